// Copyright (c) 2024, Jay Shah, Ganesh Bikshandi, Ying Zhang, Vijay Thakkar, Pradeep Ramani, Tri Dao.
// Splitting the different template instantiations to different files to speed up compilation.
// This file is auto-generated. See "generate_kernels.py"

#include "flash_fwd_hdim64_e4m3_sm90.cu"
#include "flash_fwd_hdim96_e4m3_sm90.cu"
#include "flash_fwd_hdim128_e4m3_sm90.cu"
#include "flash_fwd_hdim192_e4m3_sm90.cu"
#include "flash_fwd_hdim256_e4m3_sm90.cu"

// ===== COMPILED SASS (sm_90a) =====

	.target	sm_90a

	.elftype	@"ET_EXEC"


//--------------------- .note.nv.tkinfo           --------------------------
	.section	.note.nv.tkinfo,"",@"SHT_NOTE"
	.sectionflags	@"SHF_NOTE_NV_TKINFO"
	.tkinfo
        /*0018*/ 	.word	0x00000002
        /*0030*/ 	.string	""
        /*0030*/ 	.string	"ptxas"
        /*0030*/ 	.string	"Cuda compilation tools, release 13.0, V13.0.88"
        /*0030*/ 	.string	"Build cuda_13.0.r13.0/compiler.36424714_0"
        /*0030*/ 	.string	"-arch sm_90a -m 64 "



//--------------------- .note.nv.cuinfo           --------------------------
	.section	.note.nv.cuinfo,"",@"SHT_NOTE"
	.sectionflags	@"SHF_NOTE_NV_CUINFO"
        /*0018*/ 	.short	0x0002
        /*001a*/ 	.short	0x005a
        /*001c*/ 	.short	0x0082
	.zero		2


//--------------------- .nv.info                  --------------------------
	.section	.nv.info,"",@"SHT_CUDA_INFO"
	.align	4


	//----- nvinfo : EIATTR_REGCOUNT
	.align		4
        /*0000*/ 	.byte	0x04, 0x2f
        /*0002*/ 	.short	(.L_53 - .L_52)
	.align		4
.L_52:
        /*0004*/ 	.word	index@(_ZN7cutlass13device_kernelIN5flash11enable_sm90INS1_16FlashAttnFwdSm90INS1_25CollectiveMainloopFwdSm90ILi2EN4cute5tupleIJNS5_1CILi1EEES8_S8_EEENS6_IJNS7_ILi192EEENS7_ILi160EEENS7_ILi64EEEEEELi64ENS_12float_e4m3_tEfNS_4arch4Sm90ELb1ELb0ELb0ELb1ELb0ELb1ELb0ELb1ELb1ELb0ELb0ELb0EEENS1_21CollectiveEpilogueFwdINS6_IJSA_SC_SB_EEES9_NS_10bfloat16_tESG_Li384ELb1ELb0ELb0ELb1EEENS1_36VarlenDynamicPersistentTileSchedulerILi192ELi160ELi384ELi128ELb0ELb0ELb1ELb1ELb1ELb1EEEEEEEEEvNT_6ParamsE)
        /*0008*/ 	.word	0x00000080


	//----- nvinfo : EIATTR_FRAME_SIZE
	.align		4
.L_53:
        /*000c*/ 	.byte	0x04, 0x11
        /*000e*/ 	.short	(.L_55 - .L_54)
	.align		4
.L_54:
        /*0010*/ 	.word	index@(_ZN7cutlass13device_kernelIN5flash11enable_sm90INS1_16FlashAttnFwdSm90INS1_25CollectiveMainloopFwdSm90ILi2EN4cute5tupleIJNS5_1CILi1EEES8_S8_EEENS6_IJNS7_ILi192EEENS7_ILi160EEENS7_ILi64EEEEEELi64ENS_12float_e4m3_tEfNS_4arch4Sm90ELb1ELb0ELb0ELb1ELb0ELb1ELb0ELb1ELb1ELb0ELb0ELb0EEENS1_21CollectiveEpilogueFwdINS6_IJSA_SC_SB_EEES9_NS_10bfloat16_tESG_Li384ELb1ELb0ELb0ELb1EEENS1_36VarlenDynamicPersistentTileSchedulerILi192ELi160ELi384ELi128ELb0ELb0ELb1ELb1ELb1ELb1EEEEEEEEEvNT_6ParamsE)
        /*0014*/ 	.word	0x00000078


	//----- nvinfo : EIATTR_REGCOUNT
	.align		4
.L_55:
        /*0018*/ 	.byte	0x04, 0x2f
        /*001a*/ 	.short	(.L_57 - .L_56)
	.align		4
.L_56:
        /*001c*/ 	.word	index@(_ZN7cutlass13device_kernelIN5flash11enable_sm90INS1_16FlashAttnFwdSm90INS1_25CollectiveMainloopFwdSm90ILi2EN4cute5tupleIJNS5_1CILi1EEES8_S8_EEENS6_IJNS7_ILi192EEENS7_ILi160EEENS7_ILi64EEEEEELi64ENS_12float_e4m3_tEfNS_4arch4Sm90ELb1ELb0ELb0ELb1ELb0ELb0ELb0ELb1ELb1ELb0ELb0ELb0EEENS1_21CollectiveEpilogueFwdINS6_IJSA_SC_SB_EEES9_NS_10bfloat16_tESG_Li384ELb1ELb0ELb0ELb1EEENS1_36VarlenDynamicPersistentTileSchedulerILi192ELi160ELi384ELi128ELb0ELb0ELb1ELb1ELb1ELb1EEEEEEEEEvNT_6ParamsE)
        /*0020*/ 	.word	0x00000080


	//----- nvinfo : EIATTR_FRAME_SIZE
	.align		4
.L_57:
        /*0024*/ 	.byte	0x04, 0x11
        /*0026*/ 	.short	(.L_59 - .L_58)
	.align		4
.L_58:
        /*0028*/ 	.word	index@(_ZN7cutlass13device_kernelIN5flash11enable_sm90INS1_16FlashAttnFwdSm90INS1_25CollectiveMainloopFwdSm90ILi2EN4cute5tupleIJNS5_1CILi1EEES8_S8_EEENS6_IJNS7_ILi192EEENS7_ILi160EEENS7_ILi64EEEEEELi64ENS_12float_e4m3_tEfNS_4arch4Sm90ELb1ELb0ELb0ELb1ELb0ELb0ELb0ELb1ELb1ELb0ELb0ELb0EEENS1_21CollectiveEpilogueFwdINS6_IJSA_SC_SB_EEES9_NS_10bfloat16_tESG_Li384ELb1ELb0ELb0ELb1EEENS1_36VarlenDynamicPersistentTileSchedulerILi192ELi160ELi384ELi128ELb0ELb0ELb1ELb1ELb1ELb1EEEEEEEEEvNT_6ParamsE)
        /*002c*/ 	.word	0x00000008


	//----- nvinfo : EIATTR_REGCOUNT
	.align		4
.L_59:
        /*0030*/ 	.byte	0x04, 0x2f
        /*0032*/ 	.short	(.L_61 - .L_60)
	.align		4
.L_60:
        /*0034*/ 	.word	index@(_ZN7cutlass13device_kernelIN5flash11enable_sm90INS1_16FlashAttnFwdSm90INS1_25CollectiveMainloopFwdSm90ILi2EN4cute5tupleIJNS5_1CILi1EEES8_S8_EEENS6_IJNS7_ILi192EEENS7_ILi160EEENS7_ILi64EEEEEELi64ENS_12float_e4m3_tEfNS_4arch4Sm90ELb1ELb0ELb0ELb0ELb0ELb0ELb0ELb1ELb1ELb0ELb0ELb0EEENS1_21CollectiveEpilogueFwdINS6_IJSA_SC_SB_EEES9_NS_10bfloat16_tESG_Li384ELb0ELb0ELb0ELb1EEENS1_30DynamicPersistentTileSchedulerILi384ELi128ELb0ELb0ELb1EEEEEEEEEvNT_6ParamsE)
        /*0038*/ 	.word	0x00000080


	//----- nvinfo : EIATTR_FRAME_SIZE
	.align		4
.L_61:
        /*003c*/ 	.byte	0x04, 0x11
        /*003e*/ 	.short	(.L_63 - .L_62)
	.align		4
.L_62:
        /*0040*/ 	.word	index@(_ZN7cutlass13device_kernelIN5flash11enable_sm90INS1_16FlashAttnFwdSm90INS1_25CollectiveMainloopFwdSm90ILi2EN4cute5tupleIJNS5_1CILi1EEES8_S8_EEENS6_IJNS7_ILi192EEENS7_ILi160EEENS7_ILi64EEEEEELi64ENS_12float_e4m3_tEfNS_4arch4Sm90ELb1ELb0ELb0ELb0ELb0ELb0ELb0ELb1ELb1ELb0ELb0ELb0EEENS1_21CollectiveEpilogueFwdINS6_IJSA_SC_SB_EEES9_NS_10bfloat16_tESG_Li384ELb0ELb0ELb0ELb1EEENS1_30DynamicPersistentTileSchedulerILi384ELi128ELb0ELb0ELb1EEEEEEEEEvNT_6ParamsE)
        /*0044*/ 	.word	0x00000010


	//----- nvinfo : EIATTR_REGCOUNT
	.align		4
.L_63:
        /*0048*/ 	.byte	0x04, 0x2f
        /*004a*/ 	.short	(.L_65 - .L_64)
	.align		4
.L_64:
        /*004c*/ 	.word	index@(_ZN7cutlass13device_kernelIN5flash11enable_sm90INS1_16FlashAttnFwdSm90INS1_25CollectiveMainloopFwdSm90ILi2EN4cute5tupleIJNS5_1CILi1EEES8_S8_EEENS6_IJNS7_ILi192EEENS7_ILi160EEENS7_ILi64EEEEEELi64ENS_12float_e4m3_tEfNS_4arch4Sm90ELb0ELb1ELb0ELb1ELb0ELb1ELb0ELb1ELb1ELb0ELb0ELb0EEENS1_21CollectiveEpilogueFwdINS6_IJSA_SC_SB_EEES9_NS_10bfloat16_tESG_Li384ELb1ELb0ELb0ELb1EEENS1_36VarlenDynamicPersistentTileSchedulerILi192ELi160ELi384ELi128ELb0ELb0ELb1ELb1ELb0ELb1EEEEEEEEEvNT_6ParamsE)
        /*0050*/ 	.word	0x00000080


	//----- nvinfo : EIATTR_FRAME_SIZE
	.align		4
.L_65:
        /*0054*/ 	.byte	0x04, 0x11
        /*0056*/ 	.short	(.L_67 - .L_66)
	.align		4
.L_66:
        /*0058*/ 	.word	index@(_ZN7cutlass13device_kernelIN5flash11enable_sm90INS1_16FlashAttnFwdSm90INS1_25CollectiveMainloopFwdSm90ILi2EN4cute5tupleIJNS5_1CILi1EEES8_S8_EEENS6_IJNS7_ILi192EEENS7_ILi160EEENS7_ILi64EEEEEELi64ENS_12float_e4m3_tEfNS_4arch4Sm90ELb0ELb1ELb0ELb1ELb0ELb1ELb0ELb1ELb1ELb0ELb0ELb0EEENS1_21CollectiveEpilogueFwdINS6_IJSA_SC_SB_EEES9_NS_10bfloat16_tESG_Li384ELb1ELb0ELb0ELb1EEENS1_36VarlenDynamicPersistentTileSchedulerILi192ELi160ELi384ELi128ELb0ELb0ELb1ELb1ELb0ELb1EEEEEEEEEvNT_6ParamsE)
        /*005c*/ 	.word	0x00000078


	//----- nvinfo : EIATTR_REGCOUNT
	.align		4
.L_67:
        /*0060*/ 	.byte	0x04, 0x2f
        /*0062*/ 	.short	(.L_69 - .L_68)
	.align		4
.L_68:
        /*0064*/ 	.word	index@(_ZN7cutlass13device_kernelIN5flash11enable_sm90INS1_16FlashAttnFwdSm90INS1_25CollectiveMainloopFwdSm90ILi2EN4cute5tupleIJNS5_1CILi1EEES8_S8_EEENS6_IJNS7_ILi192EEENS7_ILi160EEENS7_ILi64EEEEEELi64ENS_12float_e4m3_tEfNS_4arch4Sm90ELb0ELb1ELb0ELb1ELb0ELb0ELb0ELb1ELb1ELb0ELb0ELb0EEENS1_21CollectiveEpilogueFwdINS6_IJSA_SC_SB_EEES9_NS_10bfloat16_tESG_Li384ELb1ELb0ELb0ELb1EEENS1_36VarlenDynamicPersistentTileSchedulerILi192ELi160ELi384ELi128ELb0ELb0ELb1ELb1ELb0ELb1EEEEEEEEEvNT_6ParamsE)
        /*0068*/ 	.word	0x00000080


	//----- nvinfo : EIATTR_FRAME_SIZE
	.align		4
.L_69:
        /*006c*/ 	.byte	0x04, 0x11
        /*006e*/ 	.short	(.L_71 - .L_70)
	.align		4
.L_70:
        /*0070*/ 	.word	index@(_ZN7cutlass13device_kernelIN5flash11enable_sm90INS1_16FlashAttnFwdSm90INS1_25CollectiveMainloopFwdSm90ILi2EN4cute5tupleIJNS5_1CILi1EEES8_S8_EEENS6_IJNS7_ILi192EEENS7_ILi160EEENS7_ILi64EEEEEELi64ENS_12float_e4m3_tEfNS_4arch4Sm90ELb0ELb1ELb0ELb1ELb0ELb0ELb0ELb1ELb1ELb0ELb0ELb0EEENS1_21CollectiveEpilogueFwdINS6_IJSA_SC_SB_EEES9_NS_10bfloat16_tESG_Li384ELb1ELb0ELb0ELb1EEENS1_36VarlenDynamicPersistentTileSchedulerILi192ELi160ELi384ELi128ELb0ELb0ELb1ELb1ELb0ELb1EEEEEEEEEvNT_6ParamsE)
        /*0074*/ 	.word	0x00000008


	//----- nvinfo : EIATTR_REGCOUNT
	.align		4
.L_71:
        /*0078*/ 	.byte	0x04, 0x2f
        /*007a*/ 	.short	(.L_73 - .L_72)
	.align		4
.L_72:
        /*007c*/ 	.word	index@(_ZN7cutlass13device_kernelIN5flash11enable_sm90INS1_16FlashAttnFwdSm90INS1_25CollectiveMainloopFwdSm90ILi2EN4cute5tupleIJNS5_1CILi1EEES8_S8_EEENS6_IJNS7_ILi192EEENS7_ILi160EEENS7_ILi64EEEEEELi64ENS_12float_e4m3_tEfNS_4arch4Sm90ELb0ELb1ELb0ELb0ELb0ELb0ELb0ELb1ELb1ELb0ELb0ELb0EEENS1_21CollectiveEpilogueFwdINS6_IJSA_SC_SB_EEES9_NS_10bfloat16_tESG_Li384ELb0ELb0ELb0ELb1EEENS1_30DynamicPersistentTileSchedulerILi384ELi128ELb0ELb0ELb1EEEEEEEEEvNT_6ParamsE)
        /*0080*/ 	.word	0x00000080


	//----- nvinfo : EIATTR_FRAME_SIZE
	.align		4
.L_73:
        /*0084*/ 	.byte	0x04, 0x11
        /*0086*/ 	.short	(.L_75 - .L_74)
	.align		4
.L_74:
        /*0088*/ 	.word	index@(_ZN7cutlass13device_kernelIN5flash11enable_sm90INS1_16FlashAttnFwdSm90INS1_25CollectiveMainloopFwdSm90ILi2EN4cute5tupleIJNS5_1CILi1EEES8_S8_EEENS6_IJNS7_ILi192EEENS7_ILi160EEENS7_ILi64EEEEEELi64ENS_12float_e4m3_tEfNS_4arch4Sm90ELb0ELb1ELb0ELb0ELb0ELb0ELb0ELb1ELb1ELb0ELb0ELb0EEENS1_21CollectiveEpilogueFwdINS6_IJSA_SC_SB_EEES9_NS_10bfloat16_tESG_Li384ELb0ELb0ELb0ELb1EEENS1_30DynamicPersistentTileSchedulerILi384ELi128ELb0ELb0ELb1EEEEEEEEEvNT_6ParamsE)
        /*008c*/ 	.word	0x00000000


	//----- nvinfo : EIATTR_REGCOUNT
	.align		4
.L_75:
        /*0090*/ 	.byte	0x04, 0x2f
        /*0092*/ 	.short	(.L_77 - .L_76)
	.align		4
.L_76:
        /*0094*/ 	.word	index@(_ZN7cutlass13device_kernelIN5flash11enable_sm90INS1_16FlashAttnFwdSm90INS1_25CollectiveMainloopFwdSm90ILi2EN4cute5tupleIJNS5_1CILi1EEES8_S8_EEENS6_IJNS7_ILi192EEENS7_ILi160EEENS7_ILi64EEEEEELi64ENS_12float_e4m3_tEfNS_4arch4Sm90ELb0ELb0ELb0ELb1ELb0ELb1ELb0ELb1ELb1ELb0ELb0ELb0EEENS1_21CollectiveEpilogueFwdINS6_IJSA_SC_SB_EEES9_NS_10bfloat16_tESG_Li384ELb1ELb0ELb0ELb1EEENS1_36VarlenDynamicPersistentTileSchedulerILi192ELi160ELi384ELi128ELb0ELb0ELb1ELb0ELb1ELb1EEEEEEEEEvNT_6ParamsE)
        /*0098*/ 	.word	0x00000080


	//----- nvinfo : EIATTR_FRAME_SIZE
	.align		4
.L_77:
        /*009c*/ 	.byte	0x04, 0x11
        /*009e*/ 	.short	(.L_79 - .L_78)
	.align		4
.L_78:
        /*00a0*/ 	.word	index@(_ZN7cutlass13device_kernelIN5flash11enable_sm90INS1_16FlashAttnFwdSm90INS1_25CollectiveMainloopFwdSm90ILi2EN4cute5tupleIJNS5_1CILi1EEES8_S8_EEENS6_IJNS7_ILi192EEENS7_ILi160EEENS7_ILi64EEEEEELi64ENS_12float_e4m3_tEfNS_4arch4Sm90ELb0ELb0ELb0ELb1ELb0ELb1ELb0ELb1ELb1ELb0ELb0ELb0EEENS1_21CollectiveEpilogueFwdINS6_IJSA_SC_SB_EEES9_NS_10bfloat16_tESG_Li384ELb1ELb0ELb0ELb1EEENS1_36VarlenDynamicPersistentTileSchedulerILi192ELi160ELi384ELi128ELb0ELb0ELb1ELb0ELb1ELb1EEEEEEEEEvNT_6ParamsE)
        /*00a4*/ 	.word	0x00000060


	//----- nvinfo : EIATTR_REGCOUNT
	.align		4
.L_79:
        /*00a8*/ 	.byte	0x04, 0x2f
        /*00aa*/ 	.short	(.L_81 - .L_80)
	.align		4
.L_80:
        /*00ac*/ 	.word	index@(_ZN7cutlass13device_kernelIN5flash11enable_sm90INS1_16FlashAttnFwdSm90INS1_25CollectiveMainloopFwdSm90ILi2EN4cute5tupleIJNS5_1CILi1EEES8_S8_EEENS6_IJNS7_ILi192EEENS7_ILi160EEENS7_ILi64EEEEEELi64ENS_12float_e4m3_tEfNS_4arch4Sm90ELb0ELb0ELb0ELb1ELb0ELb0ELb0ELb1ELb1ELb0ELb0ELb0EEENS1_21CollectiveEpilogueFwdINS6_IJSA_SC_SB_EEES9_NS_10bfloat16_tESG_Li384ELb1ELb0ELb0ELb1EEENS1_36VarlenDynamicPersistentTileSchedulerILi192ELi160ELi384ELi128ELb0ELb0ELb1ELb0ELb1ELb1EEEEEEEEEvNT_6ParamsE)
        /*00b0*/ 	.word	0x00000080


	//----- nvinfo : EIATTR_FRAME_SIZE
	.align		4
.L_81:
        /*00b4*/ 	.byte	0x04, 0x11
        /*00b6*/ 	.short	(.L_83 - .L_82)
	.align		4
.L_82:
        /*00b8*/ 	.word	index@(_ZN7cutlass13device_kernelIN5flash11enable_sm90INS1_16FlashAttnFwdSm90INS1_25CollectiveMainloopFwdSm90ILi2EN4cute5tupleIJNS5_1CILi1EEES8_S8_EEENS6_IJNS7_ILi192EEENS7_ILi160EEENS7_ILi64EEEEEELi64ENS_12float_e4m3_tEfNS_4arch4Sm90ELb0ELb0ELb0ELb1ELb0ELb0ELb0ELb1ELb1ELb0ELb0ELb0EEENS1_21CollectiveEpilogueFwdINS6_IJSA_SC_SB_EEES9_NS_10bfloat16_tESG_Li384ELb1ELb0ELb0ELb1EEENS1_36VarlenDynamicPersistentTileSchedulerILi192ELi160ELi384ELi128ELb0ELb0ELb1ELb0ELb1ELb1EEEEEEEEEvNT_6ParamsE)
        /*00bc*/ 	.word	0x00000008


	//----- nvinfo : EIATTR_REGCOUNT
	.align		4
.L_83:
        /*00c0*/ 	.byte	0x04, 0x2f
        /*00c2*/ 	.short	(.L_85 - .L_84)
	.align		4
.L_84:
        /*00c4*/ 	.word	index@(_ZN7cutlass13device_kernelIN5flash11enable_sm90INS1_16FlashAttnFwdSm90INS1_25CollectiveMainloopFwdSm90ILi2EN4cute5tupleIJNS5_1CILi1EEES8_S8_EEENS6_IJNS7_ILi192EEENS7_ILi160EEENS7_ILi64EEEEEELi64ENS_12float_e4m3_tEfNS_4arch4Sm90ELb0ELb0ELb0ELb0ELb0ELb0ELb0ELb1ELb1ELb0ELb0ELb0EEENS1_21CollectiveEpilogueFwdINS6_IJSA_SC_SB_EEES9_NS_10bfloat16_tESG_Li384ELb0ELb0ELb0ELb1EEENS1_29StaticPersistentTileSchedulerILb0EEEEEEEEEvNT_6ParamsE)
        /*00c8*/ 	.word	0x00000080


	//----- nvinfo : EIATTR_FRAME_SIZE
	.align		4
.L_85:
        /*00cc*/ 	.byte	0x04, 0x11
        /*00ce*/ 	.short	(.L_87 - .L_86)
	.align		4
.L_86:
        /*00d0*/ 	.word	index@(_ZN7cutlass13device_kernelIN5flash11enable_sm90INS1_16FlashAttnFwdSm90INS1_25CollectiveMainloopFwdSm90ILi2EN4cute5tupleIJNS5_1CILi1EEES8_S8_EEENS6_IJNS7_ILi192EEENS7_ILi160EEENS7_ILi64EEEEEELi64ENS_12float_e4m3_tEfNS_4arch4Sm90ELb0ELb0ELb0ELb0ELb0ELb0ELb0ELb1ELb1ELb0ELb0ELb0EEENS1_21CollectiveEpilogueFwdINS6_IJSA_SC_SB_EEES9_NS_10bfloat16_tESG_Li384ELb0ELb0ELb0ELb1EEENS1_29StaticPersistentTileSchedulerILb0EEEEEEEEEvNT_6ParamsE)
        /*00d4*/ 	.word	0x00000000


	//----- nvinfo : EIATTR_REGCOUNT
	.align		4
.L_87:
        /*00d8*/ 	.byte	0x04, 0x2f
        /*00da*/ 	.short	(.L_89 - .L_88)
	.align		4
.L_88:
        /*00dc*/ 	.word	index@(_ZN7cutlass13device_kernelIN5flash11enable_sm90INS1_16FlashAttnFwdSm90INS1_25CollectiveMainloopFwdSm90ILi2EN4cute5tupleIJNS5_1CILi1EEES8_S8_EEENS6_IJNS7_ILi192EEENS7_ILi128EEENS7_ILi96EEEEEELi96ENS_12float_e4m3_tEfNS_4arch4Sm90ELb1ELb0ELb0ELb1ELb0ELb1ELb0ELb1ELb1ELb0ELb0ELb0EEENS1_21CollectiveEpilogueFwdINS6_IJSA_SC_SB_EEES9_NS_10bfloat16_tESG_Li384ELb1ELb0ELb0ELb1EEENS1_36VarlenDynamicPersistentTileSchedulerILi192ELi128ELi384ELi128ELb0ELb0ELb1ELb1ELb1ELb1EEEEEEEEEvNT_6ParamsE)
        /*00e0*/ 	.word	0x00000080


	//----- nvinfo : EIATTR_FRAME_SIZE
	.align		4
.L_89:
        /*00e4*/ 	.byte	0x04, 0x11
        /*00e6*/ 	.short	(.L_91 - .L_90)
	.align		4
.L_90:
        /*00e8*/ 	.word	index@(_ZN7cutlass13device_kernelIN5flash11enable_sm90INS1_16FlashAttnFwdSm90INS1_25CollectiveMainloopFwdSm90ILi2EN4cute5tupleIJNS5_1CILi1EEES8_S8_EEENS6_IJNS7_ILi192EEENS7_ILi128EEENS7_ILi96EEEEEELi96ENS_12float_e4m3_tEfNS_4arch4Sm90ELb1ELb0ELb0ELb1ELb0ELb1ELb0ELb1ELb1ELb0ELb0ELb0EEENS1_21CollectiveEpilogueFwdINS6_IJSA_SC_SB_EEES9_NS_10bfloat16_tESG_Li384ELb1ELb0ELb0ELb1EEENS1_36VarlenDynamicPersistentTileSchedulerILi192ELi128ELi384ELi128ELb0ELb0ELb1ELb1ELb1ELb1EEEEEEEEEvNT_6ParamsE)
        /*00ec*/ 	.word	0x00000070


	//----- nvinfo : EIATTR_REGCOUNT
	.align		4
.L_91:
        /*00f0*/ 	.byte	0x04, 0x2f
        /*00f2*/ 	.short	(.L_93 - .L_92)
	.align		4
.L_92:
        /*00f4*/ 	.word	index@(_ZN7cutlass13device_kernelIN5flash11enable_sm90INS1_16FlashAttnFwdSm90INS1_25CollectiveMainloopFwdSm90ILi2EN4cute5tupleIJNS5_1CILi1EEES8_S8_EEENS6_IJNS7_ILi192EEENS7_ILi128EEENS7_ILi96EEEEEELi96ENS_12float_e4m3_tEfNS_4arch4Sm90ELb1ELb0ELb0ELb1ELb0ELb0ELb0ELb1ELb1ELb0ELb0ELb0EEENS1_21CollectiveEpilogueFwdINS6_IJSA_SC_SB_EEES9_NS_10bfloat16_tESG_Li384ELb1ELb0ELb0ELb1EEENS1_36VarlenDynamicPersistentTileSchedulerILi192ELi128ELi384ELi128ELb0ELb0ELb1ELb1ELb1ELb1EEEEEEEEEvNT_6ParamsE)
        /*00f8*/ 	.word	0x00000080


	//----- nvinfo : EIATTR_FRAME_SIZE
	.align		4
.L_93:
        /*00fc*/ 	.byte	0x04, 0x11
        /*00fe*/ 	.short	(.L_95 - .L_94)
	.align		4
.L_94:
        /*0100*/ 	.word	index@(_ZN7cutlass13device_kernelIN5flash11enable_sm90INS1_16FlashAttnFwdSm90INS1_25CollectiveMainloopFwdSm90ILi2EN4cute5tupleIJNS5_1CILi1EEES8_S8_EEENS6_IJNS7_ILi192EEENS7_ILi128EEENS7_ILi96EEEEEELi96ENS_12float_e4m3_tEfNS_4arch4Sm90ELb1ELb0ELb0ELb1ELb0ELb0ELb0ELb1ELb1ELb0ELb0ELb0EEENS1_21CollectiveEpilogueFwdINS6_IJSA_SC_SB_EEES9_NS_10bfloat16_tESG_Li384ELb1ELb0ELb0ELb1EEENS1_36VarlenDynamicPersistentTileSchedulerILi192ELi128ELi384ELi128ELb0ELb0ELb1ELb1ELb1ELb1EEEEEEEEEvNT_6ParamsE)
        /*0104*/ 	.word	0x00000010


	//----- nvinfo : EIATTR_REGCOUNT
	.align		4
.L_95:
        /*0108*/ 	.byte	0x04, 0x2f
        /*010a*/ 	.short	(.L_97 - .L_96)
	.align		4
.L_96:
        /*010c*/ 	.word	index@(_ZN7cutlass13device_kernelIN5flash11enable_sm90INS1_16FlashAttnFwdSm90INS1_25CollectiveMainloopFwdSm90ILi2EN4cute5tupleIJNS5_1CILi1EEES8_S8_EEENS6_IJNS7_ILi192EEENS7_ILi128EEENS7_ILi96EEEEEELi96ENS_12float_e4m3_tEfNS_4arch4Sm90ELb1ELb0ELb0ELb0ELb0ELb0ELb0ELb1ELb1ELb0ELb0ELb0EEENS1_21CollectiveEpilogueFwdINS6_IJSA_SC_SB_EEES9_NS_10bfloat16_tESG_Li384ELb0ELb0ELb0ELb1EEENS1_30DynamicPersistentTileSchedulerILi384ELi128ELb0ELb0ELb1EEEEEEEEEvNT_6ParamsE)
        /*0110*/ 	.word	0x00000080


	//----- nvinfo : EIATTR_FRAME_SIZE
	.align		4
.L_97:
        /*0114*/ 	.byte	0x04, 0x11
        /*0116*/ 	.short	(.L_99 - .L_98)
	.align		4
.L_98:
        /*0118*/ 	.word	index@(_ZN7cutlass13device_kernelIN5flash11enable_sm90INS1_16FlashAttnFwdSm90INS1_25CollectiveMainloopFwdSm90ILi2EN4cute5tupleIJNS5_1CILi1EEES8_S8_EEENS6_IJNS7_ILi192EEENS7_ILi128EEENS7_ILi96EEEEEELi96ENS_12float_e4m3_tEfNS_4arch4Sm90ELb1ELb0ELb0ELb0ELb0ELb0ELb0ELb1ELb1ELb0ELb0ELb0EEENS1_21CollectiveEpilogueFwdINS6_IJSA_SC_SB_EEES9_NS_10bfloat16_tESG_Li384ELb0ELb0ELb0ELb1EEENS1_30DynamicPersistentTileSchedulerILi384ELi128ELb0ELb0ELb1EEEEEEEEEvNT_6ParamsE)
        /*011c*/ 	.word	0x00000010


	//----- nvinfo : EIATTR_REGCOUNT
	.align		4
.L_99:
        /*0120*/ 	.byte	0x04, 0x2f
        /*0122*/ 	.short	(.L_101 - .L_100)
	.align		4
.L_100:
        /*0124*/ 	.word	index@(_ZN7cutlass13device_kernelIN5flash11enable_sm90INS1_16FlashAttnFwdSm90INS1_25CollectiveMainloopFwdSm90ILi2EN4cute5tupleIJNS5_1CILi1EEES8_S8_EEENS6_IJNS7_ILi192EEENS7_ILi128EEENS7_ILi96EEEEEELi96ENS_12float_e4m3_tEfNS_4arch4Sm90ELb0ELb1ELb0ELb1ELb0ELb1ELb0ELb1ELb1ELb0ELb0ELb0EEENS1_21CollectiveEpilogueFwdINS6_IJSA_SC_SB_EEES9_NS_10bfloat16_tESG_Li384ELb1ELb0ELb0ELb1EEENS1_36VarlenDynamicPersistentTileSchedulerILi192ELi128ELi384ELi128ELb0ELb0ELb1ELb1ELb0ELb1EEEEEEEEEvNT_6ParamsE)
        /*0128*/ 	.word	0x00000080


	//----- nvinfo : EIATTR_FRAME_SIZE
	.align		4
.L_101:
        /*012c*/ 	.byte	0x04, 0x11
        /*012e*/ 	.short	(.L_103 - .L_102)
	.align		4
.L_102:
        /*0130*/ 	.word	index@(_ZN7cutlass13device_kernelIN5flash11enable_sm90INS1_16FlashAttnFwdSm90INS1_25CollectiveMainloopFwdSm90ILi2EN4cute5tupleIJNS5_1CILi1EEES8_S8_EEENS6_IJNS7_ILi192EEENS7_ILi128EEENS7_ILi96EEEEEELi96ENS_12float_e4m3_tEfNS_4arch4Sm90ELb0ELb1ELb0ELb1ELb0ELb1ELb0ELb1ELb1ELb0ELb0ELb0EEENS1_21CollectiveEpilogueFwdINS6_IJSA_SC_SB_EEES9_NS_10bfloat16_tESG_Li384ELb1ELb0ELb0ELb1EEENS1_36VarlenDynamicPersistentTileSchedulerILi192ELi128ELi384ELi128ELb0ELb0ELb1ELb1ELb0ELb1EEEEEEEEEvNT_6ParamsE)
        /*0134*/ 	.word	0x00000070


	//----- nvinfo : EIATTR_REGCOUNT
	.align		4
.L_103:
        /*0138*/ 	.byte	0x04, 0x2f
        /*013a*/ 	.short	(.L_105 - .L_104)
	.align		4
.L_104:
        /*013c*/ 	.word	index@(_ZN7cutlass13device_kernelIN5flash11enable_sm90INS1_16FlashAttnFwdSm90INS1_25CollectiveMainloopFwdSm90ILi2EN4cute5tupleIJNS5_1CILi1EEES8_S8_EEENS6_IJNS7_ILi192EEENS7_ILi128EEENS7_ILi96EEEEEELi96ENS_12float_e4m3_tEfNS_4arch4Sm90ELb0ELb1ELb0ELb1ELb0ELb0ELb0ELb1ELb1ELb0ELb0ELb0EEENS1_21CollectiveEpilogueFwdINS6_IJSA_SC_SB_EEES9_NS_10bfloat16_tESG_Li384ELb1ELb0ELb0ELb1EEENS1_36VarlenDynamicPersistentTileSchedulerILi192ELi128ELi384ELi128ELb0ELb0ELb1ELb1ELb0ELb1EEEEEEEEEvNT_6ParamsE)
        /*0140*/ 	.word	0x00000080


	//----- nvinfo : EIATTR_FRAME_SIZE
	.align		4
.L_105:
        /*0144*/ 	.byte	0x04, 0x11
        /*0146*/ 	.short	(.L_107 - .L_106)
	.align		4
.L_106:
        /*0148*/ 	.word	index@(_ZN7cutlass13device_kernelIN5flash11enable_sm90INS1_16FlashAttnFwdSm90INS1_25CollectiveMainloopFwdSm90ILi2EN4cute5tupleIJNS5_1CILi1EEES8_S8_EEENS6_IJNS7_ILi192EEENS7_ILi128EEENS7_ILi96EEEEEELi96ENS_12float_e4m3_tEfNS_4arch4Sm90ELb0ELb1ELb0ELb1ELb0ELb0ELb0ELb1ELb1ELb0ELb0ELb0EEENS1_21CollectiveEpilogueFwdINS6_IJSA_SC_SB_EEES9_NS_10bfloat16_tESG_Li384ELb1ELb0ELb0ELb1EEENS1_36VarlenDynamicPersistentTileSchedulerILi192ELi128ELi384ELi128ELb0ELb0ELb1ELb1ELb0ELb1EEEEEEEEEvNT_6ParamsE)
        /*014c*/ 	.word	0x00000010


	//----- nvinfo : EIATTR_REGCOUNT
	.align		4
.L_107:
        /*0150*/ 	.byte	0x04, 0x2f
        /*0152*/ 	.short	(.L_109 - .L_108)
	.align		4
.L_108:
        /*0154*/ 	.word	index@(_ZN7cutlass13device_kernelIN5flash11enable_sm90INS1_16FlashAttnFwdSm90INS1_25CollectiveMainloopFwdSm90ILi2EN4cute5tupleIJNS5_1CILi1EEES8_S8_EEENS6_IJNS7_ILi192EEENS7_ILi128EEENS7_ILi96EEEEEELi96ENS_12float_e4m3_tEfNS_4arch4Sm90ELb0ELb1ELb0ELb0ELb0ELb0ELb0ELb1ELb1ELb0ELb0ELb0EEENS1_21CollectiveEpilogueFwdINS6_IJSA_SC_SB_EEES9_NS_10bfloat16_tESG_Li384ELb0ELb0ELb0ELb1EEENS1_30DynamicPersistentTileSchedulerILi384ELi128ELb0ELb0ELb1EEEEEEEEEvNT_6ParamsE)
        /*0158*/ 	.word	0x00000080


	//----- nvinfo : EIATTR_FRAME_SIZE
	.align		4
.L_109:
        /*015c*/ 	.byte	0x04, 0x11
        /*015e*/ 	.short	(.L_111 - .L_110)
	.align		4
.L_110:
        /*0160*/ 	.word	index@(_ZN7cutlass13device_kernelIN5flash11enable_sm90INS1_16FlashAttnFwdSm90INS1_25CollectiveMainloopFwdSm90ILi2EN4cute5tupleIJNS5_1CILi1EEES8_S8_EEENS6_IJNS7_ILi192EEENS7_ILi128EEENS7_ILi96EEEEEELi96ENS_12float_e4m3_tEfNS_4arch4Sm90ELb0ELb1ELb0ELb0ELb0ELb0ELb0ELb1ELb1ELb0ELb0ELb0EEENS1_21CollectiveEpilogueFwdINS6_IJSA_SC_SB_EEES9_NS_10bfloat16_tESG_Li384ELb0ELb0ELb0ELb1EEENS1_30DynamicPersistentTileSchedulerILi384ELi128ELb0ELb0ELb1EEEEEEEEEvNT_6ParamsE)
        /*0164*/ 	.word	0x00000008


	//----- nvinfo : EIATTR_REGCOUNT
	.align		4
.L_111:
        /*0168*/ 	.byte	0x04, 0x2f
        /*016a*/ 	.short	(.L_113 - .L_112)
	.align		4
.L_112:
        /*016c*/ 	.word	index@(_ZN7cutlass13device_kernelIN5flash11enable_sm90INS1_16FlashAttnFwdSm90INS1_25CollectiveMainloopFwdSm90ILi2EN4cute5tupleIJNS5_1CILi1EEES8_S8_EEENS6_IJNS7_ILi192EEENS7_ILi128EEENS7_ILi96EEEEEELi96ENS_12float_e4m3_tEfNS_4arch4Sm90ELb0ELb0ELb0ELb1ELb0ELb1ELb0ELb1ELb1ELb0ELb0ELb0EEENS1_21CollectiveEpilogueFwdINS6_IJSA_SC_SB_EEES9_NS_10bfloat16_tESG_Li384ELb1ELb0ELb0ELb1EEENS1_36VarlenDynamicPersistentTileSchedulerILi192ELi128ELi384ELi128ELb0ELb0ELb1ELb0ELb1ELb1EEEEEEEEEvNT_6ParamsE)
        /*0170*/ 	.word	0x00000080


	//----- nvinfo : EIATTR_FRAME_SIZE
	.align		4
.L_113:
        /*0174*/ 	.byte	0x04, 0x11
        /*0176*/ 	.short	(.L_115 - .L_114)
	.align		4
.L_114:
        /*0178*/ 	.word	index@(_ZN7cutlass13device_kernelIN5flash11enable_sm90INS1_16FlashAttnFwdSm90INS1_25CollectiveMainloopFwdSm90ILi2EN4cute5tupleIJNS5_1CILi1EEES8_S8_EEENS6_IJNS7_ILi192EEENS7_ILi128EEENS7_ILi96EEEEEELi96ENS_12float_e4m3_tEfNS_4arch4Sm90ELb0ELb0ELb0ELb1ELb0ELb1ELb0ELb1ELb1ELb0ELb0ELb0EEENS1_21CollectiveEpilogueFwdINS6_IJSA_SC_SB_EEES9_NS_10bfloat16_tESG_Li384ELb1ELb0ELb0ELb1EEENS1_36VarlenDynamicPersistentTileSchedulerILi192ELi128ELi384ELi128ELb0ELb0ELb1ELb0ELb1ELb1EEEEEEEEEvNT_6ParamsE)
        /*017c*/ 	.word	0x00000070


	//----- nvinfo : EIATTR_REGCOUNT
	.align		4
.L_115:
        /*0180*/ 	.byte	0x04, 0x2f
        /*0182*/ 	.short	(.L_117 - .L_116)
	.align		4
.L_116:
        /*0184*/ 	.word	index@(_ZN7cutlass13device_kernelIN5flash11enable_sm90INS1_16FlashAttnFwdSm90INS1_25CollectiveMainloopFwdSm90ILi2EN4cute5tupleIJNS5_1CILi1EEES8_S8_EEENS6_IJNS7_ILi192EEENS7_ILi128EEENS7_ILi96EEEEEELi96ENS_12float_e4m3_tEfNS_4arch4Sm90ELb0ELb0ELb0ELb1ELb0ELb0ELb0ELb1ELb1ELb0ELb0ELb0EEENS1_21CollectiveEpilogueFwdINS6_IJSA_SC_SB_EEES9_NS_10bfloat16_tESG_Li384ELb1ELb0ELb0ELb1EEENS1_36VarlenDynamicPersistentTileSchedulerILi192ELi128ELi384ELi128ELb0ELb0ELb1ELb0ELb1ELb1EEEEEEEEEvNT_6ParamsE)
        /*0188*/ 	.word	0x00000080


	//----- nvinfo : EIATTR_FRAME_SIZE
	.align		4
.L_117:
        /*018c*/ 	.byte	0x04, 0x11
        /*018e*/ 	.short	(.L_119 - .L_118)
	.align		4
.L_118:
        /*0190*/ 	.word	index@(_ZN7cutlass13device_kernelIN5flash11enable_sm90INS1_16FlashAttnFwdSm90INS1_25CollectiveMainloopFwdSm90ILi2EN4cute5tupleIJNS5_1CILi1EEES8_S8_EEENS6_IJNS7_ILi192EEENS7_ILi128EEENS7_ILi96EEEEEELi96ENS_12float_e4m3_tEfNS_4arch4Sm90ELb0ELb0ELb0ELb1ELb0ELb0ELb0ELb1ELb1ELb0ELb0ELb0EEENS1_21CollectiveEpilogueFwdINS6_IJSA_SC_SB_EEES9_NS_10bfloat16_tESG_Li384ELb1ELb0ELb0ELb1EEENS1_36VarlenDynamicPersistentTileSchedulerILi192ELi128ELi384ELi128ELb0ELb0ELb1ELb0ELb1ELb1EEEEEEEEEvNT_6ParamsE)
        /*0194*/ 	.word	0x00000010


	//----- nvinfo : EIATTR_REGCOUNT
	.align		4
.L_119:
        /*0198*/ 	.byte	0x04, 0x2f
        /*019a*/ 	.short	(.L_121 - .L_120)
	.align		4
.L_120:
        /*019c*/ 	.word	index@(_ZN7cutlass13device_kernelIN5flash11enable_sm90INS1_16FlashAttnFwdSm90INS1_25CollectiveMainloopFwdSm90ILi2EN4cute5tupleIJNS5_1CILi1EEES8_S8_EEENS6_IJNS7_ILi192EEENS7_ILi128EEENS7_ILi96EEEEEELi96ENS_12float_e4m3_tEfNS_4arch4Sm90ELb0ELb0ELb0ELb0ELb0ELb0ELb0ELb1ELb1ELb0ELb0ELb0EEENS1_21CollectiveEpilogueFwdINS6_IJSA_SC_SB_EEES9_NS_10bfloat16_tESG_Li384ELb0ELb0ELb0ELb1EEENS1_29StaticPersistentTileSchedulerILb0EEEEEEEEEvNT_6ParamsE)
        /*01a0*/ 	.word	0x00000080


	//----- nvinfo : EIATTR_FRAME_SIZE
	.align		4
.L_121:
        /*01a4*/ 	.byte	0x04, 0x11
        /*01a6*/ 	.short	(.L_123 - .L_122)
	.align		4
.L_122:
        /*01a8*/ 	.word	index@(_ZN7cutlass13device_kernelIN5flash11enable_sm90INS1_16FlashAttnFwdSm90INS1_25CollectiveMainloopFwdSm90ILi2EN4cute5tupleIJNS5_1CILi1EEES8_S8_EEENS6_IJNS7_ILi192EEENS7_ILi128EEENS7_ILi96EEEEEELi96ENS_12float_e4m3_tEfNS_4arch4Sm90ELb0ELb0ELb0ELb0ELb0ELb0ELb0ELb1ELb1ELb0ELb0ELb0EEENS1_21CollectiveEpilogueFwdINS6_IJSA_SC_SB_EEES9_NS_10bfloat16_tESG_Li384ELb0ELb0ELb0ELb1EEENS1_29StaticPersistentTileSchedulerILb0EEEEEEEEEvNT_6ParamsE)
        /*01ac*/ 	.word	0x00000000


	//----- nvinfo : EIATTR_REGCOUNT
	.align		4
.L_123:
        /*01b0*/ 	.byte	0x04, 0x2f
        /*01b2*/ 	.short	(.L_125 - .L_124)
	.align		4
.L_124:
        /*01b4*/ 	.word	index@(_ZN7cutlass13device_kernelIN5flash11enable_sm90INS1_16FlashAttnFwdSm90INS1_25CollectiveMainloopFwdSm90ILi2EN4cute5tupleIJNS5_1CILi1EEES8_S8_EEENS6_IJNS7_ILi128EEENS7_ILi224EEESA_EEELi128ENS_12float_e4m3_tEfNS_4arch4Sm90ELb1ELb0ELb0ELb1ELb0ELb1ELb0ELb1ELb1ELb0ELb0ELb0EEENS1_21CollectiveEpilogueFwdINS6_IJSA_SA_SB_EEES9_NS_10bfloat16_tESF_Li256ELb1ELb0ELb0ELb1EEENS1_36VarlenDynamicPersistentTileSchedulerILi128ELi224ELi256ELi128ELb0ELb0ELb1ELb1ELb1ELb1EEEEEEEEEvNT_6ParamsE)
        /*01b8*/ 	.word	0x000000a8


	//----- nvinfo : EIATTR_FRAME_SIZE
	.align		4
.L_125:
        /*01bc*/ 	.byte	0x04, 0x11
        /*01be*/ 	.short	(.L_127 - .L_126)
	.align		4
.L_126:
        /*01c0*/ 	.word	index@(_ZN7cutlass13device_kernelIN5flash11enable_sm90INS1_16FlashAttnFwdSm90INS1_25CollectiveMainloopFwdSm90ILi2EN4cute5tupleIJNS5_1CILi1EEES8_S8_EEENS6_IJNS7_ILi128EEENS7_ILi224EEESA_EEELi128ENS_12float_e4m3_tEfNS_4arch4Sm90ELb1ELb0ELb0ELb1ELb0ELb1ELb0ELb1ELb1ELb0ELb0ELb0EEENS1_21CollectiveEpilogueFwdINS6_IJSA_SA_SB_EEES9_NS_10bfloat16_tESF_Li256ELb1ELb0ELb0ELb1EEENS1_36VarlenDynamicPersistentTileSchedulerILi128ELi224ELi256ELi128ELb0ELb0ELb1ELb1ELb1ELb1EEEEEEEEEvNT_6ParamsE)
        /*01c4*/ 	.word	0x000000f0


	//----- nvinfo : EIATTR_REGCOUNT
	.align		4
.L_127:
        /*01c8*/ 	.byte	0x04, 0x2f
        /*01ca*/ 	.short	(.L_129 - .L_128)
	.align		4
.L_128:
        /*01cc*/ 	.word	index@(_ZN7cutlass13device_kernelIN5flash11enable_sm90INS1_16FlashAttnFwdSm90INS1_25CollectiveMainloopFwdSm90ILi2EN4cute5tupleIJNS5_1CILi1EEES8_S8_EEENS6_IJNS7_ILi128EEENS7_ILi224EEESA_EEELi128ENS_12float_e4m3_tEfNS_4arch4Sm90ELb1ELb0ELb0ELb1ELb0ELb0ELb0ELb1ELb1ELb0ELb0ELb0EEENS1_21CollectiveEpilogueFwdINS6_IJSA_SA_SB_EEES9_NS_10bfloat16_tESF_Li256ELb1ELb0ELb0ELb1EEENS1_36VarlenDynamicPersistentTileSchedulerILi128ELi224ELi256ELi128ELb0ELb0ELb1ELb1ELb1ELb1EEEEEEEEEvNT_6ParamsE)
        /*01d0*/ 	.word	0x000000a8


	//----- nvinfo : EIATTR_FRAME_SIZE
	.align		4
.L_129:
        /*01d4*/ 	.byte	0x04, 0x11
        /*01d6*/ 	.short	(.L_131 - .L_130)
	.align		4
.L_130:
        /*01d8*/ 	.word	index@(_ZN7cutlass13device_kernelIN5flash11enable_sm90INS1_16FlashAttnFwdSm90INS1_25CollectiveMainloopFwdSm90ILi2EN4cute5tupleIJNS5_1CILi1EEES8_S8_EEENS6_IJNS7_ILi128EEENS7_ILi224EEESA_EEELi128ENS_12float_e4m3_tEfNS_4arch4Sm90ELb1ELb0ELb0ELb1ELb0ELb0ELb0ELb1ELb1ELb0ELb0ELb0EEENS1_21CollectiveEpilogueFwdINS6_IJSA_SA_SB_EEES9_NS_10bfloat16_tESF_Li256ELb1ELb0ELb0ELb1EEENS1_36VarlenDynamicPersistentTileSchedulerILi128ELi224ELi256ELi128ELb0ELb0ELb1ELb1ELb1ELb1EEEEEEEEEvNT_6ParamsE)
        /*01dc*/ 	.word	0x00000038


	//----- nvinfo : EIATTR_REGCOUNT
	.align		4
.L_131:
        /*01e0*/ 	.byte	0x04, 0x2f
        /*01e2*/ 	.short	(.L_133 - .L_132)
	.align		4
.L_132:
        /*01e4*/ 	.word	index@(_ZN7cutlass13device_kernelIN5flash11enable_sm90INS1_16FlashAttnFwdSm90INS1_25CollectiveMainloopFwdSm90ILi2EN4cute5tupleIJNS5_1CILi1EEES8_S8_EEENS6_IJNS7_ILi128EEENS7_ILi224EEESA_EEELi128ENS_12float_e4m3_tEfNS_4arch4Sm90ELb1ELb0ELb0ELb0ELb0ELb0ELb0ELb1ELb1ELb0ELb0ELb0EEENS1_21CollectiveEpilogueFwdINS6_IJSA_SA_SB_EEES9_NS_10bfloat16_tESF_Li256ELb0ELb0ELb0ELb1EEENS1_30DynamicPersistentTileSchedulerILi256ELi128ELb0ELb0ELb1EEEEEEEEEvNT_6ParamsE)
        /*01e8*/ 	.word	0x000000a8


	//----- nvinfo : EIATTR_FRAME_SIZE
	.align		4
.L_133:
        /*01ec*/ 	.byte	0x04, 0x11
        /*01ee*/ 	.short	(.L_135 - .L_134)
	.align		4
.L_134:
        /*01f0*/ 	.word	index@(_ZN7cutlass13device_kernelIN5flash11enable_sm90INS1_16FlashAttnFwdSm90INS1_25CollectiveMainloopFwdSm90ILi2EN4cute5tupleIJNS5_1CILi1EEES8_S8_EEENS6_IJNS7_ILi128EEENS7_ILi224EEESA_EEELi128ENS_12float_e4m3_tEfNS_4arch4Sm90ELb1ELb0ELb0ELb0ELb0ELb0ELb0ELb1ELb1ELb0ELb0ELb0EEENS1_21CollectiveEpilogueFwdINS6_IJSA_SA_SB_EEES9_NS_10bfloat16_tESF_Li256ELb0ELb0ELb0ELb1EEENS1_30DynamicPersistentTileSchedulerILi256ELi128ELb0ELb0ELb1EEEEEEEEEvNT_6ParamsE)
        /*01f4*/ 	.word	0x00000040


	//----- nvinfo : EIATTR_REGCOUNT
	.align		4
.L_135:
        /*01f8*/ 	.byte	0x04, 0x2f
        /*01fa*/ 	.short	(.L_137 - .L_136)
	.align		4
.L_136:
        /*01fc*/ 	.word	index@(_ZN7cutlass13device_kernelIN5flash11enable_sm90INS1_16FlashAttnFwdSm90INS1_25CollectiveMainloopFwdSm90ILi2EN4cute5tupleIJNS5_1CILi1EEES8_S8_EEENS6_IJNS7_ILi128EEENS7_ILi224EEESA_EEELi128ENS_12float_e4m3_tEfNS_4arch4Sm90ELb0ELb1ELb0ELb1ELb0ELb1ELb0ELb1ELb1ELb0ELb0ELb0EEENS1_21CollectiveEpilogueFwdINS6_IJSA_SA_SB_EEES9_NS_10bfloat16_tESF_Li256ELb1ELb0ELb0ELb1EEENS1_36VarlenDynamicPersistentTileSchedulerILi128ELi224ELi256ELi128ELb0ELb0ELb1ELb1ELb0ELb1EEEEEEEEEvNT_6ParamsE)
        /*0200*/ 	.word	0x000000a8


	//----- nvinfo : EIATTR_FRAME_SIZE
	.align		4
.L_137:
        /*0204*/ 	.byte	0x04, 0x11
        /*0206*/ 	.short	(.L_139 - .L_138)
	.align		4
.L_138:
        /*0208*/ 	.word	index@(_ZN7cutlass13device_kernelIN5flash11enable_sm90INS1_16FlashAttnFwdSm90INS1_25CollectiveMainloopFwdSm90ILi2EN4cute5tupleIJNS5_1CILi1EEES8_S8_EEENS6_IJNS7_ILi128EEENS7_ILi224EEESA_EEELi128ENS_12float_e4m3_tEfNS_4arch4Sm90ELb0ELb1ELb0ELb1ELb0ELb1ELb0ELb1ELb1ELb0ELb0ELb0EEENS1_21CollectiveEpilogueFwdINS6_IJSA_SA_SB_EEES9_NS_10bfloat16_tESF_Li256ELb1ELb0ELb0ELb1EEENS1_36VarlenDynamicPersistentTileSchedulerILi128ELi224ELi256ELi128ELb0ELb0ELb1ELb1ELb0ELb1EEEEEEEEEvNT_6ParamsE)
        /*020c*/ 	.word	0x000000d0


	//----- nvinfo : EIATTR_REGCOUNT
	.align		4
.L_139:
        /*0210*/ 	.byte	0x04, 0x2f
        /*0212*/ 	.short	(.L_141 - .L_140)
	.align		4
.L_140:
        /*0214*/ 	.word	index@(_ZN7cutlass13device_kernelIN5flash11enable_sm90INS1_16FlashAttnFwdSm90INS1_25CollectiveMainloopFwdSm90ILi2EN4cute5tupleIJNS5_1CILi1EEES8_S8_EEENS6_IJNS7_ILi128EEENS7_ILi224EEESA_EEELi128ENS_12float_e4m3_tEfNS_4arch4Sm90ELb0ELb1ELb0ELb1ELb0ELb0ELb0ELb1ELb1ELb0ELb0ELb0EEENS1_21CollectiveEpilogueFwdINS6_IJSA_SA_SB_EEES9_NS_10bfloat16_tESF_Li256ELb1ELb0ELb0ELb1EEENS1_36VarlenDynamicPersistentTileSchedulerILi128ELi224ELi256ELi128ELb0ELb0ELb1ELb1ELb0ELb1EEEEEEEEEvNT_6ParamsE)
        /*0218*/ 	.word	0x000000a8


	//----- nvinfo : EIATTR_FRAME_SIZE
	.align		4
.L_141:
        /*021c*/ 	.byte	0x04, 0x11
        /*021e*/ 	.short	(.L_143 - .L_142)
	.align		4
.L_142:
        /*0220*/ 	.word	index@(_ZN7cutlass13device_kernelIN5flash11enable_sm90INS1_16FlashAttnFwdSm90INS1_25CollectiveMainloopFwdSm90ILi2EN4cute5tupleIJNS5_1CILi1EEES8_S8_EEENS6_IJNS7_ILi128EEENS7_ILi224EEESA_EEELi128ENS_12float_e4m3_tEfNS_4arch4Sm90ELb0ELb1ELb0ELb1ELb0ELb0ELb0ELb1ELb1ELb0ELb0ELb0EEENS1_21CollectiveEpilogueFwdINS6_IJSA_SA_SB_EEES9_NS_10bfloat16_tESF_Li256ELb1ELb0ELb0ELb1EEENS1_36VarlenDynamicPersistentTileSchedulerILi128ELi224ELi256ELi128ELb0ELb0ELb1ELb1ELb0ELb1EEEEEEEEEvNT_6ParamsE)
        /*0224*/ 	.word	0x00000028


	//----- nvinfo : EIATTR_REGCOUNT
	.align		4
.L_143:
        /*0228*/ 	.byte	0x04, 0x2f
        /*022a*/ 	.short	(.L_145 - .L_144)
	.align		4
.L_144:
        /*022c*/ 	.word	index@(_ZN7cutlass13device_kernelIN5flash11enable_sm90INS1_16FlashAttnFwdSm90INS1_25CollectiveMainloopFwdSm90ILi2EN4cute5tupleIJNS5_1CILi1EEES8_S8_EEENS6_IJNS7_ILi128EEENS7_ILi224EEESA_EEELi128ENS_12float_e4m3_tEfNS_4arch4Sm90ELb0ELb1ELb0ELb0ELb0ELb0ELb0ELb1ELb1ELb0ELb0ELb0EEENS1_21CollectiveEpilogueFwdINS6_IJSA_SA_SB_EEES9_NS_10bfloat16_tESF_Li256ELb0ELb0ELb0ELb1EEENS1_30DynamicPersistentTileSchedulerILi256ELi128ELb0ELb0ELb1EEEEEEEEEvNT_6ParamsE)
        /*0230*/ 	.word	0x000000a8


	//----- nvinfo : EIATTR_FRAME_SIZE
	.align		4
.L_145:
        /*0234*/ 	.byte	0x04, 0x11
        /*0236*/ 	.short	(.L_147 - .L_146)
	.align		4
.L_146:
        /*0238*/ 	.word	index@(_ZN7cutlass13device_kernelIN5flash11enable_sm90INS1_16FlashAttnFwdSm90INS1_25CollectiveMainloopFwdSm90ILi2EN4cute5tupleIJNS5_1CILi1EEES8_S8_EEENS6_IJNS7_ILi128EEENS7_ILi224EEESA_EEELi128ENS_12float_e4m3_tEfNS_4arch4Sm90ELb0ELb1ELb0ELb0ELb0ELb0ELb0ELb1ELb1ELb0ELb0ELb0EEENS1_21CollectiveEpilogueFwdINS6_IJSA_SA_SB_EEES9_NS_10bfloat16_tESF_Li256ELb0ELb0ELb0ELb1EEENS1_30DynamicPersistentTileSchedulerILi256ELi128ELb0ELb0ELb1EEEEEEEEEvNT_6ParamsE)
        /*023c*/ 	.word	0x00000030


	//----- nvinfo : EIATTR_REGCOUNT
	.align		4
.L_147:
        /*0240*/ 	.byte	0x04, 0x2f
        /*0242*/ 	.short	(.L_149 - .L_148)
	.align		4
.L_148:
        /*0244*/ 	.word	index@(_ZN7cutlass13device_kernelIN5flash11enable_sm90INS1_16FlashAttnFwdSm90INS1_25CollectiveMainloopFwdSm90ILi2EN4cute5tupleIJNS5_1CILi1EEES8_S8_EEENS6_IJNS7_ILi128EEENS7_ILi224EEESA_EEELi128ENS_12float_e4m3_tEfNS_4arch4Sm90ELb0ELb0ELb0ELb1ELb0ELb1ELb0ELb1ELb1ELb0ELb0ELb0EEENS1_21CollectiveEpilogueFwdINS6_IJSA_SA_SB_EEES9_NS_10bfloat16_tESF_Li256ELb1ELb0ELb0ELb1EEENS1_36VarlenDynamicPersistentTileSchedulerILi128ELi224ELi256ELi128ELb0ELb0ELb1ELb0ELb1ELb1EEEEEEEEEvNT_6ParamsE)
        /*0248*/ 	.word	0x000000a8


	//----- nvinfo : EIATTR_FRAME_SIZE
	.align		4
.L_149:
        /*024c*/ 	.byte	0x04, 0x11
        /*024e*/ 	.short	(.L_151 - .L_150)
	.align		4
.L_150:
        /*0250*/ 	.word	index@(_ZN7cutlass13device_kernelIN5flash11enable_sm90INS1_16FlashAttnFwdSm90INS1_25CollectiveMainloopFwdSm90ILi2EN4cute5tupleIJNS5_1CILi1EEES8_S8_EEENS6_IJNS7_ILi128EEENS7_ILi224EEESA_EEELi128ENS_12float_e4m3_tEfNS_4arch4Sm90ELb0ELb0ELb0ELb1ELb0ELb1ELb0ELb1ELb1ELb0ELb0ELb0EEENS1_21CollectiveEpilogueFwdINS6_IJSA_SA_SB_EEES9_NS_10bfloat16_tESF_Li256ELb1ELb0ELb0ELb1EEENS1_36VarlenDynamicPersistentTileSchedulerILi128ELi224ELi256ELi128ELb0ELb0ELb1ELb0ELb1ELb1EEEEEEEEEvNT_6ParamsE)
        /*0254*/ 	.word	0x000000e8


	//----- nvinfo : EIATTR_REGCOUNT
	.align		4
.L_151:
        /*0258*/ 	.byte	0x04, 0x2f
        /*025a*/ 	.short	(.L_153 - .L_152)
	.align		4
.L_152:
        /*025c*/ 	.word	index@(_ZN7cutlass13device_kernelIN5flash11enable_sm90INS1_16FlashAttnFwdSm90INS1_25CollectiveMainloopFwdSm90ILi2EN4cute5tupleIJNS5_1CILi1EEES8_S8_EEENS6_IJNS7_ILi128EEENS7_ILi224EEESA_EEELi128ENS_12float_e4m3_tEfNS_4arch4Sm90ELb0ELb0ELb0ELb1ELb0ELb0ELb0ELb1ELb1ELb0ELb0ELb0EEENS1_21CollectiveEpilogueFwdINS6_IJSA_SA_SB_EEES9_NS_10bfloat16_tESF_Li256ELb1ELb0ELb0ELb1EEENS1_36VarlenDynamicPersistentTileSchedulerILi128ELi224ELi256ELi128ELb0ELb0ELb1ELb0ELb1ELb1EEEEEEEEEvNT_6ParamsE)
        /*0260*/ 	.word	0x000000a8


	//----- nvinfo : EIATTR_FRAME_SIZE
	.align		4
.L_153:
        /*0264*/ 	.byte	0x04, 0x11
        /*0266*/ 	.short	(.L_155 - .L_154)
	.align		4
.L_154:
        /*0268*/ 	.word	index@(_ZN7cutlass13device_kernelIN5flash11enable_sm90INS1_16FlashAttnFwdSm90INS1_25CollectiveMainloopFwdSm90ILi2EN4cute5tupleIJNS5_1CILi1EEES8_S8_EEENS6_IJNS7_ILi128EEENS7_ILi224EEESA_EEELi128ENS_12float_e4m3_tEfNS_4arch4Sm90ELb0ELb0ELb0ELb1ELb0ELb0ELb0ELb1ELb1ELb0ELb0ELb0EEENS1_21CollectiveEpilogueFwdINS6_IJSA_SA_SB_EEES9_NS_10bfloat16_tESF_Li256ELb1ELb0ELb0ELb1EEENS1_36VarlenDynamicPersistentTileSchedulerILi128ELi224ELi256ELi128ELb0ELb0ELb1ELb0ELb1ELb1EEEEEEEEEvNT_6ParamsE)
        /*026c*/ 	.word	0x00000040


	//----- nvinfo : EIATTR_REGCOUNT
	.align		4
.L_155:
        /*0270*/ 	.byte	0x04, 0x2f
        /*0272*/ 	.short	(.L_157 - .L_156)
	.align		4
.L_156:
        /*0274*/ 	.word	index@(_ZN7cutlass13device_kernelIN5flash11enable_sm90INS1_16FlashAttnFwdSm90INS1_25CollectiveMainloopFwdSm90ILi2EN4cute5tupleIJNS5_1CILi1EEES8_S8_EEENS6_IJNS7_ILi128EEENS7_ILi224EEESA_EEELi128ENS_12float_e4m3_tEfNS_4arch4Sm90ELb0ELb0ELb0ELb0ELb0ELb0ELb0ELb1ELb1ELb0ELb0ELb0EEENS1_21CollectiveEpilogueFwdINS6_IJSA_SA_SB_EEES9_NS_10bfloat16_tESF_Li256ELb0ELb0ELb0ELb1EEENS1_29StaticPersistentTileSchedulerILb0EEEEEEEEEvNT_6ParamsE)
        /*0278*/ 	.word	0x000000a8


	//----- nvinfo : EIATTR_FRAME_SIZE
	.align		4
.L_157:
        /*027c*/ 	.byte	0x04, 0x11
        /*027e*/ 	.short	(.L_159 - .L_158)
	.align		4
.L_158:
        /*0280*/ 	.word	index@(_ZN7cutlass13device_kernelIN5flash11enable_sm90INS1_16FlashAttnFwdSm90INS1_25CollectiveMainloopFwdSm90ILi2EN4cute5tupleIJNS5_1CILi1EEES8_S8_EEENS6_IJNS7_ILi128EEENS7_ILi224EEESA_EEELi128ENS_12float_e4m3_tEfNS_4arch4Sm90ELb0ELb0ELb0ELb0ELb0ELb0ELb0ELb1ELb1ELb0ELb0ELb0EEENS1_21CollectiveEpilogueFwdINS6_IJSA_SA_SB_EEES9_NS_10bfloat16_tESF_Li256ELb0ELb0ELb0ELb1EEENS1_29StaticPersistentTileSchedulerILb0EEEEEEEEEvNT_6ParamsE)
        /*0284*/ 	.word	0x00000028


	//----- nvinfo : EIATTR_REGCOUNT
	.align		4
.L_159:
        /*0288*/ 	.byte	0x04, 0x2f
        /*028a*/ 	.short	(.L_161 - .L_160)
	.align		4
.L_160:
        /*028c*/ 	.word	index@(_ZN7cutlass13device_kernelIN5flash11enable_sm90INS1_16FlashAttnFwdSm90INS1_25CollectiveMainloopFwdSm90ILi2EN4cute5tupleIJNS5_1CILi1EEES8_S8_EEENS6_IJNS7_ILi128EEENS7_ILi160EEENS7_ILi192EEEEEELi192ENS_12float_e4m3_tEfNS_4arch4Sm90ELb1ELb0ELb0ELb1ELb0ELb1ELb0ELb1ELb1ELb0ELb0ELb0EEENS1_21CollectiveEpilogueFwdINS6_IJSA_SC_SB_EEES9_NS_10bfloat16_tESG_Li256ELb1ELb0ELb0ELb1EEENS1_36VarlenDynamicPersistentTileSchedulerILi128ELi160ELi256ELi128ELb0ELb0ELb1ELb1ELb1ELb1EEEEEEEEEvNT_6ParamsE)
        /*0290*/ 	.word	0x000000a8


	//----- nvinfo : EIATTR_FRAME_SIZE
	.align		4
.L_161:
        /*0294*/ 	.byte	0x04, 0x11
        /*0296*/ 	.short	(.L_163 - .L_162)
	.align		4
.L_162:
        /*0298*/ 	.word	index@(_ZN7cutlass13device_kernelIN5flash11enable_sm90INS1_16FlashAttnFwdSm90INS1_25CollectiveMainloopFwdSm90ILi2EN4cute5tupleIJNS5_1CILi1EEES8_S8_EEENS6_IJNS7_ILi128EEENS7_ILi160EEENS7_ILi192EEEEEELi192ENS_12float_e4m3_tEfNS_4arch4Sm90ELb1ELb0ELb0ELb1ELb0ELb1ELb0ELb1ELb1ELb0ELb0ELb0EEENS1_21CollectiveEpilogueFwdINS6_IJSA_SC_SB_EEES9_NS_10bfloat16_tESG_Li256ELb1ELb0ELb0ELb1EEENS1_36VarlenDynamicPersistentTileSchedulerILi128ELi160ELi256ELi128ELb0ELb0ELb1ELb1ELb1ELb1EEEEEEEEEvNT_6ParamsE)
        /*029c*/ 	.word	0x00000050


	//----- nvinfo : EIATTR_REGCOUNT
	.align		4
.L_163:
        /*02a0*/ 	.byte	0x04, 0x2f
        /*02a2*/ 	.short	(.L_165 - .L_164)
	.align		4
.L_164:
        /*02a4*/ 	.word	index@(_ZN7cutlass13device_kernelIN5flash11enable_sm90INS1_16FlashAttnFwdSm90INS1_25CollectiveMainloopFwdSm90ILi2EN4cute5tupleIJNS5_1CILi1EEES8_S8_EEENS6_IJNS7_ILi128EEENS7_ILi160EEENS7_ILi192EEEEEELi192ENS_12float_e4m3_tEfNS_4arch4Sm90ELb1ELb0ELb0ELb1ELb0ELb0ELb0ELb1ELb1ELb0ELb0ELb0EEENS1_21CollectiveEpilogueFwdINS6_IJSA_SC_SB_EEES9_NS_10bfloat16_tESG_Li256ELb1ELb0ELb0ELb1EEENS1_36VarlenDynamicPersistentTileSchedulerILi128ELi160ELi256ELi128ELb0ELb0ELb1ELb1ELb1ELb1EEEEEEEEEvNT_6ParamsE)
        /*02a8*/ 	.word	0x000000a8


	//----- nvinfo : EIATTR_FRAME_SIZE
	.align		4
.L_165:
        /*02ac*/ 	.byte	0x04, 0x11
        /*02ae*/ 	.short	(.L_167 - .L_166)
	.align		4
.L_166:
        /*02b0*/ 	.word	index@(_ZN7cutlass13device_kernelIN5flash11enable_sm90INS1_16FlashAttnFwdSm90INS1_25CollectiveMainloopFwdSm90ILi2EN4cute5tupleIJNS5_1CILi1EEES8_S8_EEENS6_IJNS7_ILi128EEENS7_ILi160EEENS7_ILi192EEEEEELi192ENS_12float_e4m3_tEfNS_4arch4Sm90ELb1ELb0ELb0ELb1ELb0ELb0ELb0ELb1ELb1ELb0ELb0ELb0EEENS1_21CollectiveEpilogueFwdINS6_IJSA_SC_SB_EEES9_NS_10bfloat16_tESG_Li256ELb1ELb0ELb0ELb1EEENS1_36VarlenDynamicPersistentTileSchedulerILi128ELi160ELi256ELi128ELb0ELb0ELb1ELb1ELb1ELb1EEEEEEEEEvNT_6ParamsE)
        /*02b4*/ 	.word	0x00000028


	//----- nvinfo : EIATTR_REGCOUNT
	.align		4
.L_167:
        /*02b8*/ 	.byte	0x04, 0x2f
        /*02ba*/ 	.short	(.L_169 - .L_168)
	.align		4
.L_168:
        /*02bc*/ 	.word	index@(_ZN7cutlass13device_kernelIN5flash11enable_sm90INS1_16FlashAttnFwdSm90INS1_25CollectiveMainloopFwdSm90ILi2EN4cute5tupleIJNS5_1CILi1EEES8_S8_EEENS6_IJNS7_ILi128EEENS7_ILi160EEENS7_ILi192EEEEEELi192ENS_12float_e4m3_tEfNS_4arch4Sm90ELb1ELb0ELb0ELb0ELb0ELb0ELb0ELb1ELb1ELb0ELb0ELb0EEENS1_21CollectiveEpilogueFwdINS6_IJSA_SC_SB_EEES9_NS_10bfloat16_tESG_Li256ELb0ELb0ELb0ELb1EEENS1_30DynamicPersistentTileSchedulerILi256ELi128ELb0ELb0ELb1EEEEEEEEEvNT_6ParamsE)
        /*02c0*/ 	.word	0x000000a8


	//----- nvinfo : EIATTR_FRAME_SIZE
	.align		4
.L_169:
        /*02c4*/ 	.byte	0x04, 0x11
        /*02c6*/ 	.short	(.L_171 - .L_170)
	.align		4
.L_170:
        /*02c8*/ 	.word	index@(_ZN7cutlass13device_kernelIN5flash11enable_sm90INS1_16FlashAttnFwdSm90INS1_25CollectiveMainloopFwdSm90ILi2EN4cute5tupleIJNS5_1CILi1EEES8_S8_EEENS6_IJNS7_ILi128EEENS7_ILi160EEENS7_ILi192EEEEEELi192ENS_12float_e4m3_tEfNS_4arch4Sm90ELb1ELb0ELb0ELb0ELb0ELb0ELb0ELb1ELb1ELb0ELb0ELb0EEENS1_21CollectiveEpilogueFwdINS6_IJSA_SC_SB_EEES9_NS_10bfloat16_tESG_Li256ELb0ELb0ELb0ELb1EEENS1_30DynamicPersistentTileSchedulerILi256ELi128ELb0ELb0ELb1EEEEEEEEEvNT_6ParamsE)
        /*02cc*/ 	.word	0x00000028


	//----- nvinfo : EIATTR_REGCOUNT
	.align		4
.L_171:
        /*02d0*/ 	.byte	0x04, 0x2f
        /*02d2*/ 	.short	(.L_173 - .L_172)
	.align		4
.L_172:
        /*02d4*/ 	.word	index@(_ZN7cutlass13device_kernelIN5flash11enable_sm90INS1_16FlashAttnFwdSm90INS1_25CollectiveMainloopFwdSm90ILi2EN4cute5tupleIJNS5_1CILi1EEES8_S8_EEENS6_IJNS7_ILi128EEENS7_ILi160EEENS7_ILi192EEEEEELi192ENS_12float_e4m3_tEfNS_4arch4Sm90ELb0ELb1ELb0ELb1ELb0ELb1ELb0ELb1ELb1ELb0ELb0ELb0EEENS1_21CollectiveEpilogueFwdINS6_IJSA_SC_SB_EEES9_NS_10bfloat16_tESG_Li256ELb1ELb0ELb0ELb1EEENS1_36VarlenDynamicPersistentTileSchedulerILi128ELi160ELi256ELi128ELb0ELb0ELb1ELb1ELb0ELb1EEEEEEEEEvNT_6ParamsE)
        /*02d8*/ 	.word	0x000000a8


	//----- nvinfo : EIATTR_FRAME_SIZE
	.align		4
.L_173:
        /*02dc*/ 	.byte	0x04, 0x11
        /*02de*/ 	.short	(.L_175 - .L_174)
	.align		4
.L_174:
        /*02e0*/ 	.word	index@($_ZN7cutlass13device_kernelIN5flash11enable_sm90INS1_16FlashAttnFwdSm90INS1_25CollectiveMainloopFwdSm90ILi2EN4cute5tupleIJNS5_1CILi1EEES8_S8_EEENS6_IJNS7_ILi128EEENS7_ILi160EEENS7_ILi192EEEEEELi192ENS_12float_e4m3_tEfNS_4arch4Sm90ELb0ELb1ELb0ELb1ELb0ELb1ELb0ELb1ELb1ELb0ELb0ELb0EEENS1_21CollectiveEpilogueFwdINS6_IJSA_SC_SB_EEES9_NS_10bfloat16_tESG_Li256ELb1ELb0ELb0ELb1EEENS1_36VarlenDynamicPersistentTileSchedulerILi128ELi160ELi256ELi128ELb0ELb0ELb1ELb1ELb0ELb1EEEEEEEEEvNT_6ParamsE$_ZZN5flash25CollectiveMainloopFwdSm90ILi2EN4cute5tupleIJNS1_1CILi1EEES4_S4_EEENS2_IJNS3_ILi128EEENS3_ILi160EEENS3_ILi192EEEEEELi192EN7cutlass12float_e4m3_tEfNSA_4arch4Sm90ELb0ELb1ELb0ELb1ELb0ELb1ELb0ELb1ELb1ELb0ELb0ELb0EE12store_kv_newINS_16FlashAttnFwdSm90ISE_NS_21CollectiveEpilogueFwdINS2_IJS6_S8_S7_EEES5_NSA_10bfloat16_tESD_Li256ELb1ELb0ELb0ELb1EEENS_36VarlenDynamicPersistentTileSchedulerILi128ELi160ELi256ELi128ELb0ELb0ELb1ELb1ELb0ELb1EEEE13SharedStorageEEEbRKNSE_6ParamsENSA_25PipelineTmaAsyncNoClusterILi2ENSA_16PipelineTmaAsyncILi2EEEEESV_RNSA_13PipelineStateILj2EEEiRT_RKNS_16SeqlenInfoQKNewKILb1ELb1EEENS2_IJiiiiEEEENKUliRKT_E_clISX_EEDaiS18_)
        /*02e4*/ 	.word	0x00000310


	//----- nvinfo : EIATTR_FRAME_SIZE
	.align		4
.L_175:
        /*02e8*/ 	.byte	0x04, 0x11
        /*02ea*/ 	.short	(.L_177 - .L_176)
	.align		4
.L_176:
        /*02ec*/ 	.word	index@(_ZN7cutlass13device_kernelIN5flash11enable_sm90INS1_16FlashAttnFwdSm90INS1_25CollectiveMainloopFwdSm90ILi2EN4cute5tupleIJNS5_1CILi1EEES8_S8_EEENS6_IJNS7_ILi128EEENS7_ILi160EEENS7_ILi192EEEEEELi192ENS_12float_e4m3_tEfNS_4arch4Sm90ELb0ELb1ELb0ELb1ELb0ELb1ELb0ELb1ELb1ELb0ELb0ELb0EEENS1_21CollectiveEpilogueFwdINS6_IJSA_SC_SB_EEES9_NS_10bfloat16_tESG_Li256ELb1ELb0ELb0ELb1EEENS1_36VarlenDynamicPersistentTileSchedulerILi128ELi160ELi256ELi128ELb0ELb0ELb1ELb1ELb0ELb1EEEEEEEEEvNT_6ParamsE)
        /*02f0*/ 	.word	0x00000310


	//----- nvinfo : EIATTR_REGCOUNT
	.align		4
.L_177:
        /*02f4*/ 	.byte	0x04, 0x2f
        /*02f6*/ 	.short	(.L_179 - .L_178)
	.align		4
.L_178:
        /*02f8*/ 	.word	index@(_ZN7cutlass13device_kernelIN5flash11enable_sm90INS1_16FlashAttnFwdSm90INS1_25CollectiveMainloopFwdSm90ILi2EN4cute5tupleIJNS5_1CILi1EEES8_S8_EEENS6_IJNS7_ILi128EEENS7_ILi160EEENS7_ILi192EEEEEELi192ENS_12float_e4m3_tEfNS_4arch4Sm90ELb0ELb1ELb0ELb1ELb0ELb0ELb0ELb1ELb1ELb0ELb0ELb0EEENS1_21CollectiveEpilogueFwdINS6_IJSA_SC_SB_EEES9_NS_10bfloat16_tESG_Li256ELb1ELb0ELb0ELb1EEENS1_36VarlenDynamicPersistentTileSchedulerILi128ELi160ELi256ELi128ELb0ELb0ELb1ELb1ELb0ELb1EEEEEEEEEvNT_6ParamsE)
        /*02fc*/ 	.word	0x000000a8


	//----- nvinfo : EIATTR_FRAME_SIZE
	.align		4
.L_179:
        /*0300*/ 	.byte	0x04, 0x11
        /*0302*/ 	.short	(.L_181 - .L_180)
	.align		4
.L_180:
        /*0304*/ 	.word	index@(_ZN7cutlass13device_kernelIN5flash11enable_sm90INS1_16FlashAttnFwdSm90INS1_25CollectiveMainloopFwdSm90ILi2EN4cute5tupleIJNS5_1CILi1EEES8_S8_EEENS6_IJNS7_ILi128EEENS7_ILi160EEENS7_ILi192EEEEEELi192ENS_12float_e4m3_tEfNS_4arch4Sm90ELb0ELb1ELb0ELb1ELb0ELb0ELb0ELb1ELb1ELb0ELb0ELb0EEENS1_21CollectiveEpilogueFwdINS6_IJSA_SC_SB_EEES9_NS_10bfloat16_tESG_Li256ELb1ELb0ELb0ELb1EEENS1_36VarlenDynamicPersistentTileSchedulerILi128ELi160ELi256ELi128ELb0ELb0ELb1ELb1ELb0ELb1EEEEEEEEEvNT_6ParamsE)
        /*0308*/ 	.word	0x00000030


	//----- nvinfo : EIATTR_REGCOUNT
	.align		4
.L_181:
        /*030c*/ 	.byte	0x04, 0x2f
        /*030e*/ 	.short	(.L_183 - .L_182)
	.align		4
.L_182:
        /*0310*/ 	.word	index@(_ZN7cutlass13device_kernelIN5flash11enable_sm90INS1_16FlashAttnFwdSm90INS1_25CollectiveMainloopFwdSm90ILi2EN4cute5tupleIJNS5_1CILi1EEES8_S8_EEENS6_IJNS7_ILi128EEENS7_ILi160EEENS7_ILi192EEEEEELi192ENS_12float_e4m3_tEfNS_4arch4Sm90ELb0ELb1ELb0ELb0ELb0ELb0ELb0ELb1ELb1ELb0ELb0ELb0EEENS1_21CollectiveEpilogueFwdINS6_IJSA_SC_SB_EEES9_NS_10bfloat16_tESG_Li256ELb0ELb0ELb0ELb1EEENS1_30DynamicPersistentTileSchedulerILi256ELi128ELb0ELb0ELb1EEEEEEEEEvNT_6ParamsE)
        /*0314*/ 	.word	0x000000a8


	//----- nvinfo : EIATTR_FRAME_SIZE
	.align		4
.L_183:
        /*0318*/ 	.byte	0x04, 0x11
        /*031a*/ 	.short	(.L_185 - .L_184)
	.align		4
.L_184:
        /*031c*/ 	.word	index@(_ZN7cutlass13device_kernelIN5flash11enable_sm90INS1_16FlashAttnFwdSm90INS1_25CollectiveMainloopFwdSm90ILi2EN4cute5tupleIJNS5_1CILi1EEES8_S8_EEENS6_IJNS7_ILi128EEENS7_ILi160EEENS7_ILi192EEEEEELi192ENS_12float_e4m3_tEfNS_4arch4Sm90ELb0ELb1ELb0ELb0ELb0ELb0ELb0ELb1ELb1ELb0ELb0ELb0EEENS1_21CollectiveEpilogueFwdINS6_IJSA_SC_SB_EEES9_NS_10bfloat16_tESG_Li256ELb0ELb0ELb0ELb1EEENS1_30DynamicPersistentTileSchedulerILi256ELi128ELb0ELb0ELb1EEEEEEEEEvNT_6ParamsE)
        /*0320*/ 	.word	0x00000020


	//----- nvinfo : EIATTR_REGCOUNT
	.align		4
.L_185:
        /*0324*/ 	.byte	0x04, 0x2f
        /*0326*/ 	.short	(.L_187 - .L_186)
	.align		4
.L_186:
        /*0328*/ 	.word	index@(_ZN7cutlass13device_kernelIN5flash11enable_sm90INS1_16FlashAttnFwdSm90INS1_25CollectiveMainloopFwdSm90ILi2EN4cute5tupleIJNS5_1CILi1EEES8_S8_EEENS6_IJNS7_ILi128EEENS7_ILi160EEENS7_ILi192EEEEEELi192ENS_12float_e4m3_tEfNS_4arch4Sm90ELb0ELb0ELb0ELb1ELb0ELb1ELb0ELb1ELb1ELb0ELb0ELb0EEENS1_21CollectiveEpilogueFwdINS6_IJSA_SC_SB_EEES9_NS_10bfloat16_tESG_Li256ELb1ELb0ELb0ELb1EEENS1_36VarlenDynamicPersistentTileSchedulerILi128ELi160ELi256ELi128ELb0ELb0ELb1ELb0ELb1ELb1EEEEEEEEEvNT_6ParamsE)
        /*032c*/ 	.word	0x000000a8


	//----- nvinfo : EIATTR_FRAME_SIZE
	.align		4
.L_187:
        /*0330*/ 	.byte	0x04, 0x11
        /*0332*/ 	.short	(.L_189 - .L_188)
	.align		4
.L_188:
        /*0334*/ 	.word	index@(_ZN7cutlass13device_kernelIN5flash11enable_sm90INS1_16FlashAttnFwdSm90INS1_25CollectiveMainloopFwdSm90ILi2EN4cute5tupleIJNS5_1CILi1EEES8_S8_EEENS6_IJNS7_ILi128EEENS7_ILi160EEENS7_ILi192EEEEEELi192ENS_12float_e4m3_tEfNS_4arch4Sm90ELb0ELb0ELb0ELb1ELb0ELb1ELb0ELb1ELb1ELb0ELb0ELb0EEENS1_21CollectiveEpilogueFwdINS6_IJSA_SC_SB_EEES9_NS_10bfloat16_tESG_Li256ELb1ELb0ELb0ELb1EEENS1_36VarlenDynamicPersistentTileSchedulerILi128ELi160ELi256ELi128ELb0ELb0ELb1ELb0ELb1ELb1EEEEEEEEEvNT_6ParamsE)
        /*0338*/ 	.word	0x00000050


	//----- nvinfo : EIATTR_REGCOUNT
	.align		4
.L_189:
        /*033c*/ 	.byte	0x04, 0x2f
        /*033e*/ 	.short	(.L_191 - .L_190)
	.align		4
.L_190:
        /*0340*/ 	.word	index@(_ZN7cutlass13device_kernelIN5flash11enable_sm90INS1_16FlashAttnFwdSm90INS1_25CollectiveMainloopFwdSm90ILi2EN4cute5tupleIJNS5_1CILi1EEES8_S8_EEENS6_IJNS7_ILi128EEENS7_ILi160EEENS7_ILi192EEEEEELi192ENS_12float_e4m3_tEfNS_4arch4Sm90ELb0ELb0ELb0ELb1ELb0ELb0ELb0ELb1ELb1ELb0ELb0ELb0EEENS1_21CollectiveEpilogueFwdINS6_IJSA_SC_SB_EEES9_NS_10bfloat16_tESG_Li256ELb1ELb0ELb0ELb1EEENS1_36VarlenDynamicPersistentTileSchedulerILi128ELi160ELi256ELi128ELb0ELb0ELb1ELb0ELb1ELb1EEEEEEEEEvNT_6ParamsE)
        /*0344*/ 	.word	0x000000a8


	//----- nvinfo : EIATTR_FRAME_SIZE
	.align		4
.L_191:
        /*0348*/ 	.byte	0x04, 0x11
        /*034a*/ 	.short	(.L_193 - .L_192)
	.align		4
.L_192:
        /*034c*/ 	.word	index@(_ZN7cutlass13device_kernelIN5flash11enable_sm90INS1_16FlashAttnFwdSm90INS1_25CollectiveMainloopFwdSm90ILi2EN4cute5tupleIJNS5_1CILi1EEES8_S8_EEENS6_IJNS7_ILi128EEENS7_ILi160EEENS7_ILi192EEEEEELi192ENS_12float_e4m3_tEfNS_4arch4Sm90ELb0ELb0ELb0ELb1ELb0ELb0ELb0ELb1ELb1ELb0ELb0ELb0EEENS1_21CollectiveEpilogueFwdINS6_IJSA_SC_SB_EEES9_NS_10bfloat16_tESG_Li256ELb1ELb0ELb0ELb1EEENS1_36VarlenDynamicPersistentTileSchedulerILi128ELi160ELi256ELi128ELb0ELb0ELb1ELb0ELb1ELb1EEEEEEEEEvNT_6ParamsE)
        /*0350*/ 	.word	0x00000028


	//----- nvinfo : EIATTR_REGCOUNT
	.align		4
.L_193:
        /*0354*/ 	.byte	0x04, 0x2f
        /*0356*/ 	.short	(.L_195 - .L_194)
	.align		4
.L_194:
        /*0358*/ 	.word	index@(_ZN7cutlass13device_kernelIN5flash11enable_sm90INS1_16FlashAttnFwdSm90INS1_25CollectiveMainloopFwdSm90ILi2EN4cute5tupleIJNS5_1CILi2EEENS7_ILi1EEES9_EEENS6_IJNS7_ILi128EEENS7_ILi160EEENS7_ILi192EEEEEELi192ENS_12float_e4m3_tEfNS_4arch4Sm90ELb0ELb0ELb0ELb0ELb0ELb0ELb0ELb1ELb1ELb0ELb0ELb0EEENS1_21CollectiveEpilogueFwdINS6_IJSB_SD_SC_EEESA_NS_10bfloat16_tESH_Li256ELb0ELb0ELb0ELb1EEENS1_29StaticPersistentTileSchedulerILb0EEEEEEEEEvNT_6ParamsE)
        /*035c*/ 	.word	0x000000a8


	//----- nvinfo : EIATTR_FRAME_SIZE
	.align		4
.L_195:
        /*0360*/ 	.byte	0x04, 0x11
        /*0362*/ 	.short	(.L_197 - .L_196)
	.align		4
.L_196:
        /*0364*/ 	.word	index@(_ZN7cutlass13device_kernelIN5flash11enable_sm90INS1_16FlashAttnFwdSm90INS1_25CollectiveMainloopFwdSm90ILi2EN4cute5tupleIJNS5_1CILi2EEENS7_ILi1EEES9_EEENS6_IJNS7_ILi128EEENS7_ILi160EEENS7_ILi192EEEEEELi192ENS_12float_e4m3_tEfNS_4arch4Sm90ELb0ELb0ELb0ELb0ELb0ELb0ELb0ELb1ELb1ELb0ELb0ELb0EEENS1_21CollectiveEpilogueFwdINS6_IJSB_SD_SC_EEESA_NS_10bfloat16_tESH_Li256ELb0ELb0ELb0ELb1EEENS1_29StaticPersistentTileSchedulerILb0EEEEEEEEEvNT_6ParamsE)
        /*0368*/ 	.word	0x00000020


	//----- nvinfo : EIATTR_REGCOUNT
	.align		4
.L_197:
        /*036c*/ 	.byte	0x04, 0x2f
        /*036e*/ 	.short	(.L_199 - .L_198)
	.align		4
.L_198:
        /*0370*/ 	.word	index@(_ZN7cutlass13device_kernelIN5flash11enable_sm90INS1_16FlashAttnFwdSm90INS1_25CollectiveMainloopFwdSm90ILi2EN4cute5tupleIJNS5_1CILi1EEES8_S8_EEENS6_IJNS7_ILi128EEENS7_ILi160EEENS7_ILi192EEEEEELi192ENS_12float_e4m3_tEfNS_4arch4Sm90ELb0ELb0ELb0ELb0ELb0ELb0ELb0ELb1ELb1ELb0ELb0ELb0EEENS1_21CollectiveEpilogueFwdINS6_IJSA_SC_SB_EEES9_NS_10bfloat16_tESG_Li256ELb0ELb0ELb0ELb1EEENS1_29StaticPersistentTileSchedulerILb0EEEEEEEEEvNT_6ParamsE)
        /*0374*/ 	.word	0x000000a8


	//----- nvinfo : EIATTR_FRAME_SIZE
	.align		4
.L_199:
        /*0378*/ 	.byte	0x04, 0x11
        /*037a*/ 	.short	(.L_201 - .L_200)
	.align		4
.L_200:
        /*037c*/ 	.word	index@(_ZN7cutlass13device_kernelIN5flash11enable_sm90INS1_16FlashAttnFwdSm90INS1_25CollectiveMainloopFwdSm90ILi2EN4cute5tupleIJNS5_1CILi1EEES8_S8_EEENS6_IJNS7_ILi128EEENS7_ILi160EEENS7_ILi192EEEEEELi192ENS_12float_e4m3_tEfNS_4arch4Sm90ELb0ELb0ELb0ELb0ELb0ELb0ELb0ELb1ELb1ELb0ELb0ELb0EEENS1_21CollectiveEpilogueFwdINS6_IJSA_SC_SB_EEES9_NS_10bfloat16_tESG_Li256ELb0ELb0ELb0ELb1EEENS1_29StaticPersistentTileSchedulerILb0EEEEEEEEEvNT_6ParamsE)
        /*0380*/ 	.word	0x00000010


	//----- nvinfo : EIATTR_REGCOUNT
	.align		4
.L_201:
        /*0384*/ 	.byte	0x04, 0x2f
        /*0386*/ 	.short	(.L_203 - .L_202)
	.align		4
.L_202:
        /*0388*/ 	.word	index@(_ZN7cutlass13device_kernelIN5flash11enable_sm90INS1_16FlashAttnFwdSm90INS1_25CollectiveMainloopFwdSm90ILi2EN4cute5tupleIJNS5_1CILi1EEES8_S8_EEENS6_IJNS7_ILi128EEESA_NS7_ILi256EEEEEELi256ENS_12float_e4m3_tEfNS_4arch4Sm90ELb1ELb0ELb0ELb1ELb0ELb1ELb0ELb1ELb1ELb0ELb0ELb0EEENS1_21CollectiveEpilogueFwdINS6_IJSA_SB_SA_EEES9_NS_10bfloat16_tESF_Li256ELb1ELb0ELb0ELb1EEENS1_36VarlenDynamicPersistentTileSchedulerILi128ELi128ELi256ELi128ELb0ELb0ELb1ELb1ELb1ELb1EEEEEEEEEvNT_6ParamsE)
        /*038c*/ 	.word	0x000000a8


	//----- nvinfo : EIATTR_FRAME_SIZE
	.align		4
.L_203:
        /*0390*/ 	.byte	0x04, 0x11
        /*0392*/ 	.short	(.L_205 - .L_204)
	.align		4
.L_204:
        /*0394*/ 	.word	index@(_ZN7cutlass13device_kernelIN5flash11enable_sm90INS1_16FlashAttnFwdSm90INS1_25CollectiveMainloopFwdSm90ILi2EN4cute5tupleIJNS5_1CILi1EEES8_S8_EEENS6_IJNS7_ILi128EEESA_NS7_ILi256EEEEEELi256ENS_12float_e4m3_tEfNS_4arch4Sm90ELb1ELb0ELb0ELb1ELb0ELb1ELb0ELb1ELb1ELb0ELb0ELb0EEENS1_21CollectiveEpilogueFwdINS6_IJSA_SB_SA_EEES9_NS_10bfloat16_tESF_Li256ELb1ELb0ELb0ELb1EEENS1_36VarlenDynamicPersistentTileSchedulerILi128ELi128ELi256ELi128ELb0ELb0ELb1ELb1ELb1ELb1EEEEEEEEEvNT_6ParamsE)
        /*0398*/ 	.word	0x00000068


	//----- nvinfo : EIATTR_REGCOUNT
	.align		4
.L_205:
        /*039c*/ 	.byte	0x04, 0x2f
        /*039e*/ 	.short	(.L_207 - .L_206)
	.align		4
.L_206:
        /*03a0*/ 	.word	index@(_ZN7cutlass13device_kernelIN5flash11enable_sm90INS1_16FlashAttnFwdSm90INS1_25CollectiveMainloopFwdSm90ILi2EN4cute5tupleIJNS5_1CILi1EEES8_S8_EEENS6_IJNS7_ILi128EEESA_NS7_ILi256EEEEEELi256ENS_12float_e4m3_tEfNS_4arch4Sm90ELb1ELb0ELb0ELb1ELb0ELb0ELb0ELb1ELb1ELb0ELb0ELb0EEENS1_21CollectiveEpilogueFwdINS6_IJSA_SB_SA_EEES9_NS_10bfloat16_tESF_Li256ELb1ELb0ELb0ELb1EEENS1_36VarlenDynamicPersistentTileSchedulerILi128ELi128ELi256ELi128ELb0ELb0ELb1ELb1ELb1ELb1EEEEEEEEEvNT_6ParamsE)
        /*03a4*/ 	.word	0x000000a8


	//----- nvinfo : EIATTR_FRAME_SIZE
	.align		4
.L_207:
        /*03a8*/ 	.byte	0x04, 0x11
        /*03aa*/ 	.short	(.L_209 - .L_208)
	.align		4
.L_208:
        /*03ac*/ 	.word	index@(_ZN7cutlass13device_kernelIN5flash11enable_sm90INS1_16FlashAttnFwdSm90INS1_25CollectiveMainloopFwdSm90ILi2EN4cute5tupleIJNS5_1CILi1EEES8_S8_EEENS6_IJNS7_ILi128EEESA_NS7_ILi256EEEEEELi256ENS_12float_e4m3_tEfNS_4arch4Sm90ELb1ELb0ELb0ELb1ELb0ELb0ELb0ELb1ELb1ELb0ELb0ELb0EEENS1_21CollectiveEpilogueFwdINS6_IJSA_SB_SA_EEES9_NS_10bfloat16_tESF_Li256ELb1ELb0ELb0ELb1EEENS1_36VarlenDynamicPersistentTileSchedulerILi128ELi128ELi256ELi128ELb0ELb0ELb1ELb1ELb1ELb1EEEEEEEEEvNT_6ParamsE)
        /*03b0*/ 	.word	0x00000048


	//----- nvinfo : EIATTR_REGCOUNT
	.align		4
.L_209:
        /*03b4*/ 	.byte	0x04, 0x2f
        /*03b6*/ 	.short	(.L_211 - .L_210)
	.align		4
.L_210:
        /*03b8*/ 	.word	index@(_ZN7cutlass13device_kernelIN5flash11enable_sm90INS1_16FlashAttnFwdSm90INS1_25CollectiveMainloopFwdSm90ILi2EN4cute5tupleIJNS5_1CILi1EEES8_S8_EEENS6_IJNS7_ILi128EEESA_NS7_ILi256EEEEEELi256ENS_12float_e4m3_tEfNS_4arch4Sm90ELb1ELb0ELb0ELb0ELb0ELb0ELb0ELb1ELb1ELb0ELb0ELb0EEENS1_21CollectiveEpilogueFwdINS6_IJSA_SB_SA_EEES9_NS_10bfloat16_tESF_Li256ELb0ELb0ELb0ELb1EEENS1_30DynamicPersistentTileSchedulerILi256ELi128ELb0ELb0ELb1EEEEEEEEEvNT_6ParamsE)
        /*03bc*/ 	.word	0x000000a8


	//----- nvinfo : EIATTR_FRAME_SIZE
	.align		4
.L_211:
        /*03c0*/ 	.byte	0x04, 0x11
        /*03c2*/ 	.short	(.L_213 - .L_212)
	.align		4
.L_212:
        /*03c4*/ 	.word	index@(_ZN7cutlass13device_kernelIN5flash11enable_sm90INS1_16FlashAttnFwdSm90INS1_25CollectiveMainloopFwdSm90ILi2EN4cute5tupleIJNS5_1CILi1EEES8_S8_EEENS6_IJNS7_ILi128EEESA_NS7_ILi256EEEEEELi256ENS_12float_e4m3_tEfNS_4arch4Sm90ELb1ELb0ELb0ELb0ELb0ELb0ELb0ELb1ELb1ELb0ELb0ELb0EEENS1_21CollectiveEpilogueFwdINS6_IJSA_SB_SA_EEES9_NS_10bfloat16_tESF_Li256ELb0ELb0ELb0ELb1EEENS1_30DynamicPersistentTileSchedulerILi256ELi128ELb0ELb0ELb1EEEEEEEEEvNT_6ParamsE)
        /*03c8*/ 	.word	0x00000040


	//----- nvinfo : EIATTR_REGCOUNT
	.align		4
.L_213:
        /*03cc*/ 	.byte	0x04, 0x2f
        /*03ce*/ 	.short	(.L_215 - .L_214)
	.align		4
.L_214:
        /*03d0*/ 	.word	index@(_ZN7cutlass13device_kernelIN5flash11enable_sm90INS1_16FlashAttnFwdSm90INS1_25CollectiveMainloopFwdSm90ILi2EN4cute5tupleIJNS5_1CILi1EEES8_S8_EEENS6_IJNS7_ILi128EEENS7_ILi64EEENS7_ILi256EEEEEELi256ENS_12float_e4m3_tEfNS_4arch4Sm90ELb0ELb1ELb0ELb1ELb0ELb1ELb0ELb1ELb1ELb0ELb0ELb0EEENS1_21CollectiveEpilogueFwdINS6_IJSA_SC_SB_EEES9_NS_10bfloat16_tESG_Li256ELb1ELb0ELb0ELb1EEENS1_36VarlenDynamicPersistentTileSchedulerILi128ELi64ELi256ELi128ELb0ELb0ELb1ELb1ELb0ELb1EEEEEEEEEvNT_6ParamsE)
        /*03d4*/ 	.word	0x000000a8


	//----- nvinfo : EIATTR_FRAME_SIZE
	.align		4
.L_215:
        /*03d8*/ 	.byte	0x04, 0x11
        /*03da*/ 	.short	(.L_217 - .L_216)
	.align		4
.L_216:
        /*03dc*/ 	.word	index@(_ZN7cutlass13device_kernelIN5flash11enable_sm90INS1_16FlashAttnFwdSm90INS1_25CollectiveMainloopFwdSm90ILi2EN4cute5tupleIJNS5_1CILi1EEES8_S8_EEENS6_IJNS7_ILi128EEENS7_ILi64EEENS7_ILi256EEEEEELi256ENS_12float_e4m3_tEfNS_4arch4Sm90ELb0ELb1ELb0ELb1ELb0ELb1ELb0ELb1ELb1ELb0ELb0ELb0EEENS1_21CollectiveEpilogueFwdINS6_IJSA_SC_SB_EEES9_NS_10bfloat16_tESG_Li256ELb1ELb0ELb0ELb1EEENS1_36VarlenDynamicPersistentTileSchedulerILi128ELi64ELi256ELi128ELb0ELb0ELb1ELb1ELb0ELb1EEEEEEEEEvNT_6ParamsE)
        /*03e0*/ 	.word	0x00000060


	//----- nvinfo : EIATTR_REGCOUNT
	.align		4
.L_217:
        /*03e4*/ 	.byte	0x04, 0x2f
        /*03e6*/ 	.short	(.L_219 - .L_218)
	.align		4
.L_218:
        /*03e8*/ 	.word	index@(_ZN7cutlass13device_kernelIN5flash11enable_sm90INS1_16FlashAttnFwdSm90INS1_25CollectiveMainloopFwdSm90ILi2EN4cute5tupleIJNS5_1CILi1EEES8_S8_EEENS6_IJNS7_ILi128EEENS7_ILi64EEENS7_ILi256EEEEEELi256ENS_12float_e4m3_tEfNS_4arch4Sm90ELb0ELb1ELb0ELb1ELb0ELb0ELb0ELb1ELb1ELb0ELb0ELb0EEENS1_21CollectiveEpilogueFwdINS6_IJSA_SC_SB_EEES9_NS_10bfloat16_tESG_Li256ELb1ELb0ELb0ELb1EEENS1_36VarlenDynamicPersistentTileSchedulerILi128ELi64ELi256ELi128ELb0ELb0ELb1ELb1ELb0ELb1EEEEEEEEEvNT_6ParamsE)
        /*03ec*/ 	.word	0x000000a8


	//----- nvinfo : EIATTR_FRAME_SIZE
	.align		4
.L_219:
        /*03f0*/ 	.byte	0x04, 0x11
        /*03f2*/ 	.short	(.L_221 - .L_220)
	.align		4
.L_220:
        /*03f4*/ 	.word	index@(_ZN7cutlass13device_kernelIN5flash11enable_sm90INS1_16FlashAttnFwdSm90INS1_25CollectiveMainloopFwdSm90ILi2EN4cute5tupleIJNS5_1CILi1EEES8_S8_EEENS6_IJNS7_ILi128EEENS7_ILi64EEENS7_ILi256EEEEEELi256ENS_12float_e4m3_tEfNS_4arch4Sm90ELb0ELb1ELb0ELb1ELb0ELb0ELb0ELb1ELb1ELb0ELb0ELb0EEENS1_21CollectiveEpilogueFwdINS6_IJSA_SC_SB_EEES9_NS_10bfloat16_tESG_Li256ELb1ELb0ELb0ELb1EEENS1_36VarlenDynamicPersistentTileSchedulerILi128ELi64ELi256ELi128ELb0ELb0ELb1ELb1ELb0ELb1EEEEEEEEEvNT_6ParamsE)
        /*03f8*/ 	.word	0x00000038


	//----- nvinfo : EIATTR_REGCOUNT
	.align		4
.L_221:
        /*03fc*/ 	.byte	0x04, 0x2f
        /*03fe*/ 	.short	(.L_223 - .L_222)
	.align		4
.L_222:
        /*0400*/ 	.word	index@(_ZN7cutlass13device_kernelIN5flash11enable_sm90INS1_16FlashAttnFwdSm90INS1_25CollectiveMainloopFwdSm90ILi2EN4cute5tupleIJNS5_1CILi1EEES8_S8_EEENS6_IJNS7_ILi128EEENS7_ILi64EEENS7_ILi256EEEEEELi256ENS_12float_e4m3_tEfNS_4arch4Sm90ELb0ELb1ELb0ELb0ELb0ELb0ELb0ELb1ELb1ELb0ELb0ELb0EEENS1_21CollectiveEpilogueFwdINS6_IJSA_SC_SB_EEES9_NS_10bfloat16_tESG_Li256ELb0ELb0ELb0ELb1EEENS1_30DynamicPersistentTileSchedulerILi256ELi128ELb0ELb0ELb1EEEEEEEEEvNT_6ParamsE)
        /*0404*/ 	.word	0x000000a8


	//----- nvinfo : EIATTR_FRAME_SIZE
	.align		4
.L_223:
        /*0408*/ 	.byte	0x04, 0x11
        /*040a*/ 	.short	(.L_225 - .L_224)
	.align		4
.L_224:
        /*040c*/ 	.word	index@(_ZN7cutlass13device_kernelIN5flash11enable_sm90INS1_16FlashAttnFwdSm90INS1_25CollectiveMainloopFwdSm90ILi2EN4cute5tupleIJNS5_1CILi1EEES8_S8_EEENS6_IJNS7_ILi128EEENS7_ILi64EEENS7_ILi256EEEEEELi256ENS_12float_e4m3_tEfNS_4arch4Sm90ELb0ELb1ELb0ELb0ELb0ELb0ELb0ELb1ELb1ELb0ELb0ELb0EEENS1_21CollectiveEpilogueFwdINS6_IJSA_SC_SB_EEES9_NS_10bfloat16_tESG_Li256ELb0ELb0ELb0ELb1EEENS1_30DynamicPersistentTileSchedulerILi256ELi128ELb0ELb0ELb1EEEEEEEEEvNT_6ParamsE)
        /*0410*/ 	.word	0x00000030


	//----- nvinfo : EIATTR_REGCOUNT
	.align		4
.L_225:
        /*0414*/ 	.byte	0x04, 0x2f
        /*0416*/ 	.short	(.L_227 - .L_226)
	.align		4
.L_226:
        /*0418*/ 	.word	index@(_ZN7cutlass13device_kernelIN5flash11enable_sm90INS1_16FlashAttnFwdSm90INS1_25CollectiveMainloopFwdSm90ILi2EN4cute5tupleIJNS5_1CILi1EEES8_S8_EEENS6_IJNS7_ILi128EEESA_NS7_ILi256EEEEEELi256ENS_12float_e4m3_tEfNS_4arch4Sm90ELb0ELb0ELb0ELb1ELb0ELb1ELb0ELb1ELb1ELb0ELb0ELb0EEENS1_21CollectiveEpilogueFwdINS6_IJSA_SB_SA_EEES9_NS_10bfloat16_tESF_Li256ELb1ELb0ELb0ELb1EEENS1_36VarlenDynamicPersistentTileSchedulerILi128ELi128ELi256ELi128ELb0ELb0ELb1ELb0ELb1ELb1EEEEEEEEEvNT_6ParamsE)
        /*041c*/ 	.word	0x000000a8


	//----- nvinfo : EIATTR_FRAME_SIZE
	.align		4
.L_227:
        /*0420*/ 	.byte	0x04, 0x11
        /*0422*/ 	.short	(.L_229 - .L_228)
	.align		4
.L_228:
        /*0424*/ 	.word	index@(_ZN7cutlass13device_kernelIN5flash11enable_sm90INS1_16FlashAttnFwdSm90INS1_25CollectiveMainloopFwdSm90ILi2EN4cute5tupleIJNS5_1CILi1EEES8_S8_EEENS6_IJNS7_ILi128EEESA_NS7_ILi256EEEEEELi256ENS_12float_e4m3_tEfNS_4arch4Sm90ELb0ELb0ELb0ELb1ELb0ELb1ELb0ELb1ELb1ELb0ELb0ELb0EEENS1_21CollectiveEpilogueFwdINS6_IJSA_SB_SA_EEES9_NS_10bfloat16_tESF_Li256ELb1ELb0ELb0ELb1EEENS1_36VarlenDynamicPersistentTileSchedulerILi128ELi128ELi256ELi128ELb0ELb0ELb1ELb0ELb1ELb1EEEEEEEEEvNT_6ParamsE)
        /*0428*/ 	.word	0x00000068


	//----- nvinfo : EIATTR_REGCOUNT
	.align		4
.L_229:
        /*042c*/ 	.byte	0x04, 0x2f
        /*042e*/ 	.short	(.L_231 - .L_230)
	.align		4
.L_230:
        /*0430*/ 	.word	index@(_ZN7cutlass13device_kernelIN5flash11enable_sm90INS1_16FlashAttnFwdSm90INS1_25CollectiveMainloopFwdSm90ILi2EN4cute5tupleIJNS5_1CILi1EEES8_S8_EEENS6_IJNS7_ILi128EEESA_NS7_ILi256EEEEEELi256ENS_12float_e4m3_tEfNS_4arch4Sm90ELb0ELb0ELb0ELb1ELb0ELb0ELb0ELb1ELb1ELb0ELb0ELb0EEENS1_21CollectiveEpilogueFwdINS6_IJSA_SB_SA_EEES9_NS_10bfloat16_tESF_Li256ELb1ELb0ELb0ELb1EEENS1_36VarlenDynamicPersistentTileSchedulerILi128ELi128ELi256ELi128ELb0ELb0ELb1ELb0ELb1ELb1EEEEEEEEEvNT_6ParamsE)
        /*0434*/ 	.word	0x000000a8


	//----- nvinfo : EIATTR_FRAME_SIZE
	.align		4
.L_231:
        /*0438*/ 	.byte	0x04, 0x11
        /*043a*/ 	.short	(.L_233 - .L_232)
	.align		4
.L_232:
        /*043c*/ 	.word	index@(_ZN7cutlass13device_kernelIN5flash11enable_sm90INS1_16FlashAttnFwdSm90INS1_25CollectiveMainloopFwdSm90ILi2EN4cute5tupleIJNS5_1CILi1EEES8_S8_EEENS6_IJNS7_ILi128EEESA_NS7_ILi256EEEEEELi256ENS_12float_e4m3_tEfNS_4arch4Sm90ELb0ELb0ELb0ELb1ELb0ELb0ELb0ELb1ELb1ELb0ELb0ELb0EEENS1_21CollectiveEpilogueFwdINS6_IJSA_SB_SA_EEES9_NS_10bfloat16_tESF_Li256ELb1ELb0ELb0ELb1EEENS1_36VarlenDynamicPersistentTileSchedulerILi128ELi128ELi256ELi128ELb0ELb0ELb1ELb0ELb1ELb1EEEEEEEEEvNT_6ParamsE)
        /*0440*/ 	.word	0x00000048


	//----- nvinfo : EIATTR_REGCOUNT
	.align		4
.L_233:
        /*0444*/ 	.byte	0x04, 0x2f
        /*0446*/ 	.short	(.L_235 - .L_234)
	.align		4
.L_234:
        /*0448*/ 	.word	index@(_ZN7cutlass13device_kernelIN5flash11enable_sm90INS1_16FlashAttnFwdSm90INS1_25CollectiveMainloopFwdSm90ILi2EN4cute5tupleIJNS5_1CILi1EEES8_S8_EEENS6_IJNS7_ILi128EEESA_NS7_ILi256EEEEEELi256ENS_12float_e4m3_tEfNS_4arch4Sm90ELb0ELb0ELb0ELb0ELb0ELb0ELb0ELb1ELb1ELb0ELb0ELb0EEENS1_21CollectiveEpilogueFwdINS6_IJSA_SB_SA_EEES9_NS_10bfloat16_tESF_Li256ELb0ELb0ELb0ELb1EEENS1_29StaticPersistentTileSchedulerILb0EEEEEEEEEvNT_6ParamsE)
        /*044c*/ 	.word	0x000000a8


	//----- nvinfo : EIATTR_FRAME_SIZE
	.align		4
.L_235:
        /*0450*/ 	.byte	0x04, 0x11
        /*0452*/ 	.short	(.L_237 - .L_236)
	.align		4
.L_236:
        /*0454*/ 	.word	index@(_ZN7cutlass13device_kernelIN5flash11enable_sm90INS1_16FlashAttnFwdSm90INS1_25CollectiveMainloopFwdSm90ILi2EN4cute5tupleIJNS5_1CILi1EEES8_S8_EEENS6_IJNS7_ILi128EEESA_NS7_ILi256EEEEEELi256ENS_12float_e4m3_tEfNS_4arch4Sm90ELb0ELb0ELb0ELb0ELb0ELb0ELb0ELb1ELb1ELb0ELb0ELb0EEENS1_21CollectiveEpilogueFwdINS6_IJSA_SB_SA_EEES9_NS_10bfloat16_tESF_Li256ELb0ELb0ELb0ELb1EEENS1_29StaticPersistentTileSchedulerILb0EEEEEEEEEvNT_6ParamsE)
        /*0458*/ 	.word	0x00000030


	//----- nvinfo : EIATTR_MIN_STACK_SIZE
	.align		4
.L_237:
        /*045c*/ 	.byte	0x04, 0x12
        /*045e*/ 	.short	(.L_239 - .L_238)
	.align		4
.L_238:
        /*0460*/ 	.word	index@(_ZN7cutlass13device_kernelIN5flash11enable_sm90INS1_16FlashAttnFwdSm90INS1_25CollectiveMainloopFwdSm90ILi2EN4cute5tupleIJNS5_1CILi1EEES8_S8_EEENS6_IJNS7_ILi128EEESA_NS7_ILi256EEEEEELi256ENS_12float_e4m3_tEfNS_4arch4Sm90ELb0ELb0ELb0ELb0ELb0ELb0ELb0ELb1ELb1ELb0ELb0ELb0EEENS1_21CollectiveEpilogueFwdINS6_IJSA_SB_SA_EEES9_NS_10bfloat16_tESF_Li256ELb0ELb0ELb0ELb1EEENS1_29StaticPersistentTileSchedulerILb0EEEEEEEEEvNT_6ParamsE)
        /*0464*/ 	.word	0x00000030


	//----- nvinfo : EIATTR_MIN_STACK_SIZE
	.align		4
.L_239:
        /*0468*/ 	.byte	0x04, 0x12
        /*046a*/ 	.short	(.L_241 - .L_240)
	.align		4
.L_240:
        /*046c*/ 	.word	index@(_ZN7cutlass13device_kernelIN5flash11enable_sm90INS1_16FlashAttnFwdSm90INS1_25CollectiveMainloopFwdSm90ILi2EN4cute5tupleIJNS5_1CILi1EEES8_S8_EEENS6_IJNS7_ILi128EEESA_NS7_ILi256EEEEEELi256ENS_12float_e4m3_tEfNS_4arch4Sm90ELb0ELb0ELb0ELb1ELb0ELb0ELb0ELb1ELb1ELb0ELb0ELb0EEENS1_21CollectiveEpilogueFwdINS6_IJSA_SB_SA_EEES9_NS_10bfloat16_tESF_Li256ELb1ELb0ELb0ELb1EEENS1_36VarlenDynamicPersistentTileSchedulerILi128ELi128ELi256ELi128ELb0ELb0ELb1ELb0ELb1ELb1EEEEEEEEEvNT_6ParamsE)
        /*0470*/ 	.word	0x00000048


	//----- nvinfo : EIATTR_MIN_STACK_SIZE
	.align		4
.L_241:
        /*0474*/ 	.byte	0x04, 0x12
        /*0476*/ 	.short	(.L_243 - .L_242)
	.align		4
.L_242:
        /*0478*/ 	.word	index@(_ZN7cutlass13device_kernelIN5flash11enable_sm90INS1_16FlashAttnFwdSm90INS1_25CollectiveMainloopFwdSm90ILi2EN4cute5tupleIJNS5_1CILi1EEES8_S8_EEENS6_IJNS7_ILi128EEESA_NS7_ILi256EEEEEELi256ENS_12float_e4m3_tEfNS_4arch4Sm90ELb0ELb0ELb0ELb1ELb0ELb1ELb0ELb1ELb1ELb0ELb0ELb0EEENS1_21CollectiveEpilogueFwdINS6_IJSA_SB_SA_EEES9_NS_10bfloat16_tESF_Li256ELb1ELb0ELb0ELb1EEENS1_36VarlenDynamicPersistentTileSchedulerILi128ELi128ELi256ELi128ELb0ELb0ELb1ELb0ELb1ELb1EEEEEEEEEvNT_6ParamsE)
        /*047c*/ 	.word	0x00000068


	//----- nvinfo : EIATTR_MIN_STACK_SIZE
	.align		4
.L_243:
        /*0480*/ 	.byte	0x04, 0x12
        /*0482*/ 	.short	(.L_245 - .L_244)
	.align		4
.L_244:
        /*0484*/ 	.word	index@(_ZN7cutlass13device_kernelIN5flash11enable_sm90INS1_16FlashAttnFwdSm90INS1_25CollectiveMainloopFwdSm90ILi2EN4cute5tupleIJNS5_1CILi1EEES8_S8_EEENS6_IJNS7_ILi128EEENS7_ILi64EEENS7_ILi256EEEEEELi256ENS_12float_e4m3_tEfNS_4arch4Sm90ELb0ELb1ELb0ELb0ELb0ELb0ELb0ELb1ELb1ELb0ELb0ELb0EEENS1_21CollectiveEpilogueFwdINS6_IJSA_SC_SB_EEES9_NS_10bfloat16_tESG_Li256ELb0ELb0ELb0ELb1EEENS1_30DynamicPersistentTileSchedulerILi256ELi128ELb0ELb0ELb1EEEEEEEEEvNT_6ParamsE)
        /*0488*/ 	.word	0x00000030


	//----- nvinfo : EIATTR_MIN_STACK_SIZE
	.align		4
.L_245:
        /*048c*/ 	.byte	0x04, 0x12
        /*048e*/ 	.short	(.L_247 - .L_246)
	.align		4
.L_246:
        /*0490*/ 	.word	index@(_ZN7cutlass13device_kernelIN5flash11enable_sm90INS1_16FlashAttnFwdSm90INS1_25CollectiveMainloopFwdSm90ILi2EN4cute5tupleIJNS5_1CILi1EEES8_S8_EEENS6_IJNS7_ILi128EEENS7_ILi64EEENS7_ILi256EEEEEELi256ENS_12float_e4m3_tEfNS_4arch4Sm90ELb0ELb1ELb0ELb1ELb0ELb0ELb0ELb1ELb1ELb0ELb0ELb0EEENS1_21CollectiveEpilogueFwdINS6_IJSA_SC_SB_EEES9_NS_10bfloat16_tESG_Li256ELb1ELb0ELb0ELb1EEENS1_36VarlenDynamicPersistentTileSchedulerILi128ELi64ELi256ELi128ELb0ELb0ELb1ELb1ELb0ELb1EEEEEEEEEvNT_6ParamsE)
        /*0494*/ 	.word	0x00000038


	//----- nvinfo : EIATTR_MIN_STACK_SIZE
	.align		4
.L_247:
        /*0498*/ 	.byte	0x04, 0x12
        /*049a*/ 	.short	(.L_249 - .L_248)
	.align		4
.L_248:
        /*049c*/ 	.word	index@(_ZN7cutlass13device_kernelIN5flash11enable_sm90INS1_16FlashAttnFwdSm90INS1_25CollectiveMainloopFwdSm90ILi2EN4cute5tupleIJNS5_1CILi1EEES8_S8_EEENS6_IJNS7_ILi128EEENS7_ILi64EEENS7_ILi256EEEEEELi256ENS_12float_e4m3_tEfNS_4arch4Sm90ELb0ELb1ELb0ELb1ELb0ELb1ELb0ELb1ELb1ELb0ELb0ELb0EEENS1_21CollectiveEpilogueFwdINS6_IJSA_SC_SB_EEES9_NS_10bfloat16_tESG_Li256ELb1ELb0ELb0ELb1EEENS1_36VarlenDynamicPersistentTileSchedulerILi128ELi64ELi256ELi128ELb0ELb0ELb1ELb1ELb0ELb1EEEEEEEEEvNT_6ParamsE)
        /*04a0*/ 	.word	0x00000060


	//----- nvinfo : EIATTR_MIN_STACK_SIZE
	.align		4
.L_249:
        /*04a4*/ 	.byte	0x04, 0x12
        /*04a6*/ 	.short	(.L_251 - .L_250)
	.align		4
.L_250:
        /*04a8*/ 	.word	index@(_ZN7cutlass13device_kernelIN5flash11enable_sm90INS1_16FlashAttnFwdSm90INS1_25CollectiveMainloopFwdSm90ILi2EN4cute5tupleIJNS5_1CILi1EEES8_S8_EEENS6_IJNS7_ILi128EEESA_NS7_ILi256EEEEEELi256ENS_12float_e4m3_tEfNS_4arch4Sm90ELb1ELb0ELb0ELb0ELb0ELb0ELb0ELb1ELb1ELb0ELb0ELb0EEENS1_21CollectiveEpilogueFwdINS6_IJSA_SB_SA_EEES9_NS_10bfloat16_tESF_Li256ELb0ELb0ELb0ELb1EEENS1_30DynamicPersistentTileSchedulerILi256ELi128ELb0ELb0ELb1EEEEEEEEEvNT_6ParamsE)
        /*04ac*/ 	.word	0x00000040


	//----- nvinfo : EIATTR_MIN_STACK_SIZE
	.align		4
.L_251:
        /*04b0*/ 	.byte	0x04, 0x12
        /*04b2*/ 	.short	(.L_253 - .L_252)
	.align		4
.L_252:
        /*04b4*/ 	.word	index@(_ZN7cutlass13device_kernelIN5flash11enable_sm90INS1_16FlashAttnFwdSm90INS1_25CollectiveMainloopFwdSm90ILi2EN4cute5tupleIJNS5_1CILi1EEES8_S8_EEENS6_IJNS7_ILi128EEESA_NS7_ILi256EEEEEELi256ENS_12float_e4m3_tEfNS_4arch4Sm90ELb1ELb0ELb0ELb1ELb0ELb0ELb0ELb1ELb1ELb0ELb0ELb0EEENS1_21CollectiveEpilogueFwdINS6_IJSA_SB_SA_EEES9_NS_10bfloat16_tESF_Li256ELb1ELb0ELb0ELb1EEENS1_36VarlenDynamicPersistentTileSchedulerILi128ELi128ELi256ELi128ELb0ELb0ELb1ELb1ELb1ELb1EEEEEEEEEvNT_6ParamsE)
        /*04b8*/ 	.word	0x00000048


	//----- nvinfo : EIATTR_MIN_STACK_SIZE
	.align		4
.L_253:
        /*04bc*/ 	.byte	0x04, 0x12
        /*04be*/ 	.short	(.L_255 - .L_254)
	.align		4
.L_254:
        /*04c0*/ 	.word	index@(_ZN7cutlass13device_kernelIN5flash11enable_sm90INS1_16FlashAttnFwdSm90INS1_25CollectiveMainloopFwdSm90ILi2EN4cute5tupleIJNS5_1CILi1EEES8_S8_EEENS6_IJNS7_ILi128EEESA_NS7_ILi256EEEEEELi256ENS_12float_e4m3_tEfNS_4arch4Sm90ELb1ELb0ELb0ELb1ELb0ELb1ELb0ELb1ELb1ELb0ELb0ELb0EEENS1_21CollectiveEpilogueFwdINS6_IJSA_SB_SA_EEES9_NS_10bfloat16_tESF_Li256ELb1ELb0ELb0ELb1EEENS1_36VarlenDynamicPersistentTileSchedulerILi128ELi128ELi256ELi128ELb0ELb0ELb1ELb1ELb1ELb1EEEEEEEEEvNT_6ParamsE)
        /*04c4*/ 	.word	0x00000068


	//----- nvinfo : EIATTR_MIN_STACK_SIZE
	.align		4
.L_255:
        /*04c8*/ 	.byte	0x04, 0x12
        /*04ca*/ 	.short	(.L_257 - .L_256)
	.align		4
.L_256:
        /*04cc*/ 	.word	index@(_ZN7cutlass13device_kernelIN5flash11enable_sm90INS1_16FlashAttnFwdSm90INS1_25CollectiveMainloopFwdSm90ILi2EN4cute5tupleIJNS5_1CILi1EEES8_S8_EEENS6_IJNS7_ILi128EEENS7_ILi160EEENS7_ILi192EEEEEELi192ENS_12float_e4m3_tEfNS_4arch4Sm90ELb0ELb0ELb0ELb0ELb0ELb0ELb0ELb1ELb1ELb0ELb0ELb0EEENS1_21CollectiveEpilogueFwdINS6_IJSA_SC_SB_EEES9_NS_10bfloat16_tESG_Li256ELb0ELb0ELb0ELb1EEENS1_29StaticPersistentTileSchedulerILb0EEEEEEEEEvNT_6ParamsE)
        /*04d0*/ 	.word	0x00000010


	//----- nvinfo : EIATTR_MIN_STACK_SIZE
	.align		4
.L_257:
        /*04d4*/ 	.byte	0x04, 0x12
        /*04d6*/ 	.short	(.L_259 - .L_258)
	.align		4
.L_258:
        /*04d8*/ 	.word	index@(_ZN7cutlass13device_kernelIN5flash11enable_sm90INS1_16FlashAttnFwdSm90INS1_25CollectiveMainloopFwdSm90ILi2EN4cute5tupleIJNS5_1CILi2EEENS7_ILi1EEES9_EEENS6_IJNS7_ILi128EEENS7_ILi160EEENS7_ILi192EEEEEELi192ENS_12float_e4m3_tEfNS_4arch4Sm90ELb0ELb0ELb0ELb0ELb0ELb0ELb0ELb1ELb1ELb0ELb0ELb0EEENS1_21CollectiveEpilogueFwdINS6_IJSB_SD_SC_EEESA_NS_10bfloat16_tESH_Li256ELb0ELb0ELb0ELb1EEENS1_29StaticPersistentTileSchedulerILb0EEEEEEEEEvNT_6ParamsE)
        /*04dc*/ 	.word	0x00000020


	//----- nvinfo : EIATTR_MIN_STACK_SIZE
	.align		4
.L_259:
        /*04e0*/ 	.byte	0x04, 0x12
        /*04e2*/ 	.short	(.L_261 - .L_260)
	.align		4
.L_260:
        /*04e4*/ 	.word	index@(_ZN7cutlass13device_kernelIN5flash11enable_sm90INS1_16FlashAttnFwdSm90INS1_25CollectiveMainloopFwdSm90ILi2EN4cute5tupleIJNS5_1CILi1EEES8_S8_EEENS6_IJNS7_ILi128EEENS7_ILi160EEENS7_ILi192EEEEEELi192ENS_12float_e4m3_tEfNS_4arch4Sm90ELb0ELb0ELb0ELb1ELb0ELb0ELb0ELb1ELb1ELb0ELb0ELb0EEENS1_21CollectiveEpilogueFwdINS6_IJSA_SC_SB_EEES9_NS_10bfloat16_tESG_Li256ELb1ELb0ELb0ELb1EEENS1_36VarlenDynamicPersistentTileSchedulerILi128ELi160ELi256ELi128ELb0ELb0ELb1ELb0ELb1ELb1EEEEEEEEEvNT_6ParamsE)
        /*04e8*/ 	.word	0x00000028


	//----- nvinfo : EIATTR_MIN_STACK_SIZE
	.align		4
.L_261:
        /*04ec*/ 	.byte	0x04, 0x12
        /*04ee*/ 	.short	(.L_263 - .L_262)
	.align		4
.L_262:
        /*04f0*/ 	.word	index@(_ZN7cutlass13device_kernelIN5flash11enable_sm90INS1_16FlashAttnFwdSm90INS1_25CollectiveMainloopFwdSm90ILi2EN4cute5tupleIJNS5_1CILi1EEES8_S8_EEENS6_IJNS7_ILi128EEENS7_ILi160EEENS7_ILi192EEEEEELi192ENS_12float_e4m3_tEfNS_4arch4Sm90ELb0ELb0ELb0ELb1ELb0ELb1ELb0ELb1ELb1ELb0ELb0ELb0EEENS1_21CollectiveEpilogueFwdINS6_IJSA_SC_SB_EEES9_NS_10bfloat16_tESG_Li256ELb1ELb0ELb0ELb1EEENS1_36VarlenDynamicPersistentTileSchedulerILi128ELi160ELi256ELi128ELb0ELb0ELb1ELb0ELb1ELb1EEEEEEEEEvNT_6ParamsE)
        /*04f4*/ 	.word	0x00000050


	//----- nvinfo : EIATTR_MIN_STACK_SIZE
	.align		4
.L_263:
        /*04f8*/ 	.byte	0x04, 0x12
        /*04fa*/ 	.short	(.L_265 - .L_264)
	.align		4
.L_264:
        /*04fc*/ 	.word	index@(_ZN7cutlass13device_kernelIN5flash11enable_sm90INS1_16FlashAttnFwdSm90INS1_25CollectiveMainloopFwdSm90ILi2EN4cute5tupleIJNS5_1CILi1EEES8_S8_EEENS6_IJNS7_ILi128EEENS7_ILi160EEENS7_ILi192EEEEEELi192ENS_12float_e4m3_tEfNS_4arch4Sm90ELb0ELb1ELb0ELb0ELb0ELb0ELb0ELb1ELb1ELb0ELb0ELb0EEENS1_21CollectiveEpilogueFwdINS6_IJSA_SC_SB_EEES9_NS_10bfloat16_tESG_Li256ELb0ELb0ELb0ELb1EEENS1_30DynamicPersistentTileSchedulerILi256ELi128ELb0ELb0ELb1EEEEEEEEEvNT_6ParamsE)
        /*0500*/ 	.word	0x00000020


	//----- nvinfo : EIATTR_MIN_STACK_SIZE
	.align		4
.L_265:
        /*0504*/ 	.byte	0x04, 0x12
        /*0506*/ 	.short	(.L_267 - .L_266)
	.align		4
.L_266:
        /*0508*/ 	.word	index@(_ZN7cutlass13device_kernelIN5flash11enable_sm90INS1_16FlashAttnFwdSm90INS1_25CollectiveMainloopFwdSm90ILi2EN4cute5tupleIJNS5_1CILi1EEES8_S8_EEENS6_IJNS7_ILi128EEENS7_ILi160EEENS7_ILi192EEEEEELi192ENS_12float_e4m3_tEfNS_4arch4Sm90ELb0ELb1ELb0ELb1ELb0ELb0ELb0ELb1ELb1ELb0ELb0ELb0EEENS1_21CollectiveEpilogueFwdINS6_IJSA_SC_SB_EEES9_NS_10bfloat16_tESG_Li256ELb1ELb0ELb0ELb1EEENS1_36VarlenDynamicPersistentTileSchedulerILi128ELi160ELi256ELi128ELb0ELb0ELb1ELb1ELb0ELb1EEEEEEEEEvNT_6ParamsE)
        /*050c*/ 	.word	0x00000030


	//----- nvinfo : EIATTR_MIN_STACK_SIZE
	.align		4
.L_267:
        /*0510*/ 	.byte	0x04, 0x12
        /*0512*/ 	.short	(.L_269 - .L_268)
	.align		4
.L_268:
        /*0514*/ 	.word	index@(_ZN7cutlass13device_kernelIN5flash11enable_sm90INS1_16FlashAttnFwdSm90INS1_25CollectiveMainloopFwdSm90ILi2EN4cute5tupleIJNS5_1CILi1EEES8_S8_EEENS6_IJNS7_ILi128EEENS7_ILi160EEENS7_ILi192EEEEEELi192ENS_12float_e4m3_tEfNS_4arch4Sm90ELb0ELb1ELb0ELb1ELb0ELb1ELb0ELb1ELb1ELb0ELb0ELb0EEENS1_21CollectiveEpilogueFwdINS6_IJSA_SC_SB_EEES9_NS_10bfloat16_tESG_Li256ELb1ELb0ELb0ELb1EEENS1_36VarlenDynamicPersistentTileSchedulerILi128ELi160ELi256ELi128ELb0ELb0ELb1ELb1ELb0ELb1EEEEEEEEEvNT_6ParamsE)
        /*0518*/ 	.word	0x00000310


	//----- nvinfo : EIATTR_MIN_STACK_SIZE
	.align		4
.L_269:
        /*051c*/ 	.byte	0x04, 0x12
        /*051e*/ 	.short	(.L_271 - .L_270)
	.align		4
.L_270:
        /*0520*/ 	.word	index@(_ZN7cutlass13device_kernelIN5flash11enable_sm90INS1_16FlashAttnFwdSm90INS1_25CollectiveMainloopFwdSm90ILi2EN4cute5tupleIJNS5_1CILi1EEES8_S8_EEENS6_IJNS7_ILi128EEENS7_ILi160EEENS7_ILi192EEEEEELi192ENS_12float_e4m3_tEfNS_4arch4Sm90ELb1ELb0ELb0ELb0ELb0ELb0ELb0ELb1ELb1ELb0ELb0ELb0EEENS1_21CollectiveEpilogueFwdINS6_IJSA_SC_SB_EEES9_NS_10bfloat16_tESG_Li256ELb0ELb0ELb0ELb1EEENS1_30DynamicPersistentTileSchedulerILi256ELi128ELb0ELb0ELb1EEEEEEEEEvNT_6ParamsE)
        /*0524*/ 	.word	0x00000028


	//----- nvinfo : EIATTR_MIN_STACK_SIZE
	.align		4
.L_271:
        /*0528*/ 	.byte	0x04, 0x12
        /*052a*/ 	.short	(.L_273 - .L_272)
	.align		4
.L_272:
        /*052c*/ 	.word	index@(_ZN7cutlass13device_kernelIN5flash11enable_sm90INS1_16FlashAttnFwdSm90INS1_25CollectiveMainloopFwdSm90ILi2EN4cute5tupleIJNS5_1CILi1EEES8_S8_EEENS6_IJNS7_ILi128EEENS7_ILi160EEENS7_ILi192EEEEEELi192ENS_12float_e4m3_tEfNS_4arch4Sm90ELb1ELb0ELb0ELb1ELb0ELb0ELb0ELb1ELb1ELb0ELb0ELb0EEENS1_21CollectiveEpilogueFwdINS6_IJSA_SC_SB_EEES9_NS_10bfloat16_tESG_Li256ELb1ELb0ELb0ELb1EEENS1_36VarlenDynamicPersistentTileSchedulerILi128ELi160ELi256ELi128ELb0ELb0ELb1ELb1ELb1ELb1EEEEEEEEEvNT_6ParamsE)
        /*0530*/ 	.word	0x00000028


	//----- nvinfo : EIATTR_MIN_STACK_SIZE
	.align		4
.L_273:
        /*0534*/ 	.byte	0x04, 0x12
        /*0536*/ 	.short	(.L_275 - .L_274)
	.align		4
.L_274:
        /*0538*/ 	.word	index@(_ZN7cutlass13device_kernelIN5flash11enable_sm90INS1_16FlashAttnFwdSm90INS1_25CollectiveMainloopFwdSm90ILi2EN4cute5tupleIJNS5_1CILi1EEES8_S8_EEENS6_IJNS7_ILi128EEENS7_ILi160EEENS7_ILi192EEEEEELi192ENS_12float_e4m3_tEfNS_4arch4Sm90ELb1ELb0ELb0ELb1ELb0ELb1ELb0ELb1ELb1ELb0ELb0ELb0EEENS1_21CollectiveEpilogueFwdINS6_IJSA_SC_SB_EEES9_NS_10bfloat16_tESG_Li256ELb1ELb0ELb0ELb1EEENS1_36VarlenDynamicPersistentTileSchedulerILi128ELi160ELi256ELi128ELb0ELb0ELb1ELb1ELb1ELb1EEEEEEEEEvNT_6ParamsE)
        /*053c*/ 	.word	0x00000050


	//----- nvinfo : EIATTR_MIN_STACK_SIZE
	.align		4
.L_275:
        /*0540*/ 	.byte	0x04, 0x12
        /*0542*/ 	.short	(.L_277 - .L_276)
	.align		4
.L_276:
        /*0544*/ 	.word	index@(_ZN7cutlass13device_kernelIN5flash11enable_sm90INS1_16FlashAttnFwdSm90INS1_25CollectiveMainloopFwdSm90ILi2EN4cute5tupleIJNS5_1CILi1EEES8_S8_EEENS6_IJNS7_ILi128EEENS7_ILi224EEESA_EEELi128ENS_12float_e4m3_tEfNS_4arch4Sm90ELb0ELb0ELb0ELb0ELb0ELb0ELb0ELb1ELb1ELb0ELb0ELb0EEENS1_21CollectiveEpilogueFwdINS6_IJSA_SA_SB_EEES9_NS_10bfloat16_tESF_Li256ELb0ELb0ELb0ELb1EEENS1_29StaticPersistentTileSchedulerILb0EEEEEEEEEvNT_6ParamsE)
        /*0548*/ 	.word	0x00000028


	//----- nvinfo : EIATTR_MIN_STACK_SIZE
	.align		4
.L_277:
        /*054c*/ 	.byte	0x04, 0x12
        /*054e*/ 	.short	(.L_279 - .L_278)
	.align		4
.L_278:
        /*0550*/ 	.word	index@(_ZN7cutlass13device_kernelIN5flash11enable_sm90INS1_16FlashAttnFwdSm90INS1_25CollectiveMainloopFwdSm90ILi2EN4cute5tupleIJNS5_1CILi1EEES8_S8_EEENS6_IJNS7_ILi128EEENS7_ILi224EEESA_EEELi128ENS_12float_e4m3_tEfNS_4arch4Sm90ELb0ELb0ELb0ELb1ELb0ELb0ELb0ELb1ELb1ELb0ELb0ELb0EEENS1_21CollectiveEpilogueFwdINS6_IJSA_SA_SB_EEES9_NS_10bfloat16_tESF_Li256ELb1ELb0ELb0ELb1EEENS1_36VarlenDynamicPersistentTileSchedulerILi128ELi224ELi256ELi128ELb0ELb0ELb1ELb0ELb1ELb1EEEEEEEEEvNT_6ParamsE)
        /*0554*/ 	.word	0x00000040


	//----- nvinfo : EIATTR_MIN_STACK_SIZE
	.align		4
.L_279:
        /*0558*/ 	.byte	0x04, 0x12
        /*055a*/ 	.short	(.L_281 - .L_280)
	.align		4
.L_280:
        /*055c*/ 	.word	index@(_ZN7cutlass13device_kernelIN5flash11enable_sm90INS1_16FlashAttnFwdSm90INS1_25CollectiveMainloopFwdSm90ILi2EN4cute5tupleIJNS5_1CILi1EEES8_S8_EEENS6_IJNS7_ILi128EEENS7_ILi224EEESA_EEELi128ENS_12float_e4m3_tEfNS_4arch4Sm90ELb0ELb0ELb0ELb1ELb0ELb1ELb0ELb1ELb1ELb0ELb0ELb0EEENS1_21CollectiveEpilogueFwdINS6_IJSA_SA_SB_EEES9_NS_10bfloat16_tESF_Li256ELb1ELb0ELb0ELb1EEENS1_36VarlenDynamicPersistentTileSchedulerILi128ELi224ELi256ELi128ELb0ELb0ELb1ELb0ELb1ELb1EEEEEEEEEvNT_6ParamsE)
        /*0560*/ 	.word	0x000000e8


	//----- nvinfo : EIATTR_MIN_STACK_SIZE
	.align		4
.L_281:
        /*0564*/ 	.byte	0x04, 0x12
        /*0566*/ 	.short	(.L_283 - .L_282)
	.align		4
.L_282:
        /*0568*/ 	.word	index@(_ZN7cutlass13device_kernelIN5flash11enable_sm90INS1_16FlashAttnFwdSm90INS1_25CollectiveMainloopFwdSm90ILi2EN4cute5tupleIJNS5_1CILi1EEES8_S8_EEENS6_IJNS7_ILi128EEENS7_ILi224EEESA_EEELi128ENS_12float_e4m3_tEfNS_4arch4Sm90ELb0ELb1ELb0ELb0ELb0ELb0ELb0ELb1ELb1ELb0ELb0ELb0EEENS1_21CollectiveEpilogueFwdINS6_IJSA_SA_SB_EEES9_NS_10bfloat16_tESF_Li256ELb0ELb0ELb0ELb1EEENS1_30DynamicPersistentTileSchedulerILi256ELi128ELb0ELb0ELb1EEEEEEEEEvNT_6ParamsE)
        /*056c*/ 	.word	0x00000030


	//----- nvinfo : EIATTR_MIN_STACK_SIZE
	.align		4
.L_283:
        /*0570*/ 	.byte	0x04, 0x12
        /*0572*/ 	.short	(.L_285 - .L_284)
	.align		4
.L_284:
        /*0574*/ 	.word	index@(_ZN7cutlass13device_kernelIN5flash11enable_sm90INS1_16FlashAttnFwdSm90INS1_25CollectiveMainloopFwdSm90ILi2EN4cute5tupleIJNS5_1CILi1EEES8_S8_EEENS6_IJNS7_ILi128EEENS7_ILi224EEESA_EEELi128ENS_12float_e4m3_tEfNS_4arch4Sm90ELb0ELb1ELb0ELb1ELb0ELb0ELb0ELb1ELb1ELb0ELb0ELb0EEENS1_21CollectiveEpilogueFwdINS6_IJSA_SA_SB_EEES9_NS_10bfloat16_tESF_Li256ELb1ELb0ELb0ELb1EEENS1_36VarlenDynamicPersistentTileSchedulerILi128ELi224ELi256ELi128ELb0ELb0ELb1ELb1ELb0ELb1EEEEEEEEEvNT_6ParamsE)
        /*0578*/ 	.word	0x00000028


	//----- nvinfo : EIATTR_MIN_STACK_SIZE
	.align		4
.L_285:
        /*057c*/ 	.byte	0x04, 0x12
        /*057e*/ 	.short	(.L_287 - .L_286)
	.align		4
.L_286:
        /*0580*/ 	.word	index@(_ZN7cutlass13device_kernelIN5flash11enable_sm90INS1_16FlashAttnFwdSm90INS1_25CollectiveMainloopFwdSm90ILi2EN4cute5tupleIJNS5_1CILi1EEES8_S8_EEENS6_IJNS7_ILi128EEENS7_ILi224EEESA_EEELi128ENS_12float_e4m3_tEfNS_4arch4Sm90ELb0ELb1ELb0ELb1ELb0ELb1ELb0ELb1ELb1ELb0ELb0ELb0EEENS1_21CollectiveEpilogueFwdINS6_IJSA_SA_SB_EEES9_NS_10bfloat16_tESF_Li256ELb1ELb0ELb0ELb1EEENS1_36VarlenDynamicPersistentTileSchedulerILi128ELi224ELi256ELi128ELb0ELb0ELb1ELb1ELb0ELb1EEEEEEEEEvNT_6ParamsE)
        /*0584*/ 	.word	0x000000d0


	//----- nvinfo : EIATTR_MIN_STACK_SIZE
	.align		4
.L_287:
        /*0588*/ 	.byte	0x04, 0x12
        /*058a*/ 	.short	(.L_289 - .L_288)
	.align		4
.L_288:
        /*058c*/ 	.word	index@(_ZN7cutlass13device_kernelIN5flash11enable_sm90INS1_16FlashAttnFwdSm90INS1_25CollectiveMainloopFwdSm90ILi2EN4cute5tupleIJNS5_1CILi1EEES8_S8_EEENS6_IJNS7_ILi128EEENS7_ILi224EEESA_EEELi128ENS_12float_e4m3_tEfNS_4arch4Sm90ELb1ELb0ELb0ELb0ELb0ELb0ELb0ELb1ELb1ELb0ELb0ELb0EEENS1_21CollectiveEpilogueFwdINS6_IJSA_SA_SB_EEES9_NS_10bfloat16_tESF_Li256ELb0ELb0ELb0ELb1EEENS1_30DynamicPersistentTileSchedulerILi256ELi128ELb0ELb0ELb1EEEEEEEEEvNT_6ParamsE)
        /*0590*/ 	.word	0x00000040


	//----- nvinfo : EIATTR_MIN_STACK_SIZE
	.align		4
.L_289:
        /*0594*/ 	.byte	0x04, 0x12
        /*0596*/ 	.short	(.L_291 - .L_290)
	.align		4
.L_290:
        /*0598*/ 	.word	index@(_ZN7cutlass13device_kernelIN5flash11enable_sm90INS1_16FlashAttnFwdSm90INS1_25CollectiveMainloopFwdSm90ILi2EN4cute5tupleIJNS5_1CILi1EEES8_S8_EEENS6_IJNS7_ILi128EEENS7_ILi224EEESA_EEELi128ENS_12float_e4m3_tEfNS_4arch4Sm90ELb1ELb0ELb0ELb1ELb0ELb0ELb0ELb1ELb1ELb0ELb0ELb0EEENS1_21CollectiveEpilogueFwdINS6_IJSA_SA_SB_EEES9_NS_10bfloat16_tESF_Li256ELb1ELb0ELb0ELb1EEENS1_36VarlenDynamicPersistentTileSchedulerILi128ELi224ELi256ELi128ELb0ELb0ELb1ELb1ELb1ELb1EEEEEEEEEvNT_6ParamsE)
        /*059c*/ 	.word	0x00000038


	//----- nvinfo : EIATTR_MIN_STACK_SIZE
	.align		4
.L_291:
        /*05a0*/ 	.byte	0x04, 0x12
        /*05a2*/ 	.short	(.L_293 - .L_292)
	.align		4
.L_292:
        /*05a4*/ 	.word	index@(_ZN7cutlass13device_kernelIN5flash11enable_sm90INS1_16FlashAttnFwdSm90INS1_25CollectiveMainloopFwdSm90ILi2EN4cute5tupleIJNS5_1CILi1EEES8_S8_EEENS6_IJNS7_ILi128EEENS7_ILi224EEESA_EEELi128ENS_12float_e4m3_tEfNS_4arch4Sm90ELb1ELb0ELb0ELb1ELb0ELb1ELb0ELb1ELb1ELb0ELb0ELb0EEENS1_21CollectiveEpilogueFwdINS6_IJSA_SA_SB_EEES9_NS_10bfloat16_tESF_Li256ELb1ELb0ELb0ELb1EEENS1_36VarlenDynamicPersistentTileSchedulerILi128ELi224ELi256ELi128ELb0ELb0ELb1ELb1ELb1ELb1EEEEEEEEEvNT_6ParamsE)
        /*05a8*/ 	.word	0x000000f0


	//----- nvinfo : EIATTR_MIN_STACK_SIZE
	.align		4
.L_293:
        /*05ac*/ 	.byte	0x04, 0x12
        /*05ae*/ 	.short	(.L_295 - .L_294)
	.align		4
.L_294:
        /*05b0*/ 	.word	index@(_ZN7cutlass13device_kernelIN5flash11enable_sm90INS1_16FlashAttnFwdSm90INS1_25CollectiveMainloopFwdSm90ILi2EN4cute5tupleIJNS5_1CILi1EEES8_S8_EEENS6_IJNS7_ILi192EEENS7_ILi128EEENS7_ILi96EEEEEELi96ENS_12float_e4m3_tEfNS_4arch4Sm90ELb0ELb0ELb0ELb0ELb0ELb0ELb0ELb1ELb1ELb0ELb0ELb0EEENS1_21CollectiveEpilogueFwdINS6_IJSA_SC_SB_EEES9_NS_10bfloat16_tESG_Li384ELb0ELb0ELb0ELb1EEENS1_29StaticPersistentTileSchedulerILb0EEEEEEEEEvNT_6ParamsE)
        /*05b4*/ 	.word	0x00000000


	//----- nvinfo : EIATTR_MIN_STACK_SIZE
	.align		4
.L_295:
        /*05b8*/ 	.byte	0x04, 0x12
        /*05ba*/ 	.short	(.L_297 - .L_296)
	.align		4
.L_296:
        /*05bc*/ 	.word	index@(_ZN7cutlass13device_kernelIN5flash11enable_sm90INS1_16FlashAttnFwdSm90INS1_25CollectiveMainloopFwdSm90ILi2EN4cute5tupleIJNS5_1CILi1EEES8_S8_EEENS6_IJNS7_ILi192EEENS7_ILi128EEENS7_ILi96EEEEEELi96ENS_12float_e4m3_tEfNS_4arch4Sm90ELb0ELb0ELb0ELb1ELb0ELb0ELb0ELb1ELb1ELb0ELb0ELb0EEENS1_21CollectiveEpilogueFwdINS6_IJSA_SC_SB_EEES9_NS_10bfloat16_tESG_Li384ELb1ELb0ELb0ELb1EEENS1_36VarlenDynamicPersistentTileSchedulerILi192ELi128ELi384ELi128ELb0ELb0ELb1ELb0ELb1ELb1EEEEEEEEEvNT_6ParamsE)
        /*05c0*/ 	.word	0x00000010


	//----- nvinfo : EIATTR_MIN_STACK_SIZE
	.align		4
.L_297:
        /*05c4*/ 	.byte	0x04, 0x12
        /*05c6*/ 	.short	(.L_299 - .L_298)
	.align		4
.L_298:
        /*05c8*/ 	.word	index@(_ZN7cutlass13device_kernelIN5flash11enable_sm90INS1_16FlashAttnFwdSm90INS1_25CollectiveMainloopFwdSm90ILi2EN4cute5tupleIJNS5_1CILi1EEES8_S8_EEENS6_IJNS7_ILi192EEENS7_ILi128EEENS7_ILi96EEEEEELi96ENS_12float_e4m3_tEfNS_4arch4Sm90ELb0ELb0ELb0ELb1ELb0ELb1ELb0ELb1ELb1ELb0ELb0ELb0EEENS1_21CollectiveEpilogueFwdINS6_IJSA_SC_SB_EEES9_NS_10bfloat16_tESG_Li384ELb1ELb0ELb0ELb1EEENS1_36VarlenDynamicPersistentTileSchedulerILi192ELi128ELi384ELi128ELb0ELb0ELb1ELb0ELb1ELb1EEEEEEEEEvNT_6ParamsE)
        /*05cc*/ 	.word	0x00000070


	//----- nvinfo : EIATTR_MIN_STACK_SIZE
	.align		4
.L_299:
        /*05d0*/ 	.byte	0x04, 0x12
        /*05d2*/ 	.short	(.L_301 - .L_300)
	.align		4
.L_300:
        /*05d4*/ 	.word	index@(_ZN7cutlass13device_kernelIN5flash11enable_sm90INS1_16FlashAttnFwdSm90INS1_25CollectiveMainloopFwdSm90ILi2EN4cute5tupleIJNS5_1CILi1EEES8_S8_EEENS6_IJNS7_ILi192EEENS7_ILi128EEENS7_ILi96EEEEEELi96ENS_12float_e4m3_tEfNS_4arch4Sm90ELb0ELb1ELb0ELb0ELb0ELb0ELb0ELb1ELb1ELb0ELb0ELb0EEENS1_21CollectiveEpilogueFwdINS6_IJSA_SC_SB_EEES9_NS_10bfloat16_tESG_Li384ELb0ELb0ELb0ELb1EEENS1_30DynamicPersistentTileSchedulerILi384ELi128ELb0ELb0ELb1EEEEEEEEEvNT_6ParamsE)
        /*05d8*/ 	.word	0x00000008


	//----- nvinfo : EIATTR_MIN_STACK_SIZE
	.align		4
.L_301:
        /*05dc*/ 	.byte	0x04, 0x12
        /*05de*/ 	.short	(.L_303 - .L_302)
	.align		4
.L_302:
        /*05e0*/ 	.word	index@(_ZN7cutlass13device_kernelIN5flash11enable_sm90INS1_16FlashAttnFwdSm90INS1_25CollectiveMainloopFwdSm90ILi2EN4cute5tupleIJNS5_1CILi1EEES8_S8_EEENS6_IJNS7_ILi192EEENS7_ILi128EEENS7_ILi96EEEEEELi96ENS_12float_e4m3_tEfNS_4arch4Sm90ELb0ELb1ELb0ELb1ELb0ELb0ELb0ELb1ELb1ELb0ELb0ELb0EEENS1_21CollectiveEpilogueFwdINS6_IJSA_SC_SB_EEES9_NS_10bfloat16_tESG_Li384ELb1ELb0ELb0ELb1EEENS1_36VarlenDynamicPersistentTileSchedulerILi192ELi128ELi384ELi128ELb0ELb0ELb1ELb1ELb0ELb1EEEEEEEEEvNT_6ParamsE)
        /*05e4*/ 	.word	0x00000010


	//----- nvinfo : EIATTR_MIN_STACK_SIZE
	.align		4
.L_303:
        /*05e8*/ 	.byte	0x04, 0x12
        /*05ea*/ 	.short	(.L_305 - .L_304)
	.align		4
.L_304:
        /*05ec*/ 	.word	index@(_ZN7cutlass13device_kernelIN5flash11enable_sm90INS1_16FlashAttnFwdSm90INS1_25CollectiveMainloopFwdSm90ILi2EN4cute5tupleIJNS5_1CILi1EEES8_S8_EEENS6_IJNS7_ILi192EEENS7_ILi128EEENS7_ILi96EEEEEELi96ENS_12float_e4m3_tEfNS_4arch4Sm90ELb0ELb1ELb0ELb1ELb0ELb1ELb0ELb1ELb1ELb0ELb0ELb0EEENS1_21CollectiveEpilogueFwdINS6_IJSA_SC_SB_EEES9_NS_10bfloat16_tESG_Li384ELb1ELb0ELb0ELb1EEENS1_36VarlenDynamicPersistentTileSchedulerILi192ELi128ELi384ELi128ELb0ELb0ELb1ELb1ELb0ELb1EEEEEEEEEvNT_6ParamsE)
        /*05f0*/ 	.word	0x00000070


	//----- nvinfo : EIATTR_MIN_STACK_SIZE
	.align		4
.L_305:
        /*05f4*/ 	.byte	0x04, 0x12
        /*05f6*/ 	.short	(.L_307 - .L_306)
	.align		4
.L_306:
        /*05f8*/ 	.word	index@(_ZN7cutlass13device_kernelIN5flash11enable_sm90INS1_16FlashAttnFwdSm90INS1_25CollectiveMainloopFwdSm90ILi2EN4cute5tupleIJNS5_1CILi1EEES8_S8_EEENS6_IJNS7_ILi192EEENS7_ILi128EEENS7_ILi96EEEEEELi96ENS_12float_e4m3_tEfNS_4arch4Sm90ELb1ELb0ELb0ELb0ELb0ELb0ELb0ELb1ELb1ELb0ELb0ELb0EEENS1_21CollectiveEpilogueFwdINS6_IJSA_SC_SB_EEES9_NS_10bfloat16_tESG_Li384ELb0ELb0ELb0ELb1EEENS1_30DynamicPersistentTileSchedulerILi384ELi128ELb0ELb0ELb1EEEEEEEEEvNT_6ParamsE)
        /*05fc*/ 	.word	0x00000010


	//----- nvinfo : EIATTR_MIN_STACK_SIZE
	.align		4
.L_307:
        /*0600*/ 	.byte	0x04, 0x12
        /*0602*/ 	.short	(.L_309 - .L_308)
	.align		4
.L_308:
        /*0604*/ 	.word	index@(_ZN7cutlass13device_kernelIN5flash11enable_sm90INS1_16FlashAttnFwdSm90INS1_25CollectiveMainloopFwdSm90ILi2EN4cute5tupleIJNS5_1CILi1EEES8_S8_EEENS6_IJNS7_ILi192EEENS7_ILi128EEENS7_ILi96EEEEEELi96ENS_12float_e4m3_tEfNS_4arch4Sm90ELb1ELb0ELb0ELb1ELb0ELb0ELb0ELb1ELb1ELb0ELb0ELb0EEENS1_21CollectiveEpilogueFwdINS6_IJSA_SC_SB_EEES9_NS_10bfloat16_tESG_Li384ELb1ELb0ELb0ELb1EEENS1_36VarlenDynamicPersistentTileSchedulerILi192ELi128ELi384ELi128ELb0ELb0ELb1ELb1ELb1ELb1EEEEEEEEEvNT_6ParamsE)
        /*0608*/ 	.word	0x00000010


	//----- nvinfo : EIATTR_MIN_STACK_SIZE
	.align		4
.L_309:
        /*060c*/ 	.byte	0x04, 0x12
        /*060e*/ 	.short	(.L_311 - .L_310)
	.align		4
.L_310:
        /*0610*/ 	.word	index@(_ZN7cutlass13device_kernelIN5flash11enable_sm90INS1_16FlashAttnFwdSm90INS1_25CollectiveMainloopFwdSm90ILi2EN4cute5tupleIJNS5_1CILi1EEES8_S8_EEENS6_IJNS7_ILi192EEENS7_ILi128EEENS7_ILi96EEEEEELi96ENS_12float_e4m3_tEfNS_4arch4Sm90ELb1ELb0ELb0ELb1ELb0ELb1ELb0ELb1ELb1ELb0ELb0ELb0EEENS1_21CollectiveEpilogueFwdINS6_IJSA_SC_SB_EEES9_NS_10bfloat16_tESG_Li384ELb1ELb0ELb0ELb1EEENS1_36VarlenDynamicPersistentTileSchedulerILi192ELi128ELi384ELi128ELb0ELb0ELb1ELb1ELb1ELb1EEEEEEEEEvNT_6ParamsE)
        /*0614*/ 	.word	0x00000070


	//----- nvinfo : EIATTR_MIN_STACK_SIZE
	.align		4
.L_311:
        /*0618*/ 	.byte	0x04, 0x12
        /*061a*/ 	.short	(.L_313 - .L_312)
	.align		4
.L_312:
        /*061c*/ 	.word	index@(_ZN7cutlass13device_kernelIN5flash11enable_sm90INS1_16FlashAttnFwdSm90INS1_25CollectiveMainloopFwdSm90ILi2EN4cute5tupleIJNS5_1CILi1EEES8_S8_EEENS6_IJNS7_ILi192EEENS7_ILi160EEENS7_ILi64EEEEEELi64ENS_12float_e4m3_tEfNS_4arch4Sm90ELb0ELb0ELb0ELb0ELb0ELb0ELb0ELb1ELb1ELb0ELb0ELb0EEENS1_21CollectiveEpilogueFwdINS6_IJSA_SC_SB_EEES9_NS_10bfloat16_tESG_Li384ELb0ELb0ELb0ELb1EEENS1_29StaticPersistentTileSchedulerILb0EEEEEEEEEvNT_6ParamsE)
        /*0620*/ 	.word	0x00000000


	//----- nvinfo : EIATTR_MIN_STACK_SIZE
	.align		4
.L_313:
        /*0624*/ 	.byte	0x04, 0x12
        /*0626*/ 	.short	(.L_315 - .L_314)
	.align		4
.L_314:
        /*0628*/ 	.word	index@(_ZN7cutlass13device_kernelIN5flash11enable_sm90INS1_16FlashAttnFwdSm90INS1_25CollectiveMainloopFwdSm90ILi2EN4cute5tupleIJNS5_1CILi1EEES8_S8_EEENS6_IJNS7_ILi192EEENS7_ILi160EEENS7_ILi64EEEEEELi64ENS_12float_e4m3_tEfNS_4arch4Sm90ELb0ELb0ELb0ELb1ELb0ELb0ELb0ELb1ELb1ELb0ELb0ELb0EEENS1_21CollectiveEpilogueFwdINS6_IJSA_SC_SB_EEES9_NS_10bfloat16_tESG_Li384ELb1ELb0ELb0ELb1EEENS1_36VarlenDynamicPersistentTileSchedulerILi192ELi160ELi384ELi128ELb0ELb0ELb1ELb0ELb1ELb1EEEEEEEEEvNT_6ParamsE)
        /*062c*/ 	.word	0x00000008


	//----- nvinfo : EIATTR_MIN_STACK_SIZE
	.align		4
.L_315:
        /*0630*/ 	.byte	0x04, 0x12
        /*0632*/ 	.short	(.L_317 - .L_316)
	.align		4
.L_316:
        /*0634*/ 	.word	index@(_ZN7cutlass13device_kernelIN5flash11enable_sm90INS1_16FlashAttnFwdSm90INS1_25CollectiveMainloopFwdSm90ILi2EN4cute5tupleIJNS5_1CILi1EEES8_S8_EEENS6_IJNS7_ILi192EEENS7_ILi160EEENS7_ILi64EEEEEELi64ENS_12float_e4m3_tEfNS_4arch4Sm90ELb0ELb0ELb0ELb1ELb0ELb1ELb0ELb1ELb1ELb0ELb0ELb0EEENS1_21CollectiveEpilogueFwdINS6_IJSA_SC_SB_EEES9_NS_10bfloat16_tESG_Li384ELb1ELb0ELb0ELb1EEENS1_36VarlenDynamicPersistentTileSchedulerILi192ELi160ELi384ELi128ELb0ELb0ELb1ELb0ELb1ELb1EEEEEEEEEvNT_6ParamsE)
        /*0638*/ 	.word	0x00000060


	//----- nvinfo : EIATTR_MIN_STACK_SIZE
	.align		4
.L_317:
        /*063c*/ 	.byte	0x04, 0x12
        /*063e*/ 	.short	(.L_319 - .L_318)
	.align		4
.L_318:
        /*0640*/ 	.word	index@(_ZN7cutlass13device_kernelIN5flash11enable_sm90INS1_16FlashAttnFwdSm90INS1_25CollectiveMainloopFwdSm90ILi2EN4cute5tupleIJNS5_1CILi1EEES8_S8_EEENS6_IJNS7_ILi192EEENS7_ILi160EEENS7_ILi64EEEEEELi64ENS_12float_e4m3_tEfNS_4arch4Sm90ELb0ELb1ELb0ELb0ELb0ELb0ELb0ELb1ELb1ELb0ELb0ELb0EEENS1_21CollectiveEpilogueFwdINS6_IJSA_SC_SB_EEES9_NS_10bfloat16_tESG_Li384ELb0ELb0ELb0ELb1EEENS1_30DynamicPersistentTileSchedulerILi384ELi128ELb0ELb0ELb1EEEEEEEEEvNT_6ParamsE)
        /*0644*/ 	.word	0x00000000


	//----- nvinfo : EIATTR_MIN_STACK_SIZE
	.align		4
.L_319:
        /*0648*/ 	.byte	0x04, 0x12
        /*064a*/ 	.short	(.L_321 - .L_320)
	.align		4
.L_320:
        /*064c*/ 	.word	index@(_ZN7cutlass13device_kernelIN5flash11enable_sm90INS1_16FlashAttnFwdSm90INS1_25CollectiveMainloopFwdSm90ILi2EN4cute5tupleIJNS5_1CILi1EEES8_S8_EEENS6_IJNS7_ILi192EEENS7_ILi160EEENS7_ILi64EEEEEELi64ENS_12float_e4m3_tEfNS_4arch4Sm90ELb0ELb1ELb0ELb1ELb0ELb0ELb0ELb1ELb1ELb0ELb0ELb0EEENS1_21CollectiveEpilogueFwdINS6_IJSA_SC_SB_EEES9_NS_10bfloat16_tESG_Li384ELb1ELb0ELb0ELb1EEENS1_36VarlenDynamicPersistentTileSchedulerILi192ELi160ELi384ELi128ELb0ELb0ELb1ELb1ELb0ELb1EEEEEEEEEvNT_6ParamsE)
        /*0650*/ 	.word	0x00000008


	//----- nvinfo : EIATTR_MIN_STACK_SIZE
	.align		4
.L_321:
        /*0654*/ 	.byte	0x04, 0x12
        /*0656*/ 	.short	(.L_323 - .L_322)
	.align		4
.L_322:
        /*0658*/ 	.word	index@(_ZN7cutlass13device_kernelIN5flash11enable_sm90INS1_16FlashAttnFwdSm90INS1_25CollectiveMainloopFwdSm90ILi2EN4cute5tupleIJNS5_1CILi1EEES8_S8_EEENS6_IJNS7_ILi192EEENS7_ILi160EEENS7_ILi64EEEEEELi64ENS_12float_e4m3_tEfNS_4arch4Sm90ELb0ELb1ELb0ELb1ELb0ELb1ELb0ELb1ELb1ELb0ELb0ELb0EEENS1_21CollectiveEpilogueFwdINS6_IJSA_SC_SB_EEES9_NS_10bfloat16_tESG_Li384ELb1ELb0ELb0ELb1EEENS1_36VarlenDynamicPersistentTileSchedulerILi192ELi160ELi384ELi128ELb0ELb0ELb1ELb1ELb0ELb1EEEEEEEEEvNT_6ParamsE)
        /*065c*/ 	.word	0x00000078


	//----- nvinfo : EIATTR_MIN_STACK_SIZE
	.align		4
.L_323:
        /*0660*/ 	.byte	0x04, 0x12
        /*0662*/ 	.short	(.L_325 - .L_324)
	.align		4
.L_324:
        /*0664*/ 	.word	index@(_ZN7cutlass13device_kernelIN5flash11enable_sm90INS1_16FlashAttnFwdSm90INS1_25CollectiveMainloopFwdSm90ILi2EN4cute5tupleIJNS5_1CILi1EEES8_S8_EEENS6_IJNS7_ILi192EEENS7_ILi160EEENS7_ILi64EEEEEELi64ENS_12float_e4m3_tEfNS_4arch4Sm90ELb1ELb0ELb0ELb0ELb0ELb0ELb0ELb1ELb1ELb0ELb0ELb0EEENS1_21CollectiveEpilogueFwdINS6_IJSA_SC_SB_EEES9_NS_10bfloat16_tESG_Li384ELb0ELb0ELb0ELb1EEENS1_30DynamicPersistentTileSchedulerILi384ELi128ELb0ELb0ELb1EEEEEEEEEvNT_6ParamsE)
        /*0668*/ 	.word	0x00000010


	//----- nvinfo : EIATTR_MIN_STACK_SIZE
	.align		4
.L_325:
        /*066c*/ 	.byte	0x04, 0x12
        /*066e*/ 	.short	(.L_327 - .L_326)
	.align		4
.L_326:
        /*0670*/ 	.word	index@(_ZN7cutlass13device_kernelIN5flash11enable_sm90INS1_16FlashAttnFwdSm90INS1_25CollectiveMainloopFwdSm90ILi2EN4cute5tupleIJNS5_1CILi1EEES8_S8_EEENS6_IJNS7_ILi192EEENS7_ILi160EEENS7_ILi64EEEEEELi64ENS_12float_e4m3_tEfNS_4arch4Sm90ELb1ELb0ELb0ELb1ELb0ELb0ELb0ELb1ELb1ELb0ELb0ELb0EEENS1_21CollectiveEpilogueFwdINS6_IJSA_SC_SB_EEES9_NS_10bfloat16_tESG_Li384ELb1ELb0ELb0ELb1EEENS1_36VarlenDynamicPersistentTileSchedulerILi192ELi160ELi384ELi128ELb0ELb0ELb1ELb1ELb1ELb1EEEEEEEEEvNT_6ParamsE)
        /*0674*/ 	.word	0x00000008


	//----- nvinfo : EIATTR_MIN_STACK_SIZE
	.align		4
.L_327:
        /*0678*/ 	.byte	0x04, 0x12
        /*067a*/ 	.short	(.L_329 - .L_328)
	.align		4
.L_328:
        /*067c*/ 	.word	index@(_ZN7cutlass13device_kernelIN5flash11enable_sm90INS1_16FlashAttnFwdSm90INS1_25CollectiveMainloopFwdSm90ILi2EN4cute5tupleIJNS5_1CILi1EEES8_S8_EEENS6_IJNS7_ILi192EEENS7_ILi160EEENS7_ILi64EEEEEELi64ENS_12float_e4m3_tEfNS_4arch4Sm90ELb1ELb0ELb0ELb1ELb0ELb1ELb0ELb1ELb1ELb0ELb0ELb0EEENS1_21CollectiveEpilogueFwdINS6_IJSA_SC_SB_EEES9_NS_10bfloat16_tESG_Li384ELb1ELb0ELb0ELb1EEENS1_36VarlenDynamicPersistentTileSchedulerILi192ELi160ELi384ELi128ELb0ELb0ELb1ELb1ELb1ELb1EEEEEEEEEvNT_6ParamsE)
        /*0680*/ 	.word	0x00000078
.L_329:


//--------------------- .nv.compat                --------------------------
	.section	.nv.compat,"",@"SHT_CUDA_COMPAT_INFO"
	.align	4
        /*0000*/ 	.byte	0x02, 0x09, 0x01, 0x00, 0x02, 0x02, 0x04, 0x00, 0x02, 0x05, 0x05, 0x00, 0x03, 0x07, 0x01, 0x01
        /*0010*/ 	.byte	0x02, 0x03, 0x01, 0x00, 0x02, 0x06, 0x01, 0x00, 0x04, 0x0b, 0x08, 0x00, 0x00, 0x00, 0x00, 0x00
        /*0020*/ 	.byte	0x00, 0x00, 0x00, 0x00


//--------------------- .nv.info._ZN7cutlass13device_kernelIN5flash11enable_sm90INS1_16FlashAttnFwdSm90INS1_25CollectiveMainloopFwdSm90ILi2EN4cute5tupleIJNS5_1CILi1EEES8_S8_EEENS6_IJNS7_ILi128EEESA_NS7_ILi256EEEEEELi256ENS_12float_e4m3_tEfNS_4arch4Sm90ELb0ELb0ELb0ELb0ELb0ELb0ELb0ELb1ELb1ELb0ELb0ELb0EEENS1_21CollectiveEpilogueFwdINS6_IJSA_SB_SA_EEES9_NS_10bfloat16_tESF_Li256ELb0ELb0ELb0ELb1EEENS1_29StaticPersistentTileSchedulerILb0EEEEEEEEEvNT_6ParamsE --------------------------
	.section	.nv.info._ZN7cutlass13device_kernelIN5flash11enable_sm90INS1_16FlashAttnFwdSm90INS1_25CollectiveMainloopFwdSm90ILi2EN4cute5tupleIJNS5_1CILi1EEES8_S8_EEENS6_IJNS7_ILi128EEESA_NS7_ILi256EEEEEELi256ENS_12float_e4m3_tEfNS_4arch4Sm90ELb0ELb0ELb0ELb0ELb0ELb0ELb0ELb1ELb1ELb0ELb0ELb0EEENS1_21CollectiveEpilogueFwdINS6_IJSA_SB_SA_EEES9_NS_10bfloat16_tESF_Li256ELb0ELb0ELb0ELb1EEENS1_29StaticPersistentTileSchedulerILb0EEEEEEEEEvNT_6ParamsE,"",@"SHT_CUDA_INFO"
	.sectionflags	@""
	.align	4


	//----- nvinfo : EIATTR_CUDA_API_VERSION
	.align		4
        /*0000*/ 	.byte	0x04, 0x37
        /*0002*/ 	.short	(.L_331 - .L_330)
.L_330:
        /*0004*/ 	.word	0x00000082


	//----- nvinfo : EIATTR_KPARAM_INFO
	.align		4
.L_331:
        /*0008*/ 	.byte	0x04, 0x17
        /*000a*/ 	.short	(.L_333 - .L_332)
.L_332:
        /*000c*/ 	.word	0x00000000
        /*0010*/ 	.short	0x0000
        /*0012*/ 	.short	0x0070
        /*0014*/ 	.byte	0x00, 0xf0, 0x01, 0x2e


	//----- nvinfo : EIATTR_SPARSE_MMA_MASK
	.align		4
.L_333:
        /*0018*/ 	.byte	0x03, 0x50
        /*001a*/ 	.short	0x0000


	//----- nvinfo : EIATTR_MAXREG_COUNT
	.align		4
        /*001c*/ 	.byte	0x03, 0x1b
        /*001e*/ 	.short	0x00a8


	//----- nvinfo : EIATTR_NUM_BARRIERS
	.align		4
        /*0020*/ 	.byte	0x02, 0x4c
        /*0022*/ 	.byte	0x10
	.zero		1


	//----- nvinfo : EIATTR_EXTERNS
	.align		4
        /*0024*/ 	.byte	0x04, 0x0f
        /*0026*/ 	.short	(.L_335 - .L_334)


	//   ....[0]....
	.align		4
.L_334:
        /*0028*/ 	.word	index@(__assertfail)


	//----- nvinfo : EIATTR_ANNOTATIONS
	.align		4
.L_335:
        /*002c*/ 	.byte	0x04, 0x55
        /*002e*/ 	.short	(.L_337 - .L_336)


	//   ....[0]....
.L_336:
        /*0030*/ 	.word	0x00000001
        /*0034*/ 	.byte	0x00, 0x8e, 0x00, 0x00, 0x01, 0x00, 0x00, 0x00, 0x20, 0x8e, 0x00, 0x00, 0x01, 0x00, 0x00, 0x00
        /* <DEDUP_REMOVED lines=28> */
        /*0204*/ 	.byte	0x50, 0xcb, 0x00, 0x00


	//----- nvinfo : EIATTR_MERCURY_ISA_VERSION
	.align		4
.L_337:
        /*0208*/ 	.byte	0x03, 0x5f
        /*020a*/ 	.short	0x0101


	//----- nvinfo : EIATTR_INT_WARP_WIDE_INSTR_OFFSETS
	.align		4
        /*020c*/ 	.byte	0x04, 0x31
        /*020e*/ 	.short	(.L_339 - .L_338)


	//   ....[0]....
.L_338:
        /*0210*/ 	.word	0x00000190


	//   ....[1]....
        /*0214*/ 	.word	0x000001c0


	//   ....[2]....
        /*0218*/ 	.word	0x000001d0


	//   ....[3]....
        /*021c*/ 	.word	0x00009900


	//----- nvinfo : EIATTR_COOP_GROUP_MASK_REGIDS
	.align		4
.L_339:
        /*0220*/ 	.byte	0x04, 0x29
        /*0222*/ 	.short	(.L_341 - .L_340)


	//   ....[0]....
.L_340:
        /*0224*/ 	.word	0xffffffff


	//   ....[1]....
        /*0228*/ 	.word	0xffffffff


	//   ....[2]....
        /*022c*/ 	.word	0xffffffff


	//   ....[3]....
        /*0230*/ 	.word	0xffffffff


	//   ....[4]....
        /*0234*/ 	.word	0xffffffff


	//   ....[5]....
        /*0238*/ 	.word	0xffffffff


	//   ....[6]....
        /*023c*/ 	.word	0xffffffff


	//   ....[7]....
        /*0240*/ 	.word	0xffffffff


	//   ....[8]....
        /*0244*/ 	.word	0xffffffff


	//   ....[9]....
        /*0248*/ 	.word	0xffffffff


	//   ....[10]....
        /*024c*/ 	.word	0xffffffff


	//   ....[11]....
        /*0250*/ 	.word	0xffffffff


	//   ....[12]....
        /*0254*/ 	.word	0xffffffff


	//   ....[13]....
        /*0258*/ 	.word	0xffffffff


	//   ....[14]....
        /*025c*/ 	.word	0xffffffff


	//   ....[15]....
        /*0260*/ 	.word	0xffffffff


	//   ....[16]....
        /*0264*/ 	.word	0xffffffff


	//   ....[17]....
        /*0268*/ 	.word	0xffffffff


	//   ....[18]....
        /*026c*/ 	.word	0xffffffff


	//   ....[19]....
        /*0270*/ 	.word	0xffffffff


	//   ....[20]....
        /*0274*/ 	.word	0xffffffff


	//   ....[21]....
        /*0278*/ 	.word	0xffffffff


	//   ....[22]....
        /*027c*/ 	.word	0xffffffff


	//   ....[23]....
        /*0280*/ 	.word	0xffffffff


	//   ....[24]....
        /*0284*/ 	.word	0xffffffff


	//   ....[25]....
        /*0288*/ 	.word	0xffffffff


	//   ....[26]....
        /*028c*/ 	.word	0xffffffff


	//   ....[27]....
        /*0290*/ 	.word	0xffffffff


	//   ....[28]....
        /*0294*/ 	.word	0xffffffff


	//   ....[29]....
        /*0298*/ 	.word	0xffffffff


	//   ....[30]....
        /*029c*/ 	.word	0xffffffff


	//   ....[31]....
        /*02a0*/ 	.word	0xffffffff


	//   ....[32]....
        /*02a4*/ 	.word	0xffffffff


	//   ....[33]....
        /*02a8*/ 	.word	0xffffffff


	//   ....[34]....
        /*02ac*/ 	.word	0xffffffff


	//   ....[35]....
        /*02b0*/ 	.word	0xffffffff


	//   ....[36]....
        /*02b4*/ 	.word	0xffffffff


	//   ....[37]....
        /*02b8*/ 	.word	0xffffffff


	//   ....[38]....
        /*02bc*/ 	.word	0xffffffff


	//   ....[39]....
        /*02c0*/ 	.word	0xffffffff


	//   ....[40]....
        /*02c4*/ 	.word	0xffffffff


	//   ....[41]....
        /*02c8*/ 	.word	0xffffffff


	//   ....[42]....
        /*02cc*/ 	.word	0xffffffff


	//   ....[43]....
        /*02d0*/ 	.word	0xffffffff


	//   ....[44]....
        /*02d4*/ 	.word	0xffffffff


	//   ....[45]....
        /*02d8*/ 	.word	0xffffffff


	//   ....[46]....
        /*02dc*/ 	.word	0xffffffff


	//   ....[47]....
        /*02e0*/ 	.word	0xffffffff


	//   ....[48]....
        /*02e4*/ 	.word	0xffffffff


	//   ....[49]....
        /*02e8*/ 	.word	0xffffffff


	//   ....[50]....
        /*02ec*/ 	.word	0xffffffff


	//   ....[51]....
        /*02f0*/ 	.word	0xffffffff


	//   ....[52]....
        /*02f4*/ 	.word	0xffffffff


	//   ....[53]....
        /*02f8*/ 	.word	0xffffffff


	//   ....[54]....
        /*02fc*/ 	.word	0xffffffff


	//   ....[55]....
        /*0300*/ 	.word	0xffffffff


	//   ....[56]....
        /*0304*/ 	.word	0xffffffff


	//   ....[57]....
        /*0308*/ 	.word	0xffffffff


	//   ....[58]....
        /*030c*/ 	.word	0xffffffff


	//   ....[59]....
        /*0310*/ 	.word	0xffffffff


	//   ....[60]....
        /*0314*/ 	.word	0xffffffff


	//   ....[61]....
        /*0318*/ 	.word	0xffffffff


	//   ....[62]....
        /*031c*/ 	.word	0xffffffff


	//   ....[63]....
        /*0320*/ 	.word	0xffffffff


	//   ....[64]....
        /*0324*/ 	.word	0xffffffff


	//   ....[65]....
        /*0328*/ 	.word	0xffffffff


	//   ....[66]....
        /*032c*/ 	.word	0xffffffff


	//   ....[67]....
        /*0330*/ 	.word	0xffffffff


	//   ....[68]....
        /*0334*/ 	.word	0xffffffff


	//   ....[69]....
        /*0338*/ 	.word	0xffffffff


	//   ....[70]....
        /*033c*/ 	.word	0xffffffff


	//   ....[71]....
        /*0340*/ 	.word	0xffffffff


	//   ....[72]....
        /*0344*/ 	.word	0xffffffff


	//   ....[73]....
        /*0348*/ 	.word	0xffffffff


	//   ....[74]....
        /*034c*/ 	.word	0xffffffff


	//   ....[75]....
        /*0350*/ 	.word	0xffffffff


	//   ....[76]....
        /*0354*/ 	.word	0xffffffff


	//   ....[77]....
        /*0358*/ 	.word	0xffffffff


	//   ....[78]....
        /*035c*/ 	.word	0xffffffff


	//   ....[79]....
        /*0360*/ 	.word	0xffffffff


	//   ....[80]....
        /*0364*/ 	.word	0xffffffff


	//   ....[81]....
        /*0368*/ 	.word	0xffffffff


	//   ....[82]....
        /*036c*/ 	.word	0xffffffff


	//   ....[83]....
        /*0370*/ 	.word	0xffffffff


	//   ....[84]....
        /*0374*/ 	.word	0xffffffff


	//   ....[85]....
        /*0378*/ 	.word	0xffffffff


	//   ....[86]....
        /*037c*/ 	.word	0xffffffff


	//   ....[87]....
        /*0380*/ 	.word	0x0500000f


	//----- nvinfo : EIATTR_COOP_GROUP_INSTR_OFFSETS
	.align		4
.L_341:
        /*0384*/ 	.byte	0x04, 0x28
        /*0386*/ 	.short	(.L_343 - .L_342)


	//   ....[0]....
.L_342:
        /*0388*/ 	.word	0x00000070


	//   ....[1]....
        /*038c*/ 	.word	0x000001a0


	//   ....[2]....
        /*0390*/ 	.word	0x000001f0


	//   ....[3]....
        /*0394*/ 	.word	0x000003e0


	//   ....[4]....
        /*0398*/ 	.word	0x00000540


	//   ....[5]....
        /*039c*/ 	.word	0x00000660


	//   ....[6]....
        /*03a0*/ 	.word	0x000007c0


	//   ....[7]....
        /*03a4*/ 	.word	0x00000e10


	//   ....[8]....
        /*03a8*/ 	.word	0x00002590


	//   ....[9]....
        /*03ac*/ 	.word	0x00002690


	//   ....[10]....
        /*03b0*/ 	.word	0x00002ce0


	//   ....[11]....
        /*03b4*/ 	.word	0x00002d60


	//   ....[12]....
        /*03b8*/ 	.word	0x000049c0


	//   ....[13]....
        /*03bc*/ 	.word	0x000049d0


	//   ....[14]....
        /*03c0*/ 	.word	0x00004a00


	//   ....[15]....
        /*03c4*/ 	.word	0x00004a10


	//   ....[16]....
        /*03c8*/ 	.word	0x00006680


	//   ....[17]....
        /*03cc*/ 	.word	0x00006690


	//   ....[18]....
        /*03d0*/ 	.word	0x000066c0


	//   ....[19]....
        /*03d4*/ 	.word	0x000066d0


	//   ....[20]....
        /*03d8*/ 	.word	0x00007b20


	//   ....[21]....
        /*03dc*/ 	.word	0x00007b50


	//   ....[22]....
        /*03e0*/ 	.word	0x00007b80


	//   ....[23]....
        /*03e4*/ 	.word	0x00007c10


	//   ....[24]....
        /*03e8*/ 	.word	0x00007d80


	//   ....[25]....
        /*03ec*/ 	.word	0x00007dc0


	//   ....[26]....
        /*03f0*/ 	.word	0x00008040


	//   ....[27]....
        /*03f4*/ 	.word	0x00008070


	//   ....[28]....
        /*03f8*/ 	.word	0x000080a0


	//   ....[29]....
        /*03fc*/ 	.word	0x000080d0


	//   ....[30]....
        /*0400*/ 	.word	0x00008100


	//   ....[31]....
        /*0404*/ 	.word	0x00008140


	//   ....[32]....
        /*0408*/ 	.word	0x00008150


	//   ....[33]....
        /*040c*/ 	.word	0x00008160


	//   ....[34]....
        /*0410*/ 	.word	0x00008170


	//   ....[35]....
        /*0414*/ 	.word	0x00008180


	//   ....[36]....
        /*0418*/ 	.word	0x00008190


	//   ....[37]....
        /*041c*/ 	.word	0x000081a0


	//   ....[38]....
        /*0420*/ 	.word	0x000081b0


	//   ....[39]....
        /*0424*/ 	.word	0x000081c0


	//   ....[40]....
        /*0428*/ 	.word	0x000081e0


	//   ....[41]....
        /*042c*/ 	.word	0x00008200


	//   ....[42]....
        /*0430*/ 	.word	0x00008210


	//   ....[43]....
        /*0434*/ 	.word	0x00008220


	//   ....[44]....
        /*0438*/ 	.word	0x00008230


	//   ....[45]....
        /*043c*/ 	.word	0x00008240


	//   ....[46]....
        /*0440*/ 	.word	0x00008250


	//   ....[47]....
        /*0444*/ 	.word	0x00008260


	//   ....[48]....
        /*0448*/ 	.word	0x00008270


	//   ....[49]....
        /*044c*/ 	.word	0x00008280


	//   ....[50]....
        /*0450*/ 	.word	0x00008290


	//   ....[51]....
        /*0454*/ 	.word	0x000082a0


	//   ....[52]....
        /*0458*/ 	.word	0x000082b0


	//   ....[53]....
        /*045c*/ 	.word	0x000082c0


	//   ....[54]....
        /*0460*/ 	.word	0x000082d0


	//   ....[55]....
        /*0464*/ 	.word	0x000082e0


	//   ....[56]....
        /*0468*/ 	.word	0x000082f0


	//   ....[57]....
        /*046c*/ 	.word	0x00008300


	//   ....[58]....
        /*0470*/ 	.word	0x00008310


	//   ....[59]....
        /*0474*/ 	.word	0x00008320


	//   ....[60]....
        /*0478*/ 	.word	0x00008330


	//   ....[61]....
        /*047c*/ 	.word	0x00008340


	//   ....[62]....
        /*0480*/ 	.word	0x00008360


	//   ....[63]....
        /*0484*/ 	.word	0x00008370


	//   ....[64]....
        /*0488*/ 	.word	0x00008380


	//   ....[65]....
        /*048c*/ 	.word	0x00008390


	//   ....[66]....
        /*0490*/ 	.word	0x000083b0


	//   ....[67]....
        /*0494*/ 	.word	0x000083c0


	//   ....[68]....
        /*0498*/ 	.word	0x000083d0


	//   ....[69]....
        /*049c*/ 	.word	0x000083f0


	//   ....[70]....
        /*04a0*/ 	.word	0x00008420


	//   ....[71]....
        /*04a4*/ 	.word	0x00008440


	//   ....[72]....
        /*04a8*/ 	.word	0x00008460


	//   ....[73]....
        /*04ac*/ 	.word	0x00008480


	//   ....[74]....
        /*04b0*/ 	.word	0x00008490


	//   ....[75]....
        /*04b4*/ 	.word	0x000084b0


	//   ....[76]....
        /*04b8*/ 	.word	0x000084c0


	//   ....[77]....
        /*04bc*/ 	.word	0x000084d0


	//   ....[78]....
        /*04c0*/ 	.word	0x000084e0


	//   ....[79]....
        /*04c4*/ 	.word	0x000084f0


	//   ....[80]....
        /*04c8*/ 	.word	0x00008500


	//   ....[81]....
        /*04cc*/ 	.word	0x00008510


	//   ....[82]....
        /*04d0*/ 	.word	0x00008520


	//   ....[83]....
        /*04d4*/ 	.word	0x00008530


	//   ....[84]....
        /*04d8*/ 	.word	0x00008ab0


	//   ....[85]....
        /*04dc*/ 	.word	0x00009a20


	//   ....[86]....
        /*04e0*/ 	.word	0x0000c390


	//   ....[87]....
        /*04e4*/ 	.word	0x0000c8b0


	//----- nvinfo : EIATTR_REG_RECONFIG
	.align		4
.L_343:
        /*04e8*/ 	.byte	0x01, 0x54
	.zero		2


	//----- nvinfo : EIATTR_SYSCALL_OFFSETS
	.align		4
        /*04ec*/ 	.byte	0x04, 0x46
        /*04ee*/ 	.short	(.L_345 - .L_344)


	//   ....[0]....
.L_344:
        /*04f0*/ 	.word	0x00001490


	//   ....[1]....
        /*04f4*/ 	.word	0x000093a0


	//   ....[2]....
        /*04f8*/ 	.word	0x000094e0


	//   ....[3]....
        /*04fc*/ 	.word	0x00009620


	//   ....[4]....
        /*0500*/ 	.word	0x00009740


	//----- nvinfo : EIATTR_MBARRIER_INSTR_OFFSETS
	.align		4
.L_345:
        /*0504*/ 	.byte	0x04, 0x39
        /*0506*/ 	.short	(.L_347 - .L_346)


	//   ....[0]....
.L_346:
        /*0508*/ 	.word	0x00000290
        /*050c*/ 	.word	0x000000ff
        /*0510*/ 	.word	0x00038800
        /*0514*/ 	.short	0x0100
        /*0516*/ 	.byte	0x06
	.zero		1


	//   ....[1]....
        /*0518*/ 	.word	0x000002a0
        /*051c*/ 	.word	0x000000ff
        /*0520*/ 	.word	0x00038820
        /*0524*/ 	.short	0x0100
        /*0526*/ 	.byte	0x06
	.zero		1


	//   ....[2]....
        /*0528*/ 	.word	0x00000390
        /*052c*/ 	.word	0x000000ff
        /*0530*/ 	.word	0x00038830
        /*0534*/ 	.short	0x0100
        /*0536*/ 	.byte	0x08
	.zero		1


	//   ....[3]....
        /*0538*/ 	.word	0x000003a0
        /*053c*/ 	.word	0x000000ff
        /*0540*/ 	.word	0x00038840
        /*0544*/ 	.short	0x0100
        /*0546*/ 	.byte	0x08
	.zero		1


	//   ....[4]....
        /*0548*/ 	.word	0x000003b0
        /*054c*/ 	.word	0x000000ff
        /*0550*/ 	.word	0x00038838
        /*0554*/ 	.short	0x0100
        /*0556*/ 	.byte	0x08
	.zero		1


	//   ....[5]....
        /*0558*/ 	.word	0x000003c0
        /*055c*/ 	.word	0x000000ff
        /*0560*/ 	.word	0x00038848
        /*0564*/ 	.short	0x0100
        /*0566*/ 	.byte	0x08
	.zero		1


	//   ....[6]....
        /*0568*/ 	.word	0x000004f0
        /*056c*/ 	.word	0x000000ff
        /*0570*/ 	.word	0x00038850
        /*0574*/ 	.short	0x0100
        /*0576*/ 	.byte	0x08
	.zero		1


	//   ....[7]....
        /*0578*/ 	.word	0x00000500
        /*057c*/ 	.word	0x000000ff
        /*0580*/ 	.word	0x00038860
        /*0584*/ 	.short	0x0100
        /*0586*/ 	.byte	0x08
	.zero		1


	//   ....[8]....
        /*0588*/ 	.word	0x00000510
        /*058c*/ 	.word	0x000000ff
        /*0590*/ 	.word	0x00038858
        /*0594*/ 	.short	0x0100
        /*0596*/ 	.byte	0x08
	.zero		1


	//   ....[9]....
        /*0598*/ 	.word	0x00000520
        /*059c*/ 	.word	0x000000ff
        /*05a0*/ 	.word	0x00038868
        /*05a4*/ 	.short	0x0100
        /*05a6*/ 	.byte	0x08
	.zero		1


	//   ....[10]....
        /*05a8*/ 	.word	0x00000610
        /*05ac*/ 	.word	0x000000ff
        /*05b0*/ 	.word	0x00038870
        /*05b4*/ 	.short	0x0100
        /*05b6*/ 	.byte	0x06
	.zero		1


	//   ....[11]....
        /*05b8*/ 	.word	0x00000620
        /*05bc*/ 	.word	0x000000ff
        /*05c0*/ 	.word	0x00038880
        /*05c4*/ 	.short	0x0100
        /*05c6*/ 	.byte	0x06
	.zero		1


	//   ....[12]....
        /*05c8*/ 	.word	0x00000630
        /*05cc*/ 	.word	0x000000ff
        /*05d0*/ 	.word	0x00038878
        /*05d4*/ 	.short	0x0100
        /*05d6*/ 	.byte	0x06
	.zero		1


	//   ....[13]....
        /*05d8*/ 	.word	0x00000640
        /*05dc*/ 	.word	0x000000ff
        /*05e0*/ 	.word	0x00038888
        /*05e4*/ 	.short	0x0100
        /*05e6*/ 	.byte	0x06
	.zero		1


	//   ....[14]....
        /*05e8*/ 	.word	0x00000770
        /*05ec*/ 	.word	0x000000ff
        /*05f0*/ 	.word	0x00038890
        /*05f4*/ 	.short	0x0100
        /*05f6*/ 	.byte	0x08
	.zero		1


	//   ....[15]....
        /*05f8*/ 	.word	0x00000780
        /*05fc*/ 	.word	0x000000ff
        /*0600*/ 	.word	0x000388a0
        /*0604*/ 	.short	0x0100
        /*0606*/ 	.byte	0x08
	.zero		1


	//   ....[16]....
        /*0608*/ 	.word	0x00000790
        /*060c*/ 	.word	0x000000ff
        /*0610*/ 	.word	0x00038898
        /*0614*/ 	.short	0x0100
        /*0616*/ 	.byte	0x08
	.zero		1


	//   ....[17]....
        /*0618*/ 	.word	0x000007a0
        /*061c*/ 	.word	0x000000ff
        /*0620*/ 	.word	0x000388a8
        /*0624*/ 	.short	0x0100
        /*0626*/ 	.byte	0x08
	.zero		1


	//   ....[18]....
        /*0628*/ 	.word	0x000008d0
        /*062c*/ 	.word	0x000000ff
        /*0630*/ 	.word	0x000388b0
        /*0634*/ 	.short	0x0100
        /*0636*/ 	.byte	0x08
	.zero		1


	//   ....[19]....
        /*0638*/ 	.word	0x000008e0
        /*063c*/ 	.word	0x000000ff
        /*0640*/ 	.word	0x000388c0
        /*0644*/ 	.short	0x0100
        /*0646*/ 	.byte	0x08
	.zero		1


	//   ....[20]....
        /*0648*/ 	.word	0x000008f0
        /*064c*/ 	.word	0x000000ff
        /*0650*/ 	.word	0x000388b8
        /*0654*/ 	.short	0x0100
        /*0656*/ 	.byte	0x08
	.zero		1


	//   ....[21]....
        /*0658*/ 	.word	0x00000900
        /*065c*/ 	.word	0x000000ff
        /*0660*/ 	.word	0x000388c8
        /*0664*/ 	.short	0x0100
        /*0666*/ 	.byte	0x08
	.zero		1


	//   ....[22]....
        /*0668*/ 	.word	0x000014f0
        /*066c*/ 	.word	0x000000ff
        /*0670*/ 	.word	0x00038800
        /*0674*/ 	.short	0x010a
        /*0676*/ 	.byte	0x26
	.zero		1


	//   ....[23]....
        /*0678*/ 	.word	0x00001570
        /*067c*/ 	.word	0x00000003
        /*0680*/ 	.word	0x00038830
        /*0684*/ 	.short	0x010a
        /*0686*/ 	.byte	0x3f
	.zero		1


	//   ....[24]....
        /*0688*/ 	.word	0x000015e0
        /*068c*/ 	.word	0x00000003
        /*0690*/ 	.word	0x00038830
        /*0694*/ 	.short	0x010a
        /*0696*/ 	.byte	0x3f
	.zero		1


	//   ....[25]....
        /*0698*/ 	.word	0x00002980
        /*069c*/ 	.word	0x00000003
        /*06a0*/ 	.word	0x00000000
        /*06a4*/ 	.short	0x0101
        /*06a6*/ 	.byte	0x3f
	.zero		1


	//   ....[26]....
        /*06a8*/ 	.word	0x000040f0
        /*06ac*/ 	.word	0x000000ff
        /*06b0*/ 	.word	0x00038830
        /*06b4*/ 	.short	0x010a
        /*06b6*/ 	.byte	0x06
	.zero		1


	//   ....[27]....
        /*06b8*/ 	.word	0x00004130
        /*06bc*/ 	.word	0x000000ff
        /*06c0*/ 	.word	0x00038830
        /*06c4*/ 	.short	0x010a
        /*06c6*/ 	.byte	0x06
	.zero		1


	//   ....[28]....
        /*06c8*/ 	.word	0x00004480
        /*06cc*/ 	.word	0x000000ff
        /*06d0*/ 	.word	0x00038850
        /*06d4*/ 	.short	0x010a
        /*06d6*/ 	.byte	0x06
	.zero		1


	//   ....[29]....
        /*06d8*/ 	.word	0x000044c0
        /*06dc*/ 	.word	0x000000ff
        /*06e0*/ 	.word	0x00038850
        /*06e4*/ 	.short	0x010a
        /*06e6*/ 	.byte	0x06
	.zero		1


	//   ....[30]....
        /*06e8*/ 	.word	0x000057c0
        /*06ec*/ 	.word	0x00000003
        /*06f0*/ 	.word	0x00000000
        /*06f4*/ 	.short	0x0101
        /*06f6*/ 	.byte	0x3f
	.zero		1


	//   ....[31]....
        /*06f8*/ 	.word	0x00005960
        /*06fc*/ 	.word	0x000000ff
        /*0700*/ 	.word	0x00000000
        /*0704*/ 	.short	0x0101
        /*0706*/ 	.byte	0x06
	.zero		1


	//   ....[32]....
        /*0708*/ 	.word	0x00006360
        /*070c*/ 	.word	0x000000ff
        /*0710*/ 	.word	0x00038850
        /*0714*/ 	.short	0x010a
        /*0716*/ 	.byte	0x08
	.zero		1


	//   ....[33]....
        /*0718*/ 	.word	0x000063a0
        /*071c*/ 	.word	0x000000ff
        /*0720*/ 	.word	0x00038850
        /*0724*/ 	.short	0x010a
        /*0726*/ 	.byte	0x08
	.zero		1


	//   ....[34]....
        /*0728*/ 	.word	0x00007bd0
        /*072c*/ 	.word	0x000000ff
        /*0730*/ 	.word	0x00000000
        /*0734*/ 	.short	0x0101
        /*0736*/ 	.byte	0x08
	.zero		1


	//   ....[35]....
        /*0738*/ 	.word	0x00008d00
        /*073c*/ 	.word	0x000000ff
        /*0740*/ 	.word	0x00000000
        /*0744*/ 	.short	0x0101
        /*0746*/ 	.byte	0x06
	.zero		1


	//   ....[36]....
        /*0748*/ 	.word	0x00009c40
        /*074c*/ 	.word	0x00000004
        /*0750*/ 	.word	0x00038880
        /*0754*/ 	.short	0x010a
        /*0756*/ 	.byte	0x3f
	.zero		1


	//   ....[37]....
        /*0758*/ 	.word	0x00009e40
        /*075c*/ 	.word	0x00000004
        /*0760*/ 	.word	0x00038840
        /*0764*/ 	.short	0x010a
        /*0766*/ 	.byte	0x3f
	.zero		1


	//   ....[38]....
        /*0768*/ 	.word	0x0000a1d0
        /*076c*/ 	.word	0x000000ff
        /*0770*/ 	.word	0x00038820
        /*0774*/ 	.short	0x010a
        /*0776*/ 	.byte	0x28
	.zero		1


	//   ....[39]....
        /*0778*/ 	.word	0x0000a490
        /*077c*/ 	.word	0x00000004
        /*0780*/ 	.word	0x00038880
        /*0784*/ 	.short	0x010a
        /*0786*/ 	.byte	0x3f
	.zero		1


	//   ....[40]....
        /*0788*/ 	.word	0x0000a800
        /*078c*/ 	.word	0x00000004
        /*0790*/ 	.word	0x00038840
        /*0794*/ 	.short	0x010a
        /*0796*/ 	.byte	0x3f
	.zero		1


	//   ....[41]....
        /*0798*/ 	.word	0x0000abf0
        /*079c*/ 	.word	0x00000003
        /*07a0*/ 	.word	0x00038870
        /*07a4*/ 	.short	0x010a
        /*07a6*/ 	.byte	0x3f
	.zero		1


	//   ....[42]....
        /*07a8*/ 	.word	0x0000ac60
        /*07ac*/ 	.word	0x00000002
        /*07b0*/ 	.word	0x00038860
        /*07b4*/ 	.short	0x010a
        /*07b6*/ 	.byte	0x3f
	.zero		1


	//   ....[43]....
        /*07b8*/ 	.word	0x0000b660
        /*07bc*/ 	.word	0x00000002
        /*07c0*/ 	.word	0x00038850
        /*07c4*/ 	.short	0x0101
        /*07c6*/ 	.byte	0x3f
	.zero		1


	//   ....[44]....
        /*07c8*/ 	.word	0x0000b6a0
        /*07cc*/ 	.word	0x00000002
        /*07d0*/ 	.word	0x00000000
        /*07d4*/ 	.short	0x0101
        /*07d6*/ 	.byte	0x3f
	.zero		1


	//   ....[45]....
        /*07d8*/ 	.word	0x0000b760
        /*07dc*/ 	.word	0x00000003
        /*07e0*/ 	.word	0x00038870
        /*07e4*/ 	.short	0x010a
        /*07e6*/ 	.byte	0x3f
	.zero		1


	//   ....[46]....
        /*07e8*/ 	.word	0x0000b7f0
        /*07ec*/ 	.word	0x00000003
        /*07f0*/ 	.word	0x00038860
        /*07f4*/ 	.short	0x010a
        /*07f6*/ 	.byte	0x3f
	.zero		1


	//   ....[47]....
        /*07f8*/ 	.word	0x0000c1c0
        /*07fc*/ 	.word	0x00000003
        /*0800*/ 	.word	0x00038850
        /*0804*/ 	.short	0x0101
        /*0806*/ 	.byte	0x3f
	.zero		1


	//   ....[48]....
        /*0808*/ 	.word	0x0000c250
        /*080c*/ 	.word	0x00000000
        /*0810*/ 	.word	0x00000000
        /*0814*/ 	.short	0x0101
        /*0816*/ 	.byte	0x3f
	.zero		1


	//   ....[49]....
        /*0818*/ 	.word	0x0000c340
        /*081c*/ 	.word	0x00000009
        /*0820*/ 	.word	0x00038820
        /*0824*/ 	.short	0x010a
        /*0826*/ 	.byte	0x3f
	.zero		1


	//   ....[50]....
        /*0828*/ 	.word	0x0000c4b0
        /*082c*/ 	.word	0x00000005
        /*0830*/ 	.word	0x00000000
        /*0834*/ 	.short	0x010a
        /*0836*/ 	.byte	0x3f
	.zero		1


	//   ....[51]....
        /*0838*/ 	.word	0x0000c520
        /*083c*/ 	.word	0x00000007
        /*0840*/ 	.word	0x00000000
        /*0844*/ 	.short	0x010a
        /*0846*/ 	.byte	0x3f
	.zero		1


	//   ....[52]....
        /*0848*/ 	.word	0x0000c580
        /*084c*/ 	.word	0x00000005
        /*0850*/ 	.word	0x00038860
        /*0854*/ 	.short	0x010a
        /*0856*/ 	.byte	0x3f
	.zero		1


	//   ....[53]....
        /*0858*/ 	.word	0x0000c5d0
        /*085c*/ 	.word	0x00000003
        /*0860*/ 	.word	0x00038860
        /*0864*/ 	.short	0x010a
        /*0866*/ 	.byte	0x3f
	.zero		1


	//   ....[54]....
        /*0868*/ 	.word	0x0000c610
        /*086c*/ 	.word	0x00000005
        /*0870*/ 	.word	0x00038880
        /*0874*/ 	.short	0x010a
        /*0876*/ 	.byte	0x3f
	.zero		1


	//   ....[55]....
        /*0878*/ 	.word	0x0000c630
        /*087c*/ 	.word	0x00000003
        /*0880*/ 	.word	0x00038880
        /*0884*/ 	.short	0x010a
        /*0886*/ 	.byte	0x3f
	.zero		1


	//   ....[56]....
        /*0888*/ 	.word	0x0000c6a0
        /*088c*/ 	.word	0x00000003
        /*0890*/ 	.word	0x00038800
        /*0894*/ 	.short	0x010a
        /*0896*/ 	.byte	0x3f
	.zero		1


	//   ....[57]....
        /*0898*/ 	.word	0x0000c6f0
        /*089c*/ 	.word	0x00000003
        /*08a0*/ 	.word	0x00038830
        /*08a4*/ 	.short	0x010a
        /*08a6*/ 	.byte	0x3f
	.zero		1


	//   ....[58]....
        /*08a8*/ 	.word	0x0000c750
        /*08ac*/ 	.word	0x00000005
        /*08b0*/ 	.word	0x00038830
        /*08b4*/ 	.short	0x010a
        /*08b6*/ 	.byte	0x3f
	.zero		1


	//   ....[59]....
        /*08b8*/ 	.word	0x0000c7b0
        /*08bc*/ 	.word	0x00000005
        /*08c0*/ 	.word	0x00038850
        /*08c4*/ 	.short	0x010a
        /*08c6*/ 	.byte	0x3f
	.zero		1


	//   ....[60]....
        /*08c8*/ 	.word	0x0000c810
        /*08cc*/ 	.word	0x00000007
        /*08d0*/ 	.word	0x00038850
        /*08d4*/ 	.short	0x010a
        /*08d6*/ 	.byte	0x3f
	.zero		1


	//   ....[61]....
        /*08d8*/ 	.word	0x0000c960
        /*08dc*/ 	.word	0x00000004
        /*08e0*/ 	.word	0x00038880
        /*08e4*/ 	.short	0x010a
        /*08e6*/ 	.byte	0x3f
	.zero		1


	//   ....[62]....
        /*08e8*/ 	.word	0x0000c9b0
        /*08ec*/ 	.word	0x00000004
        /*08f0*/ 	.word	0x00038840
        /*08f4*/ 	.short	0x010a
        /*08f6*/ 	.byte	0x3f
	.zero		1


	//   ....[63]....
        /*08f8*/ 	.word	0x0000ca00
        /*08fc*/ 	.word	0x00000011
        /*0900*/ 	.word	0x00038820
        /*0904*/ 	.short	0x010a
        /*0906*/ 	.byte	0x3f
	.zero		1


	//   ....[64]....
        /*0908*/ 	.word	0x0000ca50
        /*090c*/ 	.word	0x00000004
        /*0910*/ 	.word	0x00038880
        /*0914*/ 	.short	0x010a
        /*0916*/ 	.byte	0x3f
	.zero		1


	//   ....[65]....
        /*0918*/ 	.word	0x0000caa0
        /*091c*/ 	.word	0x00000004
        /*0920*/ 	.word	0x00038840
        /*0924*/ 	.short	0x010a
        /*0926*/ 	.byte	0x3f
	.zero		1


	//   ....[66]....
        /*0928*/ 	.word	0x0000cb00
        /*092c*/ 	.word	0x00000003
        /*0930*/ 	.word	0x00038870
        /*0934*/ 	.short	0x010a
        /*0936*/ 	.byte	0x3f
	.zero		1


	//   ....[67]....
        /*0938*/ 	.word	0x0000cb60
        /*093c*/ 	.word	0x00000004
        /*0940*/ 	.word	0x00038860
        /*0944*/ 	.short	0x010a
        /*0946*/ 	.byte	0x3f
	.zero		1


	//   ....[68]....
        /*0948*/ 	.word	0x0000cbb0
        /*094c*/ 	.word	0x00000003
        /*0950*/ 	.word	0x00038870
        /*0954*/ 	.short	0x010a
        /*0956*/ 	.byte	0x3f
	.zero		1


	//   ....[69]....
        /*0958*/ 	.word	0x0000cc00
        /*095c*/ 	.word	0x00000003
        /*0960*/ 	.word	0x00038860
        /*0964*/ 	.short	0x010a
        /*0966*/ 	.byte	0x3f
	.zero		1


	//   ....[70]....
        /*0968*/ 	.word	0x0000cc50
        /*096c*/ 	.word	0x00000009
        /*0970*/ 	.word	0x00038820
        /*0974*/ 	.short	0x010a
        /*0976*/ 	.byte	0x3f
	.zero		1


	//   ....[71]....
        /*0978*/ 	.word	0x0000cca0
        /*097c*/ 	.word	0x00000005
        /*0980*/ 	.word	0x00000000
        /*0984*/ 	.short	0x010a
        /*0986*/ 	.byte	0x3f
	.zero		1


	//   ....[72]....
        /*0988*/ 	.word	0x0000ccf0
        /*098c*/ 	.word	0x00000007
        /*0990*/ 	.word	0x00000000
        /*0994*/ 	.short	0x010a
        /*0996*/ 	.byte	0x3f
	.zero		1


	//   ....[73]....
        /*0998*/ 	.word	0x0000cd40
        /*099c*/ 	.word	0x00000005
        /*09a0*/ 	.word	0x00038860
        /*09a4*/ 	.short	0x010a
        /*09a6*/ 	.byte	0x3f
	.zero		1


	//   ....[74]....
        /*09a8*/ 	.word	0x0000cd90
        /*09ac*/ 	.word	0x00000003
        /*09b0*/ 	.word	0x00038860
        /*09b4*/ 	.short	0x010a
        /*09b6*/ 	.byte	0x3f
	.zero		1


	//   ....[75]....
        /*09b8*/ 	.word	0x0000cde0
        /*09bc*/ 	.word	0x00000005
        /*09c0*/ 	.word	0x00038880
        /*09c4*/ 	.short	0x010a
        /*09c6*/ 	.byte	0x3f
	.zero		1


	//----- nvinfo : EIATTR_NUM_MBARRIERS
	.align		4
.L_347:
        /*09c8*/ 	.byte	0x03, 0x38
        /*09ca*/ 	.short	0x0016


	//----- nvinfo : EIATTR_EXIT_INSTR_OFFSETS
	.align		4
        /*09cc*/ 	.byte	0x04, 0x1c
        /*09ce*/ 	.short	(.L_349 - .L_348)


	//   ....[0]....
.L_348:
        /*09d0*/ 	.word	0x00000a50


	//   ....[1]....
        /*09d4*/ 	.word	0x00008db0


	//   ....[2]....
        /*09d8*/ 	.word	0x0000c3b0


	//   ....[3]....
        /*09dc*/ 	.word	0x0000c680


	//----- nvinfo : EIATTR_MAX_THREADS
	.align		4
.L_349:
        /*09e0*/ 	.byte	0x04, 0x05
        /*09e2*/ 	.short	(.L_351 - .L_350)
.L_350:
        /*09e4*/ 	.word	0x00000180
        /*09e8*/ 	.word	0x00000001
        /*09ec*/ 	.word	0x00000001


	//----- nvinfo : EIATTR_CRS_STACK_SIZE
	.align		4
.L_351:
        /*09f0*/ 	.byte	0x04, 0x1e
        /*09f2*/ 	.short	(.L_353 - .L_352)
.L_352:
        /*09f4*/ 	.word	0x00000000


	//----- nvinfo : EIATTR_CBANK_PARAM_SIZE
	.align		4
.L_353:
        /*09f8*/ 	.byte	0x03, 0x19
        /*09fa*/ 	.short	0x0bf0


	//----- nvinfo : EIATTR_PARAM_CBANK
	.align		4
        /*09fc*/ 	.byte	0x04, 0x0a
        /*09fe*/ 	.short	(.L_355 - .L_354)
	.align		4
.L_354:
        /*0a00*/ 	.word	index@(.nv.constant0._ZN7cutlass13device_kernelIN5flash11enable_sm90INS1_16FlashAttnFwdSm90INS1_25CollectiveMainloopFwdSm90ILi2EN4cute5tupleIJNS5_1CILi1EEES8_S8_EEENS6_IJNS7_ILi128EEESA_NS7_ILi256EEEEEELi256ENS_12float_e4m3_tEfNS_4arch4Sm90ELb0ELb0ELb0ELb0ELb0ELb0ELb0ELb1ELb1ELb0ELb0ELb0EEENS1_21CollectiveEpilogueFwdINS6_IJSA_SB_SA_EEES9_NS_10bfloat16_tESF_Li256ELb0ELb0ELb0ELb1EEENS1_29StaticPersistentTileSchedulerILb0EEEEEEEEEvNT_6ParamsE)
        /*0a04*/ 	.short	0x0210
        /*0a06*/ 	.short	0x0bf0


	//----- nvinfo : EIATTR_SW_WAR
	.align		4
.L_355:
        /*0a08*/ 	.byte	0x04, 0x36
        /*0a0a*/ 	.short	(.L_357 - .L_356)
.L_356:
        /*0a0c*/ 	.word	0x00000008
.L_357:


//--------------------- .nv.info._ZN7cutlass13device_kernelIN5flash11enable_sm90INS1_16FlashAttnFwdSm90INS1_25CollectiveMainloopFwdSm90ILi2EN4cute5tupleIJNS5_1CILi1EEES8_S8_EEENS6_IJNS7_ILi128EEESA_NS7_ILi256EEEEEELi256ENS_12float_e4m3_tEfNS_4arch4Sm90ELb0ELb0ELb0ELb1ELb0ELb0ELb0ELb1ELb1ELb0ELb0ELb0EEENS1_21CollectiveEpilogueFwdINS6_IJSA_SB_SA_EEES9_NS_10bfloat16_tESF_Li256ELb1ELb0ELb0ELb1EEENS1_36VarlenDynamicPersistentTileSchedulerILi128ELi128ELi256ELi128ELb0ELb0ELb1ELb0ELb1ELb1EEEEEEEEEvNT_6ParamsE --------------------------
	.section	.nv.info._ZN7cutlass13device_kernelIN5flash11enable_sm90INS1_16FlashAttnFwdSm90INS1_25CollectiveMainloopFwdSm90ILi2EN4cute5tupleIJNS5_1CILi1EEES8_S8_EEENS6_IJNS7_ILi128EEESA_NS7_ILi256EEEEEELi256ENS_12float_e4m3_tEfNS_4arch4Sm90ELb0ELb0ELb0ELb1ELb0ELb0ELb0ELb1ELb1ELb0ELb0ELb0EEENS1_21CollectiveEpilogueFwdINS6_IJSA_SB_SA_EEES9_NS_10bfloat16_tESF_Li256ELb1ELb0ELb0ELb1EEENS1_36VarlenDynamicPersistentTileSchedulerILi128ELi128ELi256ELi128ELb0ELb0ELb1ELb0ELb1ELb1EEEEEEEEEvNT_6ParamsE,"",@"SHT_CUDA_INFO"
	.sectionflags	@""
	.align	4


	//----- nvinfo : EIATTR_CUDA_API_VERSION
	.align		4
        /*0000*/ 	.byte	0x04, 0x37
        /*0002*/ 	.short	(.L_359 - .L_358)
.L_358:
        /*0004*/ 	.word	0x00000082


	//----- nvinfo : EIATTR_KPARAM_INFO
	.align		4
.L_359:
        /*0008*/ 	.byte	0x04, 0x17
        /*000a*/ 	.short	(.L_361 - .L_360)
.L_360:
        /*000c*/ 	.word	0x00000000
        /*0010*/ 	.short	0x0000
        /*0012*/ 	.short	0x0070
        /*0014*/ 	.byte	0x00, 0xf0, 0x01, 0x28


	//----- nvinfo : EIATTR_SPARSE_MMA_MASK
	.align		4
.L_361:
        /*0018*/ 	.byte	0x03, 0x50
        /*001a*/ 	.short	0x0000


	//----- nvinfo : EIATTR_MAXREG_COUNT
	.align		4
        /*001c*/ 	.byte	0x03, 0x1b
        /*001e*/ 	.short	0x00a8


	//----- nvinfo : EIATTR_NUM_BARRIERS
	.align		4
        /*0020*/ 	.byte	0x02, 0x4c
        /*0022*/ 	.byte	0x10
	.zero		1


	//----- nvinfo : EIATTR_EXTERNS
	.align		4
        /*0024*/ 	.byte	0x04, 0x0f
        /*0026*/ 	.short	(.L_363 - .L_362)


	//   ....[0]....
	.align		4
.L_362:
        /*0028*/ 	.word	index@(__assertfail)


	//----- nvinfo : EIATTR_ANNOTATIONS
	.align		4
.L_363:
        /*002c*/ 	.byte	0x04, 0x55
        /*002e*/ 	.short	(.L_365 - .L_364)


	//   ....[0]....
.L_364:
        /* <DEDUP_REMOVED lines=47> */


	//----- nvinfo : EIATTR_MERCURY_ISA_VERSION
	.align		4
.L_365:
        /*0308*/ 	.byte	0x03, 0x5f
        /*030a*/ 	.short	0x0101


	//----- nvinfo : EIATTR_UNUSED_LOAD_BYTE_OFFSET
	.align		4
        /*030c*/ 	.byte	0x04, 0x44
        /*030e*/ 	.short	(.L_367 - .L_366)


	//   ....[0]....
.L_366:
        /*0310*/ 	.word	0x00000a70
        /*0314*/ 	.word	0x0000fff0


	//   ....[1]....
        /*0318*/ 	.word	0x00007a60
        /*031c*/ 	.word	0x0000fff0


	//----- nvinfo : EIATTR_INT_WARP_WIDE_INSTR_OFFSETS
	.align		4
.L_367:
        /*0320*/ 	.byte	0x04, 0x31
        /*0322*/ 	.short	(.L_369 - .L_368)


	//   ....[0]....
.L_368:
        /*0324*/ 	.word	0x00000160


	//   ....[1]....
        /*0328*/ 	.word	0x000001a0


	//   ....[2]....
        /*032c*/ 	.word	0x00000210


	//   ....[3]....
        /*0330*/ 	.word	0x0000c2f0


	//   ....[4]....
        /*0334*/ 	.word	0x0000c380


	//   ....[5]....
        /*0338*/ 	.word	0x0000cb20


	//   ....[6]....
        /*033c*/ 	.word	0x0000e9e0


	//   ....[7]....
        /*0340*/ 	.word	0x0000ea70


	//----- nvinfo : EIATTR_COOP_GROUP_MASK_REGIDS
	.align		4
.L_369:
        /*0344*/ 	.byte	0x04, 0x29
        /*0346*/ 	.short	(.L_371 - .L_370)


	//   ....[0]....
.L_370:
        /*0348*/ 	.word	0xffffffff


	//   ....[1]....
        /*034c*/ 	.word	0xffffffff


	//   ....[2]....
        /*0350*/ 	.word	0xffffffff


	//   ....[3]....
        /*0354*/ 	.word	0xffffffff


	//   ....[4]....
        /*0358*/ 	.word	0xffffffff


	//   ....[5]....
        /*035c*/ 	.word	0xffffffff


	//   ....[6]....
        /*0360*/ 	.word	0xffffffff


	//   ....[7]....
        /*0364*/ 	.word	0xffffffff


	//   ....[8]....
        /*0368*/ 	.word	0xffffffff


	//   ....[9]....
        /*036c*/ 	.word	0xffffffff


	//   ....[10]....
        /*0370*/ 	.word	0xffffffff


	//   ....[11]....
        /*0374*/ 	.word	0xffffffff


	//   ....[12]....
        /*0378*/ 	.word	0xffffffff


	//   ....[13]....
        /*037c*/ 	.word	0xffffffff


	//   ....[14]....
        /*0380*/ 	.word	0xffffffff


	//   ....[15]....
        /*0384*/ 	.word	0xffffffff


	//   ....[16]....
        /*0388*/ 	.word	0xffffffff


	//   ....[17]....
        /*038c*/ 	.word	0xffffffff


	//   ....[18]....
        /*0390*/ 	.word	0xffffffff


	//   ....[19]....
        /*0394*/ 	.word	0xffffffff


	//   ....[20]....
        /*0398*/ 	.word	0xffffffff


	//   ....[21]....
        /*039c*/ 	.word	0xffffffff


	//   ....[22]....
        /*03a0*/ 	.word	0xffffffff


	//   ....[23]....
        /*03a4*/ 	.word	0xffffffff


	//   ....[24]....
        /*03a8*/ 	.word	0xffffffff


	//   ....[25]....
        /*03ac*/ 	.word	0xffffffff


	//   ....[26]....
        /*03b0*/ 	.word	0xffffffff


	//   ....[27]....
        /*03b4*/ 	.word	0xffffffff


	//   ....[28]....
        /*03b8*/ 	.word	0xffffffff


	//   ....[29]....
        /*03bc*/ 	.word	0xffffffff


	//   ....[30]....
        /*03c0*/ 	.word	0xffffffff


	//   ....[31]....
        /*03c4*/ 	.word	0xffffffff


	//   ....[32]....
        /*03c8*/ 	.word	0xffffffff


	//   ....[33]....
        /*03cc*/ 	.word	0xffffffff


	//   ....[34]....
        /*03d0*/ 	.word	0xffffffff


	//   ....[35]....
        /*03d4*/ 	.word	0xffffffff


	//   ....[36]....
        /*03d8*/ 	.word	0xffffffff


	//   ....[37]....
        /*03dc*/ 	.word	0xffffffff


	//   ....[38]....
        /*03e0*/ 	.word	0xffffffff


	//   ....[39]....
        /*03e4*/ 	.word	0xffffffff


	//   ....[40]....
        /*03e8*/ 	.word	0xffffffff


	//   ....[41]....
        /*03ec*/ 	.word	0xffffffff


	//   ....[42]....
        /*03f0*/ 	.word	0xffffffff


	//   ....[43]....
        /*03f4*/ 	.word	0xffffffff


	//   ....[44]....
        /*03f8*/ 	.word	0xffffffff


	//   ....[45]....
        /*03fc*/ 	.word	0xffffffff


	//   ....[46]....
        /*0400*/ 	.word	0xffffffff


	//   ....[47]....
        /*0404*/ 	.word	0xffffffff


	//   ....[48]....
        /*0408*/ 	.word	0xffffffff


	//   ....[49]....
        /*040c*/ 	.word	0xffffffff


	//   ....[50]....
        /*0410*/ 	.word	0xffffffff


	//   ....[51]....
        /*0414*/ 	.word	0xffffffff


	//   ....[52]....
        /*0418*/ 	.word	0xffffffff


	//   ....[53]....
        /*041c*/ 	.word	0xffffffff


	//   ....[54]....
        /*0420*/ 	.word	0xffffffff


	//   ....[55]....
        /*0424*/ 	.word	0xffffffff


	//   ....[56]....
        /*0428*/ 	.word	0xffffffff


	//   ....[57]....
        /*042c*/ 	.word	0xffffffff


	//   ....[58]....
        /*0430*/ 	.word	0xffffffff


	//   ....[59]....
        /*0434*/ 	.word	0xffffffff


	//   ....[60]....
        /*0438*/ 	.word	0xffffffff


	//   ....[61]....
        /*043c*/ 	.word	0xffffffff


	//   ....[62]....
        /*0440*/ 	.word	0xffffffff


	//   ....[63]....
        /*0444*/ 	.word	0xffffffff


	//   ....[64]....
        /*0448*/ 	.word	0xffffffff


	//   ....[65]....
        /*044c*/ 	.word	0xffffffff


	//   ....[66]....
        /*0450*/ 	.word	0xffffffff


	//   ....[67]....
        /*0454*/ 	.word	0xffffffff


	//   ....[68]....
        /*0458*/ 	.word	0xffffffff


	//   ....[69]....
        /*045c*/ 	.word	0xffffffff


	//   ....[70]....
        /*0460*/ 	.word	0xffffffff


	//   ....[71]....
        /*0464*/ 	.word	0xffffffff


	//   ....[72]....
        /*0468*/ 	.word	0xffffffff


	//   ....[73]....
        /*046c*/ 	.word	0xffffffff


	//   ....[74]....
        /*0470*/ 	.word	0xffffffff


	//   ....[75]....
        /*0474*/ 	.word	0xffffffff


	//   ....[76]....
        /*0478*/ 	.word	0xffffffff


	//   ....[77]....
        /*047c*/ 	.word	0xffffffff


	//   ....[78]....
        /*0480*/ 	.word	0xffffffff


	//   ....[79]....
        /*0484*/ 	.word	0xffffffff


	//   ....[80]....
        /*0488*/ 	.word	0xffffffff


	//   ....[81]....
        /*048c*/ 	.word	0xffffffff


	//   ....[82]....
        /*0490*/ 	.word	0xffffffff


	//   ....[83]....
        /*0494*/ 	.word	0xffffffff


	//   ....[84]....
        /*0498*/ 	.word	0xffffffff


	//   ....[85]....
        /*049c*/ 	.word	0xffffffff


	//   ....[86]....
        /*04a0*/ 	.word	0xffffffff


	//   ....[87]....
        /*04a4*/ 	.word	0xffffffff


	//   ....[88]....
        /*04a8*/ 	.word	0xffffffff


	//   ....[89]....
        /*04ac*/ 	.word	0xffffffff


	//   ....[90]....
        /*04b0*/ 	.word	0xffffffff


	//   ....[91]....
        /*04b4*/ 	.word	0xffffffff


	//   ....[92]....
        /*04b8*/ 	.word	0xffffffff


	//   ....[93]....
        /*04bc*/ 	.word	0xffffffff


	//   ....[94]....
        /*04c0*/ 	.word	0xffffffff


	//   ....[95]....
        /*04c4*/ 	.word	0xffffffff


	//   ....[96]....
        /*04c8*/ 	.word	0xffffffff


	//   ....[97]....
        /*04cc*/ 	.word	0xffffffff


	//   ....[98]....
        /*04d0*/ 	.word	0xffffffff


	//   ....[99]....
        /*04d4*/ 	.word	0xffffffff


	//   ....[100]....
        /*04d8*/ 	.word	0xffffffff


	//   ....[101]....
        /*04dc*/ 	.word	0xffffffff


	//   ....[102]....
        /*04e0*/ 	.word	0xffffffff


	//   ....[103]....
        /*04e4*/ 	.word	0xffffffff


	//   ....[104]....
        /*04e8*/ 	.word	0xffffffff


	//   ....[105]....
        /*04ec*/ 	.word	0xffffffff


	//   ....[106]....
        /*04f0*/ 	.word	0xffffffff


	//   ....[107]....
        /*04f4*/ 	.word	0xffffffff


	//   ....[108]....
        /*04f8*/ 	.word	0xffffffff


	//   ....[109]....
        /*04fc*/ 	.word	0xffffffff


	//   ....[110]....
        /*0500*/ 	.word	0xffffffff


	//   ....[111]....
        /*0504*/ 	.word	0xffffffff


	//   ....[112]....
        /*0508*/ 	.word	0xffffffff


	//   ....[113]....
        /*050c*/ 	.word	0xffffffff


	//   ....[114]....
        /*0510*/ 	.word	0xffffffff


	//   ....[115]....
        /*0514*/ 	.word	0xffffffff


	//   ....[116]....
        /*0518*/ 	.word	0xffffffff


	//   ....[117]....
        /*051c*/ 	.word	0xffffffff


	//   ....[118]....
        /*0520*/ 	.word	0xffffffff


	//   ....[119]....
        /*0524*/ 	.word	0x0500000f


	//   ....[120]....
        /*0528*/ 	.word	0x0500000f


	//----- nvinfo : EIATTR_COOP_GROUP_INSTR_OFFSETS
	.align		4
.L_371:
        /*052c*/ 	.byte	0x04, 0x28
        /*052e*/ 	.short	(.L_373 - .L_372)


	//   ....[0]....
.L_372:
        /*0530*/ 	.word	0x00000070


	//   ....[1]....
        /*0534*/ 	.word	0x00000170


	//   ....[2]....
        /*0538*/ 	.word	0x000001c0


	//   ....[3]....
        /*053c*/ 	.word	0x000003f0


	//   ....[4]....
        /*0540*/ 	.word	0x00000550


	//   ....[5]....
        /*0544*/ 	.word	0x00000670


	//   ....[6]....
        /*0548*/ 	.word	0x000007d0


	//   ....[7]....
        /*054c*/ 	.word	0x00001960


	//   ....[8]....
        /*0550*/ 	.word	0x00002cb0


	//   ....[9]....
        /*0554*/ 	.word	0x00002da0


	//   ....[10]....
        /*0558*/ 	.word	0x00003480


	//   ....[11]....
        /*055c*/ 	.word	0x000034e0


	//   ....[12]....
        /*0560*/ 	.word	0x00005170


	//   ....[13]....
        /*0564*/ 	.word	0x00005180


	//   ....[14]....
        /*0568*/ 	.word	0x000051b0


	//   ....[15]....
        /*056c*/ 	.word	0x000051d0


	//   ....[16]....
        /*0570*/ 	.word	0x00006f10


	//   ....[17]....
        /*0574*/ 	.word	0x00006f20


	//   ....[18]....
        /*0578*/ 	.word	0x00006f50


	//   ....[19]....
        /*057c*/ 	.word	0x00006f60


	//   ....[20]....
        /*0580*/ 	.word	0x000085d0


	//   ....[21]....
        /*0584*/ 	.word	0x00008600


	//   ....[22]....
        /*0588*/ 	.word	0x00008630


	//   ....[23]....
        /*058c*/ 	.word	0x00008660


	//   ....[24]....
        /*0590*/ 	.word	0x00008690


	//   ....[25]....
        /*0594*/ 	.word	0x000086c0


	//   ....[26]....
        /*0598*/ 	.word	0x000086f0


	//   ....[27]....
        /*059c*/ 	.word	0x00008720


	//   ....[28]....
        /*05a0*/ 	.word	0x00008760


	//   ....[29]....
        /*05a4*/ 	.word	0x00008790


	//   ....[30]....
        /*05a8*/ 	.word	0x000087c0


	//   ....[31]....
        /*05ac*/ 	.word	0x000087f0


	//   ....[32]....
        /*05b0*/ 	.word	0x00008820


	//   ....[33]....
        /*05b4*/ 	.word	0x00008860


	//   ....[34]....
        /*05b8*/ 	.word	0x000088b0


	//   ....[35]....
        /*05bc*/ 	.word	0x000088e0


	//   ....[36]....
        /*05c0*/ 	.word	0x00008920


	//   ....[37]....
        /*05c4*/ 	.word	0x00008950


	//   ....[38]....
        /*05c8*/ 	.word	0x00008980


	//   ....[39]....
        /*05cc*/ 	.word	0x000089b0


	//   ....[40]....
        /*05d0*/ 	.word	0x00008a10


	//   ....[41]....
        /*05d4*/ 	.word	0x00008a40


	//   ....[42]....
        /*05d8*/ 	.word	0x00008a70


	//   ....[43]....
        /*05dc*/ 	.word	0x00008aa0


	//   ....[44]....
        /*05e0*/ 	.word	0x00008ad0


	//   ....[45]....
        /*05e4*/ 	.word	0x00008b00


	//   ....[46]....
        /*05e8*/ 	.word	0x00008b30


	//   ....[47]....
        /*05ec*/ 	.word	0x00008b60


	//   ....[48]....
        /*05f0*/ 	.word	0x00008b90


	//   ....[49]....
        /*05f4*/ 	.word	0x00008bc0


	//   ....[50]....
        /*05f8*/ 	.word	0x00008bf0


	//   ....[51]....
        /*05fc*/ 	.word	0x00008c70


	//   ....[52]....
        /*0600*/ 	.word	0x00008ca0


	//   ....[53]....
        /*0604*/ 	.word	0x00008cd0


	//   ....[54]....
        /*0608*/ 	.word	0x00008d00


	//   ....[55]....
        /*060c*/ 	.word	0x00008d30


	//   ....[56]....
        /*0610*/ 	.word	0x00008d60


	//   ....[57]....
        /*0614*/ 	.word	0x00008d90


	//   ....[58]....
        /*0618*/ 	.word	0x00008da0


	//   ....[59]....
        /*061c*/ 	.word	0x00008db0


	//   ....[60]....
        /*0620*/ 	.word	0x00008dc0


	//   ....[61]....
        /*0624*/ 	.word	0x00008dd0


	//   ....[62]....
        /*0628*/ 	.word	0x00008de0


	//   ....[63]....
        /*062c*/ 	.word	0x00008df0


	//   ....[64]....
        /*0630*/ 	.word	0x00008e00


	//   ....[65]....
        /*0634*/ 	.word	0x00008e10


	//   ....[66]....
        /*0638*/ 	.word	0x00008e20


	//   ....[67]....
        /*063c*/ 	.word	0x00008e30


	//   ....[68]....
        /*0640*/ 	.word	0x00008e40


	//   ....[69]....
        /*0644*/ 	.word	0x00008e60


	//   ....[70]....
        /*0648*/ 	.word	0x00008e70


	//   ....[71]....
        /*064c*/ 	.word	0x00008e80


	//   ....[72]....
        /*0650*/ 	.word	0x00008e90


	//   ....[73]....
        /*0654*/ 	.word	0x00008ea0


	//   ....[74]....
        /*0658*/ 	.word	0x00008eb0


	//   ....[75]....
        /*065c*/ 	.word	0x00008ec0


	//   ....[76]....
        /*0660*/ 	.word	0x00008ed0


	//   ....[77]....
        /*0664*/ 	.word	0x00008ee0


	//   ....[78]....
        /*0668*/ 	.word	0x00008f00


	//   ....[79]....
        /*066c*/ 	.word	0x00008f10


	//   ....[80]....
        /*0670*/ 	.word	0x00008f20


	//   ....[81]....
        /*0674*/ 	.word	0x00008f30


	//   ....[82]....
        /*0678*/ 	.word	0x00008f40


	//   ....[83]....
        /*067c*/ 	.word	0x00008f50


	//   ....[84]....
        /*0680*/ 	.word	0x0000b1a0


	//   ....[85]....
        /*0684*/ 	.word	0x0000b3b0


	//   ....[86]....
        /*0688*/ 	.word	0x0000b3e0


	//   ....[87]....
        /*068c*/ 	.word	0x0000b410


	//   ....[88]....
        /*0690*/ 	.word	0x0000b450


	//   ....[89]....
        /*0694*/ 	.word	0x0000b480


	//   ....[90]....
        /*0698*/ 	.word	0x0000b4b0


	//   ....[91]....
        /*069c*/ 	.word	0x0000b640


	//   ....[92]....
        /*06a0*/ 	.word	0x0000b670


	//   ....[93]....
        /*06a4*/ 	.word	0x0000b6a0


	//   ....[94]....
        /*06a8*/ 	.word	0x0000b6d0


	//   ....[95]....
        /*06ac*/ 	.word	0x0000b700


	//   ....[96]....
        /*06b0*/ 	.word	0x0000b740


	//   ....[97]....
        /*06b4*/ 	.word	0x0000b7d0


	//   ....[98]....
        /*06b8*/ 	.word	0x0000b810


	//   ....[99]....
        /*06bc*/ 	.word	0x0000b8a0


	//   ....[100]....
        /*06c0*/ 	.word	0x0000cc40


	//   ....[101]....
        /*06c4*/ 	.word	0x0000f8a0


	//   ....[102]....
        /*06c8*/ 	.word	0x0000f8d0


	//   ....[103]....
        /*06cc*/ 	.word	0x0000f900


	//   ....[104]....
        /*06d0*/ 	.word	0x0000f930


	//   ....[105]....
        /*06d4*/ 	.word	0x0000f970


	//   ....[106]....
        /*06d8*/ 	.word	0x0000f980


	//   ....[107]....
        /*06dc*/ 	.word	0x0000f9b0


	//   ....[108]....
        /*06e0*/ 	.word	0x0000f9c0


	//   ....[109]....
        /*06e4*/ 	.word	0x0000fb00


	//   ....[110]....
        /*06e8*/ 	.word	0x0000fb30


	//   ....[111]....
        /*06ec*/ 	.word	0x0000fb70


	//   ....[112]....
        /*06f0*/ 	.word	0x0000fba0


	//   ....[113]....
        /*06f4*/ 	.word	0x0000fbd0


	//   ....[114]....
        /*06f8*/ 	.word	0x0000fc00


	//   ....[115]....
        /*06fc*/ 	.word	0x0000fcb0


	//   ....[116]....
        /*0700*/ 	.word	0x0000fcf0


	//   ....[117]....
        /*0704*/ 	.word	0x0000fd30


	//   ....[118]....
        /*0708*/ 	.word	0x000101e0


	//   ....[119]....
        /*070c*/ 	.word	0x00010700


	//   ....[120]....
        /*0710*/ 	.word	0x00010b80


	//----- nvinfo : EIATTR_REG_RECONFIG
	.align		4
.L_373:
        /*0714*/ 	.byte	0x01, 0x54
	.zero		2


	//----- nvinfo : EIATTR_SYSCALL_OFFSETS
	.align		4
        /*0718*/ 	.byte	0x04, 0x46
        /*071a*/ 	.short	(.L_375 - .L_374)


	//   ....[0]....
.L_374:
        /*071c*/ 	.word	0x00001b50


	//   ....[1]....
        /*0720*/ 	.word	0x0000c520


	//   ....[2]....
        /*0724*/ 	.word	0x0000c6a0


	//   ....[3]....
        /*0728*/ 	.word	0x0000c7e0


	//   ....[4]....
        /*072c*/ 	.word	0x0000c900


	//----- nvinfo : EIATTR_MBARRIER_INSTR_OFFSETS
	.align		4
.L_375:
        /*0730*/ 	.byte	0x04, 0x39
        /*0732*/ 	.short	(.L_377 - .L_376)


	//   ....[0]....
.L_376:
        /*0734*/ 	.word	0x000002a0
        /*0738*/ 	.word	0x000000ff
        /*073c*/ 	.word	0x00038800
        /*0740*/ 	.short	0x0100
        /*0742*/ 	.byte	0x08
	.zero		1


	//   ....[1]....
        /*0744*/ 	.word	0x000002b0
        /*0748*/ 	.word	0x000000ff
        /*074c*/ 	.word	0x00038820
        /*0750*/ 	.short	0x0100
        /*0752*/ 	.byte	0x08
	.zero		1


	//   ....[2]....
        /*0754*/ 	.word	0x000003a0
        /*0758*/ 	.word	0x000000ff
        /*075c*/ 	.word	0x00038830
        /*0760*/ 	.short	0x0100
        /*0762*/ 	.byte	0x08
	.zero		1


	//   ....[3]....
        /*0764*/ 	.word	0x000003b0
        /*0768*/ 	.word	0x000000ff
        /*076c*/ 	.word	0x00038840
        /*0770*/ 	.short	0x0100
        /*0772*/ 	.byte	0x08
	.zero		1


	//   ....[4]....
        /*0774*/ 	.word	0x000003c0
        /*0778*/ 	.word	0x000000ff
        /*077c*/ 	.word	0x00038838
        /*0780*/ 	.short	0x0100
        /*0782*/ 	.byte	0x08
	.zero		1


	//   ....[5]....
        /*0784*/ 	.word	0x000003d0
        /*0788*/ 	.word	0x000000ff
        /*078c*/ 	.word	0x00038848
        /*0790*/ 	.short	0x0100
        /*0792*/ 	.byte	0x08
	.zero		1


	//   ....[6]....
        /*0794*/ 	.word	0x00000500
        /*0798*/ 	.word	0x000000ff
        /*079c*/ 	.word	0x00038850
        /*07a0*/ 	.short	0x0100
        /*07a2*/ 	.byte	0x08
	.zero		1


	//   ....[7]....
        /*07a4*/ 	.word	0x00000510
        /*07a8*/ 	.word	0x000000ff
        /*07ac*/ 	.word	0x00038860
        /*07b0*/ 	.short	0x0100
        /*07b2*/ 	.byte	0x08
	.zero		1


	//   ....[8]....
        /*07b4*/ 	.word	0x00000520
        /*07b8*/ 	.word	0x000000ff
        /*07bc*/ 	.word	0x00038858
        /*07c0*/ 	.short	0x0100
        /*07c2*/ 	.byte	0x08
	.zero		1


	//   ....[9]....
        /*07c4*/ 	.word	0x00000530
        /*07c8*/ 	.word	0x000000ff
        /*07cc*/ 	.word	0x00038868
        /*07d0*/ 	.short	0x0100
        /*07d2*/ 	.byte	0x08
	.zero		1


	//   ....[10]....
        /*07d4*/ 	.word	0x00000620
        /*07d8*/ 	.word	0x000000ff
        /*07dc*/ 	.word	0x00038870
        /*07e0*/ 	.short	0x0100
        /*07e2*/ 	.byte	0x06
	.zero		1


	//   ....[11]....
        /*07e4*/ 	.word	0x00000630
        /*07e8*/ 	.word	0x000000ff
        /*07ec*/ 	.word	0x00038880
        /*07f0*/ 	.short	0x0100
        /*07f2*/ 	.byte	0x06
	.zero		1


	//   ....[12]....
        /*07f4*/ 	.word	0x00000640
        /*07f8*/ 	.word	0x000000ff
        /*07fc*/ 	.word	0x00038878
        /*0800*/ 	.short	0x0100
        /*0802*/ 	.byte	0x06
	.zero		1


	//   ....[13]....
        /*0804*/ 	.word	0x00000650
        /*0808*/ 	.word	0x000000ff
        /*080c*/ 	.word	0x00038888
        /*0810*/ 	.short	0x0100
        /*0812*/ 	.byte	0x06
	.zero		1


	//   ....[14]....
        /*0814*/ 	.word	0x00000780
        /*0818*/ 	.word	0x000000ff
        /*081c*/ 	.word	0x00038890
        /*0820*/ 	.short	0x0100
        /*0822*/ 	.byte	0x08
	.zero		1


	//   ....[15]....
        /*0824*/ 	.word	0x00000790
        /*0828*/ 	.word	0x000000ff
        /*082c*/ 	.word	0x000388a0
        /*0830*/ 	.short	0x0100
        /*0832*/ 	.byte	0x08
	.zero		1


	//   ....[16]....
        /*0834*/ 	.word	0x000007a0
        /*0838*/ 	.word	0x000000ff
        /*083c*/ 	.word	0x00038898
        /*0840*/ 	.short	0x0100
        /*0842*/ 	.byte	0x08
	.zero		1


	//   ....[17]....
        /*0844*/ 	.word	0x000007b0
        /*0848*/ 	.word	0x000000ff
        /*084c*/ 	.word	0x000388a8
        /*0850*/ 	.short	0x0100
        /*0852*/ 	.byte	0x08
	.zero		1


	//   ....[18]....
        /*0854*/ 	.word	0x000008e0
        /*0858*/ 	.word	0x000000ff
        /*085c*/ 	.word	0x000388b0
        /*0860*/ 	.short	0x0100
        /*0862*/ 	.byte	0x08
	.zero		1


	//   ....[19]....
        /*0864*/ 	.word	0x000008f0
        /*0868*/ 	.word	0x000000ff
        /*086c*/ 	.word	0x000388c0
        /*0870*/ 	.short	0x0100
        /*0872*/ 	.byte	0x08
	.zero		1


	//   ....[20]....
        /*0874*/ 	.word	0x00000900
        /*0878*/ 	.word	0x000000ff
        /*087c*/ 	.word	0x000388b8
        /*0880*/ 	.short	0x0100
        /*0882*/ 	.byte	0x08
	.zero		1


	//   ....[21]....
        /*0884*/ 	.word	0x00000910
        /*0888*/ 	.word	0x000000ff
        /*088c*/ 	.word	0x000388c8
        /*0890*/ 	.short	0x0100
        /*0892*/ 	.byte	0x08
	.zero		1


	//   ....[22]....
        /*0894*/ 	.word	0x00001c00
        /*0898*/ 	.word	0x00000000
        /*089c*/ 	.word	0x00038800
        /*08a0*/ 	.short	0x010a
        /*08a2*/ 	.byte	0x3f
	.zero		1


	//   ....[23]....
        /*08a4*/ 	.word	0x00001c90
        /*08a8*/ 	.word	0x00000004
        /*08ac*/ 	.word	0x00038830
        /*08b0*/ 	.short	0x010a
        /*08b2*/ 	.byte	0x3f
	.zero		1


	//   ....[24]....
        /*08b4*/ 	.word	0x00001d00
        /*08b8*/ 	.word	0x00000004
        /*08bc*/ 	.word	0x00038830
        /*08c0*/ 	.short	0x010a
        /*08c2*/ 	.byte	0x3f
	.zero		1


	//   ....[25]....
        /*08c4*/ 	.word	0x000030b0
        /*08c8*/ 	.word	0x00000004
        /*08cc*/ 	.word	0x00000000
        /*08d0*/ 	.short	0x0101
        /*08d2*/ 	.byte	0x3f
	.zero		1


	//   ....[26]....
        /*08d4*/ 	.word	0x00004850
        /*08d8*/ 	.word	0x000000ff
        /*08dc*/ 	.word	0x00038830
        /*08e0*/ 	.short	0x010a
        /*08e2*/ 	.byte	0x06
	.zero		1


	//   ....[27]....
        /*08e4*/ 	.word	0x00004890
        /*08e8*/ 	.word	0x000000ff
        /*08ec*/ 	.word	0x00038830
        /*08f0*/ 	.short	0x010a
        /*08f2*/ 	.byte	0x06
	.zero		1


	//   ....[28]....
        /*08f4*/ 	.word	0x00004c10
        /*08f8*/ 	.word	0x000000ff
        /*08fc*/ 	.word	0x00038850
        /*0900*/ 	.short	0x010a
        /*0902*/ 	.byte	0x06
	.zero		1


	//   ....[29]....
        /*0904*/ 	.word	0x00004c50
        /*0908*/ 	.word	0x000000ff
        /*090c*/ 	.word	0x00038850
        /*0910*/ 	.short	0x010a
        /*0912*/ 	.byte	0x06
	.zero		1


	//   ....[30]....
        /*0914*/ 	.word	0x00005fa0
        /*0918*/ 	.word	0x00000004
        /*091c*/ 	.word	0x00000000
        /*0920*/ 	.short	0x0101
        /*0922*/ 	.byte	0x3f
	.zero		1


	//   ....[31]....
        /*0924*/ 	.word	0x00006150
        /*0928*/ 	.word	0x00000009
        /*092c*/ 	.word	0x00000000
        /*0930*/ 	.short	0x0101
        /*0932*/ 	.byte	0x3f
	.zero		1


	//   ....[32]....
        /*0934*/ 	.word	0x00006b60
        /*0938*/ 	.word	0x0000000e
        /*093c*/ 	.word	0x00038850
        /*0940*/ 	.short	0x010a
        /*0942*/ 	.byte	0x3f
	.zero		1


	//   ....[33]....
        /*0944*/ 	.word	0x00006bf0
        /*0948*/ 	.word	0x0000000e
        /*094c*/ 	.word	0x00038850
        /*0950*/ 	.short	0x010a
        /*0952*/ 	.byte	0x3f
	.zero		1


	//   ....[34]....
        /*0954*/ 	.word	0x00007200
        /*0958*/ 	.word	0x00000002
        /*095c*/ 	.word	0x00000000
        /*0960*/ 	.short	0x0101
        /*0962*/ 	.byte	0x3f
	.zero		1


	//   ....[35]....
        /*0964*/ 	.word	0x00009e20
        /*0968*/ 	.word	0x00000002
        /*096c*/ 	.word	0x00000000
        /*0970*/ 	.short	0x0101
        /*0972*/ 	.byte	0x3f
	.zero		1


	//   ....[36]....
        /*0974*/ 	.word	0x0000ce80
        /*0978*/ 	.word	0x00000006
        /*097c*/ 	.word	0x00038880
        /*0980*/ 	.short	0x010a
        /*0982*/ 	.byte	0x3f
	.zero		1


	//   ....[37]....
        /*0984*/ 	.word	0x0000d090
        /*0988*/ 	.word	0x00000006
        /*098c*/ 	.word	0x00038840
        /*0990*/ 	.short	0x010a
        /*0992*/ 	.byte	0x3f
	.zero		1


	//   ....[38]....
        /*0994*/ 	.word	0x0000d470
        /*0998*/ 	.word	0x000000ff
        /*099c*/ 	.word	0x00038820
        /*09a0*/ 	.short	0x010a
        /*09a2*/ 	.byte	0x29
	.zero		1


	//   ....[39]....
        /*09a4*/ 	.word	0x0000d770
        /*09a8*/ 	.word	0x00000004
        /*09ac*/ 	.word	0x00038880
        /*09b0*/ 	.short	0x010a
        /*09b2*/ 	.byte	0x3f
	.zero		1


	//   ....[40]....
        /*09b4*/ 	.word	0x0000daf0
        /*09b8*/ 	.word	0x00000004
        /*09bc*/ 	.word	0x00038840
        /*09c0*/ 	.short	0x010a
        /*09c2*/ 	.byte	0x3f
	.zero		1


	//   ....[41]....
        /*09c4*/ 	.word	0x0000dee0
        /*09c8*/ 	.word	0x00000003
        /*09cc*/ 	.word	0x00038870
        /*09d0*/ 	.short	0x010a
        /*09d2*/ 	.byte	0x3f
	.zero		1


	//   ....[42]....
        /*09d4*/ 	.word	0x0000df50
        /*09d8*/ 	.word	0x00000002
        /*09dc*/ 	.word	0x00038860
        /*09e0*/ 	.short	0x010a
        /*09e2*/ 	.byte	0x3f
	.zero		1


	//   ....[43]....
        /*09e4*/ 	.word	0x0000e950
        /*09e8*/ 	.word	0x00000002
        /*09ec*/ 	.word	0x00038850
        /*09f0*/ 	.short	0x0101
        /*09f2*/ 	.byte	0x3f
	.zero		1


	//   ....[44]....
        /*09f4*/ 	.word	0x0000e990
        /*09f8*/ 	.word	0x00000002
        /*09fc*/ 	.word	0x00000000
        /*0a00*/ 	.short	0x0101
        /*0a02*/ 	.byte	0x3f
	.zero		1


	//   ....[45]....
        /*0a04*/ 	.word	0x0000eb50
        /*0a08*/ 	.word	0x00000003
        /*0a0c*/ 	.word	0x00038870
        /*0a10*/ 	.short	0x010a
        /*0a12*/ 	.byte	0x3f
	.zero		1


	//   ....[46]....
        /*0a14*/ 	.word	0x0000ebe0
        /*0a18*/ 	.word	0x00000003
        /*0a1c*/ 	.word	0x00038860
        /*0a20*/ 	.short	0x010a
        /*0a22*/ 	.byte	0x3f
	.zero		1


	//   ....[47]....
        /*0a24*/ 	.word	0x0000f5b0
        /*0a28*/ 	.word	0x00000003
        /*0a2c*/ 	.word	0x00038850
        /*0a30*/ 	.short	0x0101
        /*0a32*/ 	.byte	0x3f
	.zero		1


	//   ....[48]....
        /*0a34*/ 	.word	0x0000f600
        /*0a38*/ 	.word	0x00000000
        /*0a3c*/ 	.word	0x00000000
        /*0a40*/ 	.short	0x0101
        /*0a42*/ 	.byte	0x3f
	.zero		1


	//   ....[49]....
        /*0a44*/ 	.word	0x00010160
        /*0a48*/ 	.word	0x00000000
        /*0a4c*/ 	.word	0x00038820
        /*0a50*/ 	.short	0x010a
        /*0a52*/ 	.byte	0x3f
	.zero		1


	//   ....[50]....
        /*0a54*/ 	.word	0x00010320
        /*0a58*/ 	.word	0x00000006
        /*0a5c*/ 	.word	0x00000000
        /*0a60*/ 	.short	0x010a
        /*0a62*/ 	.byte	0x3f
	.zero		1


	//   ....[51]....
        /*0a64*/ 	.word	0x00010390
        /*0a68*/ 	.word	0x00000007
        /*0a6c*/ 	.word	0x00000000
        /*0a70*/ 	.short	0x010a
        /*0a72*/ 	.byte	0x3f
	.zero		1


	//   ....[52]....
        /*0a74*/ 	.word	0x000103f0
        /*0a78*/ 	.word	0x00000004
        /*0a7c*/ 	.word	0x00038860
        /*0a80*/ 	.short	0x010a
        /*0a82*/ 	.byte	0x3f
	.zero		1


	//   ....[53]....
        /*0a84*/ 	.word	0x00010440
        /*0a88*/ 	.word	0x00000003
        /*0a8c*/ 	.word	0x00038860
        /*0a90*/ 	.short	0x010a
        /*0a92*/ 	.byte	0x3f
	.zero		1


	//   ....[54]....
        /*0a94*/ 	.word	0x00010480
        /*0a98*/ 	.word	0x00000004
        /*0a9c*/ 	.word	0x00038880
        /*0aa0*/ 	.short	0x010a
        /*0aa2*/ 	.byte	0x3f
	.zero		1


	//   ....[55]....
        /*0aa4*/ 	.word	0x000104a0
        /*0aa8*/ 	.word	0x00000003
        /*0aac*/ 	.word	0x00038880
        /*0ab0*/ 	.short	0x010a
        /*0ab2*/ 	.byte	0x3f
	.zero		1


	//   ....[56]....
        /*0ab4*/ 	.word	0x00010500
        /*0ab8*/ 	.word	0x00000000
        /*0abc*/ 	.word	0x00038800
        /*0ac0*/ 	.short	0x010a
        /*0ac2*/ 	.byte	0x3f
	.zero		1


	//   ....[57]....
        /*0ac4*/ 	.word	0x00010550
        /*0ac8*/ 	.word	0x00000004
        /*0acc*/ 	.word	0x00038830
        /*0ad0*/ 	.short	0x010a
        /*0ad2*/ 	.byte	0x3f
	.zero		1


	//   ....[58]....
        /*0ad4*/ 	.word	0x000105b0
        /*0ad8*/ 	.word	0x00000003
        /*0adc*/ 	.word	0x00038830
        /*0ae0*/ 	.short	0x010a
        /*0ae2*/ 	.byte	0x3f
	.zero		1


	//   ....[59]....
        /*0ae4*/ 	.word	0x00010610
        /*0ae8*/ 	.word	0x00000003
        /*0aec*/ 	.word	0x00038850
        /*0af0*/ 	.short	0x010a
        /*0af2*/ 	.byte	0x3f
	.zero		1


	//   ....[60]....
        /*0af4*/ 	.word	0x00010660
        /*0af8*/ 	.word	0x0000000e
        /*0afc*/ 	.word	0x00038850
        /*0b00*/ 	.short	0x010a
        /*0b02*/ 	.byte	0x3f
	.zero		1


	//   ....[61]....
        /*0b04*/ 	.word	0x000107b0
        /*0b08*/ 	.word	0x00000006
        /*0b0c*/ 	.word	0x00038880
        /*0b10*/ 	.short	0x010a
        /*0b12*/ 	.byte	0x3f
	.zero		1


	//   ....[62]....
        /*0b14*/ 	.word	0x00010800
        /*0b18*/ 	.word	0x00000006
        /*0b1c*/ 	.word	0x00038840
        /*0b20*/ 	.short	0x010a
        /*0b22*/ 	.byte	0x3f
	.zero		1


	//   ....[63]....
        /*0b24*/ 	.word	0x00010850
        /*0b28*/ 	.word	0x00000012
        /*0b2c*/ 	.word	0x00038820
        /*0b30*/ 	.short	0x010a
        /*0b32*/ 	.byte	0x3f
	.zero		1


	//   ....[64]....
        /*0b34*/ 	.word	0x000108a0
        /*0b38*/ 	.word	0x00000004
        /*0b3c*/ 	.word	0x00038880
        /*0b40*/ 	.short	0x010a
        /*0b42*/ 	.byte	0x3f
	.zero		1


	//   ....[65]....
        /*0b44*/ 	.word	0x000108f0
        /*0b48*/ 	.word	0x00000004
        /*0b4c*/ 	.word	0x00038840
        /*0b50*/ 	.short	0x010a
        /*0b52*/ 	.byte	0x3f
	.zero		1


	//   ....[66]....
        /*0b54*/ 	.word	0x00010950
        /*0b58*/ 	.word	0x00000003
        /*0b5c*/ 	.word	0x00038870
        /*0b60*/ 	.short	0x010a
        /*0b62*/ 	.byte	0x3f
	.zero		1


	//   ....[67]....
        /*0b64*/ 	.word	0x000109b0
        /*0b68*/ 	.word	0x00000004
        /*0b6c*/ 	.word	0x00038860
        /*0b70*/ 	.short	0x010a
        /*0b72*/ 	.byte	0x3f
	.zero		1


	//   ....[68]....
        /*0b74*/ 	.word	0x00010a00
        /*0b78*/ 	.word	0x00000003
        /*0b7c*/ 	.word	0x00038870
        /*0b80*/ 	.short	0x010a
        /*0b82*/ 	.byte	0x3f
	.zero		1


	//   ....[69]....
        /*0b84*/ 	.word	0x00010a50
        /*0b88*/ 	.word	0x00000003
        /*0b8c*/ 	.word	0x00038860
        /*0b90*/ 	.short	0x010a
        /*0b92*/ 	.byte	0x3f
	.zero		1


	//   ....[70]....
        /*0b94*/ 	.word	0x00010aa0
        /*0b98*/ 	.word	0x00000000
        /*0b9c*/ 	.word	0x00038820
        /*0ba0*/ 	.short	0x010a
        /*0ba2*/ 	.byte	0x3f
	.zero		1


	//   ....[71]....
        /*0ba4*/ 	.word	0x00010c40
        /*0ba8*/ 	.word	0x00000006
        /*0bac*/ 	.word	0x00000000
        /*0bb0*/ 	.short	0x010a
        /*0bb2*/ 	.byte	0x3f
	.zero		1


	//   ....[72]....
        /*0bb4*/ 	.word	0x00010c90
        /*0bb8*/ 	.word	0x00000007
        /*0bbc*/ 	.word	0x00000000
        /*0bc0*/ 	.short	0x010a
        /*0bc2*/ 	.byte	0x3f
	.zero		1


	//   ....[73]....
        /*0bc4*/ 	.word	0x00010ce0
        /*0bc8*/ 	.word	0x00000004
        /*0bcc*/ 	.word	0x00038860
        /*0bd0*/ 	.short	0x010a
        /*0bd2*/ 	.byte	0x3f
	.zero		1


	//   ....[74]....
        /*0bd4*/ 	.word	0x00010d30
        /*0bd8*/ 	.word	0x00000003
        /*0bdc*/ 	.word	0x00038860
        /*0be0*/ 	.short	0x010a
        /*0be2*/ 	.byte	0x3f
	.zero		1


	//   ....[75]....
        /*0be4*/ 	.word	0x00010d80
        /*0be8*/ 	.word	0x00000004
        /*0bec*/ 	.word	0x00038880
        /*0bf0*/ 	.short	0x010a
        /*0bf2*/ 	.byte	0x3f
	.zero		1


	//----- nvinfo : EIATTR_NUM_MBARRIERS
	.align		4
.L_377:
        /*0bf4*/ 	.byte	0x03, 0x38
        /*0bf6*/ 	.short	0x0016


	//----- nvinfo : EIATTR_EXIT_INSTR_OFFSETS
	.align		4
        /*0bf8*/ 	.byte	0x04, 0x1c
        /*0bfa*/ 	.short	(.L_379 - .L_378)


	//   ....[0]....
.L_378:
        /*0bfc*/ 	.word	0x00000ab0


	//   ....[1]....
        /*0c00*/ 	.word	0x0000b150


	//   ....[2]....
        /*0c04*/ 	.word	0x000104f0


	//----- nvinfo : EIATTR_MAX_THREADS
	.align		4
.L_379:
        /*0c08*/ 	.byte	0x04, 0x05
        /*0c0a*/ 	.short	(.L_381 - .L_380)
.L_380:
        /*0c0c*/ 	.word	0x00000180
        /*0c10*/ 	.word	0x00000001
        /*0c14*/ 	.word	0x00000001


	//----- nvinfo : EIATTR_CRS_STACK_SIZE
	.align		4
.L_381:
        /*0c18*/ 	.byte	0x04, 0x1e
        /*0c1a*/ 	.short	(.L_383 - .L_382)
.L_382:
        /*0c1c*/ 	.word	0x00000000


	//----- nvinfo : EIATTR_CBANK_PARAM_SIZE
	.align		4
.L_383:
        /*0c20*/ 	.byte	0x03, 0x19
        /*0c22*/ 	.short	0x0a70


	//----- nvinfo : EIATTR_PARAM_CBANK
	.align		4
        /*0c24*/ 	.byte	0x04, 0x0a
        /*0c26*/ 	.short	(.L_385 - .L_384)
	.align		4
.L_384:
        /*0c28*/ 	.word	index@(.nv.constant0._ZN7cutlass13device_kernelIN5flash11enable_sm90INS1_16FlashAttnFwdSm90INS1_25CollectiveMainloopFwdSm90ILi2EN4cute5tupleIJNS5_1CILi1EEES8_S8_EEENS6_IJNS7_ILi128EEESA_NS7_ILi256EEEEEELi256ENS_12float_e4m3_tEfNS_4arch4Sm90ELb0ELb0ELb0ELb1ELb0ELb0ELb0ELb1ELb1ELb0ELb0ELb0EEENS1_21CollectiveEpilogueFwdINS6_IJSA_SB_SA_EEES9_NS_10bfloat16_tESF_Li256ELb1ELb0ELb0ELb1EEENS1_36VarlenDynamicPersistentTileSchedulerILi128ELi128ELi256ELi128ELb0ELb0ELb1ELb0ELb1ELb1EEEEEEEEEvNT_6ParamsE)
        /*0c2c*/ 	.short	0x0210
        /*0c2e*/ 	.short	0x0a70


	//----- nvinfo : EIATTR_SW_WAR
	.align		4
.L_385:
        /*0c30*/ 	.byte	0x04, 0x36
        /*0c32*/ 	.short	(.L_387 - .L_386)
.L_386:
        /*0c34*/ 	.word	0x00000008
.L_387:


//--------------------- .nv.info._ZN7cutlass13device_kernelIN5flash11enable_sm90INS1_16FlashAttnFwdSm90INS1_25CollectiveMainloopFwdSm90ILi2EN4cute5tupleIJNS5_1CILi1EEES8_S8_EEENS6_IJNS7_ILi128EEESA_NS7_ILi256EEEEEELi256ENS_12float_e4m3_tEfNS_4arch4Sm90ELb0ELb0ELb0ELb1ELb0ELb1ELb0ELb1ELb1ELb0ELb0ELb0EEENS1_21CollectiveEpilogueFwdINS6_IJSA_SB_SA_EEES9_NS_10bfloat16_tESF_Li256ELb1ELb0ELb0ELb1EEENS1_36VarlenDynamicPersistentTileSchedulerILi128ELi128ELi256ELi128ELb0ELb0ELb1ELb0ELb1ELb1EEEEEEEEEvNT_6ParamsE --------------------------
	.section	.nv.info._ZN7cutlass13device_kernelIN5flash11enable_sm90INS1_16FlashAttnFwdSm90INS1_25CollectiveMainloopFwdSm90ILi2EN4cute5tupleIJNS5_1CILi1EEES8_S8_EEENS6_IJNS7_ILi128EEESA_NS7_ILi256EEEEEELi256ENS_12float_e4m3_tEfNS_4arch4Sm90ELb0ELb0ELb0ELb1ELb0ELb1ELb0ELb1ELb1ELb0ELb0ELb0EEENS1_21CollectiveEpilogueFwdINS6_IJSA_SB_SA_EEES9_NS_10bfloat16_tESF_Li256ELb1ELb0ELb0ELb1EEENS1_36VarlenDynamicPersistentTileSchedulerILi128ELi128ELi256ELi128ELb0ELb0ELb1ELb0ELb1ELb1EEEEEEEEEvNT_6ParamsE,"",@"SHT_CUDA_INFO"
	.sectionflags	@""
	.align	4


	//----- nvinfo : EIATTR_CUDA_API_VERSION
	.align		4
        /*0000*/ 	.byte	0x04, 0x37
        /*0002*/ 	.short	(.L_389 - .L_388)
.L_388:
        /*0004*/ 	.word	0x00000082


	//----- nvinfo : EIATTR_KPARAM_INFO
	.align		4
.L_389:
        /*0008*/ 	.byte	0x04, 0x17
        /*000a*/ 	.short	(.L_391 - .L_390)
.L_390:
        /*000c*/ 	.word	0x00000000
        /*0010*/ 	.short	0x0000
        /*0012*/ 	.short	0x0070
        /*0014*/ 	.byte	0x00, 0xf0, 0x01, 0x28


	//----- nvinfo : EIATTR_SPARSE_MMA_MASK
	.align		4
.L_391:
        /*0018*/ 	.byte	0x03, 0x50
        /*001a*/ 	.short	0x0000


	//----- nvinfo : EIATTR_MAXREG_COUNT
	.align		4
        /*001c*/ 	.byte	0x03, 0x1b
        /*001e*/ 	.short	0x00a8


	//----- nvinfo : EIATTR_NUM_BARRIERS
	.align		4
        /*0020*/ 	.byte	0x02, 0x4c
        /*0022*/ 	.byte	0x10
	.zero		1


	//----- nvinfo : EIATTR_EXTERNS
	.align		4
        /*0024*/ 	.byte	0x04, 0x0f
        /*0026*/ 	.short	(.L_393 - .L_392)


	//   ....[0]....
	.align		4
.L_392:
        /*0028*/ 	.word	index@(__assertfail)


	//----- nvinfo : EIATTR_ANNOTATIONS
	.align		4
.L_393:
        /*002c*/ 	.byte	0x04, 0x55
        /*002e*/ 	.short	(.L_395 - .L_394)


	//   ....[0]....
.L_394:
        /* <DEDUP_REMOVED lines=118> */
        /*0784*/ 	.byte	0xf0, 0x70, 0x02, 0x00, 0x01, 0x00, 0x00, 0x00, 0x90, 0x71, 0x02, 0x00


	//----- nvinfo : EIATTR_MERCURY_ISA_VERSION
	.align		4
.L_395:
        /*0790*/ 	.byte	0x03, 0x5f
        /*0792*/ 	.short	0x0101


	//----- nvinfo : EIATTR_UNUSED_LOAD_BYTE_OFFSET
	.align		4
        /*0794*/ 	.byte	0x04, 0x44
        /*0796*/ 	.short	(.L_397 - .L_396)


	//   ....[0]....
.L_396:
        /*0798*/ 	.word	0x00000b00
        /*079c*/ 	.word	0x0000fff0


	//   ....[1]....
        /*07a0*/ 	.word	0x00019cb0
        /*07a4*/ 	.word	0x0000fff0


	//----- nvinfo : EIATTR_INT_WARP_WIDE_INSTR_OFFSETS
	.align		4
.L_397:
        /*07a8*/ 	.byte	0x04, 0x31
        /*07aa*/ 	.short	(.L_399 - .L_398)


	//   ....[0]....
.L_398:
        /*07ac*/ 	.word	0x000001c0


	//   ....[1]....
        /*07b0*/ 	.word	0x00000200


	//   ....[2]....
        /*07b4*/ 	.word	0x00000270


	//   ....[3]....
        /*07b8*/ 	.word	0x0001f850


	//   ....[4]....
        /*07bc*/ 	.word	0x0001f8e0


	//   ....[5]....
        /*07c0*/ 	.word	0x00020070


	//   ....[6]....
        /*07c4*/ 	.word	0x000200a0


	//   ....[7]....
        /*07c8*/ 	.word	0x00020170


	//   ....[8]....
        /*07cc*/ 	.word	0x00022350


	//   ....[9]....
        /*07d0*/ 	.word	0x000223e0


	//----- nvinfo : EIATTR_COOP_GROUP_MASK_REGIDS
	.align		4
.L_399:
        /*07d4*/ 	.byte	0x04, 0x29
        /*07d6*/ 	.short	(.L_401 - .L_400)


	//   ....[0]....
.L_400:
        /*07d8*/ 	.word	0xffffffff


	//   ....[1]....
        /*07dc*/ 	.word	0xffffffff


	//   ....[2]....
        /*07e0*/ 	.word	0xffffffff


	//   ....[3]....
        /*07e4*/ 	.word	0xffffffff


	//   ....[4]....
        /*07e8*/ 	.word	0xffffffff


	//   ....[5]....
        /*07ec*/ 	.word	0xffffffff


	//   ....[6]....
        /*07f0*/ 	.word	0xffffffff


	//   ....[7]....
        /*07f4*/ 	.word	0xffffffff


	//   ....[8]....
        /*07f8*/ 	.word	0xffffffff


	//   ....[9]....
        /*07fc*/ 	.word	0xffffffff


	//   ....[10]....
        /*0800*/ 	.word	0xffffffff


	//   ....[11]....
        /*0804*/ 	.word	0xffffffff


	//   ....[12]....
        /*0808*/ 	.word	0xffffffff


	//   ....[13]....
        /*080c*/ 	.word	0xffffffff


	//   ....[14]....
        /*0810*/ 	.word	0xffffffff


	//   ....[15]....
        /*0814*/ 	.word	0xffffffff


	//   ....[16]....
        /*0818*/ 	.word	0xffffffff


	//   ....[17]....
        /*081c*/ 	.word	0xffffffff


	//   ....[18]....
        /*0820*/ 	.word	0xffffffff


	//   ....[19]....
        /*0824*/ 	.word	0xffffffff


	//   ....[20]....
        /*0828*/ 	.word	0xffffffff


	//   ....[21]....
        /*082c*/ 	.word	0xffffffff


	//   ....[22]....
        /*0830*/ 	.word	0xffffffff


	//   ....[23]....
        /*0834*/ 	.word	0xffffffff


	//   ....[24]....
        /*0838*/ 	.word	0xffffffff


	//   ....[25]....
        /*083c*/ 	.word	0xffffffff


	//   ....[26]....
        /*0840*/ 	.word	0xffffffff


	//   ....[27]....
        /*0844*/ 	.word	0xffffffff


	//   ....[28]....
        /*0848*/ 	.word	0xffffffff


	//   ....[29]....
        /*084c*/ 	.word	0xffffffff


	//   ....[30]....
        /*0850*/ 	.word	0xffffffff


	//   ....[31]....
        /*0854*/ 	.word	0xffffffff


	//   ....[32]....
        /*0858*/ 	.word	0xffffffff


	//   ....[33]....
        /*085c*/ 	.word	0xffffffff


	//   ....[34]....
        /*0860*/ 	.word	0xffffffff


	//   ....[35]....
        /*0864*/ 	.word	0xffffffff


	//   ....[36]....
        /*0868*/ 	.word	0xffffffff


	//   ....[37]....
        /*086c*/ 	.word	0xffffffff


	//   ....[38]....
        /*0870*/ 	.word	0xffffffff


	//   ....[39]....
        /*0874*/ 	.word	0xffffffff


	//   ....[40]....
        /*0878*/ 	.word	0xffffffff


	//   ....[41]....
        /*087c*/ 	.word	0xffffffff


	//   ....[42]....
        /*0880*/ 	.word	0xffffffff


	//   ....[43]....
        /*0884*/ 	.word	0xffffffff


	//   ....[44]....
        /*0888*/ 	.word	0xffffffff


	//   ....[45]....
        /*088c*/ 	.word	0xffffffff


	//   ....[46]....
        /*0890*/ 	.word	0xffffffff


	//   ....[47]....
        /*0894*/ 	.word	0xffffffff


	//   ....[48]....
        /*0898*/ 	.word	0xffffffff


	//   ....[49]....
        /*089c*/ 	.word	0xffffffff


	//   ....[50]....
        /*08a0*/ 	.word	0xffffffff


	//   ....[51]....
        /*08a4*/ 	.word	0xffffffff


	//   ....[52]....
        /*08a8*/ 	.word	0xffffffff


	//   ....[53]....
        /*08ac*/ 	.word	0xffffffff


	//   ....[54]....
        /*08b0*/ 	.word	0xffffffff


	//   ....[55]....
        /*08b4*/ 	.word	0xffffffff


	//   ....[56]....
        /*08b8*/ 	.word	0xffffffff


	//   ....[57]....
        /*08bc*/ 	.word	0xffffffff


	//   ....[58]....
        /*08c0*/ 	.word	0xffffffff


	//   ....[59]....
        /*08c4*/ 	.word	0xffffffff


	//   ....[60]....
        /*08c8*/ 	.word	0xffffffff


	//   ....[61]....
        /*08cc*/ 	.word	0xffffffff


	//   ....[62]....
        /*08d0*/ 	.word	0xffffffff


	//   ....[63]....
        /*08d4*/ 	.word	0xffffffff


	//   ....[64]....
        /*08d8*/ 	.word	0xffffffff


	//   ....[65]....
        /*08dc*/ 	.word	0xffffffff


	//   ....[66]....
        /*08e0*/ 	.word	0xffffffff


	//   ....[67]....
        /*08e4*/ 	.word	0xffffffff


	//   ....[68]....
        /*08e8*/ 	.word	0xffffffff


	//   ....[69]....
        /*08ec*/ 	.word	0xffffffff


	//   ....[70]....
        /*08f0*/ 	.word	0xffffffff


	//   ....[71]....
        /*08f4*/ 	.word	0xffffffff


	//   ....[72]....
        /*08f8*/ 	.word	0xffffffff


	//   ....[73]....
        /*08fc*/ 	.word	0xffffffff


	//   ....[74]....
        /*0900*/ 	.word	0xffffffff


	//   ....[75]....
        /*0904*/ 	.word	0xffffffff


	//   ....[76]....
        /*0908*/ 	.word	0xffffffff


	//   ....[77]....
        /*090c*/ 	.word	0xffffffff


	//   ....[78]....
        /*0910*/ 	.word	0xffffffff


	//   ....[79]....
        /*0914*/ 	.word	0xffffffff


	//   ....[80]....
        /*0918*/ 	.word	0xffffffff


	//   ....[81]....
        /*091c*/ 	.word	0xffffffff


	//   ....[82]....
        /*0920*/ 	.word	0xffffffff


	//   ....[83]....
        /*0924*/ 	.word	0xffffffff


	//   ....[84]....
        /*0928*/ 	.word	0xffffffff


	//   ....[85]....
        /*092c*/ 	.word	0xffffffff


	//   ....[86]....
        /*0930*/ 	.word	0xffffffff


	//   ....[87]....
        /*0934*/ 	.word	0xffffffff


	//   ....[88]....
        /*0938*/ 	.word	0xffffffff


	//   ....[89]....
        /*093c*/ 	.word	0xffffffff


	//   ....[90]....
        /*0940*/ 	.word	0xffffffff


	//   ....[91]....
        /*0944*/ 	.word	0xffffffff


	//   ....[92]....
        /*0948*/ 	.word	0xffffffff


	//   ....[93]....
        /*094c*/ 	.word	0xffffffff


	//   ....[94]....
        /*0950*/ 	.word	0xffffffff


	//   ....[95]....
        /*0954*/ 	.word	0xffffffff


	//   ....[96]....
        /*0958*/ 	.word	0xffffffff


	//   ....[97]....
        /*095c*/ 	.word	0xffffffff


	//   ....[98]....
        /*0960*/ 	.word	0xffffffff


	//   ....[99]....
        /*0964*/ 	.word	0xffffffff


	//   ....[100]....
        /*0968*/ 	.word	0xffffffff


	//   ....[101]....
        /*096c*/ 	.word	0xffffffff


	//   ....[102]....
        /*0970*/ 	.word	0xffffffff


	//   ....[103]....
        /*0974*/ 	.word	0xffffffff


	//   ....[104]....
        /*0978*/ 	.word	0xffffffff


	//   ....[105]....
        /*097c*/ 	.word	0xffffffff


	//   ....[106]....
        /*0980*/ 	.word	0xffffffff


	//   ....[107]....
        /*0984*/ 	.word	0xffffffff


	//   ....[108]....
        /*0988*/ 	.word	0xffffffff


	//   ....[109]....
        /*098c*/ 	.word	0xffffffff


	//   ....[110]....
        /*0990*/ 	.word	0xffffffff


	//   ....[111]....
        /*0994*/ 	.word	0xffffffff


	//   ....[112]....
        /*0998*/ 	.word	0xffffffff


	//   ....[113]....
        /*099c*/ 	.word	0xffffffff


	//   ....[114]....
        /*09a0*/ 	.word	0xffffffff


	//   ....[115]....
        /*09a4*/ 	.word	0xffffffff


	//   ....[116]....
        /*09a8*/ 	.word	0xffffffff


	//   ....[117]....
        /*09ac*/ 	.word	0xffffffff


	//   ....[118]....
        /*09b0*/ 	.word	0xffffffff


	//   ....[119]....
        /*09b4*/ 	.word	0xffffffff


	//   ....[120]....
        /*09b8*/ 	.word	0x0500000f


	//   ....[121]....
        /*09bc*/ 	.word	0x0500000f


	//   ....[122]....
        /*09c0*/ 	.word	0x0500000f


	//   ....[123]....
        /*09c4*/ 	.word	0x0500000f


	//   ....[124]....
        /*09c8*/ 	.word	0x0500000f


	//   ....[125]....
        /*09cc*/ 	.word	0x0500000f


	//   ....[126]....
        /*09d0*/ 	.word	0x0500000f


	//   ....[127]....
        /*09d4*/ 	.word	0x0500000f


	//   ....[128]....
        /*09d8*/ 	.word	0x0500000f


	//   ....[129]....
        /*09dc*/ 	.word	0x0500000f


	//   ....[130]....
        /*09e0*/ 	.word	0x0500000f


	//   ....[131]....
        /*09e4*/ 	.word	0x0500000f


	//   ....[132]....
        /*09e8*/ 	.word	0x0500000f


	//   ....[133]....
        /*09ec*/ 	.word	0x0500000f


	//   ....[134]....
        /*09f0*/ 	.word	0x0500000f


	//   ....[135]....
        /*09f4*/ 	.word	0x0500000f


	//   ....[136]....
        /*09f8*/ 	.word	0x0500000f


	//   ....[137]....
        /*09fc*/ 	.word	0x0500000f


	//   ....[138]....
        /*0a00*/ 	.word	0x0500000f


	//   ....[139]....
        /*0a04*/ 	.word	0x0500000f


	//   ....[140]....
        /*0a08*/ 	.word	0x0500000f


	//   ....[141]....
        /*0a0c*/ 	.word	0x0500000f


	//   ....[142]....
        /*0a10*/ 	.word	0x0500000f


	//   ....[143]....
        /*0a14*/ 	.word	0x0500000f


	//   ....[144]....
        /*0a18*/ 	.word	0x0500000f


	//   ....[145]....
        /*0a1c*/ 	.word	0x0500000f


	//   ....[146]....
        /*0a20*/ 	.word	0x0500000f


	//   ....[147]....
        /*0a24*/ 	.word	0x0500000f


	//   ....[148]....
        /*0a28*/ 	.word	0x0500000f


	//   ....[149]....
        /*0a2c*/ 	.word	0x0500000f


	//   ....[150]....
        /*0a30*/ 	.word	0x0500000f


	//   ....[151]....
        /*0a34*/ 	.word	0x0500000f


	//   ....[152]....
        /*0a38*/ 	.word	0x0500000f


	//   ....[153]....
        /*0a3c*/ 	.word	0x0500000f


	//   ....[154]....
        /*0a40*/ 	.word	0x0500000f


	//   ....[155]....
        /*0a44*/ 	.word	0x0500000f


	//   ....[156]....
        /*0a48*/ 	.word	0x0500000f


	//   ....[157]....
        /*0a4c*/ 	.word	0x0500000f


	//   ....[158]....
        /*0a50*/ 	.word	0x0500000f


	//   ....[159]....
        /*0a54*/ 	.word	0x0500000f


	//   ....[160]....
        /*0a58*/ 	.word	0x0500000f


	//   ....[161]....
        /*0a5c*/ 	.word	0x0500000f


	//   ....[162]....
        /*0a60*/ 	.word	0x0500000f


	//   ....[163]....
        /*0a64*/ 	.word	0x0500000f


	//   ....[164]....
        /*0a68*/ 	.word	0x0500000f


	//   ....[165]....
        /*0a6c*/ 	.word	0x0500000f


	//   ....[166]....
        /*0a70*/ 	.word	0x0500000f


	//   ....[167]....
        /*0a74*/ 	.word	0x0500000f


	//   ....[168]....
        /*0a78*/ 	.word	0x0500000f


	//   ....[169]....
        /*0a7c*/ 	.word	0x0500000f


	//   ....[170]....
        /*0a80*/ 	.word	0x0500000f


	//   ....[171]....
        /*0a84*/ 	.word	0x0500000f


	//   ....[172]....
        /*0a88*/ 	.word	0x0500000f


	//   ....[173]....
        /*0a8c*/ 	.word	0x0500000f


	//   ....[174]....
        /*0a90*/ 	.word	0x0500000f


	//   ....[175]....
        /*0a94*/ 	.word	0x0500000f


	//   ....[176]....
        /*0a98*/ 	.word	0x0500000f


	//   ....[177]....
        /*0a9c*/ 	.word	0x0500000f


	//   ....[178]....
        /*0aa0*/ 	.word	0x0500000f


	//   ....[179]....
        /*0aa4*/ 	.word	0x0500000f


	//   ....[180]....
        /*0aa8*/ 	.word	0x0500000f


	//   ....[181]....
        /*0aac*/ 	.word	0x0500000f


	//   ....[182]....
        /*0ab0*/ 	.word	0x0500000f


	//   ....[183]....
        /*0ab4*/ 	.word	0x0500000f


	//   ....[184]....
        /*0ab8*/ 	.word	0x0500000f


	//   ....[185]....
        /*0abc*/ 	.word	0x0500000f


	//   ....[186]....
        /*0ac0*/ 	.word	0x0500000f


	//   ....[187]....
        /*0ac4*/ 	.word	0x0500000f


	//   ....[188]....
        /*0ac8*/ 	.word	0x0500000f


	//   ....[189]....
        /*0acc*/ 	.word	0x0500000f


	//   ....[190]....
        /*0ad0*/ 	.word	0x0500000f


	//   ....[191]....
        /*0ad4*/ 	.word	0x0500000f


	//   ....[192]....
        /*0ad8*/ 	.word	0x0500000f


	//   ....[193]....
        /*0adc*/ 	.word	0x0500000f


	//   ....[194]....
        /*0ae0*/ 	.word	0x0500000f


	//   ....[195]....
        /*0ae4*/ 	.word	0x0500000f


	//   ....[196]....
        /*0ae8*/ 	.word	0x0500000f


	//   ....[197]....
        /*0aec*/ 	.word	0x0500000f


	//   ....[198]....
        /*0af0*/ 	.word	0x0500000f


	//   ....[199]....
        /*0af4*/ 	.word	0x0500000f


	//   ....[200]....
        /*0af8*/ 	.word	0x0500000f


	//   ....[201]....
        /*0afc*/ 	.word	0x0500000f


	//   ....[202]....
        /*0b00*/ 	.word	0x0500000f


	//   ....[203]....
        /*0b04*/ 	.word	0x0500000f


	//   ....[204]....
        /*0b08*/ 	.word	0x0500000f


	//   ....[205]....
        /*0b0c*/ 	.word	0x0500000f


	//   ....[206]....
        /*0b10*/ 	.word	0x0500000f


	//   ....[207]....
        /*0b14*/ 	.word	0x0500000f


	//   ....[208]....
        /*0b18*/ 	.word	0x0500000f


	//   ....[209]....
        /*0b1c*/ 	.word	0x0500000f


	//   ....[210]....
        /*0b20*/ 	.word	0x0500000f


	//   ....[211]....
        /*0b24*/ 	.word	0x0500000f


	//   ....[212]....
        /*0b28*/ 	.word	0x0500000f


	//----- nvinfo : EIATTR_COOP_GROUP_INSTR_OFFSETS
	.align		4
.L_401:
        /*0b2c*/ 	.byte	0x04, 0x28
        /*0b2e*/ 	.short	(.L_403 - .L_402)


	//   ....[0]....
.L_402:
        /*0b30*/ 	.word	0x00000070


	//   ....[1]....
        /*0b34*/ 	.word	0x000001d0


	//   ....[2]....
        /*0b38*/ 	.word	0x00000220


	//   ....[3]....
        /*0b3c*/ 	.word	0x00000450


	//   ....[4]....
        /*0b40*/ 	.word	0x000005b0


	//   ....[5]....
        /*0b44*/ 	.word	0x000006d0


	//   ....[6]....
        /*0b48*/ 	.word	0x00000830


	//   ....[7]....
        /*0b4c*/ 	.word	0x0000c910


	//   ....[8]....
        /*0b50*/ 	.word	0x00014cd0


	//   ....[9]....
        /*0b54*/ 	.word	0x00014cf0


	//   ....[10]....
        /*0b58*/ 	.word	0x00015490


	//   ....[11]....
        /*0b5c*/ 	.word	0x00015510


	//   ....[12]....
        /*0b60*/ 	.word	0x000171b0


	//   ....[13]....
        /*0b64*/ 	.word	0x00017480


	//   ....[14]....
        /*0b68*/ 	.word	0x000174f0


	//   ....[15]....
        /*0b6c*/ 	.word	0x00017500


	//   ....[16]....
        /*0b70*/ 	.word	0x00019130


	//   ....[17]....
        /*0b74*/ 	.word	0x00019140


	//   ....[18]....
        /*0b78*/ 	.word	0x00019170


	//   ....[19]....
        /*0b7c*/ 	.word	0x00019180


	//   ....[20]....
        /*0b80*/ 	.word	0x0001a890


	//   ....[21]....
        /*0b84*/ 	.word	0x0001a8e0


	//   ....[22]....
        /*0b88*/ 	.word	0x0001a910


	//   ....[23]....
        /*0b8c*/ 	.word	0x0001a950


	//   ....[24]....
        /*0b90*/ 	.word	0x0001a980


	//   ....[25]....
        /*0b94*/ 	.word	0x0001a9b0


	//   ....[26]....
        /*0b98*/ 	.word	0x0001a9e0


	//   ....[27]....
        /*0b9c*/ 	.word	0x0001aa10


	//   ....[28]....
        /*0ba0*/ 	.word	0x0001aa40


	//   ....[29]....
        /*0ba4*/ 	.word	0x0001aa70


	//   ....[30]....
        /*0ba8*/ 	.word	0x0001aaa0


	//   ....[31]....
        /*0bac*/ 	.word	0x0001aad0


	//   ....[32]....
        /*0bb0*/ 	.word	0x0001ab00


	//   ....[33]....
        /*0bb4*/ 	.word	0x0001ab30


	//   ....[34]....
        /*0bb8*/ 	.word	0x0001ab60


	//   ....[35]....
        /*0bbc*/ 	.word	0x0001ab90


	//   ....[36]....
        /*0bc0*/ 	.word	0x0001abc0


	//   ....[37]....
        /*0bc4*/ 	.word	0x0001abf0


	//   ....[38]....
        /*0bc8*/ 	.word	0x0001ac20


	//   ....[39]....
        /*0bcc*/ 	.word	0x0001ac50


	//   ....[40]....
        /*0bd0*/ 	.word	0x0001ac80


	//   ....[41]....
        /*0bd4*/ 	.word	0x0001acb0


	//   ....[42]....
        /*0bd8*/ 	.word	0x0001ace0


	//   ....[43]....
        /*0bdc*/ 	.word	0x0001ad10


	//   ....[44]....
        /*0be0*/ 	.word	0x0001ad40


	//   ....[45]....
        /*0be4*/ 	.word	0x0001ad70


	//   ....[46]....
        /*0be8*/ 	.word	0x0001ada0


	//   ....[47]....
        /*0bec*/ 	.word	0x0001add0


	//   ....[48]....
        /*0bf0*/ 	.word	0x0001ae00


	//   ....[49]....
        /*0bf4*/ 	.word	0x0001ae30


	//   ....[50]....
        /*0bf8*/ 	.word	0x0001ae50


	//   ....[51]....
        /*0bfc*/ 	.word	0x0001ae80


	//   ....[52]....
        /*0c00*/ 	.word	0x0001ae90


	//   ....[53]....
        /*0c04*/ 	.word	0x0001aec0


	//   ....[54]....
        /*0c08*/ 	.word	0x0001aef0


	//   ....[55]....
        /*0c0c*/ 	.word	0x0001af20


	//   ....[56]....
        /*0c10*/ 	.word	0x0001af50


	//   ....[57]....
        /*0c14*/ 	.word	0x0001af60


	//   ....[58]....
        /*0c18*/ 	.word	0x0001af70


	//   ....[59]....
        /*0c1c*/ 	.word	0x0001af90


	//   ....[60]....
        /*0c20*/ 	.word	0x0001afb0


	//   ....[61]....
        /*0c24*/ 	.word	0x0001afc0


	//   ....[62]....
        /*0c28*/ 	.word	0x0001afe0


	//   ....[63]....
        /*0c2c*/ 	.word	0x0001b010


	//   ....[64]....
        /*0c30*/ 	.word	0x0001b040


	//   ....[65]....
        /*0c34*/ 	.word	0x0001b050


	//   ....[66]....
        /*0c38*/ 	.word	0x0001b080


	//   ....[67]....
        /*0c3c*/ 	.word	0x0001b090


	//   ....[68]....
        /*0c40*/ 	.word	0x0001b0c0


	//   ....[69]....
        /*0c44*/ 	.word	0x0001b0e0


	//   ....[70]....
        /*0c48*/ 	.word	0x0001b110


	//   ....[71]....
        /*0c4c*/ 	.word	0x0001b140


	//   ....[72]....
        /*0c50*/ 	.word	0x0001b170


	//   ....[73]....
        /*0c54*/ 	.word	0x0001b190


	//   ....[74]....
        /*0c58*/ 	.word	0x0001b1c0


	//   ....[75]....
        /*0c5c*/ 	.word	0x0001b1f0


	//   ....[76]....
        /*0c60*/ 	.word	0x0001b220


	//   ....[77]....
        /*0c64*/ 	.word	0x0001b250


	//   ....[78]....
        /*0c68*/ 	.word	0x0001b270


	//   ....[79]....
        /*0c6c*/ 	.word	0x0001b280


	//   ....[80]....
        /*0c70*/ 	.word	0x0001b2a0


	//   ....[81]....
        /*0c74*/ 	.word	0x0001b2d0


	//   ....[82]....
        /*0c78*/ 	.word	0x0001b300


	//   ....[83]....
        /*0c7c*/ 	.word	0x0001b320


	//   ....[84]....
        /*0c80*/ 	.word	0x0001d3e0


	//   ....[85]....
        /*0c84*/ 	.word	0x0001d5e0


	//   ....[86]....
        /*0c88*/ 	.word	0x0001d610


	//   ....[87]....
        /*0c8c*/ 	.word	0x0001d640


	//   ....[88]....
        /*0c90*/ 	.word	0x0001d680


	//   ....[89]....
        /*0c94*/ 	.word	0x0001d6b0


	//   ....[90]....
        /*0c98*/ 	.word	0x0001d6e0


	//   ....[91]....
        /*0c9c*/ 	.word	0x0001d860


	//   ....[92]....
        /*0ca0*/ 	.word	0x0001d890


	//   ....[93]....
        /*0ca4*/ 	.word	0x0001d8c0


	//   ....[94]....
        /*0ca8*/ 	.word	0x0001d8f0


	//   ....[95]....
        /*0cac*/ 	.word	0x0001d920


	//   ....[96]....
        /*0cb0*/ 	.word	0x0001d950


	//   ....[97]....
        /*0cb4*/ 	.word	0x0001d9f0


	//   ....[98]....
        /*0cb8*/ 	.word	0x0001da20


	//   ....[99]....
        /*0cbc*/ 	.word	0x0001dab0


	//   ....[100]....
        /*0cc0*/ 	.word	0x0001e6a0


	//   ....[101]....
        /*0cc4*/ 	.word	0x00020300


	//   ....[102]....
        /*0cc8*/ 	.word	0x00023330


	//   ....[103]....
        /*0ccc*/ 	.word	0x00023390


	//   ....[104]....
        /*0cd0*/ 	.word	0x000233c0


	//   ....[105]....
        /*0cd4*/ 	.word	0x000233f0


	//   ....[106]....
        /*0cd8*/ 	.word	0x00023420


	//   ....[107]....
        /*0cdc*/ 	.word	0x00023450


	//   ....[108]....
        /*0ce0*/ 	.word	0x00023480


	//   ....[109]....
        /*0ce4*/ 	.word	0x00023490


	//   ....[110]....
        /*0ce8*/ 	.word	0x00023640


	//   ....[111]....
        /*0cec*/ 	.word	0x00023670


	//   ....[112]....
        /*0cf0*/ 	.word	0x000236a0


	//   ....[113]....
        /*0cf4*/ 	.word	0x000236d0


	//   ....[114]....
        /*0cf8*/ 	.word	0x00023700


	//   ....[115]....
        /*0cfc*/ 	.word	0x00023730


	//   ....[116]....
        /*0d00*/ 	.word	0x000237f0


	//   ....[117]....
        /*0d04*/ 	.word	0x00023810


	//   ....[118]....
        /*0d08*/ 	.word	0x00023880


	//   ....[119]....
        /*0d0c*/ 	.word	0x00023dd0


	//   ....[120]....
        /*0d10*/ 	.word	0x00024270


	//   ....[121]....
        /*0d14*/ 	.word	0x00024320


	//   ....[122]....
        /*0d18*/ 	.word	0x000243c0


	//   ....[123]....
        /*0d1c*/ 	.word	0x00024460


	//   ....[124]....
        /*0d20*/ 	.word	0x00024500


	//   ....[125]....
        /*0d24*/ 	.word	0x000245f0


	//   ....[126]....
        /*0d28*/ 	.word	0x00024690


	//   ....[127]....
        /*0d2c*/ 	.word	0x00024730


	//   ....[128]....
        /*0d30*/ 	.word	0x000247d0


	//   ....[129]....
        /*0d34*/ 	.word	0x00024ac0


	//   ....[130]....
        /*0d38*/ 	.word	0x00024be0


	//   ....[131]....
        /*0d3c*/ 	.word	0x00024d00


	//   ....[132]....
        /*0d40*/ 	.word	0x00024e30


	//   ....[133]....
        /*0d44*/ 	.word	0x00024f50


	//   ....[134]....
        /*0d48*/ 	.word	0x00024ff0


	//   ....[135]....
        /*0d4c*/ 	.word	0x00025050


	//   ....[136]....
        /*0d50*/ 	.word	0x000250d0


	//   ....[137]....
        /*0d54*/ 	.word	0x00025130


	//   ....[138]....
        /*0d58*/ 	.word	0x000251b0


	//   ....[139]....
        /*0d5c*/ 	.word	0x00025210


	//   ....[140]....
        /*0d60*/ 	.word	0x00025290


	//   ....[141]....
        /*0d64*/ 	.word	0x000252f0


	//   ....[142]....
        /*0d68*/ 	.word	0x00025370


	//   ....[143]....
        /*0d6c*/ 	.word	0x000253d0


	//   ....[144]....
        /*0d70*/ 	.word	0x00025430


	//   ....[145]....
        /*0d74*/ 	.word	0x00025490


	//   ....[146]....
        /*0d78*/ 	.word	0x000254f0


	//   ....[147]....
        /*0d7c*/ 	.word	0x00025550


	//   ....[148]....
        /*0d80*/ 	.word	0x000255b0


	//   ....[149]....
        /*0d84*/ 	.word	0x00025610


	//   ....[150]....
        /*0d88*/ 	.word	0x00025670


	//   ....[151]....
        /*0d8c*/ 	.word	0x000256d0


	//   ....[152]....
        /*0d90*/ 	.word	0x00025730


	//   ....[153]....
        /*0d94*/ 	.word	0x00025790


	//   ....[154]....
        /*0d98*/ 	.word	0x000257f0


	//   ....[155]....
        /*0d9c*/ 	.word	0x00025850


	//   ....[156]....
        /*0da0*/ 	.word	0x000258b0


	//   ....[157]....
        /*0da4*/ 	.word	0x00025910


	//   ....[158]....
        /*0da8*/ 	.word	0x00025970


	//   ....[159]....
        /*0dac*/ 	.word	0x000259d0


	//   ....[160]....
        /*0db0*/ 	.word	0x00025a40


	//   ....[161]....
        /*0db4*/ 	.word	0x00025aa0


	//   ....[162]....
        /*0db8*/ 	.word	0x00025b30


	//   ....[163]....
        /*0dbc*/ 	.word	0x00025b90


	//   ....[164]....
        /*0dc0*/ 	.word	0x00025c00


	//   ....[165]....
        /*0dc4*/ 	.word	0x00025c60


	//   ....[166]....
        /*0dc8*/ 	.word	0x00025d00


	//   ....[167]....
        /*0dcc*/ 	.word	0x00025d60


	//   ....[168]....
        /*0dd0*/ 	.word	0x00025df0


	//   ....[169]....
        /*0dd4*/ 	.word	0x00025e50


	//   ....[170]....
        /*0dd8*/ 	.word	0x00025f00


	//   ....[171]....
        /*0ddc*/ 	.word	0x00025f60


	//   ....[172]....
        /*0de0*/ 	.word	0x00025fd0


	//   ....[173]....
        /*0de4*/ 	.word	0x00026030


	//   ....[174]....
        /*0de8*/ 	.word	0x000260c0


	//   ....[175]....
        /*0dec*/ 	.word	0x00026120


	//   ....[176]....
        /*0df0*/ 	.word	0x00026190


	//   ....[177]....
        /*0df4*/ 	.word	0x000261f0


	//   ....[178]....
        /*0df8*/ 	.word	0x00026280


	//   ....[179]....
        /*0dfc*/ 	.word	0x000262e0


	//   ....[180]....
        /*0e00*/ 	.word	0x00026350


	//   ....[181]....
        /*0e04*/ 	.word	0x000263b0


	//   ....[182]....
        /*0e08*/ 	.word	0x00026430


	//   ....[183]....
        /*0e0c*/ 	.word	0x00026490


	//   ....[184]....
        /*0e10*/ 	.word	0x00026500


	//   ....[185]....
        /*0e14*/ 	.word	0x00026560


	//   ....[186]....
        /*0e18*/ 	.word	0x000265e0


	//   ....[187]....
        /*0e1c*/ 	.word	0x00026640


	//   ....[188]....
        /*0e20*/ 	.word	0x000266b0


	//   ....[189]....
        /*0e24*/ 	.word	0x00026710


	//   ....[190]....
        /*0e28*/ 	.word	0x00026770


	//   ....[191]....
        /*0e2c*/ 	.word	0x000267f0


	//   ....[192]....
        /*0e30*/ 	.word	0x00026880


	//   ....[193]....
        /*0e34*/ 	.word	0x00026a30


	//   ....[194]....
        /*0e38*/ 	.word	0x00026d10


	//   ....[195]....
        /*0e3c*/ 	.word	0x00027160


	//   ....[196]....
        /*0e40*/ 	.word	0x00027200


	//   ....[197]....
        /*0e44*/ 	.word	0x00027330


	//   ....[198]....
        /*0e48*/ 	.word	0x000273b0


	//   ....[199]....
        /*0e4c*/ 	.word	0x00027430


	//   ....[200]....
        /*0e50*/ 	.word	0x000274b0


	//   ....[201]....
        /*0e54*/ 	.word	0x00027530


	//   ....[202]....
        /*0e58*/ 	.word	0x000275c0


	//   ....[203]....
        /*0e5c*/ 	.word	0x00027660


	//   ....[204]....
        /*0e60*/ 	.word	0x00027700


	//   ....[205]....
        /*0e64*/ 	.word	0x00027780


	//   ....[206]....
        /*0e68*/ 	.word	0x00027800


	//   ....[207]....
        /*0e6c*/ 	.word	0x00027880


	//   ....[208]....
        /*0e70*/ 	.word	0x00027910


	//   ....[209]....
        /*0e74*/ 	.word	0x00027990


	//   ....[210]....
        /*0e78*/ 	.word	0x00027a30


	//   ....[211]....
        /*0e7c*/ 	.word	0x00027ac0


	//   ....[212]....
        /*0e80*/ 	.word	0x00027bf0


	//----- nvinfo : EIATTR_REG_RECONFIG
	.align		4
.L_403:
        /*0e84*/ 	.byte	0x01, 0x54
	.zero		2


	//----- nvinfo : EIATTR_SYSCALL_OFFSETS
	.align		4
        /*0e88*/ 	.byte	0x04, 0x46
        /*0e8a*/ 	.short	(.L_405 - .L_404)


	//   ....[0]....
.L_404:
        /*0e8c*/ 	.word	0x00001830


	//   ....[1]....
        /*0e90*/ 	.word	0x00001980


	//   ....[2]....
        /*0e94*/ 	.word	0x0000cad0


	//   ....[3]....
        /*0e98*/ 	.word	0x0000cf10


	//   ....[4]....
        /*0e9c*/ 	.word	0x0001fa80


	//   ....[5]....
        /*0ea0*/ 	.word	0x0001fc30


	//   ....[6]....
        /*0ea4*/ 	.word	0x0001fd80


	//   ....[7]....
        /*0ea8*/ 	.word	0x0001feb0


	//----- nvinfo : EIATTR_MBARRIER_INSTR_OFFSETS
	.align		4
.L_405:
        /*0eac*/ 	.byte	0x04, 0x39
        /*0eae*/ 	.short	(.L_407 - .L_406)


	//   ....[0]....
.L_406:
        /*0eb0*/ 	.word	0x00000300
        /*0eb4*/ 	.word	0x000000ff
        /*0eb8*/ 	.word	0x00038800
        /*0ebc*/ 	.short	0x0100
        /*0ebe*/ 	.byte	0x08
	.zero		1


	//   ....[1]....
        /*0ec0*/ 	.word	0x00000310
        /*0ec4*/ 	.word	0x000000ff
        /*0ec8*/ 	.word	0x00038820
        /*0ecc*/ 	.short	0x0100
        /*0ece*/ 	.byte	0x08
	.zero		1


	//   ....[2]....
        /*0ed0*/ 	.word	0x00000400
        /*0ed4*/ 	.word	0x000000ff
        /*0ed8*/ 	.word	0x00038830
        /*0edc*/ 	.short	0x0100
        /*0ede*/ 	.byte	0x08
	.zero		1


	//   ....[3]....
        /*0ee0*/ 	.word	0x00000410
        /*0ee4*/ 	.word	0x000000ff
        /*0ee8*/ 	.word	0x00038840
        /*0eec*/ 	.short	0x0100
        /*0eee*/ 	.byte	0x08
	.zero		1


	//   ....[4]....
        /*0ef0*/ 	.word	0x00000420
        /*0ef4*/ 	.word	0x000000ff
        /*0ef8*/ 	.word	0x00038838
        /*0efc*/ 	.short	0x0100
        /*0efe*/ 	.byte	0x08
	.zero		1


	//   ....[5]....
        /*0f00*/ 	.word	0x00000430
        /*0f04*/ 	.word	0x000000ff
        /*0f08*/ 	.word	0x00038848
        /*0f0c*/ 	.short	0x0100
        /*0f0e*/ 	.byte	0x08
	.zero		1


	//   ....[6]....
        /*0f10*/ 	.word	0x00000560
        /*0f14*/ 	.word	0x000000ff
        /*0f18*/ 	.word	0x00038850
        /*0f1c*/ 	.short	0x0100
        /*0f1e*/ 	.byte	0x08
	.zero		1


	//   ....[7]....
        /*0f20*/ 	.word	0x00000570
        /*0f24*/ 	.word	0x000000ff
        /*0f28*/ 	.word	0x00038860
        /*0f2c*/ 	.short	0x0100
        /*0f2e*/ 	.byte	0x08
	.zero		1


	//   ....[8]....
        /*0f30*/ 	.word	0x00000580
        /*0f34*/ 	.word	0x000000ff
        /*0f38*/ 	.word	0x00038858
        /*0f3c*/ 	.short	0x0100
        /*0f3e*/ 	.byte	0x08
	.zero		1


	//   ....[9]....
        /*0f40*/ 	.word	0x00000590
        /*0f44*/ 	.word	0x000000ff
        /*0f48*/ 	.word	0x00038868
        /*0f4c*/ 	.short	0x0100
        /*0f4e*/ 	.byte	0x08
	.zero		1


	//   ....[10]....
        /*0f50*/ 	.word	0x00000680
        /*0f54*/ 	.word	0x000000ff
        /*0f58*/ 	.word	0x00038870
        /*0f5c*/ 	.short	0x0100
        /*0f5e*/ 	.byte	0x06
	.zero		1


	//   ....[11]....
        /*0f60*/ 	.word	0x00000690
        /*0f64*/ 	.word	0x000000ff
        /*0f68*/ 	.word	0x00038880
        /*0f6c*/ 	.short	0x0100
        /*0f6e*/ 	.byte	0x06
	.zero		1


	//   ....[12]....
        /*0f70*/ 	.word	0x000006a0
        /*0f74*/ 	.word	0x000000ff
        /*0f78*/ 	.word	0x00038878
        /*0f7c*/ 	.short	0x0100
        /*0f7e*/ 	.byte	0x06
	.zero		1


	//   ....[13]....
        /*0f80*/ 	.word	0x000006b0
        /*0f84*/ 	.word	0x000000ff
        /*0f88*/ 	.word	0x00038888
        /*0f8c*/ 	.short	0x0100
        /*0f8e*/ 	.byte	0x06
	.zero		1


	//   ....[14]....
        /*0f90*/ 	.word	0x000007e0
        /*0f94*/ 	.word	0x000000ff
        /*0f98*/ 	.word	0x00038890
        /*0f9c*/ 	.short	0x0100
        /*0f9e*/ 	.byte	0x08
	.zero		1


	//   ....[15]....
        /*0fa0*/ 	.word	0x000007f0
        /*0fa4*/ 	.word	0x000000ff
        /*0fa8*/ 	.word	0x000388a0
        /*0fac*/ 	.short	0x0100
        /*0fae*/ 	.byte	0x08
	.zero		1


	//   ....[16]....
        /*0fb0*/ 	.word	0x00000800
        /*0fb4*/ 	.word	0x000000ff
        /*0fb8*/ 	.word	0x00038898
        /*0fbc*/ 	.short	0x0100
        /*0fbe*/ 	.byte	0x08
	.zero		1


	//   ....[17]....
        /*0fc0*/ 	.word	0x00000810
        /*0fc4*/ 	.word	0x000000ff
        /*0fc8*/ 	.word	0x000388a8
        /*0fcc*/ 	.short	0x0100
        /*0fce*/ 	.byte	0x08
	.zero		1


	//   ....[18]....
        /*0fd0*/ 	.word	0x00000940
        /*0fd4*/ 	.word	0x000000ff
        /*0fd8*/ 	.word	0x000388b0
        /*0fdc*/ 	.short	0x0100
        /*0fde*/ 	.byte	0x08
	.zero		1


	//   ....[19]....
        /*0fe0*/ 	.word	0x00000950
        /*0fe4*/ 	.word	0x000000ff
        /*0fe8*/ 	.word	0x000388c0
        /*0fec*/ 	.short	0x0100
        /*0fee*/ 	.byte	0x08
	.zero		1


	//   ....[20]....
        /*0ff0*/ 	.word	0x00000960
        /*0ff4*/ 	.word	0x000000ff
        /*0ff8*/ 	.word	0x000388b8
        /*0ffc*/ 	.short	0x0100
        /*0ffe*/ 	.byte	0x08
	.zero		1


	//   ....[21]....
        /*1000*/ 	.word	0x00000970
        /*1004*/ 	.word	0x000000ff
        /*1008*/ 	.word	0x000388c8
        /*100c*/ 	.short	0x0100
        /*100e*/ 	.byte	0x08
	.zero		1


	//   ....[22]....
        /*1010*/ 	.word	0x00002e70
        /*1014*/ 	.word	0x0000006d
        /*1018*/ 	.word	0x00038890
        /*101c*/ 	.short	0x010a
        /*101e*/ 	.byte	0x3f
	.zero		1


	//   ....[23]....
        /*1020*/ 	.word	0x000071a0
        /*1024*/ 	.word	0x0000006d
        /*1028*/ 	.word	0x00038890
        /*102c*/ 	.short	0x010a
        /*102e*/ 	.byte	0x3f
	.zero		1


	//   ....[24]....
        /*1030*/ 	.word	0x0000b450
        /*1034*/ 	.word	0x0000006d
        /*1038*/ 	.word	0x00038890
        /*103c*/ 	.short	0x010a
        /*103e*/ 	.byte	0x3f
	.zero		1


	//   ....[25]....
        /*1040*/ 	.word	0x0000b9a0
        /*1044*/ 	.word	0x00000030
        /*1048*/ 	.word	0x00000000
        /*104c*/ 	.short	0x0101
        /*104e*/ 	.byte	0x3f
	.zero		1


	//   ....[26]....
        /*1050*/ 	.word	0x0000b9e0
        /*1054*/ 	.word	0x0000006d
        /*1058*/ 	.word	0x000388b0
        /*105c*/ 	.short	0x010a
        /*105e*/ 	.byte	0x3f
	.zero		1


	//   ....[27]....
        /*1060*/ 	.word	0x0000bfb0
        /*1064*/ 	.word	0x0000006d
        /*1068*/ 	.word	0x00000000
        /*106c*/ 	.short	0x0101
        /*106e*/ 	.byte	0x3f
	.zero		1


	//   ....[28]....
        /*1070*/ 	.word	0x0000cb60
        /*1074*/ 	.word	0x00000013
        /*1078*/ 	.word	0x00038800
        /*107c*/ 	.short	0x010a
        /*107e*/ 	.byte	0x3f
	.zero		1


	//   ....[29]....
        /*1080*/ 	.word	0x0000cbb0
        /*1084*/ 	.word	0x00000013
        /*1088*/ 	.word	0x00038800
        /*108c*/ 	.short	0x010a
        /*108e*/ 	.byte	0x3f
	.zero		1


	//   ....[30]....
        /*1090*/ 	.word	0x0000d240
        /*1094*/ 	.word	0x00000013
        /*1098*/ 	.word	0x00038800
        /*109c*/ 	.short	0x010a
        /*109e*/ 	.byte	0x3f
	.zero		1


	//   ....[31]....
        /*10a0*/ 	.word	0x00010720
        /*10a4*/ 	.word	0x00000013
        /*10a8*/ 	.word	0x00038800
        /*10ac*/ 	.short	0x010a
        /*10ae*/ 	.byte	0x3f
	.zero		1


	//   ....[32]....
        /*10b0*/ 	.word	0x00013cd0
        /*10b4*/ 	.word	0x00000003
        /*10b8*/ 	.word	0x00038830
        /*10bc*/ 	.short	0x010a
        /*10be*/ 	.byte	0x3f
	.zero		1


	//   ....[33]....
        /*10c0*/ 	.word	0x00013d80
        /*10c4*/ 	.word	0x00000003
        /*10c8*/ 	.word	0x00038830
        /*10cc*/ 	.short	0x010a
        /*10ce*/ 	.byte	0x3f
	.zero		1


	//   ....[34]....
        /*10d0*/ 	.word	0x000150b0
        /*10d4*/ 	.word	0x00000003
        /*10d8*/ 	.word	0x00000000
        /*10dc*/ 	.short	0x0101
        /*10de*/ 	.byte	0x3f
	.zero		1


	//   ....[35]....
        /*10e0*/ 	.word	0x000169a0
        /*10e4*/ 	.word	0x00000000
        /*10e8*/ 	.word	0x00038830
        /*10ec*/ 	.short	0x010a
        /*10ee*/ 	.byte	0x3f
	.zero		1


	//   ....[36]....
        /*10f0*/ 	.word	0x000169f0
        /*10f4*/ 	.word	0x00000000
        /*10f8*/ 	.word	0x00038830
        /*10fc*/ 	.short	0x010a
        /*10fe*/ 	.byte	0x3f
	.zero		1


	//   ....[37]....
        /*1100*/ 	.word	0x00016e30
        /*1104*/ 	.word	0x00000004
        /*1108*/ 	.word	0x00038850
        /*110c*/ 	.short	0x010a
        /*110e*/ 	.byte	0x3f
	.zero		1


	//   ....[38]....
        /*1110*/ 	.word	0x00016e70
        /*1114*/ 	.word	0x00000004
        /*1118*/ 	.word	0x00038850
        /*111c*/ 	.short	0x010a
        /*111e*/ 	.byte	0x3f
	.zero		1


	//   ....[39]....
        /*1120*/ 	.word	0x000181e0
        /*1124*/ 	.word	0x000000cc
        /*1128*/ 	.word	0x00000000
        /*112c*/ 	.short	0x0101
        /*112e*/ 	.byte	0x3f
	.zero		1


	//   ....[40]....
        /*1130*/ 	.word	0x00018760
        /*1134*/ 	.word	0x0000000b
        /*1138*/ 	.word	0x00000000
        /*113c*/ 	.short	0x0101
        /*113e*/ 	.byte	0x3f
	.zero		1


	//   ....[41]....
        /*1140*/ 	.word	0x00018db0
        /*1144*/ 	.word	0x00000003
        /*1148*/ 	.word	0x00038850
        /*114c*/ 	.short	0x010a
        /*114e*/ 	.byte	0x3f
	.zero		1


	//   ....[42]....
        /*1150*/ 	.word	0x00018e30
        /*1154*/ 	.word	0x00000003
        /*1158*/ 	.word	0x00038850
        /*115c*/ 	.short	0x010a
        /*115e*/ 	.byte	0x3f
	.zero		1


	//   ....[43]....
        /*1160*/ 	.word	0x00019410
        /*1164*/ 	.word	0x00000013
        /*1168*/ 	.word	0x00000000
        /*116c*/ 	.short	0x0101
        /*116e*/ 	.byte	0x3f
	.zero		1


	//   ....[44]....
        /*1170*/ 	.word	0x0001c160
        /*1174*/ 	.word	0x00000000
        /*1178*/ 	.word	0x00000000
        /*117c*/ 	.short	0x0101
        /*117e*/ 	.byte	0x3f
	.zero		1


	//   ....[45]....
        /*1180*/ 	.word	0x0001e7b0
        /*1184*/ 	.word	0x0000000b
        /*1188*/ 	.word	0x00038820
        /*118c*/ 	.short	0x010a
        /*118e*/ 	.byte	0x3f
	.zero		1


	//   ....[46]....
        /*1190*/ 	.word	0x0001e880
        /*1194*/ 	.word	0x00000007
        /*1198*/ 	.word	0x000388a0
        /*119c*/ 	.short	0x010a
        /*119e*/ 	.byte	0x3f
	.zero		1


	//   ....[47]....
        /*11a0*/ 	.word	0x0001ebc0
        /*11a4*/ 	.word	0x00000007
        /*11a8*/ 	.word	0x000388c0
        /*11ac*/ 	.short	0x010a
        /*11ae*/ 	.byte	0x3f
	.zero		1


	//   ....[48]....
        /*11b0*/ 	.word	0x0001f090
        /*11b4*/ 	.word	0x00000007
        /*11b8*/ 	.word	0x000388a0
        /*11bc*/ 	.short	0x010a
        /*11be*/ 	.byte	0x3f
	.zero		1


	//   ....[49]....
        /*11c0*/ 	.word	0x0001f3b0
        /*11c4*/ 	.word	0x00000007
        /*11c8*/ 	.word	0x000388c0
        /*11cc*/ 	.short	0x010a
        /*11ce*/ 	.byte	0x3f
	.zero		1


	//   ....[50]....
        /*11d0*/ 	.word	0x00020590
        /*11d4*/ 	.word	0x00000005
        /*11d8*/ 	.word	0x00038880
        /*11dc*/ 	.short	0x010a
        /*11de*/ 	.byte	0x3f
	.zero		1


	//   ....[51]....
        /*11e0*/ 	.word	0x000207c0
        /*11e4*/ 	.word	0x00000005
        /*11e8*/ 	.word	0x00038840
        /*11ec*/ 	.short	0x010a
        /*11ee*/ 	.byte	0x3f
	.zero		1


	//   ....[52]....
        /*11f0*/ 	.word	0x00020c30
        /*11f4*/ 	.word	0x00000004
        /*11f8*/ 	.word	0x00038820
        /*11fc*/ 	.short	0x010a
        /*11fe*/ 	.byte	0x3f
	.zero		1


	//   ....[53]....
        /*1200*/ 	.word	0x00020f60
        /*1204*/ 	.word	0x00000005
        /*1208*/ 	.word	0x00038880
        /*120c*/ 	.short	0x010a
        /*120e*/ 	.byte	0x3f
	.zero		1


	//   ....[54]....
        /*1210*/ 	.word	0x000212e0
        /*1214*/ 	.word	0x00000005
        /*1218*/ 	.word	0x00038840
        /*121c*/ 	.short	0x010a
        /*121e*/ 	.byte	0x3f
	.zero		1


	//   ....[55]....
        /*1220*/ 	.word	0x000216d0
        /*1224*/ 	.word	0x00000004
        /*1228*/ 	.word	0x00038870
        /*122c*/ 	.short	0x010a
        /*122e*/ 	.byte	0x3f
	.zero		1


	//   ....[56]....
        /*1230*/ 	.word	0x00021750
        /*1234*/ 	.word	0x00000003
        /*1238*/ 	.word	0x00038860
        /*123c*/ 	.short	0x010a
        /*123e*/ 	.byte	0x3f
	.zero		1


	//   ....[57]....
        /*1240*/ 	.word	0x000222c0
        /*1244*/ 	.word	0x00000003
        /*1248*/ 	.word	0x00038850
        /*124c*/ 	.short	0x0101
        /*124e*/ 	.byte	0x3f
	.zero		1


	//   ....[58]....
        /*1250*/ 	.word	0x00022300
        /*1254*/ 	.word	0x00000003
        /*1258*/ 	.word	0x00000000
        /*125c*/ 	.short	0x0101
        /*125e*/ 	.byte	0x3f
	.zero		1


	//   ....[59]....
        /*1260*/ 	.word	0x00022510
        /*1264*/ 	.word	0x00000002
        /*1268*/ 	.word	0x00038870
        /*126c*/ 	.short	0x010a
        /*126e*/ 	.byte	0x3f
	.zero		1


	//   ....[60]....
        /*1270*/ 	.word	0x00022580
        /*1274*/ 	.word	0x00000002
        /*1278*/ 	.word	0x00038860
        /*127c*/ 	.short	0x010a
        /*127e*/ 	.byte	0x3f
	.zero		1


	//   ....[61]....
        /*1280*/ 	.word	0x00023090
        /*1284*/ 	.word	0x00000002
        /*1288*/ 	.word	0x00038850
        /*128c*/ 	.short	0x0101
        /*128e*/ 	.byte	0x3f
	.zero		1


	//   ....[62]....
        /*1290*/ 	.word	0x000230e0
        /*1294*/ 	.word	0x00000002
        /*1298*/ 	.word	0x00000000
        /*129c*/ 	.short	0x0101
        /*129e*/ 	.byte	0x3f
	.zero		1


	//   ....[63]....
        /*12a0*/ 	.word	0x00023d50
        /*12a4*/ 	.word	0x00000000
        /*12a8*/ 	.word	0x00038820
        /*12ac*/ 	.short	0x010a
        /*12ae*/ 	.byte	0x3f
	.zero		1


	//   ....[64]....
        /*12b0*/ 	.word	0x00023f00
        /*12b4*/ 	.word	0x00000006
        /*12b8*/ 	.word	0x00000000
        /*12bc*/ 	.short	0x010a
        /*12be*/ 	.byte	0x3f
	.zero		1


	//   ....[65]....
        /*12c0*/ 	.word	0x00023f70
        /*12c4*/ 	.word	0x00000007
        /*12c8*/ 	.word	0x00000000
        /*12cc*/ 	.short	0x010a
        /*12ce*/ 	.byte	0x3f
	.zero		1


	//   ....[66]....
        /*12d0*/ 	.word	0x00023fd0
        /*12d4*/ 	.word	0x00000004
        /*12d8*/ 	.word	0x00038860
        /*12dc*/ 	.short	0x010a
        /*12de*/ 	.byte	0x3f
	.zero		1


	//   ....[67]....
        /*12e0*/ 	.word	0x00024020
        /*12e4*/ 	.word	0x00000003
        /*12e8*/ 	.word	0x00038860
        /*12ec*/ 	.short	0x010a
        /*12ee*/ 	.byte	0x3f
	.zero		1


	//   ....[68]....
        /*12f0*/ 	.word	0x00024060
        /*12f4*/ 	.word	0x00000004
        /*12f8*/ 	.word	0x00038880
        /*12fc*/ 	.short	0x010a
        /*12fe*/ 	.byte	0x3f
	.zero		1


	//   ....[69]....
        /*1300*/ 	.word	0x00024080
        /*1304*/ 	.word	0x00000003
        /*1308*/ 	.word	0x00038880
        /*130c*/ 	.short	0x010a
        /*130e*/ 	.byte	0x3f
	.zero		1


	//   ....[70]....
        /*1310*/ 	.word	0x000240e0
        /*1314*/ 	.word	0x0000006d
        /*1318*/ 	.word	0x00038890
        /*131c*/ 	.short	0x010a
        /*131e*/ 	.byte	0x3f
	.zero		1


	//   ....[71]....
        /*1320*/ 	.word	0x00024130
        /*1324*/ 	.word	0x0000006d
        /*1328*/ 	.word	0x00038890
        /*132c*/ 	.short	0x010a
        /*132e*/ 	.byte	0x3f
	.zero		1


	//   ....[72]....
        /*1330*/ 	.word	0x00024180
        /*1334*/ 	.word	0x0000006d
        /*1338*/ 	.word	0x00038890
        /*133c*/ 	.short	0x010a
        /*133e*/ 	.byte	0x3f
	.zero		1


	//   ....[73]....
        /*1340*/ 	.word	0x000241d0
        /*1344*/ 	.word	0x0000006d
        /*1348*/ 	.word	0x000388b0
        /*134c*/ 	.short	0x010a
        /*134e*/ 	.byte	0x3f
	.zero		1


	//   ....[74]....
        /*1350*/ 	.word	0x00024540
        /*1354*/ 	.word	0x00000013
        /*1358*/ 	.word	0x00038800
        /*135c*/ 	.short	0x010a
        /*135e*/ 	.byte	0x3f
	.zero		1


	//   ....[75]....
        /*1360*/ 	.word	0x00024810
        /*1364*/ 	.word	0x00000013
        /*1368*/ 	.word	0x00038800
        /*136c*/ 	.short	0x010a
        /*136e*/ 	.byte	0x3f
	.zero		1


	//   ....[76]....
        /*1370*/ 	.word	0x00024860
        /*1374*/ 	.word	0x00000003
        /*1378*/ 	.word	0x00038830
        /*137c*/ 	.short	0x010a
        /*137e*/ 	.byte	0x3f
	.zero		1


	//   ....[77]....
        /*1380*/ 	.word	0x000248b0
        /*1384*/ 	.word	0x00000000
        /*1388*/ 	.word	0x00038830
        /*138c*/ 	.short	0x010a
        /*138e*/ 	.byte	0x3f
	.zero		1


	//   ....[78]....
        /*1390*/ 	.word	0x00024900
        /*1394*/ 	.word	0x00000004
        /*1398*/ 	.word	0x00038850
        /*139c*/ 	.short	0x010a
        /*139e*/ 	.byte	0x3f
	.zero		1


	//   ....[79]....
        /*13a0*/ 	.word	0x00024950
        /*13a4*/ 	.word	0x00000003
        /*13a8*/ 	.word	0x00038850
        /*13ac*/ 	.short	0x010a
        /*13ae*/ 	.byte	0x3f
	.zero		1


	//   ....[80]....
        /*13b0*/ 	.word	0x00026af0
        /*13b4*/ 	.word	0x0000000b
        /*13b8*/ 	.word	0x00038820
        /*13bc*/ 	.short	0x010a
        /*13be*/ 	.byte	0x3f
	.zero		1


	//   ....[81]....
        /*13c0*/ 	.word	0x00026b40
        /*13c4*/ 	.word	0x00000007
        /*13c8*/ 	.word	0x000388a0
        /*13cc*/ 	.short	0x010a
        /*13ce*/ 	.byte	0x3f
	.zero		1


	//   ....[82]....
        /*13d0*/ 	.word	0x00026b90
        /*13d4*/ 	.word	0x00000007
        /*13d8*/ 	.word	0x000388c0
        /*13dc*/ 	.short	0x010a
        /*13de*/ 	.byte	0x3f
	.zero		1


	//   ....[83]....
        /*13e0*/ 	.word	0x00026be0
        /*13e4*/ 	.word	0x00000007
        /*13e8*/ 	.word	0x000388a0
        /*13ec*/ 	.short	0x010a
        /*13ee*/ 	.byte	0x3f
	.zero		1


	//   ....[84]....
        /*13f0*/ 	.word	0x00026c30
        /*13f4*/ 	.word	0x00000007
        /*13f8*/ 	.word	0x000388c0
        /*13fc*/ 	.short	0x010a
        /*13fe*/ 	.byte	0x3f
	.zero		1


	//   ....[85]....
        /*1400*/ 	.word	0x00026dd0
        /*1404*/ 	.word	0x00000005
        /*1408*/ 	.word	0x00038880
        /*140c*/ 	.short	0x010a
        /*140e*/ 	.byte	0x3f
	.zero		1


	//   ....[86]....
        /*1410*/ 	.word	0x00026e20
        /*1414*/ 	.word	0x00000005
        /*1418*/ 	.word	0x00038840
        /*141c*/ 	.short	0x010a
        /*141e*/ 	.byte	0x3f
	.zero		1


	//   ....[87]....
        /*1420*/ 	.word	0x00026ea0
        /*1424*/ 	.word	0x00000004
        /*1428*/ 	.word	0x00038820
        /*142c*/ 	.short	0x010a
        /*142e*/ 	.byte	0x3f
	.zero		1


	//   ....[88]....
        /*1430*/ 	.word	0x00026ef0
        /*1434*/ 	.word	0x00000005
        /*1438*/ 	.word	0x00038880
        /*143c*/ 	.short	0x010a
        /*143e*/ 	.byte	0x3f
	.zero		1


	//   ....[89]....
        /*1440*/ 	.word	0x00026f40
        /*1444*/ 	.word	0x00000005
        /*1448*/ 	.word	0x00038840
        /*144c*/ 	.short	0x010a
        /*144e*/ 	.byte	0x3f
	.zero		1


	//   ....[90]....
        /*1450*/ 	.word	0x00026fa0
        /*1454*/ 	.word	0x00000004
        /*1458*/ 	.word	0x00038870
        /*145c*/ 	.short	0x010a
        /*145e*/ 	.byte	0x3f
	.zero		1


	//   ....[91]....
        /*1460*/ 	.word	0x00027000
        /*1464*/ 	.word	0x00000005
        /*1468*/ 	.word	0x00038860
        /*146c*/ 	.short	0x010a
        /*146e*/ 	.byte	0x3f
	.zero		1


	//   ....[92]....
        /*1470*/ 	.word	0x00027050
        /*1474*/ 	.word	0x00000002
        /*1478*/ 	.word	0x00038870
        /*147c*/ 	.short	0x010a
        /*147e*/ 	.byte	0x3f
	.zero		1


	//   ....[93]....
        /*1480*/ 	.word	0x000270a0
        /*1484*/ 	.word	0x00000002
        /*1488*/ 	.word	0x00038860
        /*148c*/ 	.short	0x010a
        /*148e*/ 	.byte	0x3f
	.zero		1


	//   ....[94]....
        /*1490*/ 	.word	0x00027b10
        /*1494*/ 	.word	0x00000000
        /*1498*/ 	.word	0x00038820
        /*149c*/ 	.short	0x010a
        /*149e*/ 	.byte	0x3f
	.zero		1


	//   ....[95]....
        /*14a0*/ 	.word	0x00027cb0
        /*14a4*/ 	.word	0x00000006
        /*14a8*/ 	.word	0x00000000
        /*14ac*/ 	.short	0x010a
        /*14ae*/ 	.byte	0x3f
	.zero		1


	//   ....[96]....
        /*14b0*/ 	.word	0x00027d00
        /*14b4*/ 	.word	0x00000007
        /*14b8*/ 	.word	0x00000000
        /*14bc*/ 	.short	0x010a
        /*14be*/ 	.byte	0x3f
	.zero		1


	//   ....[97]....
        /*14c0*/ 	.word	0x00027d50
        /*14c4*/ 	.word	0x00000004
        /*14c8*/ 	.word	0x00038860
        /*14cc*/ 	.short	0x010a
        /*14ce*/ 	.byte	0x3f
	.zero		1


	//   ....[98]....
        /*14d0*/ 	.word	0x00027da0
        /*14d4*/ 	.word	0x00000003
        /*14d8*/ 	.word	0x00038860
        /*14dc*/ 	.short	0x010a
        /*14de*/ 	.byte	0x3f
	.zero		1


	//   ....[99]....
        /*14e0*/ 	.word	0x00027df0
        /*14e4*/ 	.word	0x00000004
        /*14e8*/ 	.word	0x00038880
        /*14ec*/ 	.short	0x010a
        /*14ee*/ 	.byte	0x3f
	.zero		1


	//----- nvinfo : EIATTR_NUM_MBARRIERS
	.align		4
.L_407:
        /*14f0*/ 	.byte	0x03, 0x38
        /*14f2*/ 	.short	0x0016


	//----- nvinfo : EIATTR_EXIT_INSTR_OFFSETS
	.align		4
        /*14f4*/ 	.byte	0x04, 0x1c
        /*14f6*/ 	.short	(.L_409 - .L_408)


	//   ....[0]....
.L_408:
        /*14f8*/ 	.word	0x000240d0


	//----- nvinfo : EIATTR_MAX_THREADS
	.align		4
.L_409:
        /*14fc*/ 	.byte	0x04, 0x05
        /*14fe*/ 	.short	(.L_411 - .L_410)
.L_410:
        /*1500*/ 	.word	0x00000180
        /*1504*/ 	.word	0x00000001
        /*1508*/ 	.word	0x00000001


	//----- nvinfo : EIATTR_CRS_STACK_SIZE
	.align		4
.L_411:
        /*150c*/ 	.byte	0x04, 0x1e
        /*150e*/ 	.short	(.L_413 - .L_412)
.L_412:
        /*1510*/ 	.word	0x00000000


	//----- nvinfo : EIATTR_CBANK_PARAM_SIZE
	.align		4
.L_413:
        /*1514*/ 	.byte	0x03, 0x19
        /*1516*/ 	.short	0x0a70


	//----- nvinfo : EIATTR_PARAM_CBANK
	.align		4
        /*1518*/ 	.byte	0x04, 0x0a
        /*151a*/ 	.short	(.L_415 - .L_414)
	.align		4
.L_414:
        /*151c*/ 	.word	index@(.nv.constant0._ZN7cutlass13device_kernelIN5flash11enable_sm90INS1_16FlashAttnFwdSm90INS1_25CollectiveMainloopFwdSm90ILi2EN4cute5tupleIJNS5_1CILi1EEES8_S8_EEENS6_IJNS7_ILi128EEESA_NS7_ILi256EEEEEELi256ENS_12float_e4m3_tEfNS_4arch4Sm90ELb0ELb0ELb0ELb1ELb0ELb1ELb0ELb1ELb1ELb0ELb0ELb0EEENS1_21CollectiveEpilogueFwdINS6_IJSA_SB_SA_EEES9_NS_10bfloat16_tESF_Li256ELb1ELb0ELb0ELb1EEENS1_36VarlenDynamicPersistentTileSchedulerILi128ELi128ELi256ELi128ELb0ELb0ELb1ELb0ELb1ELb1EEEEEEEEEvNT_6ParamsE)
        /*1520*/ 	.short	0x0210
        /*1522*/ 	.short	0x0a70


	//----- nvinfo : EIATTR_SW_WAR
	.align		4
.L_415:
        /*1524*/ 	.byte	0x04, 0x36
        /*1526*/ 	.short	(.L_417 - .L_416)
.L_416:
        /*1528*/ 	.word	0x00000008
.L_417:


//--------------------- .nv.info._ZN7cutlass13device_kernelIN5flash11enable_sm90INS1_16FlashAttnFwdSm90INS1_25CollectiveMainloopFwdSm90ILi2EN4cute5tupleIJNS5_1CILi1EEES8_S8_EEENS6_IJNS7_ILi128EEENS7_ILi64EEENS7_ILi256EEEEEELi256ENS_12float_e4m3_tEfNS_4arch4Sm90ELb0ELb1ELb0ELb0ELb0ELb0ELb0ELb1ELb1ELb0ELb0ELb0EEENS1_21CollectiveEpilogueFwdINS6_IJSA_SC_SB_EEES9_NS_10bfloat16_tESG_Li256ELb0ELb0ELb0ELb1EEENS1_30DynamicPersistentTileSchedulerILi256ELi128ELb0ELb0ELb1EEEEEEEEEvNT_6ParamsE --------------------------
	.section	.nv.info._ZN7cutlass13device_kernelIN5flash11enable_sm90INS1_16FlashAttnFwdSm90INS1_25CollectiveMainloopFwdSm90ILi2EN4cute5tupleIJNS5_1CILi1EEES8_S8_EEENS6_IJNS7_ILi128EEENS7_ILi64EEENS7_ILi256EEEEEELi256ENS_12float_e4m3_tEfNS_4arch4Sm90ELb0ELb1ELb0ELb0ELb0ELb0ELb0ELb1ELb1ELb0ELb0ELb0EEENS1_21CollectiveEpilogueFwdINS6_IJSA_SC_SB_EEES9_NS_10bfloat16_tESG_Li256ELb0ELb0ELb0ELb1EEENS1_30DynamicPersistentTileSchedulerILi256ELi128ELb0ELb0ELb1EEEEEEEEEvNT_6ParamsE,"",@"SHT_CUDA_INFO"
	.sectionflags	@""
	.align	4


	//----- nvinfo : EIATTR_CUDA_API_VERSION
	.align		4
        /*0000*/ 	.byte	0x04, 0x37
        /*0002*/ 	.short	(.L_419 - .L_418)
.L_418:
        /*0004*/ 	.word	0x00000082


	//----- nvinfo : EIATTR_KPARAM_INFO
	.align		4
.L_419:
        /*0008*/ 	.byte	0x04, 0x17
        /*000a*/ 	.short	(.L_421 - .L_420)
.L_420:
        /*000c*/ 	.word	0x00000000
        /*0010*/ 	.short	0x0000
        /*0012*/ 	.short	0x0070
        /*0014*/ 	.byte	0x00, 0xf0, 0x01, 0x2e


	//----- nvinfo : EIATTR_SPARSE_MMA_MASK
	.align		4
.L_421:
        /*0018*/ 	.byte	0x03, 0x50
        /*001a*/ 	.short	0x0000


	//----- nvinfo : EIATTR_MAXREG_COUNT
	.align		4
        /*001c*/ 	.byte	0x03, 0x1b
        /*001e*/ 	.short	0x00a8


	//----- nvinfo : EIATTR_NUM_BARRIERS
	.align		4
        /*0020*/ 	.byte	0x02, 0x4c
        /*0022*/ 	.byte	0x10
	.zero		1


	//----- nvinfo : EIATTR_EXTERNS
	.align		4
        /*0024*/ 	.byte	0x04, 0x0f
        /*0026*/ 	.short	(.L_423 - .L_422)


	//   ....[0]....
	.align		4
.L_422:
        /*0028*/ 	.word	index@(__assertfail)


	//----- nvinfo : EIATTR_ANNOTATIONS
	.align		4
.L_423:
        /*002c*/ 	.byte	0x04, 0x55
        /*002e*/ 	.short	(.L_425 - .L_424)


	//   ....[0]....
.L_424:
        /* <DEDUP_REMOVED lines=33> */


	//----- nvinfo : EIATTR_MERCURY_ISA_VERSION
	.align		4
.L_425:
        /*0228*/ 	.byte	0x03, 0x5f
        /*022a*/ 	.short	0x0101


	//----- nvinfo : EIATTR_INT_WARP_WIDE_INSTR_OFFSETS
	.align		4
        /*022c*/ 	.byte	0x04, 0x31
        /*022e*/ 	.short	(.L_427 - .L_426)


	//   ....[0]....
.L_426:
        /*0230*/ 	.word	0x00000190


	//   ....[1]....
        /*0234*/ 	.word	0x000001c0


	//   ....[2]....
        /*0238*/ 	.word	0x000001d0


	//   ....[3]....
        /*023c*/ 	.word	0x0000e3a0


	//   ....[4]....
        /*0240*/ 	.word	0x0000e430


	//   ....[5]....
        /*0244*/ 	.word	0x0000eb60


	//   ....[6]....
        /*0248*/ 	.word	0x000104f0


	//   ....[7]....
        /*024c*/ 	.word	0x00010580


	//----- nvinfo : EIATTR_COOP_GROUP_MASK_REGIDS
	.align		4
.L_427:
        /*0250*/ 	.byte	0x04, 0x29
        /*0252*/ 	.short	(.L_429 - .L_428)


	//   ....[0]....
.L_428:
        /*0254*/ 	.word	0xffffffff


	//   ....[1]....
        /*0258*/ 	.word	0xffffffff


	//   ....[2]....
        /*025c*/ 	.word	0xffffffff


	//   ....[3]....
        /*0260*/ 	.word	0xffffffff


	//   ....[4]....
        /*0264*/ 	.word	0xffffffff


	//   ....[5]....
        /*0268*/ 	.word	0xffffffff


	//   ....[6]....
        /*026c*/ 	.word	0xffffffff


	//   ....[7]....
        /*0270*/ 	.word	0xffffffff


	//   ....[8]....
        /*0274*/ 	.word	0xffffffff


	//   ....[9]....
        /*0278*/ 	.word	0xffffffff


	//   ....[10]....
        /*027c*/ 	.word	0xffffffff


	//   ....[11]....
        /*0280*/ 	.word	0xffffffff


	//   ....[12]....
        /*0284*/ 	.word	0xffffffff


	//   ....[13]....
        /*0288*/ 	.word	0xffffffff


	//   ....[14]....
        /*028c*/ 	.word	0xffffffff


	//   ....[15]....
        /*0290*/ 	.word	0xffffffff


	//   ....[16]....
        /*0294*/ 	.word	0xffffffff


	//   ....[17]....
        /*0298*/ 	.word	0xffffffff


	//   ....[18]....
        /*029c*/ 	.word	0xffffffff


	//   ....[19]....
        /*02a0*/ 	.word	0xffffffff


	//   ....[20]....
        /*02a4*/ 	.word	0xffffffff


	//   ....[21]....
        /*02a8*/ 	.word	0xffffffff


	//   ....[22]....
        /*02ac*/ 	.word	0xffffffff


	//   ....[23]....
        /*02b0*/ 	.word	0xffffffff


	//   ....[24]....
        /*02b4*/ 	.word	0xffffffff


	//   ....[25]....
        /*02b8*/ 	.word	0xffffffff


	//   ....[26]....
        /*02bc*/ 	.word	0xffffffff


	//   ....[27]....
        /*02c0*/ 	.word	0xffffffff


	//   ....[28]....
        /*02c4*/ 	.word	0xffffffff


	//   ....[29]....
        /*02c8*/ 	.word	0xffffffff


	//   ....[30]....
        /*02cc*/ 	.word	0xffffffff


	//   ....[31]....
        /*02d0*/ 	.word	0xffffffff


	//   ....[32]....
        /*02d4*/ 	.word	0xffffffff


	//   ....[33]....
        /*02d8*/ 	.word	0xffffffff


	//   ....[34]....
        /*02dc*/ 	.word	0xffffffff


	//   ....[35]....
        /*02e0*/ 	.word	0xffffffff


	//   ....[36]....
        /*02e4*/ 	.word	0xffffffff


	//   ....[37]....
        /*02e8*/ 	.word	0xffffffff


	//   ....[38]....
        /*02ec*/ 	.word	0xffffffff


	//   ....[39]....
        /*02f0*/ 	.word	0xffffffff


	//   ....[40]....
        /*02f4*/ 	.word	0xffffffff


	//   ....[41]....
        /*02f8*/ 	.word	0xffffffff


	//   ....[42]....
        /*02fc*/ 	.word	0xffffffff


	//   ....[43]....
        /*0300*/ 	.word	0xffffffff


	//   ....[44]....
        /*0304*/ 	.word	0xffffffff


	//   ....[45]....
        /*0308*/ 	.word	0xffffffff


	//   ....[46]....
        /*030c*/ 	.word	0xffffffff


	//   ....[47]....
        /*0310*/ 	.word	0xffffffff


	//   ....[48]....
        /*0314*/ 	.word	0xffffffff


	//   ....[49]....
        /*0318*/ 	.word	0xffffffff


	//   ....[50]....
        /*031c*/ 	.word	0xffffffff


	//   ....[51]....
        /*0320*/ 	.word	0xffffffff


	//   ....[52]....
        /*0324*/ 	.word	0xffffffff


	//   ....[53]....
        /*0328*/ 	.word	0xffffffff


	//   ....[54]....
        /*032c*/ 	.word	0xffffffff


	//   ....[55]....
        /*0330*/ 	.word	0xffffffff


	//   ....[56]....
        /*0334*/ 	.word	0xffffffff


	//   ....[57]....
        /*0338*/ 	.word	0xffffffff


	//   ....[58]....
        /*033c*/ 	.word	0xffffffff


	//   ....[59]....
        /*0340*/ 	.word	0xffffffff


	//   ....[60]....
        /*0344*/ 	.word	0xffffffff


	//   ....[61]....
        /*0348*/ 	.word	0xffffffff


	//   ....[62]....
        /*034c*/ 	.word	0xffffffff


	//   ....[63]....
        /*0350*/ 	.word	0xffffffff


	//   ....[64]....
        /*0354*/ 	.word	0xffffffff


	//   ....[65]....
        /*0358*/ 	.word	0xffffffff


	//   ....[66]....
        /*035c*/ 	.word	0xffffffff


	//   ....[67]....
        /*0360*/ 	.word	0xffffffff


	//   ....[68]....
        /*0364*/ 	.word	0xffffffff


	//   ....[69]....
        /*0368*/ 	.word	0xffffffff


	//   ....[70]....
        /*036c*/ 	.word	0xffffffff


	//   ....[71]....
        /*0370*/ 	.word	0xffffffff


	//   ....[72]....
        /*0374*/ 	.word	0xffffffff


	//   ....[73]....
        /*0378*/ 	.word	0xffffffff


	//   ....[74]....
        /*037c*/ 	.word	0xffffffff


	//   ....[75]....
        /*0380*/ 	.word	0xffffffff


	//   ....[76]....
        /*0384*/ 	.word	0xffffffff


	//   ....[77]....
        /*0388*/ 	.word	0xffffffff


	//   ....[78]....
        /*038c*/ 	.word	0xffffffff


	//   ....[79]....
        /*0390*/ 	.word	0xffffffff


	//   ....[80]....
        /*0394*/ 	.word	0xffffffff


	//   ....[81]....
        /*0398*/ 	.word	0xffffffff


	//   ....[82]....
        /*039c*/ 	.word	0xffffffff


	//   ....[83]....
        /*03a0*/ 	.word	0xffffffff


	//   ....[84]....
        /*03a4*/ 	.word	0xffffffff


	//   ....[85]....
        /*03a8*/ 	.word	0xffffffff


	//   ....[86]....
        /*03ac*/ 	.word	0xffffffff


	//   ....[87]....
        /*03b0*/ 	.word	0xffffffff


	//   ....[88]....
        /*03b4*/ 	.word	0xffffffff


	//   ....[89]....
        /*03b8*/ 	.word	0xffffffff


	//   ....[90]....
        /*03bc*/ 	.word	0xffffffff


	//   ....[91]....
        /*03c0*/ 	.word	0xffffffff


	//   ....[92]....
        /*03c4*/ 	.word	0xffffffff


	//   ....[93]....
        /*03c8*/ 	.word	0xffffffff


	//   ....[94]....
        /*03cc*/ 	.word	0xffffffff


	//   ....[95]....
        /*03d0*/ 	.word	0xffffffff


	//   ....[96]....
        /*03d4*/ 	.word	0xffffffff


	//   ....[97]....
        /*03d8*/ 	.word	0x0500000f


	//   ....[98]....
        /*03dc*/ 	.word	0x0500000f


	//----- nvinfo : EIATTR_COOP_GROUP_INSTR_OFFSETS
	.align		4
.L_429:
        /*03e0*/ 	.byte	0x04, 0x28
        /*03e2*/ 	.short	(.L_431 - .L_430)


	//   ....[0]....
.L_430:
        /*03e4*/ 	.word	0x00000070


	//   ....[1]....
        /*03e8*/ 	.word	0x000001a0


	//   ....[2]....
        /*03ec*/ 	.word	0x000001f0


	//   ....[3]....
        /*03f0*/ 	.word	0x000003e0


	//   ....[4]....
        /*03f4*/ 	.word	0x00000540


	//   ....[5]....
        /*03f8*/ 	.word	0x00000660


	//   ....[6]....
        /*03fc*/ 	.word	0x000007c0


	//   ....[7]....
        /*0400*/ 	.word	0x00001cc0


	//   ....[8]....
        /*0404*/ 	.word	0x00003140


	//   ....[9]....
        /*0408*/ 	.word	0x00003200


	//   ....[10]....
        /*040c*/ 	.word	0x00003490


	//   ....[11]....
        /*0410*/ 	.word	0x00003520


	//   ....[12]....
        /*0414*/ 	.word	0x00005030


	//   ....[13]....
        /*0418*/ 	.word	0x00005130


	//   ....[14]....
        /*041c*/ 	.word	0x000054d0


	//   ....[15]....
        /*0420*/ 	.word	0x00005560


	//   ....[16]....
        /*0424*/ 	.word	0x00006e70


	//   ....[17]....
        /*0428*/ 	.word	0x00006e80


	//   ....[18]....
        /*042c*/ 	.word	0x00006eb0


	//   ....[19]....
        /*0430*/ 	.word	0x00006ec0


	//   ....[20]....
        /*0434*/ 	.word	0x00009000


	//   ....[21]....
        /*0438*/ 	.word	0x00009100


	//   ....[22]....
        /*043c*/ 	.word	0x00009450


	//   ....[23]....
        /*0440*/ 	.word	0x000094f0


	//   ....[24]....
        /*0444*/ 	.word	0x0000a710


	//   ....[25]....
        /*0448*/ 	.word	0x0000a720


	//   ....[26]....
        /*044c*/ 	.word	0x0000a750


	//   ....[27]....
        /*0450*/ 	.word	0x0000a760


	//   ....[28]....
        /*0454*/ 	.word	0x0000bdd0


	//   ....[29]....
        /*0458*/ 	.word	0x0000be00


	//   ....[30]....
        /*045c*/ 	.word	0x0000be30


	//   ....[31]....
        /*0460*/ 	.word	0x0000be60


	//   ....[32]....
        /*0464*/ 	.word	0x0000be90


	//   ....[33]....
        /*0468*/ 	.word	0x0000bec0


	//   ....[34]....
        /*046c*/ 	.word	0x0000bf00


	//   ....[35]....
        /*0470*/ 	.word	0x0000bf30


	//   ....[36]....
        /*0474*/ 	.word	0x0000bf60


	//   ....[37]....
        /*0478*/ 	.word	0x0000bfb0


	//   ....[38]....
        /*047c*/ 	.word	0x0000c000


	//   ....[39]....
        /*0480*/ 	.word	0x0000c030


	//   ....[40]....
        /*0484*/ 	.word	0x0000c060


	//   ....[41]....
        /*0488*/ 	.word	0x0000c090


	//   ....[42]....
        /*048c*/ 	.word	0x0000c0c0


	//   ....[43]....
        /*0490*/ 	.word	0x0000c0f0


	//   ....[44]....
        /*0494*/ 	.word	0x0000c120


	//   ....[45]....
        /*0498*/ 	.word	0x0000c150


	//   ....[46]....
        /*049c*/ 	.word	0x0000c180


	//   ....[47]....
        /*04a0*/ 	.word	0x0000c1b0


	//   ....[48]....
        /*04a4*/ 	.word	0x0000c240


	//   ....[49]....
        /*04a8*/ 	.word	0x0000c270


	//   ....[50]....
        /*04ac*/ 	.word	0x0000c2a0


	//   ....[51]....
        /*04b0*/ 	.word	0x0000c2d0


	//   ....[52]....
        /*04b4*/ 	.word	0x0000c310


	//   ....[53]....
        /*04b8*/ 	.word	0x0000c340


	//   ....[54]....
        /*04bc*/ 	.word	0x0000c380


	//   ....[55]....
        /*04c0*/ 	.word	0x0000c3b0


	//   ....[56]....
        /*04c4*/ 	.word	0x0000c3e0


	//   ....[57]....
        /*04c8*/ 	.word	0x0000c420


	//   ....[58]....
        /*04cc*/ 	.word	0x0000c460


	//   ....[59]....
        /*04d0*/ 	.word	0x0000c4a0


	//   ....[60]....
        /*04d4*/ 	.word	0x0000c4d0


	//   ....[61]....
        /*04d8*/ 	.word	0x0000c500


	//   ....[62]....
        /*04dc*/ 	.word	0x0000c530


	//   ....[63]....
        /*04e0*/ 	.word	0x0000c540


	//   ....[64]....
        /*04e4*/ 	.word	0x0000c550


	//   ....[65]....
        /*04e8*/ 	.word	0x0000c580


	//   ....[66]....
        /*04ec*/ 	.word	0x0000c5b0


	//   ....[67]....
        /*04f0*/ 	.word	0x0000c5e0


	//   ....[68]....
        /*04f4*/ 	.word	0x0000c600


	//   ....[69]....
        /*04f8*/ 	.word	0x0000c610


	//   ....[70]....
        /*04fc*/ 	.word	0x0000c620


	//   ....[71]....
        /*0500*/ 	.word	0x0000c640


	//   ....[72]....
        /*0504*/ 	.word	0x0000c660


	//   ....[73]....
        /*0508*/ 	.word	0x0000c680


	//   ....[74]....
        /*050c*/ 	.word	0x0000c690


	//   ....[75]....
        /*0510*/ 	.word	0x0000c6a0


	//   ....[76]....
        /*0514*/ 	.word	0x0000c6c0


	//   ....[77]....
        /*0518*/ 	.word	0x0000c6d0


	//   ....[78]....
        /*051c*/ 	.word	0x0000c6e0


	//   ....[79]....
        /*0520*/ 	.word	0x0000c6f0


	//   ....[80]....
        /*0524*/ 	.word	0x0000c700


	//   ....[81]....
        /*0528*/ 	.word	0x0000c710


	//   ....[82]....
        /*052c*/ 	.word	0x0000c720


	//   ....[83]....
        /*0530*/ 	.word	0x0000c740


	//   ....[84]....
        /*0534*/ 	.word	0x0000c760


	//   ....[85]....
        /*0538*/ 	.word	0x0000c770


	//   ....[86]....
        /*053c*/ 	.word	0x0000c780


	//   ....[87]....
        /*0540*/ 	.word	0x0000c7a0


	//   ....[88]....
        /*0544*/ 	.word	0x0000c7b0


	//   ....[89]....
        /*0548*/ 	.word	0x0000c7c0


	//   ....[90]....
        /*054c*/ 	.word	0x0000c7d0


	//   ....[91]....
        /*0550*/ 	.word	0x0000c7f0


	//   ....[92]....
        /*0554*/ 	.word	0x0000cc00


	//   ....[93]....
        /*0558*/ 	.word	0x0000d8e0


	//   ....[94]....
        /*055c*/ 	.word	0x0000ec40


	//   ....[95]....
        /*0560*/ 	.word	0x00010e60


	//   ....[96]....
        /*0564*/ 	.word	0x00011000


	//   ....[97]....
        /*0568*/ 	.word	0x000116c0


	//   ....[98]....
        /*056c*/ 	.word	0x00011b20


	//----- nvinfo : EIATTR_REG_RECONFIG
	.align		4
.L_431:
        /*0570*/ 	.byte	0x01, 0x54
	.zero		2


	//----- nvinfo : EIATTR_SYSCALL_OFFSETS
	.align		4
        /*0574*/ 	.byte	0x04, 0x46
        /*0576*/ 	.short	(.L_433 - .L_432)


	//   ....[0]....
.L_432:
        /*0578*/ 	.word	0x00001e70


	//   ....[1]....
        /*057c*/ 	.word	0x0000e5d0


	//   ....[2]....
        /*0580*/ 	.word	0x0000e750


	//   ....[3]....
        /*0584*/ 	.word	0x0000e890


	//   ....[4]....
        /*0588*/ 	.word	0x0000e9b0


	//----- nvinfo : EIATTR_MBARRIER_INSTR_OFFSETS
	.align		4
.L_433:
        /*058c*/ 	.byte	0x04, 0x39
        /*058e*/ 	.short	(.L_435 - .L_434)


	//   ....[0]....
.L_434:
        /*0590*/ 	.word	0x00000290
        /*0594*/ 	.word	0x000000ff
        /*0598*/ 	.word	0x00028400
        /*059c*/ 	.short	0x0100
        /*059e*/ 	.byte	0x06
	.zero		1


	//   ....[1]....
        /*05a0*/ 	.word	0x000002a0
        /*05a4*/ 	.word	0x000000ff
        /*05a8*/ 	.word	0x00028420
        /*05ac*/ 	.short	0x0100
        /*05ae*/ 	.byte	0x06
	.zero		1


	//   ....[2]....
        /*05b0*/ 	.word	0x00000390
        /*05b4*/ 	.word	0x000000ff
        /*05b8*/ 	.word	0x00028430
        /*05bc*/ 	.short	0x0100
        /*05be*/ 	.byte	0x08
	.zero		1


	//   ....[3]....
        /*05c0*/ 	.word	0x000003a0
        /*05c4*/ 	.word	0x000000ff
        /*05c8*/ 	.word	0x00028440
        /*05cc*/ 	.short	0x0100
        /*05ce*/ 	.byte	0x08
	.zero		1


	//   ....[4]....
        /*05d0*/ 	.word	0x000003b0
        /*05d4*/ 	.word	0x000000ff
        /*05d8*/ 	.word	0x00028438
        /*05dc*/ 	.short	0x0100
        /*05de*/ 	.byte	0x08
	.zero		1


	//   ....[5]....
        /*05e0*/ 	.word	0x000003c0
        /*05e4*/ 	.word	0x000000ff
        /*05e8*/ 	.word	0x00028448
        /*05ec*/ 	.short	0x0100
        /*05ee*/ 	.byte	0x08
	.zero		1


	//   ....[6]....
        /*05f0*/ 	.word	0x000004f0
        /*05f4*/ 	.word	0x000000ff
        /*05f8*/ 	.word	0x00028450
        /*05fc*/ 	.short	0x0100
        /*05fe*/ 	.byte	0x08
	.zero		1


	//   ....[7]....
        /*0600*/ 	.word	0x00000500
        /*0604*/ 	.word	0x000000ff
        /*0608*/ 	.word	0x00028460
        /*060c*/ 	.short	0x0100
        /*060e*/ 	.byte	0x08
	.zero		1


	//   ....[8]....
        /*0610*/ 	.word	0x00000510
        /*0614*/ 	.word	0x000000ff
        /*0618*/ 	.word	0x00028458
        /*061c*/ 	.short	0x0100
        /*061e*/ 	.byte	0x08
	.zero		1


	//   ....[9]....
        /*0620*/ 	.word	0x00000520
        /*0624*/ 	.word	0x000000ff
        /*0628*/ 	.word	0x00028468
        /*062c*/ 	.short	0x0100
        /*062e*/ 	.byte	0x08
	.zero		1


	//   ....[10]....
        /*0630*/ 	.word	0x00000610
        /*0634*/ 	.word	0x000000ff
        /*0638*/ 	.word	0x00028470
        /*063c*/ 	.short	0x0100
        /*063e*/ 	.byte	0x06
	.zero		1


	//   ....[11]....
        /*0640*/ 	.word	0x00000620
        /*0644*/ 	.word	0x000000ff
        /*0648*/ 	.word	0x00028480
        /*064c*/ 	.short	0x0100
        /*064e*/ 	.byte	0x06
	.zero		1


	//   ....[12]....
        /*0650*/ 	.word	0x00000630
        /*0654*/ 	.word	0x000000ff
        /*0658*/ 	.word	0x00028478
        /*065c*/ 	.short	0x0100
        /*065e*/ 	.byte	0x06
	.zero		1


	//   ....[13]....
        /*0660*/ 	.word	0x00000640
        /*0664*/ 	.word	0x000000ff
        /*0668*/ 	.word	0x00028488
        /*066c*/ 	.short	0x0100
        /*066e*/ 	.byte	0x06
	.zero		1


	//   ....[14]....
        /*0670*/ 	.word	0x00000770
        /*0674*/ 	.word	0x000000ff
        /*0678*/ 	.word	0x00028490
        /*067c*/ 	.short	0x0100
        /*067e*/ 	.byte	0x08
	.zero		1


	//   ....[15]....
        /*0680*/ 	.word	0x00000780
        /*0684*/ 	.word	0x000000ff
        /*0688*/ 	.word	0x000284a0
        /*068c*/ 	.short	0x0100
        /*068e*/ 	.byte	0x08
	.zero		1


	//   ....[16]....
        /*0690*/ 	.word	0x00000790
        /*0694*/ 	.word	0x000000ff
        /*0698*/ 	.word	0x00028498
        /*069c*/ 	.short	0x0100
        /*069e*/ 	.byte	0x08
	.zero		1


	//   ....[17]....
        /*06a0*/ 	.word	0x000007a0
        /*06a4*/ 	.word	0x000000ff
        /*06a8*/ 	.word	0x000284a8
        /*06ac*/ 	.short	0x0100
        /*06ae*/ 	.byte	0x08
	.zero		1


	//   ....[18]....
        /*06b0*/ 	.word	0x000008d0
        /*06b4*/ 	.word	0x000000ff
        /*06b8*/ 	.word	0x000284b0
        /*06bc*/ 	.short	0x0100
        /*06be*/ 	.byte	0x08
	.zero		1


	//   ....[19]....
        /*06c0*/ 	.word	0x000008e0
        /*06c4*/ 	.word	0x000000ff
        /*06c8*/ 	.word	0x000284c0
        /*06cc*/ 	.short	0x0100
        /*06ce*/ 	.byte	0x08
	.zero		1


	//   ....[20]....
        /*06d0*/ 	.word	0x000008f0
        /*06d4*/ 	.word	0x000000ff
        /*06d8*/ 	.word	0x000284b8
        /*06dc*/ 	.short	0x0100
        /*06de*/ 	.byte	0x08
	.zero		1


	//   ....[21]....
        /*06e0*/ 	.word	0x00000900
        /*06e4*/ 	.word	0x000000ff
        /*06e8*/ 	.word	0x000284c8
        /*06ec*/ 	.short	0x0100
        /*06ee*/ 	.byte	0x08
	.zero		1


	//   ....[22]....
        /*06f0*/ 	.word	0x00001ef0
        /*06f4*/ 	.word	0x000000ff
        /*06f8*/ 	.word	0x00028400
        /*06fc*/ 	.short	0x010a
        /*06fe*/ 	.byte	0x25
	.zero		1


	//   ....[23]....
        /*0700*/ 	.word	0x00001f70
        /*0704*/ 	.word	0x00000005
        /*0708*/ 	.word	0x00028430
        /*070c*/ 	.short	0x010a
        /*070e*/ 	.byte	0x3f
	.zero		1


	//   ....[24]....
        /*0710*/ 	.word	0x00001fd0
        /*0714*/ 	.word	0x00000005
        /*0718*/ 	.word	0x00028430
        /*071c*/ 	.short	0x010a
        /*071e*/ 	.byte	0x3f
	.zero		1


	//   ....[25]....
        /*0720*/ 	.word	0x00002500
        /*0724*/ 	.word	0x00000000
        /*0728*/ 	.word	0x00000000
        /*072c*/ 	.short	0x0101
        /*072e*/ 	.byte	0x3f
	.zero		1


	//   ....[26]....
        /*0730*/ 	.word	0x000041d0
        /*0734*/ 	.word	0x000000ff
        /*0738*/ 	.word	0x00028430
        /*073c*/ 	.short	0x010a
        /*073e*/ 	.byte	0x0a
	.zero		1


	//   ....[27]....
        /*0740*/ 	.word	0x00004210
        /*0744*/ 	.word	0x000000ff
        /*0748*/ 	.word	0x00028430
        /*074c*/ 	.short	0x010a
        /*074e*/ 	.byte	0x0a
	.zero		1


	//   ....[28]....
        /*0750*/ 	.word	0x00004560
        /*0754*/ 	.word	0x000000ff
        /*0758*/ 	.word	0x00028450
        /*075c*/ 	.short	0x010a
        /*075e*/ 	.byte	0x0a
	.zero		1


	//   ....[29]....
        /*0760*/ 	.word	0x000045a0
        /*0764*/ 	.word	0x000000ff
        /*0768*/ 	.word	0x00028450
        /*076c*/ 	.short	0x010a
        /*076e*/ 	.byte	0x0a
	.zero		1


	//   ....[30]....
        /*0770*/ 	.word	0x00004780
        /*0774*/ 	.word	0x0000000b
        /*0778*/ 	.word	0x00000000
        /*077c*/ 	.short	0x0101
        /*077e*/ 	.byte	0x3f
	.zero		1


	//   ....[31]....
        /*0780*/ 	.word	0x00005be0
        /*0784*/ 	.word	0x000000ff
        /*0788*/ 	.word	0x00000000
        /*078c*/ 	.short	0x0101
        /*078e*/ 	.byte	0x0a
	.zero		1


	//   ....[32]....
        /*0790*/ 	.word	0x00006790
        /*0794*/ 	.word	0x000000ff
        /*0798*/ 	.word	0x00028430
        /*079c*/ 	.short	0x010a
        /*079e*/ 	.byte	0x06
	.zero		1


	//   ....[33]....
        /*07a0*/ 	.word	0x000067d0
        /*07a4*/ 	.word	0x000000ff
        /*07a8*/ 	.word	0x00028430
        /*07ac*/ 	.short	0x010a
        /*07ae*/ 	.byte	0x06
	.zero		1


	//   ....[34]....
        /*07b0*/ 	.word	0x00006b50
        /*07b4*/ 	.word	0x000000ff
        /*07b8*/ 	.word	0x00028450
        /*07bc*/ 	.short	0x010a
        /*07be*/ 	.byte	0x0a
	.zero		1


	//   ....[35]....
        /*07c0*/ 	.word	0x00006b90
        /*07c4*/ 	.word	0x000000ff
        /*07c8*/ 	.word	0x00028450
        /*07cc*/ 	.short	0x010a
        /*07ce*/ 	.byte	0x0a
	.zero		1


	//   ....[36]....
        /*07d0*/ 	.word	0x000075b0
        /*07d4*/ 	.word	0x00000003
        /*07d8*/ 	.word	0x00000000
        /*07dc*/ 	.short	0x0101
        /*07de*/ 	.byte	0x3f
	.zero		1


	//   ....[37]....
        /*07e0*/ 	.word	0x00007780
        /*07e4*/ 	.word	0x000000ff
        /*07e8*/ 	.word	0x00000000
        /*07ec*/ 	.short	0x0101
        /*07ee*/ 	.byte	0x05
	.zero		1


	//   ....[38]....
        /*07f0*/ 	.word	0x000081a0
        /*07f4*/ 	.word	0x000000ff
        /*07f8*/ 	.word	0x00028430
        /*07fc*/ 	.short	0x010a
        /*07fe*/ 	.byte	0x06
	.zero		1


	//   ....[39]....
        /*0800*/ 	.word	0x000081e0
        /*0804*/ 	.word	0x000000ff
        /*0808*/ 	.word	0x00028430
        /*080c*/ 	.short	0x010a
        /*080e*/ 	.byte	0x06
	.zero		1


	//   ....[40]....
        /*0810*/ 	.word	0x00008560
        /*0814*/ 	.word	0x000000ff
        /*0818*/ 	.word	0x00028450
        /*081c*/ 	.short	0x010a
        /*081e*/ 	.byte	0x0a
	.zero		1


	//   ....[41]....
        /*0820*/ 	.word	0x000085a0
        /*0824*/ 	.word	0x000000ff
        /*0828*/ 	.word	0x00028450
        /*082c*/ 	.short	0x010a
        /*082e*/ 	.byte	0x0a
	.zero		1


	//   ....[42]....
        /*0830*/ 	.word	0x000087b0
        /*0834*/ 	.word	0x00000006
        /*0838*/ 	.word	0x00000000
        /*083c*/ 	.short	0x0101
        /*083e*/ 	.byte	0x3f
	.zero		1


	//   ....[43]....
        /*0840*/ 	.word	0x00009bb0
        /*0844*/ 	.word	0x000000ff
        /*0848*/ 	.word	0x00000000
        /*084c*/ 	.short	0x0101
        /*084e*/ 	.byte	0x05
	.zero		1


	//   ....[44]....
        /*0850*/ 	.word	0x0000a4b0
        /*0854*/ 	.word	0x000000ff
        /*0858*/ 	.word	0x00028450
        /*085c*/ 	.short	0x010a
        /*085e*/ 	.byte	0x0e
	.zero		1


	//   ....[45]....
        /*0860*/ 	.word	0x0000a4f0
        /*0864*/ 	.word	0x000000ff
        /*0868*/ 	.word	0x00028450
        /*086c*/ 	.short	0x010a
        /*086e*/ 	.byte	0x0e
	.zero		1


	//   ....[46]....
        /*0870*/ 	.word	0x0000acf0
        /*0874*/ 	.word	0x000000ff
        /*0878*/ 	.word	0x00000000
        /*087c*/ 	.short	0x0101
        /*087e*/ 	.byte	0x04
	.zero		1


	//   ....[47]....
        /*0880*/ 	.word	0x0000ce30
        /*0884*/ 	.word	0x000000ff
        /*0888*/ 	.word	0x00000000
        /*088c*/ 	.short	0x0101
        /*088e*/ 	.byte	0x05
	.zero		1


	//   ....[48]....
        /*0890*/ 	.word	0x0000ee60
        /*0894*/ 	.word	0x00000004
        /*0898*/ 	.word	0x00028480
        /*089c*/ 	.short	0x010a
        /*089e*/ 	.byte	0x3f
	.zero		1


	//   ....[49]....
        /*08a0*/ 	.word	0x0000f060
        /*08a4*/ 	.word	0x00000004
        /*08a8*/ 	.word	0x00028440
        /*08ac*/ 	.short	0x010a
        /*08ae*/ 	.byte	0x3f
	.zero		1


	//   ....[50]....
        /*08b0*/ 	.word	0x0000f440
        /*08b4*/ 	.word	0x000000ff
        /*08b8*/ 	.word	0x00028420
        /*08bc*/ 	.short	0x010a
        /*08be*/ 	.byte	0x28
	.zero		1


	//   ....[51]....
        /*08c0*/ 	.word	0x0000f720
        /*08c4*/ 	.word	0x00000006
        /*08c8*/ 	.word	0x00028480
        /*08cc*/ 	.short	0x010a
        /*08ce*/ 	.byte	0x3f
	.zero		1


	//   ....[52]....
        /*08d0*/ 	.word	0x0000fa90
        /*08d4*/ 	.word	0x00000006
        /*08d8*/ 	.word	0x00028440
        /*08dc*/ 	.short	0x010a
        /*08de*/ 	.byte	0x3f
	.zero		1


	//   ....[53]....
        /*08e0*/ 	.word	0x0000fe70
        /*08e4*/ 	.word	0x00000015
        /*08e8*/ 	.word	0x00028470
        /*08ec*/ 	.short	0x010a
        /*08ee*/ 	.byte	0x3f
	.zero		1


	//   ....[54]....
        /*08f0*/ 	.word	0x0000fee0
        /*08f4*/ 	.word	0x00000015
        /*08f8*/ 	.word	0x00028460
        /*08fc*/ 	.short	0x010a
        /*08fe*/ 	.byte	0x3f
	.zero		1


	//   ....[55]....
        /*0900*/ 	.word	0x00010430
        /*0904*/ 	.word	0x00000015
        /*0908*/ 	.word	0x00028450
        /*090c*/ 	.short	0x0101
        /*090e*/ 	.byte	0x3f
	.zero		1


	//   ....[56]....
        /*0910*/ 	.word	0x000104a0
        /*0914*/ 	.word	0x00000015
        /*0918*/ 	.word	0x00000000
        /*091c*/ 	.short	0x0101
        /*091e*/ 	.byte	0x3f
	.zero		1


	//   ....[57]....
        /*0920*/ 	.word	0x00010660
        /*0924*/ 	.word	0x00000002
        /*0928*/ 	.word	0x00028470
        /*092c*/ 	.short	0x010a
        /*092e*/ 	.byte	0x3f
	.zero		1


	//   ....[58]....
        /*0930*/ 	.word	0x000106f0
        /*0934*/ 	.word	0x00000002
        /*0938*/ 	.word	0x00028460
        /*093c*/ 	.short	0x010a
        /*093e*/ 	.byte	0x3f
	.zero		1


	//   ....[59]....
        /*0940*/ 	.word	0x00010c50
        /*0944*/ 	.word	0x00000002
        /*0948*/ 	.word	0x00028450
        /*094c*/ 	.short	0x0101
        /*094e*/ 	.byte	0x3f
	.zero		1


	//   ....[60]....
        /*0950*/ 	.word	0x00010ca0
        /*0954*/ 	.word	0x00000000
        /*0958*/ 	.word	0x00000000
        /*095c*/ 	.short	0x0101
        /*095e*/ 	.byte	0x3f
	.zero		1


	//   ....[61]....
        /*0960*/ 	.word	0x00010f80
        /*0964*/ 	.word	0x00000000
        /*0968*/ 	.word	0x00028420
        /*096c*/ 	.short	0x010a
        /*096e*/ 	.byte	0x3f
	.zero		1


	//   ....[62]....
        /*0970*/ 	.word	0x00011140
        /*0974*/ 	.word	0x00000006
        /*0978*/ 	.word	0x00000000
        /*097c*/ 	.short	0x010a
        /*097e*/ 	.byte	0x3f
	.zero		1


	//   ....[63]....
        /*0980*/ 	.word	0x000111b0
        /*0984*/ 	.word	0x00000007
        /*0988*/ 	.word	0x00000000
        /*098c*/ 	.short	0x010a
        /*098e*/ 	.byte	0x3f
	.zero		1


	//   ....[64]....
        /*0990*/ 	.word	0x00011210
        /*0994*/ 	.word	0x00000004
        /*0998*/ 	.word	0x00028460
        /*099c*/ 	.short	0x010a
        /*099e*/ 	.byte	0x3f
	.zero		1


	//   ....[65]....
        /*09a0*/ 	.word	0x00011260
        /*09a4*/ 	.word	0x00000003
        /*09a8*/ 	.word	0x00028460
        /*09ac*/ 	.short	0x010a
        /*09ae*/ 	.byte	0x3f
	.zero		1


	//   ....[66]....
        /*09b0*/ 	.word	0x000112a0
        /*09b4*/ 	.word	0x00000004
        /*09b8*/ 	.word	0x00028480
        /*09bc*/ 	.short	0x010a
        /*09be*/ 	.byte	0x3f
	.zero		1


	//   ....[67]....
        /*09c0*/ 	.word	0x000112c0
        /*09c4*/ 	.word	0x00000003
        /*09c8*/ 	.word	0x00028480
        /*09cc*/ 	.short	0x010a
        /*09ce*/ 	.byte	0x3f
	.zero		1


	//   ....[68]....
        /*09d0*/ 	.word	0x00011330
        /*09d4*/ 	.word	0x00000003
        /*09d8*/ 	.word	0x00028400
        /*09dc*/ 	.short	0x010a
        /*09de*/ 	.byte	0x3f
	.zero		1


	//   ....[69]....
        /*09e0*/ 	.word	0x00011380
        /*09e4*/ 	.word	0x00000005
        /*09e8*/ 	.word	0x00028430
        /*09ec*/ 	.short	0x010a
        /*09ee*/ 	.byte	0x3f
	.zero		1


	//   ....[70]....
        /*09f0*/ 	.word	0x000113e0
        /*09f4*/ 	.word	0x0000000a
        /*09f8*/ 	.word	0x00028430
        /*09fc*/ 	.short	0x010a
        /*09fe*/ 	.byte	0x3f
	.zero		1


	//   ....[71]....
        /*0a00*/ 	.word	0x00011440
        /*0a04*/ 	.word	0x0000000a
        /*0a08*/ 	.word	0x00028450
        /*0a0c*/ 	.short	0x010a
        /*0a0e*/ 	.byte	0x3f
	.zero		1


	//   ....[72]....
        /*0a10*/ 	.word	0x000114a0
        /*0a14*/ 	.word	0x00000006
        /*0a18*/ 	.word	0x00028430
        /*0a1c*/ 	.short	0x010a
        /*0a1e*/ 	.byte	0x3f
	.zero		1


	//   ....[73]....
        /*0a20*/ 	.word	0x00011500
        /*0a24*/ 	.word	0x00000006
        /*0a28*/ 	.word	0x00028450
        /*0a2c*/ 	.short	0x010a
        /*0a2e*/ 	.byte	0x3f
	.zero		1


	//   ....[74]....
        /*0a30*/ 	.word	0x00011560
        /*0a34*/ 	.word	0x00000006
        /*0a38*/ 	.word	0x00028430
        /*0a3c*/ 	.short	0x010a
        /*0a3e*/ 	.byte	0x3f
	.zero		1


	//   ....[75]....
        /*0a40*/ 	.word	0x000115c0
        /*0a44*/ 	.word	0x00000006
        /*0a48*/ 	.word	0x00028450
        /*0a4c*/ 	.short	0x010a
        /*0a4e*/ 	.byte	0x3f
	.zero		1


	//   ....[76]....
        /*0a50*/ 	.word	0x00011620
        /*0a54*/ 	.word	0x00000007
        /*0a58*/ 	.word	0x00028450
        /*0a5c*/ 	.short	0x010a
        /*0a5e*/ 	.byte	0x3f
	.zero		1


	//   ....[77]....
        /*0a60*/ 	.word	0x00011770
        /*0a64*/ 	.word	0x00000004
        /*0a68*/ 	.word	0x00028480
        /*0a6c*/ 	.short	0x010a
        /*0a6e*/ 	.byte	0x3f
	.zero		1


	//   ....[78]....
        /*0a70*/ 	.word	0x000117c0
        /*0a74*/ 	.word	0x00000004
        /*0a78*/ 	.word	0x00028440
        /*0a7c*/ 	.short	0x010a
        /*0a7e*/ 	.byte	0x3f
	.zero		1


	//   ....[79]....
        /*0a80*/ 	.word	0x00011810
        /*0a84*/ 	.word	0x00000011
        /*0a88*/ 	.word	0x00028420
        /*0a8c*/ 	.short	0x010a
        /*0a8e*/ 	.byte	0x3f
	.zero		1


	//   ....[80]....
        /*0a90*/ 	.word	0x00011860
        /*0a94*/ 	.word	0x00000006
        /*0a98*/ 	.word	0x00028480
        /*0a9c*/ 	.short	0x010a
        /*0a9e*/ 	.byte	0x3f
	.zero		1


	//   ....[81]....
        /*0aa0*/ 	.word	0x000118b0
        /*0aa4*/ 	.word	0x00000006
        /*0aa8*/ 	.word	0x00028440
        /*0aac*/ 	.short	0x010a
        /*0aae*/ 	.byte	0x3f
	.zero		1


	//   ....[82]....
        /*0ab0*/ 	.word	0x00011900
        /*0ab4*/ 	.word	0x00000015
        /*0ab8*/ 	.word	0x00028470
        /*0abc*/ 	.short	0x010a
        /*0abe*/ 	.byte	0x3f
	.zero		1


	//   ....[83]....
        /*0ac0*/ 	.word	0x00011950
        /*0ac4*/ 	.word	0x00000015
        /*0ac8*/ 	.word	0x00028460
        /*0acc*/ 	.short	0x010a
        /*0ace*/ 	.byte	0x3f
	.zero		1


	//   ....[84]....
        /*0ad0*/ 	.word	0x000119a0
        /*0ad4*/ 	.word	0x00000002
        /*0ad8*/ 	.word	0x00028470
        /*0adc*/ 	.short	0x010a
        /*0ade*/ 	.byte	0x3f
	.zero		1


	//   ....[85]....
        /*0ae0*/ 	.word	0x000119f0
        /*0ae4*/ 	.word	0x00000002
        /*0ae8*/ 	.word	0x00028460
        /*0aec*/ 	.short	0x010a
        /*0aee*/ 	.byte	0x3f
	.zero		1


	//   ....[86]....
        /*0af0*/ 	.word	0x00011a40
        /*0af4*/ 	.word	0x00000000
        /*0af8*/ 	.word	0x00028420
        /*0afc*/ 	.short	0x010a
        /*0afe*/ 	.byte	0x3f
	.zero		1


	//   ....[87]....
        /*0b00*/ 	.word	0x00011be0
        /*0b04*/ 	.word	0x00000006
        /*0b08*/ 	.word	0x00000000
        /*0b0c*/ 	.short	0x010a
        /*0b0e*/ 	.byte	0x3f
	.zero		1


	//   ....[88]....
        /*0b10*/ 	.word	0x00011c30
        /*0b14*/ 	.word	0x00000007
        /*0b18*/ 	.word	0x00000000
        /*0b1c*/ 	.short	0x010a
        /*0b1e*/ 	.byte	0x3f
	.zero		1


	//   ....[89]....
        /*0b20*/ 	.word	0x00011c80
        /*0b24*/ 	.word	0x00000004
        /*0b28*/ 	.word	0x00028460
        /*0b2c*/ 	.short	0x010a
        /*0b2e*/ 	.byte	0x3f
	.zero		1


	//   ....[90]....
        /*0b30*/ 	.word	0x00011cd0
        /*0b34*/ 	.word	0x00000003
        /*0b38*/ 	.word	0x00028460
        /*0b3c*/ 	.short	0x010a
        /*0b3e*/ 	.byte	0x3f
	.zero		1


	//   ....[91]....
        /*0b40*/ 	.word	0x00011d20
        /*0b44*/ 	.word	0x00000004
        /*0b48*/ 	.word	0x00028480
        /*0b4c*/ 	.short	0x010a
        /*0b4e*/ 	.byte	0x3f
	.zero		1


	//----- nvinfo : EIATTR_NUM_MBARRIERS
	.align		4
.L_435:
        /*0b50*/ 	.byte	0x03, 0x38
        /*0b52*/ 	.short	0x0016


	//----- nvinfo : EIATTR_EXIT_INSTR_OFFSETS
	.align		4
        /*0b54*/ 	.byte	0x04, 0x1c
        /*0b56*/ 	.short	(.L_437 - .L_436)


	//   ....[0]....
.L_436:
        /*0b58*/ 	.word	0x00000a60


	//   ....[1]....
        /*0b5c*/ 	.word	0x0000d880


	//   ....[2]....
        /*0b60*/ 	.word	0x00011310


	//----- nvinfo : EIATTR_MAX_THREADS
	.align		4
.L_437:
        /*0b64*/ 	.byte	0x04, 0x05
        /*0b66*/ 	.short	(.L_439 - .L_438)
.L_438:
        /*0b68*/ 	.word	0x00000180
        /*0b6c*/ 	.word	0x00000001
        /*0b70*/ 	.word	0x00000001


	//----- nvinfo : EIATTR_CRS_STACK_SIZE
	.align		4
.L_439:
        /*0b74*/ 	.byte	0x04, 0x1e
        /*0b76*/ 	.short	(.L_441 - .L_440)
.L_440:
        /*0b78*/ 	.word	0x00000000


	//----- nvinfo : EIATTR_CBANK_PARAM_SIZE
	.align		4
.L_441:
        /*0b7c*/ 	.byte	0x03, 0x19
        /*0b7e*/ 	.short	0x0bf0


	//----- nvinfo : EIATTR_PARAM_CBANK
	.align		4
        /*0b80*/ 	.byte	0x04, 0x0a
        /*0b82*/ 	.short	(.L_443 - .L_442)
	.align		4
.L_442:
        /*0b84*/ 	.word	index@(.nv.constant0._ZN7cutlass13device_kernelIN5flash11enable_sm90INS1_16FlashAttnFwdSm90INS1_25CollectiveMainloopFwdSm90ILi2EN4cute5tupleIJNS5_1CILi1EEES8_S8_EEENS6_IJNS7_ILi128EEENS7_ILi64EEENS7_ILi256EEEEEELi256ENS_12float_e4m3_tEfNS_4arch4Sm90ELb0ELb1ELb0ELb0ELb0ELb0ELb0ELb1ELb1ELb0ELb0ELb0EEENS1_21CollectiveEpilogueFwdINS6_IJSA_SC_SB_EEES9_NS_10bfloat16_tESG_Li256ELb0ELb0ELb0ELb1EEENS1_30DynamicPersistentTileSchedulerILi256ELi128ELb0ELb0ELb1EEEEEEEEEvNT_6ParamsE)
        /*0b88*/ 	.short	0x0210
        /*0b8a*/ 	.short	0x0bf0


	//----- nvinfo : EIATTR_SW_WAR
	.align		4
.L_443:
        /*0b8c*/ 	.byte	0x04, 0x36
        /*0b8e*/ 	.short	(.L_445 - .L_444)
.L_444:
        /*0b90*/ 	.word	0x00000008
.L_445:


//--------------------- .nv.info._ZN7cutlass13device_kernelIN5flash11enable_sm90INS1_16FlashAttnFwdSm90INS1_25CollectiveMainloopFwdSm90ILi2EN4cute5tupleIJNS5_1CILi1EEES8_S8_EEENS6_IJNS7_ILi128EEENS7_ILi64EEENS7_ILi256EEEEEELi256ENS_12float_e4m3_tEfNS_4arch4Sm90ELb0ELb1ELb0ELb1ELb0ELb0ELb0ELb1ELb1ELb0ELb0ELb0EEENS1_21CollectiveEpilogueFwdINS6_IJSA_SC_SB_EEES9_NS_10bfloat16_tESG_Li256ELb1ELb0ELb0ELb1EEENS1_36VarlenDynamicPersistentTileSchedulerILi128ELi64ELi256ELi128ELb0ELb0ELb1ELb1ELb0ELb1EEEEEEEEEvNT_6ParamsE --------------------------
	.section	.nv.info._ZN7cutlass13device_kernelIN5flash11enable_sm90INS1_16FlashAttnFwdSm90INS1_25CollectiveMainloopFwdSm90ILi2EN4cute5tupleIJNS5_1CILi1EEES8_S8_EEENS6_IJNS7_ILi128EEENS7_ILi64EEENS7_ILi256EEEEEELi256ENS_12float_e4m3_tEfNS_4arch4Sm90ELb0ELb1ELb0ELb1ELb0ELb0ELb0ELb1ELb1ELb0ELb0ELb0EEENS1_21CollectiveEpilogueFwdINS6_IJSA_SC_SB_EEES9_NS_10bfloat16_tESG_Li256ELb1ELb0ELb0ELb1EEENS1_36VarlenDynamicPersistentTileSchedulerILi128ELi64ELi256ELi128ELb0ELb0ELb1ELb1ELb0ELb1EEEEEEEEEvNT_6ParamsE,"",@"SHT_CUDA_INFO"
	.sectionflags	@""
	.align	4


	//----- nvinfo : EIATTR_CUDA_API_VERSION
	.align		4
        /*0000*/ 	.byte	0x04, 0x37
        /*0002*/ 	.short	(.L_447 - .L_446)
.L_446:
        /*0004*/ 	.word	0x00000082


	//----- nvinfo : EIATTR_KPARAM_INFO
	.align		4
.L_447:
        /*0008*/ 	.byte	0x04, 0x17
        /*000a*/ 	.short	(.L_449 - .L_448)
.L_448:
        /*000c*/ 	.word	0x00000000
        /*0010*/ 	.short	0x0000
        /*0012*/ 	.short	0x0070
        /*0014*/ 	.byte	0x00, 0xf0, 0x01, 0x28


	//----- nvinfo : EIATTR_SPARSE_MMA_MASK
	.align		4
.L_449:
        /*0018*/ 	.byte	0x03, 0x50
        /*001a*/ 	.short	0x0000


	//----- nvinfo : EIATTR_MAXREG_COUNT
	.align		4
        /*001c*/ 	.byte	0x03, 0x1b
        /*001e*/ 	.short	0x00a8


	//----- nvinfo : EIATTR_NUM_BARRIERS
	.align		4
        /*0020*/ 	.byte	0x02, 0x4c
        /*0022*/ 	.byte	0x10
	.zero		1


	//----- nvinfo : EIATTR_EXTERNS
	.align		4
        /*0024*/ 	.byte	0x04, 0x0f
        /*0026*/ 	.short	(.L_451 - .L_450)


	//   ....[0]....
	.align		4
.L_450:
        /*0028*/ 	.word	index@(__assertfail)


	//----- nvinfo : EIATTR_ANNOTATIONS
	.align		4
.L_451:
        /*002c*/ 	.byte	0x04, 0x55
        /*002e*/ 	.short	(.L_453 - .L_452)


	//   ....[0]....
.L_452:
        /* <DEDUP_REMOVED lines=42> */


	//----- nvinfo : EIATTR_MERCURY_ISA_VERSION
	.align		4
.L_453:
        /*02b8*/ 	.byte	0x03, 0x5f
        /*02ba*/ 	.short	0x0101


	//----- nvinfo : EIATTR_UNUSED_LOAD_BYTE_OFFSET
	.align		4
        /*02bc*/ 	.byte	0x04, 0x44
        /*02be*/ 	.short	(.L_455 - .L_454)


	//   ....[0]....
.L_454:
        /*02c0*/ 	.word	0x00000a70
        /*02c4*/ 	.word	0x0000fff0


	//   ....[1]....
        /*02c8*/ 	.word	0x0000b310
        /*02cc*/ 	.word	0x0000fff0


	//----- nvinfo : EIATTR_INT_WARP_WIDE_INSTR_OFFSETS
	.align		4
.L_455:
        /*02d0*/ 	.byte	0x04, 0x31
        /*02d2*/ 	.short	(.L_457 - .L_456)


	//   ....[0]....
.L_456:
        /*02d4*/ 	.word	0x00000160


	//   ....[1]....
        /*02d8*/ 	.word	0x000001a0


	//   ....[2]....
        /*02dc*/ 	.word	0x00000210


	//   ....[3]....
        /*02e0*/ 	.word	0x00010190


	//   ....[4]....
        /*02e4*/ 	.word	0x00010220


	//   ....[5]....
        /*02e8*/ 	.word	0x000109b0


	//   ....[6]....
        /*02ec*/ 	.word	0x000123e0


	//   ....[7]....
        /*02f0*/ 	.word	0x00012470


	//----- nvinfo : EIATTR_COOP_GROUP_MASK_REGIDS
	.align		4
.L_457:
        /*02f4*/ 	.byte	0x04, 0x29
        /*02f6*/ 	.short	(.L_459 - .L_458)


	//   ....[0]....
.L_458:
        /*02f8*/ 	.word	0xffffffff


	//   ....[1]....
        /*02fc*/ 	.word	0xffffffff


	//   ....[2]....
        /*0300*/ 	.word	0xffffffff


	//   ....[3]....
        /*0304*/ 	.word	0xffffffff


	//   ....[4]....
        /*0308*/ 	.word	0xffffffff


	//   ....[5]....
        /*030c*/ 	.word	0xffffffff


	//   ....[6]....
        /*0310*/ 	.word	0xffffffff


	//   ....[7]....
        /*0314*/ 	.word	0xffffffff


	//   ....[8]....
        /*0318*/ 	.word	0xffffffff


	//   ....[9]....
        /*031c*/ 	.word	0xffffffff


	//   ....[10]....
        /*0320*/ 	.word	0xffffffff


	//   ....[11]....
        /*0324*/ 	.word	0xffffffff


	//   ....[12]....
        /*0328*/ 	.word	0xffffffff


	//   ....[13]....
        /*032c*/ 	.word	0xffffffff


	//   ....[14]....
        /*0330*/ 	.word	0xffffffff


	//   ....[15]....
        /*0334*/ 	.word	0xffffffff


	//   ....[16]....
        /*0338*/ 	.word	0xffffffff


	//   ....[17]....
        /*033c*/ 	.word	0xffffffff


	//   ....[18]....
        /*0340*/ 	.word	0xffffffff


	//   ....[19]....
        /*0344*/ 	.word	0xffffffff


	//   ....[20]....
        /*0348*/ 	.word	0xffffffff


	//   ....[21]....
        /*034c*/ 	.word	0xffffffff


	//   ....[22]....
        /*0350*/ 	.word	0xffffffff


	//   ....[23]....
        /*0354*/ 	.word	0xffffffff


	//   ....[24]....
        /*0358*/ 	.word	0xffffffff


	//   ....[25]....
        /*035c*/ 	.word	0xffffffff


	//   ....[26]....
        /*0360*/ 	.word	0xffffffff


	//   ....[27]....
        /*0364*/ 	.word	0xffffffff


	//   ....[28]....
        /*0368*/ 	.word	0xffffffff


	//   ....[29]....
        /*036c*/ 	.word	0xffffffff


	//   ....[30]....
        /*0370*/ 	.word	0xffffffff


	//   ....[31]....
        /*0374*/ 	.word	0xffffffff


	//   ....[32]....
        /*0378*/ 	.word	0xffffffff


	//   ....[33]....
        /*037c*/ 	.word	0xffffffff


	//   ....[34]....
        /*0380*/ 	.word	0xffffffff


	//   ....[35]....
        /*0384*/ 	.word	0xffffffff


	//   ....[36]....
        /*0388*/ 	.word	0xffffffff


	//   ....[37]....
        /*038c*/ 	.word	0xffffffff


	//   ....[38]....
        /*0390*/ 	.word	0xffffffff


	//   ....[39]....
        /*0394*/ 	.word	0xffffffff


	//   ....[40]....
        /*0398*/ 	.word	0xffffffff


	//   ....[41]....
        /*039c*/ 	.word	0xffffffff


	//   ....[42]....
        /*03a0*/ 	.word	0xffffffff


	//   ....[43]....
        /*03a4*/ 	.word	0xffffffff


	//   ....[44]....
        /*03a8*/ 	.word	0xffffffff


	//   ....[45]....
        /*03ac*/ 	.word	0xffffffff


	//   ....[46]....
        /*03b0*/ 	.word	0xffffffff


	//   ....[47]....
        /*03b4*/ 	.word	0xffffffff


	//   ....[48]....
        /*03b8*/ 	.word	0xffffffff


	//   ....[49]....
        /*03bc*/ 	.word	0xffffffff


	//   ....[50]....
        /*03c0*/ 	.word	0xffffffff


	//   ....[51]....
        /*03c4*/ 	.word	0xffffffff


	//   ....[52]....
        /*03c8*/ 	.word	0xffffffff


	//   ....[53]....
        /*03cc*/ 	.word	0xffffffff


	//   ....[54]....
        /*03d0*/ 	.word	0xffffffff


	//   ....[55]....
        /*03d4*/ 	.word	0xffffffff


	//   ....[56]....
        /*03d8*/ 	.word	0xffffffff


	//   ....[57]....
        /*03dc*/ 	.word	0xffffffff


	//   ....[58]....
        /*03e0*/ 	.word	0xffffffff


	//   ....[59]....
        /*03e4*/ 	.word	0xffffffff


	//   ....[60]....
        /*03e8*/ 	.word	0xffffffff


	//   ....[61]....
        /*03ec*/ 	.word	0xffffffff


	//   ....[62]....
        /*03f0*/ 	.word	0xffffffff


	//   ....[63]....
        /*03f4*/ 	.word	0xffffffff


	//   ....[64]....
        /*03f8*/ 	.word	0xffffffff


	//   ....[65]....
        /*03fc*/ 	.word	0xffffffff


	//   ....[66]....
        /*0400*/ 	.word	0xffffffff


	//   ....[67]....
        /*0404*/ 	.word	0xffffffff


	//   ....[68]....
        /*0408*/ 	.word	0xffffffff


	//   ....[69]....
        /*040c*/ 	.word	0xffffffff


	//   ....[70]....
        /*0410*/ 	.word	0xffffffff


	//   ....[71]....
        /*0414*/ 	.word	0xffffffff


	//   ....[72]....
        /*0418*/ 	.word	0xffffffff


	//   ....[73]....
        /*041c*/ 	.word	0xffffffff


	//   ....[74]....
        /*0420*/ 	.word	0xffffffff


	//   ....[75]....
        /*0424*/ 	.word	0xffffffff


	//   ....[76]....
        /*0428*/ 	.word	0xffffffff


	//   ....[77]....
        /*042c*/ 	.word	0xffffffff


	//   ....[78]....
        /*0430*/ 	.word	0xffffffff


	//   ....[79]....
        /*0434*/ 	.word	0xffffffff


	//   ....[80]....
        /*0438*/ 	.word	0xffffffff


	//   ....[81]....
        /*043c*/ 	.word	0xffffffff


	//   ....[82]....
        /*0440*/ 	.word	0xffffffff


	//   ....[83]....
        /*0444*/ 	.word	0xffffffff


	//   ....[84]....
        /*0448*/ 	.word	0xffffffff


	//   ....[85]....
        /*044c*/ 	.word	0xffffffff


	//   ....[86]....
        /*0450*/ 	.word	0xffffffff


	//   ....[87]....
        /*0454*/ 	.word	0xffffffff


	//   ....[88]....
        /*0458*/ 	.word	0xffffffff


	//   ....[89]....
        /*045c*/ 	.word	0xffffffff


	//   ....[90]....
        /*0460*/ 	.word	0xffffffff


	//   ....[91]....
        /*0464*/ 	.word	0xffffffff


	//   ....[92]....
        /*0468*/ 	.word	0xffffffff


	//   ....[93]....
        /*046c*/ 	.word	0xffffffff


	//   ....[94]....
        /*0470*/ 	.word	0xffffffff


	//   ....[95]....
        /*0474*/ 	.word	0xffffffff


	//   ....[96]....
        /*0478*/ 	.word	0xffffffff


	//   ....[97]....
        /*047c*/ 	.word	0xffffffff


	//   ....[98]....
        /*0480*/ 	.word	0xffffffff


	//   ....[99]....
        /*0484*/ 	.word	0xffffffff


	//   ....[100]....
        /*0488*/ 	.word	0xffffffff


	//   ....[101]....
        /*048c*/ 	.word	0xffffffff


	//   ....[102]....
        /*0490*/ 	.word	0xffffffff


	//   ....[103]....
        /*0494*/ 	.word	0xffffffff


	//   ....[104]....
        /*0498*/ 	.word	0xffffffff


	//   ....[105]....
        /*049c*/ 	.word	0xffffffff


	//   ....[106]....
        /*04a0*/ 	.word	0xffffffff


	//   ....[107]....
        /*04a4*/ 	.word	0xffffffff


	//   ....[108]....
        /*04a8*/ 	.word	0xffffffff


	//   ....[109]....
        /*04ac*/ 	.word	0xffffffff


	//   ....[110]....
        /*04b0*/ 	.word	0xffffffff


	//   ....[111]....
        /*04b4*/ 	.word	0xffffffff


	//   ....[112]....
        /*04b8*/ 	.word	0xffffffff


	//   ....[113]....
        /*04bc*/ 	.word	0xffffffff


	//   ....[114]....
        /*04c0*/ 	.word	0xffffffff


	//   ....[115]....
        /*04c4*/ 	.word	0xffffffff


	//   ....[116]....
        /*04c8*/ 	.word	0xffffffff


	//   ....[117]....
        /*04cc*/ 	.word	0xffffffff


	//   ....[118]....
        /*04d0*/ 	.word	0xffffffff


	//   ....[119]....
        /*04d4*/ 	.word	0xffffffff


	//   ....[120]....
        /*04d8*/ 	.word	0xffffffff


	//   ....[121]....
        /*04dc*/ 	.word	0xffffffff


	//   ....[122]....
        /*04e0*/ 	.word	0xffffffff


	//   ....[123]....
        /*04e4*/ 	.word	0xffffffff


	//   ....[124]....
        /*04e8*/ 	.word	0xffffffff


	//   ....[125]....
        /*04ec*/ 	.word	0xffffffff


	//   ....[126]....
        /*04f0*/ 	.word	0xffffffff


	//   ....[127]....
        /*04f4*/ 	.word	0x0500000f


	//   ....[128]....
        /*04f8*/ 	.word	0x0500000f


	//----- nvinfo : EIATTR_COOP_GROUP_INSTR_OFFSETS
	.align		4
.L_459:
        /*04fc*/ 	.byte	0x04, 0x28
        /*04fe*/ 	.short	(.L_461 - .L_460)


	//   ....[0]....
.L_460:
        /*0500*/ 	.word	0x00000070


	//   ....[1]....
        /*0504*/ 	.word	0x00000170


	//   ....[2]....
        /*0508*/ 	.word	0x000001c0


	//   ....[3]....
        /*050c*/ 	.word	0x000003f0


	//   ....[4]....
        /*0510*/ 	.word	0x00000550


	//   ....[5]....
        /*0514*/ 	.word	0x00000670


	//   ....[6]....
        /*0518*/ 	.word	0x000007d0


	//   ....[7]....
        /*051c*/ 	.word	0x00001d60


	//   ....[8]....
        /*0520*/ 	.word	0x00003070


	//   ....[9]....
        /*0524*/ 	.word	0x00003200


	//   ....[10]....
        /*0528*/ 	.word	0x00003500


	//   ....[11]....
        /*052c*/ 	.word	0x000035c0


	//   ....[12]....
        /*0530*/ 	.word	0x000050d0


	//   ....[13]....
        /*0534*/ 	.word	0x000051d0


	//   ....[14]....
        /*0538*/ 	.word	0x00005550


	//   ....[15]....
        /*053c*/ 	.word	0x000055f0


	//   ....[16]....
        /*0540*/ 	.word	0x00006f00


	//   ....[17]....
        /*0544*/ 	.word	0x00006f10


	//   ....[18]....
        /*0548*/ 	.word	0x00006f40


	//   ....[19]....
        /*054c*/ 	.word	0x00006f50


	//   ....[20]....
        /*0550*/ 	.word	0x00009090


	//   ....[21]....
        /*0554*/ 	.word	0x00009190


	//   ....[22]....
        /*0558*/ 	.word	0x00009540


	//   ....[23]....
        /*055c*/ 	.word	0x000095c0


	//   ....[24]....
        /*0560*/ 	.word	0x0000a7c0


	//   ....[25]....
        /*0564*/ 	.word	0x0000a7d0


	//   ....[26]....
        /*0568*/ 	.word	0x0000a800


	//   ....[27]....
        /*056c*/ 	.word	0x0000a810


	//   ....[28]....
        /*0570*/ 	.word	0x0000be40


	//   ....[29]....
        /*0574*/ 	.word	0x0000be70


	//   ....[30]....
        /*0578*/ 	.word	0x0000bec0


	//   ....[31]....
        /*057c*/ 	.word	0x0000bef0


	//   ....[32]....
        /*0580*/ 	.word	0x0000bf20


	//   ....[33]....
        /*0584*/ 	.word	0x0000bf50


	//   ....[34]....
        /*0588*/ 	.word	0x0000bf80


	//   ....[35]....
        /*058c*/ 	.word	0x0000bfe0


	//   ....[36]....
        /*0590*/ 	.word	0x0000c010


	//   ....[37]....
        /*0594*/ 	.word	0x0000c040


	//   ....[38]....
        /*0598*/ 	.word	0x0000c070


	//   ....[39]....
        /*059c*/ 	.word	0x0000c0a0


	//   ....[40]....
        /*05a0*/ 	.word	0x0000c0d0


	//   ....[41]....
        /*05a4*/ 	.word	0x0000c100


	//   ....[42]....
        /*05a8*/ 	.word	0x0000c170


	//   ....[43]....
        /*05ac*/ 	.word	0x0000c1b0


	//   ....[44]....
        /*05b0*/ 	.word	0x0000c1e0


	//   ....[45]....
        /*05b4*/ 	.word	0x0000c220


	//   ....[46]....
        /*05b8*/ 	.word	0x0000c250


	//   ....[47]....
        /*05bc*/ 	.word	0x0000c280


	//   ....[48]....
        /*05c0*/ 	.word	0x0000c2b0


	//   ....[49]....
        /*05c4*/ 	.word	0x0000c2e0


	//   ....[50]....
        /*05c8*/ 	.word	0x0000c310


	//   ....[51]....
        /*05cc*/ 	.word	0x0000c340


	//   ....[52]....
        /*05d0*/ 	.word	0x0000c370


	//   ....[53]....
        /*05d4*/ 	.word	0x0000c3a0


	//   ....[54]....
        /*05d8*/ 	.word	0x0000c3d0


	//   ....[55]....
        /*05dc*/ 	.word	0x0000c400


	//   ....[56]....
        /*05e0*/ 	.word	0x0000c430


	//   ....[57]....
        /*05e4*/ 	.word	0x0000c460


	//   ....[58]....
        /*05e8*/ 	.word	0x0000c490


	//   ....[59]....
        /*05ec*/ 	.word	0x0000c4c0


	//   ....[60]....
        /*05f0*/ 	.word	0x0000c4f0


	//   ....[61]....
        /*05f4*/ 	.word	0x0000c520


	//   ....[62]....
        /*05f8*/ 	.word	0x0000c550


	//   ....[63]....
        /*05fc*/ 	.word	0x0000c570


	//   ....[64]....
        /*0600*/ 	.word	0x0000c580


	//   ....[65]....
        /*0604*/ 	.word	0x0000c590


	//   ....[66]....
        /*0608*/ 	.word	0x0000c5a0


	//   ....[67]....
        /*060c*/ 	.word	0x0000c5b0


	//   ....[68]....
        /*0610*/ 	.word	0x0000c5c0


	//   ....[69]....
        /*0614*/ 	.word	0x0000c5d0


	//   ....[70]....
        /*0618*/ 	.word	0x0000c5f0


	//   ....[71]....
        /*061c*/ 	.word	0x0000c600


	//   ....[72]....
        /*0620*/ 	.word	0x0000c610


	//   ....[73]....
        /*0624*/ 	.word	0x0000c620


	//   ....[74]....
        /*0628*/ 	.word	0x0000c630


	//   ....[75]....
        /*062c*/ 	.word	0x0000c650


	//   ....[76]....
        /*0630*/ 	.word	0x0000c660


	//   ....[77]....
        /*0634*/ 	.word	0x0000c680


	//   ....[78]....
        /*0638*/ 	.word	0x0000c690


	//   ....[79]....
        /*063c*/ 	.word	0x0000c6b0


	//   ....[80]....
        /*0640*/ 	.word	0x0000c6d0


	//   ....[81]....
        /*0644*/ 	.word	0x0000c6e0


	//   ....[82]....
        /*0648*/ 	.word	0x0000c700


	//   ....[83]....
        /*064c*/ 	.word	0x0000c710


	//   ....[84]....
        /*0650*/ 	.word	0x0000c730


	//   ....[85]....
        /*0654*/ 	.word	0x0000c750


	//   ....[86]....
        /*0658*/ 	.word	0x0000c760


	//   ....[87]....
        /*065c*/ 	.word	0x0000c790


	//   ....[88]....
        /*0660*/ 	.word	0x0000c7c0


	//   ....[89]....
        /*0664*/ 	.word	0x0000c7f0


	//   ....[90]....
        /*0668*/ 	.word	0x0000c820


	//   ....[91]....
        /*066c*/ 	.word	0x0000c830


	//   ....[92]....
        /*0670*/ 	.word	0x0000ea70


	//   ....[93]....
        /*0674*/ 	.word	0x0000ec60


	//   ....[94]....
        /*0678*/ 	.word	0x0000ec90


	//   ....[95]....
        /*067c*/ 	.word	0x0000ecc0


	//   ....[96]....
        /*0680*/ 	.word	0x0000ed00


	//   ....[97]....
        /*0684*/ 	.word	0x0000ed30


	//   ....[98]....
        /*0688*/ 	.word	0x0000ed70


	//   ....[99]....
        /*068c*/ 	.word	0x0000ef00


	//   ....[100]....
        /*0690*/ 	.word	0x0000ef30


	//   ....[101]....
        /*0694*/ 	.word	0x0000ef60


	//   ....[102]....
        /*0698*/ 	.word	0x0000ef90


	//   ....[103]....
        /*069c*/ 	.word	0x0000efc0


	//   ....[104]....
        /*06a0*/ 	.word	0x0000f000


	//   ....[105]....
        /*06a4*/ 	.word	0x0000f0a0


	//   ....[106]....
        /*06a8*/ 	.word	0x0000f130


	//   ....[107]....
        /*06ac*/ 	.word	0x0000f1e0


	//   ....[108]....
        /*06b0*/ 	.word	0x00010ae0


	//   ....[109]....
        /*06b4*/ 	.word	0x00012e30


	//   ....[110]....
        /*06b8*/ 	.word	0x00012e60


	//   ....[111]....
        /*06bc*/ 	.word	0x00012e90


	//   ....[112]....
        /*06c0*/ 	.word	0x00012ed0


	//   ....[113]....
        /*06c4*/ 	.word	0x00012f00


	//   ....[114]....
        /*06c8*/ 	.word	0x00012f10


	//   ....[115]....
        /*06cc*/ 	.word	0x00012f40


	//   ....[116]....
        /*06d0*/ 	.word	0x00012f50


	//   ....[117]....
        /*06d4*/ 	.word	0x00013090


	//   ....[118]....
        /*06d8*/ 	.word	0x000130c0


	//   ....[119]....
        /*06dc*/ 	.word	0x000130f0


	//   ....[120]....
        /*06e0*/ 	.word	0x00013120


	//   ....[121]....
        /*06e4*/ 	.word	0x00013150


	//   ....[122]....
        /*06e8*/ 	.word	0x00013190


	//   ....[123]....
        /*06ec*/ 	.word	0x00013220


	//   ....[124]....
        /*06f0*/ 	.word	0x000132b0


	//   ....[125]....
        /*06f4*/ 	.word	0x00013320


	//   ....[126]....
        /*06f8*/ 	.word	0x000139b0


	//   ....[127]....
        /*06fc*/ 	.word	0x00014070


	//   ....[128]....
        /*0700*/ 	.word	0x000144d0


	//----- nvinfo : EIATTR_REG_RECONFIG
	.align		4
.L_461:
        /*0704*/ 	.byte	0x01, 0x54
	.zero		2


	//----- nvinfo : EIATTR_SYSCALL_OFFSETS
	.align		4
        /*0708*/ 	.byte	0x04, 0x46
        /*070a*/ 	.short	(.L_463 - .L_462)


	//   ....[0]....
.L_462:
        /*070c*/ 	.word	0x00001f40


	//   ....[1]....
        /*0710*/ 	.word	0x000103c0


	//   ....[2]....
        /*0714*/ 	.word	0x00010540


	//   ....[3]....
        /*0718*/ 	.word	0x00010680


	//   ....[4]....
        /*071c*/ 	.word	0x000107a0


	//----- nvinfo : EIATTR_MBARRIER_INSTR_OFFSETS
	.align		4
.L_463:
        /*0720*/ 	.byte	0x04, 0x39
        /*0722*/ 	.short	(.L_465 - .L_464)


	//   ....[0]....
.L_464:
        /*0724*/ 	.word	0x000002a0
        /*0728*/ 	.word	0x000000ff
        /*072c*/ 	.word	0x00028400
        /*0730*/ 	.short	0x0100
        /*0732*/ 	.byte	0x08
	.zero		1


	//   ....[1]....
        /*0734*/ 	.word	0x000002b0
        /*0738*/ 	.word	0x000000ff
        /*073c*/ 	.word	0x00028420
        /*0740*/ 	.short	0x0100
        /*0742*/ 	.byte	0x08
	.zero		1


	//   ....[2]....
        /*0744*/ 	.word	0x000003a0
        /*0748*/ 	.word	0x000000ff
        /*074c*/ 	.word	0x00028430
        /*0750*/ 	.short	0x0100
        /*0752*/ 	.byte	0x08
	.zero		1


	//   ....[3]....
        /*0754*/ 	.word	0x000003b0
        /*0758*/ 	.word	0x000000ff
        /*075c*/ 	.word	0x00028440
        /*0760*/ 	.short	0x0100
        /*0762*/ 	.byte	0x08
	.zero		1


	//   ....[4]....
        /*0764*/ 	.word	0x000003c0
        /*0768*/ 	.word	0x000000ff
        /*076c*/ 	.word	0x00028438
        /*0770*/ 	.short	0x0100
        /*0772*/ 	.byte	0x08
	.zero		1


	//   ....[5]....
        /*0774*/ 	.word	0x000003d0
        /*0778*/ 	.word	0x000000ff
        /*077c*/ 	.word	0x00028448
        /*0780*/ 	.short	0x0100
        /*0782*/ 	.byte	0x08
	.zero		1


	//   ....[6]....
        /*0784*/ 	.word	0x00000500
        /*0788*/ 	.word	0x000000ff
        /*078c*/ 	.word	0x00028450
        /*0790*/ 	.short	0x0100
        /*0792*/ 	.byte	0x08
	.zero		1


	//   ....[7]....
        /*0794*/ 	.word	0x00000510
        /*0798*/ 	.word	0x000000ff
        /*079c*/ 	.word	0x00028460
        /*07a0*/ 	.short	0x0100
        /*07a2*/ 	.byte	0x08
	.zero		1


	//   ....[8]....
        /*07a4*/ 	.word	0x00000520
        /*07a8*/ 	.word	0x000000ff
        /*07ac*/ 	.word	0x00028458
        /*07b0*/ 	.short	0x0100
        /*07b2*/ 	.byte	0x08
	.zero		1


	//   ....[9]....
        /*07b4*/ 	.word	0x00000530
        /*07b8*/ 	.word	0x000000ff
        /*07bc*/ 	.word	0x00028468
        /*07c0*/ 	.short	0x0100
        /*07c2*/ 	.byte	0x08
	.zero		1


	//   ....[10]....
        /*07c4*/ 	.word	0x00000620
        /*07c8*/ 	.word	0x000000ff
        /*07cc*/ 	.word	0x00028470
        /*07d0*/ 	.short	0x0100
        /*07d2*/ 	.byte	0x06
	.zero		1


	//   ....[11]....
        /*07d4*/ 	.word	0x00000630
        /*07d8*/ 	.word	0x000000ff
        /*07dc*/ 	.word	0x00028480
        /*07e0*/ 	.short	0x0100
        /*07e2*/ 	.byte	0x06
	.zero		1


	//   ....[12]....
        /*07e4*/ 	.word	0x00000640
        /*07e8*/ 	.word	0x000000ff
        /*07ec*/ 	.word	0x00028478
        /*07f0*/ 	.short	0x0100
        /*07f2*/ 	.byte	0x06
	.zero		1


	//   ....[13]....
        /*07f4*/ 	.word	0x00000650
        /*07f8*/ 	.word	0x000000ff
        /*07fc*/ 	.word	0x00028488
        /*0800*/ 	.short	0x0100
        /*0802*/ 	.byte	0x06
	.zero		1


	//   ....[14]....
        /*0804*/ 	.word	0x00000780
        /*0808*/ 	.word	0x000000ff
        /*080c*/ 	.word	0x00028490
        /*0810*/ 	.short	0x0100
        /*0812*/ 	.byte	0x08
	.zero		1


	//   ....[15]....
        /*0814*/ 	.word	0x00000790
        /*0818*/ 	.word	0x000000ff
        /*081c*/ 	.word	0x000284a0
        /*0820*/ 	.short	0x0100
        /*0822*/ 	.byte	0x08
	.zero		1


	//   ....[16]....
        /*0824*/ 	.word	0x000007a0
        /*0828*/ 	.word	0x000000ff
        /*082c*/ 	.word	0x00028498
        /*0830*/ 	.short	0x0100
        /*0832*/ 	.byte	0x08
	.zero		1


	//   ....[17]....
        /*0834*/ 	.word	0x000007b0
        /*0838*/ 	.word	0x000000ff
        /*083c*/ 	.word	0x000284a8
        /*0840*/ 	.short	0x0100
        /*0842*/ 	.byte	0x08
	.zero		1


	//   ....[18]....
        /*0844*/ 	.word	0x000008e0
        /*0848*/ 	.word	0x000000ff
        /*084c*/ 	.word	0x000284b0
        /*0850*/ 	.short	0x0100
        /*0852*/ 	.byte	0x08
	.zero		1


	//   ....[19]....
        /*0854*/ 	.word	0x000008f0
        /*0858*/ 	.word	0x000000ff
        /*085c*/ 	.word	0x000284c0
        /*0860*/ 	.short	0x0100
        /*0862*/ 	.byte	0x08
	.zero		1


	//   ....[20]....
        /*0864*/ 	.word	0x00000900
        /*0868*/ 	.word	0x000000ff
        /*086c*/ 	.word	0x000284b8
        /*0870*/ 	.short	0x0100
        /*0872*/ 	.byte	0x08
	.zero		1


	//   ....[21]....
        /*0874*/ 	.word	0x00000910
        /*0878*/ 	.word	0x000000ff
        /*087c*/ 	.word	0x000284c8
        /*0880*/ 	.short	0x0100
        /*0882*/ 	.byte	0x08
	.zero		1


	//   ....[22]....
        /*0884*/ 	.word	0x00001fc0
        /*0888*/ 	.word	0x000000ff
        /*088c*/ 	.word	0x00028400
        /*0890*/ 	.short	0x010a
        /*0892*/ 	.byte	0x29
	.zero		1


	//   ....[23]....
        /*0894*/ 	.word	0x00002040
        /*0898*/ 	.word	0x00000005
        /*089c*/ 	.word	0x00028430
        /*08a0*/ 	.short	0x010a
        /*08a2*/ 	.byte	0x3f
	.zero		1


	//   ....[24]....
        /*08a4*/ 	.word	0x000020a0
        /*08a8*/ 	.word	0x00000005
        /*08ac*/ 	.word	0x00028430
        /*08b0*/ 	.short	0x010a
        /*08b2*/ 	.byte	0x3f
	.zero		1


	//   ....[25]....
        /*08b4*/ 	.word	0x00002590
        /*08b8*/ 	.word	0x00000000
        /*08bc*/ 	.word	0x00000000
        /*08c0*/ 	.short	0x0101
        /*08c2*/ 	.byte	0x3f
	.zero		1


	//   ....[26]....
        /*08c4*/ 	.word	0x00004280
        /*08c8*/ 	.word	0x000000ff
        /*08cc*/ 	.word	0x00028430
        /*08d0*/ 	.short	0x010a
        /*08d2*/ 	.byte	0x06
	.zero		1


	//   ....[27]....
        /*08d4*/ 	.word	0x000042c0
        /*08d8*/ 	.word	0x000000ff
        /*08dc*/ 	.word	0x00028430
        /*08e0*/ 	.short	0x010a
        /*08e2*/ 	.byte	0x06
	.zero		1


	//   ....[28]....
        /*08e4*/ 	.word	0x00004600
        /*08e8*/ 	.word	0x000000ff
        /*08ec*/ 	.word	0x00028450
        /*08f0*/ 	.short	0x010a
        /*08f2*/ 	.byte	0x06
	.zero		1


	//   ....[29]....
        /*08f4*/ 	.word	0x00004640
        /*08f8*/ 	.word	0x000000ff
        /*08fc*/ 	.word	0x00028450
        /*0900*/ 	.short	0x010a
        /*0902*/ 	.byte	0x06
	.zero		1


	//   ....[30]....
        /*0904*/ 	.word	0x00004810
        /*0908*/ 	.word	0x0000000a
        /*090c*/ 	.word	0x00000000
        /*0910*/ 	.short	0x0101
        /*0912*/ 	.byte	0x3f
	.zero		1


	//   ....[31]....
        /*0914*/ 	.word	0x00005c70
        /*0918*/ 	.word	0x000000ff
        /*091c*/ 	.word	0x00000000
        /*0920*/ 	.short	0x0101
        /*0922*/ 	.byte	0x06
	.zero		1


	//   ....[32]....
        /*0924*/ 	.word	0x00006830
        /*0928*/ 	.word	0x000000ff
        /*092c*/ 	.word	0x00028430
        /*0930*/ 	.short	0x010a
        /*0932*/ 	.byte	0x06
	.zero		1


	//   ....[33]....
        /*0934*/ 	.word	0x00006870
        /*0938*/ 	.word	0x000000ff
        /*093c*/ 	.word	0x00028430
        /*0940*/ 	.short	0x010a
        /*0942*/ 	.byte	0x06
	.zero		1


	//   ....[34]....
        /*0944*/ 	.word	0x00006be0
        /*0948*/ 	.word	0x000000ff
        /*094c*/ 	.word	0x00028450
        /*0950*/ 	.short	0x010a
        /*0952*/ 	.byte	0x06
	.zero		1


	//   ....[35]....
        /*0954*/ 	.word	0x00006c20
        /*0958*/ 	.word	0x000000ff
        /*095c*/ 	.word	0x00028450
        /*0960*/ 	.short	0x010a
        /*0962*/ 	.byte	0x06
	.zero		1


	//   ....[36]....
        /*0964*/ 	.word	0x00007640
        /*0968*/ 	.word	0x00000003
        /*096c*/ 	.word	0x00000000
        /*0970*/ 	.short	0x0101
        /*0972*/ 	.byte	0x3f
	.zero		1


	//   ....[37]....
        /*0974*/ 	.word	0x00007810
        /*0978*/ 	.word	0x000000ff
        /*097c*/ 	.word	0x00000000
        /*0980*/ 	.short	0x0101
        /*0982*/ 	.byte	0x06
	.zero		1


	//   ....[38]....
        /*0984*/ 	.word	0x00008240
        /*0988*/ 	.word	0x000000ff
        /*098c*/ 	.word	0x00028430
        /*0990*/ 	.short	0x010a
        /*0992*/ 	.byte	0x06
	.zero		1


	//   ....[39]....
        /*0994*/ 	.word	0x00008280
        /*0998*/ 	.word	0x000000ff
        /*099c*/ 	.word	0x00028430
        /*09a0*/ 	.short	0x010a
        /*09a2*/ 	.byte	0x06
	.zero		1


	//   ....[40]....
        /*09a4*/ 	.word	0x000085f0
        /*09a8*/ 	.word	0x000000ff
        /*09ac*/ 	.word	0x00028450
        /*09b0*/ 	.short	0x010a
        /*09b2*/ 	.byte	0x06
	.zero		1


	//   ....[41]....
        /*09b4*/ 	.word	0x00008630
        /*09b8*/ 	.word	0x000000ff
        /*09bc*/ 	.word	0x00028450
        /*09c0*/ 	.short	0x010a
        /*09c2*/ 	.byte	0x06
	.zero		1


	//   ....[42]....
        /*09c4*/ 	.word	0x000087f0
        /*09c8*/ 	.word	0x00000005
        /*09cc*/ 	.word	0x00000000
        /*09d0*/ 	.short	0x0101
        /*09d2*/ 	.byte	0x3f
	.zero		1


	//   ....[43]....
        /*09d4*/ 	.word	0x00009c40
        /*09d8*/ 	.word	0x000000ff
        /*09dc*/ 	.word	0x00000000
        /*09e0*/ 	.short	0x0101
        /*09e2*/ 	.byte	0x06
	.zero		1


	//   ....[44]....
        /*09e4*/ 	.word	0x0000a540
        /*09e8*/ 	.word	0x000000ff
        /*09ec*/ 	.word	0x00028450
        /*09f0*/ 	.short	0x010a
        /*09f2*/ 	.byte	0x0c
	.zero		1


	//   ....[45]....
        /*09f4*/ 	.word	0x0000a580
        /*09f8*/ 	.word	0x000000ff
        /*09fc*/ 	.word	0x00028450
        /*0a00*/ 	.short	0x010a
        /*0a02*/ 	.byte	0x0c
	.zero		1


	//   ....[46]....
        /*0a04*/ 	.word	0x0000ac00
        /*0a08*/ 	.word	0x000000ff
        /*0a0c*/ 	.word	0x00000000
        /*0a10*/ 	.short	0x0101
        /*0a12*/ 	.byte	0x04
	.zero		1


	//   ....[47]....
        /*0a14*/ 	.word	0x0000d6b0
        /*0a18*/ 	.word	0x00000004
        /*0a1c*/ 	.word	0x00000000
        /*0a20*/ 	.short	0x0101
        /*0a22*/ 	.byte	0x3f
	.zero		1


	//   ....[48]....
        /*0a24*/ 	.word	0x00010d10
        /*0a28*/ 	.word	0x00000004
        /*0a2c*/ 	.word	0x00028480
        /*0a30*/ 	.short	0x010a
        /*0a32*/ 	.byte	0x3f
	.zero		1


	//   ....[49]....
        /*0a34*/ 	.word	0x00010f20
        /*0a38*/ 	.word	0x00000004
        /*0a3c*/ 	.word	0x00028440
        /*0a40*/ 	.short	0x010a
        /*0a42*/ 	.byte	0x3f
	.zero		1


	//   ....[50]....
        /*0a44*/ 	.word	0x00011300
        /*0a48*/ 	.word	0x000000ff
        /*0a4c*/ 	.word	0x00028420
        /*0a50*/ 	.short	0x010a
        /*0a52*/ 	.byte	0x29
	.zero		1


	//   ....[51]....
        /*0a54*/ 	.word	0x000115f0
        /*0a58*/ 	.word	0x00000006
        /*0a5c*/ 	.word	0x00028480
        /*0a60*/ 	.short	0x010a
        /*0a62*/ 	.byte	0x3f
	.zero		1


	//   ....[52]....
        /*0a64*/ 	.word	0x00011970
        /*0a68*/ 	.word	0x00000006
        /*0a6c*/ 	.word	0x00028440
        /*0a70*/ 	.short	0x010a
        /*0a72*/ 	.byte	0x3f
	.zero		1


	//   ....[53]....
        /*0a74*/ 	.word	0x00011d50
        /*0a78*/ 	.word	0x00000015
        /*0a7c*/ 	.word	0x00028470
        /*0a80*/ 	.short	0x010a
        /*0a82*/ 	.byte	0x3f
	.zero		1


	//   ....[54]....
        /*0a84*/ 	.word	0x00011dc0
        /*0a88*/ 	.word	0x00000015
        /*0a8c*/ 	.word	0x00028460
        /*0a90*/ 	.short	0x010a
        /*0a92*/ 	.byte	0x3f
	.zero		1


	//   ....[55]....
        /*0a94*/ 	.word	0x00012310
        /*0a98*/ 	.word	0x00000015
        /*0a9c*/ 	.word	0x00028450
        /*0aa0*/ 	.short	0x0101
        /*0aa2*/ 	.byte	0x3f
	.zero		1


	//   ....[56]....
        /*0aa4*/ 	.word	0x00012360
        /*0aa8*/ 	.word	0x00000015
        /*0aac*/ 	.word	0x00000000
        /*0ab0*/ 	.short	0x0101
        /*0ab2*/ 	.byte	0x3f
	.zero		1


	//   ....[57]....
        /*0ab4*/ 	.word	0x00012550
        /*0ab8*/ 	.word	0x00000002
        /*0abc*/ 	.word	0x00028470
        /*0ac0*/ 	.short	0x010a
        /*0ac2*/ 	.byte	0x3f
	.zero		1


	//   ....[58]....
        /*0ac4*/ 	.word	0x000125e0
        /*0ac8*/ 	.word	0x00000002
        /*0acc*/ 	.word	0x00028460
        /*0ad0*/ 	.short	0x010a
        /*0ad2*/ 	.byte	0x3f
	.zero		1


	//   ....[59]....
        /*0ad4*/ 	.word	0x00012b40
        /*0ad8*/ 	.word	0x00000002
        /*0adc*/ 	.word	0x00028450
        /*0ae0*/ 	.short	0x0101
        /*0ae2*/ 	.byte	0x3f
	.zero		1


	//   ....[60]....
        /*0ae4*/ 	.word	0x00012b90
        /*0ae8*/ 	.word	0x00000000
        /*0aec*/ 	.word	0x00000000
        /*0af0*/ 	.short	0x0101
        /*0af2*/ 	.byte	0x3f
	.zero		1


	//   ....[61]....
        /*0af4*/ 	.word	0x00013930
        /*0af8*/ 	.word	0x00000000
        /*0afc*/ 	.word	0x00028420
        /*0b00*/ 	.short	0x010a
        /*0b02*/ 	.byte	0x3f
	.zero		1


	//   ....[62]....
        /*0b04*/ 	.word	0x00013af0
        /*0b08*/ 	.word	0x00000006
        /*0b0c*/ 	.word	0x00000000
        /*0b10*/ 	.short	0x010a
        /*0b12*/ 	.byte	0x3f
	.zero		1


	//   ....[63]....
        /*0b14*/ 	.word	0x00013b60
        /*0b18*/ 	.word	0x00000007
        /*0b1c*/ 	.word	0x00000000
        /*0b20*/ 	.short	0x010a
        /*0b22*/ 	.byte	0x3f
	.zero		1


	//   ....[64]....
        /*0b24*/ 	.word	0x00013bc0
        /*0b28*/ 	.word	0x00000004
        /*0b2c*/ 	.word	0x00028460
        /*0b30*/ 	.short	0x010a
        /*0b32*/ 	.byte	0x3f
	.zero		1


	//   ....[65]....
        /*0b34*/ 	.word	0x00013c10
        /*0b38*/ 	.word	0x00000003
        /*0b3c*/ 	.word	0x00028460
        /*0b40*/ 	.short	0x010a
        /*0b42*/ 	.byte	0x3f
	.zero		1


	//   ....[66]....
        /*0b44*/ 	.word	0x00013c50
        /*0b48*/ 	.word	0x00000004
        /*0b4c*/ 	.word	0x00028480
        /*0b50*/ 	.short	0x010a
        /*0b52*/ 	.byte	0x3f
	.zero		1


	//   ....[67]....
        /*0b54*/ 	.word	0x00013c70
        /*0b58*/ 	.word	0x00000003
        /*0b5c*/ 	.word	0x00028480
        /*0b60*/ 	.short	0x010a
        /*0b62*/ 	.byte	0x3f
	.zero		1


	//   ....[68]....
        /*0b64*/ 	.word	0x00013ce0
        /*0b68*/ 	.word	0x00000003
        /*0b6c*/ 	.word	0x00028400
        /*0b70*/ 	.short	0x010a
        /*0b72*/ 	.byte	0x3f
	.zero		1


	//   ....[69]....
        /*0b74*/ 	.word	0x00013d30
        /*0b78*/ 	.word	0x00000005
        /*0b7c*/ 	.word	0x00028430
        /*0b80*/ 	.short	0x010a
        /*0b82*/ 	.byte	0x3f
	.zero		1


	//   ....[70]....
        /*0b84*/ 	.word	0x00013d90
        /*0b88*/ 	.word	0x00000015
        /*0b8c*/ 	.word	0x00028430
        /*0b90*/ 	.short	0x010a
        /*0b92*/ 	.byte	0x3f
	.zero		1


	//   ....[71]....
        /*0b94*/ 	.word	0x00013df0
        /*0b98*/ 	.word	0x00000015
        /*0b9c*/ 	.word	0x00028450
        /*0ba0*/ 	.short	0x010a
        /*0ba2*/ 	.byte	0x3f
	.zero		1


	//   ....[72]....
        /*0ba4*/ 	.word	0x00013e50
        /*0ba8*/ 	.word	0x00000006
        /*0bac*/ 	.word	0x00028430
        /*0bb0*/ 	.short	0x010a
        /*0bb2*/ 	.byte	0x3f
	.zero		1


	//   ....[73]....
        /*0bb4*/ 	.word	0x00013eb0
        /*0bb8*/ 	.word	0x00000006
        /*0bbc*/ 	.word	0x00028450
        /*0bc0*/ 	.short	0x010a
        /*0bc2*/ 	.byte	0x3f
	.zero		1


	//   ....[74]....
        /*0bc4*/ 	.word	0x00013f10
        /*0bc8*/ 	.word	0x00000006
        /*0bcc*/ 	.word	0x00028430
        /*0bd0*/ 	.short	0x010a
        /*0bd2*/ 	.byte	0x3f
	.zero		1


	//   ....[75]....
        /*0bd4*/ 	.word	0x00013f70
        /*0bd8*/ 	.word	0x00000006
        /*0bdc*/ 	.word	0x00028450
        /*0be0*/ 	.short	0x010a
        /*0be2*/ 	.byte	0x3f
	.zero		1


	//   ....[76]....
        /*0be4*/ 	.word	0x00013fd0
        /*0be8*/ 	.word	0x00000007
        /*0bec*/ 	.word	0x00028450
        /*0bf0*/ 	.short	0x010a
        /*0bf2*/ 	.byte	0x3f
	.zero		1


	//   ....[77]....
        /*0bf4*/ 	.word	0x00014120
        /*0bf8*/ 	.word	0x00000004
        /*0bfc*/ 	.word	0x00028480
        /*0c00*/ 	.short	0x010a
        /*0c02*/ 	.byte	0x3f
	.zero		1


	//   ....[78]....
        /*0c04*/ 	.word	0x00014170
        /*0c08*/ 	.word	0x00000004
        /*0c0c*/ 	.word	0x00028440
        /*0c10*/ 	.short	0x010a
        /*0c12*/ 	.byte	0x3f
	.zero		1


	//   ....[79]....
        /*0c14*/ 	.word	0x000141c0
        /*0c18*/ 	.word	0x00000013
        /*0c1c*/ 	.word	0x00028420
        /*0c20*/ 	.short	0x010a
        /*0c22*/ 	.byte	0x3f
	.zero		1


	//   ....[80]....
        /*0c24*/ 	.word	0x00014210
        /*0c28*/ 	.word	0x00000006
        /*0c2c*/ 	.word	0x00028480
        /*0c30*/ 	.short	0x010a
        /*0c32*/ 	.byte	0x3f
	.zero		1


	//   ....[81]....
        /*0c34*/ 	.word	0x00014260
        /*0c38*/ 	.word	0x00000006
        /*0c3c*/ 	.word	0x00028440
        /*0c40*/ 	.short	0x010a
        /*0c42*/ 	.byte	0x3f
	.zero		1


	//   ....[82]....
        /*0c44*/ 	.word	0x000142b0
        /*0c48*/ 	.word	0x00000015
        /*0c4c*/ 	.word	0x00028470
        /*0c50*/ 	.short	0x010a
        /*0c52*/ 	.byte	0x3f
	.zero		1


	//   ....[83]....
        /*0c54*/ 	.word	0x00014300
        /*0c58*/ 	.word	0x00000015
        /*0c5c*/ 	.word	0x00028460
        /*0c60*/ 	.short	0x010a
        /*0c62*/ 	.byte	0x3f
	.zero		1


	//   ....[84]....
        /*0c64*/ 	.word	0x00014350
        /*0c68*/ 	.word	0x00000002
        /*0c6c*/ 	.word	0x00028470
        /*0c70*/ 	.short	0x010a
        /*0c72*/ 	.byte	0x3f
	.zero		1


	//   ....[85]....
        /*0c74*/ 	.word	0x000143a0
        /*0c78*/ 	.word	0x00000002
        /*0c7c*/ 	.word	0x00028460
        /*0c80*/ 	.short	0x010a
        /*0c82*/ 	.byte	0x3f
	.zero		1


	//   ....[86]....
        /*0c84*/ 	.word	0x000143f0
        /*0c88*/ 	.word	0x00000000
        /*0c8c*/ 	.word	0x00028420
        /*0c90*/ 	.short	0x010a
        /*0c92*/ 	.byte	0x3f
	.zero		1


	//   ....[87]....
        /*0c94*/ 	.word	0x00014590
        /*0c98*/ 	.word	0x00000006
        /*0c9c*/ 	.word	0x00000000
        /*0ca0*/ 	.short	0x010a
        /*0ca2*/ 	.byte	0x3f
	.zero		1


	//   ....[88]....
        /*0ca4*/ 	.word	0x000145e0
        /*0ca8*/ 	.word	0x00000007
        /*0cac*/ 	.word	0x00000000
        /*0cb0*/ 	.short	0x010a
        /*0cb2*/ 	.byte	0x3f
	.zero		1


	//   ....[89]....
        /*0cb4*/ 	.word	0x00014630
        /*0cb8*/ 	.word	0x00000004
        /*0cbc*/ 	.word	0x00028460
        /*0cc0*/ 	.short	0x010a
        /*0cc2*/ 	.byte	0x3f
	.zero		1


	//   ....[90]....
        /*0cc4*/ 	.word	0x00014680
        /*0cc8*/ 	.word	0x00000003
        /*0ccc*/ 	.word	0x00028460
        /*0cd0*/ 	.short	0x010a
        /*0cd2*/ 	.byte	0x3f
	.zero		1


	//   ....[91]....
        /*0cd4*/ 	.word	0x000146d0
        /*0cd8*/ 	.word	0x00000004
        /*0cdc*/ 	.word	0x00028480
        /*0ce0*/ 	.short	0x010a
        /*0ce2*/ 	.byte	0x3f
	.zero		1


	//----- nvinfo : EIATTR_NUM_MBARRIERS
	.align		4
.L_465:
        /*0ce4*/ 	.byte	0x03, 0x38
        /*0ce6*/ 	.short	0x0016


	//----- nvinfo : EIATTR_EXIT_INSTR_OFFSETS
	.align		4
        /*0ce8*/ 	.byte	0x04, 0x1c
        /*0cea*/ 	.short	(.L_467 - .L_466)


	//   ....[0]....
.L_466:
        /*0cec*/ 	.word	0x00000ab0


	//   ....[1]....
        /*0cf0*/ 	.word	0x0000ea10


	//   ....[2]....
        /*0cf4*/ 	.word	0x00013cc0


	//----- nvinfo : EIATTR_MAX_THREADS
	.align		4
.L_467:
        /*0cf8*/ 	.byte	0x04, 0x05
        /*0cfa*/ 	.short	(.L_469 - .L_468)
.L_468:
        /*0cfc*/ 	.word	0x00000180
        /*0d00*/ 	.word	0x00000001
        /*0d04*/ 	.word	0x00000001


	//----- nvinfo : EIATTR_CRS_STACK_SIZE
	.align		4
.L_469:
        /*0d08*/ 	.byte	0x04, 0x1e
        /*0d0a*/ 	.short	(.L_471 - .L_470)
.L_470:
        /*0d0c*/ 	.word	0x00000000


	//----- nvinfo : EIATTR_CBANK_PARAM_SIZE
	.align		4
.L_471:
        /*0d10*/ 	.byte	0x03, 0x19
        /*0d12*/ 	.short	0x0a70


	//----- nvinfo : EIATTR_PARAM_CBANK
	.align		4
        /*0d14*/ 	.byte	0x04, 0x0a
        /*0d16*/ 	.short	(.L_473 - .L_472)
	.align		4
.L_472:
        /*0d18*/ 	.word	index@(.nv.constant0._ZN7cutlass13device_kernelIN5flash11enable_sm90INS1_16FlashAttnFwdSm90INS1_25CollectiveMainloopFwdSm90ILi2EN4cute5tupleIJNS5_1CILi1EEES8_S8_EEENS6_IJNS7_ILi128EEENS7_ILi64EEENS7_ILi256EEEEEELi256ENS_12float_e4m3_tEfNS_4arch4Sm90ELb0ELb1ELb0ELb1ELb0ELb0ELb0ELb1ELb1ELb0ELb0ELb0EEENS1_21CollectiveEpilogueFwdINS6_IJSA_SC_SB_EEES9_NS_10bfloat16_tESG_Li256ELb1ELb0ELb0ELb1EEENS1_36VarlenDynamicPersistentTileSchedulerILi128ELi64ELi256ELi128ELb0ELb0ELb1ELb1ELb0ELb1EEEEEEEEEvNT_6ParamsE)
        /*0d1c*/ 	.short	0x0210
        /*0d1e*/ 	.short	0x0a70


	//----- nvinfo : EIATTR_SW_WAR
	.align		4
.L_473:
        /*0d20*/ 	.byte	0x04, 0x36
        /*0d22*/ 	.short	(.L_475 - .L_474)
.L_474:
        /*0d24*/ 	.word	0x00000008
.L_475:


//--------------------- .nv.info._ZN7cutlass13device_kernelIN5flash11enable_sm90INS1_16FlashAttnFwdSm90INS1_25CollectiveMainloopFwdSm90ILi2EN4cute5tupleIJNS5_1CILi1EEES8_S8_EEENS6_IJNS7_ILi128EEENS7_ILi64EEENS7_ILi256EEEEEELi256ENS_12float_e4m3_tEfNS_4arch4Sm90ELb0ELb1ELb0ELb1ELb0ELb1ELb0ELb1ELb1ELb0ELb0ELb0EEENS1_21CollectiveEpilogueFwdINS6_IJSA_SC_SB_EEES9_NS_10bfloat16_tESG_Li256ELb1ELb0ELb0ELb1EEENS1_36VarlenDynamicPersistentTileSchedulerILi128ELi64ELi256ELi128ELb0ELb0ELb1ELb1ELb0ELb1EEEEEEEEEvNT_6ParamsE --------------------------
	.section	.nv.info._ZN7cutlass13device_kernelIN5flash11enable_sm90INS1_16FlashAttnFwdSm90INS1_25CollectiveMainloopFwdSm90ILi2EN4cute5tupleIJNS5_1CILi1EEES8_S8_EEENS6_IJNS7_ILi128EEENS7_ILi64EEENS7_ILi256EEEEEELi256ENS_12float_e4m3_tEfNS_4arch4Sm90ELb0ELb1ELb0ELb1ELb0ELb1ELb0ELb1ELb1ELb0ELb0ELb0EEENS1_21CollectiveEpilogueFwdINS6_IJSA_SC_SB_EEES9_NS_10bfloat16_tESG_Li256ELb1ELb0ELb0ELb1EEENS1_36VarlenDynamicPersistentTileSchedulerILi128ELi64ELi256ELi128ELb0ELb0ELb1ELb1ELb0ELb1EEEEEEEEEvNT_6ParamsE,"",@"SHT_CUDA_INFO"
	.sectionflags	@""
	.align	4


	//----- nvinfo : EIATTR_CUDA_API_VERSION
	.align		4
        /*0000*/ 	.byte	0x04, 0x37
        /*0002*/ 	.short	(.L_477 - .L_476)
.L_476:
        /*0004*/ 	.word	0x00000082


	//----- nvinfo : EIATTR_KPARAM_INFO
	.align		4
.L_477:
        /*0008*/ 	.byte	0x04, 0x17
        /*000a*/ 	.short	(.L_479 - .L_478)
.L_478:
        /*000c*/ 	.word	0x00000000
        /*0010*/ 	.short	0x0000
        /*0012*/ 	.short	0x0070
        /*0014*/ 	.byte	0x00, 0xf0, 0x01, 0x28


	//----- nvinfo : EIATTR_SPARSE_MMA_MASK
	.align		4
.L_479:
        /*0018*/ 	.byte	0x03, 0x50
        /*001a*/ 	.short	0x0000


	//----- nvinfo : EIATTR_MAXREG_COUNT
	.align		4
        /*001c*/ 	.byte	0x03, 0x1b
        /*001e*/ 	.short	0x00a8


	//----- nvinfo : EIATTR_NUM_BARRIERS
	.align		4
        /*0020*/ 	.byte	0x02, 0x4c
        /*0022*/ 	.byte	0x10
	.zero		1


	//----- nvinfo : EIATTR_EXTERNS
	.align		4
        /*0024*/ 	.byte	0x04, 0x0f
        /*0026*/ 	.short	(.L_481 - .L_480)


	//   ....[0]....
	.align		4
.L_480:
        /*0028*/ 	.word	index@(__assertfail)


	//----- nvinfo : EIATTR_ANNOTATIONS
	.align		4
.L_481:
        /*002c*/ 	.byte	0x04, 0x55
        /*002e*/ 	.short	(.L_483 - .L_482)


	//   ....[0]....
.L_482:
        /* <DEDUP_REMOVED lines=70> */


	//----- nvinfo : EIATTR_MERCURY_ISA_VERSION
	.align		4
.L_483:
        /*0480*/ 	.byte	0x03, 0x5f
        /*0482*/ 	.short	0x0101


	//----- nvinfo : EIATTR_UNUSED_LOAD_BYTE_OFFSET
	.align		4
        /*0484*/ 	.byte	0x04, 0x44
        /*0486*/ 	.short	(.L_485 - .L_484)


	//   ....[0]....
.L_484:
        /*0488*/ 	.word	0x00000b00
        /*048c*/ 	.word	0x0000fff0


	//   ....[1]....
        /*0490*/ 	.word	0x0001af80
        /*0494*/ 	.word	0x0000fff0


	//----- nvinfo : EIATTR_INT_WARP_WIDE_INSTR_OFFSETS
	.align		4
.L_485:
        /*0498*/ 	.byte	0x04, 0x31
        /*049a*/ 	.short	(.L_487 - .L_486)


	//   ....[0]....
.L_486:
        /*049c*/ 	.word	0x000001c0


	//   ....[1]....
        /*04a0*/ 	.word	0x00000200


	//   ....[2]....
        /*04a4*/ 	.word	0x00000270


	//   ....[3]....
        /*04a8*/ 	.word	0x00021290


	//   ....[4]....
        /*04ac*/ 	.word	0x00021320


	//   ....[5]....
        /*04b0*/ 	.word	0x00021a40


	//   ....[6]....
        /*04b4*/ 	.word	0x00021a70


	//   ....[7]....
        /*04b8*/ 	.word	0x00021b50


	//   ....[8]....
        /*04bc*/ 	.word	0x00023870


	//   ....[9]....
        /*04c0*/ 	.word	0x00023900


	//----- nvinfo : EIATTR_COOP_GROUP_MASK_REGIDS
	.align		4
.L_487:
        /*04c4*/ 	.byte	0x04, 0x29
        /*04c6*/ 	.short	(.L_489 - .L_488)


	//   ....[0]....
.L_488:
        /*04c8*/ 	.word	0xffffffff


	//   ....[1]....
        /*04cc*/ 	.word	0xffffffff


	//   ....[2]....
        /*04d0*/ 	.word	0xffffffff


	//   ....[3]....
        /*04d4*/ 	.word	0xffffffff


	//   ....[4]....
        /*04d8*/ 	.word	0xffffffff


	//   ....[5]....
        /*04dc*/ 	.word	0xffffffff


	//   ....[6]....
        /*04e0*/ 	.word	0xffffffff


	//   ....[7]....
        /*04e4*/ 	.word	0xffffffff


	//   ....[8]....
        /*04e8*/ 	.word	0xffffffff


	//   ....[9]....
        /*04ec*/ 	.word	0xffffffff


	//   ....[10]....
        /*04f0*/ 	.word	0xffffffff


	//   ....[11]....
        /*04f4*/ 	.word	0xffffffff


	//   ....[12]....
        /*04f8*/ 	.word	0xffffffff


	//   ....[13]....
        /*04fc*/ 	.word	0xffffffff


	//   ....[14]....
        /*0500*/ 	.word	0xffffffff


	//   ....[15]....
        /*0504*/ 	.word	0xffffffff


	//   ....[16]....
        /*0508*/ 	.word	0xffffffff


	//   ....[17]....
        /*050c*/ 	.word	0xffffffff


	//   ....[18]....
        /*0510*/ 	.word	0xffffffff


	//   ....[19]....
        /*0514*/ 	.word	0xffffffff


	//   ....[20]....
        /*0518*/ 	.word	0xffffffff


	//   ....[21]....
        /*051c*/ 	.word	0xffffffff


	//   ....[22]....
        /*0520*/ 	.word	0xffffffff


	//   ....[23]....
        /*0524*/ 	.word	0xffffffff


	//   ....[24]....
        /*0528*/ 	.word	0xffffffff


	//   ....[25]....
        /*052c*/ 	.word	0xffffffff


	//   ....[26]....
        /*0530*/ 	.word	0xffffffff


	//   ....[27]....
        /*0534*/ 	.word	0xffffffff


	//   ....[28]....
        /*0538*/ 	.word	0xffffffff


	//   ....[29]....
        /*053c*/ 	.word	0xffffffff


	//   ....[30]....
        /*0540*/ 	.word	0xffffffff


	//   ....[31]....
        /*0544*/ 	.word	0xffffffff


	//   ....[32]....
        /*0548*/ 	.word	0xffffffff


	//   ....[33]....
        /*054c*/ 	.word	0xffffffff


	//   ....[34]....
        /*0550*/ 	.word	0xffffffff


	//   ....[35]....
        /*0554*/ 	.word	0xffffffff


	//   ....[36]....
        /*0558*/ 	.word	0xffffffff


	//   ....[37]....
        /*055c*/ 	.word	0xffffffff


	//   ....[38]....
        /*0560*/ 	.word	0xffffffff


	//   ....[39]....
        /*0564*/ 	.word	0xffffffff


	//   ....[40]....
        /*0568*/ 	.word	0xffffffff


	//   ....[41]....
        /*056c*/ 	.word	0xffffffff


	//   ....[42]....
        /*0570*/ 	.word	0xffffffff


	//   ....[43]....
        /*0574*/ 	.word	0xffffffff


	//   ....[44]....
        /*0578*/ 	.word	0xffffffff


	//   ....[45]....
        /*057c*/ 	.word	0xffffffff


	//   ....[46]....
        /*0580*/ 	.word	0xffffffff


	//   ....[47]....
        /*0584*/ 	.word	0xffffffff


	//   ....[48]....
        /*0588*/ 	.word	0xffffffff


	//   ....[49]....
        /*058c*/ 	.word	0xffffffff


	//   ....[50]....
        /*0590*/ 	.word	0xffffffff


	//   ....[51]....
        /*0594*/ 	.word	0xffffffff


	//   ....[52]....
        /*0598*/ 	.word	0xffffffff


	//   ....[53]....
        /*059c*/ 	.word	0xffffffff


	//   ....[54]....
        /*05a0*/ 	.word	0xffffffff


	//   ....[55]....
        /*05a4*/ 	.word	0xffffffff


	//   ....[56]....
        /*05a8*/ 	.word	0xffffffff


	//   ....[57]....
        /*05ac*/ 	.word	0xffffffff


	//   ....[58]....
        /*05b0*/ 	.word	0xffffffff


	//   ....[59]....
        /*05b4*/ 	.word	0xffffffff


	//   ....[60]....
        /*05b8*/ 	.word	0xffffffff


	//   ....[61]....
        /*05bc*/ 	.word	0xffffffff


	//   ....[62]....
        /*05c0*/ 	.word	0xffffffff


	//   ....[63]....
        /*05c4*/ 	.word	0xffffffff


	//   ....[64]....
        /*05c8*/ 	.word	0xffffffff


	//   ....[65]....
        /*05cc*/ 	.word	0xffffffff


	//   ....[66]....
        /*05d0*/ 	.word	0xffffffff


	//   ....[67]....
        /*05d4*/ 	.word	0xffffffff


	//   ....[68]....
        /*05d8*/ 	.word	0xffffffff


	//   ....[69]....
        /*05dc*/ 	.word	0xffffffff


	//   ....[70]....
        /*05e0*/ 	.word	0xffffffff


	//   ....[71]....
        /*05e4*/ 	.word	0xffffffff


	//   ....[72]....
        /*05e8*/ 	.word	0xffffffff


	//   ....[73]....
        /*05ec*/ 	.word	0xffffffff


	//   ....[74]....
        /*05f0*/ 	.word	0xffffffff


	//   ....[75]....
        /*05f4*/ 	.word	0xffffffff


	//   ....[76]....
        /*05f8*/ 	.word	0xffffffff


	//   ....[77]....
        /*05fc*/ 	.word	0xffffffff


	//   ....[78]....
        /*0600*/ 	.word	0xffffffff


	//   ....[79]....
        /*0604*/ 	.word	0xffffffff


	//   ....[80]....
        /*0608*/ 	.word	0xffffffff


	//   ....[81]....
        /*060c*/ 	.word	0xffffffff


	//   ....[82]....
        /*0610*/ 	.word	0xffffffff


	//   ....[83]....
        /*0614*/ 	.word	0xffffffff


	//   ....[84]....
        /*0618*/ 	.word	0xffffffff


	//   ....[85]....
        /*061c*/ 	.word	0xffffffff


	//   ....[86]....
        /*0620*/ 	.word	0xffffffff


	//   ....[87]....
        /*0624*/ 	.word	0xffffffff


	//   ....[88]....
        /*0628*/ 	.word	0xffffffff


	//   ....[89]....
        /*062c*/ 	.word	0xffffffff


	//   ....[90]....
        /*0630*/ 	.word	0xffffffff


	//   ....[91]....
        /*0634*/ 	.word	0xffffffff


	//   ....[92]....
        /*0638*/ 	.word	0xffffffff


	//   ....[93]....
        /*063c*/ 	.word	0xffffffff


	//   ....[94]....
        /*0640*/ 	.word	0xffffffff


	//   ....[95]....
        /*0644*/ 	.word	0xffffffff


	//   ....[96]....
        /*0648*/ 	.word	0xffffffff


	//   ....[97]....
        /*064c*/ 	.word	0xffffffff


	//   ....[98]....
        /*0650*/ 	.word	0xffffffff


	//   ....[99]....
        /*0654*/ 	.word	0xffffffff


	//   ....[100]....
        /*0658*/ 	.word	0xffffffff


	//   ....[101]....
        /*065c*/ 	.word	0xffffffff


	//   ....[102]....
        /*0660*/ 	.word	0xffffffff


	//   ....[103]....
        /*0664*/ 	.word	0xffffffff


	//   ....[104]....
        /*0668*/ 	.word	0xffffffff


	//   ....[105]....
        /*066c*/ 	.word	0xffffffff


	//   ....[106]....
        /*0670*/ 	.word	0xffffffff


	//   ....[107]....
        /*0674*/ 	.word	0xffffffff


	//   ....[108]....
        /*0678*/ 	.word	0xffffffff


	//   ....[109]....
        /*067c*/ 	.word	0xffffffff


	//   ....[110]....
        /*0680*/ 	.word	0xffffffff


	//   ....[111]....
        /*0684*/ 	.word	0xffffffff


	//   ....[112]....
        /*0688*/ 	.word	0xffffffff


	//   ....[113]....
        /*068c*/ 	.word	0xffffffff


	//   ....[114]....
        /*0690*/ 	.word	0xffffffff


	//   ....[115]....
        /*0694*/ 	.word	0xffffffff


	//   ....[116]....
        /*0698*/ 	.word	0xffffffff


	//   ....[117]....
        /*069c*/ 	.word	0xffffffff


	//   ....[118]....
        /*06a0*/ 	.word	0xffffffff


	//   ....[119]....
        /*06a4*/ 	.word	0xffffffff


	//   ....[120]....
        /*06a8*/ 	.word	0xffffffff


	//   ....[121]....
        /*06ac*/ 	.word	0xffffffff


	//   ....[122]....
        /*06b0*/ 	.word	0xffffffff


	//   ....[123]....
        /*06b4*/ 	.word	0xffffffff


	//   ....[124]....
        /*06b8*/ 	.word	0xffffffff


	//   ....[125]....
        /*06bc*/ 	.word	0xffffffff


	//   ....[126]....
        /*06c0*/ 	.word	0xffffffff


	//   ....[127]....
        /*06c4*/ 	.word	0xffffffff


	//   ....[128]....
        /*06c8*/ 	.word	0x0500000f


	//   ....[129]....
        /*06cc*/ 	.word	0x0500000f


	//   ....[130]....
        /*06d0*/ 	.word	0x0500000f


	//   ....[131]....
        /*06d4*/ 	.word	0x0500000f


	//   ....[132]....
        /*06d8*/ 	.word	0x0500000f


	//   ....[133]....
        /*06dc*/ 	.word	0x0500000f


	//   ....[134]....
        /*06e0*/ 	.word	0x0500000f


	//   ....[135]....
        /*06e4*/ 	.word	0x0500000f


	//   ....[136]....
        /*06e8*/ 	.word	0x0500000f


	//   ....[137]....
        /*06ec*/ 	.word	0x0500000f


	//   ....[138]....
        /*06f0*/ 	.word	0x0500000f


	//   ....[139]....
        /*06f4*/ 	.word	0x0500000f


	//   ....[140]....
        /*06f8*/ 	.word	0x0500000f


	//   ....[141]....
        /*06fc*/ 	.word	0x0500000f


	//   ....[142]....
        /*0700*/ 	.word	0x0500000f


	//   ....[143]....
        /*0704*/ 	.word	0x0500000f


	//   ....[144]....
        /*0708*/ 	.word	0x0500000f


	//   ....[145]....
        /*070c*/ 	.word	0x0500000f


	//   ....[146]....
        /*0710*/ 	.word	0x0500000f


	//   ....[147]....
        /*0714*/ 	.word	0x0500000f


	//   ....[148]....
        /*0718*/ 	.word	0x0500000f


	//   ....[149]....
        /*071c*/ 	.word	0x0500000f


	//   ....[150]....
        /*0720*/ 	.word	0x0500000f


	//   ....[151]....
        /*0724*/ 	.word	0x0500000f


	//   ....[152]....
        /*0728*/ 	.word	0x0500000f


	//   ....[153]....
        /*072c*/ 	.word	0x0500000f


	//   ....[154]....
        /*0730*/ 	.word	0x0500000f


	//   ....[155]....
        /*0734*/ 	.word	0x0500000f


	//   ....[156]....
        /*0738*/ 	.word	0x0500000f


	//   ....[157]....
        /*073c*/ 	.word	0x0500000f


	//   ....[158]....
        /*0740*/ 	.word	0x0500000f


	//   ....[159]....
        /*0744*/ 	.word	0x0500000f


	//   ....[160]....
        /*0748*/ 	.word	0x0500000f


	//   ....[161]....
        /*074c*/ 	.word	0x0500000f


	//   ....[162]....
        /*0750*/ 	.word	0x0500000f


	//   ....[163]....
        /*0754*/ 	.word	0x0500000f


	//   ....[164]....
        /*0758*/ 	.word	0x0500000f


	//   ....[165]....
        /*075c*/ 	.word	0x0500000f


	//   ....[166]....
        /*0760*/ 	.word	0x0500000f


	//   ....[167]....
        /*0764*/ 	.word	0x0500000f


	//   ....[168]....
        /*0768*/ 	.word	0x0500000f


	//   ....[169]....
        /*076c*/ 	.word	0x0500000f


	//   ....[170]....
        /*0770*/ 	.word	0x0500000f


	//   ....[171]....
        /*0774*/ 	.word	0x0500000f


	//   ....[172]....
        /*0778*/ 	.word	0x0500000f


	//   ....[173]....
        /*077c*/ 	.word	0x0500000f


	//   ....[174]....
        /*0780*/ 	.word	0x0500000f


	//   ....[175]....
        /*0784*/ 	.word	0x0500000f


	//   ....[176]....
        /*0788*/ 	.word	0x0500000f


	//   ....[177]....
        /*078c*/ 	.word	0x0500000f


	//   ....[178]....
        /*0790*/ 	.word	0x0500000f


	//   ....[179]....
        /*0794*/ 	.word	0x0500000f


	//   ....[180]....
        /*0798*/ 	.word	0x0500000f


	//   ....[181]....
        /*079c*/ 	.word	0x0500000f


	//   ....[182]....
        /*07a0*/ 	.word	0x0500000f


	//   ....[183]....
        /*07a4*/ 	.word	0x0500000f


	//   ....[184]....
        /*07a8*/ 	.word	0x0500000f


	//   ....[185]....
        /*07ac*/ 	.word	0x0500000f


	//   ....[186]....
        /*07b0*/ 	.word	0x0500000f


	//   ....[187]....
        /*07b4*/ 	.word	0x0500000f


	//   ....[188]....
        /*07b8*/ 	.word	0x0500000f


	//   ....[189]....
        /*07bc*/ 	.word	0x0500000f


	//   ....[190]....
        /*07c0*/ 	.word	0x0500000f


	//   ....[191]....
        /*07c4*/ 	.word	0x0500000f


	//   ....[192]....
        /*07c8*/ 	.word	0x0500000f


	//   ....[193]....
        /*07cc*/ 	.word	0x0500000f


	//   ....[194]....
        /*07d0*/ 	.word	0x0500000f


	//   ....[195]....
        /*07d4*/ 	.word	0x0500000f


	//   ....[196]....
        /*07d8*/ 	.word	0x0500000f


	//   ....[197]....
        /*07dc*/ 	.word	0x0500000f


	//   ....[198]....
        /*07e0*/ 	.word	0x0500000f


	//   ....[199]....
        /*07e4*/ 	.word	0x0500000f


	//   ....[200]....
        /*07e8*/ 	.word	0x0500000f


	//   ....[201]....
        /*07ec*/ 	.word	0x0500000f


	//   ....[202]....
        /*07f0*/ 	.word	0x0500000f


	//   ....[203]....
        /*07f4*/ 	.word	0x0500000f


	//   ....[204]....
        /*07f8*/ 	.word	0x0500000f


	//   ....[205]....
        /*07fc*/ 	.word	0x0500000f


	//   ....[206]....
        /*0800*/ 	.word	0x0500000f


	//   ....[207]....
        /*0804*/ 	.word	0x0500000f


	//   ....[208]....
        /*0808*/ 	.word	0x0500000f


	//   ....[209]....
        /*080c*/ 	.word	0x0500000f


	//   ....[210]....
        /*0810*/ 	.word	0x0500000f


	//   ....[211]....
        /*0814*/ 	.word	0x0500000f


	//   ....[212]....
        /*0818*/ 	.word	0x0500000f


	//   ....[213]....
        /*081c*/ 	.word	0x0500000f


	//   ....[214]....
        /*0820*/ 	.word	0x0500000f


	//   ....[215]....
        /*0824*/ 	.word	0x0500000f


	//   ....[216]....
        /*0828*/ 	.word	0x0500000f


	//   ....[217]....
        /*082c*/ 	.word	0x0500000f


	//   ....[218]....
        /*0830*/ 	.word	0x0500000f


	//   ....[219]....
        /*0834*/ 	.word	0x0500000f


	//   ....[220]....
        /*0838*/ 	.word	0x0500000f


	//   ....[221]....
        /*083c*/ 	.word	0x0500000f


	//   ....[222]....
        /*0840*/ 	.word	0x0500000f


	//   ....[223]....
        /*0844*/ 	.word	0x0500000f


	//   ....[224]....
        /*0848*/ 	.word	0x0500000f


	//   ....[225]....
        /*084c*/ 	.word	0x0500000f


	//   ....[226]....
        /*0850*/ 	.word	0x0500000f


	//   ....[227]....
        /*0854*/ 	.word	0x0500000f


	//   ....[228]....
        /*0858*/ 	.word	0x0500000f


	//   ....[229]....
        /*085c*/ 	.word	0x0500000f


	//   ....[230]....
        /*0860*/ 	.word	0x0500000f


	//   ....[231]....
        /*0864*/ 	.word	0x0500000f


	//   ....[232]....
        /*0868*/ 	.word	0x0500000f


	//   ....[233]....
        /*086c*/ 	.word	0x0500000f


	//   ....[234]....
        /*0870*/ 	.word	0x0500000f


	//   ....[235]....
        /*0874*/ 	.word	0x0500000f


	//   ....[236]....
        /*0878*/ 	.word	0x0500000f


	//   ....[237]....
        /*087c*/ 	.word	0x0500000f


	//   ....[238]....
        /*0880*/ 	.word	0x0500000f


	//   ....[239]....
        /*0884*/ 	.word	0x0500000f


	//   ....[240]....
        /*0888*/ 	.word	0x0500000f


	//   ....[241]....
        /*088c*/ 	.word	0x0500000f


	//   ....[242]....
        /*0890*/ 	.word	0x0500000f


	//   ....[243]....
        /*0894*/ 	.word	0x0500000f


	//   ....[244]....
        /*0898*/ 	.word	0x0500000f


	//----- nvinfo : EIATTR_COOP_GROUP_INSTR_OFFSETS
	.align		4
.L_489:
        /*089c*/ 	.byte	0x04, 0x28
        /*089e*/ 	.short	(.L_491 - .L_490)


	//   ....[0]....
.L_490:
        /*08a0*/ 	.word	0x00000070


	//   ....[1]....
        /*08a4*/ 	.word	0x000001d0


	//   ....[2]....
        /*08a8*/ 	.word	0x00000220


	//   ....[3]....
        /*08ac*/ 	.word	0x00000450


	//   ....[4]....
        /*08b0*/ 	.word	0x000005b0


	//   ....[5]....
        /*08b4*/ 	.word	0x000006d0


	//   ....[6]....
        /*08b8*/ 	.word	0x00000830


	//   ....[7]....
        /*08bc*/ 	.word	0x00007ed0


	//   ....[8]....
        /*08c0*/ 	.word	0x000129a0


	//   ....[9]....
        /*08c4*/ 	.word	0x00012a90


	//   ....[10]....
        /*08c8*/ 	.word	0x00012e70


	//   ....[11]....
        /*08cc*/ 	.word	0x00012f00


	//   ....[12]....
        /*08d0*/ 	.word	0x00014ac0


	//   ....[13]....
        /*08d4*/ 	.word	0x00014bc0


	//   ....[14]....
        /*08d8*/ 	.word	0x00014f00


	//   ....[15]....
        /*08dc*/ 	.word	0x00014fe0


	//   ....[16]....
        /*08e0*/ 	.word	0x00016a20


	//   ....[17]....
        /*08e4*/ 	.word	0x00016a40


	//   ....[18]....
        /*08e8*/ 	.word	0x00016a80


	//   ....[19]....
        /*08ec*/ 	.word	0x00016c20


	//   ....[20]....
        /*08f0*/ 	.word	0x00018d00


	//   ....[21]....
        /*08f4*/ 	.word	0x00018e00


	//   ....[22]....
        /*08f8*/ 	.word	0x00019190


	//   ....[23]....
        /*08fc*/ 	.word	0x000191f0


	//   ....[24]....
        /*0900*/ 	.word	0x0001a420


	//   ....[25]....
        /*0904*/ 	.word	0x0001a430


	//   ....[26]....
        /*0908*/ 	.word	0x0001a460


	//   ....[27]....
        /*090c*/ 	.word	0x0001a470


	//   ....[28]....
        /*0910*/ 	.word	0x0001bb10


	//   ....[29]....
        /*0914*/ 	.word	0x0001bb40


	//   ....[30]....
        /*0918*/ 	.word	0x0001bb90


	//   ....[31]....
        /*091c*/ 	.word	0x0001bbc0


	//   ....[32]....
        /*0920*/ 	.word	0x0001bc30


	//   ....[33]....
        /*0924*/ 	.word	0x0001bc60


	//   ....[34]....
        /*0928*/ 	.word	0x0001bc90


	//   ....[35]....
        /*092c*/ 	.word	0x0001bcc0


	//   ....[36]....
        /*0930*/ 	.word	0x0001bcf0


	//   ....[37]....
        /*0934*/ 	.word	0x0001bd20


	//   ....[38]....
        /*0938*/ 	.word	0x0001bd50


	//   ....[39]....
        /*093c*/ 	.word	0x0001bdb0


	//   ....[40]....
        /*0940*/ 	.word	0x0001bde0


	//   ....[41]....
        /*0944*/ 	.word	0x0001be10


	//   ....[42]....
        /*0948*/ 	.word	0x0001be40


	//   ....[43]....
        /*094c*/ 	.word	0x0001be70


	//   ....[44]....
        /*0950*/ 	.word	0x0001bea0


	//   ....[45]....
        /*0954*/ 	.word	0x0001bed0


	//   ....[46]....
        /*0958*/ 	.word	0x0001bf00


	//   ....[47]....
        /*095c*/ 	.word	0x0001bf30


	//   ....[48]....
        /*0960*/ 	.word	0x0001bf60


	//   ....[49]....
        /*0964*/ 	.word	0x0001bf90


	//   ....[50]....
        /*0968*/ 	.word	0x0001bfc0


	//   ....[51]....
        /*096c*/ 	.word	0x0001bff0


	//   ....[52]....
        /*0970*/ 	.word	0x0001c020


	//   ....[53]....
        /*0974*/ 	.word	0x0001c040


	//   ....[54]....
        /*0978*/ 	.word	0x0001c050


	//   ....[55]....
        /*097c*/ 	.word	0x0001c080


	//   ....[56]....
        /*0980*/ 	.word	0x0001c0b0


	//   ....[57]....
        /*0984*/ 	.word	0x0001c0e0


	//   ....[58]....
        /*0988*/ 	.word	0x0001c110


	//   ....[59]....
        /*098c*/ 	.word	0x0001c140


	//   ....[60]....
        /*0990*/ 	.word	0x0001c170


	//   ....[61]....
        /*0994*/ 	.word	0x0001c1a0


	//   ....[62]....
        /*0998*/ 	.word	0x0001c1d0


	//   ....[63]....
        /*099c*/ 	.word	0x0001c200


	//   ....[64]....
        /*09a0*/ 	.word	0x0001c230


	//   ....[65]....
        /*09a4*/ 	.word	0x0001c260


	//   ....[66]....
        /*09a8*/ 	.word	0x0001c290


	//   ....[67]....
        /*09ac*/ 	.word	0x0001c2c0


	//   ....[68]....
        /*09b0*/ 	.word	0x0001c2d0


	//   ....[69]....
        /*09b4*/ 	.word	0x0001c300


	//   ....[70]....
        /*09b8*/ 	.word	0x0001c320


	//   ....[71]....
        /*09bc*/ 	.word	0x0001c330


	//   ....[72]....
        /*09c0*/ 	.word	0x0001c340


	//   ....[73]....
        /*09c4*/ 	.word	0x0001c350


	//   ....[74]....
        /*09c8*/ 	.word	0x0001c360


	//   ....[75]....
        /*09cc*/ 	.word	0x0001c370


	//   ....[76]....
        /*09d0*/ 	.word	0x0001c380


	//   ....[77]....
        /*09d4*/ 	.word	0x0001c3b0


	//   ....[78]....
        /*09d8*/ 	.word	0x0001c3c0


	//   ....[79]....
        /*09dc*/ 	.word	0x0001c3f0


	//   ....[80]....
        /*09e0*/ 	.word	0x0001c420


	//   ....[81]....
        /*09e4*/ 	.word	0x0001c450


	//   ....[82]....
        /*09e8*/ 	.word	0x0001c480


	//   ....[83]....
        /*09ec*/ 	.word	0x0001c4b0


	//   ....[84]....
        /*09f0*/ 	.word	0x0001c4e0


	//   ....[85]....
        /*09f4*/ 	.word	0x0001c510


	//   ....[86]....
        /*09f8*/ 	.word	0x0001c540


	//   ....[87]....
        /*09fc*/ 	.word	0x0001c570


	//   ....[88]....
        /*0a00*/ 	.word	0x0001c580


	//   ....[89]....
        /*0a04*/ 	.word	0x0001c590


	//   ....[90]....
        /*0a08*/ 	.word	0x0001c5a0


	//   ....[91]....
        /*0a0c*/ 	.word	0x0001c5b0


	//   ....[92]....
        /*0a10*/ 	.word	0x0001e4b0


	//   ....[93]....
        /*0a14*/ 	.word	0x0001e6a0


	//   ....[94]....
        /*0a18*/ 	.word	0x0001e6d0


	//   ....[95]....
        /*0a1c*/ 	.word	0x0001e700


	//   ....[96]....
        /*0a20*/ 	.word	0x0001e730


	//   ....[97]....
        /*0a24*/ 	.word	0x0001e760


	//   ....[98]....
        /*0a28*/ 	.word	0x0001e7a0


	//   ....[99]....
        /*0a2c*/ 	.word	0x0001e920


	//   ....[100]....
        /*0a30*/ 	.word	0x0001e950


	//   ....[101]....
        /*0a34*/ 	.word	0x0001e980


	//   ....[102]....
        /*0a38*/ 	.word	0x0001e9b0


	//   ....[103]....
        /*0a3c*/ 	.word	0x0001e9e0


	//   ....[104]....
        /*0a40*/ 	.word	0x0001ea10


	//   ....[105]....
        /*0a44*/ 	.word	0x0001eab0


	//   ....[106]....
        /*0a48*/ 	.word	0x0001eaf0


	//   ....[107]....
        /*0a4c*/ 	.word	0x0001ebb0


	//   ....[108]....
        /*0a50*/ 	.word	0x0001fda0


	//   ....[109]....
        /*0a54*/ 	.word	0x00021ce0


	//   ....[110]....
        /*0a58*/ 	.word	0x00024350


	//   ....[111]....
        /*0a5c*/ 	.word	0x000243b0


	//   ....[112]....
        /*0a60*/ 	.word	0x000243e0


	//   ....[113]....
        /*0a64*/ 	.word	0x000243f0


	//   ....[114]....
        /*0a68*/ 	.word	0x00024420


	//   ....[115]....
        /*0a6c*/ 	.word	0x00024450


	//   ....[116]....
        /*0a70*/ 	.word	0x00024480


	//   ....[117]....
        /*0a74*/ 	.word	0x000244b0


	//   ....[118]....
        /*0a78*/ 	.word	0x00024650


	//   ....[119]....
        /*0a7c*/ 	.word	0x00024680


	//   ....[120]....
        /*0a80*/ 	.word	0x000246b0


	//   ....[121]....
        /*0a84*/ 	.word	0x000246e0


	//   ....[122]....
        /*0a88*/ 	.word	0x00024710


	//   ....[123]....
        /*0a8c*/ 	.word	0x00024740


	//   ....[124]....
        /*0a90*/ 	.word	0x00024800


	//   ....[125]....
        /*0a94*/ 	.word	0x00024820


	//   ....[126]....
        /*0a98*/ 	.word	0x00024890


	//   ....[127]....
        /*0a9c*/ 	.word	0x00025030


	//   ....[128]....
        /*0aa0*/ 	.word	0x000254e0


	//   ....[129]....
        /*0aa4*/ 	.word	0x00025590


	//   ....[130]....
        /*0aa8*/ 	.word	0x00025630


	//   ....[131]....
        /*0aac*/ 	.word	0x000256d0


	//   ....[132]....
        /*0ab0*/ 	.word	0x00025770


	//   ....[133]....
        /*0ab4*/ 	.word	0x00025810


	//   ....[134]....
        /*0ab8*/ 	.word	0x000258b0


	//   ....[135]....
        /*0abc*/ 	.word	0x00025950


	//   ....[136]....
        /*0ac0*/ 	.word	0x000259f0


	//   ....[137]....
        /*0ac4*/ 	.word	0x00025a90


	//   ....[138]....
        /*0ac8*/ 	.word	0x00025b30


	//   ....[139]....
        /*0acc*/ 	.word	0x00025bd0


	//   ....[140]....
        /*0ad0*/ 	.word	0x00025c70


	//   ....[141]....
        /*0ad4*/ 	.word	0x00025d10


	//   ....[142]....
        /*0ad8*/ 	.word	0x00025db0


	//   ....[143]....
        /*0adc*/ 	.word	0x00025e50


	//   ....[144]....
        /*0ae0*/ 	.word	0x00025ef0


	//   ....[145]....
        /*0ae4*/ 	.word	0x00025fe0


	//   ....[146]....
        /*0ae8*/ 	.word	0x00026080


	//   ....[147]....
        /*0aec*/ 	.word	0x00026120


	//   ....[148]....
        /*0af0*/ 	.word	0x000261c0


	//   ....[149]....
        /*0af4*/ 	.word	0x00026260


	//   ....[150]....
        /*0af8*/ 	.word	0x00026300


	//   ....[151]....
        /*0afc*/ 	.word	0x000263a0


	//   ....[152]....
        /*0b00*/ 	.word	0x00026440


	//   ....[153]....
        /*0b04*/ 	.word	0x000264e0


	//   ....[154]....
        /*0b08*/ 	.word	0x00026580


	//   ....[155]....
        /*0b0c*/ 	.word	0x00026620


	//   ....[156]....
        /*0b10*/ 	.word	0x000266c0


	//   ....[157]....
        /*0b14*/ 	.word	0x00026760


	//   ....[158]....
        /*0b18*/ 	.word	0x00026800


	//   ....[159]....
        /*0b1c*/ 	.word	0x000268a0


	//   ....[160]....
        /*0b20*/ 	.word	0x00026940


	//   ....[161]....
        /*0b24*/ 	.word	0x00026d90


	//   ....[162]....
        /*0b28*/ 	.word	0x00026ec0


	//   ....[163]....
        /*0b2c*/ 	.word	0x00026ff0


	//   ....[164]....
        /*0b30*/ 	.word	0x00027120


	//   ....[165]....
        /*0b34*/ 	.word	0x00027220


	//   ....[166]....
        /*0b38*/ 	.word	0x000272a0


	//   ....[167]....
        /*0b3c*/ 	.word	0x00027300


	//   ....[168]....
        /*0b40*/ 	.word	0x00027360


	//   ....[169]....
        /*0b44*/ 	.word	0x000273c0


	//   ....[170]....
        /*0b48*/ 	.word	0x00027440


	//   ....[171]....
        /*0b4c*/ 	.word	0x000274a0


	//   ....[172]....
        /*0b50*/ 	.word	0x00027520


	//   ....[173]....
        /*0b54*/ 	.word	0x00027580


	//   ....[174]....
        /*0b58*/ 	.word	0x00027600


	//   ....[175]....
        /*0b5c*/ 	.word	0x00027660


	//   ....[176]....
        /*0b60*/ 	.word	0x000276e0


	//   ....[177]....
        /*0b64*/ 	.word	0x00027740


	//   ....[178]....
        /*0b68*/ 	.word	0x000277c0


	//   ....[179]....
        /*0b6c*/ 	.word	0x00027820


	//   ....[180]....
        /*0b70*/ 	.word	0x000278a0


	//   ....[181]....
        /*0b74*/ 	.word	0x00027900


	//   ....[182]....
        /*0b78*/ 	.word	0x00027980


	//   ....[183]....
        /*0b7c*/ 	.word	0x000279e0


	//   ....[184]....
        /*0b80*/ 	.word	0x00027a60


	//   ....[185]....
        /*0b84*/ 	.word	0x00027ac0


	//   ....[186]....
        /*0b88*/ 	.word	0x00027b40


	//   ....[187]....
        /*0b8c*/ 	.word	0x00027ba0


	//   ....[188]....
        /*0b90*/ 	.word	0x00027c20


	//   ....[189]....
        /*0b94*/ 	.word	0x00027c80


	//   ....[190]....
        /*0b98*/ 	.word	0x00027d00


	//   ....[191]....
        /*0b9c*/ 	.word	0x00027d60


	//   ....[192]....
        /*0ba0*/ 	.word	0x00027de0


	//   ....[193]....
        /*0ba4*/ 	.word	0x00027e40


	//   ....[194]....
        /*0ba8*/ 	.word	0x00027ec0


	//   ....[195]....
        /*0bac*/ 	.word	0x00027f20


	//   ....[196]....
        /*0bb0*/ 	.word	0x00027f80


	//   ....[197]....
        /*0bb4*/ 	.word	0x00027fe0


	//   ....[198]....
        /*0bb8*/ 	.word	0x00028050


	//   ....[199]....
        /*0bbc*/ 	.word	0x000280b0


	//   ....[200]....
        /*0bc0*/ 	.word	0x00028110


	//   ....[201]....
        /*0bc4*/ 	.word	0x00028170


	//   ....[202]....
        /*0bc8*/ 	.word	0x000281e0


	//   ....[203]....
        /*0bcc*/ 	.word	0x00028240


	//   ....[204]....
        /*0bd0*/ 	.word	0x000282c0


	//   ....[205]....
        /*0bd4*/ 	.word	0x00028320


	//   ....[206]....
        /*0bd8*/ 	.word	0x000283a0


	//   ....[207]....
        /*0bdc*/ 	.word	0x00028400


	//   ....[208]....
        /*0be0*/ 	.word	0x00028480


	//   ....[209]....
        /*0be4*/ 	.word	0x000284e0


	//   ....[210]....
        /*0be8*/ 	.word	0x00028560


	//   ....[211]....
        /*0bec*/ 	.word	0x000285c0


	//   ....[212]....
        /*0bf0*/ 	.word	0x00028640


	//   ....[213]....
        /*0bf4*/ 	.word	0x000286a0


	//   ....[214]....
        /*0bf8*/ 	.word	0x00028720


	//   ....[215]....
        /*0bfc*/ 	.word	0x00028780


	//   ....[216]....
        /*0c00*/ 	.word	0x000287e0


	//   ....[217]....
        /*0c04*/ 	.word	0x00028840


	//   ....[218]....
        /*0c08*/ 	.word	0x000288a0


	//   ....[219]....
        /*0c0c*/ 	.word	0x00028900


	//   ....[220]....
        /*0c10*/ 	.word	0x00028980


	//   ....[221]....
        /*0c14*/ 	.word	0x000289e0


	//   ....[222]....
        /*0c18*/ 	.word	0x00028a60


	//   ....[223]....
        /*0c1c*/ 	.word	0x00028ac0


	//   ....[224]....
        /*0c20*/ 	.word	0x00028b70


	//   ....[225]....
        /*0c24*/ 	.word	0x00028ce0


	//   ....[226]....
        /*0c28*/ 	.word	0x00028fc0


	//   ....[227]....
        /*0c2c*/ 	.word	0x000293f0


	//   ....[228]....
        /*0c30*/ 	.word	0x00029490


	//   ....[229]....
        /*0c34*/ 	.word	0x000295c0


	//   ....[230]....
        /*0c38*/ 	.word	0x00029630


	//   ....[231]....
        /*0c3c*/ 	.word	0x000296a0


	//   ....[232]....
        /*0c40*/ 	.word	0x00029710


	//   ....[233]....
        /*0c44*/ 	.word	0x00029780


	//   ....[234]....
        /*0c48*/ 	.word	0x00029800


	//   ....[235]....
        /*0c4c*/ 	.word	0x00029890


	//   ....[236]....
        /*0c50*/ 	.word	0x00029930


	//   ....[237]....
        /*0c54*/ 	.word	0x000299a0


	//   ....[238]....
        /*0c58*/ 	.word	0x00029a10


	//   ....[239]....
        /*0c5c*/ 	.word	0x00029a80


	//   ....[240]....
        /*0c60*/ 	.word	0x00029b00


	//   ....[241]....
        /*0c64*/ 	.word	0x00029b70


	//   ....[242]....
        /*0c68*/ 	.word	0x00029c10


	//   ....[243]....
        /*0c6c*/ 	.word	0x00029ca0


	//   ....[244]....
        /*0c70*/ 	.word	0x00029dd0


	//----- nvinfo : EIATTR_REG_RECONFIG
	.align		4
.L_491:
        /*0c74*/ 	.byte	0x01, 0x54
	.zero		2


	//----- nvinfo : EIATTR_SYSCALL_OFFSETS
	.align		4
        /*0c78*/ 	.byte	0x04, 0x46
        /*0c7a*/ 	.short	(.L_493 - .L_492)


	//   ....[0]....
.L_492:
        /*0c7c*/ 	.word	0x00001ba0


	//   ....[1]....
        /*0c80*/ 	.word	0x00001cf0


	//   ....[2]....
        /*0c84*/ 	.word	0x00008060


	//   ....[3]....
        /*0c88*/ 	.word	0x000084f0


	//   ....[4]....
        /*0c8c*/ 	.word	0x000214c0


	//   ....[5]....
        /*0c90*/ 	.word	0x00021630


	//   ....[6]....
        /*0c94*/ 	.word	0x00021770


	//   ....[7]....
        /*0c98*/ 	.word	0x00021890


	//----- nvinfo : EIATTR_MBARRIER_INSTR_OFFSETS
	.align		4
.L_493:
        /*0c9c*/ 	.byte	0x04, 0x39
        /*0c9e*/ 	.short	(.L_495 - .L_494)


	//   ....[0]....
.L_494:
        /*0ca0*/ 	.word	0x00000300
        /*0ca4*/ 	.word	0x000000ff
        /*0ca8*/ 	.word	0x00028400
        /*0cac*/ 	.short	0x0100
        /*0cae*/ 	.byte	0x08
	.zero		1


	//   ....[1]....
        /*0cb0*/ 	.word	0x00000310
        /*0cb4*/ 	.word	0x000000ff
        /*0cb8*/ 	.word	0x00028420
        /*0cbc*/ 	.short	0x0100
        /*0cbe*/ 	.byte	0x08
	.zero		1


	//   ....[2]....
        /*0cc0*/ 	.word	0x00000400
        /*0cc4*/ 	.word	0x000000ff
        /*0cc8*/ 	.word	0x00028430
        /*0ccc*/ 	.short	0x0100
        /*0cce*/ 	.byte	0x08
	.zero		1


	//   ....[3]....
        /*0cd0*/ 	.word	0x00000410
        /*0cd4*/ 	.word	0x000000ff
        /*0cd8*/ 	.word	0x00028440
        /*0cdc*/ 	.short	0x0100
        /*0cde*/ 	.byte	0x08
	.zero		1


	//   ....[4]....
        /*0ce0*/ 	.word	0x00000420
        /*0ce4*/ 	.word	0x000000ff
        /*0ce8*/ 	.word	0x00028438
        /*0cec*/ 	.short	0x0100
        /*0cee*/ 	.byte	0x08
	.zero		1


	//   ....[5]....
        /*0cf0*/ 	.word	0x00000430
        /*0cf4*/ 	.word	0x000000ff
        /*0cf8*/ 	.word	0x00028448
        /*0cfc*/ 	.short	0x0100
        /*0cfe*/ 	.byte	0x08
	.zero		1


	//   ....[6]....
        /*0d00*/ 	.word	0x00000560
        /*0d04*/ 	.word	0x000000ff
        /*0d08*/ 	.word	0x00028450
        /*0d0c*/ 	.short	0x0100
        /*0d0e*/ 	.byte	0x08
	.zero		1


	//   ....[7]....
        /*0d10*/ 	.word	0x00000570
        /*0d14*/ 	.word	0x000000ff
        /*0d18*/ 	.word	0x00028460
        /*0d1c*/ 	.short	0x0100
        /*0d1e*/ 	.byte	0x08
	.zero		1


	//   ....[8]....
        /*0d20*/ 	.word	0x00000580
        /*0d24*/ 	.word	0x000000ff
        /*0d28*/ 	.word	0x00028458
        /*0d2c*/ 	.short	0x0100
        /*0d2e*/ 	.byte	0x08
	.zero		1


	//   ....[9]....
        /*0d30*/ 	.word	0x00000590
        /*0d34*/ 	.word	0x000000ff
        /*0d38*/ 	.word	0x00028468
        /*0d3c*/ 	.short	0x0100
        /*0d3e*/ 	.byte	0x08
	.zero		1


	//   ....[10]....
        /*0d40*/ 	.word	0x00000680
        /*0d44*/ 	.word	0x000000ff
        /*0d48*/ 	.word	0x00028470
        /*0d4c*/ 	.short	0x0100
        /*0d4e*/ 	.byte	0x06
	.zero		1


	//   ....[11]....
        /*0d50*/ 	.word	0x00000690
        /*0d54*/ 	.word	0x000000ff
        /*0d58*/ 	.word	0x00028480
        /*0d5c*/ 	.short	0x0100
        /*0d5e*/ 	.byte	0x06
	.zero		1


	//   ....[12]....
        /*0d60*/ 	.word	0x000006a0
        /*0d64*/ 	.word	0x000000ff
        /*0d68*/ 	.word	0x00028478
        /*0d6c*/ 	.short	0x0100
        /*0d6e*/ 	.byte	0x06
	.zero		1


	//   ....[13]....
        /*0d70*/ 	.word	0x000006b0
        /*0d74*/ 	.word	0x000000ff
        /*0d78*/ 	.word	0x00028488
        /*0d7c*/ 	.short	0x0100
        /*0d7e*/ 	.byte	0x06
	.zero		1


	//   ....[14]....
        /*0d80*/ 	.word	0x000007e0
        /*0d84*/ 	.word	0x000000ff
        /*0d88*/ 	.word	0x00028490
        /*0d8c*/ 	.short	0x0100
        /*0d8e*/ 	.byte	0x08
	.zero		1


	//   ....[15]....
        /*0d90*/ 	.word	0x000007f0
        /*0d94*/ 	.word	0x000000ff
        /*0d98*/ 	.word	0x000284a0
        /*0d9c*/ 	.short	0x0100
        /*0d9e*/ 	.byte	0x08
	.zero		1


	//   ....[16]....
        /*0da0*/ 	.word	0x00000800
        /*0da4*/ 	.word	0x000000ff
        /*0da8*/ 	.word	0x00028498
        /*0dac*/ 	.short	0x0100
        /*0dae*/ 	.byte	0x08
	.zero		1


	//   ....[17]....
        /*0db0*/ 	.word	0x00000810
        /*0db4*/ 	.word	0x000000ff
        /*0db8*/ 	.word	0x000284a8
        /*0dbc*/ 	.short	0x0100
        /*0dbe*/ 	.byte	0x08
	.zero		1


	//   ....[18]....
        /*0dc0*/ 	.word	0x00000940
        /*0dc4*/ 	.word	0x000000ff
        /*0dc8*/ 	.word	0x000284b0
        /*0dcc*/ 	.short	0x0100
        /*0dce*/ 	.byte	0x08
	.zero		1


	//   ....[19]....
        /*0dd0*/ 	.word	0x00000950
        /*0dd4*/ 	.word	0x000000ff
        /*0dd8*/ 	.word	0x000284c0
        /*0ddc*/ 	.short	0x0100
        /*0dde*/ 	.byte	0x08
	.zero		1


	//   ....[20]....
        /*0de0*/ 	.word	0x00000960
        /*0de4*/ 	.word	0x000000ff
        /*0de8*/ 	.word	0x000284b8
        /*0dec*/ 	.short	0x0100
        /*0dee*/ 	.byte	0x08
	.zero		1


	//   ....[21]....
        /*0df0*/ 	.word	0x00000970
        /*0df4*/ 	.word	0x000000ff
        /*0df8*/ 	.word	0x000284c8
        /*0dfc*/ 	.short	0x0100
        /*0dfe*/ 	.byte	0x08
	.zero		1


	//   ....[22]....
        /*0e00*/ 	.word	0x00002b40
        /*0e04*/ 	.word	0x00000055
        /*0e08*/ 	.word	0x00028490
        /*0e0c*/ 	.short	0x010a
        /*0e0e*/ 	.byte	0x3f
	.zero		1


	//   ....[23]....
        /*0e10*/ 	.word	0x00004be0
        /*0e14*/ 	.word	0x00000055
        /*0e18*/ 	.word	0x00028490
        /*0e1c*/ 	.short	0x010a
        /*0e1e*/ 	.byte	0x3f
	.zero		1


	//   ....[24]....
        /*0e20*/ 	.word	0x00006cd0
        /*0e24*/ 	.word	0x00000055
        /*0e28*/ 	.word	0x00028490
        /*0e2c*/ 	.short	0x010a
        /*0e2e*/ 	.byte	0x3f
	.zero		1


	//   ....[25]....
        /*0e30*/ 	.word	0x00006ee0
        /*0e34*/ 	.word	0x00000004
        /*0e38*/ 	.word	0x00000000
        /*0e3c*/ 	.short	0x0101
        /*0e3e*/ 	.byte	0x3f
	.zero		1


	//   ....[26]....
        /*0e40*/ 	.word	0x00006f20
        /*0e44*/ 	.word	0x00000055
        /*0e48*/ 	.word	0x000284b0
        /*0e4c*/ 	.short	0x010a
        /*0e4e*/ 	.byte	0x3f
	.zero		1


	//   ....[27]....
        /*0e50*/ 	.word	0x000072d0
        /*0e54*/ 	.word	0x00000055
        /*0e58*/ 	.word	0x00000000
        /*0e5c*/ 	.short	0x0101
        /*0e5e*/ 	.byte	0x3f
	.zero		1


	//   ....[28]....
        /*0e60*/ 	.word	0x000080f0
        /*0e64*/ 	.word	0x00000010
        /*0e68*/ 	.word	0x00028400
        /*0e6c*/ 	.short	0x010a
        /*0e6e*/ 	.byte	0x3f
	.zero		1


	//   ....[29]....
        /*0e70*/ 	.word	0x00008140
        /*0e74*/ 	.word	0x00000010
        /*0e78*/ 	.word	0x00028400
        /*0e7c*/ 	.short	0x010a
        /*0e7e*/ 	.byte	0x3f
	.zero		1


	//   ....[30]....
        /*0e80*/ 	.word	0x00009140
        /*0e84*/ 	.word	0x00000010
        /*0e88*/ 	.word	0x00028400
        /*0e8c*/ 	.short	0x010a
        /*0e8e*/ 	.byte	0x3f
	.zero		1


	//   ....[31]....
        /*0e90*/ 	.word	0x0000d860
        /*0e94*/ 	.word	0x00000010
        /*0e98*/ 	.word	0x00028400
        /*0e9c*/ 	.short	0x010a
        /*0e9e*/ 	.byte	0x3f
	.zero		1


	//   ....[32]....
        /*0ea0*/ 	.word	0x000118a0
        /*0ea4*/ 	.word	0x00000009
        /*0ea8*/ 	.word	0x00028430
        /*0eac*/ 	.short	0x010a
        /*0eae*/ 	.byte	0x3f
	.zero		1


	//   ....[33]....
        /*0eb0*/ 	.word	0x00011910
        /*0eb4*/ 	.word	0x00000009
        /*0eb8*/ 	.word	0x00028430
        /*0ebc*/ 	.short	0x010a
        /*0ebe*/ 	.byte	0x3f
	.zero		1


	//   ....[34]....
        /*0ec0*/ 	.word	0x00011f10
        /*0ec4*/ 	.word	0x00000000
        /*0ec8*/ 	.word	0x00000000
        /*0ecc*/ 	.short	0x0101
        /*0ece*/ 	.byte	0x3f
	.zero		1


	//   ....[35]....
        /*0ed0*/ 	.word	0x00013b70
        /*0ed4*/ 	.word	0x0000000a
        /*0ed8*/ 	.word	0x00028430
        /*0edc*/ 	.short	0x010a
        /*0ede*/ 	.byte	0x3f
	.zero		1


	//   ....[36]....
        /*0ee0*/ 	.word	0x00013bc0
        /*0ee4*/ 	.word	0x0000000a
        /*0ee8*/ 	.word	0x00028430
        /*0eec*/ 	.short	0x010a
        /*0eee*/ 	.byte	0x3f
	.zero		1


	//   ....[37]....
        /*0ef0*/ 	.word	0x00013fd0
        /*0ef4*/ 	.word	0x0000000a
        /*0ef8*/ 	.word	0x00028450
        /*0efc*/ 	.short	0x010a
        /*0efe*/ 	.byte	0x3f
	.zero		1


	//   ....[38]....
        /*0f00*/ 	.word	0x00014010
        /*0f04*/ 	.word	0x0000000a
        /*0f08*/ 	.word	0x00028450
        /*0f0c*/ 	.short	0x010a
        /*0f0e*/ 	.byte	0x3f
	.zero		1


	//   ....[39]....
        /*0f10*/ 	.word	0x000141f0
        /*0f14*/ 	.word	0x00000007
        /*0f18*/ 	.word	0x00000000
        /*0f1c*/ 	.short	0x0101
        /*0f1e*/ 	.byte	0x3f
	.zero		1


	//   ....[40]....
        /*0f20*/ 	.word	0x00015660
        /*0f24*/ 	.word	0x00000008
        /*0f28*/ 	.word	0x00000000
        /*0f2c*/ 	.short	0x0101
        /*0f2e*/ 	.byte	0x3f
	.zero		1


	//   ....[41]....
        /*0f30*/ 	.word	0x00016210
        /*0f34*/ 	.word	0x00000007
        /*0f38*/ 	.word	0x00028430
        /*0f3c*/ 	.short	0x010a
        /*0f3e*/ 	.byte	0x3f
	.zero		1


	//   ....[42]....
        /*0f40*/ 	.word	0x00016260
        /*0f44*/ 	.word	0x00000007
        /*0f48*/ 	.word	0x00028430
        /*0f4c*/ 	.short	0x010a
        /*0f4e*/ 	.byte	0x3f
	.zero		1


	//   ....[43]....
        /*0f50*/ 	.word	0x000166e0
        /*0f54*/ 	.word	0x00000007
        /*0f58*/ 	.word	0x00028450
        /*0f5c*/ 	.short	0x010a
        /*0f5e*/ 	.byte	0x3f
	.zero		1


	//   ....[44]....
        /*0f60*/ 	.word	0x00016720
        /*0f64*/ 	.word	0x00000007
        /*0f68*/ 	.word	0x00028450
        /*0f6c*/ 	.short	0x010a
        /*0f6e*/ 	.byte	0x3f
	.zero		1


	//   ....[45]....
        /*0f70*/ 	.word	0x00016f90
        /*0f74*/ 	.word	0x000000aa
        /*0f78*/ 	.word	0x00000000
        /*0f7c*/ 	.short	0x0101
        /*0f7e*/ 	.byte	0x3f
	.zero		1


	//   ....[46]....
        /*0f80*/ 	.word	0x00017310
        /*0f84*/ 	.word	0x00000009
        /*0f88*/ 	.word	0x00000000
        /*0f8c*/ 	.short	0x0101
        /*0f8e*/ 	.byte	0x3f
	.zero		1


	//   ....[47]....
        /*0f90*/ 	.word	0x00017d30
        /*0f94*/ 	.word	0x00000007
        /*0f98*/ 	.word	0x00028430
        /*0f9c*/ 	.short	0x010a
        /*0f9e*/ 	.byte	0x3f
	.zero		1


	//   ....[48]....
        /*0fa0*/ 	.word	0x00017d80
        /*0fa4*/ 	.word	0x00000007
        /*0fa8*/ 	.word	0x00028430
        /*0fac*/ 	.short	0x010a
        /*0fae*/ 	.byte	0x3f
	.zero		1


	//   ....[49]....
        /*0fb0*/ 	.word	0x00018200
        /*0fb4*/ 	.word	0x00000007
        /*0fb8*/ 	.word	0x00028450
        /*0fbc*/ 	.short	0x010a
        /*0fbe*/ 	.byte	0x3f
	.zero		1


	//   ....[50]....
        /*0fc0*/ 	.word	0x00018240
        /*0fc4*/ 	.word	0x00000007
        /*0fc8*/ 	.word	0x00028450
        /*0fcc*/ 	.short	0x010a
        /*0fce*/ 	.byte	0x3f
	.zero		1


	//   ....[51]....
        /*0fd0*/ 	.word	0x00018480
        /*0fd4*/ 	.word	0x00000006
        /*0fd8*/ 	.word	0x00000000
        /*0fdc*/ 	.short	0x0101
        /*0fde*/ 	.byte	0x3f
	.zero		1


	//   ....[52]....
        /*0fe0*/ 	.word	0x000198c0
        /*0fe4*/ 	.word	0x00000007
        /*0fe8*/ 	.word	0x00000000
        /*0fec*/ 	.short	0x0101
        /*0fee*/ 	.byte	0x3f
	.zero		1


	//   ....[53]....
        /*0ff0*/ 	.word	0x0001a1a0
        /*0ff4*/ 	.word	0x00000005
        /*0ff8*/ 	.word	0x00028450
        /*0ffc*/ 	.short	0x010a
        /*0ffe*/ 	.byte	0x3f
	.zero		1


	//   ....[54]....
        /*1000*/ 	.word	0x0001a1e0
        /*1004*/ 	.word	0x00000005
        /*1008*/ 	.word	0x00028450
        /*100c*/ 	.short	0x010a
        /*100e*/ 	.byte	0x3f
	.zero		1


	//   ....[55]....
        /*1010*/ 	.word	0x0001a710
        /*1014*/ 	.word	0x00000010
        /*1018*/ 	.word	0x00000000
        /*101c*/ 	.short	0x0101
        /*101e*/ 	.byte	0x3f
	.zero		1


	//   ....[56]....
        /*1020*/ 	.word	0x0001d260
        /*1024*/ 	.word	0x00000000
        /*1028*/ 	.word	0x00000000
        /*102c*/ 	.short	0x0101
        /*102e*/ 	.byte	0x3f
	.zero		1


	//   ....[57]....
        /*1030*/ 	.word	0x0001feb0
        /*1034*/ 	.word	0x0000000c
        /*1038*/ 	.word	0x00028420
        /*103c*/ 	.short	0x010a
        /*103e*/ 	.byte	0x3f
	.zero		1


	//   ....[58]....
        /*1040*/ 	.word	0x0001ff80
        /*1044*/ 	.word	0x00000008
        /*1048*/ 	.word	0x000284a0
        /*104c*/ 	.short	0x010a
        /*104e*/ 	.byte	0x3f
	.zero		1


	//   ....[59]....
        /*1050*/ 	.word	0x000202c0
        /*1054*/ 	.word	0x00000008
        /*1058*/ 	.word	0x000284c0
        /*105c*/ 	.short	0x010a
        /*105e*/ 	.byte	0x3f
	.zero		1


	//   ....[60]....
        /*1060*/ 	.word	0x00020790
        /*1064*/ 	.word	0x00000008
        /*1068*/ 	.word	0x000284a0
        /*106c*/ 	.short	0x010a
        /*106e*/ 	.byte	0x3f
	.zero		1


	//   ....[61]....
        /*1070*/ 	.word	0x00020ab0
        /*1074*/ 	.word	0x00000008
        /*1078*/ 	.word	0x000284c0
        /*107c*/ 	.short	0x010a
        /*107e*/ 	.byte	0x3f
	.zero		1


	//   ....[62]....
        /*1080*/ 	.word	0x00021f60
        /*1084*/ 	.word	0x00000005
        /*1088*/ 	.word	0x00028480
        /*108c*/ 	.short	0x010a
        /*108e*/ 	.byte	0x3f
	.zero		1


	//   ....[63]....
        /*1090*/ 	.word	0x00022190
        /*1094*/ 	.word	0x00000005
        /*1098*/ 	.word	0x00028440
        /*109c*/ 	.short	0x010a
        /*109e*/ 	.byte	0x3f
	.zero		1


	//   ....[64]....
        /*10a0*/ 	.word	0x00022600
        /*10a4*/ 	.word	0x00000004
        /*10a8*/ 	.word	0x00028420
        /*10ac*/ 	.short	0x010a
        /*10ae*/ 	.byte	0x3f
	.zero		1


	//   ....[65]....
        /*10b0*/ 	.word	0x00022950
        /*10b4*/ 	.word	0x00000005
        /*10b8*/ 	.word	0x00028480
        /*10bc*/ 	.short	0x010a
        /*10be*/ 	.byte	0x3f
	.zero		1


	//   ....[66]....
        /*10c0*/ 	.word	0x00022cc0
        /*10c4*/ 	.word	0x00000005
        /*10c8*/ 	.word	0x00028440
        /*10cc*/ 	.short	0x010a
        /*10ce*/ 	.byte	0x3f
	.zero		1


	//   ....[67]....
        /*10d0*/ 	.word	0x000230b0
        /*10d4*/ 	.word	0x00000015
        /*10d8*/ 	.word	0x00028470
        /*10dc*/ 	.short	0x010a
        /*10de*/ 	.byte	0x3f
	.zero		1


	//   ....[68]....
        /*10e0*/ 	.word	0x00023120
        /*10e4*/ 	.word	0x00000015
        /*10e8*/ 	.word	0x00028460
        /*10ec*/ 	.short	0x010a
        /*10ee*/ 	.byte	0x3f
	.zero		1


	//   ....[69]....
        /*10f0*/ 	.word	0x000237a0
        /*10f4*/ 	.word	0x00000015
        /*10f8*/ 	.word	0x00028450
        /*10fc*/ 	.short	0x0101
        /*10fe*/ 	.byte	0x3f
	.zero		1


	//   ....[70]....
        /*1100*/ 	.word	0x00023800
        /*1104*/ 	.word	0x00000015
        /*1108*/ 	.word	0x00000000
        /*110c*/ 	.short	0x0101
        /*110e*/ 	.byte	0x3f
	.zero		1


	//   ....[71]....
        /*1110*/ 	.word	0x00023a30
        /*1114*/ 	.word	0x00000000
        /*1118*/ 	.word	0x00028470
        /*111c*/ 	.short	0x010a
        /*111e*/ 	.byte	0x3f
	.zero		1


	//   ....[72]....
        /*1120*/ 	.word	0x00023aa0
        /*1124*/ 	.word	0x00000000
        /*1128*/ 	.word	0x00028460
        /*112c*/ 	.short	0x010a
        /*112e*/ 	.byte	0x3f
	.zero		1


	//   ....[73]....
        /*1130*/ 	.word	0x000240b0
        /*1134*/ 	.word	0x00000000
        /*1138*/ 	.word	0x00028450
        /*113c*/ 	.short	0x0101
        /*113e*/ 	.byte	0x3f
	.zero		1


	//   ....[74]....
        /*1140*/ 	.word	0x00024100
        /*1144*/ 	.word	0x00000002
        /*1148*/ 	.word	0x00000000
        /*114c*/ 	.short	0x0101
        /*114e*/ 	.byte	0x3f
	.zero		1


	//   ....[75]....
        /*1150*/ 	.word	0x00024fb0
        /*1154*/ 	.word	0x00000000
        /*1158*/ 	.word	0x00028420
        /*115c*/ 	.short	0x010a
        /*115e*/ 	.byte	0x3f
	.zero		1


	//   ....[76]....
        /*1160*/ 	.word	0x00025160
        /*1164*/ 	.word	0x00000006
        /*1168*/ 	.word	0x00000000
        /*116c*/ 	.short	0x010a
        /*116e*/ 	.byte	0x3f
	.zero		1


	//   ....[77]....
        /*1170*/ 	.word	0x000251d0
        /*1174*/ 	.word	0x00000007
        /*1178*/ 	.word	0x00000000
        /*117c*/ 	.short	0x010a
        /*117e*/ 	.byte	0x3f
	.zero		1


	//   ....[78]....
        /*1180*/ 	.word	0x00025230
        /*1184*/ 	.word	0x00000004
        /*1188*/ 	.word	0x00028460
        /*118c*/ 	.short	0x010a
        /*118e*/ 	.byte	0x3f
	.zero		1


	//   ....[79]....
        /*1190*/ 	.word	0x00025280
        /*1194*/ 	.word	0x00000003
        /*1198*/ 	.word	0x00028460
        /*119c*/ 	.short	0x010a
        /*119e*/ 	.byte	0x3f
	.zero		1


	//   ....[80]....
        /*11a0*/ 	.word	0x000252c0
        /*11a4*/ 	.word	0x00000004
        /*11a8*/ 	.word	0x00028480
        /*11ac*/ 	.short	0x010a
        /*11ae*/ 	.byte	0x3f
	.zero		1


	//   ....[81]....
        /*11b0*/ 	.word	0x000252e0
        /*11b4*/ 	.word	0x00000003
        /*11b8*/ 	.word	0x00028480
        /*11bc*/ 	.short	0x010a
        /*11be*/ 	.byte	0x3f
	.zero		1


	//   ....[82]....
        /*11c0*/ 	.word	0x00025340
        /*11c4*/ 	.word	0x00000055
        /*11c8*/ 	.word	0x00028490
        /*11cc*/ 	.short	0x010a
        /*11ce*/ 	.byte	0x3f
	.zero		1


	//   ....[83]....
        /*11d0*/ 	.word	0x00025390
        /*11d4*/ 	.word	0x00000055
        /*11d8*/ 	.word	0x00028490
        /*11dc*/ 	.short	0x010a
        /*11de*/ 	.byte	0x3f
	.zero		1


	//   ....[84]....
        /*11e0*/ 	.word	0x000253e0
        /*11e4*/ 	.word	0x00000055
        /*11e8*/ 	.word	0x00028490
        /*11ec*/ 	.short	0x010a
        /*11ee*/ 	.byte	0x3f
	.zero		1


	//   ....[85]....
        /*11f0*/ 	.word	0x00025430
        /*11f4*/ 	.word	0x00000055
        /*11f8*/ 	.word	0x000284b0
        /*11fc*/ 	.short	0x010a
        /*11fe*/ 	.byte	0x3f
	.zero		1


	//   ....[86]....
        /*1200*/ 	.word	0x00025f30
        /*1204*/ 	.word	0x00000010
        /*1208*/ 	.word	0x00028400
        /*120c*/ 	.short	0x010a
        /*120e*/ 	.byte	0x3f
	.zero		1


	//   ....[87]....
        /*1210*/ 	.word	0x00026980
        /*1214*/ 	.word	0x00000010
        /*1218*/ 	.word	0x00028400
        /*121c*/ 	.short	0x010a
        /*121e*/ 	.byte	0x3f
	.zero		1


	//   ....[88]....
        /*1220*/ 	.word	0x000269d0
        /*1224*/ 	.word	0x00000009
        /*1228*/ 	.word	0x00028430
        /*122c*/ 	.short	0x010a
        /*122e*/ 	.byte	0x3f
	.zero		1


	//   ....[89]....
        /*1230*/ 	.word	0x00026a20
        /*1234*/ 	.word	0x0000000a
        /*1238*/ 	.word	0x00028430
        /*123c*/ 	.short	0x010a
        /*123e*/ 	.byte	0x3f
	.zero		1


	//   ....[90]....
        /*1240*/ 	.word	0x00026a70
        /*1244*/ 	.word	0x0000000a
        /*1248*/ 	.word	0x00028450
        /*124c*/ 	.short	0x010a
        /*124e*/ 	.byte	0x3f
	.zero		1


	//   ....[91]....
        /*1250*/ 	.word	0x00026ac0
        /*1254*/ 	.word	0x00000007
        /*1258*/ 	.word	0x00028430
        /*125c*/ 	.short	0x010a
        /*125e*/ 	.byte	0x3f
	.zero		1


	//   ....[92]....
        /*1260*/ 	.word	0x00026b10
        /*1264*/ 	.word	0x00000007
        /*1268*/ 	.word	0x00028450
        /*126c*/ 	.short	0x010a
        /*126e*/ 	.byte	0x3f
	.zero		1


	//   ....[93]....
        /*1270*/ 	.word	0x00026b60
        /*1274*/ 	.word	0x00000007
        /*1278*/ 	.word	0x00028430
        /*127c*/ 	.short	0x010a
        /*127e*/ 	.byte	0x3f
	.zero		1


	//   ....[94]....
        /*1280*/ 	.word	0x00026bb0
        /*1284*/ 	.word	0x00000007
        /*1288*/ 	.word	0x00028450
        /*128c*/ 	.short	0x010a
        /*128e*/ 	.byte	0x3f
	.zero		1


	//   ....[95]....
        /*1290*/ 	.word	0x00026c00
        /*1294*/ 	.word	0x00000005
        /*1298*/ 	.word	0x00028450
        /*129c*/ 	.short	0x010a
        /*129e*/ 	.byte	0x3f
	.zero		1


	//   ....[96]....
        /*12a0*/ 	.word	0x00028da0
        /*12a4*/ 	.word	0x0000000c
        /*12a8*/ 	.word	0x00028420
        /*12ac*/ 	.short	0x010a
        /*12ae*/ 	.byte	0x3f
	.zero		1


	//   ....[97]....
        /*12b0*/ 	.word	0x00028df0
        /*12b4*/ 	.word	0x00000008
        /*12b8*/ 	.word	0x000284a0
        /*12bc*/ 	.short	0x010a
        /*12be*/ 	.byte	0x3f
	.zero		1


	//   ....[98]....
        /*12c0*/ 	.word	0x00028e40
        /*12c4*/ 	.word	0x00000008
        /*12c8*/ 	.word	0x000284c0
        /*12cc*/ 	.short	0x010a
        /*12ce*/ 	.byte	0x3f
	.zero		1


	//   ....[99]....
        /*12d0*/ 	.word	0x00028e90
        /*12d4*/ 	.word	0x00000008
        /*12d8*/ 	.word	0x000284a0
        /*12dc*/ 	.short	0x010a
        /*12de*/ 	.byte	0x3f
	.zero		1


	//   ....[100]....
        /*12e0*/ 	.word	0x00028ee0
        /*12e4*/ 	.word	0x00000008
        /*12e8*/ 	.word	0x000284c0
        /*12ec*/ 	.short	0x010a
        /*12ee*/ 	.byte	0x3f
	.zero		1


	//   ....[101]....
        /*12f0*/ 	.word	0x00029080
        /*12f4*/ 	.word	0x00000005
        /*12f8*/ 	.word	0x00028480
        /*12fc*/ 	.short	0x010a
        /*12fe*/ 	.byte	0x3f
	.zero		1


	//   ....[102]....
        /*1300*/ 	.word	0x000290d0
        /*1304*/ 	.word	0x00000005
        /*1308*/ 	.word	0x00028440
        /*130c*/ 	.short	0x010a
        /*130e*/ 	.byte	0x3f
	.zero		1


	//   ....[103]....
        /*1310*/ 	.word	0x00029150
        /*1314*/ 	.word	0x00000004
        /*1318*/ 	.word	0x00028420
        /*131c*/ 	.short	0x010a
        /*131e*/ 	.byte	0x3f
	.zero		1


	//   ....[104]....
        /*1320*/ 	.word	0x000291a0
        /*1324*/ 	.word	0x00000005
        /*1328*/ 	.word	0x00028480
        /*132c*/ 	.short	0x010a
        /*132e*/ 	.byte	0x3f
	.zero		1


	//   ....[105]....
        /*1330*/ 	.word	0x000291f0
        /*1334*/ 	.word	0x00000005
        /*1338*/ 	.word	0x00028440
        /*133c*/ 	.short	0x010a
        /*133e*/ 	.byte	0x3f
	.zero		1


	//   ....[106]....
        /*1340*/ 	.word	0x00029240
        /*1344*/ 	.word	0x00000015
        /*1348*/ 	.word	0x00028470
        /*134c*/ 	.short	0x010a
        /*134e*/ 	.byte	0x3f
	.zero		1


	//   ....[107]....
        /*1350*/ 	.word	0x00029290
        /*1354*/ 	.word	0x00000015
        /*1358*/ 	.word	0x00028460
        /*135c*/ 	.short	0x010a
        /*135e*/ 	.byte	0x3f
	.zero		1


	//   ....[108]....
        /*1360*/ 	.word	0x000292e0
        /*1364*/ 	.word	0x00000000
        /*1368*/ 	.word	0x00028470
        /*136c*/ 	.short	0x010a
        /*136e*/ 	.byte	0x3f
	.zero		1


	//   ....[109]....
        /*1370*/ 	.word	0x00029330
        /*1374*/ 	.word	0x00000000
        /*1378*/ 	.word	0x00028460
        /*137c*/ 	.short	0x010a
        /*137e*/ 	.byte	0x3f
	.zero		1


	//   ....[110]....
        /*1380*/ 	.word	0x00029cf0
        /*1384*/ 	.word	0x00000000
        /*1388*/ 	.word	0x00028420
        /*138c*/ 	.short	0x010a
        /*138e*/ 	.byte	0x3f
	.zero		1


	//   ....[111]....
        /*1390*/ 	.word	0x00029e90
        /*1394*/ 	.word	0x00000006
        /*1398*/ 	.word	0x00000000
        /*139c*/ 	.short	0x010a
        /*139e*/ 	.byte	0x3f
	.zero		1


	//   ....[112]....
        /*13a0*/ 	.word	0x00029ee0
        /*13a4*/ 	.word	0x00000007
        /*13a8*/ 	.word	0x00000000
        /*13ac*/ 	.short	0x010a
        /*13ae*/ 	.byte	0x3f
	.zero		1


	//   ....[113]....
        /*13b0*/ 	.word	0x00029f30
        /*13b4*/ 	.word	0x00000004
        /*13b8*/ 	.word	0x00028460
        /*13bc*/ 	.short	0x010a
        /*13be*/ 	.byte	0x3f
	.zero		1


	//   ....[114]....
        /*13c0*/ 	.word	0x00029f80
        /*13c4*/ 	.word	0x00000003
        /*13c8*/ 	.word	0x00028460
        /*13cc*/ 	.short	0x010a
        /*13ce*/ 	.byte	0x3f
	.zero		1


	//   ....[115]....
        /*13d0*/ 	.word	0x00029fd0
        /*13d4*/ 	.word	0x00000004
        /*13d8*/ 	.word	0x00028480
        /*13dc*/ 	.short	0x010a
        /*13de*/ 	.byte	0x3f
	.zero		1


	//----- nvinfo : EIATTR_NUM_MBARRIERS
	.align		4
.L_495:
        /*13e0*/ 	.byte	0x03, 0x38
        /*13e2*/ 	.short	0x0016


	//----- nvinfo : EIATTR_EXIT_INSTR_OFFSETS
	.align		4
        /*13e4*/ 	.byte	0x04, 0x1c
        /*13e6*/ 	.short	(.L_497 - .L_496)


	//   ....[0]....
.L_496:
        /*13e8*/ 	.word	0x00025330


	//----- nvinfo : EIATTR_MAX_THREADS
	.align		4
.L_497:
        /*13ec*/ 	.byte	0x04, 0x05
        /*13ee*/ 	.short	(.L_499 - .L_498)
.L_498:
        /*13f0*/ 	.word	0x00000180
        /*13f4*/ 	.word	0x00000001
        /*13f8*/ 	.word	0x00000001


	//----- nvinfo : EIATTR_CRS_STACK_SIZE
	.align		4
.L_499:
        /*13fc*/ 	.byte	0x04, 0x1e
        /*13fe*/ 	.short	(.L_501 - .L_500)
.L_500:
        /*1400*/ 	.word	0x00000000


	//----- nvinfo : EIATTR_CBANK_PARAM_SIZE
	.align		4
.L_501:
        /*1404*/ 	.byte	0x03, 0x19
        /*1406*/ 	.short	0x0a70


	//----- nvinfo : EIATTR_PARAM_CBANK
	.align		4
        /*1408*/ 	.byte	0x04, 0x0a
        /*140a*/ 	.short	(.L_503 - .L_502)
	.align		4
.L_502:
        /*140c*/ 	.word	index@(.nv.constant0._ZN7cutlass13device_kernelIN5flash11enable_sm90INS1_16FlashAttnFwdSm90INS1_25CollectiveMainloopFwdSm90ILi2EN4cute5tupleIJNS5_1CILi1EEES8_S8_EEENS6_IJNS7_ILi128EEENS7_ILi64EEENS7_ILi256EEEEEELi256ENS_12float_e4m3_tEfNS_4arch4Sm90ELb0ELb1ELb0ELb1ELb0ELb1ELb0ELb1ELb1ELb0ELb0ELb0EEENS1_21CollectiveEpilogueFwdINS6_IJSA_SC_SB_EEES9_NS_10bfloat16_tESG_Li256ELb1ELb0ELb0ELb1EEENS1_36VarlenDynamicPersistentTileSchedulerILi128ELi64ELi256ELi128ELb0ELb0ELb1ELb1ELb0ELb1EEEEEEEEEvNT_6ParamsE)
        /*1410*/ 	.short	0x0210
        /*1412*/ 	.short	0x0a70


	//----- nvinfo : EIATTR_SW_WAR
	.align		4
.L_503:
        /*1414*/ 	.byte	0x04, 0x36
        /*1416*/ 	.short	(.L_505 - .L_504)
.L_504:
        /*1418*/ 	.word	0x00000008
.L_505:


//--------------------- .nv.info._ZN7cutlass13device_kernelIN5flash11enable_sm90INS1_16FlashAttnFwdSm90INS1_25CollectiveMainloopFwdSm90ILi2EN4cute5tupleIJNS5_1CILi1EEES8_S8_EEENS6_IJNS7_ILi128EEESA_NS7_ILi256EEEEEELi256ENS_12float_e4m3_tEfNS_4arch4Sm90ELb1ELb0ELb0ELb0ELb0ELb0ELb0ELb1ELb1ELb0ELb0ELb0EEENS1_21CollectiveEpilogueFwdINS6_IJSA_SB_SA_EEES9_NS_10bfloat16_tESF_Li256ELb0ELb0ELb0ELb1EEENS1_30DynamicPersistentTileSchedulerILi256ELi128ELb0ELb0ELb1EEEEEEEEEvNT_6ParamsE --------------------------
	.section	.nv.info._ZN7cutlass13device_kernelIN5flash11enable_sm90INS1_16FlashAttnFwdSm90INS1_25CollectiveMainloopFwdSm90ILi2EN4cute5tupleIJNS5_1CILi1EEES8_S8_EEENS6_IJNS7_ILi128EEESA_NS7_ILi256EEEEEELi256ENS_12float_e4m3_tEfNS_4arch4Sm90ELb1ELb0ELb0ELb0ELb0ELb0ELb0ELb1ELb1ELb0ELb0ELb0EEENS1_21CollectiveEpilogueFwdINS6_IJSA_SB_SA_EEES9_NS_10bfloat16_tESF_Li256ELb0ELb0ELb0ELb1EEENS1_30DynamicPersistentTileSchedulerILi256ELi128ELb0ELb0ELb1EEEEEEEEEvNT_6ParamsE,"",@"SHT_CUDA_INFO"
	.sectionflags	@""
	.align	4


	//----- nvinfo : EIATTR_CUDA_API_VERSION
	.align		4
        /*0000*/ 	.byte	0x04, 0x37
        /*0002*/ 	.short	(.L_507 - .L_506)
.L_506:
        /*0004*/ 	.word	0x00000082


	//----- nvinfo : EIATTR_KPARAM_INFO
	.align		4
.L_507:
        /*0008*/ 	.byte	0x04, 0x17
        /*000a*/ 	.short	(.L_509 - .L_508)
.L_508:
        /*000c*/ 	.word	0x00000000
        /*0010*/ 	.short	0x0000
        /*0012*/ 	.short	0x0070
        /*0014*/ 	.byte	0x00, 0xf0, 0x01, 0x2e


	//----- nvinfo : EIATTR_SPARSE_MMA_MASK
	.align		4
.L_509:
        /*0018*/ 	.byte	0x03, 0x50
        /*001a*/ 	.short	0x0000


	//----- nvinfo : EIATTR_MAXREG_COUNT
	.align		4
        /*001c*/ 	.byte	0x03, 0x1b
        /*001e*/ 	.short	0x00a8


	//----- nvinfo : EIATTR_NUM_BARRIERS
	.align		4
        /*0020*/ 	.byte	0x02, 0x4c
        /*0022*/ 	.byte	0x10
	.zero		1


	//----- nvinfo : EIATTR_EXTERNS
	.align		4
        /*0024*/ 	.byte	0x04, 0x0f
        /*0026*/ 	.short	(.L_511 - .L_510)


	//   ....[0]....
	.align		4
.L_510:
        /*0028*/ 	.word	index@(__assertfail)


	//----- nvinfo : EIATTR_ANNOTATIONS
	.align		4
.L_511:
        /*002c*/ 	.byte	0x04, 0x55
        /*002e*/ 	.short	(.L_513 - .L_512)


	//   ....[0]....
.L_512:
        /* <DEDUP_REMOVED lines=40> */


	//----- nvinfo : EIATTR_MERCURY_ISA_VERSION
	.align		4
.L_513:
        /*02a0*/ 	.byte	0x03, 0x5f
        /*02a2*/ 	.short	0x0101


	//----- nvinfo : EIATTR_INT_WARP_WIDE_INSTR_OFFSETS
	.align		4
        /*02a4*/ 	.byte	0x04, 0x31
        /*02a6*/ 	.short	(.L_515 - .L_514)


	//   ....[0]....
.L_514:
        /*02a8*/ 	.word	0x00000190


	//   ....[1]....
        /*02ac*/ 	.word	0x000001c0


	//   ....[2]....
        /*02b0*/ 	.word	0x000001d0


	//   ....[3]....
        /*02b4*/ 	.word	0x0000d6e0


	//   ....[4]....
        /*02b8*/ 	.word	0x0000d770


	//   ....[5]....
        /*02bc*/ 	.word	0x0000de80


	//   ....[6]....
        /*02c0*/ 	.word	0x0000fc80


	//   ....[7]....
        /*02c4*/ 	.word	0x0000fd10


	//----- nvinfo : EIATTR_COOP_GROUP_MASK_REGIDS
	.align		4
.L_515:
        /*02c8*/ 	.byte	0x04, 0x29
        /*02ca*/ 	.short	(.L_517 - .L_516)


	//   ....[0]....
.L_516:
        /*02cc*/ 	.word	0xffffffff


	//   ....[1]....
        /*02d0*/ 	.word	0xffffffff


	//   ....[2]....
        /*02d4*/ 	.word	0xffffffff


	//   ....[3]....
        /*02d8*/ 	.word	0xffffffff


	//   ....[4]....
        /*02dc*/ 	.word	0xffffffff


	//   ....[5]....
        /*02e0*/ 	.word	0xffffffff


	//   ....[6]....
        /*02e4*/ 	.word	0xffffffff


	//   ....[7]....
        /*02e8*/ 	.word	0xffffffff


	//   ....[8]....
        /*02ec*/ 	.word	0xffffffff


	//   ....[9]....
        /*02f0*/ 	.word	0xffffffff


	//   ....[10]....
        /*02f4*/ 	.word	0xffffffff


	//   ....[11]....
        /*02f8*/ 	.word	0xffffffff


	//   ....[12]....
        /*02fc*/ 	.word	0xffffffff


	//   ....[13]....
        /*0300*/ 	.word	0xffffffff


	//   ....[14]....
        /*0304*/ 	.word	0xffffffff


	//   ....[15]....
        /*0308*/ 	.word	0xffffffff


	//   ....[16]....
        /*030c*/ 	.word	0xffffffff


	//   ....[17]....
        /*0310*/ 	.word	0xffffffff


	//   ....[18]....
        /*0314*/ 	.word	0xffffffff


	//   ....[19]....
        /*0318*/ 	.word	0xffffffff


	//   ....[20]....
        /*031c*/ 	.word	0xffffffff


	//   ....[21]....
        /*0320*/ 	.word	0xffffffff


	//   ....[22]....
        /*0324*/ 	.word	0xffffffff


	//   ....[23]....
        /*0328*/ 	.word	0xffffffff


	//   ....[24]....
        /*032c*/ 	.word	0xffffffff


	//   ....[25]....
        /*0330*/ 	.word	0xffffffff


	//   ....[26]....
        /*0334*/ 	.word	0xffffffff


	//   ....[27]....
        /*0338*/ 	.word	0xffffffff


	//   ....[28]....
        /*033c*/ 	.word	0xffffffff


	//   ....[29]....
        /*0340*/ 	.word	0xffffffff


	//   ....[30]....
        /*0344*/ 	.word	0xffffffff


	//   ....[31]....
        /*0348*/ 	.word	0xffffffff


	//   ....[32]....
        /*034c*/ 	.word	0xffffffff


	//   ....[33]....
        /*0350*/ 	.word	0xffffffff


	//   ....[34]....
        /*0354*/ 	.word	0xffffffff


	//   ....[35]....
        /*0358*/ 	.word	0xffffffff


	//   ....[36]....
        /*035c*/ 	.word	0xffffffff


	//   ....[37]....
        /*0360*/ 	.word	0xffffffff


	//   ....[38]....
        /*0364*/ 	.word	0xffffffff


	//   ....[39]....
        /*0368*/ 	.word	0xffffffff


	//   ....[40]....
        /*036c*/ 	.word	0xffffffff


	//   ....[41]....
        /*0370*/ 	.word	0xffffffff


	//   ....[42]....
        /*0374*/ 	.word	0xffffffff


	//   ....[43]....
        /*0378*/ 	.word	0xffffffff


	//   ....[44]....
        /*037c*/ 	.word	0xffffffff


	//   ....[45]....
        /*0380*/ 	.word	0xffffffff


	//   ....[46]....
        /*0384*/ 	.word	0xffffffff


	//   ....[47]....
        /*0388*/ 	.word	0xffffffff


	//   ....[48]....
        /*038c*/ 	.word	0xffffffff


	//   ....[49]....
        /*0390*/ 	.word	0xffffffff


	//   ....[50]....
        /*0394*/ 	.word	0xffffffff


	//   ....[51]....
        /*0398*/ 	.word	0xffffffff


	//   ....[52]....
        /*039c*/ 	.word	0xffffffff


	//   ....[53]....
        /*03a0*/ 	.word	0xffffffff


	//   ....[54]....
        /*03a4*/ 	.word	0xffffffff


	//   ....[55]....
        /*03a8*/ 	.word	0xffffffff


	//   ....[56]....
        /*03ac*/ 	.word	0xffffffff


	//   ....[57]....
        /*03b0*/ 	.word	0xffffffff


	//   ....[58]....
        /*03b4*/ 	.word	0xffffffff


	//   ....[59]....
        /*03b8*/ 	.word	0xffffffff


	//   ....[60]....
        /*03bc*/ 	.word	0xffffffff


	//   ....[61]....
        /*03c0*/ 	.word	0xffffffff


	//   ....[62]....
        /*03c4*/ 	.word	0xffffffff


	//   ....[63]....
        /*03c8*/ 	.word	0xffffffff


	//   ....[64]....
        /*03cc*/ 	.word	0xffffffff


	//   ....[65]....
        /*03d0*/ 	.word	0xffffffff


	//   ....[66]....
        /*03d4*/ 	.word	0xffffffff


	//   ....[67]....
        /*03d8*/ 	.word	0xffffffff


	//   ....[68]....
        /*03dc*/ 	.word	0xffffffff


	//   ....[69]....
        /*03e0*/ 	.word	0xffffffff


	//   ....[70]....
        /*03e4*/ 	.word	0xffffffff


	//   ....[71]....
        /*03e8*/ 	.word	0xffffffff


	//   ....[72]....
        /*03ec*/ 	.word	0xffffffff


	//   ....[73]....
        /*03f0*/ 	.word	0xffffffff


	//   ....[74]....
        /*03f4*/ 	.word	0xffffffff


	//   ....[75]....
        /*03f8*/ 	.word	0xffffffff


	//   ....[76]....
        /*03fc*/ 	.word	0xffffffff


	//   ....[77]....
        /*0400*/ 	.word	0xffffffff


	//   ....[78]....
        /*0404*/ 	.word	0xffffffff


	//   ....[79]....
        /*0408*/ 	.word	0xffffffff


	//   ....[80]....
        /*040c*/ 	.word	0xffffffff


	//   ....[81]....
        /*0410*/ 	.word	0xffffffff


	//   ....[82]....
        /*0414*/ 	.word	0xffffffff


	//   ....[83]....
        /*0418*/ 	.word	0xffffffff


	//   ....[84]....
        /*041c*/ 	.word	0xffffffff


	//   ....[85]....
        /*0420*/ 	.word	0xffffffff


	//   ....[86]....
        /*0424*/ 	.word	0xffffffff


	//   ....[87]....
        /*0428*/ 	.word	0xffffffff


	//   ....[88]....
        /*042c*/ 	.word	0xffffffff


	//   ....[89]....
        /*0430*/ 	.word	0xffffffff


	//   ....[90]....
        /*0434*/ 	.word	0xffffffff


	//   ....[91]....
        /*0438*/ 	.word	0xffffffff


	//   ....[92]....
        /*043c*/ 	.word	0xffffffff


	//   ....[93]....
        /*0440*/ 	.word	0x0500000f


	//   ....[94]....
        /*0444*/ 	.word	0x0500000f


	//----- nvinfo : EIATTR_COOP_GROUP_INSTR_OFFSETS
	.align		4
.L_517:
        /*0448*/ 	.byte	0x04, 0x28
        /*044a*/ 	.short	(.L_519 - .L_518)


	//   ....[0]....
.L_518:
        /*044c*/ 	.word	0x00000070


	//   ....[1]....
        /*0450*/ 	.word	0x000001a0


	//   ....[2]....
        /*0454*/ 	.word	0x000001f0


	//   ....[3]....
        /*0458*/ 	.word	0x000003e0


	//   ....[4]....
        /*045c*/ 	.word	0x00000540


	//   ....[5]....
        /*0460*/ 	.word	0x00000660


	//   ....[6]....
        /*0464*/ 	.word	0x000007c0


	//   ....[7]....
        /*0468*/ 	.word	0x00001a10


	//   ....[8]....
        /*046c*/ 	.word	0x00002ce0


	//   ....[9]....
        /*0470*/ 	.word	0x00002da0


	//   ....[10]....
        /*0474*/ 	.word	0x000036b0


	//   ....[11]....
        /*0478*/ 	.word	0x000037b0


	//   ....[12]....
        /*047c*/ 	.word	0x000056c0


	//   ....[13]....
        /*0480*/ 	.word	0x000057d0


	//   ....[14]....
        /*0484*/ 	.word	0x00006060


	//   ....[15]....
        /*0488*/ 	.word	0x000060f0


	//   ....[16]....
        /*048c*/ 	.word	0x00008050


	//   ....[17]....
        /*0490*/ 	.word	0x00008060


	//   ....[18]....
        /*0494*/ 	.word	0x00008090


	//   ....[19]....
        /*0498*/ 	.word	0x000080a0


	//   ....[20]....
        /*049c*/ 	.word	0x00009d40


	//   ....[21]....
        /*04a0*/ 	.word	0x00009d50


	//   ....[22]....
        /*04a4*/ 	.word	0x00009d80


	//   ....[23]....
        /*04a8*/ 	.word	0x00009d90


	//   ....[24]....
        /*04ac*/ 	.word	0x0000b3f0


	//   ....[25]....
        /*04b0*/ 	.word	0x0000b420


	//   ....[26]....
        /*04b4*/ 	.word	0x0000b450


	//   ....[27]....
        /*04b8*/ 	.word	0x0000b480


	//   ....[28]....
        /*04bc*/ 	.word	0x0000b4b0


	//   ....[29]....
        /*04c0*/ 	.word	0x0000b4e0


	//   ....[30]....
        /*04c4*/ 	.word	0x0000b510


	//   ....[31]....
        /*04c8*/ 	.word	0x0000b540


	//   ....[32]....
        /*04cc*/ 	.word	0x0000b570


	//   ....[33]....
        /*04d0*/ 	.word	0x0000b5a0


	//   ....[34]....
        /*04d4*/ 	.word	0x0000b5d0


	//   ....[35]....
        /*04d8*/ 	.word	0x0000b610


	//   ....[36]....
        /*04dc*/ 	.word	0x0000b660


	//   ....[37]....
        /*04e0*/ 	.word	0x0000b690


	//   ....[38]....
        /*04e4*/ 	.word	0x0000b6c0


	//   ....[39]....
        /*04e8*/ 	.word	0x0000b6f0


	//   ....[40]....
        /*04ec*/ 	.word	0x0000b720


	//   ....[41]....
        /*04f0*/ 	.word	0x0000b750


	//   ....[42]....
        /*04f4*/ 	.word	0x0000b780


	//   ....[43]....
        /*04f8*/ 	.word	0x0000b7c0


	//   ....[44]....
        /*04fc*/ 	.word	0x0000b7f0


	//   ....[45]....
        /*0500*/ 	.word	0x0000b820


	//   ....[46]....
        /*0504*/ 	.word	0x0000b850


	//   ....[47]....
        /*0508*/ 	.word	0x0000b880


	//   ....[48]....
        /*050c*/ 	.word	0x0000b8c0


	//   ....[49]....
        /*0510*/ 	.word	0x0000b8f0


	//   ....[50]....
        /*0514*/ 	.word	0x0000b920


	//   ....[51]....
        /*0518*/ 	.word	0x0000b960


	//   ....[52]....
        /*051c*/ 	.word	0x0000b9a0


	//   ....[53]....
        /*0520*/ 	.word	0x0000b9d0


	//   ....[54]....
        /*0524*/ 	.word	0x0000ba00


	//   ....[55]....
        /*0528*/ 	.word	0x0000ba40


	//   ....[56]....
        /*052c*/ 	.word	0x0000ba80


	//   ....[57]....
        /*0530*/ 	.word	0x0000bab0


	//   ....[58]....
        /*0534*/ 	.word	0x0000bad0


	//   ....[59]....
        /*0538*/ 	.word	0x0000bae0


	//   ....[60]....
        /*053c*/ 	.word	0x0000baf0


	//   ....[61]....
        /*0540*/ 	.word	0x0000bb00


	//   ....[62]....
        /*0544*/ 	.word	0x0000bb10


	//   ....[63]....
        /*0548*/ 	.word	0x0000bb20


	//   ....[64]....
        /*054c*/ 	.word	0x0000bb60


	//   ....[65]....
        /*0550*/ 	.word	0x0000bb70


	//   ....[66]....
        /*0554*/ 	.word	0x0000bb80


	//   ....[67]....
        /*0558*/ 	.word	0x0000bba0


	//   ....[68]....
        /*055c*/ 	.word	0x0000bbc0


	//   ....[69]....
        /*0560*/ 	.word	0x0000bbd0


	//   ....[70]....
        /*0564*/ 	.word	0x0000bbe0


	//   ....[71]....
        /*0568*/ 	.word	0x0000bc00


	//   ....[72]....
        /*056c*/ 	.word	0x0000bc10


	//   ....[73]....
        /*0570*/ 	.word	0x0000bc30


	//   ....[74]....
        /*0574*/ 	.word	0x0000bc50


	//   ....[75]....
        /*0578*/ 	.word	0x0000bc70


	//   ....[76]....
        /*057c*/ 	.word	0x0000bca0


	//   ....[77]....
        /*0580*/ 	.word	0x0000bce0


	//   ....[78]....
        /*0584*/ 	.word	0x0000bd10


	//   ....[79]....
        /*0588*/ 	.word	0x0000bd40


	//   ....[80]....
        /*058c*/ 	.word	0x0000bd60


	//   ....[81]....
        /*0590*/ 	.word	0x0000bd90


	//   ....[82]....
        /*0594*/ 	.word	0x0000bdb0


	//   ....[83]....
        /*0598*/ 	.word	0x0000bdd0


	//   ....[84]....
        /*059c*/ 	.word	0x0000bdf0


	//   ....[85]....
        /*05a0*/ 	.word	0x0000be00


	//   ....[86]....
        /*05a4*/ 	.word	0x0000be20


	//   ....[87]....
        /*05a8*/ 	.word	0x0000be40


	//   ....[88]....
        /*05ac*/ 	.word	0x0000c220


	//   ....[89]....
        /*05b0*/ 	.word	0x0000cf20


	//   ....[90]....
        /*05b4*/ 	.word	0x0000df40


	//   ....[91]....
        /*05b8*/ 	.word	0x00010a60


	//   ....[92]....
        /*05bc*/ 	.word	0x00010c00


	//   ....[93]....
        /*05c0*/ 	.word	0x00011220


	//   ....[94]....
        /*05c4*/ 	.word	0x000116a0


	//----- nvinfo : EIATTR_REG_RECONFIG
	.align		4
.L_519:
        /*05c8*/ 	.byte	0x01, 0x54
	.zero		2


	//----- nvinfo : EIATTR_SYSCALL_OFFSETS
	.align		4
        /*05cc*/ 	.byte	0x04, 0x46
        /*05ce*/ 	.short	(.L_521 - .L_520)


	//   ....[0]....
.L_520:
        /*05d0*/ 	.word	0x00001bc0


	//   ....[1]....
        /*05d4*/ 	.word	0x0000d910


	//   ....[2]....
        /*05d8*/ 	.word	0x0000da50


	//   ....[3]....
        /*05dc*/ 	.word	0x0000db90


	//   ....[4]....
        /*05e0*/ 	.word	0x0000dcb0


	//----- nvinfo : EIATTR_MBARRIER_INSTR_OFFSETS
	.align		4
.L_521:
        /*05e4*/ 	.byte	0x04, 0x39
        /*05e6*/ 	.short	(.L_523 - .L_522)


	//   ....[0]....
.L_522:
        /*05e8*/ 	.word	0x00000290
        /*05ec*/ 	.word	0x000000ff
        /*05f0*/ 	.word	0x00038800
        /*05f4*/ 	.short	0x0100
        /*05f6*/ 	.byte	0x06
	.zero		1


	//   ....[1]....
        /*05f8*/ 	.word	0x000002a0
        /*05fc*/ 	.word	0x000000ff
        /*0600*/ 	.word	0x00038820
        /*0604*/ 	.short	0x0100
        /*0606*/ 	.byte	0x06
	.zero		1


	//   ....[2]....
        /*0608*/ 	.word	0x00000390
        /*060c*/ 	.word	0x000000ff
        /*0610*/ 	.word	0x00038830
        /*0614*/ 	.short	0x0100
        /*0616*/ 	.byte	0x08
	.zero		1


	//   ....[3]....
        /*0618*/ 	.word	0x000003a0
        /*061c*/ 	.word	0x000000ff
        /*0620*/ 	.word	0x00038840
        /*0624*/ 	.short	0x0100
        /*0626*/ 	.byte	0x08
	.zero		1


	//   ....[4]....
        /*0628*/ 	.word	0x000003b0
        /*062c*/ 	.word	0x000000ff
        /*0630*/ 	.word	0x00038838
        /*0634*/ 	.short	0x0100
        /*0636*/ 	.byte	0x08
	.zero		1


	//   ....[5]....
        /*0638*/ 	.word	0x000003c0
        /*063c*/ 	.word	0x000000ff
        /*0640*/ 	.word	0x00038848
        /*0644*/ 	.short	0x0100
        /*0646*/ 	.byte	0x08
	.zero		1


	//   ....[6]....
        /*0648*/ 	.word	0x000004f0
        /*064c*/ 	.word	0x000000ff
        /*0650*/ 	.word	0x00038850
        /*0654*/ 	.short	0x0100
        /*0656*/ 	.byte	0x08
	.zero		1


	//   ....[7]....
        /*0658*/ 	.word	0x00000500
        /*065c*/ 	.word	0x000000ff
        /*0660*/ 	.word	0x00038860
        /*0664*/ 	.short	0x0100
        /*0666*/ 	.byte	0x08
	.zero		1


	//   ....[8]....
        /*0668*/ 	.word	0x00000510
        /*066c*/ 	.word	0x000000ff
        /*0670*/ 	.word	0x00038858
        /*0674*/ 	.short	0x0100
        /*0676*/ 	.byte	0x08
	.zero		1


	//   ....[9]....
        /*0678*/ 	.word	0x00000520
        /*067c*/ 	.word	0x000000ff
        /*0680*/ 	.word	0x00038868
        /*0684*/ 	.short	0x0100
        /*0686*/ 	.byte	0x08
	.zero		1


	//   ....[10]....
        /*0688*/ 	.word	0x00000610
        /*068c*/ 	.word	0x000000ff
        /*0690*/ 	.word	0x00038870
        /*0694*/ 	.short	0x0100
        /*0696*/ 	.byte	0x06
	.zero		1


	//   ....[11]....
        /*0698*/ 	.word	0x00000620
        /*069c*/ 	.word	0x000000ff
        /*06a0*/ 	.word	0x00038880
        /*06a4*/ 	.short	0x0100
        /*06a6*/ 	.byte	0x06
	.zero		1


	//   ....[12]....
        /*06a8*/ 	.word	0x00000630
        /*06ac*/ 	.word	0x000000ff
        /*06b0*/ 	.word	0x00038878
        /*06b4*/ 	.short	0x0100
        /*06b6*/ 	.byte	0x06
	.zero		1


	//   ....[13]....
        /*06b8*/ 	.word	0x00000640
        /*06bc*/ 	.word	0x000000ff
        /*06c0*/ 	.word	0x00038888
        /*06c4*/ 	.short	0x0100
        /*06c6*/ 	.byte	0x06
	.zero		1


	//   ....[14]....
        /*06c8*/ 	.word	0x00000770
        /*06cc*/ 	.word	0x000000ff
        /*06d0*/ 	.word	0x00038890
        /*06d4*/ 	.short	0x0100
        /*06d6*/ 	.byte	0x08
	.zero		1


	//   ....[15]....
        /*06d8*/ 	.word	0x00000780
        /*06dc*/ 	.word	0x000000ff
        /*06e0*/ 	.word	0x000388a0
        /*06e4*/ 	.short	0x0100
        /*06e6*/ 	.byte	0x08
	.zero		1


	//   ....[16]....
        /*06e8*/ 	.word	0x00000790
        /*06ec*/ 	.word	0x000000ff
        /*06f0*/ 	.word	0x00038898
        /*06f4*/ 	.short	0x0100
        /*06f6*/ 	.byte	0x08
	.zero		1


	//   ....[17]....
        /*06f8*/ 	.word	0x000007a0
        /*06fc*/ 	.word	0x000000ff
        /*0700*/ 	.word	0x000388a8
        /*0704*/ 	.short	0x0100
        /*0706*/ 	.byte	0x08
	.zero		1


	//   ....[18]....
        /*0708*/ 	.word	0x000008d0
        /*070c*/ 	.word	0x000000ff
        /*0710*/ 	.word	0x000388b0
        /*0714*/ 	.short	0x0100
        /*0716*/ 	.byte	0x08
	.zero		1


	//   ....[19]....
        /*0718*/ 	.word	0x000008e0
        /*071c*/ 	.word	0x000000ff
        /*0720*/ 	.word	0x000388c0
        /*0724*/ 	.short	0x0100
        /*0726*/ 	.byte	0x08
	.zero		1


	//   ....[20]....
        /*0728*/ 	.word	0x000008f0
        /*072c*/ 	.word	0x000000ff
        /*0730*/ 	.word	0x000388b8
        /*0734*/ 	.short	0x0100
        /*0736*/ 	.byte	0x08
	.zero		1


	//   ....[21]....
        /*0738*/ 	.word	0x00000900
        /*073c*/ 	.word	0x000000ff
        /*0740*/ 	.word	0x000388c8
        /*0744*/ 	.short	0x0100
        /*0746*/ 	.byte	0x08
	.zero		1


	//   ....[22]....
        /*0748*/ 	.word	0x00001c50
        /*074c*/ 	.word	0x000000ff
        /*0750*/ 	.word	0x00038800
        /*0754*/ 	.short	0x010a
        /*0756*/ 	.byte	0x26
	.zero		1


	//   ....[23]....
        /*0758*/ 	.word	0x00001cd0
        /*075c*/ 	.word	0x00000003
        /*0760*/ 	.word	0x00038830
        /*0764*/ 	.short	0x010a
        /*0766*/ 	.byte	0x3f
	.zero		1


	//   ....[24]....
        /*0768*/ 	.word	0x00001d40
        /*076c*/ 	.word	0x00000003
        /*0770*/ 	.word	0x00038830
        /*0774*/ 	.short	0x010a
        /*0776*/ 	.byte	0x3f
	.zero		1


	//   ....[25]....
        /*0778*/ 	.word	0x000026f0
        /*077c*/ 	.word	0x00000003
        /*0780*/ 	.word	0x00000000
        /*0784*/ 	.short	0x0101
        /*0786*/ 	.byte	0x3f
	.zero		1


	//   ....[26]....
        /*0788*/ 	.word	0x00004af0
        /*078c*/ 	.word	0x000000ff
        /*0790*/ 	.word	0x00038830
        /*0794*/ 	.short	0x010a
        /*0796*/ 	.byte	0x07
	.zero		1


	//   ....[27]....
        /*0798*/ 	.word	0x00004b30
        /*079c*/ 	.word	0x000000ff
        /*07a0*/ 	.word	0x00038830
        /*07a4*/ 	.short	0x010a
        /*07a6*/ 	.byte	0x07
	.zero		1


	//   ....[28]....
        /*07a8*/ 	.word	0x00004ec0
        /*07ac*/ 	.word	0x000000ff
        /*07b0*/ 	.word	0x00038850
        /*07b4*/ 	.short	0x010a
        /*07b6*/ 	.byte	0x0a
	.zero		1


	//   ....[29]....
        /*07b8*/ 	.word	0x00004f00
        /*07bc*/ 	.word	0x000000ff
        /*07c0*/ 	.word	0x00038850
        /*07c4*/ 	.short	0x010a
        /*07c6*/ 	.byte	0x0a
	.zero		1


	//   ....[30]....
        /*07c8*/ 	.word	0x00006ad0
        /*07cc*/ 	.word	0x00000003
        /*07d0*/ 	.word	0x00000000
        /*07d4*/ 	.short	0x0101
        /*07d6*/ 	.byte	0x3f
	.zero		1


	//   ....[31]....
        /*07d8*/ 	.word	0x00006ce0
        /*07dc*/ 	.word	0x000000ff
        /*07e0*/ 	.word	0x00000000
        /*07e4*/ 	.short	0x0101
        /*07e6*/ 	.byte	0x0a
	.zero		1


	//   ....[32]....
        /*07e8*/ 	.word	0x000077a0
        /*07ec*/ 	.word	0x000000ff
        /*07f0*/ 	.word	0x00038830
        /*07f4*/ 	.short	0x010a
        /*07f6*/ 	.byte	0x06
	.zero		1


	//   ....[33]....
        /*07f8*/ 	.word	0x000077e0
        /*07fc*/ 	.word	0x000000ff
        /*0800*/ 	.word	0x00038830
        /*0804*/ 	.short	0x010a
        /*0806*/ 	.byte	0x06
	.zero		1


	//   ....[34]....
        /*0808*/ 	.word	0x00007b30
        /*080c*/ 	.word	0x000000ff
        /*0810*/ 	.word	0x00038850
        /*0814*/ 	.short	0x010a
        /*0816*/ 	.byte	0x06
	.zero		1


	//   ....[35]....
        /*0818*/ 	.word	0x00007b70
        /*081c*/ 	.word	0x000000ff
        /*0820*/ 	.word	0x00038850
        /*0824*/ 	.short	0x010a
        /*0826*/ 	.byte	0x06
	.zero		1


	//   ....[36]....
        /*0828*/ 	.word	0x00008df0
        /*082c*/ 	.word	0x00000003
        /*0830*/ 	.word	0x00000000
        /*0834*/ 	.short	0x0101
        /*0836*/ 	.byte	0x3f
	.zero		1


	//   ....[37]....
        /*0838*/ 	.word	0x00009010
        /*083c*/ 	.word	0x000000ff
        /*0840*/ 	.word	0x00000000
        /*0844*/ 	.short	0x0101
        /*0846*/ 	.byte	0x06
	.zero		1


	//   ....[38]....
        /*0848*/ 	.word	0x00009a10
        /*084c*/ 	.word	0x000000ff
        /*0850*/ 	.word	0x00038850
        /*0854*/ 	.short	0x010a
        /*0856*/ 	.byte	0x0e
	.zero		1


	//   ....[39]....
        /*0858*/ 	.word	0x00009a50
        /*085c*/ 	.word	0x000000ff
        /*0860*/ 	.word	0x00038850
        /*0864*/ 	.short	0x010a
        /*0866*/ 	.byte	0x0e
	.zero		1


	//   ....[40]....
        /*0868*/ 	.word	0x0000a5c0
        /*086c*/ 	.word	0x000000ff
        /*0870*/ 	.word	0x00000000
        /*0874*/ 	.short	0x0101
        /*0876*/ 	.byte	0x04
	.zero		1


	//   ....[41]....
        /*0878*/ 	.word	0x0000c460
        /*087c*/ 	.word	0x000000ff
        /*0880*/ 	.word	0x00000000
        /*0884*/ 	.short	0x0101
        /*0886*/ 	.byte	0x05
	.zero		1


	//   ....[42]....
        /*0888*/ 	.word	0x0000e160
        /*088c*/ 	.word	0x00000004
        /*0890*/ 	.word	0x00038880
        /*0894*/ 	.short	0x010a
        /*0896*/ 	.byte	0x3f
	.zero		1


	//   ....[43]....
        /*0898*/ 	.word	0x0000e360
        /*089c*/ 	.word	0x00000004
        /*08a0*/ 	.word	0x00038840
        /*08a4*/ 	.short	0x010a
        /*08a6*/ 	.byte	0x3f
	.zero		1


	//   ....[44]....
        /*08a8*/ 	.word	0x0000e740
        /*08ac*/ 	.word	0x000000ff
        /*08b0*/ 	.word	0x00038820
        /*08b4*/ 	.short	0x010a
        /*08b6*/ 	.byte	0x28
	.zero		1


	//   ....[45]....
        /*08b8*/ 	.word	0x0000ea20
        /*08bc*/ 	.word	0x00000004
        /*08c0*/ 	.word	0x00038880
        /*08c4*/ 	.short	0x010a
        /*08c6*/ 	.byte	0x3f
	.zero		1


	//   ....[46]....
        /*08c8*/ 	.word	0x0000ed90
        /*08cc*/ 	.word	0x00000004
        /*08d0*/ 	.word	0x00038840
        /*08d4*/ 	.short	0x010a
        /*08d6*/ 	.byte	0x3f
	.zero		1


	//   ....[47]....
        /*08d8*/ 	.word	0x0000f180
        /*08dc*/ 	.word	0x00000003
        /*08e0*/ 	.word	0x00038870
        /*08e4*/ 	.short	0x010a
        /*08e6*/ 	.byte	0x3f
	.zero		1


	//   ....[48]....
        /*08e8*/ 	.word	0x0000f1f0
        /*08ec*/ 	.word	0x00000002
        /*08f0*/ 	.word	0x00038860
        /*08f4*/ 	.short	0x010a
        /*08f6*/ 	.byte	0x3f
	.zero		1


	//   ....[49]....
        /*08f8*/ 	.word	0x0000fbf0
        /*08fc*/ 	.word	0x00000002
        /*0900*/ 	.word	0x00038850
        /*0904*/ 	.short	0x0101
        /*0906*/ 	.byte	0x3f
	.zero		1


	//   ....[50]....
        /*0908*/ 	.word	0x0000fc30
        /*090c*/ 	.word	0x00000002
        /*0910*/ 	.word	0x00000000
        /*0914*/ 	.short	0x0101
        /*0916*/ 	.byte	0x3f
	.zero		1


	//   ....[51]....
        /*0918*/ 	.word	0x0000fdf0
        /*091c*/ 	.word	0x00000003
        /*0920*/ 	.word	0x00038870
        /*0924*/ 	.short	0x010a
        /*0926*/ 	.byte	0x3f
	.zero		1


	//   ....[52]....
        /*0928*/ 	.word	0x0000fe80
        /*092c*/ 	.word	0x00000003
        /*0930*/ 	.word	0x00038860
        /*0934*/ 	.short	0x010a
        /*0936*/ 	.byte	0x3f
	.zero		1


	//   ....[53]....
        /*0938*/ 	.word	0x00010850
        /*093c*/ 	.word	0x00000003
        /*0940*/ 	.word	0x00038850
        /*0944*/ 	.short	0x0101
        /*0946*/ 	.byte	0x3f
	.zero		1


	//   ....[54]....
        /*0948*/ 	.word	0x000108a0
        /*094c*/ 	.word	0x00000000
        /*0950*/ 	.word	0x00000000
        /*0954*/ 	.short	0x0101
        /*0956*/ 	.byte	0x3f
	.zero		1


	//   ....[55]....
        /*0958*/ 	.word	0x00010b80
        /*095c*/ 	.word	0x00000000
        /*0960*/ 	.word	0x00038820
        /*0964*/ 	.short	0x010a
        /*0966*/ 	.byte	0x3f
	.zero		1


	//   ....[56]....
        /*0968*/ 	.word	0x00010d60
        /*096c*/ 	.word	0x00000006
        /*0970*/ 	.word	0x00000000
        /*0974*/ 	.short	0x010a
        /*0976*/ 	.byte	0x3f
	.zero		1


	//   ....[57]....
        /*0978*/ 	.word	0x00010dd0
        /*097c*/ 	.word	0x00000007
        /*0980*/ 	.word	0x00000000
        /*0984*/ 	.short	0x010a
        /*0986*/ 	.byte	0x3f
	.zero		1


	//   ....[58]....
        /*0988*/ 	.word	0x00010e30
        /*098c*/ 	.word	0x00000004
        /*0990*/ 	.word	0x00038860
        /*0994*/ 	.short	0x010a
        /*0996*/ 	.byte	0x3f
	.zero		1


	//   ....[59]....
        /*0998*/ 	.word	0x00010e80
        /*099c*/ 	.word	0x00000003
        /*09a0*/ 	.word	0x00038860
        /*09a4*/ 	.short	0x010a
        /*09a6*/ 	.byte	0x3f
	.zero		1


	//   ....[60]....
        /*09a8*/ 	.word	0x00010ec0
        /*09ac*/ 	.word	0x00000004
        /*09b0*/ 	.word	0x00038880
        /*09b4*/ 	.short	0x010a
        /*09b6*/ 	.byte	0x3f
	.zero		1


	//   ....[61]....
        /*09b8*/ 	.word	0x00010ee0
        /*09bc*/ 	.word	0x00000003
        /*09c0*/ 	.word	0x00038880
        /*09c4*/ 	.short	0x010a
        /*09c6*/ 	.byte	0x3f
	.zero		1


	//   ....[62]....
        /*09c8*/ 	.word	0x00010f50
        /*09cc*/ 	.word	0x00000003
        /*09d0*/ 	.word	0x00038800
        /*09d4*/ 	.short	0x010a
        /*09d6*/ 	.byte	0x3f
	.zero		1


	//   ....[63]....
        /*09d8*/ 	.word	0x00010fa0
        /*09dc*/ 	.word	0x00000003
        /*09e0*/ 	.word	0x00038830
        /*09e4*/ 	.short	0x010a
        /*09e6*/ 	.byte	0x3f
	.zero		1


	//   ....[64]....
        /*09e8*/ 	.word	0x00011000
        /*09ec*/ 	.word	0x00000007
        /*09f0*/ 	.word	0x00038830
        /*09f4*/ 	.short	0x010a
        /*09f6*/ 	.byte	0x3f
	.zero		1


	//   ....[65]....
        /*09f8*/ 	.word	0x00011060
        /*09fc*/ 	.word	0x00000007
        /*0a00*/ 	.word	0x00038850
        /*0a04*/ 	.short	0x010a
        /*0a06*/ 	.byte	0x3f
	.zero		1


	//   ....[66]....
        /*0a08*/ 	.word	0x000110c0
        /*0a0c*/ 	.word	0x00000009
        /*0a10*/ 	.word	0x00038830
        /*0a14*/ 	.short	0x010a
        /*0a16*/ 	.byte	0x3f
	.zero		1


	//   ....[67]....
        /*0a18*/ 	.word	0x00011120
        /*0a1c*/ 	.word	0x00000009
        /*0a20*/ 	.word	0x00038850
        /*0a24*/ 	.short	0x010a
        /*0a26*/ 	.byte	0x3f
	.zero		1


	//   ....[68]....
        /*0a28*/ 	.word	0x00011180
        /*0a2c*/ 	.word	0x00000006
        /*0a30*/ 	.word	0x00038850
        /*0a34*/ 	.short	0x010a
        /*0a36*/ 	.byte	0x3f
	.zero		1


	//   ....[69]....
        /*0a38*/ 	.word	0x000112d0
        /*0a3c*/ 	.word	0x00000004
        /*0a40*/ 	.word	0x00038880
        /*0a44*/ 	.short	0x010a
        /*0a46*/ 	.byte	0x3f
	.zero		1


	//   ....[70]....
        /*0a48*/ 	.word	0x00011320
        /*0a4c*/ 	.word	0x00000004
        /*0a50*/ 	.word	0x00038840
        /*0a54*/ 	.short	0x010a
        /*0a56*/ 	.byte	0x3f
	.zero		1


	//   ....[71]....
        /*0a58*/ 	.word	0x00011370
        /*0a5c*/ 	.word	0x00000011
        /*0a60*/ 	.word	0x00038820
        /*0a64*/ 	.short	0x010a
        /*0a66*/ 	.byte	0x3f
	.zero		1


	//   ....[72]....
        /*0a68*/ 	.word	0x000113c0
        /*0a6c*/ 	.word	0x00000004
        /*0a70*/ 	.word	0x00038880
        /*0a74*/ 	.short	0x010a
        /*0a76*/ 	.byte	0x3f
	.zero		1


	//   ....[73]....
        /*0a78*/ 	.word	0x00011410
        /*0a7c*/ 	.word	0x00000004
        /*0a80*/ 	.word	0x00038840
        /*0a84*/ 	.short	0x010a
        /*0a86*/ 	.byte	0x3f
	.zero		1


	//   ....[74]....
        /*0a88*/ 	.word	0x00011470
        /*0a8c*/ 	.word	0x00000003
        /*0a90*/ 	.word	0x00038870
        /*0a94*/ 	.short	0x010a
        /*0a96*/ 	.byte	0x3f
	.zero		1


	//   ....[75]....
        /*0a98*/ 	.word	0x000114d0
        /*0a9c*/ 	.word	0x00000004
        /*0aa0*/ 	.word	0x00038860
        /*0aa4*/ 	.short	0x010a
        /*0aa6*/ 	.byte	0x3f
	.zero		1


	//   ....[76]....
        /*0aa8*/ 	.word	0x00011520
        /*0aac*/ 	.word	0x00000003
        /*0ab0*/ 	.word	0x00038870
        /*0ab4*/ 	.short	0x010a
        /*0ab6*/ 	.byte	0x3f
	.zero		1


	//   ....[77]....
        /*0ab8*/ 	.word	0x00011570
        /*0abc*/ 	.word	0x00000003
        /*0ac0*/ 	.word	0x00038860
        /*0ac4*/ 	.short	0x010a
        /*0ac6*/ 	.byte	0x3f
	.zero		1


	//   ....[78]....
        /*0ac8*/ 	.word	0x000115c0
        /*0acc*/ 	.word	0x00000000
        /*0ad0*/ 	.word	0x00038820
        /*0ad4*/ 	.short	0x010a
        /*0ad6*/ 	.byte	0x3f
	.zero		1


	//   ....[79]....
        /*0ad8*/ 	.word	0x00011760
        /*0adc*/ 	.word	0x00000006
        /*0ae0*/ 	.word	0x00000000
        /*0ae4*/ 	.short	0x010a
        /*0ae6*/ 	.byte	0x3f
	.zero		1


	//   ....[80]....
        /*0ae8*/ 	.word	0x000117b0
        /*0aec*/ 	.word	0x00000007
        /*0af0*/ 	.word	0x00000000
        /*0af4*/ 	.short	0x010a
        /*0af6*/ 	.byte	0x3f
	.zero		1


	//   ....[81]....
        /*0af8*/ 	.word	0x00011800
        /*0afc*/ 	.word	0x00000004
        /*0b00*/ 	.word	0x00038860
        /*0b04*/ 	.short	0x010a
        /*0b06*/ 	.byte	0x3f
	.zero		1


	//   ....[82]....
        /*0b08*/ 	.word	0x00011850
        /*0b0c*/ 	.word	0x00000003
        /*0b10*/ 	.word	0x00038860
        /*0b14*/ 	.short	0x010a
        /*0b16*/ 	.byte	0x3f
	.zero		1


	//   ....[83]....
        /*0b18*/ 	.word	0x000118a0
        /*0b1c*/ 	.word	0x00000004
        /*0b20*/ 	.word	0x00038880
        /*0b24*/ 	.short	0x010a
        /*0b26*/ 	.byte	0x3f
	.zero		1


	//----- nvinfo : EIATTR_NUM_MBARRIERS
	.align		4
.L_523:
        /*0b28*/ 	.byte	0x03, 0x38
        /*0b2a*/ 	.short	0x0016


	//----- nvinfo : EIATTR_EXIT_INSTR_OFFSETS
	.align		4
        /*0b2c*/ 	.byte	0x04, 0x1c
        /*0b2e*/ 	.short	(.L_525 - .L_524)


	//   ....[0]....
.L_524:
        /*0b30*/ 	.word	0x00000a80


	//   ....[1]....
        /*0b34*/ 	.word	0x0000ced0


	//   ....[2]....
        /*0b38*/ 	.word	0x00010f30


	//----- nvinfo : EIATTR_MAX_THREADS
	.align		4
.L_525:
        /*0b3c*/ 	.byte	0x04, 0x05
        /*0b3e*/ 	.short	(.L_527 - .L_526)
.L_526:
        /*0b40*/ 	.word	0x00000180
        /*0b44*/ 	.word	0x00000001
        /*0b48*/ 	.word	0x00000001


	//----- nvinfo : EIATTR_CRS_STACK_SIZE
	.align		4
.L_527:
        /*0b4c*/ 	.byte	0x04, 0x1e
        /*0b4e*/ 	.short	(.L_529 - .L_528)
.L_528:
        /*0b50*/ 	.word	0x00000000


	//----- nvinfo : EIATTR_CBANK_PARAM_SIZE
	.align		4
.L_529:
        /*0b54*/ 	.byte	0x03, 0x19
        /*0b56*/ 	.short	0x0bf0


	//----- nvinfo : EIATTR_PARAM_CBANK
	.align		4
        /*0b58*/ 	.byte	0x04, 0x0a
        /*0b5a*/ 	.short	(.L_531 - .L_530)
	.align		4
.L_530:
        /*0b5c*/ 	.word	index@(.nv.constant0._ZN7cutlass13device_kernelIN5flash11enable_sm90INS1_16FlashAttnFwdSm90INS1_25CollectiveMainloopFwdSm90ILi2EN4cute5tupleIJNS5_1CILi1EEES8_S8_EEENS6_IJNS7_ILi128EEESA_NS7_ILi256EEEEEELi256ENS_12float_e4m3_tEfNS_4arch4Sm90ELb1ELb0ELb0ELb0ELb0ELb0ELb0ELb1ELb1ELb0ELb0ELb0EEENS1_21CollectiveEpilogueFwdINS6_IJSA_SB_SA_EEES9_NS_10bfloat16_tESF_Li256ELb0ELb0ELb0ELb1EEENS1_30DynamicPersistentTileSchedulerILi256ELi128ELb0ELb0ELb1EEEEEEEEEvNT_6ParamsE)
        /*0b60*/ 	.short	0x0210
        /*0b62*/ 	.short	0x0bf0


	//----- nvinfo : EIATTR_SW_WAR
	.align		4
.L_531:
        /*0b64*/ 	.byte	0x04, 0x36
        /*0b66*/ 	.short	(.L_533 - .L_532)
.L_532:
        /*0b68*/ 	.word	0x00000008
.L_533:


//--------------------- .nv.info._ZN7cutlass13device_kernelIN5flash11enable_sm90INS1_16FlashAttnFwdSm90INS1_25CollectiveMainloopFwdSm90ILi2EN4cute5tupleIJNS5_1CILi1EEES8_S8_EEENS6_IJNS7_ILi128EEESA_NS7_ILi256EEEEEELi256ENS_12float_e4m3_tEfNS_4arch4Sm90ELb1ELb0ELb0ELb1ELb0ELb0ELb0ELb1ELb1ELb0ELb0ELb0EEENS1_21CollectiveEpilogueFwdINS6_IJSA_SB_SA_EEES9_NS_10bfloat16_tESF_Li256ELb1ELb0ELb0ELb1EEENS1_36VarlenDynamicPersistentTileSchedulerILi128ELi128ELi256ELi128ELb0ELb0ELb1ELb1ELb1ELb1EEEEEEEEEvNT_6ParamsE --------------------------
	.section	.nv.info._ZN7cutlass13device_kernelIN5flash11enable_sm90INS1_16FlashAttnFwdSm90INS1_25CollectiveMainloopFwdSm90ILi2EN4cute5tupleIJNS5_1CILi1EEES8_S8_EEENS6_IJNS7_ILi128EEESA_NS7_ILi256EEEEEELi256ENS_12float_e4m3_tEfNS_4arch4Sm90ELb1ELb0ELb0ELb1ELb0ELb0ELb0ELb1ELb1ELb0ELb0ELb0EEENS1_21CollectiveEpilogueFwdINS6_IJSA_SB_SA_EEES9_NS_10bfloat16_tESF_Li256ELb1ELb0ELb0ELb1EEENS1_36VarlenDynamicPersistentTileSchedulerILi128ELi128ELi256ELi128ELb0ELb0ELb1ELb1ELb1ELb1EEEEEEEEEvNT_6ParamsE,"",@"SHT_CUDA_INFO"
	.sectionflags	@""
	.align	4


	//----- nvinfo : EIATTR_CUDA_API_VERSION
	.align		4
        /*0000*/ 	.byte	0x04, 0x37
        /*0002*/ 	.short	(.L_535 - .L_534)
.L_534:
        /*0004*/ 	.word	0x00000082


	//----- nvinfo : EIATTR_KPARAM_INFO
	.align		4
.L_535:
        /*0008*/ 	.byte	0x04, 0x17
        /*000a*/ 	.short	(.L_537 - .L_536)
.L_536:
        /*000c*/ 	.word	0x00000000
        /*0010*/ 	.short	0x0000
        /*0012*/ 	.short	0x0070
        /*0014*/ 	.byte	0x00, 0xf0, 0x01, 0x28


	//----- nvinfo : EIATTR_SPARSE_MMA_MASK
	.align		4
.L_537:
        /*0018*/ 	.byte	0x03, 0x50
        /*001a*/ 	.short	0x0000


	//----- nvinfo : EIATTR_MAXREG_COUNT
	.align		4
        /*001c*/ 	.byte	0x03, 0x1b
        /*001e*/ 	.short	0x00a8


	//----- nvinfo : EIATTR_NUM_BARRIERS
	.align		4
        /*0020*/ 	.byte	0x02, 0x4c
        /*0022*/ 	.byte	0x10
	.zero		1


	//----- nvinfo : EIATTR_EXTERNS
	.align		4
        /*0024*/ 	.byte	0x04, 0x0f
        /*0026*/ 	.short	(.L_539 - .L_538)


	//   ....[0]....
	.align		4
.L_538:
        /*0028*/ 	.word	index@(__assertfail)


	//----- nvinfo : EIATTR_ANNOTATIONS
	.align		4
.L_539:
        /*002c*/ 	.byte	0x04, 0x55
        /*002e*/ 	.short	(.L_541 - .L_540)


	//   ....[0]....
.L_540:
        /* <DEDUP_REMOVED lines=46> */


	//----- nvinfo : EIATTR_MERCURY_ISA_VERSION
	.align		4
.L_541:
        /*02f8*/ 	.byte	0x03, 0x5f
        /*02fa*/ 	.short	0x0101


	//----- nvinfo : EIATTR_UNUSED_LOAD_BYTE_OFFSET
	.align		4
        /*02fc*/ 	.byte	0x04, 0x44
        /*02fe*/ 	.short	(.L_543 - .L_542)


	//   ....[0]....
.L_542:
        /*0300*/ 	.word	0x00000a70
        /*0304*/ 	.word	0x0000fff0


	//   ....[1]....
        /*0308*/ 	.word	0x0000a850
        /*030c*/ 	.word	0x0000fff0


	//----- nvinfo : EIATTR_INT_WARP_WIDE_INSTR_OFFSETS
	.align		4
.L_543:
        /*0310*/ 	.byte	0x04, 0x31
        /*0312*/ 	.short	(.L_545 - .L_544)


	//   ....[0]....
.L_544:
        /*0314*/ 	.word	0x00000160


	//   ....[1]....
        /*0318*/ 	.word	0x000001a0


	//   ....[2]....
        /*031c*/ 	.word	0x00000210


	//   ....[3]....
        /*0320*/ 	.word	0x0000f500


	//   ....[4]....
        /*0324*/ 	.word	0x0000f590


	//   ....[5]....
        /*0328*/ 	.word	0x0000fcf0


	//   ....[6]....
        /*032c*/ 	.word	0x00011b80


	//   ....[7]....
        /*0330*/ 	.word	0x00011c10


	//----- nvinfo : EIATTR_COOP_GROUP_MASK_REGIDS
	.align		4
.L_545:
        /*0334*/ 	.byte	0x04, 0x29
        /*0336*/ 	.short	(.L_547 - .L_546)


	//   ....[0]....
.L_546:
        /*0338*/ 	.word	0xffffffff


	//   ....[1]....
        /*033c*/ 	.word	0xffffffff


	//   ....[2]....
        /*0340*/ 	.word	0xffffffff


	//   ....[3]....
        /*0344*/ 	.word	0xffffffff


	//   ....[4]....
        /*0348*/ 	.word	0xffffffff


	//   ....[5]....
        /*034c*/ 	.word	0xffffffff


	//   ....[6]....
        /*0350*/ 	.word	0xffffffff


	//   ....[7]....
        /*0354*/ 	.word	0xffffffff


	//   ....[8]....
        /*0358*/ 	.word	0xffffffff


	//   ....[9]....
        /*035c*/ 	.word	0xffffffff


	//   ....[10]....
        /*0360*/ 	.word	0xffffffff


	//   ....[11]....
        /*0364*/ 	.word	0xffffffff


	//   ....[12]....
        /*0368*/ 	.word	0xffffffff


	//   ....[13]....
        /*036c*/ 	.word	0xffffffff


	//   ....[14]....
        /*0370*/ 	.word	0xffffffff


	//   ....[15]....
        /*0374*/ 	.word	0xffffffff


	//   ....[16]....
        /*0378*/ 	.word	0xffffffff


	//   ....[17]....
        /*037c*/ 	.word	0xffffffff


	//   ....[18]....
        /*0380*/ 	.word	0xffffffff


	//   ....[19]....
        /*0384*/ 	.word	0xffffffff


	//   ....[20]....
        /*0388*/ 	.word	0xffffffff


	//   ....[21]....
        /*038c*/ 	.word	0xffffffff


	//   ....[22]....
        /*0390*/ 	.word	0xffffffff


	//   ....[23]....
        /*0394*/ 	.word	0xffffffff


	//   ....[24]....
        /*0398*/ 	.word	0xffffffff


	//   ....[25]....
        /*039c*/ 	.word	0xffffffff


	//   ....[26]....
        /*03a0*/ 	.word	0xffffffff


	//   ....[27]....
        /*03a4*/ 	.word	0xffffffff


	//   ....[28]....
        /*03a8*/ 	.word	0xffffffff


	//   ....[29]....
        /*03ac*/ 	.word	0xffffffff


	//   ....[30]....
        /*03b0*/ 	.word	0xffffffff


	//   ....[31]....
        /*03b4*/ 	.word	0xffffffff


	//   ....[32]....
        /*03b8*/ 	.word	0xffffffff


	//   ....[33]....
        /*03bc*/ 	.word	0xffffffff


	//   ....[34]....
        /*03c0*/ 	.word	0xffffffff


	//   ....[35]....
        /*03c4*/ 	.word	0xffffffff


	//   ....[36]....
        /*03c8*/ 	.word	0xffffffff


	//   ....[37]....
        /*03cc*/ 	.word	0xffffffff


	//   ....[38]....
        /*03d0*/ 	.word	0xffffffff


	//   ....[39]....
        /*03d4*/ 	.word	0xffffffff


	//   ....[40]....
        /*03d8*/ 	.word	0xffffffff


	//   ....[41]....
        /*03dc*/ 	.word	0xffffffff


	//   ....[42]....
        /*03e0*/ 	.word	0xffffffff


	//   ....[43]....
        /*03e4*/ 	.word	0xffffffff


	//   ....[44]....
        /*03e8*/ 	.word	0xffffffff


	//   ....[45]....
        /*03ec*/ 	.word	0xffffffff


	//   ....[46]....
        /*03f0*/ 	.word	0xffffffff


	//   ....[47]....
        /*03f4*/ 	.word	0xffffffff


	//   ....[48]....
        /*03f8*/ 	.word	0xffffffff


	//   ....[49]....
        /*03fc*/ 	.word	0xffffffff


	//   ....[50]....
        /*0400*/ 	.word	0xffffffff


	//   ....[51]....
        /*0404*/ 	.word	0xffffffff


	//   ....[52]....
        /*0408*/ 	.word	0xffffffff


	//   ....[53]....
        /*040c*/ 	.word	0xffffffff


	//   ....[54]....
        /*0410*/ 	.word	0xffffffff


	//   ....[55]....
        /*0414*/ 	.word	0xffffffff


	//   ....[56]....
        /*0418*/ 	.word	0xffffffff


	//   ....[57]....
        /*041c*/ 	.word	0xffffffff


	//   ....[58]....
        /*0420*/ 	.word	0xffffffff


	//   ....[59]....
        /*0424*/ 	.word	0xffffffff


	//   ....[60]....
        /*0428*/ 	.word	0xffffffff


	//   ....[61]....
        /*042c*/ 	.word	0xffffffff


	//   ....[62]....
        /*0430*/ 	.word	0xffffffff


	//   ....[63]....
        /*0434*/ 	.word	0xffffffff


	//   ....[64]....
        /*0438*/ 	.word	0xffffffff


	//   ....[65]....
        /*043c*/ 	.word	0xffffffff


	//   ....[66]....
        /*0440*/ 	.word	0xffffffff


	//   ....[67]....
        /*0444*/ 	.word	0xffffffff


	//   ....[68]....
        /*0448*/ 	.word	0xffffffff


	//   ....[69]....
        /*044c*/ 	.word	0xffffffff


	//   ....[70]....
        /*0450*/ 	.word	0xffffffff


	//   ....[71]....
        /*0454*/ 	.word	0xffffffff


	//   ....[72]....
        /*0458*/ 	.word	0xffffffff


	//   ....[73]....
        /*045c*/ 	.word	0xffffffff


	//   ....[74]....
        /*0460*/ 	.word	0xffffffff


	//   ....[75]....
        /*0464*/ 	.word	0xffffffff


	//   ....[76]....
        /*0468*/ 	.word	0xffffffff


	//   ....[77]....
        /*046c*/ 	.word	0xffffffff


	//   ....[78]....
        /*0470*/ 	.word	0xffffffff


	//   ....[79]....
        /*0474*/ 	.word	0xffffffff


	//   ....[80]....
        /*0478*/ 	.word	0xffffffff


	//   ....[81]....
        /*047c*/ 	.word	0xffffffff


	//   ....[82]....
        /*0480*/ 	.word	0xffffffff


	//   ....[83]....
        /*0484*/ 	.word	0xffffffff


	//   ....[84]....
        /*0488*/ 	.word	0xffffffff


	//   ....[85]....
        /*048c*/ 	.word	0xffffffff


	//   ....[86]....
        /*0490*/ 	.word	0xffffffff


	//   ....[87]....
        /*0494*/ 	.word	0xffffffff


	//   ....[88]....
        /*0498*/ 	.word	0xffffffff


	//   ....[89]....
        /*049c*/ 	.word	0xffffffff


	//   ....[90]....
        /*04a0*/ 	.word	0xffffffff


	//   ....[91]....
        /*04a4*/ 	.word	0xffffffff


	//   ....[92]....
        /*04a8*/ 	.word	0xffffffff


	//   ....[93]....
        /*04ac*/ 	.word	0xffffffff


	//   ....[94]....
        /*04b0*/ 	.word	0xffffffff


	//   ....[95]....
        /*04b4*/ 	.word	0xffffffff


	//   ....[96]....
        /*04b8*/ 	.word	0xffffffff


	//   ....[97]....
        /*04bc*/ 	.word	0xffffffff


	//   ....[98]....
        /*04c0*/ 	.word	0xffffffff


	//   ....[99]....
        /*04c4*/ 	.word	0xffffffff


	//   ....[100]....
        /*04c8*/ 	.word	0xffffffff


	//   ....[101]....
        /*04cc*/ 	.word	0xffffffff


	//   ....[102]....
        /*04d0*/ 	.word	0xffffffff


	//   ....[103]....
        /*04d4*/ 	.word	0xffffffff


	//   ....[104]....
        /*04d8*/ 	.word	0xffffffff


	//   ....[105]....
        /*04dc*/ 	.word	0xffffffff


	//   ....[106]....
        /*04e0*/ 	.word	0xffffffff


	//   ....[107]....
        /*04e4*/ 	.word	0xffffffff


	//   ....[108]....
        /*04e8*/ 	.word	0xffffffff


	//   ....[109]....
        /*04ec*/ 	.word	0xffffffff


	//   ....[110]....
        /*04f0*/ 	.word	0xffffffff


	//   ....[111]....
        /*04f4*/ 	.word	0xffffffff


	//   ....[112]....
        /*04f8*/ 	.word	0xffffffff


	//   ....[113]....
        /*04fc*/ 	.word	0xffffffff


	//   ....[114]....
        /*0500*/ 	.word	0xffffffff


	//   ....[115]....
        /*0504*/ 	.word	0xffffffff


	//   ....[116]....
        /*0508*/ 	.word	0xffffffff


	//   ....[117]....
        /*050c*/ 	.word	0xffffffff


	//   ....[118]....
        /*0510*/ 	.word	0xffffffff


	//   ....[119]....
        /*0514*/ 	.word	0xffffffff


	//   ....[120]....
        /*0518*/ 	.word	0xffffffff


	//   ....[121]....
        /*051c*/ 	.word	0xffffffff


	//   ....[122]....
        /*0520*/ 	.word	0xffffffff


	//   ....[123]....
        /*0524*/ 	.word	0x0500000f


	//   ....[124]....
        /*0528*/ 	.word	0x0500000f


	//----- nvinfo : EIATTR_COOP_GROUP_INSTR_OFFSETS
	.align		4
.L_547:
        /*052c*/ 	.byte	0x04, 0x28
        /*052e*/ 	.short	(.L_549 - .L_548)


	//   ....[0]....
.L_548:
        /*0530*/ 	.word	0x00000070


	//   ....[1]....
        /*0534*/ 	.word	0x00000170


	//   ....[2]....
        /*0538*/ 	.word	0x000001c0


	//   ....[3]....
        /*053c*/ 	.word	0x000003f0


	//   ....[4]....
        /*0540*/ 	.word	0x00000550


	//   ....[5]....
        /*0544*/ 	.word	0x00000670


	//   ....[6]....
        /*0548*/ 	.word	0x000007d0


	//   ....[7]....
        /*054c*/ 	.word	0x00001ae0


	//   ....[8]....
        /*0550*/ 	.word	0x00002dc0


	//   ....[9]....
        /*0554*/ 	.word	0x00002e80


	//   ....[10]....
        /*0558*/ 	.word	0x000037b0


	//   ....[11]....
        /*055c*/ 	.word	0x00003860


	//   ....[12]....
        /*0560*/ 	.word	0x000056e0


	//   ....[13]....
        /*0564*/ 	.word	0x000057f0


	//   ....[14]....
        /*0568*/ 	.word	0x00006080


	//   ....[15]....
        /*056c*/ 	.word	0x000060f0


	//   ....[16]....
        /*0570*/ 	.word	0x00008040


	//   ....[17]....
        /*0574*/ 	.word	0x00008050


	//   ....[18]....
        /*0578*/ 	.word	0x00008080


	//   ....[19]....
        /*057c*/ 	.word	0x00008090


	//   ....[20]....
        /*0580*/ 	.word	0x00009d00


	//   ....[21]....
        /*0584*/ 	.word	0x00009d10


	//   ....[22]....
        /*0588*/ 	.word	0x00009d40


	//   ....[23]....
        /*058c*/ 	.word	0x00009d50


	//   ....[24]....
        /*0590*/ 	.word	0x0000b410


	//   ....[25]....
        /*0594*/ 	.word	0x0000b440


	//   ....[26]....
        /*0598*/ 	.word	0x0000b470


	//   ....[27]....
        /*059c*/ 	.word	0x0000b4a0


	//   ....[28]....
        /*05a0*/ 	.word	0x0000b4d0


	//   ....[29]....
        /*05a4*/ 	.word	0x0000b500


	//   ....[30]....
        /*05a8*/ 	.word	0x0000b530


	//   ....[31]....
        /*05ac*/ 	.word	0x0000b560


	//   ....[32]....
        /*05b0*/ 	.word	0x0000b5a0


	//   ....[33]....
        /*05b4*/ 	.word	0x0000b5d0


	//   ....[34]....
        /*05b8*/ 	.word	0x0000b630


	//   ....[35]....
        /*05bc*/ 	.word	0x0000b670


	//   ....[36]....
        /*05c0*/ 	.word	0x0000b6a0


	//   ....[37]....
        /*05c4*/ 	.word	0x0000b6e0


	//   ....[38]....
        /*05c8*/ 	.word	0x0000b710


	//   ....[39]....
        /*05cc*/ 	.word	0x0000b740


	//   ....[40]....
        /*05d0*/ 	.word	0x0000b770


	//   ....[41]....
        /*05d4*/ 	.word	0x0000b7a0


	//   ....[42]....
        /*05d8*/ 	.word	0x0000b7d0


	//   ....[43]....
        /*05dc*/ 	.word	0x0000b800


	//   ....[44]....
        /*05e0*/ 	.word	0x0000b830


	//   ....[45]....
        /*05e4*/ 	.word	0x0000b860


	//   ....[46]....
        /*05e8*/ 	.word	0x0000b890


	//   ....[47]....
        /*05ec*/ 	.word	0x0000b8c0


	//   ....[48]....
        /*05f0*/ 	.word	0x0000b8f0


	//   ....[49]....
        /*05f4*/ 	.word	0x0000b920


	//   ....[50]....
        /*05f8*/ 	.word	0x0000b950


	//   ....[51]....
        /*05fc*/ 	.word	0x0000b980


	//   ....[52]....
        /*0600*/ 	.word	0x0000b9c0


	//   ....[53]....
        /*0604*/ 	.word	0x0000b9f0


	//   ....[54]....
        /*0608*/ 	.word	0x0000ba20


	//   ....[55]....
        /*060c*/ 	.word	0x0000ba50


	//   ....[56]....
        /*0610*/ 	.word	0x0000bad0


	//   ....[57]....
        /*0614*/ 	.word	0x0000bb00


	//   ....[58]....
        /*0618*/ 	.word	0x0000bb30


	//   ....[59]....
        /*061c*/ 	.word	0x0000bb60


	//   ....[60]....
        /*0620*/ 	.word	0x0000bb90


	//   ....[61]....
        /*0624*/ 	.word	0x0000bbc0


	//   ....[62]....
        /*0628*/ 	.word	0x0000bbf0


	//   ....[63]....
        /*062c*/ 	.word	0x0000bc20


	//   ....[64]....
        /*0630*/ 	.word	0x0000bc50


	//   ....[65]....
        /*0634*/ 	.word	0x0000bc80


	//   ....[66]....
        /*0638*/ 	.word	0x0000bca0


	//   ....[67]....
        /*063c*/ 	.word	0x0000bcb0


	//   ....[68]....
        /*0640*/ 	.word	0x0000bcc0


	//   ....[69]....
        /*0644*/ 	.word	0x0000bcd0


	//   ....[70]....
        /*0648*/ 	.word	0x0000bce0


	//   ....[71]....
        /*064c*/ 	.word	0x0000bcf0


	//   ....[72]....
        /*0650*/ 	.word	0x0000bd00


	//   ....[73]....
        /*0654*/ 	.word	0x0000bd10


	//   ....[74]....
        /*0658*/ 	.word	0x0000bd20


	//   ....[75]....
        /*065c*/ 	.word	0x0000bd30


	//   ....[76]....
        /*0660*/ 	.word	0x0000bd50


	//   ....[77]....
        /*0664*/ 	.word	0x0000bd60


	//   ....[78]....
        /*0668*/ 	.word	0x0000bd70


	//   ....[79]....
        /*066c*/ 	.word	0x0000bd80


	//   ....[80]....
        /*0670*/ 	.word	0x0000bd90


	//   ....[81]....
        /*0674*/ 	.word	0x0000bda0


	//   ....[82]....
        /*0678*/ 	.word	0x0000bdc0


	//   ....[83]....
        /*067c*/ 	.word	0x0000bdd0


	//   ....[84]....
        /*0680*/ 	.word	0x0000bde0


	//   ....[85]....
        /*0684*/ 	.word	0x0000bdf0


	//   ....[86]....
        /*0688*/ 	.word	0x0000be00


	//   ....[87]....
        /*068c*/ 	.word	0x0000be10


	//   ....[88]....
        /*0690*/ 	.word	0x0000e030


	//   ....[89]....
        /*0694*/ 	.word	0x0000e210


	//   ....[90]....
        /*0698*/ 	.word	0x0000e240


	//   ....[91]....
        /*069c*/ 	.word	0x0000e270


	//   ....[92]....
        /*06a0*/ 	.word	0x0000e2b0


	//   ....[93]....
        /*06a4*/ 	.word	0x0000e2e0


	//   ....[94]....
        /*06a8*/ 	.word	0x0000e320


	//   ....[95]....
        /*06ac*/ 	.word	0x0000e4b0


	//   ....[96]....
        /*06b0*/ 	.word	0x0000e4e0


	//   ....[97]....
        /*06b4*/ 	.word	0x0000e510


	//   ....[98]....
        /*06b8*/ 	.word	0x0000e540


	//   ....[99]....
        /*06bc*/ 	.word	0x0000e570


	//   ....[100]....
        /*06c0*/ 	.word	0x0000e5b0


	//   ....[101]....
        /*06c4*/ 	.word	0x0000e650


	//   ....[102]....
        /*06c8*/ 	.word	0x0000e6e0


	//   ....[103]....
        /*06cc*/ 	.word	0x0000e790


	//   ....[104]....
        /*06d0*/ 	.word	0x0000fe10


	//   ....[105]....
        /*06d4*/ 	.word	0x00012a40


	//   ....[106]....
        /*06d8*/ 	.word	0x00012a70


	//   ....[107]....
        /*06dc*/ 	.word	0x00012aa0


	//   ....[108]....
        /*06e0*/ 	.word	0x00012ae0


	//   ....[109]....
        /*06e4*/ 	.word	0x00012b10


	//   ....[110]....
        /*06e8*/ 	.word	0x00012b20


	//   ....[111]....
        /*06ec*/ 	.word	0x00012b50


	//   ....[112]....
        /*06f0*/ 	.word	0x00012b60


	//   ....[113]....
        /*06f4*/ 	.word	0x00012ca0


	//   ....[114]....
        /*06f8*/ 	.word	0x00012cd0


	//   ....[115]....
        /*06fc*/ 	.word	0x00012d00


	//   ....[116]....
        /*0700*/ 	.word	0x00012d30


	//   ....[117]....
        /*0704*/ 	.word	0x00012d60


	//   ....[118]....
        /*0708*/ 	.word	0x00012da0


	//   ....[119]....
        /*070c*/ 	.word	0x00012e30


	//   ....[120]....
        /*0710*/ 	.word	0x00012ec0


	//   ....[121]....
        /*0714*/ 	.word	0x00012f30


	//   ....[122]....
        /*0718*/ 	.word	0x000135c0


	//   ....[123]....
        /*071c*/ 	.word	0x00013bc0


	//   ....[124]....
        /*0720*/ 	.word	0x00014040


	//----- nvinfo : EIATTR_REG_RECONFIG
	.align		4
.L_549:
        /*0724*/ 	.byte	0x01, 0x54
	.zero		2


	//----- nvinfo : EIATTR_SYSCALL_OFFSETS
	.align		4
        /*0728*/ 	.byte	0x04, 0x46
        /*072a*/ 	.short	(.L_551 - .L_550)


	//   ....[0]....
.L_550:
        /*072c*/ 	.word	0x00001cc0


	//   ....[1]....
        /*0730*/ 	.word	0x0000f730


	//   ....[2]....
        /*0734*/ 	.word	0x0000f870


	//   ....[3]....
        /*0738*/ 	.word	0x0000f9b0


	//   ....[4]....
        /*073c*/ 	.word	0x0000fad0


	//----- nvinfo : EIATTR_MBARRIER_INSTR_OFFSETS
	.align		4
.L_551:
        /*0740*/ 	.byte	0x04, 0x39
        /*0742*/ 	.short	(.L_553 - .L_552)


	//   ....[0]....
.L_552:
        /*0744*/ 	.word	0x000002a0
        /*0748*/ 	.word	0x000000ff
        /*074c*/ 	.word	0x00038800
        /*0750*/ 	.short	0x0100
        /*0752*/ 	.byte	0x08
	.zero		1


	//   ....[1]....
        /*0754*/ 	.word	0x000002b0
        /*0758*/ 	.word	0x000000ff
        /*075c*/ 	.word	0x00038820
        /*0760*/ 	.short	0x0100
        /*0762*/ 	.byte	0x08
	.zero		1


	//   ....[2]....
        /*0764*/ 	.word	0x000003a0
        /*0768*/ 	.word	0x000000ff
        /*076c*/ 	.word	0x00038830
        /*0770*/ 	.short	0x0100
        /*0772*/ 	.byte	0x08
	.zero		1


	//   ....[3]....
        /*0774*/ 	.word	0x000003b0
        /*0778*/ 	.word	0x000000ff
        /*077c*/ 	.word	0x00038840
        /*0780*/ 	.short	0x0100
        /*0782*/ 	.byte	0x08
	.zero		1


	//   ....[4]....
        /*0784*/ 	.word	0x000003c0
        /*0788*/ 	.word	0x000000ff
        /*078c*/ 	.word	0x00038838
        /*0790*/ 	.short	0x0100
        /*0792*/ 	.byte	0x08
	.zero		1


	//   ....[5]....
        /*0794*/ 	.word	0x000003d0
        /*0798*/ 	.word	0x000000ff
        /*079c*/ 	.word	0x00038848
        /*07a0*/ 	.short	0x0100
        /*07a2*/ 	.byte	0x08
	.zero		1


	//   ....[6]....
        /*07a4*/ 	.word	0x00000500
        /*07a8*/ 	.word	0x000000ff
        /*07ac*/ 	.word	0x00038850
        /*07b0*/ 	.short	0x0100
        /*07b2*/ 	.byte	0x08
	.zero		1


	//   ....[7]....
        /*07b4*/ 	.word	0x00000510
        /*07b8*/ 	.word	0x000000ff
        /*07bc*/ 	.word	0x00038860
        /*07c0*/ 	.short	0x0100
        /*07c2*/ 	.byte	0x08
	.zero		1


	//   ....[8]....
        /*07c4*/ 	.word	0x00000520
        /*07c8*/ 	.word	0x000000ff
        /*07cc*/ 	.word	0x00038858
        /*07d0*/ 	.short	0x0100
        /*07d2*/ 	.byte	0x08
	.zero		1


	//   ....[9]....
        /*07d4*/ 	.word	0x00000530
        /*07d8*/ 	.word	0x000000ff
        /*07dc*/ 	.word	0x00038868
        /*07e0*/ 	.short	0x0100
        /*07e2*/ 	.byte	0x08
	.zero		1


	//   ....[10]....
        /*07e4*/ 	.word	0x00000620
        /*07e8*/ 	.word	0x000000ff
        /*07ec*/ 	.word	0x00038870
        /*07f0*/ 	.short	0x0100
        /*07f2*/ 	.byte	0x06
	.zero		1


	//   ....[11]....
        /*07f4*/ 	.word	0x00000630
        /*07f8*/ 	.word	0x000000ff
        /*07fc*/ 	.word	0x00038880
        /*0800*/ 	.short	0x0100
        /*0802*/ 	.byte	0x06
	.zero		1


	//   ....[12]....
        /*0804*/ 	.word	0x00000640
        /*0808*/ 	.word	0x000000ff
        /*080c*/ 	.word	0x00038878
        /*0810*/ 	.short	0x0100
        /*0812*/ 	.byte	0x06
	.zero		1


	//   ....[13]....
        /*0814*/ 	.word	0x00000650
        /*0818*/ 	.word	0x000000ff
        /*081c*/ 	.word	0x00038888
        /*0820*/ 	.short	0x0100
        /*0822*/ 	.byte	0x06
	.zero		1


	//   ....[14]....
        /*0824*/ 	.word	0x00000780
        /*0828*/ 	.word	0x000000ff
        /*082c*/ 	.word	0x00038890
        /*0830*/ 	.short	0x0100
        /*0832*/ 	.byte	0x08
	.zero		1


	//   ....[15]....
        /*0834*/ 	.word	0x00000790
        /*0838*/ 	.word	0x000000ff
        /*083c*/ 	.word	0x000388a0
        /*0840*/ 	.short	0x0100
        /*0842*/ 	.byte	0x08
	.zero		1


	//   ....[16]....
        /*0844*/ 	.word	0x000007a0
        /*0848*/ 	.word	0x000000ff
        /*084c*/ 	.word	0x00038898
        /*0850*/ 	.short	0x0100
        /*0852*/ 	.byte	0x08
	.zero		1


	//   ....[17]....
        /*0854*/ 	.word	0x000007b0
        /*0858*/ 	.word	0x000000ff
        /*085c*/ 	.word	0x000388a8
        /*0860*/ 	.short	0x0100
        /*0862*/ 	.byte	0x08
	.zero		1


	//   ....[18]....
        /*0864*/ 	.word	0x000008e0
        /*0868*/ 	.word	0x000000ff
        /*086c*/ 	.word	0x000388b0
        /*0870*/ 	.short	0x0100
        /*0872*/ 	.byte	0x08
	.zero		1


	//   ....[19]....
        /*0874*/ 	.word	0x000008f0
        /*0878*/ 	.word	0x000000ff
        /*087c*/ 	.word	0x000388c0
        /*0880*/ 	.short	0x0100
        /*0882*/ 	.byte	0x08
	.zero		1


	//   ....[20]....
        /*0884*/ 	.word	0x00000900
        /*0888*/ 	.word	0x000000ff
        /*088c*/ 	.word	0x000388b8
        /*0890*/ 	.short	0x0100
        /*0892*/ 	.byte	0x08
	.zero		1


	//   ....[21]....
        /*0894*/ 	.word	0x00000910
        /*0898*/ 	.word	0x000000ff
        /*089c*/ 	.word	0x000388c8
        /*08a0*/ 	.short	0x0100
        /*08a2*/ 	.byte	0x08
	.zero		1


	//   ....[22]....
        /*08a4*/ 	.word	0x00001d40
        /*08a8*/ 	.word	0x000000ff
        /*08ac*/ 	.word	0x00038800
        /*08b0*/ 	.short	0x010a
        /*08b2*/ 	.byte	0x29
	.zero		1


	//   ....[23]....
        /*08b4*/ 	.word	0x00001dc0
        /*08b8*/ 	.word	0x00000003
        /*08bc*/ 	.word	0x00038830
        /*08c0*/ 	.short	0x010a
        /*08c2*/ 	.byte	0x3f
	.zero		1


	//   ....[24]....
        /*08c4*/ 	.word	0x00001e30
        /*08c8*/ 	.word	0x00000003
        /*08cc*/ 	.word	0x00038830
        /*08d0*/ 	.short	0x010a
        /*08d2*/ 	.byte	0x3f
	.zero		1


	//   ....[25]....
        /*08d4*/ 	.word	0x000027d0
        /*08d8*/ 	.word	0x00000003
        /*08dc*/ 	.word	0x00000000
        /*08e0*/ 	.short	0x0101
        /*08e2*/ 	.byte	0x3f
	.zero		1


	//   ....[26]....
        /*08e4*/ 	.word	0x00004b90
        /*08e8*/ 	.word	0x000000ff
        /*08ec*/ 	.word	0x00038830
        /*08f0*/ 	.short	0x010a
        /*08f2*/ 	.byte	0x06
	.zero		1


	//   ....[27]....
        /*08f4*/ 	.word	0x00004bd0
        /*08f8*/ 	.word	0x000000ff
        /*08fc*/ 	.word	0x00038830
        /*0900*/ 	.short	0x010a
        /*0902*/ 	.byte	0x06
	.zero		1


	//   ....[28]....
        /*0904*/ 	.word	0x00004f20
        /*0908*/ 	.word	0x000000ff
        /*090c*/ 	.word	0x00038850
        /*0910*/ 	.short	0x010a
        /*0912*/ 	.byte	0x06
	.zero		1


	//   ....[29]....
        /*0914*/ 	.word	0x00004f60
        /*0918*/ 	.word	0x000000ff
        /*091c*/ 	.word	0x00038850
        /*0920*/ 	.short	0x010a
        /*0922*/ 	.byte	0x06
	.zero		1


	//   ....[30]....
        /*0924*/ 	.word	0x00006ad0
        /*0928*/ 	.word	0x00000003
        /*092c*/ 	.word	0x00000000
        /*0930*/ 	.short	0x0101
        /*0932*/ 	.byte	0x3f
	.zero		1


	//   ....[31]....
        /*0934*/ 	.word	0x00006ce0
        /*0938*/ 	.word	0x000000ff
        /*093c*/ 	.word	0x00000000
        /*0940*/ 	.short	0x0101
        /*0942*/ 	.byte	0x06
	.zero		1


	//   ....[32]....
        /*0944*/ 	.word	0x00007790
        /*0948*/ 	.word	0x000000ff
        /*094c*/ 	.word	0x00038830
        /*0950*/ 	.short	0x010a
        /*0952*/ 	.byte	0x06
	.zero		1


	//   ....[33]....
        /*0954*/ 	.word	0x000077d0
        /*0958*/ 	.word	0x000000ff
        /*095c*/ 	.word	0x00038830
        /*0960*/ 	.short	0x010a
        /*0962*/ 	.byte	0x06
	.zero		1


	//   ....[34]....
        /*0964*/ 	.word	0x00007b20
        /*0968*/ 	.word	0x000000ff
        /*096c*/ 	.word	0x00038850
        /*0970*/ 	.short	0x010a
        /*0972*/ 	.byte	0x06
	.zero		1


	//   ....[35]....
        /*0974*/ 	.word	0x00007b60
        /*0978*/ 	.word	0x000000ff
        /*097c*/ 	.word	0x00038850
        /*0980*/ 	.short	0x010a
        /*0982*/ 	.byte	0x06
	.zero		1


	//   ....[36]....
        /*0984*/ 	.word	0x00008df0
        /*0988*/ 	.word	0x00000003
        /*098c*/ 	.word	0x00000000
        /*0990*/ 	.short	0x0101
        /*0992*/ 	.byte	0x3f
	.zero		1


	//   ....[37]....
        /*0994*/ 	.word	0x00008fe0
        /*0998*/ 	.word	0x000000ff
        /*099c*/ 	.word	0x00000000
        /*09a0*/ 	.short	0x0101
        /*09a2*/ 	.byte	0x06
	.zero		1


	//   ....[38]....
        /*09a4*/ 	.word	0x000099e0
        /*09a8*/ 	.word	0x000000ff
        /*09ac*/ 	.word	0x00038850
        /*09b0*/ 	.short	0x010a
        /*09b2*/ 	.byte	0x10
	.zero		1


	//   ....[39]....
        /*09b4*/ 	.word	0x00009a20
        /*09b8*/ 	.word	0x000000ff
        /*09bc*/ 	.word	0x00038850
        /*09c0*/ 	.short	0x010a
        /*09c2*/ 	.byte	0x10
	.zero		1


	//   ....[40]....
        /*09c4*/ 	.word	0x0000a3b0
        /*09c8*/ 	.word	0x000000ff
        /*09cc*/ 	.word	0x00000000
        /*09d0*/ 	.short	0x0101
        /*09d2*/ 	.byte	0x04
	.zero		1


	//   ....[41]....
        /*09d4*/ 	.word	0x0000cc70
        /*09d8*/ 	.word	0x00000000
        /*09dc*/ 	.word	0x00000000
        /*09e0*/ 	.short	0x0101
        /*09e2*/ 	.byte	0x3f
	.zero		1


	//   ....[42]....
        /*09e4*/ 	.word	0x00010040
        /*09e8*/ 	.word	0x00000003
        /*09ec*/ 	.word	0x00038880
        /*09f0*/ 	.short	0x010a
        /*09f2*/ 	.byte	0x3f
	.zero		1


	//   ....[43]....
        /*09f4*/ 	.word	0x00010250
        /*09f8*/ 	.word	0x00000003
        /*09fc*/ 	.word	0x00038840
        /*0a00*/ 	.short	0x010a
        /*0a02*/ 	.byte	0x3f
	.zero		1


	//   ....[44]....
        /*0a04*/ 	.word	0x00010630
        /*0a08*/ 	.word	0x000000ff
        /*0a0c*/ 	.word	0x00038820
        /*0a10*/ 	.short	0x010a
        /*0a12*/ 	.byte	0x29
	.zero		1


	//   ....[45]....
        /*0a14*/ 	.word	0x00010910
        /*0a18*/ 	.word	0x00000004
        /*0a1c*/ 	.word	0x00038880
        /*0a20*/ 	.short	0x010a
        /*0a22*/ 	.byte	0x3f
	.zero		1


	//   ....[46]....
        /*0a24*/ 	.word	0x00010c90
        /*0a28*/ 	.word	0x00000004
        /*0a2c*/ 	.word	0x00038840
        /*0a30*/ 	.short	0x010a
        /*0a32*/ 	.byte	0x3f
	.zero		1


	//   ....[47]....
        /*0a34*/ 	.word	0x00011080
        /*0a38*/ 	.word	0x00000003
        /*0a3c*/ 	.word	0x00038870
        /*0a40*/ 	.short	0x010a
        /*0a42*/ 	.byte	0x3f
	.zero		1


	//   ....[48]....
        /*0a44*/ 	.word	0x000110f0
        /*0a48*/ 	.word	0x00000002
        /*0a4c*/ 	.word	0x00038860
        /*0a50*/ 	.short	0x010a
        /*0a52*/ 	.byte	0x3f
	.zero		1


	//   ....[49]....
        /*0a54*/ 	.word	0x00011af0
        /*0a58*/ 	.word	0x00000002
        /*0a5c*/ 	.word	0x00038850
        /*0a60*/ 	.short	0x0101
        /*0a62*/ 	.byte	0x3f
	.zero		1


	//   ....[50]....
        /*0a64*/ 	.word	0x00011b30
        /*0a68*/ 	.word	0x00000002
        /*0a6c*/ 	.word	0x00000000
        /*0a70*/ 	.short	0x0101
        /*0a72*/ 	.byte	0x3f
	.zero		1


	//   ....[51]....
        /*0a74*/ 	.word	0x00011cf0
        /*0a78*/ 	.word	0x00000003
        /*0a7c*/ 	.word	0x00038870
        /*0a80*/ 	.short	0x010a
        /*0a82*/ 	.byte	0x3f
	.zero		1


	//   ....[52]....
        /*0a84*/ 	.word	0x00011d80
        /*0a88*/ 	.word	0x00000003
        /*0a8c*/ 	.word	0x00038860
        /*0a90*/ 	.short	0x010a
        /*0a92*/ 	.byte	0x3f
	.zero		1


	//   ....[53]....
        /*0a94*/ 	.word	0x00012750
        /*0a98*/ 	.word	0x00000003
        /*0a9c*/ 	.word	0x00038850
        /*0aa0*/ 	.short	0x0101
        /*0aa2*/ 	.byte	0x3f
	.zero		1


	//   ....[54]....
        /*0aa4*/ 	.word	0x000127a0
        /*0aa8*/ 	.word	0x00000000
        /*0aac*/ 	.word	0x00000000
        /*0ab0*/ 	.short	0x0101
        /*0ab2*/ 	.byte	0x3f
	.zero		1


	//   ....[55]....
        /*0ab4*/ 	.word	0x00013540
        /*0ab8*/ 	.word	0x00000000
        /*0abc*/ 	.word	0x00038820
        /*0ac0*/ 	.short	0x010a
        /*0ac2*/ 	.byte	0x3f
	.zero		1


	//   ....[56]....
        /*0ac4*/ 	.word	0x00013700
        /*0ac8*/ 	.word	0x00000006
        /*0acc*/ 	.word	0x00000000
        /*0ad0*/ 	.short	0x010a
        /*0ad2*/ 	.byte	0x3f
	.zero		1


	//   ....[57]....
        /*0ad4*/ 	.word	0x00013770
        /*0ad8*/ 	.word	0x00000007
        /*0adc*/ 	.word	0x00000000
        /*0ae0*/ 	.short	0x010a
        /*0ae2*/ 	.byte	0x3f
	.zero		1


	//   ....[58]....
        /*0ae4*/ 	.word	0x000137d0
        /*0ae8*/ 	.word	0x00000004
        /*0aec*/ 	.word	0x00038860
        /*0af0*/ 	.short	0x010a
        /*0af2*/ 	.byte	0x3f
	.zero		1


	//   ....[59]....
        /*0af4*/ 	.word	0x00013820
        /*0af8*/ 	.word	0x00000003
        /*0afc*/ 	.word	0x00038860
        /*0b00*/ 	.short	0x010a
        /*0b02*/ 	.byte	0x3f
	.zero		1


	//   ....[60]....
        /*0b04*/ 	.word	0x00013860
        /*0b08*/ 	.word	0x00000004
        /*0b0c*/ 	.word	0x00038880
        /*0b10*/ 	.short	0x010a
        /*0b12*/ 	.byte	0x3f
	.zero		1


	//   ....[61]....
        /*0b14*/ 	.word	0x00013880
        /*0b18*/ 	.word	0x00000003
        /*0b1c*/ 	.word	0x00038880
        /*0b20*/ 	.short	0x010a
        /*0b22*/ 	.byte	0x3f
	.zero		1


	//   ....[62]....
        /*0b24*/ 	.word	0x000138f0
        /*0b28*/ 	.word	0x00000003
        /*0b2c*/ 	.word	0x00038800
        /*0b30*/ 	.short	0x010a
        /*0b32*/ 	.byte	0x3f
	.zero		1


	//   ....[63]....
        /*0b34*/ 	.word	0x00013940
        /*0b38*/ 	.word	0x00000003
        /*0b3c*/ 	.word	0x00038830
        /*0b40*/ 	.short	0x010a
        /*0b42*/ 	.byte	0x3f
	.zero		1


	//   ....[64]....
        /*0b44*/ 	.word	0x000139a0
        /*0b48*/ 	.word	0x00000007
        /*0b4c*/ 	.word	0x00038830
        /*0b50*/ 	.short	0x010a
        /*0b52*/ 	.byte	0x3f
	.zero		1


	//   ....[65]....
        /*0b54*/ 	.word	0x00013a00
        /*0b58*/ 	.word	0x00000007
        /*0b5c*/ 	.word	0x00038850
        /*0b60*/ 	.short	0x010a
        /*0b62*/ 	.byte	0x3f
	.zero		1


	//   ....[66]....
        /*0b64*/ 	.word	0x00013a60
        /*0b68*/ 	.word	0x00000009
        /*0b6c*/ 	.word	0x00038830
        /*0b70*/ 	.short	0x010a
        /*0b72*/ 	.byte	0x3f
	.zero		1


	//   ....[67]....
        /*0b74*/ 	.word	0x00013ac0
        /*0b78*/ 	.word	0x00000009
        /*0b7c*/ 	.word	0x00038850
        /*0b80*/ 	.short	0x010a
        /*0b82*/ 	.byte	0x3f
	.zero		1


	//   ....[68]....
        /*0b84*/ 	.word	0x00013b20
        /*0b88*/ 	.word	0x00000006
        /*0b8c*/ 	.word	0x00038850
        /*0b90*/ 	.short	0x010a
        /*0b92*/ 	.byte	0x3f
	.zero		1


	//   ....[69]....
        /*0b94*/ 	.word	0x00013c70
        /*0b98*/ 	.word	0x00000003
        /*0b9c*/ 	.word	0x00038880
        /*0ba0*/ 	.short	0x010a
        /*0ba2*/ 	.byte	0x3f
	.zero		1


	//   ....[70]....
        /*0ba4*/ 	.word	0x00013cc0
        /*0ba8*/ 	.word	0x00000003
        /*0bac*/ 	.word	0x00038840
        /*0bb0*/ 	.short	0x010a
        /*0bb2*/ 	.byte	0x3f
	.zero		1


	//   ....[71]....
        /*0bb4*/ 	.word	0x00013d10
        /*0bb8*/ 	.word	0x00000013
        /*0bbc*/ 	.word	0x00038820
        /*0bc0*/ 	.short	0x010a
        /*0bc2*/ 	.byte	0x3f
	.zero		1


	//   ....[72]....
        /*0bc4*/ 	.word	0x00013d60
        /*0bc8*/ 	.word	0x00000004
        /*0bcc*/ 	.word	0x00038880
        /*0bd0*/ 	.short	0x010a
        /*0bd2*/ 	.byte	0x3f
	.zero		1


	//   ....[73]....
        /*0bd4*/ 	.word	0x00013db0
        /*0bd8*/ 	.word	0x00000004
        /*0bdc*/ 	.word	0x00038840
        /*0be0*/ 	.short	0x010a
        /*0be2*/ 	.byte	0x3f
	.zero		1


	//   ....[74]....
        /*0be4*/ 	.word	0x00013e10
        /*0be8*/ 	.word	0x00000003
        /*0bec*/ 	.word	0x00038870
        /*0bf0*/ 	.short	0x010a
        /*0bf2*/ 	.byte	0x3f
	.zero		1


	//   ....[75]....
        /*0bf4*/ 	.word	0x00013e70
        /*0bf8*/ 	.word	0x00000004
        /*0bfc*/ 	.word	0x00038860
        /*0c00*/ 	.short	0x010a
        /*0c02*/ 	.byte	0x3f
	.zero		1


	//   ....[76]....
        /*0c04*/ 	.word	0x00013ec0
        /*0c08*/ 	.word	0x00000003
        /*0c0c*/ 	.word	0x00038870
        /*0c10*/ 	.short	0x010a
        /*0c12*/ 	.byte	0x3f
	.zero		1


	//   ....[77]....
        /*0c14*/ 	.word	0x00013f10
        /*0c18*/ 	.word	0x00000003
        /*0c1c*/ 	.word	0x00038860
        /*0c20*/ 	.short	0x010a
        /*0c22*/ 	.byte	0x3f
	.zero		1


	//   ....[78]....
        /*0c24*/ 	.word	0x00013f60
        /*0c28*/ 	.word	0x00000000
        /*0c2c*/ 	.word	0x00038820
        /*0c30*/ 	.short	0x010a
        /*0c32*/ 	.byte	0x3f
	.zero		1


	//   ....[79]....
        /*0c34*/ 	.word	0x00014100
        /*0c38*/ 	.word	0x00000006
        /*0c3c*/ 	.word	0x00000000
        /*0c40*/ 	.short	0x010a
        /*0c42*/ 	.byte	0x3f
	.zero		1


	//   ....[80]....
        /*0c44*/ 	.word	0x00014150
        /*0c48*/ 	.word	0x00000007
        /*0c4c*/ 	.word	0x00000000
        /*0c50*/ 	.short	0x010a
        /*0c52*/ 	.byte	0x3f
	.zero		1


	//   ....[81]....
        /*0c54*/ 	.word	0x000141a0
        /*0c58*/ 	.word	0x00000004
        /*0c5c*/ 	.word	0x00038860
        /*0c60*/ 	.short	0x010a
        /*0c62*/ 	.byte	0x3f
	.zero		1


	//   ....[82]....
        /*0c64*/ 	.word	0x000141f0
        /*0c68*/ 	.word	0x00000003
        /*0c6c*/ 	.word	0x00038860
        /*0c70*/ 	.short	0x010a
        /*0c72*/ 	.byte	0x3f
	.zero		1


	//   ....[83]....
        /*0c74*/ 	.word	0x00014240
        /*0c78*/ 	.word	0x00000004
        /*0c7c*/ 	.word	0x00038880
        /*0c80*/ 	.short	0x010a
        /*0c82*/ 	.byte	0x3f
	.zero		1


	//----- nvinfo : EIATTR_NUM_MBARRIERS
	.align		4
.L_553:
        /*0c84*/ 	.byte	0x03, 0x38
        /*0c86*/ 	.short	0x0016


	//----- nvinfo : EIATTR_EXIT_INSTR_OFFSETS
	.align		4
        /*0c88*/ 	.byte	0x04, 0x1c
        /*0c8a*/ 	.short	(.L_555 - .L_554)


	//   ....[0]....
.L_554:
        /*0c8c*/ 	.word	0x00000ab0


	//   ....[1]....
        /*0c90*/ 	.word	0x0000dfe0


	//   ....[2]....
        /*0c94*/ 	.word	0x000138d0


	//----- nvinfo : EIATTR_MAX_THREADS
	.align		4
.L_555:
        /*0c98*/ 	.byte	0x04, 0x05
        /*0c9a*/ 	.short	(.L_557 - .L_556)
.L_556:
        /*0c9c*/ 	.word	0x00000180
        /*0ca0*/ 	.word	0x00000001
        /*0ca4*/ 	.word	0x00000001


	//----- nvinfo : EIATTR_CRS_STACK_SIZE
	.align		4
.L_557:
        /*0ca8*/ 	.byte	0x04, 0x1e
        /*0caa*/ 	.short	(.L_559 - .L_558)
.L_558:
        /*0cac*/ 	.word	0x00000000


	//----- nvinfo : EIATTR_CBANK_PARAM_SIZE
	.align		4
.L_559:
        /*0cb0*/ 	.byte	0x03, 0x19
        /*0cb2*/ 	.short	0x0a70


	//----- nvinfo : EIATTR_PARAM_CBANK
	.align		4
        /*0cb4*/ 	.byte	0x04, 0x0a
        /*0cb6*/ 	.short	(.L_561 - .L_560)
	.align		4
.L_560:
        /*0cb8*/ 	.word	index@(.nv.constant0._ZN7cutlass13device_kernelIN5flash11enable_sm90INS1_16FlashAttnFwdSm90INS1_25CollectiveMainloopFwdSm90ILi2EN4cute5tupleIJNS5_1CILi1EEES8_S8_EEENS6_IJNS7_ILi128EEESA_NS7_ILi256EEEEEELi256ENS_12float_e4m3_tEfNS_4arch4Sm90ELb1ELb0ELb0ELb1ELb0ELb0ELb0ELb1ELb1ELb0ELb0ELb0EEENS1_21CollectiveEpilogueFwdINS6_IJSA_SB_SA_EEES9_NS_10bfloat16_tESF_Li256ELb1ELb0ELb0ELb1EEENS1_36VarlenDynamicPersistentTileSchedulerILi128ELi128ELi256ELi128ELb0ELb0ELb1ELb1ELb1ELb1EEEEEEEEEvNT_6ParamsE)
        /*0cbc*/ 	.short	0x0210
        /*0cbe*/ 	.short	0x0a70


	//----- nvinfo : EIATTR_SW_WAR
	.align		4
.L_561:
        /*0cc0*/ 	.byte	0x04, 0x36
        /*0cc2*/ 	.short	(.L_563 - .L_562)
.L_562:
        /*0cc4*/ 	.word	0x00000008
.L_563:


//--------------------- .nv.info._ZN7cutlass13device_kernelIN5flash11enable_sm90INS1_16FlashAttnFwdSm90INS1_25CollectiveMainloopFwdSm90ILi2EN4cute5tupleIJNS5_1CILi1EEES8_S8_EEENS6_IJNS7_ILi128EEESA_NS7_ILi256EEEEEELi256ENS_12float_e4m3_tEfNS_4arch4Sm90ELb1ELb0ELb0ELb1ELb0ELb1ELb0ELb1ELb1ELb0ELb0ELb0EEENS1_21CollectiveEpilogueFwdINS6_IJSA_SB_SA_EEES9_NS_10bfloat16_tESF_Li256ELb1ELb0ELb0ELb1EEENS1_36VarlenDynamicPersistentTileSchedulerILi128ELi128ELi256ELi128ELb0ELb0ELb1ELb1ELb1ELb1EEEEEEEEEvNT_6ParamsE --------------------------
	.section	.nv.info._ZN7cutlass13device_kernelIN5flash11enable_sm90INS1_16FlashAttnFwdSm90INS1_25CollectiveMainloopFwdSm90ILi2EN4cute5tupleIJNS5_1CILi1EEES8_S8_EEENS6_IJNS7_ILi128EEESA_NS7_ILi256EEEEEELi256ENS_12float_e4m3_tEfNS_4arch4Sm90ELb1ELb0ELb0ELb1ELb0ELb1ELb0ELb1ELb1ELb0ELb0ELb0EEENS1_21CollectiveEpilogueFwdINS6_IJSA_SB_SA_EEES9_NS_10bfloat16_tESF_Li256ELb1ELb0ELb0ELb1EEENS1_36VarlenDynamicPersistentTileSchedulerILi128ELi128ELi256ELi128ELb0ELb0ELb1ELb1ELb1ELb1EEEEEEEEEvNT_6ParamsE,"",@"SHT_CUDA_INFO"
	.sectionflags	@""
	.align	4


	//----- nvinfo : EIATTR_CUDA_API_VERSION
	.align		4
        /*0000*/ 	.byte	0x04, 0x37
        /*0002*/ 	.short	(.L_565 - .L_564)
.L_564:
        /*0004*/ 	.word	0x00000082


	//----- nvinfo : EIATTR_KPARAM_INFO
	.align		4
.L_565:
        /*0008*/ 	.byte	0x04, 0x17
        /*000a*/ 	.short	(.L_567 - .L_566)
.L_566:
        /*000c*/ 	.word	0x00000000
        /*0010*/ 	.short	0x0000
        /*0012*/ 	.short	0x0070
        /*0014*/ 	.byte	0x00, 0xf0, 0x01, 0x28


	//----- nvinfo : EIATTR_SPARSE_MMA_MASK
	.align		4
.L_567:
        /*0018*/ 	.byte	0x03, 0x50
        /*001a*/ 	.short	0x0000


	//----- nvinfo : EIATTR_MAXREG_COUNT
	.align		4
        /*001c*/ 	.byte	0x03, 0x1b
        /*001e*/ 	.short	0x00a8


	//----- nvinfo : EIATTR_NUM_BARRIERS
	.align		4
        /*0020*/ 	.byte	0x02, 0x4c
        /*0022*/ 	.byte	0x10
	.zero		1


	//----- nvinfo : EIATTR_EXTERNS
	.align		4
        /*0024*/ 	.byte	0x04, 0x0f
        /*0026*/ 	.short	(.L_569 - .L_568)


	//   ....[0]....
	.align		4
.L_568:
        /*0028*/ 	.word	index@(__assertfail)


	//----- nvinfo : EIATTR_ANNOTATIONS
	.align		4
.L_569:
        /*002c*/ 	.byte	0x04, 0x55
        /*002e*/ 	.short	(.L_571 - .L_570)


	//   ....[0]....
.L_570:
        /* <DEDUP_REMOVED lines=130> */


	//----- nvinfo : EIATTR_MERCURY_ISA_VERSION
	.align		4
.L_571:
        /*0838*/ 	.byte	0x03, 0x5f
        /*083a*/ 	.short	0x0101


	//----- nvinfo : EIATTR_UNUSED_LOAD_BYTE_OFFSET
	.align		4
        /*083c*/ 	.byte	0x04, 0x44
        /*083e*/ 	.short	(.L_573 - .L_572)


	//   ....[0]....
.L_572:
        /*0840*/ 	.word	0x00000b00
        /*0844*/ 	.word	0x0000fff0


	//   ....[1]....
        /*0848*/ 	.word	0x0001f7e0
        /*084c*/ 	.word	0x0000fff0


	//----- nvinfo : EIATTR_INT_WARP_WIDE_INSTR_OFFSETS
	.align		4
.L_573:
        /*0850*/ 	.byte	0x04, 0x31
        /*0852*/ 	.short	(.L_575 - .L_574)


	//   ....[0]....
.L_574:
        /*0854*/ 	.word	0x000001c0


	//   ....[1]....
        /*0858*/ 	.word	0x00000200


	//   ....[2]....
        /*085c*/ 	.word	0x00000270


	//   ....[3]....
        /*0860*/ 	.word	0x00025660


	//   ....[4]....
        /*0864*/ 	.word	0x000256f0


	//   ....[5]....
        /*0868*/ 	.word	0x00025e80


	//   ....[6]....
        /*086c*/ 	.word	0x00025eb0


	//   ....[7]....
        /*0870*/ 	.word	0x00025f80


	//   ....[8]....
        /*0874*/ 	.word	0x00028140


	//   ....[9]....
        /*0878*/ 	.word	0x000281d0


	//----- nvinfo : EIATTR_COOP_GROUP_MASK_REGIDS
	.align		4
.L_575:
        /*087c*/ 	.byte	0x04, 0x29
        /*087e*/ 	.short	(.L_577 - .L_576)


	//   ....[0]....
.L_576:
        /*0880*/ 	.word	0xffffffff


	//   ....[1]....
        /*0884*/ 	.word	0xffffffff


	//   ....[2]....
        /*0888*/ 	.word	0xffffffff


	//   ....[3]....
        /*088c*/ 	.word	0xffffffff


	//   ....[4]....
        /*0890*/ 	.word	0xffffffff


	//   ....[5]....
        /*0894*/ 	.word	0xffffffff


	//   ....[6]....
        /*0898*/ 	.word	0xffffffff


	//   ....[7]....
        /*089c*/ 	.word	0xffffffff


	//   ....[8]....
        /*08a0*/ 	.word	0xffffffff


	//   ....[9]....
        /*08a4*/ 	.word	0xffffffff


	//   ....[10]....
        /*08a8*/ 	.word	0xffffffff


	//   ....[11]....
        /*08ac*/ 	.word	0xffffffff


	//   ....[12]....
        /*08b0*/ 	.word	0xffffffff


	//   ....[13]....
        /*08b4*/ 	.word	0xffffffff


	//   ....[14]....
        /*08b8*/ 	.word	0xffffffff


	//   ....[15]....
        /*08bc*/ 	.word	0xffffffff


	//   ....[16]....
        /*08c0*/ 	.word	0xffffffff


	//   ....[17]....
        /*08c4*/ 	.word	0xffffffff


	//   ....[18]....
        /*08c8*/ 	.word	0xffffffff


	//   ....[19]....
        /*08cc*/ 	.word	0xffffffff


	//   ....[20]....
        /*08d0*/ 	.word	0xffffffff


	//   ....[21]....
        /*08d4*/ 	.word	0xffffffff


	//   ....[22]....
        /*08d8*/ 	.word	0xffffffff


	//   ....[23]....
        /*08dc*/ 	.word	0xffffffff


	//   ....[24]....
        /*08e0*/ 	.word	0xffffffff


	//   ....[25]....
        /*08e4*/ 	.word	0xffffffff


	//   ....[26]....
        /*08e8*/ 	.word	0xffffffff


	//   ....[27]....
        /*08ec*/ 	.word	0xffffffff


	//   ....[28]....
        /*08f0*/ 	.word	0xffffffff


	//   ....[29]....
        /*08f4*/ 	.word	0xffffffff


	//   ....[30]....
        /*08f8*/ 	.word	0xffffffff


	//   ....[31]....
        /*08fc*/ 	.word	0xffffffff


	//   ....[32]....
        /*0900*/ 	.word	0xffffffff


	//   ....[33]....
        /*0904*/ 	.word	0xffffffff


	//   ....[34]....
        /*0908*/ 	.word	0xffffffff


	//   ....[35]....
        /*090c*/ 	.word	0xffffffff


	//   ....[36]....
        /*0910*/ 	.word	0xffffffff


	//   ....[37]....
        /*0914*/ 	.word	0xffffffff


	//   ....[38]....
        /*0918*/ 	.word	0xffffffff


	//   ....[39]....
        /*091c*/ 	.word	0xffffffff


	//   ....[40]....
        /*0920*/ 	.word	0xffffffff


	//   ....[41]....
        /*0924*/ 	.word	0xffffffff


	//   ....[42]....
        /*0928*/ 	.word	0xffffffff


	//   ....[43]....
        /*092c*/ 	.word	0xffffffff


	//   ....[44]....
        /*0930*/ 	.word	0xffffffff


	//   ....[45]....
        /*0934*/ 	.word	0xffffffff


	//   ....[46]....
        /*0938*/ 	.word	0xffffffff


	//   ....[47]....
        /*093c*/ 	.word	0xffffffff


	//   ....[48]....
        /*0940*/ 	.word	0xffffffff


	//   ....[49]....
        /*0944*/ 	.word	0xffffffff


	//   ....[50]....
        /*0948*/ 	.word	0xffffffff


	//   ....[51]....
        /*094c*/ 	.word	0xffffffff


	//   ....[52]....
        /*0950*/ 	.word	0xffffffff


	//   ....[53]....
        /*0954*/ 	.word	0xffffffff


	//   ....[54]....
        /*0958*/ 	.word	0xffffffff


	//   ....[55]....
        /*095c*/ 	.word	0xffffffff


	//   ....[56]....
        /*0960*/ 	.word	0xffffffff


	//   ....[57]....
        /*0964*/ 	.word	0xffffffff


	//   ....[58]....
        /*0968*/ 	.word	0xffffffff


	//   ....[59]....
        /*096c*/ 	.word	0xffffffff


	//   ....[60]....
        /*0970*/ 	.word	0xffffffff


	//   ....[61]....
        /*0974*/ 	.word	0xffffffff


	//   ....[62]....
        /*0978*/ 	.word	0xffffffff


	//   ....[63]....
        /*097c*/ 	.word	0xffffffff


	//   ....[64]....
        /*0980*/ 	.word	0xffffffff


	//   ....[65]....
        /*0984*/ 	.word	0xffffffff


	//   ....[66]....
        /*0988*/ 	.word	0xffffffff


	//   ....[67]....
        /*098c*/ 	.word	0xffffffff


	//   ....[68]....
        /*0990*/ 	.word	0xffffffff


	//   ....[69]....
        /*0994*/ 	.word	0xffffffff


	//   ....[70]....
        /*0998*/ 	.word	0xffffffff


	//   ....[71]....
        /*099c*/ 	.word	0xffffffff


	//   ....[72]....
        /*09a0*/ 	.word	0xffffffff


	//   ....[73]....
        /*09a4*/ 	.word	0xffffffff


	//   ....[74]....
        /*09a8*/ 	.word	0xffffffff


	//   ....[75]....
        /*09ac*/ 	.word	0xffffffff


	//   ....[76]....
        /*09b0*/ 	.word	0xffffffff


	//   ....[77]....
        /*09b4*/ 	.word	0xffffffff


	//   ....[78]....
        /*09b8*/ 	.word	0xffffffff


	//   ....[79]....
        /*09bc*/ 	.word	0xffffffff


	//   ....[80]....
        /*09c0*/ 	.word	0xffffffff


	//   ....[81]....
        /*09c4*/ 	.word	0xffffffff


	//   ....[82]....
        /*09c8*/ 	.word	0xffffffff


	//   ....[83]....
        /*09cc*/ 	.word	0xffffffff


	//   ....[84]....
        /*09d0*/ 	.word	0xffffffff


	//   ....[85]....
        /*09d4*/ 	.word	0xffffffff


	//   ....[86]....
        /*09d8*/ 	.word	0xffffffff


	//   ....[87]....
        /*09dc*/ 	.word	0xffffffff


	//   ....[88]....
        /*09e0*/ 	.word	0xffffffff


	//   ....[89]....
        /*09e4*/ 	.word	0xffffffff


	//   ....[90]....
        /*09e8*/ 	.word	0xffffffff


	//   ....[91]....
        /*09ec*/ 	.word	0xffffffff


	//   ....[92]....
        /*09f0*/ 	.word	0xffffffff


	//   ....[93]....
        /*09f4*/ 	.word	0xffffffff


	//   ....[94]....
        /*09f8*/ 	.word	0xffffffff


	//   ....[95]....
        /*09fc*/ 	.word	0xffffffff


	//   ....[96]....
        /*0a00*/ 	.word	0xffffffff


	//   ....[97]....
        /*0a04*/ 	.word	0xffffffff


	//   ....[98]....
        /*0a08*/ 	.word	0xffffffff


	//   ....[99]....
        /*0a0c*/ 	.word	0xffffffff


	//   ....[100]....
        /*0a10*/ 	.word	0xffffffff


	//   ....[101]....
        /*0a14*/ 	.word	0xffffffff


	//   ....[102]....
        /*0a18*/ 	.word	0xffffffff


	//   ....[103]....
        /*0a1c*/ 	.word	0xffffffff


	//   ....[104]....
        /*0a20*/ 	.word	0xffffffff


	//   ....[105]....
        /*0a24*/ 	.word	0xffffffff


	//   ....[106]....
        /*0a28*/ 	.word	0xffffffff


	//   ....[107]....
        /*0a2c*/ 	.word	0xffffffff


	//   ....[108]....
        /*0a30*/ 	.word	0xffffffff


	//   ....[109]....
        /*0a34*/ 	.word	0xffffffff


	//   ....[110]....
        /*0a38*/ 	.word	0xffffffff


	//   ....[111]....
        /*0a3c*/ 	.word	0xffffffff


	//   ....[112]....
        /*0a40*/ 	.word	0xffffffff


	//   ....[113]....
        /*0a44*/ 	.word	0xffffffff


	//   ....[114]....
        /*0a48*/ 	.word	0xffffffff


	//   ....[115]....
        /*0a4c*/ 	.word	0xffffffff


	//   ....[116]....
        /*0a50*/ 	.word	0xffffffff


	//   ....[117]....
        /*0a54*/ 	.word	0xffffffff


	//   ....[118]....
        /*0a58*/ 	.word	0xffffffff


	//   ....[119]....
        /*0a5c*/ 	.word	0xffffffff


	//   ....[120]....
        /*0a60*/ 	.word	0xffffffff


	//   ....[121]....
        /*0a64*/ 	.word	0xffffffff


	//   ....[122]....
        /*0a68*/ 	.word	0xffffffff


	//   ....[123]....
        /*0a6c*/ 	.word	0xffffffff


	//   ....[124]....
        /*0a70*/ 	.word	0x0500000f


	//   ....[125]....
        /*0a74*/ 	.word	0x0500000f


	//   ....[126]....
        /*0a78*/ 	.word	0x0500000f


	//   ....[127]....
        /*0a7c*/ 	.word	0x0500000f


	//   ....[128]....
        /*0a80*/ 	.word	0x0500000f


	//   ....[129]....
        /*0a84*/ 	.word	0x0500000f


	//   ....[130]....
        /*0a88*/ 	.word	0x0500000f


	//   ....[131]....
        /*0a8c*/ 	.word	0x0500000f


	//   ....[132]....
        /*0a90*/ 	.word	0x0500000f


	//   ....[133]....
        /*0a94*/ 	.word	0x0500000f


	//   ....[134]....
        /*0a98*/ 	.word	0x0500000f


	//   ....[135]....
        /*0a9c*/ 	.word	0x0500000f


	//   ....[136]....
        /*0aa0*/ 	.word	0x0500000f


	//   ....[137]....
        /*0aa4*/ 	.word	0x0500000f


	//   ....[138]....
        /*0aa8*/ 	.word	0x0500000f


	//   ....[139]....
        /*0aac*/ 	.word	0x0500000f


	//   ....[140]....
        /*0ab0*/ 	.word	0x0500000f


	//   ....[141]....
        /*0ab4*/ 	.word	0x0500000f


	//   ....[142]....
        /*0ab8*/ 	.word	0x0500000f


	//   ....[143]....
        /*0abc*/ 	.word	0x0500000f


	//   ....[144]....
        /*0ac0*/ 	.word	0x0500000f


	//   ....[145]....
        /*0ac4*/ 	.word	0x0500000f


	//   ....[146]....
        /*0ac8*/ 	.word	0x0500000f


	//   ....[147]....
        /*0acc*/ 	.word	0x0500000f


	//   ....[148]....
        /*0ad0*/ 	.word	0x0500000f


	//   ....[149]....
        /*0ad4*/ 	.word	0x0500000f


	//   ....[150]....
        /*0ad8*/ 	.word	0x0500000f


	//   ....[151]....
        /*0adc*/ 	.word	0x0500000f


	//   ....[152]....
        /*0ae0*/ 	.word	0x0500000f


	//   ....[153]....
        /*0ae4*/ 	.word	0x0500000f


	//   ....[154]....
        /*0ae8*/ 	.word	0x0500000f


	//   ....[155]....
        /*0aec*/ 	.word	0x0500000f


	//   ....[156]....
        /*0af0*/ 	.word	0x0500000f


	//   ....[157]....
        /*0af4*/ 	.word	0x0500000f


	//   ....[158]....
        /*0af8*/ 	.word	0x0500000f


	//   ....[159]....
        /*0afc*/ 	.word	0x0500000f


	//   ....[160]....
        /*0b00*/ 	.word	0x0500000f


	//   ....[161]....
        /*0b04*/ 	.word	0x0500000f


	//   ....[162]....
        /*0b08*/ 	.word	0x0500000f


	//   ....[163]....
        /*0b0c*/ 	.word	0x0500000f


	//   ....[164]....
        /*0b10*/ 	.word	0x0500000f


	//   ....[165]....
        /*0b14*/ 	.word	0x0500000f


	//   ....[166]....
        /*0b18*/ 	.word	0x0500000f


	//   ....[167]....
        /*0b1c*/ 	.word	0x0500000f


	//   ....[168]....
        /*0b20*/ 	.word	0x0500000f


	//   ....[169]....
        /*0b24*/ 	.word	0x0500000f


	//   ....[170]....
        /*0b28*/ 	.word	0x0500000f


	//   ....[171]....
        /*0b2c*/ 	.word	0x0500000f


	//   ....[172]....
        /*0b30*/ 	.word	0x0500000f


	//   ....[173]....
        /*0b34*/ 	.word	0x0500000f


	//   ....[174]....
        /*0b38*/ 	.word	0x0500000f


	//   ....[175]....
        /*0b3c*/ 	.word	0x0500000f


	//   ....[176]....
        /*0b40*/ 	.word	0x0500000f


	//   ....[177]....
        /*0b44*/ 	.word	0x0500000f


	//   ....[178]....
        /*0b48*/ 	.word	0x0500000f


	//   ....[179]....
        /*0b4c*/ 	.word	0x0500000f


	//   ....[180]....
        /*0b50*/ 	.word	0x0500000f


	//   ....[181]....
        /*0b54*/ 	.word	0x0500000f


	//   ....[182]....
        /*0b58*/ 	.word	0x0500000f


	//   ....[183]....
        /*0b5c*/ 	.word	0x0500000f


	//   ....[184]....
        /*0b60*/ 	.word	0x0500000f


	//   ....[185]....
        /*0b64*/ 	.word	0x0500000f


	//   ....[186]....
        /*0b68*/ 	.word	0x0500000f


	//   ....[187]....
        /*0b6c*/ 	.word	0x0500000f


	//   ....[188]....
        /*0b70*/ 	.word	0x0500000f


	//   ....[189]....
        /*0b74*/ 	.word	0x0500000f


	//   ....[190]....
        /*0b78*/ 	.word	0x0500000f


	//   ....[191]....
        /*0b7c*/ 	.word	0x0500000f


	//   ....[192]....
        /*0b80*/ 	.word	0x0500000f


	//   ....[193]....
        /*0b84*/ 	.word	0x0500000f


	//   ....[194]....
        /*0b88*/ 	.word	0x0500000f


	//   ....[195]....
        /*0b8c*/ 	.word	0x0500000f


	//   ....[196]....
        /*0b90*/ 	.word	0x0500000f


	//   ....[197]....
        /*0b94*/ 	.word	0x0500000f


	//   ....[198]....
        /*0b98*/ 	.word	0x0500000f


	//   ....[199]....
        /*0b9c*/ 	.word	0x0500000f


	//   ....[200]....
        /*0ba0*/ 	.word	0x0500000f


	//   ....[201]....
        /*0ba4*/ 	.word	0x0500000f


	//   ....[202]....
        /*0ba8*/ 	.word	0x0500000f


	//   ....[203]....
        /*0bac*/ 	.word	0x0500000f


	//   ....[204]....
        /*0bb0*/ 	.word	0x0500000f


	//   ....[205]....
        /*0bb4*/ 	.word	0x0500000f


	//   ....[206]....
        /*0bb8*/ 	.word	0x0500000f


	//   ....[207]....
        /*0bbc*/ 	.word	0x0500000f


	//   ....[208]....
        /*0bc0*/ 	.word	0x0500000f


	//   ....[209]....
        /*0bc4*/ 	.word	0x0500000f


	//   ....[210]....
        /*0bc8*/ 	.word	0x0500000f


	//   ....[211]....
        /*0bcc*/ 	.word	0x0500000f


	//   ....[212]....
        /*0bd0*/ 	.word	0x0500000f


	//   ....[213]....
        /*0bd4*/ 	.word	0x0500000f


	//   ....[214]....
        /*0bd8*/ 	.word	0x0500000f


	//   ....[215]....
        /*0bdc*/ 	.word	0x0500000f


	//   ....[216]....
        /*0be0*/ 	.word	0x0500000f


	//   ....[217]....
        /*0be4*/ 	.word	0x0500000f


	//   ....[218]....
        /*0be8*/ 	.word	0x0500000f


	//   ....[219]....
        /*0bec*/ 	.word	0x0500000f


	//   ....[220]....
        /*0bf0*/ 	.word	0x0500000f


	//   ....[221]....
        /*0bf4*/ 	.word	0x0500000f


	//   ....[222]....
        /*0bf8*/ 	.word	0x0500000f


	//   ....[223]....
        /*0bfc*/ 	.word	0x0500000f


	//   ....[224]....
        /*0c00*/ 	.word	0x0500000f


	//   ....[225]....
        /*0c04*/ 	.word	0x0500000f


	//   ....[226]....
        /*0c08*/ 	.word	0x0500000f


	//   ....[227]....
        /*0c0c*/ 	.word	0x0500000f


	//   ....[228]....
        /*0c10*/ 	.word	0x0500000f


	//   ....[229]....
        /*0c14*/ 	.word	0x0500000f


	//   ....[230]....
        /*0c18*/ 	.word	0x0500000f


	//   ....[231]....
        /*0c1c*/ 	.word	0x0500000f


	//   ....[232]....
        /*0c20*/ 	.word	0x0500000f


	//   ....[233]....
        /*0c24*/ 	.word	0x0500000f


	//   ....[234]....
        /*0c28*/ 	.word	0x0500000f


	//   ....[235]....
        /*0c2c*/ 	.word	0x0500000f


	//   ....[236]....
        /*0c30*/ 	.word	0x0500000f


	//   ....[237]....
        /*0c34*/ 	.word	0x0500000f


	//   ....[238]....
        /*0c38*/ 	.word	0x0500000f


	//   ....[239]....
        /*0c3c*/ 	.word	0x0500000f


	//   ....[240]....
        /*0c40*/ 	.word	0x0500000f


	//----- nvinfo : EIATTR_COOP_GROUP_INSTR_OFFSETS
	.align		4
.L_577:
        /*0c44*/ 	.byte	0x04, 0x28
        /*0c46*/ 	.short	(.L_579 - .L_578)


	//   ....[0]....
.L_578:
        /*0c48*/ 	.word	0x00000070


	//   ....[1]....
        /*0c4c*/ 	.word	0x000001d0


	//   ....[2]....
        /*0c50*/ 	.word	0x00000220


	//   ....[3]....
        /*0c54*/ 	.word	0x00000450


	//   ....[4]....
        /*0c58*/ 	.word	0x000005b0


	//   ....[5]....
        /*0c5c*/ 	.word	0x000006d0


	//   ....[6]....
        /*0c60*/ 	.word	0x00000830


	//   ....[7]....
        /*0c64*/ 	.word	0x0000cc40


	//   ....[8]....
        /*0c68*/ 	.word	0x00017450


	//   ....[9]....
        /*0c6c*/ 	.word	0x00017470


	//   ....[10]....
        /*0c70*/ 	.word	0x00017b50


	//   ....[11]....
        /*0c74*/ 	.word	0x00017b90


	//   ....[12]....
        /*0c78*/ 	.word	0x0001a890


	//   ....[13]....
        /*0c7c*/ 	.word	0x0001a9a0


	//   ....[14]....
        /*0c80*/ 	.word	0x0001ad70


	//   ....[15]....
        /*0c84*/ 	.word	0x0001adf0


	//   ....[16]....
        /*0c88*/ 	.word	0x0001cf10


	//   ....[17]....
        /*0c8c*/ 	.word	0x0001cfa0


	//   ....[18]....
        /*0c90*/ 	.word	0x0001cfd0


	//   ....[19]....
        /*0c94*/ 	.word	0x0001d210


	//   ....[20]....
        /*0c98*/ 	.word	0x0001ec80


	//   ....[21]....
        /*0c9c*/ 	.word	0x0001ec90


	//   ....[22]....
        /*0ca0*/ 	.word	0x0001ecc0


	//   ....[23]....
        /*0ca4*/ 	.word	0x0001ecd0


	//   ....[24]....
        /*0ca8*/ 	.word	0x000203e0


	//   ....[25]....
        /*0cac*/ 	.word	0x00020430


	//   ....[26]....
        /*0cb0*/ 	.word	0x00020460


	//   ....[27]....
        /*0cb4*/ 	.word	0x000204a0


	//   ....[28]....
        /*0cb8*/ 	.word	0x000204d0


	//   ....[29]....
        /*0cbc*/ 	.word	0x00020500


	//   ....[30]....
        /*0cc0*/ 	.word	0x00020530


	//   ....[31]....
        /*0cc4*/ 	.word	0x00020560


	//   ....[32]....
        /*0cc8*/ 	.word	0x00020590


	//   ....[33]....
        /*0ccc*/ 	.word	0x000205c0


	//   ....[34]....
        /*0cd0*/ 	.word	0x000205f0


	//   ....[35]....
        /*0cd4*/ 	.word	0x00020620


	//   ....[36]....
        /*0cd8*/ 	.word	0x00020650


	//   ....[37]....
        /*0cdc*/ 	.word	0x00020680


	//   ....[38]....
        /*0ce0*/ 	.word	0x000206b0


	//   ....[39]....
        /*0ce4*/ 	.word	0x000206e0


	//   ....[40]....
        /*0ce8*/ 	.word	0x00020710


	//   ....[41]....
        /*0cec*/ 	.word	0x00020740


	//   ....[42]....
        /*0cf0*/ 	.word	0x00020770


	//   ....[43]....
        /*0cf4*/ 	.word	0x000207a0


	//   ....[44]....
        /*0cf8*/ 	.word	0x000207d0


	//   ....[45]....
        /*0cfc*/ 	.word	0x00020800


	//   ....[46]....
        /*0d00*/ 	.word	0x00020830


	//   ....[47]....
        /*0d04*/ 	.word	0x00020860


	//   ....[48]....
        /*0d08*/ 	.word	0x00020890


	//   ....[49]....
        /*0d0c*/ 	.word	0x000208c0


	//   ....[50]....
        /*0d10*/ 	.word	0x000208f0


	//   ....[51]....
        /*0d14*/ 	.word	0x00020920


	//   ....[52]....
        /*0d18*/ 	.word	0x00020950


	//   ....[53]....
        /*0d1c*/ 	.word	0x00020980


	//   ....[54]....
        /*0d20*/ 	.word	0x000209a0


	//   ....[55]....
        /*0d24*/ 	.word	0x000209d0


	//   ....[56]....
        /*0d28*/ 	.word	0x000209e0


	//   ....[57]....
        /*0d2c*/ 	.word	0x00020a10


	//   ....[58]....
        /*0d30*/ 	.word	0x00020a40


	//   ....[59]....
        /*0d34*/ 	.word	0x00020a70


	//   ....[60]....
        /*0d38*/ 	.word	0x00020aa0


	//   ....[61]....
        /*0d3c*/ 	.word	0x00020ab0


	//   ....[62]....
        /*0d40*/ 	.word	0x00020ac0


	//   ....[63]....
        /*0d44*/ 	.word	0x00020ae0


	//   ....[64]....
        /*0d48*/ 	.word	0x00020b00


	//   ....[65]....
        /*0d4c*/ 	.word	0x00020b10


	//   ....[66]....
        /*0d50*/ 	.word	0x00020b30


	//   ....[67]....
        /*0d54*/ 	.word	0x00020b60


	//   ....[68]....
        /*0d58*/ 	.word	0x00020b90


	//   ....[69]....
        /*0d5c*/ 	.word	0x00020ba0


	//   ....[70]....
        /*0d60*/ 	.word	0x00020bd0


	//   ....[71]....
        /*0d64*/ 	.word	0x00020be0


	//   ....[72]....
        /*0d68*/ 	.word	0x00020c10


	//   ....[73]....
        /*0d6c*/ 	.word	0x00020c30


	//   ....[74]....
        /*0d70*/ 	.word	0x00020c60


	//   ....[75]....
        /*0d74*/ 	.word	0x00020c90


	//   ....[76]....
        /*0d78*/ 	.word	0x00020cc0


	//   ....[77]....
        /*0d7c*/ 	.word	0x00020ce0


	//   ....[78]....
        /*0d80*/ 	.word	0x00020d10


	//   ....[79]....
        /*0d84*/ 	.word	0x00020d40


	//   ....[80]....
        /*0d88*/ 	.word	0x00020d70


	//   ....[81]....
        /*0d8c*/ 	.word	0x00020da0


	//   ....[82]....
        /*0d90*/ 	.word	0x00020dc0


	//   ....[83]....
        /*0d94*/ 	.word	0x00020dd0


	//   ....[84]....
        /*0d98*/ 	.word	0x00020df0


	//   ....[85]....
        /*0d9c*/ 	.word	0x00020e20


	//   ....[86]....
        /*0da0*/ 	.word	0x00020e50


	//   ....[87]....
        /*0da4*/ 	.word	0x00020e70


	//   ....[88]....
        /*0da8*/ 	.word	0x00022e80


	//   ....[89]....
        /*0dac*/ 	.word	0x00023070


	//   ....[90]....
        /*0db0*/ 	.word	0x000230a0


	//   ....[91]....
        /*0db4*/ 	.word	0x000230d0


	//   ....[92]....
        /*0db8*/ 	.word	0x00023100


	//   ....[93]....
        /*0dbc*/ 	.word	0x00023130


	//   ....[94]....
        /*0dc0*/ 	.word	0x00023170


	//   ....[95]....
        /*0dc4*/ 	.word	0x000232f0


	//   ....[96]....
        /*0dc8*/ 	.word	0x00023320


	//   ....[97]....
        /*0dcc*/ 	.word	0x00023350


	//   ....[98]....
        /*0dd0*/ 	.word	0x00023380


	//   ....[99]....
        /*0dd4*/ 	.word	0x000233b0


	//   ....[100]....
        /*0dd8*/ 	.word	0x000233e0


	//   ....[101]....
        /*0ddc*/ 	.word	0x00023480


	//   ....[102]....
        /*0de0*/ 	.word	0x000234c0


	//   ....[103]....
        /*0de4*/ 	.word	0x00023580


	//   ....[104]....
        /*0de8*/ 	.word	0x000244b0


	//   ....[105]....
        /*0dec*/ 	.word	0x00026110


	//   ....[106]....
        /*0df0*/ 	.word	0x00029120


	//   ....[107]....
        /*0df4*/ 	.word	0x00029180


	//   ....[108]....
        /*0df8*/ 	.word	0x000291b0


	//   ....[109]....
        /*0dfc*/ 	.word	0x000291e0


	//   ....[110]....
        /*0e00*/ 	.word	0x00029210


	//   ....[111]....
        /*0e04*/ 	.word	0x00029240


	//   ....[112]....
        /*0e08*/ 	.word	0x00029270


	//   ....[113]....
        /*0e0c*/ 	.word	0x00029280


	//   ....[114]....
        /*0e10*/ 	.word	0x00029430


	//   ....[115]....
        /*0e14*/ 	.word	0x00029460


	//   ....[116]....
        /*0e18*/ 	.word	0x00029490


	//   ....[117]....
        /*0e1c*/ 	.word	0x000294c0


	//   ....[118]....
        /*0e20*/ 	.word	0x000294f0


	//   ....[119]....
        /*0e24*/ 	.word	0x00029520


	//   ....[120]....
        /*0e28*/ 	.word	0x000295e0


	//   ....[121]....
        /*0e2c*/ 	.word	0x00029600


	//   ....[122]....
        /*0e30*/ 	.word	0x00029670


	//   ....[123]....
        /*0e34*/ 	.word	0x00029e10


	//   ....[124]....
        /*0e38*/ 	.word	0x0002a2b0


	//   ....[125]....
        /*0e3c*/ 	.word	0x0002a360


	//   ....[126]....
        /*0e40*/ 	.word	0x0002a400


	//   ....[127]....
        /*0e44*/ 	.word	0x0002a4a0


	//   ....[128]....
        /*0e48*/ 	.word	0x0002a540


	//   ....[129]....
        /*0e4c*/ 	.word	0x0002a5e0


	//   ....[130]....
        /*0e50*/ 	.word	0x0002a680


	//   ....[131]....
        /*0e54*/ 	.word	0x0002a720


	//   ....[132]....
        /*0e58*/ 	.word	0x0002a7c0


	//   ....[133]....
        /*0e5c*/ 	.word	0x0002a860


	//   ....[134]....
        /*0e60*/ 	.word	0x0002a900


	//   ....[135]....
        /*0e64*/ 	.word	0x0002a9a0


	//   ....[136]....
        /*0e68*/ 	.word	0x0002aa40


	//   ....[137]....
        /*0e6c*/ 	.word	0x0002aae0


	//   ....[138]....
        /*0e70*/ 	.word	0x0002ab80


	//   ....[139]....
        /*0e74*/ 	.word	0x0002ac20


	//   ....[140]....
        /*0e78*/ 	.word	0x0002acc0


	//   ....[141]....
        /*0e7c*/ 	.word	0x0002adb0


	//   ....[142]....
        /*0e80*/ 	.word	0x0002ae50


	//   ....[143]....
        /*0e84*/ 	.word	0x0002aef0


	//   ....[144]....
        /*0e88*/ 	.word	0x0002af90


	//   ....[145]....
        /*0e8c*/ 	.word	0x0002b030


	//   ....[146]....
        /*0e90*/ 	.word	0x0002b0d0


	//   ....[147]....
        /*0e94*/ 	.word	0x0002b170


	//   ....[148]....
        /*0e98*/ 	.word	0x0002b210


	//   ....[149]....
        /*0e9c*/ 	.word	0x0002b2b0


	//   ....[150]....
        /*0ea0*/ 	.word	0x0002b350


	//   ....[151]....
        /*0ea4*/ 	.word	0x0002b3f0


	//   ....[152]....
        /*0ea8*/ 	.word	0x0002b490


	//   ....[153]....
        /*0eac*/ 	.word	0x0002b530


	//   ....[154]....
        /*0eb0*/ 	.word	0x0002b5d0


	//   ....[155]....
        /*0eb4*/ 	.word	0x0002b670


	//   ....[156]....
        /*0eb8*/ 	.word	0x0002b710


	//   ....[157]....
        /*0ebc*/ 	.word	0x0002baa0


	//   ....[158]....
        /*0ec0*/ 	.word	0x0002bbc0


	//   ....[159]....
        /*0ec4*/ 	.word	0x0002bcf0


	//   ....[160]....
        /*0ec8*/ 	.word	0x0002be20


	//   ....[161]....
        /*0ecc*/ 	.word	0x0002bf40


	//   ....[162]....
        /*0ed0*/ 	.word	0x0002bfd0


	//   ....[163]....
        /*0ed4*/ 	.word	0x0002c030


	//   ....[164]....
        /*0ed8*/ 	.word	0x0002c0b0


	//   ....[165]....
        /*0edc*/ 	.word	0x0002c110


	//   ....[166]....
        /*0ee0*/ 	.word	0x0002c190


	//   ....[167]....
        /*0ee4*/ 	.word	0x0002c1f0


	//   ....[168]....
        /*0ee8*/ 	.word	0x0002c270


	//   ....[169]....
        /*0eec*/ 	.word	0x0002c2d0


	//   ....[170]....
        /*0ef0*/ 	.word	0x0002c350


	//   ....[171]....
        /*0ef4*/ 	.word	0x0002c3b0


	//   ....[172]....
        /*0ef8*/ 	.word	0x0002c410


	//   ....[173]....
        /*0efc*/ 	.word	0x0002c470


	//   ....[174]....
        /*0f00*/ 	.word	0x0002c4d0


	//   ....[175]....
        /*0f04*/ 	.word	0x0002c530


	//   ....[176]....
        /*0f08*/ 	.word	0x0002c590


	//   ....[177]....
        /*0f0c*/ 	.word	0x0002c5f0


	//   ....[178]....
        /*0f10*/ 	.word	0x0002c650


	//   ....[179]....
        /*0f14*/ 	.word	0x0002c6b0


	//   ....[180]....
        /*0f18*/ 	.word	0x0002c710


	//   ....[181]....
        /*0f1c*/ 	.word	0x0002c770


	//   ....[182]....
        /*0f20*/ 	.word	0x0002c7d0


	//   ....[183]....
        /*0f24*/ 	.word	0x0002c830


	//   ....[184]....
        /*0f28*/ 	.word	0x0002c890


	//   ....[185]....
        /*0f2c*/ 	.word	0x0002c8f0


	//   ....[186]....
        /*0f30*/ 	.word	0x0002c950


	//   ....[187]....
        /*0f34*/ 	.word	0x0002c9b0


	//   ....[188]....
        /*0f38*/ 	.word	0x0002ca20


	//   ....[189]....
        /*0f3c*/ 	.word	0x0002ca80


	//   ....[190]....
        /*0f40*/ 	.word	0x0002cb10


	//   ....[191]....
        /*0f44*/ 	.word	0x0002cb70


	//   ....[192]....
        /*0f48*/ 	.word	0x0002cbe0


	//   ....[193]....
        /*0f4c*/ 	.word	0x0002cc40


	//   ....[194]....
        /*0f50*/ 	.word	0x0002cce0


	//   ....[195]....
        /*0f54*/ 	.word	0x0002cd40


	//   ....[196]....
        /*0f58*/ 	.word	0x0002cdd0


	//   ....[197]....
        /*0f5c*/ 	.word	0x0002ce30


	//   ....[198]....
        /*0f60*/ 	.word	0x0002cee0


	//   ....[199]....
        /*0f64*/ 	.word	0x0002cf40


	//   ....[200]....
        /*0f68*/ 	.word	0x0002cfb0


	//   ....[201]....
        /*0f6c*/ 	.word	0x0002d010


	//   ....[202]....
        /*0f70*/ 	.word	0x0002d0a0


	//   ....[203]....
        /*0f74*/ 	.word	0x0002d100


	//   ....[204]....
        /*0f78*/ 	.word	0x0002d170


	//   ....[205]....
        /*0f7c*/ 	.word	0x0002d1d0


	//   ....[206]....
        /*0f80*/ 	.word	0x0002d260


	//   ....[207]....
        /*0f84*/ 	.word	0x0002d2c0


	//   ....[208]....
        /*0f88*/ 	.word	0x0002d330


	//   ....[209]....
        /*0f8c*/ 	.word	0x0002d390


	//   ....[210]....
        /*0f90*/ 	.word	0x0002d410


	//   ....[211]....
        /*0f94*/ 	.word	0x0002d470


	//   ....[212]....
        /*0f98*/ 	.word	0x0002d4e0


	//   ....[213]....
        /*0f9c*/ 	.word	0x0002d540


	//   ....[214]....
        /*0fa0*/ 	.word	0x0002d5c0


	//   ....[215]....
        /*0fa4*/ 	.word	0x0002d620


	//   ....[216]....
        /*0fa8*/ 	.word	0x0002d690


	//   ....[217]....
        /*0fac*/ 	.word	0x0002d6f0


	//   ....[218]....
        /*0fb0*/ 	.word	0x0002d750


	//   ....[219]....
        /*0fb4*/ 	.word	0x0002d7d0


	//   ....[220]....
        /*0fb8*/ 	.word	0x0002d860


	//   ....[221]....
        /*0fbc*/ 	.word	0x0002da10


	//   ....[222]....
        /*0fc0*/ 	.word	0x0002dcf0


	//   ....[223]....
        /*0fc4*/ 	.word	0x0002e140


	//   ....[224]....
        /*0fc8*/ 	.word	0x0002e1e0


	//   ....[225]....
        /*0fcc*/ 	.word	0x0002e310


	//   ....[226]....
        /*0fd0*/ 	.word	0x0002e390


	//   ....[227]....
        /*0fd4*/ 	.word	0x0002e410


	//   ....[228]....
        /*0fd8*/ 	.word	0x0002e490


	//   ....[229]....
        /*0fdc*/ 	.word	0x0002e510


	//   ....[230]....
        /*0fe0*/ 	.word	0x0002e5a0


	//   ....[231]....
        /*0fe4*/ 	.word	0x0002e640


	//   ....[232]....
        /*0fe8*/ 	.word	0x0002e6e0


	//   ....[233]....
        /*0fec*/ 	.word	0x0002e760


	//   ....[234]....
        /*0ff0*/ 	.word	0x0002e7e0


	//   ....[235]....
        /*0ff4*/ 	.word	0x0002e860


	//   ....[236]....
        /*0ff8*/ 	.word	0x0002e8f0


	//   ....[237]....
        /*0ffc*/ 	.word	0x0002e970


	//   ....[238]....
        /*1000*/ 	.word	0x0002ea10


	//   ....[239]....
        /*1004*/ 	.word	0x0002eaa0


	//   ....[240]....
        /*1008*/ 	.word	0x0002ebd0


	//----- nvinfo : EIATTR_REG_RECONFIG
	.align		4
.L_579:
        /*100c*/ 	.byte	0x01, 0x54
	.zero		2


	//----- nvinfo : EIATTR_SYSCALL_OFFSETS
	.align		4
        /*1010*/ 	.byte	0x04, 0x46
        /*1012*/ 	.short	(.L_581 - .L_580)


	//   ....[0]....
.L_580:
        /*1014*/ 	.word	0x00001a60


	//   ....[1]....
        /*1018*/ 	.word	0x00001bb0


	//   ....[2]....
        /*101c*/ 	.word	0x0000ce00


	//   ....[3]....
        /*1020*/ 	.word	0x0000d280


	//   ....[4]....
        /*1024*/ 	.word	0x00025890


	//   ....[5]....
        /*1028*/ 	.word	0x00025a40


	//   ....[6]....
        /*102c*/ 	.word	0x00025b90


	//   ....[7]....
        /*1030*/ 	.word	0x00025cc0


	//----- nvinfo : EIATTR_MBARRIER_INSTR_OFFSETS
	.align		4
.L_581:
        /*1034*/ 	.byte	0x04, 0x39
        /*1036*/ 	.short	(.L_583 - .L_582)


	//   ....[0]....
.L_582:
        /*1038*/ 	.word	0x00000300
        /*103c*/ 	.word	0x000000ff
        /*1040*/ 	.word	0x00038800
        /*1044*/ 	.short	0x0100
        /*1046*/ 	.byte	0x08
	.zero		1


	//   ....[1]....
        /*1048*/ 	.word	0x00000310
        /*104c*/ 	.word	0x000000ff
        /*1050*/ 	.word	0x00038820
        /*1054*/ 	.short	0x0100
        /*1056*/ 	.byte	0x08
	.zero		1


	//   ....[2]....
        /*1058*/ 	.word	0x00000400
        /*105c*/ 	.word	0x000000ff
        /*1060*/ 	.word	0x00038830
        /*1064*/ 	.short	0x0100
        /*1066*/ 	.byte	0x08
	.zero		1


	//   ....[3]....
        /*1068*/ 	.word	0x00000410
        /*106c*/ 	.word	0x000000ff
        /*1070*/ 	.word	0x00038840
        /*1074*/ 	.short	0x0100
        /*1076*/ 	.byte	0x08
	.zero		1


	//   ....[4]....
        /*1078*/ 	.word	0x00000420
        /*107c*/ 	.word	0x000000ff
        /*1080*/ 	.word	0x00038838
        /*1084*/ 	.short	0x0100
        /*1086*/ 	.byte	0x08
	.zero		1


	//   ....[5]....
        /*1088*/ 	.word	0x00000430
        /*108c*/ 	.word	0x000000ff
        /*1090*/ 	.word	0x00038848
        /*1094*/ 	.short	0x0100
        /*1096*/ 	.byte	0x08
	.zero		1


	//   ....[6]....
        /*1098*/ 	.word	0x00000560
        /*109c*/ 	.word	0x000000ff
        /*10a0*/ 	.word	0x00038850
        /*10a4*/ 	.short	0x0100
        /*10a6*/ 	.byte	0x08
	.zero		1


	//   ....[7]....
        /*10a8*/ 	.word	0x00000570
        /*10ac*/ 	.word	0x000000ff
        /*10b0*/ 	.word	0x00038860
        /*10b4*/ 	.short	0x0100
        /*10b6*/ 	.byte	0x08
	.zero		1


	//   ....[8]....
        /*10b8*/ 	.word	0x00000580
        /*10bc*/ 	.word	0x000000ff
        /*10c0*/ 	.word	0x00038858
        /*10c4*/ 	.short	0x0100
        /*10c6*/ 	.byte	0x08
	.zero		1


	//   ....[9]....
        /*10c8*/ 	.word	0x00000590
        /*10cc*/ 	.word	0x000000ff
        /*10d0*/ 	.word	0x00038868
        /*10d4*/ 	.short	0x0100
        /*10d6*/ 	.byte	0x08
	.zero		1


	//   ....[10]....
        /*10d8*/ 	.word	0x00000680
        /*10dc*/ 	.word	0x000000ff
        /*10e0*/ 	.word	0x00038870
        /*10e4*/ 	.short	0x0100
        /*10e6*/ 	.byte	0x06
	.zero		1


	//   ....[11]....
        /*10e8*/ 	.word	0x00000690
        /*10ec*/ 	.word	0x000000ff
        /*10f0*/ 	.word	0x00038880
        /*10f4*/ 	.short	0x0100
        /*10f6*/ 	.byte	0x06
	.zero		1


	//   ....[12]....
        /*10f8*/ 	.word	0x000006a0
        /*10fc*/ 	.word	0x000000ff
        /*1100*/ 	.word	0x00038878
        /*1104*/ 	.short	0x0100
        /*1106*/ 	.byte	0x06
	.zero		1


	//   ....[13]....
        /*1108*/ 	.word	0x000006b0
        /*110c*/ 	.word	0x000000ff
        /*1110*/ 	.word	0x00038888
        /*1114*/ 	.short	0x0100
        /*1116*/ 	.byte	0x06
	.zero		1


	//   ....[14]....
        /*1118*/ 	.word	0x000007e0
        /*111c*/ 	.word	0x000000ff
        /*1120*/ 	.word	0x00038890
        /*1124*/ 	.short	0x0100
        /*1126*/ 	.byte	0x08
	.zero		1


	//   ....[15]....
        /*1128*/ 	.word	0x000007f0
        /*112c*/ 	.word	0x000000ff
        /*1130*/ 	.word	0x000388a0
        /*1134*/ 	.short	0x0100
        /*1136*/ 	.byte	0x08
	.zero		1


	//   ....[16]....
        /*1138*/ 	.word	0x00000800
        /*113c*/ 	.word	0x000000ff
        /*1140*/ 	.word	0x00038898
        /*1144*/ 	.short	0x0100
        /*1146*/ 	.byte	0x08
	.zero		1


	//   ....[17]....
        /*1148*/ 	.word	0x00000810
        /*114c*/ 	.word	0x000000ff
        /*1150*/ 	.word	0x000388a8
        /*1154*/ 	.short	0x0100
        /*1156*/ 	.byte	0x08
	.zero		1


	//   ....[18]....
        /*1158*/ 	.word	0x00000940
        /*115c*/ 	.word	0x000000ff
        /*1160*/ 	.word	0x000388b0
        /*1164*/ 	.short	0x0100
        /*1166*/ 	.byte	0x08
	.zero		1


	//   ....[19]....
        /*1168*/ 	.word	0x00000950
        /*116c*/ 	.word	0x000000ff
        /*1170*/ 	.word	0x000388c0
        /*1174*/ 	.short	0x0100
        /*1176*/ 	.byte	0x08
	.zero		1


	//   ....[20]....
        /*1178*/ 	.word	0x00000960
        /*117c*/ 	.word	0x000000ff
        /*1180*/ 	.word	0x000388b8
        /*1184*/ 	.short	0x0100
        /*1186*/ 	.byte	0x08
	.zero		1


	//   ....[21]....
        /*1188*/ 	.word	0x00000970
        /*118c*/ 	.word	0x000000ff
        /*1190*/ 	.word	0x000388c8
        /*1194*/ 	.short	0x0100
        /*1196*/ 	.byte	0x08
	.zero		1


	//   ....[22]....
        /*1198*/ 	.word	0x000030e0
        /*119c*/ 	.word	0x0000006b
        /*11a0*/ 	.word	0x00038890
        /*11a4*/ 	.short	0x010a
        /*11a6*/ 	.byte	0x3f
	.zero		1


	//   ....[23]....
        /*11a8*/ 	.word	0x00007430
        /*11ac*/ 	.word	0x0000006b
        /*11b0*/ 	.word	0x00038890
        /*11b4*/ 	.short	0x010a
        /*11b6*/ 	.byte	0x3f
	.zero		1


	//   ....[24]....
        /*11b8*/ 	.word	0x0000b6c0
        /*11bc*/ 	.word	0x0000006b
        /*11c0*/ 	.word	0x00038890
        /*11c4*/ 	.short	0x010a
        /*11c6*/ 	.byte	0x3f
	.zero		1


	//   ....[25]....
        /*11c8*/ 	.word	0x0000bc00
        /*11cc*/ 	.word	0x00000030
        /*11d0*/ 	.word	0x00000000
        /*11d4*/ 	.short	0x0101
        /*11d6*/ 	.byte	0x3f
	.zero		1


	//   ....[26]....
        /*11d8*/ 	.word	0x0000bc40
        /*11dc*/ 	.word	0x0000006b
        /*11e0*/ 	.word	0x000388b0
        /*11e4*/ 	.short	0x010a
        /*11e6*/ 	.byte	0x3f
	.zero		1


	//   ....[27]....
        /*11e8*/ 	.word	0x0000c220
        /*11ec*/ 	.word	0x0000006b
        /*11f0*/ 	.word	0x00000000
        /*11f4*/ 	.short	0x0101
        /*11f6*/ 	.byte	0x3f
	.zero		1


	//   ....[28]....
        /*11f8*/ 	.word	0x0000ce90
        /*11fc*/ 	.word	0x00000012
        /*1200*/ 	.word	0x00038800
        /*1204*/ 	.short	0x010a
        /*1206*/ 	.byte	0x3f
	.zero		1


	//   ....[29]....
        /*1208*/ 	.word	0x0000cee0
        /*120c*/ 	.word	0x00000012
        /*1210*/ 	.word	0x00038800
        /*1214*/ 	.short	0x010a
        /*1216*/ 	.byte	0x3f
	.zero		1


	//   ....[30]....
        /*1218*/ 	.word	0x0000df20
        /*121c*/ 	.word	0x00000012
        /*1220*/ 	.word	0x00038800
        /*1224*/ 	.short	0x010a
        /*1226*/ 	.byte	0x3f
	.zero		1


	//   ....[31]....
        /*1228*/ 	.word	0x00012690
        /*122c*/ 	.word	0x00000012
        /*1230*/ 	.word	0x00038800
        /*1234*/ 	.short	0x010a
        /*1236*/ 	.byte	0x3f
	.zero		1


	//   ....[32]....
        /*1238*/ 	.word	0x00016800
        /*123c*/ 	.word	0x00000004
        /*1240*/ 	.word	0x00038830
        /*1244*/ 	.short	0x010a
        /*1246*/ 	.byte	0x3f
	.zero		1


	//   ....[33]....
        /*1248*/ 	.word	0x00016880
        /*124c*/ 	.word	0x00000004
        /*1250*/ 	.word	0x00038830
        /*1254*/ 	.short	0x010a
        /*1256*/ 	.byte	0x3f
	.zero		1


	//   ....[34]....
        /*1258*/ 	.word	0x000183b0
        /*125c*/ 	.word	0x00000004
        /*1260*/ 	.word	0x00000000
        /*1264*/ 	.short	0x0101
        /*1266*/ 	.byte	0x3f
	.zero		1


	//   ....[35]....
        /*1268*/ 	.word	0x000196e0
        /*126c*/ 	.word	0x00000003
        /*1270*/ 	.word	0x00038830
        /*1274*/ 	.short	0x010a
        /*1276*/ 	.byte	0x3f
	.zero		1


	//   ....[36]....
        /*1278*/ 	.word	0x00019730
        /*127c*/ 	.word	0x00000003
        /*1280*/ 	.word	0x00038830
        /*1284*/ 	.short	0x010a
        /*1286*/ 	.byte	0x3f
	.zero		1


	//   ....[37]....
        /*1288*/ 	.word	0x00019b70
        /*128c*/ 	.word	0x00000003
        /*1290*/ 	.word	0x00038850
        /*1294*/ 	.short	0x010a
        /*1296*/ 	.byte	0x3f
	.zero		1


	//   ....[38]....
        /*1298*/ 	.word	0x00019bb0
        /*129c*/ 	.word	0x00000003
        /*12a0*/ 	.word	0x00038850
        /*12a4*/ 	.short	0x010a
        /*12a6*/ 	.byte	0x3f
	.zero		1


	//   ....[39]....
        /*12a8*/ 	.word	0x0001b250
        /*12ac*/ 	.word	0x000000cc
        /*12b0*/ 	.word	0x00000000
        /*12b4*/ 	.short	0x0101
        /*12b6*/ 	.byte	0x3f
	.zero		1


	//   ....[40]....
        /*12b8*/ 	.word	0x0001b9c0
        /*12bc*/ 	.word	0x0000000d
        /*12c0*/ 	.word	0x00000000
        /*12c4*/ 	.short	0x0101
        /*12c6*/ 	.byte	0x3f
	.zero		1


	//   ....[41]....
        /*12c8*/ 	.word	0x0001c500
        /*12cc*/ 	.word	0x00000003
        /*12d0*/ 	.word	0x00038830
        /*12d4*/ 	.short	0x010a
        /*12d6*/ 	.byte	0x3f
	.zero		1


	//   ....[42]....
        /*12d8*/ 	.word	0x0001c550
        /*12dc*/ 	.word	0x00000003
        /*12e0*/ 	.word	0x00038830
        /*12e4*/ 	.short	0x010a
        /*12e6*/ 	.byte	0x3f
	.zero		1


	//   ....[43]....
        /*12e8*/ 	.word	0x0001c990
        /*12ec*/ 	.word	0x00000003
        /*12f0*/ 	.word	0x00038850
        /*12f4*/ 	.short	0x010a
        /*12f6*/ 	.byte	0x3f
	.zero		1


	//   ....[44]....
        /*12f8*/ 	.word	0x0001c9d0
        /*12fc*/ 	.word	0x00000003
        /*1300*/ 	.word	0x00038850
        /*1304*/ 	.short	0x010a
        /*1306*/ 	.byte	0x3f
	.zero		1


	//   ....[45]....
        /*1308*/ 	.word	0x0001d9d0
        /*130c*/ 	.word	0x000000cc
        /*1310*/ 	.word	0x00000000
        /*1314*/ 	.short	0x0101
        /*1316*/ 	.byte	0x3f
	.zero		1


	//   ....[46]....
        /*1318*/ 	.word	0x0001dea0
        /*131c*/ 	.word	0x0000000b
        /*1320*/ 	.word	0x00000000
        /*1324*/ 	.short	0x0101
        /*1326*/ 	.byte	0x3f
	.zero		1


	//   ....[47]....
        /*1328*/ 	.word	0x0001e900
        /*132c*/ 	.word	0x00000008
        /*1330*/ 	.word	0x00038850
        /*1334*/ 	.short	0x010a
        /*1336*/ 	.byte	0x3f
	.zero		1


	//   ....[48]....
        /*1338*/ 	.word	0x0001e980
        /*133c*/ 	.word	0x00000008
        /*1340*/ 	.word	0x00038850
        /*1344*/ 	.short	0x010a
        /*1346*/ 	.byte	0x3f
	.zero		1


	//   ....[49]....
        /*1348*/ 	.word	0x0001f170
        /*134c*/ 	.word	0x00000012
        /*1350*/ 	.word	0x00000000
        /*1354*/ 	.short	0x0101
        /*1356*/ 	.byte	0x3f
	.zero		1


	//   ....[50]....
        /*1358*/ 	.word	0x00021be0
        /*135c*/ 	.word	0x00000000
        /*1360*/ 	.word	0x00000000
        /*1364*/ 	.short	0x0101
        /*1366*/ 	.byte	0x3f
	.zero		1


	//   ....[51]....
        /*1368*/ 	.word	0x000245c0
        /*136c*/ 	.word	0x0000000b
        /*1370*/ 	.word	0x00038820
        /*1374*/ 	.short	0x010a
        /*1376*/ 	.byte	0x3f
	.zero		1


	//   ....[52]....
        /*1378*/ 	.word	0x00024690
        /*137c*/ 	.word	0x00000007
        /*1380*/ 	.word	0x000388a0
        /*1384*/ 	.short	0x010a
        /*1386*/ 	.byte	0x3f
	.zero		1


	//   ....[53]....
        /*1388*/ 	.word	0x000249d0
        /*138c*/ 	.word	0x00000007
        /*1390*/ 	.word	0x000388c0
        /*1394*/ 	.short	0x010a
        /*1396*/ 	.byte	0x3f
	.zero		1


	//   ....[54]....
        /*1398*/ 	.word	0x00024ea0
        /*139c*/ 	.word	0x00000007
        /*13a0*/ 	.word	0x000388a0
        /*13a4*/ 	.short	0x010a
        /*13a6*/ 	.byte	0x3f
	.zero		1


	//   ....[55]....
        /*13a8*/ 	.word	0x000251c0
        /*13ac*/ 	.word	0x00000007
        /*13b0*/ 	.word	0x000388c0
        /*13b4*/ 	.short	0x010a
        /*13b6*/ 	.byte	0x3f
	.zero		1


	//   ....[56]....
        /*13b8*/ 	.word	0x00026390
        /*13bc*/ 	.word	0x00000005
        /*13c0*/ 	.word	0x00038880
        /*13c4*/ 	.short	0x010a
        /*13c6*/ 	.byte	0x3f
	.zero		1


	//   ....[57]....
        /*13c8*/ 	.word	0x000265c0
        /*13cc*/ 	.word	0x00000005
        /*13d0*/ 	.word	0x00038840
        /*13d4*/ 	.short	0x010a
        /*13d6*/ 	.byte	0x3f
	.zero		1


	//   ....[58]....
        /*13d8*/ 	.word	0x00026a30
        /*13dc*/ 	.word	0x00000004
        /*13e0*/ 	.word	0x00038820
        /*13e4*/ 	.short	0x010a
        /*13e6*/ 	.byte	0x3f
	.zero		1


	//   ....[59]....
        /*13e8*/ 	.word	0x00026d60
        /*13ec*/ 	.word	0x00000005
        /*13f0*/ 	.word	0x00038880
        /*13f4*/ 	.short	0x010a
        /*13f6*/ 	.byte	0x3f
	.zero		1


	//   ....[60]....
        /*13f8*/ 	.word	0x000270d0
        /*13fc*/ 	.word	0x00000005
        /*1400*/ 	.word	0x00038840
        /*1404*/ 	.short	0x010a
        /*1406*/ 	.byte	0x3f
	.zero		1


	//   ....[61]....
        /*1408*/ 	.word	0x000274c0
        /*140c*/ 	.word	0x00000004
        /*1410*/ 	.word	0x00038870
        /*1414*/ 	.short	0x010a
        /*1416*/ 	.byte	0x3f
	.zero		1


	//   ....[62]....
        /*1418*/ 	.word	0x00027540
        /*141c*/ 	.word	0x00000003
        /*1420*/ 	.word	0x00038860
        /*1424*/ 	.short	0x010a
        /*1426*/ 	.byte	0x3f
	.zero		1


	//   ....[63]....
        /*1428*/ 	.word	0x000280b0
        /*142c*/ 	.word	0x00000003
        /*1430*/ 	.word	0x00038850
        /*1434*/ 	.short	0x0101
        /*1436*/ 	.byte	0x3f
	.zero		1


	//   ....[64]....
        /*1438*/ 	.word	0x000280f0
        /*143c*/ 	.word	0x00000003
        /*1440*/ 	.word	0x00000000
        /*1444*/ 	.short	0x0101
        /*1446*/ 	.byte	0x3f
	.zero		1


	//   ....[65]....
        /*1448*/ 	.word	0x00028300
        /*144c*/ 	.word	0x00000002
        /*1450*/ 	.word	0x00038870
        /*1454*/ 	.short	0x010a
        /*1456*/ 	.byte	0x3f
	.zero		1


	//   ....[66]....
        /*1458*/ 	.word	0x00028370
        /*145c*/ 	.word	0x00000002
        /*1460*/ 	.word	0x00038860
        /*1464*/ 	.short	0x010a
        /*1466*/ 	.byte	0x3f
	.zero		1


	//   ....[67]....
        /*1468*/ 	.word	0x00028e80
        /*146c*/ 	.word	0x00000002
        /*1470*/ 	.word	0x00038850
        /*1474*/ 	.short	0x0101
        /*1476*/ 	.byte	0x3f
	.zero		1


	//   ....[68]....
        /*1478*/ 	.word	0x00028ed0
        /*147c*/ 	.word	0x00000002
        /*1480*/ 	.word	0x00000000
        /*1484*/ 	.short	0x0101
        /*1486*/ 	.byte	0x3f
	.zero		1


	//   ....[69]....
        /*1488*/ 	.word	0x00029d90
        /*148c*/ 	.word	0x00000000
        /*1490*/ 	.word	0x00038820
        /*1494*/ 	.short	0x010a
        /*1496*/ 	.byte	0x3f
	.zero		1


	//   ....[70]....
        /*1498*/ 	.word	0x00029f40
        /*149c*/ 	.word	0x00000006
        /*14a0*/ 	.word	0x00000000
        /*14a4*/ 	.short	0x010a
        /*14a6*/ 	.byte	0x3f
	.zero		1


	//   ....[71]....
        /*14a8*/ 	.word	0x00029fb0
        /*14ac*/ 	.word	0x00000007
        /*14b0*/ 	.word	0x00000000
        /*14b4*/ 	.short	0x010a
        /*14b6*/ 	.byte	0x3f
	.zero		1


	//   ....[72]....
        /*14b8*/ 	.word	0x0002a010
        /*14bc*/ 	.word	0x00000004
        /*14c0*/ 	.word	0x00038860
        /*14c4*/ 	.short	0x010a
        /*14c6*/ 	.byte	0x3f
	.zero		1


	//   ....[73]....
        /*14c8*/ 	.word	0x0002a060
        /*14cc*/ 	.word	0x00000003
        /*14d0*/ 	.word	0x00038860
        /*14d4*/ 	.short	0x010a
        /*14d6*/ 	.byte	0x3f
	.zero		1


	//   ....[74]....
        /*14d8*/ 	.word	0x0002a0a0
        /*14dc*/ 	.word	0x00000004
        /*14e0*/ 	.word	0x00038880
        /*14e4*/ 	.short	0x010a
        /*14e6*/ 	.byte	0x3f
	.zero		1


	//   ....[75]....
        /*14e8*/ 	.word	0x0002a0c0
        /*14ec*/ 	.word	0x00000003
        /*14f0*/ 	.word	0x00038880
        /*14f4*/ 	.short	0x010a
        /*14f6*/ 	.byte	0x3f
	.zero		1


	//   ....[76]....
        /*14f8*/ 	.word	0x0002a120
        /*14fc*/ 	.word	0x0000006b
        /*1500*/ 	.word	0x00038890
        /*1504*/ 	.short	0x010a
        /*1506*/ 	.byte	0x3f
	.zero		1


	//   ....[77]....
        /*1508*/ 	.word	0x0002a170
        /*150c*/ 	.word	0x0000006b
        /*1510*/ 	.word	0x00038890
        /*1514*/ 	.short	0x010a
        /*1516*/ 	.byte	0x3f
	.zero		1


	//   ....[78]....
        /*1518*/ 	.word	0x0002a1c0
        /*151c*/ 	.word	0x0000006b
        /*1520*/ 	.word	0x00038890
        /*1524*/ 	.short	0x010a
        /*1526*/ 	.byte	0x3f
	.zero		1


	//   ....[79]....
        /*1528*/ 	.word	0x0002a210
        /*152c*/ 	.word	0x0000006b
        /*1530*/ 	.word	0x000388b0
        /*1534*/ 	.short	0x010a
        /*1536*/ 	.byte	0x3f
	.zero		1


	//   ....[80]....
        /*1538*/ 	.word	0x0002ad00
        /*153c*/ 	.word	0x00000012
        /*1540*/ 	.word	0x00038800
        /*1544*/ 	.short	0x010a
        /*1546*/ 	.byte	0x3f
	.zero		1


	//   ....[81]....
        /*1548*/ 	.word	0x0002b750
        /*154c*/ 	.word	0x00000012
        /*1550*/ 	.word	0x00038800
        /*1554*/ 	.short	0x010a
        /*1556*/ 	.byte	0x3f
	.zero		1


	//   ....[82]....
        /*1558*/ 	.word	0x0002b7a0
        /*155c*/ 	.word	0x00000004
        /*1560*/ 	.word	0x00038830
        /*1564*/ 	.short	0x010a
        /*1566*/ 	.byte	0x3f
	.zero		1


	//   ....[83]....
        /*1568*/ 	.word	0x0002b7f0
        /*156c*/ 	.word	0x00000003
        /*1570*/ 	.word	0x00038830
        /*1574*/ 	.short	0x010a
        /*1576*/ 	.byte	0x3f
	.zero		1


	//   ....[84]....
        /*1578*/ 	.word	0x0002b840
        /*157c*/ 	.word	0x00000003
        /*1580*/ 	.word	0x00038850
        /*1584*/ 	.short	0x010a
        /*1586*/ 	.byte	0x3f
	.zero		1


	//   ....[85]....
        /*1588*/ 	.word	0x0002b890
        /*158c*/ 	.word	0x00000003
        /*1590*/ 	.word	0x00038830
        /*1594*/ 	.short	0x010a
        /*1596*/ 	.byte	0x3f
	.zero		1


	//   ....[86]....
        /*1598*/ 	.word	0x0002b8e0
        /*159c*/ 	.word	0x00000003
        /*15a0*/ 	.word	0x00038850
        /*15a4*/ 	.short	0x010a
        /*15a6*/ 	.byte	0x3f
	.zero		1


	//   ....[87]....
        /*15a8*/ 	.word	0x0002b930
        /*15ac*/ 	.word	0x00000008
        /*15b0*/ 	.word	0x00038850
        /*15b4*/ 	.short	0x010a
        /*15b6*/ 	.byte	0x3f
	.zero		1


	//   ....[88]....
        /*15b8*/ 	.word	0x0002dad0
        /*15bc*/ 	.word	0x0000000b
        /*15c0*/ 	.word	0x00038820
        /*15c4*/ 	.short	0x010a
        /*15c6*/ 	.byte	0x3f
	.zero		1


	//   ....[89]....
        /*15c8*/ 	.word	0x0002db20
        /*15cc*/ 	.word	0x00000007
        /*15d0*/ 	.word	0x000388a0
        /*15d4*/ 	.short	0x010a
        /*15d6*/ 	.byte	0x3f
	.zero		1


	//   ....[90]....
        /*15d8*/ 	.word	0x0002db70
        /*15dc*/ 	.word	0x00000007
        /*15e0*/ 	.word	0x000388c0
        /*15e4*/ 	.short	0x010a
        /*15e6*/ 	.byte	0x3f
	.zero		1


	//   ....[91]....
        /*15e8*/ 	.word	0x0002dbc0
        /*15ec*/ 	.word	0x00000007
        /*15f0*/ 	.word	0x000388a0
        /*15f4*/ 	.short	0x010a
        /*15f6*/ 	.byte	0x3f
	.zero		1


	//   ....[92]....
        /*15f8*/ 	.word	0x0002dc10
        /*15fc*/ 	.word	0x00000007
        /*1600*/ 	.word	0x000388c0
        /*1604*/ 	.short	0x010a
        /*1606*/ 	.byte	0x3f
	.zero		1


	//   ....[93]....
        /*1608*/ 	.word	0x0002ddb0
        /*160c*/ 	.word	0x00000005
        /*1610*/ 	.word	0x00038880
        /*1614*/ 	.short	0x010a
        /*1616*/ 	.byte	0x3f
	.zero		1


	//   ....[94]....
        /*1618*/ 	.word	0x0002de00
        /*161c*/ 	.word	0x00000005
        /*1620*/ 	.word	0x00038840
        /*1624*/ 	.short	0x010a
        /*1626*/ 	.byte	0x3f
	.zero		1


	//   ....[95]....
        /*1628*/ 	.word	0x0002de80
        /*162c*/ 	.word	0x00000004
        /*1630*/ 	.word	0x00038820
        /*1634*/ 	.short	0x010a
        /*1636*/ 	.byte	0x3f
	.zero		1


	//   ....[96]....
        /*1638*/ 	.word	0x0002ded0
        /*163c*/ 	.word	0x00000005
        /*1640*/ 	.word	0x00038880
        /*1644*/ 	.short	0x010a
        /*1646*/ 	.byte	0x3f
	.zero		1


	//   ....[97]....
        /*1648*/ 	.word	0x0002df20
        /*164c*/ 	.word	0x00000005
        /*1650*/ 	.word	0x00038840
        /*1654*/ 	.short	0x010a
        /*1656*/ 	.byte	0x3f
	.zero		1


	//   ....[98]....
        /*1658*/ 	.word	0x0002df80
        /*165c*/ 	.word	0x00000004
        /*1660*/ 	.word	0x00038870
        /*1664*/ 	.short	0x010a
        /*1666*/ 	.byte	0x3f
	.zero		1


	//   ....[99]....
        /*1668*/ 	.word	0x0002dfe0
        /*166c*/ 	.word	0x00000005
        /*1670*/ 	.word	0x00038860
        /*1674*/ 	.short	0x010a
        /*1676*/ 	.byte	0x3f
	.zero		1


	//   ....[100]....
        /*1678*/ 	.word	0x0002e030
        /*167c*/ 	.word	0x00000002
        /*1680*/ 	.word	0x00038870
        /*1684*/ 	.short	0x010a
        /*1686*/ 	.byte	0x3f
	.zero		1


	//   ....[101]....
        /*1688*/ 	.word	0x0002e080
        /*168c*/ 	.word	0x00000002
        /*1690*/ 	.word	0x00038860
        /*1694*/ 	.short	0x010a
        /*1696*/ 	.byte	0x3f
	.zero		1


	//   ....[102]....
        /*1698*/ 	.word	0x0002eaf0
        /*169c*/ 	.word	0x00000000
        /*16a0*/ 	.word	0x00038820
        /*16a4*/ 	.short	0x010a
        /*16a6*/ 	.byte	0x3f
	.zero		1


	//   ....[103]....
        /*16a8*/ 	.word	0x0002ec90
        /*16ac*/ 	.word	0x00000006
        /*16b0*/ 	.word	0x00000000
        /*16b4*/ 	.short	0x010a
        /*16b6*/ 	.byte	0x3f
	.zero		1


	//   ....[104]....
        /*16b8*/ 	.word	0x0002ece0
        /*16bc*/ 	.word	0x00000007
        /*16c0*/ 	.word	0x00000000
        /*16c4*/ 	.short	0x010a
        /*16c6*/ 	.byte	0x3f
	.zero		1


	//   ....[105]....
        /*16c8*/ 	.word	0x0002ed30
        /*16cc*/ 	.word	0x00000004
        /*16d0*/ 	.word	0x00038860
        /*16d4*/ 	.short	0x010a
        /*16d6*/ 	.byte	0x3f
	.zero		1


	//   ....[106]....
        /*16d8*/ 	.word	0x0002ed80
        /*16dc*/ 	.word	0x00000003
        /*16e0*/ 	.word	0x00038860
        /*16e4*/ 	.short	0x010a
        /*16e6*/ 	.byte	0x3f
	.zero		1


	//   ....[107]....
        /*16e8*/ 	.word	0x0002edd0
        /*16ec*/ 	.word	0x00000004
        /*16f0*/ 	.word	0x00038880
        /*16f4*/ 	.short	0x010a
        /*16f6*/ 	.byte	0x3f
	.zero		1


	//----- nvinfo : EIATTR_NUM_MBARRIERS
	.align		4
.L_583:
        /*16f8*/ 	.byte	0x03, 0x38
        /*16fa*/ 	.short	0x0016


	//----- nvinfo : EIATTR_EXIT_INSTR_OFFSETS
	.align		4
        /*16fc*/ 	.byte	0x04, 0x1c
        /*16fe*/ 	.short	(.L_585 - .L_584)


	//   ....[0]....
.L_584:
        /*1700*/ 	.word	0x0002a110


	//----- nvinfo : EIATTR_MAX_THREADS
	.align		4
.L_585:
        /*1704*/ 	.byte	0x04, 0x05
        /*1706*/ 	.short	(.L_587 - .L_586)
.L_586:
        /*1708*/ 	.word	0x00000180
        /*170c*/ 	.word	0x00000001
        /*1710*/ 	.word	0x00000001


	//----- nvinfo : EIATTR_CRS_STACK_SIZE
	.align		4
.L_587:
        /*1714*/ 	.byte	0x04, 0x1e
        /*1716*/ 	.short	(.L_589 - .L_588)
.L_588:
        /*1718*/ 	.word	0x00000000


	//----- nvinfo : EIATTR_CBANK_PARAM_SIZE
	.align		4
.L_589:
        /*171c*/ 	.byte	0x03, 0x19
        /*171e*/ 	.short	0x0a70


	//----- nvinfo : EIATTR_PARAM_CBANK
	.align		4
        /*1720*/ 	.byte	0x04, 0x0a
        /*1722*/ 	.short	(.L_591 - .L_590)
	.align		4
.L_590:
        /*1724*/ 	.word	index@(.nv.constant0._ZN7cutlass13device_kernelIN5flash11enable_sm90INS1_16FlashAttnFwdSm90INS1_25CollectiveMainloopFwdSm90ILi2EN4cute5tupleIJNS5_1CILi1EEES8_S8_EEENS6_IJNS7_ILi128EEESA_NS7_ILi256EEEEEELi256ENS_12float_e4m3_tEfNS_4arch4Sm90ELb1ELb0ELb0ELb1ELb0ELb1ELb0ELb1ELb1ELb0ELb0ELb0EEENS1_21CollectiveEpilogueFwdINS6_IJSA_SB_SA_EEES9_NS_10bfloat16_tESF_Li256ELb1ELb0ELb0ELb1EEENS1_36VarlenDynamicPersistentTileSchedulerILi128ELi128ELi256ELi128ELb0ELb0ELb1ELb1ELb1ELb1EEEEEEEEEvNT_6ParamsE)
        /*1728*/ 	.short	0x0210
        /*172a*/ 	.short	0x0a70


	//----- nvinfo : EIATTR_SW_WAR
	.align		4
.L_591:
        /*172c*/ 	.byte	0x04, 0x36
        /*172e*/ 	.short	(.L_593 - .L_592)
.L_592:
        /*1730*/ 	.word	0x00000008
.L_593:


//--------------------- .nv.info._ZN7cutlass13device_kernelIN5flash11enable_sm90INS1_16FlashAttnFwdSm90INS1_25CollectiveMainloopFwdSm90ILi2EN4cute5tupleIJNS5_1CILi1EEES8_S8_EEENS6_IJNS7_ILi128EEENS7_ILi160EEENS7_ILi192EEEEEELi192ENS_12float_e4m3_tEfNS_4arch4Sm90ELb0ELb0ELb0ELb0ELb0ELb0ELb0ELb1ELb1ELb0ELb0ELb0EEENS1_21CollectiveEpilogueFwdINS6_IJSA_SC_SB_EEES9_NS_10bfloat16_tESG_Li256ELb0ELb0ELb0ELb1EEENS1_29StaticPersistentTileSchedulerILb0EEEEEEEEEvNT_6ParamsE --------------------------
	.section	.nv.info._ZN7cutlass13device_kernelIN5flash11enable_sm90INS1_16FlashAttnFwdSm90INS1_25CollectiveMainloopFwdSm90ILi2EN4cute5tupleIJNS5_1CILi1EEES8_S8_EEENS6_IJNS7_ILi128EEENS7_ILi160EEENS7_ILi192EEEEEELi192ENS_12float_e4m3_tEfNS_4arch4Sm90ELb0ELb0ELb0ELb0ELb0ELb0ELb0ELb1ELb1ELb0ELb0ELb0EEENS1_21CollectiveEpilogueFwdINS6_IJSA_SC_SB_EEES9_NS_10bfloat16_tESG_Li256ELb0ELb0ELb0ELb1EEENS1_29StaticPersistentTileSchedulerILb0EEEEEEEEEvNT_6ParamsE,"",@"SHT_CUDA_INFO"
	.sectionflags	@""
	.align	4


	//----- nvinfo : EIATTR_CUDA_API_VERSION
	.align		4
        /*0000*/ 	.byte	0x04, 0x37
        /*0002*/ 	.short	(.L_595 - .L_594)
.L_594:
        /*0004*/ 	.word	0x00000082


	//----- nvinfo : EIATTR_KPARAM_INFO
	.align		4
.L_595:
        /*0008*/ 	.byte	0x04, 0x17
        /*000a*/ 	.short	(.L_597 - .L_596)
.L_596:
        /*000c*/ 	.word	0x00000000
        /*0010*/ 	.short	0x0000
        /*0012*/ 	.short	0x0070
        /*0014*/ 	.byte	0x00, 0xf0, 0x01, 0x2e


	//----- nvinfo : EIATTR_SPARSE_MMA_MASK
	.align		4
.L_597:
        /*0018*/ 	.byte	0x03, 0x50
        /*001a*/ 	.short	0x0000


	//----- nvinfo : EIATTR_MAXREG_COUNT
	.align		4
        /*001c*/ 	.byte	0x03, 0x1b
        /*001e*/ 	.short	0x00a8


	//----- nvinfo : EIATTR_NUM_BARRIERS
	.align		4
        /*0020*/ 	.byte	0x02, 0x4c
        /*0022*/ 	.byte	0x10
	.zero		1


	//----- nvinfo : EIATTR_EXTERNS
	.align		4
        /*0024*/ 	.byte	0x04, 0x0f
        /*0026*/ 	.short	(.L_599 - .L_598)


	//   ....[0]....
	.align		4
.L_598:
        /*0028*/ 	.word	index@(__assertfail)


	//----- nvinfo : EIATTR_ANNOTATIONS
	.align		4
.L_599:
        /*002c*/ 	.byte	0x04, 0x55
        /*002e*/ 	.short	(.L_601 - .L_600)


	//   ....[0]....
.L_600:
        /* <DEDUP_REMOVED lines=9> */


	//----- nvinfo : EIATTR_MERCURY_ISA_VERSION
	.align		4
.L_601:
        /*00a8*/ 	.byte	0x03, 0x5f
        /*00aa*/ 	.short	0x0101


	//----- nvinfo : EIATTR_INT_WARP_WIDE_INSTR_OFFSETS
	.align		4
        /*00ac*/ 	.byte	0x04, 0x31
        /*00ae*/ 	.short	(.L_603 - .L_602)


	//   ....[0]....
.L_602:
        /*00b0*/ 	.word	0x00000190


	//   ....[1]....
        /*00b4*/ 	.word	0x000001c0


	//   ....[2]....
        /*00b8*/ 	.word	0x000001d0


	//   ....[3]....
        /*00bc*/ 	.word	0x0000a7a0


	//----- nvinfo : EIATTR_COOP_GROUP_MASK_REGIDS
	.align		4
.L_603:
        /*00c0*/ 	.byte	0x04, 0x29
        /*00c2*/ 	.short	(.L_605 - .L_604)


	//   ....[0]....
.L_604:
        /*00c4*/ 	.word	0xffffffff


	//   ....[1]....
        /*00c8*/ 	.word	0xffffffff


	//   ....[2]....
        /*00cc*/ 	.word	0xffffffff


	//   ....[3]....
        /*00d0*/ 	.word	0xffffffff


	//   ....[4]....
        /*00d4*/ 	.word	0xffffffff


	//   ....[5]....
        /*00d8*/ 	.word	0xffffffff


	//   ....[6]....
        /*00dc*/ 	.word	0xffffffff


	//   ....[7]....
        /*00e0*/ 	.word	0xffffffff


	//   ....[8]....
        /*00e4*/ 	.word	0xffffffff


	//   ....[9]....
        /*00e8*/ 	.word	0xffffffff


	//   ....[10]....
        /*00ec*/ 	.word	0xffffffff


	//   ....[11]....
        /*00f0*/ 	.word	0xffffffff


	//   ....[12]....
        /*00f4*/ 	.word	0xffffffff


	//   ....[13]....
        /*00f8*/ 	.word	0xffffffff


	//   ....[14]....
        /*00fc*/ 	.word	0xffffffff


	//   ....[15]....
        /*0100*/ 	.word	0xffffffff


	//   ....[16]....
        /*0104*/ 	.word	0xffffffff


	//   ....[17]....
        /*0108*/ 	.word	0xffffffff


	//   ....[18]....
        /*010c*/ 	.word	0xffffffff


	//   ....[19]....
        /*0110*/ 	.word	0xffffffff


	//   ....[20]....
        /*0114*/ 	.word	0xffffffff


	//   ....[21]....
        /*0118*/ 	.word	0xffffffff


	//   ....[22]....
        /*011c*/ 	.word	0xffffffff


	//   ....[23]....
        /*0120*/ 	.word	0xffffffff


	//   ....[24]....
        /*0124*/ 	.word	0xffffffff


	//   ....[25]....
        /*0128*/ 	.word	0xffffffff


	//   ....[26]....
        /*012c*/ 	.word	0xffffffff


	//   ....[27]....
        /*0130*/ 	.word	0xffffffff


	//   ....[28]....
        /*0134*/ 	.word	0xffffffff


	//   ....[29]....
        /*0138*/ 	.word	0xffffffff


	//   ....[30]....
        /*013c*/ 	.word	0xffffffff


	//   ....[31]....
        /*0140*/ 	.word	0xffffffff


	//   ....[32]....
        /*0144*/ 	.word	0xffffffff


	//   ....[33]....
        /*0148*/ 	.word	0xffffffff


	//   ....[34]....
        /*014c*/ 	.word	0xffffffff


	//   ....[35]....
        /*0150*/ 	.word	0xffffffff


	//   ....[36]....
        /*0154*/ 	.word	0xffffffff


	//   ....[37]....
        /*0158*/ 	.word	0xffffffff


	//   ....[38]....
        /*015c*/ 	.word	0xffffffff


	//   ....[39]....
        /*0160*/ 	.word	0xffffffff


	//   ....[40]....
        /*0164*/ 	.word	0xffffffff


	//   ....[41]....
        /*0168*/ 	.word	0xffffffff


	//   ....[42]....
        /*016c*/ 	.word	0xffffffff


	//   ....[43]....
        /*0170*/ 	.word	0xffffffff


	//   ....[44]....
        /*0174*/ 	.word	0xffffffff


	//   ....[45]....
        /*0178*/ 	.word	0xffffffff


	//   ....[46]....
        /*017c*/ 	.word	0xffffffff


	//   ....[47]....
        /*0180*/ 	.word	0xffffffff


	//   ....[48]....
        /*0184*/ 	.word	0xffffffff


	//   ....[49]....
        /*0188*/ 	.word	0xffffffff


	//   ....[50]....
        /*018c*/ 	.word	0xffffffff


	//   ....[51]....
        /*0190*/ 	.word	0xffffffff


	//   ....[52]....
        /*0194*/ 	.word	0xffffffff


	//   ....[53]....
        /*0198*/ 	.word	0xffffffff


	//   ....[54]....
        /*019c*/ 	.word	0xffffffff


	//   ....[55]....
        /*01a0*/ 	.word	0xffffffff


	//   ....[56]....
        /*01a4*/ 	.word	0xffffffff


	//   ....[57]....
        /*01a8*/ 	.word	0xffffffff


	//   ....[58]....
        /*01ac*/ 	.word	0xffffffff


	//   ....[59]....
        /*01b0*/ 	.word	0xffffffff


	//   ....[60]....
        /*01b4*/ 	.word	0xffffffff


	//   ....[61]....
        /*01b8*/ 	.word	0xffffffff


	//   ....[62]....
        /*01bc*/ 	.word	0xffffffff


	//   ....[63]....
        /*01c0*/ 	.word	0xffffffff


	//   ....[64]....
        /*01c4*/ 	.word	0xffffffff


	//   ....[65]....
        /*01c8*/ 	.word	0xffffffff


	//   ....[66]....
        /*01cc*/ 	.word	0xffffffff


	//   ....[67]....
        /*01d0*/ 	.word	0xffffffff


	//   ....[68]....
        /*01d4*/ 	.word	0xffffffff


	//   ....[69]....
        /*01d8*/ 	.word	0xffffffff


	//   ....[70]....
        /*01dc*/ 	.word	0xffffffff


	//   ....[71]....
        /*01e0*/ 	.word	0x0500000f


	//----- nvinfo : EIATTR_COOP_GROUP_INSTR_OFFSETS
	.align		4
.L_605:
        /*01e4*/ 	.byte	0x04, 0x28
        /*01e6*/ 	.short	(.L_607 - .L_606)


	//   ....[0]....
.L_606:
        /*01e8*/ 	.word	0x00000070


	//   ....[1]....
        /*01ec*/ 	.word	0x000001a0


	//   ....[2]....
        /*01f0*/ 	.word	0x000001f0


	//   ....[3]....
        /*01f4*/ 	.word	0x000003e0


	//   ....[4]....
        /*01f8*/ 	.word	0x00000540


	//   ....[5]....
        /*01fc*/ 	.word	0x00000660


	//   ....[6]....
        /*0200*/ 	.word	0x000007c0


	//   ....[7]....
        /*0204*/ 	.word	0x00000e10


	//   ....[8]....
        /*0208*/ 	.word	0x00002d80


	//   ....[9]....
        /*020c*/ 	.word	0x00002e50


	//   ....[10]....
        /*0210*/ 	.word	0x00003270


	//   ....[11]....
        /*0214*/ 	.word	0x00003410


	//   ....[12]....
        /*0218*/ 	.word	0x00005ee0


	//   ....[13]....
        /*021c*/ 	.word	0x00005ef0


	//   ....[14]....
        /*0220*/ 	.word	0x00005f30


	//   ....[15]....
        /*0224*/ 	.word	0x00005f40


	//   ....[16]....
        /*0228*/ 	.word	0x00007dc0


	//   ....[17]....
        /*022c*/ 	.word	0x00007dd0


	//   ....[18]....
        /*0230*/ 	.word	0x00007e00


	//   ....[19]....
        /*0234*/ 	.word	0x00007e10


	//   ....[20]....
        /*0238*/ 	.word	0x00009020


	//   ....[21]....
        /*023c*/ 	.word	0x00009050


	//   ....[22]....
        /*0240*/ 	.word	0x00009080


	//   ....[23]....
        /*0244*/ 	.word	0x000090c0


	//   ....[24]....
        /*0248*/ 	.word	0x00009100


	//   ....[25]....
        /*024c*/ 	.word	0x00009140


	//   ....[26]....
        /*0250*/ 	.word	0x00009170


	//   ....[27]....
        /*0254*/ 	.word	0x000091a0


	//   ....[28]....
        /*0258*/ 	.word	0x000091d0


	//   ....[29]....
        /*025c*/ 	.word	0x00009200


	//   ....[30]....
        /*0260*/ 	.word	0x00009230


	//   ....[31]....
        /*0264*/ 	.word	0x00009260


	//   ....[32]....
        /*0268*/ 	.word	0x00009290


	//   ....[33]....
        /*026c*/ 	.word	0x000092c0


	//   ....[34]....
        /*0270*/ 	.word	0x000092f0


	//   ....[35]....
        /*0274*/ 	.word	0x00009320


	//   ....[36]....
        /*0278*/ 	.word	0x00009350


	//   ....[37]....
        /*027c*/ 	.word	0x00009380


	//   ....[38]....
        /*0280*/ 	.word	0x000093c0


	//   ....[39]....
        /*0284*/ 	.word	0x00009440


	//   ....[40]....
        /*0288*/ 	.word	0x00009470


	//   ....[41]....
        /*028c*/ 	.word	0x000094b0


	//   ....[42]....
        /*0290*/ 	.word	0x000094e0


	//   ....[43]....
        /*0294*/ 	.word	0x00009510


	//   ....[44]....
        /*0298*/ 	.word	0x00009540


	//   ....[45]....
        /*029c*/ 	.word	0x00009570


	//   ....[46]....
        /*02a0*/ 	.word	0x00009590


	//   ....[47]....
        /*02a4*/ 	.word	0x000095a0


	//   ....[48]....
        /*02a8*/ 	.word	0x000095b0


	//   ....[49]....
        /*02ac*/ 	.word	0x000095c0


	//   ....[50]....
        /*02b0*/ 	.word	0x000095d0


	//   ....[51]....
        /*02b4*/ 	.word	0x000095e0


	//   ....[52]....
        /*02b8*/ 	.word	0x000095f0


	//   ....[53]....
        /*02bc*/ 	.word	0x00009600


	//   ....[54]....
        /*02c0*/ 	.word	0x00009610


	//   ....[55]....
        /*02c4*/ 	.word	0x00009620


	//   ....[56]....
        /*02c8*/ 	.word	0x00009630


	//   ....[57]....
        /*02cc*/ 	.word	0x00009640


	//   ....[58]....
        /*02d0*/ 	.word	0x00009650


	//   ....[59]....
        /*02d4*/ 	.word	0x00009660


	//   ....[60]....
        /*02d8*/ 	.word	0x00009670


	//   ....[61]....
        /*02dc*/ 	.word	0x00009680


	//   ....[62]....
        /*02e0*/ 	.word	0x00009690


	//   ....[63]....
        /*02e4*/ 	.word	0x000096a0


	//   ....[64]....
        /*02e8*/ 	.word	0x000096b0


	//   ....[65]....
        /*02ec*/ 	.word	0x000096c0


	//   ....[66]....
        /*02f0*/ 	.word	0x000096d0


	//   ....[67]....
        /*02f4*/ 	.word	0x000096e0


	//   ....[68]....
        /*02f8*/ 	.word	0x00009a20


	//   ....[69]....
        /*02fc*/ 	.word	0x0000a910


	//   ....[70]....
        /*0300*/ 	.word	0x0000d820


	//   ....[71]....
        /*0304*/ 	.word	0x0000dd20


	//----- nvinfo : EIATTR_REG_RECONFIG
	.align		4
.L_607:
        /*0308*/ 	.byte	0x01, 0x54
	.zero		2


	//----- nvinfo : EIATTR_SYSCALL_OFFSETS
	.align		4
        /*030c*/ 	.byte	0x04, 0x46
        /*030e*/ 	.short	(.L_609 - .L_608)


	//   ....[0]....
.L_608:
        /*0310*/ 	.word	0x000014a0


	//   ....[1]....
        /*0314*/ 	.word	0x0000a250


	//   ....[2]....
        /*0318*/ 	.word	0x0000a390


	//   ....[3]....
        /*031c*/ 	.word	0x0000a4d0


	//   ....[4]....
        /*0320*/ 	.word	0x0000a5f0


	//----- nvinfo : EIATTR_MBARRIER_INSTR_OFFSETS
	.align		4
.L_609:
        /*0324*/ 	.byte	0x04, 0x39
        /*0326*/ 	.short	(.L_611 - .L_610)


	//   ....[0]....
.L_610:
        /*0328*/ 	.word	0x00000290
        /*032c*/ 	.word	0x000000ff
        /*0330*/ 	.word	0x00033400
        /*0334*/ 	.short	0x0100
        /*0336*/ 	.byte	0x06
	.zero		1


	//   ....[1]....
        /*0338*/ 	.word	0x000002a0
        /*033c*/ 	.word	0x000000ff
        /*0340*/ 	.word	0x00033420
        /*0344*/ 	.short	0x0100
        /*0346*/ 	.byte	0x06
	.zero		1


	//   ....[2]....
        /*0348*/ 	.word	0x00000390
        /*034c*/ 	.word	0x000000ff
        /*0350*/ 	.word	0x00033430
        /*0354*/ 	.short	0x0100
        /*0356*/ 	.byte	0x08
	.zero		1


	//   ....[3]....
        /*0358*/ 	.word	0x000003a0
        /*035c*/ 	.word	0x000000ff
        /*0360*/ 	.word	0x00033440
        /*0364*/ 	.short	0x0100
        /*0366*/ 	.byte	0x08
	.zero		1


	//   ....[4]....
        /*0368*/ 	.word	0x000003b0
        /*036c*/ 	.word	0x000000ff
        /*0370*/ 	.word	0x00033438
        /*0374*/ 	.short	0x0100
        /*0376*/ 	.byte	0x08
	.zero		1


	//   ....[5]....
        /*0378*/ 	.word	0x000003c0
        /*037c*/ 	.word	0x000000ff
        /*0380*/ 	.word	0x00033448
        /*0384*/ 	.short	0x0100
        /*0386*/ 	.byte	0x08
	.zero		1


	//   ....[6]....
        /*0388*/ 	.word	0x000004f0
        /*038c*/ 	.word	0x000000ff
        /*0390*/ 	.word	0x00033450
        /*0394*/ 	.short	0x0100
        /*0396*/ 	.byte	0x08
	.zero		1


	//   ....[7]....
        /*0398*/ 	.word	0x00000500
        /*039c*/ 	.word	0x000000ff
        /*03a0*/ 	.word	0x00033460
        /*03a4*/ 	.short	0x0100
        /*03a6*/ 	.byte	0x08
	.zero		1


	//   ....[8]....
        /*03a8*/ 	.word	0x00000510
        /*03ac*/ 	.word	0x000000ff
        /*03b0*/ 	.word	0x00033458
        /*03b4*/ 	.short	0x0100
        /*03b6*/ 	.byte	0x08
	.zero		1


	//   ....[9]....
        /*03b8*/ 	.word	0x00000520
        /*03bc*/ 	.word	0x000000ff
        /*03c0*/ 	.word	0x00033468
        /*03c4*/ 	.short	0x0100
        /*03c6*/ 	.byte	0x08
	.zero		1


	//   ....[10]....
        /*03c8*/ 	.word	0x00000610
        /*03cc*/ 	.word	0x000000ff
        /*03d0*/ 	.word	0x00033470
        /*03d4*/ 	.short	0x0100
        /*03d6*/ 	.byte	0x06
	.zero		1


	//   ....[11]....
        /*03d8*/ 	.word	0x00000620
        /*03dc*/ 	.word	0x000000ff
        /*03e0*/ 	.word	0x00033480
        /*03e4*/ 	.short	0x0100
        /*03e6*/ 	.byte	0x06
	.zero		1


	//   ....[12]....
        /*03e8*/ 	.word	0x00000630
        /*03ec*/ 	.word	0x000000ff
        /*03f0*/ 	.word	0x00033478
        /*03f4*/ 	.short	0x0100
        /*03f6*/ 	.byte	0x06
	.zero		1


	//   ....[13]....
        /*03f8*/ 	.word	0x00000640
        /*03fc*/ 	.word	0x000000ff
        /*0400*/ 	.word	0x00033488
        /*0404*/ 	.short	0x0100
        /*0406*/ 	.byte	0x06
	.zero		1


	//   ....[14]....
        /*0408*/ 	.word	0x00000770
        /*040c*/ 	.word	0x000000ff
        /*0410*/ 	.word	0x00033490
        /*0414*/ 	.short	0x0100
        /*0416*/ 	.byte	0x08
	.zero		1


	//   ....[15]....
        /*0418*/ 	.word	0x00000780
        /*041c*/ 	.word	0x000000ff
        /*0420*/ 	.word	0x000334a0
        /*0424*/ 	.short	0x0100
        /*0426*/ 	.byte	0x08
	.zero		1


	//   ....[16]....
        /*0428*/ 	.word	0x00000790
        /*042c*/ 	.word	0x000000ff
        /*0430*/ 	.word	0x00033498
        /*0434*/ 	.short	0x0100
        /*0436*/ 	.byte	0x08
	.zero		1


	//   ....[17]....
        /*0438*/ 	.word	0x000007a0
        /*043c*/ 	.word	0x000000ff
        /*0440*/ 	.word	0x000334a8
        /*0444*/ 	.short	0x0100
        /*0446*/ 	.byte	0x08
	.zero		1


	//   ....[18]....
        /*0448*/ 	.word	0x000008d0
        /*044c*/ 	.word	0x000000ff
        /*0450*/ 	.word	0x000334b0
        /*0454*/ 	.short	0x0100
        /*0456*/ 	.byte	0x08
	.zero		1


	//   ....[19]....
        /*0458*/ 	.word	0x000008e0
        /*045c*/ 	.word	0x000000ff
        /*0460*/ 	.word	0x000334c0
        /*0464*/ 	.short	0x0100
        /*0466*/ 	.byte	0x08
	.zero		1


	//   ....[20]....
        /*0468*/ 	.word	0x000008f0
        /*046c*/ 	.word	0x000000ff
        /*0470*/ 	.word	0x000334b8
        /*0474*/ 	.short	0x0100
        /*0476*/ 	.byte	0x08
	.zero		1


	//   ....[21]....
        /*0478*/ 	.word	0x00000900
        /*047c*/ 	.word	0x000000ff
        /*0480*/ 	.word	0x000334c8
        /*0484*/ 	.short	0x0100
        /*0486*/ 	.byte	0x08
	.zero		1


	//   ....[22]....
        /*0488*/ 	.word	0x00001500
        /*048c*/ 	.word	0x000000ff
        /*0490*/ 	.word	0x00033400
        /*0494*/ 	.short	0x010a
        /*0496*/ 	.byte	0x26
	.zero		1


	//   ....[23]....
        /*0498*/ 	.word	0x00001580
        /*049c*/ 	.word	0x00000003
        /*04a0*/ 	.word	0x00033430
        /*04a4*/ 	.short	0x010a
        /*04a6*/ 	.byte	0x3f
	.zero		1


	//   ....[24]....
        /*04a8*/ 	.word	0x000015f0
        /*04ac*/ 	.word	0x00000003
        /*04b0*/ 	.word	0x00033430
        /*04b4*/ 	.short	0x010a
        /*04b6*/ 	.byte	0x3f
	.zero		1


	//   ....[25]....
        /*04b8*/ 	.word	0x00003330
        /*04bc*/ 	.word	0x00000003
        /*04c0*/ 	.word	0x00000000
        /*04c4*/ 	.short	0x0101
        /*04c6*/ 	.byte	0x3f
	.zero		1


	//   ....[26]....
        /*04c8*/ 	.word	0x00004c50
        /*04cc*/ 	.word	0x000000ff
        /*04d0*/ 	.word	0x00033430
        /*04d4*/ 	.short	0x010a
        /*04d6*/ 	.byte	0x06
	.zero		1


	//   ....[27]....
        /*04d8*/ 	.word	0x00004c90
        /*04dc*/ 	.word	0x000000ff
        /*04e0*/ 	.word	0x00033430
        /*04e4*/ 	.short	0x010a
        /*04e6*/ 	.byte	0x06
	.zero		1


	//   ....[28]....
        /*04e8*/ 	.word	0x000058b0
        /*04ec*/ 	.word	0x000000ff
        /*04f0*/ 	.word	0x00033450
        /*04f4*/ 	.short	0x010a
        /*04f6*/ 	.byte	0x06
	.zero		1


	//   ....[29]....
        /*04f8*/ 	.word	0x000058f0
        /*04fc*/ 	.word	0x000000ff
        /*0500*/ 	.word	0x00033450
        /*0504*/ 	.short	0x010a
        /*0506*/ 	.byte	0x06
	.zero		1


	//   ....[30]....
        /*0508*/ 	.word	0x00007000
        /*050c*/ 	.word	0x00000003
        /*0510*/ 	.word	0x00000000
        /*0514*/ 	.short	0x0101
        /*0516*/ 	.byte	0x3f
	.zero		1


	//   ....[31]....
        /*0518*/ 	.word	0x000071e0
        /*051c*/ 	.word	0x000000ff
        /*0520*/ 	.word	0x00000000
        /*0524*/ 	.short	0x0101
        /*0526*/ 	.byte	0x06
	.zero		1


	//   ....[32]....
        /*0528*/ 	.word	0x00007a60
        /*052c*/ 	.word	0x000000ff
        /*0530*/ 	.word	0x00033450
        /*0534*/ 	.short	0x010a
        /*0536*/ 	.byte	0x08
	.zero		1


	//   ....[33]....
        /*0538*/ 	.word	0x00007aa0
        /*053c*/ 	.word	0x000000ff
        /*0540*/ 	.word	0x00033450
        /*0544*/ 	.short	0x010a
        /*0546*/ 	.byte	0x08
	.zero		1


	//   ....[34]....
        /*0548*/ 	.word	0x00008a40
        /*054c*/ 	.word	0x000000ff
        /*0550*/ 	.word	0x00000000
        /*0554*/ 	.short	0x0101
        /*0556*/ 	.byte	0x08
	.zero		1


	//   ....[35]....
        /*0558*/ 	.word	0x00009c30
        /*055c*/ 	.word	0x000000ff
        /*0560*/ 	.word	0x00000000
        /*0564*/ 	.short	0x0101
        /*0566*/ 	.byte	0x06
	.zero		1


	//   ....[36]....
        /*0568*/ 	.word	0x0000ab30
        /*056c*/ 	.word	0x00000005
        /*0570*/ 	.word	0x00033480
        /*0574*/ 	.short	0x010a
        /*0576*/ 	.byte	0x3f
	.zero		1


	//   ....[37]....
        /*0578*/ 	.word	0x0000ad70
        /*057c*/ 	.word	0x00000005
        /*0580*/ 	.word	0x00033440
        /*0584*/ 	.short	0x010a
        /*0586*/ 	.byte	0x3f
	.zero		1


	//   ....[38]....
        /*0588*/ 	.word	0x0000b1b0
        /*058c*/ 	.word	0x000000ff
        /*0590*/ 	.word	0x00033420
        /*0594*/ 	.short	0x010a
        /*0596*/ 	.byte	0x28
	.zero		1


	//   ....[39]....
        /*0598*/ 	.word	0x0000b480
        /*059c*/ 	.word	0x00000006
        /*05a0*/ 	.word	0x00033480
        /*05a4*/ 	.short	0x010a
        /*05a6*/ 	.byte	0x3f
	.zero		1


	//   ....[40]....
        /*05a8*/ 	.word	0x0000b8b0
        /*05ac*/ 	.word	0x00000006
        /*05b0*/ 	.word	0x00033440
        /*05b4*/ 	.short	0x010a
        /*05b6*/ 	.byte	0x3f
	.zero		1


	//   ....[41]....
        /*05b8*/ 	.word	0x0000bd60
        /*05bc*/ 	.word	0x0000000c
        /*05c0*/ 	.word	0x00033470
        /*05c4*/ 	.short	0x010a
        /*05c6*/ 	.byte	0x3f
	.zero		1


	//   ....[42]....
        /*05c8*/ 	.word	0x0000bdd0
        /*05cc*/ 	.word	0x0000000c
        /*05d0*/ 	.word	0x00033460
        /*05d4*/ 	.short	0x010a
        /*05d6*/ 	.byte	0x3f
	.zero		1


	//   ....[43]....
        /*05d8*/ 	.word	0x0000c970
        /*05dc*/ 	.word	0x0000000c
        /*05e0*/ 	.word	0x00033450
        /*05e4*/ 	.short	0x0101
        /*05e6*/ 	.byte	0x3f
	.zero		1


	//   ....[44]....
        /*05e8*/ 	.word	0x0000c9d0
        /*05ec*/ 	.word	0x00000002
        /*05f0*/ 	.word	0x00000000
        /*05f4*/ 	.short	0x0101
        /*05f6*/ 	.byte	0x3f
	.zero		1


	//   ....[45]....
        /*05f8*/ 	.word	0x0000cac0
        /*05fc*/ 	.word	0x00000000
        /*0600*/ 	.word	0x00033470
        /*0604*/ 	.short	0x010a
        /*0606*/ 	.byte	0x3f
	.zero		1


	//   ....[46]....
        /*0608*/ 	.word	0x0000cb30
        /*060c*/ 	.word	0x00000000
        /*0610*/ 	.word	0x00033460
        /*0614*/ 	.short	0x010a
        /*0616*/ 	.byte	0x3f
	.zero		1


	//   ....[47]....
        /*0618*/ 	.word	0x0000d6d0
        /*061c*/ 	.word	0x00000000
        /*0620*/ 	.word	0x00033450
        /*0624*/ 	.short	0x0101
        /*0626*/ 	.byte	0x3f
	.zero		1


	//   ....[48]....
        /*0628*/ 	.word	0x0000d730
        /*062c*/ 	.word	0x00000002
        /*0630*/ 	.word	0x00000000
        /*0634*/ 	.short	0x0101
        /*0636*/ 	.byte	0x3f
	.zero		1


	//   ....[49]....
        /*0638*/ 	.word	0x0000d7d0
        /*063c*/ 	.word	0x00000008
        /*0640*/ 	.word	0x00033420
        /*0644*/ 	.short	0x010a
        /*0646*/ 	.byte	0x3f
	.zero		1


	//   ....[50]....
        /*0648*/ 	.word	0x0000d950
        /*064c*/ 	.word	0x00000005
        /*0650*/ 	.word	0x00000000
        /*0654*/ 	.short	0x010a
        /*0656*/ 	.byte	0x3f
	.zero		1


	//   ....[51]....
        /*0658*/ 	.word	0x0000d9a0
        /*065c*/ 	.word	0x00000007
        /*0660*/ 	.word	0x00000000
        /*0664*/ 	.short	0x010a
        /*0666*/ 	.byte	0x3f
	.zero		1


	//   ....[52]....
        /*0668*/ 	.word	0x0000d9f0
        /*066c*/ 	.word	0x00000013
        /*0670*/ 	.word	0x00033460
        /*0674*/ 	.short	0x010a
        /*0676*/ 	.byte	0x3f
	.zero		1


	//   ....[53]....
        /*0678*/ 	.word	0x0000da40
        /*067c*/ 	.word	0x00000003
        /*0680*/ 	.word	0x00033460
        /*0684*/ 	.short	0x010a
        /*0686*/ 	.byte	0x3f
	.zero		1


	//   ....[54]....
        /*0688*/ 	.word	0x0000da80
        /*068c*/ 	.word	0x00000013
        /*0690*/ 	.word	0x00033480
        /*0694*/ 	.short	0x010a
        /*0696*/ 	.byte	0x3f
	.zero		1


	//   ....[55]....
        /*0698*/ 	.word	0x0000daa0
        /*069c*/ 	.word	0x00000003
        /*06a0*/ 	.word	0x00033480
        /*06a4*/ 	.short	0x010a
        /*06a6*/ 	.byte	0x3f
	.zero		1


	//   ....[56]....
        /*06a8*/ 	.word	0x0000db10
        /*06ac*/ 	.word	0x00000003
        /*06b0*/ 	.word	0x00033400
        /*06b4*/ 	.short	0x010a
        /*06b6*/ 	.byte	0x3f
	.zero		1


	//   ....[57]....
        /*06b8*/ 	.word	0x0000db60
        /*06bc*/ 	.word	0x00000003
        /*06c0*/ 	.word	0x00033430
        /*06c4*/ 	.short	0x010a
        /*06c6*/ 	.byte	0x3f
	.zero		1


	//   ....[58]....
        /*06c8*/ 	.word	0x0000dbc0
        /*06cc*/ 	.word	0x00000005
        /*06d0*/ 	.word	0x00033430
        /*06d4*/ 	.short	0x010a
        /*06d6*/ 	.byte	0x3f
	.zero		1


	//   ....[59]....
        /*06d8*/ 	.word	0x0000dc20
        /*06dc*/ 	.word	0x00000005
        /*06e0*/ 	.word	0x00033450
        /*06e4*/ 	.short	0x010a
        /*06e6*/ 	.byte	0x3f
	.zero		1


	//   ....[60]....
        /*06e8*/ 	.word	0x0000dc80
        /*06ec*/ 	.word	0x00000007
        /*06f0*/ 	.word	0x00033450
        /*06f4*/ 	.short	0x010a
        /*06f6*/ 	.byte	0x3f
	.zero		1


	//   ....[61]....
        /*06f8*/ 	.word	0x0000ddd0
        /*06fc*/ 	.word	0x00000005
        /*0700*/ 	.word	0x00033480
        /*0704*/ 	.short	0x010a
        /*0706*/ 	.byte	0x3f
	.zero		1


	//   ....[62]....
        /*0708*/ 	.word	0x0000de20
        /*070c*/ 	.word	0x00000005
        /*0710*/ 	.word	0x00033440
        /*0714*/ 	.short	0x010a
        /*0716*/ 	.byte	0x3f
	.zero		1


	//   ....[63]....
        /*0718*/ 	.word	0x0000de80
        /*071c*/ 	.word	0x00000003
        /*0720*/ 	.word	0x00033420
        /*0724*/ 	.short	0x010a
        /*0726*/ 	.byte	0x3f
	.zero		1


	//   ....[64]....
        /*0728*/ 	.word	0x0000ded0
        /*072c*/ 	.word	0x00000006
        /*0730*/ 	.word	0x00033480
        /*0734*/ 	.short	0x010a
        /*0736*/ 	.byte	0x3f
	.zero		1


	//   ....[65]....
        /*0738*/ 	.word	0x0000df20
        /*073c*/ 	.word	0x00000006
        /*0740*/ 	.word	0x00033440
        /*0744*/ 	.short	0x010a
        /*0746*/ 	.byte	0x3f
	.zero		1


	//   ....[66]....
        /*0748*/ 	.word	0x0000df70
        /*074c*/ 	.word	0x0000000c
        /*0750*/ 	.word	0x00033470
        /*0754*/ 	.short	0x010a
        /*0756*/ 	.byte	0x3f
	.zero		1


	//   ....[67]....
        /*0758*/ 	.word	0x0000dfc0
        /*075c*/ 	.word	0x0000000c
        /*0760*/ 	.word	0x00033460
        /*0764*/ 	.short	0x010a
        /*0766*/ 	.byte	0x3f
	.zero		1


	//   ....[68]....
        /*0768*/ 	.word	0x0000e010
        /*076c*/ 	.word	0x00000000
        /*0770*/ 	.word	0x00033470
        /*0774*/ 	.short	0x010a
        /*0776*/ 	.byte	0x3f
	.zero		1


	//   ....[69]....
        /*0778*/ 	.word	0x0000e060
        /*077c*/ 	.word	0x00000000
        /*0780*/ 	.word	0x00033460
        /*0784*/ 	.short	0x010a
        /*0786*/ 	.byte	0x3f
	.zero		1


	//   ....[70]....
        /*0788*/ 	.word	0x0000e0b0
        /*078c*/ 	.word	0x00000008
        /*0790*/ 	.word	0x00033420
        /*0794*/ 	.short	0x010a
        /*0796*/ 	.byte	0x3f
	.zero		1


	//   ....[71]....
        /*0798*/ 	.word	0x0000e100
        /*079c*/ 	.word	0x00000005
        /*07a0*/ 	.word	0x00000000
        /*07a4*/ 	.short	0x010a
        /*07a6*/ 	.byte	0x3f
	.zero		1


	//   ....[72]....
        /*07a8*/ 	.word	0x0000e150
        /*07ac*/ 	.word	0x00000007
        /*07b0*/ 	.word	0x00000000
        /*07b4*/ 	.short	0x010a
        /*07b6*/ 	.byte	0x3f
	.zero		1


	//   ....[73]....
        /*07b8*/ 	.word	0x0000e1a0
        /*07bc*/ 	.word	0x00000013
        /*07c0*/ 	.word	0x00033460
        /*07c4*/ 	.short	0x010a
        /*07c6*/ 	.byte	0x3f
	.zero		1


	//   ....[74]....
        /*07c8*/ 	.word	0x0000e1f0
        /*07cc*/ 	.word	0x00000003
        /*07d0*/ 	.word	0x00033460
        /*07d4*/ 	.short	0x010a
        /*07d6*/ 	.byte	0x3f
	.zero		1


	//   ....[75]....
        /*07d8*/ 	.word	0x0000e240
        /*07dc*/ 	.word	0x00000013
        /*07e0*/ 	.word	0x00033480
        /*07e4*/ 	.short	0x010a
        /*07e6*/ 	.byte	0x3f
	.zero		1


	//----- nvinfo : EIATTR_NUM_MBARRIERS
	.align		4
.L_611:
        /*07e8*/ 	.byte	0x03, 0x38
        /*07ea*/ 	.short	0x0016


	//----- nvinfo : EIATTR_EXIT_INSTR_OFFSETS
	.align		4
        /*07ec*/ 	.byte	0x04, 0x1c
        /*07ee*/ 	.short	(.L_613 - .L_612)


	//   ....[0]....
.L_612:
        /*07f0*/ 	.word	0x00000a50


	//   ....[1]....
        /*07f4*/ 	.word	0x00009ce0


	//   ....[2]....
        /*07f8*/ 	.word	0x0000d840


	//   ....[3]....
        /*07fc*/ 	.word	0x0000daf0


	//----- nvinfo : EIATTR_MAX_THREADS
	.align		4
.L_613:
        /*0800*/ 	.byte	0x04, 0x05
        /*0802*/ 	.short	(.L_615 - .L_614)
.L_614:
        /*0804*/ 	.word	0x00000180
        /*0808*/ 	.word	0x00000001
        /*080c*/ 	.word	0x00000001


	//----- nvinfo : EIATTR_CRS_STACK_SIZE
	.align		4
.L_615:
        /*0810*/ 	.byte	0x04, 0x1e
        /*0812*/ 	.short	(.L_617 - .L_616)
.L_616:
        /*0814*/ 	.word	0x00000000


	//----- nvinfo : EIATTR_CBANK_PARAM_SIZE
	.align		4
.L_617:
        /*0818*/ 	.byte	0x03, 0x19
        /*081a*/ 	.short	0x0bf0


	//----- nvinfo : EIATTR_PARAM_CBANK
	.align		4
        /*081c*/ 	.byte	0x04, 0x0a
        /*081e*/ 	.short	(.L_619 - .L_618)
	.align		4
.L_618:
        /*0820*/ 	.word	index@(.nv.constant0._ZN7cutlass13device_kernelIN5flash11enable_sm90INS1_16FlashAttnFwdSm90INS1_25CollectiveMainloopFwdSm90ILi2EN4cute5tupleIJNS5_1CILi1EEES8_S8_EEENS6_IJNS7_ILi128EEENS7_ILi160EEENS7_ILi192EEEEEELi192ENS_12float_e4m3_tEfNS_4arch4Sm90ELb0ELb0ELb0ELb0ELb0ELb0ELb0ELb1ELb1ELb0ELb0ELb0EEENS1_21CollectiveEpilogueFwdINS6_IJSA_SC_SB_EEES9_NS_10bfloat16_tESG_Li256ELb0ELb0ELb0ELb1EEENS1_29StaticPersistentTileSchedulerILb0EEEEEEEEEvNT_6ParamsE)
        /*0824*/ 	.short	0x0210
        /*0826*/ 	.short	0x0bf0


	//----- nvinfo : EIATTR_SW_WAR
	.align		4
.L_619:
        /*0828*/ 	.byte	0x04, 0x36
        /*082a*/ 	.short	(.L_621 - .L_620)
.L_620:
        /*082c*/ 	.word	0x00000008
.L_621:


//--------------------- .nv.info._ZN7cutlass13device_kernelIN5flash11enable_sm90INS1_16FlashAttnFwdSm90INS1_25CollectiveMainloopFwdSm90ILi2EN4cute5tupleIJNS5_1CILi2EEENS7_ILi1EEES9_EEENS6_IJNS7_ILi128EEENS7_ILi160EEENS7_ILi192EEEEEELi192ENS_12float_e4m3_tEfNS_4arch4Sm90ELb0ELb0ELb0ELb0ELb0ELb0ELb0ELb1ELb1ELb0ELb0ELb0EEENS1_21CollectiveEpilogueFwdINS6_IJSB_SD_SC_EEESA_NS_10bfloat16_tESH_Li256ELb0ELb0ELb0ELb1EEENS1_29StaticPersistentTileSchedulerILb0EEEEEEEEEvNT_6ParamsE --------------------------
	.section	.nv.info._ZN7cutlass13device_kernelIN5flash11enable_sm90INS1_16FlashAttnFwdSm90INS1_25CollectiveMainloopFwdSm90ILi2EN4cute5tupleIJNS5_1CILi2EEENS7_ILi1EEES9_EEENS6_IJNS7_ILi128EEENS7_ILi160EEENS7_ILi192EEEEEELi192ENS_12float_e4m3_tEfNS_4arch4Sm90ELb0ELb0ELb0ELb0ELb0ELb0ELb0ELb1ELb1ELb0ELb0ELb0EEENS1_21CollectiveEpilogueFwdINS6_IJSB_SD_SC_EEESA_NS_10bfloat16_tESH_Li256ELb0ELb0ELb0ELb1EEENS1_29StaticPersistentTileSchedulerILb0EEEEEEEEEvNT_6ParamsE,"",@"SHT_CUDA_INFO"
	.sectionflags	@""
	.align	4


	//----- nvinfo : EIATTR_CUDA_API_VERSION
	.align		4
        /*0000*/ 	.byte	0x04, 0x37
        /*0002*/ 	.short	(.L_623 - .L_622)
.L_622:
        /*0004*/ 	.word	0x00000082


	//----- nvinfo : EIATTR_KPARAM_INFO
	.align		4
.L_623:
        /*0008*/ 	.byte	0x04, 0x17
        /*000a*/ 	.short	(.L_625 - .L_624)
.L_624:
        /*000c*/ 	.word	0x00000000
        /*0010*/ 	.short	0x0000
        /*0012*/ 	.short	0x0070
        /*0014*/ 	.byte	0x00, 0xf0, 0x01, 0x2e


	//----- nvinfo : EIATTR_SPARSE_MMA_MASK
	.align		4
.L_625:
        /*0018*/ 	.byte	0x03, 0x50
        /*001a*/ 	.short	0x0000


	//----- nvinfo : EIATTR_MAXREG_COUNT
	.align		4
        /*001c*/ 	.byte	0x03, 0x1b
        /*001e*/ 	.short	0x00a8


	//----- nvinfo : EIATTR_NUM_BARRIERS
	.align		4
        /*0020*/ 	.byte	0x02, 0x4c
        /*0022*/ 	.byte	0x10
	.zero		1


	//----- nvinfo : EIATTR_EXTERNS
	.align		4
        /*0024*/ 	.byte	0x04, 0x0f
        /*0026*/ 	.short	(.L_627 - .L_626)


	//   ....[0]....
	.align		4
.L_626:
        /*0028*/ 	.word	index@(__assertfail)


	//----- nvinfo : EIATTR_ANNOTATIONS
	.align		4
.L_627:
        /*002c*/ 	.byte	0x04, 0x55
        /*002e*/ 	.short	(.L_629 - .L_628)


	//   ....[0]....
.L_628:
        /* <DEDUP_REMOVED lines=23> */


	//----- nvinfo : EIATTR_MERCURY_ISA_VERSION
	.align		4
.L_629:
        /*0188*/ 	.byte	0x03, 0x5f
        /*018a*/ 	.short	0x0101


	//----- nvinfo : EIATTR_INT_WARP_WIDE_INSTR_OFFSETS
	.align		4
        /*018c*/ 	.byte	0x04, 0x31
        /*018e*/ 	.short	(.L_631 - .L_630)


	//   ....[0]....
.L_630:
        /*0190*/ 	.word	0x00000190


	//   ....[1]....
        /*0194*/ 	.word	0x000001d0


	//   ....[2]....
        /*0198*/ 	.word	0x00000240


	//   ....[3]....
        /*019c*/ 	.word	0x0000a8c0


	//----- nvinfo : EIATTR_COOP_GROUP_MASK_REGIDS
	.align		4
.L_631:
        /*01a0*/ 	.byte	0x04, 0x29
        /*01a2*/ 	.short	(.L_633 - .L_632)


	//   ....[0]....
.L_632:
        /*01a4*/ 	.word	0xffffffff


	//   ....[1]....
        /*01a8*/ 	.word	0xffffffff


	//   ....[2]....
        /*01ac*/ 	.word	0xffffffff


	//   ....[3]....
        /*01b0*/ 	.word	0xffffffff


	//   ....[4]....
        /*01b4*/ 	.word	0xffffffff


	//   ....[5]....
        /*01b8*/ 	.word	0xffffffff


	//   ....[6]....
        /*01bc*/ 	.word	0xffffffff


	//   ....[7]....
        /*01c0*/ 	.word	0xffffffff


	//   ....[8]....
        /*01c4*/ 	.word	0xffffffff


	//   ....[9]....
        /*01c8*/ 	.word	0xffffffff


	//   ....[10]....
        /*01cc*/ 	.word	0xffffffff


	//   ....[11]....
        /*01d0*/ 	.word	0xffffffff


	//   ....[12]....
        /*01d4*/ 	.word	0xffffffff


	//   ....[13]....
        /*01d8*/ 	.word	0xffffffff


	//   ....[14]....
        /*01dc*/ 	.word	0xffffffff


	//   ....[15]....
        /*01e0*/ 	.word	0xffffffff


	//   ....[16]....
        /*01e4*/ 	.word	0xffffffff


	//   ....[17]....
        /*01e8*/ 	.word	0xffffffff


	//   ....[18]....
        /*01ec*/ 	.word	0xffffffff


	//   ....[19]....
        /*01f0*/ 	.word	0xffffffff


	//   ....[20]....
        /*01f4*/ 	.word	0xffffffff


	//   ....[21]....
        /*01f8*/ 	.word	0xffffffff


	//   ....[22]....
        /*01fc*/ 	.word	0xffffffff


	//   ....[23]....
        /*0200*/ 	.word	0xffffffff


	//   ....[24]....
        /*0204*/ 	.word	0xffffffff


	//   ....[25]....
        /*0208*/ 	.word	0xffffffff


	//   ....[26]....
        /*020c*/ 	.word	0xffffffff


	//   ....[27]....
        /*0210*/ 	.word	0xffffffff


	//   ....[28]....
        /*0214*/ 	.word	0xffffffff


	//   ....[29]....
        /*0218*/ 	.word	0xffffffff


	//   ....[30]....
        /*021c*/ 	.word	0xffffffff


	//   ....[31]....
        /*0220*/ 	.word	0xffffffff


	//   ....[32]....
        /*0224*/ 	.word	0xffffffff


	//   ....[33]....
        /*0228*/ 	.word	0xffffffff


	//   ....[34]....
        /*022c*/ 	.word	0xffffffff


	//   ....[35]....
        /*0230*/ 	.word	0xffffffff


	//   ....[36]....
        /*0234*/ 	.word	0xffffffff


	//   ....[37]....
        /*0238*/ 	.word	0xffffffff


	//   ....[38]....
        /*023c*/ 	.word	0xffffffff


	//   ....[39]....
        /*0240*/ 	.word	0xffffffff


	//   ....[40]....
        /*0244*/ 	.word	0xffffffff


	//   ....[41]....
        /*0248*/ 	.word	0xffffffff


	//   ....[42]....
        /*024c*/ 	.word	0xffffffff


	//   ....[43]....
        /*0250*/ 	.word	0xffffffff


	//   ....[44]....
        /*0254*/ 	.word	0xffffffff


	//   ....[45]....
        /*0258*/ 	.word	0xffffffff


	//   ....[46]....
        /*025c*/ 	.word	0xffffffff


	//   ....[47]....
        /*0260*/ 	.word	0xffffffff


	//   ....[48]....
        /*0264*/ 	.word	0xffffffff


	//   ....[49]....
        /*0268*/ 	.word	0xffffffff


	//   ....[50]....
        /*026c*/ 	.word	0xffffffff


	//   ....[51]....
        /*0270*/ 	.word	0xffffffff


	//   ....[52]....
        /*0274*/ 	.word	0xffffffff


	//   ....[53]....
        /*0278*/ 	.word	0xffffffff


	//   ....[54]....
        /*027c*/ 	.word	0xffffffff


	//   ....[55]....
        /*0280*/ 	.word	0xffffffff


	//   ....[56]....
        /*0284*/ 	.word	0xffffffff


	//   ....[57]....
        /*0288*/ 	.word	0xffffffff


	//   ....[58]....
        /*028c*/ 	.word	0xffffffff


	//   ....[59]....
        /*0290*/ 	.word	0xffffffff


	//   ....[60]....
        /*0294*/ 	.word	0xffffffff


	//   ....[61]....
        /*0298*/ 	.word	0xffffffff


	//   ....[62]....
        /*029c*/ 	.word	0xffffffff


	//   ....[63]....
        /*02a0*/ 	.word	0xffffffff


	//   ....[64]....
        /*02a4*/ 	.word	0xffffffff


	//   ....[65]....
        /*02a8*/ 	.word	0xffffffff


	//   ....[66]....
        /*02ac*/ 	.word	0xffffffff


	//   ....[67]....
        /*02b0*/ 	.word	0xffffffff


	//   ....[68]....
        /*02b4*/ 	.word	0xffffffff


	//   ....[69]....
        /*02b8*/ 	.word	0xffffffff


	//   ....[70]....
        /*02bc*/ 	.word	0xffffffff


	//   ....[71]....
        /*02c0*/ 	.word	0xffffffff


	//   ....[72]....
        /*02c4*/ 	.word	0x0500000f


	//----- nvinfo : EIATTR_COOP_GROUP_INSTR_OFFSETS
	.align		4
.L_633:
        /*02c8*/ 	.byte	0x04, 0x28
        /*02ca*/ 	.short	(.L_635 - .L_634)


	//   ....[0]....
.L_634:
        /*02cc*/ 	.word	0x00000070


	//   ....[1]....
        /*02d0*/ 	.word	0x000001a0


	//   ....[2]....
        /*02d4*/ 	.word	0x000001f0


	//   ....[3]....
        /*02d8*/ 	.word	0x00000430


	//   ....[4]....
        /*02dc*/ 	.word	0x00000650


	//   ....[5]....
        /*02e0*/ 	.word	0x00000880


	//   ....[6]....
        /*02e4*/ 	.word	0x00000b00


	//   ....[7]....
        /*02e8*/ 	.word	0x00000e40


	//   ....[8]....
        /*02ec*/ 	.word	0x00001370


	//   ....[9]....
        /*02f0*/ 	.word	0x00003320


	//   ....[10]....
        /*02f4*/ 	.word	0x000033f0


	//   ....[11]....
        /*02f8*/ 	.word	0x00003850


	//   ....[12]....
        /*02fc*/ 	.word	0x00003990


	//   ....[13]....
        /*0300*/ 	.word	0x00006060


	//   ....[14]....
        /*0304*/ 	.word	0x00006070


	//   ....[15]....
        /*0308*/ 	.word	0x000060a0


	//   ....[16]....
        /*030c*/ 	.word	0x000060b0


	//   ....[17]....
        /*0310*/ 	.word	0x00007de0


	//   ....[18]....
        /*0314*/ 	.word	0x00007df0


	//   ....[19]....
        /*0318*/ 	.word	0x00007e20


	//   ....[20]....
        /*031c*/ 	.word	0x00007e30


	//   ....[21]....
        /*0320*/ 	.word	0x00009150


	//   ....[22]....
        /*0324*/ 	.word	0x00009180


	//   ....[23]....
        /*0328*/ 	.word	0x000091b0


	//   ....[24]....
        /*032c*/ 	.word	0x000091e0


	//   ....[25]....
        /*0330*/ 	.word	0x00009210


	//   ....[26]....
        /*0334*/ 	.word	0x00009240


	//   ....[27]....
        /*0338*/ 	.word	0x00009280


	//   ....[28]....
        /*033c*/ 	.word	0x000092b0


	//   ....[29]....
        /*0340*/ 	.word	0x000092e0


	//   ....[30]....
        /*0344*/ 	.word	0x00009310


	//   ....[31]....
        /*0348*/ 	.word	0x00009340


	//   ....[32]....
        /*034c*/ 	.word	0x00009370


	//   ....[33]....
        /*0350*/ 	.word	0x000093f0


	//   ....[34]....
        /*0354*/ 	.word	0x00009420


	//   ....[35]....
        /*0358*/ 	.word	0x00009450


	//   ....[36]....
        /*035c*/ 	.word	0x00009480


	//   ....[37]....
        /*0360*/ 	.word	0x000094b0


	//   ....[38]....
        /*0364*/ 	.word	0x000094c0


	//   ....[39]....
        /*0368*/ 	.word	0x000094d0


	//   ....[40]....
        /*036c*/ 	.word	0x000094e0


	//   ....[41]....
        /*0370*/ 	.word	0x000094f0


	//   ....[42]....
        /*0374*/ 	.word	0x00009520


	//   ....[43]....
        /*0378*/ 	.word	0x00009550


	//   ....[44]....
        /*037c*/ 	.word	0x00009560


	//   ....[45]....
        /*0380*/ 	.word	0x00009570


	//   ....[46]....
        /*0384*/ 	.word	0x00009590


	//   ....[47]....
        /*0388*/ 	.word	0x000095b0


	//   ....[48]....
        /*038c*/ 	.word	0x000095c0


	//   ....[49]....
        /*0390*/ 	.word	0x000095d0


	//   ....[50]....
        /*0394*/ 	.word	0x000095e0


	//   ....[51]....
        /*0398*/ 	.word	0x000095f0


	//   ....[52]....
        /*039c*/ 	.word	0x00009600


	//   ....[53]....
        /*03a0*/ 	.word	0x00009610


	//   ....[54]....
        /*03a4*/ 	.word	0x00009620


	//   ....[55]....
        /*03a8*/ 	.word	0x00009630


	//   ....[56]....
        /*03ac*/ 	.word	0x00009640


	//   ....[57]....
        /*03b0*/ 	.word	0x00009650


	//   ....[58]....
        /*03b4*/ 	.word	0x00009660


	//   ....[59]....
        /*03b8*/ 	.word	0x00009670


	//   ....[60]....
        /*03bc*/ 	.word	0x00009680


	//   ....[61]....
        /*03c0*/ 	.word	0x00009690


	//   ....[62]....
        /*03c4*/ 	.word	0x000096a0


	//   ....[63]....
        /*03c8*/ 	.word	0x000096b0


	//   ....[64]....
        /*03cc*/ 	.word	0x000096c0


	//   ....[65]....
        /*03d0*/ 	.word	0x000096d0


	//   ....[66]....
        /*03d4*/ 	.word	0x000096e0


	//   ....[67]....
        /*03d8*/ 	.word	0x000096f0


	//   ....[68]....
        /*03dc*/ 	.word	0x00009700


	//   ....[69]....
        /*03e0*/ 	.word	0x00009a40


	//   ....[70]....
        /*03e4*/ 	.word	0x0000aa20


	//   ....[71]....
        /*03e8*/ 	.word	0x0000d9c0


	//   ....[72]....
        /*03ec*/ 	.word	0x0000dee0


	//----- nvinfo : EIATTR_REG_RECONFIG
	.align		4
.L_635:
        /*03f0*/ 	.byte	0x01, 0x54
	.zero		2


	//----- nvinfo : EIATTR_SYSCALL_OFFSETS
	.align		4
        /*03f4*/ 	.byte	0x04, 0x46
        /*03f6*/ 	.short	(.L_637 - .L_636)


	//   ....[0]....
.L_636:
        /*03f8*/ 	.word	0x00001a00


	//   ....[1]....
        /*03fc*/ 	.word	0x0000a310


	//   ....[2]....
        /*0400*/ 	.word	0x0000a490


	//   ....[3]....
        /*0404*/ 	.word	0x0000a5d0


	//   ....[4]....
        /*0408*/ 	.word	0x0000a6f0


	//----- nvinfo : EIATTR_MBARRIER_INSTR_OFFSETS
	.align		4
.L_637:
        /*040c*/ 	.byte	0x04, 0x39
        /*040e*/ 	.short	(.L_639 - .L_638)


	//   ....[0]....
.L_638:
        /*0410*/ 	.word	0x000002d0
        /*0414*/ 	.word	0x000000ff
        /*0418*/ 	.word	0x00033400
        /*041c*/ 	.short	0x0100
        /*041e*/ 	.byte	0x08
	.zero		1


	//   ....[1]....
        /*0420*/ 	.word	0x000002e0
        /*0424*/ 	.word	0x000000ff
        /*0428*/ 	.word	0x00033420
        /*042c*/ 	.short	0x0100
        /*042e*/ 	.byte	0x08
	.zero		1


	//   ....[2]....
        /*0430*/ 	.word	0x000003d0
        /*0434*/ 	.word	0x000000ff
        /*0438*/ 	.word	0x00033430
        /*043c*/ 	.short	0x0100
        /*043e*/ 	.byte	0x08
	.zero		1


	//   ....[3]....
        /*0440*/ 	.word	0x000003e0
        /*0444*/ 	.word	0x000000ff
        /*0448*/ 	.word	0x00033440
        /*044c*/ 	.short	0x0100
        /*044e*/ 	.byte	0x08
	.zero		1


	//   ....[4]....
        /*0450*/ 	.word	0x000003f0
        /*0454*/ 	.word	0x000000ff
        /*0458*/ 	.word	0x00033438
        /*045c*/ 	.short	0x0100
        /*045e*/ 	.byte	0x08
	.zero		1


	//   ....[5]....
        /*0460*/ 	.word	0x00000400
        /*0464*/ 	.word	0x000000ff
        /*0468*/ 	.word	0x00033448
        /*046c*/ 	.short	0x0100
        /*046e*/ 	.byte	0x08
	.zero		1


	//   ....[6]....
        /*0470*/ 	.word	0x00000600
        /*0474*/ 	.word	0x000000ff
        /*0478*/ 	.word	0x00033450
        /*047c*/ 	.short	0x0100
        /*047e*/ 	.byte	0x08
	.zero		1


	//   ....[7]....
        /*0480*/ 	.word	0x00000610
        /*0484*/ 	.word	0x000000ff
        /*0488*/ 	.word	0x00033460
        /*048c*/ 	.short	0x0100
        /*048e*/ 	.byte	0x08
	.zero		1


	//   ....[8]....
        /*0490*/ 	.word	0x00000620
        /*0494*/ 	.word	0x000000ff
        /*0498*/ 	.word	0x00033458
        /*049c*/ 	.short	0x0100
        /*049e*/ 	.byte	0x08
	.zero		1


	//   ....[9]....
        /*04a0*/ 	.word	0x00000630
        /*04a4*/ 	.word	0x000000ff
        /*04a8*/ 	.word	0x00033468
        /*04ac*/ 	.short	0x0100
        /*04ae*/ 	.byte	0x08
	.zero		1


	//   ....[10]....
        /*04b0*/ 	.word	0x00000830
        /*04b4*/ 	.word	0x000000ff
        /*04b8*/ 	.word	0x00033470
        /*04bc*/ 	.short	0x0100
        /*04be*/ 	.byte	0x08
	.zero		1


	//   ....[11]....
        /*04c0*/ 	.word	0x00000840
        /*04c4*/ 	.word	0x000000ff
        /*04c8*/ 	.word	0x00033480
        /*04cc*/ 	.short	0x0100
        /*04ce*/ 	.byte	0x08
	.zero		1


	//   ....[12]....
        /*04d0*/ 	.word	0x00000850
        /*04d4*/ 	.word	0x000000ff
        /*04d8*/ 	.word	0x00033478
        /*04dc*/ 	.short	0x0100
        /*04de*/ 	.byte	0x08
	.zero		1


	//   ....[13]....
        /*04e0*/ 	.word	0x00000860
        /*04e4*/ 	.word	0x000000ff
        /*04e8*/ 	.word	0x00033488
        /*04ec*/ 	.short	0x0100
        /*04ee*/ 	.byte	0x08
	.zero		1


	//   ....[14]....
        /*04f0*/ 	.word	0x00000ab0
        /*04f4*/ 	.word	0x000000ff
        /*04f8*/ 	.word	0x00033490
        /*04fc*/ 	.short	0x0100
        /*04fe*/ 	.byte	0x08
	.zero		1


	//   ....[15]....
        /*0500*/ 	.word	0x00000ac0
        /*0504*/ 	.word	0x000000ff
        /*0508*/ 	.word	0x000334a0
        /*050c*/ 	.short	0x0100
        /*050e*/ 	.byte	0x08
	.zero		1


	//   ....[16]....
        /*0510*/ 	.word	0x00000ad0
        /*0514*/ 	.word	0x000000ff
        /*0518*/ 	.word	0x00033498
        /*051c*/ 	.short	0x0100
        /*051e*/ 	.byte	0x08
	.zero		1


	//   ....[17]....
        /*0520*/ 	.word	0x00000ae0
        /*0524*/ 	.word	0x000000ff
        /*0528*/ 	.word	0x000334a8
        /*052c*/ 	.short	0x0100
        /*052e*/ 	.byte	0x08
	.zero		1


	//   ....[18]....
        /*0530*/ 	.word	0x00000d90
        /*0534*/ 	.word	0x000000ff
        /*0538*/ 	.word	0x000334b0
        /*053c*/ 	.short	0x0100
        /*053e*/ 	.byte	0x08
	.zero		1


	//   ....[19]....
        /*0540*/ 	.word	0x00000da0
        /*0544*/ 	.word	0x000000ff
        /*0548*/ 	.word	0x000334c0
        /*054c*/ 	.short	0x0100
        /*054e*/ 	.byte	0x08
	.zero		1


	//   ....[20]....
        /*0550*/ 	.word	0x00000db0
        /*0554*/ 	.word	0x000000ff
        /*0558*/ 	.word	0x000334b8
        /*055c*/ 	.short	0x0100
        /*055e*/ 	.byte	0x08
	.zero		1


	//   ....[21]....
        /*0560*/ 	.word	0x00000dc0
        /*0564*/ 	.word	0x000000ff
        /*0568*/ 	.word	0x000334c8
        /*056c*/ 	.short	0x0100
        /*056e*/ 	.byte	0x08
	.zero		1


	//   ....[22]....
        /*0570*/ 	.word	0x00001a60
        /*0574*/ 	.word	0x000000ff
        /*0578*/ 	.word	0x00033400
        /*057c*/ 	.short	0x010a
        /*057e*/ 	.byte	0x26
	.zero		1


	//   ....[23]....
        /*0580*/ 	.word	0x00001ae0
        /*0584*/ 	.word	0x00000003
        /*0588*/ 	.word	0x00033430
        /*058c*/ 	.short	0x010a
        /*058e*/ 	.byte	0x3f
	.zero		1


	//   ....[24]....
        /*0590*/ 	.word	0x00001b20
        /*0594*/ 	.word	0x00000003
        /*0598*/ 	.word	0x00033430
        /*059c*/ 	.short	0x010a
        /*059e*/ 	.byte	0x3f
	.zero		1


	//   ....[25]....
        /*05a0*/ 	.word	0x00003be0
        /*05a4*/ 	.word	0x00000003
        /*05a8*/ 	.word	0x00000000
        /*05ac*/ 	.short	0x0101
        /*05ae*/ 	.byte	0x3f
	.zero		1


	//   ....[26]....
        /*05b0*/ 	.word	0x00004c60
        /*05b4*/ 	.word	0x000000ff
        /*05b8*/ 	.word	0x00033430
        /*05bc*/ 	.short	0x010a
        /*05be*/ 	.byte	0x06
	.zero		1


	//   ....[27]....
        /*05c0*/ 	.word	0x00004ca0
        /*05c4*/ 	.word	0x000000ff
        /*05c8*/ 	.word	0x00033430
        /*05cc*/ 	.short	0x010a
        /*05ce*/ 	.byte	0x06
	.zero		1


	//   ....[28]....
        /*05d0*/ 	.word	0x000058c0
        /*05d4*/ 	.word	0x000000ff
        /*05d8*/ 	.word	0x00033450
        /*05dc*/ 	.short	0x010a
        /*05de*/ 	.byte	0x06
	.zero		1


	//   ....[29]....
        /*05e0*/ 	.word	0x00005900
        /*05e4*/ 	.word	0x000000ff
        /*05e8*/ 	.word	0x00033450
        /*05ec*/ 	.short	0x010a
        /*05ee*/ 	.byte	0x06
	.zero		1


	//   ....[30]....
        /*05f0*/ 	.word	0x00006f10
        /*05f4*/ 	.word	0x00000003
        /*05f8*/ 	.word	0x00000000
        /*05fc*/ 	.short	0x0101
        /*05fe*/ 	.byte	0x3f
	.zero		1


	//   ....[31]....
        /*0600*/ 	.word	0x00007200
        /*0604*/ 	.word	0x000000ff
        /*0608*/ 	.word	0x00000000
        /*060c*/ 	.short	0x0101
        /*060e*/ 	.byte	0x06
	.zero		1


	//   ....[32]....
        /*0610*/ 	.word	0x00007a80
        /*0614*/ 	.word	0x000000ff
        /*0618*/ 	.word	0x00033450
        /*061c*/ 	.short	0x010a
        /*061e*/ 	.byte	0x08
	.zero		1


	//   ....[33]....
        /*0620*/ 	.word	0x00007ac0
        /*0624*/ 	.word	0x000000ff
        /*0628*/ 	.word	0x00033450
        /*062c*/ 	.short	0x010a
        /*062e*/ 	.byte	0x08
	.zero		1


	//   ....[34]....
        /*0630*/ 	.word	0x00008a50
        /*0634*/ 	.word	0x000000ff
        /*0638*/ 	.word	0x00000000
        /*063c*/ 	.short	0x0101
        /*063e*/ 	.byte	0x08
	.zero		1


	//   ....[35]....
        /*0640*/ 	.word	0x00009c70
        /*0644*/ 	.word	0x000000ff
        /*0648*/ 	.word	0x00000000
        /*064c*/ 	.short	0x0101
        /*064e*/ 	.byte	0x07
	.zero		1


	//   ....[36]....
        /*0650*/ 	.word	0x00009c80
        /*0654*/ 	.word	0x000000ff
        /*0658*/ 	.word	0x00000000
        /*065c*/ 	.short	0x0101
        /*065e*/ 	.byte	0x06
	.zero		1


	//   ....[37]....
        /*0660*/ 	.word	0x0000ac20
        /*0664*/ 	.word	0x00000002
        /*0668*/ 	.word	0x00033480
        /*066c*/ 	.short	0x010a
        /*066e*/ 	.byte	0x3f
	.zero		1


	//   ....[38]....
        /*0670*/ 	.word	0x0000af40
        /*0674*/ 	.word	0x00000002
        /*0678*/ 	.word	0x00033440
        /*067c*/ 	.short	0x010a
        /*067e*/ 	.byte	0x3f
	.zero		1


	//   ....[39]....
        /*0680*/ 	.word	0x0000b3d0
        /*0684*/ 	.word	0x000000ff
        /*0688*/ 	.word	0x00033420
        /*068c*/ 	.short	0x010a
        /*068e*/ 	.byte	0x28
	.zero		1


	//   ....[40]....
        /*0690*/ 	.word	0x0000b680
        /*0694*/ 	.word	0x00000006
        /*0698*/ 	.word	0x00033480
        /*069c*/ 	.short	0x010a
        /*069e*/ 	.byte	0x3f
	.zero		1


	//   ....[41]....
        /*06a0*/ 	.word	0x0000bbb0
        /*06a4*/ 	.word	0x00000006
        /*06a8*/ 	.word	0x00033440
        /*06ac*/ 	.short	0x010a
        /*06ae*/ 	.byte	0x3f
	.zero		1


	//   ....[42]....
        /*06b0*/ 	.word	0x0000c0a0
        /*06b4*/ 	.word	0x0000000c
        /*06b8*/ 	.word	0x00033470
        /*06bc*/ 	.short	0x010a
        /*06be*/ 	.byte	0x3f
	.zero		1


	//   ....[43]....
        /*06c0*/ 	.word	0x0000c110
        /*06c4*/ 	.word	0x0000000c
        /*06c8*/ 	.word	0x00033460
        /*06cc*/ 	.short	0x010a
        /*06ce*/ 	.byte	0x3f
	.zero		1


	//   ....[44]....
        /*06d0*/ 	.word	0x0000cb30
        /*06d4*/ 	.word	0x0000000c
        /*06d8*/ 	.word	0x00033450
        /*06dc*/ 	.short	0x0101
        /*06de*/ 	.byte	0x3f
	.zero		1


	//   ....[45]....
        /*06e0*/ 	.word	0x0000cbc0
        /*06e4*/ 	.word	0x0000000c
        /*06e8*/ 	.word	0x00000000
        /*06ec*/ 	.short	0x0101
        /*06ee*/ 	.byte	0x3f
	.zero		1


	//   ....[46]....
        /*06f0*/ 	.word	0x0000ccd0
        /*06f4*/ 	.word	0x00000000
        /*06f8*/ 	.word	0x00033470
        /*06fc*/ 	.short	0x010a
        /*06fe*/ 	.byte	0x3f
	.zero		1


	//   ....[47]....
        /*0700*/ 	.word	0x0000cd60
        /*0704*/ 	.word	0x00000000
        /*0708*/ 	.word	0x00033460
        /*070c*/ 	.short	0x010a
        /*070e*/ 	.byte	0x3f
	.zero		1


	//   ....[48]....
        /*0710*/ 	.word	0x0000d780
        /*0714*/ 	.word	0x00000000
        /*0718*/ 	.word	0x00033450
        /*071c*/ 	.short	0x0101
        /*071e*/ 	.byte	0x3f
	.zero		1


	//   ....[49]....
        /*0720*/ 	.word	0x0000d810
        /*0724*/ 	.word	0x00000000
        /*0728*/ 	.word	0x00000000
        /*072c*/ 	.short	0x0101
        /*072e*/ 	.byte	0x3f
	.zero		1


	//   ....[50]....
        /*0730*/ 	.word	0x0000d970
        /*0734*/ 	.word	0x00000009
        /*0738*/ 	.word	0x00033420
        /*073c*/ 	.short	0x010a
        /*073e*/ 	.byte	0x3f
	.zero		1


	//   ....[51]....
        /*0740*/ 	.word	0x0000dae0
        /*0744*/ 	.word	0x00000005
        /*0748*/ 	.word	0x00000000
        /*074c*/ 	.short	0x010a
        /*074e*/ 	.byte	0x3f
	.zero		1


	//   ....[52]....
        /*0750*/ 	.word	0x0000db50
        /*0754*/ 	.word	0x00000007
        /*0758*/ 	.word	0x00000000
        /*075c*/ 	.short	0x010a
        /*075e*/ 	.byte	0x3f
	.zero		1


	//   ....[53]....
        /*0760*/ 	.word	0x0000dbb0
        /*0764*/ 	.word	0x00000005
        /*0768*/ 	.word	0x00033460
        /*076c*/ 	.short	0x010a
        /*076e*/ 	.byte	0x3f
	.zero		1


	//   ....[54]....
        /*0770*/ 	.word	0x0000dc00
        /*0774*/ 	.word	0x00000003
        /*0778*/ 	.word	0x00033460
        /*077c*/ 	.short	0x010a
        /*077e*/ 	.byte	0x3f
	.zero		1


	//   ....[55]....
        /*0780*/ 	.word	0x0000dc40
        /*0784*/ 	.word	0x00000005
        /*0788*/ 	.word	0x00033480
        /*078c*/ 	.short	0x010a
        /*078e*/ 	.byte	0x3f
	.zero		1


	//   ....[56]....
        /*0790*/ 	.word	0x0000dc60
        /*0794*/ 	.word	0x00000003
        /*0798*/ 	.word	0x00033480
        /*079c*/ 	.short	0x010a
        /*079e*/ 	.byte	0x3f
	.zero		1


	//   ....[57]....
        /*07a0*/ 	.word	0x0000dcd0
        /*07a4*/ 	.word	0x00000003
        /*07a8*/ 	.word	0x00033400
        /*07ac*/ 	.short	0x010a
        /*07ae*/ 	.byte	0x3f
	.zero		1


	//   ....[58]....
        /*07b0*/ 	.word	0x0000dd20
        /*07b4*/ 	.word	0x00000003
        /*07b8*/ 	.word	0x00033430
        /*07bc*/ 	.short	0x010a
        /*07be*/ 	.byte	0x3f
	.zero		1


	//   ....[59]....
        /*07c0*/ 	.word	0x0000dd80
        /*07c4*/ 	.word	0x00000005
        /*07c8*/ 	.word	0x00033430
        /*07cc*/ 	.short	0x010a
        /*07ce*/ 	.byte	0x3f
	.zero		1


	//   ....[60]....
        /*07d0*/ 	.word	0x0000dde0
        /*07d4*/ 	.word	0x00000005
        /*07d8*/ 	.word	0x00033450
        /*07dc*/ 	.short	0x010a
        /*07de*/ 	.byte	0x3f
	.zero		1


	//   ....[61]....
        /*07e0*/ 	.word	0x0000de40
        /*07e4*/ 	.word	0x00000007
        /*07e8*/ 	.word	0x00033450
        /*07ec*/ 	.short	0x010a
        /*07ee*/ 	.byte	0x3f
	.zero		1


	//   ....[62]....
        /*07f0*/ 	.word	0x0000df90
        /*07f4*/ 	.word	0x00000002
        /*07f8*/ 	.word	0x00033480
        /*07fc*/ 	.short	0x010a
        /*07fe*/ 	.byte	0x3f
	.zero		1


	//   ....[63]....
        /*0800*/ 	.word	0x0000dfe0
        /*0804*/ 	.word	0x00000002
        /*0808*/ 	.word	0x00033440
        /*080c*/ 	.short	0x010a
        /*080e*/ 	.byte	0x3f
	.zero		1


	//   ....[64]....
        /*0810*/ 	.word	0x0000e040
        /*0814*/ 	.word	0x00000003
        /*0818*/ 	.word	0x00033420
        /*081c*/ 	.short	0x010a
        /*081e*/ 	.byte	0x3f
	.zero		1


	//   ....[65]....
        /*0820*/ 	.word	0x0000e090
        /*0824*/ 	.word	0x00000006
        /*0828*/ 	.word	0x00033480
        /*082c*/ 	.short	0x010a
        /*082e*/ 	.byte	0x3f
	.zero		1


	//   ....[66]....
        /*0830*/ 	.word	0x0000e0e0
        /*0834*/ 	.word	0x00000006
        /*0838*/ 	.word	0x00033440
        /*083c*/ 	.short	0x010a
        /*083e*/ 	.byte	0x3f
	.zero		1


	//   ....[67]....
        /*0840*/ 	.word	0x0000e130
        /*0844*/ 	.word	0x0000000c
        /*0848*/ 	.word	0x00033470
        /*084c*/ 	.short	0x010a
        /*084e*/ 	.byte	0x3f
	.zero		1


	//   ....[68]....
        /*0850*/ 	.word	0x0000e180
        /*0854*/ 	.word	0x0000000c
        /*0858*/ 	.word	0x00033460
        /*085c*/ 	.short	0x010a
        /*085e*/ 	.byte	0x3f
	.zero		1


	//   ....[69]....
        /*0860*/ 	.word	0x0000e1d0
        /*0864*/ 	.word	0x00000000
        /*0868*/ 	.word	0x00033470
        /*086c*/ 	.short	0x010a
        /*086e*/ 	.byte	0x3f
	.zero		1


	//   ....[70]....
        /*0870*/ 	.word	0x0000e220
        /*0874*/ 	.word	0x00000000
        /*0878*/ 	.word	0x00033460
        /*087c*/ 	.short	0x010a
        /*087e*/ 	.byte	0x3f
	.zero		1


	//   ....[71]....
        /*0880*/ 	.word	0x0000e270
        /*0884*/ 	.word	0x00000009
        /*0888*/ 	.word	0x00033420
        /*088c*/ 	.short	0x010a
        /*088e*/ 	.byte	0x3f
	.zero		1


	//   ....[72]....
        /*0890*/ 	.word	0x0000e2c0
        /*0894*/ 	.word	0x00000005
        /*0898*/ 	.word	0x00000000
        /*089c*/ 	.short	0x010a
        /*089e*/ 	.byte	0x3f
	.zero		1


	//   ....[73]....
        /*08a0*/ 	.word	0x0000e310
        /*08a4*/ 	.word	0x00000007
        /*08a8*/ 	.word	0x00000000
        /*08ac*/ 	.short	0x010a
        /*08ae*/ 	.byte	0x3f
	.zero		1


	//   ....[74]....
        /*08b0*/ 	.word	0x0000e360
        /*08b4*/ 	.word	0x00000005
        /*08b8*/ 	.word	0x00033460
        /*08bc*/ 	.short	0x010a
        /*08be*/ 	.byte	0x3f
	.zero		1


	//   ....[75]....
        /*08c0*/ 	.word	0x0000e3b0
        /*08c4*/ 	.word	0x00000003
        /*08c8*/ 	.word	0x00033460
        /*08cc*/ 	.short	0x010a
        /*08ce*/ 	.byte	0x3f
	.zero		1


	//   ....[76]....
        /*08d0*/ 	.word	0x0000e400
        /*08d4*/ 	.word	0x00000005
        /*08d8*/ 	.word	0x00033480
        /*08dc*/ 	.short	0x010a
        /*08de*/ 	.byte	0x3f
	.zero		1


	//----- nvinfo : EIATTR_NUM_MBARRIERS
	.align		4
.L_639:
        /*08e0*/ 	.byte	0x03, 0x38
        /*08e2*/ 	.short	0x0016


	//----- nvinfo : EIATTR_EXIT_INSTR_OFFSETS
	.align		4
        /*08e4*/ 	.byte	0x04, 0x1c
        /*08e6*/ 	.short	(.L_641 - .L_640)


	//   ....[0]....
.L_640:
        /*08e8*/ 	.word	0x00000fb0


	//   ....[1]....
        /*08ec*/ 	.word	0x00009d30


	//   ....[2]....
        /*08f0*/ 	.word	0x0000d9e0


	//   ....[3]....
        /*08f4*/ 	.word	0x0000dcb0


	//----- nvinfo : EIATTR_MAX_THREADS
	.align		4
.L_641:
        /*08f8*/ 	.byte	0x04, 0x05
        /*08fa*/ 	.short	(.L_643 - .L_642)
.L_642:
        /*08fc*/ 	.word	0x00000180
        /*0900*/ 	.word	0x00000001
        /*0904*/ 	.word	0x00000001


	//----- nvinfo : EIATTR_CRS_STACK_SIZE
	.align		4
.L_643:
        /*0908*/ 	.byte	0x04, 0x1e
        /*090a*/ 	.short	(.L_645 - .L_644)
.L_644:
        /*090c*/ 	.word	0x00000000


	//----- nvinfo : EIATTR_CBANK_PARAM_SIZE
	.align		4
.L_645:
        /*0910*/ 	.byte	0x03, 0x19
        /*0912*/ 	.short	0x0bf0


	//----- nvinfo : EIATTR_PARAM_CBANK
	.align		4
        /*0914*/ 	.byte	0x04, 0x0a
        /*0916*/ 	.short	(.L_647 - .L_646)
	.align		4
.L_646:
        /*0918*/ 	.word	index@(.nv.constant0._ZN7cutlass13device_kernelIN5flash11enable_sm90INS1_16FlashAttnFwdSm90INS1_25CollectiveMainloopFwdSm90ILi2EN4cute5tupleIJNS5_1CILi2EEENS7_ILi1EEES9_EEENS6_IJNS7_ILi128EEENS7_ILi160EEENS7_ILi192EEEEEELi192ENS_12float_e4m3_tEfNS_4arch4Sm90ELb0ELb0ELb0ELb0ELb0ELb0ELb0ELb1ELb1ELb0ELb0ELb0EEENS1_21CollectiveEpilogueFwdINS6_IJSB_SD_SC_EEESA_NS_10bfloat16_tESH_Li256ELb0ELb0ELb0ELb1EEENS1_29StaticPersistentTileSchedulerILb0EEEEEEEEEvNT_6ParamsE)
        /*091c*/ 	.short	0x0210
        /*091e*/ 	.short	0x0bf0


	//----- nvinfo : EIATTR_SW_WAR
	.align		4
.L_647:
        /*0920*/ 	.byte	0x04, 0x36
        /*0922*/ 	.short	(.L_649 - .L_648)
.L_648:
        /*0924*/ 	.word	0x00000008
.L_649:


//--------------------- .nv.info._ZN7cutlass13device_kernelIN5flash11enable_sm90INS1_16FlashAttnFwdSm90INS1_25CollectiveMainloopFwdSm90ILi2EN4cute5tupleIJNS5_1CILi1EEES8_S8_EEENS6_IJNS7_ILi128EEENS7_ILi160EEENS7_ILi192EEEEEELi192ENS_12float_e4m3_tEfNS_4arch4Sm90ELb0ELb0ELb0ELb1ELb0ELb0ELb0ELb1ELb1ELb0ELb0ELb0EEENS1_21CollectiveEpilogueFwdINS6_IJSA_SC_SB_EEES9_NS_10bfloat16_tESG_Li256ELb1ELb0ELb0ELb1EEENS1_36VarlenDynamicPersistentTileSchedulerILi128ELi160ELi256ELi128ELb0ELb0ELb1ELb0ELb1ELb1EEEEEEEEEvNT_6ParamsE --------------------------
	.section	.nv.info._ZN7cutlass13device_kernelIN5flash11enable_sm90INS1_16FlashAttnFwdSm90INS1_25CollectiveMainloopFwdSm90ILi2EN4cute5tupleIJNS5_1CILi1EEES8_S8_EEENS6_IJNS7_ILi128EEENS7_ILi160EEENS7_ILi192EEEEEELi192ENS_12float_e4m3_tEfNS_4arch4Sm90ELb0ELb0ELb0ELb1ELb0ELb0ELb0ELb1ELb1ELb0ELb0ELb0EEENS1_21CollectiveEpilogueFwdINS6_IJSA_SC_SB_EEES9_NS_10bfloat16_tESG_Li256ELb1ELb0ELb0ELb1EEENS1_36VarlenDynamicPersistentTileSchedulerILi128ELi160ELi256ELi128ELb0ELb0ELb1ELb0ELb1ELb1EEEEEEEEEvNT_6ParamsE,"",@"SHT_CUDA_INFO"
	.sectionflags	@""
	.align	4


	//----- nvinfo : EIATTR_CUDA_API_VERSION
	.align		4
        /*0000*/ 	.byte	0x04, 0x37
        /*0002*/ 	.short	(.L_651 - .L_650)
.L_650:
        /*0004*/ 	.word	0x00000082


	//----- nvinfo : EIATTR_KPARAM_INFO
	.align		4
.L_651:
        /*0008*/ 	.byte	0x04, 0x17
        /*000a*/ 	.short	(.L_653 - .L_652)
.L_652:
        /*000c*/ 	.word	0x00000000
        /*0010*/ 	.short	0x0000
        /*0012*/ 	.short	0x0070
        /*0014*/ 	.byte	0x00, 0xf0, 0x01, 0x28


	//----- nvinfo : EIATTR_SPARSE_MMA_MASK
	.align		4
.L_653:
        /*0018*/ 	.byte	0x03, 0x50
        /*001a*/ 	.short	0x0000


	//----- nvinfo : EIATTR_MAXREG_COUNT
	.align		4
        /*001c*/ 	.byte	0x03, 0x1b
        /*001e*/ 	.short	0x00a8


	//----- nvinfo : EIATTR_NUM_BARRIERS
	.align		4
        /*0020*/ 	.byte	0x02, 0x4c
        /*0022*/ 	.byte	0x10
	.zero		1


	//----- nvinfo : EIATTR_EXTERNS
	.align		4
        /*0024*/ 	.byte	0x04, 0x0f
        /*0026*/ 	.short	(.L_655 - .L_654)


	//   ....[0]....
	.align		4
.L_654:
        /*0028*/ 	.word	index@(__assertfail)


	//----- nvinfo : EIATTR_ANNOTATIONS
	.align		4
.L_655:
        /*002c*/ 	.byte	0x04, 0x55
        /*002e*/ 	.short	(.L_657 - .L_656)


	//   ....[0]....
.L_656:
        /* <DEDUP_REMOVED lines=26> */


	//----- nvinfo : EIATTR_MERCURY_ISA_VERSION
	.align		4
.L_657:
        /*01c0*/ 	.byte	0x03, 0x5f
        /*01c2*/ 	.short	0x0101


	//----- nvinfo : EIATTR_UNUSED_LOAD_BYTE_OFFSET
	.align		4
        /*01c4*/ 	.byte	0x04, 0x44
        /*01c6*/ 	.short	(.L_659 - .L_658)


	//   ....[0]....
.L_658:
        /*01c8*/ 	.word	0x00000a70
        /*01cc*/ 	.word	0x0000fff0


	//   ....[1]....
        /*01d0*/ 	.word	0x00008e70
        /*01d4*/ 	.word	0x0000fff0


	//----- nvinfo : EIATTR_INT_WARP_WIDE_INSTR_OFFSETS
	.align		4
.L_659:
        /*01d8*/ 	.byte	0x04, 0x31
        /*01da*/ 	.short	(.L_661 - .L_660)


	//   ....[0]....
.L_660:
        /*01dc*/ 	.word	0x00000160


	//   ....[1]....
        /*01e0*/ 	.word	0x000001a0


	//   ....[2]....
        /*01e4*/ 	.word	0x00000210


	//   ....[3]....
        /*01e8*/ 	.word	0x0000cdd0


	//   ....[4]....
        /*01ec*/ 	.word	0x0000ce60


	//   ....[5]....
        /*01f0*/ 	.word	0x0000d620


	//   ....[6]....
        /*01f4*/ 	.word	0x0000f960


	//   ....[7]....
        /*01f8*/ 	.word	0x0000f9f0


	//----- nvinfo : EIATTR_COOP_GROUP_MASK_REGIDS
	.align		4
.L_661:
        /*01fc*/ 	.byte	0x04, 0x29
        /*01fe*/ 	.short	(.L_663 - .L_662)


	//   ....[0]....
.L_662:
        /*0200*/ 	.word	0xffffffff


	//   ....[1]....
        /*0204*/ 	.word	0xffffffff


	//   ....[2]....
        /*0208*/ 	.word	0xffffffff


	//   ....[3]....
        /*020c*/ 	.word	0xffffffff


	//   ....[4]....
        /*0210*/ 	.word	0xffffffff


	//   ....[5]....
        /*0214*/ 	.word	0xffffffff


	//   ....[6]....
        /*0218*/ 	.word	0xffffffff


	//   ....[7]....
        /*021c*/ 	.word	0xffffffff


	//   ....[8]....
        /*0220*/ 	.word	0xffffffff


	//   ....[9]....
        /*0224*/ 	.word	0xffffffff


	//   ....[10]....
        /*0228*/ 	.word	0xffffffff


	//   ....[11]....
        /*022c*/ 	.word	0xffffffff


	//   ....[12]....
        /*0230*/ 	.word	0xffffffff


	//   ....[13]....
        /*0234*/ 	.word	0xffffffff


	//   ....[14]....
        /*0238*/ 	.word	0xffffffff


	//   ....[15]....
        /*023c*/ 	.word	0xffffffff


	//   ....[16]....
        /*0240*/ 	.word	0xffffffff


	//   ....[17]....
        /*0244*/ 	.word	0xffffffff


	//   ....[18]....
        /*0248*/ 	.word	0xffffffff


	//   ....[19]....
        /*024c*/ 	.word	0xffffffff


	//   ....[20]....
        /*0250*/ 	.word	0xffffffff


	//   ....[21]....
        /*0254*/ 	.word	0xffffffff


	//   ....[22]....
        /*0258*/ 	.word	0xffffffff


	//   ....[23]....
        /*025c*/ 	.word	0xffffffff


	//   ....[24]....
        /*0260*/ 	.word	0xffffffff


	//   ....[25]....
        /*0264*/ 	.word	0xffffffff


	//   ....[26]....
        /*0268*/ 	.word	0xffffffff


	//   ....[27]....
        /*026c*/ 	.word	0xffffffff


	//   ....[28]....
        /*0270*/ 	.word	0xffffffff


	//   ....[29]....
        /*0274*/ 	.word	0xffffffff


	//   ....[30]....
        /*0278*/ 	.word	0xffffffff


	//   ....[31]....
        /*027c*/ 	.word	0xffffffff


	//   ....[32]....
        /*0280*/ 	.word	0xffffffff


	//   ....[33]....
        /*0284*/ 	.word	0xffffffff


	//   ....[34]....
        /*0288*/ 	.word	0xffffffff


	//   ....[35]....
        /*028c*/ 	.word	0xffffffff


	//   ....[36]....
        /*0290*/ 	.word	0xffffffff


	//   ....[37]....
        /*0294*/ 	.word	0xffffffff


	//   ....[38]....
        /*0298*/ 	.word	0xffffffff


	//   ....[39]....
        /*029c*/ 	.word	0xffffffff


	//   ....[40]....
        /*02a0*/ 	.word	0xffffffff


	//   ....[41]....
        /*02a4*/ 	.word	0xffffffff


	//   ....[42]....
        /*02a8*/ 	.word	0xffffffff


	//   ....[43]....
        /*02ac*/ 	.word	0xffffffff


	//   ....[44]....
        /*02b0*/ 	.word	0xffffffff


	//   ....[45]....
        /*02b4*/ 	.word	0xffffffff


	//   ....[46]....
        /*02b8*/ 	.word	0xffffffff


	//   ....[47]....
        /*02bc*/ 	.word	0xffffffff


	//   ....[48]....
        /*02c0*/ 	.word	0xffffffff


	//   ....[49]....
        /*02c4*/ 	.word	0xffffffff


	//   ....[50]....
        /*02c8*/ 	.word	0xffffffff


	//   ....[51]....
        /*02cc*/ 	.word	0xffffffff


	//   ....[52]....
        /*02d0*/ 	.word	0xffffffff


	//   ....[53]....
        /*02d4*/ 	.word	0xffffffff


	//   ....[54]....
        /*02d8*/ 	.word	0xffffffff


	//   ....[55]....
        /*02dc*/ 	.word	0xffffffff


	//   ....[56]....
        /*02e0*/ 	.word	0xffffffff


	//   ....[57]....
        /*02e4*/ 	.word	0xffffffff


	//   ....[58]....
        /*02e8*/ 	.word	0xffffffff


	//   ....[59]....
        /*02ec*/ 	.word	0xffffffff


	//   ....[60]....
        /*02f0*/ 	.word	0xffffffff


	//   ....[61]....
        /*02f4*/ 	.word	0xffffffff


	//   ....[62]....
        /*02f8*/ 	.word	0xffffffff


	//   ....[63]....
        /*02fc*/ 	.word	0xffffffff


	//   ....[64]....
        /*0300*/ 	.word	0xffffffff


	//   ....[65]....
        /*0304*/ 	.word	0xffffffff


	//   ....[66]....
        /*0308*/ 	.word	0xffffffff


	//   ....[67]....
        /*030c*/ 	.word	0xffffffff


	//   ....[68]....
        /*0310*/ 	.word	0xffffffff


	//   ....[69]....
        /*0314*/ 	.word	0xffffffff


	//   ....[70]....
        /*0318*/ 	.word	0xffffffff


	//   ....[71]....
        /*031c*/ 	.word	0xffffffff


	//   ....[72]....
        /*0320*/ 	.word	0xffffffff


	//   ....[73]....
        /*0324*/ 	.word	0xffffffff


	//   ....[74]....
        /*0328*/ 	.word	0xffffffff


	//   ....[75]....
        /*032c*/ 	.word	0xffffffff


	//   ....[76]....
        /*0330*/ 	.word	0xffffffff


	//   ....[77]....
        /*0334*/ 	.word	0xffffffff


	//   ....[78]....
        /*0338*/ 	.word	0xffffffff


	//   ....[79]....
        /*033c*/ 	.word	0xffffffff


	//   ....[80]....
        /*0340*/ 	.word	0xffffffff


	//   ....[81]....
        /*0344*/ 	.word	0xffffffff


	//   ....[82]....
        /*0348*/ 	.word	0xffffffff


	//   ....[83]....
        /*034c*/ 	.word	0xffffffff


	//   ....[84]....
        /*0350*/ 	.word	0xffffffff


	//   ....[85]....
        /*0354*/ 	.word	0xffffffff


	//   ....[86]....
        /*0358*/ 	.word	0xffffffff


	//   ....[87]....
        /*035c*/ 	.word	0xffffffff


	//   ....[88]....
        /*0360*/ 	.word	0xffffffff


	//   ....[89]....
        /*0364*/ 	.word	0xffffffff


	//   ....[90]....
        /*0368*/ 	.word	0xffffffff


	//   ....[91]....
        /*036c*/ 	.word	0xffffffff


	//   ....[92]....
        /*0370*/ 	.word	0xffffffff


	//   ....[93]....
        /*0374*/ 	.word	0xffffffff


	//   ....[94]....
        /*0378*/ 	.word	0xffffffff


	//   ....[95]....
        /*037c*/ 	.word	0xffffffff


	//   ....[96]....
        /*0380*/ 	.word	0xffffffff


	//   ....[97]....
        /*0384*/ 	.word	0xffffffff


	//   ....[98]....
        /*0388*/ 	.word	0xffffffff


	//   ....[99]....
        /*038c*/ 	.word	0xffffffff


	//   ....[100]....
        /*0390*/ 	.word	0xffffffff


	//   ....[101]....
        /*0394*/ 	.word	0xffffffff


	//   ....[102]....
        /*0398*/ 	.word	0xffffffff


	//   ....[103]....
        /*039c*/ 	.word	0x0500000f


	//   ....[104]....
        /*03a0*/ 	.word	0x0500000f


	//----- nvinfo : EIATTR_COOP_GROUP_INSTR_OFFSETS
	.align		4
.L_663:
        /*03a4*/ 	.byte	0x04, 0x28
        /*03a6*/ 	.short	(.L_665 - .L_664)


	//   ....[0]....
.L_664:
        /*03a8*/ 	.word	0x00000070


	//   ....[1]....
        /*03ac*/ 	.word	0x00000170


	//   ....[2]....
        /*03b0*/ 	.word	0x000001c0


	//   ....[3]....
        /*03b4*/ 	.word	0x000003f0


	//   ....[4]....
        /*03b8*/ 	.word	0x00000550


	//   ....[5]....
        /*03bc*/ 	.word	0x00000670


	//   ....[6]....
        /*03c0*/ 	.word	0x000007d0


	//   ....[7]....
        /*03c4*/ 	.word	0x00001830


	//   ....[8]....
        /*03c8*/ 	.word	0x00003280


	//   ....[9]....
        /*03cc*/ 	.word	0x00003370


	//   ....[10]....
        /*03d0*/ 	.word	0x00003a80


	//   ....[11]....
        /*03d4*/ 	.word	0x00003b40


	//   ....[12]....
        /*03d8*/ 	.word	0x00006570


	//   ....[13]....
        /*03dc*/ 	.word	0x00006580


	//   ....[14]....
        /*03e0*/ 	.word	0x000065c0


	//   ....[15]....
        /*03e4*/ 	.word	0x000065d0


	//   ....[16]....
        /*03e8*/ 	.word	0x00008520


	//   ....[17]....
        /*03ec*/ 	.word	0x00008530


	//   ....[18]....
        /*03f0*/ 	.word	0x00008560


	//   ....[19]....
        /*03f4*/ 	.word	0x00008570


	//   ....[20]....
        /*03f8*/ 	.word	0x00009a00


	//   ....[21]....
        /*03fc*/ 	.word	0x00009a30


	//   ....[22]....
        /*0400*/ 	.word	0x00009a60


	//   ....[23]....
        /*0404*/ 	.word	0x00009a90


	//   ....[24]....
        /*0408*/ 	.word	0x00009ab0


	//   ....[25]....
        /*040c*/ 	.word	0x00009ac0


	//   ....[26]....
        /*0410*/ 	.word	0x00009ad0


	//   ....[27]....
        /*0414*/ 	.word	0x00009ae0


	//   ....[28]....
        /*0418*/ 	.word	0x00009af0


	//   ....[29]....
        /*041c*/ 	.word	0x00009b20


	//   ....[30]....
        /*0420*/ 	.word	0x00009b30


	//   ....[31]....
        /*0424*/ 	.word	0x00009b60


	//   ....[32]....
        /*0428*/ 	.word	0x00009b90


	//   ....[33]....
        /*042c*/ 	.word	0x00009ba0


	//   ....[34]....
        /*0430*/ 	.word	0x00009bd0


	//   ....[35]....
        /*0434*/ 	.word	0x00009be0


	//   ....[36]....
        /*0438*/ 	.word	0x00009bf0


	//   ....[37]....
        /*043c*/ 	.word	0x00009c20


	//   ....[38]....
        /*0440*/ 	.word	0x00009c50


	//   ....[39]....
        /*0444*/ 	.word	0x00009c60


	//   ....[40]....
        /*0448*/ 	.word	0x00009c70


	//   ....[41]....
        /*044c*/ 	.word	0x00009c80


	//   ....[42]....
        /*0450*/ 	.word	0x00009cb0


	//   ....[43]....
        /*0454*/ 	.word	0x00009ce0


	//   ....[44]....
        /*0458*/ 	.word	0x00009d10


	//   ....[45]....
        /*045c*/ 	.word	0x00009d20


	//   ....[46]....
        /*0460*/ 	.word	0x00009d30


	//   ....[47]....
        /*0464*/ 	.word	0x00009d50


	//   ....[48]....
        /*0468*/ 	.word	0x00009d90


	//   ....[49]....
        /*046c*/ 	.word	0x00009db0


	//   ....[50]....
        /*0470*/ 	.word	0x00009dc0


	//   ....[51]....
        /*0474*/ 	.word	0x00009dd0


	//   ....[52]....
        /*0478*/ 	.word	0x00009de0


	//   ....[53]....
        /*047c*/ 	.word	0x00009df0


	//   ....[54]....
        /*0480*/ 	.word	0x00009e00


	//   ....[55]....
        /*0484*/ 	.word	0x00009e10


	//   ....[56]....
        /*0488*/ 	.word	0x00009e20


	//   ....[57]....
        /*048c*/ 	.word	0x00009e30


	//   ....[58]....
        /*0490*/ 	.word	0x00009e40


	//   ....[59]....
        /*0494*/ 	.word	0x00009e50


	//   ....[60]....
        /*0498*/ 	.word	0x00009e60


	//   ....[61]....
        /*049c*/ 	.word	0x00009e70


	//   ....[62]....
        /*04a0*/ 	.word	0x00009e90


	//   ....[63]....
        /*04a4*/ 	.word	0x00009ec0


	//   ....[64]....
        /*04a8*/ 	.word	0x00009ed0


	//   ....[65]....
        /*04ac*/ 	.word	0x00009ef0


	//   ....[66]....
        /*04b0*/ 	.word	0x00009f20


	//   ....[67]....
        /*04b4*/ 	.word	0x00009f30


	//   ....[68]....
        /*04b8*/ 	.word	0x0000bcf0


	//   ....[69]....
        /*04bc*/ 	.word	0x0000bf00


	//   ....[70]....
        /*04c0*/ 	.word	0x0000bf30


	//   ....[71]....
        /*04c4*/ 	.word	0x0000bf60


	//   ....[72]....
        /*04c8*/ 	.word	0x0000bfa0


	//   ....[73]....
        /*04cc*/ 	.word	0x0000bfd0


	//   ....[74]....
        /*04d0*/ 	.word	0x0000c000


	//   ....[75]....
        /*04d4*/ 	.word	0x0000c190


	//   ....[76]....
        /*04d8*/ 	.word	0x0000c1c0


	//   ....[77]....
        /*04dc*/ 	.word	0x0000c1f0


	//   ....[78]....
        /*04e0*/ 	.word	0x0000c220


	//   ....[79]....
        /*04e4*/ 	.word	0x0000c250


	//   ....[80]....
        /*04e8*/ 	.word	0x0000c290


	//   ....[81]....
        /*04ec*/ 	.word	0x0000c320


	//   ....[82]....
        /*04f0*/ 	.word	0x0000c360


	//   ....[83]....
        /*04f4*/ 	.word	0x0000c3f0


	//   ....[84]....
        /*04f8*/ 	.word	0x0000d770


	//   ....[85]....
        /*04fc*/ 	.word	0x00010920


	//   ....[86]....
        /*0500*/ 	.word	0x00010950


	//   ....[87]....
        /*0504*/ 	.word	0x00010980


	//   ....[88]....
        /*0508*/ 	.word	0x000109b0


	//   ....[89]....
        /*050c*/ 	.word	0x000109e0


	//   ....[90]....
        /*0510*/ 	.word	0x000109f0


	//   ....[91]....
        /*0514*/ 	.word	0x00010a30


	//   ....[92]....
        /*0518*/ 	.word	0x00010a40


	//   ....[93]....
        /*051c*/ 	.word	0x00010b80


	//   ....[94]....
        /*0520*/ 	.word	0x00010bb0


	//   ....[95]....
        /*0524*/ 	.word	0x00010be0


	//   ....[96]....
        /*0528*/ 	.word	0x00010c10


	//   ....[97]....
        /*052c*/ 	.word	0x00010c40


	//   ....[98]....
        /*0530*/ 	.word	0x00010c80


	//   ....[99]....
        /*0534*/ 	.word	0x00010d10


	//   ....[100]....
        /*0538*/ 	.word	0x00010d50


	//   ....[101]....
        /*053c*/ 	.word	0x00010de0


	//   ....[102]....
        /*0540*/ 	.word	0x00011250


	//   ....[103]....
        /*0544*/ 	.word	0x00011750


	//   ....[104]....
        /*0548*/ 	.word	0x00011bc0


	//----- nvinfo : EIATTR_REG_RECONFIG
	.align		4
.L_665:
        /*054c*/ 	.byte	0x01, 0x54
	.zero		2


	//----- nvinfo : EIATTR_SYSCALL_OFFSETS
	.align		4
        /*0550*/ 	.byte	0x04, 0x46
        /*0552*/ 	.short	(.L_667 - .L_666)


	//   ....[0]....
.L_666:
        /*0554*/ 	.word	0x00001a10


	//   ....[1]....
        /*0558*/ 	.word	0x0000d000


	//   ....[2]....
        /*055c*/ 	.word	0x0000d180


	//   ....[3]....
        /*0560*/ 	.word	0x0000d2c0


	//   ....[4]....
        /*0564*/ 	.word	0x0000d3e0


	//----- nvinfo : EIATTR_MBARRIER_INSTR_OFFSETS
	.align		4
.L_667:
        /*0568*/ 	.byte	0x04, 0x39
        /*056a*/ 	.short	(.L_669 - .L_668)


	//   ....[0]....
.L_668:
        /*056c*/ 	.word	0x000002a0
        /*0570*/ 	.word	0x000000ff
        /*0574*/ 	.word	0x00033400
        /*0578*/ 	.short	0x0100
        /*057a*/ 	.byte	0x08
	.zero		1


	//   ....[1]....
        /*057c*/ 	.word	0x000002b0
        /*0580*/ 	.word	0x000000ff
        /*0584*/ 	.word	0x00033420
        /*0588*/ 	.short	0x0100
        /*058a*/ 	.byte	0x08
	.zero		1


	//   ....[2]....
        /*058c*/ 	.word	0x000003a0
        /*0590*/ 	.word	0x000000ff
        /*0594*/ 	.word	0x00033430
        /*0598*/ 	.short	0x0100
        /*059a*/ 	.byte	0x08
	.zero		1


	//   ....[3]....
        /*059c*/ 	.word	0x000003b0
        /*05a0*/ 	.word	0x000000ff
        /*05a4*/ 	.word	0x00033440
        /*05a8*/ 	.short	0x0100
        /*05aa*/ 	.byte	0x08
	.zero		1


	//   ....[4]....
        /*05ac*/ 	.word	0x000003c0
        /*05b0*/ 	.word	0x000000ff
        /*05b4*/ 	.word	0x00033438
        /*05b8*/ 	.short	0x0100
        /*05ba*/ 	.byte	0x08
	.zero		1


	//   ....[5]....
        /*05bc*/ 	.word	0x000003d0
        /*05c0*/ 	.word	0x000000ff
        /*05c4*/ 	.word	0x00033448
        /*05c8*/ 	.short	0x0100
        /*05ca*/ 	.byte	0x08
	.zero		1


	//   ....[6]....
        /*05cc*/ 	.word	0x00000500
        /*05d0*/ 	.word	0x000000ff
        /*05d4*/ 	.word	0x00033450
        /*05d8*/ 	.short	0x0100
        /*05da*/ 	.byte	0x08
	.zero		1


	//   ....[7]....
        /*05dc*/ 	.word	0x00000510
        /*05e0*/ 	.word	0x000000ff
        /*05e4*/ 	.word	0x00033460
        /*05e8*/ 	.short	0x0100
        /*05ea*/ 	.byte	0x08
	.zero		1


	//   ....[8]....
        /*05ec*/ 	.word	0x00000520
        /*05f0*/ 	.word	0x000000ff
        /*05f4*/ 	.word	0x00033458
        /*05f8*/ 	.short	0x0100
        /*05fa*/ 	.byte	0x08
	.zero		1


	//   ....[9]....
        /*05fc*/ 	.word	0x00000530
        /*0600*/ 	.word	0x000000ff
        /*0604*/ 	.word	0x00033468
        /*0608*/ 	.short	0x0100
        /*060a*/ 	.byte	0x08
	.zero		1


	//   ....[10]....
        /*060c*/ 	.word	0x00000620
        /*0610*/ 	.word	0x000000ff
        /*0614*/ 	.word	0x00033470
        /*0618*/ 	.short	0x0100
        /*061a*/ 	.byte	0x06
	.zero		1


	//   ....[11]....
        /*061c*/ 	.word	0x00000630
        /*0620*/ 	.word	0x000000ff
        /*0624*/ 	.word	0x00033480
        /*0628*/ 	.short	0x0100
        /*062a*/ 	.byte	0x06
	.zero		1


	//   ....[12]....
        /*062c*/ 	.word	0x00000640
        /*0630*/ 	.word	0x000000ff
        /*0634*/ 	.word	0x00033478
        /*0638*/ 	.short	0x0100
        /*063a*/ 	.byte	0x06
	.zero		1


	//   ....[13]....
        /*063c*/ 	.word	0x00000650
        /*0640*/ 	.word	0x000000ff
        /*0644*/ 	.word	0x00033488
        /*0648*/ 	.short	0x0100
        /*064a*/ 	.byte	0x06
	.zero		1


	//   ....[14]....
        /*064c*/ 	.word	0x00000780
        /*0650*/ 	.word	0x000000ff
        /*0654*/ 	.word	0x00033490
        /*0658*/ 	.short	0x0100
        /*065a*/ 	.byte	0x08
	.zero		1


	//   ....[15]....
        /*065c*/ 	.word	0x00000790
        /*0660*/ 	.word	0x000000ff
        /*0664*/ 	.word	0x000334a0
        /*0668*/ 	.short	0x0100
        /*066a*/ 	.byte	0x08
	.zero		1


	//   ....[16]....
        /*066c*/ 	.word	0x000007a0
        /*0670*/ 	.word	0x000000ff
        /*0674*/ 	.word	0x00033498
        /*0678*/ 	.short	0x0100
        /*067a*/ 	.byte	0x08
	.zero		1


	//   ....[17]....
        /*067c*/ 	.word	0x000007b0
        /*0680*/ 	.word	0x000000ff
        /*0684*/ 	.word	0x000334a8
        /*0688*/ 	.short	0x0100
        /*068a*/ 	.byte	0x08
	.zero		1


	//   ....[18]....
        /*068c*/ 	.word	0x000008e0
        /*0690*/ 	.word	0x000000ff
        /*0694*/ 	.word	0x000334b0
        /*0698*/ 	.short	0x0100
        /*069a*/ 	.byte	0x08
	.zero		1


	//   ....[19]....
        /*069c*/ 	.word	0x000008f0
        /*06a0*/ 	.word	0x000000ff
        /*06a4*/ 	.word	0x000334c0
        /*06a8*/ 	.short	0x0100
        /*06aa*/ 	.byte	0x08
	.zero		1


	//   ....[20]....
        /*06ac*/ 	.word	0x00000900
        /*06b0*/ 	.word	0x000000ff
        /*06b4*/ 	.word	0x000334b8
        /*06b8*/ 	.short	0x0100
        /*06ba*/ 	.byte	0x08
	.zero		1


	//   ....[21]....
        /*06bc*/ 	.word	0x00000910
        /*06c0*/ 	.word	0x000000ff
        /*06c4*/ 	.word	0x000334c8
        /*06c8*/ 	.short	0x0100
        /*06ca*/ 	.byte	0x08
	.zero		1


	//   ....[22]....
        /*06cc*/ 	.word	0x00001ac0
        /*06d0*/ 	.word	0x00000000
        /*06d4*/ 	.word	0x00033400
        /*06d8*/ 	.short	0x010a
        /*06da*/ 	.byte	0x3f
	.zero		1


	//   ....[23]....
        /*06dc*/ 	.word	0x00001b50
        /*06e0*/ 	.word	0x00000004
        /*06e4*/ 	.word	0x00033430
        /*06e8*/ 	.short	0x010a
        /*06ea*/ 	.byte	0x3f
	.zero		1


	//   ....[24]....
        /*06ec*/ 	.word	0x00001bc0
        /*06f0*/ 	.word	0x00000004
        /*06f4*/ 	.word	0x00033430
        /*06f8*/ 	.short	0x010a
        /*06fa*/ 	.byte	0x3f
	.zero		1


	//   ....[25]....
        /*06fc*/ 	.word	0x00003ad0
        /*0700*/ 	.word	0x00000004
        /*0704*/ 	.word	0x00000000
        /*0708*/ 	.short	0x0101
        /*070a*/ 	.byte	0x3f
	.zero		1


	//   ....[26]....
        /*070c*/ 	.word	0x00005260
        /*0710*/ 	.word	0x000000ff
        /*0714*/ 	.word	0x00033430
        /*0718*/ 	.short	0x010a
        /*071a*/ 	.byte	0x06
	.zero		1


	//   ....[27]....
        /*071c*/ 	.word	0x000052a0
        /*0720*/ 	.word	0x000000ff
        /*0724*/ 	.word	0x00033430
        /*0728*/ 	.short	0x010a
        /*072a*/ 	.byte	0x06
	.zero		1


	//   ....[28]....
        /*072c*/ 	.word	0x00005ef0
        /*0730*/ 	.word	0x000000ff
        /*0734*/ 	.word	0x00033450
        /*0738*/ 	.short	0x010a
        /*073a*/ 	.byte	0x06
	.zero		1


	//   ....[29]....
        /*073c*/ 	.word	0x00005f30
        /*0740*/ 	.word	0x000000ff
        /*0744*/ 	.word	0x00033450
        /*0748*/ 	.short	0x010a
        /*074a*/ 	.byte	0x06
	.zero		1


	//   ....[30]....
        /*074c*/ 	.word	0x000076a0
        /*0750*/ 	.word	0x00000004
        /*0754*/ 	.word	0x00000000
        /*0758*/ 	.short	0x0101
        /*075a*/ 	.byte	0x3f
	.zero		1


	//   ....[31]....
        /*075c*/ 	.word	0x00007880
        /*0760*/ 	.word	0x00000009
        /*0764*/ 	.word	0x00000000
        /*0768*/ 	.short	0x0101
        /*076a*/ 	.byte	0x3f
	.zero		1


	//   ....[32]....
        /*076c*/ 	.word	0x00008110
        /*0770*/ 	.word	0x0000000e
        /*0774*/ 	.word	0x00033450
        /*0778*/ 	.short	0x010a
        /*077a*/ 	.byte	0x3f
	.zero		1


	//   ....[33]....
        /*077c*/ 	.word	0x000081a0
        /*0780*/ 	.word	0x0000000e
        /*0784*/ 	.word	0x00033450
        /*0788*/ 	.short	0x010a
        /*078a*/ 	.byte	0x3f
	.zero		1


	//   ....[34]....
        /*078c*/ 	.word	0x00008810
        /*0790*/ 	.word	0x00000003
        /*0794*/ 	.word	0x00000000
        /*0798*/ 	.short	0x0101
        /*079a*/ 	.byte	0x3f
	.zero		1


	//   ....[35]....
        /*079c*/ 	.word	0x0000aaf0
        /*07a0*/ 	.word	0x00000002
        /*07a4*/ 	.word	0x00000000
        /*07a8*/ 	.short	0x0101
        /*07aa*/ 	.byte	0x3f
	.zero		1


	//   ....[36]....
        /*07ac*/ 	.word	0x0000d9c0
        /*07b0*/ 	.word	0x00000004
        /*07b4*/ 	.word	0x00033480
        /*07b8*/ 	.short	0x010a
        /*07ba*/ 	.byte	0x3f
	.zero		1


	//   ....[37]....
        /*07bc*/ 	.word	0x0000dc10
        /*07c0*/ 	.word	0x00000004
        /*07c4*/ 	.word	0x00033440
        /*07c8*/ 	.short	0x010a
        /*07ca*/ 	.byte	0x3f
	.zero		1


	//   ....[38]....
        /*07cc*/ 	.word	0x0000e0a0
        /*07d0*/ 	.word	0x000000ff
        /*07d4*/ 	.word	0x00033420
        /*07d8*/ 	.short	0x010a
        /*07da*/ 	.byte	0x29
	.zero		1


	//   ....[39]....
        /*07dc*/ 	.word	0x0000e390
        /*07e0*/ 	.word	0x00000006
        /*07e4*/ 	.word	0x00033480
        /*07e8*/ 	.short	0x010a
        /*07ea*/ 	.byte	0x3f
	.zero		1


	//   ....[40]....
        /*07ec*/ 	.word	0x0000e7f0
        /*07f0*/ 	.word	0x00000006
        /*07f4*/ 	.word	0x00033440
        /*07f8*/ 	.short	0x010a
        /*07fa*/ 	.byte	0x3f
	.zero		1


	//   ....[41]....
        /*07fc*/ 	.word	0x0000eca0
        /*0800*/ 	.word	0x0000000c
        /*0804*/ 	.word	0x00033470
        /*0808*/ 	.short	0x010a
        /*080a*/ 	.byte	0x3f
	.zero		1


	//   ....[42]....
        /*080c*/ 	.word	0x0000ed10
        /*0810*/ 	.word	0x0000000c
        /*0814*/ 	.word	0x00033460
        /*0818*/ 	.short	0x010a
        /*081a*/ 	.byte	0x3f
	.zero		1


	//   ....[43]....
        /*081c*/ 	.word	0x0000f8a0
        /*0820*/ 	.word	0x0000000c
        /*0824*/ 	.word	0x00033450
        /*0828*/ 	.short	0x0101
        /*082a*/ 	.byte	0x3f
	.zero		1


	//   ....[44]....
        /*082c*/ 	.word	0x0000f910
        /*0830*/ 	.word	0x0000000c
        /*0834*/ 	.word	0x00000000
        /*0838*/ 	.short	0x0101
        /*083a*/ 	.byte	0x3f
	.zero		1


	//   ....[45]....
        /*083c*/ 	.word	0x0000fae0
        /*0840*/ 	.word	0x00000000
        /*0844*/ 	.word	0x00033470
        /*0848*/ 	.short	0x010a
        /*084a*/ 	.byte	0x3f
	.zero		1


	//   ....[46]....
        /*084c*/ 	.word	0x0000fb50
        /*0850*/ 	.word	0x00000000
        /*0854*/ 	.word	0x00033460
        /*0858*/ 	.short	0x010a
        /*085a*/ 	.byte	0x3f
	.zero		1


	//   ....[47]....
        /*085c*/ 	.word	0x00010650
        /*0860*/ 	.word	0x00000000
        /*0864*/ 	.word	0x00033450
        /*0868*/ 	.short	0x0101
        /*086a*/ 	.byte	0x3f
	.zero		1


	//   ....[48]....
        /*086c*/ 	.word	0x000106d0
        /*0870*/ 	.word	0x00000002
        /*0874*/ 	.word	0x00000000
        /*0878*/ 	.short	0x0101
        /*087a*/ 	.byte	0x3f
	.zero		1


	//   ....[49]....
        /*087c*/ 	.word	0x000111d0
        /*0880*/ 	.word	0x00000000
        /*0884*/ 	.word	0x00033420
        /*0888*/ 	.short	0x010a
        /*088a*/ 	.byte	0x3f
	.zero		1


	//   ....[50]....
        /*088c*/ 	.word	0x000113c0
        /*0890*/ 	.word	0x00000006
        /*0894*/ 	.word	0x00000000
        /*0898*/ 	.short	0x010a
        /*089a*/ 	.byte	0x3f
	.zero		1


	//   ....[51]....
        /*089c*/ 	.word	0x000113f0
        /*08a0*/ 	.word	0x00000007
        /*08a4*/ 	.word	0x00000000
        /*08a8*/ 	.short	0x010a
        /*08aa*/ 	.byte	0x3f
	.zero		1


	//   ....[52]....
        /*08ac*/ 	.word	0x00011440
        /*08b0*/ 	.word	0x00000004
        /*08b4*/ 	.word	0x00033460
        /*08b8*/ 	.short	0x010a
        /*08ba*/ 	.byte	0x3f
	.zero		1


	//   ....[53]....
        /*08bc*/ 	.word	0x00011490
        /*08c0*/ 	.word	0x00000003
        /*08c4*/ 	.word	0x00033460
        /*08c8*/ 	.short	0x010a
        /*08ca*/ 	.byte	0x3f
	.zero		1


	//   ....[54]....
        /*08cc*/ 	.word	0x000114d0
        /*08d0*/ 	.word	0x00000004
        /*08d4*/ 	.word	0x00033480
        /*08d8*/ 	.short	0x010a
        /*08da*/ 	.byte	0x3f
	.zero		1


	//   ....[55]....
        /*08dc*/ 	.word	0x000114f0
        /*08e0*/ 	.word	0x00000003
        /*08e4*/ 	.word	0x00033480
        /*08e8*/ 	.short	0x010a
        /*08ea*/ 	.byte	0x3f
	.zero		1


	//   ....[56]....
        /*08ec*/ 	.word	0x00011550
        /*08f0*/ 	.word	0x00000000
        /*08f4*/ 	.word	0x00033400
        /*08f8*/ 	.short	0x010a
        /*08fa*/ 	.byte	0x3f
	.zero		1


	//   ....[57]....
        /*08fc*/ 	.word	0x000115a0
        /*0900*/ 	.word	0x00000004
        /*0904*/ 	.word	0x00033430
        /*0908*/ 	.short	0x010a
        /*090a*/ 	.byte	0x3f
	.zero		1


	//   ....[58]....
        /*090c*/ 	.word	0x00011600
        /*0910*/ 	.word	0x00000003
        /*0914*/ 	.word	0x00033430
        /*0918*/ 	.short	0x010a
        /*091a*/ 	.byte	0x3f
	.zero		1


	//   ....[59]....
        /*091c*/ 	.word	0x00011660
        /*0920*/ 	.word	0x00000003
        /*0924*/ 	.word	0x00033450
        /*0928*/ 	.short	0x010a
        /*092a*/ 	.byte	0x3f
	.zero		1


	//   ....[60]....
        /*092c*/ 	.word	0x000116b0
        /*0930*/ 	.word	0x0000000e
        /*0934*/ 	.word	0x00033450
        /*0938*/ 	.short	0x010a
        /*093a*/ 	.byte	0x3f
	.zero		1


	//   ....[61]....
        /*093c*/ 	.word	0x00011800
        /*0940*/ 	.word	0x00000004
        /*0944*/ 	.word	0x00033480
        /*0948*/ 	.short	0x010a
        /*094a*/ 	.byte	0x3f
	.zero		1


	//   ....[62]....
        /*094c*/ 	.word	0x00011850
        /*0950*/ 	.word	0x00000004
        /*0954*/ 	.word	0x00033440
        /*0958*/ 	.short	0x010a
        /*095a*/ 	.byte	0x3f
	.zero		1


	//   ....[63]....
        /*095c*/ 	.word	0x000118b0
        /*0960*/ 	.word	0x00000003
        /*0964*/ 	.word	0x00033420
        /*0968*/ 	.short	0x010a
        /*096a*/ 	.byte	0x3f
	.zero		1


	//   ....[64]....
        /*096c*/ 	.word	0x00011900
        /*0970*/ 	.word	0x00000006
        /*0974*/ 	.word	0x00033480
        /*0978*/ 	.short	0x010a
        /*097a*/ 	.byte	0x3f
	.zero		1


	//   ....[65]....
        /*097c*/ 	.word	0x00011950
        /*0980*/ 	.word	0x00000006
        /*0984*/ 	.word	0x00033440
        /*0988*/ 	.short	0x010a
        /*098a*/ 	.byte	0x3f
	.zero		1


	//   ....[66]....
        /*098c*/ 	.word	0x000119a0
        /*0990*/ 	.word	0x0000000c
        /*0994*/ 	.word	0x00033470
        /*0998*/ 	.short	0x010a
        /*099a*/ 	.byte	0x3f
	.zero		1


	//   ....[67]....
        /*099c*/ 	.word	0x000119f0
        /*09a0*/ 	.word	0x0000000c
        /*09a4*/ 	.word	0x00033460
        /*09a8*/ 	.short	0x010a
        /*09aa*/ 	.byte	0x3f
	.zero		1


	//   ....[68]....
        /*09ac*/ 	.word	0x00011a40
        /*09b0*/ 	.word	0x00000000
        /*09b4*/ 	.word	0x00033470
        /*09b8*/ 	.short	0x010a
        /*09ba*/ 	.byte	0x3f
	.zero		1


	//   ....[69]....
        /*09bc*/ 	.word	0x00011a90
        /*09c0*/ 	.word	0x00000000
        /*09c4*/ 	.word	0x00033460
        /*09c8*/ 	.short	0x010a
        /*09ca*/ 	.byte	0x3f
	.zero		1


	//   ....[70]....
        /*09cc*/ 	.word	0x00011ae0
        /*09d0*/ 	.word	0x00000000
        /*09d4*/ 	.word	0x00033420
        /*09d8*/ 	.short	0x010a
        /*09da*/ 	.byte	0x3f
	.zero		1


	//   ....[71]....
        /*09dc*/ 	.word	0x00011c80
        /*09e0*/ 	.word	0x00000006
        /*09e4*/ 	.word	0x00000000
        /*09e8*/ 	.short	0x010a
        /*09ea*/ 	.byte	0x3f
	.zero		1


	//   ....[72]....
        /*09ec*/ 	.word	0x00011cd0
        /*09f0*/ 	.word	0x00000007
        /*09f4*/ 	.word	0x00000000
        /*09f8*/ 	.short	0x010a
        /*09fa*/ 	.byte	0x3f
	.zero		1


	//   ....[73]....
        /*09fc*/ 	.word	0x00011d20
        /*0a00*/ 	.word	0x00000004
        /*0a04*/ 	.word	0x00033460
        /*0a08*/ 	.short	0x010a
        /*0a0a*/ 	.byte	0x3f
	.zero		1


	//   ....[74]....
        /*0a0c*/ 	.word	0x00011d70
        /*0a10*/ 	.word	0x00000003
        /*0a14*/ 	.word	0x00033460
        /*0a18*/ 	.short	0x010a
        /*0a1a*/ 	.byte	0x3f
	.zero		1


	//   ....[75]....
        /*0a1c*/ 	.word	0x00011dc0
        /*0a20*/ 	.word	0x00000004
        /*0a24*/ 	.word	0x00033480
        /*0a28*/ 	.short	0x010a
        /*0a2a*/ 	.byte	0x3f
	.zero		1


	//----- nvinfo : EIATTR_NUM_MBARRIERS
	.align		4
.L_669:
        /*0a2c*/ 	.byte	0x03, 0x38
        /*0a2e*/ 	.short	0x0016


	//----- nvinfo : EIATTR_EXIT_INSTR_OFFSETS
	.align		4
        /*0a30*/ 	.byte	0x04, 0x1c
        /*0a32*/ 	.short	(.L_671 - .L_670)


	//   ....[0]....
.L_670:
        /*0a34*/ 	.word	0x00000ab0


	//   ....[1]....
        /*0a38*/ 	.word	0x0000bca0


	//   ....[2]....
        /*0a3c*/ 	.word	0x00011540


	//----- nvinfo : EIATTR_MAX_THREADS
	.align		4
.L_671:
        /*0a40*/ 	.byte	0x04, 0x05
        /*0a42*/ 	.short	(.L_673 - .L_672)
.L_672:
        /*0a44*/ 	.word	0x00000180
        /*0a48*/ 	.word	0x00000001
        /*0a4c*/ 	.word	0x00000001


	//----- nvinfo : EIATTR_CRS_STACK_SIZE
	.align		4
.L_673:
        /*0a50*/ 	.byte	0x04, 0x1e
        /*0a52*/ 	.short	(.L_675 - .L_674)
.L_674:
        /*0a54*/ 	.word	0x00000000


	//----- nvinfo : EIATTR_CBANK_PARAM_SIZE
	.align		4
.L_675:
        /*0a58*/ 	.byte	0x03, 0x19
        /*0a5a*/ 	.short	0x0a70


	//----- nvinfo : EIATTR_PARAM_CBANK
	.align		4
        /*0a5c*/ 	.byte	0x04, 0x0a
        /*0a5e*/ 	.short	(.L_677 - .L_676)
	.align		4
.L_676:
        /*0a60*/ 	.word	index@(.nv.constant0._ZN7cutlass13device_kernelIN5flash11enable_sm90INS1_16FlashAttnFwdSm90INS1_25CollectiveMainloopFwdSm90ILi2EN4cute5tupleIJNS5_1CILi1EEES8_S8_EEENS6_IJNS7_ILi128EEENS7_ILi160EEENS7_ILi192EEEEEELi192ENS_12float_e4m3_tEfNS_4arch4Sm90ELb0ELb0ELb0ELb1ELb0ELb0ELb0ELb1ELb1ELb0ELb0ELb0EEENS1_21CollectiveEpilogueFwdINS6_IJSA_SC_SB_EEES9_NS_10bfloat16_tESG_Li256ELb1ELb0ELb0ELb1EEENS1_36VarlenDynamicPersistentTileSchedulerILi128ELi160ELi256ELi128ELb0ELb0ELb1ELb0ELb1ELb1EEEEEEEEEvNT_6ParamsE)
        /*0a64*/ 	.short	0x0210
        /*0a66*/ 	.short	0x0a70


	//----- nvinfo : EIATTR_SW_WAR
	.align		4
.L_677:
        /*0a68*/ 	.byte	0x04, 0x36
        /*0a6a*/ 	.short	(.L_679 - .L_678)
.L_678:
        /*0a6c*/ 	.word	0x00000008
.L_679:


//--------------------- .nv.info._ZN7cutlass13device_kernelIN5flash11enable_sm90INS1_16FlashAttnFwdSm90INS1_25CollectiveMainloopFwdSm90ILi2EN4cute5tupleIJNS5_1CILi1EEES8_S8_EEENS6_IJNS7_ILi128EEENS7_ILi160EEENS7_ILi192EEEEEELi192ENS_12float_e4m3_tEfNS_4arch4Sm90ELb0ELb0ELb0ELb1ELb0ELb1ELb0ELb1ELb1ELb0ELb0ELb0EEENS1_21CollectiveEpilogueFwdINS6_IJSA_SC_SB_EEES9_NS_10bfloat16_tESG_Li256ELb1ELb0ELb0ELb1EEENS1_36VarlenDynamicPersistentTileSchedulerILi128ELi160ELi256ELi128ELb0ELb0ELb1ELb0ELb1ELb1EEEEEEEEEvNT_6ParamsE --------------------------
	.section	.nv.info._ZN7cutlass13device_kernelIN5flash11enable_sm90INS1_16FlashAttnFwdSm90INS1_25CollectiveMainloopFwdSm90ILi2EN4cute5tupleIJNS5_1CILi1EEES8_S8_EEENS6_IJNS7_ILi128EEENS7_ILi160EEENS7_ILi192EEEEEELi192ENS_12float_e4m3_tEfNS_4arch4Sm90ELb0ELb0ELb0ELb1ELb0ELb1ELb0ELb1ELb1ELb0ELb0ELb0EEENS1_21CollectiveEpilogueFwdINS6_IJSA_SC_SB_EEES9_NS_10bfloat16_tESG_Li256ELb1ELb0ELb0ELb1EEENS1_36VarlenDynamicPersistentTileSchedulerILi128ELi160ELi256ELi128ELb0ELb0ELb1ELb0ELb1ELb1EEEEEEEEEvNT_6ParamsE,"",@"SHT_CUDA_INFO"
	.sectionflags	@""
	.align	4


	//----- nvinfo : EIATTR_CUDA_API_VERSION
	.align		4
        /*0000*/ 	.byte	0x04, 0x37
        /*0002*/ 	.short	(.L_681 - .L_680)
.L_680:
        /*0004*/ 	.word	0x00000082


	//----- nvinfo : EIATTR_KPARAM_INFO
	.align		4
.L_681:
        /*0008*/ 	.byte	0x04, 0x17
        /*000a*/ 	.short	(.L_683 - .L_682)
.L_682:
        /*000c*/ 	.word	0x00000000
        /*0010*/ 	.short	0x0000
        /*0012*/ 	.short	0x0070
        /*0014*/ 	.byte	0x00, 0xf0, 0x01, 0x28


	//----- nvinfo : EIATTR_SPARSE_MMA_MASK
	.align		4
.L_683:
        /*0018*/ 	.byte	0x03, 0x50
        /*001a*/ 	.short	0x0000


	//----- nvinfo : EIATTR_MAXREG_COUNT
	.align		4
        /*001c*/ 	.byte	0x03, 0x1b
        /*001e*/ 	.short	0x00a8


	//----- nvinfo : EIATTR_NUM_BARRIERS
	.align		4
        /*0020*/ 	.byte	0x02, 0x4c
        /*0022*/ 	.byte	0x10
	.zero		1


	//----- nvinfo : EIATTR_EXTERNS
	.align		4
        /*0024*/ 	.byte	0x04, 0x0f
        /*0026*/ 	.short	(.L_685 - .L_684)


	//   ....[0]....
	.align		4
.L_684:
        /*0028*/ 	.word	index@(__assertfail)


	//----- nvinfo : EIATTR_ANNOTATIONS
	.align		4
.L_685:
        /*002c*/ 	.byte	0x04, 0x55
        /*002e*/ 	.short	(.L_687 - .L_686)


	//   ....[0]....
.L_686:
        /* <DEDUP_REMOVED lines=81> */


	//----- nvinfo : EIATTR_MERCURY_ISA_VERSION
	.align		4
.L_687:
        /*0530*/ 	.byte	0x03, 0x5f
        /*0532*/ 	.short	0x0101


	//----- nvinfo : EIATTR_UNUSED_LOAD_BYTE_OFFSET
	.align		4
        /*0534*/ 	.byte	0x04, 0x44
        /*0536*/ 	.short	(.L_689 - .L_688)


	//   ....[0]....
.L_688:
        /*0538*/ 	.word	0x00000b10
        /*053c*/ 	.word	0x0000fff0


	//   ....[1]....
        /*0540*/ 	.word	0x0001f160
        /*0544*/ 	.word	0x0000fff0


	//----- nvinfo : EIATTR_INT_WARP_WIDE_INSTR_OFFSETS
	.align		4
.L_689:
        /*0548*/ 	.byte	0x04, 0x31
        /*054a*/ 	.short	(.L_691 - .L_690)


	//   ....[0]....
.L_690:
        /*054c*/ 	.word	0x000001c0


	//   ....[1]....
        /*0550*/ 	.word	0x00000200


	//   ....[2]....
        /*0554*/ 	.word	0x00000270


	//   ....[3]....
        /*0558*/ 	.word	0x000247b0


	//   ....[4]....
        /*055c*/ 	.word	0x00024840


	//   ....[5]....
        /*0560*/ 	.word	0x00024ff0


	//   ....[6]....
        /*0564*/ 	.word	0x00025020


	//   ....[7]....
        /*0568*/ 	.word	0x000250f0


	//   ....[8]....
        /*056c*/ 	.word	0x000251c0


	//   ....[9]....
        /*0570*/ 	.word	0x000278a0


	//   ....[10]....
        /*0574*/ 	.word	0x00027930


	//----- nvinfo : EIATTR_COOP_GROUP_MASK_REGIDS
	.align		4
.L_691:
        /*0578*/ 	.byte	0x04, 0x29
        /*057a*/ 	.short	(.L_693 - .L_692)


	//   ....[0]....
.L_692:
        /*057c*/ 	.word	0xffffffff


	//   ....[1]....
        /*0580*/ 	.word	0xffffffff


	//   ....[2]....
        /*0584*/ 	.word	0xffffffff


	//   ....[3]....
        /*0588*/ 	.word	0xffffffff


	//   ....[4]....
        /*058c*/ 	.word	0xffffffff


	//   ....[5]....
        /*0590*/ 	.word	0xffffffff


	//   ....[6]....
        /*0594*/ 	.word	0xffffffff


	//   ....[7]....
        /*0598*/ 	.word	0xffffffff


	//   ....[8]....
        /*059c*/ 	.word	0xffffffff


	//   ....[9]....
        /*05a0*/ 	.word	0xffffffff


	//   ....[10]....
        /*05a4*/ 	.word	0xffffffff


	//   ....[11]....
        /*05a8*/ 	.word	0xffffffff


	//   ....[12]....
        /*05ac*/ 	.word	0xffffffff


	//   ....[13]....
        /*05b0*/ 	.word	0xffffffff


	//   ....[14]....
        /*05b4*/ 	.word	0xffffffff


	//   ....[15]....
        /*05b8*/ 	.word	0xffffffff


	//   ....[16]....
        /*05bc*/ 	.word	0xffffffff


	//   ....[17]....
        /*05c0*/ 	.word	0xffffffff


	//   ....[18]....
        /*05c4*/ 	.word	0xffffffff


	//   ....[19]....
        /*05c8*/ 	.word	0xffffffff


	//   ....[20]....
        /*05cc*/ 	.word	0xffffffff


	//   ....[21]....
        /*05d0*/ 	.word	0xffffffff


	//   ....[22]....
        /*05d4*/ 	.word	0xffffffff


	//   ....[23]....
        /*05d8*/ 	.word	0xffffffff


	//   ....[24]....
        /*05dc*/ 	.word	0xffffffff


	//   ....[25]....
        /*05e0*/ 	.word	0xffffffff


	//   ....[26]....
        /*05e4*/ 	.word	0xffffffff


	//   ....[27]....
        /*05e8*/ 	.word	0xffffffff


	//   ....[28]....
        /*05ec*/ 	.word	0xffffffff


	//   ....[29]....
        /*05f0*/ 	.word	0xffffffff


	//   ....[30]....
        /*05f4*/ 	.word	0xffffffff


	//   ....[31]....
        /*05f8*/ 	.word	0xffffffff


	//   ....[32]....
        /*05fc*/ 	.word	0xffffffff


	//   ....[33]....
        /*0600*/ 	.word	0xffffffff


	//   ....[34]....
        /*0604*/ 	.word	0xffffffff


	//   ....[35]....
        /*0608*/ 	.word	0xffffffff


	//   ....[36]....
        /*060c*/ 	.word	0xffffffff


	//   ....[37]....
        /*0610*/ 	.word	0xffffffff


	//   ....[38]....
        /*0614*/ 	.word	0xffffffff


	//   ....[39]....
        /*0618*/ 	.word	0xffffffff


	//   ....[40]....
        /*061c*/ 	.word	0xffffffff


	//   ....[41]....
        /*0620*/ 	.word	0xffffffff


	//   ....[42]....
        /*0624*/ 	.word	0xffffffff


	//   ....[43]....
        /*0628*/ 	.word	0xffffffff


	//   ....[44]....
        /*062c*/ 	.word	0xffffffff


	//   ....[45]....
        /*0630*/ 	.word	0xffffffff


	//   ....[46]....
        /*0634*/ 	.word	0xffffffff


	//   ....[47]....
        /*0638*/ 	.word	0xffffffff


	//   ....[48]....
        /*063c*/ 	.word	0xffffffff


	//   ....[49]....
        /*0640*/ 	.word	0xffffffff


	//   ....[50]....
        /*0644*/ 	.word	0xffffffff


	//   ....[51]....
        /*0648*/ 	.word	0xffffffff


	//   ....[52]....
        /*064c*/ 	.word	0xffffffff


	//   ....[53]....
        /*0650*/ 	.word	0xffffffff


	//   ....[54]....
        /*0654*/ 	.word	0xffffffff


	//   ....[55]....
        /*0658*/ 	.word	0xffffffff


	//   ....[56]....
        /*065c*/ 	.word	0xffffffff


	//   ....[57]....
        /*0660*/ 	.word	0xffffffff


	//   ....[58]....
        /*0664*/ 	.word	0xffffffff


	//   ....[59]....
        /*0668*/ 	.word	0xffffffff


	//   ....[60]....
        /*066c*/ 	.word	0xffffffff


	//   ....[61]....
        /*0670*/ 	.word	0xffffffff


	//   ....[62]....
        /*0674*/ 	.word	0xffffffff


	//   ....[63]....
        /*0678*/ 	.word	0xffffffff


	//   ....[64]....
        /*067c*/ 	.word	0xffffffff


	//   ....[65]....
        /*0680*/ 	.word	0xffffffff


	//   ....[66]....
        /*0684*/ 	.word	0xffffffff


	//   ....[67]....
        /*0688*/ 	.word	0xffffffff


	//   ....[68]....
        /*068c*/ 	.word	0xffffffff


	//   ....[69]....
        /*0690*/ 	.word	0xffffffff


	//   ....[70]....
        /*0694*/ 	.word	0xffffffff


	//   ....[71]....
        /*0698*/ 	.word	0xffffffff


	//   ....[72]....
        /*069c*/ 	.word	0xffffffff


	//   ....[73]....
        /*06a0*/ 	.word	0xffffffff


	//   ....[74]....
        /*06a4*/ 	.word	0xffffffff


	//   ....[75]....
        /*06a8*/ 	.word	0xffffffff


	//   ....[76]....
        /*06ac*/ 	.word	0xffffffff


	//   ....[77]....
        /*06b0*/ 	.word	0xffffffff


	//   ....[78]....
        /*06b4*/ 	.word	0xffffffff


	//   ....[79]....
        /*06b8*/ 	.word	0xffffffff


	//   ....[80]....
        /*06bc*/ 	.word	0xffffffff


	//   ....[81]....
        /*06c0*/ 	.word	0xffffffff


	//   ....[82]....
        /*06c4*/ 	.word	0xffffffff


	//   ....[83]....
        /*06c8*/ 	.word	0xffffffff


	//   ....[84]....
        /*06cc*/ 	.word	0xffffffff


	//   ....[85]....
        /*06d0*/ 	.word	0xffffffff


	//   ....[86]....
        /*06d4*/ 	.word	0xffffffff


	//   ....[87]....
        /*06d8*/ 	.word	0xffffffff


	//   ....[88]....
        /*06dc*/ 	.word	0xffffffff


	//   ....[89]....
        /*06e0*/ 	.word	0xffffffff


	//   ....[90]....
        /*06e4*/ 	.word	0xffffffff


	//   ....[91]....
        /*06e8*/ 	.word	0xffffffff


	//   ....[92]....
        /*06ec*/ 	.word	0xffffffff


	//   ....[93]....
        /*06f0*/ 	.word	0xffffffff


	//   ....[94]....
        /*06f4*/ 	.word	0xffffffff


	//   ....[95]....
        /*06f8*/ 	.word	0xffffffff


	//   ....[96]....
        /*06fc*/ 	.word	0xffffffff


	//   ....[97]....
        /*0700*/ 	.word	0xffffffff


	//   ....[98]....
        /*0704*/ 	.word	0xffffffff


	//   ....[99]....
        /*0708*/ 	.word	0xffffffff


	//   ....[100]....
        /*070c*/ 	.word	0xffffffff


	//   ....[101]....
        /*0710*/ 	.word	0xffffffff


	//   ....[102]....
        /*0714*/ 	.word	0xffffffff


	//   ....[103]....
        /*0718*/ 	.word	0xffffffff


	//   ....[104]....
        /*071c*/ 	.word	0x0500000f


	//   ....[105]....
        /*0720*/ 	.word	0x0500000f


	//   ....[106]....
        /*0724*/ 	.word	0x0500000f


	//   ....[107]....
        /*0728*/ 	.word	0x0500000f


	//   ....[108]....
        /*072c*/ 	.word	0x0500000f


	//   ....[109]....
        /*0730*/ 	.word	0x0500000f


	//   ....[110]....
        /*0734*/ 	.word	0x0500000f


	//   ....[111]....
        /*0738*/ 	.word	0x0500000f


	//   ....[112]....
        /*073c*/ 	.word	0x0500000f


	//   ....[113]....
        /*0740*/ 	.word	0x0500000f


	//   ....[114]....
        /*0744*/ 	.word	0x0500000f


	//   ....[115]....
        /*0748*/ 	.word	0x0500000f


	//   ....[116]....
        /*074c*/ 	.word	0x0500000f


	//   ....[117]....
        /*0750*/ 	.word	0x0500000f


	//   ....[118]....
        /*0754*/ 	.word	0x0500000f


	//   ....[119]....
        /*0758*/ 	.word	0x0500000f


	//   ....[120]....
        /*075c*/ 	.word	0x0500000f


	//   ....[121]....
        /*0760*/ 	.word	0x0500000f


	//   ....[122]....
        /*0764*/ 	.word	0x0500000f


	//   ....[123]....
        /*0768*/ 	.word	0x0500000f


	//   ....[124]....
        /*076c*/ 	.word	0x0500000f


	//   ....[125]....
        /*0770*/ 	.word	0x0500000f


	//   ....[126]....
        /*0774*/ 	.word	0x0500000f


	//   ....[127]....
        /*0778*/ 	.word	0x0500000f


	//   ....[128]....
        /*077c*/ 	.word	0x0500000f


	//   ....[129]....
        /*0780*/ 	.word	0x0500000f


	//   ....[130]....
        /*0784*/ 	.word	0x0500000f


	//   ....[131]....
        /*0788*/ 	.word	0x0500000f


	//   ....[132]....
        /*078c*/ 	.word	0x0500000f


	//   ....[133]....
        /*0790*/ 	.word	0x0500000f


	//   ....[134]....
        /*0794*/ 	.word	0x0500000f


	//   ....[135]....
        /*0798*/ 	.word	0x0500000f


	//   ....[136]....
        /*079c*/ 	.word	0x0500000f


	//   ....[137]....
        /*07a0*/ 	.word	0x0500000f


	//   ....[138]....
        /*07a4*/ 	.word	0x0500000f


	//   ....[139]....
        /*07a8*/ 	.word	0x0500000f


	//   ....[140]....
        /*07ac*/ 	.word	0x0500000f


	//   ....[141]....
        /*07b0*/ 	.word	0x0500000f


	//   ....[142]....
        /*07b4*/ 	.word	0x0500000f


	//   ....[143]....
        /*07b8*/ 	.word	0x0500000f


	//   ....[144]....
        /*07bc*/ 	.word	0x0500000f


	//   ....[145]....
        /*07c0*/ 	.word	0x0500000f


	//   ....[146]....
        /*07c4*/ 	.word	0x0500000f


	//   ....[147]....
        /*07c8*/ 	.word	0x0500000f


	//   ....[148]....
        /*07cc*/ 	.word	0x0500000f


	//   ....[149]....
        /*07d0*/ 	.word	0x0500000f


	//   ....[150]....
        /*07d4*/ 	.word	0x0500000f


	//   ....[151]....
        /*07d8*/ 	.word	0x0500000f


	//   ....[152]....
        /*07dc*/ 	.word	0x0500000f


	//   ....[153]....
        /*07e0*/ 	.word	0x0500000f


	//   ....[154]....
        /*07e4*/ 	.word	0x0500000f


	//   ....[155]....
        /*07e8*/ 	.word	0x0500000f


	//   ....[156]....
        /*07ec*/ 	.word	0x0500000f


	//   ....[157]....
        /*07f0*/ 	.word	0x0500000f


	//   ....[158]....
        /*07f4*/ 	.word	0x0500000f


	//   ....[159]....
        /*07f8*/ 	.word	0x0500000f


	//   ....[160]....
        /*07fc*/ 	.word	0x0500000f


	//   ....[161]....
        /*0800*/ 	.word	0x0500000f


	//   ....[162]....
        /*0804*/ 	.word	0x0500000f


	//   ....[163]....
        /*0808*/ 	.word	0x0500000f


	//   ....[164]....
        /*080c*/ 	.word	0x0500000f


	//   ....[165]....
        /*0810*/ 	.word	0x0500000f


	//   ....[166]....
        /*0814*/ 	.word	0x0500000f


	//   ....[167]....
        /*0818*/ 	.word	0x0500000f


	//   ....[168]....
        /*081c*/ 	.word	0x0500000f


	//   ....[169]....
        /*0820*/ 	.word	0x0500000f


	//   ....[170]....
        /*0824*/ 	.word	0x0500000f


	//   ....[171]....
        /*0828*/ 	.word	0x0500000f


	//   ....[172]....
        /*082c*/ 	.word	0x0500000f


	//   ....[173]....
        /*0830*/ 	.word	0x0500000f


	//   ....[174]....
        /*0834*/ 	.word	0x0500000f


	//   ....[175]....
        /*0838*/ 	.word	0x0500000f


	//   ....[176]....
        /*083c*/ 	.word	0x0500000f


	//   ....[177]....
        /*0840*/ 	.word	0x0500000f


	//   ....[178]....
        /*0844*/ 	.word	0x0500000f


	//   ....[179]....
        /*0848*/ 	.word	0x0500000f


	//   ....[180]....
        /*084c*/ 	.word	0x0500000f


	//----- nvinfo : EIATTR_COOP_GROUP_INSTR_OFFSETS
	.align		4
.L_693:
        /*0850*/ 	.byte	0x04, 0x28
        /*0852*/ 	.short	(.L_695 - .L_694)


	//   ....[0]....
.L_694:
        /*0854*/ 	.word	0x00000070


	//   ....[1]....
        /*0858*/ 	.word	0x000001d0


	//   ....[2]....
        /*085c*/ 	.word	0x00000220


	//   ....[3]....
        /*0860*/ 	.word	0x00000450


	//   ....[4]....
        /*0864*/ 	.word	0x000005b0


	//   ....[5]....
        /*0868*/ 	.word	0x000006d0


	//   ....[6]....
        /*086c*/ 	.word	0x00000830


	//   ....[7]....
        /*0870*/ 	.word	0x00010790


	//   ....[8]....
        /*0874*/ 	.word	0x00019190


	//   ....[9]....
        /*0878*/ 	.word	0x000191c0


	//   ....[10]....
        /*087c*/ 	.word	0x000198b0


	//   ....[11]....
        /*0880*/ 	.word	0x00019930


	//   ....[12]....
        /*0884*/ 	.word	0x0001c5b0


	//   ....[13]....
        /*0888*/ 	.word	0x0001c980


	//   ....[14]....
        /*088c*/ 	.word	0x0001c9e0


	//   ....[15]....
        /*0890*/ 	.word	0x0001ca00


	//   ....[16]....
        /*0894*/ 	.word	0x0001e7b0


	//   ....[17]....
        /*0898*/ 	.word	0x0001e810


	//   ....[18]....
        /*089c*/ 	.word	0x0001e830


	//   ....[19]....
        /*08a0*/ 	.word	0x0001e850


	//   ....[20]....
        /*08a4*/ 	.word	0x0001fa30


	//   ....[21]....
        /*08a8*/ 	.word	0x0001fab0


	//   ....[22]....
        /*08ac*/ 	.word	0x0001fae0


	//   ....[23]....
        /*08b0*/ 	.word	0x0001fb10


	//   ....[24]....
        /*08b4*/ 	.word	0x0001fb40


	//   ....[25]....
        /*08b8*/ 	.word	0x0001fb70


	//   ....[26]....
        /*08bc*/ 	.word	0x0001fba0


	//   ....[27]....
        /*08c0*/ 	.word	0x0001fbd0


	//   ....[28]....
        /*08c4*/ 	.word	0x0001fc00


	//   ....[29]....
        /*08c8*/ 	.word	0x0001fc30


	//   ....[30]....
        /*08cc*/ 	.word	0x0001fc60


	//   ....[31]....
        /*08d0*/ 	.word	0x0001fc90


	//   ....[32]....
        /*08d4*/ 	.word	0x0001fcc0


	//   ....[33]....
        /*08d8*/ 	.word	0x0001fcf0


	//   ....[34]....
        /*08dc*/ 	.word	0x0001fd20


	//   ....[35]....
        /*08e0*/ 	.word	0x0001fd50


	//   ....[36]....
        /*08e4*/ 	.word	0x0001fd80


	//   ....[37]....
        /*08e8*/ 	.word	0x0001fdb0


	//   ....[38]....
        /*08ec*/ 	.word	0x0001fde0


	//   ....[39]....
        /*08f0*/ 	.word	0x0001fe10


	//   ....[40]....
        /*08f4*/ 	.word	0x0001fe40


	//   ....[41]....
        /*08f8*/ 	.word	0x0001fe70


	//   ....[42]....
        /*08fc*/ 	.word	0x0001fea0


	//   ....[43]....
        /*0900*/ 	.word	0x0001fed0


	//   ....[44]....
        /*0904*/ 	.word	0x0001ff00


	//   ....[45]....
        /*0908*/ 	.word	0x0001ff30


	//   ....[46]....
        /*090c*/ 	.word	0x0001ff60


	//   ....[47]....
        /*0910*/ 	.word	0x0001ff90


	//   ....[48]....
        /*0914*/ 	.word	0x0001ffc0


	//   ....[49]....
        /*0918*/ 	.word	0x0001ffd0


	//   ....[50]....
        /*091c*/ 	.word	0x0001ffe0


	//   ....[51]....
        /*0920*/ 	.word	0x00020000


	//   ....[52]....
        /*0924*/ 	.word	0x00020020


	//   ....[53]....
        /*0928*/ 	.word	0x00020030


	//   ....[54]....
        /*092c*/ 	.word	0x00020060


	//   ....[55]....
        /*0930*/ 	.word	0x00020080


	//   ....[56]....
        /*0934*/ 	.word	0x000200b0


	//   ....[57]....
        /*0938*/ 	.word	0x000200d0


	//   ....[58]....
        /*093c*/ 	.word	0x000200f0


	//   ....[59]....
        /*0940*/ 	.word	0x00020120


	//   ....[60]....
        /*0944*/ 	.word	0x00020150


	//   ....[61]....
        /*0948*/ 	.word	0x00020170


	//   ....[62]....
        /*094c*/ 	.word	0x000201a0


	//   ....[63]....
        /*0950*/ 	.word	0x000201d0


	//   ....[64]....
        /*0954*/ 	.word	0x00020200


	//   ....[65]....
        /*0958*/ 	.word	0x00020230


	//   ....[66]....
        /*095c*/ 	.word	0x00020260


	//   ....[67]....
        /*0960*/ 	.word	0x00020270


	//   ....[68]....
        /*0964*/ 	.word	0x00021fb0


	//   ....[69]....
        /*0968*/ 	.word	0x000221b0


	//   ....[70]....
        /*096c*/ 	.word	0x000221e0


	//   ....[71]....
        /*0970*/ 	.word	0x00022210


	//   ....[72]....
        /*0974*/ 	.word	0x00022250


	//   ....[73]....
        /*0978*/ 	.word	0x00022280


	//   ....[74]....
        /*097c*/ 	.word	0x000222b0


	//   ....[75]....
        /*0980*/ 	.word	0x00022430


	//   ....[76]....
        /*0984*/ 	.word	0x00022460


	//   ....[77]....
        /*0988*/ 	.word	0x00022490


	//   ....[78]....
        /*098c*/ 	.word	0x000224c0


	//   ....[79]....
        /*0990*/ 	.word	0x000224f0


	//   ....[80]....
        /*0994*/ 	.word	0x00022520


	//   ....[81]....
        /*0998*/ 	.word	0x000225c0


	//   ....[82]....
        /*099c*/ 	.word	0x000225f0


	//   ....[83]....
        /*09a0*/ 	.word	0x00022680


	//   ....[84]....
        /*09a4*/ 	.word	0x00023210


	//   ....[85]....
        /*09a8*/ 	.word	0x00025350


	//   ....[86]....
        /*09ac*/ 	.word	0x00028950


	//   ....[87]....
        /*09b0*/ 	.word	0x00028960


	//   ....[88]....
        /*09b4*/ 	.word	0x000289a0


	//   ....[89]....
        /*09b8*/ 	.word	0x000289d0


	//   ....[90]....
        /*09bc*/ 	.word	0x00028a00


	//   ....[91]....
        /*09c0*/ 	.word	0x00028a30


	//   ....[92]....
        /*09c4*/ 	.word	0x00028a60


	//   ....[93]....
        /*09c8*/ 	.word	0x00028a90


	//   ....[94]....
        /*09cc*/ 	.word	0x00028c30


	//   ....[95]....
        /*09d0*/ 	.word	0x00028c60


	//   ....[96]....
        /*09d4*/ 	.word	0x00028c90


	//   ....[97]....
        /*09d8*/ 	.word	0x00028cc0


	//   ....[98]....
        /*09dc*/ 	.word	0x00028cf0


	//   ....[99]....
        /*09e0*/ 	.word	0x00028d20


	//   ....[100]....
        /*09e4*/ 	.word	0x00028de0


	//   ....[101]....
        /*09e8*/ 	.word	0x00028e00


	//   ....[102]....
        /*09ec*/ 	.word	0x00028e70


	//   ....[103]....
        /*09f0*/ 	.word	0x000293c0


	//   ....[104]....
        /*09f4*/ 	.word	0x000298a0


	//   ....[105]....
        /*09f8*/ 	.word	0x00029950


	//   ....[106]....
        /*09fc*/ 	.word	0x000299f0


	//   ....[107]....
        /*0a00*/ 	.word	0x00029a90


	//   ....[108]....
        /*0a04*/ 	.word	0x00029b30


	//   ....[109]....
        /*0a08*/ 	.word	0x00029c20


	//   ....[110]....
        /*0a0c*/ 	.word	0x00029cc0


	//   ....[111]....
        /*0a10*/ 	.word	0x00029d60


	//   ....[112]....
        /*0a14*/ 	.word	0x00029e00


	//   ....[113]....
        /*0a18*/ 	.word	0x0002a090


	//   ....[114]....
        /*0a1c*/ 	.word	0x0002a1c0


	//   ....[115]....
        /*0a20*/ 	.word	0x0002a2e0


	//   ....[116]....
        /*0a24*/ 	.word	0x0002a410


	//   ....[117]....
        /*0a28*/ 	.word	0x0002a490


	//   ....[118]....
        /*0a2c*/ 	.word	0x0002a510


	//   ....[119]....
        /*0a30*/ 	.word	0x0002a570


	//   ....[120]....
        /*0a34*/ 	.word	0x0002a5f0


	//   ....[121]....
        /*0a38*/ 	.word	0x0002a650


	//   ....[122]....
        /*0a3c*/ 	.word	0x0002a6d0


	//   ....[123]....
        /*0a40*/ 	.word	0x0002a730


	//   ....[124]....
        /*0a44*/ 	.word	0x0002a7b0


	//   ....[125]....
        /*0a48*/ 	.word	0x0002a810


	//   ....[126]....
        /*0a4c*/ 	.word	0x0002a890


	//   ....[127]....
        /*0a50*/ 	.word	0x0002a8f0


	//   ....[128]....
        /*0a54*/ 	.word	0x0002a950


	//   ....[129]....
        /*0a58*/ 	.word	0x0002a9b0


	//   ....[130]....
        /*0a5c*/ 	.word	0x0002aa10


	//   ....[131]....
        /*0a60*/ 	.word	0x0002aa70


	//   ....[132]....
        /*0a64*/ 	.word	0x0002aad0


	//   ....[133]....
        /*0a68*/ 	.word	0x0002ab30


	//   ....[134]....
        /*0a6c*/ 	.word	0x0002aba0


	//   ....[135]....
        /*0a70*/ 	.word	0x0002ac00


	//   ....[136]....
        /*0a74*/ 	.word	0x0002ac90


	//   ....[137]....
        /*0a78*/ 	.word	0x0002acf0


	//   ....[138]....
        /*0a7c*/ 	.word	0x0002ad50


	//   ....[139]....
        /*0a80*/ 	.word	0x0002adb0


	//   ....[140]....
        /*0a84*/ 	.word	0x0002ae50


	//   ....[141]....
        /*0a88*/ 	.word	0x0002aeb0


	//   ....[142]....
        /*0a8c*/ 	.word	0x0002af40


	//   ....[143]....
        /*0a90*/ 	.word	0x0002afa0


	//   ....[144]....
        /*0a94*/ 	.word	0x0002b020


	//   ....[145]....
        /*0a98*/ 	.word	0x0002b080


	//   ....[146]....
        /*0a9c*/ 	.word	0x0002b0e0


	//   ....[147]....
        /*0aa0*/ 	.word	0x0002b140


	//   ....[148]....
        /*0aa4*/ 	.word	0x0002b1c0


	//   ....[149]....
        /*0aa8*/ 	.word	0x0002b220


	//   ....[150]....
        /*0aac*/ 	.word	0x0002b2a0


	//   ....[151]....
        /*0ab0*/ 	.word	0x0002b300


	//   ....[152]....
        /*0ab4*/ 	.word	0x0002b360


	//   ....[153]....
        /*0ab8*/ 	.word	0x0002b3c0


	//   ....[154]....
        /*0abc*/ 	.word	0x0002b430


	//   ....[155]....
        /*0ac0*/ 	.word	0x0002b490


	//   ....[156]....
        /*0ac4*/ 	.word	0x0002b510


	//   ....[157]....
        /*0ac8*/ 	.word	0x0002b570


	//   ....[158]....
        /*0acc*/ 	.word	0x0002b5e0


	//   ....[159]....
        /*0ad0*/ 	.word	0x0002b650


	//   ....[160]....
        /*0ad4*/ 	.word	0x0002b6c0


	//   ....[161]....
        /*0ad8*/ 	.word	0x0002b850


	//   ....[162]....
        /*0adc*/ 	.word	0x0002bb30


	//   ....[163]....
        /*0ae0*/ 	.word	0x0002bf60


	//   ....[164]....
        /*0ae4*/ 	.word	0x0002c000


	//   ....[165]....
        /*0ae8*/ 	.word	0x0002c130


	//   ....[166]....
        /*0aec*/ 	.word	0x0002c1a0


	//   ....[167]....
        /*0af0*/ 	.word	0x0002c210


	//   ....[168]....
        /*0af4*/ 	.word	0x0002c280


	//   ....[169]....
        /*0af8*/ 	.word	0x0002c2f0


	//   ....[170]....
        /*0afc*/ 	.word	0x0002c370


	//   ....[171]....
        /*0b00*/ 	.word	0x0002c400


	//   ....[172]....
        /*0b04*/ 	.word	0x0002c490


	//   ....[173]....
        /*0b08*/ 	.word	0x0002c500


	//   ....[174]....
        /*0b0c*/ 	.word	0x0002c570


	//   ....[175]....
        /*0b10*/ 	.word	0x0002c5e0


	//   ....[176]....
        /*0b14*/ 	.word	0x0002c660


	//   ....[177]....
        /*0b18*/ 	.word	0x0002c6d0


	//   ....[178]....
        /*0b1c*/ 	.word	0x0002c770


	//   ....[179]....
        /*0b20*/ 	.word	0x0002c800


	//   ....[180]....
        /*0b24*/ 	.word	0x0002c920


	//----- nvinfo : EIATTR_REG_RECONFIG
	.align		4
.L_695:
        /*0b28*/ 	.byte	0x01, 0x54
	.zero		2


	//----- nvinfo : EIATTR_SYSCALL_OFFSETS
	.align		4
        /*0b2c*/ 	.byte	0x04, 0x46
        /*0b2e*/ 	.short	(.L_697 - .L_696)


	//   ....[0]....
.L_696:
        /*0b30*/ 	.word	0x00001a80


	//   ....[1]....
        /*0b34*/ 	.word	0x00001bd0


	//   ....[2]....
        /*0b38*/ 	.word	0x00010920


	//   ....[3]....
        /*0b3c*/ 	.word	0x00010d70


	//   ....[4]....
        /*0b40*/ 	.word	0x000249e0


	//   ....[5]....
        /*0b44*/ 	.word	0x00024b90


	//   ....[6]....
        /*0b48*/ 	.word	0x00024ce0


	//   ....[7]....
        /*0b4c*/ 	.word	0x00024e10


	//----- nvinfo : EIATTR_MBARRIER_INSTR_OFFSETS
	.align		4
.L_697:
        /*0b50*/ 	.byte	0x04, 0x39
        /*0b52*/ 	.short	(.L_699 - .L_698)


	//   ....[0]....
.L_698:
        /*0b54*/ 	.word	0x00000300
        /*0b58*/ 	.word	0x000000ff
        /*0b5c*/ 	.word	0x00033400
        /*0b60*/ 	.short	0x0100
        /*0b62*/ 	.byte	0x08
	.zero		1


	//   ....[1]....
        /*0b64*/ 	.word	0x00000310
        /*0b68*/ 	.word	0x000000ff
        /*0b6c*/ 	.word	0x00033420
        /*0b70*/ 	.short	0x0100
        /*0b72*/ 	.byte	0x08
	.zero		1


	//   ....[2]....
        /*0b74*/ 	.word	0x00000400
        /*0b78*/ 	.word	0x000000ff
        /*0b7c*/ 	.word	0x00033430
        /*0b80*/ 	.short	0x0100
        /*0b82*/ 	.byte	0x08
	.zero		1


	//   ....[3]....
        /*0b84*/ 	.word	0x00000410
        /*0b88*/ 	.word	0x000000ff
        /*0b8c*/ 	.word	0x00033440
        /*0b90*/ 	.short	0x0100
        /*0b92*/ 	.byte	0x08
	.zero		1


	//   ....[4]....
        /*0b94*/ 	.word	0x00000420
        /*0b98*/ 	.word	0x000000ff
        /*0b9c*/ 	.word	0x00033438
        /*0ba0*/ 	.short	0x0100
        /*0ba2*/ 	.byte	0x08
	.zero		1


	//   ....[5]....
        /*0ba4*/ 	.word	0x00000430
        /*0ba8*/ 	.word	0x000000ff
        /*0bac*/ 	.word	0x00033448
        /*0bb0*/ 	.short	0x0100
        /*0bb2*/ 	.byte	0x08
	.zero		1


	//   ....[6]....
        /*0bb4*/ 	.word	0x00000560
        /*0bb8*/ 	.word	0x000000ff
        /*0bbc*/ 	.word	0x00033450
        /*0bc0*/ 	.short	0x0100
        /*0bc2*/ 	.byte	0x08
	.zero		1


	//   ....[7]....
        /*0bc4*/ 	.word	0x00000570
        /*0bc8*/ 	.word	0x000000ff
        /*0bcc*/ 	.word	0x00033460
        /*0bd0*/ 	.short	0x0100
        /*0bd2*/ 	.byte	0x08
	.zero		1


	//   ....[8]....
        /*0bd4*/ 	.word	0x00000580
        /*0bd8*/ 	.word	0x000000ff
        /*0bdc*/ 	.word	0x00033458
        /*0be0*/ 	.short	0x0100
        /*0be2*/ 	.byte	0x08
	.zero		1


	//   ....[9]....
        /*0be4*/ 	.word	0x00000590
        /*0be8*/ 	.word	0x000000ff
        /*0bec*/ 	.word	0x00033468
        /*0bf0*/ 	.short	0x0100
        /*0bf2*/ 	.byte	0x08
	.zero		1


	//   ....[10]....
        /*0bf4*/ 	.word	0x00000680
        /*0bf8*/ 	.word	0x000000ff
        /*0bfc*/ 	.word	0x00033470
        /*0c00*/ 	.short	0x0100
        /*0c02*/ 	.byte	0x06
	.zero		1


	//   ....[11]....
        /*0c04*/ 	.word	0x00000690
        /*0c08*/ 	.word	0x000000ff
        /*0c0c*/ 	.word	0x00033480
        /*0c10*/ 	.short	0x0100
        /*0c12*/ 	.byte	0x06
	.zero		1


	//   ....[12]....
        /*0c14*/ 	.word	0x000006a0
        /*0c18*/ 	.word	0x000000ff
        /*0c1c*/ 	.word	0x00033478
        /*0c20*/ 	.short	0x0100
        /*0c22*/ 	.byte	0x06
	.zero		1


	//   ....[13]....
        /*0c24*/ 	.word	0x000006b0
        /*0c28*/ 	.word	0x000000ff
        /*0c2c*/ 	.word	0x00033488
        /*0c30*/ 	.short	0x0100
        /*0c32*/ 	.byte	0x06
	.zero		1


	//   ....[14]....
        /*0c34*/ 	.word	0x000007e0
        /*0c38*/ 	.word	0x000000ff
        /*0c3c*/ 	.word	0x00033490
        /*0c40*/ 	.short	0x0100
        /*0c42*/ 	.byte	0x08
	.zero		1


	//   ....[15]....
        /*0c44*/ 	.word	0x000007f0
        /*0c48*/ 	.word	0x000000ff
        /*0c4c*/ 	.word	0x000334a0
        /*0c50*/ 	.short	0x0100
        /*0c52*/ 	.byte	0x08
	.zero		1


	//   ....[16]....
        /*0c54*/ 	.word	0x00000800
        /*0c58*/ 	.word	0x000000ff
        /*0c5c*/ 	.word	0x00033498
        /*0c60*/ 	.short	0x0100
        /*0c62*/ 	.byte	0x08
	.zero		1


	//   ....[17]....
        /*0c64*/ 	.word	0x00000810
        /*0c68*/ 	.word	0x000000ff
        /*0c6c*/ 	.word	0x000334a8
        /*0c70*/ 	.short	0x0100
        /*0c72*/ 	.byte	0x08
	.zero		1


	//   ....[18]....
        /*0c74*/ 	.word	0x00000940
        /*0c78*/ 	.word	0x000000ff
        /*0c7c*/ 	.word	0x000334b0
        /*0c80*/ 	.short	0x0100
        /*0c82*/ 	.byte	0x08
	.zero		1


	//   ....[19]....
        /*0c84*/ 	.word	0x00000950
        /*0c88*/ 	.word	0x000000ff
        /*0c8c*/ 	.word	0x000334c0
        /*0c90*/ 	.short	0x0100
        /*0c92*/ 	.byte	0x08
	.zero		1


	//   ....[20]....
        /*0c94*/ 	.word	0x00000960
        /*0c98*/ 	.word	0x000000ff
        /*0c9c*/ 	.word	0x000334b8
        /*0ca0*/ 	.short	0x0100
        /*0ca2*/ 	.byte	0x08
	.zero		1


	//   ....[21]....
        /*0ca4*/ 	.word	0x00000970
        /*0ca8*/ 	.word	0x000000ff
        /*0cac*/ 	.word	0x000334c8
        /*0cb0*/ 	.short	0x0100
        /*0cb2*/ 	.byte	0x08
	.zero		1


	//   ....[22]....
        /*0cb4*/ 	.word	0x00003470
        /*0cb8*/ 	.word	0x0000002b
        /*0cbc*/ 	.word	0x00033490
        /*0cc0*/ 	.short	0x010a
        /*0cc2*/ 	.byte	0x3f
	.zero		1


	//   ....[23]....
        /*0cc4*/ 	.word	0x00009520
        /*0cc8*/ 	.word	0x0000002b
        /*0ccc*/ 	.word	0x00033490
        /*0cd0*/ 	.short	0x010a
        /*0cd2*/ 	.byte	0x3f
	.zero		1


	//   ....[24]....
        /*0cd4*/ 	.word	0x0000f640
        /*0cd8*/ 	.word	0x0000002b
        /*0cdc*/ 	.word	0x00033490
        /*0ce0*/ 	.short	0x010a
        /*0ce2*/ 	.byte	0x3f
	.zero		1


	//   ....[25]....
        /*0ce4*/ 	.word	0x0000fa20
        /*0ce8*/ 	.word	0x0000002c
        /*0cec*/ 	.word	0x00000000
        /*0cf0*/ 	.short	0x0101
        /*0cf2*/ 	.byte	0x3f
	.zero		1


	//   ....[26]....
        /*0cf4*/ 	.word	0x0000fa60
        /*0cf8*/ 	.word	0x0000002b
        /*0cfc*/ 	.word	0x000334b0
        /*0d00*/ 	.short	0x010a
        /*0d02*/ 	.byte	0x3f
	.zero		1


	//   ....[27]....
        /*0d04*/ 	.word	0x0000ff80
        /*0d08*/ 	.word	0x0000002b
        /*0d0c*/ 	.word	0x00000000
        /*0d10*/ 	.short	0x0101
        /*0d12*/ 	.byte	0x3f
	.zero		1


	//   ....[28]....
        /*0d14*/ 	.word	0x000109b0
        /*0d18*/ 	.word	0x00000012
        /*0d1c*/ 	.word	0x00033400
        /*0d20*/ 	.short	0x010a
        /*0d22*/ 	.byte	0x3f
	.zero		1


	//   ....[29]....
        /*0d24*/ 	.word	0x00010a00
        /*0d28*/ 	.word	0x00000012
        /*0d2c*/ 	.word	0x00033400
        /*0d30*/ 	.short	0x010a
        /*0d32*/ 	.byte	0x3f
	.zero		1


	//   ....[30]....
        /*0d34*/ 	.word	0x00011200
        /*0d38*/ 	.word	0x00000012
        /*0d3c*/ 	.word	0x00033400
        /*0d40*/ 	.short	0x010a
        /*0d42*/ 	.byte	0x3f
	.zero		1


	//   ....[31]....
        /*0d44*/ 	.word	0x00014490
        /*0d48*/ 	.word	0x00000012
        /*0d4c*/ 	.word	0x00033400
        /*0d50*/ 	.short	0x010a
        /*0d52*/ 	.byte	0x3f
	.zero		1


	//   ....[32]....
        /*0d54*/ 	.word	0x000175b0
        /*0d58*/ 	.word	0x00000000
        /*0d5c*/ 	.word	0x00033430
        /*0d60*/ 	.short	0x010a
        /*0d62*/ 	.byte	0x3f
	.zero		1


	//   ....[33]....
        /*0d64*/ 	.word	0x00017630
        /*0d68*/ 	.word	0x00000000
        /*0d6c*/ 	.word	0x00033430
        /*0d70*/ 	.short	0x010a
        /*0d72*/ 	.byte	0x3f
	.zero		1


	//   ....[34]....
        /*0d74*/ 	.word	0x00019be0
        /*0d78*/ 	.word	0x00000015
        /*0d7c*/ 	.word	0x00000000
        /*0d80*/ 	.short	0x0101
        /*0d82*/ 	.byte	0x3f
	.zero		1


	//   ....[35]....
        /*0d84*/ 	.word	0x0001b070
        /*0d88*/ 	.word	0x00000009
        /*0d8c*/ 	.word	0x00033430
        /*0d90*/ 	.short	0x010a
        /*0d92*/ 	.byte	0x3f
	.zero		1


	//   ....[36]....
        /*0d94*/ 	.word	0x0001b0c0
        /*0d98*/ 	.word	0x00000009
        /*0d9c*/ 	.word	0x00033430
        /*0da0*/ 	.short	0x010a
        /*0da2*/ 	.byte	0x3f
	.zero		1


	//   ....[37]....
        /*0da4*/ 	.word	0x0001c1c0
        /*0da8*/ 	.word	0x0000000a
        /*0dac*/ 	.word	0x00033450
        /*0db0*/ 	.short	0x010a
        /*0db2*/ 	.byte	0x3f
	.zero		1


	//   ....[38]....
        /*0db4*/ 	.word	0x0001c200
        /*0db8*/ 	.word	0x0000000a
        /*0dbc*/ 	.word	0x00033450
        /*0dc0*/ 	.short	0x010a
        /*0dc2*/ 	.byte	0x3f
	.zero		1


	//   ....[39]....
        /*0dc4*/ 	.word	0x0001d840
        /*0dc8*/ 	.word	0x00000003
        /*0dcc*/ 	.word	0x00000000
        /*0dd0*/ 	.short	0x0101
        /*0dd2*/ 	.byte	0x3f
	.zero		1


	//   ....[40]....
        /*0dd4*/ 	.word	0x0001dbc0
        /*0dd8*/ 	.word	0x00000007
        /*0ddc*/ 	.word	0x00000000
        /*0de0*/ 	.short	0x0101
        /*0de2*/ 	.byte	0x3f
	.zero		1


	//   ....[41]....
        /*0de4*/ 	.word	0x0001e420
        /*0de8*/ 	.word	0x0000000f
        /*0dec*/ 	.word	0x00033450
        /*0df0*/ 	.short	0x010a
        /*0df2*/ 	.byte	0x3f
	.zero		1


	//   ....[42]....
        /*0df4*/ 	.word	0x0001e4a0
        /*0df8*/ 	.word	0x0000000f
        /*0dfc*/ 	.word	0x00033450
        /*0e00*/ 	.short	0x010a
        /*0e02*/ 	.byte	0x3f
	.zero		1


	//   ....[43]....
        /*0e04*/ 	.word	0x0001eaf0
        /*0e08*/ 	.word	0x00000002
        /*0e0c*/ 	.word	0x00000000
        /*0e10*/ 	.short	0x0101
        /*0e12*/ 	.byte	0x3f
	.zero		1


	//   ....[44]....
        /*0e14*/ 	.word	0x00020e10
        /*0e18*/ 	.word	0x00000000
        /*0e1c*/ 	.word	0x00000000
        /*0e20*/ 	.short	0x0101
        /*0e22*/ 	.byte	0x3f
	.zero		1


	//   ....[45]....
        /*0e24*/ 	.word	0x00023320
        /*0e28*/ 	.word	0x0000000b
        /*0e2c*/ 	.word	0x00033420
        /*0e30*/ 	.short	0x010a
        /*0e32*/ 	.byte	0x3f
	.zero		1


	//   ....[46]....
        /*0e34*/ 	.word	0x000233f0
        /*0e38*/ 	.word	0x00000007
        /*0e3c*/ 	.word	0x000334a0
        /*0e40*/ 	.short	0x010a
        /*0e42*/ 	.byte	0x3f
	.zero		1


	//   ....[47]....
        /*0e44*/ 	.word	0x00023830
        /*0e48*/ 	.word	0x00000007
        /*0e4c*/ 	.word	0x000334c0
        /*0e50*/ 	.short	0x010a
        /*0e52*/ 	.byte	0x3f
	.zero		1


	//   ....[48]....
        /*0e54*/ 	.word	0x00023df0
        /*0e58*/ 	.word	0x00000007
        /*0e5c*/ 	.word	0x000334a0
        /*0e60*/ 	.short	0x010a
        /*0e62*/ 	.byte	0x3f
	.zero		1


	//   ....[49]....
        /*0e64*/ 	.word	0x00024210
        /*0e68*/ 	.word	0x00000007
        /*0e6c*/ 	.word	0x000334c0
        /*0e70*/ 	.short	0x010a
        /*0e72*/ 	.byte	0x3f
	.zero		1


	//   ....[50]....
        /*0e74*/ 	.word	0x000255e0
        /*0e78*/ 	.word	0x00000006
        /*0e7c*/ 	.word	0x00033480
        /*0e80*/ 	.short	0x010a
        /*0e82*/ 	.byte	0x3f
	.zero		1


	//   ....[51]....
        /*0e84*/ 	.word	0x00025850
        /*0e88*/ 	.word	0x00000006
        /*0e8c*/ 	.word	0x00033440
        /*0e90*/ 	.short	0x010a
        /*0e92*/ 	.byte	0x3f
	.zero		1


	//   ....[52]....
        /*0e94*/ 	.word	0x00025d90
        /*0e98*/ 	.word	0x00000004
        /*0e9c*/ 	.word	0x00033420
        /*0ea0*/ 	.short	0x010a
        /*0ea2*/ 	.byte	0x3f
	.zero		1


	//   ....[53]....
        /*0ea4*/ 	.word	0x000260d0
        /*0ea8*/ 	.word	0x00000005
        /*0eac*/ 	.word	0x00033480
        /*0eb0*/ 	.short	0x010a
        /*0eb2*/ 	.byte	0x3f
	.zero		1


	//   ....[54]....
        /*0eb4*/ 	.word	0x00026530
        /*0eb8*/ 	.word	0x00000005
        /*0ebc*/ 	.word	0x00033440
        /*0ec0*/ 	.short	0x010a
        /*0ec2*/ 	.byte	0x3f
	.zero		1


	//   ....[55]....
        /*0ec4*/ 	.word	0x00026a10
        /*0ec8*/ 	.word	0x0000000d
        /*0ecc*/ 	.word	0x00033470
        /*0ed0*/ 	.short	0x010a
        /*0ed2*/ 	.byte	0x3f
	.zero		1


	//   ....[56]....
        /*0ed4*/ 	.word	0x00026a80
        /*0ed8*/ 	.word	0x0000000d
        /*0edc*/ 	.word	0x00033460
        /*0ee0*/ 	.short	0x010a
        /*0ee2*/ 	.byte	0x3f
	.zero		1


	//   ....[57]....
        /*0ee4*/ 	.word	0x000277e0
        /*0ee8*/ 	.word	0x0000000d
        /*0eec*/ 	.word	0x00033450
        /*0ef0*/ 	.short	0x0101
        /*0ef2*/ 	.byte	0x3f
	.zero		1


	//   ....[58]....
        /*0ef4*/ 	.word	0x00027850
        /*0ef8*/ 	.word	0x0000000d
        /*0efc*/ 	.word	0x00000000
        /*0f00*/ 	.short	0x0101
        /*0f02*/ 	.byte	0x3f
	.zero		1


	//   ....[59]....
        /*0f04*/ 	.word	0x00027a50
        /*0f08*/ 	.word	0x00000000
        /*0f0c*/ 	.word	0x00033470
        /*0f10*/ 	.short	0x010a
        /*0f12*/ 	.byte	0x3f
	.zero		1


	//   ....[60]....
        /*0f14*/ 	.word	0x00027ac0
        /*0f18*/ 	.word	0x00000000
        /*0f1c*/ 	.word	0x00033460
        /*0f20*/ 	.short	0x010a
        /*0f22*/ 	.byte	0x3f
	.zero		1


	//   ....[61]....
        /*0f24*/ 	.word	0x000286a0
        /*0f28*/ 	.word	0x00000000
        /*0f2c*/ 	.word	0x00033450
        /*0f30*/ 	.short	0x0101
        /*0f32*/ 	.byte	0x3f
	.zero		1


	//   ....[62]....
        /*0f34*/ 	.word	0x00028720
        /*0f38*/ 	.word	0x00000002
        /*0f3c*/ 	.word	0x00000000
        /*0f40*/ 	.short	0x0101
        /*0f42*/ 	.byte	0x3f
	.zero		1


	//   ....[63]....
        /*0f44*/ 	.word	0x00029340
        /*0f48*/ 	.word	0x00000003
        /*0f4c*/ 	.word	0x00033420
        /*0f50*/ 	.short	0x010a
        /*0f52*/ 	.byte	0x3f
	.zero		1


	//   ....[64]....
        /*0f54*/ 	.word	0x00029500
        /*0f58*/ 	.word	0x00000007
        /*0f5c*/ 	.word	0x00000000
        /*0f60*/ 	.short	0x010a
        /*0f62*/ 	.byte	0x3f
	.zero		1


	//   ....[65]....
        /*0f64*/ 	.word	0x00029550
        /*0f68*/ 	.word	0x00000005
        /*0f6c*/ 	.word	0x00000000
        /*0f70*/ 	.short	0x010a
        /*0f72*/ 	.byte	0x3f
	.zero		1


	//   ....[66]....
        /*0f74*/ 	.word	0x000295a0
        /*0f78*/ 	.word	0x00000005
        /*0f7c*/ 	.word	0x00033460
        /*0f80*/ 	.short	0x010a
        /*0f82*/ 	.byte	0x3f
	.zero		1


	//   ....[67]....
        /*0f84*/ 	.word	0x000295f0
        /*0f88*/ 	.word	0x00000003
        /*0f8c*/ 	.word	0x00033460
        /*0f90*/ 	.short	0x010a
        /*0f92*/ 	.byte	0x3f
	.zero		1


	//   ....[68]....
        /*0f94*/ 	.word	0x00029630
        /*0f98*/ 	.word	0x00000005
        /*0f9c*/ 	.word	0x00033480
        /*0fa0*/ 	.short	0x010a
        /*0fa2*/ 	.byte	0x3f
	.zero		1


	//   ....[69]....
        /*0fa4*/ 	.word	0x00029650
        /*0fa8*/ 	.word	0x00000003
        /*0fac*/ 	.word	0x00033480
        /*0fb0*/ 	.short	0x010a
        /*0fb2*/ 	.byte	0x3f
	.zero		1


	//   ....[70]....
        /*0fb4*/ 	.word	0x000296b0
        /*0fb8*/ 	.word	0x0000002b
        /*0fbc*/ 	.word	0x00033490
        /*0fc0*/ 	.short	0x010a
        /*0fc2*/ 	.byte	0x3f
	.zero		1


	//   ....[71]....
        /*0fc4*/ 	.word	0x00029700
        /*0fc8*/ 	.word	0x0000002b
        /*0fcc*/ 	.word	0x00033490
        /*0fd0*/ 	.short	0x010a
        /*0fd2*/ 	.byte	0x3f
	.zero		1


	//   ....[72]....
        /*0fd4*/ 	.word	0x00029750
        /*0fd8*/ 	.word	0x0000002b
        /*0fdc*/ 	.word	0x00033490
        /*0fe0*/ 	.short	0x010a
        /*0fe2*/ 	.byte	0x3f
	.zero		1


	//   ....[73]....
        /*0fe4*/ 	.word	0x000297a0
        /*0fe8*/ 	.word	0x0000002b
        /*0fec*/ 	.word	0x000334b0
        /*0ff0*/ 	.short	0x010a
        /*0ff2*/ 	.byte	0x3f
	.zero		1


	//   ....[74]....
        /*0ff4*/ 	.word	0x00029b70
        /*0ff8*/ 	.word	0x00000012
        /*0ffc*/ 	.word	0x00033400
        /*1000*/ 	.short	0x010a
        /*1002*/ 	.byte	0x3f
	.zero		1


	//   ....[75]....
        /*1004*/ 	.word	0x00029e40
        /*1008*/ 	.word	0x00000012
        /*100c*/ 	.word	0x00033400
        /*1010*/ 	.short	0x010a
        /*1012*/ 	.byte	0x3f
	.zero		1


	//   ....[76]....
        /*1014*/ 	.word	0x00029e90
        /*1018*/ 	.word	0x00000000
        /*101c*/ 	.word	0x00033430
        /*1020*/ 	.short	0x010a
        /*1022*/ 	.byte	0x3f
	.zero		1


	//   ....[77]....
        /*1024*/ 	.word	0x00029ee0
        /*1028*/ 	.word	0x00000009
        /*102c*/ 	.word	0x00033430
        /*1030*/ 	.short	0x010a
        /*1032*/ 	.byte	0x3f
	.zero		1


	//   ....[78]....
        /*1034*/ 	.word	0x00029f30
        /*1038*/ 	.word	0x0000000a
        /*103c*/ 	.word	0x00033450
        /*1040*/ 	.short	0x010a
        /*1042*/ 	.byte	0x3f
	.zero		1


	//   ....[79]....
        /*1044*/ 	.word	0x00029f80
        /*1048*/ 	.word	0x0000000f
        /*104c*/ 	.word	0x00033450
        /*1050*/ 	.short	0x010a
        /*1052*/ 	.byte	0x3f
	.zero		1


	//   ....[80]....
        /*1054*/ 	.word	0x0002b910
        /*1058*/ 	.word	0x0000000b
        /*105c*/ 	.word	0x00033420
        /*1060*/ 	.short	0x010a
        /*1062*/ 	.byte	0x3f
	.zero		1


	//   ....[81]....
        /*1064*/ 	.word	0x0002b960
        /*1068*/ 	.word	0x00000007
        /*106c*/ 	.word	0x000334a0
        /*1070*/ 	.short	0x010a
        /*1072*/ 	.byte	0x3f
	.zero		1


	//   ....[82]....
        /*1074*/ 	.word	0x0002b9b0
        /*1078*/ 	.word	0x00000007
        /*107c*/ 	.word	0x000334c0
        /*1080*/ 	.short	0x010a
        /*1082*/ 	.byte	0x3f
	.zero		1


	//   ....[83]....
        /*1084*/ 	.word	0x0002ba00
        /*1088*/ 	.word	0x00000007
        /*108c*/ 	.word	0x000334a0
        /*1090*/ 	.short	0x010a
        /*1092*/ 	.byte	0x3f
	.zero		1


	//   ....[84]....
        /*1094*/ 	.word	0x0002ba50
        /*1098*/ 	.word	0x00000007
        /*109c*/ 	.word	0x000334c0
        /*10a0*/ 	.short	0x010a
        /*10a2*/ 	.byte	0x3f
	.zero		1


	//   ....[85]....
        /*10a4*/ 	.word	0x0002bbf0
        /*10a8*/ 	.word	0x00000006
        /*10ac*/ 	.word	0x00033480
        /*10b0*/ 	.short	0x010a
        /*10b2*/ 	.byte	0x3f
	.zero		1


	//   ....[86]....
        /*10b4*/ 	.word	0x0002bc40
        /*10b8*/ 	.word	0x00000006
        /*10bc*/ 	.word	0x00033440
        /*10c0*/ 	.short	0x010a
        /*10c2*/ 	.byte	0x3f
	.zero		1


	//   ....[87]....
        /*10c4*/ 	.word	0x0002bcc0
        /*10c8*/ 	.word	0x00000004
        /*10cc*/ 	.word	0x00033420
        /*10d0*/ 	.short	0x010a
        /*10d2*/ 	.byte	0x3f
	.zero		1


	//   ....[88]....
        /*10d4*/ 	.word	0x0002bd10
        /*10d8*/ 	.word	0x00000005
        /*10dc*/ 	.word	0x00033480
        /*10e0*/ 	.short	0x010a
        /*10e2*/ 	.byte	0x3f
	.zero		1


	//   ....[89]....
        /*10e4*/ 	.word	0x0002bd60
        /*10e8*/ 	.word	0x00000005
        /*10ec*/ 	.word	0x00033440
        /*10f0*/ 	.short	0x010a
        /*10f2*/ 	.byte	0x3f
	.zero		1


	//   ....[90]....
        /*10f4*/ 	.word	0x0002bdb0
        /*10f8*/ 	.word	0x0000000d
        /*10fc*/ 	.word	0x00033470
        /*1100*/ 	.short	0x010a
        /*1102*/ 	.byte	0x3f
	.zero		1


	//   ....[91]....
        /*1104*/ 	.word	0x0002be00
        /*1108*/ 	.word	0x0000000d
        /*110c*/ 	.word	0x00033460
        /*1110*/ 	.short	0x010a
        /*1112*/ 	.byte	0x3f
	.zero		1


	//   ....[92]....
        /*1114*/ 	.word	0x0002be50
        /*1118*/ 	.word	0x00000000
        /*111c*/ 	.word	0x00033470
        /*1120*/ 	.short	0x010a
        /*1122*/ 	.byte	0x3f
	.zero		1


	//   ....[93]....
        /*1124*/ 	.word	0x0002bea0
        /*1128*/ 	.word	0x00000000
        /*112c*/ 	.word	0x00033460
        /*1130*/ 	.short	0x010a
        /*1132*/ 	.byte	0x3f
	.zero		1


	//   ....[94]....
        /*1134*/ 	.word	0x0002c840
        /*1138*/ 	.word	0x00000003
        /*113c*/ 	.word	0x00033420
        /*1140*/ 	.short	0x010a
        /*1142*/ 	.byte	0x3f
	.zero		1


	//   ....[95]....
        /*1144*/ 	.word	0x0002c9e0
        /*1148*/ 	.word	0x00000007
        /*114c*/ 	.word	0x00000000
        /*1150*/ 	.short	0x010a
        /*1152*/ 	.byte	0x3f
	.zero		1


	//   ....[96]....
        /*1154*/ 	.word	0x0002ca30
        /*1158*/ 	.word	0x00000005
        /*115c*/ 	.word	0x00000000
        /*1160*/ 	.short	0x010a
        /*1162*/ 	.byte	0x3f
	.zero		1


	//   ....[97]....
        /*1164*/ 	.word	0x0002ca80
        /*1168*/ 	.word	0x00000005
        /*116c*/ 	.word	0x00033460
        /*1170*/ 	.short	0x010a
        /*1172*/ 	.byte	0x3f
	.zero		1


	//   ....[98]....
        /*1174*/ 	.word	0x0002cad0
        /*1178*/ 	.word	0x00000003
        /*117c*/ 	.word	0x00033460
        /*1180*/ 	.short	0x010a
        /*1182*/ 	.byte	0x3f
	.zero		1


	//   ....[99]....
        /*1184*/ 	.word	0x0002cb20
        /*1188*/ 	.word	0x00000005
        /*118c*/ 	.word	0x00033480
        /*1190*/ 	.short	0x010a
        /*1192*/ 	.byte	0x3f
	.zero		1


	//----- nvinfo : EIATTR_NUM_MBARRIERS
	.align		4
.L_699:
        /*1194*/ 	.byte	0x03, 0x38
        /*1196*/ 	.short	0x0016


	//----- nvinfo : EIATTR_EXIT_INSTR_OFFSETS
	.align		4
        /*1198*/ 	.byte	0x04, 0x1c
        /*119a*/ 	.short	(.L_701 - .L_700)


	//   ....[0]....
.L_700:
        /*119c*/ 	.word	0x000296a0


	//----- nvinfo : EIATTR_MAX_THREADS
	.align		4
.L_701:
        /*11a0*/ 	.byte	0x04, 0x05
        /*11a2*/ 	.short	(.L_703 - .L_702)
.L_702:
        /*11a4*/ 	.word	0x00000180
        /*11a8*/ 	.word	0x00000001
        /*11ac*/ 	.word	0x00000001


	//----- nvinfo : EIATTR_CRS_STACK_SIZE
	.align		4
.L_703:
        /*11b0*/ 	.byte	0x04, 0x1e
        /*11b2*/ 	.short	(.L_705 - .L_704)
.L_704:
        /*11b4*/ 	.word	0x00000000


	//----- nvinfo : EIATTR_CBANK_PARAM_SIZE
	.align		4
.L_705:
        /*11b8*/ 	.byte	0x03, 0x19
        /*11ba*/ 	.short	0x0a70


	//----- nvinfo : EIATTR_PARAM_CBANK
	.align		4
        /*11bc*/ 	.byte	0x04, 0x0a
        /*11be*/ 	.short	(.L_707 - .L_706)
	.align		4
.L_706:
        /*11c0*/ 	.word	index@(.nv.constant0._ZN7cutlass13device_kernelIN5flash11enable_sm90INS1_16FlashAttnFwdSm90INS1_25CollectiveMainloopFwdSm90ILi2EN4cute5tupleIJNS5_1CILi1EEES8_S8_EEENS6_IJNS7_ILi128EEENS7_ILi160EEENS7_ILi192EEEEEELi192ENS_12float_e4m3_tEfNS_4arch4Sm90ELb0ELb0ELb0ELb1ELb0ELb1ELb0ELb1ELb1ELb0ELb0ELb0EEENS1_21CollectiveEpilogueFwdINS6_IJSA_SC_SB_EEES9_NS_10bfloat16_tESG_Li256ELb1ELb0ELb0ELb1EEENS1_36VarlenDynamicPersistentTileSchedulerILi128ELi160ELi256ELi128ELb0ELb0ELb1ELb0ELb1ELb1EEEEEEEEEvNT_6ParamsE)
        /*11c4*/ 	.short	0x0210
        /*11c6*/ 	.short	0x0a70


	//----- nvinfo : EIATTR_SW_WAR
	.align		4
.L_707:
        /*11c8*/ 	.byte	0x04, 0x36
        /*11ca*/ 	.short	(.L_709 - .L_708)
.L_708:
        /*11cc*/ 	.word	0x00000008
.L_709:


//--------------------- .nv.info._ZN7cutlass13device_kernelIN5flash11enable_sm90INS1_16FlashAttnFwdSm90INS1_25CollectiveMainloopFwdSm90ILi2EN4cute5tupleIJNS5_1CILi1EEES8_S8_EEENS6_IJNS7_ILi128EEENS7_ILi160EEENS7_ILi192EEEEEELi192ENS_12float_e4m3_tEfNS_4arch4Sm90ELb0ELb1ELb0ELb0ELb0ELb0ELb0ELb1ELb1ELb0ELb0ELb0EEENS1_21CollectiveEpilogueFwdINS6_IJSA_SC_SB_EEES9_NS_10bfloat16_tESG_Li256ELb0ELb0ELb0ELb1EEENS1_30DynamicPersistentTileSchedulerILi256ELi128ELb0ELb0ELb1EEEEEEEEEvNT_6ParamsE --------------------------
	.section	.nv.info._ZN7cutlass13device_kernelIN5flash11enable_sm90INS1_16FlashAttnFwdSm90INS1_25CollectiveMainloopFwdSm90ILi2EN4cute5tupleIJNS5_1CILi1EEES8_S8_EEENS6_IJNS7_ILi128EEENS7_ILi160EEENS7_ILi192EEEEEELi192ENS_12float_e4m3_tEfNS_4arch4Sm90ELb0ELb1ELb0ELb0ELb0ELb0ELb0ELb1ELb1ELb0ELb0ELb0EEENS1_21CollectiveEpilogueFwdINS6_IJSA_SC_SB_EEES9_NS_10bfloat16_tESG_Li256ELb0ELb0ELb0ELb1EEENS1_30DynamicPersistentTileSchedulerILi256ELi128ELb0ELb0ELb1EEEEEEEEEvNT_6ParamsE,"",@"SHT_CUDA_INFO"
	.sectionflags	@""
	.align	4


	//----- nvinfo : EIATTR_CUDA_API_VERSION
	.align		4
        /*0000*/ 	.byte	0x04, 0x37
        /*0002*/ 	.short	(.L_711 - .L_710)
.L_710:
        /*0004*/ 	.word	0x00000082


	//----- nvinfo : EIATTR_KPARAM_INFO
	.align		4
.L_711:
        /*0008*/ 	.byte	0x04, 0x17
        /*000a*/ 	.short	(.L_713 - .L_712)
.L_712:
        /*000c*/ 	.word	0x00000000
        /*0010*/ 	.short	0x0000
        /*0012*/ 	.short	0x0070
        /*0014*/ 	.byte	0x00, 0xf0, 0x01, 0x2e


	//----- nvinfo : EIATTR_SPARSE_MMA_MASK
	.align		4
.L_713:
        /*0018*/ 	.byte	0x03, 0x50
        /*001a*/ 	.short	0x0000


	//----- nvinfo : EIATTR_MAXREG_COUNT
	.align		4
        /*001c*/ 	.byte	0x03, 0x1b
        /*001e*/ 	.short	0x00a8


	//----- nvinfo : EIATTR_NUM_BARRIERS
	.align		4
        /*0020*/ 	.byte	0x02, 0x4c
        /*0022*/ 	.byte	0x10
	.zero		1


	//----- nvinfo : EIATTR_EXTERNS
	.align		4
        /*0024*/ 	.byte	0x04, 0x0f
        /*0026*/ 	.short	(.L_715 - .L_714)


	//   ....[0]....
	.align		4
.L_714:
        /*0028*/ 	.word	index@(__assertfail)


	//----- nvinfo : EIATTR_ANNOTATIONS
	.align		4
.L_715:
        /*002c*/ 	.byte	0x04, 0x55
        /*002e*/ 	.short	(.L_717 - .L_716)


	//   ....[0]....
.L_716:
        /* <DEDUP_REMOVED lines=24> */


	//----- nvinfo : EIATTR_MERCURY_ISA_VERSION
	.align		4
.L_717:
        /*0198*/ 	.byte	0x03, 0x5f
        /*019a*/ 	.short	0x0101


	//----- nvinfo : EIATTR_INT_WARP_WIDE_INSTR_OFFSETS
	.align		4
        /*019c*/ 	.byte	0x04, 0x31
        /*019e*/ 	.short	(.L_719 - .L_718)


	//   ....[0]....
.L_718:
        /*01a0*/ 	.word	0x00000190


	//   ....[1]....
        /*01a4*/ 	.word	0x000001c0


	//   ....[2]....
        /*01a8*/ 	.word	0x000001d0


	//   ....[3]....
        /*01ac*/ 	.word	0x00016220


	//   ....[4]....
        /*01b0*/ 	.word	0x000162b0


	//   ....[5]....
        /*01b4*/ 	.word	0x000169c0


	//   ....[6]....
        /*01b8*/ 	.word	0x00018c80


	//   ....[7]....
        /*01bc*/ 	.word	0x00018d10


	//----- nvinfo : EIATTR_COOP_GROUP_MASK_REGIDS
	.align		4
.L_719:
        /*01c0*/ 	.byte	0x04, 0x29
        /*01c2*/ 	.short	(.L_721 - .L_720)


	//   ....[0]....
.L_720:
        /*01c4*/ 	.word	0xffffffff


	//   ....[1]....
        /*01c8*/ 	.word	0xffffffff


	//   ....[2]....
        /*01cc*/ 	.word	0xffffffff


	//   ....[3]....
        /*01d0*/ 	.word	0xffffffff


	//   ....[4]....
        /*01d4*/ 	.word	0xffffffff


	//   ....[5]....
        /*01d8*/ 	.word	0xffffffff


	//   ....[6]....
        /*01dc*/ 	.word	0xffffffff


	//   ....[7]....
        /*01e0*/ 	.word	0xffffffff


	//   ....[8]....
        /*01e4*/ 	.word	0xffffffff


	//   ....[9]....
        /*01e8*/ 	.word	0xffffffff


	//   ....[10]....
        /*01ec*/ 	.word	0xffffffff


	//   ....[11]....
        /*01f0*/ 	.word	0xffffffff


	//   ....[12]....
        /*01f4*/ 	.word	0xffffffff


	//   ....[13]....
        /*01f8*/ 	.word	0xffffffff


	//   ....[14]....
        /*01fc*/ 	.word	0xffffffff


	//   ....[15]....
        /*0200*/ 	.word	0xffffffff


	//   ....[16]....
        /*0204*/ 	.word	0xffffffff


	//   ....[17]....
        /*0208*/ 	.word	0xffffffff


	//   ....[18]....
        /*020c*/ 	.word	0xffffffff


	//   ....[19]....
        /*0210*/ 	.word	0xffffffff


	//   ....[20]....
        /*0214*/ 	.word	0xffffffff


	//   ....[21]....
        /*0218*/ 	.word	0xffffffff


	//   ....[22]....
        /*021c*/ 	.word	0xffffffff


	//   ....[23]....
        /*0220*/ 	.word	0xffffffff


	//   ....[24]....
        /*0224*/ 	.word	0xffffffff


	//   ....[25]....
        /*0228*/ 	.word	0xffffffff


	//   ....[26]....
        /*022c*/ 	.word	0xffffffff


	//   ....[27]....
        /*0230*/ 	.word	0xffffffff


	//   ....[28]....
        /*0234*/ 	.word	0xffffffff


	//   ....[29]....
        /*0238*/ 	.word	0xffffffff


	//   ....[30]....
        /*023c*/ 	.word	0xffffffff


	//   ....[31]....
        /*0240*/ 	.word	0xffffffff


	//   ....[32]....
        /*0244*/ 	.word	0xffffffff


	//   ....[33]....
        /*0248*/ 	.word	0xffffffff


	//   ....[34]....
        /*024c*/ 	.word	0xffffffff


	//   ....[35]....
        /*0250*/ 	.word	0xffffffff


	//   ....[36]....
        /*0254*/ 	.word	0xffffffff


	//   ....[37]....
        /*0258*/ 	.word	0xffffffff


	//   ....[38]....
        /*025c*/ 	.word	0xffffffff


	//   ....[39]....
        /*0260*/ 	.word	0xffffffff


	//   ....[40]....
        /*0264*/ 	.word	0xffffffff


	//   ....[41]....
        /*0268*/ 	.word	0xffffffff


	//   ....[42]....
        /*026c*/ 	.word	0xffffffff


	//   ....[43]....
        /*0270*/ 	.word	0xffffffff


	//   ....[44]....
        /*0274*/ 	.word	0xffffffff


	//   ....[45]....
        /*0278*/ 	.word	0xffffffff


	//   ....[46]....
        /*027c*/ 	.word	0xffffffff


	//   ....[47]....
        /*0280*/ 	.word	0xffffffff


	//   ....[48]....
        /*0284*/ 	.word	0xffffffff


	//   ....[49]....
        /*0288*/ 	.word	0xffffffff


	//   ....[50]....
        /*028c*/ 	.word	0xffffffff


	//   ....[51]....
        /*0290*/ 	.word	0xffffffff


	//   ....[52]....
        /*0294*/ 	.word	0xffffffff


	//   ....[53]....
        /*0298*/ 	.word	0xffffffff


	//   ....[54]....
        /*029c*/ 	.word	0xffffffff


	//   ....[55]....
        /*02a0*/ 	.word	0xffffffff


	//   ....[56]....
        /*02a4*/ 	.word	0xffffffff


	//   ....[57]....
        /*02a8*/ 	.word	0xffffffff


	//   ....[58]....
        /*02ac*/ 	.word	0xffffffff


	//   ....[59]....
        /*02b0*/ 	.word	0xffffffff


	//   ....[60]....
        /*02b4*/ 	.word	0xffffffff


	//   ....[61]....
        /*02b8*/ 	.word	0xffffffff


	//   ....[62]....
        /*02bc*/ 	.word	0xffffffff


	//   ....[63]....
        /*02c0*/ 	.word	0xffffffff


	//   ....[64]....
        /*02c4*/ 	.word	0xffffffff


	//   ....[65]....
        /*02c8*/ 	.word	0xffffffff


	//   ....[66]....
        /*02cc*/ 	.word	0xffffffff


	//   ....[67]....
        /*02d0*/ 	.word	0xffffffff


	//   ....[68]....
        /*02d4*/ 	.word	0xffffffff


	//   ....[69]....
        /*02d8*/ 	.word	0xffffffff


	//   ....[70]....
        /*02dc*/ 	.word	0xffffffff


	//   ....[71]....
        /*02e0*/ 	.word	0xffffffff


	//   ....[72]....
        /*02e4*/ 	.word	0xffffffff


	//   ....[73]....
        /*02e8*/ 	.word	0xffffffff


	//   ....[74]....
        /*02ec*/ 	.word	0xffffffff


	//   ....[75]....
        /*02f0*/ 	.word	0xffffffff


	//   ....[76]....
        /*02f4*/ 	.word	0xffffffff


	//   ....[77]....
        /*02f8*/ 	.word	0xffffffff


	//   ....[78]....
        /*02fc*/ 	.word	0xffffffff


	//   ....[79]....
        /*0300*/ 	.word	0xffffffff


	//   ....[80]....
        /*0304*/ 	.word	0xffffffff


	//   ....[81]....
        /*0308*/ 	.word	0x0500000f


	//   ....[82]....
        /*030c*/ 	.word	0x0500000f


	//----- nvinfo : EIATTR_COOP_GROUP_INSTR_OFFSETS
	.align		4
.L_721:
        /*0310*/ 	.byte	0x04, 0x28
        /*0312*/ 	.short	(.L_723 - .L_722)


	//   ....[0]....
.L_722:
        /*0314*/ 	.word	0x00000070


	//   ....[1]....
        /*0318*/ 	.word	0x000001a0


	//   ....[2]....
        /*031c*/ 	.word	0x000001f0


	//   ....[3]....
        /*0320*/ 	.word	0x000003e0


	//   ....[4]....
        /*0324*/ 	.word	0x00000540


	//   ....[5]....
        /*0328*/ 	.word	0x00000660


	//   ....[6]....
        /*032c*/ 	.word	0x000007c0


	//   ....[7]....
        /*0330*/ 	.word	0x00001c00


	//   ....[8]....
        /*0334*/ 	.word	0x000043a0


	//   ....[9]....
        /*0338*/ 	.word	0x000044b0


	//   ....[10]....
        /*033c*/ 	.word	0x00004f50


	//   ....[11]....
        /*0340*/ 	.word	0x00004fa0


	//   ....[12]....
        /*0344*/ 	.word	0x00008b50


	//   ....[13]....
        /*0348*/ 	.word	0x00008c60


	//   ....[14]....
        /*034c*/ 	.word	0x000097b0


	//   ....[15]....
        /*0350*/ 	.word	0x00009820


	//   ....[16]....
        /*0354*/ 	.word	0x0000c380


	//   ....[17]....
        /*0358*/ 	.word	0x0000c390


	//   ....[18]....
        /*035c*/ 	.word	0x0000c3d0


	//   ....[19]....
        /*0360*/ 	.word	0x0000c3e0


	//   ....[20]....
        /*0364*/ 	.word	0x00010800


	//   ....[21]....
        /*0368*/ 	.word	0x00010910


	//   ....[22]....
        /*036c*/ 	.word	0x00011440


	//   ....[23]....
        /*0370*/ 	.word	0x000114d0


	//   ....[24]....
        /*0374*/ 	.word	0x00012e40


	//   ....[25]....
        /*0378*/ 	.word	0x00012e50


	//   ....[26]....
        /*037c*/ 	.word	0x00012e80


	//   ....[27]....
        /*0380*/ 	.word	0x00012e90


	//   ....[28]....
        /*0384*/ 	.word	0x00014350


	//   ....[29]....
        /*0388*/ 	.word	0x00014380


	//   ....[30]....
        /*038c*/ 	.word	0x000143c0


	//   ....[31]....
        /*0390*/ 	.word	0x000143f0


	//   ....[32]....
        /*0394*/ 	.word	0x00014420


	//   ....[33]....
        /*0398*/ 	.word	0x00014450


	//   ....[34]....
        /*039c*/ 	.word	0x00014480


	//   ....[35]....
        /*03a0*/ 	.word	0x000144b0


	//   ....[36]....
        /*03a4*/ 	.word	0x000144c0


	//   ....[37]....
        /*03a8*/ 	.word	0x000144f0


	//   ....[38]....
        /*03ac*/ 	.word	0x00014520


	//   ....[39]....
        /*03b0*/ 	.word	0x00014570


	//   ....[40]....
        /*03b4*/ 	.word	0x000145a0


	//   ....[41]....
        /*03b8*/ 	.word	0x000145b0


	//   ....[42]....
        /*03bc*/ 	.word	0x000145d0


	//   ....[43]....
        /*03c0*/ 	.word	0x00014600


	//   ....[44]....
        /*03c4*/ 	.word	0x00014610


	//   ....[45]....
        /*03c8*/ 	.word	0x00014620


	//   ....[46]....
        /*03cc*/ 	.word	0x00014650


	//   ....[47]....
        /*03d0*/ 	.word	0x00014660


	//   ....[48]....
        /*03d4*/ 	.word	0x00014670


	//   ....[49]....
        /*03d8*/ 	.word	0x000146a0


	//   ....[50]....
        /*03dc*/ 	.word	0x000146d0


	//   ....[51]....
        /*03e0*/ 	.word	0x000146e0


	//   ....[52]....
        /*03e4*/ 	.word	0x000146f0


	//   ....[53]....
        /*03e8*/ 	.word	0x00014700


	//   ....[54]....
        /*03ec*/ 	.word	0x00014720


	//   ....[55]....
        /*03f0*/ 	.word	0x00014730


	//   ....[56]....
        /*03f4*/ 	.word	0x00014740


	//   ....[57]....
        /*03f8*/ 	.word	0x00014750


	//   ....[58]....
        /*03fc*/ 	.word	0x00014760


	//   ....[59]....
        /*0400*/ 	.word	0x00014770


	//   ....[60]....
        /*0404*/ 	.word	0x00014780


	//   ....[61]....
        /*0408*/ 	.word	0x000147a0


	//   ....[62]....
        /*040c*/ 	.word	0x000147b0


	//   ....[63]....
        /*0410*/ 	.word	0x000147c0


	//   ....[64]....
        /*0414*/ 	.word	0x000147d0


	//   ....[65]....
        /*0418*/ 	.word	0x000147e0


	//   ....[66]....
        /*041c*/ 	.word	0x000147f0


	//   ....[67]....
        /*0420*/ 	.word	0x00014800


	//   ....[68]....
        /*0424*/ 	.word	0x00014810


	//   ....[69]....
        /*0428*/ 	.word	0x00014830


	//   ....[70]....
        /*042c*/ 	.word	0x00014840


	//   ....[71]....
        /*0430*/ 	.word	0x00014850


	//   ....[72]....
        /*0434*/ 	.word	0x00014860


	//   ....[73]....
        /*0438*/ 	.word	0x00014870


	//   ....[74]....
        /*043c*/ 	.word	0x00014880


	//   ....[75]....
        /*0440*/ 	.word	0x00014890


	//   ....[76]....
        /*0444*/ 	.word	0x00014bd0


	//   ....[77]....
        /*0448*/ 	.word	0x00015810


	//   ....[78]....
        /*044c*/ 	.word	0x00016ae0


	//   ....[79]....
        /*0450*/ 	.word	0x00019b90


	//   ....[80]....
        /*0454*/ 	.word	0x00019d30


	//   ....[81]....
        /*0458*/ 	.word	0x0001a3f0


	//   ....[82]....
        /*045c*/ 	.word	0x0001a860


	//----- nvinfo : EIATTR_REG_RECONFIG
	.align		4
.L_723:
        /*0460*/ 	.byte	0x01, 0x54
	.zero		2


	//----- nvinfo : EIATTR_SYSCALL_OFFSETS
	.align		4
        /*0464*/ 	.byte	0x04, 0x46
        /*0466*/ 	.short	(.L_725 - .L_724)


	//   ....[0]....
.L_724:
        /*0468*/ 	.word	0x00001d80


	//   ....[1]....
        /*046c*/ 	.word	0x00016450


	//   ....[2]....
        /*0470*/ 	.word	0x000165b0


	//   ....[3]....
        /*0474*/ 	.word	0x000166f0


	//   ....[4]....
        /*0478*/ 	.word	0x00016810


	//----- nvinfo : EIATTR_MBARRIER_INSTR_OFFSETS
	.align		4
.L_725:
        /*047c*/ 	.byte	0x04, 0x39
        /*047e*/ 	.short	(.L_727 - .L_726)


	//   ....[0]....
.L_726:
        /*0480*/ 	.word	0x00000290
        /*0484*/ 	.word	0x000000ff
        /*0488*/ 	.word	0x00033400
        /*048c*/ 	.short	0x0100
        /*048e*/ 	.byte	0x06
	.zero		1


	//   ....[1]....
        /*0490*/ 	.word	0x000002a0
        /*0494*/ 	.word	0x000000ff
        /*0498*/ 	.word	0x00033420
        /*049c*/ 	.short	0x0100
        /*049e*/ 	.byte	0x06
	.zero		1


	//   ....[2]....
        /*04a0*/ 	.word	0x00000390
        /*04a4*/ 	.word	0x000000ff
        /*04a8*/ 	.word	0x00033430
        /*04ac*/ 	.short	0x0100
        /*04ae*/ 	.byte	0x08
	.zero		1


	//   ....[3]....
        /*04b0*/ 	.word	0x000003a0
        /*04b4*/ 	.word	0x000000ff
        /*04b8*/ 	.word	0x00033440
        /*04bc*/ 	.short	0x0100
        /*04be*/ 	.byte	0x08
	.zero		1


	//   ....[4]....
        /*04c0*/ 	.word	0x000003b0
        /*04c4*/ 	.word	0x000000ff
        /*04c8*/ 	.word	0x00033438
        /*04cc*/ 	.short	0x0100
        /*04ce*/ 	.byte	0x08
	.zero		1


	//   ....[5]....
        /*04d0*/ 	.word	0x000003c0
        /*04d4*/ 	.word	0x000000ff
        /*04d8*/ 	.word	0x00033448
        /*04dc*/ 	.short	0x0100
        /*04de*/ 	.byte	0x08
	.zero		1


	//   ....[6]....
        /*04e0*/ 	.word	0x000004f0
        /*04e4*/ 	.word	0x000000ff
        /*04e8*/ 	.word	0x00033450
        /*04ec*/ 	.short	0x0100
        /*04ee*/ 	.byte	0x08
	.zero		1


	//   ....[7]....
        /*04f0*/ 	.word	0x00000500
        /*04f4*/ 	.word	0x000000ff
        /*04f8*/ 	.word	0x00033460
        /*04fc*/ 	.short	0x0100
        /*04fe*/ 	.byte	0x08
	.zero		1


	//   ....[8]....
        /*0500*/ 	.word	0x00000510
        /*0504*/ 	.word	0x000000ff
        /*0508*/ 	.word	0x00033458
        /*050c*/ 	.short	0x0100
        /*050e*/ 	.byte	0x08
	.zero		1


	//   ....[9]....
        /*0510*/ 	.word	0x00000520
        /*0514*/ 	.word	0x000000ff
        /*0518*/ 	.word	0x00033468
        /*051c*/ 	.short	0x0100
        /*051e*/ 	.byte	0x08
	.zero		1


	//   ....[10]....
        /*0520*/ 	.word	0x00000610
        /*0524*/ 	.word	0x000000ff
        /*0528*/ 	.word	0x00033470
        /*052c*/ 	.short	0x0100
        /*052e*/ 	.byte	0x06
	.zero		1


	//   ....[11]....
        /*0530*/ 	.word	0x00000620
        /*0534*/ 	.word	0x000000ff
        /*0538*/ 	.word	0x00033480
        /*053c*/ 	.short	0x0100
        /*053e*/ 	.byte	0x06
	.zero		1


	//   ....[12]....
        /*0540*/ 	.word	0x00000630
        /*0544*/ 	.word	0x000000ff
        /*0548*/ 	.word	0x00033478
        /*054c*/ 	.short	0x0100
        /*054e*/ 	.byte	0x06
	.zero		1


	//   ....[13]....
        /*0550*/ 	.word	0x00000640
        /*0554*/ 	.word	0x000000ff
        /*0558*/ 	.word	0x00033488
        /*055c*/ 	.short	0x0100
        /*055e*/ 	.byte	0x06
	.zero		1


	//   ....[14]....
        /*0560*/ 	.word	0x00000770
        /*0564*/ 	.word	0x000000ff
        /*0568*/ 	.word	0x00033490
        /*056c*/ 	.short	0x0100
        /*056e*/ 	.byte	0x08
	.zero		1


	//   ....[15]....
        /*0570*/ 	.word	0x00000780
        /*0574*/ 	.word	0x000000ff
        /*0578*/ 	.word	0x000334a0
        /*057c*/ 	.short	0x0100
        /*057e*/ 	.byte	0x08
	.zero		1


	//   ....[16]....
        /*0580*/ 	.word	0x00000790
        /*0584*/ 	.word	0x000000ff
        /*0588*/ 	.word	0x00033498
        /*058c*/ 	.short	0x0100
        /*058e*/ 	.byte	0x08
	.zero		1


	//   ....[17]....
        /*0590*/ 	.word	0x000007a0
        /*0594*/ 	.word	0x000000ff
        /*0598*/ 	.word	0x000334a8
        /*059c*/ 	.short	0x0100
        /*059e*/ 	.byte	0x08
	.zero		1


	//   ....[18]....
        /*05a0*/ 	.word	0x000008d0
        /*05a4*/ 	.word	0x000000ff
        /*05a8*/ 	.word	0x000334b0
        /*05ac*/ 	.short	0x0100
        /*05ae*/ 	.byte	0x08
	.zero		1


	//   ....[19]....
        /*05b0*/ 	.word	0x000008e0
        /*05b4*/ 	.word	0x000000ff
        /*05b8*/ 	.word	0x000334c0
        /*05bc*/ 	.short	0x0100
        /*05be*/ 	.byte	0x08
	.zero		1


	//   ....[20]....
        /*05c0*/ 	.word	0x000008f0
        /*05c4*/ 	.word	0x000000ff
        /*05c8*/ 	.word	0x000334b8
        /*05cc*/ 	.short	0x0100
        /*05ce*/ 	.byte	0x08
	.zero		1


	//   ....[21]....
        /*05d0*/ 	.word	0x00000900
        /*05d4*/ 	.word	0x000000ff
        /*05d8*/ 	.word	0x000334c8
        /*05dc*/ 	.short	0x0100
        /*05de*/ 	.byte	0x08
	.zero		1


	//   ....[22]....
        /*05e0*/ 	.word	0x00001e00
        /*05e4*/ 	.word	0x000000ff
        /*05e8*/ 	.word	0x00033400
        /*05ec*/ 	.short	0x010a
        /*05ee*/ 	.byte	0x26
	.zero		1


	//   ....[23]....
        /*05f0*/ 	.word	0x00001e80
        /*05f4*/ 	.word	0x00000003
        /*05f8*/ 	.word	0x00033430
        /*05fc*/ 	.short	0x010a
        /*05fe*/ 	.byte	0x3f
	.zero		1


	//   ....[24]....
        /*0600*/ 	.word	0x00001f00
        /*0604*/ 	.word	0x00000003
        /*0608*/ 	.word	0x00033430
        /*060c*/ 	.short	0x010a
        /*060e*/ 	.byte	0x3f
	.zero		1


	//   ....[25]....
        /*0610*/ 	.word	0x00002cb0
        /*0614*/ 	.word	0x00000000
        /*0618*/ 	.word	0x00000000
        /*061c*/ 	.short	0x0101
        /*061e*/ 	.byte	0x3f
	.zero		1


	//   ....[26]....
        /*0620*/ 	.word	0x000063b0
        /*0624*/ 	.word	0x000000ff
        /*0628*/ 	.word	0x00033430
        /*062c*/ 	.short	0x010a
        /*062e*/ 	.byte	0x06
	.zero		1


	//   ....[27]....
        /*0630*/ 	.word	0x000063f0
        /*0634*/ 	.word	0x000000ff
        /*0638*/ 	.word	0x00033430
        /*063c*/ 	.short	0x010a
        /*063e*/ 	.byte	0x06
	.zero		1


	//   ....[28]....
        /*0640*/ 	.word	0x00007000
        /*0644*/ 	.word	0x000000ff
        /*0648*/ 	.word	0x00033450
        /*064c*/ 	.short	0x010a
        /*064e*/ 	.byte	0x06
	.zero		1


	//   ....[29]....
        /*0650*/ 	.word	0x00007040
        /*0654*/ 	.word	0x000000ff
        /*0658*/ 	.word	0x00033450
        /*065c*/ 	.short	0x010a
        /*065e*/ 	.byte	0x06
	.zero		1


	//   ....[30]....
        /*0660*/ 	.word	0x00007360
        /*0664*/ 	.word	0x0000000b
        /*0668*/ 	.word	0x00000000
        /*066c*/ 	.short	0x0101
        /*066e*/ 	.byte	0x3f
	.zero		1


	//   ....[31]....
        /*0670*/ 	.word	0x0000a570
        /*0674*/ 	.word	0x000000ff
        /*0678*/ 	.word	0x00000000
        /*067c*/ 	.short	0x0101
        /*067e*/ 	.byte	0x06
	.zero		1


	//   ....[32]....
        /*0680*/ 	.word	0x0000b0d0
        /*0684*/ 	.word	0x000000ff
        /*0688*/ 	.word	0x00033430
        /*068c*/ 	.short	0x010a
        /*068e*/ 	.byte	0x06
	.zero		1


	//   ....[33]....
        /*0690*/ 	.word	0x0000b110
        /*0694*/ 	.word	0x000000ff
        /*0698*/ 	.word	0x00033430
        /*069c*/ 	.short	0x010a
        /*069e*/ 	.byte	0x06
	.zero		1


	//   ....[34]....
        /*06a0*/ 	.word	0x0000bd50
        /*06a4*/ 	.word	0x000000ff
        /*06a8*/ 	.word	0x00033450
        /*06ac*/ 	.short	0x010a
        /*06ae*/ 	.byte	0x06
	.zero		1


	//   ....[35]....
        /*06b0*/ 	.word	0x0000bd90
        /*06b4*/ 	.word	0x000000ff
        /*06b8*/ 	.word	0x00033450
        /*06bc*/ 	.short	0x010a
        /*06be*/ 	.byte	0x06
	.zero		1


	//   ....[36]....
        /*06c0*/ 	.word	0x0000d4c0
        /*06c4*/ 	.word	0x00000005
        /*06c8*/ 	.word	0x00000000
        /*06cc*/ 	.short	0x0101
        /*06ce*/ 	.byte	0x3f
	.zero		1


	//   ....[37]....
        /*06d0*/ 	.word	0x0000d6a0
        /*06d4*/ 	.word	0x000000ff
        /*06d8*/ 	.word	0x00000000
        /*06dc*/ 	.short	0x0101
        /*06de*/ 	.byte	0x06
	.zero		1


	//   ....[38]....
        /*06e0*/ 	.word	0x0000e030
        /*06e4*/ 	.word	0x000000ff
        /*06e8*/ 	.word	0x00033430
        /*06ec*/ 	.short	0x010a
        /*06ee*/ 	.byte	0x06
	.zero		1


	//   ....[39]....
        /*06f0*/ 	.word	0x0000e070
        /*06f4*/ 	.word	0x000000ff
        /*06f8*/ 	.word	0x00033430
        /*06fc*/ 	.short	0x010a
        /*06fe*/ 	.byte	0x06
	.zero		1


	//   ....[40]....
        /*0700*/ 	.word	0x0000ecb0
        /*0704*/ 	.word	0x000000ff
        /*0708*/ 	.word	0x00033450
        /*070c*/ 	.short	0x010a
        /*070e*/ 	.byte	0x06
	.zero		1


	//   ....[41]....
        /*0710*/ 	.word	0x0000ecf0
        /*0714*/ 	.word	0x000000ff
        /*0718*/ 	.word	0x00033450
        /*071c*/ 	.short	0x010a
        /*071e*/ 	.byte	0x06
	.zero		1


	//   ....[42]....
        /*0720*/ 	.word	0x0000efc0
        /*0724*/ 	.word	0x00000000
        /*0728*/ 	.word	0x00000000
        /*072c*/ 	.short	0x0101
        /*072e*/ 	.byte	0x3f
	.zero		1


	//   ....[43]....
        /*0730*/ 	.word	0x00012220
        /*0734*/ 	.word	0x000000ff
        /*0738*/ 	.word	0x00000000
        /*073c*/ 	.short	0x0101
        /*073e*/ 	.byte	0x06
	.zero		1


	//   ....[44]....
        /*0740*/ 	.word	0x00012aa0
        /*0744*/ 	.word	0x000000ff
        /*0748*/ 	.word	0x00033450
        /*074c*/ 	.short	0x010a
        /*074e*/ 	.byte	0x09
	.zero		1


	//   ....[45]....
        /*0750*/ 	.word	0x00012ae0
        /*0754*/ 	.word	0x000000ff
        /*0758*/ 	.word	0x00033450
        /*075c*/ 	.short	0x010a
        /*075e*/ 	.byte	0x09
	.zero		1


	//   ....[46]....
        /*0760*/ 	.word	0x00013260
        /*0764*/ 	.word	0x000000ff
        /*0768*/ 	.word	0x00000000
        /*076c*/ 	.short	0x0101
        /*076e*/ 	.byte	0x04
	.zero		1


	//   ....[47]....
        /*0770*/ 	.word	0x00014dc0
        /*0774*/ 	.word	0x000000ff
        /*0778*/ 	.word	0x00000000
        /*077c*/ 	.short	0x0101
        /*077e*/ 	.byte	0x05
	.zero		1


	//   ....[48]....
        /*0780*/ 	.word	0x00016d00
        /*0784*/ 	.word	0x00000003
        /*0788*/ 	.word	0x00033480
        /*078c*/ 	.short	0x010a
        /*078e*/ 	.byte	0x3f
	.zero		1


	//   ....[49]....
        /*0790*/ 	.word	0x00016f50
        /*0794*/ 	.word	0x00000003
        /*0798*/ 	.word	0x00033440
        /*079c*/ 	.short	0x010a
        /*079e*/ 	.byte	0x3f
	.zero		1


	//   ....[50]....
        /*07a0*/ 	.word	0x00017410
        /*07a4*/ 	.word	0x000000ff
        /*07a8*/ 	.word	0x00033420
        /*07ac*/ 	.short	0x010a
        /*07ae*/ 	.byte	0x28
	.zero		1


	//   ....[51]....
        /*07b0*/ 	.word	0x000176b0
        /*07b4*/ 	.word	0x00000006
        /*07b8*/ 	.word	0x00033480
        /*07bc*/ 	.short	0x010a
        /*07be*/ 	.byte	0x3f
	.zero		1


	//   ....[52]....
        /*07c0*/ 	.word	0x00017b10
        /*07c4*/ 	.word	0x00000006
        /*07c8*/ 	.word	0x00033440
        /*07cc*/ 	.short	0x010a
        /*07ce*/ 	.byte	0x3f
	.zero		1


	//   ....[53]....
        /*07d0*/ 	.word	0x00017fc0
        /*07d4*/ 	.word	0x0000000c
        /*07d8*/ 	.word	0x00033470
        /*07dc*/ 	.short	0x010a
        /*07de*/ 	.byte	0x3f
	.zero		1


	//   ....[54]....
        /*07e0*/ 	.word	0x00018030
        /*07e4*/ 	.word	0x0000000c
        /*07e8*/ 	.word	0x00033460
        /*07ec*/ 	.short	0x010a
        /*07ee*/ 	.byte	0x3f
	.zero		1


	//   ....[55]....
        /*07f0*/ 	.word	0x00018bb0
        /*07f4*/ 	.word	0x0000000c
        /*07f8*/ 	.word	0x00033450
        /*07fc*/ 	.short	0x0101
        /*07fe*/ 	.byte	0x3f
	.zero		1


	//   ....[56]....
        /*0800*/ 	.word	0x00018c20
        /*0804*/ 	.word	0x00000002
        /*0808*/ 	.word	0x00000000
        /*080c*/ 	.short	0x0101
        /*080e*/ 	.byte	0x3f
	.zero		1


	//   ....[57]....
        /*0810*/ 	.word	0x00018df0
        /*0814*/ 	.word	0x00000000
        /*0818*/ 	.word	0x00033470
        /*081c*/ 	.short	0x010a
        /*081e*/ 	.byte	0x3f
	.zero		1


	//   ....[58]....
        /*0820*/ 	.word	0x00018e80
        /*0824*/ 	.word	0x00000000
        /*0828*/ 	.word	0x00033460
        /*082c*/ 	.short	0x010a
        /*082e*/ 	.byte	0x3f
	.zero		1


	//   ....[59]....
        /*0830*/ 	.word	0x00019990
        /*0834*/ 	.word	0x00000000
        /*0838*/ 	.word	0x00033450
        /*083c*/ 	.short	0x0101
        /*083e*/ 	.byte	0x3f
	.zero		1


	//   ....[60]....
        /*0840*/ 	.word	0x000199e0
        /*0844*/ 	.word	0x00000002
        /*0848*/ 	.word	0x00000000
        /*084c*/ 	.short	0x0101
        /*084e*/ 	.byte	0x3f
	.zero		1


	//   ....[61]....
        /*0850*/ 	.word	0x00019cb0
        /*0854*/ 	.word	0x00000000
        /*0858*/ 	.word	0x00033420
        /*085c*/ 	.short	0x010a
        /*085e*/ 	.byte	0x3f
	.zero		1


	//   ....[62]....
        /*0860*/ 	.word	0x00019e70
        /*0864*/ 	.word	0x00000006
        /*0868*/ 	.word	0x00000000
        /*086c*/ 	.short	0x010a
        /*086e*/ 	.byte	0x3f
	.zero		1


	//   ....[63]....
        /*0870*/ 	.word	0x00019ee0
        /*0874*/ 	.word	0x00000007
        /*0878*/ 	.word	0x00000000
        /*087c*/ 	.short	0x010a
        /*087e*/ 	.byte	0x3f
	.zero		1


	//   ....[64]....
        /*0880*/ 	.word	0x00019f40
        /*0884*/ 	.word	0x00000004
        /*0888*/ 	.word	0x00033460
        /*088c*/ 	.short	0x010a
        /*088e*/ 	.byte	0x3f
	.zero		1


	//   ....[65]....
        /*0890*/ 	.word	0x00019f90
        /*0894*/ 	.word	0x00000003
        /*0898*/ 	.word	0x00033460
        /*089c*/ 	.short	0x010a
        /*089e*/ 	.byte	0x3f
	.zero		1


	//   ....[66]....
        /*08a0*/ 	.word	0x00019fd0
        /*08a4*/ 	.word	0x00000004
        /*08a8*/ 	.word	0x00033480
        /*08ac*/ 	.short	0x010a
        /*08ae*/ 	.byte	0x3f
	.zero		1


	//   ....[67]....
        /*08b0*/ 	.word	0x00019ff0
        /*08b4*/ 	.word	0x00000003
        /*08b8*/ 	.word	0x00033480
        /*08bc*/ 	.short	0x010a
        /*08be*/ 	.byte	0x3f
	.zero		1


	//   ....[68]....
        /*08c0*/ 	.word	0x0001a060
        /*08c4*/ 	.word	0x00000003
        /*08c8*/ 	.word	0x00033400
        /*08cc*/ 	.short	0x010a
        /*08ce*/ 	.byte	0x3f
	.zero		1


	//   ....[69]....
        /*08d0*/ 	.word	0x0001a0b0
        /*08d4*/ 	.word	0x00000003
        /*08d8*/ 	.word	0x00033430
        /*08dc*/ 	.short	0x010a
        /*08de*/ 	.byte	0x3f
	.zero		1


	//   ....[70]....
        /*08e0*/ 	.word	0x0001a110
        /*08e4*/ 	.word	0x0000000b
        /*08e8*/ 	.word	0x00033430
        /*08ec*/ 	.short	0x010a
        /*08ee*/ 	.byte	0x3f
	.zero		1


	//   ....[71]....
        /*08f0*/ 	.word	0x0001a170
        /*08f4*/ 	.word	0x0000000b
        /*08f8*/ 	.word	0x00033450
        /*08fc*/ 	.short	0x010a
        /*08fe*/ 	.byte	0x3f
	.zero		1


	//   ....[72]....
        /*0900*/ 	.word	0x0001a1d0
        /*0904*/ 	.word	0x00000003
        /*0908*/ 	.word	0x00033430
        /*090c*/ 	.short	0x010a
        /*090e*/ 	.byte	0x3f
	.zero		1


	//   ....[73]....
        /*0910*/ 	.word	0x0001a230
        /*0914*/ 	.word	0x00000003
        /*0918*/ 	.word	0x00033450
        /*091c*/ 	.short	0x010a
        /*091e*/ 	.byte	0x3f
	.zero		1


	//   ....[74]....
        /*0920*/ 	.word	0x0001a290
        /*0924*/ 	.word	0x00000003
        /*0928*/ 	.word	0x00033430
        /*092c*/ 	.short	0x010a
        /*092e*/ 	.byte	0x3f
	.zero		1


	//   ....[75]....
        /*0930*/ 	.word	0x0001a2f0
        /*0934*/ 	.word	0x00000003
        /*0938*/ 	.word	0x00033450
        /*093c*/ 	.short	0x010a
        /*093e*/ 	.byte	0x3f
	.zero		1


	//   ....[76]....
        /*0940*/ 	.word	0x0001a350
        /*0944*/ 	.word	0x00000007
        /*0948*/ 	.word	0x00033450
        /*094c*/ 	.short	0x010a
        /*094e*/ 	.byte	0x3f
	.zero		1


	//   ....[77]....
        /*0950*/ 	.word	0x0001a4a0
        /*0954*/ 	.word	0x00000003
        /*0958*/ 	.word	0x00033480
        /*095c*/ 	.short	0x010a
        /*095e*/ 	.byte	0x3f
	.zero		1


	//   ....[78]....
        /*0960*/ 	.word	0x0001a4f0
        /*0964*/ 	.word	0x00000003
        /*0968*/ 	.word	0x00033440
        /*096c*/ 	.short	0x010a
        /*096e*/ 	.byte	0x3f
	.zero		1


	//   ....[79]....
        /*0970*/ 	.word	0x0001a550
        /*0974*/ 	.word	0x00000004
        /*0978*/ 	.word	0x00033420
        /*097c*/ 	.short	0x010a
        /*097e*/ 	.byte	0x3f
	.zero		1


	//   ....[80]....
        /*0980*/ 	.word	0x0001a5a0
        /*0984*/ 	.word	0x00000006
        /*0988*/ 	.word	0x00033480
        /*098c*/ 	.short	0x010a
        /*098e*/ 	.byte	0x3f
	.zero		1


	//   ....[81]....
        /*0990*/ 	.word	0x0001a5f0
        /*0994*/ 	.word	0x00000006
        /*0998*/ 	.word	0x00033440
        /*099c*/ 	.short	0x010a
        /*099e*/ 	.byte	0x3f
	.zero		1


	//   ....[82]....
        /*09a0*/ 	.word	0x0001a640
        /*09a4*/ 	.word	0x0000000c
        /*09a8*/ 	.word	0x00033470
        /*09ac*/ 	.short	0x010a
        /*09ae*/ 	.byte	0x3f
	.zero		1


	//   ....[83]....
        /*09b0*/ 	.word	0x0001a690
        /*09b4*/ 	.word	0x0000000c
        /*09b8*/ 	.word	0x00033460
        /*09bc*/ 	.short	0x010a
        /*09be*/ 	.byte	0x3f
	.zero		1


	//   ....[84]....
        /*09c0*/ 	.word	0x0001a6e0
        /*09c4*/ 	.word	0x00000000
        /*09c8*/ 	.word	0x00033470
        /*09cc*/ 	.short	0x010a
        /*09ce*/ 	.byte	0x3f
	.zero		1


	//   ....[85]....
        /*09d0*/ 	.word	0x0001a730
        /*09d4*/ 	.word	0x00000000
        /*09d8*/ 	.word	0x00033460
        /*09dc*/ 	.short	0x010a
        /*09de*/ 	.byte	0x3f
	.zero		1


	//   ....[86]....
        /*09e0*/ 	.word	0x0001a780
        /*09e4*/ 	.word	0x00000000
        /*09e8*/ 	.word	0x00033420
        /*09ec*/ 	.short	0x010a
        /*09ee*/ 	.byte	0x3f
	.zero		1


	//   ....[87]....
        /*09f0*/ 	.word	0x0001a920
        /*09f4*/ 	.word	0x00000006
        /*09f8*/ 	.word	0x00000000
        /*09fc*/ 	.short	0x010a
        /*09fe*/ 	.byte	0x3f
	.zero		1


	//   ....[88]....
        /*0a00*/ 	.word	0x0001a970
        /*0a04*/ 	.word	0x00000007
        /*0a08*/ 	.word	0x00000000
        /*0a0c*/ 	.short	0x010a
        /*0a0e*/ 	.byte	0x3f
	.zero		1


	//   ....[89]....
        /*0a10*/ 	.word	0x0001a9c0
        /*0a14*/ 	.word	0x00000004
        /*0a18*/ 	.word	0x00033460
        /*0a1c*/ 	.short	0x010a
        /*0a1e*/ 	.byte	0x3f
	.zero		1


	//   ....[90]....
        /*0a20*/ 	.word	0x0001aa10
        /*0a24*/ 	.word	0x00000003
        /*0a28*/ 	.word	0x00033460
        /*0a2c*/ 	.short	0x010a
        /*0a2e*/ 	.byte	0x3f
	.zero		1


	//   ....[91]....
        /*0a30*/ 	.word	0x0001aa60
        /*0a34*/ 	.word	0x00000004
        /*0a38*/ 	.word	0x00033480
        /*0a3c*/ 	.short	0x010a
        /*0a3e*/ 	.byte	0x3f
	.zero		1


	//----- nvinfo : EIATTR_NUM_MBARRIERS
	.align		4
.L_727:
        /*0a40*/ 	.byte	0x03, 0x38
        /*0a42*/ 	.short	0x0016


	//----- nvinfo : EIATTR_EXIT_INSTR_OFFSETS
	.align		4
        /*0a44*/ 	.byte	0x04, 0x1c
        /*0a46*/ 	.short	(.L_729 - .L_728)


	//   ....[0]....
.L_728:
        /*0a48*/ 	.word	0x00000a60


	//   ....[1]....
        /*0a4c*/ 	.word	0x000157a0


	//   ....[2]....
        /*0a50*/ 	.word	0x0001a040


	//----- nvinfo : EIATTR_MAX_THREADS
	.align		4
.L_729:
        /*0a54*/ 	.byte	0x04, 0x05
        /*0a56*/ 	.short	(.L_731 - .L_730)
.L_730:
        /*0a58*/ 	.word	0x00000180
        /*0a5c*/ 	.word	0x00000001
        /*0a60*/ 	.word	0x00000001


	//----- nvinfo : EIATTR_CRS_STACK_SIZE
	.align		4
.L_731:
        /*0a64*/ 	.byte	0x04, 0x1e
        /*0a66*/ 	.short	(.L_733 - .L_732)
.L_732:
        /*0a68*/ 	.word	0x00000000


	//----- nvinfo : EIATTR_CBANK_PARAM_SIZE
	.align		4
.L_733:
        /*0a6c*/ 	.byte	0x03, 0x19
        /*0a6e*/ 	.short	0x0bf0


	//----- nvinfo : EIATTR_PARAM_CBANK
	.align		4
        /*0a70*/ 	.byte	0x04, 0x0a
        /*0a72*/ 	.short	(.L_735 - .L_734)
	.align		4
.L_734:
        /*0a74*/ 	.word	index@(.nv.constant0._ZN7cutlass13device_kernelIN5flash11enable_sm90INS1_16FlashAttnFwdSm90INS1_25CollectiveMainloopFwdSm90ILi2EN4cute5tupleIJNS5_1CILi1EEES8_S8_EEENS6_IJNS7_ILi128EEENS7_ILi160EEENS7_ILi192EEEEEELi192ENS_12float_e4m3_tEfNS_4arch4Sm90ELb0ELb1ELb0ELb0ELb0ELb0ELb0ELb1ELb1ELb0ELb0ELb0EEENS1_21CollectiveEpilogueFwdINS6_IJSA_SC_SB_EEES9_NS_10bfloat16_tESG_Li256ELb0ELb0ELb0ELb1EEENS1_30DynamicPersistentTileSchedulerILi256ELi128ELb0ELb0ELb1EEEEEEEEEvNT_6ParamsE)
        /*0a78*/ 	.short	0x0210
        /*0a7a*/ 	.short	0x0bf0


	//----- nvinfo : EIATTR_SW_WAR
	.align		4
.L_735:
        /*0a7c*/ 	.byte	0x04, 0x36
        /*0a7e*/ 	.short	(.L_737 - .L_736)
.L_736:
        /*0a80*/ 	.word	0x00000008
.L_737:


//--------------------- .nv.info._ZN7cutlass13device_kernelIN5flash11enable_sm90INS1_16FlashAttnFwdSm90INS1_25CollectiveMainloopFwdSm90ILi2EN4cute5tupleIJNS5_1CILi1EEES8_S8_EEENS6_IJNS7_ILi128EEENS7_ILi160EEENS7_ILi192EEEEEELi192ENS_12float_e4m3_tEfNS_4arch4Sm90ELb0ELb1ELb0ELb1ELb0ELb0ELb0ELb1ELb1ELb0ELb0ELb0EEENS1_21CollectiveEpilogueFwdINS6_IJSA_SC_SB_EEES9_NS_10bfloat16_tESG_Li256ELb1ELb0ELb0ELb1EEENS1_36VarlenDynamicPersistentTileSchedulerILi128ELi160ELi256ELi128ELb0ELb0ELb1ELb1ELb0ELb1EEEEEEEEEvNT_6ParamsE --------------------------
	.section	.nv.info._ZN7cutlass13device_kernelIN5flash11enable_sm90INS1_16FlashAttnFwdSm90INS1_25CollectiveMainloopFwdSm90ILi2EN4cute5tupleIJNS5_1CILi1EEES8_S8_EEENS6_IJNS7_ILi128EEENS7_ILi160EEENS7_ILi192EEEEEELi192ENS_12float_e4m3_tEfNS_4arch4Sm90ELb0ELb1ELb0ELb1ELb0ELb0ELb0ELb1ELb1ELb0ELb0ELb0EEENS1_21CollectiveEpilogueFwdINS6_IJSA_SC_SB_EEES9_NS_10bfloat16_tESG_Li256ELb1ELb0ELb0ELb1EEENS1_36VarlenDynamicPersistentTileSchedulerILi128ELi160ELi256ELi128ELb0ELb0ELb1ELb1ELb0ELb1EEEEEEEEEvNT_6ParamsE,"",@"SHT_CUDA_INFO"
	.sectionflags	@""
	.align	4


	//----- nvinfo : EIATTR_CUDA_API_VERSION
	.align		4
        /*0000*/ 	.byte	0x04, 0x37
        /*0002*/ 	.short	(.L_739 - .L_738)
.L_738:
        /*0004*/ 	.word	0x00000082


	//----- nvinfo : EIATTR_KPARAM_INFO
	.align		4
.L_739:
        /*0008*/ 	.byte	0x04, 0x17
        /*000a*/ 	.short	(.L_741 - .L_740)
.L_740:
        /*000c*/ 	.word	0x00000000
        /*0010*/ 	.short	0x0000
        /*0012*/ 	.short	0x0070
        /*0014*/ 	.byte	0x00, 0xf0, 0x01, 0x28


	//----- nvinfo : EIATTR_SPARSE_MMA_MASK
	.align		4
.L_741:
        /*0018*/ 	.byte	0x03, 0x50
        /*001a*/ 	.short	0x0000


	//----- nvinfo : EIATTR_MAXREG_COUNT
	.align		4
        /*001c*/ 	.byte	0x03, 0x1b
        /*001e*/ 	.short	0x00a8


	//----- nvinfo : EIATTR_NUM_BARRIERS
	.align		4
        /*0020*/ 	.byte	0x02, 0x4c
        /*0022*/ 	.byte	0x10
	.zero		1


	//----- nvinfo : EIATTR_EXTERNS
	.align		4
        /*0024*/ 	.byte	0x04, 0x0f
        /*0026*/ 	.short	(.L_743 - .L_742)


	//   ....[0]....
	.align		4
.L_742:
        /*0028*/ 	.word	index@(__assertfail)


	//----- nvinfo : EIATTR_ANNOTATIONS
	.align		4
.L_743:
        /*002c*/ 	.byte	0x04, 0x55
        /*002e*/ 	.short	(.L_745 - .L_744)


	//   ....[0]....
.L_744:
        /* <DEDUP_REMOVED lines=35> */


	//----- nvinfo : EIATTR_MERCURY_ISA_VERSION
	.align		4
.L_745:
        /*0248*/ 	.byte	0x03, 0x5f
        /*024a*/ 	.short	0x0101


	//----- nvinfo : EIATTR_UNUSED_LOAD_BYTE_OFFSET
	.align		4
        /*024c*/ 	.byte	0x04, 0x44
        /*024e*/ 	.short	(.L_747 - .L_746)


	//   ....[0]....
.L_746:
        /*0250*/ 	.word	0x00000a70
        /*0254*/ 	.word	0x0000fff0


	//   ....[1]....
        /*0258*/ 	.word	0x00013840
        /*025c*/ 	.word	0x0000fff0


	//----- nvinfo : EIATTR_INT_WARP_WIDE_INSTR_OFFSETS
	.align		4
.L_747:
        /*0260*/ 	.byte	0x04, 0x31
        /*0262*/ 	.short	(.L_749 - .L_748)


	//   ....[0]....
.L_748:
        /*0264*/ 	.word	0x00000160


	//   ....[1]....
        /*0268*/ 	.word	0x000001a0


	//   ....[2]....
        /*026c*/ 	.word	0x00000210


	//   ....[3]....
        /*0270*/ 	.word	0x00017e20


	//   ....[4]....
        /*0274*/ 	.word	0x00017eb0


	//   ....[5]....
        /*0278*/ 	.word	0x00018650


	//   ....[6]....
        /*027c*/ 	.word	0x0001a9c0


	//   ....[7]....
        /*0280*/ 	.word	0x0001aa50


	//----- nvinfo : EIATTR_COOP_GROUP_MASK_REGIDS
	.align		4
.L_749:
        /*0284*/ 	.byte	0x04, 0x29
        /*0286*/ 	.short	(.L_751 - .L_750)


	//   ....[0]....
.L_750:
        /*0288*/ 	.word	0xffffffff


	//   ....[1]....
        /*028c*/ 	.word	0xffffffff


	//   ....[2]....
        /*0290*/ 	.word	0xffffffff


	//   ....[3]....
        /*0294*/ 	.word	0xffffffff


	//   ....[4]....
        /*0298*/ 	.word	0xffffffff


	//   ....[5]....
        /*029c*/ 	.word	0xffffffff


	//   ....[6]....
        /*02a0*/ 	.word	0xffffffff


	//   ....[7]....
        /*02a4*/ 	.word	0xffffffff


	//   ....[8]....
        /*02a8*/ 	.word	0xffffffff


	//   ....[9]....
        /*02ac*/ 	.word	0xffffffff


	//   ....[10]....
        /*02b0*/ 	.word	0xffffffff


	//   ....[11]....
        /*02b4*/ 	.word	0xffffffff


	//   ....[12]....
        /*02b8*/ 	.word	0xffffffff


	//   ....[13]....
        /*02bc*/ 	.word	0xffffffff


	//   ....[14]....
        /*02c0*/ 	.word	0xffffffff


	//   ....[15]....
        /*02c4*/ 	.word	0xffffffff


	//   ....[16]....
        /*02c8*/ 	.word	0xffffffff


	//   ....[17]....
        /*02cc*/ 	.word	0xffffffff


	//   ....[18]....
        /*02d0*/ 	.word	0xffffffff


	//   ....[19]....
        /*02d4*/ 	.word	0xffffffff


	//   ....[20]....
        /*02d8*/ 	.word	0xffffffff


	//   ....[21]....
        /*02dc*/ 	.word	0xffffffff


	//   ....[22]....
        /*02e0*/ 	.word	0xffffffff


	//   ....[23]....
        /*02e4*/ 	.word	0xffffffff


	//   ....[24]....
        /*02e8*/ 	.word	0xffffffff


	//   ....[25]....
        /*02ec*/ 	.word	0xffffffff


	//   ....[26]....
        /*02f0*/ 	.word	0xffffffff


	//   ....[27]....
        /*02f4*/ 	.word	0xffffffff


	//   ....[28]....
        /*02f8*/ 	.word	0xffffffff


	//   ....[29]....
        /*02fc*/ 	.word	0xffffffff


	//   ....[30]....
        /*0300*/ 	.word	0xffffffff


	//   ....[31]....
        /*0304*/ 	.word	0xffffffff


	//   ....[32]....
        /*0308*/ 	.word	0xffffffff


	//   ....[33]....
        /*030c*/ 	.word	0xffffffff


	//   ....[34]....
        /*0310*/ 	.word	0xffffffff


	//   ....[35]....
        /*0314*/ 	.word	0xffffffff


	//   ....[36]....
        /*0318*/ 	.word	0xffffffff


	//   ....[37]....
        /*031c*/ 	.word	0xffffffff


	//   ....[38]....
        /*0320*/ 	.word	0xffffffff


	//   ....[39]....
        /*0324*/ 	.word	0xffffffff


	//   ....[40]....
        /*0328*/ 	.word	0xffffffff


	//   ....[41]....
        /*032c*/ 	.word	0xffffffff


	//   ....[42]....
        /*0330*/ 	.word	0xffffffff


	//   ....[43]....
        /*0334*/ 	.word	0xffffffff


	//   ....[44]....
        /*0338*/ 	.word	0xffffffff


	//   ....[45]....
        /*033c*/ 	.word	0xffffffff


	//   ....[46]....
        /*0340*/ 	.word	0xffffffff


	//   ....[47]....
        /*0344*/ 	.word	0xffffffff


	//   ....[48]....
        /*0348*/ 	.word	0xffffffff


	//   ....[49]....
        /*034c*/ 	.word	0xffffffff


	//   ....[50]....
        /*0350*/ 	.word	0xffffffff


	//   ....[51]....
        /*0354*/ 	.word	0xffffffff


	//   ....[52]....
        /*0358*/ 	.word	0xffffffff


	//   ....[53]....
        /*035c*/ 	.word	0xffffffff


	//   ....[54]....
        /*0360*/ 	.word	0xffffffff


	//   ....[55]....
        /*0364*/ 	.word	0xffffffff


	//   ....[56]....
        /*0368*/ 	.word	0xffffffff


	//   ....[57]....
        /*036c*/ 	.word	0xffffffff


	//   ....[58]....
        /*0370*/ 	.word	0xffffffff


	//   ....[59]....
        /*0374*/ 	.word	0xffffffff


	//   ....[60]....
        /*0378*/ 	.word	0xffffffff


	//   ....[61]....
        /*037c*/ 	.word	0xffffffff


	//   ....[62]....
        /*0380*/ 	.word	0xffffffff


	//   ....[63]....
        /*0384*/ 	.word	0xffffffff


	//   ....[64]....
        /*0388*/ 	.word	0xffffffff


	//   ....[65]....
        /*038c*/ 	.word	0xffffffff


	//   ....[66]....
        /*0390*/ 	.word	0xffffffff


	//   ....[67]....
        /*0394*/ 	.word	0xffffffff


	//   ....[68]....
        /*0398*/ 	.word	0xffffffff


	//   ....[69]....
        /*039c*/ 	.word	0xffffffff


	//   ....[70]....
        /*03a0*/ 	.word	0xffffffff


	//   ....[71]....
        /*03a4*/ 	.word	0xffffffff


	//   ....[72]....
        /*03a8*/ 	.word	0xffffffff


	//   ....[73]....
        /*03ac*/ 	.word	0xffffffff


	//   ....[74]....
        /*03b0*/ 	.word	0xffffffff


	//   ....[75]....
        /*03b4*/ 	.word	0xffffffff


	//   ....[76]....
        /*03b8*/ 	.word	0xffffffff


	//   ....[77]....
        /*03bc*/ 	.word	0xffffffff


	//   ....[78]....
        /*03c0*/ 	.word	0xffffffff


	//   ....[79]....
        /*03c4*/ 	.word	0xffffffff


	//   ....[80]....
        /*03c8*/ 	.word	0xffffffff


	//   ....[81]....
        /*03cc*/ 	.word	0xffffffff


	//   ....[82]....
        /*03d0*/ 	.word	0xffffffff


	//   ....[83]....
        /*03d4*/ 	.word	0xffffffff


	//   ....[84]....
        /*03d8*/ 	.word	0xffffffff


	//   ....[85]....
        /*03dc*/ 	.word	0xffffffff


	//   ....[86]....
        /*03e0*/ 	.word	0xffffffff


	//   ....[87]....
        /*03e4*/ 	.word	0xffffffff


	//   ....[88]....
        /*03e8*/ 	.word	0xffffffff


	//   ....[89]....
        /*03ec*/ 	.word	0xffffffff


	//   ....[90]....
        /*03f0*/ 	.word	0xffffffff


	//   ....[91]....
        /*03f4*/ 	.word	0xffffffff


	//   ....[92]....
        /*03f8*/ 	.word	0xffffffff


	//   ....[93]....
        /*03fc*/ 	.word	0xffffffff


	//   ....[94]....
        /*0400*/ 	.word	0xffffffff


	//   ....[95]....
        /*0404*/ 	.word	0xffffffff


	//   ....[96]....
        /*0408*/ 	.word	0xffffffff


	//   ....[97]....
        /*040c*/ 	.word	0xffffffff


	//   ....[98]....
        /*0410*/ 	.word	0xffffffff


	//   ....[99]....
        /*0414*/ 	.word	0xffffffff


	//   ....[100]....
        /*0418*/ 	.word	0xffffffff


	//   ....[101]....
        /*041c*/ 	.word	0xffffffff


	//   ....[102]....
        /*0420*/ 	.word	0xffffffff


	//   ....[103]....
        /*0424*/ 	.word	0xffffffff


	//   ....[104]....
        /*0428*/ 	.word	0xffffffff


	//   ....[105]....
        /*042c*/ 	.word	0xffffffff


	//   ....[106]....
        /*0430*/ 	.word	0xffffffff


	//   ....[107]....
        /*0434*/ 	.word	0xffffffff


	//   ....[108]....
        /*0438*/ 	.word	0xffffffff


	//   ....[109]....
        /*043c*/ 	.word	0xffffffff


	//   ....[110]....
        /*0440*/ 	.word	0xffffffff


	//   ....[111]....
        /*0444*/ 	.word	0x0500000f


	//   ....[112]....
        /*0448*/ 	.word	0x0500000f


	//----- nvinfo : EIATTR_COOP_GROUP_INSTR_OFFSETS
	.align		4
.L_751:
        /*044c*/ 	.byte	0x04, 0x28
        /*044e*/ 	.short	(.L_753 - .L_752)


	//   ....[0]....
.L_752:
        /*0450*/ 	.word	0x00000070


	//   ....[1]....
        /*0454*/ 	.word	0x00000170


	//   ....[2]....
        /*0458*/ 	.word	0x000001c0


	//   ....[3]....
        /*045c*/ 	.word	0x000003f0


	//   ....[4]....
        /*0460*/ 	.word	0x00000550


	//   ....[5]....
        /*0464*/ 	.word	0x00000670


	//   ....[6]....
        /*0468*/ 	.word	0x000007d0


	//   ....[7]....
        /*046c*/ 	.word	0x00001cc0


	//   ....[8]....
        /*0470*/ 	.word	0x00004420


	//   ....[9]....
        /*0474*/ 	.word	0x00004530


	//   ....[10]....
        /*0478*/ 	.word	0x00005000


	//   ....[11]....
        /*047c*/ 	.word	0x00005050


	//   ....[12]....
        /*0480*/ 	.word	0x00008be0


	//   ....[13]....
        /*0484*/ 	.word	0x00008cf0


	//   ....[14]....
        /*0488*/ 	.word	0x00009840


	//   ....[15]....
        /*048c*/ 	.word	0x000098c0


	//   ....[16]....
        /*0490*/ 	.word	0x0000c410


	//   ....[17]....
        /*0494*/ 	.word	0x0000c420


	//   ....[18]....
        /*0498*/ 	.word	0x0000c460


	//   ....[19]....
        /*049c*/ 	.word	0x0000c470


	//   ....[20]....
        /*04a0*/ 	.word	0x000108a0


	//   ....[21]....
        /*04a4*/ 	.word	0x000109b0


	//   ....[22]....
        /*04a8*/ 	.word	0x00011500


	//   ....[23]....
        /*04ac*/ 	.word	0x00011580


	//   ....[24]....
        /*04b0*/ 	.word	0x00012ee0


	//   ....[25]....
        /*04b4*/ 	.word	0x00012ef0


	//   ....[26]....
        /*04b8*/ 	.word	0x00012f20


	//   ....[27]....
        /*04bc*/ 	.word	0x00012f30


	//   ....[28]....
        /*04c0*/ 	.word	0x00014400


	//   ....[29]....
        /*04c4*/ 	.word	0x00014430


	//   ....[30]....
        /*04c8*/ 	.word	0x00014460


	//   ....[31]....
        /*04cc*/ 	.word	0x00014490


	//   ....[32]....
        /*04d0*/ 	.word	0x000144c0


	//   ....[33]....
        /*04d4*/ 	.word	0x000144e0


	//   ....[34]....
        /*04d8*/ 	.word	0x000144f0


	//   ....[35]....
        /*04dc*/ 	.word	0x00014500


	//   ....[36]....
        /*04e0*/ 	.word	0x00014510


	//   ....[37]....
        /*04e4*/ 	.word	0x00014540


	//   ....[38]....
        /*04e8*/ 	.word	0x00014570


	//   ....[39]....
        /*04ec*/ 	.word	0x00014580


	//   ....[40]....
        /*04f0*/ 	.word	0x00014590


	//   ....[41]....
        /*04f4*/ 	.word	0x000145c0


	//   ....[42]....
        /*04f8*/ 	.word	0x000145f0


	//   ....[43]....
        /*04fc*/ 	.word	0x00014600


	//   ....[44]....
        /*0500*/ 	.word	0x00014610


	//   ....[45]....
        /*0504*/ 	.word	0x00014640


	//   ....[46]....
        /*0508*/ 	.word	0x00014670


	//   ....[47]....
        /*050c*/ 	.word	0x00014680


	//   ....[48]....
        /*0510*/ 	.word	0x00014690


	//   ....[49]....
        /*0514*/ 	.word	0x000146c0


	//   ....[50]....
        /*0518*/ 	.word	0x000146f0


	//   ....[51]....
        /*051c*/ 	.word	0x00014700


	//   ....[52]....
        /*0520*/ 	.word	0x00014710


	//   ....[53]....
        /*0524*/ 	.word	0x00014770


	//   ....[54]....
        /*0528*/ 	.word	0x00014780


	//   ....[55]....
        /*052c*/ 	.word	0x00014790


	//   ....[56]....
        /*0530*/ 	.word	0x000147a0


	//   ....[57]....
        /*0534*/ 	.word	0x000147c0


	//   ....[58]....
        /*0538*/ 	.word	0x000147d0


	//   ....[59]....
        /*053c*/ 	.word	0x000147e0


	//   ....[60]....
        /*0540*/ 	.word	0x000147f0


	//   ....[61]....
        /*0544*/ 	.word	0x00014800


	//   ....[62]....
        /*0548*/ 	.word	0x00014810


	//   ....[63]....
        /*054c*/ 	.word	0x00014830


	//   ....[64]....
        /*0550*/ 	.word	0x00014850


	//   ....[65]....
        /*0554*/ 	.word	0x00014870


	//   ....[66]....
        /*0558*/ 	.word	0x00014880


	//   ....[67]....
        /*055c*/ 	.word	0x00014890


	//   ....[68]....
        /*0560*/ 	.word	0x000148a0


	//   ....[69]....
        /*0564*/ 	.word	0x000148b0


	//   ....[70]....
        /*0568*/ 	.word	0x000148c0


	//   ....[71]....
        /*056c*/ 	.word	0x000148d0


	//   ....[72]....
        /*0570*/ 	.word	0x000148e0


	//   ....[73]....
        /*0574*/ 	.word	0x00014910


	//   ....[74]....
        /*0578*/ 	.word	0x00014920


	//   ....[75]....
        /*057c*/ 	.word	0x00014930


	//   ....[76]....
        /*0580*/ 	.word	0x00016760


	//   ....[77]....
        /*0584*/ 	.word	0x00016930


	//   ....[78]....
        /*0588*/ 	.word	0x00016960


	//   ....[79]....
        /*058c*/ 	.word	0x00016990


	//   ....[80]....
        /*0590*/ 	.word	0x000169d0


	//   ....[81]....
        /*0594*/ 	.word	0x00016a00


	//   ....[82]....
        /*0598*/ 	.word	0x00016a40


	//   ....[83]....
        /*059c*/ 	.word	0x00016bd0


	//   ....[84]....
        /*05a0*/ 	.word	0x00016c00


	//   ....[85]....
        /*05a4*/ 	.word	0x00016c30


	//   ....[86]....
        /*05a8*/ 	.word	0x00016c60


	//   ....[87]....
        /*05ac*/ 	.word	0x00016c90


	//   ....[88]....
        /*05b0*/ 	.word	0x00016cd0


	//   ....[89]....
        /*05b4*/ 	.word	0x00016d70


	//   ....[90]....
        /*05b8*/ 	.word	0x00016e00


	//   ....[91]....
        /*05bc*/ 	.word	0x00016eb0


	//   ....[92]....
        /*05c0*/ 	.word	0x000187a0


	//   ....[93]....
        /*05c4*/ 	.word	0x0001b9b0


	//   ....[94]....
        /*05c8*/ 	.word	0x0001b9e0


	//   ....[95]....
        /*05cc*/ 	.word	0x0001ba10


	//   ....[96]....
        /*05d0*/ 	.word	0x0001ba40


	//   ....[97]....
        /*05d4*/ 	.word	0x0001ba70


	//   ....[98]....
        /*05d8*/ 	.word	0x0001ba80


	//   ....[99]....
        /*05dc*/ 	.word	0x0001bac0


	//   ....[100]....
        /*05e0*/ 	.word	0x0001bad0


	//   ....[101]....
        /*05e4*/ 	.word	0x0001bc10


	//   ....[102]....
        /*05e8*/ 	.word	0x0001bc40


	//   ....[103]....
        /*05ec*/ 	.word	0x0001bc70


	//   ....[104]....
        /*05f0*/ 	.word	0x0001bca0


	//   ....[105]....
        /*05f4*/ 	.word	0x0001bcd0


	//   ....[106]....
        /*05f8*/ 	.word	0x0001bd10


	//   ....[107]....
        /*05fc*/ 	.word	0x0001bdb0


	//   ....[108]....
        /*0600*/ 	.word	0x0001be40


	//   ....[109]....
        /*0604*/ 	.word	0x0001bef0


	//   ....[110]....
        /*0608*/ 	.word	0x0001c540


	//   ....[111]....
        /*060c*/ 	.word	0x0001cc00


	//   ....[112]....
        /*0610*/ 	.word	0x0001d070


	//----- nvinfo : EIATTR_REG_RECONFIG
	.align		4
.L_753:
        /*0614*/ 	.byte	0x01, 0x54
	.zero		2


	//----- nvinfo : EIATTR_SYSCALL_OFFSETS
	.align		4
        /*0618*/ 	.byte	0x04, 0x46
        /*061a*/ 	.short	(.L_755 - .L_754)


	//   ....[0]....
.L_754:
        /*061c*/ 	.word	0x00001e40


	//   ....[1]....
        /*0620*/ 	.word	0x00018050


	//   ....[2]....
        /*0624*/ 	.word	0x000181b0


	//   ....[3]....
        /*0628*/ 	.word	0x000182f0


	//   ....[4]....
        /*062c*/ 	.word	0x00018410


	//----- nvinfo : EIATTR_MBARRIER_INSTR_OFFSETS
	.align		4
.L_755:
        /*0630*/ 	.byte	0x04, 0x39
        /*0632*/ 	.short	(.L_757 - .L_756)


	//   ....[0]....
.L_756:
        /*0634*/ 	.word	0x000002a0
        /*0638*/ 	.word	0x000000ff
        /*063c*/ 	.word	0x00033400
        /*0640*/ 	.short	0x0100
        /*0642*/ 	.byte	0x08
	.zero		1


	//   ....[1]....
        /*0644*/ 	.word	0x000002b0
        /*0648*/ 	.word	0x000000ff
        /*064c*/ 	.word	0x00033420
        /*0650*/ 	.short	0x0100
        /*0652*/ 	.byte	0x08
	.zero		1


	//   ....[2]....
        /*0654*/ 	.word	0x000003a0
        /*0658*/ 	.word	0x000000ff
        /*065c*/ 	.word	0x00033430
        /*0660*/ 	.short	0x0100
        /*0662*/ 	.byte	0x08
	.zero		1


	//   ....[3]....
        /*0664*/ 	.word	0x000003b0
        /*0668*/ 	.word	0x000000ff
        /*066c*/ 	.word	0x00033440
        /*0670*/ 	.short	0x0100
        /*0672*/ 	.byte	0x08
	.zero		1


	//   ....[4]....
        /*0674*/ 	.word	0x000003c0
        /*0678*/ 	.word	0x000000ff
        /*067c*/ 	.word	0x00033438
        /*0680*/ 	.short	0x0100
        /*0682*/ 	.byte	0x08
	.zero		1


	//   ....[5]....
        /*0684*/ 	.word	0x000003d0
        /*0688*/ 	.word	0x000000ff
        /*068c*/ 	.word	0x00033448
        /*0690*/ 	.short	0x0100
        /*0692*/ 	.byte	0x08
	.zero		1


	//   ....[6]....
        /*0694*/ 	.word	0x00000500
        /*0698*/ 	.word	0x000000ff
        /*069c*/ 	.word	0x00033450
        /*06a0*/ 	.short	0x0100
        /*06a2*/ 	.byte	0x08
	.zero		1


	//   ....[7]....
        /*06a4*/ 	.word	0x00000510
        /*06a8*/ 	.word	0x000000ff
        /*06ac*/ 	.word	0x00033460
        /*06b0*/ 	.short	0x0100
        /*06b2*/ 	.byte	0x08
	.zero		1


	//   ....[8]....
        /*06b4*/ 	.word	0x00000520
        /*06b8*/ 	.word	0x000000ff
        /*06bc*/ 	.word	0x00033458
        /*06c0*/ 	.short	0x0100
        /*06c2*/ 	.byte	0x08
	.zero		1


	//   ....[9]....
        /*06c4*/ 	.word	0x00000530
        /*06c8*/ 	.word	0x000000ff
        /*06cc*/ 	.word	0x00033468
        /*06d0*/ 	.short	0x0100
        /*06d2*/ 	.byte	0x08
	.zero		1


	//   ....[10]....
        /*06d4*/ 	.word	0x00000620
        /*06d8*/ 	.word	0x000000ff
        /*06dc*/ 	.word	0x00033470
        /*06e0*/ 	.short	0x0100
        /*06e2*/ 	.byte	0x06
	.zero		1


	//   ....[11]....
        /*06e4*/ 	.word	0x00000630
        /*06e8*/ 	.word	0x000000ff
        /*06ec*/ 	.word	0x00033480
        /*06f0*/ 	.short	0x0100
        /*06f2*/ 	.byte	0x06
	.zero		1


	//   ....[12]....
        /*06f4*/ 	.word	0x00000640
        /*06f8*/ 	.word	0x000000ff
        /*06fc*/ 	.word	0x00033478
        /*0700*/ 	.short	0x0100
        /*0702*/ 	.byte	0x06
	.zero		1


	//   ....[13]....
        /*0704*/ 	.word	0x00000650
        /*0708*/ 	.word	0x000000ff
        /*070c*/ 	.word	0x00033488
        /*0710*/ 	.short	0x0100
        /*0712*/ 	.byte	0x06
	.zero		1


	//   ....[14]....
        /*0714*/ 	.word	0x00000780
        /*0718*/ 	.word	0x000000ff
        /*071c*/ 	.word	0x00033490
        /*0720*/ 	.short	0x0100
        /*0722*/ 	.byte	0x08
	.zero		1


	//   ....[15]....
        /*0724*/ 	.word	0x00000790
        /*0728*/ 	.word	0x000000ff
        /*072c*/ 	.word	0x000334a0
        /*0730*/ 	.short	0x0100
        /*0732*/ 	.byte	0x08
	.zero		1


	//   ....[16]....
        /*0734*/ 	.word	0x000007a0
        /*0738*/ 	.word	0x000000ff
        /*073c*/ 	.word	0x00033498
        /*0740*/ 	.short	0x0100
        /*0742*/ 	.byte	0x08
	.zero		1


	//   ....[17]....
        /*0744*/ 	.word	0x000007b0
        /*0748*/ 	.word	0x000000ff
        /*074c*/ 	.word	0x000334a8
        /*0750*/ 	.short	0x0100
        /*0752*/ 	.byte	0x08
	.zero		1


	//   ....[18]....
        /*0754*/ 	.word	0x000008e0
        /*0758*/ 	.word	0x000000ff
        /*075c*/ 	.word	0x000334b0
        /*0760*/ 	.short	0x0100
        /*0762*/ 	.byte	0x08
	.zero		1


	//   ....[19]....
        /*0764*/ 	.word	0x000008f0
        /*0768*/ 	.word	0x000000ff
        /*076c*/ 	.word	0x000334c0
        /*0770*/ 	.short	0x0100
        /*0772*/ 	.byte	0x08
	.zero		1


	//   ....[20]....
        /*0774*/ 	.word	0x00000900
        /*0778*/ 	.word	0x000000ff
        /*077c*/ 	.word	0x000334b8
        /*0780*/ 	.short	0x0100
        /*0782*/ 	.byte	0x08
	.zero		1


	//   ....[21]....
        /*0784*/ 	.word	0x00000910
        /*0788*/ 	.word	0x000000ff
        /*078c*/ 	.word	0x000334c8
        /*0790*/ 	.short	0x0100
        /*0792*/ 	.byte	0x08
	.zero		1


	//   ....[22]....
        /*0794*/ 	.word	0x00001ec0
        /*0798*/ 	.word	0x000000ff
        /*079c*/ 	.word	0x00033400
        /*07a0*/ 	.short	0x010a
        /*07a2*/ 	.byte	0x29
	.zero		1


	//   ....[23]....
        /*07a4*/ 	.word	0x00001f40
        /*07a8*/ 	.word	0x00000003
        /*07ac*/ 	.word	0x00033430
        /*07b0*/ 	.short	0x010a
        /*07b2*/ 	.byte	0x3f
	.zero		1


	//   ....[24]....
        /*07b4*/ 	.word	0x00001fc0
        /*07b8*/ 	.word	0x00000003
        /*07bc*/ 	.word	0x00033430
        /*07c0*/ 	.short	0x010a
        /*07c2*/ 	.byte	0x3f
	.zero		1


	//   ....[25]....
        /*07c4*/ 	.word	0x00002d60
        /*07c8*/ 	.word	0x00000000
        /*07cc*/ 	.word	0x00000000
        /*07d0*/ 	.short	0x0101
        /*07d2*/ 	.byte	0x3f
	.zero		1


	//   ....[26]....
        /*07d4*/ 	.word	0x00006450
        /*07d8*/ 	.word	0x000000ff
        /*07dc*/ 	.word	0x00033430
        /*07e0*/ 	.short	0x010a
        /*07e2*/ 	.byte	0x06
	.zero		1


	//   ....[27]....
        /*07e4*/ 	.word	0x00006490
        /*07e8*/ 	.word	0x000000ff
        /*07ec*/ 	.word	0x00033430
        /*07f0*/ 	.short	0x010a
        /*07f2*/ 	.byte	0x06
	.zero		1


	//   ....[28]....
        /*07f4*/ 	.word	0x000070a0
        /*07f8*/ 	.word	0x000000ff
        /*07fc*/ 	.word	0x00033450
        /*0800*/ 	.short	0x010a
        /*0802*/ 	.byte	0x06
	.zero		1


	//   ....[29]....
        /*0804*/ 	.word	0x000070e0
        /*0808*/ 	.word	0x000000ff
        /*080c*/ 	.word	0x00033450
        /*0810*/ 	.short	0x010a
        /*0812*/ 	.byte	0x06
	.zero		1


	//   ....[30]....
        /*0814*/ 	.word	0x000073d0
        /*0818*/ 	.word	0x0000000a
        /*081c*/ 	.word	0x00000000
        /*0820*/ 	.short	0x0101
        /*0822*/ 	.byte	0x3f
	.zero		1


	//   ....[31]....
        /*0824*/ 	.word	0x0000a600
        /*0828*/ 	.word	0x000000ff
        /*082c*/ 	.word	0x00000000
        /*0830*/ 	.short	0x0101
        /*0832*/ 	.byte	0x06
	.zero		1


	//   ....[32]....
        /*0834*/ 	.word	0x0000b160
        /*0838*/ 	.word	0x000000ff
        /*083c*/ 	.word	0x00033430
        /*0840*/ 	.short	0x010a
        /*0842*/ 	.byte	0x06
	.zero		1


	//   ....[33]....
        /*0844*/ 	.word	0x0000b1a0
        /*0848*/ 	.word	0x000000ff
        /*084c*/ 	.word	0x00033430
        /*0850*/ 	.short	0x010a
        /*0852*/ 	.byte	0x06
	.zero		1


	//   ....[34]....
        /*0854*/ 	.word	0x0000bde0
        /*0858*/ 	.word	0x000000ff
        /*085c*/ 	.word	0x00033450
        /*0860*/ 	.short	0x010a
        /*0862*/ 	.byte	0x06
	.zero		1


	//   ....[35]....
        /*0864*/ 	.word	0x0000be20
        /*0868*/ 	.word	0x000000ff
        /*086c*/ 	.word	0x00033450
        /*0870*/ 	.short	0x010a
        /*0872*/ 	.byte	0x06
	.zero		1


	//   ....[36]....
        /*0874*/ 	.word	0x0000d520
        /*0878*/ 	.word	0x00000006
        /*087c*/ 	.word	0x00000000
        /*0880*/ 	.short	0x0101
        /*0882*/ 	.byte	0x3f
	.zero		1


	//   ....[37]....
        /*0884*/ 	.word	0x0000d730
        /*0888*/ 	.word	0x000000ff
        /*088c*/ 	.word	0x00000000
        /*0890*/ 	.short	0x0101
        /*0892*/ 	.byte	0x06
	.zero		1


	//   ....[38]....
        /*0894*/ 	.word	0x0000e0e0
        /*0898*/ 	.word	0x000000ff
        /*089c*/ 	.word	0x00033430
        /*08a0*/ 	.short	0x010a
        /*08a2*/ 	.byte	0x06
	.zero		1


	//   ....[39]....
        /*08a4*/ 	.word	0x0000e120
        /*08a8*/ 	.word	0x000000ff
        /*08ac*/ 	.word	0x00033430
        /*08b0*/ 	.short	0x010a
        /*08b2*/ 	.byte	0x06
	.zero		1


	//   ....[40]....
        /*08b4*/ 	.word	0x0000ed60
        /*08b8*/ 	.word	0x000000ff
        /*08bc*/ 	.word	0x00033450
        /*08c0*/ 	.short	0x010a
        /*08c2*/ 	.byte	0x06
	.zero		1


	//   ....[41]....
        /*08c4*/ 	.word	0x0000eda0
        /*08c8*/ 	.word	0x000000ff
        /*08cc*/ 	.word	0x00033450
        /*08d0*/ 	.short	0x010a
        /*08d2*/ 	.byte	0x06
	.zero		1


	//   ....[42]....
        /*08d4*/ 	.word	0x0000f0c0
        /*08d8*/ 	.word	0x00000000
        /*08dc*/ 	.word	0x00000000
        /*08e0*/ 	.short	0x0101
        /*08e2*/ 	.byte	0x3f
	.zero		1


	//   ....[43]....
        /*08e4*/ 	.word	0x000122c0
        /*08e8*/ 	.word	0x000000ff
        /*08ec*/ 	.word	0x00000000
        /*08f0*/ 	.short	0x0101
        /*08f2*/ 	.byte	0x06
	.zero		1


	//   ....[44]....
        /*08f4*/ 	.word	0x00012b40
        /*08f8*/ 	.word	0x000000ff
        /*08fc*/ 	.word	0x00033450
        /*0900*/ 	.short	0x010a
        /*0902*/ 	.byte	0x09
	.zero		1


	//   ....[45]....
        /*0904*/ 	.word	0x00012b80
        /*0908*/ 	.word	0x000000ff
        /*090c*/ 	.word	0x00033450
        /*0910*/ 	.short	0x010a
        /*0912*/ 	.byte	0x09
	.zero		1


	//   ....[46]....
        /*0914*/ 	.word	0x00013310
        /*0918*/ 	.word	0x000000ff
        /*091c*/ 	.word	0x00000000
        /*0920*/ 	.short	0x0101
        /*0922*/ 	.byte	0x04
	.zero		1


	//   ....[47]....
        /*0924*/ 	.word	0x00015590
        /*0928*/ 	.word	0x00000003
        /*092c*/ 	.word	0x00000000
        /*0930*/ 	.short	0x0101
        /*0932*/ 	.byte	0x3f
	.zero		1


	//   ....[48]....
        /*0934*/ 	.word	0x00018a00
        /*0938*/ 	.word	0x00000004
        /*093c*/ 	.word	0x00033480
        /*0940*/ 	.short	0x010a
        /*0942*/ 	.byte	0x3f
	.zero		1


	//   ....[49]....
        /*0944*/ 	.word	0x00018c60
        /*0948*/ 	.word	0x00000004
        /*094c*/ 	.word	0x00033440
        /*0950*/ 	.short	0x010a
        /*0952*/ 	.byte	0x3f
	.zero		1


	//   ....[50]....
        /*0954*/ 	.word	0x000190f0
        /*0958*/ 	.word	0x000000ff
        /*095c*/ 	.word	0x00033420
        /*0960*/ 	.short	0x010a
        /*0962*/ 	.byte	0x29
	.zero		1


	//   ....[51]....
        /*0964*/ 	.word	0x000193f0
        /*0968*/ 	.word	0x00000006
        /*096c*/ 	.word	0x00033480
        /*0970*/ 	.short	0x010a
        /*0972*/ 	.byte	0x3f
	.zero		1


	//   ....[52]....
        /*0974*/ 	.word	0x00019860
        /*0978*/ 	.word	0x00000006
        /*097c*/ 	.word	0x00033440
        /*0980*/ 	.short	0x010a
        /*0982*/ 	.byte	0x3f
	.zero		1


	//   ....[53]....
        /*0984*/ 	.word	0x00019d10
        /*0988*/ 	.word	0x0000000c
        /*098c*/ 	.word	0x00033470
        /*0990*/ 	.short	0x010a
        /*0992*/ 	.byte	0x3f
	.zero		1


	//   ....[54]....
        /*0994*/ 	.word	0x00019d80
        /*0998*/ 	.word	0x0000000c
        /*099c*/ 	.word	0x00033460
        /*09a0*/ 	.short	0x010a
        /*09a2*/ 	.byte	0x3f
	.zero		1


	//   ....[55]....
        /*09a4*/ 	.word	0x0001a8f0
        /*09a8*/ 	.word	0x0000000c
        /*09ac*/ 	.word	0x00033450
        /*09b0*/ 	.short	0x0101
        /*09b2*/ 	.byte	0x3f
	.zero		1


	//   ....[56]....
        /*09b4*/ 	.word	0x0001a940
        /*09b8*/ 	.word	0x0000000c
        /*09bc*/ 	.word	0x00000000
        /*09c0*/ 	.short	0x0101
        /*09c2*/ 	.byte	0x3f
	.zero		1


	//   ....[57]....
        /*09c4*/ 	.word	0x0001ab30
        /*09c8*/ 	.word	0x00000000
        /*09cc*/ 	.word	0x00033470
        /*09d0*/ 	.short	0x010a
        /*09d2*/ 	.byte	0x3f
	.zero		1


	//   ....[58]....
        /*09d4*/ 	.word	0x0001abc0
        /*09d8*/ 	.word	0x00000000
        /*09dc*/ 	.word	0x00033460
        /*09e0*/ 	.short	0x010a
        /*09e2*/ 	.byte	0x3f
	.zero		1


	//   ....[59]....
        /*09e4*/ 	.word	0x0001b6d0
        /*09e8*/ 	.word	0x00000000
        /*09ec*/ 	.word	0x00033450
        /*09f0*/ 	.short	0x0101
        /*09f2*/ 	.byte	0x3f
	.zero		1


	//   ....[60]....
        /*09f4*/ 	.word	0x0001b720
        /*09f8*/ 	.word	0x00000002
        /*09fc*/ 	.word	0x00000000
        /*0a00*/ 	.short	0x0101
        /*0a02*/ 	.byte	0x3f
	.zero		1


	//   ....[61]....
        /*0a04*/ 	.word	0x0001c4c0
        /*0a08*/ 	.word	0x00000000
        /*0a0c*/ 	.word	0x00033420
        /*0a10*/ 	.short	0x010a
        /*0a12*/ 	.byte	0x3f
	.zero		1


	//   ....[62]....
        /*0a14*/ 	.word	0x0001c680
        /*0a18*/ 	.word	0x00000006
        /*0a1c*/ 	.word	0x00000000
        /*0a20*/ 	.short	0x010a
        /*0a22*/ 	.byte	0x3f
	.zero		1


	//   ....[63]....
        /*0a24*/ 	.word	0x0001c6f0
        /*0a28*/ 	.word	0x00000007
        /*0a2c*/ 	.word	0x00000000
        /*0a30*/ 	.short	0x010a
        /*0a32*/ 	.byte	0x3f
	.zero		1


	//   ....[64]....
        /*0a34*/ 	.word	0x0001c750
        /*0a38*/ 	.word	0x00000004
        /*0a3c*/ 	.word	0x00033460
        /*0a40*/ 	.short	0x010a
        /*0a42*/ 	.byte	0x3f
	.zero		1


	//   ....[65]....
        /*0a44*/ 	.word	0x0001c7a0
        /*0a48*/ 	.word	0x00000003
        /*0a4c*/ 	.word	0x00033460
        /*0a50*/ 	.short	0x010a
        /*0a52*/ 	.byte	0x3f
	.zero		1


	//   ....[66]....
        /*0a54*/ 	.word	0x0001c7e0
        /*0a58*/ 	.word	0x00000004
        /*0a5c*/ 	.word	0x00033480
        /*0a60*/ 	.short	0x010a
        /*0a62*/ 	.byte	0x3f
	.zero		1


	//   ....[67]....
        /*0a64*/ 	.word	0x0001c800
        /*0a68*/ 	.word	0x00000003
        /*0a6c*/ 	.word	0x00033480
        /*0a70*/ 	.short	0x010a
        /*0a72*/ 	.byte	0x3f
	.zero		1


	//   ....[68]....
        /*0a74*/ 	.word	0x0001c870
        /*0a78*/ 	.word	0x00000003
        /*0a7c*/ 	.word	0x00033400
        /*0a80*/ 	.short	0x010a
        /*0a82*/ 	.byte	0x3f
	.zero		1


	//   ....[69]....
        /*0a84*/ 	.word	0x0001c8c0
        /*0a88*/ 	.word	0x00000003
        /*0a8c*/ 	.word	0x00033430
        /*0a90*/ 	.short	0x010a
        /*0a92*/ 	.byte	0x3f
	.zero		1


	//   ....[70]....
        /*0a94*/ 	.word	0x0001c920
        /*0a98*/ 	.word	0x0000000f
        /*0a9c*/ 	.word	0x00033430
        /*0aa0*/ 	.short	0x010a
        /*0aa2*/ 	.byte	0x3f
	.zero		1


	//   ....[71]....
        /*0aa4*/ 	.word	0x0001c980
        /*0aa8*/ 	.word	0x0000000f
        /*0aac*/ 	.word	0x00033450
        /*0ab0*/ 	.short	0x010a
        /*0ab2*/ 	.byte	0x3f
	.zero		1


	//   ....[72]....
        /*0ab4*/ 	.word	0x0001c9e0
        /*0ab8*/ 	.word	0x00000003
        /*0abc*/ 	.word	0x00033430
        /*0ac0*/ 	.short	0x010a
        /*0ac2*/ 	.byte	0x3f
	.zero		1


	//   ....[73]....
        /*0ac4*/ 	.word	0x0001ca40
        /*0ac8*/ 	.word	0x00000003
        /*0acc*/ 	.word	0x00033450
        /*0ad0*/ 	.short	0x010a
        /*0ad2*/ 	.byte	0x3f
	.zero		1


	//   ....[74]....
        /*0ad4*/ 	.word	0x0001caa0
        /*0ad8*/ 	.word	0x00000003
        /*0adc*/ 	.word	0x00033430
        /*0ae0*/ 	.short	0x010a
        /*0ae2*/ 	.byte	0x3f
	.zero		1


	//   ....[75]....
        /*0ae4*/ 	.word	0x0001cb00
        /*0ae8*/ 	.word	0x00000003
        /*0aec*/ 	.word	0x00033450
        /*0af0*/ 	.short	0x010a
        /*0af2*/ 	.byte	0x3f
	.zero		1


	//   ....[76]....
        /*0af4*/ 	.word	0x0001cb60
        /*0af8*/ 	.word	0x00000005
        /*0afc*/ 	.word	0x00033450
        /*0b00*/ 	.short	0x010a
        /*0b02*/ 	.byte	0x3f
	.zero		1


	//   ....[77]....
        /*0b04*/ 	.word	0x0001ccb0
        /*0b08*/ 	.word	0x00000004
        /*0b0c*/ 	.word	0x00033480
        /*0b10*/ 	.short	0x010a
        /*0b12*/ 	.byte	0x3f
	.zero		1


	//   ....[78]....
        /*0b14*/ 	.word	0x0001cd00
        /*0b18*/ 	.word	0x00000004
        /*0b1c*/ 	.word	0x00033440
        /*0b20*/ 	.short	0x010a
        /*0b22*/ 	.byte	0x3f
	.zero		1


	//   ....[79]....
        /*0b24*/ 	.word	0x0001cd60
        /*0b28*/ 	.word	0x00000003
        /*0b2c*/ 	.word	0x00033420
        /*0b30*/ 	.short	0x010a
        /*0b32*/ 	.byte	0x3f
	.zero		1


	//   ....[80]....
        /*0b34*/ 	.word	0x0001cdb0
        /*0b38*/ 	.word	0x00000006
        /*0b3c*/ 	.word	0x00033480
        /*0b40*/ 	.short	0x010a
        /*0b42*/ 	.byte	0x3f
	.zero		1


	//   ....[81]....
        /*0b44*/ 	.word	0x0001ce00
        /*0b48*/ 	.word	0x00000006
        /*0b4c*/ 	.word	0x00033440
        /*0b50*/ 	.short	0x010a
        /*0b52*/ 	.byte	0x3f
	.zero		1


	//   ....[82]....
        /*0b54*/ 	.word	0x0001ce50
        /*0b58*/ 	.word	0x0000000c
        /*0b5c*/ 	.word	0x00033470
        /*0b60*/ 	.short	0x010a
        /*0b62*/ 	.byte	0x3f
	.zero		1


	//   ....[83]....
        /*0b64*/ 	.word	0x0001cea0
        /*0b68*/ 	.word	0x0000000c
        /*0b6c*/ 	.word	0x00033460
        /*0b70*/ 	.short	0x010a
        /*0b72*/ 	.byte	0x3f
	.zero		1


	//   ....[84]....
        /*0b74*/ 	.word	0x0001cef0
        /*0b78*/ 	.word	0x00000000
        /*0b7c*/ 	.word	0x00033470
        /*0b80*/ 	.short	0x010a
        /*0b82*/ 	.byte	0x3f
	.zero		1


	//   ....[85]....
        /*0b84*/ 	.word	0x0001cf40
        /*0b88*/ 	.word	0x00000000
        /*0b8c*/ 	.word	0x00033460
        /*0b90*/ 	.short	0x010a
        /*0b92*/ 	.byte	0x3f
	.zero		1


	//   ....[86]....
        /*0b94*/ 	.word	0x0001cf90
        /*0b98*/ 	.word	0x00000000
        /*0b9c*/ 	.word	0x00033420
        /*0ba0*/ 	.short	0x010a
        /*0ba2*/ 	.byte	0x3f
	.zero		1


	//   ....[87]....
        /*0ba4*/ 	.word	0x0001d130
        /*0ba8*/ 	.word	0x00000006
        /*0bac*/ 	.word	0x00000000
        /*0bb0*/ 	.short	0x010a
        /*0bb2*/ 	.byte	0x3f
	.zero		1


	//   ....[88]....
        /*0bb4*/ 	.word	0x0001d180
        /*0bb8*/ 	.word	0x00000007
        /*0bbc*/ 	.word	0x00000000
        /*0bc0*/ 	.short	0x010a
        /*0bc2*/ 	.byte	0x3f
	.zero		1


	//   ....[89]....
        /*0bc4*/ 	.word	0x0001d1d0
        /*0bc8*/ 	.word	0x00000004
        /*0bcc*/ 	.word	0x00033460
        /*0bd0*/ 	.short	0x010a
        /*0bd2*/ 	.byte	0x3f
	.zero		1


	//   ....[90]....
        /*0bd4*/ 	.word	0x0001d220
        /*0bd8*/ 	.word	0x00000003
        /*0bdc*/ 	.word	0x00033460
        /*0be0*/ 	.short	0x010a
        /*0be2*/ 	.byte	0x3f
	.zero		1


	//   ....[91]....
        /*0be4*/ 	.word	0x0001d270
        /*0be8*/ 	.word	0x00000004
        /*0bec*/ 	.word	0x00033480
        /*0bf0*/ 	.short	0x010a
        /*0bf2*/ 	.byte	0x3f
	.zero		1


	//----- nvinfo : EIATTR_NUM_MBARRIERS
	.align		4
.L_757:
        /*0bf4*/ 	.byte	0x03, 0x38
        /*0bf6*/ 	.short	0x0016


	//----- nvinfo : EIATTR_EXIT_INSTR_OFFSETS
	.align		4
        /*0bf8*/ 	.byte	0x04, 0x1c
        /*0bfa*/ 	.short	(.L_759 - .L_758)


	//   ....[0]....
.L_758:
        /*0bfc*/ 	.word	0x00000ab0


	//   ....[1]....
        /*0c00*/ 	.word	0x00016700


	//   ....[2]....
        /*0c04*/ 	.word	0x0001c850


	//----- nvinfo : EIATTR_MAX_THREADS
	.align		4
.L_759:
        /*0c08*/ 	.byte	0x04, 0x05
        /*0c0a*/ 	.short	(.L_761 - .L_760)
.L_760:
        /*0c0c*/ 	.word	0x00000180
        /*0c10*/ 	.word	0x00000001
        /*0c14*/ 	.word	0x00000001


	//----- nvinfo : EIATTR_CRS_STACK_SIZE
	.align		4
.L_761:
        /*0c18*/ 	.byte	0x04, 0x1e
        /*0c1a*/ 	.short	(.L_763 - .L_762)
.L_762:
        /*0c1c*/ 	.word	0x00000000


	//----- nvinfo : EIATTR_CBANK_PARAM_SIZE
	.align		4
.L_763:
        /*0c20*/ 	.byte	0x03, 0x19
        /*0c22*/ 	.short	0x0a70


	//----- nvinfo : EIATTR_PARAM_CBANK
	.align		4
        /*0c24*/ 	.byte	0x04, 0x0a
        /*0c26*/ 	.short	(.L_765 - .L_764)
	.align		4
.L_764:
        /*0c28*/ 	.word	index@(.nv.constant0._ZN7cutlass13device_kernelIN5flash11enable_sm90INS1_16FlashAttnFwdSm90INS1_25CollectiveMainloopFwdSm90ILi2EN4cute5tupleIJNS5_1CILi1EEES8_S8_EEENS6_IJNS7_ILi128EEENS7_ILi160EEENS7_ILi192EEEEEELi192ENS_12float_e4m3_tEfNS_4arch4Sm90ELb0ELb1ELb0ELb1ELb0ELb0ELb0ELb1ELb1ELb0ELb0ELb0EEENS1_21CollectiveEpilogueFwdINS6_IJSA_SC_SB_EEES9_NS_10bfloat16_tESG_Li256ELb1ELb0ELb0ELb1EEENS1_36VarlenDynamicPersistentTileSchedulerILi128ELi160ELi256ELi128ELb0ELb0ELb1ELb1ELb0ELb1EEEEEEEEEvNT_6ParamsE)
        /*0c2c*/ 	.short	0x0210
        /*0c2e*/ 	.short	0x0a70


	//----- nvinfo : EIATTR_SW_WAR
	.align		4
.L_765:
        /*0c30*/ 	.byte	0x04, 0x36
        /*0c32*/ 	.short	(.L_767 - .L_766)
.L_766:
        /*0c34*/ 	.word	0x00000008
.L_767:


//--------------------- .nv.info._ZN7cutlass13device_kernelIN5flash11enable_sm90INS1_16FlashAttnFwdSm90INS1_25CollectiveMainloopFwdSm90ILi2EN4cute5tupleIJNS5_1CILi1EEES8_S8_EEENS6_IJNS7_ILi128EEENS7_ILi160EEENS7_ILi192EEEEEELi192ENS_12float_e4m3_tEfNS_4arch4Sm90ELb0ELb1ELb0ELb1ELb0ELb1ELb0ELb1ELb1ELb0ELb0ELb0EEENS1_21CollectiveEpilogueFwdINS6_IJSA_SC_SB_EEES9_NS_10bfloat16_tESG_Li256ELb1ELb0ELb0ELb1EEENS1_36VarlenDynamicPersistentTileSchedulerILi128ELi160ELi256ELi128ELb0ELb0ELb1ELb1ELb0ELb1EEEEEEEEEvNT_6ParamsE --------------------------
	.section	.nv.info._ZN7cutlass13device_kernelIN5flash11enable_sm90INS1_16FlashAttnFwdSm90INS1_25CollectiveMainloopFwdSm90ILi2EN4cute5tupleIJNS5_1CILi1EEES8_S8_EEENS6_IJNS7_ILi128EEENS7_ILi160EEENS7_ILi192EEEEEELi192ENS_12float_e4m3_tEfNS_4arch4Sm90ELb0ELb1ELb0ELb1ELb0ELb1ELb0ELb1ELb1ELb0ELb0ELb0EEENS1_21CollectiveEpilogueFwdINS6_IJSA_SC_SB_EEES9_NS_10bfloat16_tESG_Li256ELb1ELb0ELb0ELb1EEENS1_36VarlenDynamicPersistentTileSchedulerILi128ELi160ELi256ELi128ELb0ELb0ELb1ELb1ELb0ELb1EEEEEEEEEvNT_6ParamsE,"",@"SHT_CUDA_INFO"
	.sectionflags	@""
	.align	4


	//----- nvinfo : EIATTR_CUDA_API_VERSION
	.align		4
        /*0000*/ 	.byte	0x04, 0x37
        /*0002*/ 	.short	(.L_769 - .L_768)
.L_768:
        /*0004*/ 	.word	0x00000082


	//----- nvinfo : EIATTR_KPARAM_INFO
	.align		4
.L_769:
        /*0008*/ 	.byte	0x04, 0x17
        /*000a*/ 	.short	(.L_771 - .L_770)
.L_770:
        /*000c*/ 	.word	0x00000000
        /*0010*/ 	.short	0x0000
        /*0012*/ 	.short	0x0070
        /*0014*/ 	.byte	0x00, 0xf0, 0x01, 0x28


	//----- nvinfo : EIATTR_SPARSE_MMA_MASK
	.align		4
.L_771:
        /*0018*/ 	.byte	0x03, 0x50
        /*001a*/ 	.short	0x0000


	//----- nvinfo : EIATTR_MAXREG_COUNT
	.align		4
        /*001c*/ 	.byte	0x03, 0x1b
        /*001e*/ 	.short	0x00a8


	//----- nvinfo : EIATTR_NUM_BARRIERS
	.align		4
        /*0020*/ 	.byte	0x02, 0x4c
        /*0022*/ 	.byte	0x10
	.zero		1


	//----- nvinfo : EIATTR_EXTERNS
	.align		4
        /*0024*/ 	.byte	0x04, 0x0f
        /*0026*/ 	.short	(.L_773 - .L_772)


	//   ....[0]....
	.align		4
.L_772:
        /*0028*/ 	.word	index@(__assertfail)


	//----- nvinfo : EIATTR_ANNOTATIONS
	.align		4
.L_773:
        /*002c*/ 	.byte	0x04, 0x55
        /*002e*/ 	.short	(.L_775 - .L_774)


	//   ....[0]....
.L_774:
        /* <DEDUP_REMOVED lines=69> */


	//----- nvinfo : EIATTR_MERCURY_ISA_VERSION
	.align		4
.L_775:
        /*0470*/ 	.byte	0x03, 0x5f
        /*0472*/ 	.short	0x0101


	//----- nvinfo : EIATTR_UNUSED_LOAD_BYTE_OFFSET
	.align		4
        /*0474*/ 	.byte	0x04, 0x44
        /*0476*/ 	.short	(.L_777 - .L_776)


	//   ....[0]....
.L_776:
        /*0478*/ 	.word	0x00000b70
        /*047c*/ 	.word	0x0000fff0


	//   ....[1]....
        /*0480*/ 	.word	0x0001d8e0
        /*0484*/ 	.word	0x0000fff0


	//----- nvinfo : EIATTR_INT_WARP_WIDE_INSTR_OFFSETS
	.align		4
.L_777:
        /*0488*/ 	.byte	0x04, 0x31
        /*048a*/ 	.short	(.L_779 - .L_778)


	//   ....[0]....
.L_778:
        /*048c*/ 	.word	0x00000210


	//   ....[1]....
        /*0490*/ 	.word	0x00000250


	//   ....[2]....
        /*0494*/ 	.word	0x000002c0


	//   ....[3]....
        /*0498*/ 	.word	0x00023920


	//   ....[4]....
        /*049c*/ 	.word	0x000239b0


	//   ....[5]....
        /*04a0*/ 	.word	0x00024100


	//   ....[6]....
        /*04a4*/ 	.word	0x00024130


	//   ....[7]....
        /*04a8*/ 	.word	0x00024210


	//   ....[8]....
        /*04ac*/ 	.word	0x000242e0


	//   ....[9]....
        /*04b0*/ 	.word	0x000269f0


	//   ....[10]....
        /*04b4*/ 	.word	0x00026a80


	//----- nvinfo : EIATTR_COOP_GROUP_MASK_REGIDS
	.align		4
.L_779:
        /*04b8*/ 	.byte	0x04, 0x29
        /*04ba*/ 	.short	(.L_781 - .L_780)


	//   ....[0]....
.L_780:
        /*04bc*/ 	.word	0xffffffff


	//   ....[1]....
        /*04c0*/ 	.word	0xffffffff


	//   ....[2]....
        /*04c4*/ 	.word	0xffffffff


	//   ....[3]....
        /*04c8*/ 	.word	0xffffffff


	//   ....[4]....
        /*04cc*/ 	.word	0xffffffff


	//   ....[5]....
        /*04d0*/ 	.word	0xffffffff


	//   ....[6]....
        /*04d4*/ 	.word	0xffffffff


	//   ....[7]....
        /*04d8*/ 	.word	0xffffffff


	//   ....[8]....
        /*04dc*/ 	.word	0xffffffff


	//   ....[9]....
        /*04e0*/ 	.word	0xffffffff


	//   ....[10]....
        /*04e4*/ 	.word	0xffffffff


	//   ....[11]....
        /*04e8*/ 	.word	0xffffffff


	//   ....[12]....
        /*04ec*/ 	.word	0xffffffff


	//   ....[13]....
        /*04f0*/ 	.word	0xffffffff


	//   ....[14]....
        /*04f4*/ 	.word	0xffffffff


	//   ....[15]....
        /*04f8*/ 	.word	0xffffffff


	//   ....[16]....
        /*04fc*/ 	.word	0xffffffff


	//   ....[17]....
        /*0500*/ 	.word	0xffffffff


	//   ....[18]....
        /*0504*/ 	.word	0xffffffff


	//   ....[19]....
        /*0508*/ 	.word	0xffffffff


	//   ....[20]....
        /*050c*/ 	.word	0xffffffff


	//   ....[21]....
        /*0510*/ 	.word	0xffffffff


	//   ....[22]....
        /*0514*/ 	.word	0xffffffff


	//   ....[23]....
        /*0518*/ 	.word	0xffffffff


	//   ....[24]....
        /*051c*/ 	.word	0xffffffff


	//   ....[25]....
        /*0520*/ 	.word	0xffffffff


	//   ....[26]....
        /*0524*/ 	.word	0xffffffff


	//   ....[27]....
        /*0528*/ 	.word	0xffffffff


	//   ....[28]....
        /*052c*/ 	.word	0xffffffff


	//   ....[29]....
        /*0530*/ 	.word	0xffffffff


	//   ....[30]....
        /*0534*/ 	.word	0xffffffff


	//   ....[31]....
        /*0538*/ 	.word	0xffffffff


	//   ....[32]....
        /*053c*/ 	.word	0xffffffff


	//   ....[33]....
        /*0540*/ 	.word	0xffffffff


	//   ....[34]....
        /*0544*/ 	.word	0xffffffff


	//   ....[35]....
        /*0548*/ 	.word	0xffffffff


	//   ....[36]....
        /*054c*/ 	.word	0xffffffff


	//   ....[37]....
        /*0550*/ 	.word	0xffffffff


	//   ....[38]....
        /*0554*/ 	.word	0xffffffff


	//   ....[39]....
        /*0558*/ 	.word	0xffffffff


	//   ....[40]....
        /*055c*/ 	.word	0xffffffff


	//   ....[41]....
        /*0560*/ 	.word	0xffffffff


	//   ....[42]....
        /*0564*/ 	.word	0xffffffff


	//   ....[43]....
        /*0568*/ 	.word	0xffffffff


	//   ....[44]....
        /*056c*/ 	.word	0xffffffff


	//   ....[45]....
        /*0570*/ 	.word	0xffffffff


	//   ....[46]....
        /*0574*/ 	.word	0xffffffff


	//   ....[47]....
        /*0578*/ 	.word	0xffffffff


	//   ....[48]....
        /*057c*/ 	.word	0xffffffff


	//   ....[49]....
        /*0580*/ 	.word	0xffffffff


	//   ....[50]....
        /*0584*/ 	.word	0xffffffff


	//   ....[51]....
        /*0588*/ 	.word	0xffffffff


	//   ....[52]....
        /*058c*/ 	.word	0xffffffff


	//   ....[53]....
        /*0590*/ 	.word	0xffffffff


	//   ....[54]....
        /*0594*/ 	.word	0xffffffff


	//   ....[55]....
        /*0598*/ 	.word	0xffffffff


	//   ....[56]....
        /*059c*/ 	.word	0xffffffff


	//   ....[57]....
        /*05a0*/ 	.word	0xffffffff


	//   ....[58]....
        /*05a4*/ 	.word	0xffffffff


	//   ....[59]....
        /*05a8*/ 	.word	0xffffffff


	//   ....[60]....
        /*05ac*/ 	.word	0xffffffff


	//   ....[61]....
        /*05b0*/ 	.word	0xffffffff


	//   ....[62]....
        /*05b4*/ 	.word	0xffffffff


	//   ....[63]....
        /*05b8*/ 	.word	0xffffffff


	//   ....[64]....
        /*05bc*/ 	.word	0xffffffff


	//   ....[65]....
        /*05c0*/ 	.word	0xffffffff


	//   ....[66]....
        /*05c4*/ 	.word	0xffffffff


	//   ....[67]....
        /*05c8*/ 	.word	0xffffffff


	//   ....[68]....
        /*05cc*/ 	.word	0xffffffff


	//   ....[69]....
        /*05d0*/ 	.word	0xffffffff


	//   ....[70]....
        /*05d4*/ 	.word	0xffffffff


	//   ....[71]....
        /*05d8*/ 	.word	0xffffffff


	//   ....[72]....
        /*05dc*/ 	.word	0xffffffff


	//   ....[73]....
        /*05e0*/ 	.word	0xffffffff


	//   ....[74]....
        /*05e4*/ 	.word	0xffffffff


	//   ....[75]....
        /*05e8*/ 	.word	0xffffffff


	//   ....[76]....
        /*05ec*/ 	.word	0xffffffff


	//   ....[77]....
        /*05f0*/ 	.word	0xffffffff


	//   ....[78]....
        /*05f4*/ 	.word	0xffffffff


	//   ....[79]....
        /*05f8*/ 	.word	0xffffffff


	//   ....[80]....
        /*05fc*/ 	.word	0xffffffff


	//   ....[81]....
        /*0600*/ 	.word	0xffffffff


	//   ....[82]....
        /*0604*/ 	.word	0xffffffff


	//   ....[83]....
        /*0608*/ 	.word	0xffffffff


	//   ....[84]....
        /*060c*/ 	.word	0xffffffff


	//   ....[85]....
        /*0610*/ 	.word	0xffffffff


	//   ....[86]....
        /*0614*/ 	.word	0xffffffff


	//   ....[87]....
        /*0618*/ 	.word	0xffffffff


	//   ....[88]....
        /*061c*/ 	.word	0xffffffff


	//   ....[89]....
        /*0620*/ 	.word	0xffffffff


	//   ....[90]....
        /*0624*/ 	.word	0xffffffff


	//   ....[91]....
        /*0628*/ 	.word	0xffffffff


	//   ....[92]....
        /*062c*/ 	.word	0xffffffff


	//   ....[93]....
        /*0630*/ 	.word	0xffffffff


	//   ....[94]....
        /*0634*/ 	.word	0xffffffff


	//   ....[95]....
        /*0638*/ 	.word	0xffffffff


	//   ....[96]....
        /*063c*/ 	.word	0xffffffff


	//   ....[97]....
        /*0640*/ 	.word	0xffffffff


	//   ....[98]....
        /*0644*/ 	.word	0xffffffff


	//   ....[99]....
        /*0648*/ 	.word	0xffffffff


	//   ....[100]....
        /*064c*/ 	.word	0xffffffff


	//   ....[101]....
        /*0650*/ 	.word	0xffffffff


	//   ....[102]....
        /*0654*/ 	.word	0xffffffff


	//   ....[103]....
        /*0658*/ 	.word	0xffffffff


	//   ....[104]....
        /*065c*/ 	.word	0xffffffff


	//   ....[105]....
        /*0660*/ 	.word	0xffffffff


	//   ....[106]....
        /*0664*/ 	.word	0xffffffff


	//   ....[107]....
        /*0668*/ 	.word	0xffffffff


	//   ....[108]....
        /*066c*/ 	.word	0xffffffff


	//   ....[109]....
        /*0670*/ 	.word	0xffffffff


	//   ....[110]....
        /*0674*/ 	.word	0xffffffff


	//   ....[111]....
        /*0678*/ 	.word	0xffffffff


	//   ....[112]....
        /*067c*/ 	.word	0x0500000f


	//   ....[113]....
        /*0680*/ 	.word	0x0500000f


	//   ....[114]....
        /*0684*/ 	.word	0x0500000f


	//   ....[115]....
        /*0688*/ 	.word	0x0500000f


	//   ....[116]....
        /*068c*/ 	.word	0x0500000f


	//   ....[117]....
        /*0690*/ 	.word	0x0500000f


	//   ....[118]....
        /*0694*/ 	.word	0x0500000f


	//   ....[119]....
        /*0698*/ 	.word	0x0500000f


	//   ....[120]....
        /*069c*/ 	.word	0x0500000f


	//   ....[121]....
        /*06a0*/ 	.word	0x0500000f


	//   ....[122]....
        /*06a4*/ 	.word	0x0500000f


	//   ....[123]....
        /*06a8*/ 	.word	0x0500000f


	//   ....[124]....
        /*06ac*/ 	.word	0x0500000f


	//   ....[125]....
        /*06b0*/ 	.word	0x0500000f


	//   ....[126]....
        /*06b4*/ 	.word	0x0500000f


	//   ....[127]....
        /*06b8*/ 	.word	0x0500000f


	//   ....[128]....
        /*06bc*/ 	.word	0x0500000f


	//   ....[129]....
        /*06c0*/ 	.word	0x0500000f


	//   ....[130]....
        /*06c4*/ 	.word	0x0500000f


	//   ....[131]....
        /*06c8*/ 	.word	0x0500000f


	//   ....[132]....
        /*06cc*/ 	.word	0x0500000f


	//   ....[133]....
        /*06d0*/ 	.word	0x0500000f


	//   ....[134]....
        /*06d4*/ 	.word	0x0500000f


	//   ....[135]....
        /*06d8*/ 	.word	0x0500000f


	//   ....[136]....
        /*06dc*/ 	.word	0x0500000f


	//   ....[137]....
        /*06e0*/ 	.word	0x0500000f


	//   ....[138]....
        /*06e4*/ 	.word	0x0500000f


	//   ....[139]....
        /*06e8*/ 	.word	0x0500000f


	//----- nvinfo : EIATTR_COOP_GROUP_INSTR_OFFSETS
	.align		4
.L_781:
        /*06ec*/ 	.byte	0x04, 0x28
        /*06ee*/ 	.short	(.L_783 - .L_782)


	//   ....[0]....
.L_782:
        /*06f0*/ 	.word	0x000000c0


	//   ....[1]....
        /*06f4*/ 	.word	0x00000220


	//   ....[2]....
        /*06f8*/ 	.word	0x00000270


	//   ....[3]....
        /*06fc*/ 	.word	0x000004a0


	//   ....[4]....
        /*0700*/ 	.word	0x00000600


	//   ....[5]....
        /*0704*/ 	.word	0x00000720


	//   ....[6]....
        /*0708*/ 	.word	0x00000880


	//   ....[7]....
        /*070c*/ 	.word	0x00004ca0


	//   ....[8]....
        /*0710*/ 	.word	0x0000e400


	//   ....[9]....
        /*0714*/ 	.word	0x0000e520


	//   ....[10]....
        /*0718*/ 	.word	0x0000f0a0


	//   ....[11]....
        /*071c*/ 	.word	0x0000f0f0


	//   ....[12]....
        /*0720*/ 	.word	0x00012cb0


	//   ....[13]....
        /*0724*/ 	.word	0x00012dc0


	//   ....[14]....
        /*0728*/ 	.word	0x000138d0


	//   ....[15]....
        /*072c*/ 	.word	0x00013960


	//   ....[16]....
        /*0730*/ 	.word	0x000164c0


	//   ....[17]....
        /*0734*/ 	.word	0x000164d0


	//   ....[18]....
        /*0738*/ 	.word	0x00016510


	//   ....[19]....
        /*073c*/ 	.word	0x00016520


	//   ....[20]....
        /*0740*/ 	.word	0x0001a980


	//   ....[21]....
        /*0744*/ 	.word	0x0001aa90


	//   ....[22]....
        /*0748*/ 	.word	0x0001b5b0


	//   ....[23]....
        /*074c*/ 	.word	0x0001b630


	//   ....[24]....
        /*0750*/ 	.word	0x0001cf90


	//   ....[25]....
        /*0754*/ 	.word	0x0001cfa0


	//   ....[26]....
        /*0758*/ 	.word	0x0001cfd0


	//   ....[27]....
        /*075c*/ 	.word	0x0001cfe0


	//   ....[28]....
        /*0760*/ 	.word	0x0001e400


	//   ....[29]....
        /*0764*/ 	.word	0x0001e430


	//   ....[30]....
        /*0768*/ 	.word	0x0001e460


	//   ....[31]....
        /*076c*/ 	.word	0x0001e490


	//   ....[32]....
        /*0770*/ 	.word	0x0001e4b0


	//   ....[33]....
        /*0774*/ 	.word	0x0001e4d0


	//   ....[34]....
        /*0778*/ 	.word	0x0001e4f0


	//   ....[35]....
        /*077c*/ 	.word	0x0001e510


	//   ....[36]....
        /*0780*/ 	.word	0x0001e520


	//   ....[37]....
        /*0784*/ 	.word	0x0001e530


	//   ....[38]....
        /*0788*/ 	.word	0x0001e540


	//   ....[39]....
        /*078c*/ 	.word	0x0001e550


	//   ....[40]....
        /*0790*/ 	.word	0x0001e560


	//   ....[41]....
        /*0794*/ 	.word	0x0001e570


	//   ....[42]....
        /*0798*/ 	.word	0x0001e580


	//   ....[43]....
        /*079c*/ 	.word	0x0001e590


	//   ....[44]....
        /*07a0*/ 	.word	0x0001e5a0


	//   ....[45]....
        /*07a4*/ 	.word	0x0001e5b0


	//   ....[46]....
        /*07a8*/ 	.word	0x0001e5c0


	//   ....[47]....
        /*07ac*/ 	.word	0x0001e5d0


	//   ....[48]....
        /*07b0*/ 	.word	0x0001e5e0


	//   ....[49]....
        /*07b4*/ 	.word	0x0001e5f0


	//   ....[50]....
        /*07b8*/ 	.word	0x0001e600


	//   ....[51]....
        /*07bc*/ 	.word	0x0001e610


	//   ....[52]....
        /*07c0*/ 	.word	0x0001e620


	//   ....[53]....
        /*07c4*/ 	.word	0x0001e630


	//   ....[54]....
        /*07c8*/ 	.word	0x0001e640


	//   ....[55]....
        /*07cc*/ 	.word	0x0001e650


	//   ....[56]....
        /*07d0*/ 	.word	0x0001e660


	//   ....[57]....
        /*07d4*/ 	.word	0x0001e670


	//   ....[58]....
        /*07d8*/ 	.word	0x0001e680


	//   ....[59]....
        /*07dc*/ 	.word	0x0001e690


	//   ....[60]....
        /*07e0*/ 	.word	0x0001e6a0


	//   ....[61]....
        /*07e4*/ 	.word	0x0001e6b0


	//   ....[62]....
        /*07e8*/ 	.word	0x0001e6c0


	//   ....[63]....
        /*07ec*/ 	.word	0x0001e6d0


	//   ....[64]....
        /*07f0*/ 	.word	0x0001e6e0


	//   ....[65]....
        /*07f4*/ 	.word	0x0001e6f0


	//   ....[66]....
        /*07f8*/ 	.word	0x0001e700


	//   ....[67]....
        /*07fc*/ 	.word	0x0001e710


	//   ....[68]....
        /*0800*/ 	.word	0x0001e720


	//   ....[69]....
        /*0804*/ 	.word	0x0001e730


	//   ....[70]....
        /*0808*/ 	.word	0x0001e740


	//   ....[71]....
        /*080c*/ 	.word	0x0001e750


	//   ....[72]....
        /*0810*/ 	.word	0x0001e760


	//   ....[73]....
        /*0814*/ 	.word	0x0001e770


	//   ....[74]....
        /*0818*/ 	.word	0x0001e780


	//   ....[75]....
        /*081c*/ 	.word	0x0001e790


	//   ....[76]....
        /*0820*/ 	.word	0x000207c0


	//   ....[77]....
        /*0824*/ 	.word	0x00020980


	//   ....[78]....
        /*0828*/ 	.word	0x000209b0


	//   ....[79]....
        /*082c*/ 	.word	0x000209e0


	//   ....[80]....
        /*0830*/ 	.word	0x00020a10


	//   ....[81]....
        /*0834*/ 	.word	0x00020a40


	//   ....[82]....
        /*0838*/ 	.word	0x00020a80


	//   ....[83]....
        /*083c*/ 	.word	0x00020c00


	//   ....[84]....
        /*0840*/ 	.word	0x00020c30


	//   ....[85]....
        /*0844*/ 	.word	0x00020c60


	//   ....[86]....
        /*0848*/ 	.word	0x00020c90


	//   ....[87]....
        /*084c*/ 	.word	0x00020cc0


	//   ....[88]....
        /*0850*/ 	.word	0x00020cf0


	//   ....[89]....
        /*0854*/ 	.word	0x00020d90


	//   ....[90]....
        /*0858*/ 	.word	0x00020dd0


	//   ....[91]....
        /*085c*/ 	.word	0x00020e90


	//   ....[92]....
        /*0860*/ 	.word	0x00022010


	//   ....[93]....
        /*0864*/ 	.word	0x00024470


	//   ....[94]....
        /*0868*/ 	.word	0x00027af0


	//   ....[95]....
        /*086c*/ 	.word	0x00027b00


	//   ....[96]....
        /*0870*/ 	.word	0x00027b20


	//   ....[97]....
        /*0874*/ 	.word	0x00027b60


	//   ....[98]....
        /*0878*/ 	.word	0x00027b90


	//   ....[99]....
        /*087c*/ 	.word	0x00027bc0


	//   ....[100]....
        /*0880*/ 	.word	0x00027bf0


	//   ....[101]....
        /*0884*/ 	.word	0x00027c20


	//   ....[102]....
        /*0888*/ 	.word	0x00027dc0


	//   ....[103]....
        /*088c*/ 	.word	0x00027df0


	//   ....[104]....
        /*0890*/ 	.word	0x00027e20


	//   ....[105]....
        /*0894*/ 	.word	0x00027e50


	//   ....[106]....
        /*0898*/ 	.word	0x00027e80


	//   ....[107]....
        /*089c*/ 	.word	0x00027eb0


	//   ....[108]....
        /*08a0*/ 	.word	0x00027f70


	//   ....[109]....
        /*08a4*/ 	.word	0x00027f90


	//   ....[110]....
        /*08a8*/ 	.word	0x00028000


	//   ....[111]....
        /*08ac*/ 	.word	0x00028790


	//   ....[112]....
        /*08b0*/ 	.word	0x00028b20


	//   ....[113]....
        /*08b4*/ 	.word	0x00028bb0


	//   ....[114]....
        /*08b8*/ 	.word	0x00028c50


	//   ....[115]....
        /*08bc*/ 	.word	0x00028cf0


	//   ....[116]....
        /*08c0*/ 	.word	0x00028dd0


	//   ....[117]....
        /*08c4*/ 	.word	0x00028e60


	//   ....[118]....
        /*08c8*/ 	.word	0x00028f00


	//   ....[119]....
        /*08cc*/ 	.word	0x00028fa0


	//   ....[120]....
        /*08d0*/ 	.word	0x000293c0


	//   ....[121]....
        /*08d4*/ 	.word	0x000296a0


	//   ....[122]....
        /*08d8*/ 	.word	0x00029ad0


	//   ....[123]....
        /*08dc*/ 	.word	0x00029b70


	//   ....[124]....
        /*08e0*/ 	.word	0x00029ca0


	//   ....[125]....
        /*08e4*/ 	.word	0x00029d10


	//   ....[126]....
        /*08e8*/ 	.word	0x00029d80


	//   ....[127]....
        /*08ec*/ 	.word	0x00029df0


	//   ....[128]....
        /*08f0*/ 	.word	0x00029e60


	//   ....[129]....
        /*08f4*/ 	.word	0x00029ee0


	//   ....[130]....
        /*08f8*/ 	.word	0x00029f70


	//   ....[131]....
        /*08fc*/ 	.word	0x0002a000


	//   ....[132]....
        /*0900*/ 	.word	0x0002a070


	//   ....[133]....
        /*0904*/ 	.word	0x0002a0e0


	//   ....[134]....
        /*0908*/ 	.word	0x0002a150


	//   ....[135]....
        /*090c*/ 	.word	0x0002a1d0


	//   ....[136]....
        /*0910*/ 	.word	0x0002a240


	//   ....[137]....
        /*0914*/ 	.word	0x0002a2e0


	//   ....[138]....
        /*0918*/ 	.word	0x0002a370


	//   ....[139]....
        /*091c*/ 	.word	0x0002a4a0


	//----- nvinfo : EIATTR_REG_RECONFIG
	.align		4
.L_783:
        /*0920*/ 	.byte	0x01, 0x54
	.zero		2


	//----- nvinfo : EIATTR_SYSCALL_OFFSETS
	.align		4
        /*0924*/ 	.byte	0x04, 0x46
        /*0926*/ 	.short	(.L_785 - .L_784)


	//   ....[0]....
.L_784:
        /*0928*/ 	.word	0x00001fc0


	//   ....[1]....
        /*092c*/ 	.word	0x000021b0


	//   ....[2]....
        /*0930*/ 	.word	0x00004e20


	//   ....[3]....
        /*0934*/ 	.word	0x00005160


	//   ....[4]....
        /*0938*/ 	.word	0x00023b50


	//   ....[5]....
        /*093c*/ 	.word	0x00023cc0


	//   ....[6]....
        /*0940*/ 	.word	0x00023e10


	//   ....[7]....
        /*0944*/ 	.word	0x00023f40


	//----- nvinfo : EIATTR_MBARRIER_INSTR_OFFSETS
	.align		4
.L_785:
        /*0948*/ 	.byte	0x04, 0x39
        /*094a*/ 	.short	(.L_787 - .L_786)


	//   ....[0]....
.L_786:
        /*094c*/ 	.word	0x00000350
        /*0950*/ 	.word	0x000000ff
        /*0954*/ 	.word	0x00033400
        /*0958*/ 	.short	0x0100
        /*095a*/ 	.byte	0x08
	.zero		1


	//   ....[1]....
        /*095c*/ 	.word	0x00000360
        /*0960*/ 	.word	0x000000ff
        /*0964*/ 	.word	0x00033420
        /*0968*/ 	.short	0x0100
        /*096a*/ 	.byte	0x08
	.zero		1


	//   ....[2]....
        /*096c*/ 	.word	0x00000450
        /*0970*/ 	.word	0x000000ff
        /*0974*/ 	.word	0x00033430
        /*0978*/ 	.short	0x0100
        /*097a*/ 	.byte	0x08
	.zero		1


	//   ....[3]....
        /*097c*/ 	.word	0x00000460
        /*0980*/ 	.word	0x000000ff
        /*0984*/ 	.word	0x00033440
        /*0988*/ 	.short	0x0100
        /*098a*/ 	.byte	0x08
	.zero		1


	//   ....[4]....
        /*098c*/ 	.word	0x00000470
        /*0990*/ 	.word	0x000000ff
        /*0994*/ 	.word	0x00033438
        /*0998*/ 	.short	0x0100
        /*099a*/ 	.byte	0x08
	.zero		1


	//   ....[5]....
        /*099c*/ 	.word	0x00000480
        /*09a0*/ 	.word	0x000000ff
        /*09a4*/ 	.word	0x00033448
        /*09a8*/ 	.short	0x0100
        /*09aa*/ 	.byte	0x08
	.zero		1


	//   ....[6]....
        /*09ac*/ 	.word	0x000005b0
        /*09b0*/ 	.word	0x000000ff
        /*09b4*/ 	.word	0x00033450
        /*09b8*/ 	.short	0x0100
        /*09ba*/ 	.byte	0x08
	.zero		1


	//   ....[7]....
        /*09bc*/ 	.word	0x000005c0
        /*09c0*/ 	.word	0x000000ff
        /*09c4*/ 	.word	0x00033460
        /*09c8*/ 	.short	0x0100
        /*09ca*/ 	.byte	0x08
	.zero		1


	//   ....[8]....
        /*09cc*/ 	.word	0x000005d0
        /*09d0*/ 	.word	0x000000ff
        /*09d4*/ 	.word	0x00033458
        /*09d8*/ 	.short	0x0100
        /*09da*/ 	.byte	0x08
	.zero		1


	//   ....[9]....
        /*09dc*/ 	.word	0x000005e0
        /*09e0*/ 	.word	0x000000ff
        /*09e4*/ 	.word	0x00033468
        /*09e8*/ 	.short	0x0100
        /*09ea*/ 	.byte	0x08
	.zero		1


	//   ....[10]....
        /*09ec*/ 	.word	0x000006d0
        /*09f0*/ 	.word	0x000000ff
        /*09f4*/ 	.word	0x00033470
        /*09f8*/ 	.short	0x0100
        /*09fa*/ 	.byte	0x06
	.zero		1


	//   ....[11]....
        /*09fc*/ 	.word	0x000006e0
        /*0a00*/ 	.word	0x000000ff
        /*0a04*/ 	.word	0x00033480
        /*0a08*/ 	.short	0x0100
        /*0a0a*/ 	.byte	0x06
	.zero		1


	//   ....[12]....
        /*0a0c*/ 	.word	0x000006f0
        /*0a10*/ 	.word	0x000000ff
        /*0a14*/ 	.word	0x00033478
        /*0a18*/ 	.short	0x0100
        /*0a1a*/ 	.byte	0x06
	.zero		1


	//   ....[13]....
        /*0a1c*/ 	.word	0x00000700
        /*0a20*/ 	.word	0x000000ff
        /*0a24*/ 	.word	0x00033488
        /*0a28*/ 	.short	0x0100
        /*0a2a*/ 	.byte	0x06
	.zero		1


	//   ....[14]....
        /*0a2c*/ 	.word	0x00000830
        /*0a30*/ 	.word	0x000000ff
        /*0a34*/ 	.word	0x00033490
        /*0a38*/ 	.short	0x0100
        /*0a3a*/ 	.byte	0x08
	.zero		1


	//   ....[15]....
        /*0a3c*/ 	.word	0x00000840
        /*0a40*/ 	.word	0x000000ff
        /*0a44*/ 	.word	0x000334a0
        /*0a48*/ 	.short	0x0100
        /*0a4a*/ 	.byte	0x08
	.zero		1


	//   ....[16]....
        /*0a4c*/ 	.word	0x00000850
        /*0a50*/ 	.word	0x000000ff
        /*0a54*/ 	.word	0x00033498
        /*0a58*/ 	.short	0x0100
        /*0a5a*/ 	.byte	0x08
	.zero		1


	//   ....[17]....
        /*0a5c*/ 	.word	0x00000860
        /*0a60*/ 	.word	0x000000ff
        /*0a64*/ 	.word	0x000334a8
        /*0a68*/ 	.short	0x0100
        /*0a6a*/ 	.byte	0x08
	.zero		1


	//   ....[18]....
        /*0a6c*/ 	.word	0x00000990
        /*0a70*/ 	.word	0x000000ff
        /*0a74*/ 	.word	0x000334b0
        /*0a78*/ 	.short	0x0100
        /*0a7a*/ 	.byte	0x08
	.zero		1


	//   ....[19]....
        /*0a7c*/ 	.word	0x000009a0
        /*0a80*/ 	.word	0x000000ff
        /*0a84*/ 	.word	0x000334c0
        /*0a88*/ 	.short	0x0100
        /*0a8a*/ 	.byte	0x08
	.zero		1


	//   ....[20]....
        /*0a8c*/ 	.word	0x000009b0
        /*0a90*/ 	.word	0x000000ff
        /*0a94*/ 	.word	0x000334b8
        /*0a98*/ 	.short	0x0100
        /*0a9a*/ 	.byte	0x08
	.zero		1


	//   ....[21]....
        /*0a9c*/ 	.word	0x000009c0
        /*0aa0*/ 	.word	0x000000ff
        /*0aa4*/ 	.word	0x000334c8
        /*0aa8*/ 	.short	0x0100
        /*0aaa*/ 	.byte	0x08
	.zero		1


	//   ....[22]....
        /*0aac*/ 	.word	0x00003b40
        /*0ab0*/ 	.word	0x0000001b
        /*0ab4*/ 	.word	0x000334b0
        /*0ab8*/ 	.short	0x010a
        /*0aba*/ 	.byte	0x3f
	.zero		1


	//   ....[23]....
        /*0abc*/ 	.word	0x000040e0
        /*0ac0*/ 	.word	0x00000000
        /*0ac4*/ 	.word	0x00000000
        /*0ac8*/ 	.short	0x0101
        /*0aca*/ 	.byte	0x3f
	.zero		1


	//   ....[24]....
        /*0acc*/ 	.word	0x00004ec0
        /*0ad0*/ 	.word	0x00000003
        /*0ad4*/ 	.word	0x00033400
        /*0ad8*/ 	.short	0x010a
        /*0ada*/ 	.byte	0x3f
	.zero		1


	//   ....[25]....
        /*0adc*/ 	.word	0x00004f10
        /*0ae0*/ 	.word	0x00000003
        /*0ae4*/ 	.word	0x00033400
        /*0ae8*/ 	.short	0x010a
        /*0aea*/ 	.byte	0x3f
	.zero		1


	//   ....[26]....
        /*0aec*/ 	.word	0x000059a0
        /*0af0*/ 	.word	0x000000ff
        /*0af4*/ 	.word	0x00033400
        /*0af8*/ 	.short	0x010a
        /*0afa*/ 	.byte	0x26
	.zero		1


	//   ....[27]....
        /*0afc*/ 	.word	0x00008ee0
        /*0b00*/ 	.word	0x000000ff
        /*0b04*/ 	.word	0x00033400
        /*0b08*/ 	.short	0x010a
        /*0b0a*/ 	.byte	0x26
	.zero		1


	//   ....[28]....
        /*0b0c*/ 	.word	0x0000bfe0
        /*0b10*/ 	.word	0x00000003
        /*0b14*/ 	.word	0x00033430
        /*0b18*/ 	.short	0x010a
        /*0b1a*/ 	.byte	0x3f
	.zero		1


	//   ....[29]....
        /*0b1c*/ 	.word	0x0000c050
        /*0b20*/ 	.word	0x00000003
        /*0b24*/ 	.word	0x00033430
        /*0b28*/ 	.short	0x010a
        /*0b2a*/ 	.byte	0x3f
	.zero		1


	//   ....[30]....
        /*0b2c*/ 	.word	0x0000cde0
        /*0b30*/ 	.word	0x00000000
        /*0b34*/ 	.word	0x00000000
        /*0b38*/ 	.short	0x0101
        /*0b3a*/ 	.byte	0x3f
	.zero		1


	//   ....[31]....
        /*0b3c*/ 	.word	0x000104d0
        /*0b40*/ 	.word	0x000000ff
        /*0b44*/ 	.word	0x00033430
        /*0b48*/ 	.short	0x010a
        /*0b4a*/ 	.byte	0x06
	.zero		1


	//   ....[32]....
        /*0b4c*/ 	.word	0x00010510
        /*0b50*/ 	.word	0x000000ff
        /*0b54*/ 	.word	0x00033430
        /*0b58*/ 	.short	0x010a
        /*0b5a*/ 	.byte	0x06
	.zero		1


	//   ....[33]....
        /*0b5c*/ 	.word	0x00011120
        /*0b60*/ 	.word	0x000000ff
        /*0b64*/ 	.word	0x00033450
        /*0b68*/ 	.short	0x010a
        /*0b6a*/ 	.byte	0x06
	.zero		1


	//   ....[34]....
        /*0b6c*/ 	.word	0x00011160
        /*0b70*/ 	.word	0x000000ff
        /*0b74*/ 	.word	0x00033450
        /*0b78*/ 	.short	0x010a
        /*0b7a*/ 	.byte	0x06
	.zero		1


	//   ....[35]....
        /*0b7c*/ 	.word	0x00011430
        /*0b80*/ 	.word	0x00000009
        /*0b84*/ 	.word	0x00000000
        /*0b88*/ 	.short	0x0101
        /*0b8a*/ 	.byte	0x3f
	.zero		1


	//   ....[36]....
        /*0b8c*/ 	.word	0x000146b0
        /*0b90*/ 	.word	0x000000ff
        /*0b94*/ 	.word	0x00000000
        /*0b98*/ 	.short	0x0101
        /*0b9a*/ 	.byte	0x06
	.zero		1


	//   ....[37]....
        /*0b9c*/ 	.word	0x00015210
        /*0ba0*/ 	.word	0x000000ff
        /*0ba4*/ 	.word	0x00033430
        /*0ba8*/ 	.short	0x010a
        /*0baa*/ 	.byte	0x06
	.zero		1


	//   ....[38]....
        /*0bac*/ 	.word	0x00015250
        /*0bb0*/ 	.word	0x000000ff
        /*0bb4*/ 	.word	0x00033430
        /*0bb8*/ 	.short	0x010a
        /*0bba*/ 	.byte	0x06
	.zero		1


	//   ....[39]....
        /*0bbc*/ 	.word	0x00015e90
        /*0bc0*/ 	.word	0x000000ff
        /*0bc4*/ 	.word	0x00033450
        /*0bc8*/ 	.short	0x010a
        /*0bca*/ 	.byte	0x06
	.zero		1


	//   ....[40]....
        /*0bcc*/ 	.word	0x00015ed0
        /*0bd0*/ 	.word	0x000000ff
        /*0bd4*/ 	.word	0x00033450
        /*0bd8*/ 	.short	0x010a
        /*0bda*/ 	.byte	0x06
	.zero		1


	//   ....[41]....
        /*0bdc*/ 	.word	0x00017620
        /*0be0*/ 	.word	0x00000006
        /*0be4*/ 	.word	0x00000000
        /*0be8*/ 	.short	0x0101
        /*0bea*/ 	.byte	0x3f
	.zero		1


	//   ....[42]....
        /*0bec*/ 	.word	0x000177c0
        /*0bf0*/ 	.word	0x000000ff
        /*0bf4*/ 	.word	0x00000000
        /*0bf8*/ 	.short	0x0101
        /*0bfa*/ 	.byte	0x06
	.zero		1


	//   ....[43]....
        /*0bfc*/ 	.word	0x00018160
        /*0c00*/ 	.word	0x000000ff
        /*0c04*/ 	.word	0x00033430
        /*0c08*/ 	.short	0x010a
        /*0c0a*/ 	.byte	0x06
	.zero		1


	//   ....[44]....
        /*0c0c*/ 	.word	0x000181a0
        /*0c10*/ 	.word	0x000000ff
        /*0c14*/ 	.word	0x00033430
        /*0c18*/ 	.short	0x010a
        /*0c1a*/ 	.byte	0x06
	.zero		1


	//   ....[45]....
        /*0c1c*/ 	.word	0x00018de0
        /*0c20*/ 	.word	0x000000ff
        /*0c24*/ 	.word	0x00033450
        /*0c28*/ 	.short	0x010a
        /*0c2a*/ 	.byte	0x06
	.zero		1


	//   ....[46]....
        /*0c2c*/ 	.word	0x00018e20
        /*0c30*/ 	.word	0x000000ff
        /*0c34*/ 	.word	0x00033450
        /*0c38*/ 	.short	0x010a
        /*0c3a*/ 	.byte	0x06
	.zero		1


	//   ....[47]....
        /*0c3c*/ 	.word	0x00019130
        /*0c40*/ 	.word	0x00000000
        /*0c44*/ 	.word	0x00000000
        /*0c48*/ 	.short	0x0101
        /*0c4a*/ 	.byte	0x3f
	.zero		1


	//   ....[48]....
        /*0c4c*/ 	.word	0x0001c390
        /*0c50*/ 	.word	0x000000ff
        /*0c54*/ 	.word	0x00000000
        /*0c58*/ 	.short	0x0101
        /*0c5a*/ 	.byte	0x06
	.zero		1


	//   ....[49]....
        /*0c5c*/ 	.word	0x0001cc10
        /*0c60*/ 	.word	0x000000ff
        /*0c64*/ 	.word	0x00033450
        /*0c68*/ 	.short	0x010a
        /*0c6a*/ 	.byte	0x0e
	.zero		1


	//   ....[50]....
        /*0c6c*/ 	.word	0x0001cc50
        /*0c70*/ 	.word	0x000000ff
        /*0c74*/ 	.word	0x00033450
        /*0c78*/ 	.short	0x010a
        /*0c7a*/ 	.byte	0x0e
	.zero		1


	//   ....[51]....
        /*0c7c*/ 	.word	0x0001d350
        /*0c80*/ 	.word	0x000000ff
        /*0c84*/ 	.word	0x00000000
        /*0c88*/ 	.short	0x0101
        /*0c8a*/ 	.byte	0x04
	.zero		1


	//   ....[52]....
        /*0c8c*/ 	.word	0x0001f5e0
        /*0c90*/ 	.word	0x000000ff
        /*0c94*/ 	.word	0x00000000
        /*0c98*/ 	.short	0x0101
        /*0c9a*/ 	.byte	0x04
	.zero		1


	//   ....[53]....
        /*0c9c*/ 	.word	0x00022120
        /*0ca0*/ 	.word	0x0000000b
        /*0ca4*/ 	.word	0x00033420
        /*0ca8*/ 	.short	0x010a
        /*0caa*/ 	.byte	0x3f
	.zero		1


	//   ....[54]....
        /*0cac*/ 	.word	0x000221f0
        /*0cb0*/ 	.word	0x00000008
        /*0cb4*/ 	.word	0x000334a0
        /*0cb8*/ 	.short	0x010a
        /*0cba*/ 	.byte	0x3f
	.zero		1


	//   ....[55]....
        /*0cbc*/ 	.word	0x00022630
        /*0cc0*/ 	.word	0x00000008
        /*0cc4*/ 	.word	0x000334c0
        /*0cc8*/ 	.short	0x010a
        /*0cca*/ 	.byte	0x3f
	.zero		1


	//   ....[56]....
        /*0ccc*/ 	.word	0x00022c00
        /*0cd0*/ 	.word	0x00000007
        /*0cd4*/ 	.word	0x000334a0
        /*0cd8*/ 	.short	0x010a
        /*0cda*/ 	.byte	0x3f
	.zero		1


	//   ....[57]....
        /*0cdc*/ 	.word	0x00023020
        /*0ce0*/ 	.word	0x00000007
        /*0ce4*/ 	.word	0x000334c0
        /*0ce8*/ 	.short	0x010a
        /*0cea*/ 	.byte	0x3f
	.zero		1


	//   ....[58]....
        /*0cec*/ 	.word	0x00024710
        /*0cf0*/ 	.word	0x00000006
        /*0cf4*/ 	.word	0x00033480
        /*0cf8*/ 	.short	0x010a
        /*0cfa*/ 	.byte	0x3f
	.zero		1


	//   ....[59]....
        /*0cfc*/ 	.word	0x00024980
        /*0d00*/ 	.word	0x00000006
        /*0d04*/ 	.word	0x00033440
        /*0d08*/ 	.short	0x010a
        /*0d0a*/ 	.byte	0x3f
	.zero		1


	//   ....[60]....
        /*0d0c*/ 	.word	0x00024ec0
        /*0d10*/ 	.word	0x00000004
        /*0d14*/ 	.word	0x00033420
        /*0d18*/ 	.short	0x010a
        /*0d1a*/ 	.byte	0x3f
	.zero		1


	//   ....[61]....
        /*0d1c*/ 	.word	0x00025200
        /*0d20*/ 	.word	0x00000005
        /*0d24*/ 	.word	0x00033480
        /*0d28*/ 	.short	0x010a
        /*0d2a*/ 	.byte	0x3f
	.zero		1


	//   ....[62]....
        /*0d2c*/ 	.word	0x00025660
        /*0d30*/ 	.word	0x00000005
        /*0d34*/ 	.word	0x00033440
        /*0d38*/ 	.short	0x010a
        /*0d3a*/ 	.byte	0x3f
	.zero		1


	//   ....[63]....
        /*0d3c*/ 	.word	0x00025b40
        /*0d40*/ 	.word	0x0000000d
        /*0d44*/ 	.word	0x00033470
        /*0d48*/ 	.short	0x010a
        /*0d4a*/ 	.byte	0x3f
	.zero		1


	//   ....[64]....
        /*0d4c*/ 	.word	0x00025bb0
        /*0d50*/ 	.word	0x0000000d
        /*0d54*/ 	.word	0x00033460
        /*0d58*/ 	.short	0x010a
        /*0d5a*/ 	.byte	0x3f
	.zero		1


	//   ....[65]....
        /*0d5c*/ 	.word	0x00026920
        /*0d60*/ 	.word	0x0000000d
        /*0d64*/ 	.word	0x00033450
        /*0d68*/ 	.short	0x0101
        /*0d6a*/ 	.byte	0x3f
	.zero		1


	//   ....[66]....
        /*0d6c*/ 	.word	0x00026980
        /*0d70*/ 	.word	0x0000000d
        /*0d74*/ 	.word	0x00000000
        /*0d78*/ 	.short	0x0101
        /*0d7a*/ 	.byte	0x3f
	.zero		1


	//   ....[67]....
        /*0d7c*/ 	.word	0x00026ba0
        /*0d80*/ 	.word	0x00000000
        /*0d84*/ 	.word	0x00033470
        /*0d88*/ 	.short	0x010a
        /*0d8a*/ 	.byte	0x3f
	.zero		1


	//   ....[68]....
        /*0d8c*/ 	.word	0x00026c10
        /*0d90*/ 	.word	0x00000000
        /*0d94*/ 	.word	0x00033460
        /*0d98*/ 	.short	0x010a
        /*0d9a*/ 	.byte	0x3f
	.zero		1


	//   ....[69]....
        /*0d9c*/ 	.word	0x00027850
        /*0da0*/ 	.word	0x00000000
        /*0da4*/ 	.word	0x00033450
        /*0da8*/ 	.short	0x0101
        /*0daa*/ 	.byte	0x3f
	.zero		1


	//   ....[70]....
        /*0dac*/ 	.word	0x000278d0
        /*0db0*/ 	.word	0x00000002
        /*0db4*/ 	.word	0x00000000
        /*0db8*/ 	.short	0x0101
        /*0dba*/ 	.byte	0x3f
	.zero		1


	//   ....[71]....
        /*0dbc*/ 	.word	0x00028710
        /*0dc0*/ 	.word	0x00000000
        /*0dc4*/ 	.word	0x00033420
        /*0dc8*/ 	.short	0x010a
        /*0dca*/ 	.byte	0x3f
	.zero		1


	//   ....[72]....
        /*0dcc*/ 	.word	0x00028900
        /*0dd0*/ 	.word	0x00000006
        /*0dd4*/ 	.word	0x00000000
        /*0dd8*/ 	.short	0x010a
        /*0dda*/ 	.byte	0x3f
	.zero		1


	//   ....[73]....
        /*0ddc*/ 	.word	0x00028930
        /*0de0*/ 	.word	0x00000007
        /*0de4*/ 	.word	0x00000000
        /*0de8*/ 	.short	0x010a
        /*0dea*/ 	.byte	0x3f
	.zero		1


	//   ....[74]....
        /*0dec*/ 	.word	0x00028980
        /*0df0*/ 	.word	0x00000004
        /*0df4*/ 	.word	0x00033460
        /*0df8*/ 	.short	0x010a
        /*0dfa*/ 	.byte	0x3f
	.zero		1


	//   ....[75]....
        /*0dfc*/ 	.word	0x000289d0
        /*0e00*/ 	.word	0x00000003
        /*0e04*/ 	.word	0x00033460
        /*0e08*/ 	.short	0x010a
        /*0e0a*/ 	.byte	0x3f
	.zero		1


	//   ....[76]....
        /*0e0c*/ 	.word	0x00028a10
        /*0e10*/ 	.word	0x00000004
        /*0e14*/ 	.word	0x00033480
        /*0e18*/ 	.short	0x010a
        /*0e1a*/ 	.byte	0x3f
	.zero		1


	//   ....[77]....
        /*0e1c*/ 	.word	0x00028a30
        /*0e20*/ 	.word	0x00000003
        /*0e24*/ 	.word	0x00033480
        /*0e28*/ 	.short	0x010a
        /*0e2a*/ 	.byte	0x3f
	.zero		1


	//   ....[78]....
        /*0e2c*/ 	.word	0x00028a90
        /*0e30*/ 	.word	0x0000001b
        /*0e34*/ 	.word	0x000334b0
        /*0e38*/ 	.short	0x010a
        /*0e3a*/ 	.byte	0x3f
	.zero		1


	//   ....[79]....
        /*0e3c*/ 	.word	0x00028d40
        /*0e40*/ 	.word	0x00000003
        /*0e44*/ 	.word	0x00033400
        /*0e48*/ 	.short	0x010a
        /*0e4a*/ 	.byte	0x3f
	.zero		1


	//   ....[80]....
        /*0e4c*/ 	.word	0x00028ff0
        /*0e50*/ 	.word	0x00000003
        /*0e54*/ 	.word	0x00033400
        /*0e58*/ 	.short	0x010a
        /*0e5a*/ 	.byte	0x3f
	.zero		1


	//   ....[81]....
        /*0e5c*/ 	.word	0x00029040
        /*0e60*/ 	.word	0x00000003
        /*0e64*/ 	.word	0x00033430
        /*0e68*/ 	.short	0x010a
        /*0e6a*/ 	.byte	0x3f
	.zero		1


	//   ....[82]....
        /*0e6c*/ 	.word	0x000290a0
        /*0e70*/ 	.word	0x00000009
        /*0e74*/ 	.word	0x00033430
        /*0e78*/ 	.short	0x010a
        /*0e7a*/ 	.byte	0x3f
	.zero		1


	//   ....[83]....
        /*0e7c*/ 	.word	0x00029100
        /*0e80*/ 	.word	0x00000009
        /*0e84*/ 	.word	0x00033450
        /*0e88*/ 	.short	0x010a
        /*0e8a*/ 	.byte	0x3f
	.zero		1


	//   ....[84]....
        /*0e8c*/ 	.word	0x00029160
        /*0e90*/ 	.word	0x00000003
        /*0e94*/ 	.word	0x00033430
        /*0e98*/ 	.short	0x010a
        /*0e9a*/ 	.byte	0x3f
	.zero		1


	//   ....[85]....
        /*0e9c*/ 	.word	0x000291c0
        /*0ea0*/ 	.word	0x00000003
        /*0ea4*/ 	.word	0x00033450
        /*0ea8*/ 	.short	0x010a
        /*0eaa*/ 	.byte	0x3f
	.zero		1


	//   ....[86]....
        /*0eac*/ 	.word	0x00029220
        /*0eb0*/ 	.word	0x00000003
        /*0eb4*/ 	.word	0x00033430
        /*0eb8*/ 	.short	0x010a
        /*0eba*/ 	.byte	0x3f
	.zero		1


	//   ....[87]....
        /*0ebc*/ 	.word	0x00029280
        /*0ec0*/ 	.word	0x00000003
        /*0ec4*/ 	.word	0x00033450
        /*0ec8*/ 	.short	0x010a
        /*0eca*/ 	.byte	0x3f
	.zero		1


	//   ....[88]....
        /*0ecc*/ 	.word	0x000292e0
        /*0ed0*/ 	.word	0x00000005
        /*0ed4*/ 	.word	0x00033450
        /*0ed8*/ 	.short	0x010a
        /*0eda*/ 	.byte	0x3f
	.zero		1


	//   ....[89]....
        /*0edc*/ 	.word	0x00029480
        /*0ee0*/ 	.word	0x0000000b
        /*0ee4*/ 	.word	0x00033420
        /*0ee8*/ 	.short	0x010a
        /*0eea*/ 	.byte	0x3f
	.zero		1


	//   ....[90]....
        /*0eec*/ 	.word	0x000294d0
        /*0ef0*/ 	.word	0x00000008
        /*0ef4*/ 	.word	0x000334a0
        /*0ef8*/ 	.short	0x010a
        /*0efa*/ 	.byte	0x3f
	.zero		1


	//   ....[91]....
        /*0efc*/ 	.word	0x00029520
        /*0f00*/ 	.word	0x00000008
        /*0f04*/ 	.word	0x000334c0
        /*0f08*/ 	.short	0x010a
        /*0f0a*/ 	.byte	0x3f
	.zero		1


	//   ....[92]....
        /*0f0c*/ 	.word	0x00029570
        /*0f10*/ 	.word	0x00000007
        /*0f14*/ 	.word	0x000334a0
        /*0f18*/ 	.short	0x010a
        /*0f1a*/ 	.byte	0x3f
	.zero		1


	//   ....[93]....
        /*0f1c*/ 	.word	0x000295c0
        /*0f20*/ 	.word	0x00000007
        /*0f24*/ 	.word	0x000334c0
        /*0f28*/ 	.short	0x010a
        /*0f2a*/ 	.byte	0x3f
	.zero		1


	//   ....[94]....
        /*0f2c*/ 	.word	0x00029760
        /*0f30*/ 	.word	0x00000006
        /*0f34*/ 	.word	0x00033480
        /*0f38*/ 	.short	0x010a
        /*0f3a*/ 	.byte	0x3f
	.zero		1


	//   ....[95]....
        /*0f3c*/ 	.word	0x000297b0
        /*0f40*/ 	.word	0x00000006
        /*0f44*/ 	.word	0x00033440
        /*0f48*/ 	.short	0x010a
        /*0f4a*/ 	.byte	0x3f
	.zero		1


	//   ....[96]....
        /*0f4c*/ 	.word	0x00029830
        /*0f50*/ 	.word	0x00000004
        /*0f54*/ 	.word	0x00033420
        /*0f58*/ 	.short	0x010a
        /*0f5a*/ 	.byte	0x3f
	.zero		1


	//   ....[97]....
        /*0f5c*/ 	.word	0x00029880
        /*0f60*/ 	.word	0x00000005
        /*0f64*/ 	.word	0x00033480
        /*0f68*/ 	.short	0x010a
        /*0f6a*/ 	.byte	0x3f
	.zero		1


	//   ....[98]....
        /*0f6c*/ 	.word	0x000298d0
        /*0f70*/ 	.word	0x00000005
        /*0f74*/ 	.word	0x00033440
        /*0f78*/ 	.short	0x010a
        /*0f7a*/ 	.byte	0x3f
	.zero		1


	//   ....[99]....
        /*0f7c*/ 	.word	0x00029920
        /*0f80*/ 	.word	0x0000000d
        /*0f84*/ 	.word	0x00033470
        /*0f88*/ 	.short	0x010a
        /*0f8a*/ 	.byte	0x3f
	.zero		1


	//   ....[100]....
        /*0f8c*/ 	.word	0x00029970
        /*0f90*/ 	.word	0x0000000d
        /*0f94*/ 	.word	0x00033460
        /*0f98*/ 	.short	0x010a
        /*0f9a*/ 	.byte	0x3f
	.zero		1


	//   ....[101]....
        /*0f9c*/ 	.word	0x000299c0
        /*0fa0*/ 	.word	0x00000000
        /*0fa4*/ 	.word	0x00033470
        /*0fa8*/ 	.short	0x010a
        /*0faa*/ 	.byte	0x3f
	.zero		1


	//   ....[102]....
        /*0fac*/ 	.word	0x00029a10
        /*0fb0*/ 	.word	0x00000000
        /*0fb4*/ 	.word	0x00033460
        /*0fb8*/ 	.short	0x010a
        /*0fba*/ 	.byte	0x3f
	.zero		1


	//   ....[103]....
        /*0fbc*/ 	.word	0x0002a3c0
        /*0fc0*/ 	.word	0x00000000
        /*0fc4*/ 	.word	0x00033420
        /*0fc8*/ 	.short	0x010a
        /*0fca*/ 	.byte	0x3f
	.zero		1


	//   ....[104]....
        /*0fcc*/ 	.word	0x0002a560
        /*0fd0*/ 	.word	0x00000006
        /*0fd4*/ 	.word	0x00000000
        /*0fd8*/ 	.short	0x010a
        /*0fda*/ 	.byte	0x3f
	.zero		1


	//   ....[105]....
        /*0fdc*/ 	.word	0x0002a5b0
        /*0fe0*/ 	.word	0x00000007
        /*0fe4*/ 	.word	0x00000000
        /*0fe8*/ 	.short	0x010a
        /*0fea*/ 	.byte	0x3f
	.zero		1


	//   ....[106]....
        /*0fec*/ 	.word	0x0002a600
        /*0ff0*/ 	.word	0x00000004
        /*0ff4*/ 	.word	0x00033460
        /*0ff8*/ 	.short	0x010a
        /*0ffa*/ 	.byte	0x3f
	.zero		1


	//   ....[107]....
        /*0ffc*/ 	.word	0x0002a650
        /*1000*/ 	.word	0x00000003
        /*1004*/ 	.word	0x00033460
        /*1008*/ 	.short	0x010a
        /*100a*/ 	.byte	0x3f
	.zero		1


	//   ....[108]....
        /*100c*/ 	.word	0x0002a6a0
        /*1010*/ 	.word	0x00000004
        /*1014*/ 	.word	0x00033480
        /*1018*/ 	.short	0x010a
        /*101a*/ 	.byte	0x3f
	.zero		1


	//   ....[109]....
        /*101c*/ 	.word	0x0002b4d0
        /*1020*/ 	.word	0x00000007
        /*1024*/ 	.word	0x00000000
        /*1028*/ 	.short	0x010a
        /*102a*/ 	.byte	0x3f
	.zero		1


	//   ....[110]....
        /*102c*/ 	.word	0x00033020
        /*1030*/ 	.word	0x00000007
        /*1034*/ 	.word	0x00000000
        /*1038*/ 	.short	0x010a
        /*103a*/ 	.byte	0x3f
	.zero		1


	//   ....[111]....
        /*103c*/ 	.word	0x0003ad30
        /*1040*/ 	.word	0x00000007
        /*1044*/ 	.word	0x00000000
        /*1048*/ 	.short	0x010a
        /*104a*/ 	.byte	0x3f
	.zero		1


	//   ....[112]....
        /*104c*/ 	.word	0x0003b9e0
        /*1050*/ 	.word	0x00000007
        /*1054*/ 	.word	0x00000000
        /*1058*/ 	.short	0x0101
        /*105a*/ 	.byte	0x3f
	.zero		1


	//   ....[113]....
        /*105c*/ 	.word	0x0003ba10
        /*1060*/ 	.word	0x00000007
        /*1064*/ 	.word	0x00000000
        /*1068*/ 	.short	0x010a
        /*106a*/ 	.byte	0x3f
	.zero		1


	//   ....[114]....
        /*106c*/ 	.word	0x0003ba60
        /*1070*/ 	.word	0x00000007
        /*1074*/ 	.word	0x00000000
        /*1078*/ 	.short	0x010a
        /*107a*/ 	.byte	0x3f
	.zero		1


	//   ....[115]....
        /*107c*/ 	.word	0x0003bab0
        /*1080*/ 	.word	0x00000007
        /*1084*/ 	.word	0x00000000
        /*1088*/ 	.short	0x010a
        /*108a*/ 	.byte	0x3f
	.zero		1


	//----- nvinfo : EIATTR_NUM_MBARRIERS
	.align		4
.L_787:
        /*108c*/ 	.byte	0x03, 0x38
        /*108e*/ 	.short	0x0016


	//----- nvinfo : EIATTR_EXIT_INSTR_OFFSETS
	.align		4
        /*1090*/ 	.byte	0x04, 0x1c
        /*1092*/ 	.short	(.L_789 - .L_788)


	//   ....[0]....
.L_788:
        /*1094*/ 	.word	0x00000ba0


	//   ....[1]....
        /*1098*/ 	.word	0x00020760


	//   ....[2]....
        /*109c*/ 	.word	0x00028a80


	//----- nvinfo : EIATTR_MAX_THREADS
	.align		4
.L_789:
        /*10a0*/ 	.byte	0x04, 0x05
        /*10a2*/ 	.short	(.L_791 - .L_790)
.L_790:
        /*10a4*/ 	.word	0x00000180
        /*10a8*/ 	.word	0x00000001
        /*10ac*/ 	.word	0x00000001


	//----- nvinfo : EIATTR_CRS_STACK_SIZE
	.align		4
.L_791:
        /*10b0*/ 	.byte	0x04, 0x1e
        /*10b2*/ 	.short	(.L_793 - .L_792)
.L_792:
        /*10b4*/ 	.word	0x00000000


	//----- nvinfo : EIATTR_CBANK_PARAM_SIZE
	.align		4
.L_793:
        /*10b8*/ 	.byte	0x03, 0x19
        /*10ba*/ 	.short	0x0a70


	//----- nvinfo : EIATTR_PARAM_CBANK
	.align		4
        /*10bc*/ 	.byte	0x04, 0x0a
        /*10be*/ 	.short	(.L_795 - .L_794)
	.align		4
.L_794:
        /*10c0*/ 	.word	index@(.nv.constant0._ZN7cutlass13device_kernelIN5flash11enable_sm90INS1_16FlashAttnFwdSm90INS1_25CollectiveMainloopFwdSm90ILi2EN4cute5tupleIJNS5_1CILi1EEES8_S8_EEENS6_IJNS7_ILi128EEENS7_ILi160EEENS7_ILi192EEEEEELi192ENS_12float_e4m3_tEfNS_4arch4Sm90ELb0ELb1ELb0ELb1ELb0ELb1ELb0ELb1ELb1ELb0ELb0ELb0EEENS1_21CollectiveEpilogueFwdINS6_IJSA_SC_SB_EEES9_NS_10bfloat16_tESG_Li256ELb1ELb0ELb0ELb1EEENS1_36VarlenDynamicPersistentTileSchedulerILi128ELi160ELi256ELi128ELb0ELb0ELb1ELb1ELb0ELb1EEEEEEEEEvNT_6ParamsE)
        /*10c4*/ 	.short	0x0210
        /*10c6*/ 	.short	0x0a70


	//----- nvinfo : EIATTR_SW_WAR
	.align		4
.L_795:
        /*10c8*/ 	.byte	0x04, 0x36
        /*10ca*/ 	.short	(.L_797 - .L_796)
.L_796:
        /*10cc*/ 	.word	0x00000008
.L_797:


//--------------------- .nv.info._ZN7cutlass13device_kernelIN5flash11enable_sm90INS1_16FlashAttnFwdSm90INS1_25CollectiveMainloopFwdSm90ILi2EN4cute5tupleIJNS5_1CILi1EEES8_S8_EEENS6_IJNS7_ILi128EEENS7_ILi160EEENS7_ILi192EEEEEELi192ENS_12float_e4m3_tEfNS_4arch4Sm90ELb1ELb0ELb0ELb0ELb0ELb0ELb0ELb1ELb1ELb0ELb0ELb0EEENS1_21CollectiveEpilogueFwdINS6_IJSA_SC_SB_EEES9_NS_10bfloat16_tESG_Li256ELb0ELb0ELb0ELb1EEENS1_30DynamicPersistentTileSchedulerILi256ELi128ELb0ELb0ELb1EEEEEEEEEvNT_6ParamsE --------------------------
	.section	.nv.info._ZN7cutlass13device_kernelIN5flash11enable_sm90INS1_16FlashAttnFwdSm90INS1_25CollectiveMainloopFwdSm90ILi2EN4cute5tupleIJNS5_1CILi1EEES8_S8_EEENS6_IJNS7_ILi128EEENS7_ILi160EEENS7_ILi192EEEEEELi192ENS_12float_e4m3_tEfNS_4arch4Sm90ELb1ELb0ELb0ELb0ELb0ELb0ELb0ELb1ELb1ELb0ELb0ELb0EEENS1_21CollectiveEpilogueFwdINS6_IJSA_SC_SB_EEES9_NS_10bfloat16_tESG_Li256ELb0ELb0ELb0ELb1EEENS1_30DynamicPersistentTileSchedulerILi256ELi128ELb0ELb0ELb1EEEEEEEEEvNT_6ParamsE,"",@"SHT_CUDA_INFO"
	.sectionflags	@""
	.align	4


	//----- nvinfo : EIATTR_CUDA_API_VERSION
	.align		4
        /*0000*/ 	.byte	0x04, 0x37
        /*0002*/ 	.short	(.L_799 - .L_798)
.L_798:
        /*0004*/ 	.word	0x00000082


	//----- nvinfo : EIATTR_KPARAM_INFO
	.align		4
.L_799:
        /*0008*/ 	.byte	0x04, 0x17
        /*000a*/ 	.short	(.L_801 - .L_800)
.L_800:
        /*000c*/ 	.word	0x00000000
        /*0010*/ 	.short	0x0000
        /*0012*/ 	.short	0x0070
        /*0014*/ 	.byte	0x00, 0xf0, 0x01, 0x2e


	//----- nvinfo : EIATTR_SPARSE_MMA_MASK
	.align		4
.L_801:
        /*0018*/ 	.byte	0x03, 0x50
        /*001a*/ 	.short	0x0000


	//----- nvinfo : EIATTR_MAXREG_COUNT
	.align		4
        /*001c*/ 	.byte	0x03, 0x1b
        /*001e*/ 	.short	0x00a8


	//----- nvinfo : EIATTR_NUM_BARRIERS
	.align		4
        /*0020*/ 	.byte	0x02, 0x4c
        /*0022*/ 	.byte	0x10
	.zero		1


	//----- nvinfo : EIATTR_EXTERNS
	.align		4
        /*0024*/ 	.byte	0x04, 0x0f
        /*0026*/ 	.short	(.L_803 - .L_802)


	//   ....[0]....
	.align		4
.L_802:
        /*0028*/ 	.word	index@(__assertfail)


	//----- nvinfo : EIATTR_ANNOTATIONS
	.align		4
.L_803:
        /*002c*/ 	.byte	0x04, 0x55
        /*002e*/ 	.short	(.L_805 - .L_804)


	//   ....[0]....
.L_804:
        /* <DEDUP_REMOVED lines=21> */


	//----- nvinfo : EIATTR_MERCURY_ISA_VERSION
	.align		4
.L_805:
        /*0170*/ 	.byte	0x03, 0x5f
        /*0172*/ 	.short	0x0101


	//----- nvinfo : EIATTR_INT_WARP_WIDE_INSTR_OFFSETS
	.align		4
        /*0174*/ 	.byte	0x04, 0x31
        /*0176*/ 	.short	(.L_807 - .L_806)


	//   ....[0]....
.L_806:
        /*0178*/ 	.word	0x00000180


	//   ....[1]....
        /*017c*/ 	.word	0x000001c0


	//   ....[2]....
        /*0180*/ 	.word	0x00000250


	//   ....[3]....
        /*0184*/ 	.word	0x0000efd0


	//   ....[4]....
        /*0188*/ 	.word	0x0000f060


	//   ....[5]....
        /*018c*/ 	.word	0x0000f790


	//   ....[6]....
        /*0190*/ 	.word	0x00011a00


	//   ....[7]....
        /*0194*/ 	.word	0x00011a90


	//----- nvinfo : EIATTR_COOP_GROUP_MASK_REGIDS
	.align		4
.L_807:
        /*0198*/ 	.byte	0x04, 0x29
        /*019a*/ 	.short	(.L_809 - .L_808)


	//   ....[0]....
.L_808:
        /*019c*/ 	.word	0xffffffff


	//   ....[1]....
        /*01a0*/ 	.word	0xffffffff


	//   ....[2]....
        /*01a4*/ 	.word	0xffffffff


	//   ....[3]....
        /*01a8*/ 	.word	0xffffffff


	//   ....[4]....
        /*01ac*/ 	.word	0xffffffff


	//   ....[5]....
        /*01b0*/ 	.word	0xffffffff


	//   ....[6]....
        /*01b4*/ 	.word	0xffffffff


	//   ....[7]....
        /*01b8*/ 	.word	0xffffffff


	//   ....[8]....
        /*01bc*/ 	.word	0xffffffff


	//   ....[9]....
        /*01c0*/ 	.word	0xffffffff


	//   ....[10]....
        /*01c4*/ 	.word	0xffffffff


	//   ....[11]....
        /*01c8*/ 	.word	0xffffffff


	//   ....[12]....
        /*01cc*/ 	.word	0xffffffff


	//   ....[13]....
        /*01d0*/ 	.word	0xffffffff


	//   ....[14]....
        /*01d4*/ 	.word	0xffffffff


	//   ....[15]....
        /*01d8*/ 	.word	0xffffffff


	//   ....[16]....
        /*01dc*/ 	.word	0xffffffff


	//   ....[17]....
        /*01e0*/ 	.word	0xffffffff


	//   ....[18]....
        /*01e4*/ 	.word	0xffffffff


	//   ....[19]....
        /*01e8*/ 	.word	0xffffffff


	//   ....[20]....
        /*01ec*/ 	.word	0xffffffff


	//   ....[21]....
        /*01f0*/ 	.word	0xffffffff


	//   ....[22]....
        /*01f4*/ 	.word	0xffffffff


	//   ....[23]....
        /*01f8*/ 	.word	0xffffffff


	//   ....[24]....
        /*01fc*/ 	.word	0xffffffff


	//   ....[25]....
        /*0200*/ 	.word	0xffffffff


	//   ....[26]....
        /*0204*/ 	.word	0xffffffff


	//   ....[27]....
        /*0208*/ 	.word	0xffffffff


	//   ....[28]....
        /*020c*/ 	.word	0xffffffff


	//   ....[29]....
        /*0210*/ 	.word	0xffffffff


	//   ....[30]....
        /*0214*/ 	.word	0xffffffff


	//   ....[31]....
        /*0218*/ 	.word	0xffffffff


	//   ....[32]....
        /*021c*/ 	.word	0xffffffff


	//   ....[33]....
        /*0220*/ 	.word	0xffffffff


	//   ....[34]....
        /*0224*/ 	.word	0xffffffff


	//   ....[35]....
        /*0228*/ 	.word	0xffffffff


	//   ....[36]....
        /*022c*/ 	.word	0xffffffff


	//   ....[37]....
        /*0230*/ 	.word	0xffffffff


	//   ....[38]....
        /*0234*/ 	.word	0xffffffff


	//   ....[39]....
        /*0238*/ 	.word	0xffffffff


	//   ....[40]....
        /*023c*/ 	.word	0xffffffff


	//   ....[41]....
        /*0240*/ 	.word	0xffffffff


	//   ....[42]....
        /*0244*/ 	.word	0xffffffff


	//   ....[43]....
        /*0248*/ 	.word	0xffffffff


	//   ....[44]....
        /*024c*/ 	.word	0xffffffff


	//   ....[45]....
        /*0250*/ 	.word	0xffffffff


	//   ....[46]....
        /*0254*/ 	.word	0xffffffff


	//   ....[47]....
        /*0258*/ 	.word	0xffffffff


	//   ....[48]....
        /*025c*/ 	.word	0xffffffff


	//   ....[49]....
        /*0260*/ 	.word	0xffffffff


	//   ....[50]....
        /*0264*/ 	.word	0xffffffff


	//   ....[51]....
        /*0268*/ 	.word	0xffffffff


	//   ....[52]....
        /*026c*/ 	.word	0xffffffff


	//   ....[53]....
        /*0270*/ 	.word	0xffffffff


	//   ....[54]....
        /*0274*/ 	.word	0xffffffff


	//   ....[55]....
        /*0278*/ 	.word	0xffffffff


	//   ....[56]....
        /*027c*/ 	.word	0xffffffff


	//   ....[57]....
        /*0280*/ 	.word	0xffffffff


	//   ....[58]....
        /*0284*/ 	.word	0xffffffff


	//   ....[59]....
        /*0288*/ 	.word	0xffffffff


	//   ....[60]....
        /*028c*/ 	.word	0xffffffff


	//   ....[61]....
        /*0290*/ 	.word	0xffffffff


	//   ....[62]....
        /*0294*/ 	.word	0xffffffff


	//   ....[63]....
        /*0298*/ 	.word	0xffffffff


	//   ....[64]....
        /*029c*/ 	.word	0xffffffff


	//   ....[65]....
        /*02a0*/ 	.word	0xffffffff


	//   ....[66]....
        /*02a4*/ 	.word	0xffffffff


	//   ....[67]....
        /*02a8*/ 	.word	0xffffffff


	//   ....[68]....
        /*02ac*/ 	.word	0xffffffff


	//   ....[69]....
        /*02b0*/ 	.word	0xffffffff


	//   ....[70]....
        /*02b4*/ 	.word	0xffffffff


	//   ....[71]....
        /*02b8*/ 	.word	0xffffffff


	//   ....[72]....
        /*02bc*/ 	.word	0xffffffff


	//   ....[73]....
        /*02c0*/ 	.word	0xffffffff


	//   ....[74]....
        /*02c4*/ 	.word	0xffffffff


	//   ....[75]....
        /*02c8*/ 	.word	0xffffffff


	//   ....[76]....
        /*02cc*/ 	.word	0xffffffff


	//   ....[77]....
        /*02d0*/ 	.word	0x0500000f


	//   ....[78]....
        /*02d4*/ 	.word	0x0500000f


	//----- nvinfo : EIATTR_COOP_GROUP_INSTR_OFFSETS
	.align		4
.L_809:
        /*02d8*/ 	.byte	0x04, 0x28
        /*02da*/ 	.short	(.L_811 - .L_810)


	//   ....[0]....
.L_810:
        /*02dc*/ 	.word	0x00000060


	//   ....[1]....
        /*02e0*/ 	.word	0x00000190


	//   ....[2]....
        /*02e4*/ 	.word	0x00000230


	//   ....[3]....
        /*02e8*/ 	.word	0x000003c0


	//   ....[4]....
        /*02ec*/ 	.word	0x00000520


	//   ....[5]....
        /*02f0*/ 	.word	0x00000640


	//   ....[6]....
        /*02f4*/ 	.word	0x000007a0


	//   ....[7]....
        /*02f8*/ 	.word	0x00001860


	//   ....[8]....
        /*02fc*/ 	.word	0x00003080


	//   ....[9]....
        /*0300*/ 	.word	0x000030a0


	//   ....[10]....
        /*0304*/ 	.word	0x00003dd0


	//   ....[11]....
        /*0308*/ 	.word	0x00003e90


	//   ....[12]....
        /*030c*/ 	.word	0x00006b60


	//   ....[13]....
        /*0310*/ 	.word	0x00006b80


	//   ....[14]....
        /*0314*/ 	.word	0x00007820


	//   ....[15]....
        /*0318*/ 	.word	0x000078a0


	//   ....[16]....
        /*031c*/ 	.word	0x0000a130


	//   ....[17]....
        /*0320*/ 	.word	0x0000a140


	//   ....[18]....
        /*0324*/ 	.word	0x0000a170


	//   ....[19]....
        /*0328*/ 	.word	0x0000a180


	//   ....[20]....
        /*032c*/ 	.word	0x0000bf70


	//   ....[21]....
        /*0330*/ 	.word	0x0000bf80


	//   ....[22]....
        /*0334*/ 	.word	0x0000c000


	//   ....[23]....
        /*0338*/ 	.word	0x0000c010


	//   ....[24]....
        /*033c*/ 	.word	0x0000d480


	//   ....[25]....
        /*0340*/ 	.word	0x0000d4b0


	//   ....[26]....
        /*0344*/ 	.word	0x0000d4e0


	//   ....[27]....
        /*0348*/ 	.word	0x0000d510


	//   ....[28]....
        /*034c*/ 	.word	0x0000d530


	//   ....[29]....
        /*0350*/ 	.word	0x0000d560


	//   ....[30]....
        /*0354*/ 	.word	0x0000d5a0


	//   ....[31]....
        /*0358*/ 	.word	0x0000d5b0


	//   ....[32]....
        /*035c*/ 	.word	0x0000d5c0


	//   ....[33]....
        /*0360*/ 	.word	0x0000d5f0


	//   ....[34]....
        /*0364*/ 	.word	0x0000d620


	//   ....[35]....
        /*0368*/ 	.word	0x0000d640


	//   ....[36]....
        /*036c*/ 	.word	0x0000d670


	//   ....[37]....
        /*0370*/ 	.word	0x0000d690


	//   ....[38]....
        /*0374*/ 	.word	0x0000d6c0


	//   ....[39]....
        /*0378*/ 	.word	0x0000d6d0


	//   ....[40]....
        /*037c*/ 	.word	0x0000d740


	//   ....[41]....
        /*0380*/ 	.word	0x0000d750


	//   ....[42]....
        /*0384*/ 	.word	0x0000d760


	//   ....[43]....
        /*0388*/ 	.word	0x0000d790


	//   ....[44]....
        /*038c*/ 	.word	0x0000d7c0


	//   ....[45]....
        /*0390*/ 	.word	0x0000d7d0


	//   ....[46]....
        /*0394*/ 	.word	0x0000d7e0


	//   ....[47]....
        /*0398*/ 	.word	0x0000d7f0


	//   ....[48]....
        /*039c*/ 	.word	0x0000d820


	//   ....[49]....
        /*03a0*/ 	.word	0x0000d830


	//   ....[50]....
        /*03a4*/ 	.word	0x0000d840


	//   ....[51]....
        /*03a8*/ 	.word	0x0000d850


	//   ....[52]....
        /*03ac*/ 	.word	0x0000d860


	//   ....[53]....
        /*03b0*/ 	.word	0x0000d870


	//   ....[54]....
        /*03b4*/ 	.word	0x0000d880


	//   ....[55]....
        /*03b8*/ 	.word	0x0000d890


	//   ....[56]....
        /*03bc*/ 	.word	0x0000d8a0


	//   ....[57]....
        /*03c0*/ 	.word	0x0000d8b0


	//   ....[58]....
        /*03c4*/ 	.word	0x0000d8c0


	//   ....[59]....
        /*03c8*/ 	.word	0x0000d8d0


	//   ....[60]....
        /*03cc*/ 	.word	0x0000d8e0


	//   ....[61]....
        /*03d0*/ 	.word	0x0000d8f0


	//   ....[62]....
        /*03d4*/ 	.word	0x0000d900


	//   ....[63]....
        /*03d8*/ 	.word	0x0000d910


	//   ....[64]....
        /*03dc*/ 	.word	0x0000d920


	//   ....[65]....
        /*03e0*/ 	.word	0x0000d930


	//   ....[66]....
        /*03e4*/ 	.word	0x0000d940


	//   ....[67]....
        /*03e8*/ 	.word	0x0000d950


	//   ....[68]....
        /*03ec*/ 	.word	0x0000d960


	//   ....[69]....
        /*03f0*/ 	.word	0x0000d970


	//   ....[70]....
        /*03f4*/ 	.word	0x0000d980


	//   ....[71]....
        /*03f8*/ 	.word	0x0000d990


	//   ....[72]....
        /*03fc*/ 	.word	0x0000dcc0


	//   ....[73]....
        /*0400*/ 	.word	0x0000e890


	//   ....[74]....
        /*0404*/ 	.word	0x0000f870


	//   ....[75]....
        /*0408*/ 	.word	0x00012860


	//   ....[76]....
        /*040c*/ 	.word	0x00012a00


	//   ....[77]....
        /*0410*/ 	.word	0x00012fe0


	//   ....[78]....
        /*0414*/ 	.word	0x00013450


	//----- nvinfo : EIATTR_REG_RECONFIG
	.align		4
.L_811:
        /*0418*/ 	.byte	0x01, 0x54
	.zero		2


	//----- nvinfo : EIATTR_SYSCALL_OFFSETS
	.align		4
        /*041c*/ 	.byte	0x04, 0x46
        /*041e*/ 	.short	(.L_813 - .L_812)


	//   ....[0]....
.L_812:
        /*0420*/ 	.word	0x00001a10


	//   ....[1]....
        /*0424*/ 	.word	0x0000f200


	//   ....[2]....
        /*0428*/ 	.word	0x0000f340


	//   ....[3]....
        /*042c*/ 	.word	0x0000f480


	//   ....[4]....
        /*0430*/ 	.word	0x0000f5a0


	//----- nvinfo : EIATTR_MBARRIER_INSTR_OFFSETS
	.align		4
.L_813:
        /*0434*/ 	.byte	0x04, 0x39
        /*0436*/ 	.short	(.L_815 - .L_814)


	//   ....[0]....
.L_814:
        /*0438*/ 	.word	0x00000270
        /*043c*/ 	.word	0x000000ff
        /*0440*/ 	.word	0x00033400
        /*0444*/ 	.short	0x0100
        /*0446*/ 	.byte	0x06
	.zero		1


	//   ....[1]....
        /*0448*/ 	.word	0x00000280
        /*044c*/ 	.word	0x000000ff
        /*0450*/ 	.word	0x00033420
        /*0454*/ 	.short	0x0100
        /*0456*/ 	.byte	0x06
	.zero		1


	//   ....[2]....
        /*0458*/ 	.word	0x00000370
        /*045c*/ 	.word	0x000000ff
        /*0460*/ 	.word	0x00033430
        /*0464*/ 	.short	0x0100
        /*0466*/ 	.byte	0x08
	.zero		1


	//   ....[3]....
        /*0468*/ 	.word	0x00000380
        /*046c*/ 	.word	0x000000ff
        /*0470*/ 	.word	0x00033440
        /*0474*/ 	.short	0x0100
        /*0476*/ 	.byte	0x08
	.zero		1


	//   ....[4]....
        /*0478*/ 	.word	0x00000390
        /*047c*/ 	.word	0x000000ff
        /*0480*/ 	.word	0x00033438
        /*0484*/ 	.short	0x0100
        /*0486*/ 	.byte	0x08
	.zero		1


	//   ....[5]....
        /*0488*/ 	.word	0x000003a0
        /*048c*/ 	.word	0x000000ff
        /*0490*/ 	.word	0x00033448
        /*0494*/ 	.short	0x0100
        /*0496*/ 	.byte	0x08
	.zero		1


	//   ....[6]....
        /*0498*/ 	.word	0x000004d0
        /*049c*/ 	.word	0x000000ff
        /*04a0*/ 	.word	0x00033450
        /*04a4*/ 	.short	0x0100
        /*04a6*/ 	.byte	0x08
	.zero		1


	//   ....[7]....
        /*04a8*/ 	.word	0x000004e0
        /*04ac*/ 	.word	0x000000ff
        /*04b0*/ 	.word	0x00033460
        /*04b4*/ 	.short	0x0100
        /*04b6*/ 	.byte	0x08
	.zero		1


	//   ....[8]....
        /*04b8*/ 	.word	0x000004f0
        /*04bc*/ 	.word	0x000000ff
        /*04c0*/ 	.word	0x00033458
        /*04c4*/ 	.short	0x0100
        /*04c6*/ 	.byte	0x08
	.zero		1


	//   ....[9]....
        /*04c8*/ 	.word	0x00000500
        /*04cc*/ 	.word	0x000000ff
        /*04d0*/ 	.word	0x00033468
        /*04d4*/ 	.short	0x0100
        /*04d6*/ 	.byte	0x08
	.zero		1


	//   ....[10]....
        /*04d8*/ 	.word	0x000005f0
        /*04dc*/ 	.word	0x000000ff
        /*04e0*/ 	.word	0x00033470
        /*04e4*/ 	.short	0x0100
        /*04e6*/ 	.byte	0x06
	.zero		1


	//   ....[11]....
        /*04e8*/ 	.word	0x00000600
        /*04ec*/ 	.word	0x000000ff
        /*04f0*/ 	.word	0x00033480
        /*04f4*/ 	.short	0x0100
        /*04f6*/ 	.byte	0x06
	.zero		1


	//   ....[12]....
        /*04f8*/ 	.word	0x00000610
        /*04fc*/ 	.word	0x000000ff
        /*0500*/ 	.word	0x00033478
        /*0504*/ 	.short	0x0100
        /*0506*/ 	.byte	0x06
	.zero		1


	//   ....[13]....
        /*0508*/ 	.word	0x00000620
        /*050c*/ 	.word	0x000000ff
        /*0510*/ 	.word	0x00033488
        /*0514*/ 	.short	0x0100
        /*0516*/ 	.byte	0x06
	.zero		1


	//   ....[14]....
        /*0518*/ 	.word	0x00000750
        /*051c*/ 	.word	0x000000ff
        /*0520*/ 	.word	0x00033490
        /*0524*/ 	.short	0x0100
        /*0526*/ 	.byte	0x08
	.zero		1


	//   ....[15]....
        /*0528*/ 	.word	0x00000760
        /*052c*/ 	.word	0x000000ff
        /*0530*/ 	.word	0x000334a0
        /*0534*/ 	.short	0x0100
        /*0536*/ 	.byte	0x08
	.zero		1


	//   ....[16]....
        /*0538*/ 	.word	0x00000770
        /*053c*/ 	.word	0x000000ff
        /*0540*/ 	.word	0x00033498
        /*0544*/ 	.short	0x0100
        /*0546*/ 	.byte	0x08
	.zero		1


	//   ....[17]....
        /*0548*/ 	.word	0x00000780
        /*054c*/ 	.word	0x000000ff
        /*0550*/ 	.word	0x000334a8
        /*0554*/ 	.short	0x0100
        /*0556*/ 	.byte	0x08
	.zero		1


	//   ....[18]....
        /*0558*/ 	.word	0x000008b0
        /*055c*/ 	.word	0x000000ff
        /*0560*/ 	.word	0x000334b0
        /*0564*/ 	.short	0x0100
        /*0566*/ 	.byte	0x08
	.zero		1


	//   ....[19]....
        /*0568*/ 	.word	0x000008c0
        /*056c*/ 	.word	0x000000ff
        /*0570*/ 	.word	0x000334c0
        /*0574*/ 	.short	0x0100
        /*0576*/ 	.byte	0x08
	.zero		1


	//   ....[20]....
        /*0578*/ 	.word	0x000008d0
        /*057c*/ 	.word	0x000000ff
        /*0580*/ 	.word	0x000334b8
        /*0584*/ 	.short	0x0100
        /*0586*/ 	.byte	0x08
	.zero		1


	//   ....[21]....
        /*0588*/ 	.word	0x000008e0
        /*058c*/ 	.word	0x000000ff
        /*0590*/ 	.word	0x000334c8
        /*0594*/ 	.short	0x0100
        /*0596*/ 	.byte	0x08
	.zero		1


	//   ....[22]....
        /*0598*/ 	.word	0x00001a70
        /*059c*/ 	.word	0x000000ff
        /*05a0*/ 	.word	0x00033400
        /*05a4*/ 	.short	0x010a
        /*05a6*/ 	.byte	0x25
	.zero		1


	//   ....[23]....
        /*05a8*/ 	.word	0x00001ae0
        /*05ac*/ 	.word	0x00000004
        /*05b0*/ 	.word	0x00033430
        /*05b4*/ 	.short	0x010a
        /*05b6*/ 	.byte	0x3f
	.zero		1


	//   ....[24]....
        /*05b8*/ 	.word	0x00001b50
        /*05bc*/ 	.word	0x00000004
        /*05c0*/ 	.word	0x00033430
        /*05c4*/ 	.short	0x010a
        /*05c6*/ 	.byte	0x3f
	.zero		1


	//   ....[25]....
        /*05c8*/ 	.word	0x00002f10
        /*05cc*/ 	.word	0x00000003
        /*05d0*/ 	.word	0x00000000
        /*05d4*/ 	.short	0x0101
        /*05d6*/ 	.byte	0x3f
	.zero		1


	//   ....[26]....
        /*05d8*/ 	.word	0x00005480
        /*05dc*/ 	.word	0x000000ff
        /*05e0*/ 	.word	0x00033430
        /*05e4*/ 	.short	0x010a
        /*05e6*/ 	.byte	0x0a
	.zero		1


	//   ....[27]....
        /*05e8*/ 	.word	0x000054c0
        /*05ec*/ 	.word	0x000000ff
        /*05f0*/ 	.word	0x00033430
        /*05f4*/ 	.short	0x010a
        /*05f6*/ 	.byte	0x0a
	.zero		1


	//   ....[28]....
        /*05f8*/ 	.word	0x00006150
        /*05fc*/ 	.word	0x000000ff
        /*0600*/ 	.word	0x00033450
        /*0604*/ 	.short	0x010a
        /*0606*/ 	.byte	0x0a
	.zero		1


	//   ....[29]....
        /*0608*/ 	.word	0x00006190
        /*060c*/ 	.word	0x000000ff
        /*0610*/ 	.word	0x00033450
        /*0614*/ 	.short	0x010a
        /*0616*/ 	.byte	0x0a
	.zero		1


	//   ....[30]....
        /*0618*/ 	.word	0x000082a0
        /*061c*/ 	.word	0x00000003
        /*0620*/ 	.word	0x00000000
        /*0624*/ 	.short	0x0101
        /*0626*/ 	.byte	0x3f
	.zero		1


	//   ....[31]....
        /*0628*/ 	.word	0x00008570
        /*062c*/ 	.word	0x000000ff
        /*0630*/ 	.word	0x00000000
        /*0634*/ 	.short	0x0101
        /*0636*/ 	.byte	0x0a
	.zero		1


	//   ....[32]....
        /*0638*/ 	.word	0x00008ec0
        /*063c*/ 	.word	0x000000ff
        /*0640*/ 	.word	0x00033430
        /*0644*/ 	.short	0x010a
        /*0646*/ 	.byte	0x06
	.zero		1


	//   ....[33]....
        /*0648*/ 	.word	0x00008f00
        /*064c*/ 	.word	0x000000ff
        /*0650*/ 	.word	0x00033430
        /*0654*/ 	.short	0x010a
        /*0656*/ 	.byte	0x06
	.zero		1


	//   ....[34]....
        /*0658*/ 	.word	0x00009b00
        /*065c*/ 	.word	0x000000ff
        /*0660*/ 	.word	0x00033450
        /*0664*/ 	.short	0x010a
        /*0666*/ 	.byte	0x06
	.zero		1


	//   ....[35]....
        /*0668*/ 	.word	0x00009b40
        /*066c*/ 	.word	0x000000ff
        /*0670*/ 	.word	0x00033450
        /*0674*/ 	.short	0x010a
        /*0676*/ 	.byte	0x06
	.zero		1


	//   ....[36]....
        /*0678*/ 	.word	0x0000b250
        /*067c*/ 	.word	0x00000003
        /*0680*/ 	.word	0x00000000
        /*0684*/ 	.short	0x0101
        /*0686*/ 	.byte	0x3f
	.zero		1


	//   ....[37]....
        /*0688*/ 	.word	0x0000b400
        /*068c*/ 	.word	0x000000ff
        /*0690*/ 	.word	0x00000000
        /*0694*/ 	.short	0x0101
        /*0696*/ 	.byte	0x06
	.zero		1


	//   ....[38]....
        /*0698*/ 	.word	0x0000bc70
        /*069c*/ 	.word	0x000000ff
        /*06a0*/ 	.word	0x00033450
        /*06a4*/ 	.short	0x010a
        /*06a6*/ 	.byte	0x05
	.zero		1


	//   ....[39]....
        /*06a8*/ 	.word	0x0000bcb0
        /*06ac*/ 	.word	0x000000ff
        /*06b0*/ 	.word	0x00033450
        /*06b4*/ 	.short	0x010a
        /*06b6*/ 	.byte	0x05
	.zero		1


	//   ....[40]....
        /*06b8*/ 	.word	0x0000c2d0
        /*06bc*/ 	.word	0x000000ff
        /*06c0*/ 	.word	0x00000000
        /*06c4*/ 	.short	0x0101
        /*06c6*/ 	.byte	0x04
	.zero		1


	//   ....[41]....
        /*06c8*/ 	.word	0x0000dea0
        /*06cc*/ 	.word	0x000000ff
        /*06d0*/ 	.word	0x00000000
        /*06d4*/ 	.short	0x0101
        /*06d6*/ 	.byte	0x05
	.zero		1


	//   ....[42]....
        /*06d8*/ 	.word	0x0000fa80
        /*06dc*/ 	.word	0x00000004
        /*06e0*/ 	.word	0x00033480
        /*06e4*/ 	.short	0x010a
        /*06e6*/ 	.byte	0x3f
	.zero		1


	//   ....[43]....
        /*06e8*/ 	.word	0x0000fcc0
        /*06ec*/ 	.word	0x00000004
        /*06f0*/ 	.word	0x00033440
        /*06f4*/ 	.short	0x010a
        /*06f6*/ 	.byte	0x3f
	.zero		1


	//   ....[44]....
        /*06f8*/ 	.word	0x00010150
        /*06fc*/ 	.word	0x000000ff
        /*0700*/ 	.word	0x00033420
        /*0704*/ 	.short	0x010a
        /*0706*/ 	.byte	0x28
	.zero		1


	//   ....[45]....
        /*0708*/ 	.word	0x00010420
        /*070c*/ 	.word	0x00000006
        /*0710*/ 	.word	0x00033480
        /*0714*/ 	.short	0x010a
        /*0716*/ 	.byte	0x3f
	.zero		1


	//   ....[46]....
        /*0718*/ 	.word	0x00010870
        /*071c*/ 	.word	0x00000006
        /*0720*/ 	.word	0x00033440
        /*0724*/ 	.short	0x010a
        /*0726*/ 	.byte	0x3f
	.zero		1


	//   ....[47]....
        /*0728*/ 	.word	0x00010d10
        /*072c*/ 	.word	0x0000000c
        /*0730*/ 	.word	0x00033470
        /*0734*/ 	.short	0x010a
        /*0736*/ 	.byte	0x3f
	.zero		1


	//   ....[48]....
        /*0738*/ 	.word	0x00010d90
        /*073c*/ 	.word	0x0000000c
        /*0740*/ 	.word	0x00033460
        /*0744*/ 	.short	0x010a
        /*0746*/ 	.byte	0x3f
	.zero		1


	//   ....[49]....
        /*0748*/ 	.word	0x00011920
        /*074c*/ 	.word	0x0000000c
        /*0750*/ 	.word	0x00033450
        /*0754*/ 	.short	0x0101
        /*0756*/ 	.byte	0x3f
	.zero		1


	//   ....[50]....
        /*0758*/ 	.word	0x00011990
        /*075c*/ 	.word	0x0000000c
        /*0760*/ 	.word	0x00000000
        /*0764*/ 	.short	0x0101
        /*0766*/ 	.byte	0x3f
	.zero		1


	//   ....[51]....
        /*0768*/ 	.word	0x00011b60
        /*076c*/ 	.word	0x00000000
        /*0770*/ 	.word	0x00033470
        /*0774*/ 	.short	0x010a
        /*0776*/ 	.byte	0x3f
	.zero		1


	//   ....[52]....
        /*0778*/ 	.word	0x00011bd0
        /*077c*/ 	.word	0x00000000
        /*0780*/ 	.word	0x00033460
        /*0784*/ 	.short	0x010a
        /*0786*/ 	.byte	0x3f
	.zero		1


	//   ....[53]....
        /*0788*/ 	.word	0x00012670
        /*078c*/ 	.word	0x00000000
        /*0790*/ 	.word	0x00033450
        /*0794*/ 	.short	0x0101
        /*0796*/ 	.byte	0x3f
	.zero		1


	//   ....[54]....
        /*0798*/ 	.word	0x000126f0
        /*079c*/ 	.word	0x00000002
        /*07a0*/ 	.word	0x00000000
        /*07a4*/ 	.short	0x0101
        /*07a6*/ 	.byte	0x3f
	.zero		1


	//   ....[55]....
        /*07a8*/ 	.word	0x00012980
        /*07ac*/ 	.word	0x00000000
        /*07b0*/ 	.word	0x00033420
        /*07b4*/ 	.short	0x010a
        /*07b6*/ 	.byte	0x3f
	.zero		1


	//   ....[56]....
        /*07b8*/ 	.word	0x00012b70
        /*07bc*/ 	.word	0x00000006
        /*07c0*/ 	.word	0x00000000
        /*07c4*/ 	.short	0x010a
        /*07c6*/ 	.byte	0x3f
	.zero		1


	//   ....[57]....
        /*07c8*/ 	.word	0x00012ba0
        /*07cc*/ 	.word	0x00000007
        /*07d0*/ 	.word	0x00000000
        /*07d4*/ 	.short	0x010a
        /*07d6*/ 	.byte	0x3f
	.zero		1


	//   ....[58]....
        /*07d8*/ 	.word	0x00012bf0
        /*07dc*/ 	.word	0x00000004
        /*07e0*/ 	.word	0x00033460
        /*07e4*/ 	.short	0x010a
        /*07e6*/ 	.byte	0x3f
	.zero		1


	//   ....[59]....
        /*07e8*/ 	.word	0x00012c40
        /*07ec*/ 	.word	0x00000003
        /*07f0*/ 	.word	0x00033460
        /*07f4*/ 	.short	0x010a
        /*07f6*/ 	.byte	0x3f
	.zero		1


	//   ....[60]....
        /*07f8*/ 	.word	0x00012c80
        /*07fc*/ 	.word	0x00000004
        /*0800*/ 	.word	0x00033480
        /*0804*/ 	.short	0x010a
        /*0806*/ 	.byte	0x3f
	.zero		1


	//   ....[61]....
        /*0808*/ 	.word	0x00012ca0
        /*080c*/ 	.word	0x00000003
        /*0810*/ 	.word	0x00033480
        /*0814*/ 	.short	0x010a
        /*0816*/ 	.byte	0x3f
	.zero		1


	//   ....[62]....
        /*0818*/ 	.word	0x00012d10
        /*081c*/ 	.word	0x00000003
        /*0820*/ 	.word	0x00033400
        /*0824*/ 	.short	0x010a
        /*0826*/ 	.byte	0x3f
	.zero		1


	//   ....[63]....
        /*0828*/ 	.word	0x00012d60
        /*082c*/ 	.word	0x00000004
        /*0830*/ 	.word	0x00033430
        /*0834*/ 	.short	0x010a
        /*0836*/ 	.byte	0x3f
	.zero		1


	//   ....[64]....
        /*0838*/ 	.word	0x00012dc0
        /*083c*/ 	.word	0x00000009
        /*0840*/ 	.word	0x00033430
        /*0844*/ 	.short	0x010a
        /*0846*/ 	.byte	0x3f
	.zero		1


	//   ....[65]....
        /*0848*/ 	.word	0x00012e20
        /*084c*/ 	.word	0x00000009
        /*0850*/ 	.word	0x00033450
        /*0854*/ 	.short	0x010a
        /*0856*/ 	.byte	0x3f
	.zero		1


	//   ....[66]....
        /*0858*/ 	.word	0x00012e80
        /*085c*/ 	.word	0x00000009
        /*0860*/ 	.word	0x00033430
        /*0864*/ 	.short	0x010a
        /*0866*/ 	.byte	0x3f
	.zero		1


	//   ....[67]....
        /*0868*/ 	.word	0x00012ee0
        /*086c*/ 	.word	0x00000007
        /*0870*/ 	.word	0x00033450
        /*0874*/ 	.short	0x010a
        /*0876*/ 	.byte	0x3f
	.zero		1


	//   ....[68]....
        /*0878*/ 	.word	0x00012f40
        /*087c*/ 	.word	0x00000006
        /*0880*/ 	.word	0x00033450
        /*0884*/ 	.short	0x010a
        /*0886*/ 	.byte	0x3f
	.zero		1


	//   ....[69]....
        /*0888*/ 	.word	0x00013090
        /*088c*/ 	.word	0x00000004
        /*0890*/ 	.word	0x00033480
        /*0894*/ 	.short	0x010a
        /*0896*/ 	.byte	0x3f
	.zero		1


	//   ....[70]....
        /*0898*/ 	.word	0x000130e0
        /*089c*/ 	.word	0x00000004
        /*08a0*/ 	.word	0x00033440
        /*08a4*/ 	.short	0x010a
        /*08a6*/ 	.byte	0x3f
	.zero		1


	//   ....[71]....
        /*08a8*/ 	.word	0x00013140
        /*08ac*/ 	.word	0x00000003
        /*08b0*/ 	.word	0x00033420
        /*08b4*/ 	.short	0x010a
        /*08b6*/ 	.byte	0x3f
	.zero		1


	//   ....[72]....
        /*08b8*/ 	.word	0x00013190
        /*08bc*/ 	.word	0x00000006
        /*08c0*/ 	.word	0x00033480
        /*08c4*/ 	.short	0x010a
        /*08c6*/ 	.byte	0x3f
	.zero		1


	//   ....[73]....
        /*08c8*/ 	.word	0x000131e0
        /*08cc*/ 	.word	0x00000006
        /*08d0*/ 	.word	0x00033440
        /*08d4*/ 	.short	0x010a
        /*08d6*/ 	.byte	0x3f
	.zero		1


	//   ....[74]....
        /*08d8*/ 	.word	0x00013230
        /*08dc*/ 	.word	0x0000000c
        /*08e0*/ 	.word	0x00033470
        /*08e4*/ 	.short	0x010a
        /*08e6*/ 	.byte	0x3f
	.zero		1


	//   ....[75]....
        /*08e8*/ 	.word	0x00013280
        /*08ec*/ 	.word	0x0000000c
        /*08f0*/ 	.word	0x00033460
        /*08f4*/ 	.short	0x010a
        /*08f6*/ 	.byte	0x3f
	.zero		1


	//   ....[76]....
        /*08f8*/ 	.word	0x000132d0
        /*08fc*/ 	.word	0x00000000
        /*0900*/ 	.word	0x00033470
        /*0904*/ 	.short	0x010a
        /*0906*/ 	.byte	0x3f
	.zero		1


	//   ....[77]....
        /*0908*/ 	.word	0x00013320
        /*090c*/ 	.word	0x00000000
        /*0910*/ 	.word	0x00033460
        /*0914*/ 	.short	0x010a
        /*0916*/ 	.byte	0x3f
	.zero		1


	//   ....[78]....
        /*0918*/ 	.word	0x00013370
        /*091c*/ 	.word	0x00000000
        /*0920*/ 	.word	0x00033420
        /*0924*/ 	.short	0x010a
        /*0926*/ 	.byte	0x3f
	.zero		1


	//   ....[79]....
        /*0928*/ 	.word	0x00013510
        /*092c*/ 	.word	0x00000006
        /*0930*/ 	.word	0x00000000
        /*0934*/ 	.short	0x010a
        /*0936*/ 	.byte	0x3f
	.zero		1


	//   ....[80]....
        /*0938*/ 	.word	0x00013560
        /*093c*/ 	.word	0x00000007
        /*0940*/ 	.word	0x00000000
        /*0944*/ 	.short	0x010a
        /*0946*/ 	.byte	0x3f
	.zero		1


	//   ....[81]....
        /*0948*/ 	.word	0x000135b0
        /*094c*/ 	.word	0x00000004
        /*0950*/ 	.word	0x00033460
        /*0954*/ 	.short	0x010a
        /*0956*/ 	.byte	0x3f
	.zero		1


	//   ....[82]....
        /*0958*/ 	.word	0x00013600
        /*095c*/ 	.word	0x00000003
        /*0960*/ 	.word	0x00033460
        /*0964*/ 	.short	0x010a
        /*0966*/ 	.byte	0x3f
	.zero		1


	//   ....[83]....
        /*0968*/ 	.word	0x00013650
        /*096c*/ 	.word	0x00000004
        /*0970*/ 	.word	0x00033480
        /*0974*/ 	.short	0x010a
        /*0976*/ 	.byte	0x3f
	.zero		1


	//----- nvinfo : EIATTR_NUM_MBARRIERS
	.align		4
.L_815:
        /*0978*/ 	.byte	0x03, 0x38
        /*097a*/ 	.short	0x0016


	//----- nvinfo : EIATTR_EXIT_INSTR_OFFSETS
	.align		4
        /*097c*/ 	.byte	0x04, 0x1c
        /*097e*/ 	.short	(.L_817 - .L_816)


	//   ....[0]....
.L_816:
        /*0980*/ 	.word	0x00000a50


	//   ....[1]....
        /*0984*/ 	.word	0x0000e830


	//   ....[2]....
        /*0988*/ 	.word	0x00012cf0


	//----- nvinfo : EIATTR_MAX_THREADS
	.align		4
.L_817:
        /*098c*/ 	.byte	0x04, 0x05
        /*098e*/ 	.short	(.L_819 - .L_818)
.L_818:
        /*0990*/ 	.word	0x00000180
        /*0994*/ 	.word	0x00000001
        /*0998*/ 	.word	0x00000001


	//----- nvinfo : EIATTR_CRS_STACK_SIZE
	.align		4
.L_819:
        /*099c*/ 	.byte	0x04, 0x1e
        /*099e*/ 	.short	(.L_821 - .L_820)
.L_820:
        /*09a0*/ 	.word	0x00000000


	//----- nvinfo : EIATTR_CBANK_PARAM_SIZE
	.align		4
.L_821:
        /*09a4*/ 	.byte	0x03, 0x19
        /*09a6*/ 	.short	0x0bf0


	//----- nvinfo : EIATTR_PARAM_CBANK
	.align		4
        /*09a8*/ 	.byte	0x04, 0x0a
        /*09aa*/ 	.short	(.L_823 - .L_822)
	.align		4
.L_822:
        /*09ac*/ 	.word	index@(.nv.constant0._ZN7cutlass13device_kernelIN5flash11enable_sm90INS1_16FlashAttnFwdSm90INS1_25CollectiveMainloopFwdSm90ILi2EN4cute5tupleIJNS5_1CILi1EEES8_S8_EEENS6_IJNS7_ILi128EEENS7_ILi160EEENS7_ILi192EEEEEELi192ENS_12float_e4m3_tEfNS_4arch4Sm90ELb1ELb0ELb0ELb0ELb0ELb0ELb0ELb1ELb1ELb0ELb0ELb0EEENS1_21CollectiveEpilogueFwdINS6_IJSA_SC_SB_EEES9_NS_10bfloat16_tESG_Li256ELb0ELb0ELb0ELb1EEENS1_30DynamicPersistentTileSchedulerILi256ELi128ELb0ELb0ELb1EEEEEEEEEvNT_6ParamsE)
        /*09b0*/ 	.short	0x0210
        /*09b2*/ 	.short	0x0bf0


	//----- nvinfo : EIATTR_SW_WAR
	.align		4
.L_823:
        /*09b4*/ 	.byte	0x04, 0x36
        /*09b6*/ 	.short	(.L_825 - .L_824)
.L_824:
        /*09b8*/ 	.word	0x00000008
.L_825:


//--------------------- .nv.info._ZN7cutlass13device_kernelIN5flash11enable_sm90INS1_16FlashAttnFwdSm90INS1_25CollectiveMainloopFwdSm90ILi2EN4cute5tupleIJNS5_1CILi1EEES8_S8_EEENS6_IJNS7_ILi128EEENS7_ILi160EEENS7_ILi192EEEEEELi192ENS_12float_e4m3_tEfNS_4arch4Sm90ELb1ELb0ELb0ELb1ELb0ELb0ELb0ELb1ELb1ELb0ELb0ELb0EEENS1_21CollectiveEpilogueFwdINS6_IJSA_SC_SB_EEES9_NS_10bfloat16_tESG_Li256ELb1ELb0ELb0ELb1EEENS1_36VarlenDynamicPersistentTileSchedulerILi128ELi160ELi256ELi128ELb0ELb0ELb1ELb1ELb1ELb1EEEEEEEEEvNT_6ParamsE --------------------------
	.section	.nv.info._ZN7cutlass13device_kernelIN5flash11enable_sm90INS1_16FlashAttnFwdSm90INS1_25CollectiveMainloopFwdSm90ILi2EN4cute5tupleIJNS5_1CILi1EEES8_S8_EEENS6_IJNS7_ILi128EEENS7_ILi160EEENS7_ILi192EEEEEELi192ENS_12float_e4m3_tEfNS_4arch4Sm90ELb1ELb0ELb0ELb1ELb0ELb0ELb0ELb1ELb1ELb0ELb0ELb0EEENS1_21CollectiveEpilogueFwdINS6_IJSA_SC_SB_EEES9_NS_10bfloat16_tESG_Li256ELb1ELb0ELb0ELb1EEENS1_36VarlenDynamicPersistentTileSchedulerILi128ELi160ELi256ELi128ELb0ELb0ELb1ELb1ELb1ELb1EEEEEEEEEvNT_6ParamsE,"",@"SHT_CUDA_INFO"
	.sectionflags	@""
	.align	4


	//----- nvinfo : EIATTR_CUDA_API_VERSION
	.align		4
        /*0000*/ 	.byte	0x04, 0x37
        /*0002*/ 	.short	(.L_827 - .L_826)
.L_826:
        /*0004*/ 	.word	0x00000082


	//----- nvinfo : EIATTR_KPARAM_INFO
	.align		4
.L_827:
        /*0008*/ 	.byte	0x04, 0x17
        /*000a*/ 	.short	(.L_829 - .L_828)
.L_828:
        /*000c*/ 	.word	0x00000000
        /*0010*/ 	.short	0x0000
        /*0012*/ 	.short	0x0070
        /*0014*/ 	.byte	0x00, 0xf0, 0x01, 0x28


	//----- nvinfo : EIATTR_SPARSE_MMA_MASK
	.align		4
.L_829:
        /*0018*/ 	.byte	0x03, 0x50
        /*001a*/ 	.short	0x0000


	//----- nvinfo : EIATTR_MAXREG_COUNT
	.align		4
        /*001c*/ 	.byte	0x03, 0x1b
        /*001e*/ 	.short	0x00a8


	//----- nvinfo : EIATTR_NUM_BARRIERS
	.align		4
        /*0020*/ 	.byte	0x02, 0x4c
        /*0022*/ 	.byte	0x10
	.zero		1


	//----- nvinfo : EIATTR_EXTERNS
	.align		4
        /*0024*/ 	.byte	0x04, 0x0f
        /*0026*/ 	.short	(.L_831 - .L_830)


	//   ....[0]....
	.align		4
.L_830:
        /*0028*/ 	.word	index@(__assertfail)


	//----- nvinfo : EIATTR_ANNOTATIONS
	.align		4
.L_831:
        /*002c*/ 	.byte	0x04, 0x55
        /*002e*/ 	.short	(.L_833 - .L_832)


	//   ....[0]....
.L_832:
        /* <DEDUP_REMOVED lines=28> */


	//----- nvinfo : EIATTR_MERCURY_ISA_VERSION
	.align		4
.L_833:
        /*01d8*/ 	.byte	0x03, 0x5f
        /*01da*/ 	.short	0x0101


	//----- nvinfo : EIATTR_UNUSED_LOAD_BYTE_OFFSET
	.align		4
        /*01dc*/ 	.byte	0x04, 0x44
        /*01de*/ 	.short	(.L_835 - .L_834)


	//   ....[0]....
.L_834:
        /*01e0*/ 	.word	0x00000a70
        /*01e4*/ 	.word	0x0000fff0


	//   ....[1]....
        /*01e8*/ 	.word	0x0000caa0
        /*01ec*/ 	.word	0x0000fff0


	//----- nvinfo : EIATTR_INT_WARP_WIDE_INSTR_OFFSETS
	.align		4
.L_835:
        /*01f0*/ 	.byte	0x04, 0x31
        /*01f2*/ 	.short	(.L_837 - .L_836)


	//   ....[0]....
.L_836:
        /*01f4*/ 	.word	0x00000160


	//   ....[1]....
        /*01f8*/ 	.word	0x000001a0


	//   ....[2]....
        /*01fc*/ 	.word	0x00000210


	//   ....[3]....
        /*0200*/ 	.word	0x00010e10


	//   ....[4]....
        /*0204*/ 	.word	0x00010ea0


	//   ....[5]....
        /*0208*/ 	.word	0x00011610


	//   ....[6]....
        /*020c*/ 	.word	0x00013960


	//   ....[7]....
        /*0210*/ 	.word	0x000139f0


	//----- nvinfo : EIATTR_COOP_GROUP_MASK_REGIDS
	.align		4
.L_837:
        /*0214*/ 	.byte	0x04, 0x29
        /*0216*/ 	.short	(.L_839 - .L_838)


	//   ....[0]....
.L_838:
        /*0218*/ 	.word	0xffffffff


	//   ....[1]....
        /*021c*/ 	.word	0xffffffff


	//   ....[2]....
        /*0220*/ 	.word	0xffffffff


	//   ....[3]....
        /*0224*/ 	.word	0xffffffff


	//   ....[4]....
        /*0228*/ 	.word	0xffffffff


	//   ....[5]....
        /*022c*/ 	.word	0xffffffff


	//   ....[6]....
        /*0230*/ 	.word	0xffffffff


	//   ....[7]....
        /*0234*/ 	.word	0xffffffff


	//   ....[8]....
        /*0238*/ 	.word	0xffffffff


	//   ....[9]....
        /*023c*/ 	.word	0xffffffff


	//   ....[10]....
        /*0240*/ 	.word	0xffffffff


	//   ....[11]....
        /*0244*/ 	.word	0xffffffff


	//   ....[12]....
        /*0248*/ 	.word	0xffffffff


	//   ....[13]....
        /*024c*/ 	.word	0xffffffff


	//   ....[14]....
        /*0250*/ 	.word	0xffffffff


	//   ....[15]....
        /*0254*/ 	.word	0xffffffff


	//   ....[16]....
        /*0258*/ 	.word	0xffffffff


	//   ....[17]....
        /*025c*/ 	.word	0xffffffff


	//   ....[18]....
        /*0260*/ 	.word	0xffffffff


	//   ....[19]....
        /*0264*/ 	.word	0xffffffff


	//   ....[20]....
        /*0268*/ 	.word	0xffffffff


	//   ....[21]....
        /*026c*/ 	.word	0xffffffff


	//   ....[22]....
        /*0270*/ 	.word	0xffffffff


	//   ....[23]....
        /*0274*/ 	.word	0xffffffff


	//   ....[24]....
        /*0278*/ 	.word	0xffffffff


	//   ....[25]....
        /*027c*/ 	.word	0xffffffff


	//   ....[26]....
        /*0280*/ 	.word	0xffffffff


	//   ....[27]....
        /*0284*/ 	.word	0xffffffff


	//   ....[28]....
        /*0288*/ 	.word	0xffffffff


	//   ....[29]....
        /*028c*/ 	.word	0xffffffff


	//   ....[30]....
        /*0290*/ 	.word	0xffffffff


	//   ....[31]....
        /*0294*/ 	.word	0xffffffff


	//   ....[32]....
        /*0298*/ 	.word	0xffffffff


	//   ....[33]....
        /*029c*/ 	.word	0xffffffff


	//   ....[34]....
        /*02a0*/ 	.word	0xffffffff


	//   ....[35]....
        /*02a4*/ 	.word	0xffffffff


	//   ....[36]....
        /*02a8*/ 	.word	0xffffffff


	//   ....[37]....
        /*02ac*/ 	.word	0xffffffff


	//   ....[38]....
        /*02b0*/ 	.word	0xffffffff


	//   ....[39]....
        /*02b4*/ 	.word	0xffffffff


	//   ....[40]....
        /*02b8*/ 	.word	0xffffffff


	//   ....[41]....
        /*02bc*/ 	.word	0xffffffff


	//   ....[42]....
        /*02c0*/ 	.word	0xffffffff


	//   ....[43]....
        /*02c4*/ 	.word	0xffffffff


	//   ....[44]....
        /*02c8*/ 	.word	0xffffffff


	//   ....[45]....
        /*02cc*/ 	.word	0xffffffff


	//   ....[46]....
        /*02d0*/ 	.word	0xffffffff


	//   ....[47]....
        /*02d4*/ 	.word	0xffffffff


	//   ....[48]....
        /*02d8*/ 	.word	0xffffffff


	//   ....[49]....
        /*02dc*/ 	.word	0xffffffff


	//   ....[50]....
        /*02e0*/ 	.word	0xffffffff


	//   ....[51]....
        /*02e4*/ 	.word	0xffffffff


	//   ....[52]....
        /*02e8*/ 	.word	0xffffffff


	//   ....[53]....
        /*02ec*/ 	.word	0xffffffff


	//   ....[54]....
        /*02f0*/ 	.word	0xffffffff


	//   ....[55]....
        /*02f4*/ 	.word	0xffffffff


	//   ....[56]....
        /*02f8*/ 	.word	0xffffffff


	//   ....[57]....
        /*02fc*/ 	.word	0xffffffff


	//   ....[58]....
        /*0300*/ 	.word	0xffffffff


	//   ....[59]....
        /*0304*/ 	.word	0xffffffff


	//   ....[60]....
        /*0308*/ 	.word	0xffffffff


	//   ....[61]....
        /*030c*/ 	.word	0xffffffff


	//   ....[62]....
        /*0310*/ 	.word	0xffffffff


	//   ....[63]....
        /*0314*/ 	.word	0xffffffff


	//   ....[64]....
        /*0318*/ 	.word	0xffffffff


	//   ....[65]....
        /*031c*/ 	.word	0xffffffff


	//   ....[66]....
        /*0320*/ 	.word	0xffffffff


	//   ....[67]....
        /*0324*/ 	.word	0xffffffff


	//   ....[68]....
        /*0328*/ 	.word	0xffffffff


	//   ....[69]....
        /*032c*/ 	.word	0xffffffff


	//   ....[70]....
        /*0330*/ 	.word	0xffffffff


	//   ....[71]....
        /*0334*/ 	.word	0xffffffff


	//   ....[72]....
        /*0338*/ 	.word	0xffffffff


	//   ....[73]....
        /*033c*/ 	.word	0xffffffff


	//   ....[74]....
        /*0340*/ 	.word	0xffffffff


	//   ....[75]....
        /*0344*/ 	.word	0xffffffff


	//   ....[76]....
        /*0348*/ 	.word	0xffffffff


	//   ....[77]....
        /*034c*/ 	.word	0xffffffff


	//   ....[78]....
        /*0350*/ 	.word	0xffffffff


	//   ....[79]....
        /*0354*/ 	.word	0xffffffff


	//   ....[80]....
        /*0358*/ 	.word	0xffffffff


	//   ....[81]....
        /*035c*/ 	.word	0xffffffff


	//   ....[82]....
        /*0360*/ 	.word	0xffffffff


	//   ....[83]....
        /*0364*/ 	.word	0xffffffff


	//   ....[84]....
        /*0368*/ 	.word	0xffffffff


	//   ....[85]....
        /*036c*/ 	.word	0xffffffff


	//   ....[86]....
        /*0370*/ 	.word	0xffffffff


	//   ....[87]....
        /*0374*/ 	.word	0xffffffff


	//   ....[88]....
        /*0378*/ 	.word	0xffffffff


	//   ....[89]....
        /*037c*/ 	.word	0xffffffff


	//   ....[90]....
        /*0380*/ 	.word	0xffffffff


	//   ....[91]....
        /*0384*/ 	.word	0xffffffff


	//   ....[92]....
        /*0388*/ 	.word	0xffffffff


	//   ....[93]....
        /*038c*/ 	.word	0xffffffff


	//   ....[94]....
        /*0390*/ 	.word	0xffffffff


	//   ....[95]....
        /*0394*/ 	.word	0xffffffff


	//   ....[96]....
        /*0398*/ 	.word	0xffffffff


	//   ....[97]....
        /*039c*/ 	.word	0xffffffff


	//   ....[98]....
        /*03a0*/ 	.word	0xffffffff


	//   ....[99]....
        /*03a4*/ 	.word	0xffffffff


	//   ....[100]....
        /*03a8*/ 	.word	0xffffffff


	//   ....[101]....
        /*03ac*/ 	.word	0xffffffff


	//   ....[102]....
        /*03b0*/ 	.word	0xffffffff


	//   ....[103]....
        /*03b4*/ 	.word	0xffffffff


	//   ....[104]....
        /*03b8*/ 	.word	0xffffffff


	//   ....[105]....
        /*03bc*/ 	.word	0xffffffff


	//   ....[106]....
        /*03c0*/ 	.word	0xffffffff


	//   ....[107]....
        /*03c4*/ 	.word	0x0500000f


	//   ....[108]....
        /*03c8*/ 	.word	0x0500000f


	//----- nvinfo : EIATTR_COOP_GROUP_INSTR_OFFSETS
	.align		4
.L_839:
        /*03cc*/ 	.byte	0x04, 0x28
        /*03ce*/ 	.short	(.L_841 - .L_840)


	//   ....[0]....
.L_840:
        /*03d0*/ 	.word	0x00000070


	//   ....[1]....
        /*03d4*/ 	.word	0x00000170


	//   ....[2]....
        /*03d8*/ 	.word	0x000001c0


	//   ....[3]....
        /*03dc*/ 	.word	0x000003f0


	//   ....[4]....
        /*03e0*/ 	.word	0x00000550


	//   ....[5]....
        /*03e4*/ 	.word	0x00000670


	//   ....[6]....
        /*03e8*/ 	.word	0x000007d0


	//   ....[7]....
        /*03ec*/ 	.word	0x000019e0


	//   ....[8]....
        /*03f0*/ 	.word	0x00003320


	//   ....[9]....
        /*03f4*/ 	.word	0x00003340


	//   ....[10]....
        /*03f8*/ 	.word	0x00004010


	//   ....[11]....
        /*03fc*/ 	.word	0x00004080


	//   ....[12]....
        /*0400*/ 	.word	0x00006c50


	//   ....[13]....
        /*0404*/ 	.word	0x00006d50


	//   ....[14]....
        /*0408*/ 	.word	0x00007850


	//   ....[15]....
        /*040c*/ 	.word	0x000078b0


	//   ....[16]....
        /*0410*/ 	.word	0x0000a270


	//   ....[17]....
        /*0414*/ 	.word	0x0000a280


	//   ....[18]....
        /*0418*/ 	.word	0x0000a2b0


	//   ....[19]....
        /*041c*/ 	.word	0x0000a2c0


	//   ....[20]....
        /*0420*/ 	.word	0x0000c150


	//   ....[21]....
        /*0424*/ 	.word	0x0000c160


	//   ....[22]....
        /*0428*/ 	.word	0x0000c190


	//   ....[23]....
        /*042c*/ 	.word	0x0000c1a0


	//   ....[24]....
        /*0430*/ 	.word	0x0000d660


	//   ....[25]....
        /*0434*/ 	.word	0x0000d690


	//   ....[26]....
        /*0438*/ 	.word	0x0000d6c0


	//   ....[27]....
        /*043c*/ 	.word	0x0000d6f0


	//   ....[28]....
        /*0440*/ 	.word	0x0000d700


	//   ....[29]....
        /*0444*/ 	.word	0x0000d710


	//   ....[30]....
        /*0448*/ 	.word	0x0000d720


	//   ....[31]....
        /*044c*/ 	.word	0x0000d730


	//   ....[32]....
        /*0450*/ 	.word	0x0000d760


	//   ....[33]....
        /*0454*/ 	.word	0x0000d770


	//   ....[34]....
        /*0458*/ 	.word	0x0000d7a0


	//   ....[35]....
        /*045c*/ 	.word	0x0000d7b0


	//   ....[36]....
        /*0460*/ 	.word	0x0000d7c0


	//   ....[37]....
        /*0464*/ 	.word	0x0000d7f0


	//   ....[38]....
        /*0468*/ 	.word	0x0000d820


	//   ....[39]....
        /*046c*/ 	.word	0x0000d830


	//   ....[40]....
        /*0470*/ 	.word	0x0000d890


	//   ....[41]....
        /*0474*/ 	.word	0x0000d8a0


	//   ....[42]....
        /*0478*/ 	.word	0x0000d8b0


	//   ....[43]....
        /*047c*/ 	.word	0x0000d8e0


	//   ....[44]....
        /*0480*/ 	.word	0x0000d910


	//   ....[45]....
        /*0484*/ 	.word	0x0000d920


	//   ....[46]....
        /*0488*/ 	.word	0x0000d930


	//   ....[47]....
        /*048c*/ 	.word	0x0000d940


	//   ....[48]....
        /*0490*/ 	.word	0x0000d950


	//   ....[49]....
        /*0494*/ 	.word	0x0000d960


	//   ....[50]....
        /*0498*/ 	.word	0x0000d970


	//   ....[51]....
        /*049c*/ 	.word	0x0000d980


	//   ....[52]....
        /*04a0*/ 	.word	0x0000d990


	//   ....[53]....
        /*04a4*/ 	.word	0x0000d9c0


	//   ....[54]....
        /*04a8*/ 	.word	0x0000d9f0


	//   ....[55]....
        /*04ac*/ 	.word	0x0000da00


	//   ....[56]....
        /*04b0*/ 	.word	0x0000da10


	//   ....[57]....
        /*04b4*/ 	.word	0x0000da30


	//   ....[58]....
        /*04b8*/ 	.word	0x0000da60


	//   ....[59]....
        /*04bc*/ 	.word	0x0000da70


	//   ....[60]....
        /*04c0*/ 	.word	0x0000da80


	//   ....[61]....
        /*04c4*/ 	.word	0x0000da90


	//   ....[62]....
        /*04c8*/ 	.word	0x0000daa0


	//   ....[63]....
        /*04cc*/ 	.word	0x0000dab0


	//   ....[64]....
        /*04d0*/ 	.word	0x0000dac0


	//   ....[65]....
        /*04d4*/ 	.word	0x0000dad0


	//   ....[66]....
        /*04d8*/ 	.word	0x0000dae0


	//   ....[67]....
        /*04dc*/ 	.word	0x0000daf0


	//   ....[68]....
        /*04e0*/ 	.word	0x0000db10


	//   ....[69]....
        /*04e4*/ 	.word	0x0000db40


	//   ....[70]....
        /*04e8*/ 	.word	0x0000db70


	//   ....[71]....
        /*04ec*/ 	.word	0x0000db80


	//   ....[72]....
        /*04f0*/ 	.word	0x0000f9b0


	//   ....[73]....
        /*04f4*/ 	.word	0x0000fb90


	//   ....[74]....
        /*04f8*/ 	.word	0x0000fbc0


	//   ....[75]....
        /*04fc*/ 	.word	0x0000fbf0


	//   ....[76]....
        /*0500*/ 	.word	0x0000fc30


	//   ....[77]....
        /*0504*/ 	.word	0x0000fc60


	//   ....[78]....
        /*0508*/ 	.word	0x0000fca0


	//   ....[79]....
        /*050c*/ 	.word	0x0000fe30


	//   ....[80]....
        /*0510*/ 	.word	0x0000fe60


	//   ....[81]....
        /*0514*/ 	.word	0x0000fe90


	//   ....[82]....
        /*0518*/ 	.word	0x0000fec0


	//   ....[83]....
        /*051c*/ 	.word	0x0000fef0


	//   ....[84]....
        /*0520*/ 	.word	0x0000ff30


	//   ....[85]....
        /*0524*/ 	.word	0x0000ffd0


	//   ....[86]....
        /*0528*/ 	.word	0x00010060


	//   ....[87]....
        /*052c*/ 	.word	0x00010110


	//   ....[88]....
        /*0530*/ 	.word	0x00011770


	//   ....[89]....
        /*0534*/ 	.word	0x00014920


	//   ....[90]....
        /*0538*/ 	.word	0x00014950


	//   ....[91]....
        /*053c*/ 	.word	0x00014980


	//   ....[92]....
        /*0540*/ 	.word	0x000149b0


	//   ....[93]....
        /*0544*/ 	.word	0x000149e0


	//   ....[94]....
        /*0548*/ 	.word	0x000149f0


	//   ....[95]....
        /*054c*/ 	.word	0x00014a30


	//   ....[96]....
        /*0550*/ 	.word	0x00014a40


	//   ....[97]....
        /*0554*/ 	.word	0x00014b80


	//   ....[98]....
        /*0558*/ 	.word	0x00014bb0


	//   ....[99]....
        /*055c*/ 	.word	0x00014be0


	//   ....[100]....
        /*0560*/ 	.word	0x00014c10


	//   ....[101]....
        /*0564*/ 	.word	0x00014c40


	//   ....[102]....
        /*0568*/ 	.word	0x00014c80


	//   ....[103]....
        /*056c*/ 	.word	0x00014d20


	//   ....[104]....
        /*0570*/ 	.word	0x00014db0


	//   ....[105]....
        /*0574*/ 	.word	0x00014e60


	//   ....[106]....
        /*0578*/ 	.word	0x000154b0


	//   ....[107]....
        /*057c*/ 	.word	0x00015a90


	//   ....[108]....
        /*0580*/ 	.word	0x00015f00


	//----- nvinfo : EIATTR_REG_RECONFIG
	.align		4
.L_841:
        /*0584*/ 	.byte	0x01, 0x54
	.zero		2


	//----- nvinfo : EIATTR_SYSCALL_OFFSETS
	.align		4
        /*0588*/ 	.byte	0x04, 0x46
        /*058a*/ 	.short	(.L_843 - .L_842)


	//   ....[0]....
.L_842:
        /*058c*/ 	.word	0x00001bc0


	//   ....[1]....
        /*0590*/ 	.word	0x00011040


	//   ....[2]....
        /*0594*/ 	.word	0x00011180


	//   ....[3]....
        /*0598*/ 	.word	0x000112c0


	//   ....[4]....
        /*059c*/ 	.word	0x000113e0


	//----- nvinfo : EIATTR_MBARRIER_INSTR_OFFSETS
	.align		4
.L_843:
        /*05a0*/ 	.byte	0x04, 0x39
        /*05a2*/ 	.short	(.L_845 - .L_844)


	//   ....[0]....
.L_844:
        /*05a4*/ 	.word	0x000002a0
        /*05a8*/ 	.word	0x000000ff
        /*05ac*/ 	.word	0x00033400
        /*05b0*/ 	.short	0x0100
        /*05b2*/ 	.byte	0x08
	.zero		1


	//   ....[1]....
        /*05b4*/ 	.word	0x000002b0
        /*05b8*/ 	.word	0x000000ff
        /*05bc*/ 	.word	0x00033420
        /*05c0*/ 	.short	0x0100
        /*05c2*/ 	.byte	0x08
	.zero		1


	//   ....[2]....
        /*05c4*/ 	.word	0x000003a0
        /*05c8*/ 	.word	0x000000ff
        /*05cc*/ 	.word	0x00033430
        /*05d0*/ 	.short	0x0100
        /*05d2*/ 	.byte	0x08
	.zero		1


	//   ....[3]....
        /*05d4*/ 	.word	0x000003b0
        /*05d8*/ 	.word	0x000000ff
        /*05dc*/ 	.word	0x00033440
        /*05e0*/ 	.short	0x0100
        /*05e2*/ 	.byte	0x08
	.zero		1


	//   ....[4]....
        /*05e4*/ 	.word	0x000003c0
        /*05e8*/ 	.word	0x000000ff
        /*05ec*/ 	.word	0x00033438
        /*05f0*/ 	.short	0x0100
        /*05f2*/ 	.byte	0x08
	.zero		1


	//   ....[5]....
        /*05f4*/ 	.word	0x000003d0
        /*05f8*/ 	.word	0x000000ff
        /*05fc*/ 	.word	0x00033448
        /*0600*/ 	.short	0x0100
        /*0602*/ 	.byte	0x08
	.zero		1


	//   ....[6]....
        /*0604*/ 	.word	0x00000500
        /*0608*/ 	.word	0x000000ff
        /*060c*/ 	.word	0x00033450
        /*0610*/ 	.short	0x0100
        /*0612*/ 	.byte	0x08
	.zero		1


	//   ....[7]....
        /*0614*/ 	.word	0x00000510
        /*0618*/ 	.word	0x000000ff
        /*061c*/ 	.word	0x00033460
        /*0620*/ 	.short	0x0100
        /*0622*/ 	.byte	0x08
	.zero		1


	//   ....[8]....
        /*0624*/ 	.word	0x00000520
        /*0628*/ 	.word	0x000000ff
        /*062c*/ 	.word	0x00033458
        /*0630*/ 	.short	0x0100
        /*0632*/ 	.byte	0x08
	.zero		1


	//   ....[9]....
        /*0634*/ 	.word	0x00000530
        /*0638*/ 	.word	0x000000ff
        /*063c*/ 	.word	0x00033468
        /*0640*/ 	.short	0x0100
        /*0642*/ 	.byte	0x08
	.zero		1


	//   ....[10]....
        /*0644*/ 	.word	0x00000620
        /*0648*/ 	.word	0x000000ff
        /*064c*/ 	.word	0x00033470
        /*0650*/ 	.short	0x0100
        /*0652*/ 	.byte	0x06
	.zero		1


	//   ....[11]....
        /*0654*/ 	.word	0x00000630
        /*0658*/ 	.word	0x000000ff
        /*065c*/ 	.word	0x00033480
        /*0660*/ 	.short	0x0100
        /*0662*/ 	.byte	0x06
	.zero		1


	//   ....[12]....
        /*0664*/ 	.word	0x00000640
        /*0668*/ 	.word	0x000000ff
        /*066c*/ 	.word	0x00033478
        /*0670*/ 	.short	0x0100
        /*0672*/ 	.byte	0x06
	.zero		1


	//   ....[13]....
        /*0674*/ 	.word	0x00000650
        /*0678*/ 	.word	0x000000ff
        /*067c*/ 	.word	0x00033488
        /*0680*/ 	.short	0x0100
        /*0682*/ 	.byte	0x06
	.zero		1


	//   ....[14]....
        /*0684*/ 	.word	0x00000780
        /*0688*/ 	.word	0x000000ff
        /*068c*/ 	.word	0x00033490
        /*0690*/ 	.short	0x0100
        /*0692*/ 	.byte	0x08
	.zero		1


	//   ....[15]....
        /*0694*/ 	.word	0x00000790
        /*0698*/ 	.word	0x000000ff
        /*069c*/ 	.word	0x000334a0
        /*06a0*/ 	.short	0x0100
        /*06a2*/ 	.byte	0x08
	.zero		1


	//   ....[16]....
        /*06a4*/ 	.word	0x000007a0
        /*06a8*/ 	.word	0x000000ff
        /*06ac*/ 	.word	0x00033498
        /*06b0*/ 	.short	0x0100
        /*06b2*/ 	.byte	0x08
	.zero		1


	//   ....[17]....
        /*06b4*/ 	.word	0x000007b0
        /*06b8*/ 	.word	0x000000ff
        /*06bc*/ 	.word	0x000334a8
        /*06c0*/ 	.short	0x0100
        /*06c2*/ 	.byte	0x08
	.zero		1


	//   ....[18]....
        /*06c4*/ 	.word	0x000008e0
        /*06c8*/ 	.word	0x000000ff
        /*06cc*/ 	.word	0x000334b0
        /*06d0*/ 	.short	0x0100
        /*06d2*/ 	.byte	0x08
	.zero		1


	//   ....[19]....
        /*06d4*/ 	.word	0x000008f0
        /*06d8*/ 	.word	0x000000ff
        /*06dc*/ 	.word	0x000334c0
        /*06e0*/ 	.short	0x0100
        /*06e2*/ 	.byte	0x08
	.zero		1


	//   ....[20]....
        /*06e4*/ 	.word	0x00000900
        /*06e8*/ 	.word	0x000000ff
        /*06ec*/ 	.word	0x000334b8
        /*06f0*/ 	.short	0x0100
        /*06f2*/ 	.byte	0x08
	.zero		1


	//   ....[21]....
        /*06f4*/ 	.word	0x00000910
        /*06f8*/ 	.word	0x000000ff
        /*06fc*/ 	.word	0x000334c8
        /*0700*/ 	.short	0x0100
        /*0702*/ 	.byte	0x08
	.zero		1


	//   ....[22]....
        /*0704*/ 	.word	0x00001c40
        /*0708*/ 	.word	0x000000ff
        /*070c*/ 	.word	0x00033400
        /*0710*/ 	.short	0x010a
        /*0712*/ 	.byte	0x29
	.zero		1


	//   ....[23]....
        /*0714*/ 	.word	0x00001cc0
        /*0718*/ 	.word	0x00000002
        /*071c*/ 	.word	0x00033430
        /*0720*/ 	.short	0x010a
        /*0722*/ 	.byte	0x3f
	.zero		1


	//   ....[24]....
        /*0724*/ 	.word	0x00001d30
        /*0728*/ 	.word	0x00000002
        /*072c*/ 	.word	0x00033430
        /*0730*/ 	.short	0x010a
        /*0732*/ 	.byte	0x3f
	.zero		1


	//   ....[25]....
        /*0734*/ 	.word	0x000031c0
        /*0738*/ 	.word	0x00000002
        /*073c*/ 	.word	0x00000000
        /*0740*/ 	.short	0x0101
        /*0742*/ 	.byte	0x3f
	.zero		1


	//   ....[26]....
        /*0744*/ 	.word	0x00005650
        /*0748*/ 	.word	0x000000ff
        /*074c*/ 	.word	0x00033430
        /*0750*/ 	.short	0x010a
        /*0752*/ 	.byte	0x06
	.zero		1


	//   ....[27]....
        /*0754*/ 	.word	0x00005690
        /*0758*/ 	.word	0x000000ff
        /*075c*/ 	.word	0x00033430
        /*0760*/ 	.short	0x010a
        /*0762*/ 	.byte	0x06
	.zero		1


	//   ....[28]....
        /*0764*/ 	.word	0x000062b0
        /*0768*/ 	.word	0x000000ff
        /*076c*/ 	.word	0x00033450
        /*0770*/ 	.short	0x010a
        /*0772*/ 	.byte	0x06
	.zero		1


	//   ....[29]....
        /*0774*/ 	.word	0x000062f0
        /*0778*/ 	.word	0x000000ff
        /*077c*/ 	.word	0x00033450
        /*0780*/ 	.short	0x010a
        /*0782*/ 	.byte	0x06
	.zero		1


	//   ....[30]....
        /*0784*/ 	.word	0x00008500
        /*0788*/ 	.word	0x00000002
        /*078c*/ 	.word	0x00000000
        /*0790*/ 	.short	0x0101
        /*0792*/ 	.byte	0x3f
	.zero		1


	//   ....[31]....
        /*0794*/ 	.word	0x000086c0
        /*0798*/ 	.word	0x000000ff
        /*079c*/ 	.word	0x00000000
        /*07a0*/ 	.short	0x0101
        /*07a2*/ 	.byte	0x06
	.zero		1


	//   ....[32]....
        /*07a4*/ 	.word	0x00008ff0
        /*07a8*/ 	.word	0x000000ff
        /*07ac*/ 	.word	0x00033430
        /*07b0*/ 	.short	0x010a
        /*07b2*/ 	.byte	0x06
	.zero		1


	//   ....[33]....
        /*07b4*/ 	.word	0x00009030
        /*07b8*/ 	.word	0x000000ff
        /*07bc*/ 	.word	0x00033430
        /*07c0*/ 	.short	0x010a
        /*07c2*/ 	.byte	0x06
	.zero		1


	//   ....[34]....
        /*07c4*/ 	.word	0x00009c50
        /*07c8*/ 	.word	0x000000ff
        /*07cc*/ 	.word	0x00033450
        /*07d0*/ 	.short	0x010a
        /*07d2*/ 	.byte	0x06
	.zero		1


	//   ....[35]....
        /*07d4*/ 	.word	0x00009c90
        /*07d8*/ 	.word	0x000000ff
        /*07dc*/ 	.word	0x00033450
        /*07e0*/ 	.short	0x010a
        /*07e2*/ 	.byte	0x06
	.zero		1


	//   ....[36]....
        /*07e4*/ 	.word	0x0000b350
        /*07e8*/ 	.word	0x00000002
        /*07ec*/ 	.word	0x00000000
        /*07f0*/ 	.short	0x0101
        /*07f2*/ 	.byte	0x3f
	.zero		1


	//   ....[37]....
        /*07f4*/ 	.word	0x0000b560
        /*07f8*/ 	.word	0x000000ff
        /*07fc*/ 	.word	0x00000000
        /*0800*/ 	.short	0x0101
        /*0802*/ 	.byte	0x06
	.zero		1


	//   ....[38]....
        /*0804*/ 	.word	0x0000bde0
        /*0808*/ 	.word	0x000000ff
        /*080c*/ 	.word	0x00033450
        /*0810*/ 	.short	0x010a
        /*0812*/ 	.byte	0x09
	.zero		1


	//   ....[39]....
        /*0814*/ 	.word	0x0000be20
        /*0818*/ 	.word	0x000000ff
        /*081c*/ 	.word	0x00033450
        /*0820*/ 	.short	0x010a
        /*0822*/ 	.byte	0x09
	.zero		1


	//   ....[40]....
        /*0824*/ 	.word	0x0000c650
        /*0828*/ 	.word	0x000000ff
        /*082c*/ 	.word	0x00000000
        /*0830*/ 	.short	0x0101
        /*0832*/ 	.byte	0x04
	.zero		1


	//   ....[41]....
        /*0834*/ 	.word	0x0000e770
        /*0838*/ 	.word	0x00000000
        /*083c*/ 	.word	0x00000000
        /*0840*/ 	.short	0x0101
        /*0842*/ 	.byte	0x3f
	.zero		1


	//   ....[42]....
        /*0844*/ 	.word	0x000119c0
        /*0848*/ 	.word	0x00000004
        /*084c*/ 	.word	0x00033480
        /*0850*/ 	.short	0x010a
        /*0852*/ 	.byte	0x3f
	.zero		1


	//   ....[43]....
        /*0854*/ 	.word	0x00011c10
        /*0858*/ 	.word	0x00000004
        /*085c*/ 	.word	0x00033440
        /*0860*/ 	.short	0x010a
        /*0862*/ 	.byte	0x3f
	.zero		1


	//   ....[44]....
        /*0864*/ 	.word	0x000120c0
        /*0868*/ 	.word	0x000000ff
        /*086c*/ 	.word	0x00033420
        /*0870*/ 	.short	0x010a
        /*0872*/ 	.byte	0x29
	.zero		1


	//   ....[45]....
        /*0874*/ 	.word	0x00012390
        /*0878*/ 	.word	0x00000006
        /*087c*/ 	.word	0x00033480
        /*0880*/ 	.short	0x010a
        /*0882*/ 	.byte	0x3f
	.zero		1


	//   ....[46]....
        /*0884*/ 	.word	0x000127f0
        /*0888*/ 	.word	0x00000006
        /*088c*/ 	.word	0x00033440
        /*0890*/ 	.short	0x010a
        /*0892*/ 	.byte	0x3f
	.zero		1


	//   ....[47]....
        /*0894*/ 	.word	0x00012ca0
        /*0898*/ 	.word	0x0000000c
        /*089c*/ 	.word	0x00033470
        /*08a0*/ 	.short	0x010a
        /*08a2*/ 	.byte	0x3f
	.zero		1


	//   ....[48]....
        /*08a4*/ 	.word	0x00012d10
        /*08a8*/ 	.word	0x0000000c
        /*08ac*/ 	.word	0x00033460
        /*08b0*/ 	.short	0x010a
        /*08b2*/ 	.byte	0x3f
	.zero		1


	//   ....[49]....
        /*08b4*/ 	.word	0x000138a0
        /*08b8*/ 	.word	0x0000000c
        /*08bc*/ 	.word	0x00033450
        /*08c0*/ 	.short	0x0101
        /*08c2*/ 	.byte	0x3f
	.zero		1


	//   ....[50]....
        /*08c4*/ 	.word	0x00013910
        /*08c8*/ 	.word	0x0000000c
        /*08cc*/ 	.word	0x00000000
        /*08d0*/ 	.short	0x0101
        /*08d2*/ 	.byte	0x3f
	.zero		1


	//   ....[51]....
        /*08d4*/ 	.word	0x00013ae0
        /*08d8*/ 	.word	0x00000000
        /*08dc*/ 	.word	0x00033470
        /*08e0*/ 	.short	0x010a
        /*08e2*/ 	.byte	0x3f
	.zero		1


	//   ....[52]....
        /*08e4*/ 	.word	0x00013b50
        /*08e8*/ 	.word	0x00000000
        /*08ec*/ 	.word	0x00033460
        /*08f0*/ 	.short	0x010a
        /*08f2*/ 	.byte	0x3f
	.zero		1


	//   ....[53]....
        /*08f4*/ 	.word	0x00014650
        /*08f8*/ 	.word	0x00000000
        /*08fc*/ 	.word	0x00033450
        /*0900*/ 	.short	0x0101
        /*0902*/ 	.byte	0x3f
	.zero		1


	//   ....[54]....
        /*0904*/ 	.word	0x000146d0
        /*0908*/ 	.word	0x00000002
        /*090c*/ 	.word	0x00000000
        /*0910*/ 	.short	0x0101
        /*0912*/ 	.byte	0x3f
	.zero		1


	//   ....[55]....
        /*0914*/ 	.word	0x00015430
        /*0918*/ 	.word	0x00000000
        /*091c*/ 	.word	0x00033420
        /*0920*/ 	.short	0x010a
        /*0922*/ 	.byte	0x3f
	.zero		1


	//   ....[56]....
        /*0924*/ 	.word	0x00015620
        /*0928*/ 	.word	0x00000006
        /*092c*/ 	.word	0x00000000
        /*0930*/ 	.short	0x010a
        /*0932*/ 	.byte	0x3f
	.zero		1


	//   ....[57]....
        /*0934*/ 	.word	0x00015650
        /*0938*/ 	.word	0x00000007
        /*093c*/ 	.word	0x00000000
        /*0940*/ 	.short	0x010a
        /*0942*/ 	.byte	0x3f
	.zero		1


	//   ....[58]....
        /*0944*/ 	.word	0x000156a0
        /*0948*/ 	.word	0x00000004
        /*094c*/ 	.word	0x00033460
        /*0950*/ 	.short	0x010a
        /*0952*/ 	.byte	0x3f
	.zero		1


	//   ....[59]....
        /*0954*/ 	.word	0x000156f0
        /*0958*/ 	.word	0x00000003
        /*095c*/ 	.word	0x00033460
        /*0960*/ 	.short	0x010a
        /*0962*/ 	.byte	0x3f
	.zero		1


	//   ....[60]....
        /*0964*/ 	.word	0x00015730
        /*0968*/ 	.word	0x00000004
        /*096c*/ 	.word	0x00033480
        /*0970*/ 	.short	0x010a
        /*0972*/ 	.byte	0x3f
	.zero		1


	//   ....[61]....
        /*0974*/ 	.word	0x00015750
        /*0978*/ 	.word	0x00000003
        /*097c*/ 	.word	0x00033480
        /*0980*/ 	.short	0x010a
        /*0982*/ 	.byte	0x3f
	.zero		1


	//   ....[62]....
        /*0984*/ 	.word	0x000157c0
        /*0988*/ 	.word	0x00000003
        /*098c*/ 	.word	0x00033400
        /*0990*/ 	.short	0x010a
        /*0992*/ 	.byte	0x3f
	.zero		1


	//   ....[63]....
        /*0994*/ 	.word	0x00015810
        /*0998*/ 	.word	0x00000002
        /*099c*/ 	.word	0x00033430
        /*09a0*/ 	.short	0x010a
        /*09a2*/ 	.byte	0x3f
	.zero		1


	//   ....[64]....
        /*09a4*/ 	.word	0x00015870
        /*09a8*/ 	.word	0x00000007
        /*09ac*/ 	.word	0x00033430
        /*09b0*/ 	.short	0x010a
        /*09b2*/ 	.byte	0x3f
	.zero		1


	//   ....[65]....
        /*09b4*/ 	.word	0x000158d0
        /*09b8*/ 	.word	0x00000007
        /*09bc*/ 	.word	0x00033450
        /*09c0*/ 	.short	0x010a
        /*09c2*/ 	.byte	0x3f
	.zero		1


	//   ....[66]....
        /*09c4*/ 	.word	0x00015930
        /*09c8*/ 	.word	0x00000009
        /*09cc*/ 	.word	0x00033430
        /*09d0*/ 	.short	0x010a
        /*09d2*/ 	.byte	0x3f
	.zero		1


	//   ....[67]....
        /*09d4*/ 	.word	0x00015990
        /*09d8*/ 	.word	0x00000009
        /*09dc*/ 	.word	0x00033450
        /*09e0*/ 	.short	0x010a
        /*09e2*/ 	.byte	0x3f
	.zero		1


	//   ....[68]....
        /*09e4*/ 	.word	0x000159f0
        /*09e8*/ 	.word	0x00000006
        /*09ec*/ 	.word	0x00033450
        /*09f0*/ 	.short	0x010a
        /*09f2*/ 	.byte	0x3f
	.zero		1


	//   ....[69]....
        /*09f4*/ 	.word	0x00015b40
        /*09f8*/ 	.word	0x00000004
        /*09fc*/ 	.word	0x00033480
        /*0a00*/ 	.short	0x010a
        /*0a02*/ 	.byte	0x3f
	.zero		1


	//   ....[70]....
        /*0a04*/ 	.word	0x00015b90
        /*0a08*/ 	.word	0x00000004
        /*0a0c*/ 	.word	0x00033440
        /*0a10*/ 	.short	0x010a
        /*0a12*/ 	.byte	0x3f
	.zero		1


	//   ....[71]....
        /*0a14*/ 	.word	0x00015bf0
        /*0a18*/ 	.word	0x00000003
        /*0a1c*/ 	.word	0x00033420
        /*0a20*/ 	.short	0x010a
        /*0a22*/ 	.byte	0x3f
	.zero		1


	//   ....[72]....
        /*0a24*/ 	.word	0x00015c40
        /*0a28*/ 	.word	0x00000006
        /*0a2c*/ 	.word	0x00033480
        /*0a30*/ 	.short	0x010a
        /*0a32*/ 	.byte	0x3f
	.zero		1


	//   ....[73]....
        /*0a34*/ 	.word	0x00015c90
        /*0a38*/ 	.word	0x00000006
        /*0a3c*/ 	.word	0x00033440
        /*0a40*/ 	.short	0x010a
        /*0a42*/ 	.byte	0x3f
	.zero		1


	//   ....[74]....
        /*0a44*/ 	.word	0x00015ce0
        /*0a48*/ 	.word	0x0000000c
        /*0a4c*/ 	.word	0x00033470
        /*0a50*/ 	.short	0x010a
        /*0a52*/ 	.byte	0x3f
	.zero		1


	//   ....[75]....
        /*0a54*/ 	.word	0x00015d30
        /*0a58*/ 	.word	0x0000000c
        /*0a5c*/ 	.word	0x00033460
        /*0a60*/ 	.short	0x010a
        /*0a62*/ 	.byte	0x3f
	.zero		1


	//   ....[76]....
        /*0a64*/ 	.word	0x00015d80
        /*0a68*/ 	.word	0x00000000
        /*0a6c*/ 	.word	0x00033470
        /*0a70*/ 	.short	0x010a
        /*0a72*/ 	.byte	0x3f
	.zero		1


	//   ....[77]....
        /*0a74*/ 	.word	0x00015dd0
        /*0a78*/ 	.word	0x00000000
        /*0a7c*/ 	.word	0x00033460
        /*0a80*/ 	.short	0x010a
        /*0a82*/ 	.byte	0x3f
	.zero		1


	//   ....[78]....
        /*0a84*/ 	.word	0x00015e20
        /*0a88*/ 	.word	0x00000000
        /*0a8c*/ 	.word	0x00033420
        /*0a90*/ 	.short	0x010a
        /*0a92*/ 	.byte	0x3f
	.zero		1


	//   ....[79]....
        /*0a94*/ 	.word	0x00015fc0
        /*0a98*/ 	.word	0x00000006
        /*0a9c*/ 	.word	0x00000000
        /*0aa0*/ 	.short	0x010a
        /*0aa2*/ 	.byte	0x3f
	.zero		1


	//   ....[80]....
        /*0aa4*/ 	.word	0x00016010
        /*0aa8*/ 	.word	0x00000007
        /*0aac*/ 	.word	0x00000000
        /*0ab0*/ 	.short	0x010a
        /*0ab2*/ 	.byte	0x3f
	.zero		1


	//   ....[81]....
        /*0ab4*/ 	.word	0x00016060
        /*0ab8*/ 	.word	0x00000004
        /*0abc*/ 	.word	0x00033460
        /*0ac0*/ 	.short	0x010a
        /*0ac2*/ 	.byte	0x3f
	.zero		1


	//   ....[82]....
        /*0ac4*/ 	.word	0x000160b0
        /*0ac8*/ 	.word	0x00000003
        /*0acc*/ 	.word	0x00033460
        /*0ad0*/ 	.short	0x010a
        /*0ad2*/ 	.byte	0x3f
	.zero		1


	//   ....[83]....
        /*0ad4*/ 	.word	0x00016100
        /*0ad8*/ 	.word	0x00000004
        /*0adc*/ 	.word	0x00033480
        /*0ae0*/ 	.short	0x010a
        /*0ae2*/ 	.byte	0x3f
	.zero		1


	//----- nvinfo : EIATTR_NUM_MBARRIERS
	.align		4
.L_845:
        /*0ae4*/ 	.byte	0x03, 0x38
        /*0ae6*/ 	.short	0x0016


	//----- nvinfo : EIATTR_EXIT_INSTR_OFFSETS
	.align		4
        /*0ae8*/ 	.byte	0x04, 0x1c
        /*0aea*/ 	.short	(.L_847 - .L_846)


	//   ....[0]....
.L_846:
        /*0aec*/ 	.word	0x00000ab0


	//   ....[1]....
        /*0af0*/ 	.word	0x0000f960


	//   ....[2]....
        /*0af4*/ 	.word	0x000157a0


	//----- nvinfo : EIATTR_MAX_THREADS
	.align		4
.L_847:
        /*0af8*/ 	.byte	0x04, 0x05
        /*0afa*/ 	.short	(.L_849 - .L_848)
.L_848:
        /*0afc*/ 	.word	0x00000180
        /*0b00*/ 	.word	0x00000001
        /*0b04*/ 	.word	0x00000001


	//----- nvinfo : EIATTR_CRS_STACK_SIZE
	.align		4
.L_849:
        /*0b08*/ 	.byte	0x04, 0x1e
        /*0b0a*/ 	.short	(.L_851 - .L_850)
.L_850:
        /*0b0c*/ 	.word	0x00000000


	//----- nvinfo : EIATTR_CBANK_PARAM_SIZE
	.align		4
.L_851:
        /*0b10*/ 	.byte	0x03, 0x19
        /*0b12*/ 	.short	0x0a70


	//----- nvinfo : EIATTR_PARAM_CBANK
	.align		4
        /*0b14*/ 	.byte	0x04, 0x0a
        /*0b16*/ 	.short	(.L_853 - .L_852)
	.align		4
.L_852:
        /*0b18*/ 	.word	index@(.nv.constant0._ZN7cutlass13device_kernelIN5flash11enable_sm90INS1_16FlashAttnFwdSm90INS1_25CollectiveMainloopFwdSm90ILi2EN4cute5tupleIJNS5_1CILi1EEES8_S8_EEENS6_IJNS7_ILi128EEENS7_ILi160EEENS7_ILi192EEEEEELi192ENS_12float_e4m3_tEfNS_4arch4Sm90ELb1ELb0ELb0ELb1ELb0ELb0ELb0ELb1ELb1ELb0ELb0ELb0EEENS1_21CollectiveEpilogueFwdINS6_IJSA_SC_SB_EEES9_NS_10bfloat16_tESG_Li256ELb1ELb0ELb0ELb1EEENS1_36VarlenDynamicPersistentTileSchedulerILi128ELi160ELi256ELi128ELb0ELb0ELb1ELb1ELb1ELb1EEEEEEEEEvNT_6ParamsE)
        /*0b1c*/ 	.short	0x0210
        /*0b1e*/ 	.short	0x0a70


	//----- nvinfo : EIATTR_SW_WAR
	.align		4
.L_853:
        /*0b20*/ 	.byte	0x04, 0x36
        /*0b22*/ 	.short	(.L_855 - .L_854)
.L_854:
        /*0b24*/ 	.word	0x00000008
.L_855:


//--------------------- .nv.info._ZN7cutlass13device_kernelIN5flash11enable_sm90INS1_16FlashAttnFwdSm90INS1_25CollectiveMainloopFwdSm90ILi2EN4cute5tupleIJNS5_1CILi1EEES8_S8_EEENS6_IJNS7_ILi128EEENS7_ILi160EEENS7_ILi192EEEEEELi192ENS_12float_e4m3_tEfNS_4arch4Sm90ELb1ELb0ELb0ELb1ELb0ELb1ELb0ELb1ELb1ELb0ELb0ELb0EEENS1_21CollectiveEpilogueFwdINS6_IJSA_SC_SB_EEES9_NS_10bfloat16_tESG_Li256ELb1ELb0ELb0ELb1EEENS1_36VarlenDynamicPersistentTileSchedulerILi128ELi160ELi256ELi128ELb0ELb0ELb1ELb1ELb1ELb1EEEEEEEEEvNT_6ParamsE --------------------------
	.section	.nv.info._ZN7cutlass13device_kernelIN5flash11enable_sm90INS1_16FlashAttnFwdSm90INS1_25CollectiveMainloopFwdSm90ILi2EN4cute5tupleIJNS5_1CILi1EEES8_S8_EEENS6_IJNS7_ILi128EEENS7_ILi160EEENS7_ILi192EEEEEELi192ENS_12float_e4m3_tEfNS_4arch4Sm90ELb1ELb0ELb0ELb1ELb0ELb1ELb0ELb1ELb1ELb0ELb0ELb0EEENS1_21CollectiveEpilogueFwdINS6_IJSA_SC_SB_EEES9_NS_10bfloat16_tESG_Li256ELb1ELb0ELb0ELb1EEENS1_36VarlenDynamicPersistentTileSchedulerILi128ELi160ELi256ELi128ELb0ELb0ELb1ELb1ELb1ELb1EEEEEEEEEvNT_6ParamsE,"",@"SHT_CUDA_INFO"
	.sectionflags	@""
	.align	4


	//----- nvinfo : EIATTR_CUDA_API_VERSION
	.align		4
        /*0000*/ 	.byte	0x04, 0x37
        /*0002*/ 	.short	(.L_857 - .L_856)
.L_856:
        /*0004*/ 	.word	0x00000082


	//----- nvinfo : EIATTR_KPARAM_INFO
	.align		4
.L_857:
        /*0008*/ 	.byte	0x04, 0x17
        /*000a*/ 	.short	(.L_859 - .L_858)
.L_858:
        /*000c*/ 	.word	0x00000000
        /*0010*/ 	.short	0x0000
        /*0012*/ 	.short	0x0070
        /*0014*/ 	.byte	0x00, 0xf0, 0x01, 0x28


	//----- nvinfo : EIATTR_SPARSE_MMA_MASK
	.align		4
.L_859:
        /*0018*/ 	.byte	0x03, 0x50
        /*001a*/ 	.short	0x0000


	//----- nvinfo : EIATTR_MAXREG_COUNT
	.align		4
        /*001c*/ 	.byte	0x03, 0x1b
        /*001e*/ 	.short	0x00a8


	//----- nvinfo : EIATTR_NUM_BARRIERS
	.align		4
        /*0020*/ 	.byte	0x02, 0x4c
        /*0022*/ 	.byte	0x10
	.zero		1


	//----- nvinfo : EIATTR_EXTERNS
	.align		4
        /*0024*/ 	.byte	0x04, 0x0f
        /*0026*/ 	.short	(.L_861 - .L_860)


	//   ....[0]....
	.align		4
.L_860:
        /*0028*/ 	.word	index@(__assertfail)


	//----- nvinfo : EIATTR_ANNOTATIONS
	.align		4
.L_861:
        /*002c*/ 	.byte	0x04, 0x55
        /*002e*/ 	.short	(.L_863 - .L_862)


	//   ....[0]....
.L_862:
        /* <DEDUP_REMOVED lines=81> */


	//----- nvinfo : EIATTR_MERCURY_ISA_VERSION
	.align		4
.L_863:
        /*0530*/ 	.byte	0x03, 0x5f
        /*0532*/ 	.short	0x0101


	//----- nvinfo : EIATTR_UNUSED_LOAD_BYTE_OFFSET
	.align		4
        /*0534*/ 	.byte	0x04, 0x44
        /*0536*/ 	.short	(.L_865 - .L_864)


	//   ....[0]....
.L_864:
        /*0538*/ 	.word	0x00000b10
        /*053c*/ 	.word	0x0000fff0


	//   ....[1]....
        /*0540*/ 	.word	0x000239f0
        /*0544*/ 	.word	0x0000fff0


	//----- nvinfo : EIATTR_INT_WARP_WIDE_INSTR_OFFSETS
	.align		4
.L_865:
        /*0548*/ 	.byte	0x04, 0x31
        /*054a*/ 	.short	(.L_867 - .L_866)


	//   ....[0]....
.L_866:
        /*054c*/ 	.word	0x000001c0


	//   ....[1]....
        /*0550*/ 	.word	0x00000200


	//   ....[2]....
        /*0554*/ 	.word	0x00000270


	//   ....[3]....
        /*0558*/ 	.word	0x000292f0


	//   ....[4]....
        /*055c*/ 	.word	0x00029380


	//   ....[5]....
        /*0560*/ 	.word	0x00029b10


	//   ....[6]....
        /*0564*/ 	.word	0x00029b40


	//   ....[7]....
        /*0568*/ 	.word	0x00029c00


	//   ....[8]....
        /*056c*/ 	.word	0x00029cc0


	//   ....[9]....
        /*0570*/ 	.word	0x0002c3f0


	//   ....[10]....
        /*0574*/ 	.word	0x0002c480


	//----- nvinfo : EIATTR_COOP_GROUP_MASK_REGIDS
	.align		4
.L_867:
        /*0578*/ 	.byte	0x04, 0x29
        /*057a*/ 	.short	(.L_869 - .L_868)


	//   ....[0]....
.L_868:
        /*057c*/ 	.word	0xffffffff


	//   ....[1]....
        /*0580*/ 	.word	0xffffffff


	//   ....[2]....
        /*0584*/ 	.word	0xffffffff


	//   ....[3]....
        /*0588*/ 	.word	0xffffffff


	//   ....[4]....
        /*058c*/ 	.word	0xffffffff


	//   ....[5]....
        /*0590*/ 	.word	0xffffffff


	//   ....[6]....
        /*0594*/ 	.word	0xffffffff


	//   ....[7]....
        /*0598*/ 	.word	0xffffffff


	//   ....[8]....
        /*059c*/ 	.word	0xffffffff


	//   ....[9]....
        /*05a0*/ 	.word	0xffffffff


	//   ....[10]....
        /*05a4*/ 	.word	0xffffffff


	//   ....[11]....
        /*05a8*/ 	.word	0xffffffff


	//   ....[12]....
        /*05ac*/ 	.word	0xffffffff


	//   ....[13]....
        /*05b0*/ 	.word	0xffffffff


	//   ....[14]....
        /*05b4*/ 	.word	0xffffffff


	//   ....[15]....
        /*05b8*/ 	.word	0xffffffff


	//   ....[16]....
        /*05bc*/ 	.word	0xffffffff


	//   ....[17]....
        /*05c0*/ 	.word	0xffffffff


	//   ....[18]....
        /*05c4*/ 	.word	0xffffffff


	//   ....[19]....
        /*05c8*/ 	.word	0xffffffff


	//   ....[20]....
        /*05cc*/ 	.word	0xffffffff


	//   ....[21]....
        /*05d0*/ 	.word	0xffffffff


	//   ....[22]....
        /*05d4*/ 	.word	0xffffffff


	//   ....[23]....
        /*05d8*/ 	.word	0xffffffff


	//   ....[24]....
        /*05dc*/ 	.word	0xffffffff


	//   ....[25]....
        /*05e0*/ 	.word	0xffffffff


	//   ....[26]....
        /*05e4*/ 	.word	0xffffffff


	//   ....[27]....
        /*05e8*/ 	.word	0xffffffff


	//   ....[28]....
        /*05ec*/ 	.word	0xffffffff


	//   ....[29]....
        /*05f0*/ 	.word	0xffffffff


	//   ....[30]....
        /*05f4*/ 	.word	0xffffffff


	//   ....[31]....
        /*05f8*/ 	.word	0xffffffff


	//   ....[32]....
        /*05fc*/ 	.word	0xffffffff


	//   ....[33]....
        /*0600*/ 	.word	0xffffffff


	//   ....[34]....
        /*0604*/ 	.word	0xffffffff


	//   ....[35]....
        /*0608*/ 	.word	0xffffffff


	//   ....[36]....
        /*060c*/ 	.word	0xffffffff


	//   ....[37]....
        /*0610*/ 	.word	0xffffffff


	//   ....[38]....
        /*0614*/ 	.word	0xffffffff


	//   ....[39]....
        /*0618*/ 	.word	0xffffffff


	//   ....[40]....
        /*061c*/ 	.word	0xffffffff


	//   ....[41]....
        /*0620*/ 	.word	0xffffffff


	//   ....[42]....
        /*0624*/ 	.word	0xffffffff


	//   ....[43]....
        /*0628*/ 	.word	0xffffffff


	//   ....[44]....
        /*062c*/ 	.word	0xffffffff


	//   ....[45]....
        /*0630*/ 	.word	0xffffffff


	//   ....[46]....
        /*0634*/ 	.word	0xffffffff


	//   ....[47]....
        /*0638*/ 	.word	0xffffffff


	//   ....[48]....
        /*063c*/ 	.word	0xffffffff


	//   ....[49]....
        /*0640*/ 	.word	0xffffffff


	//   ....[50]....
        /*0644*/ 	.word	0xffffffff


	//   ....[51]....
        /*0648*/ 	.word	0xffffffff


	//   ....[52]....
        /*064c*/ 	.word	0xffffffff


	//   ....[53]....
        /*0650*/ 	.word	0xffffffff


	//   ....[54]....
        /*0654*/ 	.word	0xffffffff


	//   ....[55]....
        /*0658*/ 	.word	0xffffffff


	//   ....[56]....
        /*065c*/ 	.word	0xffffffff


	//   ....[57]....
        /*0660*/ 	.word	0xffffffff


	//   ....[58]....
        /*0664*/ 	.word	0xffffffff


	//   ....[59]....
        /*0668*/ 	.word	0xffffffff


	//   ....[60]....
        /*066c*/ 	.word	0xffffffff


	//   ....[61]....
        /*0670*/ 	.word	0xffffffff


	//   ....[62]....
        /*0674*/ 	.word	0xffffffff


	//   ....[63]....
        /*0678*/ 	.word	0xffffffff


	//   ....[64]....
        /*067c*/ 	.word	0xffffffff


	//   ....[65]....
        /*0680*/ 	.word	0xffffffff


	//   ....[66]....
        /*0684*/ 	.word	0xffffffff


	//   ....[67]....
        /*0688*/ 	.word	0xffffffff


	//   ....[68]....
        /*068c*/ 	.word	0xffffffff


	//   ....[69]....
        /*0690*/ 	.word	0xffffffff


	//   ....[70]....
        /*0694*/ 	.word	0xffffffff


	//   ....[71]....
        /*0698*/ 	.word	0xffffffff


	//   ....[72]....
        /*069c*/ 	.word	0xffffffff


	//   ....[73]....
        /*06a0*/ 	.word	0xffffffff


	//   ....[74]....
        /*06a4*/ 	.word	0xffffffff


	//   ....[75]....
        /*06a8*/ 	.word	0xffffffff


	//   ....[76]....
        /*06ac*/ 	.word	0xffffffff


	//   ....[77]....
        /*06b0*/ 	.word	0xffffffff


	//   ....[78]....
        /*06b4*/ 	.word	0xffffffff


	//   ....[79]....
        /*06b8*/ 	.word	0xffffffff


	//   ....[80]....
        /*06bc*/ 	.word	0xffffffff


	//   ....[81]....
        /*06c0*/ 	.word	0xffffffff


	//   ....[82]....
        /*06c4*/ 	.word	0xffffffff


	//   ....[83]....
        /*06c8*/ 	.word	0xffffffff


	//   ....[84]....
        /*06cc*/ 	.word	0xffffffff


	//   ....[85]....
        /*06d0*/ 	.word	0xffffffff


	//   ....[86]....
        /*06d4*/ 	.word	0xffffffff


	//   ....[87]....
        /*06d8*/ 	.word	0xffffffff


	//   ....[88]....
        /*06dc*/ 	.word	0xffffffff


	//   ....[89]....
        /*06e0*/ 	.word	0xffffffff


	//   ....[90]....
        /*06e4*/ 	.word	0xffffffff


	//   ....[91]....
        /*06e8*/ 	.word	0xffffffff


	//   ....[92]....
        /*06ec*/ 	.word	0xffffffff


	//   ....[93]....
        /*06f0*/ 	.word	0xffffffff


	//   ....[94]....
        /*06f4*/ 	.word	0xffffffff


	//   ....[95]....
        /*06f8*/ 	.word	0xffffffff


	//   ....[96]....
        /*06fc*/ 	.word	0xffffffff


	//   ....[97]....
        /*0700*/ 	.word	0xffffffff


	//   ....[98]....
        /*0704*/ 	.word	0xffffffff


	//   ....[99]....
        /*0708*/ 	.word	0xffffffff


	//   ....[100]....
        /*070c*/ 	.word	0xffffffff


	//   ....[101]....
        /*0710*/ 	.word	0xffffffff


	//   ....[102]....
        /*0714*/ 	.word	0xffffffff


	//   ....[103]....
        /*0718*/ 	.word	0xffffffff


	//   ....[104]....
        /*071c*/ 	.word	0xffffffff


	//   ....[105]....
        /*0720*/ 	.word	0xffffffff


	//   ....[106]....
        /*0724*/ 	.word	0xffffffff


	//   ....[107]....
        /*0728*/ 	.word	0xffffffff


	//   ....[108]....
        /*072c*/ 	.word	0x0500000f


	//   ....[109]....
        /*0730*/ 	.word	0x0500000f


	//   ....[110]....
        /*0734*/ 	.word	0x0500000f


	//   ....[111]....
        /*0738*/ 	.word	0x0500000f


	//   ....[112]....
        /*073c*/ 	.word	0x0500000f


	//   ....[113]....
        /*0740*/ 	.word	0x0500000f


	//   ....[114]....
        /*0744*/ 	.word	0x0500000f


	//   ....[115]....
        /*0748*/ 	.word	0x0500000f


	//   ....[116]....
        /*074c*/ 	.word	0x0500000f


	//   ....[117]....
        /*0750*/ 	.word	0x0500000f


	//   ....[118]....
        /*0754*/ 	.word	0x0500000f


	//   ....[119]....
        /*0758*/ 	.word	0x0500000f


	//   ....[120]....
        /*075c*/ 	.word	0x0500000f


	//   ....[121]....
        /*0760*/ 	.word	0x0500000f


	//   ....[122]....
        /*0764*/ 	.word	0x0500000f


	//   ....[123]....
        /*0768*/ 	.word	0x0500000f


	//   ....[124]....
        /*076c*/ 	.word	0x0500000f


	//   ....[125]....
        /*0770*/ 	.word	0x0500000f


	//   ....[126]....
        /*0774*/ 	.word	0x0500000f


	//   ....[127]....
        /*0778*/ 	.word	0x0500000f


	//   ....[128]....
        /*077c*/ 	.word	0x0500000f


	//   ....[129]....
        /*0780*/ 	.word	0x0500000f


	//   ....[130]....
        /*0784*/ 	.word	0x0500000f


	//   ....[131]....
        /*0788*/ 	.word	0x0500000f


	//   ....[132]....
        /*078c*/ 	.word	0x0500000f


	//   ....[133]....
        /*0790*/ 	.word	0x0500000f


	//   ....[134]....
        /*0794*/ 	.word	0x0500000f


	//   ....[135]....
        /*0798*/ 	.word	0x0500000f


	//   ....[136]....
        /*079c*/ 	.word	0x0500000f


	//   ....[137]....
        /*07a0*/ 	.word	0x0500000f


	//   ....[138]....
        /*07a4*/ 	.word	0x0500000f


	//   ....[139]....
        /*07a8*/ 	.word	0x0500000f


	//   ....[140]....
        /*07ac*/ 	.word	0x0500000f


	//   ....[141]....
        /*07b0*/ 	.word	0x0500000f


	//   ....[142]....
        /*07b4*/ 	.word	0x0500000f


	//   ....[143]....
        /*07b8*/ 	.word	0x0500000f


	//   ....[144]....
        /*07bc*/ 	.word	0x0500000f


	//   ....[145]....
        /*07c0*/ 	.word	0x0500000f


	//   ....[146]....
        /*07c4*/ 	.word	0x0500000f


	//   ....[147]....
        /*07c8*/ 	.word	0x0500000f


	//   ....[148]....
        /*07cc*/ 	.word	0x0500000f


	//   ....[149]....
        /*07d0*/ 	.word	0x0500000f


	//   ....[150]....
        /*07d4*/ 	.word	0x0500000f


	//   ....[151]....
        /*07d8*/ 	.word	0x0500000f


	//   ....[152]....
        /*07dc*/ 	.word	0x0500000f


	//   ....[153]....
        /*07e0*/ 	.word	0x0500000f


	//   ....[154]....
        /*07e4*/ 	.word	0x0500000f


	//   ....[155]....
        /*07e8*/ 	.word	0x0500000f


	//   ....[156]....
        /*07ec*/ 	.word	0x0500000f


	//   ....[157]....
        /*07f0*/ 	.word	0x0500000f


	//   ....[158]....
        /*07f4*/ 	.word	0x0500000f


	//   ....[159]....
        /*07f8*/ 	.word	0x0500000f


	//   ....[160]....
        /*07fc*/ 	.word	0x0500000f


	//   ....[161]....
        /*0800*/ 	.word	0x0500000f


	//   ....[162]....
        /*0804*/ 	.word	0x0500000f


	//   ....[163]....
        /*0808*/ 	.word	0x0500000f


	//   ....[164]....
        /*080c*/ 	.word	0x0500000f


	//   ....[165]....
        /*0810*/ 	.word	0x0500000f


	//   ....[166]....
        /*0814*/ 	.word	0x0500000f


	//   ....[167]....
        /*0818*/ 	.word	0x0500000f


	//   ....[168]....
        /*081c*/ 	.word	0x0500000f


	//   ....[169]....
        /*0820*/ 	.word	0x0500000f


	//   ....[170]....
        /*0824*/ 	.word	0x0500000f


	//   ....[171]....
        /*0828*/ 	.word	0x0500000f


	//   ....[172]....
        /*082c*/ 	.word	0x0500000f


	//   ....[173]....
        /*0830*/ 	.word	0x0500000f


	//   ....[174]....
        /*0834*/ 	.word	0x0500000f


	//   ....[175]....
        /*0838*/ 	.word	0x0500000f


	//   ....[176]....
        /*083c*/ 	.word	0x0500000f


	//   ....[177]....
        /*0840*/ 	.word	0x0500000f


	//   ....[178]....
        /*0844*/ 	.word	0x0500000f


	//   ....[179]....
        /*0848*/ 	.word	0x0500000f


	//   ....[180]....
        /*084c*/ 	.word	0x0500000f


	//   ....[181]....
        /*0850*/ 	.word	0x0500000f


	//   ....[182]....
        /*0854*/ 	.word	0x0500000f


	//   ....[183]....
        /*0858*/ 	.word	0x0500000f


	//   ....[184]....
        /*085c*/ 	.word	0x0500000f


	//----- nvinfo : EIATTR_COOP_GROUP_INSTR_OFFSETS
	.align		4
.L_869:
        /*0860*/ 	.byte	0x04, 0x28
        /*0862*/ 	.short	(.L_871 - .L_870)


	//   ....[0]....
.L_870:
        /*0864*/ 	.word	0x00000070


	//   ....[1]....
        /*0868*/ 	.word	0x000001d0


	//   ....[2]....
        /*086c*/ 	.word	0x00000220


	//   ....[3]....
        /*0870*/ 	.word	0x00000450


	//   ....[4]....
        /*0874*/ 	.word	0x000005b0


	//   ....[5]....
        /*0878*/ 	.word	0x000006d0


	//   ....[6]....
        /*087c*/ 	.word	0x00000830


	//   ....[7]....
        /*0880*/ 	.word	0x00010900


	//   ....[8]....
        /*0884*/ 	.word	0x00019570


	//   ....[9]....
        /*0888*/ 	.word	0x00019590


	//   ....[10]....
        /*088c*/ 	.word	0x0001a220


	//   ....[11]....
        /*0890*/ 	.word	0x0001a320


	//   ....[12]....
        /*0894*/ 	.word	0x0001d530


	//   ....[13]....
        /*0898*/ 	.word	0x0001d560


	//   ....[14]....
        /*089c*/ 	.word	0x0001e1c0


	//   ....[15]....
        /*08a0*/ 	.word	0x0001e220


	//   ....[16]....
        /*08a4*/ 	.word	0x000211e0


	//   ....[17]....
        /*08a8*/ 	.word	0x000211f0


	//   ....[18]....
        /*08ac*/ 	.word	0x00021230


	//   ....[19]....
        /*08b0*/ 	.word	0x00021280


	//   ....[20]....
        /*08b4*/ 	.word	0x00023040


	//   ....[21]....
        /*08b8*/ 	.word	0x000230a0


	//   ....[22]....
        /*08bc*/ 	.word	0x000230c0


	//   ....[23]....
        /*08c0*/ 	.word	0x000230e0


	//   ....[24]....
        /*08c4*/ 	.word	0x000242c0


	//   ....[25]....
        /*08c8*/ 	.word	0x00024310


	//   ....[26]....
        /*08cc*/ 	.word	0x00024340


	//   ....[27]....
        /*08d0*/ 	.word	0x00024370


	//   ....[28]....
        /*08d4*/ 	.word	0x000243a0


	//   ....[29]....
        /*08d8*/ 	.word	0x000243d0


	//   ....[30]....
        /*08dc*/ 	.word	0x00024400


	//   ....[31]....
        /*08e0*/ 	.word	0x00024430


	//   ....[32]....
        /*08e4*/ 	.word	0x00024460


	//   ....[33]....
        /*08e8*/ 	.word	0x00024490


	//   ....[34]....
        /*08ec*/ 	.word	0x000244c0


	//   ....[35]....
        /*08f0*/ 	.word	0x000244f0


	//   ....[36]....
        /*08f4*/ 	.word	0x00024520


	//   ....[37]....
        /*08f8*/ 	.word	0x00024550


	//   ....[38]....
        /*08fc*/ 	.word	0x00024580


	//   ....[39]....
        /*0900*/ 	.word	0x000245b0


	//   ....[40]....
        /*0904*/ 	.word	0x000245e0


	//   ....[41]....
        /*0908*/ 	.word	0x00024610


	//   ....[42]....
        /*090c*/ 	.word	0x00024640


	//   ....[43]....
        /*0910*/ 	.word	0x00024670


	//   ....[44]....
        /*0914*/ 	.word	0x000246a0


	//   ....[45]....
        /*0918*/ 	.word	0x000246d0


	//   ....[46]....
        /*091c*/ 	.word	0x00024700


	//   ....[47]....
        /*0920*/ 	.word	0x00024730


	//   ....[48]....
        /*0924*/ 	.word	0x00024760


	//   ....[49]....
        /*0928*/ 	.word	0x00024790


	//   ....[50]....
        /*092c*/ 	.word	0x000247c0


	//   ....[51]....
        /*0930*/ 	.word	0x000247f0


	//   ....[52]....
        /*0934*/ 	.word	0x00024820


	//   ....[53]....
        /*0938*/ 	.word	0x00024850


	//   ....[54]....
        /*093c*/ 	.word	0x00024870


	//   ....[55]....
        /*0940*/ 	.word	0x00024890


	//   ....[56]....
        /*0944*/ 	.word	0x000248b0


	//   ....[57]....
        /*0948*/ 	.word	0x000248c0


	//   ....[58]....
        /*094c*/ 	.word	0x000248f0


	//   ....[59]....
        /*0950*/ 	.word	0x00024910


	//   ....[60]....
        /*0954*/ 	.word	0x00024940


	//   ....[61]....
        /*0958*/ 	.word	0x00024960


	//   ....[62]....
        /*095c*/ 	.word	0x00024980


	//   ....[63]....
        /*0960*/ 	.word	0x000249b0


	//   ....[64]....
        /*0964*/ 	.word	0x000249e0


	//   ....[65]....
        /*0968*/ 	.word	0x00024a00


	//   ....[66]....
        /*096c*/ 	.word	0x00024a30


	//   ....[67]....
        /*0970*/ 	.word	0x00024a60


	//   ....[68]....
        /*0974*/ 	.word	0x00024a90


	//   ....[69]....
        /*0978*/ 	.word	0x00024ac0


	//   ....[70]....
        /*097c*/ 	.word	0x00024af0


	//   ....[71]....
        /*0980*/ 	.word	0x00024b00


	//   ....[72]....
        /*0984*/ 	.word	0x00026860


	//   ....[73]....
        /*0988*/ 	.word	0x00026a40


	//   ....[74]....
        /*098c*/ 	.word	0x00026a70


	//   ....[75]....
        /*0990*/ 	.word	0x00026aa0


	//   ....[76]....
        /*0994*/ 	.word	0x00026ad0


	//   ....[77]....
        /*0998*/ 	.word	0x00026b00


	//   ....[78]....
        /*099c*/ 	.word	0x00026b30


	//   ....[79]....
        /*09a0*/ 	.word	0x00026ca0


	//   ....[80]....
        /*09a4*/ 	.word	0x00026cd0


	//   ....[81]....
        /*09a8*/ 	.word	0x00026d00


	//   ....[82]....
        /*09ac*/ 	.word	0x00026d30


	//   ....[83]....
        /*09b0*/ 	.word	0x00026d60


	//   ....[84]....
        /*09b4*/ 	.word	0x00026d90


	//   ....[85]....
        /*09b8*/ 	.word	0x00026e30


	//   ....[86]....
        /*09bc*/ 	.word	0x00026e90


	//   ....[87]....
        /*09c0*/ 	.word	0x00026f20


	//   ....[88]....
        /*09c4*/ 	.word	0x00027d50


	//   ....[89]....
        /*09c8*/ 	.word	0x00029e40


	//   ....[90]....
        /*09cc*/ 	.word	0x0002d540


	//   ....[91]....
        /*09d0*/ 	.word	0x0002d570


	//   ....[92]....
        /*09d4*/ 	.word	0x0002d5b0


	//   ....[93]....
        /*09d8*/ 	.word	0x0002d5e0


	//   ....[94]....
        /*09dc*/ 	.word	0x0002d610


	//   ....[95]....
        /*09e0*/ 	.word	0x0002d640


	//   ....[96]....
        /*09e4*/ 	.word	0x0002d670


	//   ....[97]....
        /*09e8*/ 	.word	0x0002d6a0


	//   ....[98]....
        /*09ec*/ 	.word	0x0002d820


	//   ....[99]....
        /*09f0*/ 	.word	0x0002d850


	//   ....[100]....
        /*09f4*/ 	.word	0x0002d880


	//   ....[101]....
        /*09f8*/ 	.word	0x0002d8b0


	//   ....[102]....
        /*09fc*/ 	.word	0x0002d8e0


	//   ....[103]....
        /*0a00*/ 	.word	0x0002d910


	//   ....[104]....
        /*0a04*/ 	.word	0x0002d9d0


	//   ....[105]....
        /*0a08*/ 	.word	0x0002d9f0


	//   ....[106]....
        /*0a0c*/ 	.word	0x0002da60


	//   ....[107]....
        /*0a10*/ 	.word	0x0002e100


	//   ....[108]....
        /*0a14*/ 	.word	0x0002e610


	//   ....[109]....
        /*0a18*/ 	.word	0x0002e6b0


	//   ....[110]....
        /*0a1c*/ 	.word	0x0002e750


	//   ....[111]....
        /*0a20*/ 	.word	0x0002e7f0


	//   ....[112]....
        /*0a24*/ 	.word	0x0002e890


	//   ....[113]....
        /*0a28*/ 	.word	0x0002e970


	//   ....[114]....
        /*0a2c*/ 	.word	0x0002ea10


	//   ....[115]....
        /*0a30*/ 	.word	0x0002eab0


	//   ....[116]....
        /*0a34*/ 	.word	0x0002eb50


	//   ....[117]....
        /*0a38*/ 	.word	0x0002ee60


	//   ....[118]....
        /*0a3c*/ 	.word	0x0002ef90


	//   ....[119]....
        /*0a40*/ 	.word	0x0002f0b0


	//   ....[120]....
        /*0a44*/ 	.word	0x0002f1e0


	//   ....[121]....
        /*0a48*/ 	.word	0x0002f280


	//   ....[122]....
        /*0a4c*/ 	.word	0x0002f300


	//   ....[123]....
        /*0a50*/ 	.word	0x0002f360


	//   ....[124]....
        /*0a54*/ 	.word	0x0002f3e0


	//   ....[125]....
        /*0a58*/ 	.word	0x0002f440


	//   ....[126]....
        /*0a5c*/ 	.word	0x0002f4c0


	//   ....[127]....
        /*0a60*/ 	.word	0x0002f520


	//   ....[128]....
        /*0a64*/ 	.word	0x0002f5a0


	//   ....[129]....
        /*0a68*/ 	.word	0x0002f600


	//   ....[130]....
        /*0a6c*/ 	.word	0x0002f680


	//   ....[131]....
        /*0a70*/ 	.word	0x0002f6e0


	//   ....[132]....
        /*0a74*/ 	.word	0x0002f740


	//   ....[133]....
        /*0a78*/ 	.word	0x0002f7a0


	//   ....[134]....
        /*0a7c*/ 	.word	0x0002f800


	//   ....[135]....
        /*0a80*/ 	.word	0x0002f860


	//   ....[136]....
        /*0a84*/ 	.word	0x0002f8c0


	//   ....[137]....
        /*0a88*/ 	.word	0x0002f920


	//   ....[138]....
        /*0a8c*/ 	.word	0x0002f990


	//   ....[139]....
        /*0a90*/ 	.word	0x0002f9f0


	//   ....[140]....
        /*0a94*/ 	.word	0x0002fa80


	//   ....[141]....
        /*0a98*/ 	.word	0x0002fae0


	//   ....[142]....
        /*0a9c*/ 	.word	0x0002fb40


	//   ....[143]....
        /*0aa0*/ 	.word	0x0002fba0


	//   ....[144]....
        /*0aa4*/ 	.word	0x0002fc40


	//   ....[145]....
        /*0aa8*/ 	.word	0x0002fca0


	//   ....[146]....
        /*0aac*/ 	.word	0x0002fd30


	//   ....[147]....
        /*0ab0*/ 	.word	0x0002fd90


	//   ....[148]....
        /*0ab4*/ 	.word	0x0002fe10


	//   ....[149]....
        /*0ab8*/ 	.word	0x0002fe70


	//   ....[150]....
        /*0abc*/ 	.word	0x0002fed0


	//   ....[151]....
        /*0ac0*/ 	.word	0x0002ff30


	//   ....[152]....
        /*0ac4*/ 	.word	0x0002ffb0


	//   ....[153]....
        /*0ac8*/ 	.word	0x00030010


	//   ....[154]....
        /*0acc*/ 	.word	0x00030090


	//   ....[155]....
        /*0ad0*/ 	.word	0x000300f0


	//   ....[156]....
        /*0ad4*/ 	.word	0x00030150


	//   ....[157]....
        /*0ad8*/ 	.word	0x000301b0


	//   ....[158]....
        /*0adc*/ 	.word	0x00030220


	//   ....[159]....
        /*0ae0*/ 	.word	0x00030280


	//   ....[160]....
        /*0ae4*/ 	.word	0x00030300


	//   ....[161]....
        /*0ae8*/ 	.word	0x00030360


	//   ....[162]....
        /*0aec*/ 	.word	0x000303d0


	//   ....[163]....
        /*0af0*/ 	.word	0x00030440


	//   ....[164]....
        /*0af4*/ 	.word	0x000304b0


	//   ....[165]....
        /*0af8*/ 	.word	0x00030640


	//   ....[166]....
        /*0afc*/ 	.word	0x00030920


	//   ....[167]....
        /*0b00*/ 	.word	0x00030d40


	//   ....[168]....
        /*0b04*/ 	.word	0x00030de0


	//   ....[169]....
        /*0b08*/ 	.word	0x00030f00


	//   ....[170]....
        /*0b0c*/ 	.word	0x00030f70


	//   ....[171]....
        /*0b10*/ 	.word	0x00030fe0


	//   ....[172]....
        /*0b14*/ 	.word	0x00031050


	//   ....[173]....
        /*0b18*/ 	.word	0x000310c0


	//   ....[174]....
        /*0b1c*/ 	.word	0x00031140


	//   ....[175]....
        /*0b20*/ 	.word	0x000311d0


	//   ....[176]....
        /*0b24*/ 	.word	0x00031260


	//   ....[177]....
        /*0b28*/ 	.word	0x000312d0


	//   ....[178]....
        /*0b2c*/ 	.word	0x00031340


	//   ....[179]....
        /*0b30*/ 	.word	0x000313b0


	//   ....[180]....
        /*0b34*/ 	.word	0x00031430


	//   ....[181]....
        /*0b38*/ 	.word	0x000314a0


	//   ....[182]....
        /*0b3c*/ 	.word	0x00031540


	//   ....[183]....
        /*0b40*/ 	.word	0x000315d0


	//   ....[184]....
        /*0b44*/ 	.word	0x00031700


	//----- nvinfo : EIATTR_REG_RECONFIG
	.align		4
.L_871:
        /*0b48*/ 	.byte	0x01, 0x54
	.zero		2


	//----- nvinfo : EIATTR_SYSCALL_OFFSETS
	.align		4
        /*0b4c*/ 	.byte	0x04, 0x46
        /*0b4e*/ 	.short	(.L_873 - .L_872)


	//   ....[0]....
.L_872:
        /*0b50*/ 	.word	0x00001ad0


	//   ....[1]....
        /*0b54*/ 	.word	0x00001c20


	//   ....[2]....
        /*0b58*/ 	.word	0x00010a90


	//   ....[3]....
        /*0b5c*/ 	.word	0x00010dc0


	//   ....[4]....
        /*0b60*/ 	.word	0x00029510


	//   ....[5]....
        /*0b64*/ 	.word	0x000296c0


	//   ....[6]....
        /*0b68*/ 	.word	0x00029810


	//   ....[7]....
        /*0b6c*/ 	.word	0x00029940


	//----- nvinfo : EIATTR_MBARRIER_INSTR_OFFSETS
	.align		4
.L_873:
        /*0b70*/ 	.byte	0x04, 0x39
        /*0b72*/ 	.short	(.L_875 - .L_874)


	//   ....[0]....
.L_874:
        /*0b74*/ 	.word	0x00000300
        /*0b78*/ 	.word	0x000000ff
        /*0b7c*/ 	.word	0x00033400
        /*0b80*/ 	.short	0x0100
        /*0b82*/ 	.byte	0x08
	.zero		1


	//   ....[1]....
        /*0b84*/ 	.word	0x00000310
        /*0b88*/ 	.word	0x000000ff
        /*0b8c*/ 	.word	0x00033420
        /*0b90*/ 	.short	0x0100
        /*0b92*/ 	.byte	0x08
	.zero		1


	//   ....[2]....
        /*0b94*/ 	.word	0x00000400
        /*0b98*/ 	.word	0x000000ff
        /*0b9c*/ 	.word	0x00033430
        /*0ba0*/ 	.short	0x0100
        /*0ba2*/ 	.byte	0x08
	.zero		1


	//   ....[3]....
        /*0ba4*/ 	.word	0x00000410
        /*0ba8*/ 	.word	0x000000ff
        /*0bac*/ 	.word	0x00033440
        /*0bb0*/ 	.short	0x0100
        /*0bb2*/ 	.byte	0x08
	.zero		1


	//   ....[4]....
        /*0bb4*/ 	.word	0x00000420
        /*0bb8*/ 	.word	0x000000ff
        /*0bbc*/ 	.word	0x00033438
        /*0bc0*/ 	.short	0x0100
        /*0bc2*/ 	.byte	0x08
	.zero		1


	//   ....[5]....
        /*0bc4*/ 	.word	0x00000430
        /*0bc8*/ 	.word	0x000000ff
        /*0bcc*/ 	.word	0x00033448
        /*0bd0*/ 	.short	0x0100
        /*0bd2*/ 	.byte	0x08
	.zero		1


	//   ....[6]....
        /*0bd4*/ 	.word	0x00000560
        /*0bd8*/ 	.word	0x000000ff
        /*0bdc*/ 	.word	0x00033450
        /*0be0*/ 	.short	0x0100
        /*0be2*/ 	.byte	0x08
	.zero		1


	//   ....[7]....
        /*0be4*/ 	.word	0x00000570
        /*0be8*/ 	.word	0x000000ff
        /*0bec*/ 	.word	0x00033460
        /*0bf0*/ 	.short	0x0100
        /*0bf2*/ 	.byte	0x08
	.zero		1


	//   ....[8]....
        /*0bf4*/ 	.word	0x00000580
        /*0bf8*/ 	.word	0x000000ff
        /*0bfc*/ 	.word	0x00033458
        /*0c00*/ 	.short	0x0100
        /*0c02*/ 	.byte	0x08
	.zero		1


	//   ....[9]....
        /*0c04*/ 	.word	0x00000590
        /*0c08*/ 	.word	0x000000ff
        /*0c0c*/ 	.word	0x00033468
        /*0c10*/ 	.short	0x0100
        /*0c12*/ 	.byte	0x08
	.zero		1


	//   ....[10]....
        /*0c14*/ 	.word	0x00000680
        /*0c18*/ 	.word	0x000000ff
        /*0c1c*/ 	.word	0x00033470
        /*0c20*/ 	.short	0x0100
        /*0c22*/ 	.byte	0x06
	.zero		1


	//   ....[11]....
        /*0c24*/ 	.word	0x00000690
        /*0c28*/ 	.word	0x000000ff
        /*0c2c*/ 	.word	0x00033480
        /*0c30*/ 	.short	0x0100
        /*0c32*/ 	.byte	0x06
	.zero		1


	//   ....[12]....
        /*0c34*/ 	.word	0x000006a0
        /*0c38*/ 	.word	0x000000ff
        /*0c3c*/ 	.word	0x00033478
        /*0c40*/ 	.short	0x0100
        /*0c42*/ 	.byte	0x06
	.zero		1


	//   ....[13]....
        /*0c44*/ 	.word	0x000006b0
        /*0c48*/ 	.word	0x000000ff
        /*0c4c*/ 	.word	0x00033488
        /*0c50*/ 	.short	0x0100
        /*0c52*/ 	.byte	0x06
	.zero		1


	//   ....[14]....
        /*0c54*/ 	.word	0x000007e0
        /*0c58*/ 	.word	0x000000ff
        /*0c5c*/ 	.word	0x00033490
        /*0c60*/ 	.short	0x0100
        /*0c62*/ 	.byte	0x08
	.zero		1


	//   ....[15]....
        /*0c64*/ 	.word	0x000007f0
        /*0c68*/ 	.word	0x000000ff
        /*0c6c*/ 	.word	0x000334a0
        /*0c70*/ 	.short	0x0100
        /*0c72*/ 	.byte	0x08
	.zero		1


	//   ....[16]....
        /*0c74*/ 	.word	0x00000800
        /*0c78*/ 	.word	0x000000ff
        /*0c7c*/ 	.word	0x00033498
        /*0c80*/ 	.short	0x0100
        /*0c82*/ 	.byte	0x08
	.zero		1


	//   ....[17]....
        /*0c84*/ 	.word	0x00000810
        /*0c88*/ 	.word	0x000000ff
        /*0c8c*/ 	.word	0x000334a8
        /*0c90*/ 	.short	0x0100
        /*0c92*/ 	.byte	0x08
	.zero		1


	//   ....[18]....
        /*0c94*/ 	.word	0x00000940
        /*0c98*/ 	.word	0x000000ff
        /*0c9c*/ 	.word	0x000334b0
        /*0ca0*/ 	.short	0x0100
        /*0ca2*/ 	.byte	0x08
	.zero		1


	//   ....[19]....
        /*0ca4*/ 	.word	0x00000950
        /*0ca8*/ 	.word	0x000000ff
        /*0cac*/ 	.word	0x000334c0
        /*0cb0*/ 	.short	0x0100
        /*0cb2*/ 	.byte	0x08
	.zero		1


	//   ....[20]....
        /*0cb4*/ 	.word	0x00000960
        /*0cb8*/ 	.word	0x000000ff
        /*0cbc*/ 	.word	0x000334b8
        /*0cc0*/ 	.short	0x0100
        /*0cc2*/ 	.byte	0x08
	.zero		1


	//   ....[21]....
        /*0cc4*/ 	.word	0x00000970
        /*0cc8*/ 	.word	0x000000ff
        /*0ccc*/ 	.word	0x000334c8
        /*0cd0*/ 	.short	0x0100
        /*0cd2*/ 	.byte	0x08
	.zero		1


	//   ....[22]....
        /*0cd4*/ 	.word	0x00003510
        /*0cd8*/ 	.word	0x0000002a
        /*0cdc*/ 	.word	0x00033490
        /*0ce0*/ 	.short	0x010a
        /*0ce2*/ 	.byte	0x3f
	.zero		1


	//   ....[23]....
        /*0ce4*/ 	.word	0x000095c0
        /*0ce8*/ 	.word	0x0000002a
        /*0cec*/ 	.word	0x00033490
        /*0cf0*/ 	.short	0x010a
        /*0cf2*/ 	.byte	0x3f
	.zero		1


	//   ....[24]....
        /*0cf4*/ 	.word	0x0000f740
        /*0cf8*/ 	.word	0x0000002a
        /*0cfc*/ 	.word	0x00033490
        /*0d00*/ 	.short	0x010a
        /*0d02*/ 	.byte	0x3f
	.zero		1


	//   ....[25]....
        /*0d04*/ 	.word	0x0000fb20
        /*0d08*/ 	.word	0x0000002c
        /*0d0c*/ 	.word	0x00000000
        /*0d10*/ 	.short	0x0101
        /*0d12*/ 	.byte	0x3f
	.zero		1


	//   ....[26]....
        /*0d14*/ 	.word	0x0000fb60
        /*0d18*/ 	.word	0x0000002a
        /*0d1c*/ 	.word	0x000334b0
        /*0d20*/ 	.short	0x010a
        /*0d22*/ 	.byte	0x3f
	.zero		1


	//   ....[27]....
        /*0d24*/ 	.word	0x000100a0
        /*0d28*/ 	.word	0x0000002a
        /*0d2c*/ 	.word	0x00000000
        /*0d30*/ 	.short	0x0101
        /*0d32*/ 	.byte	0x3f
	.zero		1


	//   ....[28]....
        /*0d34*/ 	.word	0x00010b20
        /*0d38*/ 	.word	0x00000010
        /*0d3c*/ 	.word	0x00033400
        /*0d40*/ 	.short	0x010a
        /*0d42*/ 	.byte	0x3f
	.zero		1


	//   ....[29]....
        /*0d44*/ 	.word	0x00010b70
        /*0d48*/ 	.word	0x00000010
        /*0d4c*/ 	.word	0x00033400
        /*0d50*/ 	.short	0x010a
        /*0d52*/ 	.byte	0x3f
	.zero		1


	//   ....[30]....
        /*0d54*/ 	.word	0x00011610
        /*0d58*/ 	.word	0x00000010
        /*0d5c*/ 	.word	0x00033400
        /*0d60*/ 	.short	0x010a
        /*0d62*/ 	.byte	0x3f
	.zero		1


	//   ....[31]....
        /*0d64*/ 	.word	0x00014b90
        /*0d68*/ 	.word	0x00000010
        /*0d6c*/ 	.word	0x00033400
        /*0d70*/ 	.short	0x010a
        /*0d72*/ 	.byte	0x3f
	.zero		1


	//   ....[32]....
        /*0d74*/ 	.word	0x00017ca0
        /*0d78*/ 	.word	0x00000003
        /*0d7c*/ 	.word	0x00033430
        /*0d80*/ 	.short	0x010a
        /*0d82*/ 	.byte	0x3f
	.zero		1


	//   ....[33]....
        /*0d84*/ 	.word	0x00017d20
        /*0d88*/ 	.word	0x00000003
        /*0d8c*/ 	.word	0x00033430
        /*0d90*/ 	.short	0x010a
        /*0d92*/ 	.byte	0x3f
	.zero		1


	//   ....[34]....
        /*0d94*/ 	.word	0x0001a810
        /*0d98*/ 	.word	0x0000003c
        /*0d9c*/ 	.word	0x00000000
        /*0da0*/ 	.short	0x0101
        /*0da2*/ 	.byte	0x3f
	.zero		1


	//   ....[35]....
        /*0da4*/ 	.word	0x0001b990
        /*0da8*/ 	.word	0x0000000d
        /*0dac*/ 	.word	0x00033430
        /*0db0*/ 	.short	0x010a
        /*0db2*/ 	.byte	0x3f
	.zero		1


	//   ....[36]....
        /*0db4*/ 	.word	0x0001b9e0
        /*0db8*/ 	.word	0x0000000d
        /*0dbc*/ 	.word	0x00033430
        /*0dc0*/ 	.short	0x010a
        /*0dc2*/ 	.byte	0x3f
	.zero		1


	//   ....[37]....
        /*0dc4*/ 	.word	0x0001cae0
        /*0dc8*/ 	.word	0x00000008
        /*0dcc*/ 	.word	0x00033450
        /*0dd0*/ 	.short	0x010a
        /*0dd2*/ 	.byte	0x3f
	.zero		1


	//   ....[38]....
        /*0dd4*/ 	.word	0x0001cb20
        /*0dd8*/ 	.word	0x00000008
        /*0ddc*/ 	.word	0x00033450
        /*0de0*/ 	.short	0x010a
        /*0de2*/ 	.byte	0x3f
	.zero		1


	//   ....[39]....
        /*0de4*/ 	.word	0x0001ec30
        /*0de8*/ 	.word	0x00000003
        /*0dec*/ 	.word	0x00000000
        /*0df0*/ 	.short	0x0101
        /*0df2*/ 	.byte	0x3f
	.zero		1


	//   ....[40]....
        /*0df4*/ 	.word	0x0001efb0
        /*0df8*/ 	.word	0x00000008
        /*0dfc*/ 	.word	0x00000000
        /*0e00*/ 	.short	0x0101
        /*0e02*/ 	.byte	0x3f
	.zero		1


	//   ....[41]....
        /*0e04*/ 	.word	0x0001f900
        /*0e08*/ 	.word	0x0000000d
        /*0e0c*/ 	.word	0x00033430
        /*0e10*/ 	.short	0x010a
        /*0e12*/ 	.byte	0x3f
	.zero		1


	//   ....[42]....
        /*0e14*/ 	.word	0x0001f950
        /*0e18*/ 	.word	0x0000000d
        /*0e1c*/ 	.word	0x00033430
        /*0e20*/ 	.short	0x010a
        /*0e22*/ 	.byte	0x3f
	.zero		1


	//   ....[43]....
        /*0e24*/ 	.word	0x00020a50
        /*0e28*/ 	.word	0x00000008
        /*0e2c*/ 	.word	0x00033450
        /*0e30*/ 	.short	0x010a
        /*0e32*/ 	.byte	0x3f
	.zero		1


	//   ....[44]....
        /*0e34*/ 	.word	0x00020a90
        /*0e38*/ 	.word	0x00000008
        /*0e3c*/ 	.word	0x00033450
        /*0e40*/ 	.short	0x010a
        /*0e42*/ 	.byte	0x3f
	.zero		1


	//   ....[45]....
        /*0e44*/ 	.word	0x00022110
        /*0e48*/ 	.word	0x00000004
        /*0e4c*/ 	.word	0x00000000
        /*0e50*/ 	.short	0x0101
        /*0e52*/ 	.byte	0x3f
	.zero		1


	//   ....[46]....
        /*0e54*/ 	.word	0x00022430
        /*0e58*/ 	.word	0x00000008
        /*0e5c*/ 	.word	0x00000000
        /*0e60*/ 	.short	0x0101
        /*0e62*/ 	.byte	0x3f
	.zero		1


	//   ....[47]....
        /*0e64*/ 	.word	0x00022cb0
        /*0e68*/ 	.word	0x00000014
        /*0e6c*/ 	.word	0x00033450
        /*0e70*/ 	.short	0x010a
        /*0e72*/ 	.byte	0x3f
	.zero		1


	//   ....[48]....
        /*0e74*/ 	.word	0x00022d30
        /*0e78*/ 	.word	0x00000014
        /*0e7c*/ 	.word	0x00033450
        /*0e80*/ 	.short	0x010a
        /*0e82*/ 	.byte	0x3f
	.zero		1


	//   ....[49]....
        /*0e84*/ 	.word	0x00023360
        /*0e88*/ 	.word	0x00000002
        /*0e8c*/ 	.word	0x00000000
        /*0e90*/ 	.short	0x0101
        /*0e92*/ 	.byte	0x3f
	.zero		1


	//   ....[50]....
        /*0e94*/ 	.word	0x00025680
        /*0e98*/ 	.word	0x00000000
        /*0e9c*/ 	.word	0x00000000
        /*0ea0*/ 	.short	0x0101
        /*0ea2*/ 	.byte	0x3f
	.zero		1


	//   ....[51]....
        /*0ea4*/ 	.word	0x00027e60
        /*0ea8*/ 	.word	0x0000000b
        /*0eac*/ 	.word	0x00033420
        /*0eb0*/ 	.short	0x010a
        /*0eb2*/ 	.byte	0x3f
	.zero		1


	//   ....[52]....
        /*0eb4*/ 	.word	0x00027f30
        /*0eb8*/ 	.word	0x00000007
        /*0ebc*/ 	.word	0x000334a0
        /*0ec0*/ 	.short	0x010a
        /*0ec2*/ 	.byte	0x3f
	.zero		1


	//   ....[53]....
        /*0ec4*/ 	.word	0x00028370
        /*0ec8*/ 	.word	0x00000007
        /*0ecc*/ 	.word	0x000334c0
        /*0ed0*/ 	.short	0x010a
        /*0ed2*/ 	.byte	0x3f
	.zero		1


	//   ....[54]....
        /*0ed4*/ 	.word	0x00028930
        /*0ed8*/ 	.word	0x00000007
        /*0edc*/ 	.word	0x000334a0
        /*0ee0*/ 	.short	0x010a
        /*0ee2*/ 	.byte	0x3f
	.zero		1


	//   ....[55]....
        /*0ee4*/ 	.word	0x00028d50
        /*0ee8*/ 	.word	0x00000007
        /*0eec*/ 	.word	0x000334c0
        /*0ef0*/ 	.short	0x010a
        /*0ef2*/ 	.byte	0x3f
	.zero		1


	//   ....[56]....
        /*0ef4*/ 	.word	0x0002a0f0
        /*0ef8*/ 	.word	0x00000004
        /*0efc*/ 	.word	0x00033480
        /*0f00*/ 	.short	0x010a
        /*0f02*/ 	.byte	0x3f
	.zero		1


	//   ....[57]....
        /*0f04*/ 	.word	0x0002a370
        /*0f08*/ 	.word	0x00000004
        /*0f0c*/ 	.word	0x00033440
        /*0f10*/ 	.short	0x010a
        /*0f12*/ 	.byte	0x3f
	.zero		1


	//   ....[58]....
        /*0f14*/ 	.word	0x0002a8a0
        /*0f18*/ 	.word	0x00000004
        /*0f1c*/ 	.word	0x00033420
        /*0f20*/ 	.short	0x010a
        /*0f22*/ 	.byte	0x3f
	.zero		1


	//   ....[59]....
        /*0f24*/ 	.word	0x0002abe0
        /*0f28*/ 	.word	0x00000005
        /*0f2c*/ 	.word	0x00033480
        /*0f30*/ 	.short	0x010a
        /*0f32*/ 	.byte	0x3f
	.zero		1


	//   ....[60]....
        /*0f34*/ 	.word	0x0002b050
        /*0f38*/ 	.word	0x00000005
        /*0f3c*/ 	.word	0x00033440
        /*0f40*/ 	.short	0x010a
        /*0f42*/ 	.byte	0x3f
	.zero		1


	//   ....[61]....
        /*0f44*/ 	.word	0x0002b530
        /*0f48*/ 	.word	0x0000000d
        /*0f4c*/ 	.word	0x00033470
        /*0f50*/ 	.short	0x010a
        /*0f52*/ 	.byte	0x3f
	.zero		1


	//   ....[62]....
        /*0f54*/ 	.word	0x0002b5a0
        /*0f58*/ 	.word	0x0000000d
        /*0f5c*/ 	.word	0x00033460
        /*0f60*/ 	.short	0x010a
        /*0f62*/ 	.byte	0x3f
	.zero		1


	//   ....[63]....
        /*0f64*/ 	.word	0x0002c330
        /*0f68*/ 	.word	0x0000000d
        /*0f6c*/ 	.word	0x00033450
        /*0f70*/ 	.short	0x0101
        /*0f72*/ 	.byte	0x3f
	.zero		1


	//   ....[64]....
        /*0f74*/ 	.word	0x0002c3a0
        /*0f78*/ 	.word	0x0000000d
        /*0f7c*/ 	.word	0x00000000
        /*0f80*/ 	.short	0x0101
        /*0f82*/ 	.byte	0x3f
	.zero		1


	//   ....[65]....
        /*0f84*/ 	.word	0x0002c580
        /*0f88*/ 	.word	0x00000000
        /*0f8c*/ 	.word	0x00033470
        /*0f90*/ 	.short	0x010a
        /*0f92*/ 	.byte	0x3f
	.zero		1


	//   ....[66]....
        /*0f94*/ 	.word	0x0002c610
        /*0f98*/ 	.word	0x00000000
        /*0f9c*/ 	.word	0x00033460
        /*0fa0*/ 	.short	0x010a
        /*0fa2*/ 	.byte	0x3f
	.zero		1


	//   ....[67]....
        /*0fa4*/ 	.word	0x0002d2e0
        /*0fa8*/ 	.word	0x00000000
        /*0fac*/ 	.word	0x00033450
        /*0fb0*/ 	.short	0x0101
        /*0fb2*/ 	.byte	0x3f
	.zero		1


	//   ....[68]....
        /*0fb4*/ 	.word	0x0002d330
        /*0fb8*/ 	.word	0x00000002
        /*0fbc*/ 	.word	0x00000000
        /*0fc0*/ 	.short	0x0101
        /*0fc2*/ 	.byte	0x3f
	.zero		1


	//   ....[69]....
        /*0fc4*/ 	.word	0x0002e080
        /*0fc8*/ 	.word	0x00000000
        /*0fcc*/ 	.word	0x00033420
        /*0fd0*/ 	.short	0x010a
        /*0fd2*/ 	.byte	0x3f
	.zero		1


	//   ....[70]....
        /*0fd4*/ 	.word	0x0002e230
        /*0fd8*/ 	.word	0x00000006
        /*0fdc*/ 	.word	0x00000000
        /*0fe0*/ 	.short	0x010a
        /*0fe2*/ 	.byte	0x3f
	.zero		1


	//   ....[71]....
        /*0fe4*/ 	.word	0x0002e2a0
        /*0fe8*/ 	.word	0x00000007
        /*0fec*/ 	.word	0x00000000
        /*0ff0*/ 	.short	0x010a
        /*0ff2*/ 	.byte	0x3f
	.zero		1


	//   ....[72]....
        /*0ff4*/ 	.word	0x0002e300
        /*0ff8*/ 	.word	0x00000004
        /*0ffc*/ 	.word	0x00033460
        /*1000*/ 	.short	0x010a
        /*1002*/ 	.byte	0x3f
	.zero		1


	//   ....[73]....
        /*1004*/ 	.word	0x0002e350
        /*1008*/ 	.word	0x00000003
        /*100c*/ 	.word	0x00033460
        /*1010*/ 	.short	0x010a
        /*1012*/ 	.byte	0x3f
	.zero		1


	//   ....[74]....
        /*1014*/ 	.word	0x0002e390
        /*1018*/ 	.word	0x00000004
        /*101c*/ 	.word	0x00033480
        /*1020*/ 	.short	0x010a
        /*1022*/ 	.byte	0x3f
	.zero		1


	//   ....[75]....
        /*1024*/ 	.word	0x0002e3b0
        /*1028*/ 	.word	0x00000003
        /*102c*/ 	.word	0x00033480
        /*1030*/ 	.short	0x010a
        /*1032*/ 	.byte	0x3f
	.zero		1


	//   ....[76]....
        /*1034*/ 	.word	0x0002e410
        /*1038*/ 	.word	0x0000002a
        /*103c*/ 	.word	0x00033490
        /*1040*/ 	.short	0x010a
        /*1042*/ 	.byte	0x3f
	.zero		1


	//   ....[77]....
        /*1044*/ 	.word	0x0002e460
        /*1048*/ 	.word	0x0000002a
        /*104c*/ 	.word	0x00033490
        /*1050*/ 	.short	0x010a
        /*1052*/ 	.byte	0x3f
	.zero		1


	//   ....[78]....
        /*1054*/ 	.word	0x0002e4b0
        /*1058*/ 	.word	0x0000002a
        /*105c*/ 	.word	0x00033490
        /*1060*/ 	.short	0x010a
        /*1062*/ 	.byte	0x3f
	.zero		1


	//   ....[79]....
        /*1064*/ 	.word	0x0002e500
        /*1068*/ 	.word	0x0000002a
        /*106c*/ 	.word	0x000334b0
        /*1070*/ 	.short	0x010a
        /*1072*/ 	.byte	0x3f
	.zero		1


	//   ....[80]....
        /*1074*/ 	.word	0x0002e8d0
        /*1078*/ 	.word	0x00000010
        /*107c*/ 	.word	0x00033400
        /*1080*/ 	.short	0x010a
        /*1082*/ 	.byte	0x3f
	.zero		1


	//   ....[81]....
        /*1084*/ 	.word	0x0002eb90
        /*1088*/ 	.word	0x00000010
        /*108c*/ 	.word	0x00033400
        /*1090*/ 	.short	0x010a
        /*1092*/ 	.byte	0x3f
	.zero		1


	//   ....[82]....
        /*1094*/ 	.word	0x0002ebe0
        /*1098*/ 	.word	0x00000003
        /*109c*/ 	.word	0x00033430
        /*10a0*/ 	.short	0x010a
        /*10a2*/ 	.byte	0x3f
	.zero		1


	//   ....[83]....
        /*10a4*/ 	.word	0x0002ec30
        /*10a8*/ 	.word	0x0000000d
        /*10ac*/ 	.word	0x00033430
        /*10b0*/ 	.short	0x010a
        /*10b2*/ 	.byte	0x3f
	.zero		1


	//   ....[84]....
        /*10b4*/ 	.word	0x0002ec80
        /*10b8*/ 	.word	0x00000008
        /*10bc*/ 	.word	0x00033450
        /*10c0*/ 	.short	0x010a
        /*10c2*/ 	.byte	0x3f
	.zero		1


	//   ....[85]....
        /*10c4*/ 	.word	0x0002ecd0
        /*10c8*/ 	.word	0x0000000d
        /*10cc*/ 	.word	0x00033430
        /*10d0*/ 	.short	0x010a
        /*10d2*/ 	.byte	0x3f
	.zero		1


	//   ....[86]....
        /*10d4*/ 	.word	0x0002ed20
        /*10d8*/ 	.word	0x00000008
        /*10dc*/ 	.word	0x00033450
        /*10e0*/ 	.short	0x010a
        /*10e2*/ 	.byte	0x3f
	.zero		1


	//   ....[87]....
        /*10e4*/ 	.word	0x0002ed70
        /*10e8*/ 	.word	0x00000014
        /*10ec*/ 	.word	0x00033450
        /*10f0*/ 	.short	0x010a
        /*10f2*/ 	.byte	0x3f
	.zero		1


	//   ....[88]....
        /*10f4*/ 	.word	0x00030700
        /*10f8*/ 	.word	0x0000000b
        /*10fc*/ 	.word	0x00033420
        /*1100*/ 	.short	0x010a
        /*1102*/ 	.byte	0x3f
	.zero		1


	//   ....[89]....
        /*1104*/ 	.word	0x00030750
        /*1108*/ 	.word	0x00000007
        /*110c*/ 	.word	0x000334a0
        /*1110*/ 	.short	0x010a
        /*1112*/ 	.byte	0x3f
	.zero		1


	//   ....[90]....
        /*1114*/ 	.word	0x000307a0
        /*1118*/ 	.word	0x00000007
        /*111c*/ 	.word	0x000334c0
        /*1120*/ 	.short	0x010a
        /*1122*/ 	.byte	0x3f
	.zero		1


	//   ....[91]....
        /*1124*/ 	.word	0x000307f0
        /*1128*/ 	.word	0x00000007
        /*112c*/ 	.word	0x000334a0
        /*1130*/ 	.short	0x010a
        /*1132*/ 	.byte	0x3f
	.zero		1


	//   ....[92]....
        /*1134*/ 	.word	0x00030840
        /*1138*/ 	.word	0x00000007
        /*113c*/ 	.word	0x000334c0
        /*1140*/ 	.short	0x010a
        /*1142*/ 	.byte	0x3f
	.zero		1


	//   ....[93]....
        /*1144*/ 	.word	0x000309e0
        /*1148*/ 	.word	0x00000004
        /*114c*/ 	.word	0x00033480
        /*1150*/ 	.short	0x010a
        /*1152*/ 	.byte	0x3f
	.zero		1


	//   ....[94]....
        /*1154*/ 	.word	0x00030a30
        /*1158*/ 	.word	0x00000004
        /*115c*/ 	.word	0x00033440
        /*1160*/ 	.short	0x010a
        /*1162*/ 	.byte	0x3f
	.zero		1


	//   ....[95]....
        /*1164*/ 	.word	0x00030ab0
        /*1168*/ 	.word	0x00000004
        /*116c*/ 	.word	0x00033420
        /*1170*/ 	.short	0x010a
        /*1172*/ 	.byte	0x3f
	.zero		1


	//   ....[96]....
        /*1174*/ 	.word	0x00030b00
        /*1178*/ 	.word	0x00000005
        /*117c*/ 	.word	0x00033480
        /*1180*/ 	.short	0x010a
        /*1182*/ 	.byte	0x3f
	.zero		1


	//   ....[97]....
        /*1184*/ 	.word	0x00030b50
        /*1188*/ 	.word	0x00000005
        /*118c*/ 	.word	0x00033440
        /*1190*/ 	.short	0x010a
        /*1192*/ 	.byte	0x3f
	.zero		1


	//   ....[98]....
        /*1194*/ 	.word	0x00030ba0
        /*1198*/ 	.word	0x0000000d
        /*119c*/ 	.word	0x00033470
        /*11a0*/ 	.short	0x010a
        /*11a2*/ 	.byte	0x3f
	.zero		1


	//   ....[99]....
        /*11a4*/ 	.word	0x00030bf0
        /*11a8*/ 	.word	0x0000000d
        /*11ac*/ 	.word	0x00033460
        /*11b0*/ 	.short	0x010a
        /*11b2*/ 	.byte	0x3f
	.zero		1


	//   ....[100]....
        /*11b4*/ 	.word	0x00030c40
        /*11b8*/ 	.word	0x00000000
        /*11bc*/ 	.word	0x00033470
        /*11c0*/ 	.short	0x010a
        /*11c2*/ 	.byte	0x3f
	.zero		1


	//   ....[101]....
        /*11c4*/ 	.word	0x00030c90
        /*11c8*/ 	.word	0x00000000
        /*11cc*/ 	.word	0x00033460
        /*11d0*/ 	.short	0x010a
        /*11d2*/ 	.byte	0x3f
	.zero		1


	//   ....[102]....
        /*11d4*/ 	.word	0x00031620
        /*11d8*/ 	.word	0x00000000
        /*11dc*/ 	.word	0x00033420
        /*11e0*/ 	.short	0x010a
        /*11e2*/ 	.byte	0x3f
	.zero		1


	//   ....[103]....
        /*11e4*/ 	.word	0x000317c0
        /*11e8*/ 	.word	0x00000006
        /*11ec*/ 	.word	0x00000000
        /*11f0*/ 	.short	0x010a
        /*11f2*/ 	.byte	0x3f
	.zero		1


	//   ....[104]....
        /*11f4*/ 	.word	0x00031810
        /*11f8*/ 	.word	0x00000007
        /*11fc*/ 	.word	0x00000000
        /*1200*/ 	.short	0x010a
        /*1202*/ 	.byte	0x3f
	.zero		1


	//   ....[105]....
        /*1204*/ 	.word	0x00031860
        /*1208*/ 	.word	0x00000004
        /*120c*/ 	.word	0x00033460
        /*1210*/ 	.short	0x010a
        /*1212*/ 	.byte	0x3f
	.zero		1


	//   ....[106]....
        /*1214*/ 	.word	0x000318b0
        /*1218*/ 	.word	0x00000003
        /*121c*/ 	.word	0x00033460
        /*1220*/ 	.short	0x010a
        /*1222*/ 	.byte	0x3f
	.zero		1


	//   ....[107]....
        /*1224*/ 	.word	0x00031900
        /*1228*/ 	.word	0x00000004
        /*122c*/ 	.word	0x00033480
        /*1230*/ 	.short	0x010a
        /*1232*/ 	.byte	0x3f
	.zero		1


	//----- nvinfo : EIATTR_NUM_MBARRIERS
	.align		4
.L_875:
        /*1234*/ 	.byte	0x03, 0x38
        /*1236*/ 	.short	0x0016


	//----- nvinfo : EIATTR_EXIT_INSTR_OFFSETS
	.align		4
        /*1238*/ 	.byte	0x04, 0x1c
        /*123a*/ 	.short	(.L_877 - .L_876)


	//   ....[0]....
.L_876:
        /*123c*/ 	.word	0x0002e400


	//----- nvinfo : EIATTR_MAX_THREADS
	.align		4
.L_877:
        /*1240*/ 	.byte	0x04, 0x05
        /*1242*/ 	.short	(.L_879 - .L_878)
.L_878:
        /*1244*/ 	.word	0x00000180
        /*1248*/ 	.word	0x00000001
        /*124c*/ 	.word	0x00000001


	//----- nvinfo : EIATTR_CRS_STACK_SIZE
	.align		4
.L_879:
        /*1250*/ 	.byte	0x04, 0x1e
        /*1252*/ 	.short	(.L_881 - .L_880)
.L_880:
        /*1254*/ 	.word	0x00000000


	//----- nvinfo : EIATTR_CBANK_PARAM_SIZE
	.align		4
.L_881:
        /*1258*/ 	.byte	0x03, 0x19
        /*125a*/ 	.short	0x0a70


	//----- nvinfo : EIATTR_PARAM_CBANK
	.align		4
        /*125c*/ 	.byte	0x04, 0x0a
        /*125e*/ 	.short	(.L_883 - .L_882)
	.align		4
.L_882:
        /*1260*/ 	.word	index@(.nv.constant0._ZN7cutlass13device_kernelIN5flash11enable_sm90INS1_16FlashAttnFwdSm90INS1_25CollectiveMainloopFwdSm90ILi2EN4cute5tupleIJNS5_1CILi1EEES8_S8_EEENS6_IJNS7_ILi128EEENS7_ILi160EEENS7_ILi192EEEEEELi192ENS_12float_e4m3_tEfNS_4arch4Sm90ELb1ELb0ELb0ELb1ELb0ELb1ELb0ELb1ELb1ELb0ELb0ELb0EEENS1_21CollectiveEpilogueFwdINS6_IJSA_SC_SB_EEES9_NS_10bfloat16_tESG_Li256ELb1ELb0ELb0ELb1EEENS1_36VarlenDynamicPersistentTileSchedulerILi128ELi160ELi256ELi128ELb0ELb0ELb1ELb1ELb1ELb1EEEEEEEEEvNT_6ParamsE)
        /*1264*/ 	.short	0x0210
        /*1266*/ 	.short	0x0a70


	//----- nvinfo : EIATTR_SW_WAR
	.align		4
.L_883:
        /*1268*/ 	.byte	0x04, 0x36
        /*126a*/ 	.short	(.L_885 - .L_884)
.L_884:
        /*126c*/ 	.word	0x00000008
.L_885:


//--------------------- .nv.info._ZN7cutlass13device_kernelIN5flash11enable_sm90INS1_16FlashAttnFwdSm90INS1_25CollectiveMainloopFwdSm90ILi2EN4cute5tupleIJNS5_1CILi1EEES8_S8_EEENS6_IJNS7_ILi128EEENS7_ILi224EEESA_EEELi128ENS_12float_e4m3_tEfNS_4arch4Sm90ELb0ELb0ELb0ELb0ELb0ELb0ELb0ELb1ELb1ELb0ELb0ELb0EEENS1_21CollectiveEpilogueFwdINS6_IJSA_SA_SB_EEES9_NS_10bfloat16_tESF_Li256ELb0ELb0ELb0ELb1EEENS1_29StaticPersistentTileSchedulerILb0EEEEEEEEEvNT_6ParamsE --------------------------
	.section	.nv.info._ZN7cutlass13device_kernelIN5flash11enable_sm90INS1_16FlashAttnFwdSm90INS1_25CollectiveMainloopFwdSm90ILi2EN4cute5tupleIJNS5_1CILi1EEES8_S8_EEENS6_IJNS7_ILi128EEENS7_ILi224EEESA_EEELi128ENS_12float_e4m3_tEfNS_4arch4Sm90ELb0ELb0ELb0ELb0ELb0ELb0ELb0ELb1ELb1ELb0ELb0ELb0EEENS1_21CollectiveEpilogueFwdINS6_IJSA_SA_SB_EEES9_NS_10bfloat16_tESF_Li256ELb0ELb0ELb0ELb1EEENS1_29StaticPersistentTileSchedulerILb0EEEEEEEEEvNT_6ParamsE,"",@"SHT_CUDA_INFO"
	.sectionflags	@""
	.align	4


	//----- nvinfo : EIATTR_CUDA_API_VERSION
	.align		4
        /*0000*/ 	.byte	0x04, 0x37
        /*0002*/ 	.short	(.L_887 - .L_886)
.L_886:
        /*0004*/ 	.word	0x00000082


	//----- nvinfo : EIATTR_KPARAM_INFO
	.align		4
.L_887:
        /*0008*/ 	.byte	0x04, 0x17
        /*000a*/ 	.short	(.L_889 - .L_888)
.L_888:
        /*000c*/ 	.word	0x00000000
        /*0010*/ 	.short	0x0000
        /*0012*/ 	.short	0x0070
        /*0014*/ 	.byte	0x00, 0xf0, 0x01, 0x2e


	//----- nvinfo : EIATTR_SPARSE_MMA_MASK
	.align		4
.L_889:
        /*0018*/ 	.byte	0x03, 0x50
        /*001a*/ 	.short	0x0000


	//----- nvinfo : EIATTR_MAXREG_COUNT
	.align		4
        /*001c*/ 	.byte	0x03, 0x1b
        /*001e*/ 	.short	0x00a8


	//----- nvinfo : EIATTR_NUM_BARRIERS
	.align		4
        /*0020*/ 	.byte	0x02, 0x4c
        /*0022*/ 	.byte	0x10
	.zero		1


	//----- nvinfo : EIATTR_EXTERNS
	.align		4
        /*0024*/ 	.byte	0x04, 0x0f
        /*0026*/ 	.short	(.L_891 - .L_890)


	//   ....[0]....
	.align		4
.L_890:
        /*0028*/ 	.word	index@(__assertfail)


	//----- nvinfo : EIATTR_ANNOTATIONS
	.align		4
.L_891:
        /*002c*/ 	.byte	0x04, 0x55
        /*002e*/ 	.short	(.L_893 - .L_892)


	//   ....[0]....
.L_892:
        /* <DEDUP_REMOVED lines=26> */


	//----- nvinfo : EIATTR_MERCURY_ISA_VERSION
	.align		4
.L_893:
        /*01b8*/ 	.byte	0x03, 0x5f
        /*01ba*/ 	.short	0x0101


	//----- nvinfo : EIATTR_INT_WARP_WIDE_INSTR_OFFSETS
	.align		4
        /*01bc*/ 	.byte	0x04, 0x31
        /*01be*/ 	.short	(.L_895 - .L_894)


	//   ....[0]....
.L_894:
        /*01c0*/ 	.word	0x00000190


	//   ....[1]....
        /*01c4*/ 	.word	0x000001c0


	//   ....[2]....
        /*01c8*/ 	.word	0x000001d0


	//   ....[3]....
        /*01cc*/ 	.word	0x0000b010


	//----- nvinfo : EIATTR_COOP_GROUP_MASK_REGIDS
	.align		4
.L_895:
        /*01d0*/ 	.byte	0x04, 0x29
        /*01d2*/ 	.short	(.L_897 - .L_896)


	//   ....[0]....
.L_896:
        /*01d4*/ 	.word	0xffffffff


	//   ....[1]....
        /*01d8*/ 	.word	0xffffffff


	//   ....[2]....
        /*01dc*/ 	.word	0xffffffff


	//   ....[3]....
        /*01e0*/ 	.word	0xffffffff


	//   ....[4]....
        /*01e4*/ 	.word	0xffffffff


	//   ....[5]....
        /*01e8*/ 	.word	0xffffffff


	//   ....[6]....
        /*01ec*/ 	.word	0xffffffff


	//   ....[7]....
        /*01f0*/ 	.word	0xffffffff


	//   ....[8]....
        /*01f4*/ 	.word	0xffffffff


	//   ....[9]....
        /*01f8*/ 	.word	0xffffffff


	//   ....[10]....
        /*01fc*/ 	.word	0xffffffff


	//   ....[11]....
        /*0200*/ 	.word	0xffffffff


	//   ....[12]....
        /*0204*/ 	.word	0xffffffff


	//   ....[13]....
        /*0208*/ 	.word	0xffffffff


	//   ....[14]....
        /*020c*/ 	.word	0xffffffff


	//   ....[15]....
        /*0210*/ 	.word	0xffffffff


	//   ....[16]....
        /*0214*/ 	.word	0xffffffff


	//   ....[17]....
        /*0218*/ 	.word	0xffffffff


	//   ....[18]....
        /*021c*/ 	.word	0xffffffff


	//   ....[19]....
        /*0220*/ 	.word	0xffffffff


	//   ....[20]....
        /*0224*/ 	.word	0xffffffff


	//   ....[21]....
        /*0228*/ 	.word	0xffffffff


	//   ....[22]....
        /*022c*/ 	.word	0xffffffff


	//   ....[23]....
        /*0230*/ 	.word	0xffffffff


	//   ....[24]....
        /*0234*/ 	.word	0xffffffff


	//   ....[25]....
        /*0238*/ 	.word	0xffffffff


	//   ....[26]....
        /*023c*/ 	.word	0xffffffff


	//   ....[27]....
        /*0240*/ 	.word	0xffffffff


	//   ....[28]....
        /*0244*/ 	.word	0xffffffff


	//   ....[29]....
        /*0248*/ 	.word	0xffffffff


	//   ....[30]....
        /*024c*/ 	.word	0xffffffff


	//   ....[31]....
        /*0250*/ 	.word	0xffffffff


	//   ....[32]....
        /*0254*/ 	.word	0xffffffff


	//   ....[33]....
        /*0258*/ 	.word	0xffffffff


	//   ....[34]....
        /*025c*/ 	.word	0xffffffff


	//   ....[35]....
        /*0260*/ 	.word	0xffffffff


	//   ....[36]....
        /*0264*/ 	.word	0xffffffff


	//   ....[37]....
        /*0268*/ 	.word	0xffffffff


	//   ....[38]....
        /*026c*/ 	.word	0xffffffff


	//   ....[39]....
        /*0270*/ 	.word	0xffffffff


	//   ....[40]....
        /*0274*/ 	.word	0xffffffff


	//   ....[41]....
        /*0278*/ 	.word	0xffffffff


	//   ....[42]....
        /*027c*/ 	.word	0xffffffff


	//   ....[43]....
        /*0280*/ 	.word	0xffffffff


	//   ....[44]....
        /*0284*/ 	.word	0xffffffff


	//   ....[45]....
        /*0288*/ 	.word	0xffffffff


	//   ....[46]....
        /*028c*/ 	.word	0xffffffff


	//   ....[47]....
        /*0290*/ 	.word	0xffffffff


	//   ....[48]....
        /*0294*/ 	.word	0xffffffff


	//   ....[49]....
        /*0298*/ 	.word	0xffffffff


	//   ....[50]....
        /*029c*/ 	.word	0xffffffff


	//   ....[51]....
        /*02a0*/ 	.word	0xffffffff


	//   ....[52]....
        /*02a4*/ 	.word	0xffffffff


	//   ....[53]....
        /*02a8*/ 	.word	0xffffffff


	//   ....[54]....
        /*02ac*/ 	.word	0xffffffff


	//   ....[55]....
        /*02b0*/ 	.word	0x0500000f


	//----- nvinfo : EIATTR_COOP_GROUP_INSTR_OFFSETS
	.align		4
.L_897:
        /*02b4*/ 	.byte	0x04, 0x28
        /*02b6*/ 	.short	(.L_899 - .L_898)


	//   ....[0]....
.L_898:
        /*02b8*/ 	.word	0x00000070


	//   ....[1]....
        /*02bc*/ 	.word	0x000001a0


	//   ....[2]....
        /*02c0*/ 	.word	0x000001f0


	//   ....[3]....
        /*02c4*/ 	.word	0x000003e0


	//   ....[4]....
        /*02c8*/ 	.word	0x00000540


	//   ....[5]....
        /*02cc*/ 	.word	0x00000660


	//   ....[6]....
        /*02d0*/ 	.word	0x000007c0


	//   ....[7]....
        /*02d4*/ 	.word	0x00000e10


	//   ....[8]....
        /*02d8*/ 	.word	0x00002f60


	//   ....[9]....
        /*02dc*/ 	.word	0x00003060


	//   ....[10]....
        /*02e0*/ 	.word	0x000038a0


	//   ....[11]....
        /*02e4*/ 	.word	0x00003900


	//   ....[12]....
        /*02e8*/ 	.word	0x000068f0


	//   ....[13]....
        /*02ec*/ 	.word	0x00006910


	//   ....[14]....
        /*02f0*/ 	.word	0x00006930


	//   ....[15]....
        /*02f4*/ 	.word	0x00006950


	//   ....[16]....
        /*02f8*/ 	.word	0x00008d80


	//   ....[17]....
        /*02fc*/ 	.word	0x00008d90


	//   ....[18]....
        /*0300*/ 	.word	0x00008e10


	//   ....[19]....
        /*0304*/ 	.word	0x00008e20


	//   ....[20]....
        /*0308*/ 	.word	0x00009d70


	//   ....[21]....
        /*030c*/ 	.word	0x00009d80


	//   ....[22]....
        /*0310*/ 	.word	0x00009d90


	//   ....[23]....
        /*0314*/ 	.word	0x00009da0


	//   ....[24]....
        /*0318*/ 	.word	0x00009db0


	//   ....[25]....
        /*031c*/ 	.word	0x00009dc0


	//   ....[26]....
        /*0320*/ 	.word	0x00009dd0


	//   ....[27]....
        /*0324*/ 	.word	0x00009de0


	//   ....[28]....
        /*0328*/ 	.word	0x00009df0


	//   ....[29]....
        /*032c*/ 	.word	0x00009e00


	//   ....[30]....
        /*0330*/ 	.word	0x00009e30


	//   ....[31]....
        /*0334*/ 	.word	0x00009e40


	//   ....[32]....
        /*0338*/ 	.word	0x00009e50


	//   ....[33]....
        /*033c*/ 	.word	0x00009e60


	//   ....[34]....
        /*0340*/ 	.word	0x00009e70


	//   ....[35]....
        /*0344*/ 	.word	0x00009e90


	//   ....[36]....
        /*0348*/ 	.word	0x00009ed0


	//   ....[37]....
        /*034c*/ 	.word	0x00009ef0


	//   ....[38]....
        /*0350*/ 	.word	0x00009f00


	//   ....[39]....
        /*0354*/ 	.word	0x00009f30


	//   ....[40]....
        /*0358*/ 	.word	0x00009f90


	//   ....[41]....
        /*035c*/ 	.word	0x00009fa0


	//   ....[42]....
        /*0360*/ 	.word	0x00009fd0


	//   ....[43]....
        /*0364*/ 	.word	0x0000a000


	//   ....[44]....
        /*0368*/ 	.word	0x0000a030


	//   ....[45]....
        /*036c*/ 	.word	0x0000a040


	//   ....[46]....
        /*0370*/ 	.word	0x0000a050


	//   ....[47]....
        /*0374*/ 	.word	0x0000a060


	//   ....[48]....
        /*0378*/ 	.word	0x0000a070


	//   ....[49]....
        /*037c*/ 	.word	0x0000a090


	//   ....[50]....
        /*0380*/ 	.word	0x0000a0c0


	//   ....[51]....
        /*0384*/ 	.word	0x0000a0d0


	//   ....[52]....
        /*0388*/ 	.word	0x0000a1d0


	//   ....[53]....
        /*038c*/ 	.word	0x0000b100


	//   ....[54]....
        /*0390*/ 	.word	0x0000d200


	//   ....[55]....
        /*0394*/ 	.word	0x0000d720


	//----- nvinfo : EIATTR_REG_RECONFIG
	.align		4
.L_899:
        /*0398*/ 	.byte	0x01, 0x54
	.zero		2


	//----- nvinfo : EIATTR_SYSCALL_OFFSETS
	.align		4
        /*039c*/ 	.byte	0x04, 0x46
        /*039e*/ 	.short	(.L_901 - .L_900)


	//   ....[0]....
.L_900:
        /*03a0*/ 	.word	0x000014b0


	//   ....[1]....
        /*03a4*/ 	.word	0x0000aad0


	//   ....[2]....
        /*03a8*/ 	.word	0x0000ac10


	//   ....[3]....
        /*03ac*/ 	.word	0x0000ad50


	//   ....[4]....
        /*03b0*/ 	.word	0x0000ae70


	//----- nvinfo : EIATTR_MBARRIER_INSTR_OFFSETS
	.align		4
.L_901:
        /*03b4*/ 	.byte	0x04, 0x39
        /*03b6*/ 	.short	(.L_903 - .L_902)


	//   ....[0]....
.L_902:
        /*03b8*/ 	.word	0x00000290
        /*03bc*/ 	.word	0x000000ff
        /*03c0*/ 	.word	0x0002e800
        /*03c4*/ 	.short	0x0100
        /*03c6*/ 	.byte	0x06
	.zero		1


	//   ....[1]....
        /*03c8*/ 	.word	0x000002a0
        /*03cc*/ 	.word	0x000000ff
        /*03d0*/ 	.word	0x0002e820
        /*03d4*/ 	.short	0x0100
        /*03d6*/ 	.byte	0x06
	.zero		1


	//   ....[2]....
        /*03d8*/ 	.word	0x00000390
        /*03dc*/ 	.word	0x000000ff
        /*03e0*/ 	.word	0x0002e830
        /*03e4*/ 	.short	0x0100
        /*03e6*/ 	.byte	0x08
	.zero		1


	//   ....[3]....
        /*03e8*/ 	.word	0x000003a0
        /*03ec*/ 	.word	0x000000ff
        /*03f0*/ 	.word	0x0002e840
        /*03f4*/ 	.short	0x0100
        /*03f6*/ 	.byte	0x08
	.zero		1


	//   ....[4]....
        /*03f8*/ 	.word	0x000003b0
        /*03fc*/ 	.word	0x000000ff
        /*0400*/ 	.word	0x0002e838
        /*0404*/ 	.short	0x0100
        /*0406*/ 	.byte	0x08
	.zero		1


	//   ....[5]....
        /*0408*/ 	.word	0x000003c0
        /*040c*/ 	.word	0x000000ff
        /*0410*/ 	.word	0x0002e848
        /*0414*/ 	.short	0x0100
        /*0416*/ 	.byte	0x08
	.zero		1


	//   ....[6]....
        /*0418*/ 	.word	0x000004f0
        /*041c*/ 	.word	0x000000ff
        /*0420*/ 	.word	0x0002e850
        /*0424*/ 	.short	0x0100
        /*0426*/ 	.byte	0x08
	.zero		1


	//   ....[7]....
        /*0428*/ 	.word	0x00000500
        /*042c*/ 	.word	0x000000ff
        /*0430*/ 	.word	0x0002e860
        /*0434*/ 	.short	0x0100
        /*0436*/ 	.byte	0x08
	.zero		1


	//   ....[8]....
        /*0438*/ 	.word	0x00000510
        /*043c*/ 	.word	0x000000ff
        /*0440*/ 	.word	0x0002e858
        /*0444*/ 	.short	0x0100
        /*0446*/ 	.byte	0x08
	.zero		1


	//   ....[9]....
        /*0448*/ 	.word	0x00000520
        /*044c*/ 	.word	0x000000ff
        /*0450*/ 	.word	0x0002e868
        /*0454*/ 	.short	0x0100
        /*0456*/ 	.byte	0x08
	.zero		1


	//   ....[10]....
        /*0458*/ 	.word	0x00000610
        /*045c*/ 	.word	0x000000ff
        /*0460*/ 	.word	0x0002e870
        /*0464*/ 	.short	0x0100
        /*0466*/ 	.byte	0x06
	.zero		1


	//   ....[11]....
        /*0468*/ 	.word	0x00000620
        /*046c*/ 	.word	0x000000ff
        /*0470*/ 	.word	0x0002e880
        /*0474*/ 	.short	0x0100
        /*0476*/ 	.byte	0x06
	.zero		1


	//   ....[12]....
        /*0478*/ 	.word	0x00000630
        /*047c*/ 	.word	0x000000ff
        /*0480*/ 	.word	0x0002e878
        /*0484*/ 	.short	0x0100
        /*0486*/ 	.byte	0x06
	.zero		1


	//   ....[13]....
        /*0488*/ 	.word	0x00000640
        /*048c*/ 	.word	0x000000ff
        /*0490*/ 	.word	0x0002e888
        /*0494*/ 	.short	0x0100
        /*0496*/ 	.byte	0x06
	.zero		1


	//   ....[14]....
        /*0498*/ 	.word	0x00000770
        /*049c*/ 	.word	0x000000ff
        /*04a0*/ 	.word	0x0002e890
        /*04a4*/ 	.short	0x0100
        /*04a6*/ 	.byte	0x08
	.zero		1


	//   ....[15]....
        /*04a8*/ 	.word	0x00000780
        /*04ac*/ 	.word	0x000000ff
        /*04b0*/ 	.word	0x0002e8a0
        /*04b4*/ 	.short	0x0100
        /*04b6*/ 	.byte	0x08
	.zero		1


	//   ....[16]....
        /*04b8*/ 	.word	0x00000790
        /*04bc*/ 	.word	0x000000ff
        /*04c0*/ 	.word	0x0002e898
        /*04c4*/ 	.short	0x0100
        /*04c6*/ 	.byte	0x08
	.zero		1


	//   ....[17]....
        /*04c8*/ 	.word	0x000007a0
        /*04cc*/ 	.word	0x000000ff
        /*04d0*/ 	.word	0x0002e8a8
        /*04d4*/ 	.short	0x0100
        /*04d6*/ 	.byte	0x08
	.zero		1


	//   ....[18]....
        /*04d8*/ 	.word	0x000008d0
        /*04dc*/ 	.word	0x000000ff
        /*04e0*/ 	.word	0x0002e8b0
        /*04e4*/ 	.short	0x0100
        /*04e6*/ 	.byte	0x08
	.zero		1


	//   ....[19]....
        /*04e8*/ 	.word	0x000008e0
        /*04ec*/ 	.word	0x000000ff
        /*04f0*/ 	.word	0x0002e8c0
        /*04f4*/ 	.short	0x0100
        /*04f6*/ 	.byte	0x08
	.zero		1


	//   ....[20]....
        /*04f8*/ 	.word	0x000008f0
        /*04fc*/ 	.word	0x000000ff
        /*0500*/ 	.word	0x0002e8b8
        /*0504*/ 	.short	0x0100
        /*0506*/ 	.byte	0x08
	.zero		1


	//   ....[21]....
        /*0508*/ 	.word	0x00000900
        /*050c*/ 	.word	0x000000ff
        /*0510*/ 	.word	0x0002e8c8
        /*0514*/ 	.short	0x0100
        /*0516*/ 	.byte	0x08
	.zero		1


	//   ....[22]....
        /*0518*/ 	.word	0x00001510
        /*051c*/ 	.word	0x000000ff
        /*0520*/ 	.word	0x0002e800
        /*0524*/ 	.short	0x010a
        /*0526*/ 	.byte	0x26
	.zero		1


	//   ....[23]....
        /*0528*/ 	.word	0x00001590
        /*052c*/ 	.word	0x00000004
        /*0530*/ 	.word	0x0002e830
        /*0534*/ 	.short	0x010a
        /*0536*/ 	.byte	0x3f
	.zero		1


	//   ....[24]....
        /*0538*/ 	.word	0x000015d0
        /*053c*/ 	.word	0x00000004
        /*0540*/ 	.word	0x0002e830
        /*0544*/ 	.short	0x010a
        /*0546*/ 	.byte	0x3f
	.zero		1


	//   ....[25]....
        /*0548*/ 	.word	0x000038b0
        /*054c*/ 	.word	0x00000004
        /*0550*/ 	.word	0x00000000
        /*0554*/ 	.short	0x0101
        /*0556*/ 	.byte	0x3f
	.zero		1


	//   ....[26]....
        /*0558*/ 	.word	0x00005450
        /*055c*/ 	.word	0x000000ff
        /*0560*/ 	.word	0x0002e830
        /*0564*/ 	.short	0x010a
        /*0566*/ 	.byte	0x06
	.zero		1


	//   ....[27]....
        /*0568*/ 	.word	0x00005490
        /*056c*/ 	.word	0x000000ff
        /*0570*/ 	.word	0x0002e830
        /*0574*/ 	.short	0x010a
        /*0576*/ 	.byte	0x06
	.zero		1


	//   ....[28]....
        /*0578*/ 	.word	0x00006080
        /*057c*/ 	.word	0x000000ff
        /*0580*/ 	.word	0x0002e850
        /*0584*/ 	.short	0x010a
        /*0586*/ 	.byte	0x06
	.zero		1


	//   ....[29]....
        /*0588*/ 	.word	0x000060c0
        /*058c*/ 	.word	0x000000ff
        /*0590*/ 	.word	0x0002e850
        /*0594*/ 	.short	0x010a
        /*0596*/ 	.byte	0x06
	.zero		1


	//   ....[30]....
        /*0598*/ 	.word	0x00007f60
        /*059c*/ 	.word	0x00000004
        /*05a0*/ 	.word	0x00000000
        /*05a4*/ 	.short	0x0101
        /*05a6*/ 	.byte	0x3f
	.zero		1


	//   ....[31]....
        /*05a8*/ 	.word	0x00008250
        /*05ac*/ 	.word	0x000000ff
        /*05b0*/ 	.word	0x00000000
        /*05b4*/ 	.short	0x0101
        /*05b6*/ 	.byte	0x06
	.zero		1


	//   ....[32]....
        /*05b8*/ 	.word	0x000089d0
        /*05bc*/ 	.word	0x000000ff
        /*05c0*/ 	.word	0x0002e850
        /*05c4*/ 	.short	0x010a
        /*05c6*/ 	.byte	0x04
	.zero		1


	//   ....[33]....
        /*05c8*/ 	.word	0x00008a10
        /*05cc*/ 	.word	0x000000ff
        /*05d0*/ 	.word	0x0002e850
        /*05d4*/ 	.short	0x010a
        /*05d6*/ 	.byte	0x04
	.zero		1


	//   ....[34]....
        /*05d8*/ 	.word	0x00009850
        /*05dc*/ 	.word	0x000000ff
        /*05e0*/ 	.word	0x00000000
        /*05e4*/ 	.short	0x0101
        /*05e6*/ 	.byte	0x04
	.zero		1


	//   ....[35]....
        /*05e8*/ 	.word	0x0000a430
        /*05ec*/ 	.word	0x000000ff
        /*05f0*/ 	.word	0x00000000
        /*05f4*/ 	.short	0x0101
        /*05f6*/ 	.byte	0x06
	.zero		1


	//   ....[36]....
        /*05f8*/ 	.word	0x0000b320
        /*05fc*/ 	.word	0x00000003
        /*0600*/ 	.word	0x0002e880
        /*0604*/ 	.short	0x010a
        /*0606*/ 	.byte	0x3f
	.zero		1


	//   ....[37]....
        /*0608*/ 	.word	0x0000b4e0
        /*060c*/ 	.word	0x00000003
        /*0610*/ 	.word	0x0002e840
        /*0614*/ 	.short	0x010a
        /*0616*/ 	.byte	0x3f
	.zero		1


	//   ....[38]....
        /*0618*/ 	.word	0x0000b7b0
        /*061c*/ 	.word	0x000000ff
        /*0620*/ 	.word	0x0002e820
        /*0624*/ 	.short	0x010a
        /*0626*/ 	.byte	0x28
	.zero		1


	//   ....[39]....
        /*0628*/ 	.word	0x0000ba70
        /*062c*/ 	.word	0x00000005
        /*0630*/ 	.word	0x0002e880
        /*0634*/ 	.short	0x010a
        /*0636*/ 	.byte	0x3f
	.zero		1


	//   ....[40]....
        /*0638*/ 	.word	0x0000bce0
        /*063c*/ 	.word	0x00000005
        /*0640*/ 	.word	0x0002e840
        /*0644*/ 	.short	0x010a
        /*0646*/ 	.byte	0x3f
	.zero		1


	//   ....[41]....
        /*0648*/ 	.word	0x0000bfd0
        /*064c*/ 	.word	0x00000003
        /*0650*/ 	.word	0x0002e870
        /*0654*/ 	.short	0x010a
        /*0656*/ 	.byte	0x3f
	.zero		1


	//   ....[42]....
        /*0658*/ 	.word	0x0000c040
        /*065c*/ 	.word	0x00000003
        /*0660*/ 	.word	0x0002e860
        /*0664*/ 	.short	0x010a
        /*0666*/ 	.byte	0x3f
	.zero		1


	//   ....[43]....
        /*0668*/ 	.word	0x0000c810
        /*066c*/ 	.word	0x00000003
        /*0670*/ 	.word	0x0002e850
        /*0674*/ 	.short	0x0101
        /*0676*/ 	.byte	0x3f
	.zero		1


	//   ....[44]....
        /*0678*/ 	.word	0x0000c850
        /*067c*/ 	.word	0x00000002
        /*0680*/ 	.word	0x00000000
        /*0684*/ 	.short	0x0101
        /*0686*/ 	.byte	0x3f
	.zero		1


	//   ....[45]....
        /*0688*/ 	.word	0x0000c910
        /*068c*/ 	.word	0x00000014
        /*0690*/ 	.word	0x0002e870
        /*0694*/ 	.short	0x010a
        /*0696*/ 	.byte	0x3f
	.zero		1


	//   ....[46]....
        /*0698*/ 	.word	0x0000c9a0
        /*069c*/ 	.word	0x00000014
        /*06a0*/ 	.word	0x0002e860
        /*06a4*/ 	.short	0x010a
        /*06a6*/ 	.byte	0x3f
	.zero		1


	//   ....[47]....
        /*06a8*/ 	.word	0x0000d030
        /*06ac*/ 	.word	0x00000014
        /*06b0*/ 	.word	0x0002e850
        /*06b4*/ 	.short	0x0101
        /*06b6*/ 	.byte	0x3f
	.zero		1


	//   ....[48]....
        /*06b8*/ 	.word	0x0000d0c0
        /*06bc*/ 	.word	0x00000000
        /*06c0*/ 	.word	0x00000000
        /*06c4*/ 	.short	0x0101
        /*06c6*/ 	.byte	0x3f
	.zero		1


	//   ....[49]....
        /*06c8*/ 	.word	0x0000d1b0
        /*06cc*/ 	.word	0x00000009
        /*06d0*/ 	.word	0x0002e820
        /*06d4*/ 	.short	0x010a
        /*06d6*/ 	.byte	0x3f
	.zero		1


	//   ....[50]....
        /*06d8*/ 	.word	0x0000d320
        /*06dc*/ 	.word	0x00000005
        /*06e0*/ 	.word	0x00000000
        /*06e4*/ 	.short	0x010a
        /*06e6*/ 	.byte	0x3f
	.zero		1


	//   ....[51]....
        /*06e8*/ 	.word	0x0000d390
        /*06ec*/ 	.word	0x00000007
        /*06f0*/ 	.word	0x00000000
        /*06f4*/ 	.short	0x010a
        /*06f6*/ 	.byte	0x3f
	.zero		1


	//   ....[52]....
        /*06f8*/ 	.word	0x0000d3f0
        /*06fc*/ 	.word	0x00000005
        /*0700*/ 	.word	0x0002e860
        /*0704*/ 	.short	0x010a
        /*0706*/ 	.byte	0x3f
	.zero		1


	//   ....[53]....
        /*0708*/ 	.word	0x0000d440
        /*070c*/ 	.word	0x00000003
        /*0710*/ 	.word	0x0002e860
        /*0714*/ 	.short	0x010a
        /*0716*/ 	.byte	0x3f
	.zero		1


	//   ....[54]....
        /*0718*/ 	.word	0x0000d480
        /*071c*/ 	.word	0x00000005
        /*0720*/ 	.word	0x0002e880
        /*0724*/ 	.short	0x010a
        /*0726*/ 	.byte	0x3f
	.zero		1


	//   ....[55]....
        /*0728*/ 	.word	0x0000d4a0
        /*072c*/ 	.word	0x00000003
        /*0730*/ 	.word	0x0002e880
        /*0734*/ 	.short	0x010a
        /*0736*/ 	.byte	0x3f
	.zero		1


	//   ....[56]....
        /*0738*/ 	.word	0x0000d510
        /*073c*/ 	.word	0x00000003
        /*0740*/ 	.word	0x0002e800
        /*0744*/ 	.short	0x010a
        /*0746*/ 	.byte	0x3f
	.zero		1


	//   ....[57]....
        /*0748*/ 	.word	0x0000d560
        /*074c*/ 	.word	0x00000004
        /*0750*/ 	.word	0x0002e830
        /*0754*/ 	.short	0x010a
        /*0756*/ 	.byte	0x3f
	.zero		1


	//   ....[58]....
        /*0758*/ 	.word	0x0000d5c0
        /*075c*/ 	.word	0x00000006
        /*0760*/ 	.word	0x0002e830
        /*0764*/ 	.short	0x010a
        /*0766*/ 	.byte	0x3f
	.zero		1


	//   ....[59]....
        /*0768*/ 	.word	0x0000d620
        /*076c*/ 	.word	0x00000006
        /*0770*/ 	.word	0x0002e850
        /*0774*/ 	.short	0x010a
        /*0776*/ 	.byte	0x3f
	.zero		1


	//   ....[60]....
        /*0778*/ 	.word	0x0000d680
        /*077c*/ 	.word	0x00000007
        /*0780*/ 	.word	0x0002e850
        /*0784*/ 	.short	0x010a
        /*0786*/ 	.byte	0x3f
	.zero		1


	//   ....[61]....
        /*0788*/ 	.word	0x0000d7d0
        /*078c*/ 	.word	0x00000003
        /*0790*/ 	.word	0x0002e880
        /*0794*/ 	.short	0x010a
        /*0796*/ 	.byte	0x3f
	.zero		1


	//   ....[62]....
        /*0798*/ 	.word	0x0000d820
        /*079c*/ 	.word	0x00000003
        /*07a0*/ 	.word	0x0002e840
        /*07a4*/ 	.short	0x010a
        /*07a6*/ 	.byte	0x3f
	.zero		1


	//   ....[63]....
        /*07a8*/ 	.word	0x0000d880
        /*07ac*/ 	.word	0x00000003
        /*07b0*/ 	.word	0x0002e820
        /*07b4*/ 	.short	0x010a
        /*07b6*/ 	.byte	0x3f
	.zero		1


	//   ....[64]....
        /*07b8*/ 	.word	0x0000d8d0
        /*07bc*/ 	.word	0x00000005
        /*07c0*/ 	.word	0x0002e880
        /*07c4*/ 	.short	0x010a
        /*07c6*/ 	.byte	0x3f
	.zero		1


	//   ....[65]....
        /*07c8*/ 	.word	0x0000d920
        /*07cc*/ 	.word	0x00000005
        /*07d0*/ 	.word	0x0002e840
        /*07d4*/ 	.short	0x010a
        /*07d6*/ 	.byte	0x3f
	.zero		1


	//   ....[66]....
        /*07d8*/ 	.word	0x0000d980
        /*07dc*/ 	.word	0x00000003
        /*07e0*/ 	.word	0x0002e870
        /*07e4*/ 	.short	0x010a
        /*07e6*/ 	.byte	0x3f
	.zero		1


	//   ....[67]....
        /*07e8*/ 	.word	0x0000d9e0
        /*07ec*/ 	.word	0x00000004
        /*07f0*/ 	.word	0x0002e860
        /*07f4*/ 	.short	0x010a
        /*07f6*/ 	.byte	0x3f
	.zero		1


	//   ....[68]....
        /*07f8*/ 	.word	0x0000da30
        /*07fc*/ 	.word	0x00000014
        /*0800*/ 	.word	0x0002e870
        /*0804*/ 	.short	0x010a
        /*0806*/ 	.byte	0x3f
	.zero		1


	//   ....[69]....
        /*0808*/ 	.word	0x0000da80
        /*080c*/ 	.word	0x00000014
        /*0810*/ 	.word	0x0002e860
        /*0814*/ 	.short	0x010a
        /*0816*/ 	.byte	0x3f
	.zero		1


	//   ....[70]....
        /*0818*/ 	.word	0x0000dad0
        /*081c*/ 	.word	0x00000009
        /*0820*/ 	.word	0x0002e820
        /*0824*/ 	.short	0x010a
        /*0826*/ 	.byte	0x3f
	.zero		1


	//   ....[71]....
        /*0828*/ 	.word	0x0000db20
        /*082c*/ 	.word	0x00000005
        /*0830*/ 	.word	0x00000000
        /*0834*/ 	.short	0x010a
        /*0836*/ 	.byte	0x3f
	.zero		1


	//   ....[72]....
        /*0838*/ 	.word	0x0000db70
        /*083c*/ 	.word	0x00000007
        /*0840*/ 	.word	0x00000000
        /*0844*/ 	.short	0x010a
        /*0846*/ 	.byte	0x3f
	.zero		1


	//   ....[73]....
        /*0848*/ 	.word	0x0000dbc0
        /*084c*/ 	.word	0x00000005
        /*0850*/ 	.word	0x0002e860
        /*0854*/ 	.short	0x010a
        /*0856*/ 	.byte	0x3f
	.zero		1


	//   ....[74]....
        /*0858*/ 	.word	0x0000dc10
        /*085c*/ 	.word	0x00000003
        /*0860*/ 	.word	0x0002e860
        /*0864*/ 	.short	0x010a
        /*0866*/ 	.byte	0x3f
	.zero		1


	//   ....[75]....
        /*0868*/ 	.word	0x0000dc60
        /*086c*/ 	.word	0x00000005
        /*0870*/ 	.word	0x0002e880
        /*0874*/ 	.short	0x010a
        /*0876*/ 	.byte	0x3f
	.zero		1


	//----- nvinfo : EIATTR_NUM_MBARRIERS
	.align		4
.L_903:
        /*0878*/ 	.byte	0x03, 0x38
        /*087a*/ 	.short	0x0016


	//----- nvinfo : EIATTR_EXIT_INSTR_OFFSETS
	.align		4
        /*087c*/ 	.byte	0x04, 0x1c
        /*087e*/ 	.short	(.L_905 - .L_904)


	//   ....[0]....
.L_904:
        /*0880*/ 	.word	0x00000a50


	//   ....[1]....
        /*0884*/ 	.word	0x0000a4e0


	//   ....[2]....
        /*0888*/ 	.word	0x0000d220


	//   ....[3]....
        /*088c*/ 	.word	0x0000d4f0


	//----- nvinfo : EIATTR_MAX_THREADS
	.align		4
.L_905:
        /*0890*/ 	.byte	0x04, 0x05
        /*0892*/ 	.short	(.L_907 - .L_906)
.L_906:
        /*0894*/ 	.word	0x00000180
        /*0898*/ 	.word	0x00000001
        /*089c*/ 	.word	0x00000001


	//----- nvinfo : EIATTR_CRS_STACK_SIZE
	.align		4
.L_907:
        /*08a0*/ 	.byte	0x04, 0x1e
        /*08a2*/ 	.short	(.L_909 - .L_908)
.L_908:
        /*08a4*/ 	.word	0x00000000


	//----- nvinfo : EIATTR_CBANK_PARAM_SIZE
	.align		4
.L_909:
        /*08a8*/ 	.byte	0x03, 0x19
        /*08aa*/ 	.short	0x0bf0


	//----- nvinfo : EIATTR_PARAM_CBANK
	.align		4
        /*08ac*/ 	.byte	0x04, 0x0a
        /*08ae*/ 	.short	(.L_911 - .L_910)
	.align		4
.L_910:
        /*08b0*/ 	.word	index@(.nv.constant0._ZN7cutlass13device_kernelIN5flash11enable_sm90INS1_16FlashAttnFwdSm90INS1_25CollectiveMainloopFwdSm90ILi2EN4cute5tupleIJNS5_1CILi1EEES8_S8_EEENS6_IJNS7_ILi128EEENS7_ILi224EEESA_EEELi128ENS_12float_e4m3_tEfNS_4arch4Sm90ELb0ELb0ELb0ELb0ELb0ELb0ELb0ELb1ELb1ELb0ELb0ELb0EEENS1_21CollectiveEpilogueFwdINS6_IJSA_SA_SB_EEES9_NS_10bfloat16_tESF_Li256ELb0ELb0ELb0ELb1EEENS1_29StaticPersistentTileSchedulerILb0EEEEEEEEEvNT_6ParamsE)
        /*08b4*/ 	.short	0x0210
        /*08b6*/ 	.short	0x0bf0


	//----- nvinfo : EIATTR_SW_WAR
	.align		4
.L_911:
        /*08b8*/ 	.byte	0x04, 0x36
        /*08ba*/ 	.short	(.L_913 - .L_912)
.L_912:
        /*08bc*/ 	.word	0x00000008
.L_913:


//--------------------- .nv.info._ZN7cutlass13device_kernelIN5flash11enable_sm90INS1_16FlashAttnFwdSm90INS1_25CollectiveMainloopFwdSm90ILi2EN4cute5tupleIJNS5_1CILi1EEES8_S8_EEENS6_IJNS7_ILi128EEENS7_ILi224EEESA_EEELi128ENS_12float_e4m3_tEfNS_4arch4Sm90ELb0ELb0ELb0ELb1ELb0ELb0ELb0ELb1ELb1ELb0ELb0ELb0EEENS1_21CollectiveEpilogueFwdINS6_IJSA_SA_SB_EEES9_NS_10bfloat16_tESF_Li256ELb1ELb0ELb0ELb1EEENS1_36VarlenDynamicPersistentTileSchedulerILi128ELi224ELi256ELi128ELb0ELb0ELb1ELb0ELb1ELb1EEEEEEEEEvNT_6ParamsE --------------------------
	.section	.nv.info._ZN7cutlass13device_kernelIN5flash11enable_sm90INS1_16FlashAttnFwdSm90INS1_25CollectiveMainloopFwdSm90ILi2EN4cute5tupleIJNS5_1CILi1EEES8_S8_EEENS6_IJNS7_ILi128EEENS7_ILi224EEESA_EEELi128ENS_12float_e4m3_tEfNS_4arch4Sm90ELb0ELb0ELb0ELb1ELb0ELb0ELb0ELb1ELb1ELb0ELb0ELb0EEENS1_21CollectiveEpilogueFwdINS6_IJSA_SA_SB_EEES9_NS_10bfloat16_tESF_Li256ELb1ELb0ELb0ELb1EEENS1_36VarlenDynamicPersistentTileSchedulerILi128ELi224ELi256ELi128ELb0ELb0ELb1ELb0ELb1ELb1EEEEEEEEEvNT_6ParamsE,"",@"SHT_CUDA_INFO"
	.sectionflags	@""
	.align	4


	//----- nvinfo : EIATTR_CUDA_API_VERSION
	.align		4
        /*0000*/ 	.byte	0x04, 0x37
        /*0002*/ 	.short	(.L_915 - .L_914)
.L_914:
        /*0004*/ 	.word	0x00000082


	//----- nvinfo : EIATTR_KPARAM_INFO
	.align		4
.L_915:
        /*0008*/ 	.byte	0x04, 0x17
        /*000a*/ 	.short	(.L_917 - .L_916)
.L_916:
        /*000c*/ 	.word	0x00000000
        /*0010*/ 	.short	0x0000
        /*0012*/ 	.short	0x0070
        /*0014*/ 	.byte	0x00, 0xf0, 0x01, 0x28


	//----- nvinfo : EIATTR_SPARSE_MMA_MASK
	.align		4
.L_917:
        /*0018*/ 	.byte	0x03, 0x50
        /*001a*/ 	.short	0x0000


	//----- nvinfo : EIATTR_MAXREG_COUNT
	.align		4
        /*001c*/ 	.byte	0x03, 0x1b
        /*001e*/ 	.short	0x00a8


	//----- nvinfo : EIATTR_NUM_BARRIERS
	.align		4
        /*0020*/ 	.byte	0x02, 0x4c
        /*0022*/ 	.byte	0x10
	.zero		1


	//----- nvinfo : EIATTR_EXTERNS
	.align		4
        /*0024*/ 	.byte	0x04, 0x0f
        /*0026*/ 	.short	(.L_919 - .L_918)


	//   ....[0]....
	.align		4
.L_918:
        /*0028*/ 	.word	index@(__assertfail)


	//----- nvinfo : EIATTR_ANNOTATIONS
	.align		4
.L_919:
        /*002c*/ 	.byte	0x04, 0x55
        /*002e*/ 	.short	(.L_921 - .L_920)


	//   ....[0]....
.L_920:
        /* <DEDUP_REMOVED lines=42> */


	//----- nvinfo : EIATTR_MERCURY_ISA_VERSION
	.align		4
.L_921:
        /*02b8*/ 	.byte	0x03, 0x5f
        /*02ba*/ 	.short	0x0101


	//----- nvinfo : EIATTR_UNUSED_LOAD_BYTE_OFFSET
	.align		4
        /*02bc*/ 	.byte	0x04, 0x44
        /*02be*/ 	.short	(.L_923 - .L_922)


	//   ....[0]....
.L_922:
        /*02c0*/ 	.word	0x00000a70
        /*02c4*/ 	.word	0x0000fff0


	//   ....[1]....
        /*02c8*/ 	.word	0x00009b90
        /*02cc*/ 	.word	0x0000fff0


	//----- nvinfo : EIATTR_INT_WARP_WIDE_INSTR_OFFSETS
	.align		4
.L_923:
        /*02d0*/ 	.byte	0x04, 0x31
        /*02d2*/ 	.short	(.L_925 - .L_924)


	//   ....[0]....
.L_924:
        /*02d4*/ 	.word	0x00000160


	//   ....[1]....
        /*02d8*/ 	.word	0x000001a0


	//   ....[2]....
        /*02dc*/ 	.word	0x00000210


	//   ....[3]....
        /*02e0*/ 	.word	0x0000d2a0


	//   ....[4]....
        /*02e4*/ 	.word	0x0000d330


	//   ....[5]....
        /*02e8*/ 	.word	0x0000dab0


	//   ....[6]....
        /*02ec*/ 	.word	0x0000f420


	//   ....[7]....
        /*02f0*/ 	.word	0x0000f4b0


	//----- nvinfo : EIATTR_COOP_GROUP_MASK_REGIDS
	.align		4
.L_925:
        /*02f4*/ 	.byte	0x04, 0x29
        /*02f6*/ 	.short	(.L_927 - .L_926)


	//   ....[0]....
.L_926:
        /*02f8*/ 	.word	0xffffffff


	//   ....[1]....
        /*02fc*/ 	.word	0xffffffff


	//   ....[2]....
        /*0300*/ 	.word	0xffffffff


	//   ....[3]....
        /*0304*/ 	.word	0xffffffff


	//   ....[4]....
        /*0308*/ 	.word	0xffffffff


	//   ....[5]....
        /*030c*/ 	.word	0xffffffff


	//   ....[6]....
        /*0310*/ 	.word	0xffffffff


	//   ....[7]....
        /*0314*/ 	.word	0xffffffff


	//   ....[8]....
        /*0318*/ 	.word	0xffffffff


	//   ....[9]....
        /*031c*/ 	.word	0xffffffff


	//   ....[10]....
        /*0320*/ 	.word	0xffffffff


	//   ....[11]....
        /*0324*/ 	.word	0xffffffff


	//   ....[12]....
        /*0328*/ 	.word	0xffffffff


	//   ....[13]....
        /*032c*/ 	.word	0xffffffff


	//   ....[14]....
        /*0330*/ 	.word	0xffffffff


	//   ....[15]....
        /*0334*/ 	.word	0xffffffff


	//   ....[16]....
        /*0338*/ 	.word	0xffffffff


	//   ....[17]....
        /*033c*/ 	.word	0xffffffff


	//   ....[18]....
        /*0340*/ 	.word	0xffffffff


	//   ....[19]....
        /*0344*/ 	.word	0xffffffff


	//   ....[20]....
        /*0348*/ 	.word	0xffffffff


	//   ....[21]....
        /*034c*/ 	.word	0xffffffff


	//   ....[22]....
        /*0350*/ 	.word	0xffffffff


	//   ....[23]....
        /*0354*/ 	.word	0xffffffff


	//   ....[24]....
        /*0358*/ 	.word	0xffffffff


	//   ....[25]....
        /*035c*/ 	.word	0xffffffff


	//   ....[26]....
        /*0360*/ 	.word	0xffffffff


	//   ....[27]....
        /*0364*/ 	.word	0xffffffff


	//   ....[28]....
        /*0368*/ 	.word	0xffffffff


	//   ....[29]....
        /*036c*/ 	.word	0xffffffff


	//   ....[30]....
        /*0370*/ 	.word	0xffffffff


	//   ....[31]....
        /*0374*/ 	.word	0xffffffff


	//   ....[32]....
        /*0378*/ 	.word	0xffffffff


	//   ....[33]....
        /*037c*/ 	.word	0xffffffff


	//   ....[34]....
        /*0380*/ 	.word	0xffffffff


	//   ....[35]....
        /*0384*/ 	.word	0xffffffff


	//   ....[36]....
        /*0388*/ 	.word	0xffffffff


	//   ....[37]....
        /*038c*/ 	.word	0xffffffff


	//   ....[38]....
        /*0390*/ 	.word	0xffffffff


	//   ....[39]....
        /*0394*/ 	.word	0xffffffff


	//   ....[40]....
        /*0398*/ 	.word	0xffffffff


	//   ....[41]....
        /*039c*/ 	.word	0xffffffff


	//   ....[42]....
        /*03a0*/ 	.word	0xffffffff


	//   ....[43]....
        /*03a4*/ 	.word	0xffffffff


	//   ....[44]....
        /*03a8*/ 	.word	0xffffffff


	//   ....[45]....
        /*03ac*/ 	.word	0xffffffff


	//   ....[46]....
        /*03b0*/ 	.word	0xffffffff


	//   ....[47]....
        /*03b4*/ 	.word	0xffffffff


	//   ....[48]....
        /*03b8*/ 	.word	0xffffffff


	//   ....[49]....
        /*03bc*/ 	.word	0xffffffff


	//   ....[50]....
        /*03c0*/ 	.word	0xffffffff


	//   ....[51]....
        /*03c4*/ 	.word	0xffffffff


	//   ....[52]....
        /*03c8*/ 	.word	0xffffffff


	//   ....[53]....
        /*03cc*/ 	.word	0xffffffff


	//   ....[54]....
        /*03d0*/ 	.word	0xffffffff


	//   ....[55]....
        /*03d4*/ 	.word	0xffffffff


	//   ....[56]....
        /*03d8*/ 	.word	0xffffffff


	//   ....[57]....
        /*03dc*/ 	.word	0xffffffff


	//   ....[58]....
        /*03e0*/ 	.word	0xffffffff


	//   ....[59]....
        /*03e4*/ 	.word	0xffffffff


	//   ....[60]....
        /*03e8*/ 	.word	0xffffffff


	//   ....[61]....
        /*03ec*/ 	.word	0xffffffff


	//   ....[62]....
        /*03f0*/ 	.word	0xffffffff


	//   ....[63]....
        /*03f4*/ 	.word	0xffffffff


	//   ....[64]....
        /*03f8*/ 	.word	0xffffffff


	//   ....[65]....
        /*03fc*/ 	.word	0xffffffff


	//   ....[66]....
        /*0400*/ 	.word	0xffffffff


	//   ....[67]....
        /*0404*/ 	.word	0xffffffff


	//   ....[68]....
        /*0408*/ 	.word	0xffffffff


	//   ....[69]....
        /*040c*/ 	.word	0xffffffff


	//   ....[70]....
        /*0410*/ 	.word	0xffffffff


	//   ....[71]....
        /*0414*/ 	.word	0xffffffff


	//   ....[72]....
        /*0418*/ 	.word	0xffffffff


	//   ....[73]....
        /*041c*/ 	.word	0xffffffff


	//   ....[74]....
        /*0420*/ 	.word	0xffffffff


	//   ....[75]....
        /*0424*/ 	.word	0xffffffff


	//   ....[76]....
        /*0428*/ 	.word	0xffffffff


	//   ....[77]....
        /*042c*/ 	.word	0xffffffff


	//   ....[78]....
        /*0430*/ 	.word	0xffffffff


	//   ....[79]....
        /*0434*/ 	.word	0xffffffff


	//   ....[80]....
        /*0438*/ 	.word	0xffffffff


	//   ....[81]....
        /*043c*/ 	.word	0xffffffff


	//   ....[82]....
        /*0440*/ 	.word	0xffffffff


	//   ....[83]....
        /*0444*/ 	.word	0xffffffff


	//   ....[84]....
        /*0448*/ 	.word	0xffffffff


	//   ....[85]....
        /*044c*/ 	.word	0xffffffff


	//   ....[86]....
        /*0450*/ 	.word	0xffffffff


	//   ....[87]....
        /*0454*/ 	.word	0x0500000f


	//   ....[88]....
        /*0458*/ 	.word	0x0500000f


	//----- nvinfo : EIATTR_COOP_GROUP_INSTR_OFFSETS
	.align		4
.L_927:
        /*045c*/ 	.byte	0x04, 0x28
        /*045e*/ 	.short	(.L_929 - .L_928)


	//   ....[0]....
.L_928:
        /*0460*/ 	.word	0x00000070


	//   ....[1]....
        /*0464*/ 	.word	0x00000170


	//   ....[2]....
        /*0468*/ 	.word	0x000001c0


	//   ....[3]....
        /*046c*/ 	.word	0x000003f0


	//   ....[4]....
        /*0470*/ 	.word	0x00000550


	//   ....[5]....
        /*0474*/ 	.word	0x00000670


	//   ....[6]....
        /*0478*/ 	.word	0x000007d0


	//   ....[7]....
        /*047c*/ 	.word	0x00001720


	//   ....[8]....
        /*0480*/ 	.word	0x00003400


	//   ....[9]....
        /*0484*/ 	.word	0x00003500


	//   ....[10]....
        /*0488*/ 	.word	0x00003d60


	//   ....[11]....
        /*048c*/ 	.word	0x00003e10


	//   ....[12]....
        /*0490*/ 	.word	0x00006e50


	//   ....[13]....
        /*0494*/ 	.word	0x00006e70


	//   ....[14]....
        /*0498*/ 	.word	0x00006e90


	//   ....[15]....
        /*049c*/ 	.word	0x00006ec0


	//   ....[16]....
        /*04a0*/ 	.word	0x000093f0


	//   ....[17]....
        /*04a4*/ 	.word	0x00009450


	//   ....[18]....
        /*04a8*/ 	.word	0x00009470


	//   ....[19]....
        /*04ac*/ 	.word	0x00009490


	//   ....[20]....
        /*04b0*/ 	.word	0x0000a430


	//   ....[21]....
        /*04b4*/ 	.word	0x0000a440


	//   ....[22]....
        /*04b8*/ 	.word	0x0000a450


	//   ....[23]....
        /*04bc*/ 	.word	0x0000a460


	//   ....[24]....
        /*04c0*/ 	.word	0x0000a470


	//   ....[25]....
        /*04c4*/ 	.word	0x0000a480


	//   ....[26]....
        /*04c8*/ 	.word	0x0000a490


	//   ....[27]....
        /*04cc*/ 	.word	0x0000a4a0


	//   ....[28]....
        /*04d0*/ 	.word	0x0000a4d0


	//   ....[29]....
        /*04d4*/ 	.word	0x0000a4e0


	//   ....[30]....
        /*04d8*/ 	.word	0x0000a510


	//   ....[31]....
        /*04dc*/ 	.word	0x0000a520


	//   ....[32]....
        /*04e0*/ 	.word	0x0000a530


	//   ....[33]....
        /*04e4*/ 	.word	0x0000a560


	//   ....[34]....
        /*04e8*/ 	.word	0x0000a590


	//   ....[35]....
        /*04ec*/ 	.word	0x0000a5a0


	//   ....[36]....
        /*04f0*/ 	.word	0x0000a5b0


	//   ....[37]....
        /*04f4*/ 	.word	0x0000a5c0


	//   ....[38]....
        /*04f8*/ 	.word	0x0000a5f0


	//   ....[39]....
        /*04fc*/ 	.word	0x0000a620


	//   ....[40]....
        /*0500*/ 	.word	0x0000a650


	//   ....[41]....
        /*0504*/ 	.word	0x0000a660


	//   ....[42]....
        /*0508*/ 	.word	0x0000a670


	//   ....[43]....
        /*050c*/ 	.word	0x0000a680


	//   ....[44]....
        /*0510*/ 	.word	0x0000a690


	//   ....[45]....
        /*0514*/ 	.word	0x0000a6a0


	//   ....[46]....
        /*0518*/ 	.word	0x0000a6b0


	//   ....[47]....
        /*051c*/ 	.word	0x0000a6c0


	//   ....[48]....
        /*0520*/ 	.word	0x0000a6d0


	//   ....[49]....
        /*0524*/ 	.word	0x0000a6e0


	//   ....[50]....
        /*0528*/ 	.word	0x0000a710


	//   ....[51]....
        /*052c*/ 	.word	0x0000a730


	//   ....[52]....
        /*0530*/ 	.word	0x0000c150


	//   ....[53]....
        /*0534*/ 	.word	0x0000c360


	//   ....[54]....
        /*0538*/ 	.word	0x0000c390


	//   ....[55]....
        /*053c*/ 	.word	0x0000c3c0


	//   ....[56]....
        /*0540*/ 	.word	0x0000c400


	//   ....[57]....
        /*0544*/ 	.word	0x0000c430


	//   ....[58]....
        /*0548*/ 	.word	0x0000c460


	//   ....[59]....
        /*054c*/ 	.word	0x0000c5f0


	//   ....[60]....
        /*0550*/ 	.word	0x0000c620


	//   ....[61]....
        /*0554*/ 	.word	0x0000c650


	//   ....[62]....
        /*0558*/ 	.word	0x0000c680


	//   ....[63]....
        /*055c*/ 	.word	0x0000c6b0


	//   ....[64]....
        /*0560*/ 	.word	0x0000c6f0


	//   ....[65]....
        /*0564*/ 	.word	0x0000c780


	//   ....[66]....
        /*0568*/ 	.word	0x0000c7c0


	//   ....[67]....
        /*056c*/ 	.word	0x0000c850


	//   ....[68]....
        /*0570*/ 	.word	0x0000dba0


	//   ....[69]....
        /*0574*/ 	.word	0x0000ffa0


	//   ....[70]....
        /*0578*/ 	.word	0x0000ffd0


	//   ....[71]....
        /*057c*/ 	.word	0x00010000


	//   ....[72]....
        /*0580*/ 	.word	0x00010030


	//   ....[73]....
        /*0584*/ 	.word	0x00010070


	//   ....[74]....
        /*0588*/ 	.word	0x00010080


	//   ....[75]....
        /*058c*/ 	.word	0x000100b0


	//   ....[76]....
        /*0590*/ 	.word	0x000100c0


	//   ....[77]....
        /*0594*/ 	.word	0x00010200


	//   ....[78]....
        /*0598*/ 	.word	0x00010230


	//   ....[79]....
        /*059c*/ 	.word	0x00010270


	//   ....[80]....
        /*05a0*/ 	.word	0x000102a0


	//   ....[81]....
        /*05a4*/ 	.word	0x000102d0


	//   ....[82]....
        /*05a8*/ 	.word	0x00010300


	//   ....[83]....
        /*05ac*/ 	.word	0x000103b0


	//   ....[84]....
        /*05b0*/ 	.word	0x000103f0


	//   ....[85]....
        /*05b4*/ 	.word	0x00010480


	//   ....[86]....
        /*05b8*/ 	.word	0x000108f0


	//   ....[87]....
        /*05bc*/ 	.word	0x00010e10


	//   ....[88]....
        /*05c0*/ 	.word	0x000112a0


	//----- nvinfo : EIATTR_REG_RECONFIG
	.align		4
.L_929:
        /*05c4*/ 	.byte	0x01, 0x54
	.zero		2


	//----- nvinfo : EIATTR_SYSCALL_OFFSETS
	.align		4
        /*05c8*/ 	.byte	0x04, 0x46
        /*05ca*/ 	.short	(.L_931 - .L_930)


	//   ....[0]....
.L_930:
        /*05cc*/ 	.word	0x00001900


	//   ....[1]....
        /*05d0*/ 	.word	0x0000d4d0


	//   ....[2]....
        /*05d4*/ 	.word	0x0000d650


	//   ....[3]....
        /*05d8*/ 	.word	0x0000d790


	//   ....[4]....
        /*05dc*/ 	.word	0x0000d8b0


	//----- nvinfo : EIATTR_MBARRIER_INSTR_OFFSETS
	.align		4
.L_931:
        /*05e0*/ 	.byte	0x04, 0x39
        /*05e2*/ 	.short	(.L_933 - .L_932)


	//   ....[0]....
.L_932:
        /*05e4*/ 	.word	0x000002a0
        /*05e8*/ 	.word	0x000000ff
        /*05ec*/ 	.word	0x0002e800
        /*05f0*/ 	.short	0x0100
        /*05f2*/ 	.byte	0x08
	.zero		1


	//   ....[1]....
        /*05f4*/ 	.word	0x000002b0
        /*05f8*/ 	.word	0x000000ff
        /*05fc*/ 	.word	0x0002e820
        /*0600*/ 	.short	0x0100
        /*0602*/ 	.byte	0x08
	.zero		1


	//   ....[2]....
        /*0604*/ 	.word	0x000003a0
        /*0608*/ 	.word	0x000000ff
        /*060c*/ 	.word	0x0002e830
        /*0610*/ 	.short	0x0100
        /*0612*/ 	.byte	0x08
	.zero		1


	//   ....[3]....
        /*0614*/ 	.word	0x000003b0
        /*0618*/ 	.word	0x000000ff
        /*061c*/ 	.word	0x0002e840
        /*0620*/ 	.short	0x0100
        /*0622*/ 	.byte	0x08
	.zero		1


	//   ....[4]....
        /*0624*/ 	.word	0x000003c0
        /*0628*/ 	.word	0x000000ff
        /*062c*/ 	.word	0x0002e838
        /*0630*/ 	.short	0x0100
        /*0632*/ 	.byte	0x08
	.zero		1


	//   ....[5]....
        /*0634*/ 	.word	0x000003d0
        /*0638*/ 	.word	0x000000ff
        /*063c*/ 	.word	0x0002e848
        /*0640*/ 	.short	0x0100
        /*0642*/ 	.byte	0x08
	.zero		1


	//   ....[6]....
        /*0644*/ 	.word	0x00000500
        /*0648*/ 	.word	0x000000ff
        /*064c*/ 	.word	0x0002e850
        /*0650*/ 	.short	0x0100
        /*0652*/ 	.byte	0x08
	.zero		1


	//   ....[7]....
        /*0654*/ 	.word	0x00000510
        /*0658*/ 	.word	0x000000ff
        /*065c*/ 	.word	0x0002e860
        /*0660*/ 	.short	0x0100
        /*0662*/ 	.byte	0x08
	.zero		1


	//   ....[8]....
        /*0664*/ 	.word	0x00000520
        /*0668*/ 	.word	0x000000ff
        /*066c*/ 	.word	0x0002e858
        /*0670*/ 	.short	0x0100
        /*0672*/ 	.byte	0x08
	.zero		1


	//   ....[9]....
        /*0674*/ 	.word	0x00000530
        /*0678*/ 	.word	0x000000ff
        /*067c*/ 	.word	0x0002e868
        /*0680*/ 	.short	0x0100
        /*0682*/ 	.byte	0x08
	.zero		1


	//   ....[10]....
        /*0684*/ 	.word	0x00000620
        /*0688*/ 	.word	0x000000ff
        /*068c*/ 	.word	0x0002e870
        /*0690*/ 	.short	0x0100
        /*0692*/ 	.byte	0x06
	.zero		1


	//   ....[11]....
        /*0694*/ 	.word	0x00000630
        /*0698*/ 	.word	0x000000ff
        /*069c*/ 	.word	0x0002e880
        /*06a0*/ 	.short	0x0100
        /*06a2*/ 	.byte	0x06
	.zero		1


	//   ....[12]....
        /*06a4*/ 	.word	0x00000640
        /*06a8*/ 	.word	0x000000ff
        /*06ac*/ 	.word	0x0002e878
        /*06b0*/ 	.short	0x0100
        /*06b2*/ 	.byte	0x06
	.zero		1


	//   ....[13]....
        /*06b4*/ 	.word	0x00000650
        /*06b8*/ 	.word	0x000000ff
        /*06bc*/ 	.word	0x0002e888
        /*06c0*/ 	.short	0x0100
        /*06c2*/ 	.byte	0x06
	.zero		1


	//   ....[14]....
        /*06c4*/ 	.word	0x00000780
        /*06c8*/ 	.word	0x000000ff
        /*06cc*/ 	.word	0x0002e890
        /*06d0*/ 	.short	0x0100
        /*06d2*/ 	.byte	0x08
	.zero		1


	//   ....[15]....
        /*06d4*/ 	.word	0x00000790
        /*06d8*/ 	.word	0x000000ff
        /*06dc*/ 	.word	0x0002e8a0
        /*06e0*/ 	.short	0x0100
        /*06e2*/ 	.byte	0x08
	.zero		1


	//   ....[16]....
        /*06e4*/ 	.word	0x000007a0
        /*06e8*/ 	.word	0x000000ff
        /*06ec*/ 	.word	0x0002e898
        /*06f0*/ 	.short	0x0100
        /*06f2*/ 	.byte	0x08
	.zero		1


	//   ....[17]....
        /*06f4*/ 	.word	0x000007b0
        /*06f8*/ 	.word	0x000000ff
        /*06fc*/ 	.word	0x0002e8a8
        /*0700*/ 	.short	0x0100
        /*0702*/ 	.byte	0x08
	.zero		1


	//   ....[18]....
        /*0704*/ 	.word	0x000008e0
        /*0708*/ 	.word	0x000000ff
        /*070c*/ 	.word	0x0002e8b0
        /*0710*/ 	.short	0x0100
        /*0712*/ 	.byte	0x08
	.zero		1


	//   ....[19]....
        /*0714*/ 	.word	0x000008f0
        /*0718*/ 	.word	0x000000ff
        /*071c*/ 	.word	0x0002e8c0
        /*0720*/ 	.short	0x0100
        /*0722*/ 	.byte	0x08
	.zero		1


	//   ....[20]....
        /*0724*/ 	.word	0x00000900
        /*0728*/ 	.word	0x000000ff
        /*072c*/ 	.word	0x0002e8b8
        /*0730*/ 	.short	0x0100
        /*0732*/ 	.byte	0x08
	.zero		1


	//   ....[21]....
        /*0734*/ 	.word	0x00000910
        /*0738*/ 	.word	0x000000ff
        /*073c*/ 	.word	0x0002e8c8
        /*0740*/ 	.short	0x0100
        /*0742*/ 	.byte	0x08
	.zero		1


	//   ....[22]....
        /*0744*/ 	.word	0x000019b0
        /*0748*/ 	.word	0x00000000
        /*074c*/ 	.word	0x0002e800
        /*0750*/ 	.short	0x010a
        /*0752*/ 	.byte	0x3f
	.zero		1


	//   ....[23]....
        /*0754*/ 	.word	0x00001a40
        /*0758*/ 	.word	0x00000005
        /*075c*/ 	.word	0x0002e830
        /*0760*/ 	.short	0x010a
        /*0762*/ 	.byte	0x3f
	.zero		1


	//   ....[24]....
        /*0764*/ 	.word	0x00001ad0
        /*0768*/ 	.word	0x00000005
        /*076c*/ 	.word	0x0002e830
        /*0770*/ 	.short	0x010a
        /*0772*/ 	.byte	0x3f
	.zero		1


	//   ....[25]....
        /*0774*/ 	.word	0x00004170
        /*0778*/ 	.word	0x0000003b
        /*077c*/ 	.word	0x00000000
        /*0780*/ 	.short	0x0101
        /*0782*/ 	.byte	0x3f
	.zero		1


	//   ....[26]....
        /*0784*/ 	.word	0x00005930
        /*0788*/ 	.word	0x000000ff
        /*078c*/ 	.word	0x0002e830
        /*0790*/ 	.short	0x010a
        /*0792*/ 	.byte	0x06
	.zero		1


	//   ....[27]....
        /*0794*/ 	.word	0x00005970
        /*0798*/ 	.word	0x000000ff
        /*079c*/ 	.word	0x0002e830
        /*07a0*/ 	.short	0x010a
        /*07a2*/ 	.byte	0x06
	.zero		1


	//   ....[28]....
        /*07a4*/ 	.word	0x00006590
        /*07a8*/ 	.word	0x000000ff
        /*07ac*/ 	.word	0x0002e850
        /*07b0*/ 	.short	0x010a
        /*07b2*/ 	.byte	0x06
	.zero		1


	//   ....[29]....
        /*07b4*/ 	.word	0x000065d0
        /*07b8*/ 	.word	0x000000ff
        /*07bc*/ 	.word	0x0002e850
        /*07c0*/ 	.short	0x010a
        /*07c2*/ 	.byte	0x06
	.zero		1


	//   ....[30]....
        /*07c4*/ 	.word	0x000083e0
        /*07c8*/ 	.word	0x00000005
        /*07cc*/ 	.word	0x00000000
        /*07d0*/ 	.short	0x0101
        /*07d2*/ 	.byte	0x3f
	.zero		1


	//   ....[31]....
        /*07d4*/ 	.word	0x00008800
        /*07d8*/ 	.word	0x0000000b
        /*07dc*/ 	.word	0x00000000
        /*07e0*/ 	.short	0x0101
        /*07e2*/ 	.byte	0x3f
	.zero		1


	//   ....[32]....
        /*07e4*/ 	.word	0x00008f50
        /*07e8*/ 	.word	0x00000014
        /*07ec*/ 	.word	0x0002e850
        /*07f0*/ 	.short	0x010a
        /*07f2*/ 	.byte	0x3f
	.zero		1


	//   ....[33]....
        /*07f4*/ 	.word	0x00008fe0
        /*07f8*/ 	.word	0x00000014
        /*07fc*/ 	.word	0x0002e850
        /*0800*/ 	.short	0x010a
        /*0802*/ 	.byte	0x3f
	.zero		1


	//   ....[34]....
        /*0804*/ 	.word	0x00009730
        /*0808*/ 	.word	0x00000005
        /*080c*/ 	.word	0x00000000
        /*0810*/ 	.short	0x0101
        /*0812*/ 	.byte	0x3f
	.zero		1


	//   ....[35]....
        /*0814*/ 	.word	0x0000b100
        /*0818*/ 	.word	0x00000002
        /*081c*/ 	.word	0x00000000
        /*0820*/ 	.short	0x0101
        /*0822*/ 	.byte	0x3f
	.zero		1


	//   ....[36]....
        /*0824*/ 	.word	0x0000dde0
        /*0828*/ 	.word	0x00000004
        /*082c*/ 	.word	0x0002e880
        /*0830*/ 	.short	0x010a
        /*0832*/ 	.byte	0x3f
	.zero		1


	//   ....[37]....
        /*0834*/ 	.word	0x0000dfb0
        /*0838*/ 	.word	0x00000004
        /*083c*/ 	.word	0x0002e840
        /*0840*/ 	.short	0x010a
        /*0842*/ 	.byte	0x3f
	.zero		1


	//   ....[38]....
        /*0844*/ 	.word	0x0000e2d0
        /*0848*/ 	.word	0x000000ff
        /*084c*/ 	.word	0x0002e820
        /*0850*/ 	.short	0x010a
        /*0852*/ 	.byte	0x29
	.zero		1


	//   ....[39]....
        /*0854*/ 	.word	0x0000e5d0
        /*0858*/ 	.word	0x00000004
        /*085c*/ 	.word	0x0002e880
        /*0860*/ 	.short	0x010a
        /*0862*/ 	.byte	0x3f
	.zero		1


	//   ....[40]....
        /*0864*/ 	.word	0x0000e850
        /*0868*/ 	.word	0x00000004
        /*086c*/ 	.word	0x0002e840
        /*0870*/ 	.short	0x010a
        /*0872*/ 	.byte	0x3f
	.zero		1


	//   ....[41]....
        /*0874*/ 	.word	0x0000eb40
        /*0878*/ 	.word	0x00000003
        /*087c*/ 	.word	0x0002e870
        /*0880*/ 	.short	0x010a
        /*0882*/ 	.byte	0x3f
	.zero		1


	//   ....[42]....
        /*0884*/ 	.word	0x0000ebb0
        /*0888*/ 	.word	0x00000003
        /*088c*/ 	.word	0x0002e860
        /*0890*/ 	.short	0x010a
        /*0892*/ 	.byte	0x3f
	.zero		1


	//   ....[43]....
        /*0894*/ 	.word	0x0000f390
        /*0898*/ 	.word	0x00000002
        /*089c*/ 	.word	0x0002e850
        /*08a0*/ 	.short	0x0101
        /*08a2*/ 	.byte	0x3f
	.zero		1


	//   ....[44]....
        /*08a4*/ 	.word	0x0000f3d0
        /*08a8*/ 	.word	0x00000002
        /*08ac*/ 	.word	0x00000000
        /*08b0*/ 	.short	0x0101
        /*08b2*/ 	.byte	0x3f
	.zero		1


	//   ....[45]....
        /*08b4*/ 	.word	0x0000f590
        /*08b8*/ 	.word	0x00000014
        /*08bc*/ 	.word	0x0002e870
        /*08c0*/ 	.short	0x010a
        /*08c2*/ 	.byte	0x3f
	.zero		1


	//   ....[46]....
        /*08c4*/ 	.word	0x0000f620
        /*08c8*/ 	.word	0x00000014
        /*08cc*/ 	.word	0x0002e860
        /*08d0*/ 	.short	0x010a
        /*08d2*/ 	.byte	0x3f
	.zero		1


	//   ....[47]....
        /*08d4*/ 	.word	0x0000fcb0
        /*08d8*/ 	.word	0x00000014
        /*08dc*/ 	.word	0x0002e850
        /*08e0*/ 	.short	0x0101
        /*08e2*/ 	.byte	0x3f
	.zero		1


	//   ....[48]....
        /*08e4*/ 	.word	0x0000fd00
        /*08e8*/ 	.word	0x00000000
        /*08ec*/ 	.word	0x00000000
        /*08f0*/ 	.short	0x0101
        /*08f2*/ 	.byte	0x3f
	.zero		1


	//   ....[49]....
        /*08f4*/ 	.word	0x00010870
        /*08f8*/ 	.word	0x00000000
        /*08fc*/ 	.word	0x0002e820
        /*0900*/ 	.short	0x010a
        /*0902*/ 	.byte	0x3f
	.zero		1


	//   ....[50]....
        /*0904*/ 	.word	0x00010a30
        /*0908*/ 	.word	0x00000006
        /*090c*/ 	.word	0x00000000
        /*0910*/ 	.short	0x010a
        /*0912*/ 	.byte	0x3f
	.zero		1


	//   ....[51]....
        /*0914*/ 	.word	0x00010aa0
        /*0918*/ 	.word	0x00000007
        /*091c*/ 	.word	0x00000000
        /*0920*/ 	.short	0x010a
        /*0922*/ 	.byte	0x3f
	.zero		1


	//   ....[52]....
        /*0924*/ 	.word	0x00010b00
        /*0928*/ 	.word	0x00000004
        /*092c*/ 	.word	0x0002e860
        /*0930*/ 	.short	0x010a
        /*0932*/ 	.byte	0x3f
	.zero		1


	//   ....[53]....
        /*0934*/ 	.word	0x00010b50
        /*0938*/ 	.word	0x00000003
        /*093c*/ 	.word	0x0002e860
        /*0940*/ 	.short	0x010a
        /*0942*/ 	.byte	0x3f
	.zero		1


	//   ....[54]....
        /*0944*/ 	.word	0x00010b90
        /*0948*/ 	.word	0x00000004
        /*094c*/ 	.word	0x0002e880
        /*0950*/ 	.short	0x010a
        /*0952*/ 	.byte	0x3f
	.zero		1


	//   ....[55]....
        /*0954*/ 	.word	0x00010bb0
        /*0958*/ 	.word	0x00000003
        /*095c*/ 	.word	0x0002e880
        /*0960*/ 	.short	0x010a
        /*0962*/ 	.byte	0x3f
	.zero		1


	//   ....[56]....
        /*0964*/ 	.word	0x00010c10
        /*0968*/ 	.word	0x00000000
        /*096c*/ 	.word	0x0002e800
        /*0970*/ 	.short	0x010a
        /*0972*/ 	.byte	0x3f
	.zero		1


	//   ....[57]....
        /*0974*/ 	.word	0x00010c60
        /*0978*/ 	.word	0x00000005
        /*097c*/ 	.word	0x0002e830
        /*0980*/ 	.short	0x010a
        /*0982*/ 	.byte	0x3f
	.zero		1


	//   ....[58]....
        /*0984*/ 	.word	0x00010cc0
        /*0988*/ 	.word	0x00000007
        /*098c*/ 	.word	0x0002e830
        /*0990*/ 	.short	0x010a
        /*0992*/ 	.byte	0x3f
	.zero		1


	//   ....[59]....
        /*0994*/ 	.word	0x00010d20
        /*0998*/ 	.word	0x00000007
        /*099c*/ 	.word	0x0002e850
        /*09a0*/ 	.short	0x010a
        /*09a2*/ 	.byte	0x3f
	.zero		1


	//   ....[60]....
        /*09a4*/ 	.word	0x00010d70
        /*09a8*/ 	.word	0x00000014
        /*09ac*/ 	.word	0x0002e850
        /*09b0*/ 	.short	0x010a
        /*09b2*/ 	.byte	0x3f
	.zero		1


	//   ....[61]....
        /*09b4*/ 	.word	0x00010ec0
        /*09b8*/ 	.word	0x00000004
        /*09bc*/ 	.word	0x0002e880
        /*09c0*/ 	.short	0x010a
        /*09c2*/ 	.byte	0x3f
	.zero		1


	//   ....[62]....
        /*09c4*/ 	.word	0x00010f10
        /*09c8*/ 	.word	0x00000004
        /*09cc*/ 	.word	0x0002e840
        /*09d0*/ 	.short	0x010a
        /*09d2*/ 	.byte	0x3f
	.zero		1


	//   ....[63]....
        /*09d4*/ 	.word	0x00010f70
        /*09d8*/ 	.word	0x00000003
        /*09dc*/ 	.word	0x0002e820
        /*09e0*/ 	.short	0x010a
        /*09e2*/ 	.byte	0x3f
	.zero		1


	//   ....[64]....
        /*09e4*/ 	.word	0x00010fc0
        /*09e8*/ 	.word	0x00000004
        /*09ec*/ 	.word	0x0002e880
        /*09f0*/ 	.short	0x010a
        /*09f2*/ 	.byte	0x3f
	.zero		1


	//   ....[65]....
        /*09f4*/ 	.word	0x00011010
        /*09f8*/ 	.word	0x00000004
        /*09fc*/ 	.word	0x0002e840
        /*0a00*/ 	.short	0x010a
        /*0a02*/ 	.byte	0x3f
	.zero		1


	//   ....[66]....
        /*0a04*/ 	.word	0x00011070
        /*0a08*/ 	.word	0x00000003
        /*0a0c*/ 	.word	0x0002e870
        /*0a10*/ 	.short	0x010a
        /*0a12*/ 	.byte	0x3f
	.zero		1


	//   ....[67]....
        /*0a14*/ 	.word	0x000110d0
        /*0a18*/ 	.word	0x00000004
        /*0a1c*/ 	.word	0x0002e860
        /*0a20*/ 	.short	0x010a
        /*0a22*/ 	.byte	0x3f
	.zero		1


	//   ....[68]....
        /*0a24*/ 	.word	0x00011120
        /*0a28*/ 	.word	0x00000014
        /*0a2c*/ 	.word	0x0002e870
        /*0a30*/ 	.short	0x010a
        /*0a32*/ 	.byte	0x3f
	.zero		1


	//   ....[69]....
        /*0a34*/ 	.word	0x00011170
        /*0a38*/ 	.word	0x00000014
        /*0a3c*/ 	.word	0x0002e860
        /*0a40*/ 	.short	0x010a
        /*0a42*/ 	.byte	0x3f
	.zero		1


	//   ....[70]....
        /*0a44*/ 	.word	0x000111c0
        /*0a48*/ 	.word	0x00000000
        /*0a4c*/ 	.word	0x0002e820
        /*0a50*/ 	.short	0x010a
        /*0a52*/ 	.byte	0x3f
	.zero		1


	//   ....[71]....
        /*0a54*/ 	.word	0x00011360
        /*0a58*/ 	.word	0x00000006
        /*0a5c*/ 	.word	0x00000000
        /*0a60*/ 	.short	0x010a
        /*0a62*/ 	.byte	0x3f
	.zero		1


	//   ....[72]....
        /*0a64*/ 	.word	0x000113b0
        /*0a68*/ 	.word	0x00000007
        /*0a6c*/ 	.word	0x00000000
        /*0a70*/ 	.short	0x010a
        /*0a72*/ 	.byte	0x3f
	.zero		1


	//   ....[73]....
        /*0a74*/ 	.word	0x00011400
        /*0a78*/ 	.word	0x00000004
        /*0a7c*/ 	.word	0x0002e860
        /*0a80*/ 	.short	0x010a
        /*0a82*/ 	.byte	0x3f
	.zero		1


	//   ....[74]....
        /*0a84*/ 	.word	0x00011450
        /*0a88*/ 	.word	0x00000003
        /*0a8c*/ 	.word	0x0002e860
        /*0a90*/ 	.short	0x010a
        /*0a92*/ 	.byte	0x3f
	.zero		1


	//   ....[75]....
        /*0a94*/ 	.word	0x000114a0
        /*0a98*/ 	.word	0x00000004
        /*0a9c*/ 	.word	0x0002e880
        /*0aa0*/ 	.short	0x010a
        /*0aa2*/ 	.byte	0x3f
	.zero		1


	//----- nvinfo : EIATTR_NUM_MBARRIERS
	.align		4
.L_933:
        /*0aa4*/ 	.byte	0x03, 0x38
        /*0aa6*/ 	.short	0x0016


	//----- nvinfo : EIATTR_EXIT_INSTR_OFFSETS
	.align		4
        /*0aa8*/ 	.byte	0x04, 0x1c
        /*0aaa*/ 	.short	(.L_935 - .L_934)


	//   ....[0]....
.L_934:
        /*0aac*/ 	.word	0x00000ab0


	//   ....[1]....
        /*0ab0*/ 	.word	0x0000c100


	//   ....[2]....
        /*0ab4*/ 	.word	0x00010c00


	//----- nvinfo : EIATTR_MAX_THREADS
	.align		4
.L_935:
        /*0ab8*/ 	.byte	0x04, 0x05
        /*0aba*/ 	.short	(.L_937 - .L_936)
.L_936:
        /*0abc*/ 	.word	0x00000180
        /*0ac0*/ 	.word	0x00000001
        /*0ac4*/ 	.word	0x00000001


	//----- nvinfo : EIATTR_CRS_STACK_SIZE
	.align		4
.L_937:
        /*0ac8*/ 	.byte	0x04, 0x1e
        /*0aca*/ 	.short	(.L_939 - .L_938)
.L_938:
        /*0acc*/ 	.word	0x00000000


	//----- nvinfo : EIATTR_CBANK_PARAM_SIZE
	.align		4
.L_939:
        /*0ad0*/ 	.byte	0x03, 0x19
        /*0ad2*/ 	.short	0x0a70


	//----- nvinfo : EIATTR_PARAM_CBANK
	.align		4
        /*0ad4*/ 	.byte	0x04, 0x0a
        /*0ad6*/ 	.short	(.L_941 - .L_940)
	.align		4
.L_940:
        /*0ad8*/ 	.word	index@(.nv.constant0._ZN7cutlass13device_kernelIN5flash11enable_sm90INS1_16FlashAttnFwdSm90INS1_25CollectiveMainloopFwdSm90ILi2EN4cute5tupleIJNS5_1CILi1EEES8_S8_EEENS6_IJNS7_ILi128EEENS7_ILi224EEESA_EEELi128ENS_12float_e4m3_tEfNS_4arch4Sm90ELb0ELb0ELb0ELb1ELb0ELb0ELb0ELb1ELb1ELb0ELb0ELb0EEENS1_21CollectiveEpilogueFwdINS6_IJSA_SA_SB_EEES9_NS_10bfloat16_tESF_Li256ELb1ELb0ELb0ELb1EEENS1_36VarlenDynamicPersistentTileSchedulerILi128ELi224ELi256ELi128ELb0ELb0ELb1ELb0ELb1ELb1EEEEEEEEEvNT_6ParamsE)
        /*0adc*/ 	.short	0x0210
        /*0ade*/ 	.short	0x0a70


	//----- nvinfo : EIATTR_SW_WAR
	.align		4
.L_941:
        /*0ae0*/ 	.byte	0x04, 0x36
        /*0ae2*/ 	.short	(.L_943 - .L_942)
.L_942:
        /*0ae4*/ 	.word	0x00000008
.L_943:


//--------------------- .nv.info._ZN7cutlass13device_kernelIN5flash11enable_sm90INS1_16FlashAttnFwdSm90INS1_25CollectiveMainloopFwdSm90ILi2EN4cute5tupleIJNS5_1CILi1EEES8_S8_EEENS6_IJNS7_ILi128EEENS7_ILi224EEESA_EEELi128ENS_12float_e4m3_tEfNS_4arch4Sm90ELb0ELb0ELb0ELb1ELb0ELb1ELb0ELb1ELb1ELb0ELb0ELb0EEENS1_21CollectiveEpilogueFwdINS6_IJSA_SA_SB_EEES9_NS_10bfloat16_tESF_Li256ELb1ELb0ELb0ELb1EEENS1_36VarlenDynamicPersistentTileSchedulerILi128ELi224ELi256ELi128ELb0ELb0ELb1ELb0ELb1ELb1EEEEEEEEEvNT_6ParamsE --------------------------
	.section	.nv.info._ZN7cutlass13device_kernelIN5flash11enable_sm90INS1_16FlashAttnFwdSm90INS1_25CollectiveMainloopFwdSm90ILi2EN4cute5tupleIJNS5_1CILi1EEES8_S8_EEENS6_IJNS7_ILi128EEENS7_ILi224EEESA_EEELi128ENS_12float_e4m3_tEfNS_4arch4Sm90ELb0ELb0ELb0ELb1ELb0ELb1ELb0ELb1ELb1ELb0ELb0ELb0EEENS1_21CollectiveEpilogueFwdINS6_IJSA_SA_SB_EEES9_NS_10bfloat16_tESF_Li256ELb1ELb0ELb0ELb1EEENS1_36VarlenDynamicPersistentTileSchedulerILi128ELi224ELi256ELi128ELb0ELb0ELb1ELb0ELb1ELb1EEEEEEEEEvNT_6ParamsE,"",@"SHT_CUDA_INFO"
	.sectionflags	@""
	.align	4


	//----- nvinfo : EIATTR_CUDA_API_VERSION
	.align		4
        /*0000*/ 	.byte	0x04, 0x37
        /*0002*/ 	.short	(.L_945 - .L_944)
.L_944:
        /*0004*/ 	.word	0x00000082


	//----- nvinfo : EIATTR_KPARAM_INFO
	.align		4
.L_945:
        /*0008*/ 	.byte	0x04, 0x17
        /*000a*/ 	.short	(.L_947 - .L_946)
.L_946:
        /*000c*/ 	.word	0x00000000
        /*0010*/ 	.short	0x0000
        /*0012*/ 	.short	0x0070
        /*0014*/ 	.byte	0x00, 0xf0, 0x01, 0x28


	//----- nvinfo : EIATTR_SPARSE_MMA_MASK
	.align		4
.L_947:
        /*0018*/ 	.byte	0x03, 0x50
        /*001a*/ 	.short	0x0000


	//----- nvinfo : EIATTR_MAXREG_COUNT
	.align		4
        /*001c*/ 	.byte	0x03, 0x1b
        /*001e*/ 	.short	0x00a8


	//----- nvinfo : EIATTR_NUM_BARRIERS
	.align		4
        /*0020*/ 	.byte	0x02, 0x4c
        /*0022*/ 	.byte	0x10
	.zero		1


	//----- nvinfo : EIATTR_EXTERNS
	.align		4
        /*0024*/ 	.byte	0x04, 0x0f
        /*0026*/ 	.short	(.L_949 - .L_948)


	//   ....[0]....
	.align		4
.L_948:
        /*0028*/ 	.word	index@(__assertfail)


	//----- nvinfo : EIATTR_ANNOTATIONS
	.align		4
.L_949:
        /*002c*/ 	.byte	0x04, 0x55
        /*002e*/ 	.short	(.L_951 - .L_950)


	//   ....[0]....
.L_950:
        /* <DEDUP_REMOVED lines=115> */


	//----- nvinfo : EIATTR_MERCURY_ISA_VERSION
	.align		4
.L_951:
        /*0750*/ 	.byte	0x03, 0x5f
        /*0752*/ 	.short	0x0101


	//----- nvinfo : EIATTR_UNUSED_LOAD_BYTE_OFFSET
	.align		4
        /*0754*/ 	.byte	0x04, 0x44
        /*0756*/ 	.short	(.L_953 - .L_952)


	//   ....[0]....
.L_952:
        /*0758*/ 	.word	0x00000b40
        /*075c*/ 	.word	0x0000fff0


	//   ....[1]....
        /*0760*/ 	.word	0x0001a400
        /*0764*/ 	.word	0x0000fff0


	//----- nvinfo : EIATTR_INT_WARP_WIDE_INSTR_OFFSETS
	.align		4
.L_953:
        /*0768*/ 	.byte	0x04, 0x31
        /*076a*/ 	.short	(.L_955 - .L_954)


	//   ....[0]....
.L_954:
        /*076c*/ 	.word	0x000001c0


	//   ....[1]....
        /*0770*/ 	.word	0x00000200


	//   ....[2]....
        /*0774*/ 	.word	0x00000270


	//   ....[3]....
        /*0778*/ 	.word	0x0001eb20


	//   ....[4]....
        /*077c*/ 	.word	0x0001eb80


	//   ....[5]....
        /*0780*/ 	.word	0x0001f2e0


	//   ....[6]....
        /*0784*/ 	.word	0x0001f320


	//   ....[7]....
        /*0788*/ 	.word	0x00021180


	//   ....[8]....
        /*078c*/ 	.word	0x000211e0


	//----- nvinfo : EIATTR_COOP_GROUP_MASK_REGIDS
	.align		4
.L_955:
        /*0790*/ 	.byte	0x04, 0x29
        /*0792*/ 	.short	(.L_957 - .L_956)


	//   ....[0]....
.L_956:
        /*0794*/ 	.word	0xffffffff


	//   ....[1]....
        /*0798*/ 	.word	0xffffffff


	//   ....[2]....
        /*079c*/ 	.word	0xffffffff


	//   ....[3]....
        /*07a0*/ 	.word	0xffffffff


	//   ....[4]....
        /*07a4*/ 	.word	0xffffffff


	//   ....[5]....
        /*07a8*/ 	.word	0xffffffff


	//   ....[6]....
        /*07ac*/ 	.word	0xffffffff


	//   ....[7]....
        /*07b0*/ 	.word	0xffffffff


	//   ....[8]....
        /*07b4*/ 	.word	0xffffffff


	//   ....[9]....
        /*07b8*/ 	.word	0xffffffff


	//   ....[10]....
        /*07bc*/ 	.word	0xffffffff


	//   ....[11]....
        /*07c0*/ 	.word	0xffffffff


	//   ....[12]....
        /*07c4*/ 	.word	0xffffffff


	//   ....[13]....
        /*07c8*/ 	.word	0xffffffff


	//   ....[14]....
        /*07cc*/ 	.word	0xffffffff


	//   ....[15]....
        /*07d0*/ 	.word	0xffffffff


	//   ....[16]....
        /*07d4*/ 	.word	0xffffffff


	//   ....[17]....
        /*07d8*/ 	.word	0xffffffff


	//   ....[18]....
        /*07dc*/ 	.word	0xffffffff


	//   ....[19]....
        /*07e0*/ 	.word	0xffffffff


	//   ....[20]....
        /*07e4*/ 	.word	0xffffffff


	//   ....[21]....
        /*07e8*/ 	.word	0xffffffff


	//   ....[22]....
        /*07ec*/ 	.word	0xffffffff


	//   ....[23]....
        /*07f0*/ 	.word	0xffffffff


	//   ....[24]....
        /*07f4*/ 	.word	0xffffffff


	//   ....[25]....
        /*07f8*/ 	.word	0xffffffff


	//   ....[26]....
        /*07fc*/ 	.word	0xffffffff


	//   ....[27]....
        /*0800*/ 	.word	0xffffffff


	//   ....[28]....
        /*0804*/ 	.word	0xffffffff


	//   ....[29]....
        /*0808*/ 	.word	0xffffffff


	//   ....[30]....
        /*080c*/ 	.word	0xffffffff


	//   ....[31]....
        /*0810*/ 	.word	0xffffffff


	//   ....[32]....
        /*0814*/ 	.word	0xffffffff


	//   ....[33]....
        /*0818*/ 	.word	0xffffffff


	//   ....[34]....
        /*081c*/ 	.word	0xffffffff


	//   ....[35]....
        /*0820*/ 	.word	0xffffffff


	//   ....[36]....
        /*0824*/ 	.word	0xffffffff


	//   ....[37]....
        /*0828*/ 	.word	0xffffffff


	//   ....[38]....
        /*082c*/ 	.word	0xffffffff


	//   ....[39]....
        /*0830*/ 	.word	0xffffffff


	//   ....[40]....
        /*0834*/ 	.word	0xffffffff


	//   ....[41]....
        /*0838*/ 	.word	0xffffffff


	//   ....[42]....
        /*083c*/ 	.word	0xffffffff


	//   ....[43]....
        /*0840*/ 	.word	0xffffffff


	//   ....[44]....
        /*0844*/ 	.word	0xffffffff


	//   ....[45]....
        /*0848*/ 	.word	0xffffffff


	//   ....[46]....
        /*084c*/ 	.word	0xffffffff


	//   ....[47]....
        /*0850*/ 	.word	0xffffffff


	//   ....[48]....
        /*0854*/ 	.word	0xffffffff


	//   ....[49]....
        /*0858*/ 	.word	0xffffffff


	//   ....[50]....
        /*085c*/ 	.word	0xffffffff


	//   ....[51]....
        /*0860*/ 	.word	0xffffffff


	//   ....[52]....
        /*0864*/ 	.word	0xffffffff


	//   ....[53]....
        /*0868*/ 	.word	0xffffffff


	//   ....[54]....
        /*086c*/ 	.word	0xffffffff


	//   ....[55]....
        /*0870*/ 	.word	0xffffffff


	//   ....[56]....
        /*0874*/ 	.word	0xffffffff


	//   ....[57]....
        /*0878*/ 	.word	0xffffffff


	//   ....[58]....
        /*087c*/ 	.word	0xffffffff


	//   ....[59]....
        /*0880*/ 	.word	0xffffffff


	//   ....[60]....
        /*0884*/ 	.word	0xffffffff


	//   ....[61]....
        /*0888*/ 	.word	0xffffffff


	//   ....[62]....
        /*088c*/ 	.word	0xffffffff


	//   ....[63]....
        /*0890*/ 	.word	0xffffffff


	//   ....[64]....
        /*0894*/ 	.word	0xffffffff


	//   ....[65]....
        /*0898*/ 	.word	0xffffffff


	//   ....[66]....
        /*089c*/ 	.word	0xffffffff


	//   ....[67]....
        /*08a0*/ 	.word	0xffffffff


	//   ....[68]....
        /*08a4*/ 	.word	0xffffffff


	//   ....[69]....
        /*08a8*/ 	.word	0xffffffff


	//   ....[70]....
        /*08ac*/ 	.word	0xffffffff


	//   ....[71]....
        /*08b0*/ 	.word	0xffffffff


	//   ....[72]....
        /*08b4*/ 	.word	0xffffffff


	//   ....[73]....
        /*08b8*/ 	.word	0xffffffff


	//   ....[74]....
        /*08bc*/ 	.word	0xffffffff


	//   ....[75]....
        /*08c0*/ 	.word	0xffffffff


	//   ....[76]....
        /*08c4*/ 	.word	0xffffffff


	//   ....[77]....
        /*08c8*/ 	.word	0xffffffff


	//   ....[78]....
        /*08cc*/ 	.word	0xffffffff


	//   ....[79]....
        /*08d0*/ 	.word	0xffffffff


	//   ....[80]....
        /*08d4*/ 	.word	0xffffffff


	//   ....[81]....
        /*08d8*/ 	.word	0xffffffff


	//   ....[82]....
        /*08dc*/ 	.word	0xffffffff


	//   ....[83]....
        /*08e0*/ 	.word	0xffffffff


	//   ....[84]....
        /*08e4*/ 	.word	0xffffffff


	//   ....[85]....
        /*08e8*/ 	.word	0xffffffff


	//   ....[86]....
        /*08ec*/ 	.word	0xffffffff


	//   ....[87]....
        /*08f0*/ 	.word	0xffffffff


	//   ....[88]....
        /*08f4*/ 	.word	0x0500000f


	//   ....[89]....
        /*08f8*/ 	.word	0x0500000f


	//   ....[90]....
        /*08fc*/ 	.word	0x0500000f


	//   ....[91]....
        /*0900*/ 	.word	0x0500000f


	//   ....[92]....
        /*0904*/ 	.word	0x0500000f


	//   ....[93]....
        /*0908*/ 	.word	0x0500000f


	//   ....[94]....
        /*090c*/ 	.word	0x0500000f


	//   ....[95]....
        /*0910*/ 	.word	0x0500000f


	//   ....[96]....
        /*0914*/ 	.word	0x0500000f


	//   ....[97]....
        /*0918*/ 	.word	0x0500000f


	//   ....[98]....
        /*091c*/ 	.word	0x0500000f


	//   ....[99]....
        /*0920*/ 	.word	0x0500000f


	//   ....[100]....
        /*0924*/ 	.word	0x0500000f


	//   ....[101]....
        /*0928*/ 	.word	0x0500000f


	//   ....[102]....
        /*092c*/ 	.word	0x0500000f


	//   ....[103]....
        /*0930*/ 	.word	0x0500000f


	//   ....[104]....
        /*0934*/ 	.word	0x0500000f


	//   ....[105]....
        /*0938*/ 	.word	0x0500000f


	//   ....[106]....
        /*093c*/ 	.word	0x0500000f


	//   ....[107]....
        /*0940*/ 	.word	0x0500000f


	//   ....[108]....
        /*0944*/ 	.word	0x0500000f


	//   ....[109]....
        /*0948*/ 	.word	0x0500000f


	//   ....[110]....
        /*094c*/ 	.word	0x0500000f


	//   ....[111]....
        /*0950*/ 	.word	0x0500000f


	//   ....[112]....
        /*0954*/ 	.word	0x0500000f


	//   ....[113]....
        /*0958*/ 	.word	0x0500000f


	//   ....[114]....
        /*095c*/ 	.word	0x0500000f


	//   ....[115]....
        /*0960*/ 	.word	0x0500000f


	//   ....[116]....
        /*0964*/ 	.word	0x0500000f


	//   ....[117]....
        /*0968*/ 	.word	0x0500000f


	//   ....[118]....
        /*096c*/ 	.word	0x0500000f


	//   ....[119]....
        /*0970*/ 	.word	0x0500000f


	//   ....[120]....
        /*0974*/ 	.word	0x0500000f


	//   ....[121]....
        /*0978*/ 	.word	0x0500000f


	//   ....[122]....
        /*097c*/ 	.word	0x0500000f


	//   ....[123]....
        /*0980*/ 	.word	0x0500000f


	//   ....[124]....
        /*0984*/ 	.word	0x0500000f


	//   ....[125]....
        /*0988*/ 	.word	0x0500000f


	//   ....[126]....
        /*098c*/ 	.word	0x0500000f


	//   ....[127]....
        /*0990*/ 	.word	0x0500000f


	//   ....[128]....
        /*0994*/ 	.word	0x0500000f


	//   ....[129]....
        /*0998*/ 	.word	0x0500000f


	//   ....[130]....
        /*099c*/ 	.word	0x0500000f


	//   ....[131]....
        /*09a0*/ 	.word	0x0500000f


	//   ....[132]....
        /*09a4*/ 	.word	0x0500000f


	//   ....[133]....
        /*09a8*/ 	.word	0x0500000f


	//   ....[134]....
        /*09ac*/ 	.word	0x0500000f


	//   ....[135]....
        /*09b0*/ 	.word	0x0500000f


	//   ....[136]....
        /*09b4*/ 	.word	0x0500000f


	//   ....[137]....
        /*09b8*/ 	.word	0x0500000f


	//   ....[138]....
        /*09bc*/ 	.word	0x0500000f


	//   ....[139]....
        /*09c0*/ 	.word	0x0500000f


	//   ....[140]....
        /*09c4*/ 	.word	0x0500000f


	//   ....[141]....
        /*09c8*/ 	.word	0x0500000f


	//   ....[142]....
        /*09cc*/ 	.word	0x0500000f


	//   ....[143]....
        /*09d0*/ 	.word	0x0500000f


	//   ....[144]....
        /*09d4*/ 	.word	0x0500000f


	//   ....[145]....
        /*09d8*/ 	.word	0x0500000f


	//   ....[146]....
        /*09dc*/ 	.word	0x0500000f


	//   ....[147]....
        /*09e0*/ 	.word	0x0500000f


	//   ....[148]....
        /*09e4*/ 	.word	0x0500000f


	//----- nvinfo : EIATTR_COOP_GROUP_INSTR_OFFSETS
	.align		4
.L_957:
        /*09e8*/ 	.byte	0x04, 0x28
        /*09ea*/ 	.short	(.L_959 - .L_958)


	//   ....[0]....
.L_958:
        /*09ec*/ 	.word	0x00000070


	//   ....[1]....
        /*09f0*/ 	.word	0x000001d0


	//   ....[2]....
        /*09f4*/ 	.word	0x00000220


	//   ....[3]....
        /*09f8*/ 	.word	0x00000450


	//   ....[4]....
        /*09fc*/ 	.word	0x000005b0


	//   ....[5]....
        /*0a00*/ 	.word	0x000006d0


	//   ....[6]....
        /*0a04*/ 	.word	0x00000830


	//   ....[7]....
        /*0a08*/ 	.word	0x0000cea0


	//   ....[8]....
        /*0a0c*/ 	.word	0x00013210


	//   ....[9]....
        /*0a10*/ 	.word	0x00013310


	//   ....[10]....
        /*0a14*/ 	.word	0x00013bf0


	//   ....[11]....
        /*0a18*/ 	.word	0x00013c70


	//   ....[12]....
        /*0a1c*/ 	.word	0x00017650


	//   ....[13]....
        /*0a20*/ 	.word	0x000176b0


	//   ....[14]....
        /*0a24*/ 	.word	0x000176f0


	//   ....[15]....
        /*0a28*/ 	.word	0x00017710


	//   ....[16]....
        /*0a2c*/ 	.word	0x00019bd0


	//   ....[17]....
        /*0a30*/ 	.word	0x00019be0


	//   ....[18]....
        /*0a34*/ 	.word	0x00019c60


	//   ....[19]....
        /*0a38*/ 	.word	0x00019c70


	//   ....[20]....
        /*0a3c*/ 	.word	0x0001aa50


	//   ....[21]....
        /*0a40*/ 	.word	0x0001aa80


	//   ....[22]....
        /*0a44*/ 	.word	0x0001aab0


	//   ....[23]....
        /*0a48*/ 	.word	0x0001aae0


	//   ....[24]....
        /*0a4c*/ 	.word	0x0001ab10


	//   ....[25]....
        /*0a50*/ 	.word	0x0001ab40


	//   ....[26]....
        /*0a54*/ 	.word	0x0001ab70


	//   ....[27]....
        /*0a58*/ 	.word	0x0001aba0


	//   ....[28]....
        /*0a5c*/ 	.word	0x0001abd0


	//   ....[29]....
        /*0a60*/ 	.word	0x0001ac00


	//   ....[30]....
        /*0a64*/ 	.word	0x0001ac30


	//   ....[31]....
        /*0a68*/ 	.word	0x0001ac60


	//   ....[32]....
        /*0a6c*/ 	.word	0x0001ac90


	//   ....[33]....
        /*0a70*/ 	.word	0x0001acc0


	//   ....[34]....
        /*0a74*/ 	.word	0x0001acf0


	//   ....[35]....
        /*0a78*/ 	.word	0x0001ad20


	//   ....[36]....
        /*0a7c*/ 	.word	0x0001ad50


	//   ....[37]....
        /*0a80*/ 	.word	0x0001ad80


	//   ....[38]....
        /*0a84*/ 	.word	0x0001adb0


	//   ....[39]....
        /*0a88*/ 	.word	0x0001ade0


	//   ....[40]....
        /*0a8c*/ 	.word	0x0001ae10


	//   ....[41]....
        /*0a90*/ 	.word	0x0001ae50


	//   ....[42]....
        /*0a94*/ 	.word	0x0001ae80


	//   ....[43]....
        /*0a98*/ 	.word	0x0001aea0


	//   ....[44]....
        /*0a9c*/ 	.word	0x0001aed0


	//   ....[45]....
        /*0aa0*/ 	.word	0x0001aee0


	//   ....[46]....
        /*0aa4*/ 	.word	0x0001aef0


	//   ....[47]....
        /*0aa8*/ 	.word	0x0001af00


	//   ....[48]....
        /*0aac*/ 	.word	0x0001af10


	//   ....[49]....
        /*0ab0*/ 	.word	0x0001af20


	//   ....[50]....
        /*0ab4*/ 	.word	0x0001af30


	//   ....[51]....
        /*0ab8*/ 	.word	0x0001af60


	//   ....[52]....
        /*0abc*/ 	.word	0x0001ca60


	//   ....[53]....
        /*0ac0*/ 	.word	0x0001cc50


	//   ....[54]....
        /*0ac4*/ 	.word	0x0001cc80


	//   ....[55]....
        /*0ac8*/ 	.word	0x0001ccb0


	//   ....[56]....
        /*0acc*/ 	.word	0x0001cce0


	//   ....[57]....
        /*0ad0*/ 	.word	0x0001cd10


	//   ....[58]....
        /*0ad4*/ 	.word	0x0001cd40


	//   ....[59]....
        /*0ad8*/ 	.word	0x0001ceb0


	//   ....[60]....
        /*0adc*/ 	.word	0x0001cee0


	//   ....[61]....
        /*0ae0*/ 	.word	0x0001cf10


	//   ....[62]....
        /*0ae4*/ 	.word	0x0001cf40


	//   ....[63]....
        /*0ae8*/ 	.word	0x0001cf70


	//   ....[64]....
        /*0aec*/ 	.word	0x0001cfa0


	//   ....[65]....
        /*0af0*/ 	.word	0x0001d040


	//   ....[66]....
        /*0af4*/ 	.word	0x0001d070


	//   ....[67]....
        /*0af8*/ 	.word	0x0001d100


	//   ....[68]....
        /*0afc*/ 	.word	0x0001dd40


	//   ....[69]....
        /*0b00*/ 	.word	0x0001f4d0


	//   ....[70]....
        /*0b04*/ 	.word	0x00022020


	//   ....[71]....
        /*0b08*/ 	.word	0x00022050


	//   ....[72]....
        /*0b0c*/ 	.word	0x00022090


	//   ....[73]....
        /*0b10*/ 	.word	0x000220c0


	//   ....[74]....
        /*0b14*/ 	.word	0x000220f0


	//   ....[75]....
        /*0b18*/ 	.word	0x00022120


	//   ....[76]....
        /*0b1c*/ 	.word	0x00022150


	//   ....[77]....
        /*0b20*/ 	.word	0x00022180


	//   ....[78]....
        /*0b24*/ 	.word	0x00022310


	//   ....[79]....
        /*0b28*/ 	.word	0x00022340


	//   ....[80]....
        /*0b2c*/ 	.word	0x00022370


	//   ....[81]....
        /*0b30*/ 	.word	0x000223a0


	//   ....[82]....
        /*0b34*/ 	.word	0x000223d0


	//   ....[83]....
        /*0b38*/ 	.word	0x00022400


	//   ....[84]....
        /*0b3c*/ 	.word	0x000224d0


	//   ....[85]....
        /*0b40*/ 	.word	0x000224f0


	//   ....[86]....
        /*0b44*/ 	.word	0x00022560


	//   ....[87]....
        /*0b48*/ 	.word	0x000229e0


	//   ....[88]....
        /*0b4c*/ 	.word	0x00022f00


	//   ....[89]....
        /*0b50*/ 	.word	0x00022fb0


	//   ....[90]....
        /*0b54*/ 	.word	0x00023050


	//   ....[91]....
        /*0b58*/ 	.word	0x000230f0


	//   ....[92]....
        /*0b5c*/ 	.word	0x00023190


	//   ....[93]....
        /*0b60*/ 	.word	0x00023280


	//   ....[94]....
        /*0b64*/ 	.word	0x00023320


	//   ....[95]....
        /*0b68*/ 	.word	0x000233c0


	//   ....[96]....
        /*0b6c*/ 	.word	0x00023460


	//   ....[97]....
        /*0b70*/ 	.word	0x00023690


	//   ....[98]....
        /*0b74*/ 	.word	0x000237c0


	//   ....[99]....
        /*0b78*/ 	.word	0x000238e0


	//   ....[100]....
        /*0b7c*/ 	.word	0x00023990


	//   ....[101]....
        /*0b80*/ 	.word	0x000239f0


	//   ....[102]....
        /*0b84*/ 	.word	0x00023a70


	//   ....[103]....
        /*0b88*/ 	.word	0x00023ad0


	//   ....[104]....
        /*0b8c*/ 	.word	0x00023b50


	//   ....[105]....
        /*0b90*/ 	.word	0x00023bb0


	//   ....[106]....
        /*0b94*/ 	.word	0x00023c30


	//   ....[107]....
        /*0b98*/ 	.word	0x00023c90


	//   ....[108]....
        /*0b9c*/ 	.word	0x00023d10


	//   ....[109]....
        /*0ba0*/ 	.word	0x00023d70


	//   ....[110]....
        /*0ba4*/ 	.word	0x00023df0


	//   ....[111]....
        /*0ba8*/ 	.word	0x00023e50


	//   ....[112]....
        /*0bac*/ 	.word	0x00023eb0


	//   ....[113]....
        /*0bb0*/ 	.word	0x00023f10


	//   ....[114]....
        /*0bb4*/ 	.word	0x00023f90


	//   ....[115]....
        /*0bb8*/ 	.word	0x00023ff0


	//   ....[116]....
        /*0bbc*/ 	.word	0x00024070


	//   ....[117]....
        /*0bc0*/ 	.word	0x000240d0


	//   ....[118]....
        /*0bc4*/ 	.word	0x00024140


	//   ....[119]....
        /*0bc8*/ 	.word	0x000241a0


	//   ....[120]....
        /*0bcc*/ 	.word	0x00024220


	//   ....[121]....
        /*0bd0*/ 	.word	0x00024280


	//   ....[122]....
        /*0bd4*/ 	.word	0x00024300


	//   ....[123]....
        /*0bd8*/ 	.word	0x00024360


	//   ....[124]....
        /*0bdc*/ 	.word	0x000243e0


	//   ....[125]....
        /*0be0*/ 	.word	0x00024440


	//   ....[126]....
        /*0be4*/ 	.word	0x000244b0


	//   ....[127]....
        /*0be8*/ 	.word	0x00024510


	//   ....[128]....
        /*0bec*/ 	.word	0x00024570


	//   ....[129]....
        /*0bf0*/ 	.word	0x000246b0


	//   ....[130]....
        /*0bf4*/ 	.word	0x00024990


	//   ....[131]....
        /*0bf8*/ 	.word	0x00024db0


	//   ....[132]....
        /*0bfc*/ 	.word	0x00024e50


	//   ....[133]....
        /*0c00*/ 	.word	0x00024f70


	//   ....[134]....
        /*0c04*/ 	.word	0x00024ff0


	//   ....[135]....
        /*0c08*/ 	.word	0x00025070


	//   ....[136]....
        /*0c0c*/ 	.word	0x000250f0


	//   ....[137]....
        /*0c10*/ 	.word	0x00025170


	//   ....[138]....
        /*0c14*/ 	.word	0x00025200


	//   ....[139]....
        /*0c18*/ 	.word	0x000252a0


	//   ....[140]....
        /*0c1c*/ 	.word	0x00025350


	//   ....[141]....
        /*0c20*/ 	.word	0x000253d0


	//   ....[142]....
        /*0c24*/ 	.word	0x00025450


	//   ....[143]....
        /*0c28*/ 	.word	0x000254d0


	//   ....[144]....
        /*0c2c*/ 	.word	0x00025560


	//   ....[145]....
        /*0c30*/ 	.word	0x000255e0


	//   ....[146]....
        /*0c34*/ 	.word	0x00025680


	//   ....[147]....
        /*0c38*/ 	.word	0x00025710


	//   ....[148]....
        /*0c3c*/ 	.word	0x00025840


	//----- nvinfo : EIATTR_REG_RECONFIG
	.align		4
.L_959:
        /*0c40*/ 	.byte	0x01, 0x54
	.zero		2


	//----- nvinfo : EIATTR_SYSCALL_OFFSETS
	.align		4
        /*0c44*/ 	.byte	0x04, 0x46
        /*0c46*/ 	.short	(.L_961 - .L_960)


	//   ....[0]....
.L_960:
        /*0c48*/ 	.word	0x000019b0


	//   ....[1]....
        /*0c4c*/ 	.word	0x00001b00


	//   ....[2]....
        /*0c50*/ 	.word	0x0000d060


	//   ....[3]....
        /*0c54*/ 	.word	0x0000d4e0


	//   ....[4]....
        /*0c58*/ 	.word	0x0001ed40


	//   ....[5]....
        /*0c5c*/ 	.word	0x0001eef0


	//   ....[6]....
        /*0c60*/ 	.word	0x0001f040


	//   ....[7]....
        /*0c64*/ 	.word	0x0001f170


	//----- nvinfo : EIATTR_MBARRIER_INSTR_OFFSETS
	.align		4
.L_961:
        /*0c68*/ 	.byte	0x04, 0x39
        /*0c6a*/ 	.short	(.L_963 - .L_962)


	//   ....[0]....
.L_962:
        /*0c6c*/ 	.word	0x00000300
        /*0c70*/ 	.word	0x000000ff
        /*0c74*/ 	.word	0x0002e800
        /*0c78*/ 	.short	0x0100
        /*0c7a*/ 	.byte	0x08
	.zero		1


	//   ....[1]....
        /*0c7c*/ 	.word	0x00000310
        /*0c80*/ 	.word	0x000000ff
        /*0c84*/ 	.word	0x0002e820
        /*0c88*/ 	.short	0x0100
        /*0c8a*/ 	.byte	0x08
	.zero		1


	//   ....[2]....
        /*0c8c*/ 	.word	0x00000400
        /*0c90*/ 	.word	0x000000ff
        /*0c94*/ 	.word	0x0002e830
        /*0c98*/ 	.short	0x0100
        /*0c9a*/ 	.byte	0x08
	.zero		1


	//   ....[3]....
        /*0c9c*/ 	.word	0x00000410
        /*0ca0*/ 	.word	0x000000ff
        /*0ca4*/ 	.word	0x0002e840
        /*0ca8*/ 	.short	0x0100
        /*0caa*/ 	.byte	0x08
	.zero		1


	//   ....[4]....
        /*0cac*/ 	.word	0x00000420
        /*0cb0*/ 	.word	0x000000ff
        /*0cb4*/ 	.word	0x0002e838
        /*0cb8*/ 	.short	0x0100
        /*0cba*/ 	.byte	0x08
	.zero		1


	//   ....[5]....
        /*0cbc*/ 	.word	0x00000430
        /*0cc0*/ 	.word	0x000000ff
        /*0cc4*/ 	.word	0x0002e848
        /*0cc8*/ 	.short	0x0100
        /*0cca*/ 	.byte	0x08
	.zero		1


	//   ....[6]....
        /*0ccc*/ 	.word	0x00000560
        /*0cd0*/ 	.word	0x000000ff
        /*0cd4*/ 	.word	0x0002e850
        /*0cd8*/ 	.short	0x0100
        /*0cda*/ 	.byte	0x08
	.zero		1


	//   ....[7]....
        /*0cdc*/ 	.word	0x00000570
        /*0ce0*/ 	.word	0x000000ff
        /*0ce4*/ 	.word	0x0002e860
        /*0ce8*/ 	.short	0x0100
        /*0cea*/ 	.byte	0x08
	.zero		1


	//   ....[8]....
        /*0cec*/ 	.word	0x00000580
        /*0cf0*/ 	.word	0x000000ff
        /*0cf4*/ 	.word	0x0002e858
        /*0cf8*/ 	.short	0x0100
        /*0cfa*/ 	.byte	0x08
	.zero		1


	//   ....[9]....
        /*0cfc*/ 	.word	0x00000590
        /*0d00*/ 	.word	0x000000ff
        /*0d04*/ 	.word	0x0002e868
        /*0d08*/ 	.short	0x0100
        /*0d0a*/ 	.byte	0x08
	.zero		1


	//   ....[10]....
        /*0d0c*/ 	.word	0x00000680
        /*0d10*/ 	.word	0x000000ff
        /*0d14*/ 	.word	0x0002e870
        /*0d18*/ 	.short	0x0100
        /*0d1a*/ 	.byte	0x06
	.zero		1


	//   ....[11]....
        /*0d1c*/ 	.word	0x00000690
        /*0d20*/ 	.word	0x000000ff
        /*0d24*/ 	.word	0x0002e880
        /*0d28*/ 	.short	0x0100
        /*0d2a*/ 	.byte	0x06
	.zero		1


	//   ....[12]....
        /*0d2c*/ 	.word	0x000006a0
        /*0d30*/ 	.word	0x000000ff
        /*0d34*/ 	.word	0x0002e878
        /*0d38*/ 	.short	0x0100
        /*0d3a*/ 	.byte	0x06
	.zero		1


	//   ....[13]....
        /*0d3c*/ 	.word	0x000006b0
        /*0d40*/ 	.word	0x000000ff
        /*0d44*/ 	.word	0x0002e888
        /*0d48*/ 	.short	0x0100
        /*0d4a*/ 	.byte	0x06
	.zero		1


	//   ....[14]....
        /*0d4c*/ 	.word	0x000007e0
        /*0d50*/ 	.word	0x000000ff
        /*0d54*/ 	.word	0x0002e890
        /*0d58*/ 	.short	0x0100
        /*0d5a*/ 	.byte	0x08
	.zero		1


	//   ....[15]....
        /*0d5c*/ 	.word	0x000007f0
        /*0d60*/ 	.word	0x000000ff
        /*0d64*/ 	.word	0x0002e8a0
        /*0d68*/ 	.short	0x0100
        /*0d6a*/ 	.byte	0x08
	.zero		1


	//   ....[16]....
        /*0d6c*/ 	.word	0x00000800
        /*0d70*/ 	.word	0x000000ff
        /*0d74*/ 	.word	0x0002e898
        /*0d78*/ 	.short	0x0100
        /*0d7a*/ 	.byte	0x08
	.zero		1


	//   ....[17]....
        /*0d7c*/ 	.word	0x00000810
        /*0d80*/ 	.word	0x000000ff
        /*0d84*/ 	.word	0x0002e8a8
        /*0d88*/ 	.short	0x0100
        /*0d8a*/ 	.byte	0x08
	.zero		1


	//   ....[18]....
        /*0d8c*/ 	.word	0x00000940
        /*0d90*/ 	.word	0x000000ff
        /*0d94*/ 	.word	0x0002e8b0
        /*0d98*/ 	.short	0x0100
        /*0d9a*/ 	.byte	0x08
	.zero		1


	//   ....[19]....
        /*0d9c*/ 	.word	0x00000950
        /*0da0*/ 	.word	0x000000ff
        /*0da4*/ 	.word	0x0002e8c0
        /*0da8*/ 	.short	0x0100
        /*0daa*/ 	.byte	0x08
	.zero		1


	//   ....[20]....
        /*0dac*/ 	.word	0x00000960
        /*0db0*/ 	.word	0x000000ff
        /*0db4*/ 	.word	0x0002e8b8
        /*0db8*/ 	.short	0x0100
        /*0dba*/ 	.byte	0x08
	.zero		1


	//   ....[21]....
        /*0dbc*/ 	.word	0x00000970
        /*0dc0*/ 	.word	0x000000ff
        /*0dc4*/ 	.word	0x0002e8c8
        /*0dc8*/ 	.short	0x0100
        /*0dca*/ 	.byte	0x08
	.zero		1


	//   ....[22]....
        /*0dcc*/ 	.word	0x00003180
        /*0dd0*/ 	.word	0x0000006f
        /*0dd4*/ 	.word	0x0002e890
        /*0dd8*/ 	.short	0x010a
        /*0dda*/ 	.byte	0x3f
	.zero		1


	//   ....[23]....
        /*0ddc*/ 	.word	0x000075c0
        /*0de0*/ 	.word	0x0000006f
        /*0de4*/ 	.word	0x0002e890
        /*0de8*/ 	.short	0x010a
        /*0dea*/ 	.byte	0x3f
	.zero		1


	//   ....[24]....
        /*0dec*/ 	.word	0x0000b880
        /*0df0*/ 	.word	0x0000006f
        /*0df4*/ 	.word	0x0002e890
        /*0df8*/ 	.short	0x010a
        /*0dfa*/ 	.byte	0x3f
	.zero		1


	//   ....[25]....
        /*0dfc*/ 	.word	0x0000bf90
        /*0e00*/ 	.word	0x00000034
        /*0e04*/ 	.word	0x00000000
        /*0e08*/ 	.short	0x0101
        /*0e0a*/ 	.byte	0x3f
	.zero		1


	//   ....[26]....
        /*0e0c*/ 	.word	0x0000bfd0
        /*0e10*/ 	.word	0x0000006f
        /*0e14*/ 	.word	0x0002e8b0
        /*0e18*/ 	.short	0x010a
        /*0e1a*/ 	.byte	0x3f
	.zero		1


	//   ....[27]....
        /*0e1c*/ 	.word	0x0000c780
        /*0e20*/ 	.word	0x0000006f
        /*0e24*/ 	.word	0x00000000
        /*0e28*/ 	.short	0x0101
        /*0e2a*/ 	.byte	0x3f
	.zero		1


	//   ....[28]....
        /*0e2c*/ 	.word	0x0000d120
        /*0e30*/ 	.word	0x00000010
        /*0e34*/ 	.word	0x0002e800
        /*0e38*/ 	.short	0x010a
        /*0e3a*/ 	.byte	0x3f
	.zero		1


	//   ....[29]....
        /*0e3c*/ 	.word	0x0000d170
        /*0e40*/ 	.word	0x00000010
        /*0e44*/ 	.word	0x0002e800
        /*0e48*/ 	.short	0x010a
        /*0e4a*/ 	.byte	0x3f
	.zero		1


	//   ....[30]....
        /*0e4c*/ 	.word	0x0000daa0
        /*0e50*/ 	.word	0x00000010
        /*0e54*/ 	.word	0x0002e800
        /*0e58*/ 	.short	0x010a
        /*0e5a*/ 	.byte	0x3f
	.zero		1


	//   ....[31]....
        /*0e5c*/ 	.word	0x0000f7a0
        /*0e60*/ 	.word	0x00000010
        /*0e64*/ 	.word	0x0002e800
        /*0e68*/ 	.short	0x010a
        /*0e6a*/ 	.byte	0x3f
	.zero		1


	//   ....[32]....
        /*0e6c*/ 	.word	0x00011310
        /*0e70*/ 	.word	0x00000003
        /*0e74*/ 	.word	0x0002e830
        /*0e78*/ 	.short	0x010a
        /*0e7a*/ 	.byte	0x3f
	.zero		1


	//   ....[33]....
        /*0e7c*/ 	.word	0x000113c0
        /*0e80*/ 	.word	0x00000003
        /*0e84*/ 	.word	0x0002e830
        /*0e88*/ 	.short	0x010a
        /*0e8a*/ 	.byte	0x3f
	.zero		1


	//   ....[34]....
        /*0e8c*/ 	.word	0x00013f00
        /*0e90*/ 	.word	0x0000003d
        /*0e94*/ 	.word	0x00000000
        /*0e98*/ 	.short	0x0101
        /*0e9a*/ 	.byte	0x3f
	.zero		1


	//   ....[35]....
        /*0e9c*/ 	.word	0x00015730
        /*0ea0*/ 	.word	0x0000000d
        /*0ea4*/ 	.word	0x0002e830
        /*0ea8*/ 	.short	0x010a
        /*0eaa*/ 	.byte	0x3f
	.zero		1


	//   ....[36]....
        /*0eac*/ 	.word	0x00015780
        /*0eb0*/ 	.word	0x0000000d
        /*0eb4*/ 	.word	0x0002e830
        /*0eb8*/ 	.short	0x010a
        /*0eba*/ 	.byte	0x3f
	.zero		1


	//   ....[37]....
        /*0ebc*/ 	.word	0x00016cd0
        /*0ec0*/ 	.word	0x0000000c
        /*0ec4*/ 	.word	0x0002e850
        /*0ec8*/ 	.short	0x010a
        /*0eca*/ 	.byte	0x3f
	.zero		1


	//   ....[38]....
        /*0ecc*/ 	.word	0x00016d10
        /*0ed0*/ 	.word	0x0000000c
        /*0ed4*/ 	.word	0x0002e850
        /*0ed8*/ 	.short	0x010a
        /*0eda*/ 	.byte	0x3f
	.zero		1


	//   ....[39]....
        /*0edc*/ 	.word	0x00018df0
        /*0ee0*/ 	.word	0x00000076
        /*0ee4*/ 	.word	0x00000000
        /*0ee8*/ 	.short	0x0101
        /*0eea*/ 	.byte	0x3f
	.zero		1


	//   ....[40]....
        /*0eec*/ 	.word	0x000196c0
        /*0ef0*/ 	.word	0x00000067
        /*0ef4*/ 	.word	0x00000000
        /*0ef8*/ 	.short	0x0101
        /*0efa*/ 	.byte	0x3f
	.zero		1


	//   ....[41]....
        /*0efc*/ 	.word	0x00019750
        /*0f00*/ 	.word	0x0000000c
        /*0f04*/ 	.word	0x0002e850
        /*0f08*/ 	.short	0x010a
        /*0f0a*/ 	.byte	0x3f
	.zero		1


	//   ....[42]....
        /*0f0c*/ 	.word	0x000197d0
        /*0f10*/ 	.word	0x0000000c
        /*0f14*/ 	.word	0x0002e850
        /*0f18*/ 	.short	0x010a
        /*0f1a*/ 	.byte	0x3f
	.zero		1


	//   ....[43]....
        /*0f1c*/ 	.word	0x0001a320
        /*0f20*/ 	.word	0x00000000
        /*0f24*/ 	.word	0x00000000
        /*0f28*/ 	.short	0x0101
        /*0f2a*/ 	.byte	0x3f
	.zero		1


	//   ....[44]....
        /*0f2c*/ 	.word	0x0001ba00
        /*0f30*/ 	.word	0x00000000
        /*0f34*/ 	.word	0x00000000
        /*0f38*/ 	.short	0x0101
        /*0f3a*/ 	.byte	0x3f
	.zero		1


	//   ....[45]....
        /*0f3c*/ 	.word	0x0001de50
        /*0f40*/ 	.word	0x0000000b
        /*0f44*/ 	.word	0x0002e820
        /*0f48*/ 	.short	0x010a
        /*0f4a*/ 	.byte	0x3f
	.zero		1


	//   ....[46]....
        /*0f4c*/ 	.word	0x0001df20
        /*0f50*/ 	.word	0x00000008
        /*0f54*/ 	.word	0x0002e8a0
        /*0f58*/ 	.short	0x010a
        /*0f5a*/ 	.byte	0x3f
	.zero		1


	//   ....[47]....
        /*0f5c*/ 	.word	0x0001e160
        /*0f60*/ 	.word	0x00000008
        /*0f64*/ 	.word	0x0002e8c0
        /*0f68*/ 	.short	0x010a
        /*0f6a*/ 	.byte	0x3f
	.zero		1


	//   ....[48]....
        /*0f6c*/ 	.word	0x0001e540
        /*0f70*/ 	.word	0x00000006
        /*0f74*/ 	.word	0x0002e8a0
        /*0f78*/ 	.short	0x010a
        /*0f7a*/ 	.byte	0x3f
	.zero		1


	//   ....[49]....
        /*0f7c*/ 	.word	0x0001e760
        /*0f80*/ 	.word	0x00000006
        /*0f84*/ 	.word	0x0002e8c0
        /*0f88*/ 	.short	0x010a
        /*0f8a*/ 	.byte	0x3f
	.zero		1


	//   ....[50]....
        /*0f8c*/ 	.word	0x0001f770
        /*0f90*/ 	.word	0x00000004
        /*0f94*/ 	.word	0x0002e880
        /*0f98*/ 	.short	0x010a
        /*0f9a*/ 	.byte	0x3f
	.zero		1


	//   ....[51]....
        /*0f9c*/ 	.word	0x0001f950
        /*0fa0*/ 	.word	0x00000004
        /*0fa4*/ 	.word	0x0002e840
        /*0fa8*/ 	.short	0x010a
        /*0faa*/ 	.byte	0x3f
	.zero		1


	//   ....[52]....
        /*0fac*/ 	.word	0x0001fcd0
        /*0fb0*/ 	.word	0x00000004
        /*0fb4*/ 	.word	0x0002e820
        /*0fb8*/ 	.short	0x010a
        /*0fba*/ 	.byte	0x3f
	.zero		1


	//   ....[53]....
        /*0fbc*/ 	.word	0x00020000
        /*0fc0*/ 	.word	0x00000005
        /*0fc4*/ 	.word	0x0002e880
        /*0fc8*/ 	.short	0x010a
        /*0fca*/ 	.byte	0x3f
	.zero		1


	//   ....[54]....
        /*0fcc*/ 	.word	0x00020280
        /*0fd0*/ 	.word	0x00000005
        /*0fd4*/ 	.word	0x0002e840
        /*0fd8*/ 	.short	0x010a
        /*0fda*/ 	.byte	0x3f
	.zero		1


	//   ....[55]....
        /*0fdc*/ 	.word	0x00020580
        /*0fe0*/ 	.word	0x00000012
        /*0fe4*/ 	.word	0x0002e870
        /*0fe8*/ 	.short	0x010a
        /*0fea*/ 	.byte	0x3f
	.zero		1


	//   ....[56]....
        /*0fec*/ 	.word	0x000205f0
        /*0ff0*/ 	.word	0x00000012
        /*0ff4*/ 	.word	0x0002e860
        /*0ff8*/ 	.short	0x010a
        /*0ffa*/ 	.byte	0x3f
	.zero		1


	//   ....[57]....
        /*0ffc*/ 	.word	0x000210c0
        /*1000*/ 	.word	0x00000012
        /*1004*/ 	.word	0x0002e850
        /*1008*/ 	.short	0x0101
        /*100a*/ 	.byte	0x3f
	.zero		1


	//   ....[58]....
        /*100c*/ 	.word	0x00021130
        /*1010*/ 	.word	0x00000012
        /*1014*/ 	.word	0x00000000
        /*1018*/ 	.short	0x0101
        /*101a*/ 	.byte	0x3f
	.zero		1


	//   ....[59]....
        /*101c*/ 	.word	0x00021330
        /*1020*/ 	.word	0x00000000
        /*1024*/ 	.word	0x0002e870
        /*1028*/ 	.short	0x010a
        /*102a*/ 	.byte	0x3f
	.zero		1


	//   ....[60]....
        /*102c*/ 	.word	0x000213a0
        /*1030*/ 	.word	0x00000000
        /*1034*/ 	.word	0x0002e860
        /*1038*/ 	.short	0x010a
        /*103a*/ 	.byte	0x3f
	.zero		1


	//   ....[61]....
        /*103c*/ 	.word	0x00021dd0
        /*1040*/ 	.word	0x00000000
        /*1044*/ 	.word	0x0002e850
        /*1048*/ 	.short	0x0101
        /*104a*/ 	.byte	0x3f
	.zero		1


	//   ....[62]....
        /*104c*/ 	.word	0x00021e10
        /*1050*/ 	.word	0x00000000
        /*1054*/ 	.word	0x00000000
        /*1058*/ 	.short	0x0101
        /*105a*/ 	.byte	0x3f
	.zero		1


	//   ....[63]....
        /*105c*/ 	.word	0x00022960
        /*1060*/ 	.word	0x00000000
        /*1064*/ 	.word	0x0002e820
        /*1068*/ 	.short	0x010a
        /*106a*/ 	.byte	0x3f
	.zero		1


	//   ....[64]....
        /*106c*/ 	.word	0x00022b30
        /*1070*/ 	.word	0x00000006
        /*1074*/ 	.word	0x00000000
        /*1078*/ 	.short	0x010a
        /*107a*/ 	.byte	0x3f
	.zero		1


	//   ....[65]....
        /*107c*/ 	.word	0x00022ba0
        /*1080*/ 	.word	0x00000007
        /*1084*/ 	.word	0x00000000
        /*1088*/ 	.short	0x010a
        /*108a*/ 	.byte	0x3f
	.zero		1


	//   ....[66]....
        /*108c*/ 	.word	0x00022c00
        /*1090*/ 	.word	0x00000004
        /*1094*/ 	.word	0x0002e860
        /*1098*/ 	.short	0x010a
        /*109a*/ 	.byte	0x3f
	.zero		1


	//   ....[67]....
        /*109c*/ 	.word	0x00022c50
        /*10a0*/ 	.word	0x00000003
        /*10a4*/ 	.word	0x0002e860
        /*10a8*/ 	.short	0x010a
        /*10aa*/ 	.byte	0x3f
	.zero		1


	//   ....[68]....
        /*10ac*/ 	.word	0x00022c90
        /*10b0*/ 	.word	0x00000004
        /*10b4*/ 	.word	0x0002e880
        /*10b8*/ 	.short	0x010a
        /*10ba*/ 	.byte	0x3f
	.zero		1


	//   ....[69]....
        /*10bc*/ 	.word	0x00022cb0
        /*10c0*/ 	.word	0x00000003
        /*10c4*/ 	.word	0x0002e880
        /*10c8*/ 	.short	0x010a
        /*10ca*/ 	.byte	0x3f
	.zero		1


	//   ....[70]....
        /*10cc*/ 	.word	0x00022d10
        /*10d0*/ 	.word	0x0000006f
        /*10d4*/ 	.word	0x0002e890
        /*10d8*/ 	.short	0x010a
        /*10da*/ 	.byte	0x3f
	.zero		1


	//   ....[71]....
        /*10dc*/ 	.word	0x00022d60
        /*10e0*/ 	.word	0x0000006f
        /*10e4*/ 	.word	0x0002e890
        /*10e8*/ 	.short	0x010a
        /*10ea*/ 	.byte	0x3f
	.zero		1


	//   ....[72]....
        /*10ec*/ 	.word	0x00022db0
        /*10f0*/ 	.word	0x0000006f
        /*10f4*/ 	.word	0x0002e890
        /*10f8*/ 	.short	0x010a
        /*10fa*/ 	.byte	0x3f
	.zero		1


	//   ....[73]....
        /*10fc*/ 	.word	0x00022e00
        /*1100*/ 	.word	0x0000006f
        /*1104*/ 	.word	0x0002e8b0
        /*1108*/ 	.short	0x010a
        /*110a*/ 	.byte	0x3f
	.zero		1


	//   ....[74]....
        /*110c*/ 	.word	0x000231d0
        /*1110*/ 	.word	0x00000010
        /*1114*/ 	.word	0x0002e800
        /*1118*/ 	.short	0x010a
        /*111a*/ 	.byte	0x3f
	.zero		1


	//   ....[75]....
        /*111c*/ 	.word	0x000234a0
        /*1120*/ 	.word	0x00000010
        /*1124*/ 	.word	0x0002e800
        /*1128*/ 	.short	0x010a
        /*112a*/ 	.byte	0x3f
	.zero		1


	//   ....[76]....
        /*112c*/ 	.word	0x000234f0
        /*1130*/ 	.word	0x00000003
        /*1134*/ 	.word	0x0002e830
        /*1138*/ 	.short	0x010a
        /*113a*/ 	.byte	0x3f
	.zero		1


	//   ....[77]....
        /*113c*/ 	.word	0x00023540
        /*1140*/ 	.word	0x0000000d
        /*1144*/ 	.word	0x0002e830
        /*1148*/ 	.short	0x010a
        /*114a*/ 	.byte	0x3f
	.zero		1


	//   ....[78]....
        /*114c*/ 	.word	0x00023590
        /*1150*/ 	.word	0x0000000c
        /*1154*/ 	.word	0x0002e850
        /*1158*/ 	.short	0x010a
        /*115a*/ 	.byte	0x3f
	.zero		1


	//   ....[79]....
        /*115c*/ 	.word	0x000235e0
        /*1160*/ 	.word	0x0000000c
        /*1164*/ 	.word	0x0002e850
        /*1168*/ 	.short	0x010a
        /*116a*/ 	.byte	0x3f
	.zero		1


	//   ....[80]....
        /*116c*/ 	.word	0x00024770
        /*1170*/ 	.word	0x0000000b
        /*1174*/ 	.word	0x0002e820
        /*1178*/ 	.short	0x010a
        /*117a*/ 	.byte	0x3f
	.zero		1


	//   ....[81]....
        /*117c*/ 	.word	0x000247c0
        /*1180*/ 	.word	0x00000008
        /*1184*/ 	.word	0x0002e8a0
        /*1188*/ 	.short	0x010a
        /*118a*/ 	.byte	0x3f
	.zero		1


	//   ....[82]....
        /*118c*/ 	.word	0x00024810
        /*1190*/ 	.word	0x00000008
        /*1194*/ 	.word	0x0002e8c0
        /*1198*/ 	.short	0x010a
        /*119a*/ 	.byte	0x3f
	.zero		1


	//   ....[83]....
        /*119c*/ 	.word	0x00024860
        /*11a0*/ 	.word	0x00000006
        /*11a4*/ 	.word	0x0002e8a0
        /*11a8*/ 	.short	0x010a
        /*11aa*/ 	.byte	0x3f
	.zero		1


	//   ....[84]....
        /*11ac*/ 	.word	0x000248b0
        /*11b0*/ 	.word	0x00000006
        /*11b4*/ 	.word	0x0002e8c0
        /*11b8*/ 	.short	0x010a
        /*11ba*/ 	.byte	0x3f
	.zero		1


	//   ....[85]....
        /*11bc*/ 	.word	0x00024a50
        /*11c0*/ 	.word	0x00000004
        /*11c4*/ 	.word	0x0002e880
        /*11c8*/ 	.short	0x010a
        /*11ca*/ 	.byte	0x3f
	.zero		1


	//   ....[86]....
        /*11cc*/ 	.word	0x00024aa0
        /*11d0*/ 	.word	0x00000004
        /*11d4*/ 	.word	0x0002e840
        /*11d8*/ 	.short	0x010a
        /*11da*/ 	.byte	0x3f
	.zero		1


	//   ....[87]....
        /*11dc*/ 	.word	0x00024b20
        /*11e0*/ 	.word	0x00000004
        /*11e4*/ 	.word	0x0002e820
        /*11e8*/ 	.short	0x010a
        /*11ea*/ 	.byte	0x3f
	.zero		1


	//   ....[88]....
        /*11ec*/ 	.word	0x00024b70
        /*11f0*/ 	.word	0x00000005
        /*11f4*/ 	.word	0x0002e880
        /*11f8*/ 	.short	0x010a
        /*11fa*/ 	.byte	0x3f
	.zero		1


	//   ....[89]....
        /*11fc*/ 	.word	0x00024bc0
        /*1200*/ 	.word	0x00000005
        /*1204*/ 	.word	0x0002e840
        /*1208*/ 	.short	0x010a
        /*120a*/ 	.byte	0x3f
	.zero		1


	//   ....[90]....
        /*120c*/ 	.word	0x00024c10
        /*1210*/ 	.word	0x00000012
        /*1214*/ 	.word	0x0002e870
        /*1218*/ 	.short	0x010a
        /*121a*/ 	.byte	0x3f
	.zero		1


	//   ....[91]....
        /*121c*/ 	.word	0x00024c60
        /*1220*/ 	.word	0x00000012
        /*1224*/ 	.word	0x0002e860
        /*1228*/ 	.short	0x010a
        /*122a*/ 	.byte	0x3f
	.zero		1


	//   ....[92]....
        /*122c*/ 	.word	0x00024cb0
        /*1230*/ 	.word	0x00000000
        /*1234*/ 	.word	0x0002e870
        /*1238*/ 	.short	0x010a
        /*123a*/ 	.byte	0x3f
	.zero		1


	//   ....[93]....
        /*123c*/ 	.word	0x00024d00
        /*1240*/ 	.word	0x00000000
        /*1244*/ 	.word	0x0002e860
        /*1248*/ 	.short	0x010a
        /*124a*/ 	.byte	0x3f
	.zero		1


	//   ....[94]....
        /*124c*/ 	.word	0x00025760
        /*1250*/ 	.word	0x00000000
        /*1254*/ 	.word	0x0002e820
        /*1258*/ 	.short	0x010a
        /*125a*/ 	.byte	0x3f
	.zero		1


	//   ....[95]....
        /*125c*/ 	.word	0x00025900
        /*1260*/ 	.word	0x00000006
        /*1264*/ 	.word	0x00000000
        /*1268*/ 	.short	0x010a
        /*126a*/ 	.byte	0x3f
	.zero		1


	//   ....[96]....
        /*126c*/ 	.word	0x00025950
        /*1270*/ 	.word	0x00000007
        /*1274*/ 	.word	0x00000000
        /*1278*/ 	.short	0x010a
        /*127a*/ 	.byte	0x3f
	.zero		1


	//   ....[97]....
        /*127c*/ 	.word	0x000259a0
        /*1280*/ 	.word	0x00000004
        /*1284*/ 	.word	0x0002e860
        /*1288*/ 	.short	0x010a
        /*128a*/ 	.byte	0x3f
	.zero		1


	//   ....[98]....
        /*128c*/ 	.word	0x000259f0
        /*1290*/ 	.word	0x00000003
        /*1294*/ 	.word	0x0002e860
        /*1298*/ 	.short	0x010a
        /*129a*/ 	.byte	0x3f
	.zero		1


	//   ....[99]....
        /*129c*/ 	.word	0x00025a40
        /*12a0*/ 	.word	0x00000004
        /*12a4*/ 	.word	0x0002e880
        /*12a8*/ 	.short	0x010a
        /*12aa*/ 	.byte	0x3f
	.zero		1


	//----- nvinfo : EIATTR_NUM_MBARRIERS
	.align		4
.L_963:
        /*12ac*/ 	.byte	0x03, 0x38
        /*12ae*/ 	.short	0x0016


	//----- nvinfo : EIATTR_EXIT_INSTR_OFFSETS
	.align		4
        /*12b0*/ 	.byte	0x04, 0x1c
        /*12b2*/ 	.short	(.L_965 - .L_964)


	//   ....[0]....
.L_964:
        /*12b4*/ 	.word	0x00022d00


	//----- nvinfo : EIATTR_MAX_THREADS
	.align		4
.L_965:
        /*12b8*/ 	.byte	0x04, 0x05
        /*12ba*/ 	.short	(.L_967 - .L_966)
.L_966:
        /*12bc*/ 	.word	0x00000180
        /*12c0*/ 	.word	0x00000001
        /*12c4*/ 	.word	0x00000001


	//----- nvinfo : EIATTR_CRS_STACK_SIZE
	.align		4
.L_967:
        /*12c8*/ 	.byte	0x04, 0x1e
        /*12ca*/ 	.short	(.L_969 - .L_968)
.L_968:
        /*12cc*/ 	.word	0x00000000


	//----- nvinfo : EIATTR_CBANK_PARAM_SIZE
	.align		4
.L_969:
        /*12d0*/ 	.byte	0x03, 0x19
        /*12d2*/ 	.short	0x0a70


	//----- nvinfo : EIATTR_PARAM_CBANK
	.align		4
        /*12d4*/ 	.byte	0x04, 0x0a
        /*12d6*/ 	.short	(.L_971 - .L_970)
	.align		4
.L_970:
        /*12d8*/ 	.word	index@(.nv.constant0._ZN7cutlass13device_kernelIN5flash11enable_sm90INS1_16FlashAttnFwdSm90INS1_25CollectiveMainloopFwdSm90ILi2EN4cute5tupleIJNS5_1CILi1EEES8_S8_EEENS6_IJNS7_ILi128EEENS7_ILi224EEESA_EEELi128ENS_12float_e4m3_tEfNS_4arch4Sm90ELb0ELb0ELb0ELb1ELb0ELb1ELb0ELb1ELb1ELb0ELb0ELb0EEENS1_21CollectiveEpilogueFwdINS6_IJSA_SA_SB_EEES9_NS_10bfloat16_tESF_Li256ELb1ELb0ELb0ELb1EEENS1_36VarlenDynamicPersistentTileSchedulerILi128ELi224ELi256ELi128ELb0ELb0ELb1ELb0ELb1ELb1EEEEEEEEEvNT_6ParamsE)
        /*12dc*/ 	.short	0x0210
        /*12de*/ 	.short	0x0a70


	//----- nvinfo : EIATTR_SW_WAR
	.align		4
.L_971:
        /*12e0*/ 	.byte	0x04, 0x36
        /*12e2*/ 	.short	(.L_973 - .L_972)
.L_972:
        /*12e4*/ 	.word	0x00000008
.L_973:


//--------------------- .nv.info._ZN7cutlass13device_kernelIN5flash11enable_sm90INS1_16FlashAttnFwdSm90INS1_25CollectiveMainloopFwdSm90ILi2EN4cute5tupleIJNS5_1CILi1EEES8_S8_EEENS6_IJNS7_ILi128EEENS7_ILi224EEESA_EEELi128ENS_12float_e4m3_tEfNS_4arch4Sm90ELb0ELb1ELb0ELb0ELb0ELb0ELb0ELb1ELb1ELb0ELb0ELb0EEENS1_21CollectiveEpilogueFwdINS6_IJSA_SA_SB_EEES9_NS_10bfloat16_tESF_Li256ELb0ELb0ELb0ELb1EEENS1_30DynamicPersistentTileSchedulerILi256ELi128ELb0ELb0ELb1EEEEEEEEEvNT_6ParamsE --------------------------
	.section	.nv.info._ZN7cutlass13device_kernelIN5flash11enable_sm90INS1_16FlashAttnFwdSm90INS1_25CollectiveMainloopFwdSm90ILi2EN4cute5tupleIJNS5_1CILi1EEES8_S8_EEENS6_IJNS7_ILi128EEENS7_ILi224EEESA_EEELi128ENS_12float_e4m3_tEfNS_4arch4Sm90ELb0ELb1ELb0ELb0ELb0ELb0ELb0ELb1ELb1ELb0ELb0ELb0EEENS1_21CollectiveEpilogueFwdINS6_IJSA_SA_SB_EEES9_NS_10bfloat16_tESF_Li256ELb0ELb0ELb0ELb1EEENS1_30DynamicPersistentTileSchedulerILi256ELi128ELb0ELb0ELb1EEEEEEEEEvNT_6ParamsE,"",@"SHT_CUDA_INFO"
	.sectionflags	@""
	.align	4


	//----- nvinfo : EIATTR_CUDA_API_VERSION
	.align		4
        /*0000*/ 	.byte	0x04, 0x37
        /*0002*/ 	.short	(.L_975 - .L_974)
.L_974:
        /*0004*/ 	.word	0x00000082


	//----- nvinfo : EIATTR_KPARAM_INFO
	.align		4
.L_975:
        /*0008*/ 	.byte	0x04, 0x17
        /*000a*/ 	.short	(.L_977 - .L_976)
.L_976:
        /*000c*/ 	.word	0x00000000
        /*0010*/ 	.short	0x0000
        /*0012*/ 	.short	0x0070
        /*0014*/ 	.byte	0x00, 0xf0, 0x01, 0x2e


	//----- nvinfo : EIATTR_SPARSE_MMA_MASK
	.align		4
.L_977:
        /*0018*/ 	.byte	0x03, 0x50
        /*001a*/ 	.short	0x0000


	//----- nvinfo : EIATTR_MAXREG_COUNT
	.align		4
        /*001c*/ 	.byte	0x03, 0x1b
        /*001e*/ 	.short	0x00a8


	//----- nvinfo : EIATTR_NUM_BARRIERS
	.align		4
        /*0020*/ 	.byte	0x02, 0x4c
        /*0022*/ 	.byte	0x10
	.zero		1


	//----- nvinfo : EIATTR_EXTERNS
	.align		4
        /*0024*/ 	.byte	0x04, 0x0f
        /*0026*/ 	.short	(.L_979 - .L_978)


	//   ....[0]....
	.align		4
.L_978:
        /*0028*/ 	.word	index@(__assertfail)


	//----- nvinfo : EIATTR_ANNOTATIONS
	.align		4
.L_979:
        /*002c*/ 	.byte	0x04, 0x55
        /*002e*/ 	.short	(.L_981 - .L_980)


	//   ....[0]....
.L_980:
        /* <DEDUP_REMOVED lines=31> */


	//----- nvinfo : EIATTR_MERCURY_ISA_VERSION
	.align		4
.L_981:
        /*0210*/ 	.byte	0x03, 0x5f
        /*0212*/ 	.short	0x0101


	//----- nvinfo : EIATTR_INT_WARP_WIDE_INSTR_OFFSETS
	.align		4
        /*0214*/ 	.byte	0x04, 0x31
        /*0216*/ 	.short	(.L_983 - .L_982)


	//   ....[0]....
.L_982:
        /*0218*/ 	.word	0x00000180


	//   ....[1]....
        /*021c*/ 	.word	0x000001c0


	//   ....[2]....
        /*0220*/ 	.word	0x00000250


	//   ....[3]....
        /*0224*/ 	.word	0x00019180


	//   ....[4]....
        /*0228*/ 	.word	0x00019210


	//   ....[5]....
        /*022c*/ 	.word	0x00019900


	//   ....[6]....
        /*0230*/ 	.word	0x0001b190


	//   ....[7]....
        /*0234*/ 	.word	0x0001b220


	//----- nvinfo : EIATTR_COOP_GROUP_MASK_REGIDS
	.align		4
.L_983:
        /*0238*/ 	.byte	0x04, 0x29
        /*023a*/ 	.short	(.L_985 - .L_984)


	//   ....[0]....
.L_984:
        /*023c*/ 	.word	0xffffffff


	//   ....[1]....
        /*0240*/ 	.word	0xffffffff


	//   ....[2]....
        /*0244*/ 	.word	0xffffffff


	//   ....[3]....
        /*0248*/ 	.word	0xffffffff


	//   ....[4]....
        /*024c*/ 	.word	0xffffffff


	//   ....[5]....
        /*0250*/ 	.word	0xffffffff


	//   ....[6]....
        /*0254*/ 	.word	0xffffffff


	//   ....[7]....
        /*0258*/ 	.word	0xffffffff


	//   ....[8]....
        /*025c*/ 	.word	0xffffffff


	//   ....[9]....
        /*0260*/ 	.word	0xffffffff


	//   ....[10]....
        /*0264*/ 	.word	0xffffffff


	//   ....[11]....
        /*0268*/ 	.word	0xffffffff


	//   ....[12]....
        /*026c*/ 	.word	0xffffffff


	//   ....[13]....
        /*0270*/ 	.word	0xffffffff


	//   ....[14]....
        /*0274*/ 	.word	0xffffffff


	//   ....[15]....
        /*0278*/ 	.word	0xffffffff


	//   ....[16]....
        /*027c*/ 	.word	0xffffffff


	//   ....[17]....
        /*0280*/ 	.word	0xffffffff


	//   ....[18]....
        /*0284*/ 	.word	0xffffffff


	//   ....[19]....
        /*0288*/ 	.word	0xffffffff


	//   ....[20]....
        /*028c*/ 	.word	0xffffffff


	//   ....[21]....
        /*0290*/ 	.word	0xffffffff


	//   ....[22]....
        /*0294*/ 	.word	0xffffffff


	//   ....[23]....
        /*0298*/ 	.word	0xffffffff


	//   ....[24]....
        /*029c*/ 	.word	0xffffffff


	//   ....[25]....
        /*02a0*/ 	.word	0xffffffff


	//   ....[26]....
        /*02a4*/ 	.word	0xffffffff


	//   ....[27]....
        /*02a8*/ 	.word	0xffffffff


	//   ....[28]....
        /*02ac*/ 	.word	0xffffffff


	//   ....[29]....
        /*02b0*/ 	.word	0xffffffff


	//   ....[30]....
        /*02b4*/ 	.word	0xffffffff


	//   ....[31]....
        /*02b8*/ 	.word	0xffffffff


	//   ....[32]....
        /*02bc*/ 	.word	0xffffffff


	//   ....[33]....
        /*02c0*/ 	.word	0xffffffff


	//   ....[34]....
        /*02c4*/ 	.word	0xffffffff


	//   ....[35]....
        /*02c8*/ 	.word	0xffffffff


	//   ....[36]....
        /*02cc*/ 	.word	0xffffffff


	//   ....[37]....
        /*02d0*/ 	.word	0xffffffff


	//   ....[38]....
        /*02d4*/ 	.word	0xffffffff


	//   ....[39]....
        /*02d8*/ 	.word	0xffffffff


	//   ....[40]....
        /*02dc*/ 	.word	0xffffffff


	//   ....[41]....
        /*02e0*/ 	.word	0xffffffff


	//   ....[42]....
        /*02e4*/ 	.word	0xffffffff


	//   ....[43]....
        /*02e8*/ 	.word	0xffffffff


	//   ....[44]....
        /*02ec*/ 	.word	0xffffffff


	//   ....[45]....
        /*02f0*/ 	.word	0xffffffff


	//   ....[46]....
        /*02f4*/ 	.word	0xffffffff


	//   ....[47]....
        /*02f8*/ 	.word	0xffffffff


	//   ....[48]....
        /*02fc*/ 	.word	0xffffffff


	//   ....[49]....
        /*0300*/ 	.word	0xffffffff


	//   ....[50]....
        /*0304*/ 	.word	0xffffffff


	//   ....[51]....
        /*0308*/ 	.word	0xffffffff


	//   ....[52]....
        /*030c*/ 	.word	0xffffffff


	//   ....[53]....
        /*0310*/ 	.word	0xffffffff


	//   ....[54]....
        /*0314*/ 	.word	0xffffffff


	//   ....[55]....
        /*0318*/ 	.word	0xffffffff


	//   ....[56]....
        /*031c*/ 	.word	0xffffffff


	//   ....[57]....
        /*0320*/ 	.word	0xffffffff


	//   ....[58]....
        /*0324*/ 	.word	0xffffffff


	//   ....[59]....
        /*0328*/ 	.word	0xffffffff


	//   ....[60]....
        /*032c*/ 	.word	0xffffffff


	//   ....[61]....
        /*0330*/ 	.word	0xffffffff


	//   ....[62]....
        /*0334*/ 	.word	0xffffffff


	//   ....[63]....
        /*0338*/ 	.word	0xffffffff


	//   ....[64]....
        /*033c*/ 	.word	0xffffffff


	//   ....[65]....
        /*0340*/ 	.word	0x0500000f


	//   ....[66]....
        /*0344*/ 	.word	0x0500000f


	//----- nvinfo : EIATTR_COOP_GROUP_INSTR_OFFSETS
	.align		4
.L_985:
        /*0348*/ 	.byte	0x04, 0x28
        /*034a*/ 	.short	(.L_987 - .L_986)


	//   ....[0]....
.L_986:
        /*034c*/ 	.word	0x00000060


	//   ....[1]....
        /*0350*/ 	.word	0x00000190


	//   ....[2]....
        /*0354*/ 	.word	0x00000230


	//   ....[3]....
        /*0358*/ 	.word	0x000003c0


	//   ....[4]....
        /*035c*/ 	.word	0x00000520


	//   ....[5]....
        /*0360*/ 	.word	0x00000640


	//   ....[6]....
        /*0364*/ 	.word	0x000007a0


	//   ....[7]....
        /*0368*/ 	.word	0x00001aa0


	//   ....[8]....
        /*036c*/ 	.word	0x000049c0


	//   ....[9]....
        /*0370*/ 	.word	0x00004ac0


	//   ....[10]....
        /*0374*/ 	.word	0x000059e0


	//   ....[11]....
        /*0378*/ 	.word	0x00005a70


	//   ....[12]....
        /*037c*/ 	.word	0x0000aa80


	//   ....[13]....
        /*0380*/ 	.word	0x0000aaa0


	//   ....[14]....
        /*0384*/ 	.word	0x0000b350


	//   ....[15]....
        /*0388*/ 	.word	0x0000b3d0


	//   ....[16]....
        /*038c*/ 	.word	0x0000e4c0


	//   ....[17]....
        /*0390*/ 	.word	0x0000e4d0


	//   ....[18]....
        /*0394*/ 	.word	0x0000e500


	//   ....[19]....
        /*0398*/ 	.word	0x0000e510


	//   ....[20]....
        /*039c*/ 	.word	0x00013710


	//   ....[21]....
        /*03a0*/ 	.word	0x00013820


	//   ....[22]....
        /*03a4*/ 	.word	0x00014870


	//   ....[23]....
        /*03a8*/ 	.word	0x000148d0


	//   ....[24]....
        /*03ac*/ 	.word	0x000165b0


	//   ....[25]....
        /*03b0*/ 	.word	0x000165c0


	//   ....[26]....
        /*03b4*/ 	.word	0x00016640


	//   ....[27]....
        /*03b8*/ 	.word	0x00016650


	//   ....[28]....
        /*03bc*/ 	.word	0x00017670


	//   ....[29]....
        /*03c0*/ 	.word	0x00017680


	//   ....[30]....
        /*03c4*/ 	.word	0x00017690


	//   ....[31]....
        /*03c8*/ 	.word	0x000176a0


	//   ....[32]....
        /*03cc*/ 	.word	0x000176b0


	//   ....[33]....
        /*03d0*/ 	.word	0x000176c0


	//   ....[34]....
        /*03d4*/ 	.word	0x000176d0


	//   ....[35]....
        /*03d8*/ 	.word	0x000176e0


	//   ....[36]....
        /*03dc*/ 	.word	0x00017710


	//   ....[37]....
        /*03e0*/ 	.word	0x00017740


	//   ....[38]....
        /*03e4*/ 	.word	0x00017770


	//   ....[39]....
        /*03e8*/ 	.word	0x00017780


	//   ....[40]....
        /*03ec*/ 	.word	0x000177b0


	//   ....[41]....
        /*03f0*/ 	.word	0x000177c0


	//   ....[42]....
        /*03f4*/ 	.word	0x00017800


	//   ....[43]....
        /*03f8*/ 	.word	0x00017830


	//   ....[44]....
        /*03fc*/ 	.word	0x00017840


	//   ....[45]....
        /*0400*/ 	.word	0x00017850


	//   ....[46]....
        /*0404*/ 	.word	0x000178d0


	//   ....[47]....
        /*0408*/ 	.word	0x000178e0


	//   ....[48]....
        /*040c*/ 	.word	0x000178f0


	//   ....[49]....
        /*0410*/ 	.word	0x00017920


	//   ....[50]....
        /*0414*/ 	.word	0x00017950


	//   ....[51]....
        /*0418*/ 	.word	0x00017960


	//   ....[52]....
        /*041c*/ 	.word	0x00017970


	//   ....[53]....
        /*0420*/ 	.word	0x00017980


	//   ....[54]....
        /*0424*/ 	.word	0x00017990


	//   ....[55]....
        /*0428*/ 	.word	0x000179a0


	//   ....[56]....
        /*042c*/ 	.word	0x000179b0


	//   ....[57]....
        /*0430*/ 	.word	0x000179c0


	//   ....[58]....
        /*0434*/ 	.word	0x000179d0


	//   ....[59]....
        /*0438*/ 	.word	0x000179e0


	//   ....[60]....
        /*043c*/ 	.word	0x00017b80


	//   ....[61]....
        /*0440*/ 	.word	0x000186e0


	//   ....[62]....
        /*0444*/ 	.word	0x000199a0


	//   ....[63]....
        /*0448*/ 	.word	0x0001bc10


	//   ....[64]....
        /*044c*/ 	.word	0x0001bdb0


	//   ....[65]....
        /*0450*/ 	.word	0x0001c470


	//   ....[66]....
        /*0454*/ 	.word	0x0001c8e0


	//----- nvinfo : EIATTR_REG_RECONFIG
	.align		4
.L_987:
        /*0458*/ 	.byte	0x01, 0x54
	.zero		2


	//----- nvinfo : EIATTR_SYSCALL_OFFSETS
	.align		4
        /*045c*/ 	.byte	0x04, 0x46
        /*045e*/ 	.short	(.L_989 - .L_988)


	//   ....[0]....
.L_988:
        /*0460*/ 	.word	0x00001c20


	//   ....[1]....
        /*0464*/ 	.word	0x000193b0


	//   ....[2]....
        /*0468*/ 	.word	0x00019510


	//   ....[3]....
        /*046c*/ 	.word	0x00019650


	//   ....[4]....
        /*0470*/ 	.word	0x00019770


	//----- nvinfo : EIATTR_MBARRIER_INSTR_OFFSETS
	.align		4
.L_989:
        /*0474*/ 	.byte	0x04, 0x39
        /*0476*/ 	.short	(.L_991 - .L_990)


	//   ....[0]....
.L_990:
        /*0478*/ 	.word	0x00000270
        /*047c*/ 	.word	0x000000ff
        /*0480*/ 	.word	0x0002e800
        /*0484*/ 	.short	0x0100
        /*0486*/ 	.byte	0x06
	.zero		1


	//   ....[1]....
        /*0488*/ 	.word	0x00000280
        /*048c*/ 	.word	0x000000ff
        /*0490*/ 	.word	0x0002e820
        /*0494*/ 	.short	0x0100
        /*0496*/ 	.byte	0x06
	.zero		1


	//   ....[2]....
        /*0498*/ 	.word	0x00000370
        /*049c*/ 	.word	0x000000ff
        /*04a0*/ 	.word	0x0002e830
        /*04a4*/ 	.short	0x0100
        /*04a6*/ 	.byte	0x08
	.zero		1


	//   ....[3]....
        /*04a8*/ 	.word	0x00000380
        /*04ac*/ 	.word	0x000000ff
        /*04b0*/ 	.word	0x0002e840
        /*04b4*/ 	.short	0x0100
        /*04b6*/ 	.byte	0x08
	.zero		1


	//   ....[4]....
        /*04b8*/ 	.word	0x00000390
        /*04bc*/ 	.word	0x000000ff
        /*04c0*/ 	.word	0x0002e838
        /*04c4*/ 	.short	0x0100
        /*04c6*/ 	.byte	0x08
	.zero		1


	//   ....[5]....
        /*04c8*/ 	.word	0x000003a0
        /*04cc*/ 	.word	0x000000ff
        /*04d0*/ 	.word	0x0002e848
        /*04d4*/ 	.short	0x0100
        /*04d6*/ 	.byte	0x08
	.zero		1


	//   ....[6]....
        /*04d8*/ 	.word	0x000004d0
        /*04dc*/ 	.word	0x000000ff
        /*04e0*/ 	.word	0x0002e850
        /*04e4*/ 	.short	0x0100
        /*04e6*/ 	.byte	0x08
	.zero		1


	//   ....[7]....
        /*04e8*/ 	.word	0x000004e0
        /*04ec*/ 	.word	0x000000ff
        /*04f0*/ 	.word	0x0002e860
        /*04f4*/ 	.short	0x0100
        /*04f6*/ 	.byte	0x08
	.zero		1


	//   ....[8]....
        /*04f8*/ 	.word	0x000004f0
        /*04fc*/ 	.word	0x000000ff
        /*0500*/ 	.word	0x0002e858
        /*0504*/ 	.short	0x0100
        /*0506*/ 	.byte	0x08
	.zero		1


	//   ....[9]....
        /*0508*/ 	.word	0x00000500
        /*050c*/ 	.word	0x000000ff
        /*0510*/ 	.word	0x0002e868
        /*0514*/ 	.short	0x0100
        /*0516*/ 	.byte	0x08
	.zero		1


	//   ....[10]....
        /*0518*/ 	.word	0x000005f0
        /*051c*/ 	.word	0x000000ff
        /*0520*/ 	.word	0x0002e870
        /*0524*/ 	.short	0x0100
        /*0526*/ 	.byte	0x06
	.zero		1


	//   ....[11]....
        /*0528*/ 	.word	0x00000600
        /*052c*/ 	.word	0x000000ff
        /*0530*/ 	.word	0x0002e880
        /*0534*/ 	.short	0x0100
        /*0536*/ 	.byte	0x06
	.zero		1


	//   ....[12]....
        /*0538*/ 	.word	0x00000610
        /*053c*/ 	.word	0x000000ff
        /*0540*/ 	.word	0x0002e878
        /*0544*/ 	.short	0x0100
        /*0546*/ 	.byte	0x06
	.zero		1


	//   ....[13]....
        /*0548*/ 	.word	0x00000620
        /*054c*/ 	.word	0x000000ff
        /*0550*/ 	.word	0x0002e888
        /*0554*/ 	.short	0x0100
        /*0556*/ 	.byte	0x06
	.zero		1


	//   ....[14]....
        /*0558*/ 	.word	0x00000750
        /*055c*/ 	.word	0x000000ff
        /*0560*/ 	.word	0x0002e890
        /*0564*/ 	.short	0x0100
        /*0566*/ 	.byte	0x08
	.zero		1


	//   ....[15]....
        /*0568*/ 	.word	0x00000760
        /*056c*/ 	.word	0x000000ff
        /*0570*/ 	.word	0x0002e8a0
        /*0574*/ 	.short	0x0100
        /*0576*/ 	.byte	0x08
	.zero		1


	//   ....[16]....
        /*0578*/ 	.word	0x00000770
        /*057c*/ 	.word	0x000000ff
        /*0580*/ 	.word	0x0002e898
        /*0584*/ 	.short	0x0100
        /*0586*/ 	.byte	0x08
	.zero		1


	//   ....[17]....
        /*0588*/ 	.word	0x00000780
        /*058c*/ 	.word	0x000000ff
        /*0590*/ 	.word	0x0002e8a8
        /*0594*/ 	.short	0x0100
        /*0596*/ 	.byte	0x08
	.zero		1


	//   ....[18]....
        /*0598*/ 	.word	0x000008b0
        /*059c*/ 	.word	0x000000ff
        /*05a0*/ 	.word	0x0002e8b0
        /*05a4*/ 	.short	0x0100
        /*05a6*/ 	.byte	0x08
	.zero		1


	//   ....[19]....
        /*05a8*/ 	.word	0x000008c0
        /*05ac*/ 	.word	0x000000ff
        /*05b0*/ 	.word	0x0002e8c0
        /*05b4*/ 	.short	0x0100
        /*05b6*/ 	.byte	0x08
	.zero		1


	//   ....[20]....
        /*05b8*/ 	.word	0x000008d0
        /*05bc*/ 	.word	0x000000ff
        /*05c0*/ 	.word	0x0002e8b8
        /*05c4*/ 	.short	0x0100
        /*05c6*/ 	.byte	0x08
	.zero		1


	//   ....[21]....
        /*05c8*/ 	.word	0x000008e0
        /*05cc*/ 	.word	0x000000ff
        /*05d0*/ 	.word	0x0002e8c8
        /*05d4*/ 	.short	0x0100
        /*05d6*/ 	.byte	0x08
	.zero		1


	//   ....[22]....
        /*05d8*/ 	.word	0x00001c80
        /*05dc*/ 	.word	0x000000ff
        /*05e0*/ 	.word	0x0002e800
        /*05e4*/ 	.short	0x010a
        /*05e6*/ 	.byte	0x25
	.zero		1


	//   ....[23]....
        /*05e8*/ 	.word	0x00001cf0
        /*05ec*/ 	.word	0x00000005
        /*05f0*/ 	.word	0x0002e830
        /*05f4*/ 	.short	0x010a
        /*05f6*/ 	.byte	0x3f
	.zero		1


	//   ....[24]....
        /*05f8*/ 	.word	0x00001d30
        /*05fc*/ 	.word	0x00000005
        /*0600*/ 	.word	0x0002e830
        /*0604*/ 	.short	0x010a
        /*0606*/ 	.byte	0x3f
	.zero		1


	//   ....[25]....
        /*0608*/ 	.word	0x00002a30
        /*060c*/ 	.word	0x00000000
        /*0610*/ 	.word	0x00000000
        /*0614*/ 	.short	0x0101
        /*0616*/ 	.byte	0x3f
	.zero		1


	//   ....[26]....
        /*0618*/ 	.word	0x000071c0
        /*061c*/ 	.word	0x000000ff
        /*0620*/ 	.word	0x0002e830
        /*0624*/ 	.short	0x010a
        /*0626*/ 	.byte	0x06
	.zero		1


	//   ....[27]....
        /*0628*/ 	.word	0x00007200
        /*062c*/ 	.word	0x000000ff
        /*0630*/ 	.word	0x0002e830
        /*0634*/ 	.short	0x010a
        /*0636*/ 	.byte	0x06
	.zero		1


	//   ....[28]....
        /*0638*/ 	.word	0x00007dd0
        /*063c*/ 	.word	0x000000ff
        /*0640*/ 	.word	0x0002e850
        /*0644*/ 	.short	0x010a
        /*0646*/ 	.byte	0x06
	.zero		1


	//   ....[29]....
        /*0648*/ 	.word	0x00007e10
        /*064c*/ 	.word	0x000000ff
        /*0650*/ 	.word	0x0002e850
        /*0654*/ 	.short	0x010a
        /*0656*/ 	.byte	0x06
	.zero		1


	//   ....[30]....
        /*0658*/ 	.word	0x00008180
        /*065c*/ 	.word	0x0000000c
        /*0660*/ 	.word	0x00000000
        /*0664*/ 	.short	0x0101
        /*0666*/ 	.byte	0x3f
	.zero		1


	//   ....[31]....
        /*0668*/ 	.word	0x0000c5b0
        /*066c*/ 	.word	0x000000ff
        /*0670*/ 	.word	0x00000000
        /*0674*/ 	.short	0x0101
        /*0676*/ 	.byte	0x06
	.zero		1


	//   ....[32]....
        /*0678*/ 	.word	0x0000cfd0
        /*067c*/ 	.word	0x000000ff
        /*0680*/ 	.word	0x0002e830
        /*0684*/ 	.short	0x010a
        /*0686*/ 	.byte	0x06
	.zero		1


	//   ....[33]....
        /*0688*/ 	.word	0x0000d010
        /*068c*/ 	.word	0x000000ff
        /*0690*/ 	.word	0x0002e830
        /*0694*/ 	.short	0x010a
        /*0696*/ 	.byte	0x06
	.zero		1


	//   ....[34]....
        /*0698*/ 	.word	0x0000dc40
        /*069c*/ 	.word	0x000000ff
        /*06a0*/ 	.word	0x0002e850
        /*06a4*/ 	.short	0x010a
        /*06a6*/ 	.byte	0x06
	.zero		1


	//   ....[35]....
        /*06a8*/ 	.word	0x0000dc80
        /*06ac*/ 	.word	0x000000ff
        /*06b0*/ 	.word	0x0002e850
        /*06b4*/ 	.short	0x010a
        /*06b6*/ 	.byte	0x06
	.zero		1


	//   ....[36]....
        /*06b8*/ 	.word	0x0000fb30
        /*06bc*/ 	.word	0x00000005
        /*06c0*/ 	.word	0x00000000
        /*06c4*/ 	.short	0x0101
        /*06c6*/ 	.byte	0x3f
	.zero		1


	//   ....[37]....
        /*06c8*/ 	.word	0x0000fe00
        /*06cc*/ 	.word	0x000000ff
        /*06d0*/ 	.word	0x00000000
        /*06d4*/ 	.short	0x0101
        /*06d6*/ 	.byte	0x06
	.zero		1


	//   ....[38]....
        /*06d8*/ 	.word	0x00010680
        /*06dc*/ 	.word	0x000000ff
        /*06e0*/ 	.word	0x0002e830
        /*06e4*/ 	.short	0x010a
        /*06e6*/ 	.byte	0x06
	.zero		1


	//   ....[39]....
        /*06e8*/ 	.word	0x000106c0
        /*06ec*/ 	.word	0x000000ff
        /*06f0*/ 	.word	0x0002e830
        /*06f4*/ 	.short	0x010a
        /*06f6*/ 	.byte	0x06
	.zero		1


	//   ....[40]....
        /*06f8*/ 	.word	0x000112c0
        /*06fc*/ 	.word	0x000000ff
        /*0700*/ 	.word	0x0002e850
        /*0704*/ 	.short	0x010a
        /*0706*/ 	.byte	0x06
	.zero		1


	//   ....[41]....
        /*0708*/ 	.word	0x00011300
        /*070c*/ 	.word	0x000000ff
        /*0710*/ 	.word	0x0002e850
        /*0714*/ 	.short	0x010a
        /*0716*/ 	.byte	0x06
	.zero		1


	//   ....[42]....
        /*0718*/ 	.word	0x00011660
        /*071c*/ 	.word	0x00000000
        /*0720*/ 	.word	0x00000000
        /*0724*/ 	.short	0x0101
        /*0726*/ 	.byte	0x3f
	.zero		1


	//   ....[43]....
        /*0728*/ 	.word	0x00015aa0
        /*072c*/ 	.word	0x000000ff
        /*0730*/ 	.word	0x00000000
        /*0734*/ 	.short	0x0101
        /*0736*/ 	.byte	0x06
	.zero		1


	//   ....[44]....
        /*0738*/ 	.word	0x00016210
        /*073c*/ 	.word	0x000000ff
        /*0740*/ 	.word	0x0002e850
        /*0744*/ 	.short	0x010a
        /*0746*/ 	.byte	0x05
	.zero		1


	//   ....[45]....
        /*0748*/ 	.word	0x00016250
        /*074c*/ 	.word	0x000000ff
        /*0750*/ 	.word	0x0002e850
        /*0754*/ 	.short	0x010a
        /*0756*/ 	.byte	0x05
	.zero		1


	//   ....[46]....
        /*0758*/ 	.word	0x00016910
        /*075c*/ 	.word	0x000000ff
        /*0760*/ 	.word	0x00000000
        /*0764*/ 	.short	0x0101
        /*0766*/ 	.byte	0x04
	.zero		1


	//   ....[47]....
        /*0768*/ 	.word	0x00017d50
        /*076c*/ 	.word	0x000000ff
        /*0770*/ 	.word	0x00000000
        /*0774*/ 	.short	0x0101
        /*0776*/ 	.byte	0x05
	.zero		1


	//   ....[48]....
        /*0778*/ 	.word	0x00019bc0
        /*077c*/ 	.word	0x00000004
        /*0780*/ 	.word	0x0002e880
        /*0784*/ 	.short	0x010a
        /*0786*/ 	.byte	0x3f
	.zero		1


	//   ....[49]....
        /*0788*/ 	.word	0x00019d80
        /*078c*/ 	.word	0x00000004
        /*0790*/ 	.word	0x0002e840
        /*0794*/ 	.short	0x010a
        /*0796*/ 	.byte	0x3f
	.zero		1


	//   ....[50]....
        /*0798*/ 	.word	0x0001a0a0
        /*079c*/ 	.word	0x000000ff
        /*07a0*/ 	.word	0x0002e820
        /*07a4*/ 	.short	0x010a
        /*07a6*/ 	.byte	0x28
	.zero		1


	//   ....[51]....
        /*07a8*/ 	.word	0x0001a370
        /*07ac*/ 	.word	0x00000004
        /*07b0*/ 	.word	0x0002e880
        /*07b4*/ 	.short	0x010a
        /*07b6*/ 	.byte	0x3f
	.zero		1


	//   ....[52]....
        /*07b8*/ 	.word	0x0001a5e0
        /*07bc*/ 	.word	0x00000004
        /*07c0*/ 	.word	0x0002e840
        /*07c4*/ 	.short	0x010a
        /*07c6*/ 	.byte	0x3f
	.zero		1


	//   ....[53]....
        /*07c8*/ 	.word	0x0001a8b0
        /*07cc*/ 	.word	0x00000014
        /*07d0*/ 	.word	0x0002e870
        /*07d4*/ 	.short	0x010a
        /*07d6*/ 	.byte	0x3f
	.zero		1


	//   ....[54]....
        /*07d8*/ 	.word	0x0001a930
        /*07dc*/ 	.word	0x00000014
        /*07e0*/ 	.word	0x0002e860
        /*07e4*/ 	.short	0x010a
        /*07e6*/ 	.byte	0x3f
	.zero		1


	//   ....[55]....
        /*07e8*/ 	.word	0x0001b0a0
        /*07ec*/ 	.word	0x00000014
        /*07f0*/ 	.word	0x0002e850
        /*07f4*/ 	.short	0x0101
        /*07f6*/ 	.byte	0x3f
	.zero		1


	//   ....[56]....
        /*07f8*/ 	.word	0x0001b100
        /*07fc*/ 	.word	0x00000014
        /*0800*/ 	.word	0x00000000
        /*0804*/ 	.short	0x0101
        /*0806*/ 	.byte	0x3f
	.zero		1


	//   ....[57]....
        /*0808*/ 	.word	0x0001b300
        /*080c*/ 	.word	0x00000011
        /*0810*/ 	.word	0x0002e870
        /*0814*/ 	.short	0x010a
        /*0816*/ 	.byte	0x3f
	.zero		1


	//   ....[58]....
        /*0818*/ 	.word	0x0001b370
        /*081c*/ 	.word	0x00000011
        /*0820*/ 	.word	0x0002e860
        /*0824*/ 	.short	0x010a
        /*0826*/ 	.byte	0x3f
	.zero		1


	//   ....[59]....
        /*0828*/ 	.word	0x0001ba20
        /*082c*/ 	.word	0x00000011
        /*0830*/ 	.word	0x0002e850
        /*0834*/ 	.short	0x0101
        /*0836*/ 	.byte	0x3f
	.zero		1


	//   ....[60]....
        /*0838*/ 	.word	0x0001ba60
        /*083c*/ 	.word	0x00000000
        /*0840*/ 	.word	0x00000000
        /*0844*/ 	.short	0x0101
        /*0846*/ 	.byte	0x3f
	.zero		1


	//   ....[61]....
        /*0848*/ 	.word	0x0001bd30
        /*084c*/ 	.word	0x00000000
        /*0850*/ 	.word	0x0002e820
        /*0854*/ 	.short	0x010a
        /*0856*/ 	.byte	0x3f
	.zero		1


	//   ....[62]....
        /*0858*/ 	.word	0x0001bef0
        /*085c*/ 	.word	0x00000006
        /*0860*/ 	.word	0x00000000
        /*0864*/ 	.short	0x010a
        /*0866*/ 	.byte	0x3f
	.zero		1


	//   ....[63]....
        /*0868*/ 	.word	0x0001bf60
        /*086c*/ 	.word	0x00000007
        /*0870*/ 	.word	0x00000000
        /*0874*/ 	.short	0x010a
        /*0876*/ 	.byte	0x3f
	.zero		1


	//   ....[64]....
        /*0878*/ 	.word	0x0001bfc0
        /*087c*/ 	.word	0x00000004
        /*0880*/ 	.word	0x0002e860
        /*0884*/ 	.short	0x010a
        /*0886*/ 	.byte	0x3f
	.zero		1


	//   ....[65]....
        /*0888*/ 	.word	0x0001c010
        /*088c*/ 	.word	0x00000003
        /*0890*/ 	.word	0x0002e860
        /*0894*/ 	.short	0x010a
        /*0896*/ 	.byte	0x3f
	.zero		1


	//   ....[66]....
        /*0898*/ 	.word	0x0001c050
        /*089c*/ 	.word	0x00000004
        /*08a0*/ 	.word	0x0002e880
        /*08a4*/ 	.short	0x010a
        /*08a6*/ 	.byte	0x3f
	.zero		1


	//   ....[67]....
        /*08a8*/ 	.word	0x0001c070
        /*08ac*/ 	.word	0x00000003
        /*08b0*/ 	.word	0x0002e880
        /*08b4*/ 	.short	0x010a
        /*08b6*/ 	.byte	0x3f
	.zero		1


	//   ....[68]....
        /*08b8*/ 	.word	0x0001c0e0
        /*08bc*/ 	.word	0x00000003
        /*08c0*/ 	.word	0x0002e800
        /*08c4*/ 	.short	0x010a
        /*08c6*/ 	.byte	0x3f
	.zero		1


	//   ....[69]....
        /*08c8*/ 	.word	0x0001c130
        /*08cc*/ 	.word	0x00000005
        /*08d0*/ 	.word	0x0002e830
        /*08d4*/ 	.short	0x010a
        /*08d6*/ 	.byte	0x3f
	.zero		1


	//   ....[70]....
        /*08d8*/ 	.word	0x0001c190
        /*08dc*/ 	.word	0x0000000f
        /*08e0*/ 	.word	0x0002e830
        /*08e4*/ 	.short	0x010a
        /*08e6*/ 	.byte	0x3f
	.zero		1


	//   ....[71]....
        /*08e8*/ 	.word	0x0001c1f0
        /*08ec*/ 	.word	0x0000000f
        /*08f0*/ 	.word	0x0002e850
        /*08f4*/ 	.short	0x010a
        /*08f6*/ 	.byte	0x3f
	.zero		1


	//   ....[72]....
        /*08f8*/ 	.word	0x0001c250
        /*08fc*/ 	.word	0x00000003
        /*0900*/ 	.word	0x0002e830
        /*0904*/ 	.short	0x010a
        /*0906*/ 	.byte	0x3f
	.zero		1


	//   ....[73]....
        /*0908*/ 	.word	0x0001c2b0
        /*090c*/ 	.word	0x00000003
        /*0910*/ 	.word	0x0002e850
        /*0914*/ 	.short	0x010a
        /*0916*/ 	.byte	0x3f
	.zero		1


	//   ....[74]....
        /*0918*/ 	.word	0x0001c310
        /*091c*/ 	.word	0x00000003
        /*0920*/ 	.word	0x0002e830
        /*0924*/ 	.short	0x010a
        /*0926*/ 	.byte	0x3f
	.zero		1


	//   ....[75]....
        /*0928*/ 	.word	0x0001c370
        /*092c*/ 	.word	0x00000003
        /*0930*/ 	.word	0x0002e850
        /*0934*/ 	.short	0x010a
        /*0936*/ 	.byte	0x3f
	.zero		1


	//   ....[76]....
        /*0938*/ 	.word	0x0001c3d0
        /*093c*/ 	.word	0x00000007
        /*0940*/ 	.word	0x0002e850
        /*0944*/ 	.short	0x010a
        /*0946*/ 	.byte	0x3f
	.zero		1


	//   ....[77]....
        /*0948*/ 	.word	0x0001c520
        /*094c*/ 	.word	0x00000004
        /*0950*/ 	.word	0x0002e880
        /*0954*/ 	.short	0x010a
        /*0956*/ 	.byte	0x3f
	.zero		1


	//   ....[78]....
        /*0958*/ 	.word	0x0001c570
        /*095c*/ 	.word	0x00000004
        /*0960*/ 	.word	0x0002e840
        /*0964*/ 	.short	0x010a
        /*0966*/ 	.byte	0x3f
	.zero		1


	//   ....[79]....
        /*0968*/ 	.word	0x0001c5d0
        /*096c*/ 	.word	0x00000003
        /*0970*/ 	.word	0x0002e820
        /*0974*/ 	.short	0x010a
        /*0976*/ 	.byte	0x3f
	.zero		1


	//   ....[80]....
        /*0978*/ 	.word	0x0001c620
        /*097c*/ 	.word	0x00000004
        /*0980*/ 	.word	0x0002e880
        /*0984*/ 	.short	0x010a
        /*0986*/ 	.byte	0x3f
	.zero		1


	//   ....[81]....
        /*0988*/ 	.word	0x0001c670
        /*098c*/ 	.word	0x00000004
        /*0990*/ 	.word	0x0002e840
        /*0994*/ 	.short	0x010a
        /*0996*/ 	.byte	0x3f
	.zero		1


	//   ....[82]....
        /*0998*/ 	.word	0x0001c6c0
        /*099c*/ 	.word	0x00000014
        /*09a0*/ 	.word	0x0002e870
        /*09a4*/ 	.short	0x010a
        /*09a6*/ 	.byte	0x3f
	.zero		1


	//   ....[83]....
        /*09a8*/ 	.word	0x0001c710
        /*09ac*/ 	.word	0x00000014
        /*09b0*/ 	.word	0x0002e860
        /*09b4*/ 	.short	0x010a
        /*09b6*/ 	.byte	0x3f
	.zero		1


	//   ....[84]....
        /*09b8*/ 	.word	0x0001c760
        /*09bc*/ 	.word	0x00000011
        /*09c0*/ 	.word	0x0002e870
        /*09c4*/ 	.short	0x010a
        /*09c6*/ 	.byte	0x3f
	.zero		1


	//   ....[85]....
        /*09c8*/ 	.word	0x0001c7b0
        /*09cc*/ 	.word	0x00000011
        /*09d0*/ 	.word	0x0002e860
        /*09d4*/ 	.short	0x010a
        /*09d6*/ 	.byte	0x3f
	.zero		1


	//   ....[86]....
        /*09d8*/ 	.word	0x0001c800
        /*09dc*/ 	.word	0x00000000
        /*09e0*/ 	.word	0x0002e820
        /*09e4*/ 	.short	0x010a
        /*09e6*/ 	.byte	0x3f
	.zero		1


	//   ....[87]....
        /*09e8*/ 	.word	0x0001c9a0
        /*09ec*/ 	.word	0x00000006
        /*09f0*/ 	.word	0x00000000
        /*09f4*/ 	.short	0x010a
        /*09f6*/ 	.byte	0x3f
	.zero		1


	//   ....[88]....
        /*09f8*/ 	.word	0x0001c9f0
        /*09fc*/ 	.word	0x00000007
        /*0a00*/ 	.word	0x00000000
        /*0a04*/ 	.short	0x010a
        /*0a06*/ 	.byte	0x3f
	.zero		1


	//   ....[89]....
        /*0a08*/ 	.word	0x0001ca40
        /*0a0c*/ 	.word	0x00000004
        /*0a10*/ 	.word	0x0002e860
        /*0a14*/ 	.short	0x010a
        /*0a16*/ 	.byte	0x3f
	.zero		1


	//   ....[90]....
        /*0a18*/ 	.word	0x0001ca90
        /*0a1c*/ 	.word	0x00000003
        /*0a20*/ 	.word	0x0002e860
        /*0a24*/ 	.short	0x010a
        /*0a26*/ 	.byte	0x3f
	.zero		1


	//   ....[91]....
        /*0a28*/ 	.word	0x0001cae0
        /*0a2c*/ 	.word	0x00000004
        /*0a30*/ 	.word	0x0002e880
        /*0a34*/ 	.short	0x010a
        /*0a36*/ 	.byte	0x3f
	.zero		1


	//----- nvinfo : EIATTR_NUM_MBARRIERS
	.align		4
.L_991:
        /*0a38*/ 	.byte	0x03, 0x38
        /*0a3a*/ 	.short	0x0016


	//----- nvinfo : EIATTR_EXIT_INSTR_OFFSETS
	.align		4
        /*0a3c*/ 	.byte	0x04, 0x1c
        /*0a3e*/ 	.short	(.L_993 - .L_992)


	//   ....[0]....
.L_992:
        /*0a40*/ 	.word	0x00000a50


	//   ....[1]....
        /*0a44*/ 	.word	0x00018670


	//   ....[2]....
        /*0a48*/ 	.word	0x0001c0c0


	//----- nvinfo : EIATTR_MAX_THREADS
	.align		4
.L_993:
        /*0a4c*/ 	.byte	0x04, 0x05
        /*0a4e*/ 	.short	(.L_995 - .L_994)
.L_994:
        /*0a50*/ 	.word	0x00000180
        /*0a54*/ 	.word	0x00000001
        /*0a58*/ 	.word	0x00000001


	//----- nvinfo : EIATTR_CRS_STACK_SIZE
	.align		4
.L_995:
        /*0a5c*/ 	.byte	0x04, 0x1e
        /*0a5e*/ 	.short	(.L_997 - .L_996)
.L_996:
        /*0a60*/ 	.word	0x00000000


	//----- nvinfo : EIATTR_CBANK_PARAM_SIZE
	.align		4
.L_997:
        /*0a64*/ 	.byte	0x03, 0x19
        /*0a66*/ 	.short	0x0bf0


	//----- nvinfo : EIATTR_PARAM_CBANK
	.align		4
        /*0a68*/ 	.byte	0x04, 0x0a
        /*0a6a*/ 	.short	(.L_999 - .L_998)
	.align		4
.L_998:
        /*0a6c*/ 	.word	index@(.nv.constant0._ZN7cutlass13device_kernelIN5flash11enable_sm90INS1_16FlashAttnFwdSm90INS1_25CollectiveMainloopFwdSm90ILi2EN4cute5tupleIJNS5_1CILi1EEES8_S8_EEENS6_IJNS7_ILi128EEENS7_ILi224EEESA_EEELi128ENS_12float_e4m3_tEfNS_4arch4Sm90ELb0ELb1ELb0ELb0ELb0ELb0ELb0ELb1ELb1ELb0ELb0ELb0EEENS1_21CollectiveEpilogueFwdINS6_IJSA_SA_SB_EEES9_NS_10bfloat16_tESF_Li256ELb0ELb0ELb0ELb1EEENS1_30DynamicPersistentTileSchedulerILi256ELi128ELb0ELb0ELb1EEEEEEEEEvNT_6ParamsE)
        /*0a70*/ 	.short	0x0210
        /*0a72*/ 	.short	0x0bf0


	//----- nvinfo : EIATTR_SW_WAR
	.align		4
.L_999:
        /*0a74*/ 	.byte	0x04, 0x36
        /*0a76*/ 	.short	(.L_1001 - .L_1000)
.L_1000:
        /*0a78*/ 	.word	0x00000008
.L_1001:


//--------------------- .nv.info._ZN7cutlass13device_kernelIN5flash11enable_sm90INS1_16FlashAttnFwdSm90INS1_25CollectiveMainloopFwdSm90ILi2EN4cute5tupleIJNS5_1CILi1EEES8_S8_EEENS6_IJNS7_ILi128EEENS7_ILi224EEESA_EEELi128ENS_12float_e4m3_tEfNS_4arch4Sm90ELb0ELb1ELb0ELb1ELb0ELb0ELb0ELb1ELb1ELb0ELb0ELb0EEENS1_21CollectiveEpilogueFwdINS6_IJSA_SA_SB_EEES9_NS_10bfloat16_tESF_Li256ELb1ELb0ELb0ELb1EEENS1_36VarlenDynamicPersistentTileSchedulerILi128ELi224ELi256ELi128ELb0ELb0ELb1ELb1ELb0ELb1EEEEEEEEEvNT_6ParamsE --------------------------
	.section	.nv.info._ZN7cutlass13device_kernelIN5flash11enable_sm90INS1_16FlashAttnFwdSm90INS1_25CollectiveMainloopFwdSm90ILi2EN4cute5tupleIJNS5_1CILi1EEES8_S8_EEENS6_IJNS7_ILi128EEENS7_ILi224EEESA_EEELi128ENS_12float_e4m3_tEfNS_4arch4Sm90ELb0ELb1ELb0ELb1ELb0ELb0ELb0ELb1ELb1ELb0ELb0ELb0EEENS1_21CollectiveEpilogueFwdINS6_IJSA_SA_SB_EEES9_NS_10bfloat16_tESF_Li256ELb1ELb0ELb0ELb1EEENS1_36VarlenDynamicPersistentTileSchedulerILi128ELi224ELi256ELi128ELb0ELb0ELb1ELb1ELb0ELb1EEEEEEEEEvNT_6ParamsE,"",@"SHT_CUDA_INFO"
	.sectionflags	@""
	.align	4


	//----- nvinfo : EIATTR_CUDA_API_VERSION
	.align		4
        /*0000*/ 	.byte	0x04, 0x37
        /*0002*/ 	.short	(.L_1003 - .L_1002)
.L_1002:
        /*0004*/ 	.word	0x00000082


	//----- nvinfo : EIATTR_KPARAM_INFO
	.align		4
.L_1003:
        /*0008*/ 	.byte	0x04, 0x17
        /*000a*/ 	.short	(.L_1005 - .L_1004)
.L_1004:
        /*000c*/ 	.word	0x00000000
        /*0010*/ 	.short	0x0000
        /*0012*/ 	.short	0x0070
        /*0014*/ 	.byte	0x00, 0xf0, 0x01, 0x28


	//----- nvinfo : EIATTR_SPARSE_MMA_MASK
	.align		4
.L_1005:
        /*0018*/ 	.byte	0x03, 0x50
        /*001a*/ 	.short	0x0000


	//----- nvinfo : EIATTR_MAXREG_COUNT
	.align		4
        /*001c*/ 	.byte	0x03, 0x1b
        /*001e*/ 	.short	0x00a8


	//----- nvinfo : EIATTR_NUM_BARRIERS
	.align		4
        /*0020*/ 	.byte	0x02, 0x4c
        /*0022*/ 	.byte	0x10
	.zero		1


	//----- nvinfo : EIATTR_EXTERNS
	.align		4
        /*0024*/ 	.byte	0x04, 0x0f
        /*0026*/ 	.short	(.L_1007 - .L_1006)


	//   ....[0]....
	.align		4
.L_1006:
        /*0028*/ 	.word	index@(__assertfail)


	//----- nvinfo : EIATTR_ANNOTATIONS
	.align		4
.L_1007:
        /*002c*/ 	.byte	0x04, 0x55
        /*002e*/ 	.short	(.L_1009 - .L_1008)


	//   ....[0]....
.L_1008:
        /* <DEDUP_REMOVED lines=35> */


	//----- nvinfo : EIATTR_MERCURY_ISA_VERSION
	.align		4
.L_1009:
        /*0248*/ 	.byte	0x03, 0x5f
        /*024a*/ 	.short	0x0101


	//----- nvinfo : EIATTR_UNUSED_LOAD_BYTE_OFFSET
	.align		4
        /*024c*/ 	.byte	0x04, 0x44
        /*024e*/ 	.short	(.L_1011 - .L_1010)


	//   ....[0]....
.L_1010:
        /*0250*/ 	.word	0x00000a70
        /*0254*/ 	.word	0x0000fff0


	//   ....[1]....
        /*0258*/ 	.word	0x00016f60
        /*025c*/ 	.word	0x0000fff0


	//----- nvinfo : EIATTR_INT_WARP_WIDE_INSTR_OFFSETS
	.align		4
.L_1011:
        /*0260*/ 	.byte	0x04, 0x31
        /*0262*/ 	.short	(.L_1013 - .L_1012)


	//   ....[0]....
.L_1012:
        /*0264*/ 	.word	0x00000160


	//   ....[1]....
        /*0268*/ 	.word	0x000001a0


	//   ....[2]....
        /*026c*/ 	.word	0x00000210


	//   ....[3]....
        /*0270*/ 	.word	0x0001ace0


	//   ....[4]....
        /*0274*/ 	.word	0x0001ad70


	//   ....[5]....
        /*0278*/ 	.word	0x0001b4c0


	//   ....[6]....
        /*027c*/ 	.word	0x0001cdd0


	//   ....[7]....
        /*0280*/ 	.word	0x0001ce60


	//----- nvinfo : EIATTR_COOP_GROUP_MASK_REGIDS
	.align		4
.L_1013:
        /*0284*/ 	.byte	0x04, 0x29
        /*0286*/ 	.short	(.L_1015 - .L_1014)


	//   ....[0]....
.L_1014:
        /*0288*/ 	.word	0xffffffff


	//   ....[1]....
        /*028c*/ 	.word	0xffffffff


	//   ....[2]....
        /*0290*/ 	.word	0xffffffff


	//   ....[3]....
        /*0294*/ 	.word	0xffffffff


	//   ....[4]....
        /*0298*/ 	.word	0xffffffff


	//   ....[5]....
        /*029c*/ 	.word	0xffffffff


	//   ....[6]....
        /*02a0*/ 	.word	0xffffffff


	//   ....[7]....
        /*02a4*/ 	.word	0xffffffff


	//   ....[8]....
        /*02a8*/ 	.word	0xffffffff


	//   ....[9]....
        /*02ac*/ 	.word	0xffffffff


	//   ....[10]....
        /*02b0*/ 	.word	0xffffffff


	//   ....[11]....
        /*02b4*/ 	.word	0xffffffff


	//   ....[12]....
        /*02b8*/ 	.word	0xffffffff


	//   ....[13]....
        /*02bc*/ 	.word	0xffffffff


	//   ....[14]....
        /*02c0*/ 	.word	0xffffffff


	//   ....[15]....
        /*02c4*/ 	.word	0xffffffff


	//   ....[16]....
        /*02c8*/ 	.word	0xffffffff


	//   ....[17]....
        /*02cc*/ 	.word	0xffffffff


	//   ....[18]....
        /*02d0*/ 	.word	0xffffffff


	//   ....[19]....
        /*02d4*/ 	.word	0xffffffff


	//   ....[20]....
        /*02d8*/ 	.word	0xffffffff


	//   ....[21]....
        /*02dc*/ 	.word	0xffffffff


	//   ....[22]....
        /*02e0*/ 	.word	0xffffffff


	//   ....[23]....
        /*02e4*/ 	.word	0xffffffff


	//   ....[24]....
        /*02e8*/ 	.word	0xffffffff


	//   ....[25]....
        /*02ec*/ 	.word	0xffffffff


	//   ....[26]....
        /*02f0*/ 	.word	0xffffffff


	//   ....[27]....
        /*02f4*/ 	.word	0xffffffff


	//   ....[28]....
        /*02f8*/ 	.word	0xffffffff


	//   ....[29]....
        /*02fc*/ 	.word	0xffffffff


	//   ....[30]....
        /*0300*/ 	.word	0xffffffff


	//   ....[31]....
        /*0304*/ 	.word	0xffffffff


	//   ....[32]....
        /*0308*/ 	.word	0xffffffff


	//   ....[33]....
        /*030c*/ 	.word	0xffffffff


	//   ....[34]....
        /*0310*/ 	.word	0xffffffff


	//   ....[35]....
        /*0314*/ 	.word	0xffffffff


	//   ....[36]....
        /*0318*/ 	.word	0xffffffff


	//   ....[37]....
        /*031c*/ 	.word	0xffffffff


	//   ....[38]....
        /*0320*/ 	.word	0xffffffff


	//   ....[39]....
        /*0324*/ 	.word	0xffffffff


	//   ....[40]....
        /*0328*/ 	.word	0xffffffff


	//   ....[41]....
        /*032c*/ 	.word	0xffffffff


	//   ....[42]....
        /*0330*/ 	.word	0xffffffff


	//   ....[43]....
        /*0334*/ 	.word	0xffffffff


	//   ....[44]....
        /*0338*/ 	.word	0xffffffff


	//   ....[45]....
        /*033c*/ 	.word	0xffffffff


	//   ....[46]....
        /*0340*/ 	.word	0xffffffff


	//   ....[47]....
        /*0344*/ 	.word	0xffffffff


	//   ....[48]....
        /*0348*/ 	.word	0xffffffff


	//   ....[49]....
        /*034c*/ 	.word	0xffffffff


	//   ....[50]....
        /*0350*/ 	.word	0xffffffff


	//   ....[51]....
        /*0354*/ 	.word	0xffffffff


	//   ....[52]....
        /*0358*/ 	.word	0xffffffff


	//   ....[53]....
        /*035c*/ 	.word	0xffffffff


	//   ....[54]....
        /*0360*/ 	.word	0xffffffff


	//   ....[55]....
        /*0364*/ 	.word	0xffffffff


	//   ....[56]....
        /*0368*/ 	.word	0xffffffff


	//   ....[57]....
        /*036c*/ 	.word	0xffffffff


	//   ....[58]....
        /*0370*/ 	.word	0xffffffff


	//   ....[59]....
        /*0374*/ 	.word	0xffffffff


	//   ....[60]....
        /*0378*/ 	.word	0xffffffff


	//   ....[61]....
        /*037c*/ 	.word	0xffffffff


	//   ....[62]....
        /*0380*/ 	.word	0xffffffff


	//   ....[63]....
        /*0384*/ 	.word	0xffffffff


	//   ....[64]....
        /*0388*/ 	.word	0xffffffff


	//   ....[65]....
        /*038c*/ 	.word	0xffffffff


	//   ....[66]....
        /*0390*/ 	.word	0xffffffff


	//   ....[67]....
        /*0394*/ 	.word	0xffffffff


	//   ....[68]....
        /*0398*/ 	.word	0xffffffff


	//   ....[69]....
        /*039c*/ 	.word	0xffffffff


	//   ....[70]....
        /*03a0*/ 	.word	0xffffffff


	//   ....[71]....
        /*03a4*/ 	.word	0xffffffff


	//   ....[72]....
        /*03a8*/ 	.word	0xffffffff


	//   ....[73]....
        /*03ac*/ 	.word	0xffffffff


	//   ....[74]....
        /*03b0*/ 	.word	0xffffffff


	//   ....[75]....
        /*03b4*/ 	.word	0xffffffff


	//   ....[76]....
        /*03b8*/ 	.word	0xffffffff


	//   ....[77]....
        /*03bc*/ 	.word	0xffffffff


	//   ....[78]....
        /*03c0*/ 	.word	0xffffffff


	//   ....[79]....
        /*03c4*/ 	.word	0xffffffff


	//   ....[80]....
        /*03c8*/ 	.word	0xffffffff


	//   ....[81]....
        /*03cc*/ 	.word	0xffffffff


	//   ....[82]....
        /*03d0*/ 	.word	0xffffffff


	//   ....[83]....
        /*03d4*/ 	.word	0xffffffff


	//   ....[84]....
        /*03d8*/ 	.word	0xffffffff


	//   ....[85]....
        /*03dc*/ 	.word	0xffffffff


	//   ....[86]....
        /*03e0*/ 	.word	0xffffffff


	//   ....[87]....
        /*03e4*/ 	.word	0xffffffff


	//   ....[88]....
        /*03e8*/ 	.word	0xffffffff


	//   ....[89]....
        /*03ec*/ 	.word	0xffffffff


	//   ....[90]....
        /*03f0*/ 	.word	0xffffffff


	//   ....[91]....
        /*03f4*/ 	.word	0xffffffff


	//   ....[92]....
        /*03f8*/ 	.word	0xffffffff


	//   ....[93]....
        /*03fc*/ 	.word	0xffffffff


	//   ....[94]....
        /*0400*/ 	.word	0xffffffff


	//   ....[95]....
        /*0404*/ 	.word	0x0500000f


	//   ....[96]....
        /*0408*/ 	.word	0x0500000f


	//----- nvinfo : EIATTR_COOP_GROUP_INSTR_OFFSETS
	.align		4
.L_1015:
        /*040c*/ 	.byte	0x04, 0x28
        /*040e*/ 	.short	(.L_1017 - .L_1016)


	//   ....[0]....
.L_1016:
        /*0410*/ 	.word	0x00000070


	//   ....[1]....
        /*0414*/ 	.word	0x00000170


	//   ....[2]....
        /*0418*/ 	.word	0x000001c0


	//   ....[3]....
        /*041c*/ 	.word	0x000003f0


	//   ....[4]....
        /*0420*/ 	.word	0x00000550


	//   ....[5]....
        /*0424*/ 	.word	0x00000670


	//   ....[6]....
        /*0428*/ 	.word	0x000007d0


	//   ....[7]....
        /*042c*/ 	.word	0x00001c00


	//   ....[8]....
        /*0430*/ 	.word	0x00004970


	//   ....[9]....
        /*0434*/ 	.word	0x00004ea0


	//   ....[10]....
        /*0438*/ 	.word	0x00005b10


	//   ....[11]....
        /*043c*/ 	.word	0x00005b90


	//   ....[12]....
        /*0440*/ 	.word	0x0000a3c0


	//   ....[13]....
        /*0444*/ 	.word	0x0000a4d0


	//   ....[14]....
        /*0448*/ 	.word	0x0000b520


	//   ....[15]....
        /*044c*/ 	.word	0x0000b570


	//   ....[16]....
        /*0450*/ 	.word	0x0000e650


	//   ....[17]....
        /*0454*/ 	.word	0x0000e670


	//   ....[18]....
        /*0458*/ 	.word	0x0000e690


	//   ....[19]....
        /*045c*/ 	.word	0x0000e6c0


	//   ....[20]....
        /*0460*/ 	.word	0x000138f0


	//   ....[21]....
        /*0464*/ 	.word	0x00013a00


	//   ....[22]....
        /*0468*/ 	.word	0x00014a20


	//   ....[23]....
        /*046c*/ 	.word	0x00014aa0


	//   ....[24]....
        /*0470*/ 	.word	0x000167b0


	//   ....[25]....
        /*0474*/ 	.word	0x000167c0


	//   ....[26]....
        /*0478*/ 	.word	0x00016840


	//   ....[27]....
        /*047c*/ 	.word	0x00016850


	//   ....[28]....
        /*0480*/ 	.word	0x00017830


	//   ....[29]....
        /*0484*/ 	.word	0x00017840


	//   ....[30]....
        /*0488*/ 	.word	0x00017850


	//   ....[31]....
        /*048c*/ 	.word	0x00017860


	//   ....[32]....
        /*0490*/ 	.word	0x00017870


	//   ....[33]....
        /*0494*/ 	.word	0x00017880


	//   ....[34]....
        /*0498*/ 	.word	0x00017890


	//   ....[35]....
        /*049c*/ 	.word	0x000178a0


	//   ....[36]....
        /*04a0*/ 	.word	0x000178d0


	//   ....[37]....
        /*04a4*/ 	.word	0x000178e0


	//   ....[38]....
        /*04a8*/ 	.word	0x00017910


	//   ....[39]....
        /*04ac*/ 	.word	0x00017920


	//   ....[40]....
        /*04b0*/ 	.word	0x00017950


	//   ....[41]....
        /*04b4*/ 	.word	0x00017960


	//   ....[42]....
        /*04b8*/ 	.word	0x00017990


	//   ....[43]....
        /*04bc*/ 	.word	0x000179a0


	//   ....[44]....
        /*04c0*/ 	.word	0x000179b0


	//   ....[45]....
        /*04c4*/ 	.word	0x000179e0


	//   ....[46]....
        /*04c8*/ 	.word	0x000179f0


	//   ....[47]....
        /*04cc*/ 	.word	0x00017a10


	//   ....[48]....
        /*04d0*/ 	.word	0x00017a30


	//   ....[49]....
        /*04d4*/ 	.word	0x00017a60


	//   ....[50]....
        /*04d8*/ 	.word	0x00017a90


	//   ....[51]....
        /*04dc*/ 	.word	0x00017aa0


	//   ....[52]....
        /*04e0*/ 	.word	0x00017ad0


	//   ....[53]....
        /*04e4*/ 	.word	0x00017ae0


	//   ....[54]....
        /*04e8*/ 	.word	0x00017b30


	//   ....[55]....
        /*04ec*/ 	.word	0x00017b40


	//   ....[56]....
        /*04f0*/ 	.word	0x00017b50


	//   ....[57]....
        /*04f4*/ 	.word	0x00017b60


	//   ....[58]....
        /*04f8*/ 	.word	0x00017b90


	//   ....[59]....
        /*04fc*/ 	.word	0x00017bb0


	//   ....[60]....
        /*0500*/ 	.word	0x000195c0


	//   ....[61]....
        /*0504*/ 	.word	0x00019790


	//   ....[62]....
        /*0508*/ 	.word	0x000197c0


	//   ....[63]....
        /*050c*/ 	.word	0x000197f0


	//   ....[64]....
        /*0510*/ 	.word	0x00019830


	//   ....[65]....
        /*0514*/ 	.word	0x00019860


	//   ....[66]....
        /*0518*/ 	.word	0x000198a0


	//   ....[67]....
        /*051c*/ 	.word	0x00019a30


	//   ....[68]....
        /*0520*/ 	.word	0x00019a60


	//   ....[69]....
        /*0524*/ 	.word	0x00019a90


	//   ....[70]....
        /*0528*/ 	.word	0x00019ac0


	//   ....[71]....
        /*052c*/ 	.word	0x00019af0


	//   ....[72]....
        /*0530*/ 	.word	0x00019b30


	//   ....[73]....
        /*0534*/ 	.word	0x00019bd0


	//   ....[74]....
        /*0538*/ 	.word	0x00019c60


	//   ....[75]....
        /*053c*/ 	.word	0x00019d10


	//   ....[76]....
        /*0540*/ 	.word	0x0001b5c0


	//   ....[77]....
        /*0544*/ 	.word	0x0001d950


	//   ....[78]....
        /*0548*/ 	.word	0x0001d980


	//   ....[79]....
        /*054c*/ 	.word	0x0001d9b0


	//   ....[80]....
        /*0550*/ 	.word	0x0001d9f0


	//   ....[81]....
        /*0554*/ 	.word	0x0001da20


	//   ....[82]....
        /*0558*/ 	.word	0x0001da30


	//   ....[83]....
        /*055c*/ 	.word	0x0001da60


	//   ....[84]....
        /*0560*/ 	.word	0x0001da70


	//   ....[85]....
        /*0564*/ 	.word	0x0001dbb0


	//   ....[86]....
        /*0568*/ 	.word	0x0001dbe0


	//   ....[87]....
        /*056c*/ 	.word	0x0001dc10


	//   ....[88]....
        /*0570*/ 	.word	0x0001dc40


	//   ....[89]....
        /*0574*/ 	.word	0x0001dc70


	//   ....[90]....
        /*0578*/ 	.word	0x0001dcb0


	//   ....[91]....
        /*057c*/ 	.word	0x0001dd40


	//   ....[92]....
        /*0580*/ 	.word	0x0001ddd0


	//   ....[93]....
        /*0584*/ 	.word	0x0001de40


	//   ....[94]....
        /*0588*/ 	.word	0x0001e4d0


	//   ....[95]....
        /*058c*/ 	.word	0x0001eb90


	//   ....[96]....
        /*0590*/ 	.word	0x0001f000


	//----- nvinfo : EIATTR_REG_RECONFIG
	.align		4
.L_1017:
        /*0594*/ 	.byte	0x01, 0x54
	.zero		2


	//----- nvinfo : EIATTR_SYSCALL_OFFSETS
	.align		4
        /*0598*/ 	.byte	0x04, 0x46
        /*059a*/ 	.short	(.L_1019 - .L_1018)


	//   ....[0]....
.L_1018:
        /*059c*/ 	.word	0x00001d80


	//   ....[1]....
        /*05a0*/ 	.word	0x0001af10


	//   ....[2]....
        /*05a4*/ 	.word	0x0001b070


	//   ....[3]....
        /*05a8*/ 	.word	0x0001b1b0


	//   ....[4]....
        /*05ac*/ 	.word	0x0001b2d0


	//----- nvinfo : EIATTR_MBARRIER_INSTR_OFFSETS
	.align		4
.L_1019:
        /*05b0*/ 	.byte	0x04, 0x39
        /*05b2*/ 	.short	(.L_1021 - .L_1020)


	//   ....[0]....
.L_1020:
        /*05b4*/ 	.word	0x000002a0
        /*05b8*/ 	.word	0x000000ff
        /*05bc*/ 	.word	0x0002e800
        /*05c0*/ 	.short	0x0100
        /*05c2*/ 	.byte	0x08
	.zero		1


	//   ....[1]....
        /*05c4*/ 	.word	0x000002b0
        /*05c8*/ 	.word	0x000000ff
        /*05cc*/ 	.word	0x0002e820
        /*05d0*/ 	.short	0x0100
        /*05d2*/ 	.byte	0x08
	.zero		1


	//   ....[2]....
        /*05d4*/ 	.word	0x000003a0
        /*05d8*/ 	.word	0x000000ff
        /*05dc*/ 	.word	0x0002e830
        /*05e0*/ 	.short	0x0100
        /*05e2*/ 	.byte	0x08
	.zero		1


	//   ....[3]....
        /*05e4*/ 	.word	0x000003b0
        /*05e8*/ 	.word	0x000000ff
        /*05ec*/ 	.word	0x0002e840
        /*05f0*/ 	.short	0x0100
        /*05f2*/ 	.byte	0x08
	.zero		1


	//   ....[4]....
        /*05f4*/ 	.word	0x000003c0
        /*05f8*/ 	.word	0x000000ff
        /*05fc*/ 	.word	0x0002e838
        /*0600*/ 	.short	0x0100
        /*0602*/ 	.byte	0x08
	.zero		1


	//   ....[5]....
        /*0604*/ 	.word	0x000003d0
        /*0608*/ 	.word	0x000000ff
        /*060c*/ 	.word	0x0002e848
        /*0610*/ 	.short	0x0100
        /*0612*/ 	.byte	0x08
	.zero		1


	//   ....[6]....
        /*0614*/ 	.word	0x00000500
        /*0618*/ 	.word	0x000000ff
        /*061c*/ 	.word	0x0002e850
        /*0620*/ 	.short	0x0100
        /*0622*/ 	.byte	0x08
	.zero		1


	//   ....[7]....
        /*0624*/ 	.word	0x00000510
        /*0628*/ 	.word	0x000000ff
        /*062c*/ 	.word	0x0002e860
        /*0630*/ 	.short	0x0100
        /*0632*/ 	.byte	0x08
	.zero		1


	//   ....[8]....
        /*0634*/ 	.word	0x00000520
        /*0638*/ 	.word	0x000000ff
        /*063c*/ 	.word	0x0002e858
        /*0640*/ 	.short	0x0100
        /*0642*/ 	.byte	0x08
	.zero		1


	//   ....[9]....
        /*0644*/ 	.word	0x00000530
        /*0648*/ 	.word	0x000000ff
        /*064c*/ 	.word	0x0002e868
        /*0650*/ 	.short	0x0100
        /*0652*/ 	.byte	0x08
	.zero		1


	//   ....[10]....
        /*0654*/ 	.word	0x00000620
        /*0658*/ 	.word	0x000000ff
        /*065c*/ 	.word	0x0002e870
        /*0660*/ 	.short	0x0100
        /*0662*/ 	.byte	0x06
	.zero		1


	//   ....[11]....
        /*0664*/ 	.word	0x00000630
        /*0668*/ 	.word	0x000000ff
        /*066c*/ 	.word	0x0002e880
        /*0670*/ 	.short	0x0100
        /*0672*/ 	.byte	0x06
	.zero		1


	//   ....[12]....
        /*0674*/ 	.word	0x00000640
        /*0678*/ 	.word	0x000000ff
        /*067c*/ 	.word	0x0002e878
        /*0680*/ 	.short	0x0100
        /*0682*/ 	.byte	0x06
	.zero		1


	//   ....[13]....
        /*0684*/ 	.word	0x00000650
        /*0688*/ 	.word	0x000000ff
        /*068c*/ 	.word	0x0002e888
        /*0690*/ 	.short	0x0100
        /*0692*/ 	.byte	0x06
	.zero		1


	//   ....[14]....
        /*0694*/ 	.word	0x00000780
        /*0698*/ 	.word	0x000000ff
        /*069c*/ 	.word	0x0002e890
        /*06a0*/ 	.short	0x0100
        /*06a2*/ 	.byte	0x08
	.zero		1


	//   ....[15]....
        /*06a4*/ 	.word	0x00000790
        /*06a8*/ 	.word	0x000000ff
        /*06ac*/ 	.word	0x0002e8a0
        /*06b0*/ 	.short	0x0100
        /*06b2*/ 	.byte	0x08
	.zero		1


	//   ....[16]....
        /*06b4*/ 	.word	0x000007a0
        /*06b8*/ 	.word	0x000000ff
        /*06bc*/ 	.word	0x0002e898
        /*06c0*/ 	.short	0x0100
        /*06c2*/ 	.byte	0x08
	.zero		1


	//   ....[17]....
        /*06c4*/ 	.word	0x000007b0
        /*06c8*/ 	.word	0x000000ff
        /*06cc*/ 	.word	0x0002e8a8
        /*06d0*/ 	.short	0x0100
        /*06d2*/ 	.byte	0x08
	.zero		1


	//   ....[18]....
        /*06d4*/ 	.word	0x000008e0
        /*06d8*/ 	.word	0x000000ff
        /*06dc*/ 	.word	0x0002e8b0
        /*06e0*/ 	.short	0x0100
        /*06e2*/ 	.byte	0x08
	.zero		1


	//   ....[19]....
        /*06e4*/ 	.word	0x000008f0
        /*06e8*/ 	.word	0x000000ff
        /*06ec*/ 	.word	0x0002e8c0
        /*06f0*/ 	.short	0x0100
        /*06f2*/ 	.byte	0x08
	.zero		1


	//   ....[20]....
        /*06f4*/ 	.word	0x00000900
        /*06f8*/ 	.word	0x000000ff
        /*06fc*/ 	.word	0x0002e8b8
        /*0700*/ 	.short	0x0100
        /*0702*/ 	.byte	0x08
	.zero		1


	//   ....[21]....
        /*0704*/ 	.word	0x00000910
        /*0708*/ 	.word	0x000000ff
        /*070c*/ 	.word	0x0002e8c8
        /*0710*/ 	.short	0x0100
        /*0712*/ 	.byte	0x08
	.zero		1


	//   ....[22]....
        /*0714*/ 	.word	0x00001e00
        /*0718*/ 	.word	0x000000ff
        /*071c*/ 	.word	0x0002e800
        /*0720*/ 	.short	0x010a
        /*0722*/ 	.byte	0x29
	.zero		1


	//   ....[23]....
        /*0724*/ 	.word	0x00001e80
        /*0728*/ 	.word	0x00000003
        /*072c*/ 	.word	0x0002e830
        /*0730*/ 	.short	0x010a
        /*0732*/ 	.byte	0x3f
	.zero		1


	//   ....[24]....
        /*0734*/ 	.word	0x00001ec0
        /*0738*/ 	.word	0x00000003
        /*073c*/ 	.word	0x0002e830
        /*0740*/ 	.short	0x010a
        /*0742*/ 	.byte	0x3f
	.zero		1


	//   ....[25]....
        /*0744*/ 	.word	0x00002b30
        /*0748*/ 	.word	0x00000003
        /*074c*/ 	.word	0x00000000
        /*0750*/ 	.short	0x0101
        /*0752*/ 	.byte	0x3f
	.zero		1


	//   ....[26]....
        /*0754*/ 	.word	0x00007340
        /*0758*/ 	.word	0x000000ff
        /*075c*/ 	.word	0x0002e830
        /*0760*/ 	.short	0x010a
        /*0762*/ 	.byte	0x06
	.zero		1


	//   ....[27]....
        /*0764*/ 	.word	0x00007380
        /*0768*/ 	.word	0x000000ff
        /*076c*/ 	.word	0x0002e830
        /*0770*/ 	.short	0x010a
        /*0772*/ 	.byte	0x06
	.zero		1


	//   ....[28]....
        /*0774*/ 	.word	0x00007f60
        /*0778*/ 	.word	0x000000ff
        /*077c*/ 	.word	0x0002e850
        /*0780*/ 	.short	0x010a
        /*0782*/ 	.byte	0x06
	.zero		1


	//   ....[29]....
        /*0784*/ 	.word	0x00007fa0
        /*0788*/ 	.word	0x000000ff
        /*078c*/ 	.word	0x0002e850
        /*0790*/ 	.short	0x010a
        /*0792*/ 	.byte	0x06
	.zero		1


	//   ....[30]....
        /*0794*/ 	.word	0x00008320
        /*0798*/ 	.word	0x0000000c
        /*079c*/ 	.word	0x00000000
        /*07a0*/ 	.short	0x0101
        /*07a2*/ 	.byte	0x3f
	.zero		1


	//   ....[31]....
        /*07a4*/ 	.word	0x0000c760
        /*07a8*/ 	.word	0x000000ff
        /*07ac*/ 	.word	0x00000000
        /*07b0*/ 	.short	0x0101
        /*07b2*/ 	.byte	0x06
	.zero		1


	//   ....[32]....
        /*07b4*/ 	.word	0x0000d1c0
        /*07b8*/ 	.word	0x000000ff
        /*07bc*/ 	.word	0x0002e830
        /*07c0*/ 	.short	0x010a
        /*07c2*/ 	.byte	0x06
	.zero		1


	//   ....[33]....
        /*07c4*/ 	.word	0x0000d200
        /*07c8*/ 	.word	0x000000ff
        /*07cc*/ 	.word	0x0002e830
        /*07d0*/ 	.short	0x010a
        /*07d2*/ 	.byte	0x06
	.zero		1


	//   ....[34]....
        /*07d4*/ 	.word	0x0000dde0
        /*07d8*/ 	.word	0x000000ff
        /*07dc*/ 	.word	0x0002e850
        /*07e0*/ 	.short	0x010a
        /*07e2*/ 	.byte	0x06
	.zero		1


	//   ....[35]....
        /*07e4*/ 	.word	0x0000de20
        /*07e8*/ 	.word	0x000000ff
        /*07ec*/ 	.word	0x0002e850
        /*07f0*/ 	.short	0x010a
        /*07f2*/ 	.byte	0x06
	.zero		1


	//   ....[36]....
        /*07f4*/ 	.word	0x0000fcc0
        /*07f8*/ 	.word	0x00000006
        /*07fc*/ 	.word	0x00000000
        /*0800*/ 	.short	0x0101
        /*0802*/ 	.byte	0x3f
	.zero		1


	//   ....[37]....
        /*0804*/ 	.word	0x0000ffd0
        /*0808*/ 	.word	0x000000ff
        /*080c*/ 	.word	0x00000000
        /*0810*/ 	.short	0x0101
        /*0812*/ 	.byte	0x06
	.zero		1


	//   ....[38]....
        /*0814*/ 	.word	0x00010870
        /*0818*/ 	.word	0x000000ff
        /*081c*/ 	.word	0x0002e830
        /*0820*/ 	.short	0x010a
        /*0822*/ 	.byte	0x06
	.zero		1


	//   ....[39]....
        /*0824*/ 	.word	0x000108b0
        /*0828*/ 	.word	0x000000ff
        /*082c*/ 	.word	0x0002e830
        /*0830*/ 	.short	0x010a
        /*0832*/ 	.byte	0x06
	.zero		1


	//   ....[40]....
        /*0834*/ 	.word	0x00011490
        /*0838*/ 	.word	0x000000ff
        /*083c*/ 	.word	0x0002e850
        /*0840*/ 	.short	0x010a
        /*0842*/ 	.byte	0x06
	.zero		1


	//   ....[41]....
        /*0844*/ 	.word	0x000114d0
        /*0848*/ 	.word	0x000000ff
        /*084c*/ 	.word	0x0002e850
        /*0850*/ 	.short	0x010a
        /*0852*/ 	.byte	0x06
	.zero		1


	//   ....[42]....
        /*0854*/ 	.word	0x00011890
        /*0858*/ 	.word	0x00000003
        /*085c*/ 	.word	0x00000000
        /*0860*/ 	.short	0x0101
        /*0862*/ 	.byte	0x3f
	.zero		1


	//   ....[43]....
        /*0864*/ 	.word	0x00015c90
        /*0868*/ 	.word	0x000000ff
        /*086c*/ 	.word	0x00000000
        /*0870*/ 	.short	0x0101
        /*0872*/ 	.byte	0x06
	.zero		1


	//   ....[44]....
        /*0874*/ 	.word	0x00016400
        /*0878*/ 	.word	0x000000ff
        /*087c*/ 	.word	0x0002e850
        /*0880*/ 	.short	0x010a
        /*0882*/ 	.byte	0x04
	.zero		1


	//   ....[45]....
        /*0884*/ 	.word	0x00016440
        /*0888*/ 	.word	0x000000ff
        /*088c*/ 	.word	0x0002e850
        /*0890*/ 	.short	0x010a
        /*0892*/ 	.byte	0x04
	.zero		1


	//   ....[46]....
        /*0894*/ 	.word	0x00016b70
        /*0898*/ 	.word	0x000000ff
        /*089c*/ 	.word	0x00000000
        /*08a0*/ 	.short	0x0101
        /*08a2*/ 	.byte	0x04
	.zero		1


	//   ....[47]....
        /*08a4*/ 	.word	0x00018570
        /*08a8*/ 	.word	0x00000003
        /*08ac*/ 	.word	0x00000000
        /*08b0*/ 	.short	0x0101
        /*08b2*/ 	.byte	0x3f
	.zero		1


	//   ....[48]....
        /*08b4*/ 	.word	0x0001b7f0
        /*08b8*/ 	.word	0x00000004
        /*08bc*/ 	.word	0x0002e880
        /*08c0*/ 	.short	0x010a
        /*08c2*/ 	.byte	0x3f
	.zero		1


	//   ....[49]....
        /*08c4*/ 	.word	0x0001b9c0
        /*08c8*/ 	.word	0x00000004
        /*08cc*/ 	.word	0x0002e840
        /*08d0*/ 	.short	0x010a
        /*08d2*/ 	.byte	0x3f
	.zero		1


	//   ....[50]....
        /*08d4*/ 	.word	0x0001bce0
        /*08d8*/ 	.word	0x000000ff
        /*08dc*/ 	.word	0x0002e820
        /*08e0*/ 	.short	0x010a
        /*08e2*/ 	.byte	0x29
	.zero		1


	//   ....[51]....
        /*08e4*/ 	.word	0x0001bfc0
        /*08e8*/ 	.word	0x00000004
        /*08ec*/ 	.word	0x0002e880
        /*08f0*/ 	.short	0x010a
        /*08f2*/ 	.byte	0x3f
	.zero		1


	//   ....[52]....
        /*08f4*/ 	.word	0x0001c240
        /*08f8*/ 	.word	0x00000004
        /*08fc*/ 	.word	0x0002e840
        /*0900*/ 	.short	0x010a
        /*0902*/ 	.byte	0x3f
	.zero		1


	//   ....[53]....
        /*0904*/ 	.word	0x0001c520
        /*0908*/ 	.word	0x00000014
        /*090c*/ 	.word	0x0002e870
        /*0910*/ 	.short	0x010a
        /*0912*/ 	.byte	0x3f
	.zero		1


	//   ....[54]....
        /*0914*/ 	.word	0x0001c590
        /*0918*/ 	.word	0x00000014
        /*091c*/ 	.word	0x0002e860
        /*0920*/ 	.short	0x010a
        /*0922*/ 	.byte	0x3f
	.zero		1


	//   ....[55]....
        /*0924*/ 	.word	0x0001cd00
        /*0928*/ 	.word	0x00000014
        /*092c*/ 	.word	0x0002e850
        /*0930*/ 	.short	0x0101
        /*0932*/ 	.byte	0x3f
	.zero		1


	//   ....[56]....
        /*0934*/ 	.word	0x0001cd60
        /*0938*/ 	.word	0x00000014
        /*093c*/ 	.word	0x00000000
        /*0940*/ 	.short	0x0101
        /*0942*/ 	.byte	0x3f
	.zero		1


	//   ....[57]....
        /*0944*/ 	.word	0x0001cf40
        /*0948*/ 	.word	0x00000011
        /*094c*/ 	.word	0x0002e870
        /*0950*/ 	.short	0x010a
        /*0952*/ 	.byte	0x3f
	.zero		1


	//   ....[58]....
        /*0954*/ 	.word	0x0001cfd0
        /*0958*/ 	.word	0x00000011
        /*095c*/ 	.word	0x0002e860
        /*0960*/ 	.short	0x010a
        /*0962*/ 	.byte	0x3f
	.zero		1


	//   ....[59]....
        /*0964*/ 	.word	0x0001d680
        /*0968*/ 	.word	0x00000011
        /*096c*/ 	.word	0x0002e850
        /*0970*/ 	.short	0x0101
        /*0972*/ 	.byte	0x3f
	.zero		1


	//   ....[60]....
        /*0974*/ 	.word	0x0001d6c0
        /*0978*/ 	.word	0x00000000
        /*097c*/ 	.word	0x00000000
        /*0980*/ 	.short	0x0101
        /*0982*/ 	.byte	0x3f
	.zero		1


	//   ....[61]....
        /*0984*/ 	.word	0x0001e450
        /*0988*/ 	.word	0x00000000
        /*098c*/ 	.word	0x0002e820
        /*0990*/ 	.short	0x010a
        /*0992*/ 	.byte	0x3f
	.zero		1


	//   ....[62]....
        /*0994*/ 	.word	0x0001e610
        /*0998*/ 	.word	0x00000006
        /*099c*/ 	.word	0x00000000
        /*09a0*/ 	.short	0x010a
        /*09a2*/ 	.byte	0x3f
	.zero		1


	//   ....[63]....
        /*09a4*/ 	.word	0x0001e680
        /*09a8*/ 	.word	0x00000007
        /*09ac*/ 	.word	0x00000000
        /*09b0*/ 	.short	0x010a
        /*09b2*/ 	.byte	0x3f
	.zero		1


	//   ....[64]....
        /*09b4*/ 	.word	0x0001e6e0
        /*09b8*/ 	.word	0x00000004
        /*09bc*/ 	.word	0x0002e860
        /*09c0*/ 	.short	0x010a
        /*09c2*/ 	.byte	0x3f
	.zero		1


	//   ....[65]....
        /*09c4*/ 	.word	0x0001e730
        /*09c8*/ 	.word	0x00000003
        /*09cc*/ 	.word	0x0002e860
        /*09d0*/ 	.short	0x010a
        /*09d2*/ 	.byte	0x3f
	.zero		1


	//   ....[66]....
        /*09d4*/ 	.word	0x0001e770
        /*09d8*/ 	.word	0x00000004
        /*09dc*/ 	.word	0x0002e880
        /*09e0*/ 	.short	0x010a
        /*09e2*/ 	.byte	0x3f
	.zero		1


	//   ....[67]....
        /*09e4*/ 	.word	0x0001e790
        /*09e8*/ 	.word	0x00000003
        /*09ec*/ 	.word	0x0002e880
        /*09f0*/ 	.short	0x010a
        /*09f2*/ 	.byte	0x3f
	.zero		1


	//   ....[68]....
        /*09f4*/ 	.word	0x0001e800
        /*09f8*/ 	.word	0x00000003
        /*09fc*/ 	.word	0x0002e800
        /*0a00*/ 	.short	0x010a
        /*0a02*/ 	.byte	0x3f
	.zero		1


	//   ....[69]....
        /*0a04*/ 	.word	0x0001e850
        /*0a08*/ 	.word	0x00000003
        /*0a0c*/ 	.word	0x0002e830
        /*0a10*/ 	.short	0x010a
        /*0a12*/ 	.byte	0x3f
	.zero		1


	//   ....[70]....
        /*0a14*/ 	.word	0x0001e8b0
        /*0a18*/ 	.word	0x0000000f
        /*0a1c*/ 	.word	0x0002e830
        /*0a20*/ 	.short	0x010a
        /*0a22*/ 	.byte	0x3f
	.zero		1


	//   ....[71]....
        /*0a24*/ 	.word	0x0001e910
        /*0a28*/ 	.word	0x0000000f
        /*0a2c*/ 	.word	0x0002e850
        /*0a30*/ 	.short	0x010a
        /*0a32*/ 	.byte	0x3f
	.zero		1


	//   ....[72]....
        /*0a34*/ 	.word	0x0001e970
        /*0a38*/ 	.word	0x00000003
        /*0a3c*/ 	.word	0x0002e830
        /*0a40*/ 	.short	0x010a
        /*0a42*/ 	.byte	0x3f
	.zero		1


	//   ....[73]....
        /*0a44*/ 	.word	0x0001e9d0
        /*0a48*/ 	.word	0x00000003
        /*0a4c*/ 	.word	0x0002e850
        /*0a50*/ 	.short	0x010a
        /*0a52*/ 	.byte	0x3f
	.zero		1


	//   ....[74]....
        /*0a54*/ 	.word	0x0001ea30
        /*0a58*/ 	.word	0x00000003
        /*0a5c*/ 	.word	0x0002e830
        /*0a60*/ 	.short	0x010a
        /*0a62*/ 	.byte	0x3f
	.zero		1


	//   ....[75]....
        /*0a64*/ 	.word	0x0001ea90
        /*0a68*/ 	.word	0x00000003
        /*0a6c*/ 	.word	0x0002e850
        /*0a70*/ 	.short	0x010a
        /*0a72*/ 	.byte	0x3f
	.zero		1


	//   ....[76]....
        /*0a74*/ 	.word	0x0001eaf0
        /*0a78*/ 	.word	0x00000005
        /*0a7c*/ 	.word	0x0002e850
        /*0a80*/ 	.short	0x010a
        /*0a82*/ 	.byte	0x3f
	.zero		1


	//   ....[77]....
        /*0a84*/ 	.word	0x0001ec40
        /*0a88*/ 	.word	0x00000004
        /*0a8c*/ 	.word	0x0002e880
        /*0a90*/ 	.short	0x010a
        /*0a92*/ 	.byte	0x3f
	.zero		1


	//   ....[78]....
        /*0a94*/ 	.word	0x0001ec90
        /*0a98*/ 	.word	0x00000004
        /*0a9c*/ 	.word	0x0002e840
        /*0aa0*/ 	.short	0x010a
        /*0aa2*/ 	.byte	0x3f
	.zero		1


	//   ....[79]....
        /*0aa4*/ 	.word	0x0001ecf0
        /*0aa8*/ 	.word	0x00000003
        /*0aac*/ 	.word	0x0002e820
        /*0ab0*/ 	.short	0x010a
        /*0ab2*/ 	.byte	0x3f
	.zero		1


	//   ....[80]....
        /*0ab4*/ 	.word	0x0001ed40
        /*0ab8*/ 	.word	0x00000004
        /*0abc*/ 	.word	0x0002e880
        /*0ac0*/ 	.short	0x010a
        /*0ac2*/ 	.byte	0x3f
	.zero		1


	//   ....[81]....
        /*0ac4*/ 	.word	0x0001ed90
        /*0ac8*/ 	.word	0x00000004
        /*0acc*/ 	.word	0x0002e840
        /*0ad0*/ 	.short	0x010a
        /*0ad2*/ 	.byte	0x3f
	.zero		1


	//   ....[82]....
        /*0ad4*/ 	.word	0x0001ede0
        /*0ad8*/ 	.word	0x00000014
        /*0adc*/ 	.word	0x0002e870
        /*0ae0*/ 	.short	0x010a
        /*0ae2*/ 	.byte	0x3f
	.zero		1


	//   ....[83]....
        /*0ae4*/ 	.word	0x0001ee30
        /*0ae8*/ 	.word	0x00000014
        /*0aec*/ 	.word	0x0002e860
        /*0af0*/ 	.short	0x010a
        /*0af2*/ 	.byte	0x3f
	.zero		1


	//   ....[84]....
        /*0af4*/ 	.word	0x0001ee80
        /*0af8*/ 	.word	0x00000011
        /*0afc*/ 	.word	0x0002e870
        /*0b00*/ 	.short	0x010a
        /*0b02*/ 	.byte	0x3f
	.zero		1


	//   ....[85]....
        /*0b04*/ 	.word	0x0001eed0
        /*0b08*/ 	.word	0x00000011
        /*0b0c*/ 	.word	0x0002e860
        /*0b10*/ 	.short	0x010a
        /*0b12*/ 	.byte	0x3f
	.zero		1


	//   ....[86]....
        /*0b14*/ 	.word	0x0001ef20
        /*0b18*/ 	.word	0x00000000
        /*0b1c*/ 	.word	0x0002e820
        /*0b20*/ 	.short	0x010a
        /*0b22*/ 	.byte	0x3f
	.zero		1


	//   ....[87]....
        /*0b24*/ 	.word	0x0001f0c0
        /*0b28*/ 	.word	0x00000006
        /*0b2c*/ 	.word	0x00000000
        /*0b30*/ 	.short	0x010a
        /*0b32*/ 	.byte	0x3f
	.zero		1


	//   ....[88]....
        /*0b34*/ 	.word	0x0001f110
        /*0b38*/ 	.word	0x00000007
        /*0b3c*/ 	.word	0x00000000
        /*0b40*/ 	.short	0x010a
        /*0b42*/ 	.byte	0x3f
	.zero		1


	//   ....[89]....
        /*0b44*/ 	.word	0x0001f160
        /*0b48*/ 	.word	0x00000004
        /*0b4c*/ 	.word	0x0002e860
        /*0b50*/ 	.short	0x010a
        /*0b52*/ 	.byte	0x3f
	.zero		1


	//   ....[90]....
        /*0b54*/ 	.word	0x0001f1b0
        /*0b58*/ 	.word	0x00000003
        /*0b5c*/ 	.word	0x0002e860
        /*0b60*/ 	.short	0x010a
        /*0b62*/ 	.byte	0x3f
	.zero		1


	//   ....[91]....
        /*0b64*/ 	.word	0x0001f200
        /*0b68*/ 	.word	0x00000004
        /*0b6c*/ 	.word	0x0002e880
        /*0b70*/ 	.short	0x010a
        /*0b72*/ 	.byte	0x3f
	.zero		1


	//----- nvinfo : EIATTR_NUM_MBARRIERS
	.align		4
.L_1021:
        /*0b74*/ 	.byte	0x03, 0x38
        /*0b76*/ 	.short	0x0016


	//----- nvinfo : EIATTR_EXIT_INSTR_OFFSETS
	.align		4
        /*0b78*/ 	.byte	0x04, 0x1c
        /*0b7a*/ 	.short	(.L_1023 - .L_1022)


	//   ....[0]....
.L_1022:
        /*0b7c*/ 	.word	0x00000ab0


	//   ....[1]....
        /*0b80*/ 	.word	0x00019560


	//   ....[2]....
        /*0b84*/ 	.word	0x0001e7e0


	//----- nvinfo : EIATTR_MAX_THREADS
	.align		4
.L_1023:
        /*0b88*/ 	.byte	0x04, 0x05
        /*0b8a*/ 	.short	(.L_1025 - .L_1024)
.L_1024:
        /*0b8c*/ 	.word	0x00000180
        /*0b90*/ 	.word	0x00000001
        /*0b94*/ 	.word	0x00000001


	//----- nvinfo : EIATTR_CRS_STACK_SIZE
	.align		4
.L_1025:
        /*0b98*/ 	.byte	0x04, 0x1e
        /*0b9a*/ 	.short	(.L_1027 - .L_1026)
.L_1026:
        /*0b9c*/ 	.word	0x00000000


	//----- nvinfo : EIATTR_CBANK_PARAM_SIZE
	.align		4
.L_1027:
        /*0ba0*/ 	.byte	0x03, 0x19
        /*0ba2*/ 	.short	0x0a70


	//----- nvinfo : EIATTR_PARAM_CBANK
	.align		4
        /*0ba4*/ 	.byte	0x04, 0x0a
        /*0ba6*/ 	.short	(.L_1029 - .L_1028)
	.align		4
.L_1028:
        /*0ba8*/ 	.word	index@(.nv.constant0._ZN7cutlass13device_kernelIN5flash11enable_sm90INS1_16FlashAttnFwdSm90INS1_25CollectiveMainloopFwdSm90ILi2EN4cute5tupleIJNS5_1CILi1EEES8_S8_EEENS6_IJNS7_ILi128EEENS7_ILi224EEESA_EEELi128ENS_12float_e4m3_tEfNS_4arch4Sm90ELb0ELb1ELb0ELb1ELb0ELb0ELb0ELb1ELb1ELb0ELb0ELb0EEENS1_21CollectiveEpilogueFwdINS6_IJSA_SA_SB_EEES9_NS_10bfloat16_tESF_Li256ELb1ELb0ELb0ELb1EEENS1_36VarlenDynamicPersistentTileSchedulerILi128ELi224ELi256ELi128ELb0ELb0ELb1ELb1ELb0ELb1EEEEEEEEEvNT_6ParamsE)
        /*0bac*/ 	.short	0x0210
        /*0bae*/ 	.short	0x0a70


	//----- nvinfo : EIATTR_SW_WAR
	.align		4
.L_1029:
        /*0bb0*/ 	.byte	0x04, 0x36
        /*0bb2*/ 	.short	(.L_1031 - .L_1030)
.L_1030:
        /*0bb4*/ 	.word	0x00000008
.L_1031:


//--------------------- .nv.info._ZN7cutlass13device_kernelIN5flash11enable_sm90INS1_16FlashAttnFwdSm90INS1_25CollectiveMainloopFwdSm90ILi2EN4cute5tupleIJNS5_1CILi1EEES8_S8_EEENS6_IJNS7_ILi128EEENS7_ILi224EEESA_EEELi128ENS_12float_e4m3_tEfNS_4arch4Sm90ELb0ELb1ELb0ELb1ELb0ELb1ELb0ELb1ELb1ELb0ELb0ELb0EEENS1_21CollectiveEpilogueFwdINS6_IJSA_SA_SB_EEES9_NS_10bfloat16_tESF_Li256ELb1ELb0ELb0ELb1EEENS1_36VarlenDynamicPersistentTileSchedulerILi128ELi224ELi256ELi128ELb0ELb0ELb1ELb1ELb0ELb1EEEEEEEEEvNT_6ParamsE --------------------------
	.section	.nv.info._ZN7cutlass13device_kernelIN5flash11enable_sm90INS1_16FlashAttnFwdSm90INS1_25CollectiveMainloopFwdSm90ILi2EN4cute5tupleIJNS5_1CILi1EEES8_S8_EEENS6_IJNS7_ILi128EEENS7_ILi224EEESA_EEELi128ENS_12float_e4m3_tEfNS_4arch4Sm90ELb0ELb1ELb0ELb1ELb0ELb1ELb0ELb1ELb1ELb0ELb0ELb0EEENS1_21CollectiveEpilogueFwdINS6_IJSA_SA_SB_EEES9_NS_10bfloat16_tESF_Li256ELb1ELb0ELb0ELb1EEENS1_36VarlenDynamicPersistentTileSchedulerILi128ELi224ELi256ELi128ELb0ELb0ELb1ELb1ELb0ELb1EEEEEEEEEvNT_6ParamsE,"",@"SHT_CUDA_INFO"
	.sectionflags	@""
	.align	4


	//----- nvinfo : EIATTR_CUDA_API_VERSION
	.align		4
        /*0000*/ 	.byte	0x04, 0x37
        /*0002*/ 	.short	(.L_1033 - .L_1032)
.L_1032:
        /*0004*/ 	.word	0x00000082


	//----- nvinfo : EIATTR_KPARAM_INFO
	.align		4
.L_1033:
        /*0008*/ 	.byte	0x04, 0x17
        /*000a*/ 	.short	(.L_1035 - .L_1034)
.L_1034:
        /*000c*/ 	.word	0x00000000
        /*0010*/ 	.short	0x0000
        /*0012*/ 	.short	0x0070
        /*0014*/ 	.byte	0x00, 0xf0, 0x01, 0x28


	//----- nvinfo : EIATTR_SPARSE_MMA_MASK
	.align		4
.L_1035:
        /*0018*/ 	.byte	0x03, 0x50
        /*001a*/ 	.short	0x0000


	//----- nvinfo : EIATTR_MAXREG_COUNT
	.align		4
        /*001c*/ 	.byte	0x03, 0x1b
        /*001e*/ 	.short	0x00a8


	//----- nvinfo : EIATTR_NUM_BARRIERS
	.align		4
        /*0020*/ 	.byte	0x02, 0x4c
        /*0022*/ 	.byte	0x10
	.zero		1


	//----- nvinfo : EIATTR_EXTERNS
	.align		4
        /*0024*/ 	.byte	0x04, 0x0f
        /*0026*/ 	.short	(.L_1037 - .L_1036)


	//   ....[0]....
	.align		4
.L_1036:
        /*0028*/ 	.word	index@(__assertfail)


	//----- nvinfo : EIATTR_ANNOTATIONS
	.align		4
.L_1037:
        /*002c*/ 	.byte	0x04, 0x55
        /*002e*/ 	.short	(.L_1039 - .L_1038)


	//   ....[0]....
.L_1038:
        /* <DEDUP_REMOVED lines=171> */


	//----- nvinfo : EIATTR_MERCURY_ISA_VERSION
	.align		4
.L_1039:
        /*0ad0*/ 	.byte	0x03, 0x5f
        /*0ad2*/ 	.short	0x0101


	//----- nvinfo : EIATTR_UNUSED_LOAD_BYTE_OFFSET
	.align		4
        /*0ad4*/ 	.byte	0x04, 0x44
        /*0ad6*/ 	.short	(.L_1041 - .L_1040)


	//   ....[0]....
.L_1040:
        /*0ad8*/ 	.word	0x00000b50
        /*0adc*/ 	.word	0x0000fff0


	//   ....[1]....
        /*0ae0*/ 	.word	0x0002a360
        /*0ae4*/ 	.word	0x0000fff0


	//----- nvinfo : EIATTR_INT_WARP_WIDE_INSTR_OFFSETS
	.align		4
.L_1041:
        /*0ae8*/ 	.byte	0x04, 0x31
        /*0aea*/ 	.short	(.L_1043 - .L_1042)


	//   ....[0]....
.L_1042:
        /*0aec*/ 	.word	0x000001c0


	//   ....[1]....
        /*0af0*/ 	.word	0x00000200


	//   ....[2]....
        /*0af4*/ 	.word	0x00000270


	//   ....[3]....
        /*0af8*/ 	.word	0x0002f600


	//   ....[4]....
        /*0afc*/ 	.word	0x0002f670


	//   ....[5]....
        /*0b00*/ 	.word	0x0002fe00


	//   ....[6]....
        /*0b04*/ 	.word	0x0002fe30


	//   ....[7]....
        /*0b08*/ 	.word	0x00031c60


	//   ....[8]....
        /*0b0c*/ 	.word	0x00031cd0


	//----- nvinfo : EIATTR_COOP_GROUP_MASK_REGIDS
	.align		4
.L_1043:
        /*0b10*/ 	.byte	0x04, 0x29
        /*0b12*/ 	.short	(.L_1045 - .L_1044)


	//   ....[0]....
.L_1044:
        /*0b14*/ 	.word	0xffffffff


	//   ....[1]....
        /*0b18*/ 	.word	0xffffffff


	//   ....[2]....
        /*0b1c*/ 	.word	0xffffffff


	//   ....[3]....
        /*0b20*/ 	.word	0xffffffff


	//   ....[4]....
        /*0b24*/ 	.word	0xffffffff


	//   ....[5]....
        /*0b28*/ 	.word	0xffffffff


	//   ....[6]....
        /*0b2c*/ 	.word	0xffffffff


	//   ....[7]....
        /*0b30*/ 	.word	0xffffffff


	//   ....[8]....
        /*0b34*/ 	.word	0xffffffff


	//   ....[9]....
        /*0b38*/ 	.word	0xffffffff


	//   ....[10]....
        /*0b3c*/ 	.word	0xffffffff


	//   ....[11]....
        /*0b40*/ 	.word	0xffffffff


	//   ....[12]....
        /*0b44*/ 	.word	0xffffffff


	//   ....[13]....
        /*0b48*/ 	.word	0xffffffff


	//   ....[14]....
        /*0b4c*/ 	.word	0xffffffff


	//   ....[15]....
        /*0b50*/ 	.word	0xffffffff


	//   ....[16]....
        /*0b54*/ 	.word	0xffffffff


	//   ....[17]....
        /*0b58*/ 	.word	0xffffffff


	//   ....[18]....
        /*0b5c*/ 	.word	0xffffffff


	//   ....[19]....
        /*0b60*/ 	.word	0xffffffff


	//   ....[20]....
        /*0b64*/ 	.word	0xffffffff


	//   ....[21]....
        /*0b68*/ 	.word	0xffffffff


	//   ....[22]....
        /*0b6c*/ 	.word	0xffffffff


	//   ....[23]....
        /*0b70*/ 	.word	0xffffffff


	//   ....[24]....
        /*0b74*/ 	.word	0xffffffff


	//   ....[25]....
        /*0b78*/ 	.word	0xffffffff


	//   ....[26]....
        /*0b7c*/ 	.word	0xffffffff


	//   ....[27]....
        /*0b80*/ 	.word	0xffffffff


	//   ....[28]....
        /*0b84*/ 	.word	0xffffffff


	//   ....[29]....
        /*0b88*/ 	.word	0xffffffff


	//   ....[30]....
        /*0b8c*/ 	.word	0xffffffff


	//   ....[31]....
        /*0b90*/ 	.word	0xffffffff


	//   ....[32]....
        /*0b94*/ 	.word	0xffffffff


	//   ....[33]....
        /*0b98*/ 	.word	0xffffffff


	//   ....[34]....
        /*0b9c*/ 	.word	0xffffffff


	//   ....[35]....
        /*0ba0*/ 	.word	0xffffffff


	//   ....[36]....
        /*0ba4*/ 	.word	0xffffffff


	//   ....[37]....
        /*0ba8*/ 	.word	0xffffffff


	//   ....[38]....
        /*0bac*/ 	.word	0xffffffff


	//   ....[39]....
        /*0bb0*/ 	.word	0xffffffff


	//   ....[40]....
        /*0bb4*/ 	.word	0xffffffff


	//   ....[41]....
        /*0bb8*/ 	.word	0xffffffff


	//   ....[42]....
        /*0bbc*/ 	.word	0xffffffff


	//   ....[43]....
        /*0bc0*/ 	.word	0xffffffff


	//   ....[44]....
        /*0bc4*/ 	.word	0xffffffff


	//   ....[45]....
        /*0bc8*/ 	.word	0xffffffff


	//   ....[46]....
        /*0bcc*/ 	.word	0xffffffff


	//   ....[47]....
        /*0bd0*/ 	.word	0xffffffff


	//   ....[48]....
        /*0bd4*/ 	.word	0xffffffff


	//   ....[49]....
        /*0bd8*/ 	.word	0xffffffff


	//   ....[50]....
        /*0bdc*/ 	.word	0xffffffff


	//   ....[51]....
        /*0be0*/ 	.word	0xffffffff


	//   ....[52]....
        /*0be4*/ 	.word	0xffffffff


	//   ....[53]....
        /*0be8*/ 	.word	0xffffffff


	//   ....[54]....
        /*0bec*/ 	.word	0xffffffff


	//   ....[55]....
        /*0bf0*/ 	.word	0xffffffff


	//   ....[56]....
        /*0bf4*/ 	.word	0xffffffff


	//   ....[57]....
        /*0bf8*/ 	.word	0xffffffff


	//   ....[58]....
        /*0bfc*/ 	.word	0xffffffff


	//   ....[59]....
        /*0c00*/ 	.word	0xffffffff


	//   ....[60]....
        /*0c04*/ 	.word	0xffffffff


	//   ....[61]....
        /*0c08*/ 	.word	0xffffffff


	//   ....[62]....
        /*0c0c*/ 	.word	0xffffffff


	//   ....[63]....
        /*0c10*/ 	.word	0xffffffff


	//   ....[64]....
        /*0c14*/ 	.word	0xffffffff


	//   ....[65]....
        /*0c18*/ 	.word	0xffffffff


	//   ....[66]....
        /*0c1c*/ 	.word	0xffffffff


	//   ....[67]....
        /*0c20*/ 	.word	0xffffffff


	//   ....[68]....
        /*0c24*/ 	.word	0xffffffff


	//   ....[69]....
        /*0c28*/ 	.word	0xffffffff


	//   ....[70]....
        /*0c2c*/ 	.word	0xffffffff


	//   ....[71]....
        /*0c30*/ 	.word	0xffffffff


	//   ....[72]....
        /*0c34*/ 	.word	0xffffffff


	//   ....[73]....
        /*0c38*/ 	.word	0xffffffff


	//   ....[74]....
        /*0c3c*/ 	.word	0xffffffff


	//   ....[75]....
        /*0c40*/ 	.word	0xffffffff


	//   ....[76]....
        /*0c44*/ 	.word	0xffffffff


	//   ....[77]....
        /*0c48*/ 	.word	0xffffffff


	//   ....[78]....
        /*0c4c*/ 	.word	0xffffffff


	//   ....[79]....
        /*0c50*/ 	.word	0xffffffff


	//   ....[80]....
        /*0c54*/ 	.word	0xffffffff


	//   ....[81]....
        /*0c58*/ 	.word	0xffffffff


	//   ....[82]....
        /*0c5c*/ 	.word	0xffffffff


	//   ....[83]....
        /*0c60*/ 	.word	0xffffffff


	//   ....[84]....
        /*0c64*/ 	.word	0xffffffff


	//   ....[85]....
        /*0c68*/ 	.word	0xffffffff


	//   ....[86]....
        /*0c6c*/ 	.word	0xffffffff


	//   ....[87]....
        /*0c70*/ 	.word	0xffffffff


	//   ....[88]....
        /*0c74*/ 	.word	0xffffffff


	//   ....[89]....
        /*0c78*/ 	.word	0xffffffff


	//   ....[90]....
        /*0c7c*/ 	.word	0xffffffff


	//   ....[91]....
        /*0c80*/ 	.word	0xffffffff


	//   ....[92]....
        /*0c84*/ 	.word	0xffffffff


	//   ....[93]....
        /*0c88*/ 	.word	0xffffffff


	//   ....[94]....
        /*0c8c*/ 	.word	0xffffffff


	//   ....[95]....
        /*0c90*/ 	.word	0xffffffff


	//   ....[96]....
        /*0c94*/ 	.word	0x0500000f


	//   ....[97]....
        /*0c98*/ 	.word	0x0500000f


	//   ....[98]....
        /*0c9c*/ 	.word	0x0500000f


	//   ....[99]....
        /*0ca0*/ 	.word	0x0500000f


	//   ....[100]....
        /*0ca4*/ 	.word	0x0500000f


	//   ....[101]....
        /*0ca8*/ 	.word	0x0500000f


	//   ....[102]....
        /*0cac*/ 	.word	0x0500000f


	//   ....[103]....
        /*0cb0*/ 	.word	0x0500000f


	//   ....[104]....
        /*0cb4*/ 	.word	0x0500000f


	//   ....[105]....
        /*0cb8*/ 	.word	0x0500000f


	//   ....[106]....
        /*0cbc*/ 	.word	0x0500000f


	//   ....[107]....
        /*0cc0*/ 	.word	0x0500000f


	//   ....[108]....
        /*0cc4*/ 	.word	0x0500000f


	//   ....[109]....
        /*0cc8*/ 	.word	0x0500000f


	//   ....[110]....
        /*0ccc*/ 	.word	0x0500000f


	//   ....[111]....
        /*0cd0*/ 	.word	0x0500000f


	//   ....[112]....
        /*0cd4*/ 	.word	0x0500000f


	//   ....[113]....
        /*0cd8*/ 	.word	0x0500000f


	//   ....[114]....
        /*0cdc*/ 	.word	0x0500000f


	//   ....[115]....
        /*0ce0*/ 	.word	0x0500000f


	//   ....[116]....
        /*0ce4*/ 	.word	0x0500000f


	//   ....[117]....
        /*0ce8*/ 	.word	0x0500000f


	//   ....[118]....
        /*0cec*/ 	.word	0x0500000f


	//   ....[119]....
        /*0cf0*/ 	.word	0x0500000f


	//   ....[120]....
        /*0cf4*/ 	.word	0x0500000f


	//   ....[121]....
        /*0cf8*/ 	.word	0x0500000f


	//   ....[122]....
        /*0cfc*/ 	.word	0x0500000f


	//   ....[123]....
        /*0d00*/ 	.word	0x0500000f


	//   ....[124]....
        /*0d04*/ 	.word	0x0500000f


	//   ....[125]....
        /*0d08*/ 	.word	0x0500000f


	//   ....[126]....
        /*0d0c*/ 	.word	0x0500000f


	//   ....[127]....
        /*0d10*/ 	.word	0x0500000f


	//   ....[128]....
        /*0d14*/ 	.word	0x0500000f


	//   ....[129]....
        /*0d18*/ 	.word	0x0500000f


	//   ....[130]....
        /*0d1c*/ 	.word	0x0500000f


	//   ....[131]....
        /*0d20*/ 	.word	0x0500000f


	//   ....[132]....
        /*0d24*/ 	.word	0x0500000f


	//   ....[133]....
        /*0d28*/ 	.word	0x0500000f


	//   ....[134]....
        /*0d2c*/ 	.word	0x0500000f


	//   ....[135]....
        /*0d30*/ 	.word	0x0500000f


	//   ....[136]....
        /*0d34*/ 	.word	0x0500000f


	//   ....[137]....
        /*0d38*/ 	.word	0x0500000f


	//   ....[138]....
        /*0d3c*/ 	.word	0x0500000f


	//   ....[139]....
        /*0d40*/ 	.word	0x0500000f


	//   ....[140]....
        /*0d44*/ 	.word	0x0500000f


	//   ....[141]....
        /*0d48*/ 	.word	0x0500000f


	//   ....[142]....
        /*0d4c*/ 	.word	0x0500000f


	//   ....[143]....
        /*0d50*/ 	.word	0x0500000f


	//   ....[144]....
        /*0d54*/ 	.word	0x0500000f


	//   ....[145]....
        /*0d58*/ 	.word	0x0500000f


	//   ....[146]....
        /*0d5c*/ 	.word	0x0500000f


	//   ....[147]....
        /*0d60*/ 	.word	0x0500000f


	//   ....[148]....
        /*0d64*/ 	.word	0x0500000f


	//   ....[149]....
        /*0d68*/ 	.word	0x0500000f


	//   ....[150]....
        /*0d6c*/ 	.word	0x0500000f


	//   ....[151]....
        /*0d70*/ 	.word	0x0500000f


	//   ....[152]....
        /*0d74*/ 	.word	0x0500000f


	//   ....[153]....
        /*0d78*/ 	.word	0x0500000f


	//   ....[154]....
        /*0d7c*/ 	.word	0x0500000f


	//   ....[155]....
        /*0d80*/ 	.word	0x0500000f


	//   ....[156]....
        /*0d84*/ 	.word	0x0500000f


	//   ....[157]....
        /*0d88*/ 	.word	0x0500000f


	//   ....[158]....
        /*0d8c*/ 	.word	0x0500000f


	//   ....[159]....
        /*0d90*/ 	.word	0x0500000f


	//   ....[160]....
        /*0d94*/ 	.word	0x0500000f


	//   ....[161]....
        /*0d98*/ 	.word	0x0500000f


	//   ....[162]....
        /*0d9c*/ 	.word	0x0500000f


	//   ....[163]....
        /*0da0*/ 	.word	0x0500000f


	//   ....[164]....
        /*0da4*/ 	.word	0x0500000f


	//----- nvinfo : EIATTR_COOP_GROUP_INSTR_OFFSETS
	.align		4
.L_1045:
        /*0da8*/ 	.byte	0x04, 0x28
        /*0daa*/ 	.short	(.L_1047 - .L_1046)


	//   ....[0]....
.L_1046:
        /*0dac*/ 	.word	0x00000070


	//   ....[1]....
        /*0db0*/ 	.word	0x000001d0


	//   ....[2]....
        /*0db4*/ 	.word	0x00000220


	//   ....[3]....
        /*0db8*/ 	.word	0x00000450


	//   ....[4]....
        /*0dbc*/ 	.word	0x000005b0


	//   ....[5]....
        /*0dc0*/ 	.word	0x000006d0


	//   ....[6]....
        /*0dc4*/ 	.word	0x00000830


	//   ....[7]....
        /*0dc8*/ 	.word	0x0000d590


	//   ....[8]....
        /*0dcc*/ 	.word	0x00015bf0


	//   ....[9]....
        /*0dd0*/ 	.word	0x000162b0


	//   ....[10]....
        /*0dd4*/ 	.word	0x00016cf0


	//   ....[11]....
        /*0dd8*/ 	.word	0x00016d70


	//   ....[12]....
        /*0ddc*/ 	.word	0x0001c070


	//   ....[13]....
        /*0de0*/ 	.word	0x0001c190


	//   ....[14]....
        /*0de4*/ 	.word	0x0001d1a0


	//   ....[15]....
        /*0de8*/ 	.word	0x0001d200


	//   ....[16]....
        /*0dec*/ 	.word	0x00020c60


	//   ....[17]....
        /*0df0*/ 	.word	0x00020d60


	//   ....[18]....
        /*0df4*/ 	.word	0x00020d80


	//   ....[19]....
        /*0df8*/ 	.word	0x00020df0


	//   ....[20]....
        /*0dfc*/ 	.word	0x00027050


	//   ....[21]....
        /*0e00*/ 	.word	0x000270f0


	//   ....[22]....
        /*0e04*/ 	.word	0x00027b80


	//   ....[23]....
        /*0e08*/ 	.word	0x00027be0


	//   ....[24]....
        /*0e0c*/ 	.word	0x00029ab0


	//   ....[25]....
        /*0e10*/ 	.word	0x00029b10


	//   ....[26]....
        /*0e14*/ 	.word	0x00029b30


	//   ....[27]....
        /*0e18*/ 	.word	0x00029b50


	//   ....[28]....
        /*0e1c*/ 	.word	0x0002aa60


	//   ....[29]....
        /*0e20*/ 	.word	0x0002aa90


	//   ....[30]....
        /*0e24*/ 	.word	0x0002aac0


	//   ....[31]....
        /*0e28*/ 	.word	0x0002aaf0


	//   ....[32]....
        /*0e2c*/ 	.word	0x0002ab20


	//   ....[33]....
        /*0e30*/ 	.word	0x0002ab50


	//   ....[34]....
        /*0e34*/ 	.word	0x0002ab80


	//   ....[35]....
        /*0e38*/ 	.word	0x0002abb0


	//   ....[36]....
        /*0e3c*/ 	.word	0x0002abe0


	//   ....[37]....
        /*0e40*/ 	.word	0x0002ac10


	//   ....[38]....
        /*0e44*/ 	.word	0x0002ac40


	//   ....[39]....
        /*0e48*/ 	.word	0x0002ac70


	//   ....[40]....
        /*0e4c*/ 	.word	0x0002aca0


	//   ....[41]....
        /*0e50*/ 	.word	0x0002acd0


	//   ....[42]....
        /*0e54*/ 	.word	0x0002ad00


	//   ....[43]....
        /*0e58*/ 	.word	0x0002ad30


	//   ....[44]....
        /*0e5c*/ 	.word	0x0002ad60


	//   ....[45]....
        /*0e60*/ 	.word	0x0002ad90


	//   ....[46]....
        /*0e64*/ 	.word	0x0002adc0


	//   ....[47]....
        /*0e68*/ 	.word	0x0002adf0


	//   ....[48]....
        /*0e6c*/ 	.word	0x0002ae20


	//   ....[49]....
        /*0e70*/ 	.word	0x0002ae50


	//   ....[50]....
        /*0e74*/ 	.word	0x0002ae80


	//   ....[51]....
        /*0e78*/ 	.word	0x0002aeb0


	//   ....[52]....
        /*0e7c*/ 	.word	0x0002aee0


	//   ....[53]....
        /*0e80*/ 	.word	0x0002aef0


	//   ....[54]....
        /*0e84*/ 	.word	0x0002af00


	//   ....[55]....
        /*0e88*/ 	.word	0x0002af10


	//   ....[56]....
        /*0e8c*/ 	.word	0x0002af20


	//   ....[57]....
        /*0e90*/ 	.word	0x0002af30


	//   ....[58]....
        /*0e94*/ 	.word	0x0002af40


	//   ....[59]....
        /*0e98*/ 	.word	0x0002af70


	//   ....[60]....
        /*0e9c*/ 	.word	0x0002cb10


	//   ....[61]....
        /*0ea0*/ 	.word	0x0002ccf0


	//   ....[62]....
        /*0ea4*/ 	.word	0x0002cd20


	//   ....[63]....
        /*0ea8*/ 	.word	0x0002cd50


	//   ....[64]....
        /*0eac*/ 	.word	0x0002cd90


	//   ....[65]....
        /*0eb0*/ 	.word	0x0002cdc0


	//   ....[66]....
        /*0eb4*/ 	.word	0x0002cdf0


	//   ....[67]....
        /*0eb8*/ 	.word	0x0002cf80


	//   ....[68]....
        /*0ebc*/ 	.word	0x0002cfb0


	//   ....[69]....
        /*0ec0*/ 	.word	0x0002cfe0


	//   ....[70]....
        /*0ec4*/ 	.word	0x0002d010


	//   ....[71]....
        /*0ec8*/ 	.word	0x0002d040


	//   ....[72]....
        /*0ecc*/ 	.word	0x0002d070


	//   ....[73]....
        /*0ed0*/ 	.word	0x0002d120


	//   ....[74]....
        /*0ed4*/ 	.word	0x0002d160


	//   ....[75]....
        /*0ed8*/ 	.word	0x0002d220


	//   ....[76]....
        /*0edc*/ 	.word	0x0002e4e0


	//   ....[77]....
        /*0ee0*/ 	.word	0x0002ffd0


	//   ....[78]....
        /*0ee4*/ 	.word	0x00032ba0


	//   ....[79]....
        /*0ee8*/ 	.word	0x00032bd0


	//   ....[80]....
        /*0eec*/ 	.word	0x00032c10


	//   ....[81]....
        /*0ef0*/ 	.word	0x00032c40


	//   ....[82]....
        /*0ef4*/ 	.word	0x00032c70


	//   ....[83]....
        /*0ef8*/ 	.word	0x00032ca0


	//   ....[84]....
        /*0efc*/ 	.word	0x00032cd0


	//   ....[85]....
        /*0f00*/ 	.word	0x00032d00


	//   ....[86]....
        /*0f04*/ 	.word	0x00032ec0


	//   ....[87]....
        /*0f08*/ 	.word	0x00032ef0


	//   ....[88]....
        /*0f0c*/ 	.word	0x00032f20


	//   ....[89]....
        /*0f10*/ 	.word	0x00032f50


	//   ....[90]....
        /*0f14*/ 	.word	0x00032f80


	//   ....[91]....
        /*0f18*/ 	.word	0x00032fb0


	//   ....[92]....
        /*0f1c*/ 	.word	0x00033080


	//   ....[93]....
        /*0f20*/ 	.word	0x000330a0


	//   ....[94]....
        /*0f24*/ 	.word	0x00033110


	//   ....[95]....
        /*0f28*/ 	.word	0x000338c0


	//   ....[96]....
        /*0f2c*/ 	.word	0x00033d90


	//   ....[97]....
        /*0f30*/ 	.word	0x00033e40


	//   ....[98]....
        /*0f34*/ 	.word	0x00033ee0


	//   ....[99]....
        /*0f38*/ 	.word	0x00033f80


	//   ....[100]....
        /*0f3c*/ 	.word	0x00034020


	//   ....[101]....
        /*0f40*/ 	.word	0x000340c0


	//   ....[102]....
        /*0f44*/ 	.word	0x00034160


	//   ....[103]....
        /*0f48*/ 	.word	0x00034200


	//   ....[104]....
        /*0f4c*/ 	.word	0x000342a0


	//   ....[105]....
        /*0f50*/ 	.word	0x00034390


	//   ....[106]....
        /*0f54*/ 	.word	0x00034430


	//   ....[107]....
        /*0f58*/ 	.word	0x000344d0


	//   ....[108]....
        /*0f5c*/ 	.word	0x00034570


	//   ....[109]....
        /*0f60*/ 	.word	0x00034610


	//   ....[110]....
        /*0f64*/ 	.word	0x000346b0


	//   ....[111]....
        /*0f68*/ 	.word	0x00034750


	//   ....[112]....
        /*0f6c*/ 	.word	0x000347f0


	//   ....[113]....
        /*0f70*/ 	.word	0x00034b80


	//   ....[114]....
        /*0f74*/ 	.word	0x00034cb0


	//   ....[115]....
        /*0f78*/ 	.word	0x00034de0


	//   ....[116]....
        /*0f7c*/ 	.word	0x00034e60


	//   ....[117]....
        /*0f80*/ 	.word	0x00034ec0


	//   ....[118]....
        /*0f84*/ 	.word	0x00034f40


	//   ....[119]....
        /*0f88*/ 	.word	0x00034fa0


	//   ....[120]....
        /*0f8c*/ 	.word	0x00035020


	//   ....[121]....
        /*0f90*/ 	.word	0x00035080


	//   ....[122]....
        /*0f94*/ 	.word	0x00035100


	//   ....[123]....
        /*0f98*/ 	.word	0x00035160


	//   ....[124]....
        /*0f9c*/ 	.word	0x000351e0


	//   ....[125]....
        /*0fa0*/ 	.word	0x00035240


	//   ....[126]....
        /*0fa4*/ 	.word	0x000352c0


	//   ....[127]....
        /*0fa8*/ 	.word	0x00035320


	//   ....[128]....
        /*0fac*/ 	.word	0x00035380


	//   ....[129]....
        /*0fb0*/ 	.word	0x000353e0


	//   ....[130]....
        /*0fb4*/ 	.word	0x00035460


	//   ....[131]....
        /*0fb8*/ 	.word	0x000354c0


	//   ....[132]....
        /*0fbc*/ 	.word	0x00035550


	//   ....[133]....
        /*0fc0*/ 	.word	0x000355b0


	//   ....[134]....
        /*0fc4*/ 	.word	0x00035620


	//   ....[135]....
        /*0fc8*/ 	.word	0x00035680


	//   ....[136]....
        /*0fcc*/ 	.word	0x00035700


	//   ....[137]....
        /*0fd0*/ 	.word	0x00035760


	//   ....[138]....
        /*0fd4*/ 	.word	0x000357e0


	//   ....[139]....
        /*0fd8*/ 	.word	0x00035840


	//   ....[140]....
        /*0fdc*/ 	.word	0x000358c0


	//   ....[141]....
        /*0fe0*/ 	.word	0x00035920


	//   ....[142]....
        /*0fe4*/ 	.word	0x00035990


	//   ....[143]....
        /*0fe8*/ 	.word	0x000359f0


	//   ....[144]....
        /*0fec*/ 	.word	0x00035a50


	//   ....[145]....
        /*0ff0*/ 	.word	0x00035b80


	//   ....[146]....
        /*0ff4*/ 	.word	0x00035e60


	//   ....[147]....
        /*0ff8*/ 	.word	0x00036290


	//   ....[148]....
        /*0ffc*/ 	.word	0x00036330


	//   ....[149]....
        /*1000*/ 	.word	0x00036470


	//   ....[150]....
        /*1004*/ 	.word	0x000364f0


	//   ....[151]....
        /*1008*/ 	.word	0x00036570


	//   ....[152]....
        /*100c*/ 	.word	0x000365f0


	//   ....[153]....
        /*1010*/ 	.word	0x00036670


	//   ....[154]....
        /*1014*/ 	.word	0x00036700


	//   ....[155]....
        /*1018*/ 	.word	0x000367a0


	//   ....[156]....
        /*101c*/ 	.word	0x00036850


	//   ....[157]....
        /*1020*/ 	.word	0x000368d0


	//   ....[158]....
        /*1024*/ 	.word	0x00036950


	//   ....[159]....
        /*1028*/ 	.word	0x000369d0


	//   ....[160]....
        /*102c*/ 	.word	0x00036a60


	//   ....[161]....
        /*1030*/ 	.word	0x00036ae0


	//   ....[162]....
        /*1034*/ 	.word	0x00036b80


	//   ....[163]....
        /*1038*/ 	.word	0x00036c10


	//   ....[164]....
        /*103c*/ 	.word	0x00036d40


	//----- nvinfo : EIATTR_REG_RECONFIG
	.align		4
.L_1047:
        /*1040*/ 	.byte	0x01, 0x54
	.zero		2


	//----- nvinfo : EIATTR_SYSCALL_OFFSETS
	.align		4
        /*1044*/ 	.byte	0x04, 0x46
        /*1046*/ 	.short	(.L_1049 - .L_1048)


	//   ....[0]....
.L_1048:
        /*1048*/ 	.word	0x00001b50


	//   ....[1]....
        /*104c*/ 	.word	0x00001ca0


	//   ....[2]....
        /*1050*/ 	.word	0x0000d750


	//   ....[3]....
        /*1054*/ 	.word	0x0000dc20


	//   ....[4]....
        /*1058*/ 	.word	0x0002f840


	//   ....[5]....
        /*105c*/ 	.word	0x0002f9b0


	//   ....[6]....
        /*1060*/ 	.word	0x0002fb00


	//   ....[7]....
        /*1064*/ 	.word	0x0002fc30


	//----- nvinfo : EIATTR_MBARRIER_INSTR_OFFSETS
	.align		4
.L_1049:
        /*1068*/ 	.byte	0x04, 0x39
        /*106a*/ 	.short	(.L_1051 - .L_1050)


	//   ....[0]....
.L_1050:
        /*106c*/ 	.word	0x00000300
        /*1070*/ 	.word	0x000000ff
        /*1074*/ 	.word	0x0002e800
        /*1078*/ 	.short	0x0100
        /*107a*/ 	.byte	0x08
	.zero		1


	//   ....[1]....
        /*107c*/ 	.word	0x00000310
        /*1080*/ 	.word	0x000000ff
        /*1084*/ 	.word	0x0002e820
        /*1088*/ 	.short	0x0100
        /*108a*/ 	.byte	0x08
	.zero		1


	//   ....[2]....
        /*108c*/ 	.word	0x00000400
        /*1090*/ 	.word	0x000000ff
        /*1094*/ 	.word	0x0002e830
        /*1098*/ 	.short	0x0100
        /*109a*/ 	.byte	0x08
	.zero		1


	//   ....[3]....
        /*109c*/ 	.word	0x00000410
        /*10a0*/ 	.word	0x000000ff
        /*10a4*/ 	.word	0x0002e840
        /*10a8*/ 	.short	0x0100
        /*10aa*/ 	.byte	0x08
	.zero		1


	//   ....[4]....
        /*10ac*/ 	.word	0x00000420
        /*10b0*/ 	.word	0x000000ff
        /*10b4*/ 	.word	0x0002e838
        /*10b8*/ 	.short	0x0100
        /*10ba*/ 	.byte	0x08
	.zero		1


	//   ....[5]....
        /*10bc*/ 	.word	0x00000430
        /*10c0*/ 	.word	0x000000ff
        /*10c4*/ 	.word	0x0002e848
        /*10c8*/ 	.short	0x0100
        /*10ca*/ 	.byte	0x08
	.zero		1


	//   ....[6]....
        /*10cc*/ 	.word	0x00000560
        /*10d0*/ 	.word	0x000000ff
        /*10d4*/ 	.word	0x0002e850
        /*10d8*/ 	.short	0x0100
        /*10da*/ 	.byte	0x08
	.zero		1


	//   ....[7]....
        /*10dc*/ 	.word	0x00000570
        /*10e0*/ 	.word	0x000000ff
        /*10e4*/ 	.word	0x0002e860
        /*10e8*/ 	.short	0x0100
        /*10ea*/ 	.byte	0x08
	.zero		1


	//   ....[8]....
        /*10ec*/ 	.word	0x00000580
        /*10f0*/ 	.word	0x000000ff
        /*10f4*/ 	.word	0x0002e858
        /*10f8*/ 	.short	0x0100
        /*10fa*/ 	.byte	0x08
	.zero		1


	//   ....[9]....
        /*10fc*/ 	.word	0x00000590
        /*1100*/ 	.word	0x000000ff
        /*1104*/ 	.word	0x0002e868
        /*1108*/ 	.short	0x0100
        /*110a*/ 	.byte	0x08
	.zero		1


	//   ....[10]....
        /*110c*/ 	.word	0x00000680
        /*1110*/ 	.word	0x000000ff
        /*1114*/ 	.word	0x0002e870
        /*1118*/ 	.short	0x0100
        /*111a*/ 	.byte	0x06
	.zero		1


	//   ....[11]....
        /*111c*/ 	.word	0x00000690
        /*1120*/ 	.word	0x000000ff
        /*1124*/ 	.word	0x0002e880
        /*1128*/ 	.short	0x0100
        /*112a*/ 	.byte	0x06
	.zero		1


	//   ....[12]....
        /*112c*/ 	.word	0x000006a0
        /*1130*/ 	.word	0x000000ff
        /*1134*/ 	.word	0x0002e878
        /*1138*/ 	.short	0x0100
        /*113a*/ 	.byte	0x06
	.zero		1


	//   ....[13]....
        /*113c*/ 	.word	0x000006b0
        /*1140*/ 	.word	0x000000ff
        /*1144*/ 	.word	0x0002e888
        /*1148*/ 	.short	0x0100
        /*114a*/ 	.byte	0x06
	.zero		1


	//   ....[14]....
        /*114c*/ 	.word	0x000007e0
        /*1150*/ 	.word	0x000000ff
        /*1154*/ 	.word	0x0002e890
        /*1158*/ 	.short	0x0100
        /*115a*/ 	.byte	0x08
	.zero		1


	//   ....[15]....
        /*115c*/ 	.word	0x000007f0
        /*1160*/ 	.word	0x000000ff
        /*1164*/ 	.word	0x0002e8a0
        /*1168*/ 	.short	0x0100
        /*116a*/ 	.byte	0x08
	.zero		1


	//   ....[16]....
        /*116c*/ 	.word	0x00000800
        /*1170*/ 	.word	0x000000ff
        /*1174*/ 	.word	0x0002e898
        /*1178*/ 	.short	0x0100
        /*117a*/ 	.byte	0x08
	.zero		1


	//   ....[17]....
        /*117c*/ 	.word	0x00000810
        /*1180*/ 	.word	0x000000ff
        /*1184*/ 	.word	0x0002e8a8
        /*1188*/ 	.short	0x0100
        /*118a*/ 	.byte	0x08
	.zero		1


	//   ....[18]....
        /*118c*/ 	.word	0x00000940
        /*1190*/ 	.word	0x000000ff
        /*1194*/ 	.word	0x0002e8b0
        /*1198*/ 	.short	0x0100
        /*119a*/ 	.byte	0x08
	.zero		1


	//   ....[19]....
        /*119c*/ 	.word	0x00000950
        /*11a0*/ 	.word	0x000000ff
        /*11a4*/ 	.word	0x0002e8c0
        /*11a8*/ 	.short	0x0100
        /*11aa*/ 	.byte	0x08
	.zero		1


	//   ....[20]....
        /*11ac*/ 	.word	0x00000960
        /*11b0*/ 	.word	0x000000ff
        /*11b4*/ 	.word	0x0002e8b8
        /*11b8*/ 	.short	0x0100
        /*11ba*/ 	.byte	0x08
	.zero		1


	//   ....[21]....
        /*11bc*/ 	.word	0x00000970
        /*11c0*/ 	.word	0x000000ff
        /*11c4*/ 	.word	0x0002e8c8
        /*11c8*/ 	.short	0x0100
        /*11ca*/ 	.byte	0x08
	.zero		1


	//   ....[22]....
        /*11cc*/ 	.word	0x000032c0
        /*11d0*/ 	.word	0x00000068
        /*11d4*/ 	.word	0x0002e890
        /*11d8*/ 	.short	0x010a
        /*11da*/ 	.byte	0x3f
	.zero		1


	//   ....[23]....
        /*11dc*/ 	.word	0x000077a0
        /*11e0*/ 	.word	0x00000068
        /*11e4*/ 	.word	0x0002e890
        /*11e8*/ 	.short	0x010a
        /*11ea*/ 	.byte	0x3f
	.zero		1


	//   ....[24]....
        /*11ec*/ 	.word	0x0000b990
        /*11f0*/ 	.word	0x00000068
        /*11f4*/ 	.word	0x0002e890
        /*11f8*/ 	.short	0x010a
        /*11fa*/ 	.byte	0x3f
	.zero		1


	//   ....[25]....
        /*11fc*/ 	.word	0x0000c110
        /*1200*/ 	.word	0x0000002c
        /*1204*/ 	.word	0x00000000
        /*1208*/ 	.short	0x0101
        /*120a*/ 	.byte	0x3f
	.zero		1


	//   ....[26]....
        /*120c*/ 	.word	0x0000c150
        /*1210*/ 	.word	0x00000068
        /*1214*/ 	.word	0x0002e8b0
        /*1218*/ 	.short	0x010a
        /*121a*/ 	.byte	0x3f
	.zero		1


	//   ....[27]....
        /*121c*/ 	.word	0x0000ca30
        /*1220*/ 	.word	0x00000068
        /*1224*/ 	.word	0x00000000
        /*1228*/ 	.short	0x0101
        /*122a*/ 	.byte	0x3f
	.zero		1


	//   ....[28]....
        /*122c*/ 	.word	0x0000d810
        /*1230*/ 	.word	0x00000012
        /*1234*/ 	.word	0x0002e800
        /*1238*/ 	.short	0x010a
        /*123a*/ 	.byte	0x3f
	.zero		1


	//   ....[29]....
        /*123c*/ 	.word	0x0000d860
        /*1240*/ 	.word	0x00000012
        /*1244*/ 	.word	0x0002e800
        /*1248*/ 	.short	0x010a
        /*124a*/ 	.byte	0x3f
	.zero		1


	//   ....[30]....
        /*124c*/ 	.word	0x0000e520
        /*1250*/ 	.word	0x00000012
        /*1254*/ 	.word	0x0002e800
        /*1258*/ 	.short	0x010a
        /*125a*/ 	.byte	0x3f
	.zero		1


	//   ....[31]....
        /*125c*/ 	.word	0x000109f0
        /*1260*/ 	.word	0x00000012
        /*1264*/ 	.word	0x0002e800
        /*1268*/ 	.short	0x010a
        /*126a*/ 	.byte	0x3f
	.zero		1


	//   ....[32]....
        /*126c*/ 	.word	0x00012ac0
        /*1270*/ 	.word	0x00000000
        /*1274*/ 	.word	0x0002e830
        /*1278*/ 	.short	0x010a
        /*127a*/ 	.byte	0x3f
	.zero		1


	//   ....[33]....
        /*127c*/ 	.word	0x00012c20
        /*1280*/ 	.word	0x00000000
        /*1284*/ 	.word	0x0002e830
        /*1288*/ 	.short	0x010a
        /*128a*/ 	.byte	0x3f
	.zero		1


	//   ....[34]....
        /*128c*/ 	.word	0x00013dd0
        /*1290*/ 	.word	0x00000000
        /*1294*/ 	.word	0x00000000
        /*1298*/ 	.short	0x0101
        /*129a*/ 	.byte	0x3f
	.zero		1


	//   ....[35]....
        /*129c*/ 	.word	0x00018580
        /*12a0*/ 	.word	0x0000000f
        /*12a4*/ 	.word	0x0002e830
        /*12a8*/ 	.short	0x010a
        /*12aa*/ 	.byte	0x3f
	.zero		1


	//   ....[36]....
        /*12ac*/ 	.word	0x000185d0
        /*12b0*/ 	.word	0x0000000f
        /*12b4*/ 	.word	0x0002e830
        /*12b8*/ 	.short	0x010a
        /*12ba*/ 	.byte	0x3f
	.zero		1


	//   ....[37]....
        /*12bc*/ 	.word	0x00019a60
        /*12c0*/ 	.word	0x0000000f
        /*12c4*/ 	.word	0x0002e850
        /*12c8*/ 	.short	0x010a
        /*12ca*/ 	.byte	0x3f
	.zero		1


	//   ....[38]....
        /*12cc*/ 	.word	0x00019aa0
        /*12d0*/ 	.word	0x0000000f
        /*12d4*/ 	.word	0x0002e850
        /*12d8*/ 	.short	0x010a
        /*12da*/ 	.byte	0x3f
	.zero		1


	//   ....[39]....
        /*12dc*/ 	.word	0x00019f20
        /*12e0*/ 	.word	0x00000014
        /*12e4*/ 	.word	0x00000000
        /*12e8*/ 	.short	0x0101
        /*12ea*/ 	.byte	0x3f
	.zero		1


	//   ....[40]....
        /*12ec*/ 	.word	0x0001eb30
        /*12f0*/ 	.word	0x00000000
        /*12f4*/ 	.word	0x00000000
        /*12f8*/ 	.short	0x0101
        /*12fa*/ 	.byte	0x3f
	.zero		1


	//   ....[41]....
        /*12fc*/ 	.word	0x0001ef30
        /*1300*/ 	.word	0x00000000
        /*1304*/ 	.word	0x0002e830
        /*1308*/ 	.short	0x010a
        /*130a*/ 	.byte	0x3f
	.zero		1


	//   ....[42]....
        /*130c*/ 	.word	0x0001ef80
        /*1310*/ 	.word	0x00000000
        /*1314*/ 	.word	0x0002e830
        /*1318*/ 	.short	0x010a
        /*131a*/ 	.byte	0x3f
	.zero		1


	//   ....[43]....
        /*131c*/ 	.word	0x000203d0
        /*1320*/ 	.word	0x00000003
        /*1324*/ 	.word	0x0002e850
        /*1328*/ 	.short	0x010a
        /*132a*/ 	.byte	0x3f
	.zero		1


	//   ....[44]....
        /*132c*/ 	.word	0x00020410
        /*1330*/ 	.word	0x00000003
        /*1334*/ 	.word	0x0002e850
        /*1338*/ 	.short	0x010a
        /*133a*/ 	.byte	0x3f
	.zero		1


	//   ....[45]....
        /*133c*/ 	.word	0x00022110
        /*1340*/ 	.word	0x00000076
        /*1344*/ 	.word	0x00000000
        /*1348*/ 	.short	0x0101
        /*134a*/ 	.byte	0x3f
	.zero		1


	//   ....[46]....
        /*134c*/ 	.word	0x00022670
        /*1350*/ 	.word	0x00000014
        /*1354*/ 	.word	0x00000000
        /*1358*/ 	.short	0x0101
        /*135a*/ 	.byte	0x3f
	.zero		1


	//   ....[47]....
        /*135c*/ 	.word	0x00022fa0
        /*1360*/ 	.word	0x00000003
        /*1364*/ 	.word	0x0002e830
        /*1368*/ 	.short	0x010a
        /*136a*/ 	.byte	0x3f
	.zero		1


	//   ....[48]....
        /*136c*/ 	.word	0x00022ff0
        /*1370*/ 	.word	0x00000003
        /*1374*/ 	.word	0x0002e830
        /*1378*/ 	.short	0x010a
        /*137a*/ 	.byte	0x3f
	.zero		1


	//   ....[49]....
        /*137c*/ 	.word	0x00024470
        /*1380*/ 	.word	0x00000003
        /*1384*/ 	.word	0x0002e850
        /*1388*/ 	.short	0x010a
        /*138a*/ 	.byte	0x3f
	.zero		1


	//   ....[50]....
        /*138c*/ 	.word	0x000244b0
        /*1390*/ 	.word	0x00000003
        /*1394*/ 	.word	0x0002e850
        /*1398*/ 	.short	0x010a
        /*139a*/ 	.byte	0x3f
	.zero		1


	//   ....[51]....
        /*139c*/ 	.word	0x00024990
        /*13a0*/ 	.word	0x0000000f
        /*13a4*/ 	.word	0x00000000
        /*13a8*/ 	.short	0x0101
        /*13aa*/ 	.byte	0x3f
	.zero		1


	//   ....[52]....
        /*13ac*/ 	.word	0x00028eb0
        /*13b0*/ 	.word	0x0000000d
        /*13b4*/ 	.word	0x00000000
        /*13b8*/ 	.short	0x0101
        /*13ba*/ 	.byte	0x3f
	.zero		1


	//   ....[53]....
        /*13bc*/ 	.word	0x00029600
        /*13c0*/ 	.word	0x0000000d
        /*13c4*/ 	.word	0x0002e850
        /*13c8*/ 	.short	0x010a
        /*13ca*/ 	.byte	0x3f
	.zero		1


	//   ....[54]....
        /*13cc*/ 	.word	0x00029680
        /*13d0*/ 	.word	0x0000000d
        /*13d4*/ 	.word	0x0002e850
        /*13d8*/ 	.short	0x010a
        /*13da*/ 	.byte	0x3f
	.zero		1


	//   ....[55]....
        /*13dc*/ 	.word	0x0002a200
        /*13e0*/ 	.word	0x00000000
        /*13e4*/ 	.word	0x00000000
        /*13e8*/ 	.short	0x0101
        /*13ea*/ 	.byte	0x3f
	.zero		1


	//   ....[56]....
        /*13ec*/ 	.word	0x0002ba60
        /*13f0*/ 	.word	0x00000000
        /*13f4*/ 	.word	0x00000000
        /*13f8*/ 	.short	0x0101
        /*13fa*/ 	.byte	0x3f
	.zero		1


	//   ....[57]....
        /*13fc*/ 	.word	0x0002e5f0
        /*1400*/ 	.word	0x0000000b
        /*1404*/ 	.word	0x0002e820
        /*1408*/ 	.short	0x010a
        /*140a*/ 	.byte	0x3f
	.zero		1


	//   ....[58]....
        /*140c*/ 	.word	0x0002e6c0
        /*1410*/ 	.word	0x00000007
        /*1414*/ 	.word	0x0002e8a0
        /*1418*/ 	.short	0x010a
        /*141a*/ 	.byte	0x3f
	.zero		1


	//   ....[59]....
        /*141c*/ 	.word	0x0002e900
        /*1420*/ 	.word	0x00000007
        /*1424*/ 	.word	0x0002e8c0
        /*1428*/ 	.short	0x010a
        /*142a*/ 	.byte	0x3f
	.zero		1


	//   ....[60]....
        /*142c*/ 	.word	0x0002ecb0
        /*1430*/ 	.word	0x00000005
        /*1434*/ 	.word	0x0002e8a0
        /*1438*/ 	.short	0x010a
        /*143a*/ 	.byte	0x3f
	.zero		1


	//   ....[61]....
        /*143c*/ 	.word	0x0002eee0
        /*1440*/ 	.word	0x00000005
        /*1444*/ 	.word	0x0002e8c0
        /*1448*/ 	.short	0x010a
        /*144a*/ 	.byte	0x3f
	.zero		1


	//   ....[62]....
        /*144c*/ 	.word	0x00030280
        /*1450*/ 	.word	0x00000005
        /*1454*/ 	.word	0x0002e880
        /*1458*/ 	.short	0x010a
        /*145a*/ 	.byte	0x3f
	.zero		1


	//   ....[63]....
        /*145c*/ 	.word	0x00030460
        /*1460*/ 	.word	0x00000005
        /*1464*/ 	.word	0x0002e840
        /*1468*/ 	.short	0x010a
        /*146a*/ 	.byte	0x3f
	.zero		1


	//   ....[64]....
        /*146c*/ 	.word	0x000307f0
        /*1470*/ 	.word	0x00000004
        /*1474*/ 	.word	0x0002e820
        /*1478*/ 	.short	0x010a
        /*147a*/ 	.byte	0x3f
	.zero		1


	//   ....[65]....
        /*147c*/ 	.word	0x00030b40
        /*1480*/ 	.word	0x00000005
        /*1484*/ 	.word	0x0002e880
        /*1488*/ 	.short	0x010a
        /*148a*/ 	.byte	0x3f
	.zero		1


	//   ....[66]....
        /*148c*/ 	.word	0x00030db0
        /*1490*/ 	.word	0x00000005
        /*1494*/ 	.word	0x0002e840
        /*1498*/ 	.short	0x010a
        /*149a*/ 	.byte	0x3f
	.zero		1


	//   ....[67]....
        /*149c*/ 	.word	0x000310b0
        /*14a0*/ 	.word	0x00000014
        /*14a4*/ 	.word	0x0002e870
        /*14a8*/ 	.short	0x010a
        /*14aa*/ 	.byte	0x3f
	.zero		1


	//   ....[68]....
        /*14ac*/ 	.word	0x00031120
        /*14b0*/ 	.word	0x00000014
        /*14b4*/ 	.word	0x0002e860
        /*14b8*/ 	.short	0x010a
        /*14ba*/ 	.byte	0x3f
	.zero		1


	//   ....[69]....
        /*14bc*/ 	.word	0x00031b90
        /*14c0*/ 	.word	0x00000014
        /*14c4*/ 	.word	0x0002e850
        /*14c8*/ 	.short	0x0101
        /*14ca*/ 	.byte	0x3f
	.zero		1


	//   ....[70]....
        /*14cc*/ 	.word	0x00031bf0
        /*14d0*/ 	.word	0x00000014
        /*14d4*/ 	.word	0x00000000
        /*14d8*/ 	.short	0x0101
        /*14da*/ 	.byte	0x3f
	.zero		1


	//   ....[71]....
        /*14dc*/ 	.word	0x00031e30
        /*14e0*/ 	.word	0x00000000
        /*14e4*/ 	.word	0x0002e870
        /*14e8*/ 	.short	0x010a
        /*14ea*/ 	.byte	0x3f
	.zero		1


	//   ....[72]....
        /*14ec*/ 	.word	0x00031ea0
        /*14f0*/ 	.word	0x00000000
        /*14f4*/ 	.word	0x0002e860
        /*14f8*/ 	.short	0x010a
        /*14fa*/ 	.byte	0x3f
	.zero		1


	//   ....[73]....
        /*14fc*/ 	.word	0x00032910
        /*1500*/ 	.word	0x00000000
        /*1504*/ 	.word	0x0002e850
        /*1508*/ 	.short	0x0101
        /*150a*/ 	.byte	0x3f
	.zero		1


	//   ....[74]....
        /*150c*/ 	.word	0x00032950
        /*1510*/ 	.word	0x00000000
        /*1514*/ 	.word	0x00000000
        /*1518*/ 	.short	0x0101
        /*151a*/ 	.byte	0x3f
	.zero		1


	//   ....[75]....
        /*151c*/ 	.word	0x00033840
        /*1520*/ 	.word	0x00000000
        /*1524*/ 	.word	0x0002e820
        /*1528*/ 	.short	0x010a
        /*152a*/ 	.byte	0x3f
	.zero		1


	//   ....[76]....
        /*152c*/ 	.word	0x00033a10
        /*1530*/ 	.word	0x00000006
        /*1534*/ 	.word	0x00000000
        /*1538*/ 	.short	0x010a
        /*153a*/ 	.byte	0x3f
	.zero		1


	//   ....[77]....
        /*153c*/ 	.word	0x00033a80
        /*1540*/ 	.word	0x00000007
        /*1544*/ 	.word	0x00000000
        /*1548*/ 	.short	0x010a
        /*154a*/ 	.byte	0x3f
	.zero		1


	//   ....[78]....
        /*154c*/ 	.word	0x00033ae0
        /*1550*/ 	.word	0x00000004
        /*1554*/ 	.word	0x0002e860
        /*1558*/ 	.short	0x010a
        /*155a*/ 	.byte	0x3f
	.zero		1


	//   ....[79]....
        /*155c*/ 	.word	0x00033b30
        /*1560*/ 	.word	0x00000003
        /*1564*/ 	.word	0x0002e860
        /*1568*/ 	.short	0x010a
        /*156a*/ 	.byte	0x3f
	.zero		1


	//   ....[80]....
        /*156c*/ 	.word	0x00033b70
        /*1570*/ 	.word	0x00000004
        /*1574*/ 	.word	0x0002e880
        /*1578*/ 	.short	0x010a
        /*157a*/ 	.byte	0x3f
	.zero		1


	//   ....[81]....
        /*157c*/ 	.word	0x00033b90
        /*1580*/ 	.word	0x00000003
        /*1584*/ 	.word	0x0002e880
        /*1588*/ 	.short	0x010a
        /*158a*/ 	.byte	0x3f
	.zero		1


	//   ....[82]....
        /*158c*/ 	.word	0x00033bf0
        /*1590*/ 	.word	0x00000068
        /*1594*/ 	.word	0x0002e890
        /*1598*/ 	.short	0x010a
        /*159a*/ 	.byte	0x3f
	.zero		1


	//   ....[83]....
        /*159c*/ 	.word	0x00033c40
        /*15a0*/ 	.word	0x00000068
        /*15a4*/ 	.word	0x0002e890
        /*15a8*/ 	.short	0x010a
        /*15aa*/ 	.byte	0x3f
	.zero		1


	//   ....[84]....
        /*15ac*/ 	.word	0x00033c90
        /*15b0*/ 	.word	0x00000068
        /*15b4*/ 	.word	0x0002e890
        /*15b8*/ 	.short	0x010a
        /*15ba*/ 	.byte	0x3f
	.zero		1


	//   ....[85]....
        /*15bc*/ 	.word	0x00033ce0
        /*15c0*/ 	.word	0x00000068
        /*15c4*/ 	.word	0x0002e8b0
        /*15c8*/ 	.short	0x010a
        /*15ca*/ 	.byte	0x3f
	.zero		1


	//   ....[86]....
        /*15cc*/ 	.word	0x000342e0
        /*15d0*/ 	.word	0x00000012
        /*15d4*/ 	.word	0x0002e800
        /*15d8*/ 	.short	0x010a
        /*15da*/ 	.byte	0x3f
	.zero		1


	//   ....[87]....
        /*15dc*/ 	.word	0x00034830
        /*15e0*/ 	.word	0x00000012
        /*15e4*/ 	.word	0x0002e800
        /*15e8*/ 	.short	0x010a
        /*15ea*/ 	.byte	0x3f
	.zero		1


	//   ....[88]....
        /*15ec*/ 	.word	0x00034880
        /*15f0*/ 	.word	0x00000000
        /*15f4*/ 	.word	0x0002e830
        /*15f8*/ 	.short	0x010a
        /*15fa*/ 	.byte	0x3f
	.zero		1


	//   ....[89]....
        /*15fc*/ 	.word	0x000348d0
        /*1600*/ 	.word	0x0000000f
        /*1604*/ 	.word	0x0002e830
        /*1608*/ 	.short	0x010a
        /*160a*/ 	.byte	0x3f
	.zero		1


	//   ....[90]....
        /*160c*/ 	.word	0x00034920
        /*1610*/ 	.word	0x0000000f
        /*1614*/ 	.word	0x0002e850
        /*1618*/ 	.short	0x010a
        /*161a*/ 	.byte	0x3f
	.zero		1


	//   ....[91]....
        /*161c*/ 	.word	0x00034970
        /*1620*/ 	.word	0x00000000
        /*1624*/ 	.word	0x0002e830
        /*1628*/ 	.short	0x010a
        /*162a*/ 	.byte	0x3f
	.zero		1


	//   ....[92]....
        /*162c*/ 	.word	0x000349c0
        /*1630*/ 	.word	0x00000003
        /*1634*/ 	.word	0x0002e850
        /*1638*/ 	.short	0x010a
        /*163a*/ 	.byte	0x3f
	.zero		1


	//   ....[93]....
        /*163c*/ 	.word	0x00034a10
        /*1640*/ 	.word	0x00000003
        /*1644*/ 	.word	0x0002e830
        /*1648*/ 	.short	0x010a
        /*164a*/ 	.byte	0x3f
	.zero		1


	//   ....[94]....
        /*164c*/ 	.word	0x00034a60
        /*1650*/ 	.word	0x00000003
        /*1654*/ 	.word	0x0002e850
        /*1658*/ 	.short	0x010a
        /*165a*/ 	.byte	0x3f
	.zero		1


	//   ....[95]....
        /*165c*/ 	.word	0x00034ab0
        /*1660*/ 	.word	0x0000000d
        /*1664*/ 	.word	0x0002e850
        /*1668*/ 	.short	0x010a
        /*166a*/ 	.byte	0x3f
	.zero		1


	//   ....[96]....
        /*166c*/ 	.word	0x00035c40
        /*1670*/ 	.word	0x0000000b
        /*1674*/ 	.word	0x0002e820
        /*1678*/ 	.short	0x010a
        /*167a*/ 	.byte	0x3f
	.zero		1


	//   ....[97]....
        /*167c*/ 	.word	0x00035c90
        /*1680*/ 	.word	0x00000007
        /*1684*/ 	.word	0x0002e8a0
        /*1688*/ 	.short	0x010a
        /*168a*/ 	.byte	0x3f
	.zero		1


	//   ....[98]....
        /*168c*/ 	.word	0x00035ce0
        /*1690*/ 	.word	0x00000007
        /*1694*/ 	.word	0x0002e8c0
        /*1698*/ 	.short	0x010a
        /*169a*/ 	.byte	0x3f
	.zero		1


	//   ....[99]....
        /*169c*/ 	.word	0x00035d30
        /*16a0*/ 	.word	0x00000005
        /*16a4*/ 	.word	0x0002e8a0
        /*16a8*/ 	.short	0x010a
        /*16aa*/ 	.byte	0x3f
	.zero		1


	//   ....[100]....
        /*16ac*/ 	.word	0x00035d80
        /*16b0*/ 	.word	0x00000005
        /*16b4*/ 	.word	0x0002e8c0
        /*16b8*/ 	.short	0x010a
        /*16ba*/ 	.byte	0x3f
	.zero		1


	//   ....[101]....
        /*16bc*/ 	.word	0x00035f20
        /*16c0*/ 	.word	0x00000005
        /*16c4*/ 	.word	0x0002e880
        /*16c8*/ 	.short	0x010a
        /*16ca*/ 	.byte	0x3f
	.zero		1


	//   ....[102]....
        /*16cc*/ 	.word	0x00035f70
        /*16d0*/ 	.word	0x00000005
        /*16d4*/ 	.word	0x0002e840
        /*16d8*/ 	.short	0x010a
        /*16da*/ 	.byte	0x3f
	.zero		1


	//   ....[103]....
        /*16dc*/ 	.word	0x00035ff0
        /*16e0*/ 	.word	0x00000004
        /*16e4*/ 	.word	0x0002e820
        /*16e8*/ 	.short	0x010a
        /*16ea*/ 	.byte	0x3f
	.zero		1


	//   ....[104]....
        /*16ec*/ 	.word	0x00036040
        /*16f0*/ 	.word	0x00000005
        /*16f4*/ 	.word	0x0002e880
        /*16f8*/ 	.short	0x010a
        /*16fa*/ 	.byte	0x3f
	.zero		1


	//   ....[105]....
        /*16fc*/ 	.word	0x00036090
        /*1700*/ 	.word	0x00000005
        /*1704*/ 	.word	0x0002e840
        /*1708*/ 	.short	0x010a
        /*170a*/ 	.byte	0x3f
	.zero		1


	//   ....[106]....
        /*170c*/ 	.word	0x000360e0
        /*1710*/ 	.word	0x00000014
        /*1714*/ 	.word	0x0002e870
        /*1718*/ 	.short	0x010a
        /*171a*/ 	.byte	0x3f
	.zero		1


	//   ....[107]....
        /*171c*/ 	.word	0x00036130
        /*1720*/ 	.word	0x00000014
        /*1724*/ 	.word	0x0002e860
        /*1728*/ 	.short	0x010a
        /*172a*/ 	.byte	0x3f
	.zero		1


	//   ....[108]....
        /*172c*/ 	.word	0x00036180
        /*1730*/ 	.word	0x00000000
        /*1734*/ 	.word	0x0002e870
        /*1738*/ 	.short	0x010a
        /*173a*/ 	.byte	0x3f
	.zero		1


	//   ....[109]....
        /*173c*/ 	.word	0x000361d0
        /*1740*/ 	.word	0x00000000
        /*1744*/ 	.word	0x0002e860
        /*1748*/ 	.short	0x010a
        /*174a*/ 	.byte	0x3f
	.zero		1


	//   ....[110]....
        /*174c*/ 	.word	0x00036c60
        /*1750*/ 	.word	0x00000000
        /*1754*/ 	.word	0x0002e820
        /*1758*/ 	.short	0x010a
        /*175a*/ 	.byte	0x3f
	.zero		1


	//   ....[111]....
        /*175c*/ 	.word	0x00036e00
        /*1760*/ 	.word	0x00000006
        /*1764*/ 	.word	0x00000000
        /*1768*/ 	.short	0x010a
        /*176a*/ 	.byte	0x3f
	.zero		1


	//   ....[112]....
        /*176c*/ 	.word	0x00036e50
        /*1770*/ 	.word	0x00000007
        /*1774*/ 	.word	0x00000000
        /*1778*/ 	.short	0x010a
        /*177a*/ 	.byte	0x3f
	.zero		1


	//   ....[113]....
        /*177c*/ 	.word	0x00036ea0
        /*1780*/ 	.word	0x00000004
        /*1784*/ 	.word	0x0002e860
        /*1788*/ 	.short	0x010a
        /*178a*/ 	.byte	0x3f
	.zero		1


	//   ....[114]....
        /*178c*/ 	.word	0x00036ef0
        /*1790*/ 	.word	0x00000003
        /*1794*/ 	.word	0x0002e860
        /*1798*/ 	.short	0x010a
        /*179a*/ 	.byte	0x3f
	.zero		1


	//   ....[115]....
        /*179c*/ 	.word	0x00036f40
        /*17a0*/ 	.word	0x00000004
        /*17a4*/ 	.word	0x0002e880
        /*17a8*/ 	.short	0x010a
        /*17aa*/ 	.byte	0x3f
	.zero		1


	//----- nvinfo : EIATTR_NUM_MBARRIERS
	.align		4
.L_1051:
        /*17ac*/ 	.byte	0x03, 0x38
        /*17ae*/ 	.short	0x0016


	//----- nvinfo : EIATTR_EXIT_INSTR_OFFSETS
	.align		4
        /*17b0*/ 	.byte	0x04, 0x1c
        /*17b2*/ 	.short	(.L_1053 - .L_1052)


	//   ....[0]....
.L_1052:
        /*17b4*/ 	.word	0x00033be0


	//----- nvinfo : EIATTR_MAX_THREADS
	.align		4
.L_1053:
        /*17b8*/ 	.byte	0x04, 0x05
        /*17ba*/ 	.short	(.L_1055 - .L_1054)
.L_1054:
        /*17bc*/ 	.word	0x00000180
        /*17c0*/ 	.word	0x00000001
        /*17c4*/ 	.word	0x00000001


	//----- nvinfo : EIATTR_CRS_STACK_SIZE
	.align		4
.L_1055:
        /*17c8*/ 	.byte	0x04, 0x1e
        /*17ca*/ 	.short	(.L_1057 - .L_1056)
.L_1056:
        /*17cc*/ 	.word	0x00000000


	//----- nvinfo : EIATTR_CBANK_PARAM_SIZE
	.align		4
.L_1057:
        /*17d0*/ 	.byte	0x03, 0x19
        /*17d2*/ 	.short	0x0a70


	//----- nvinfo : EIATTR_PARAM_CBANK
	.align		4
        /*17d4*/ 	.byte	0x04, 0x0a
        /*17d6*/ 	.short	(.L_1059 - .L_1058)
	.align		4
.L_1058:
        /*17d8*/ 	.word	index@(.nv.constant0._ZN7cutlass13device_kernelIN5flash11enable_sm90INS1_16FlashAttnFwdSm90INS1_25CollectiveMainloopFwdSm90ILi2EN4cute5tupleIJNS5_1CILi1EEES8_S8_EEENS6_IJNS7_ILi128EEENS7_ILi224EEESA_EEELi128ENS_12float_e4m3_tEfNS_4arch4Sm90ELb0ELb1ELb0ELb1ELb0ELb1ELb0ELb1ELb1ELb0ELb0ELb0EEENS1_21CollectiveEpilogueFwdINS6_IJSA_SA_SB_EEES9_NS_10bfloat16_tESF_Li256ELb1ELb0ELb0ELb1EEENS1_36VarlenDynamicPersistentTileSchedulerILi128ELi224ELi256ELi128ELb0ELb0ELb1ELb1ELb0ELb1EEEEEEEEEvNT_6ParamsE)
        /*17dc*/ 	.short	0x0210
        /*17de*/ 	.short	0x0a70


	//----- nvinfo : EIATTR_SW_WAR
	.align		4
.L_1059:
        /*17e0*/ 	.byte	0x04, 0x36
        /*17e2*/ 	.short	(.L_1061 - .L_1060)
.L_1060:
        /*17e4*/ 	.word	0x00000008
.L_1061:


//--------------------- .nv.info._ZN7cutlass13device_kernelIN5flash11enable_sm90INS1_16FlashAttnFwdSm90INS1_25CollectiveMainloopFwdSm90ILi2EN4cute5tupleIJNS5_1CILi1EEES8_S8_EEENS6_IJNS7_ILi128EEENS7_ILi224EEESA_EEELi128ENS_12float_e4m3_tEfNS_4arch4Sm90ELb1ELb0ELb0ELb0ELb0ELb0ELb0ELb1ELb1ELb0ELb0ELb0EEENS1_21CollectiveEpilogueFwdINS6_IJSA_SA_SB_EEES9_NS_10bfloat16_tESF_Li256ELb0ELb0ELb0ELb1EEENS1_30DynamicPersistentTileSchedulerILi256ELi128ELb0ELb0ELb1EEEEEEEEEvNT_6ParamsE --------------------------
	.section	.nv.info._ZN7cutlass13device_kernelIN5flash11enable_sm90INS1_16FlashAttnFwdSm90INS1_25CollectiveMainloopFwdSm90ILi2EN4cute5tupleIJNS5_1CILi1EEES8_S8_EEENS6_IJNS7_ILi128EEENS7_ILi224EEESA_EEELi128ENS_12float_e4m3_tEfNS_4arch4Sm90ELb1ELb0ELb0ELb0ELb0ELb0ELb0ELb1ELb1ELb0ELb0ELb0EEENS1_21CollectiveEpilogueFwdINS6_IJSA_SA_SB_EEES9_NS_10bfloat16_tESF_Li256ELb0ELb0ELb0ELb1EEENS1_30DynamicPersistentTileSchedulerILi256ELi128ELb0ELb0ELb1EEEEEEEEEvNT_6ParamsE,"",@"SHT_CUDA_INFO"
	.sectionflags	@""
	.align	4


	//----- nvinfo : EIATTR_CUDA_API_VERSION
	.align		4
        /*0000*/ 	.byte	0x04, 0x37
        /*0002*/ 	.short	(.L_1063 - .L_1062)
.L_1062:
        /*0004*/ 	.word	0x00000082


	//----- nvinfo : EIATTR_KPARAM_INFO
	.align		4
.L_1063:
        /*0008*/ 	.byte	0x04, 0x17
        /*000a*/ 	.short	(.L_1065 - .L_1064)
.L_1064:
        /*000c*/ 	.word	0x00000000
        /*0010*/ 	.short	0x0000
        /*0012*/ 	.short	0x0070
        /*0014*/ 	.byte	0x00, 0xf0, 0x01, 0x2e


	//----- nvinfo : EIATTR_SPARSE_MMA_MASK
	.align		4
.L_1065:
        /*0018*/ 	.byte	0x03, 0x50
        /*001a*/ 	.short	0x0000


	//----- nvinfo : EIATTR_MAXREG_COUNT
	.align		4
        /*001c*/ 	.byte	0x03, 0x1b
        /*001e*/ 	.short	0x00a8


	//----- nvinfo : EIATTR_NUM_BARRIERS
	.align		4
        /*0020*/ 	.byte	0x02, 0x4c
        /*0022*/ 	.byte	0x10
	.zero		1


	//----- nvinfo : EIATTR_EXTERNS
	.align		4
        /*0024*/ 	.byte	0x04, 0x0f
        /*0026*/ 	.short	(.L_1067 - .L_1066)


	//   ....[0]....
	.align		4
.L_1066:
        /*0028*/ 	.word	index@(__assertfail)


	//----- nvinfo : EIATTR_ANNOTATIONS
	.align		4
.L_1067:
        /*002c*/ 	.byte	0x04, 0x55
        /*002e*/ 	.short	(.L_1069 - .L_1068)


	//   ....[0]....
.L_1068:
        /* <DEDUP_REMOVED lines=37> */


	//----- nvinfo : EIATTR_MERCURY_ISA_VERSION
	.align		4
.L_1069:
        /*0270*/ 	.byte	0x03, 0x5f
        /*0272*/ 	.short	0x0101


	//----- nvinfo : EIATTR_INT_WARP_WIDE_INSTR_OFFSETS
	.align		4
        /*0274*/ 	.byte	0x04, 0x31
        /*0276*/ 	.short	(.L_1071 - .L_1070)


	//   ....[0]....
.L_1070:
        /*0278*/ 	.word	0x00000180


	//   ....[1]....
        /*027c*/ 	.word	0x000001c0


	//   ....[2]....
        /*0280*/ 	.word	0x00000250


	//   ....[3]....
        /*0284*/ 	.word	0x00010360


	//   ....[4]....
        /*0288*/ 	.word	0x000103f0


	//   ....[5]....
        /*028c*/ 	.word	0x00010ac0


	//   ....[6]....
        /*0290*/ 	.word	0x000123b0


	//   ....[7]....
        /*0294*/ 	.word	0x00012440


	//----- nvinfo : EIATTR_COOP_GROUP_MASK_REGIDS
	.align		4
.L_1071:
        /*0298*/ 	.byte	0x04, 0x29
        /*029a*/ 	.short	(.L_1073 - .L_1072)


	//   ....[0]....
.L_1072:
        /*029c*/ 	.word	0xffffffff


	//   ....[1]....
        /*02a0*/ 	.word	0xffffffff


	//   ....[2]....
        /*02a4*/ 	.word	0xffffffff


	//   ....[3]....
        /*02a8*/ 	.word	0xffffffff


	//   ....[4]....
        /*02ac*/ 	.word	0xffffffff


	//   ....[5]....
        /*02b0*/ 	.word	0xffffffff


	//   ....[6]....
        /*02b4*/ 	.word	0xffffffff


	//   ....[7]....
        /*02b8*/ 	.word	0xffffffff


	//   ....[8]....
        /*02bc*/ 	.word	0xffffffff


	//   ....[9]....
        /*02c0*/ 	.word	0xffffffff


	//   ....[10]....
        /*02c4*/ 	.word	0xffffffff


	//   ....[11]....
        /*02c8*/ 	.word	0xffffffff


	//   ....[12]....
        /*02cc*/ 	.word	0xffffffff


	//   ....[13]....
        /*02d0*/ 	.word	0xffffffff


	//   ....[14]....
        /*02d4*/ 	.word	0xffffffff


	//   ....[15]....
        /*02d8*/ 	.word	0xffffffff


	//   ....[16]....
        /*02dc*/ 	.word	0xffffffff


	//   ....[17]....
        /*02e0*/ 	.word	0xffffffff


	//   ....[18]....
        /*02e4*/ 	.word	0xffffffff


	//   ....[19]....
        /*02e8*/ 	.word	0xffffffff


	//   ....[20]....
        /*02ec*/ 	.word	0xffffffff


	//   ....[21]....
        /*02f0*/ 	.word	0xffffffff


	//   ....[22]....
        /*02f4*/ 	.word	0xffffffff


	//   ....[23]....
        /*02f8*/ 	.word	0xffffffff


	//   ....[24]....
        /*02fc*/ 	.word	0xffffffff


	//   ....[25]....
        /*0300*/ 	.word	0xffffffff


	//   ....[26]....
        /*0304*/ 	.word	0xffffffff


	//   ....[27]....
        /*0308*/ 	.word	0xffffffff


	//   ....[28]....
        /*030c*/ 	.word	0xffffffff


	//   ....[29]....
        /*0310*/ 	.word	0xffffffff


	//   ....[30]....
        /*0314*/ 	.word	0xffffffff


	//   ....[31]....
        /*0318*/ 	.word	0xffffffff


	//   ....[32]....
        /*031c*/ 	.word	0xffffffff


	//   ....[33]....
        /*0320*/ 	.word	0xffffffff


	//   ....[34]....
        /*0324*/ 	.word	0xffffffff


	//   ....[35]....
        /*0328*/ 	.word	0xffffffff


	//   ....[36]....
        /*032c*/ 	.word	0xffffffff


	//   ....[37]....
        /*0330*/ 	.word	0xffffffff


	//   ....[38]....
        /*0334*/ 	.word	0xffffffff


	//   ....[39]....
        /*0338*/ 	.word	0xffffffff


	//   ....[40]....
        /*033c*/ 	.word	0xffffffff


	//   ....[41]....
        /*0340*/ 	.word	0xffffffff


	//   ....[42]....
        /*0344*/ 	.word	0xffffffff


	//   ....[43]....
        /*0348*/ 	.word	0xffffffff


	//   ....[44]....
        /*034c*/ 	.word	0xffffffff


	//   ....[45]....
        /*0350*/ 	.word	0xffffffff


	//   ....[46]....
        /*0354*/ 	.word	0xffffffff


	//   ....[47]....
        /*0358*/ 	.word	0xffffffff


	//   ....[48]....
        /*035c*/ 	.word	0xffffffff


	//   ....[49]....
        /*0360*/ 	.word	0xffffffff


	//   ....[50]....
        /*0364*/ 	.word	0xffffffff


	//   ....[51]....
        /*0368*/ 	.word	0xffffffff


	//   ....[52]....
        /*036c*/ 	.word	0xffffffff


	//   ....[53]....
        /*0370*/ 	.word	0xffffffff


	//   ....[54]....
        /*0374*/ 	.word	0xffffffff


	//   ....[55]....
        /*0378*/ 	.word	0xffffffff


	//   ....[56]....
        /*037c*/ 	.word	0xffffffff


	//   ....[57]....
        /*0380*/ 	.word	0xffffffff


	//   ....[58]....
        /*0384*/ 	.word	0xffffffff


	//   ....[59]....
        /*0388*/ 	.word	0xffffffff


	//   ....[60]....
        /*038c*/ 	.word	0xffffffff


	//   ....[61]....
        /*0390*/ 	.word	0x0500000f


	//   ....[62]....
        /*0394*/ 	.word	0x0500000f


	//----- nvinfo : EIATTR_COOP_GROUP_INSTR_OFFSETS
	.align		4
.L_1073:
        /*0398*/ 	.byte	0x04, 0x28
        /*039a*/ 	.short	(.L_1075 - .L_1074)


	//   ....[0]....
.L_1074:
        /*039c*/ 	.word	0x00000060


	//   ....[1]....
        /*03a0*/ 	.word	0x00000190


	//   ....[2]....
        /*03a4*/ 	.word	0x00000230


	//   ....[3]....
        /*03a8*/ 	.word	0x000003c0


	//   ....[4]....
        /*03ac*/ 	.word	0x00000520


	//   ....[5]....
        /*03b0*/ 	.word	0x00000640


	//   ....[6]....
        /*03b4*/ 	.word	0x000007a0


	//   ....[7]....
        /*03b8*/ 	.word	0x00001780


	//   ....[8]....
        /*03bc*/ 	.word	0x000031b0


	//   ....[9]....
        /*03c0*/ 	.word	0x000031f0


	//   ....[10]....
        /*03c4*/ 	.word	0x00004240


	//   ....[11]....
        /*03c8*/ 	.word	0x00004330


	//   ....[12]....
        /*03cc*/ 	.word	0x00007700


	//   ....[13]....
        /*03d0*/ 	.word	0x000077c0


	//   ....[14]....
        /*03d4*/ 	.word	0x000087b0


	//   ....[15]....
        /*03d8*/ 	.word	0x00008830


	//   ....[16]....
        /*03dc*/ 	.word	0x0000b720


	//   ....[17]....
        /*03e0*/ 	.word	0x0000b730


	//   ....[18]....
        /*03e4*/ 	.word	0x0000b760


	//   ....[19]....
        /*03e8*/ 	.word	0x0000b770


	//   ....[20]....
        /*03ec*/ 	.word	0x0000db50


	//   ....[21]....
        /*03f0*/ 	.word	0x0000db60


	//   ....[22]....
        /*03f4*/ 	.word	0x0000dbe0


	//   ....[23]....
        /*03f8*/ 	.word	0x0000dbf0


	//   ....[24]....
        /*03fc*/ 	.word	0x0000ebc0


	//   ....[25]....
        /*0400*/ 	.word	0x0000ebd0


	//   ....[26]....
        /*0404*/ 	.word	0x0000ebe0


	//   ....[27]....
        /*0408*/ 	.word	0x0000ebf0


	//   ....[28]....
        /*040c*/ 	.word	0x0000ec00


	//   ....[29]....
        /*0410*/ 	.word	0x0000ec10


	//   ....[30]....
        /*0414*/ 	.word	0x0000ec20


	//   ....[31]....
        /*0418*/ 	.word	0x0000ec30


	//   ....[32]....
        /*041c*/ 	.word	0x0000ec60


	//   ....[33]....
        /*0420*/ 	.word	0x0000ec80


	//   ....[34]....
        /*0424*/ 	.word	0x0000ecb0


	//   ....[35]....
        /*0428*/ 	.word	0x0000ecc0


	//   ....[36]....
        /*042c*/ 	.word	0x0000ecf0


	//   ....[37]....
        /*0430*/ 	.word	0x0000ed10


	//   ....[38]....
        /*0434*/ 	.word	0x0000ed40


	//   ....[39]....
        /*0438*/ 	.word	0x0000ed50


	//   ....[40]....
        /*043c*/ 	.word	0x0000ed80


	//   ....[41]....
        /*0440*/ 	.word	0x0000ed90


	//   ....[42]....
        /*0444*/ 	.word	0x0000eda0


	//   ....[43]....
        /*0448*/ 	.word	0x0000edd0


	//   ....[44]....
        /*044c*/ 	.word	0x0000edf0


	//   ....[45]....
        /*0450*/ 	.word	0x0000ee00


	//   ....[46]....
        /*0454*/ 	.word	0x0000ee10


	//   ....[47]....
        /*0458*/ 	.word	0x0000ee20


	//   ....[48]....
        /*045c*/ 	.word	0x0000ee30


	//   ....[49]....
        /*0460*/ 	.word	0x0000ee40


	//   ....[50]....
        /*0464*/ 	.word	0x0000ee50


	//   ....[51]....
        /*0468*/ 	.word	0x0000ee70


	//   ....[52]....
        /*046c*/ 	.word	0x0000ee90


	//   ....[53]....
        /*0470*/ 	.word	0x0000eea0


	//   ....[54]....
        /*0474*/ 	.word	0x0000eeb0


	//   ....[55]....
        /*0478*/ 	.word	0x0000eee0


	//   ....[56]....
        /*047c*/ 	.word	0x0000f0e0


	//   ....[57]....
        /*0480*/ 	.word	0x0000fb90


	//   ....[58]....
        /*0484*/ 	.word	0x00010b70


	//   ....[59]....
        /*0488*/ 	.word	0x00012e60


	//   ....[60]....
        /*048c*/ 	.word	0x00013000


	//   ....[61]....
        /*0490*/ 	.word	0x00013600


	//   ....[62]....
        /*0494*/ 	.word	0x00013a90


	//----- nvinfo : EIATTR_REG_RECONFIG
	.align		4
.L_1075:
        /*0498*/ 	.byte	0x01, 0x54
	.zero		2


	//----- nvinfo : EIATTR_SYSCALL_OFFSETS
	.align		4
        /*049c*/ 	.byte	0x04, 0x46
        /*049e*/ 	.short	(.L_1077 - .L_1076)


	//   ....[0]....
.L_1076:
        /*04a0*/ 	.word	0x00001930


	//   ....[1]....
        /*04a4*/ 	.word	0x00010590


	//   ....[2]....
        /*04a8*/ 	.word	0x000106d0


	//   ....[3]....
        /*04ac*/ 	.word	0x00010810


	//   ....[4]....
        /*04b0*/ 	.word	0x00010930


	//----- nvinfo : EIATTR_MBARRIER_INSTR_OFFSETS
	.align		4
.L_1077:
        /*04b4*/ 	.byte	0x04, 0x39
        /*04b6*/ 	.short	(.L_1079 - .L_1078)


	//   ....[0]....
.L_1078:
        /*04b8*/ 	.word	0x00000270
        /*04bc*/ 	.word	0x000000ff
        /*04c0*/ 	.word	0x0002e800
        /*04c4*/ 	.short	0x0100
        /*04c6*/ 	.byte	0x06
	.zero		1


	//   ....[1]....
        /*04c8*/ 	.word	0x00000280
        /*04cc*/ 	.word	0x000000ff
        /*04d0*/ 	.word	0x0002e820
        /*04d4*/ 	.short	0x0100
        /*04d6*/ 	.byte	0x06
	.zero		1


	//   ....[2]....
        /*04d8*/ 	.word	0x00000370
        /*04dc*/ 	.word	0x000000ff
        /*04e0*/ 	.word	0x0002e830
        /*04e4*/ 	.short	0x0100
        /*04e6*/ 	.byte	0x08
	.zero		1


	//   ....[3]....
        /*04e8*/ 	.word	0x00000380
        /*04ec*/ 	.word	0x000000ff
        /*04f0*/ 	.word	0x0002e840
        /*04f4*/ 	.short	0x0100
        /*04f6*/ 	.byte	0x08
	.zero		1


	//   ....[4]....
        /*04f8*/ 	.word	0x00000390
        /*04fc*/ 	.word	0x000000ff
        /*0500*/ 	.word	0x0002e838
        /*0504*/ 	.short	0x0100
        /*0506*/ 	.byte	0x08
	.zero		1


	//   ....[5]....
        /*0508*/ 	.word	0x000003a0
        /*050c*/ 	.word	0x000000ff
        /*0510*/ 	.word	0x0002e848
        /*0514*/ 	.short	0x0100
        /*0516*/ 	.byte	0x08
	.zero		1


	//   ....[6]....
        /*0518*/ 	.word	0x000004d0
        /*051c*/ 	.word	0x000000ff
        /*0520*/ 	.word	0x0002e850
        /*0524*/ 	.short	0x0100
        /*0526*/ 	.byte	0x08
	.zero		1


	//   ....[7]....
        /*0528*/ 	.word	0x000004e0
        /*052c*/ 	.word	0x000000ff
        /*0530*/ 	.word	0x0002e860
        /*0534*/ 	.short	0x0100
        /*0536*/ 	.byte	0x08
	.zero		1


	//   ....[8]....
        /*0538*/ 	.word	0x000004f0
        /*053c*/ 	.word	0x000000ff
        /*0540*/ 	.word	0x0002e858
        /*0544*/ 	.short	0x0100
        /*0546*/ 	.byte	0x08
	.zero		1


	//   ....[9]....
        /*0548*/ 	.word	0x00000500
        /*054c*/ 	.word	0x000000ff
        /*0550*/ 	.word	0x0002e868
        /*0554*/ 	.short	0x0100
        /*0556*/ 	.byte	0x08
	.zero		1


	//   ....[10]....
        /*0558*/ 	.word	0x000005f0
        /*055c*/ 	.word	0x000000ff
        /*0560*/ 	.word	0x0002e870
        /*0564*/ 	.short	0x0100
        /*0566*/ 	.byte	0x06
	.zero		1


	//   ....[11]....
        /*0568*/ 	.word	0x00000600
        /*056c*/ 	.word	0x000000ff
        /*0570*/ 	.word	0x0002e880
        /*0574*/ 	.short	0x0100
        /*0576*/ 	.byte	0x06
	.zero		1


	//   ....[12]....
        /*0578*/ 	.word	0x00000610
        /*057c*/ 	.word	0x000000ff
        /*0580*/ 	.word	0x0002e878
        /*0584*/ 	.short	0x0100
        /*0586*/ 	.byte	0x06
	.zero		1


	//   ....[13]....
        /*0588*/ 	.word	0x00000620
        /*058c*/ 	.word	0x000000ff
        /*0590*/ 	.word	0x0002e888
        /*0594*/ 	.short	0x0100
        /*0596*/ 	.byte	0x06
	.zero		1


	//   ....[14]....
        /*0598*/ 	.word	0x00000750
        /*059c*/ 	.word	0x000000ff
        /*05a0*/ 	.word	0x0002e890
        /*05a4*/ 	.short	0x0100
        /*05a6*/ 	.byte	0x08
	.zero		1


	//   ....[15]....
        /*05a8*/ 	.word	0x00000760
        /*05ac*/ 	.word	0x000000ff
        /*05b0*/ 	.word	0x0002e8a0
        /*05b4*/ 	.short	0x0100
        /*05b6*/ 	.byte	0x08
	.zero		1


	//   ....[16]....
        /*05b8*/ 	.word	0x00000770
        /*05bc*/ 	.word	0x000000ff
        /*05c0*/ 	.word	0x0002e898
        /*05c4*/ 	.short	0x0100
        /*05c6*/ 	.byte	0x08
	.zero		1


	//   ....[17]....
        /*05c8*/ 	.word	0x00000780
        /*05cc*/ 	.word	0x000000ff
        /*05d0*/ 	.word	0x0002e8a8
        /*05d4*/ 	.short	0x0100
        /*05d6*/ 	.byte	0x08
	.zero		1


	//   ....[18]....
        /*05d8*/ 	.word	0x000008b0
        /*05dc*/ 	.word	0x000000ff
        /*05e0*/ 	.word	0x0002e8b0
        /*05e4*/ 	.short	0x0100
        /*05e6*/ 	.byte	0x08
	.zero		1


	//   ....[19]....
        /*05e8*/ 	.word	0x000008c0
        /*05ec*/ 	.word	0x000000ff
        /*05f0*/ 	.word	0x0002e8c0
        /*05f4*/ 	.short	0x0100
        /*05f6*/ 	.byte	0x08
	.zero		1


	//   ....[20]....
        /*05f8*/ 	.word	0x000008d0
        /*05fc*/ 	.word	0x000000ff
        /*0600*/ 	.word	0x0002e8b8
        /*0604*/ 	.short	0x0100
        /*0606*/ 	.byte	0x08
	.zero		1


	//   ....[21]....
        /*0608*/ 	.word	0x000008e0
        /*060c*/ 	.word	0x000000ff
        /*0610*/ 	.word	0x0002e8c8
        /*0614*/ 	.short	0x0100
        /*0616*/ 	.byte	0x08
	.zero		1


	//   ....[22]....
        /*0618*/ 	.word	0x00001990
        /*061c*/ 	.word	0x000000ff
        /*0620*/ 	.word	0x0002e800
        /*0624*/ 	.short	0x010a
        /*0626*/ 	.byte	0x25
	.zero		1


	//   ....[23]....
        /*0628*/ 	.word	0x00001a00
        /*062c*/ 	.word	0x00000003
        /*0630*/ 	.word	0x0002e830
        /*0634*/ 	.short	0x010a
        /*0636*/ 	.byte	0x3f
	.zero		1


	//   ....[24]....
        /*0638*/ 	.word	0x00001a40
        /*063c*/ 	.word	0x00000003
        /*0640*/ 	.word	0x0002e830
        /*0644*/ 	.short	0x010a
        /*0646*/ 	.byte	0x3f
	.zero		1


	//   ....[25]....
        /*0648*/ 	.word	0x00003020
        /*064c*/ 	.word	0x00000003
        /*0650*/ 	.word	0x00000000
        /*0654*/ 	.short	0x0101
        /*0656*/ 	.byte	0x3f
	.zero		1


	//   ....[26]....
        /*0658*/ 	.word	0x00005ce0
        /*065c*/ 	.word	0x000000ff
        /*0660*/ 	.word	0x0002e830
        /*0664*/ 	.short	0x010a
        /*0666*/ 	.byte	0x0a
	.zero		1


	//   ....[27]....
        /*0668*/ 	.word	0x00005d20
        /*066c*/ 	.word	0x000000ff
        /*0670*/ 	.word	0x0002e830
        /*0674*/ 	.short	0x010a
        /*0676*/ 	.byte	0x0a
	.zero		1


	//   ....[28]....
        /*0678*/ 	.word	0x00006980
        /*067c*/ 	.word	0x000000ff
        /*0680*/ 	.word	0x0002e850
        /*0684*/ 	.short	0x010a
        /*0686*/ 	.byte	0x0a
	.zero		1


	//   ....[29]....
        /*0688*/ 	.word	0x000069c0
        /*068c*/ 	.word	0x000000ff
        /*0690*/ 	.word	0x0002e850
        /*0694*/ 	.short	0x010a
        /*0696*/ 	.byte	0x0a
	.zero		1


	//   ....[30]....
        /*0698*/ 	.word	0x00009670
        /*069c*/ 	.word	0x00000003
        /*06a0*/ 	.word	0x00000000
        /*06a4*/ 	.short	0x0101
        /*06a6*/ 	.byte	0x3f
	.zero		1


	//   ....[31]....
        /*06a8*/ 	.word	0x00009a40
        /*06ac*/ 	.word	0x000000ff
        /*06b0*/ 	.word	0x00000000
        /*06b4*/ 	.short	0x0101
        /*06b6*/ 	.byte	0x0a
	.zero		1


	//   ....[32]....
        /*06b8*/ 	.word	0x0000a290
        /*06bc*/ 	.word	0x000000ff
        /*06c0*/ 	.word	0x0002e830
        /*06c4*/ 	.short	0x010a
        /*06c6*/ 	.byte	0x06
	.zero		1


	//   ....[33]....
        /*06c8*/ 	.word	0x0000a2d0
        /*06cc*/ 	.word	0x000000ff
        /*06d0*/ 	.word	0x0002e830
        /*06d4*/ 	.short	0x010a
        /*06d6*/ 	.byte	0x06
	.zero		1


	//   ....[34]....
        /*06d8*/ 	.word	0x0000aea0
        /*06dc*/ 	.word	0x000000ff
        /*06e0*/ 	.word	0x0002e850
        /*06e4*/ 	.short	0x010a
        /*06e6*/ 	.byte	0x06
	.zero		1


	//   ....[35]....
        /*06e8*/ 	.word	0x0000aee0
        /*06ec*/ 	.word	0x000000ff
        /*06f0*/ 	.word	0x0002e850
        /*06f4*/ 	.short	0x010a
        /*06f6*/ 	.byte	0x06
	.zero		1


	//   ....[36]....
        /*06f8*/ 	.word	0x0000cd10
        /*06fc*/ 	.word	0x00000003
        /*0700*/ 	.word	0x00000000
        /*0704*/ 	.short	0x0101
        /*0706*/ 	.byte	0x3f
	.zero		1


	//   ....[37]....
        /*0708*/ 	.word	0x0000d040
        /*070c*/ 	.word	0x000000ff
        /*0710*/ 	.word	0x00000000
        /*0714*/ 	.short	0x0101
        /*0716*/ 	.byte	0x06
	.zero		1


	//   ....[38]....
        /*0718*/ 	.word	0x0000d7b0
        /*071c*/ 	.word	0x000000ff
        /*0720*/ 	.word	0x0002e850
        /*0724*/ 	.short	0x010a
        /*0726*/ 	.byte	0x05
	.zero		1


	//   ....[39]....
        /*0728*/ 	.word	0x0000d7f0
        /*072c*/ 	.word	0x000000ff
        /*0730*/ 	.word	0x0002e850
        /*0734*/ 	.short	0x010a
        /*0736*/ 	.byte	0x05
	.zero		1


	//   ....[40]....
        /*0738*/ 	.word	0x0000deb0
        /*073c*/ 	.word	0x000000ff
        /*0740*/ 	.word	0x00000000
        /*0744*/ 	.short	0x0101
        /*0746*/ 	.byte	0x04
	.zero		1


	//   ....[41]....
        /*0748*/ 	.word	0x0000f270
        /*074c*/ 	.word	0x000000ff
        /*0750*/ 	.word	0x00000000
        /*0754*/ 	.short	0x0101
        /*0756*/ 	.byte	0x05
	.zero		1


	//   ....[42]....
        /*0758*/ 	.word	0x00010d90
        /*075c*/ 	.word	0x00000004
        /*0760*/ 	.word	0x0002e880
        /*0764*/ 	.short	0x010a
        /*0766*/ 	.byte	0x3f
	.zero		1


	//   ....[43]....
        /*0768*/ 	.word	0x00010f50
        /*076c*/ 	.word	0x00000004
        /*0770*/ 	.word	0x0002e840
        /*0774*/ 	.short	0x010a
        /*0776*/ 	.byte	0x3f
	.zero		1


	//   ....[44]....
        /*0778*/ 	.word	0x00011270
        /*077c*/ 	.word	0x000000ff
        /*0780*/ 	.word	0x0002e820
        /*0784*/ 	.short	0x010a
        /*0786*/ 	.byte	0x28
	.zero		1


	//   ....[45]....
        /*0788*/ 	.word	0x00011550
        /*078c*/ 	.word	0x00000004
        /*0790*/ 	.word	0x0002e880
        /*0794*/ 	.short	0x010a
        /*0796*/ 	.byte	0x3f
	.zero		1


	//   ....[46]....
        /*0798*/ 	.word	0x000117c0
        /*079c*/ 	.word	0x00000004
        /*07a0*/ 	.word	0x0002e840
        /*07a4*/ 	.short	0x010a
        /*07a6*/ 	.byte	0x3f
	.zero		1


	//   ....[47]....
        /*07a8*/ 	.word	0x00011aa0
        /*07ac*/ 	.word	0x00000004
        /*07b0*/ 	.word	0x0002e870
        /*07b4*/ 	.short	0x010a
        /*07b6*/ 	.byte	0x3f
	.zero		1


	//   ....[48]....
        /*07b8*/ 	.word	0x00011b20
        /*07bc*/ 	.word	0x00000003
        /*07c0*/ 	.word	0x0002e860
        /*07c4*/ 	.short	0x010a
        /*07c6*/ 	.byte	0x3f
	.zero		1


	//   ....[49]....
        /*07c8*/ 	.word	0x00012300
        /*07cc*/ 	.word	0x00000002
        /*07d0*/ 	.word	0x0002e850
        /*07d4*/ 	.short	0x0101
        /*07d6*/ 	.byte	0x3f
	.zero		1


	//   ....[50]....
        /*07d8*/ 	.word	0x00012340
        /*07dc*/ 	.word	0x00000002
        /*07e0*/ 	.word	0x00000000
        /*07e4*/ 	.short	0x0101
        /*07e6*/ 	.byte	0x3f
	.zero		1


	//   ....[51]....
        /*07e8*/ 	.word	0x00012520
        /*07ec*/ 	.word	0x00000014
        /*07f0*/ 	.word	0x0002e870
        /*07f4*/ 	.short	0x010a
        /*07f6*/ 	.byte	0x3f
	.zero		1


	//   ....[52]....
        /*07f8*/ 	.word	0x00012590
        /*07fc*/ 	.word	0x00000014
        /*0800*/ 	.word	0x0002e860
        /*0804*/ 	.short	0x010a
        /*0806*/ 	.byte	0x3f
	.zero		1


	//   ....[53]....
        /*0808*/ 	.word	0x00012c50
        /*080c*/ 	.word	0x00000014
        /*0810*/ 	.word	0x0002e850
        /*0814*/ 	.short	0x0101
        /*0816*/ 	.byte	0x3f
	.zero		1


	//   ....[54]....
        /*0818*/ 	.word	0x00012ca0
        /*081c*/ 	.word	0x00000000
        /*0820*/ 	.word	0x00000000
        /*0824*/ 	.short	0x0101
        /*0826*/ 	.byte	0x3f
	.zero		1


	//   ....[55]....
        /*0828*/ 	.word	0x00012f80
        /*082c*/ 	.word	0x00000000
        /*0830*/ 	.word	0x0002e820
        /*0834*/ 	.short	0x010a
        /*0836*/ 	.byte	0x3f
	.zero		1


	//   ....[56]....
        /*0838*/ 	.word	0x00013140
        /*083c*/ 	.word	0x00000006
        /*0840*/ 	.word	0x00000000
        /*0844*/ 	.short	0x010a
        /*0846*/ 	.byte	0x3f
	.zero		1


	//   ....[57]....
        /*0848*/ 	.word	0x000131b0
        /*084c*/ 	.word	0x00000007
        /*0850*/ 	.word	0x00000000
        /*0854*/ 	.short	0x010a
        /*0856*/ 	.byte	0x3f
	.zero		1


	//   ....[58]....
        /*0858*/ 	.word	0x00013210
        /*085c*/ 	.word	0x00000004
        /*0860*/ 	.word	0x0002e860
        /*0864*/ 	.short	0x010a
        /*0866*/ 	.byte	0x3f
	.zero		1


	//   ....[59]....
        /*0868*/ 	.word	0x00013260
        /*086c*/ 	.word	0x00000003
        /*0870*/ 	.word	0x0002e860
        /*0874*/ 	.short	0x010a
        /*0876*/ 	.byte	0x3f
	.zero		1


	//   ....[60]....
        /*0878*/ 	.word	0x000132a0
        /*087c*/ 	.word	0x00000004
        /*0880*/ 	.word	0x0002e880
        /*0884*/ 	.short	0x010a
        /*0886*/ 	.byte	0x3f
	.zero		1


	//   ....[61]....
        /*0888*/ 	.word	0x000132c0
        /*088c*/ 	.word	0x00000003
        /*0890*/ 	.word	0x0002e880
        /*0894*/ 	.short	0x010a
        /*0896*/ 	.byte	0x3f
	.zero		1


	//   ....[62]....
        /*0898*/ 	.word	0x00013330
        /*089c*/ 	.word	0x00000003
        /*08a0*/ 	.word	0x0002e800
        /*08a4*/ 	.short	0x010a
        /*08a6*/ 	.byte	0x3f
	.zero		1


	//   ....[63]....
        /*08a8*/ 	.word	0x00013380
        /*08ac*/ 	.word	0x00000003
        /*08b0*/ 	.word	0x0002e830
        /*08b4*/ 	.short	0x010a
        /*08b6*/ 	.byte	0x3f
	.zero		1


	//   ....[64]....
        /*08b8*/ 	.word	0x000133e0
        /*08bc*/ 	.word	0x00000009
        /*08c0*/ 	.word	0x0002e830
        /*08c4*/ 	.short	0x010a
        /*08c6*/ 	.byte	0x3f
	.zero		1


	//   ....[65]....
        /*08c8*/ 	.word	0x00013440
        /*08cc*/ 	.word	0x00000009
        /*08d0*/ 	.word	0x0002e850
        /*08d4*/ 	.short	0x010a
        /*08d6*/ 	.byte	0x3f
	.zero		1


	//   ....[66]....
        /*08d8*/ 	.word	0x000134a0
        /*08dc*/ 	.word	0x00000009
        /*08e0*/ 	.word	0x0002e830
        /*08e4*/ 	.short	0x010a
        /*08e6*/ 	.byte	0x3f
	.zero		1


	//   ....[67]....
        /*08e8*/ 	.word	0x00013500
        /*08ec*/ 	.word	0x00000009
        /*08f0*/ 	.word	0x0002e850
        /*08f4*/ 	.short	0x010a
        /*08f6*/ 	.byte	0x3f
	.zero		1


	//   ....[68]....
        /*08f8*/ 	.word	0x00013560
        /*08fc*/ 	.word	0x00000006
        /*0900*/ 	.word	0x0002e850
        /*0904*/ 	.short	0x010a
        /*0906*/ 	.byte	0x3f
	.zero		1


	//   ....[69]....
        /*0908*/ 	.word	0x000136b0
        /*090c*/ 	.word	0x00000004
        /*0910*/ 	.word	0x0002e880
        /*0914*/ 	.short	0x010a
        /*0916*/ 	.byte	0x3f
	.zero		1


	//   ....[70]....
        /*0918*/ 	.word	0x00013700
        /*091c*/ 	.word	0x00000004
        /*0920*/ 	.word	0x0002e840
        /*0924*/ 	.short	0x010a
        /*0926*/ 	.byte	0x3f
	.zero		1


	//   ....[71]....
        /*0928*/ 	.word	0x00013760
        /*092c*/ 	.word	0x00000003
        /*0930*/ 	.word	0x0002e820
        /*0934*/ 	.short	0x010a
        /*0936*/ 	.byte	0x3f
	.zero		1


	//   ....[72]....
        /*0938*/ 	.word	0x000137b0
        /*093c*/ 	.word	0x00000004
        /*0940*/ 	.word	0x0002e880
        /*0944*/ 	.short	0x010a
        /*0946*/ 	.byte	0x3f
	.zero		1


	//   ....[73]....
        /*0948*/ 	.word	0x00013800
        /*094c*/ 	.word	0x00000004
        /*0950*/ 	.word	0x0002e840
        /*0954*/ 	.short	0x010a
        /*0956*/ 	.byte	0x3f
	.zero		1


	//   ....[74]....
        /*0958*/ 	.word	0x00013860
        /*095c*/ 	.word	0x00000003
        /*0960*/ 	.word	0x0002e870
        /*0964*/ 	.short	0x010a
        /*0966*/ 	.byte	0x3f
	.zero		1


	//   ....[75]....
        /*0968*/ 	.word	0x000138c0
        /*096c*/ 	.word	0x00000004
        /*0970*/ 	.word	0x0002e860
        /*0974*/ 	.short	0x010a
        /*0976*/ 	.byte	0x3f
	.zero		1


	//   ....[76]....
        /*0978*/ 	.word	0x00013910
        /*097c*/ 	.word	0x00000014
        /*0980*/ 	.word	0x0002e870
        /*0984*/ 	.short	0x010a
        /*0986*/ 	.byte	0x3f
	.zero		1


	//   ....[77]....
        /*0988*/ 	.word	0x00013960
        /*098c*/ 	.word	0x00000014
        /*0990*/ 	.word	0x0002e860
        /*0994*/ 	.short	0x010a
        /*0996*/ 	.byte	0x3f
	.zero		1


	//   ....[78]....
        /*0998*/ 	.word	0x000139b0
        /*099c*/ 	.word	0x00000000
        /*09a0*/ 	.word	0x0002e820
        /*09a4*/ 	.short	0x010a
        /*09a6*/ 	.byte	0x3f
	.zero		1


	//   ....[79]....
        /*09a8*/ 	.word	0x00013b50
        /*09ac*/ 	.word	0x00000006
        /*09b0*/ 	.word	0x00000000
        /*09b4*/ 	.short	0x010a
        /*09b6*/ 	.byte	0x3f
	.zero		1


	//   ....[80]....
        /*09b8*/ 	.word	0x00013ba0
        /*09bc*/ 	.word	0x00000007
        /*09c0*/ 	.word	0x00000000
        /*09c4*/ 	.short	0x010a
        /*09c6*/ 	.byte	0x3f
	.zero		1


	//   ....[81]....
        /*09c8*/ 	.word	0x00013bf0
        /*09cc*/ 	.word	0x00000004
        /*09d0*/ 	.word	0x0002e860
        /*09d4*/ 	.short	0x010a
        /*09d6*/ 	.byte	0x3f
	.zero		1


	//   ....[82]....
        /*09d8*/ 	.word	0x00013c40
        /*09dc*/ 	.word	0x00000003
        /*09e0*/ 	.word	0x0002e860
        /*09e4*/ 	.short	0x010a
        /*09e6*/ 	.byte	0x3f
	.zero		1


	//   ....[83]....
        /*09e8*/ 	.word	0x00013c90
        /*09ec*/ 	.word	0x00000004
        /*09f0*/ 	.word	0x0002e880
        /*09f4*/ 	.short	0x010a
        /*09f6*/ 	.byte	0x3f
	.zero		1


	//----- nvinfo : EIATTR_NUM_MBARRIERS
	.align		4
.L_1079:
        /*09f8*/ 	.byte	0x03, 0x38
        /*09fa*/ 	.short	0x0016


	//----- nvinfo : EIATTR_EXIT_INSTR_OFFSETS
	.align		4
        /*09fc*/ 	.byte	0x04, 0x1c
        /*09fe*/ 	.short	(.L_1081 - .L_1080)


	//   ....[0]....
.L_1080:
        /*0a00*/ 	.word	0x00000a50


	//   ....[1]....
        /*0a04*/ 	.word	0x0000fb40


	//   ....[2]....
        /*0a08*/ 	.word	0x00013310


	//----- nvinfo : EIATTR_MAX_THREADS
	.align		4
.L_1081:
        /*0a0c*/ 	.byte	0x04, 0x05
        /*0a0e*/ 	.short	(.L_1083 - .L_1082)
.L_1082:
        /*0a10*/ 	.word	0x00000180
        /*0a14*/ 	.word	0x00000001
        /*0a18*/ 	.word	0x00000001


	//----- nvinfo : EIATTR_CRS_STACK_SIZE
	.align		4
.L_1083:
        /*0a1c*/ 	.byte	0x04, 0x1e
        /*0a1e*/ 	.short	(.L_1085 - .L_1084)
.L_1084:
        /*0a20*/ 	.word	0x00000000


	//----- nvinfo : EIATTR_CBANK_PARAM_SIZE
	.align		4
.L_1085:
        /*0a24*/ 	.byte	0x03, 0x19
        /*0a26*/ 	.short	0x0bf0


	//----- nvinfo : EIATTR_PARAM_CBANK
	.align		4
        /*0a28*/ 	.byte	0x04, 0x0a
        /*0a2a*/ 	.short	(.L_1087 - .L_1086)
	.align		4
.L_1086:
        /*0a2c*/ 	.word	index@(.nv.constant0._ZN7cutlass13device_kernelIN5flash11enable_sm90INS1_16FlashAttnFwdSm90INS1_25CollectiveMainloopFwdSm90ILi2EN4cute5tupleIJNS5_1CILi1EEES8_S8_EEENS6_IJNS7_ILi128EEENS7_ILi224EEESA_EEELi128ENS_12float_e4m3_tEfNS_4arch4Sm90ELb1ELb0ELb0ELb0ELb0ELb0ELb0ELb1ELb1ELb0ELb0ELb0EEENS1_21CollectiveEpilogueFwdINS6_IJSA_SA_SB_EEES9_NS_10bfloat16_tESF_Li256ELb0ELb0ELb0ELb1EEENS1_30DynamicPersistentTileSchedulerILi256ELi128ELb0ELb0ELb1EEEEEEEEEvNT_6ParamsE)
        /*0a30*/ 	.short	0x0210
        /*0a32*/ 	.short	0x0bf0


	//----- nvinfo : EIATTR_SW_WAR
	.align		4
.L_1087:
        /*0a34*/ 	.byte	0x04, 0x36
        /*0a36*/ 	.short	(.L_1089 - .L_1088)
.L_1088:
        /*0a38*/ 	.word	0x00000008
.L_1089:


//--------------------- .nv.info._ZN7cutlass13device_kernelIN5flash11enable_sm90INS1_16FlashAttnFwdSm90INS1_25CollectiveMainloopFwdSm90ILi2EN4cute5tupleIJNS5_1CILi1EEES8_S8_EEENS6_IJNS7_ILi128EEENS7_ILi224EEESA_EEELi128ENS_12float_e4m3_tEfNS_4arch4Sm90ELb1ELb0ELb0ELb1ELb0ELb0ELb0ELb1ELb1ELb0ELb0ELb0EEENS1_21CollectiveEpilogueFwdINS6_IJSA_SA_SB_EEES9_NS_10bfloat16_tESF_Li256ELb1ELb0ELb0ELb1EEENS1_36VarlenDynamicPersistentTileSchedulerILi128ELi224ELi256ELi128ELb0ELb0ELb1ELb1ELb1ELb1EEEEEEEEEvNT_6ParamsE --------------------------
	.section	.nv.info._ZN7cutlass13device_kernelIN5flash11enable_sm90INS1_16FlashAttnFwdSm90INS1_25CollectiveMainloopFwdSm90ILi2EN4cute5tupleIJNS5_1CILi1EEES8_S8_EEENS6_IJNS7_ILi128EEENS7_ILi224EEESA_EEELi128ENS_12float_e4m3_tEfNS_4arch4Sm90ELb1ELb0ELb0ELb1ELb0ELb0ELb0ELb1ELb1ELb0ELb0ELb0EEENS1_21CollectiveEpilogueFwdINS6_IJSA_SA_SB_EEES9_NS_10bfloat16_tESF_Li256ELb1ELb0ELb0ELb1EEENS1_36VarlenDynamicPersistentTileSchedulerILi128ELi224ELi256ELi128ELb0ELb0ELb1ELb1ELb1ELb1EEEEEEEEEvNT_6ParamsE,"",@"SHT_CUDA_INFO"
	.sectionflags	@""
	.align	4


	//----- nvinfo : EIATTR_CUDA_API_VERSION
	.align		4
        /*0000*/ 	.byte	0x04, 0x37
        /*0002*/ 	.short	(.L_1091 - .L_1090)
.L_1090:
        /*0004*/ 	.word	0x00000082


	//----- nvinfo : EIATTR_KPARAM_INFO
	.align		4
.L_1091:
        /*0008*/ 	.byte	0x04, 0x17
        /*000a*/ 	.short	(.L_1093 - .L_1092)
.L_1092:
        /*000c*/ 	.word	0x00000000
        /*0010*/ 	.short	0x0000
        /*0012*/ 	.short	0x0070
        /*0014*/ 	.byte	0x00, 0xf0, 0x01, 0x28


	//----- nvinfo : EIATTR_SPARSE_MMA_MASK
	.align		4
.L_1093:
        /*0018*/ 	.byte	0x03, 0x50
        /*001a*/ 	.short	0x0000


	//----- nvinfo : EIATTR_MAXREG_COUNT
	.align		4
        /*001c*/ 	.byte	0x03, 0x1b
        /*001e*/ 	.short	0x00a8


	//----- nvinfo : EIATTR_NUM_BARRIERS
	.align		4
        /*0020*/ 	.byte	0x02, 0x4c
        /*0022*/ 	.byte	0x10
	.zero		1


	//----- nvinfo : EIATTR_EXTERNS
	.align		4
        /*0024*/ 	.byte	0x04, 0x0f
        /*0026*/ 	.short	(.L_1095 - .L_1094)


	//   ....[0]....
	.align		4
.L_1094:
        /*0028*/ 	.word	index@(__assertfail)


	//----- nvinfo : EIATTR_ANNOTATIONS
	.align		4
.L_1095:
        /*002c*/ 	.byte	0x04, 0x55
        /*002e*/ 	.short	(.L_1097 - .L_1096)


	//   ....[0]....
.L_1096:
        /* <DEDUP_REMOVED lines=39> */


	//----- nvinfo : EIATTR_MERCURY_ISA_VERSION
	.align		4
.L_1097:
        /*0290*/ 	.byte	0x03, 0x5f
        /*0292*/ 	.short	0x0101


	//----- nvinfo : EIATTR_UNUSED_LOAD_BYTE_OFFSET
	.align		4
        /*0294*/ 	.byte	0x04, 0x44
        /*0296*/ 	.short	(.L_1099 - .L_1098)


	//   ....[0]....
.L_1098:
        /*0298*/ 	.word	0x00000a70
        /*029c*/ 	.word	0x0000fff0


	//   ....[1]....
        /*02a0*/ 	.word	0x0000e420
        /*02a4*/ 	.word	0x0000fff0


	//----- nvinfo : EIATTR_INT_WARP_WIDE_INSTR_OFFSETS
	.align		4
.L_1099:
        /*02a8*/ 	.byte	0x04, 0x31
        /*02aa*/ 	.short	(.L_1101 - .L_1100)


	//   ....[0]....
.L_1100:
        /*02ac*/ 	.word	0x00000160


	//   ....[1]....
        /*02b0*/ 	.word	0x000001a0


	//   ....[2]....
        /*02b4*/ 	.word	0x00000210


	//   ....[3]....
        /*02b8*/ 	.word	0x00011f30


	//   ....[4]....
        /*02bc*/ 	.word	0x00011fc0


	//   ....[5]....
        /*02c0*/ 	.word	0x00012710


	//   ....[6]....
        /*02c4*/ 	.word	0x00014030


	//   ....[7]....
        /*02c8*/ 	.word	0x000140c0


	//----- nvinfo : EIATTR_COOP_GROUP_MASK_REGIDS
	.align		4
.L_1101:
        /*02cc*/ 	.byte	0x04, 0x29
        /*02ce*/ 	.short	(.L_1103 - .L_1102)


	//   ....[0]....
.L_1102:
        /*02d0*/ 	.word	0xffffffff


	//   ....[1]....
        /*02d4*/ 	.word	0xffffffff


	//   ....[2]....
        /*02d8*/ 	.word	0xffffffff


	//   ....[3]....
        /*02dc*/ 	.word	0xffffffff


	//   ....[4]....
        /*02e0*/ 	.word	0xffffffff


	//   ....[5]....
        /*02e4*/ 	.word	0xffffffff


	//   ....[6]....
        /*02e8*/ 	.word	0xffffffff


	//   ....[7]....
        /*02ec*/ 	.word	0xffffffff


	//   ....[8]....
        /*02f0*/ 	.word	0xffffffff


	//   ....[9]....
        /*02f4*/ 	.word	0xffffffff


	//   ....[10]....
        /*02f8*/ 	.word	0xffffffff


	//   ....[11]....
        /*02fc*/ 	.word	0xffffffff


	//   ....[12]....
        /*0300*/ 	.word	0xffffffff


	//   ....[13]....
        /*0304*/ 	.word	0xffffffff


	//   ....[14]....
        /*0308*/ 	.word	0xffffffff


	//   ....[15]....
        /*030c*/ 	.word	0xffffffff


	//   ....[16]....
        /*0310*/ 	.word	0xffffffff


	//   ....[17]....
        /*0314*/ 	.word	0xffffffff


	//   ....[18]....
        /*0318*/ 	.word	0xffffffff


	//   ....[19]....
        /*031c*/ 	.word	0xffffffff


	//   ....[20]....
        /*0320*/ 	.word	0xffffffff


	//   ....[21]....
        /*0324*/ 	.word	0xffffffff


	//   ....[22]....
        /*0328*/ 	.word	0xffffffff


	//   ....[23]....
        /*032c*/ 	.word	0xffffffff


	//   ....[24]....
        /*0330*/ 	.word	0xffffffff


	//   ....[25]....
        /*0334*/ 	.word	0xffffffff


	//   ....[26]....
        /*0338*/ 	.word	0xffffffff


	//   ....[27]....
        /*033c*/ 	.word	0xffffffff


	//   ....[28]....
        /*0340*/ 	.word	0xffffffff


	//   ....[29]....
        /*0344*/ 	.word	0xffffffff


	//   ....[30]....
        /*0348*/ 	.word	0xffffffff


	//   ....[31]....
        /*034c*/ 	.word	0xffffffff


	//   ....[32]....
        /*0350*/ 	.word	0xffffffff


	//   ....[33]....
        /*0354*/ 	.word	0xffffffff


	//   ....[34]....
        /*0358*/ 	.word	0xffffffff


	//   ....[35]....
        /*035c*/ 	.word	0xffffffff


	//   ....[36]....
        /*0360*/ 	.word	0xffffffff


	//   ....[37]....
        /*0364*/ 	.word	0xffffffff


	//   ....[38]....
        /*0368*/ 	.word	0xffffffff


	//   ....[39]....
        /*036c*/ 	.word	0xffffffff


	//   ....[40]....
        /*0370*/ 	.word	0xffffffff


	//   ....[41]....
        /*0374*/ 	.word	0xffffffff


	//   ....[42]....
        /*0378*/ 	.word	0xffffffff


	//   ....[43]....
        /*037c*/ 	.word	0xffffffff


	//   ....[44]....
        /*0380*/ 	.word	0xffffffff


	//   ....[45]....
        /*0384*/ 	.word	0xffffffff


	//   ....[46]....
        /*0388*/ 	.word	0xffffffff


	//   ....[47]....
        /*038c*/ 	.word	0xffffffff


	//   ....[48]....
        /*0390*/ 	.word	0xffffffff


	//   ....[49]....
        /*0394*/ 	.word	0xffffffff


	//   ....[50]....
        /*0398*/ 	.word	0xffffffff


	//   ....[51]....
        /*039c*/ 	.word	0xffffffff


	//   ....[52]....
        /*03a0*/ 	.word	0xffffffff


	//   ....[53]....
        /*03a4*/ 	.word	0xffffffff


	//   ....[54]....
        /*03a8*/ 	.word	0xffffffff


	//   ....[55]....
        /*03ac*/ 	.word	0xffffffff


	//   ....[56]....
        /*03b0*/ 	.word	0xffffffff


	//   ....[57]....
        /*03b4*/ 	.word	0xffffffff


	//   ....[58]....
        /*03b8*/ 	.word	0xffffffff


	//   ....[59]....
        /*03bc*/ 	.word	0xffffffff


	//   ....[60]....
        /*03c0*/ 	.word	0xffffffff


	//   ....[61]....
        /*03c4*/ 	.word	0xffffffff


	//   ....[62]....
        /*03c8*/ 	.word	0xffffffff


	//   ....[63]....
        /*03cc*/ 	.word	0xffffffff


	//   ....[64]....
        /*03d0*/ 	.word	0xffffffff


	//   ....[65]....
        /*03d4*/ 	.word	0xffffffff


	//   ....[66]....
        /*03d8*/ 	.word	0xffffffff


	//   ....[67]....
        /*03dc*/ 	.word	0xffffffff


	//   ....[68]....
        /*03e0*/ 	.word	0xffffffff


	//   ....[69]....
        /*03e4*/ 	.word	0xffffffff


	//   ....[70]....
        /*03e8*/ 	.word	0xffffffff


	//   ....[71]....
        /*03ec*/ 	.word	0xffffffff


	//   ....[72]....
        /*03f0*/ 	.word	0xffffffff


	//   ....[73]....
        /*03f4*/ 	.word	0xffffffff


	//   ....[74]....
        /*03f8*/ 	.word	0xffffffff


	//   ....[75]....
        /*03fc*/ 	.word	0xffffffff


	//   ....[76]....
        /*0400*/ 	.word	0xffffffff


	//   ....[77]....
        /*0404*/ 	.word	0xffffffff


	//   ....[78]....
        /*0408*/ 	.word	0xffffffff


	//   ....[79]....
        /*040c*/ 	.word	0xffffffff


	//   ....[80]....
        /*0410*/ 	.word	0xffffffff


	//   ....[81]....
        /*0414*/ 	.word	0xffffffff


	//   ....[82]....
        /*0418*/ 	.word	0xffffffff


	//   ....[83]....
        /*041c*/ 	.word	0xffffffff


	//   ....[84]....
        /*0420*/ 	.word	0xffffffff


	//   ....[85]....
        /*0424*/ 	.word	0xffffffff


	//   ....[86]....
        /*0428*/ 	.word	0xffffffff


	//   ....[87]....
        /*042c*/ 	.word	0xffffffff


	//   ....[88]....
        /*0430*/ 	.word	0xffffffff


	//   ....[89]....
        /*0434*/ 	.word	0xffffffff


	//   ....[90]....
        /*0438*/ 	.word	0xffffffff


	//   ....[91]....
        /*043c*/ 	.word	0x0500000f


	//   ....[92]....
        /*0440*/ 	.word	0x0500000f


	//----- nvinfo : EIATTR_COOP_GROUP_INSTR_OFFSETS
	.align		4
.L_1103:
        /*0444*/ 	.byte	0x04, 0x28
        /*0446*/ 	.short	(.L_1105 - .L_1104)


	//   ....[0]....
.L_1104:
        /*0448*/ 	.word	0x00000070


	//   ....[1]....
        /*044c*/ 	.word	0x00000170


	//   ....[2]....
        /*0450*/ 	.word	0x000001c0


	//   ....[3]....
        /*0454*/ 	.word	0x000003f0


	//   ....[4]....
        /*0458*/ 	.word	0x00000550


	//   ....[5]....
        /*045c*/ 	.word	0x00000670


	//   ....[6]....
        /*0460*/ 	.word	0x000007d0


	//   ....[7]....
        /*0464*/ 	.word	0x00001900


	//   ....[8]....
        /*0468*/ 	.word	0x00003390


	//   ....[9]....
        /*046c*/ 	.word	0x00003450


	//   ....[10]....
        /*0470*/ 	.word	0x00004350


	//   ....[11]....
        /*0474*/ 	.word	0x00004430


	//   ....[12]....
        /*0478*/ 	.word	0x00007760


	//   ....[13]....
        /*047c*/ 	.word	0x00007820


	//   ....[14]....
        /*0480*/ 	.word	0x000087e0


	//   ....[15]....
        /*0484*/ 	.word	0x00008840


	//   ....[16]....
        /*0488*/ 	.word	0x0000b800


	//   ....[17]....
        /*048c*/ 	.word	0x0000b820


	//   ....[18]....
        /*0490*/ 	.word	0x0000b840


	//   ....[19]....
        /*0494*/ 	.word	0x0000b860


	//   ....[20]....
        /*0498*/ 	.word	0x0000dc80


	//   ....[21]....
        /*049c*/ 	.word	0x0000dc90


	//   ....[22]....
        /*04a0*/ 	.word	0x0000dd10


	//   ....[23]....
        /*04a4*/ 	.word	0x0000dd20


	//   ....[24]....
        /*04a8*/ 	.word	0x0000ecc0


	//   ....[25]....
        /*04ac*/ 	.word	0x0000ecd0


	//   ....[26]....
        /*04b0*/ 	.word	0x0000ece0


	//   ....[27]....
        /*04b4*/ 	.word	0x0000ecf0


	//   ....[28]....
        /*04b8*/ 	.word	0x0000ed00


	//   ....[29]....
        /*04bc*/ 	.word	0x0000ed10


	//   ....[30]....
        /*04c0*/ 	.word	0x0000ed20


	//   ....[31]....
        /*04c4*/ 	.word	0x0000ed30


	//   ....[32]....
        /*04c8*/ 	.word	0x0000ed60


	//   ....[33]....
        /*04cc*/ 	.word	0x0000ed70


	//   ....[34]....
        /*04d0*/ 	.word	0x0000eda0


	//   ....[35]....
        /*04d4*/ 	.word	0x0000edb0


	//   ....[36]....
        /*04d8*/ 	.word	0x0000ee10


	//   ....[37]....
        /*04dc*/ 	.word	0x0000ee20


	//   ....[38]....
        /*04e0*/ 	.word	0x0000ee30


	//   ....[39]....
        /*04e4*/ 	.word	0x0000ee60


	//   ....[40]....
        /*04e8*/ 	.word	0x0000ee90


	//   ....[41]....
        /*04ec*/ 	.word	0x0000eea0


	//   ....[42]....
        /*04f0*/ 	.word	0x0000eeb0


	//   ....[43]....
        /*04f4*/ 	.word	0x0000eec0


	//   ....[44]....
        /*04f8*/ 	.word	0x0000eef0


	//   ....[45]....
        /*04fc*/ 	.word	0x0000ef00


	//   ....[46]....
        /*0500*/ 	.word	0x0000ef10


	//   ....[47]....
        /*0504*/ 	.word	0x0000ef20


	//   ....[48]....
        /*0508*/ 	.word	0x0000ef30


	//   ....[49]....
        /*050c*/ 	.word	0x0000ef40


	//   ....[50]....
        /*0510*/ 	.word	0x0000ef50


	//   ....[51]....
        /*0514*/ 	.word	0x0000ef60


	//   ....[52]....
        /*0518*/ 	.word	0x0000ef70


	//   ....[53]....
        /*051c*/ 	.word	0x0000ef80


	//   ....[54]....
        /*0520*/ 	.word	0x0000efa0


	//   ....[55]....
        /*0524*/ 	.word	0x0000efd0


	//   ....[56]....
        /*0528*/ 	.word	0x00010a70


	//   ....[57]....
        /*052c*/ 	.word	0x00010c50


	//   ....[58]....
        /*0530*/ 	.word	0x00010c80


	//   ....[59]....
        /*0534*/ 	.word	0x00010cb0


	//   ....[60]....
        /*0538*/ 	.word	0x00010cf0


	//   ....[61]....
        /*053c*/ 	.word	0x00010d20


	//   ....[62]....
        /*0540*/ 	.word	0x00010d60


	//   ....[63]....
        /*0544*/ 	.word	0x00010ef0


	//   ....[64]....
        /*0548*/ 	.word	0x00010f20


	//   ....[65]....
        /*054c*/ 	.word	0x00010f50


	//   ....[66]....
        /*0550*/ 	.word	0x00010f80


	//   ....[67]....
        /*0554*/ 	.word	0x00010fb0


	//   ....[68]....
        /*0558*/ 	.word	0x00010ff0


	//   ....[69]....
        /*055c*/ 	.word	0x00011090


	//   ....[70]....
        /*0560*/ 	.word	0x00011120


	//   ....[71]....
        /*0564*/ 	.word	0x000111d0


	//   ....[72]....
        /*0568*/ 	.word	0x000127e0


	//   ....[73]....
        /*056c*/ 	.word	0x00014be0


	//   ....[74]....
        /*0570*/ 	.word	0x00014c10


	//   ....[75]....
        /*0574*/ 	.word	0x00014c40


	//   ....[76]....
        /*0578*/ 	.word	0x00014c80


	//   ....[77]....
        /*057c*/ 	.word	0x00014cb0


	//   ....[78]....
        /*0580*/ 	.word	0x00014cc0


	//   ....[79]....
        /*0584*/ 	.word	0x00014cf0


	//   ....[80]....
        /*0588*/ 	.word	0x00014d00


	//   ....[81]....
        /*058c*/ 	.word	0x00014e40


	//   ....[82]....
        /*0590*/ 	.word	0x00014e70


	//   ....[83]....
        /*0594*/ 	.word	0x00014ea0


	//   ....[84]....
        /*0598*/ 	.word	0x00014ed0


	//   ....[85]....
        /*059c*/ 	.word	0x00014f00


	//   ....[86]....
        /*05a0*/ 	.word	0x00014f40


	//   ....[87]....
        /*05a4*/ 	.word	0x00014fd0


	//   ....[88]....
        /*05a8*/ 	.word	0x00015060


	//   ....[89]....
        /*05ac*/ 	.word	0x000150d0


	//   ....[90]....
        /*05b0*/ 	.word	0x00015760


	//   ....[91]....
        /*05b4*/ 	.word	0x00015d60


	//   ....[92]....
        /*05b8*/ 	.word	0x000161f0


	//----- nvinfo : EIATTR_REG_RECONFIG
	.align		4
.L_1105:
        /*05bc*/ 	.byte	0x01, 0x54
	.zero		2


	//----- nvinfo : EIATTR_SYSCALL_OFFSETS
	.align		4
        /*05c0*/ 	.byte	0x04, 0x46
        /*05c2*/ 	.short	(.L_1107 - .L_1106)


	//   ....[0]....
.L_1106:
        /*05c4*/ 	.word	0x00001ae0


	//   ....[1]....
        /*05c8*/ 	.word	0x00012160


	//   ....[2]....
        /*05cc*/ 	.word	0x000122a0


	//   ....[3]....
        /*05d0*/ 	.word	0x000123e0


	//   ....[4]....
        /*05d4*/ 	.word	0x00012500


	//----- nvinfo : EIATTR_MBARRIER_INSTR_OFFSETS
	.align		4
.L_1107:
        /*05d8*/ 	.byte	0x04, 0x39
        /*05da*/ 	.short	(.L_1109 - .L_1108)


	//   ....[0]....
.L_1108:
        /*05dc*/ 	.word	0x000002a0
        /*05e0*/ 	.word	0x000000ff
        /*05e4*/ 	.word	0x0002e800
        /*05e8*/ 	.short	0x0100
        /*05ea*/ 	.byte	0x08
	.zero		1


	//   ....[1]....
        /*05ec*/ 	.word	0x000002b0
        /*05f0*/ 	.word	0x000000ff
        /*05f4*/ 	.word	0x0002e820
        /*05f8*/ 	.short	0x0100
        /*05fa*/ 	.byte	0x08
	.zero		1


	//   ....[2]....
        /*05fc*/ 	.word	0x000003a0
        /*0600*/ 	.word	0x000000ff
        /*0604*/ 	.word	0x0002e830
        /*0608*/ 	.short	0x0100
        /*060a*/ 	.byte	0x08
	.zero		1


	//   ....[3]....
        /*060c*/ 	.word	0x000003b0
        /*0610*/ 	.word	0x000000ff
        /*0614*/ 	.word	0x0002e840
        /*0618*/ 	.short	0x0100
        /*061a*/ 	.byte	0x08
	.zero		1


	//   ....[4]....
        /*061c*/ 	.word	0x000003c0
        /*0620*/ 	.word	0x000000ff
        /*0624*/ 	.word	0x0002e838
        /*0628*/ 	.short	0x0100
        /*062a*/ 	.byte	0x08
	.zero		1


	//   ....[5]....
        /*062c*/ 	.word	0x000003d0
        /*0630*/ 	.word	0x000000ff
        /*0634*/ 	.word	0x0002e848
        /*0638*/ 	.short	0x0100
        /*063a*/ 	.byte	0x08
	.zero		1


	//   ....[6]....
        /*063c*/ 	.word	0x00000500
        /*0640*/ 	.word	0x000000ff
        /*0644*/ 	.word	0x0002e850
        /*0648*/ 	.short	0x0100
        /*064a*/ 	.byte	0x08
	.zero		1


	//   ....[7]....
        /*064c*/ 	.word	0x00000510
        /*0650*/ 	.word	0x000000ff
        /*0654*/ 	.word	0x0002e860
        /*0658*/ 	.short	0x0100
        /*065a*/ 	.byte	0x08
	.zero		1


	//   ....[8]....
        /*065c*/ 	.word	0x00000520
        /*0660*/ 	.word	0x000000ff
        /*0664*/ 	.word	0x0002e858
        /*0668*/ 	.short	0x0100
        /*066a*/ 	.byte	0x08
	.zero		1


	//   ....[9]....
        /*066c*/ 	.word	0x00000530
        /*0670*/ 	.word	0x000000ff
        /*0674*/ 	.word	0x0002e868
        /*0678*/ 	.short	0x0100
        /*067a*/ 	.byte	0x08
	.zero		1


	//   ....[10]....
        /*067c*/ 	.word	0x00000620
        /*0680*/ 	.word	0x000000ff
        /*0684*/ 	.word	0x0002e870
        /*0688*/ 	.short	0x0100
        /*068a*/ 	.byte	0x06
	.zero		1


	//   ....[11]....
        /*068c*/ 	.word	0x00000630
        /*0690*/ 	.word	0x000000ff
        /*0694*/ 	.word	0x0002e880
        /*0698*/ 	.short	0x0100
        /*069a*/ 	.byte	0x06
	.zero		1


	//   ....[12]....
        /*069c*/ 	.word	0x00000640
        /*06a0*/ 	.word	0x000000ff
        /*06a4*/ 	.word	0x0002e878
        /*06a8*/ 	.short	0x0100
        /*06aa*/ 	.byte	0x06
	.zero		1


	//   ....[13]....
        /*06ac*/ 	.word	0x00000650
        /*06b0*/ 	.word	0x000000ff
        /*06b4*/ 	.word	0x0002e888
        /*06b8*/ 	.short	0x0100
        /*06ba*/ 	.byte	0x06
	.zero		1


	//   ....[14]....
        /*06bc*/ 	.word	0x00000780
        /*06c0*/ 	.word	0x000000ff
        /*06c4*/ 	.word	0x0002e890
        /*06c8*/ 	.short	0x0100
        /*06ca*/ 	.byte	0x08
	.zero		1


	//   ....[15]....
        /*06cc*/ 	.word	0x00000790
        /*06d0*/ 	.word	0x000000ff
        /*06d4*/ 	.word	0x0002e8a0
        /*06d8*/ 	.short	0x0100
        /*06da*/ 	.byte	0x08
	.zero		1


	//   ....[16]....
        /*06dc*/ 	.word	0x000007a0
        /*06e0*/ 	.word	0x000000ff
        /*06e4*/ 	.word	0x0002e898
        /*06e8*/ 	.short	0x0100
        /*06ea*/ 	.byte	0x08
	.zero		1


	//   ....[17]....
        /*06ec*/ 	.word	0x000007b0
        /*06f0*/ 	.word	0x000000ff
        /*06f4*/ 	.word	0x0002e8a8
        /*06f8*/ 	.short	0x0100
        /*06fa*/ 	.byte	0x08
	.zero		1


	//   ....[18]....
        /*06fc*/ 	.word	0x000008e0
        /*0700*/ 	.word	0x000000ff
        /*0704*/ 	.word	0x0002e8b0
        /*0708*/ 	.short	0x0100
        /*070a*/ 	.byte	0x08
	.zero		1


	//   ....[19]....
        /*070c*/ 	.word	0x000008f0
        /*0710*/ 	.word	0x000000ff
        /*0714*/ 	.word	0x0002e8c0
        /*0718*/ 	.short	0x0100
        /*071a*/ 	.byte	0x08
	.zero		1


	//   ....[20]....
        /*071c*/ 	.word	0x00000900
        /*0720*/ 	.word	0x000000ff
        /*0724*/ 	.word	0x0002e8b8
        /*0728*/ 	.short	0x0100
        /*072a*/ 	.byte	0x08
	.zero		1


	//   ....[21]....
        /*072c*/ 	.word	0x00000910
        /*0730*/ 	.word	0x000000ff
        /*0734*/ 	.word	0x0002e8c8
        /*0738*/ 	.short	0x0100
        /*073a*/ 	.byte	0x08
	.zero		1


	//   ....[22]....
        /*073c*/ 	.word	0x00001b60
        /*0740*/ 	.word	0x000000ff
        /*0744*/ 	.word	0x0002e800
        /*0748*/ 	.short	0x010a
        /*074a*/ 	.byte	0x29
	.zero		1


	//   ....[23]....
        /*074c*/ 	.word	0x00001be0
        /*0750*/ 	.word	0x00000002
        /*0754*/ 	.word	0x0002e830
        /*0758*/ 	.short	0x010a
        /*075a*/ 	.byte	0x3f
	.zero		1


	//   ....[24]....
        /*075c*/ 	.word	0x00001c20
        /*0760*/ 	.word	0x00000002
        /*0764*/ 	.word	0x0002e830
        /*0768*/ 	.short	0x010a
        /*076a*/ 	.byte	0x3f
	.zero		1


	//   ....[25]....
        /*076c*/ 	.word	0x000047b0
        /*0770*/ 	.word	0x00000059
        /*0774*/ 	.word	0x00000000
        /*0778*/ 	.short	0x0101
        /*077a*/ 	.byte	0x3f
	.zero		1


	//   ....[26]....
        /*077c*/ 	.word	0x00005e50
        /*0780*/ 	.word	0x000000ff
        /*0784*/ 	.word	0x0002e830
        /*0788*/ 	.short	0x010a
        /*078a*/ 	.byte	0x06
	.zero		1


	//   ....[27]....
        /*078c*/ 	.word	0x00005e90
        /*0790*/ 	.word	0x000000ff
        /*0794*/ 	.word	0x0002e830
        /*0798*/ 	.short	0x010a
        /*079a*/ 	.byte	0x06
	.zero		1


	//   ....[28]....
        /*079c*/ 	.word	0x00006a80
        /*07a0*/ 	.word	0x000000ff
        /*07a4*/ 	.word	0x0002e850
        /*07a8*/ 	.short	0x010a
        /*07aa*/ 	.byte	0x06
	.zero		1


	//   ....[29]....
        /*07ac*/ 	.word	0x00006ac0
        /*07b0*/ 	.word	0x000000ff
        /*07b4*/ 	.word	0x0002e850
        /*07b8*/ 	.short	0x010a
        /*07ba*/ 	.byte	0x06
	.zero		1


	//   ....[30]....
        /*07bc*/ 	.word	0x00009820
        /*07c0*/ 	.word	0x00000002
        /*07c4*/ 	.word	0x00000000
        /*07c8*/ 	.short	0x0101
        /*07ca*/ 	.byte	0x3f
	.zero		1


	//   ....[31]....
        /*07cc*/ 	.word	0x00009b30
        /*07d0*/ 	.word	0x000000ff
        /*07d4*/ 	.word	0x00000000
        /*07d8*/ 	.short	0x0101
        /*07da*/ 	.byte	0x06
	.zero		1


	//   ....[32]....
        /*07dc*/ 	.word	0x0000a380
        /*07e0*/ 	.word	0x000000ff
        /*07e4*/ 	.word	0x0002e830
        /*07e8*/ 	.short	0x010a
        /*07ea*/ 	.byte	0x06
	.zero		1


	//   ....[33]....
        /*07ec*/ 	.word	0x0000a3c0
        /*07f0*/ 	.word	0x000000ff
        /*07f4*/ 	.word	0x0002e830
        /*07f8*/ 	.short	0x010a
        /*07fa*/ 	.byte	0x06
	.zero		1


	//   ....[34]....
        /*07fc*/ 	.word	0x0000afb0
        /*0800*/ 	.word	0x000000ff
        /*0804*/ 	.word	0x0002e850
        /*0808*/ 	.short	0x010a
        /*080a*/ 	.byte	0x06
	.zero		1


	//   ....[35]....
        /*080c*/ 	.word	0x0000aff0
        /*0810*/ 	.word	0x000000ff
        /*0814*/ 	.word	0x0002e850
        /*0818*/ 	.short	0x010a
        /*081a*/ 	.byte	0x06
	.zero		1


	//   ....[36]....
        /*081c*/ 	.word	0x0000ce50
        /*0820*/ 	.word	0x00000002
        /*0824*/ 	.word	0x00000000
        /*0828*/ 	.short	0x0101
        /*082a*/ 	.byte	0x3f
	.zero		1


	//   ....[37]....
        /*082c*/ 	.word	0x0000d160
        /*0830*/ 	.word	0x000000ff
        /*0834*/ 	.word	0x00000000
        /*0838*/ 	.short	0x0101
        /*083a*/ 	.byte	0x06
	.zero		1


	//   ....[38]....
        /*083c*/ 	.word	0x0000d8e0
        /*0840*/ 	.word	0x000000ff
        /*0844*/ 	.word	0x0002e850
        /*0848*/ 	.short	0x010a
        /*084a*/ 	.byte	0x04
	.zero		1


	//   ....[39]....
        /*084c*/ 	.word	0x0000d920
        /*0850*/ 	.word	0x000000ff
        /*0854*/ 	.word	0x0002e850
        /*0858*/ 	.short	0x010a
        /*085a*/ 	.byte	0x04
	.zero		1


	//   ....[40]....
        /*085c*/ 	.word	0x0000e0d0
        /*0860*/ 	.word	0x000000ff
        /*0864*/ 	.word	0x00000000
        /*0868*/ 	.short	0x0101
        /*086a*/ 	.byte	0x04
	.zero		1


	//   ....[41]....
        /*086c*/ 	.word	0x0000f9f0
        /*0870*/ 	.word	0x00000000
        /*0874*/ 	.word	0x00000000
        /*0878*/ 	.short	0x0101
        /*087a*/ 	.byte	0x3f
	.zero		1


	//   ....[42]....
        /*087c*/ 	.word	0x00012a10
        /*0880*/ 	.word	0x00000004
        /*0884*/ 	.word	0x0002e880
        /*0888*/ 	.short	0x010a
        /*088a*/ 	.byte	0x3f
	.zero		1


	//   ....[43]....
        /*088c*/ 	.word	0x00012be0
        /*0890*/ 	.word	0x00000004
        /*0894*/ 	.word	0x0002e840
        /*0898*/ 	.short	0x010a
        /*089a*/ 	.byte	0x3f
	.zero		1


	//   ....[44]....
        /*089c*/ 	.word	0x00012f00
        /*08a0*/ 	.word	0x000000ff
        /*08a4*/ 	.word	0x0002e820
        /*08a8*/ 	.short	0x010a
        /*08aa*/ 	.byte	0x29
	.zero		1


	//   ....[45]....
        /*08ac*/ 	.word	0x000131e0
        /*08b0*/ 	.word	0x00000004
        /*08b4*/ 	.word	0x0002e880
        /*08b8*/ 	.short	0x010a
        /*08ba*/ 	.byte	0x3f
	.zero		1


	//   ....[46]....
        /*08bc*/ 	.word	0x00013460
        /*08c0*/ 	.word	0x00000004
        /*08c4*/ 	.word	0x0002e840
        /*08c8*/ 	.short	0x010a
        /*08ca*/ 	.byte	0x3f
	.zero		1


	//   ....[47]....
        /*08cc*/ 	.word	0x00013750
        /*08d0*/ 	.word	0x00000003
        /*08d4*/ 	.word	0x0002e870
        /*08d8*/ 	.short	0x010a
        /*08da*/ 	.byte	0x3f
	.zero		1


	//   ....[48]....
        /*08dc*/ 	.word	0x000137c0
        /*08e0*/ 	.word	0x00000003
        /*08e4*/ 	.word	0x0002e860
        /*08e8*/ 	.short	0x010a
        /*08ea*/ 	.byte	0x3f
	.zero		1


	//   ....[49]....
        /*08ec*/ 	.word	0x00013fa0
        /*08f0*/ 	.word	0x00000002
        /*08f4*/ 	.word	0x0002e850
        /*08f8*/ 	.short	0x0101
        /*08fa*/ 	.byte	0x3f
	.zero		1


	//   ....[50]....
        /*08fc*/ 	.word	0x00013fe0
        /*0900*/ 	.word	0x00000002
        /*0904*/ 	.word	0x00000000
        /*0908*/ 	.short	0x0101
        /*090a*/ 	.byte	0x3f
	.zero		1


	//   ....[51]....
        /*090c*/ 	.word	0x000141a0
        /*0910*/ 	.word	0x00000014
        /*0914*/ 	.word	0x0002e870
        /*0918*/ 	.short	0x010a
        /*091a*/ 	.byte	0x3f
	.zero		1


	//   ....[52]....
        /*091c*/ 	.word	0x00014230
        /*0920*/ 	.word	0x00000014
        /*0924*/ 	.word	0x0002e860
        /*0928*/ 	.short	0x010a
        /*092a*/ 	.byte	0x3f
	.zero		1


	//   ....[53]....
        /*092c*/ 	.word	0x000148f0
        /*0930*/ 	.word	0x00000014
        /*0934*/ 	.word	0x0002e850
        /*0938*/ 	.short	0x0101
        /*093a*/ 	.byte	0x3f
	.zero		1


	//   ....[54]....
        /*093c*/ 	.word	0x00014940
        /*0940*/ 	.word	0x00000000
        /*0944*/ 	.word	0x00000000
        /*0948*/ 	.short	0x0101
        /*094a*/ 	.byte	0x3f
	.zero		1


	//   ....[55]....
        /*094c*/ 	.word	0x000156e0
        /*0950*/ 	.word	0x00000000
        /*0954*/ 	.word	0x0002e820
        /*0958*/ 	.short	0x010a
        /*095a*/ 	.byte	0x3f
	.zero		1


	//   ....[56]....
        /*095c*/ 	.word	0x000158a0
        /*0960*/ 	.word	0x00000006
        /*0964*/ 	.word	0x00000000
        /*0968*/ 	.short	0x010a
        /*096a*/ 	.byte	0x3f
	.zero		1


	//   ....[57]....
        /*096c*/ 	.word	0x00015910
        /*0970*/ 	.word	0x00000007
        /*0974*/ 	.word	0x00000000
        /*0978*/ 	.short	0x010a
        /*097a*/ 	.byte	0x3f
	.zero		1


	//   ....[58]....
        /*097c*/ 	.word	0x00015970
        /*0980*/ 	.word	0x00000004
        /*0984*/ 	.word	0x0002e860
        /*0988*/ 	.short	0x010a
        /*098a*/ 	.byte	0x3f
	.zero		1


	//   ....[59]....
        /*098c*/ 	.word	0x000159c0
        /*0990*/ 	.word	0x00000003
        /*0994*/ 	.word	0x0002e860
        /*0998*/ 	.short	0x010a
        /*099a*/ 	.byte	0x3f
	.zero		1


	//   ....[60]....
        /*099c*/ 	.word	0x00015a00
        /*09a0*/ 	.word	0x00000004
        /*09a4*/ 	.word	0x0002e880
        /*09a8*/ 	.short	0x010a
        /*09aa*/ 	.byte	0x3f
	.zero		1


	//   ....[61]....
        /*09ac*/ 	.word	0x00015a20
        /*09b0*/ 	.word	0x00000003
        /*09b4*/ 	.word	0x0002e880
        /*09b8*/ 	.short	0x010a
        /*09ba*/ 	.byte	0x3f
	.zero		1


	//   ....[62]....
        /*09bc*/ 	.word	0x00015a90
        /*09c0*/ 	.word	0x00000003
        /*09c4*/ 	.word	0x0002e800
        /*09c8*/ 	.short	0x010a
        /*09ca*/ 	.byte	0x3f
	.zero		1


	//   ....[63]....
        /*09cc*/ 	.word	0x00015ae0
        /*09d0*/ 	.word	0x00000002
        /*09d4*/ 	.word	0x0002e830
        /*09d8*/ 	.short	0x010a
        /*09da*/ 	.byte	0x3f
	.zero		1


	//   ....[64]....
        /*09dc*/ 	.word	0x00015b40
        /*09e0*/ 	.word	0x00000007
        /*09e4*/ 	.word	0x0002e830
        /*09e8*/ 	.short	0x010a
        /*09ea*/ 	.byte	0x3f
	.zero		1


	//   ....[65]....
        /*09ec*/ 	.word	0x00015ba0
        /*09f0*/ 	.word	0x00000007
        /*09f4*/ 	.word	0x0002e850
        /*09f8*/ 	.short	0x010a
        /*09fa*/ 	.byte	0x3f
	.zero		1


	//   ....[66]....
        /*09fc*/ 	.word	0x00015c00
        /*0a00*/ 	.word	0x00000007
        /*0a04*/ 	.word	0x0002e830
        /*0a08*/ 	.short	0x010a
        /*0a0a*/ 	.byte	0x3f
	.zero		1


	//   ....[67]....
        /*0a0c*/ 	.word	0x00015c60
        /*0a10*/ 	.word	0x00000007
        /*0a14*/ 	.word	0x0002e850
        /*0a18*/ 	.short	0x010a
        /*0a1a*/ 	.byte	0x3f
	.zero		1


	//   ....[68]....
        /*0a1c*/ 	.word	0x00015cc0
        /*0a20*/ 	.word	0x00000005
        /*0a24*/ 	.word	0x0002e850
        /*0a28*/ 	.short	0x010a
        /*0a2a*/ 	.byte	0x3f
	.zero		1


	//   ....[69]....
        /*0a2c*/ 	.word	0x00015e10
        /*0a30*/ 	.word	0x00000004
        /*0a34*/ 	.word	0x0002e880
        /*0a38*/ 	.short	0x010a
        /*0a3a*/ 	.byte	0x3f
	.zero		1


	//   ....[70]....
        /*0a3c*/ 	.word	0x00015e60
        /*0a40*/ 	.word	0x00000004
        /*0a44*/ 	.word	0x0002e840
        /*0a48*/ 	.short	0x010a
        /*0a4a*/ 	.byte	0x3f
	.zero		1


	//   ....[71]....
        /*0a4c*/ 	.word	0x00015ec0
        /*0a50*/ 	.word	0x00000003
        /*0a54*/ 	.word	0x0002e820
        /*0a58*/ 	.short	0x010a
        /*0a5a*/ 	.byte	0x3f
	.zero		1


	//   ....[72]....
        /*0a5c*/ 	.word	0x00015f10
        /*0a60*/ 	.word	0x00000004
        /*0a64*/ 	.word	0x0002e880
        /*0a68*/ 	.short	0x010a
        /*0a6a*/ 	.byte	0x3f
	.zero		1


	//   ....[73]....
        /*0a6c*/ 	.word	0x00015f60
        /*0a70*/ 	.word	0x00000004
        /*0a74*/ 	.word	0x0002e840
        /*0a78*/ 	.short	0x010a
        /*0a7a*/ 	.byte	0x3f
	.zero		1


	//   ....[74]....
        /*0a7c*/ 	.word	0x00015fc0
        /*0a80*/ 	.word	0x00000003
        /*0a84*/ 	.word	0x0002e870
        /*0a88*/ 	.short	0x010a
        /*0a8a*/ 	.byte	0x3f
	.zero		1


	//   ....[75]....
        /*0a8c*/ 	.word	0x00016020
        /*0a90*/ 	.word	0x00000004
        /*0a94*/ 	.word	0x0002e860
        /*0a98*/ 	.short	0x010a
        /*0a9a*/ 	.byte	0x3f
	.zero		1


	//   ....[76]....
        /*0a9c*/ 	.word	0x00016070
        /*0aa0*/ 	.word	0x00000014
        /*0aa4*/ 	.word	0x0002e870
        /*0aa8*/ 	.short	0x010a
        /*0aaa*/ 	.byte	0x3f
	.zero		1


	//   ....[77]....
        /*0aac*/ 	.word	0x000160c0
        /*0ab0*/ 	.word	0x00000014
        /*0ab4*/ 	.word	0x0002e860
        /*0ab8*/ 	.short	0x010a
        /*0aba*/ 	.byte	0x3f
	.zero		1


	//   ....[78]....
        /*0abc*/ 	.word	0x00016110
        /*0ac0*/ 	.word	0x00000000
        /*0ac4*/ 	.word	0x0002e820
        /*0ac8*/ 	.short	0x010a
        /*0aca*/ 	.byte	0x3f
	.zero		1


	//   ....[79]....
        /*0acc*/ 	.word	0x000162b0
        /*0ad0*/ 	.word	0x00000006
        /*0ad4*/ 	.word	0x00000000
        /*0ad8*/ 	.short	0x010a
        /*0ada*/ 	.byte	0x3f
	.zero		1


	//   ....[80]....
        /*0adc*/ 	.word	0x00016300
        /*0ae0*/ 	.word	0x00000007
        /*0ae4*/ 	.word	0x00000000
        /*0ae8*/ 	.short	0x010a
        /*0aea*/ 	.byte	0x3f
	.zero		1


	//   ....[81]....
        /*0aec*/ 	.word	0x00016350
        /*0af0*/ 	.word	0x00000004
        /*0af4*/ 	.word	0x0002e860
        /*0af8*/ 	.short	0x010a
        /*0afa*/ 	.byte	0x3f
	.zero		1


	//   ....[82]....
        /*0afc*/ 	.word	0x000163a0
        /*0b00*/ 	.word	0x00000003
        /*0b04*/ 	.word	0x0002e860
        /*0b08*/ 	.short	0x010a
        /*0b0a*/ 	.byte	0x3f
	.zero		1


	//   ....[83]....
        /*0b0c*/ 	.word	0x000163f0
        /*0b10*/ 	.word	0x00000004
        /*0b14*/ 	.word	0x0002e880
        /*0b18*/ 	.short	0x010a
        /*0b1a*/ 	.byte	0x3f
	.zero		1


	//----- nvinfo : EIATTR_NUM_MBARRIERS
	.align		4
.L_1109:
        /*0b1c*/ 	.byte	0x03, 0x38
        /*0b1e*/ 	.short	0x0016


	//----- nvinfo : EIATTR_EXIT_INSTR_OFFSETS
	.align		4
        /*0b20*/ 	.byte	0x04, 0x1c
        /*0b22*/ 	.short	(.L_1111 - .L_1110)


	//   ....[0]....
.L_1110:
        /*0b24*/ 	.word	0x00000ab0


	//   ....[1]....
        /*0b28*/ 	.word	0x00010a20


	//   ....[2]....
        /*0b2c*/ 	.word	0x00015a70


	//----- nvinfo : EIATTR_MAX_THREADS
	.align		4
.L_1111:
        /*0b30*/ 	.byte	0x04, 0x05
        /*0b32*/ 	.short	(.L_1113 - .L_1112)
.L_1112:
        /*0b34*/ 	.word	0x00000180
        /*0b38*/ 	.word	0x00000001
        /*0b3c*/ 	.word	0x00000001


	//----- nvinfo : EIATTR_CRS_STACK_SIZE
	.align		4
.L_1113:
        /*0b40*/ 	.byte	0x04, 0x1e
        /*0b42*/ 	.short	(.L_1115 - .L_1114)
.L_1114:
        /*0b44*/ 	.word	0x00000000


	//----- nvinfo : EIATTR_CBANK_PARAM_SIZE
	.align		4
.L_1115:
        /*0b48*/ 	.byte	0x03, 0x19
        /*0b4a*/ 	.short	0x0a70


	//----- nvinfo : EIATTR_PARAM_CBANK
	.align		4
        /*0b4c*/ 	.byte	0x04, 0x0a
        /*0b4e*/ 	.short	(.L_1117 - .L_1116)
	.align		4
.L_1116:
        /*0b50*/ 	.word	index@(.nv.constant0._ZN7cutlass13device_kernelIN5flash11enable_sm90INS1_16FlashAttnFwdSm90INS1_25CollectiveMainloopFwdSm90ILi2EN4cute5tupleIJNS5_1CILi1EEES8_S8_EEENS6_IJNS7_ILi128EEENS7_ILi224EEESA_EEELi128ENS_12float_e4m3_tEfNS_4arch4Sm90ELb1ELb0ELb0ELb1ELb0ELb0ELb0ELb1ELb1ELb0ELb0ELb0EEENS1_21CollectiveEpilogueFwdINS6_IJSA_SA_SB_EEES9_NS_10bfloat16_tESF_Li256ELb1ELb0ELb0ELb1EEENS1_36VarlenDynamicPersistentTileSchedulerILi128ELi224ELi256ELi128ELb0ELb0ELb1ELb1ELb1ELb1EEEEEEEEEvNT_6ParamsE)
        /*0b54*/ 	.short	0x0210
        /*0b56*/ 	.short	0x0a70


	//----- nvinfo : EIATTR_SW_WAR
	.align		4
.L_1117:
        /*0b58*/ 	.byte	0x04, 0x36
        /*0b5a*/ 	.short	(.L_1119 - .L_1118)
.L_1118:
        /*0b5c*/ 	.word	0x00000008
.L_1119:


//--------------------- .nv.info._ZN7cutlass13device_kernelIN5flash11enable_sm90INS1_16FlashAttnFwdSm90INS1_25CollectiveMainloopFwdSm90ILi2EN4cute5tupleIJNS5_1CILi1EEES8_S8_EEENS6_IJNS7_ILi128EEENS7_ILi224EEESA_EEELi128ENS_12float_e4m3_tEfNS_4arch4Sm90ELb1ELb0ELb0ELb1ELb0ELb1ELb0ELb1ELb1ELb0ELb0ELb0EEENS1_21CollectiveEpilogueFwdINS6_IJSA_SA_SB_EEES9_NS_10bfloat16_tESF_Li256ELb1ELb0ELb0ELb1EEENS1_36VarlenDynamicPersistentTileSchedulerILi128ELi224ELi256ELi128ELb0ELb0ELb1ELb1ELb1ELb1EEEEEEEEEvNT_6ParamsE --------------------------
	.section	.nv.info._ZN7cutlass13device_kernelIN5flash11enable_sm90INS1_16FlashAttnFwdSm90INS1_25CollectiveMainloopFwdSm90ILi2EN4cute5tupleIJNS5_1CILi1EEES8_S8_EEENS6_IJNS7_ILi128EEENS7_ILi224EEESA_EEELi128ENS_12float_e4m3_tEfNS_4arch4Sm90ELb1ELb0ELb0ELb1ELb0ELb1ELb0ELb1ELb1ELb0ELb0ELb0EEENS1_21CollectiveEpilogueFwdINS6_IJSA_SA_SB_EEES9_NS_10bfloat16_tESF_Li256ELb1ELb0ELb0ELb1EEENS1_36VarlenDynamicPersistentTileSchedulerILi128ELi224ELi256ELi128ELb0ELb0ELb1ELb1ELb1ELb1EEEEEEEEEvNT_6ParamsE,"",@"SHT_CUDA_INFO"
	.sectionflags	@""
	.align	4


	//----- nvinfo : EIATTR_CUDA_API_VERSION
	.align		4
        /*0000*/ 	.byte	0x04, 0x37
        /*0002*/ 	.short	(.L_1121 - .L_1120)
.L_1120:
        /*0004*/ 	.word	0x00000082


	//----- nvinfo : EIATTR_KPARAM_INFO
	.align		4
.L_1121:
        /*0008*/ 	.byte	0x04, 0x17
        /*000a*/ 	.short	(.L_1123 - .L_1122)
.L_1122:
        /*000c*/ 	.word	0x00000000
        /*0010*/ 	.short	0x0000
        /*0012*/ 	.short	0x0070
        /*0014*/ 	.byte	0x00, 0xf0, 0x01, 0x28


	//----- nvinfo : EIATTR_SPARSE_MMA_MASK
	.align		4
.L_1123:
        /*0018*/ 	.byte	0x03, 0x50
        /*001a*/ 	.short	0x0000


	//----- nvinfo : EIATTR_MAXREG_COUNT
	.align		4
        /*001c*/ 	.byte	0x03, 0x1b
        /*001e*/ 	.short	0x00a8


	//----- nvinfo : EIATTR_NUM_BARRIERS
	.align		4
        /*0020*/ 	.byte	0x02, 0x4c
        /*0022*/ 	.byte	0x10
	.zero		1


	//----- nvinfo : EIATTR_EXTERNS
	.align		4
        /*0024*/ 	.byte	0x04, 0x0f
        /*0026*/ 	.short	(.L_1125 - .L_1124)


	//   ....[0]....
	.align		4
.L_1124:
        /*0028*/ 	.word	index@(__assertfail)


	//----- nvinfo : EIATTR_ANNOTATIONS
	.align		4
.L_1125:
        /*002c*/ 	.byte	0x04, 0x55
        /*002e*/ 	.short	(.L_1127 - .L_1126)


	//   ....[0]....
.L_1126:
        /* <DEDUP_REMOVED lines=140> */


	//----- nvinfo : EIATTR_MERCURY_ISA_VERSION
	.align		4
.L_1127:
        /*08e0*/ 	.byte	0x03, 0x5f
        /*08e2*/ 	.short	0x0101


	//----- nvinfo : EIATTR_UNUSED_LOAD_BYTE_OFFSET
	.align		4
        /*08e4*/ 	.byte	0x04, 0x44
        /*08e6*/ 	.short	(.L_1129 - .L_1128)


	//   ....[0]....
.L_1128:
        /*08e8*/ 	.word	0x00000b40
        /*08ec*/ 	.word	0x0000fff0


	//   ....[1]....
        /*08f0*/ 	.word	0x00020b40
        /*08f4*/ 	.word	0x0000fff0


	//----- nvinfo : EIATTR_INT_WARP_WIDE_INSTR_OFFSETS
	.align		4
.L_1129:
        /*08f8*/ 	.byte	0x04, 0x31
        /*08fa*/ 	.short	(.L_1131 - .L_1130)


	//   ....[0]....
.L_1130:
        /*08fc*/ 	.word	0x000001c0


	//   ....[1]....
        /*0900*/ 	.word	0x00000200


	//   ....[2]....
        /*0904*/ 	.word	0x00000270


	//   ....[3]....
        /*0908*/ 	.word	0x000255e0


	//   ....[4]....
        /*090c*/ 	.word	0x00025640


	//   ....[5]....
        /*0910*/ 	.word	0x00025da0


	//   ....[6]....
        /*0914*/ 	.word	0x00025de0


	//   ....[7]....
        /*0918*/ 	.word	0x00027c30


	//   ....[8]....
        /*091c*/ 	.word	0x00027c90


	//----- nvinfo : EIATTR_COOP_GROUP_MASK_REGIDS
	.align		4
.L_1131:
        /*0920*/ 	.byte	0x04, 0x29
        /*0922*/ 	.short	(.L_1133 - .L_1132)


	//   ....[0]....
.L_1132:
        /*0924*/ 	.word	0xffffffff


	//   ....[1]....
        /*0928*/ 	.word	0xffffffff


	//   ....[2]....
        /*092c*/ 	.word	0xffffffff


	//   ....[3]....
        /*0930*/ 	.word	0xffffffff


	//   ....[4]....
        /*0934*/ 	.word	0xffffffff


	//   ....[5]....
        /*0938*/ 	.word	0xffffffff


	//   ....[6]....
        /*093c*/ 	.word	0xffffffff


	//   ....[7]....
        /*0940*/ 	.word	0xffffffff


	//   ....[8]....
        /*0944*/ 	.word	0xffffffff


	//   ....[9]....
        /*0948*/ 	.word	0xffffffff


	//   ....[10]....
        /*094c*/ 	.word	0xffffffff


	//   ....[11]....
        /*0950*/ 	.word	0xffffffff


	//   ....[12]....
        /*0954*/ 	.word	0xffffffff


	//   ....[13]....
        /*0958*/ 	.word	0xffffffff


	//   ....[14]....
        /*095c*/ 	.word	0xffffffff


	//   ....[15]....
        /*0960*/ 	.word	0xffffffff


	//   ....[16]....
        /*0964*/ 	.word	0xffffffff


	//   ....[17]....
        /*0968*/ 	.word	0xffffffff


	//   ....[18]....
        /*096c*/ 	.word	0xffffffff


	//   ....[19]....
        /*0970*/ 	.word	0xffffffff


	//   ....[20]....
        /*0974*/ 	.word	0xffffffff


	//   ....[21]....
        /*0978*/ 	.word	0xffffffff


	//   ....[22]....
        /*097c*/ 	.word	0xffffffff


	//   ....[23]....
        /*0980*/ 	.word	0xffffffff


	//   ....[24]....
        /*0984*/ 	.word	0xffffffff


	//   ....[25]....
        /*0988*/ 	.word	0xffffffff


	//   ....[26]....
        /*098c*/ 	.word	0xffffffff


	//   ....[27]....
        /*0990*/ 	.word	0xffffffff


	//   ....[28]....
        /*0994*/ 	.word	0xffffffff


	//   ....[29]....
        /*0998*/ 	.word	0xffffffff


	//   ....[30]....
        /*099c*/ 	.word	0xffffffff


	//   ....[31]....
        /*09a0*/ 	.word	0xffffffff


	//   ....[32]....
        /*09a4*/ 	.word	0xffffffff


	//   ....[33]....
        /*09a8*/ 	.word	0xffffffff


	//   ....[34]....
        /*09ac*/ 	.word	0xffffffff


	//   ....[35]....
        /*09b0*/ 	.word	0xffffffff


	//   ....[36]....
        /*09b4*/ 	.word	0xffffffff


	//   ....[37]....
        /*09b8*/ 	.word	0xffffffff


	//   ....[38]....
        /*09bc*/ 	.word	0xffffffff


	//   ....[39]....
        /*09c0*/ 	.word	0xffffffff


	//   ....[40]....
        /*09c4*/ 	.word	0xffffffff


	//   ....[41]....
        /*09c8*/ 	.word	0xffffffff


	//   ....[42]....
        /*09cc*/ 	.word	0xffffffff


	//   ....[43]....
        /*09d0*/ 	.word	0xffffffff


	//   ....[44]....
        /*09d4*/ 	.word	0xffffffff


	//   ....[45]....
        /*09d8*/ 	.word	0xffffffff


	//   ....[46]....
        /*09dc*/ 	.word	0xffffffff


	//   ....[47]....
        /*09e0*/ 	.word	0xffffffff


	//   ....[48]....
        /*09e4*/ 	.word	0xffffffff


	//   ....[49]....
        /*09e8*/ 	.word	0xffffffff


	//   ....[50]....
        /*09ec*/ 	.word	0xffffffff


	//   ....[51]....
        /*09f0*/ 	.word	0xffffffff


	//   ....[52]....
        /*09f4*/ 	.word	0xffffffff


	//   ....[53]....
        /*09f8*/ 	.word	0xffffffff


	//   ....[54]....
        /*09fc*/ 	.word	0xffffffff


	//   ....[55]....
        /*0a00*/ 	.word	0xffffffff


	//   ....[56]....
        /*0a04*/ 	.word	0xffffffff


	//   ....[57]....
        /*0a08*/ 	.word	0xffffffff


	//   ....[58]....
        /*0a0c*/ 	.word	0xffffffff


	//   ....[59]....
        /*0a10*/ 	.word	0xffffffff


	//   ....[60]....
        /*0a14*/ 	.word	0xffffffff


	//   ....[61]....
        /*0a18*/ 	.word	0xffffffff


	//   ....[62]....
        /*0a1c*/ 	.word	0xffffffff


	//   ....[63]....
        /*0a20*/ 	.word	0xffffffff


	//   ....[64]....
        /*0a24*/ 	.word	0xffffffff


	//   ....[65]....
        /*0a28*/ 	.word	0xffffffff


	//   ....[66]....
        /*0a2c*/ 	.word	0xffffffff


	//   ....[67]....
        /*0a30*/ 	.word	0xffffffff


	//   ....[68]....
        /*0a34*/ 	.word	0xffffffff


	//   ....[69]....
        /*0a38*/ 	.word	0xffffffff


	//   ....[70]....
        /*0a3c*/ 	.word	0xffffffff


	//   ....[71]....
        /*0a40*/ 	.word	0xffffffff


	//   ....[72]....
        /*0a44*/ 	.word	0xffffffff


	//   ....[73]....
        /*0a48*/ 	.word	0xffffffff


	//   ....[74]....
        /*0a4c*/ 	.word	0xffffffff


	//   ....[75]....
        /*0a50*/ 	.word	0xffffffff


	//   ....[76]....
        /*0a54*/ 	.word	0xffffffff


	//   ....[77]....
        /*0a58*/ 	.word	0xffffffff


	//   ....[78]....
        /*0a5c*/ 	.word	0xffffffff


	//   ....[79]....
        /*0a60*/ 	.word	0xffffffff


	//   ....[80]....
        /*0a64*/ 	.word	0xffffffff


	//   ....[81]....
        /*0a68*/ 	.word	0xffffffff


	//   ....[82]....
        /*0a6c*/ 	.word	0xffffffff


	//   ....[83]....
        /*0a70*/ 	.word	0xffffffff


	//   ....[84]....
        /*0a74*/ 	.word	0xffffffff


	//   ....[85]....
        /*0a78*/ 	.word	0xffffffff


	//   ....[86]....
        /*0a7c*/ 	.word	0xffffffff


	//   ....[87]....
        /*0a80*/ 	.word	0xffffffff


	//   ....[88]....
        /*0a84*/ 	.word	0xffffffff


	//   ....[89]....
        /*0a88*/ 	.word	0xffffffff


	//   ....[90]....
        /*0a8c*/ 	.word	0xffffffff


	//   ....[91]....
        /*0a90*/ 	.word	0xffffffff


	//   ....[92]....
        /*0a94*/ 	.word	0x0500000f


	//   ....[93]....
        /*0a98*/ 	.word	0x0500000f


	//   ....[94]....
        /*0a9c*/ 	.word	0x0500000f


	//   ....[95]....
        /*0aa0*/ 	.word	0x0500000f


	//   ....[96]....
        /*0aa4*/ 	.word	0x0500000f


	//   ....[97]....
        /*0aa8*/ 	.word	0x0500000f


	//   ....[98]....
        /*0aac*/ 	.word	0x0500000f


	//   ....[99]....
        /*0ab0*/ 	.word	0x0500000f


	//   ....[100]....
        /*0ab4*/ 	.word	0x0500000f


	//   ....[101]....
        /*0ab8*/ 	.word	0x0500000f


	//   ....[102]....
        /*0abc*/ 	.word	0x0500000f


	//   ....[103]....
        /*0ac0*/ 	.word	0x0500000f


	//   ....[104]....
        /*0ac4*/ 	.word	0x0500000f


	//   ....[105]....
        /*0ac8*/ 	.word	0x0500000f


	//   ....[106]....
        /*0acc*/ 	.word	0x0500000f


	//   ....[107]....
        /*0ad0*/ 	.word	0x0500000f


	//   ....[108]....
        /*0ad4*/ 	.word	0x0500000f


	//   ....[109]....
        /*0ad8*/ 	.word	0x0500000f


	//   ....[110]....
        /*0adc*/ 	.word	0x0500000f


	//   ....[111]....
        /*0ae0*/ 	.word	0x0500000f


	//   ....[112]....
        /*0ae4*/ 	.word	0x0500000f


	//   ....[113]....
        /*0ae8*/ 	.word	0x0500000f


	//   ....[114]....
        /*0aec*/ 	.word	0x0500000f


	//   ....[115]....
        /*0af0*/ 	.word	0x0500000f


	//   ....[116]....
        /*0af4*/ 	.word	0x0500000f


	//   ....[117]....
        /*0af8*/ 	.word	0x0500000f


	//   ....[118]....
        /*0afc*/ 	.word	0x0500000f


	//   ....[119]....
        /*0b00*/ 	.word	0x0500000f


	//   ....[120]....
        /*0b04*/ 	.word	0x0500000f


	//   ....[121]....
        /*0b08*/ 	.word	0x0500000f


	//   ....[122]....
        /*0b0c*/ 	.word	0x0500000f


	//   ....[123]....
        /*0b10*/ 	.word	0x0500000f


	//   ....[124]....
        /*0b14*/ 	.word	0x0500000f


	//   ....[125]....
        /*0b18*/ 	.word	0x0500000f


	//   ....[126]....
        /*0b1c*/ 	.word	0x0500000f


	//   ....[127]....
        /*0b20*/ 	.word	0x0500000f


	//   ....[128]....
        /*0b24*/ 	.word	0x0500000f


	//   ....[129]....
        /*0b28*/ 	.word	0x0500000f


	//   ....[130]....
        /*0b2c*/ 	.word	0x0500000f


	//   ....[131]....
        /*0b30*/ 	.word	0x0500000f


	//   ....[132]....
        /*0b34*/ 	.word	0x0500000f


	//   ....[133]....
        /*0b38*/ 	.word	0x0500000f


	//   ....[134]....
        /*0b3c*/ 	.word	0x0500000f


	//   ....[135]....
        /*0b40*/ 	.word	0x0500000f


	//   ....[136]....
        /*0b44*/ 	.word	0x0500000f


	//   ....[137]....
        /*0b48*/ 	.word	0x0500000f


	//   ....[138]....
        /*0b4c*/ 	.word	0x0500000f


	//   ....[139]....
        /*0b50*/ 	.word	0x0500000f


	//   ....[140]....
        /*0b54*/ 	.word	0x0500000f


	//   ....[141]....
        /*0b58*/ 	.word	0x0500000f


	//   ....[142]....
        /*0b5c*/ 	.word	0x0500000f


	//   ....[143]....
        /*0b60*/ 	.word	0x0500000f


	//   ....[144]....
        /*0b64*/ 	.word	0x0500000f


	//   ....[145]....
        /*0b68*/ 	.word	0x0500000f


	//   ....[146]....
        /*0b6c*/ 	.word	0x0500000f


	//   ....[147]....
        /*0b70*/ 	.word	0x0500000f


	//   ....[148]....
        /*0b74*/ 	.word	0x0500000f


	//   ....[149]....
        /*0b78*/ 	.word	0x0500000f


	//   ....[150]....
        /*0b7c*/ 	.word	0x0500000f


	//   ....[151]....
        /*0b80*/ 	.word	0x0500000f


	//   ....[152]....
        /*0b84*/ 	.word	0x0500000f


	//   ....[153]....
        /*0b88*/ 	.word	0x0500000f


	//   ....[154]....
        /*0b8c*/ 	.word	0x0500000f


	//   ....[155]....
        /*0b90*/ 	.word	0x0500000f


	//   ....[156]....
        /*0b94*/ 	.word	0x0500000f


	//   ....[157]....
        /*0b98*/ 	.word	0x0500000f


	//   ....[158]....
        /*0b9c*/ 	.word	0x0500000f


	//   ....[159]....
        /*0ba0*/ 	.word	0x0500000f


	//   ....[160]....
        /*0ba4*/ 	.word	0x0500000f


	//----- nvinfo : EIATTR_COOP_GROUP_INSTR_OFFSETS
	.align		4
.L_1133:
        /*0ba8*/ 	.byte	0x04, 0x28
        /*0baa*/ 	.short	(.L_1135 - .L_1134)


	//   ....[0]....
.L_1134:
        /*0bac*/ 	.word	0x00000070


	//   ....[1]....
        /*0bb0*/ 	.word	0x000001d0


	//   ....[2]....
        /*0bb4*/ 	.word	0x00000220


	//   ....[3]....
        /*0bb8*/ 	.word	0x00000450


	//   ....[4]....
        /*0bbc*/ 	.word	0x000005b0


	//   ....[5]....
        /*0bc0*/ 	.word	0x000006d0


	//   ....[6]....
        /*0bc4*/ 	.word	0x00000830


	//   ....[7]....
        /*0bc8*/ 	.word	0x0000d000


	//   ....[8]....
        /*0bcc*/ 	.word	0x00014280


	//   ....[9]....
        /*0bd0*/ 	.word	0x000142a0


	//   ....[10]....
        /*0bd4*/ 	.word	0x00014f80


	//   ....[11]....
        /*0bd8*/ 	.word	0x00014fb0


	//   ....[12]....
        /*0bdc*/ 	.word	0x00019280


	//   ....[13]....
        /*0be0*/ 	.word	0x00019390


	//   ....[14]....
        /*0be4*/ 	.word	0x0001a350


	//   ....[15]....
        /*0be8*/ 	.word	0x0001a3a0


	//   ....[16]....
        /*0bec*/ 	.word	0x0001dd40


	//   ....[17]....
        /*0bf0*/ 	.word	0x0001ddc0


	//   ....[18]....
        /*0bf4*/ 	.word	0x0001de00


	//   ....[19]....
        /*0bf8*/ 	.word	0x0001de70


	//   ....[20]....
        /*0bfc*/ 	.word	0x00020310


	//   ....[21]....
        /*0c00*/ 	.word	0x00020320


	//   ....[22]....
        /*0c04*/ 	.word	0x000203a0


	//   ....[23]....
        /*0c08*/ 	.word	0x000203b0


	//   ....[24]....
        /*0c0c*/ 	.word	0x00021190


	//   ....[25]....
        /*0c10*/ 	.word	0x000211c0


	//   ....[26]....
        /*0c14*/ 	.word	0x000211f0


	//   ....[27]....
        /*0c18*/ 	.word	0x00021220


	//   ....[28]....
        /*0c1c*/ 	.word	0x00021250


	//   ....[29]....
        /*0c20*/ 	.word	0x00021280


	//   ....[30]....
        /*0c24*/ 	.word	0x000212b0


	//   ....[31]....
        /*0c28*/ 	.word	0x000212e0


	//   ....[32]....
        /*0c2c*/ 	.word	0x00021310


	//   ....[33]....
        /*0c30*/ 	.word	0x00021340


	//   ....[34]....
        /*0c34*/ 	.word	0x00021370


	//   ....[35]....
        /*0c38*/ 	.word	0x000213a0


	//   ....[36]....
        /*0c3c*/ 	.word	0x000213d0


	//   ....[37]....
        /*0c40*/ 	.word	0x00021400


	//   ....[38]....
        /*0c44*/ 	.word	0x00021430


	//   ....[39]....
        /*0c48*/ 	.word	0x00021460


	//   ....[40]....
        /*0c4c*/ 	.word	0x00021490


	//   ....[41]....
        /*0c50*/ 	.word	0x000214c0


	//   ....[42]....
        /*0c54*/ 	.word	0x000214f0


	//   ....[43]....
        /*0c58*/ 	.word	0x00021520


	//   ....[44]....
        /*0c5c*/ 	.word	0x00021550


	//   ....[45]....
        /*0c60*/ 	.word	0x00021590


	//   ....[46]....
        /*0c64*/ 	.word	0x000215c0


	//   ....[47]....
        /*0c68*/ 	.word	0x000215e0


	//   ....[48]....
        /*0c6c*/ 	.word	0x00021610


	//   ....[49]....
        /*0c70*/ 	.word	0x00021620


	//   ....[50]....
        /*0c74*/ 	.word	0x00021630


	//   ....[51]....
        /*0c78*/ 	.word	0x00021640


	//   ....[52]....
        /*0c7c*/ 	.word	0x00021650


	//   ....[53]....
        /*0c80*/ 	.word	0x00021660


	//   ....[54]....
        /*0c84*/ 	.word	0x00021670


	//   ....[55]....
        /*0c88*/ 	.word	0x000216a0


	//   ....[56]....
        /*0c8c*/ 	.word	0x000231b0


	//   ....[57]....
        /*0c90*/ 	.word	0x00023390


	//   ....[58]....
        /*0c94*/ 	.word	0x000233c0


	//   ....[59]....
        /*0c98*/ 	.word	0x000233f0


	//   ....[60]....
        /*0c9c*/ 	.word	0x00023420


	//   ....[61]....
        /*0ca0*/ 	.word	0x00023450


	//   ....[62]....
        /*0ca4*/ 	.word	0x00023480


	//   ....[63]....
        /*0ca8*/ 	.word	0x000235f0


	//   ....[64]....
        /*0cac*/ 	.word	0x00023620


	//   ....[65]....
        /*0cb0*/ 	.word	0x00023650


	//   ....[66]....
        /*0cb4*/ 	.word	0x00023680


	//   ....[67]....
        /*0cb8*/ 	.word	0x000236b0


	//   ....[68]....
        /*0cbc*/ 	.word	0x000236e0


	//   ....[69]....
        /*0cc0*/ 	.word	0x00023780


	//   ....[70]....
        /*0cc4*/ 	.word	0x000237e0


	//   ....[71]....
        /*0cc8*/ 	.word	0x00023870


	//   ....[72]....
        /*0ccc*/ 	.word	0x00024800


	//   ....[73]....
        /*0cd0*/ 	.word	0x00025f90


	//   ....[74]....
        /*0cd4*/ 	.word	0x00028ad0


	//   ....[75]....
        /*0cd8*/ 	.word	0x00028b00


	//   ....[76]....
        /*0cdc*/ 	.word	0x00028b40


	//   ....[77]....
        /*0ce0*/ 	.word	0x00028b70


	//   ....[78]....
        /*0ce4*/ 	.word	0x00028ba0


	//   ....[79]....
        /*0ce8*/ 	.word	0x00028bd0


	//   ....[80]....
        /*0cec*/ 	.word	0x00028c00


	//   ....[81]....
        /*0cf0*/ 	.word	0x00028c30


	//   ....[82]....
        /*0cf4*/ 	.word	0x00028dc0


	//   ....[83]....
        /*0cf8*/ 	.word	0x00028df0


	//   ....[84]....
        /*0cfc*/ 	.word	0x00028e20


	//   ....[85]....
        /*0d00*/ 	.word	0x00028e50


	//   ....[86]....
        /*0d04*/ 	.word	0x00028e80


	//   ....[87]....
        /*0d08*/ 	.word	0x00028eb0


	//   ....[88]....
        /*0d0c*/ 	.word	0x00028f80


	//   ....[89]....
        /*0d10*/ 	.word	0x00028fa0


	//   ....[90]....
        /*0d14*/ 	.word	0x00029010


	//   ....[91]....
        /*0d18*/ 	.word	0x000296d0


	//   ....[92]....
        /*0d1c*/ 	.word	0x00029bf0


	//   ....[93]....
        /*0d20*/ 	.word	0x00029ca0


	//   ....[94]....
        /*0d24*/ 	.word	0x00029d40


	//   ....[95]....
        /*0d28*/ 	.word	0x00029de0


	//   ....[96]....
        /*0d2c*/ 	.word	0x00029e80


	//   ....[97]....
        /*0d30*/ 	.word	0x00029f20


	//   ....[98]....
        /*0d34*/ 	.word	0x00029fc0


	//   ....[99]....
        /*0d38*/ 	.word	0x0002a060


	//   ....[100]....
        /*0d3c*/ 	.word	0x0002a100


	//   ....[101]....
        /*0d40*/ 	.word	0x0002a1f0


	//   ....[102]....
        /*0d44*/ 	.word	0x0002a290


	//   ....[103]....
        /*0d48*/ 	.word	0x0002a330


	//   ....[104]....
        /*0d4c*/ 	.word	0x0002a3d0


	//   ....[105]....
        /*0d50*/ 	.word	0x0002a470


	//   ....[106]....
        /*0d54*/ 	.word	0x0002a510


	//   ....[107]....
        /*0d58*/ 	.word	0x0002a5b0


	//   ....[108]....
        /*0d5c*/ 	.word	0x0002a650


	//   ....[109]....
        /*0d60*/ 	.word	0x0002a940


	//   ....[110]....
        /*0d64*/ 	.word	0x0002aa70


	//   ....[111]....
        /*0d68*/ 	.word	0x0002aba0


	//   ....[112]....
        /*0d6c*/ 	.word	0x0002ac20


	//   ....[113]....
        /*0d70*/ 	.word	0x0002ac80


	//   ....[114]....
        /*0d74*/ 	.word	0x0002ad00


	//   ....[115]....
        /*0d78*/ 	.word	0x0002ad60


	//   ....[116]....
        /*0d7c*/ 	.word	0x0002ade0


	//   ....[117]....
        /*0d80*/ 	.word	0x0002ae40


	//   ....[118]....
        /*0d84*/ 	.word	0x0002aec0


	//   ....[119]....
        /*0d88*/ 	.word	0x0002af20


	//   ....[120]....
        /*0d8c*/ 	.word	0x0002afa0


	//   ....[121]....
        /*0d90*/ 	.word	0x0002b000


	//   ....[122]....
        /*0d94*/ 	.word	0x0002b080


	//   ....[123]....
        /*0d98*/ 	.word	0x0002b0e0


	//   ....[124]....
        /*0d9c*/ 	.word	0x0002b140


	//   ....[125]....
        /*0da0*/ 	.word	0x0002b1a0


	//   ....[126]....
        /*0da4*/ 	.word	0x0002b220


	//   ....[127]....
        /*0da8*/ 	.word	0x0002b280


	//   ....[128]....
        /*0dac*/ 	.word	0x0002b300


	//   ....[129]....
        /*0db0*/ 	.word	0x0002b360


	//   ....[130]....
        /*0db4*/ 	.word	0x0002b3d0


	//   ....[131]....
        /*0db8*/ 	.word	0x0002b430


	//   ....[132]....
        /*0dbc*/ 	.word	0x0002b4b0


	//   ....[133]....
        /*0dc0*/ 	.word	0x0002b510


	//   ....[134]....
        /*0dc4*/ 	.word	0x0002b590


	//   ....[135]....
        /*0dc8*/ 	.word	0x0002b5f0


	//   ....[136]....
        /*0dcc*/ 	.word	0x0002b670


	//   ....[137]....
        /*0dd0*/ 	.word	0x0002b6d0


	//   ....[138]....
        /*0dd4*/ 	.word	0x0002b740


	//   ....[139]....
        /*0dd8*/ 	.word	0x0002b7a0


	//   ....[140]....
        /*0ddc*/ 	.word	0x0002b800


	//   ....[141]....
        /*0de0*/ 	.word	0x0002b940


	//   ....[142]....
        /*0de4*/ 	.word	0x0002bc20


	//   ....[143]....
        /*0de8*/ 	.word	0x0002c040


	//   ....[144]....
        /*0dec*/ 	.word	0x0002c0e0


	//   ....[145]....
        /*0df0*/ 	.word	0x0002c200


	//   ....[146]....
        /*0df4*/ 	.word	0x0002c280


	//   ....[147]....
        /*0df8*/ 	.word	0x0002c300


	//   ....[148]....
        /*0dfc*/ 	.word	0x0002c380


	//   ....[149]....
        /*0e00*/ 	.word	0x0002c400


	//   ....[150]....
        /*0e04*/ 	.word	0x0002c490


	//   ....[151]....
        /*0e08*/ 	.word	0x0002c530


	//   ....[152]....
        /*0e0c*/ 	.word	0x0002c5e0


	//   ....[153]....
        /*0e10*/ 	.word	0x0002c660


	//   ....[154]....
        /*0e14*/ 	.word	0x0002c6e0


	//   ....[155]....
        /*0e18*/ 	.word	0x0002c760


	//   ....[156]....
        /*0e1c*/ 	.word	0x0002c7f0


	//   ....[157]....
        /*0e20*/ 	.word	0x0002c870


	//   ....[158]....
        /*0e24*/ 	.word	0x0002c910


	//   ....[159]....
        /*0e28*/ 	.word	0x0002c9a0


	//   ....[160]....
        /*0e2c*/ 	.word	0x0002cad0


	//----- nvinfo : EIATTR_REG_RECONFIG
	.align		4
.L_1135:
        /*0e30*/ 	.byte	0x01, 0x54
	.zero		2


	//----- nvinfo : EIATTR_SYSCALL_OFFSETS
	.align		4
        /*0e34*/ 	.byte	0x04, 0x46
        /*0e36*/ 	.short	(.L_1137 - .L_1136)


	//   ....[0]....
.L_1136:
        /*0e38*/ 	.word	0x00001a50


	//   ....[1]....
        /*0e3c*/ 	.word	0x00001ba0


	//   ....[2]....
        /*0e40*/ 	.word	0x0000d1c0


	//   ....[3]....
        /*0e44*/ 	.word	0x0000d690


	//   ....[4]....
        /*0e48*/ 	.word	0x00025800


	//   ....[5]....
        /*0e4c*/ 	.word	0x000259b0


	//   ....[6]....
        /*0e50*/ 	.word	0x00025b00


	//   ....[7]....
        /*0e54*/ 	.word	0x00025c30


	//----- nvinfo : EIATTR_MBARRIER_INSTR_OFFSETS
	.align		4
.L_1137:
        /*0e58*/ 	.byte	0x04, 0x39
        /*0e5a*/ 	.short	(.L_1139 - .L_1138)


	//   ....[0]....
.L_1138:
        /*0e5c*/ 	.word	0x00000300
        /*0e60*/ 	.word	0x000000ff
        /*0e64*/ 	.word	0x0002e800
        /*0e68*/ 	.short	0x0100
        /*0e6a*/ 	.byte	0x08
	.zero		1


	//   ....[1]....
        /*0e6c*/ 	.word	0x00000310
        /*0e70*/ 	.word	0x000000ff
        /*0e74*/ 	.word	0x0002e820
        /*0e78*/ 	.short	0x0100
        /*0e7a*/ 	.byte	0x08
	.zero		1


	//   ....[2]....
        /*0e7c*/ 	.word	0x00000400
        /*0e80*/ 	.word	0x000000ff
        /*0e84*/ 	.word	0x0002e830
        /*0e88*/ 	.short	0x0100
        /*0e8a*/ 	.byte	0x08
	.zero		1


	//   ....[3]....
        /*0e8c*/ 	.word	0x00000410
        /*0e90*/ 	.word	0x000000ff
        /*0e94*/ 	.word	0x0002e840
        /*0e98*/ 	.short	0x0100
        /*0e9a*/ 	.byte	0x08
	.zero		1


	//   ....[4]....
        /*0e9c*/ 	.word	0x00000420
        /*0ea0*/ 	.word	0x000000ff
        /*0ea4*/ 	.word	0x0002e838
        /*0ea8*/ 	.short	0x0100
        /*0eaa*/ 	.byte	0x08
	.zero		1


	//   ....[5]....
        /*0eac*/ 	.word	0x00000430
        /*0eb0*/ 	.word	0x000000ff
        /*0eb4*/ 	.word	0x0002e848
        /*0eb8*/ 	.short	0x0100
        /*0eba*/ 	.byte	0x08
	.zero		1


	//   ....[6]....
        /*0ebc*/ 	.word	0x00000560
        /*0ec0*/ 	.word	0x000000ff
        /*0ec4*/ 	.word	0x0002e850
        /*0ec8*/ 	.short	0x0100
        /*0eca*/ 	.byte	0x08
	.zero		1


	//   ....[7]....
        /*0ecc*/ 	.word	0x00000570
        /*0ed0*/ 	.word	0x000000ff
        /*0ed4*/ 	.word	0x0002e860
        /*0ed8*/ 	.short	0x0100
        /*0eda*/ 	.byte	0x08
	.zero		1


	//   ....[8]....
        /*0edc*/ 	.word	0x00000580
        /*0ee0*/ 	.word	0x000000ff
        /*0ee4*/ 	.word	0x0002e858
        /*0ee8*/ 	.short	0x0100
        /*0eea*/ 	.byte	0x08
	.zero		1


	//   ....[9]....
        /*0eec*/ 	.word	0x00000590
        /*0ef0*/ 	.word	0x000000ff
        /*0ef4*/ 	.word	0x0002e868
        /*0ef8*/ 	.short	0x0100
        /*0efa*/ 	.byte	0x08
	.zero		1


	//   ....[10]....
        /*0efc*/ 	.word	0x00000680
        /*0f00*/ 	.word	0x000000ff
        /*0f04*/ 	.word	0x0002e870
        /*0f08*/ 	.short	0x0100
        /*0f0a*/ 	.byte	0x06
	.zero		1


	//   ....[11]....
        /*0f0c*/ 	.word	0x00000690
        /*0f10*/ 	.word	0x000000ff
        /*0f14*/ 	.word	0x0002e880
        /*0f18*/ 	.short	0x0100
        /*0f1a*/ 	.byte	0x06
	.zero		1


	//   ....[12]....
        /*0f1c*/ 	.word	0x000006a0
        /*0f20*/ 	.word	0x000000ff
        /*0f24*/ 	.word	0x0002e878
        /*0f28*/ 	.short	0x0100
        /*0f2a*/ 	.byte	0x06
	.zero		1


	//   ....[13]....
        /*0f2c*/ 	.word	0x000006b0
        /*0f30*/ 	.word	0x000000ff
        /*0f34*/ 	.word	0x0002e888
        /*0f38*/ 	.short	0x0100
        /*0f3a*/ 	.byte	0x06
	.zero		1


	//   ....[14]....
        /*0f3c*/ 	.word	0x000007e0
        /*0f40*/ 	.word	0x000000ff
        /*0f44*/ 	.word	0x0002e890
        /*0f48*/ 	.short	0x0100
        /*0f4a*/ 	.byte	0x08
	.zero		1


	//   ....[15]....
        /*0f4c*/ 	.word	0x000007f0
        /*0f50*/ 	.word	0x000000ff
        /*0f54*/ 	.word	0x0002e8a0
        /*0f58*/ 	.short	0x0100
        /*0f5a*/ 	.byte	0x08
	.zero		1


	//   ....[16]....
        /*0f5c*/ 	.word	0x00000800
        /*0f60*/ 	.word	0x000000ff
        /*0f64*/ 	.word	0x0002e898
        /*0f68*/ 	.short	0x0100
        /*0f6a*/ 	.byte	0x08
	.zero		1


	//   ....[17]....
        /*0f6c*/ 	.word	0x00000810
        /*0f70*/ 	.word	0x000000ff
        /*0f74*/ 	.word	0x0002e8a8
        /*0f78*/ 	.short	0x0100
        /*0f7a*/ 	.byte	0x08
	.zero		1


	//   ....[18]....
        /*0f7c*/ 	.word	0x00000940
        /*0f80*/ 	.word	0x000000ff
        /*0f84*/ 	.word	0x0002e8b0
        /*0f88*/ 	.short	0x0100
        /*0f8a*/ 	.byte	0x08
	.zero		1


	//   ....[19]....
        /*0f8c*/ 	.word	0x00000950
        /*0f90*/ 	.word	0x000000ff
        /*0f94*/ 	.word	0x0002e8c0
        /*0f98*/ 	.short	0x0100
        /*0f9a*/ 	.byte	0x08
	.zero		1


	//   ....[20]....
        /*0f9c*/ 	.word	0x00000960
        /*0fa0*/ 	.word	0x000000ff
        /*0fa4*/ 	.word	0x0002e8b8
        /*0fa8*/ 	.short	0x0100
        /*0faa*/ 	.byte	0x08
	.zero		1


	//   ....[21]....
        /*0fac*/ 	.word	0x00000970
        /*0fb0*/ 	.word	0x000000ff
        /*0fb4*/ 	.word	0x0002e8c8
        /*0fb8*/ 	.short	0x0100
        /*0fba*/ 	.byte	0x08
	.zero		1


	//   ....[22]....
        /*0fbc*/ 	.word	0x00003210
        /*0fc0*/ 	.word	0x0000006d
        /*0fc4*/ 	.word	0x0002e890
        /*0fc8*/ 	.short	0x010a
        /*0fca*/ 	.byte	0x3f
	.zero		1


	//   ....[23]....
        /*0fcc*/ 	.word	0x00007670
        /*0fd0*/ 	.word	0x0000006d
        /*0fd4*/ 	.word	0x0002e890
        /*0fd8*/ 	.short	0x010a
        /*0fda*/ 	.byte	0x3f
	.zero		1


	//   ....[24]....
        /*0fdc*/ 	.word	0x0000b940
        /*0fe0*/ 	.word	0x0000006d
        /*0fe4*/ 	.word	0x0002e890
        /*0fe8*/ 	.short	0x010a
        /*0fea*/ 	.byte	0x3f
	.zero		1


	//   ....[25]....
        /*0fec*/ 	.word	0x0000c040
        /*0ff0*/ 	.word	0x00000030
        /*0ff4*/ 	.word	0x00000000
        /*0ff8*/ 	.short	0x0101
        /*0ffa*/ 	.byte	0x3f
	.zero		1


	//   ....[26]....
        /*0ffc*/ 	.word	0x0000c080
        /*1000*/ 	.word	0x0000006d
        /*1004*/ 	.word	0x0002e8b0
        /*1008*/ 	.short	0x010a
        /*100a*/ 	.byte	0x3f
	.zero		1


	//   ....[27]....
        /*100c*/ 	.word	0x0000c840
        /*1010*/ 	.word	0x0000006d
        /*1014*/ 	.word	0x00000000
        /*1018*/ 	.short	0x0101
        /*101a*/ 	.byte	0x3f
	.zero		1


	//   ....[28]....
        /*101c*/ 	.word	0x0000d280
        /*1020*/ 	.word	0x00000010
        /*1024*/ 	.word	0x0002e800
        /*1028*/ 	.short	0x010a
        /*102a*/ 	.byte	0x3f
	.zero		1


	//   ....[29]....
        /*102c*/ 	.word	0x0000d2d0
        /*1030*/ 	.word	0x00000010
        /*1034*/ 	.word	0x0002e800
        /*1038*/ 	.short	0x010a
        /*103a*/ 	.byte	0x3f
	.zero		1


	//   ....[30]....
        /*103c*/ 	.word	0x0000df20
        /*1040*/ 	.word	0x00000010
        /*1044*/ 	.word	0x0002e800
        /*1048*/ 	.short	0x010a
        /*104a*/ 	.byte	0x3f
	.zero		1


	//   ....[31]....
        /*104c*/ 	.word	0x000104f0
        /*1050*/ 	.word	0x00000010
        /*1054*/ 	.word	0x0002e800
        /*1058*/ 	.short	0x010a
        /*105a*/ 	.byte	0x3f
	.zero		1


	//   ....[32]....
        /*105c*/ 	.word	0x00012640
        /*1060*/ 	.word	0x0000000e
        /*1064*/ 	.word	0x0002e830
        /*1068*/ 	.short	0x010a
        /*106a*/ 	.byte	0x3f
	.zero		1


	//   ....[33]....
        /*106c*/ 	.word	0x000126f0
        /*1070*/ 	.word	0x0000000e
        /*1074*/ 	.word	0x0002e830
        /*1078*/ 	.short	0x010a
        /*107a*/ 	.byte	0x3f
	.zero		1


	//   ....[34]....
        /*107c*/ 	.word	0x00015880
        /*1080*/ 	.word	0x00000039
        /*1084*/ 	.word	0x00000000
        /*1088*/ 	.short	0x0101
        /*108a*/ 	.byte	0x3f
	.zero		1


	//   ....[35]....
        /*108c*/ 	.word	0x00016eb0
        /*1090*/ 	.word	0x00000003
        /*1094*/ 	.word	0x0002e830
        /*1098*/ 	.short	0x010a
        /*109a*/ 	.byte	0x3f
	.zero		1


	//   ....[36]....
        /*109c*/ 	.word	0x00016f00
        /*10a0*/ 	.word	0x00000003
        /*10a4*/ 	.word	0x0002e830
        /*10a8*/ 	.short	0x010a
        /*10aa*/ 	.byte	0x3f
	.zero		1


	//   ....[37]....
        /*10ac*/ 	.word	0x00018440
        /*10b0*/ 	.word	0x00000003
        /*10b4*/ 	.word	0x0002e850
        /*10b8*/ 	.short	0x010a
        /*10ba*/ 	.byte	0x3f
	.zero		1


	//   ....[38]....
        /*10bc*/ 	.word	0x00018480
        /*10c0*/ 	.word	0x00000003
        /*10c4*/ 	.word	0x0002e850
        /*10c8*/ 	.short	0x010a
        /*10ca*/ 	.byte	0x3f
	.zero		1


	//   ....[39]....
        /*10cc*/ 	.word	0x0001afe0
        /*10d0*/ 	.word	0x000000c8
        /*10d4*/ 	.word	0x00000000
        /*10d8*/ 	.short	0x0101
        /*10da*/ 	.byte	0x3f
	.zero		1


	//   ....[40]....
        /*10dc*/ 	.word	0x0001bcf0
        /*10e0*/ 	.word	0x00000076
        /*10e4*/ 	.word	0x00000000
        /*10e8*/ 	.short	0x0101
        /*10ea*/ 	.byte	0x3f
	.zero		1


	//   ....[41]....
        /*10ec*/ 	.word	0x0001bea0
        /*10f0*/ 	.word	0x00000003
        /*10f4*/ 	.word	0x0002e830
        /*10f8*/ 	.short	0x010a
        /*10fa*/ 	.byte	0x3f
	.zero		1


	//   ....[42]....
        /*10fc*/ 	.word	0x0001bef0
        /*1100*/ 	.word	0x00000003
        /*1104*/ 	.word	0x0002e830
        /*1108*/ 	.short	0x010a
        /*110a*/ 	.byte	0x3f
	.zero		1


	//   ....[43]....
        /*110c*/ 	.word	0x0001d420
        /*1110*/ 	.word	0x00000003
        /*1114*/ 	.word	0x0002e850
        /*1118*/ 	.short	0x010a
        /*111a*/ 	.byte	0x3f
	.zero		1


	//   ....[44]....
        /*111c*/ 	.word	0x0001d460
        /*1120*/ 	.word	0x00000003
        /*1124*/ 	.word	0x0002e850
        /*1128*/ 	.short	0x010a
        /*112a*/ 	.byte	0x3f
	.zero		1


	//   ....[45]....
        /*112c*/ 	.word	0x0001f150
        /*1130*/ 	.word	0x00000076
        /*1134*/ 	.word	0x00000000
        /*1138*/ 	.short	0x0101
        /*113a*/ 	.byte	0x3f
	.zero		1


	//   ....[46]....
        /*113c*/ 	.word	0x0001fe00
        /*1140*/ 	.word	0x00000066
        /*1144*/ 	.word	0x00000000
        /*1148*/ 	.short	0x0101
        /*114a*/ 	.byte	0x3f
	.zero		1


	//   ....[47]....
        /*114c*/ 	.word	0x0001fe90
        /*1150*/ 	.word	0x0000000d
        /*1154*/ 	.word	0x0002e850
        /*1158*/ 	.short	0x010a
        /*115a*/ 	.byte	0x3f
	.zero		1


	//   ....[48]....
        /*115c*/ 	.word	0x0001ff10
        /*1160*/ 	.word	0x0000000d
        /*1164*/ 	.word	0x0002e850
        /*1168*/ 	.short	0x010a
        /*116a*/ 	.byte	0x3f
	.zero		1


	//   ....[49]....
        /*116c*/ 	.word	0x00020a50
        /*1170*/ 	.word	0x00000000
        /*1174*/ 	.word	0x00000000
        /*1178*/ 	.short	0x0101
        /*117a*/ 	.byte	0x3f
	.zero		1


	//   ....[50]....
        /*117c*/ 	.word	0x00022130
        /*1180*/ 	.word	0x00000000
        /*1184*/ 	.word	0x00000000
        /*1188*/ 	.short	0x0101
        /*118a*/ 	.byte	0x3f
	.zero		1


	//   ....[51]....
        /*118c*/ 	.word	0x00024910
        /*1190*/ 	.word	0x0000000b
        /*1194*/ 	.word	0x0002e820
        /*1198*/ 	.short	0x010a
        /*119a*/ 	.byte	0x3f
	.zero		1


	//   ....[52]....
        /*119c*/ 	.word	0x000249e0
        /*11a0*/ 	.word	0x00000008
        /*11a4*/ 	.word	0x0002e8a0
        /*11a8*/ 	.short	0x010a
        /*11aa*/ 	.byte	0x3f
	.zero		1


	//   ....[53]....
        /*11ac*/ 	.word	0x00024c20
        /*11b0*/ 	.word	0x00000008
        /*11b4*/ 	.word	0x0002e8c0
        /*11b8*/ 	.short	0x010a
        /*11ba*/ 	.byte	0x3f
	.zero		1


	//   ....[54]....
        /*11bc*/ 	.word	0x00025000
        /*11c0*/ 	.word	0x00000006
        /*11c4*/ 	.word	0x0002e8a0
        /*11c8*/ 	.short	0x010a
        /*11ca*/ 	.byte	0x3f
	.zero		1


	//   ....[55]....
        /*11cc*/ 	.word	0x00025220
        /*11d0*/ 	.word	0x00000006
        /*11d4*/ 	.word	0x0002e8c0
        /*11d8*/ 	.short	0x010a
        /*11da*/ 	.byte	0x3f
	.zero		1


	//   ....[56]....
        /*11dc*/ 	.word	0x00026230
        /*11e0*/ 	.word	0x00000004
        /*11e4*/ 	.word	0x0002e880
        /*11e8*/ 	.short	0x010a
        /*11ea*/ 	.byte	0x3f
	.zero		1


	//   ....[57]....
        /*11ec*/ 	.word	0x00026410
        /*11f0*/ 	.word	0x00000004
        /*11f4*/ 	.word	0x0002e840
        /*11f8*/ 	.short	0x010a
        /*11fa*/ 	.byte	0x3f
	.zero		1


	//   ....[58]....
        /*11fc*/ 	.word	0x00026790
        /*1200*/ 	.word	0x00000004
        /*1204*/ 	.word	0x0002e820
        /*1208*/ 	.short	0x010a
        /*120a*/ 	.byte	0x3f
	.zero		1


	//   ....[59]....
        /*120c*/ 	.word	0x00026ac0
        /*1210*/ 	.word	0x00000005
        /*1214*/ 	.word	0x0002e880
        /*1218*/ 	.short	0x010a
        /*121a*/ 	.byte	0x3f
	.zero		1


	//   ....[60]....
        /*121c*/ 	.word	0x00026d30
        /*1220*/ 	.word	0x00000005
        /*1224*/ 	.word	0x0002e840
        /*1228*/ 	.short	0x010a
        /*122a*/ 	.byte	0x3f
	.zero		1


	//   ....[61]....
        /*122c*/ 	.word	0x00027030
        /*1230*/ 	.word	0x00000012
        /*1234*/ 	.word	0x0002e870
        /*1238*/ 	.short	0x010a
        /*123a*/ 	.byte	0x3f
	.zero		1


	//   ....[62]....
        /*123c*/ 	.word	0x000270a0
        /*1240*/ 	.word	0x00000012
        /*1244*/ 	.word	0x0002e860
        /*1248*/ 	.short	0x010a
        /*124a*/ 	.byte	0x3f
	.zero		1


	//   ....[63]....
        /*124c*/ 	.word	0x00027b70
        /*1250*/ 	.word	0x00000012
        /*1254*/ 	.word	0x0002e850
        /*1258*/ 	.short	0x0101
        /*125a*/ 	.byte	0x3f
	.zero		1


	//   ....[64]....
        /*125c*/ 	.word	0x00027be0
        /*1260*/ 	.word	0x00000012
        /*1264*/ 	.word	0x00000000
        /*1268*/ 	.short	0x0101
        /*126a*/ 	.byte	0x3f
	.zero		1


	//   ....[65]....
        /*126c*/ 	.word	0x00027de0
        /*1270*/ 	.word	0x00000000
        /*1274*/ 	.word	0x0002e870
        /*1278*/ 	.short	0x010a
        /*127a*/ 	.byte	0x3f
	.zero		1


	//   ....[66]....
        /*127c*/ 	.word	0x00027e50
        /*1280*/ 	.word	0x00000000
        /*1284*/ 	.word	0x0002e860
        /*1288*/ 	.short	0x010a
        /*128a*/ 	.byte	0x3f
	.zero		1


	//   ....[67]....
        /*128c*/ 	.word	0x00028880
        /*1290*/ 	.word	0x00000000
        /*1294*/ 	.word	0x0002e850
        /*1298*/ 	.short	0x0101
        /*129a*/ 	.byte	0x3f
	.zero		1


	//   ....[68]....
        /*129c*/ 	.word	0x000288c0
        /*12a0*/ 	.word	0x00000000
        /*12a4*/ 	.word	0x00000000
        /*12a8*/ 	.short	0x0101
        /*12aa*/ 	.byte	0x3f
	.zero		1


	//   ....[69]....
        /*12ac*/ 	.word	0x00029650
        /*12b0*/ 	.word	0x00000000
        /*12b4*/ 	.word	0x0002e820
        /*12b8*/ 	.short	0x010a
        /*12ba*/ 	.byte	0x3f
	.zero		1


	//   ....[70]....
        /*12bc*/ 	.word	0x00029820
        /*12c0*/ 	.word	0x00000006
        /*12c4*/ 	.word	0x00000000
        /*12c8*/ 	.short	0x010a
        /*12ca*/ 	.byte	0x3f
	.zero		1


	//   ....[71]....
        /*12cc*/ 	.word	0x00029890
        /*12d0*/ 	.word	0x00000007
        /*12d4*/ 	.word	0x00000000
        /*12d8*/ 	.short	0x010a
        /*12da*/ 	.byte	0x3f
	.zero		1


	//   ....[72]....
        /*12dc*/ 	.word	0x000298f0
        /*12e0*/ 	.word	0x00000004
        /*12e4*/ 	.word	0x0002e860
        /*12e8*/ 	.short	0x010a
        /*12ea*/ 	.byte	0x3f
	.zero		1


	//   ....[73]....
        /*12ec*/ 	.word	0x00029940
        /*12f0*/ 	.word	0x00000003
        /*12f4*/ 	.word	0x0002e860
        /*12f8*/ 	.short	0x010a
        /*12fa*/ 	.byte	0x3f
	.zero		1


	//   ....[74]....
        /*12fc*/ 	.word	0x00029980
        /*1300*/ 	.word	0x00000004
        /*1304*/ 	.word	0x0002e880
        /*1308*/ 	.short	0x010a
        /*130a*/ 	.byte	0x3f
	.zero		1


	//   ....[75]....
        /*130c*/ 	.word	0x000299a0
        /*1310*/ 	.word	0x00000003
        /*1314*/ 	.word	0x0002e880
        /*1318*/ 	.short	0x010a
        /*131a*/ 	.byte	0x3f
	.zero		1


	//   ....[76]....
        /*131c*/ 	.word	0x00029a00
        /*1320*/ 	.word	0x0000006d
        /*1324*/ 	.word	0x0002e890
        /*1328*/ 	.short	0x010a
        /*132a*/ 	.byte	0x3f
	.zero		1


	//   ....[77]....
        /*132c*/ 	.word	0x00029a50
        /*1330*/ 	.word	0x0000006d
        /*1334*/ 	.word	0x0002e890
        /*1338*/ 	.short	0x010a
        /*133a*/ 	.byte	0x3f
	.zero		1


	//   ....[78]....
        /*133c*/ 	.word	0x00029aa0
        /*1340*/ 	.word	0x0000006d
        /*1344*/ 	.word	0x0002e890
        /*1348*/ 	.short	0x010a
        /*134a*/ 	.byte	0x3f
	.zero		1


	//   ....[79]....
        /*134c*/ 	.word	0x00029af0
        /*1350*/ 	.word	0x0000006d
        /*1354*/ 	.word	0x0002e8b0
        /*1358*/ 	.short	0x010a
        /*135a*/ 	.byte	0x3f
	.zero		1


	//   ....[80]....
        /*135c*/ 	.word	0x0002a140
        /*1360*/ 	.word	0x00000010
        /*1364*/ 	.word	0x0002e800
        /*1368*/ 	.short	0x010a
        /*136a*/ 	.byte	0x3f
	.zero		1


	//   ....[81]....
        /*136c*/ 	.word	0x0002a690
        /*1370*/ 	.word	0x00000010
        /*1374*/ 	.word	0x0002e800
        /*1378*/ 	.short	0x010a
        /*137a*/ 	.byte	0x3f
	.zero		1


	//   ....[82]....
        /*137c*/ 	.word	0x0002a6e0
        /*1380*/ 	.word	0x0000000e
        /*1384*/ 	.word	0x0002e830
        /*1388*/ 	.short	0x010a
        /*138a*/ 	.byte	0x3f
	.zero		1


	//   ....[83]....
        /*138c*/ 	.word	0x0002a730
        /*1390*/ 	.word	0x00000003
        /*1394*/ 	.word	0x0002e830
        /*1398*/ 	.short	0x010a
        /*139a*/ 	.byte	0x3f
	.zero		1


	//   ....[84]....
        /*139c*/ 	.word	0x0002a780
        /*13a0*/ 	.word	0x00000003
        /*13a4*/ 	.word	0x0002e850
        /*13a8*/ 	.short	0x010a
        /*13aa*/ 	.byte	0x3f
	.zero		1


	//   ....[85]....
        /*13ac*/ 	.word	0x0002a7d0
        /*13b0*/ 	.word	0x00000003
        /*13b4*/ 	.word	0x0002e830
        /*13b8*/ 	.short	0x010a
        /*13ba*/ 	.byte	0x3f
	.zero		1


	//   ....[86]....
        /*13bc*/ 	.word	0x0002a820
        /*13c0*/ 	.word	0x00000003
        /*13c4*/ 	.word	0x0002e850
        /*13c8*/ 	.short	0x010a
        /*13ca*/ 	.byte	0x3f
	.zero		1


	//   ....[87]....
        /*13cc*/ 	.word	0x0002a870
        /*13d0*/ 	.word	0x0000000d
        /*13d4*/ 	.word	0x0002e850
        /*13d8*/ 	.short	0x010a
        /*13da*/ 	.byte	0x3f
	.zero		1


	//   ....[88]....
        /*13dc*/ 	.word	0x0002ba00
        /*13e0*/ 	.word	0x0000000b
        /*13e4*/ 	.word	0x0002e820
        /*13e8*/ 	.short	0x010a
        /*13ea*/ 	.byte	0x3f
	.zero		1


	//   ....[89]....
        /*13ec*/ 	.word	0x0002ba50
        /*13f0*/ 	.word	0x00000008
        /*13f4*/ 	.word	0x0002e8a0
        /*13f8*/ 	.short	0x010a
        /*13fa*/ 	.byte	0x3f
	.zero		1


	//   ....[90]....
        /*13fc*/ 	.word	0x0002baa0
        /*1400*/ 	.word	0x00000008
        /*1404*/ 	.word	0x0002e8c0
        /*1408*/ 	.short	0x010a
        /*140a*/ 	.byte	0x3f
	.zero		1


	//   ....[91]....
        /*140c*/ 	.word	0x0002baf0
        /*1410*/ 	.word	0x00000006
        /*1414*/ 	.word	0x0002e8a0
        /*1418*/ 	.short	0x010a
        /*141a*/ 	.byte	0x3f
	.zero		1


	//   ....[92]....
        /*141c*/ 	.word	0x0002bb40
        /*1420*/ 	.word	0x00000006
        /*1424*/ 	.word	0x0002e8c0
        /*1428*/ 	.short	0x010a
        /*142a*/ 	.byte	0x3f
	.zero		1


	//   ....[93]....
        /*142c*/ 	.word	0x0002bce0
        /*1430*/ 	.word	0x00000004
        /*1434*/ 	.word	0x0002e880
        /*1438*/ 	.short	0x010a
        /*143a*/ 	.byte	0x3f
	.zero		1


	//   ....[94]....
        /*143c*/ 	.word	0x0002bd30
        /*1440*/ 	.word	0x00000004
        /*1444*/ 	.word	0x0002e840
        /*1448*/ 	.short	0x010a
        /*144a*/ 	.byte	0x3f
	.zero		1


	//   ....[95]....
        /*144c*/ 	.word	0x0002bdb0
        /*1450*/ 	.word	0x00000004
        /*1454*/ 	.word	0x0002e820
        /*1458*/ 	.short	0x010a
        /*145a*/ 	.byte	0x3f
	.zero		1


	//   ....[96]....
        /*145c*/ 	.word	0x0002be00
        /*1460*/ 	.word	0x00000005
        /*1464*/ 	.word	0x0002e880
        /*1468*/ 	.short	0x010a
        /*146a*/ 	.byte	0x3f
	.zero		1


	//   ....[97]....
        /*146c*/ 	.word	0x0002be50
        /*1470*/ 	.word	0x00000005
        /*1474*/ 	.word	0x0002e840
        /*1478*/ 	.short	0x010a
        /*147a*/ 	.byte	0x3f
	.zero		1


	//   ....[98]....
        /*147c*/ 	.word	0x0002bea0
        /*1480*/ 	.word	0x00000012
        /*1484*/ 	.word	0x0002e870
        /*1488*/ 	.short	0x010a
        /*148a*/ 	.byte	0x3f
	.zero		1


	//   ....[99]....
        /*148c*/ 	.word	0x0002bef0
        /*1490*/ 	.word	0x00000012
        /*1494*/ 	.word	0x0002e860
        /*1498*/ 	.short	0x010a
        /*149a*/ 	.byte	0x3f
	.zero		1


	//   ....[100]....
        /*149c*/ 	.word	0x0002bf40
        /*14a0*/ 	.word	0x00000000
        /*14a4*/ 	.word	0x0002e870
        /*14a8*/ 	.short	0x010a
        /*14aa*/ 	.byte	0x3f
	.zero		1


	//   ....[101]....
        /*14ac*/ 	.word	0x0002bf90
        /*14b0*/ 	.word	0x00000000
        /*14b4*/ 	.word	0x0002e860
        /*14b8*/ 	.short	0x010a
        /*14ba*/ 	.byte	0x3f
	.zero		1


	//   ....[102]....
        /*14bc*/ 	.word	0x0002c9f0
        /*14c0*/ 	.word	0x00000000
        /*14c4*/ 	.word	0x0002e820
        /*14c8*/ 	.short	0x010a
        /*14ca*/ 	.byte	0x3f
	.zero		1


	//   ....[103]....
        /*14cc*/ 	.word	0x0002cb90
        /*14d0*/ 	.word	0x00000006
        /*14d4*/ 	.word	0x00000000
        /*14d8*/ 	.short	0x010a
        /*14da*/ 	.byte	0x3f
	.zero		1


	//   ....[104]....
        /*14dc*/ 	.word	0x0002cbe0
        /*14e0*/ 	.word	0x00000007
        /*14e4*/ 	.word	0x00000000
        /*14e8*/ 	.short	0x010a
        /*14ea*/ 	.byte	0x3f
	.zero		1


	//   ....[105]....
        /*14ec*/ 	.word	0x0002cc30
        /*14f0*/ 	.word	0x00000004
        /*14f4*/ 	.word	0x0002e860
        /*14f8*/ 	.short	0x010a
        /*14fa*/ 	.byte	0x3f
	.zero		1


	//   ....[106]....
        /*14fc*/ 	.word	0x0002cc80
        /*1500*/ 	.word	0x00000003
        /*1504*/ 	.word	0x0002e860
        /*1508*/ 	.short	0x010a
        /*150a*/ 	.byte	0x3f
	.zero		1


	//   ....[107]....
        /*150c*/ 	.word	0x0002ccd0
        /*1510*/ 	.word	0x00000004
        /*1514*/ 	.word	0x0002e880
        /*1518*/ 	.short	0x010a
        /*151a*/ 	.byte	0x3f
	.zero		1


	//----- nvinfo : EIATTR_NUM_MBARRIERS
	.align		4
.L_1139:
        /*151c*/ 	.byte	0x03, 0x38
        /*151e*/ 	.short	0x0016


	//----- nvinfo : EIATTR_EXIT_INSTR_OFFSETS
	.align		4
        /*1520*/ 	.byte	0x04, 0x1c
        /*1522*/ 	.short	(.L_1141 - .L_1140)


	//   ....[0]....
.L_1140:
        /*1524*/ 	.word	0x000299f0


	//----- nvinfo : EIATTR_MAX_THREADS
	.align		4
.L_1141:
        /*1528*/ 	.byte	0x04, 0x05
        /*152a*/ 	.short	(.L_1143 - .L_1142)
.L_1142:
        /*152c*/ 	.word	0x00000180
        /*1530*/ 	.word	0x00000001
        /*1534*/ 	.word	0x00000001


	//----- nvinfo : EIATTR_CRS_STACK_SIZE
	.align		4
.L_1143:
        /*1538*/ 	.byte	0x04, 0x1e
        /*153a*/ 	.short	(.L_1145 - .L_1144)
.L_1144:
        /*153c*/ 	.word	0x00000000


	//----- nvinfo : EIATTR_CBANK_PARAM_SIZE
	.align		4
.L_1145:
        /*1540*/ 	.byte	0x03, 0x19
        /*1542*/ 	.short	0x0a70


	//----- nvinfo : EIATTR_PARAM_CBANK
	.align		4
        /*1544*/ 	.byte	0x04, 0x0a
        /*1546*/ 	.short	(.L_1147 - .L_1146)
	.align		4
.L_1146:
        /*1548*/ 	.word	index@(.nv.constant0._ZN7cutlass13device_kernelIN5flash11enable_sm90INS1_16FlashAttnFwdSm90INS1_25CollectiveMainloopFwdSm90ILi2EN4cute5tupleIJNS5_1CILi1EEES8_S8_EEENS6_IJNS7_ILi128EEENS7_ILi224EEESA_EEELi128ENS_12float_e4m3_tEfNS_4arch4Sm90ELb1ELb0ELb0ELb1ELb0ELb1ELb0ELb1ELb1ELb0ELb0ELb0EEENS1_21CollectiveEpilogueFwdINS6_IJSA_SA_SB_EEES9_NS_10bfloat16_tESF_Li256ELb1ELb0ELb0ELb1EEENS1_36VarlenDynamicPersistentTileSchedulerILi128ELi224ELi256ELi128ELb0ELb0ELb1ELb1ELb1ELb1EEEEEEEEEvNT_6ParamsE)
        /*154c*/ 	.short	0x0210
        /*154e*/ 	.short	0x0a70


	//----- nvinfo : EIATTR_SW_WAR
	.align		4
.L_1147:
        /*1550*/ 	.byte	0x04, 0x36
        /*1552*/ 	.short	(.L_1149 - .L_1148)
.L_1148:
        /*1554*/ 	.word	0x00000008
.L_1149:


//--------------------- .nv.info._ZN7cutlass13device_kernelIN5flash11enable_sm90INS1_16FlashAttnFwdSm90INS1_25CollectiveMainloopFwdSm90ILi2EN4cute5tupleIJNS5_1CILi1EEES8_S8_EEENS6_IJNS7_ILi192EEENS7_ILi128EEENS7_ILi96EEEEEELi96ENS_12float_e4m3_tEfNS_4arch4Sm90ELb0ELb0ELb0ELb0ELb0ELb0ELb0ELb1ELb1ELb0ELb0ELb0EEENS1_21CollectiveEpilogueFwdINS6_IJSA_SC_SB_EEES9_NS_10bfloat16_tESG_Li384ELb0ELb0ELb0ELb1EEENS1_29StaticPersistentTileSchedulerILb0EEEEEEEEEvNT_6ParamsE --------------------------
	.section	.nv.info._ZN7cutlass13device_kernelIN5flash11enable_sm90INS1_16FlashAttnFwdSm90INS1_25CollectiveMainloopFwdSm90ILi2EN4cute5tupleIJNS5_1CILi1EEES8_S8_EEENS6_IJNS7_ILi192EEENS7_ILi128EEENS7_ILi96EEEEEELi96ENS_12float_e4m3_tEfNS_4arch4Sm90ELb0ELb0ELb0ELb0ELb0ELb0ELb0ELb1ELb1ELb0ELb0ELb0EEENS1_21CollectiveEpilogueFwdINS6_IJSA_SC_SB_EEES9_NS_10bfloat16_tESG_Li384ELb0ELb0ELb0ELb1EEENS1_29StaticPersistentTileSchedulerILb0EEEEEEEEEvNT_6ParamsE,"",@"SHT_CUDA_INFO"
	.sectionflags	@""
	.align	4


	//----- nvinfo : EIATTR_CUDA_API_VERSION
	.align		4
        /*0000*/ 	.byte	0x04, 0x37
        /*0002*/ 	.short	(.L_1151 - .L_1150)
.L_1150:
        /*0004*/ 	.word	0x00000082


	//----- nvinfo : EIATTR_KPARAM_INFO
	.align		4
.L_1151:
        /*0008*/ 	.byte	0x04, 0x17
        /*000a*/ 	.short	(.L_1153 - .L_1152)
.L_1152:
        /*000c*/ 	.word	0x00000000
        /*0010*/ 	.short	0x0000
        /*0012*/ 	.short	0x0070
        /*0014*/ 	.byte	0x00, 0xf0, 0x01, 0x2e


	//----- nvinfo : EIATTR_SPARSE_MMA_MASK
	.align		4
.L_1153:
        /*0018*/ 	.byte	0x03, 0x50
        /*001a*/ 	.short	0x0000


	//----- nvinfo : EIATTR_MAXREG_COUNT
	.align		4
        /*001c*/ 	.byte	0x03, 0x1b
        /*001e*/ 	.short	0x0080


	//----- nvinfo : EIATTR_NUM_BARRIERS
	.align		4
        /*0020*/ 	.byte	0x02, 0x4c
        /*0022*/ 	.byte	0x09
	.zero		1


	//----- nvinfo : EIATTR_EXTERNS
	.align		4
        /*0024*/ 	.byte	0x04, 0x0f
        /*0026*/ 	.short	(.L_1155 - .L_1154)


	//   ....[0]....
	.align		4
.L_1154:
        /*0028*/ 	.word	index@(__assertfail)


	//----- nvinfo : EIATTR_MERCURY_ISA_VERSION
	.align		4
.L_1155:
        /*002c*/ 	.byte	0x03, 0x5f
        /*002e*/ 	.short	0x0101


	//----- nvinfo : EIATTR_INT_WARP_WIDE_INSTR_OFFSETS
	.align		4
        /*0030*/ 	.byte	0x04, 0x31
        /*0032*/ 	.short	(.L_1157 - .L_1156)


	//   ....[0]....
.L_1156:
        /*0034*/ 	.word	0x00000180


	//   ....[1]....
        /*0038*/ 	.word	0x000001b0


	//   ....[2]....
        /*003c*/ 	.word	0x000001c0


	//   ....[3]....
        /*0040*/ 	.word	0x000073a0


	//----- nvinfo : EIATTR_COOP_GROUP_MASK_REGIDS
	.align		4
.L_1157:
        /*0044*/ 	.byte	0x04, 0x29
        /*0046*/ 	.short	(.L_1159 - .L_1158)


	//   ....[0]....
.L_1158:
        /*0048*/ 	.word	0xffffffff


	//   ....[1]....
        /*004c*/ 	.word	0xffffffff


	//   ....[2]....
        /*0050*/ 	.word	0xffffffff


	//   ....[3]....
        /*0054*/ 	.word	0xffffffff


	//   ....[4]....
        /*0058*/ 	.word	0xffffffff


	//   ....[5]....
        /*005c*/ 	.word	0xffffffff


	//   ....[6]....
        /*0060*/ 	.word	0xffffffff


	//   ....[7]....
        /*0064*/ 	.word	0xffffffff


	//   ....[8]....
        /*0068*/ 	.word	0xffffffff


	//   ....[9]....
        /*006c*/ 	.word	0xffffffff


	//   ....[10]....
        /*0070*/ 	.word	0xffffffff


	//   ....[11]....
        /*0074*/ 	.word	0xffffffff


	//   ....[12]....
        /*0078*/ 	.word	0xffffffff


	//   ....[13]....
        /*007c*/ 	.word	0xffffffff


	//   ....[14]....
        /*0080*/ 	.word	0xffffffff


	//   ....[15]....
        /*0084*/ 	.word	0xffffffff


	//   ....[16]....
        /*0088*/ 	.word	0xffffffff


	//   ....[17]....
        /*008c*/ 	.word	0xffffffff


	//   ....[18]....
        /*0090*/ 	.word	0xffffffff


	//   ....[19]....
        /*0094*/ 	.word	0xffffffff


	//   ....[20]....
        /*0098*/ 	.word	0xffffffff


	//   ....[21]....
        /*009c*/ 	.word	0xffffffff


	//   ....[22]....
        /*00a0*/ 	.word	0xffffffff


	//   ....[23]....
        /*00a4*/ 	.word	0xffffffff


	//   ....[24]....
        /*00a8*/ 	.word	0xffffffff


	//   ....[25]....
        /*00ac*/ 	.word	0xffffffff


	//   ....[26]....
        /*00b0*/ 	.word	0xffffffff


	//   ....[27]....
        /*00b4*/ 	.word	0xffffffff


	//   ....[28]....
        /*00b8*/ 	.word	0xffffffff


	//   ....[29]....
        /*00bc*/ 	.word	0xffffffff


	//   ....[30]....
        /*00c0*/ 	.word	0xffffffff


	//   ....[31]....
        /*00c4*/ 	.word	0xffffffff


	//   ....[32]....
        /*00c8*/ 	.word	0xffffffff


	//   ....[33]....
        /*00cc*/ 	.word	0xffffffff


	//   ....[34]....
        /*00d0*/ 	.word	0xffffffff


	//   ....[35]....
        /*00d4*/ 	.word	0xffffffff


	//   ....[36]....
        /*00d8*/ 	.word	0xffffffff


	//   ....[37]....
        /*00dc*/ 	.word	0xffffffff


	//   ....[38]....
        /*00e0*/ 	.word	0xffffffff


	//   ....[39]....
        /*00e4*/ 	.word	0xffffffff


	//   ....[40]....
        /*00e8*/ 	.word	0xffffffff


	//   ....[41]....
        /*00ec*/ 	.word	0xffffffff


	//   ....[42]....
        /*00f0*/ 	.word	0xffffffff


	//   ....[43]....
        /*00f4*/ 	.word	0xffffffff


	//   ....[44]....
        /*00f8*/ 	.word	0xffffffff


	//   ....[45]....
        /*00fc*/ 	.word	0xffffffff


	//   ....[46]....
        /*0100*/ 	.word	0xffffffff


	//   ....[47]....
        /*0104*/ 	.word	0x0500000f


	//----- nvinfo : EIATTR_COOP_GROUP_INSTR_OFFSETS
	.align		4
.L_1159:
        /*0108*/ 	.byte	0x04, 0x28
        /*010a*/ 	.short	(.L_1161 - .L_1160)


	//   ....[0]....
.L_1160:
        /*010c*/ 	.word	0x00000050


	//   ....[1]....
        /*0110*/ 	.word	0x00000190


	//   ....[2]....
        /*0114*/ 	.word	0x000001e0


	//   ....[3]....
        /*0118*/ 	.word	0x000003d0


	//   ....[4]....
        /*011c*/ 	.word	0x00000530


	//   ....[5]....
        /*0120*/ 	.word	0x00000650


	//   ....[6]....
        /*0124*/ 	.word	0x000007b0


	//   ....[7]....
        /*0128*/ 	.word	0x00000dd0


	//   ....[8]....
        /*012c*/ 	.word	0x00002240


	//   ....[9]....
        /*0130*/ 	.word	0x00002330


	//   ....[10]....
        /*0134*/ 	.word	0x00002880


	//   ....[11]....
        /*0138*/ 	.word	0x000028f0


	//   ....[12]....
        /*013c*/ 	.word	0x00003d20


	//   ....[13]....
        /*0140*/ 	.word	0x00003d50


	//   ....[14]....
        /*0144*/ 	.word	0x00003de0


	//   ....[15]....
        /*0148*/ 	.word	0x00003df0


	//   ....[16]....
        /*014c*/ 	.word	0x000054d0


	//   ....[17]....
        /*0150*/ 	.word	0x000054e0


	//   ....[18]....
        /*0154*/ 	.word	0x00005560


	//   ....[19]....
        /*0158*/ 	.word	0x00005570


	//   ....[20]....
        /*015c*/ 	.word	0x00006220


	//   ....[21]....
        /*0160*/ 	.word	0x00006230


	//   ....[22]....
        /*0164*/ 	.word	0x00006240


	//   ....[23]....
        /*0168*/ 	.word	0x00006250


	//   ....[24]....
        /*016c*/ 	.word	0x00006260


	//   ....[25]....
        /*0170*/ 	.word	0x00006270


	//   ....[26]....
        /*0174*/ 	.word	0x00006280


	//   ....[27]....
        /*0178*/ 	.word	0x00006290


	//   ....[28]....
        /*017c*/ 	.word	0x000062c0


	//   ....[29]....
        /*0180*/ 	.word	0x000062d0


	//   ....[30]....
        /*0184*/ 	.word	0x00006300


	//   ....[31]....
        /*0188*/ 	.word	0x00006310


	//   ....[32]....
        /*018c*/ 	.word	0x00006340


	//   ....[33]....
        /*0190*/ 	.word	0x00006350


	//   ....[34]....
        /*0194*/ 	.word	0x00006380


	//   ....[35]....
        /*0198*/ 	.word	0x00006390


	//   ....[36]....
        /*019c*/ 	.word	0x000063c0


	//   ....[37]....
        /*01a0*/ 	.word	0x000063d0


	//   ....[38]....
        /*01a4*/ 	.word	0x00006400


	//   ....[39]....
        /*01a8*/ 	.word	0x00006410


	//   ....[40]....
        /*01ac*/ 	.word	0x00006420


	//   ....[41]....
        /*01b0*/ 	.word	0x00006430


	//   ....[42]....
        /*01b4*/ 	.word	0x00006460


	//   ....[43]....
        /*01b8*/ 	.word	0x00006490


	//   ....[44]....
        /*01bc*/ 	.word	0x00006640


	//   ....[45]....
        /*01c0*/ 	.word	0x000074e0


	//   ....[46]....
        /*01c4*/ 	.word	0x000093a0


	//   ....[47]....
        /*01c8*/ 	.word	0x00009890


	//----- nvinfo : EIATTR_REG_RECONFIG
	.align		4
.L_1161:
        /*01cc*/ 	.byte	0x01, 0x54
	.zero		2


	//----- nvinfo : EIATTR_SYSCALL_OFFSETS
	.align		4
        /*01d0*/ 	.byte	0x04, 0x46
        /*01d2*/ 	.short	(.L_1163 - .L_1162)


	//   ....[0]....
.L_1162:
        /*01d4*/ 	.word	0x00001450


	//   ....[1]....
        /*01d8*/ 	.word	0x00006e70


	//   ....[2]....
        /*01dc*/ 	.word	0x00006fc0


	//   ....[3]....
        /*01e0*/ 	.word	0x00007100


	//   ....[4]....
        /*01e4*/ 	.word	0x00007220


	//----- nvinfo : EIATTR_MBARRIER_INSTR_OFFSETS
	.align		4
.L_1163:
        /*01e8*/ 	.byte	0x04, 0x39
        /*01ea*/ 	.short	(.L_1165 - .L_1164)


	//   ....[0]....
.L_1164:
        /*01ec*/ 	.word	0x00000280
        /*01f0*/ 	.word	0x000000ff
        /*01f4*/ 	.word	0x00019c00
        /*01f8*/ 	.short	0x0100
        /*01fa*/ 	.byte	0x06
	.zero		1


	//   ....[1]....
        /*01fc*/ 	.word	0x00000290
        /*0200*/ 	.word	0x000000ff
        /*0204*/ 	.word	0x00019c20
        /*0208*/ 	.short	0x0100
        /*020a*/ 	.byte	0x06
	.zero		1


	//   ....[2]....
        /*020c*/ 	.word	0x00000380
        /*0210*/ 	.word	0x000000ff
        /*0214*/ 	.word	0x00019c30
        /*0218*/ 	.short	0x0100
        /*021a*/ 	.byte	0x08
	.zero		1


	//   ....[3]....
        /*021c*/ 	.word	0x00000390
        /*0220*/ 	.word	0x000000ff
        /*0224*/ 	.word	0x00019c40
        /*0228*/ 	.short	0x0100
        /*022a*/ 	.byte	0x08
	.zero		1


	//   ....[4]....
        /*022c*/ 	.word	0x000003a0
        /*0230*/ 	.word	0x000000ff
        /*0234*/ 	.word	0x00019c38
        /*0238*/ 	.short	0x0100
        /*023a*/ 	.byte	0x08
	.zero		1


	//   ....[5]....
        /*023c*/ 	.word	0x000003b0
        /*0240*/ 	.word	0x000000ff
        /*0244*/ 	.word	0x00019c48
        /*0248*/ 	.short	0x0100
        /*024a*/ 	.byte	0x08
	.zero		1


	//   ....[6]....
        /*024c*/ 	.word	0x000004e0
        /*0250*/ 	.word	0x000000ff
        /*0254*/ 	.word	0x00019c50
        /*0258*/ 	.short	0x0100
        /*025a*/ 	.byte	0x08
	.zero		1


	//   ....[7]....
        /*025c*/ 	.word	0x000004f0
        /*0260*/ 	.word	0x000000ff
        /*0264*/ 	.word	0x00019c60
        /*0268*/ 	.short	0x0100
        /*026a*/ 	.byte	0x08
	.zero		1


	//   ....[8]....
        /*026c*/ 	.word	0x00000500
        /*0270*/ 	.word	0x000000ff
        /*0274*/ 	.word	0x00019c58
        /*0278*/ 	.short	0x0100
        /*027a*/ 	.byte	0x08
	.zero		1


	//   ....[9]....
        /*027c*/ 	.word	0x00000510
        /*0280*/ 	.word	0x000000ff
        /*0284*/ 	.word	0x00019c68
        /*0288*/ 	.short	0x0100
        /*028a*/ 	.byte	0x08
	.zero		1


	//   ....[10]....
        /*028c*/ 	.word	0x00000600
        /*0290*/ 	.word	0x000000ff
        /*0294*/ 	.word	0x00019c70
        /*0298*/ 	.short	0x0100
        /*029a*/ 	.byte	0x06
	.zero		1


	//   ....[11]....
        /*029c*/ 	.word	0x00000610
        /*02a0*/ 	.word	0x000000ff
        /*02a4*/ 	.word	0x00019c80
        /*02a8*/ 	.short	0x0100
        /*02aa*/ 	.byte	0x06
	.zero		1


	//   ....[12]....
        /*02ac*/ 	.word	0x00000620
        /*02b0*/ 	.word	0x000000ff
        /*02b4*/ 	.word	0x00019c78
        /*02b8*/ 	.short	0x0100
        /*02ba*/ 	.byte	0x06
	.zero		1


	//   ....[13]....
        /*02bc*/ 	.word	0x00000630
        /*02c0*/ 	.word	0x000000ff
        /*02c4*/ 	.word	0x00019c88
        /*02c8*/ 	.short	0x0100
        /*02ca*/ 	.byte	0x06
	.zero		1


	//   ....[14]....
        /*02cc*/ 	.word	0x00000760
        /*02d0*/ 	.word	0x000000ff
        /*02d4*/ 	.word	0x00019c90
        /*02d8*/ 	.short	0x0100
        /*02da*/ 	.byte	0x08
	.zero		1


	//   ....[15]....
        /*02dc*/ 	.word	0x00000770
        /*02e0*/ 	.word	0x000000ff
        /*02e4*/ 	.word	0x00019ca0
        /*02e8*/ 	.short	0x0100
        /*02ea*/ 	.byte	0x08
	.zero		1


	//   ....[16]....
        /*02ec*/ 	.word	0x00000780
        /*02f0*/ 	.word	0x000000ff
        /*02f4*/ 	.word	0x00019c98
        /*02f8*/ 	.short	0x0100
        /*02fa*/ 	.byte	0x08
	.zero		1


	//   ....[17]....
        /*02fc*/ 	.word	0x00000790
        /*0300*/ 	.word	0x000000ff
        /*0304*/ 	.word	0x00019ca8
        /*0308*/ 	.short	0x0100
        /*030a*/ 	.byte	0x08
	.zero		1


	//   ....[18]....
        /*030c*/ 	.word	0x000008c0
        /*0310*/ 	.word	0x000000ff
        /*0314*/ 	.word	0x00019cb0
        /*0318*/ 	.short	0x0100
        /*031a*/ 	.byte	0x08
	.zero		1


	//   ....[19]....
        /*031c*/ 	.word	0x000008d0
        /*0320*/ 	.word	0x000000ff
        /*0324*/ 	.word	0x00019cc0
        /*0328*/ 	.short	0x0100
        /*032a*/ 	.byte	0x08
	.zero		1


	//   ....[20]....
        /*032c*/ 	.word	0x000008e0
        /*0330*/ 	.word	0x000000ff
        /*0334*/ 	.word	0x00019cb8
        /*0338*/ 	.short	0x0100
        /*033a*/ 	.byte	0x08
	.zero		1


	//   ....[21]....
        /*033c*/ 	.word	0x000008f0
        /*0340*/ 	.word	0x000000ff
        /*0344*/ 	.word	0x00019cc8
        /*0348*/ 	.short	0x0100
        /*034a*/ 	.byte	0x08
	.zero		1


	//   ....[22]....
        /*034c*/ 	.word	0x000014b0
        /*0350*/ 	.word	0x000000ff
        /*0354*/ 	.word	0x00019c00
        /*0358*/ 	.short	0x010a
        /*035a*/ 	.byte	0x30
	.zero		1


	//   ....[23]....
        /*035c*/ 	.word	0x00001530
        /*0360*/ 	.word	0x00000003
        /*0364*/ 	.word	0x00019c30
        /*0368*/ 	.short	0x010a
        /*036a*/ 	.byte	0x3f
	.zero		1


	//   ....[24]....
        /*036c*/ 	.word	0x000015b0
        /*0370*/ 	.word	0x00000003
        /*0374*/ 	.word	0x00019c30
        /*0378*/ 	.short	0x010a
        /*037a*/ 	.byte	0x3f
	.zero		1


	//   ....[25]....
        /*037c*/ 	.word	0x00002d30
        /*0380*/ 	.word	0x0000002c
        /*0384*/ 	.word	0x00000000
        /*0388*/ 	.short	0x0101
        /*038a*/ 	.byte	0x3f
	.zero		1


	//   ....[26]....
        /*038c*/ 	.word	0x000036e0
        /*0390*/ 	.word	0x000000ff
        /*0394*/ 	.word	0x00019c30
        /*0398*/ 	.short	0x010a
        /*039a*/ 	.byte	0x13
	.zero		1


	//   ....[27]....
        /*039c*/ 	.word	0x00003720
        /*03a0*/ 	.word	0x000000ff
        /*03a4*/ 	.word	0x00019c30
        /*03a8*/ 	.short	0x010a
        /*03aa*/ 	.byte	0x13
	.zero		1


	//   ....[28]....
        /*03ac*/ 	.word	0x00003880
        /*03b0*/ 	.word	0x000000ff
        /*03b4*/ 	.word	0x00019c50
        /*03b8*/ 	.short	0x010a
        /*03ba*/ 	.byte	0x0b
	.zero		1


	//   ....[29]....
        /*03bc*/ 	.word	0x00003cb0
        /*03c0*/ 	.word	0x000000ff
        /*03c4*/ 	.word	0x00019c50
        /*03c8*/ 	.short	0x010a
        /*03ca*/ 	.byte	0x0b
	.zero		1


	//   ....[30]....
        /*03cc*/ 	.word	0x00004a50
        /*03d0*/ 	.word	0x00000005
        /*03d4*/ 	.word	0x00000000
        /*03d8*/ 	.short	0x0101
        /*03da*/ 	.byte	0x3f
	.zero		1


	//   ....[31]....
        /*03dc*/ 	.word	0x00004ce0
        /*03e0*/ 	.word	0x000000ff
        /*03e4*/ 	.word	0x00000000
        /*03e8*/ 	.short	0x0101
        /*03ea*/ 	.byte	0x06
	.zero		1


	//   ....[32]....
        /*03ec*/ 	.word	0x00005210
        /*03f0*/ 	.word	0x000000ff
        /*03f4*/ 	.word	0x00019c50
        /*03f8*/ 	.short	0x010a
        /*03fa*/ 	.byte	0x05
	.zero		1


	//   ....[33]....
        /*03fc*/ 	.word	0x00005250
        /*0400*/ 	.word	0x000000ff
        /*0404*/ 	.word	0x00019c50
        /*0408*/ 	.short	0x010a
        /*040a*/ 	.byte	0x05
	.zero		1


	//   ....[34]....
        /*040c*/ 	.word	0x00005dc0
        /*0410*/ 	.word	0x000000ff
        /*0414*/ 	.word	0x00000000
        /*0418*/ 	.short	0x0101
        /*041a*/ 	.byte	0x05
	.zero		1


	//   ....[35]....
        /*041c*/ 	.word	0x00006810
        /*0420*/ 	.word	0x000000ff
        /*0424*/ 	.word	0x00000000
        /*0428*/ 	.short	0x0101
        /*042a*/ 	.byte	0x05
	.zero		1


	//   ....[36]....
        /*042c*/ 	.word	0x00007700
        /*0430*/ 	.word	0x00000007
        /*0434*/ 	.word	0x00019c80
        /*0438*/ 	.short	0x010a
        /*043a*/ 	.byte	0x3f
	.zero		1


	//   ....[37]....
        /*043c*/ 	.word	0x00007910
        /*0440*/ 	.word	0x00000007
        /*0444*/ 	.word	0x00019c40
        /*0448*/ 	.short	0x010a
        /*044a*/ 	.byte	0x3f
	.zero		1


	//   ....[38]....
        /*044c*/ 	.word	0x00007d30
        /*0450*/ 	.word	0x000000ff
        /*0454*/ 	.word	0x00019c20
        /*0458*/ 	.short	0x010a
        /*045a*/ 	.byte	0x28
	.zero		1


	//   ....[39]....
        /*045c*/ 	.word	0x00007fc0
        /*0460*/ 	.word	0x00000007
        /*0464*/ 	.word	0x00019c80
        /*0468*/ 	.short	0x010a
        /*046a*/ 	.byte	0x3f
	.zero		1


	//   ....[40]....
        /*046c*/ 	.word	0x000083c0
        /*0470*/ 	.word	0x00000007
        /*0474*/ 	.word	0x00019c40
        /*0478*/ 	.short	0x010a
        /*047a*/ 	.byte	0x3f
	.zero		1


	//   ....[41]....
        /*047c*/ 	.word	0x00008850
        /*0480*/ 	.word	0x0000000e
        /*0484*/ 	.word	0x00019c70
        /*0488*/ 	.short	0x010a
        /*048a*/ 	.byte	0x3f
	.zero		1


	//   ....[42]....
        /*048c*/ 	.word	0x000088c0
        /*0490*/ 	.word	0x0000000e
        /*0494*/ 	.word	0x00019c60
        /*0498*/ 	.short	0x010a
        /*049a*/ 	.byte	0x3f
	.zero		1


	//   ....[43]....
        /*049c*/ 	.word	0x00008ca0
        /*04a0*/ 	.word	0x0000000e
        /*04a4*/ 	.word	0x00019c50
        /*04a8*/ 	.short	0x0101
        /*04aa*/ 	.byte	0x3f
	.zero		1


	//   ....[44]....
        /*04ac*/ 	.word	0x00008d20
        /*04b0*/ 	.word	0x00000004
        /*04b4*/ 	.word	0x00000000
        /*04b8*/ 	.short	0x0101
        /*04ba*/ 	.byte	0x3f
	.zero		1


	//   ....[45]....
        /*04bc*/ 	.word	0x00008de0
        /*04c0*/ 	.word	0x00000000
        /*04c4*/ 	.word	0x00019c70
        /*04c8*/ 	.short	0x010a
        /*04ca*/ 	.byte	0x3f
	.zero		1


	//   ....[46]....
        /*04cc*/ 	.word	0x00008e50
        /*04d0*/ 	.word	0x00000000
        /*04d4*/ 	.word	0x00019c60
        /*04d8*/ 	.short	0x010a
        /*04da*/ 	.byte	0x3f
	.zero		1


	//   ....[47]....
        /*04dc*/ 	.word	0x00009290
        /*04e0*/ 	.word	0x00000000
        /*04e4*/ 	.word	0x00019c50
        /*04e8*/ 	.short	0x0101
        /*04ea*/ 	.byte	0x3f
	.zero		1


	//   ....[48]....
        /*04ec*/ 	.word	0x000092e0
        /*04f0*/ 	.word	0x00000003
        /*04f4*/ 	.word	0x00000000
        /*04f8*/ 	.short	0x0101
        /*04fa*/ 	.byte	0x3f
	.zero		1


	//   ....[49]....
        /*04fc*/ 	.word	0x00009380
        /*0500*/ 	.word	0x00000006
        /*0504*/ 	.word	0x00019c20
        /*0508*/ 	.short	0x010a
        /*050a*/ 	.byte	0x3f
	.zero		1


	//   ....[50]....
        /*050c*/ 	.word	0x000094a0
        /*0510*/ 	.word	0x00000005
        /*0514*/ 	.word	0x00000000
        /*0518*/ 	.short	0x010a
        /*051a*/ 	.byte	0x3f
	.zero		1


	//   ....[51]....
        /*051c*/ 	.word	0x00009510
        /*0520*/ 	.word	0x00000009
        /*0524*/ 	.word	0x00000000
        /*0528*/ 	.short	0x010a
        /*052a*/ 	.byte	0x3f
	.zero		1


	//   ....[52]....
        /*052c*/ 	.word	0x00009560
        /*0530*/ 	.word	0x00000013
        /*0534*/ 	.word	0x00019c60
        /*0538*/ 	.short	0x010a
        /*053a*/ 	.byte	0x3f
	.zero		1


	//   ....[53]....
        /*053c*/ 	.word	0x000095b0
        /*0540*/ 	.word	0x00000007
        /*0544*/ 	.word	0x00019c60
        /*0548*/ 	.short	0x010a
        /*054a*/ 	.byte	0x3f
	.zero		1


	//   ....[54]....
        /*054c*/ 	.word	0x000095f0
        /*0550*/ 	.word	0x00000013
        /*0554*/ 	.word	0x00019c80
        /*0558*/ 	.short	0x010a
        /*055a*/ 	.byte	0x3f
	.zero		1


	//   ....[55]....
        /*055c*/ 	.word	0x00009610
        /*0560*/ 	.word	0x00000007
        /*0564*/ 	.word	0x00019c80
        /*0568*/ 	.short	0x010a
        /*056a*/ 	.byte	0x3f
	.zero		1


	//   ....[56]....
        /*056c*/ 	.word	0x00009680
        /*0570*/ 	.word	0x00000003
        /*0574*/ 	.word	0x00019c00
        /*0578*/ 	.short	0x010a
        /*057a*/ 	.byte	0x3f
	.zero		1


	//   ....[57]....
        /*057c*/ 	.word	0x000096d0
        /*0580*/ 	.word	0x00000003
        /*0584*/ 	.word	0x00019c30
        /*0588*/ 	.short	0x010a
        /*058a*/ 	.byte	0x3f
	.zero		1


	//   ....[58]....
        /*058c*/ 	.word	0x00009730
        /*0590*/ 	.word	0x00000007
        /*0594*/ 	.word	0x00019c30
        /*0598*/ 	.short	0x010a
        /*059a*/ 	.byte	0x3f
	.zero		1


	//   ....[59]....
        /*059c*/ 	.word	0x00009790
        /*05a0*/ 	.word	0x00000007
        /*05a4*/ 	.word	0x00019c50
        /*05a8*/ 	.short	0x010a
        /*05aa*/ 	.byte	0x3f
	.zero		1


	//   ....[60]....
        /*05ac*/ 	.word	0x000097f0
        /*05b0*/ 	.word	0x00000004
        /*05b4*/ 	.word	0x00019c50
        /*05b8*/ 	.short	0x010a
        /*05ba*/ 	.byte	0x3f
	.zero		1


	//   ....[61]....
        /*05bc*/ 	.word	0x00009940
        /*05c0*/ 	.word	0x00000007
        /*05c4*/ 	.word	0x00019c80
        /*05c8*/ 	.short	0x010a
        /*05ca*/ 	.byte	0x3f
	.zero		1


	//   ....[62]....
        /*05cc*/ 	.word	0x00009990
        /*05d0*/ 	.word	0x00000007
        /*05d4*/ 	.word	0x00019c40
        /*05d8*/ 	.short	0x010a
        /*05da*/ 	.byte	0x3f
	.zero		1


	//   ....[63]....
        /*05dc*/ 	.word	0x000099e0
        /*05e0*/ 	.word	0x0000001c
        /*05e4*/ 	.word	0x00019c20
        /*05e8*/ 	.short	0x010a
        /*05ea*/ 	.byte	0x3f
	.zero		1


	//   ....[64]....
        /*05ec*/ 	.word	0x00009a30
        /*05f0*/ 	.word	0x00000007
        /*05f4*/ 	.word	0x00019c80
        /*05f8*/ 	.short	0x010a
        /*05fa*/ 	.byte	0x3f
	.zero		1


	//   ....[65]....
        /*05fc*/ 	.word	0x00009a80
        /*0600*/ 	.word	0x00000007
        /*0604*/ 	.word	0x00019c40
        /*0608*/ 	.short	0x010a
        /*060a*/ 	.byte	0x3f
	.zero		1


	//   ....[66]....
        /*060c*/ 	.word	0x00009ad0
        /*0610*/ 	.word	0x0000000e
        /*0614*/ 	.word	0x00019c70
        /*0618*/ 	.short	0x010a
        /*061a*/ 	.byte	0x3f
	.zero		1


	//   ....[67]....
        /*061c*/ 	.word	0x00009b20
        /*0620*/ 	.word	0x0000000e
        /*0624*/ 	.word	0x00019c60
        /*0628*/ 	.short	0x010a
        /*062a*/ 	.byte	0x3f
	.zero		1


	//   ....[68]....
        /*062c*/ 	.word	0x00009b70
        /*0630*/ 	.word	0x00000000
        /*0634*/ 	.word	0x00019c70
        /*0638*/ 	.short	0x010a
        /*063a*/ 	.byte	0x3f
	.zero		1


	//   ....[69]....
        /*063c*/ 	.word	0x00009bc0
        /*0640*/ 	.word	0x00000000
        /*0644*/ 	.word	0x00019c60
        /*0648*/ 	.short	0x010a
        /*064a*/ 	.byte	0x3f
	.zero		1


	//   ....[70]....
        /*064c*/ 	.word	0x00009c10
        /*0650*/ 	.word	0x00000006
        /*0654*/ 	.word	0x00019c20
        /*0658*/ 	.short	0x010a
        /*065a*/ 	.byte	0x3f
	.zero		1


	//   ....[71]....
        /*065c*/ 	.word	0x00009c60
        /*0660*/ 	.word	0x00000005
        /*0664*/ 	.word	0x00000000
        /*0668*/ 	.short	0x010a
        /*066a*/ 	.byte	0x3f
	.zero		1


	//   ....[72]....
        /*066c*/ 	.word	0x00009cb0
        /*0670*/ 	.word	0x00000009
        /*0674*/ 	.word	0x00000000
        /*0678*/ 	.short	0x010a
        /*067a*/ 	.byte	0x3f
	.zero		1


	//   ....[73]....
        /*067c*/ 	.word	0x00009d00
        /*0680*/ 	.word	0x00000013
        /*0684*/ 	.word	0x00019c60
        /*0688*/ 	.short	0x010a
        /*068a*/ 	.byte	0x3f
	.zero		1


	//   ....[74]....
        /*068c*/ 	.word	0x00009d50
        /*0690*/ 	.word	0x00000007
        /*0694*/ 	.word	0x00019c60
        /*0698*/ 	.short	0x010a
        /*069a*/ 	.byte	0x3f
	.zero		1


	//   ....[75]....
        /*069c*/ 	.word	0x00009da0
        /*06a0*/ 	.word	0x00000013
        /*06a4*/ 	.word	0x00019c80
        /*06a8*/ 	.short	0x010a
        /*06aa*/ 	.byte	0x3f
	.zero		1


	//----- nvinfo : EIATTR_NUM_MBARRIERS
	.align		4
.L_1165:
        /*06ac*/ 	.byte	0x03, 0x38
        /*06ae*/ 	.short	0x0016


	//----- nvinfo : EIATTR_EXIT_INSTR_OFFSETS
	.align		4
        /*06b0*/ 	.byte	0x04, 0x1c
        /*06b2*/ 	.short	(.L_1167 - .L_1166)


	//   ....[0]....
.L_1166:
        /*06b4*/ 	.word	0x00000a10


	//   ....[1]....
        /*06b8*/ 	.word	0x000068c0


	//   ....[2]....
        /*06bc*/ 	.word	0x000093c0


	//   ....[3]....
        /*06c0*/ 	.word	0x00009660


	//----- nvinfo : EIATTR_MAX_THREADS
	.align		4
.L_1167:
        /*06c4*/ 	.byte	0x04, 0x05
        /*06c6*/ 	.short	(.L_1169 - .L_1168)
.L_1168:
        /*06c8*/ 	.word	0x00000200
        /*06cc*/ 	.word	0x00000001
        /*06d0*/ 	.word	0x00000001


	//----- nvinfo : EIATTR_CRS_STACK_SIZE
	.align		4
.L_1169:
        /*06d4*/ 	.byte	0x04, 0x1e
        /*06d6*/ 	.short	(.L_1171 - .L_1170)
.L_1170:
        /*06d8*/ 	.word	0x00000000


	//----- nvinfo : EIATTR_CBANK_PARAM_SIZE
	.align		4
.L_1171:
        /*06dc*/ 	.byte	0x03, 0x19
        /*06de*/ 	.short	0x0bf0


	//----- nvinfo : EIATTR_PARAM_CBANK
	.align		4
        /*06e0*/ 	.byte	0x04, 0x0a
        /*06e2*/ 	.short	(.L_1173 - .L_1172)
	.align		4
.L_1172:
        /*06e4*/ 	.word	index@(.nv.constant0._ZN7cutlass13device_kernelIN5flash11enable_sm90INS1_16FlashAttnFwdSm90INS1_25CollectiveMainloopFwdSm90ILi2EN4cute5tupleIJNS5_1CILi1EEES8_S8_EEENS6_IJNS7_ILi192EEENS7_ILi128EEENS7_ILi96EEEEEELi96ENS_12float_e4m3_tEfNS_4arch4Sm90ELb0ELb0ELb0ELb0ELb0ELb0ELb0ELb1ELb1ELb0ELb0ELb0EEENS1_21CollectiveEpilogueFwdINS6_IJSA_SC_SB_EEES9_NS_10bfloat16_tESG_Li384ELb0ELb0ELb0ELb1EEENS1_29StaticPersistentTileSchedulerILb0EEEEEEEEEvNT_6ParamsE)
        /*06e8*/ 	.short	0x0210
        /*06ea*/ 	.short	0x0bf0


	//----- nvinfo : EIATTR_SW_WAR
	.align		4
.L_1173:
        /*06ec*/ 	.byte	0x04, 0x36
        /*06ee*/ 	.short	(.L_1175 - .L_1174)
.L_1174:
        /*06f0*/ 	.word	0x00000008
.L_1175:


//--------------------- .nv.info._ZN7cutlass13device_kernelIN5flash11enable_sm90INS1_16FlashAttnFwdSm90INS1_25CollectiveMainloopFwdSm90ILi2EN4cute5tupleIJNS5_1CILi1EEES8_S8_EEENS6_IJNS7_ILi192EEENS7_ILi128EEENS7_ILi96EEEEEELi96ENS_12float_e4m3_tEfNS_4arch4Sm90ELb0ELb0ELb0ELb1ELb0ELb0ELb0ELb1ELb1ELb0ELb0ELb0EEENS1_21CollectiveEpilogueFwdINS6_IJSA_SC_SB_EEES9_NS_10bfloat16_tESG_Li384ELb1ELb0ELb0ELb1EEENS1_36VarlenDynamicPersistentTileSchedulerILi192ELi128ELi384ELi128ELb0ELb0ELb1ELb0ELb1ELb1EEEEEEEEEvNT_6ParamsE --------------------------
	.section	.nv.info._ZN7cutlass13device_kernelIN5flash11enable_sm90INS1_16FlashAttnFwdSm90INS1_25CollectiveMainloopFwdSm90ILi2EN4cute5tupleIJNS5_1CILi1EEES8_S8_EEENS6_IJNS7_ILi192EEENS7_ILi128EEENS7_ILi96EEEEEELi96ENS_12float_e4m3_tEfNS_4arch4Sm90ELb0ELb0ELb0ELb1ELb0ELb0ELb0ELb1ELb1ELb0ELb0ELb0EEENS1_21CollectiveEpilogueFwdINS6_IJSA_SC_SB_EEES9_NS_10bfloat16_tESG_Li384ELb1ELb0ELb0ELb1EEENS1_36VarlenDynamicPersistentTileSchedulerILi192ELi128ELi384ELi128ELb0ELb0ELb1ELb0ELb1ELb1EEEEEEEEEvNT_6ParamsE,"",@"SHT_CUDA_INFO"
	.sectionflags	@""
	.align	4


	//----- nvinfo : EIATTR_CUDA_API_VERSION
	.align		4
        /*0000*/ 	.byte	0x04, 0x37
        /*0002*/ 	.short	(.L_1177 - .L_1176)
.L_1176:
        /*0004*/ 	.word	0x00000082


	//----- nvinfo : EIATTR_KPARAM_INFO
	.align		4
.L_1177:
        /*0008*/ 	.byte	0x04, 0x17
        /*000a*/ 	.short	(.L_1179 - .L_1178)
.L_1178:
        /*000c*/ 	.word	0x00000000
        /*0010*/ 	.short	0x0000
        /*0012*/ 	.short	0x0070
        /*0014*/ 	.byte	0x00, 0xf0, 0x01, 0x28


	//----- nvinfo : EIATTR_SPARSE_MMA_MASK
	.align		4
.L_1179:
        /*0018*/ 	.byte	0x03, 0x50
        /*001a*/ 	.short	0x0000


	//----- nvinfo : EIATTR_MAXREG_COUNT
	.align		4
        /*001c*/ 	.byte	0x03, 0x1b
        /*001e*/ 	.short	0x0080


	//----- nvinfo : EIATTR_NUM_BARRIERS
	.align		4
        /*0020*/ 	.byte	0x02, 0x4c
        /*0022*/ 	.byte	0x09
	.zero		1


	//----- nvinfo : EIATTR_EXTERNS
	.align		4
        /*0024*/ 	.byte	0x04, 0x0f
        /*0026*/ 	.short	(.L_1181 - .L_1180)


	//   ....[0]....
	.align		4
.L_1180:
        /*0028*/ 	.word	index@(__assertfail)


	//----- nvinfo : EIATTR_ANNOTATIONS
	.align		4
.L_1181:
        /*002c*/ 	.byte	0x04, 0x55
        /*002e*/ 	.short	(.L_1183 - .L_1182)


	//   ....[0]....
.L_1182:
        /*0030*/ 	.word	0x00000001
        /*0034*/ 	.byte	0xc0, 0x19, 0x00, 0x00, 0x01, 0x00, 0x00, 0x00, 0x20, 0x1a, 0x00, 0x00, 0x01, 0x00, 0x00, 0x00
        /*0044*/ 	.byte	0x50, 0x7e, 0x00, 0x00, 0x01, 0x00, 0x00, 0x00, 0xc0, 0x7e, 0x00, 0x00, 0x01, 0x00, 0x00, 0x00
        /*0054*/ 	.byte	0xe0, 0x87, 0x00, 0x00, 0x01, 0x00, 0x00, 0x00, 0xb0, 0x88, 0x00, 0x00, 0x01, 0x00, 0x00, 0x00
        /*0064*/ 	.byte	0x00, 0x8e, 0x00, 0x00, 0x01, 0x00, 0x00, 0x00, 0x80, 0x91, 0x00, 0x00, 0x01, 0x00, 0x00, 0x00
        /*0074*/ 	.byte	0xe0, 0x91, 0x00, 0x00, 0x01, 0x00, 0x00, 0x00, 0x70, 0x95, 0x00, 0x00, 0x01, 0x00, 0x00, 0x00
        /*0084*/ 	.byte	0x00, 0xa1, 0x00, 0x00, 0x01, 0x00, 0x00, 0x00, 0x40, 0xa1, 0x00, 0x00, 0x01, 0x00, 0x00, 0x00
        /*0094*/ 	.byte	0xc0, 0xb8, 0x00, 0x00, 0x01, 0x00, 0x00, 0x00, 0x50, 0xc2, 0x00, 0x00


	//----- nvinfo : EIATTR_MERCURY_ISA_VERSION
	.align		4
.L_1183:
        /*00a0*/ 	.byte	0x03, 0x5f
        /*00a2*/ 	.short	0x0101


	//----- nvinfo : EIATTR_UNUSED_LOAD_BYTE_OFFSET
	.align		4
        /*00a4*/ 	.byte	0x04, 0x44
        /*00a6*/ 	.short	(.L_1185 - .L_1184)


	//   ....[0]....
.L_1184:
        /*00a8*/ 	.word	0x00000a30
        /*00ac*/ 	.word	0x0000fff0


	//   ....[1]....
        /*00b0*/ 	.word	0x00006150
        /*00b4*/ 	.word	0x0000fff0


	//----- nvinfo : EIATTR_INT_WARP_WIDE_INSTR_OFFSETS
	.align		4
.L_1185:
        /*00b8*/ 	.byte	0x04, 0x31
        /*00ba*/ 	.short	(.L_1187 - .L_1186)


	//   ....[0]....
.L_1186:
        /*00bc*/ 	.word	0x00000160


	//   ....[1]....
        /*00c0*/ 	.word	0x000001a0


	//   ....[2]....
        /*00c4*/ 	.word	0x00000210


	//   ....[3]....
        /*00c8*/ 	.word	0x000043e0


	//   ....[4]....
        /*00cc*/ 	.word	0x00008f50


	//   ....[5]....
        /*00d0*/ 	.word	0x00008fe0


	//   ....[6]....
        /*00d4*/ 	.word	0x00009710


	//   ....[7]....
        /*00d8*/ 	.word	0x0000b260


	//   ....[8]....
        /*00dc*/ 	.word	0x0000b2f0


	//----- nvinfo : EIATTR_COOP_GROUP_MASK_REGIDS
	.align		4
.L_1187:
        /*00e0*/ 	.byte	0x04, 0x29
        /*00e2*/ 	.short	(.L_1189 - .L_1188)


	//   ....[0]....
.L_1188:
        /*00e4*/ 	.word	0xffffffff


	//   ....[1]....
        /*00e8*/ 	.word	0xffffffff


	//   ....[2]....
        /*00ec*/ 	.word	0xffffffff


	//   ....[3]....
        /*00f0*/ 	.word	0xffffffff


	//   ....[4]....
        /*00f4*/ 	.word	0xffffffff


	//   ....[5]....
        /*00f8*/ 	.word	0xffffffff


	//   ....[6]....
        /*00fc*/ 	.word	0xffffffff


	//   ....[7]....
        /*0100*/ 	.word	0xffffffff


	//   ....[8]....
        /*0104*/ 	.word	0xffffffff


	//   ....[9]....
        /*0108*/ 	.word	0xffffffff


	//   ....[10]....
        /*010c*/ 	.word	0xffffffff


	//   ....[11]....
        /*0110*/ 	.word	0xffffffff


	//   ....[12]....
        /*0114*/ 	.word	0xffffffff


	//   ....[13]....
        /*0118*/ 	.word	0xffffffff


	//   ....[14]....
        /*011c*/ 	.word	0xffffffff


	//   ....[15]....
        /*0120*/ 	.word	0xffffffff


	//   ....[16]....
        /*0124*/ 	.word	0xffffffff


	//   ....[17]....
        /*0128*/ 	.word	0xffffffff


	//   ....[18]....
        /*012c*/ 	.word	0xffffffff


	//   ....[19]....
        /*0130*/ 	.word	0xffffffff


	//   ....[20]....
        /*0134*/ 	.word	0xffffffff


	//   ....[21]....
        /*0138*/ 	.word	0xffffffff


	//   ....[22]....
        /*013c*/ 	.word	0xffffffff


	//   ....[23]....
        /*0140*/ 	.word	0xffffffff


	//   ....[24]....
        /*0144*/ 	.word	0xffffffff


	//   ....[25]....
        /*0148*/ 	.word	0xffffffff


	//   ....[26]....
        /*014c*/ 	.word	0xffffffff


	//   ....[27]....
        /*0150*/ 	.word	0xffffffff


	//   ....[28]....
        /*0154*/ 	.word	0xffffffff


	//   ....[29]....
        /*0158*/ 	.word	0xffffffff


	//   ....[30]....
        /*015c*/ 	.word	0xffffffff


	//   ....[31]....
        /*0160*/ 	.word	0xffffffff


	//   ....[32]....
        /*0164*/ 	.word	0xffffffff


	//   ....[33]....
        /*0168*/ 	.word	0xffffffff


	//   ....[34]....
        /*016c*/ 	.word	0xffffffff


	//   ....[35]....
        /*0170*/ 	.word	0xffffffff


	//   ....[36]....
        /*0174*/ 	.word	0xffffffff


	//   ....[37]....
        /*0178*/ 	.word	0xffffffff


	//   ....[38]....
        /*017c*/ 	.word	0xffffffff


	//   ....[39]....
        /*0180*/ 	.word	0xffffffff


	//   ....[40]....
        /*0184*/ 	.word	0xffffffff


	//   ....[41]....
        /*0188*/ 	.word	0xffffffff


	//   ....[42]....
        /*018c*/ 	.word	0xffffffff


	//   ....[43]....
        /*0190*/ 	.word	0xffffffff


	//   ....[44]....
        /*0194*/ 	.word	0xffffffff


	//   ....[45]....
        /*0198*/ 	.word	0xffffffff


	//   ....[46]....
        /*019c*/ 	.word	0xffffffff


	//   ....[47]....
        /*01a0*/ 	.word	0xffffffff


	//   ....[48]....
        /*01a4*/ 	.word	0xffffffff


	//   ....[49]....
        /*01a8*/ 	.word	0xffffffff


	//   ....[50]....
        /*01ac*/ 	.word	0xffffffff


	//   ....[51]....
        /*01b0*/ 	.word	0xffffffff


	//   ....[52]....
        /*01b4*/ 	.word	0xffffffff


	//   ....[53]....
        /*01b8*/ 	.word	0xffffffff


	//   ....[54]....
        /*01bc*/ 	.word	0xffffffff


	//   ....[55]....
        /*01c0*/ 	.word	0xffffffff


	//   ....[56]....
        /*01c4*/ 	.word	0xffffffff


	//   ....[57]....
        /*01c8*/ 	.word	0xffffffff


	//   ....[58]....
        /*01cc*/ 	.word	0xffffffff


	//   ....[59]....
        /*01d0*/ 	.word	0xffffffff


	//   ....[60]....
        /*01d4*/ 	.word	0xffffffff


	//   ....[61]....
        /*01d8*/ 	.word	0xffffffff


	//   ....[62]....
        /*01dc*/ 	.word	0xffffffff


	//   ....[63]....
        /*01e0*/ 	.word	0xffffffff


	//   ....[64]....
        /*01e4*/ 	.word	0xffffffff


	//   ....[65]....
        /*01e8*/ 	.word	0xffffffff


	//   ....[66]....
        /*01ec*/ 	.word	0xffffffff


	//   ....[67]....
        /*01f0*/ 	.word	0xffffffff


	//   ....[68]....
        /*01f4*/ 	.word	0xffffffff


	//   ....[69]....
        /*01f8*/ 	.word	0xffffffff


	//   ....[70]....
        /*01fc*/ 	.word	0xffffffff


	//   ....[71]....
        /*0200*/ 	.word	0xffffffff


	//   ....[72]....
        /*0204*/ 	.word	0xffffffff


	//   ....[73]....
        /*0208*/ 	.word	0xffffffff


	//   ....[74]....
        /*020c*/ 	.word	0xffffffff


	//   ....[75]....
        /*0210*/ 	.word	0xffffffff


	//   ....[76]....
        /*0214*/ 	.word	0xffffffff


	//   ....[77]....
        /*0218*/ 	.word	0xffffffff


	//   ....[78]....
        /*021c*/ 	.word	0xffffffff


	//   ....[79]....
        /*0220*/ 	.word	0x0500000f


	//   ....[80]....
        /*0224*/ 	.word	0x0500000f


	//----- nvinfo : EIATTR_COOP_GROUP_INSTR_OFFSETS
	.align		4
.L_1189:
        /*0228*/ 	.byte	0x04, 0x28
        /*022a*/ 	.short	(.L_1191 - .L_1190)


	//   ....[0]....
.L_1190:
        /*022c*/ 	.word	0x00000060


	//   ....[1]....
        /*0230*/ 	.word	0x00000170


	//   ....[2]....
        /*0234*/ 	.word	0x000001c0


	//   ....[3]....
        /*0238*/ 	.word	0x000003f0


	//   ....[4]....
        /*023c*/ 	.word	0x00000550


	//   ....[5]....
        /*0240*/ 	.word	0x00000670


	//   ....[6]....
        /*0244*/ 	.word	0x000007d0


	//   ....[7]....
        /*0248*/ 	.word	0x00001660


	//   ....[8]....
        /*024c*/ 	.word	0x000026f0


	//   ....[9]....
        /*0250*/ 	.word	0x000027e0


	//   ....[10]....
        /*0254*/ 	.word	0x00002d30


	//   ....[11]....
        /*0258*/ 	.word	0x00002dc0


	//   ....[12]....
        /*025c*/ 	.word	0x000042c0


	//   ....[13]....
        /*0260*/ 	.word	0x000042d0


	//   ....[14]....
        /*0264*/ 	.word	0x00004370


	//   ....[15]....
        /*0268*/ 	.word	0x00004380


	//   ....[16]....
        /*026c*/ 	.word	0x00005aa0


	//   ....[17]....
        /*0270*/ 	.word	0x00005ac0


	//   ....[18]....
        /*0274*/ 	.word	0x00005b40


	//   ....[19]....
        /*0278*/ 	.word	0x00005b50


	//   ....[20]....
        /*027c*/ 	.word	0x00006810


	//   ....[21]....
        /*0280*/ 	.word	0x00006820


	//   ....[22]....
        /*0284*/ 	.word	0x00006830


	//   ....[23]....
        /*0288*/ 	.word	0x00006840


	//   ....[24]....
        /*028c*/ 	.word	0x00006850


	//   ....[25]....
        /*0290*/ 	.word	0x00006860


	//   ....[26]....
        /*0294*/ 	.word	0x00006870


	//   ....[27]....
        /*0298*/ 	.word	0x00006880


	//   ....[28]....
        /*029c*/ 	.word	0x000068b0


	//   ....[29]....
        /*02a0*/ 	.word	0x000068c0


	//   ....[30]....
        /*02a4*/ 	.word	0x000068f0


	//   ....[31]....
        /*02a8*/ 	.word	0x00006900


	//   ....[32]....
        /*02ac*/ 	.word	0x00006930


	//   ....[33]....
        /*02b0*/ 	.word	0x00006940


	//   ....[34]....
        /*02b4*/ 	.word	0x00006970


	//   ....[35]....
        /*02b8*/ 	.word	0x00006980


	//   ....[36]....
        /*02bc*/ 	.word	0x000069b0


	//   ....[37]....
        /*02c0*/ 	.word	0x000069c0


	//   ....[38]....
        /*02c4*/ 	.word	0x000069d0


	//   ....[39]....
        /*02c8*/ 	.word	0x000069e0


	//   ....[40]....
        /*02cc*/ 	.word	0x00006a50


	//   ....[41]....
        /*02d0*/ 	.word	0x00006a70


	//   ....[42]....
        /*02d4*/ 	.word	0x00006aa0


	//   ....[43]....
        /*02d8*/ 	.word	0x00006ab0


	//   ....[44]....
        /*02dc*/ 	.word	0x00007e80


	//   ....[45]....
        /*02e0*/ 	.word	0x00008070


	//   ....[46]....
        /*02e4*/ 	.word	0x000080a0


	//   ....[47]....
        /*02e8*/ 	.word	0x000080d0


	//   ....[48]....
        /*02ec*/ 	.word	0x00008100


	//   ....[49]....
        /*02f0*/ 	.word	0x00008130


	//   ....[50]....
        /*02f4*/ 	.word	0x00008170


	//   ....[51]....
        /*02f8*/ 	.word	0x000082f0


	//   ....[52]....
        /*02fc*/ 	.word	0x00008320


	//   ....[53]....
        /*0300*/ 	.word	0x00008350


	//   ....[54]....
        /*0304*/ 	.word	0x00008380


	//   ....[55]....
        /*0308*/ 	.word	0x000083b0


	//   ....[56]....
        /*030c*/ 	.word	0x000083f0


	//   ....[57]....
        /*0310*/ 	.word	0x00008470


	//   ....[58]....
        /*0314*/ 	.word	0x000084b0


	//   ....[59]....
        /*0318*/ 	.word	0x00008540


	//   ....[60]....
        /*031c*/ 	.word	0x000098b0


	//   ....[61]....
        /*0320*/ 	.word	0x0000ba80


	//   ....[62]....
        /*0324*/ 	.word	0x0000bab0


	//   ....[63]....
        /*0328*/ 	.word	0x0000bae0


	//   ....[64]....
        /*032c*/ 	.word	0x0000baf0


	//   ....[65]....
        /*0330*/ 	.word	0x0000bb20


	//   ....[66]....
        /*0334*/ 	.word	0x0000bb30


	//   ....[67]....
        /*0338*/ 	.word	0x0000bb60


	//   ....[68]....
        /*033c*/ 	.word	0x0000bba0


	//   ....[69]....
        /*0340*/ 	.word	0x0000bce0


	//   ....[70]....
        /*0344*/ 	.word	0x0000bd10


	//   ....[71]....
        /*0348*/ 	.word	0x0000bd40


	//   ....[72]....
        /*034c*/ 	.word	0x0000bd70


	//   ....[73]....
        /*0350*/ 	.word	0x0000bda0


	//   ....[74]....
        /*0354*/ 	.word	0x0000bde0


	//   ....[75]....
        /*0358*/ 	.word	0x0000be70


	//   ....[76]....
        /*035c*/ 	.word	0x0000beb0


	//   ....[77]....
        /*0360*/ 	.word	0x0000bf40


	//   ....[78]....
        /*0364*/ 	.word	0x0000c370


	//   ....[79]....
        /*0368*/ 	.word	0x0000c860


	//   ....[80]....
        /*036c*/ 	.word	0x0000ccc0


	//----- nvinfo : EIATTR_REG_RECONFIG
	.align		4
.L_1191:
        /*0370*/ 	.byte	0x01, 0x54
	.zero		2


	//----- nvinfo : EIATTR_SYSCALL_OFFSETS
	.align		4
        /*0374*/ 	.byte	0x04, 0x46
        /*0376*/ 	.short	(.L_1193 - .L_1192)


	//   ....[0]....
.L_1192:
        /*0378*/ 	.word	0x00001850


	//   ....[1]....
        /*037c*/ 	.word	0x00009170


	//   ....[2]....
        /*0380*/ 	.word	0x000092f0


	//   ....[3]....
        /*0384*/ 	.word	0x00009430


	//   ....[4]....
        /*0388*/ 	.word	0x00009550


	//----- nvinfo : EIATTR_MBARRIER_INSTR_OFFSETS
	.align		4
.L_1193:
        /*038c*/ 	.byte	0x04, 0x39
        /*038e*/ 	.short	(.L_1195 - .L_1194)


	//   ....[0]....
.L_1194:
        /*0390*/ 	.word	0x000002a0
        /*0394*/ 	.word	0x000000ff
        /*0398*/ 	.word	0x00019c00
        /*039c*/ 	.short	0x0100
        /*039e*/ 	.byte	0x08
	.zero		1


	//   ....[1]....
        /*03a0*/ 	.word	0x000002b0
        /*03a4*/ 	.word	0x000000ff
        /*03a8*/ 	.word	0x00019c20
        /*03ac*/ 	.short	0x0100
        /*03ae*/ 	.byte	0x08
	.zero		1


	//   ....[2]....
        /*03b0*/ 	.word	0x000003a0
        /*03b4*/ 	.word	0x000000ff
        /*03b8*/ 	.word	0x00019c30
        /*03bc*/ 	.short	0x0100
        /*03be*/ 	.byte	0x08
	.zero		1


	//   ....[3]....
        /*03c0*/ 	.word	0x000003b0
        /*03c4*/ 	.word	0x000000ff
        /*03c8*/ 	.word	0x00019c40
        /*03cc*/ 	.short	0x0100
        /*03ce*/ 	.byte	0x08
	.zero		1


	//   ....[4]....
        /*03d0*/ 	.word	0x000003c0
        /*03d4*/ 	.word	0x000000ff
        /*03d8*/ 	.word	0x00019c38
        /*03dc*/ 	.short	0x0100
        /*03de*/ 	.byte	0x08
	.zero		1


	//   ....[5]....
        /*03e0*/ 	.word	0x000003d0
        /*03e4*/ 	.word	0x000000ff
        /*03e8*/ 	.word	0x00019c48
        /*03ec*/ 	.short	0x0100
        /*03ee*/ 	.byte	0x08
	.zero		1


	//   ....[6]....
        /*03f0*/ 	.word	0x00000500
        /*03f4*/ 	.word	0x000000ff
        /*03f8*/ 	.word	0x00019c50
        /*03fc*/ 	.short	0x0100
        /*03fe*/ 	.byte	0x08
	.zero		1


	//   ....[7]....
        /*0400*/ 	.word	0x00000510
        /*0404*/ 	.word	0x000000ff
        /*0408*/ 	.word	0x00019c60
        /*040c*/ 	.short	0x0100
        /*040e*/ 	.byte	0x08
	.zero		1


	//   ....[8]....
        /*0410*/ 	.word	0x00000520
        /*0414*/ 	.word	0x000000ff
        /*0418*/ 	.word	0x00019c58
        /*041c*/ 	.short	0x0100
        /*041e*/ 	.byte	0x08
	.zero		1


	//   ....[9]....
        /*0420*/ 	.word	0x00000530
        /*0424*/ 	.word	0x000000ff
        /*0428*/ 	.word	0x00019c68
        /*042c*/ 	.short	0x0100
        /*042e*/ 	.byte	0x08
	.zero		1


	//   ....[10]....
        /*0430*/ 	.word	0x00000620
        /*0434*/ 	.word	0x000000ff
        /*0438*/ 	.word	0x00019c70
        /*043c*/ 	.short	0x0100
        /*043e*/ 	.byte	0x06
	.zero		1


	//   ....[11]....
        /*0440*/ 	.word	0x00000630
        /*0444*/ 	.word	0x000000ff
        /*0448*/ 	.word	0x00019c80
        /*044c*/ 	.short	0x0100
        /*044e*/ 	.byte	0x06
	.zero		1


	//   ....[12]....
        /*0450*/ 	.word	0x00000640
        /*0454*/ 	.word	0x000000ff
        /*0458*/ 	.word	0x00019c78
        /*045c*/ 	.short	0x0100
        /*045e*/ 	.byte	0x06
	.zero		1


	//   ....[13]....
        /*0460*/ 	.word	0x00000650
        /*0464*/ 	.word	0x000000ff
        /*0468*/ 	.word	0x00019c88
        /*046c*/ 	.short	0x0100
        /*046e*/ 	.byte	0x06
	.zero		1


	//   ....[14]....
        /*0470*/ 	.word	0x00000780
        /*0474*/ 	.word	0x000000ff
        /*0478*/ 	.word	0x00019c90
        /*047c*/ 	.short	0x0100
        /*047e*/ 	.byte	0x08
	.zero		1


	//   ....[15]....
        /*0480*/ 	.word	0x00000790
        /*0484*/ 	.word	0x000000ff
        /*0488*/ 	.word	0x00019ca0
        /*048c*/ 	.short	0x0100
        /*048e*/ 	.byte	0x08
	.zero		1


	//   ....[16]....
        /*0490*/ 	.word	0x000007a0
        /*0494*/ 	.word	0x000000ff
        /*0498*/ 	.word	0x00019c98
        /*049c*/ 	.short	0x0100
        /*049e*/ 	.byte	0x08
	.zero		1


	//   ....[17]....
        /*04a0*/ 	.word	0x000007b0
        /*04a4*/ 	.word	0x000000ff
        /*04a8*/ 	.word	0x00019ca8
        /*04ac*/ 	.short	0x0100
        /*04ae*/ 	.byte	0x08
	.zero		1


	//   ....[18]....
        /*04b0*/ 	.word	0x000008e0
        /*04b4*/ 	.word	0x000000ff
        /*04b8*/ 	.word	0x00019cb0
        /*04bc*/ 	.short	0x0100
        /*04be*/ 	.byte	0x08
	.zero		1


	//   ....[19]....
        /*04c0*/ 	.word	0x000008f0
        /*04c4*/ 	.word	0x000000ff
        /*04c8*/ 	.word	0x00019cc0
        /*04cc*/ 	.short	0x0100
        /*04ce*/ 	.byte	0x08
	.zero		1


	//   ....[20]....
        /*04d0*/ 	.word	0x00000900
        /*04d4*/ 	.word	0x000000ff
        /*04d8*/ 	.word	0x00019cb8
        /*04dc*/ 	.short	0x0100
        /*04de*/ 	.byte	0x08
	.zero		1


	//   ....[21]....
        /*04e0*/ 	.word	0x00000910
        /*04e4*/ 	.word	0x000000ff
        /*04e8*/ 	.word	0x00019cc8
        /*04ec*/ 	.short	0x0100
        /*04ee*/ 	.byte	0x08
	.zero		1


	//   ....[22]....
        /*04f0*/ 	.word	0x00001900
        /*04f4*/ 	.word	0x00000000
        /*04f8*/ 	.word	0x00019c00
        /*04fc*/ 	.short	0x010a
        /*04fe*/ 	.byte	0x3f
	.zero		1


	//   ....[23]....
        /*0500*/ 	.word	0x00001990
        /*0504*/ 	.word	0x00000004
        /*0508*/ 	.word	0x00019c30
        /*050c*/ 	.short	0x010a
        /*050e*/ 	.byte	0x3f
	.zero		1


	//   ....[24]....
        /*0510*/ 	.word	0x00001a40
        /*0514*/ 	.word	0x00000004
        /*0518*/ 	.word	0x00019c30
        /*051c*/ 	.short	0x010a
        /*051e*/ 	.byte	0x3f
	.zero		1


	//   ....[25]....
        /*0520*/ 	.word	0x000030e0
        /*0524*/ 	.word	0x00000032
        /*0528*/ 	.word	0x00000000
        /*052c*/ 	.short	0x0101
        /*052e*/ 	.byte	0x3f
	.zero		1


	//   ....[26]....
        /*0530*/ 	.word	0x00003be0
        /*0534*/ 	.word	0x000000ff
        /*0538*/ 	.word	0x00019c30
        /*053c*/ 	.short	0x010a
        /*053e*/ 	.byte	0x13
	.zero		1


	//   ....[27]....
        /*0540*/ 	.word	0x00003c20
        /*0544*/ 	.word	0x000000ff
        /*0548*/ 	.word	0x00019c30
        /*054c*/ 	.short	0x010a
        /*054e*/ 	.byte	0x13
	.zero		1


	//   ....[28]....
        /*0550*/ 	.word	0x00003d90
        /*0554*/ 	.word	0x000000ff
        /*0558*/ 	.word	0x00019c50
        /*055c*/ 	.short	0x010a
        /*055e*/ 	.byte	0x0e
	.zero		1


	//   ....[29]....
        /*0560*/ 	.word	0x00003dd0
        /*0564*/ 	.word	0x000000ff
        /*0568*/ 	.word	0x00019c50
        /*056c*/ 	.short	0x010a
        /*056e*/ 	.byte	0x0e
	.zero		1


	//   ....[30]....
        /*0570*/ 	.word	0x00004cf0
        /*0574*/ 	.word	0x000000ff
        /*0578*/ 	.word	0x00000000
        /*057c*/ 	.short	0x0101
        /*057e*/ 	.byte	0x06
	.zero		1


	//   ....[31]....
        /*0580*/ 	.word	0x000052a0
        /*0584*/ 	.word	0x000000ff
        /*0588*/ 	.word	0x00000000
        /*058c*/ 	.short	0x0101
        /*058e*/ 	.byte	0x06
	.zero		1


	//   ....[32]....
        /*0590*/ 	.word	0x00005760
        /*0594*/ 	.word	0x0000000e
        /*0598*/ 	.word	0x00019c50
        /*059c*/ 	.short	0x010a
        /*059e*/ 	.byte	0x3f
	.zero		1


	//   ....[33]....
        /*05a0*/ 	.word	0x000057b0
        /*05a4*/ 	.word	0x0000000e
        /*05a8*/ 	.word	0x00019c50
        /*05ac*/ 	.short	0x010a
        /*05ae*/ 	.byte	0x3f
	.zero		1


	//   ....[34]....
        /*05b0*/ 	.word	0x00005df0
        /*05b4*/ 	.word	0x00000003
        /*05b8*/ 	.word	0x00000000
        /*05bc*/ 	.short	0x0101
        /*05be*/ 	.byte	0x3f
	.zero		1


	//   ....[35]....
        /*05c0*/ 	.word	0x000072f0
        /*05c4*/ 	.word	0x00000000
        /*05c8*/ 	.word	0x00000000
        /*05cc*/ 	.short	0x0101
        /*05ce*/ 	.byte	0x3f
	.zero		1


	//   ....[36]....
        /*05d0*/ 	.word	0x00009ac0
        /*05d4*/ 	.word	0x00000005
        /*05d8*/ 	.word	0x00019c80
        /*05dc*/ 	.short	0x010a
        /*05de*/ 	.byte	0x3f
	.zero		1


	//   ....[37]....
        /*05e0*/ 	.word	0x00009cf0
        /*05e4*/ 	.word	0x00000005
        /*05e8*/ 	.word	0x00019c40
        /*05ec*/ 	.short	0x010a
        /*05ee*/ 	.byte	0x3f
	.zero		1


	//   ....[38]....
        /*05f0*/ 	.word	0x0000a180
        /*05f4*/ 	.word	0x000000ff
        /*05f8*/ 	.word	0x00019c20
        /*05fc*/ 	.short	0x010a
        /*05fe*/ 	.byte	0x28
	.zero		1


	//   ....[39]....
        /*0600*/ 	.word	0x0000a470
        /*0604*/ 	.word	0x0000000a
        /*0608*/ 	.word	0x00019c80
        /*060c*/ 	.short	0x010a
        /*060e*/ 	.byte	0x3f
	.zero		1


	//   ....[40]....
        /*0610*/ 	.word	0x0000a890
        /*0614*/ 	.word	0x0000000a
        /*0618*/ 	.word	0x00019c40
        /*061c*/ 	.short	0x010a
        /*061e*/ 	.byte	0x3f
	.zero		1


	//   ....[41]....
        /*0620*/ 	.word	0x0000ad40
        /*0624*/ 	.word	0x0000000c
        /*0628*/ 	.word	0x00019c70
        /*062c*/ 	.short	0x010a
        /*062e*/ 	.byte	0x3f
	.zero		1


	//   ....[42]....
        /*0630*/ 	.word	0x0000adb0
        /*0634*/ 	.word	0x0000000c
        /*0638*/ 	.word	0x00019c60
        /*063c*/ 	.short	0x010a
        /*063e*/ 	.byte	0x3f
	.zero		1


	//   ....[43]....
        /*0640*/ 	.word	0x0000b190
        /*0644*/ 	.word	0x0000000c
        /*0648*/ 	.word	0x00019c50
        /*064c*/ 	.short	0x0101
        /*064e*/ 	.byte	0x3f
	.zero		1


	//   ....[44]....
        /*0650*/ 	.word	0x0000b200
        /*0654*/ 	.word	0x00000003
        /*0658*/ 	.word	0x00000000
        /*065c*/ 	.short	0x0101
        /*065e*/ 	.byte	0x3f
	.zero		1


	//   ....[45]....
        /*0660*/ 	.word	0x0000b3c0
        /*0664*/ 	.word	0x00000002
        /*0668*/ 	.word	0x00019c70
        /*066c*/ 	.short	0x010a
        /*066e*/ 	.byte	0x3f
	.zero		1


	//   ....[46]....
        /*0670*/ 	.word	0x0000b430
        /*0674*/ 	.word	0x00000002
        /*0678*/ 	.word	0x00019c60
        /*067c*/ 	.short	0x010a
        /*067e*/ 	.byte	0x3f
	.zero		1


	//   ....[47]....
        /*0680*/ 	.word	0x0000b810
        /*0684*/ 	.word	0x00000002
        /*0688*/ 	.word	0x00019c50
        /*068c*/ 	.short	0x0101
        /*068e*/ 	.byte	0x3f
	.zero		1


	//   ....[48]....
        /*0690*/ 	.word	0x0000b880
        /*0694*/ 	.word	0x00000000
        /*0698*/ 	.word	0x00000000
        /*069c*/ 	.short	0x0101
        /*069e*/ 	.byte	0x3f
	.zero		1


	//   ....[49]....
        /*06a0*/ 	.word	0x0000c2f0
        /*06a4*/ 	.word	0x00000008
        /*06a8*/ 	.word	0x00019c20
        /*06ac*/ 	.short	0x010a
        /*06ae*/ 	.byte	0x3f
	.zero		1


	//   ....[50]....
        /*06b0*/ 	.word	0x0000c490
        /*06b4*/ 	.word	0x00000006
        /*06b8*/ 	.word	0x00000000
        /*06bc*/ 	.short	0x010a
        /*06be*/ 	.byte	0x3f
	.zero		1


	//   ....[51]....
        /*06c0*/ 	.word	0x0000c500
        /*06c4*/ 	.word	0x00000007
        /*06c8*/ 	.word	0x00000000
        /*06cc*/ 	.short	0x010a
        /*06ce*/ 	.byte	0x3f
	.zero		1


	//   ....[52]....
        /*06d0*/ 	.word	0x0000c550
        /*06d4*/ 	.word	0x00000002
        /*06d8*/ 	.word	0x00019c60
        /*06dc*/ 	.short	0x010a
        /*06de*/ 	.byte	0x3f
	.zero		1


	//   ....[53]....
        /*06e0*/ 	.word	0x0000c5a0
        /*06e4*/ 	.word	0x00000005
        /*06e8*/ 	.word	0x00019c60
        /*06ec*/ 	.short	0x010a
        /*06ee*/ 	.byte	0x3f
	.zero		1


	//   ....[54]....
        /*06f0*/ 	.word	0x0000c5e0
        /*06f4*/ 	.word	0x00000002
        /*06f8*/ 	.word	0x00019c80
        /*06fc*/ 	.short	0x010a
        /*06fe*/ 	.byte	0x3f
	.zero		1


	//   ....[55]....
        /*0700*/ 	.word	0x0000c600
        /*0704*/ 	.word	0x00000005
        /*0708*/ 	.word	0x00019c80
        /*070c*/ 	.short	0x010a
        /*070e*/ 	.byte	0x3f
	.zero		1


	//   ....[56]....
        /*0710*/ 	.word	0x0000c660
        /*0714*/ 	.word	0x00000000
        /*0718*/ 	.word	0x00019c00
        /*071c*/ 	.short	0x010a
        /*071e*/ 	.byte	0x3f
	.zero		1


	//   ....[57]....
        /*0720*/ 	.word	0x0000c6b0
        /*0724*/ 	.word	0x00000004
        /*0728*/ 	.word	0x00019c30
        /*072c*/ 	.short	0x010a
        /*072e*/ 	.byte	0x3f
	.zero		1


	//   ....[58]....
        /*0730*/ 	.word	0x0000c710
        /*0734*/ 	.word	0x00000006
        /*0738*/ 	.word	0x00019c30
        /*073c*/ 	.short	0x010a
        /*073e*/ 	.byte	0x3f
	.zero		1


	//   ....[59]....
        /*0740*/ 	.word	0x0000c770
        /*0744*/ 	.word	0x00000006
        /*0748*/ 	.word	0x00019c50
        /*074c*/ 	.short	0x010a
        /*074e*/ 	.byte	0x3f
	.zero		1


	//   ....[60]....
        /*0750*/ 	.word	0x0000c7c0
        /*0754*/ 	.word	0x0000000e
        /*0758*/ 	.word	0x00019c50
        /*075c*/ 	.short	0x010a
        /*075e*/ 	.byte	0x3f
	.zero		1


	//   ....[61]....
        /*0760*/ 	.word	0x0000c910
        /*0764*/ 	.word	0x00000005
        /*0768*/ 	.word	0x00019c80
        /*076c*/ 	.short	0x010a
        /*076e*/ 	.byte	0x3f
	.zero		1


	//   ....[62]....
        /*0770*/ 	.word	0x0000c960
        /*0774*/ 	.word	0x00000005
        /*0778*/ 	.word	0x00019c40
        /*077c*/ 	.short	0x010a
        /*077e*/ 	.byte	0x3f
	.zero		1


	//   ....[63]....
        /*0780*/ 	.word	0x0000c9b0
        /*0784*/ 	.word	0x0000001a
        /*0788*/ 	.word	0x00019c20
        /*078c*/ 	.short	0x010a
        /*078e*/ 	.byte	0x3f
	.zero		1


	//   ....[64]....
        /*0790*/ 	.word	0x0000ca00
        /*0794*/ 	.word	0x0000000a
        /*0798*/ 	.word	0x00019c80
        /*079c*/ 	.short	0x010a
        /*079e*/ 	.byte	0x3f
	.zero		1


	//   ....[65]....
        /*07a0*/ 	.word	0x0000ca50
        /*07a4*/ 	.word	0x0000000a
        /*07a8*/ 	.word	0x00019c40
        /*07ac*/ 	.short	0x010a
        /*07ae*/ 	.byte	0x3f
	.zero		1


	//   ....[66]....
        /*07b0*/ 	.word	0x0000caa0
        /*07b4*/ 	.word	0x0000000c
        /*07b8*/ 	.word	0x00019c70
        /*07bc*/ 	.short	0x010a
        /*07be*/ 	.byte	0x3f
	.zero		1


	//   ....[67]....
        /*07c0*/ 	.word	0x0000caf0
        /*07c4*/ 	.word	0x0000000c
        /*07c8*/ 	.word	0x00019c60
        /*07cc*/ 	.short	0x010a
        /*07ce*/ 	.byte	0x3f
	.zero		1


	//   ....[68]....
        /*07d0*/ 	.word	0x0000cb40
        /*07d4*/ 	.word	0x00000002
        /*07d8*/ 	.word	0x00019c70
        /*07dc*/ 	.short	0x010a
        /*07de*/ 	.byte	0x3f
	.zero		1


	//   ....[69]....
        /*07e0*/ 	.word	0x0000cb90
        /*07e4*/ 	.word	0x00000002
        /*07e8*/ 	.word	0x00019c60
        /*07ec*/ 	.short	0x010a
        /*07ee*/ 	.byte	0x3f
	.zero		1


	//   ....[70]....
        /*07f0*/ 	.word	0x0000cbe0
        /*07f4*/ 	.word	0x00000008
        /*07f8*/ 	.word	0x00019c20
        /*07fc*/ 	.short	0x010a
        /*07fe*/ 	.byte	0x3f
	.zero		1


	//   ....[71]....
        /*0800*/ 	.word	0x0000cd80
        /*0804*/ 	.word	0x00000006
        /*0808*/ 	.word	0x00000000
        /*080c*/ 	.short	0x010a
        /*080e*/ 	.byte	0x3f
	.zero		1


	//   ....[72]....
        /*0810*/ 	.word	0x0000cdd0
        /*0814*/ 	.word	0x00000007
        /*0818*/ 	.word	0x00000000
        /*081c*/ 	.short	0x010a
        /*081e*/ 	.byte	0x3f
	.zero		1


	//   ....[73]....
        /*0820*/ 	.word	0x0000ce20
        /*0824*/ 	.word	0x00000002
        /*0828*/ 	.word	0x00019c60
        /*082c*/ 	.short	0x010a
        /*082e*/ 	.byte	0x3f
	.zero		1


	//   ....[74]....
        /*0830*/ 	.word	0x0000ce70
        /*0834*/ 	.word	0x00000005
        /*0838*/ 	.word	0x00019c60
        /*083c*/ 	.short	0x010a
        /*083e*/ 	.byte	0x3f
	.zero		1


	//   ....[75]....
        /*0840*/ 	.word	0x0000cec0
        /*0844*/ 	.word	0x00000002
        /*0848*/ 	.word	0x00019c80
        /*084c*/ 	.short	0x010a
        /*084e*/ 	.byte	0x3f
	.zero		1


	//----- nvinfo : EIATTR_NUM_MBARRIERS
	.align		4
.L_1195:
        /*0850*/ 	.byte	0x03, 0x38
        /*0852*/ 	.short	0x0016


	//----- nvinfo : EIATTR_EXIT_INSTR_OFFSETS
	.align		4
        /*0854*/ 	.byte	0x04, 0x1c
        /*0856*/ 	.short	(.L_1197 - .L_1196)


	//   ....[0]....
.L_1196:
        /*0858*/ 	.word	0x00000a70


	//   ....[1]....
        /*085c*/ 	.word	0x00007e20


	//   ....[2]....
        /*0860*/ 	.word	0x0000c650


	//----- nvinfo : EIATTR_MAX_THREADS
	.align		4
.L_1197:
        /*0864*/ 	.byte	0x04, 0x05
        /*0866*/ 	.short	(.L_1199 - .L_1198)
.L_1198:
        /*0868*/ 	.word	0x00000200
        /*086c*/ 	.word	0x00000001
        /*0870*/ 	.word	0x00000001


	//----- nvinfo : EIATTR_CRS_STACK_SIZE
	.align		4
.L_1199:
        /*0874*/ 	.byte	0x04, 0x1e
        /*0876*/ 	.short	(.L_1201 - .L_1200)
.L_1200:
        /*0878*/ 	.word	0x00000000


	//----- nvinfo : EIATTR_CBANK_PARAM_SIZE
	.align		4
.L_1201:
        /*087c*/ 	.byte	0x03, 0x19
        /*087e*/ 	.short	0x0a70


	//----- nvinfo : EIATTR_PARAM_CBANK
	.align		4
        /*0880*/ 	.byte	0x04, 0x0a
        /*0882*/ 	.short	(.L_1203 - .L_1202)
	.align		4
.L_1202:
        /*0884*/ 	.word	index@(.nv.constant0._ZN7cutlass13device_kernelIN5flash11enable_sm90INS1_16FlashAttnFwdSm90INS1_25CollectiveMainloopFwdSm90ILi2EN4cute5tupleIJNS5_1CILi1EEES8_S8_EEENS6_IJNS7_ILi192EEENS7_ILi128EEENS7_ILi96EEEEEELi96ENS_12float_e4m3_tEfNS_4arch4Sm90ELb0ELb0ELb0ELb1ELb0ELb0ELb0ELb1ELb1ELb0ELb0ELb0EEENS1_21CollectiveEpilogueFwdINS6_IJSA_SC_SB_EEES9_NS_10bfloat16_tESG_Li384ELb1ELb0ELb0ELb1EEENS1_36VarlenDynamicPersistentTileSchedulerILi192ELi128ELi384ELi128ELb0ELb0ELb1ELb0ELb1ELb1EEEEEEEEEvNT_6ParamsE)
        /*0888*/ 	.short	0x0210
        /*088a*/ 	.short	0x0a70


	//----- nvinfo : EIATTR_SW_WAR
	.align		4
.L_1203:
        /*088c*/ 	.byte	0x04, 0x36
        /*088e*/ 	.short	(.L_1205 - .L_1204)
.L_1204:
        /*0890*/ 	.word	0x00000008
.L_1205:


//--------------------- .nv.info._ZN7cutlass13device_kernelIN5flash11enable_sm90INS1_16FlashAttnFwdSm90INS1_25CollectiveMainloopFwdSm90ILi2EN4cute5tupleIJNS5_1CILi1EEES8_S8_EEENS6_IJNS7_ILi192EEENS7_ILi128EEENS7_ILi96EEEEEELi96ENS_12float_e4m3_tEfNS_4arch4Sm90ELb0ELb0ELb0ELb1ELb0ELb1ELb0ELb1ELb1ELb0ELb0ELb0EEENS1_21CollectiveEpilogueFwdINS6_IJSA_SC_SB_EEES9_NS_10bfloat16_tESG_Li384ELb1ELb0ELb0ELb1EEENS1_36VarlenDynamicPersistentTileSchedulerILi192ELi128ELi384ELi128ELb0ELb0ELb1ELb0ELb1ELb1EEEEEEEEEvNT_6ParamsE --------------------------
	.section	.nv.info._ZN7cutlass13device_kernelIN5flash11enable_sm90INS1_16FlashAttnFwdSm90INS1_25CollectiveMainloopFwdSm90ILi2EN4cute5tupleIJNS5_1CILi1EEES8_S8_EEENS6_IJNS7_ILi192EEENS7_ILi128EEENS7_ILi96EEEEEELi96ENS_12float_e4m3_tEfNS_4arch4Sm90ELb0ELb0ELb0ELb1ELb0ELb1ELb0ELb1ELb1ELb0ELb0ELb0EEENS1_21CollectiveEpilogueFwdINS6_IJSA_SC_SB_EEES9_NS_10bfloat16_tESG_Li384ELb1ELb0ELb0ELb1EEENS1_36VarlenDynamicPersistentTileSchedulerILi192ELi128ELi384ELi128ELb0ELb0ELb1ELb0ELb1ELb1EEEEEEEEEvNT_6ParamsE,"",@"SHT_CUDA_INFO"
	.sectionflags	@""
	.align	4


	//----- nvinfo : EIATTR_CUDA_API_VERSION
	.align		4
        /*0000*/ 	.byte	0x04, 0x37
        /*0002*/ 	.short	(.L_1207 - .L_1206)
.L_1206:
        /*0004*/ 	.word	0x00000082


	//----- nvinfo : EIATTR_KPARAM_INFO
	.align		4
.L_1207:
        /*0008*/ 	.byte	0x04, 0x17
        /*000a*/ 	.short	(.L_1209 - .L_1208)
.L_1208:
        /*000c*/ 	.word	0x00000000
        /*0010*/ 	.short	0x0000
        /*0012*/ 	.short	0x0070
        /*0014*/ 	.byte	0x00, 0xf0, 0x01, 0x28


	//----- nvinfo : EIATTR_SPARSE_MMA_MASK
	.align		4
.L_1209:
        /*0018*/ 	.byte	0x03, 0x50
        /*001a*/ 	.short	0x0000


	//----- nvinfo : EIATTR_MAXREG_COUNT
	.align		4
        /*001c*/ 	.byte	0x03, 0x1b
        /*001e*/ 	.short	0x0080


	//----- nvinfo : EIATTR_NUM_BARRIERS
	.align		4
        /*0020*/ 	.byte	0x02, 0x4c
        /*0022*/ 	.byte	0x10
	.zero		1


	//----- nvinfo : EIATTR_EXTERNS
	.align		4
        /*0024*/ 	.byte	0x04, 0x0f
        /*0026*/ 	.short	(.L_1211 - .L_1210)


	//   ....[0]....
	.align		4
.L_1210:
        /*0028*/ 	.word	index@(__assertfail)


	//----- nvinfo : EIATTR_ANNOTATIONS
	.align		4
.L_1211:
        /*002c*/ 	.byte	0x04, 0x55
        /*002e*/ 	.short	(.L_1213 - .L_1212)


	//   ....[0]....
.L_1212:
        /* <DEDUP_REMOVED lines=60> */


	//----- nvinfo : EIATTR_MERCURY_ISA_VERSION
	.align		4
.L_1213:
        /*03e0*/ 	.byte	0x03, 0x5f
        /*03e2*/ 	.short	0x0101


	//----- nvinfo : EIATTR_UNUSED_LOAD_BYTE_OFFSET
	.align		4
        /*03e4*/ 	.byte	0x04, 0x44
        /*03e6*/ 	.short	(.L_1215 - .L_1214)


	//   ....[0]....
.L_1214:
        /*03e8*/ 	.word	0x00000ac0
        /*03ec*/ 	.word	0x0000fff0


	//   ....[1]....
        /*03f0*/ 	.word	0x0000f970
        /*03f4*/ 	.word	0x0000fff0


	//----- nvinfo : EIATTR_INT_WARP_WIDE_INSTR_OFFSETS
	.align		4
.L_1215:
        /*03f8*/ 	.byte	0x04, 0x31
        /*03fa*/ 	.short	(.L_1217 - .L_1216)


	//   ....[0]....
.L_1216:
        /*03fc*/ 	.word	0x000001b0


	//   ....[1]....
        /*0400*/ 	.word	0x00000250


	//   ....[2]....
        /*0404*/ 	.word	0x000002c0


	//   ....[3]....
        /*0408*/ 	.word	0x00013dc0


	//   ....[4]....
        /*040c*/ 	.word	0x00013e50


	//   ....[5]....
        /*0410*/ 	.word	0x000144d0


	//   ....[6]....
        /*0414*/ 	.word	0x00014520


	//   ....[7]....
        /*0418*/ 	.word	0x00014650


	//   ....[8]....
        /*041c*/ 	.word	0x00014710


	//   ....[9]....
        /*0420*/ 	.word	0x00016310


	//   ....[10]....
        /*0424*/ 	.word	0x000163a0


	//----- nvinfo : EIATTR_COOP_GROUP_MASK_REGIDS
	.align		4
.L_1217:
        /*0428*/ 	.byte	0x04, 0x29
        /*042a*/ 	.short	(.L_1219 - .L_1218)


	//   ....[0]....
.L_1218:
        /*042c*/ 	.word	0xffffffff


	//   ....[1]....
        /*0430*/ 	.word	0xffffffff


	//   ....[2]....
        /*0434*/ 	.word	0xffffffff


	//   ....[3]....
        /*0438*/ 	.word	0xffffffff


	//   ....[4]....
        /*043c*/ 	.word	0xffffffff


	//   ....[5]....
        /*0440*/ 	.word	0xffffffff


	//   ....[6]....
        /*0444*/ 	.word	0xffffffff


	//   ....[7]....
        /*0448*/ 	.word	0xffffffff


	//   ....[8]....
        /*044c*/ 	.word	0xffffffff


	//   ....[9]....
        /*0450*/ 	.word	0xffffffff


	//   ....[10]....
        /*0454*/ 	.word	0xffffffff


	//   ....[11]....
        /*0458*/ 	.word	0xffffffff


	//   ....[12]....
        /*045c*/ 	.word	0xffffffff


	//   ....[13]....
        /*0460*/ 	.word	0xffffffff


	//   ....[14]....
        /*0464*/ 	.word	0xffffffff


	//   ....[15]....
        /*0468*/ 	.word	0xffffffff


	//   ....[16]....
        /*046c*/ 	.word	0xffffffff


	//   ....[17]....
        /*0470*/ 	.word	0xffffffff


	//   ....[18]....
        /*0474*/ 	.word	0xffffffff


	//   ....[19]....
        /*0478*/ 	.word	0xffffffff


	//   ....[20]....
        /*047c*/ 	.word	0xffffffff


	//   ....[21]....
        /*0480*/ 	.word	0xffffffff


	//   ....[22]....
        /*0484*/ 	.word	0xffffffff


	//   ....[23]....
        /*0488*/ 	.word	0xffffffff


	//   ....[24]....
        /*048c*/ 	.word	0xffffffff


	//   ....[25]....
        /*0490*/ 	.word	0xffffffff


	//   ....[26]....
        /*0494*/ 	.word	0xffffffff


	//   ....[27]....
        /*0498*/ 	.word	0xffffffff


	//   ....[28]....
        /*049c*/ 	.word	0xffffffff


	//   ....[29]....
        /*04a0*/ 	.word	0xffffffff


	//   ....[30]....
        /*04a4*/ 	.word	0xffffffff


	//   ....[31]....
        /*04a8*/ 	.word	0xffffffff


	//   ....[32]....
        /*04ac*/ 	.word	0xffffffff


	//   ....[33]....
        /*04b0*/ 	.word	0xffffffff


	//   ....[34]....
        /*04b4*/ 	.word	0xffffffff


	//   ....[35]....
        /*04b8*/ 	.word	0xffffffff


	//   ....[36]....
        /*04bc*/ 	.word	0xffffffff


	//   ....[37]....
        /*04c0*/ 	.word	0xffffffff


	//   ....[38]....
        /*04c4*/ 	.word	0xffffffff


	//   ....[39]....
        /*04c8*/ 	.word	0xffffffff


	//   ....[40]....
        /*04cc*/ 	.word	0xffffffff


	//   ....[41]....
        /*04d0*/ 	.word	0xffffffff


	//   ....[42]....
        /*04d4*/ 	.word	0xffffffff


	//   ....[43]....
        /*04d8*/ 	.word	0xffffffff


	//   ....[44]....
        /*04dc*/ 	.word	0xffffffff


	//   ....[45]....
        /*04e0*/ 	.word	0xffffffff


	//   ....[46]....
        /*04e4*/ 	.word	0xffffffff


	//   ....[47]....
        /*04e8*/ 	.word	0xffffffff


	//   ....[48]....
        /*04ec*/ 	.word	0xffffffff


	//   ....[49]....
        /*04f0*/ 	.word	0xffffffff


	//   ....[50]....
        /*04f4*/ 	.word	0xffffffff


	//   ....[51]....
        /*04f8*/ 	.word	0xffffffff


	//   ....[52]....
        /*04fc*/ 	.word	0xffffffff


	//   ....[53]....
        /*0500*/ 	.word	0xffffffff


	//   ....[54]....
        /*0504*/ 	.word	0xffffffff


	//   ....[55]....
        /*0508*/ 	.word	0xffffffff


	//   ....[56]....
        /*050c*/ 	.word	0xffffffff


	//   ....[57]....
        /*0510*/ 	.word	0xffffffff


	//   ....[58]....
        /*0514*/ 	.word	0xffffffff


	//   ....[59]....
        /*0518*/ 	.word	0xffffffff


	//   ....[60]....
        /*051c*/ 	.word	0xffffffff


	//   ....[61]....
        /*0520*/ 	.word	0xffffffff


	//   ....[62]....
        /*0524*/ 	.word	0xffffffff


	//   ....[63]....
        /*0528*/ 	.word	0xffffffff


	//   ....[64]....
        /*052c*/ 	.word	0xffffffff


	//   ....[65]....
        /*0530*/ 	.word	0xffffffff


	//   ....[66]....
        /*0534*/ 	.word	0xffffffff


	//   ....[67]....
        /*0538*/ 	.word	0xffffffff


	//   ....[68]....
        /*053c*/ 	.word	0xffffffff


	//   ....[69]....
        /*0540*/ 	.word	0xffffffff


	//   ....[70]....
        /*0544*/ 	.word	0xffffffff


	//   ....[71]....
        /*0548*/ 	.word	0xffffffff


	//   ....[72]....
        /*054c*/ 	.word	0xffffffff


	//   ....[73]....
        /*0550*/ 	.word	0xffffffff


	//   ....[74]....
        /*0554*/ 	.word	0xffffffff


	//   ....[75]....
        /*0558*/ 	.word	0xffffffff


	//   ....[76]....
        /*055c*/ 	.word	0xffffffff


	//   ....[77]....
        /*0560*/ 	.word	0xffffffff


	//   ....[78]....
        /*0564*/ 	.word	0xffffffff


	//   ....[79]....
        /*0568*/ 	.word	0xffffffff


	//   ....[80]....
        /*056c*/ 	.word	0x0500000f


	//   ....[81]....
        /*0570*/ 	.word	0x0500000f


	//   ....[82]....
        /*0574*/ 	.word	0x0500000f


	//   ....[83]....
        /*0578*/ 	.word	0x0500000f


	//   ....[84]....
        /*057c*/ 	.word	0x0500000f


	//   ....[85]....
        /*0580*/ 	.word	0x0500000f


	//   ....[86]....
        /*0584*/ 	.word	0x0500000f


	//   ....[87]....
        /*0588*/ 	.word	0x0500000f


	//   ....[88]....
        /*058c*/ 	.word	0x0500000f


	//   ....[89]....
        /*0590*/ 	.word	0x0500000f


	//   ....[90]....
        /*0594*/ 	.word	0x0500000f


	//   ....[91]....
        /*0598*/ 	.word	0x0500000f


	//   ....[92]....
        /*059c*/ 	.word	0x0500000f


	//   ....[93]....
        /*05a0*/ 	.word	0x0500000f


	//   ....[94]....
        /*05a4*/ 	.word	0x0500000f


	//   ....[95]....
        /*05a8*/ 	.word	0x0500000f


	//   ....[96]....
        /*05ac*/ 	.word	0x0500000f


	//   ....[97]....
        /*05b0*/ 	.word	0x0500000f


	//   ....[98]....
        /*05b4*/ 	.word	0x0500000f


	//   ....[99]....
        /*05b8*/ 	.word	0x0500000f


	//   ....[100]....
        /*05bc*/ 	.word	0x0500000f


	//   ....[101]....
        /*05c0*/ 	.word	0x0500000f


	//   ....[102]....
        /*05c4*/ 	.word	0x0500000f


	//   ....[103]....
        /*05c8*/ 	.word	0x0500000f


	//   ....[104]....
        /*05cc*/ 	.word	0x0500000f


	//   ....[105]....
        /*05d0*/ 	.word	0x0500000f


	//   ....[106]....
        /*05d4*/ 	.word	0x0500000f


	//   ....[107]....
        /*05d8*/ 	.word	0x0500000f


	//----- nvinfo : EIATTR_COOP_GROUP_INSTR_OFFSETS
	.align		4
.L_1219:
        /*05dc*/ 	.byte	0x04, 0x28
        /*05de*/ 	.short	(.L_1221 - .L_1220)


	//   ....[0]....
.L_1220:
        /*05e0*/ 	.word	0x00000060


	//   ....[1]....
        /*05e4*/ 	.word	0x000001c0


	//   ....[2]....
        /*05e8*/ 	.word	0x00000270


	//   ....[3]....
        /*05ec*/ 	.word	0x00000430


	//   ....[4]....
        /*05f0*/ 	.word	0x00000590


	//   ....[5]....
        /*05f4*/ 	.word	0x000006b0


	//   ....[6]....
        /*05f8*/ 	.word	0x00000810


	//   ....[7]....
        /*05fc*/ 	.word	0x00006ba0


	//   ....[8]....
        /*0600*/ 	.word	0x0000bb90


	//   ....[9]....
        /*0604*/ 	.word	0x0000bc90


	//   ....[10]....
        /*0608*/ 	.word	0x0000bfe0


	//   ....[11]....
        /*060c*/ 	.word	0x0000c0e0


	//   ....[12]....
        /*0610*/ 	.word	0x0000d930


	//   ....[13]....
        /*0614*/ 	.word	0x0000dbe0


	//   ....[14]....
        /*0618*/ 	.word	0x0000dc10


	//   ....[15]....
        /*061c*/ 	.word	0x0000dc60


	//   ....[16]....
        /*0620*/ 	.word	0x0000f210


	//   ....[17]....
        /*0624*/ 	.word	0x0000f2c0


	//   ....[18]....
        /*0628*/ 	.word	0x0000f360


	//   ....[19]....
        /*062c*/ 	.word	0x0000f370


	//   ....[20]....
        /*0630*/ 	.word	0x0000fdb0


	//   ....[21]....
        /*0634*/ 	.word	0x0000fde0


	//   ....[22]....
        /*0638*/ 	.word	0x0000fe10


	//   ....[23]....
        /*063c*/ 	.word	0x0000fe40


	//   ....[24]....
        /*0640*/ 	.word	0x0000fe70


	//   ....[25]....
        /*0644*/ 	.word	0x0000fea0


	//   ....[26]....
        /*0648*/ 	.word	0x0000fed0


	//   ....[27]....
        /*064c*/ 	.word	0x0000ff00


	//   ....[28]....
        /*0650*/ 	.word	0x0000ff20


	//   ....[29]....
        /*0654*/ 	.word	0x0000ff40


	//   ....[30]....
        /*0658*/ 	.word	0x0000ff50


	//   ....[31]....
        /*065c*/ 	.word	0x0000ff70


	//   ....[32]....
        /*0660*/ 	.word	0x0000ff80


	//   ....[33]....
        /*0664*/ 	.word	0x0000ff90


	//   ....[34]....
        /*0668*/ 	.word	0x0000ffb0


	//   ....[35]....
        /*066c*/ 	.word	0x0000ffc0


	//   ....[36]....
        /*0670*/ 	.word	0x0000ffe0


	//   ....[37]....
        /*0674*/ 	.word	0x00010000


	//   ....[38]....
        /*0678*/ 	.word	0x00010010


	//   ....[39]....
        /*067c*/ 	.word	0x00010020


	//   ....[40]....
        /*0680*/ 	.word	0x00010030


	//   ....[41]....
        /*0684*/ 	.word	0x00010050


	//   ....[42]....
        /*0688*/ 	.word	0x00010060


	//   ....[43]....
        /*068c*/ 	.word	0x00010070


	//   ....[44]....
        /*0690*/ 	.word	0x00011730


	//   ....[45]....
        /*0694*/ 	.word	0x00011910


	//   ....[46]....
        /*0698*/ 	.word	0x00011940


	//   ....[47]....
        /*069c*/ 	.word	0x00011970


	//   ....[48]....
        /*06a0*/ 	.word	0x000119a0


	//   ....[49]....
        /*06a4*/ 	.word	0x000119d0


	//   ....[50]....
        /*06a8*/ 	.word	0x00011a00


	//   ....[51]....
        /*06ac*/ 	.word	0x00011b70


	//   ....[52]....
        /*06b0*/ 	.word	0x00011ba0


	//   ....[53]....
        /*06b4*/ 	.word	0x00011bd0


	//   ....[54]....
        /*06b8*/ 	.word	0x00011c00


	//   ....[55]....
        /*06bc*/ 	.word	0x00011c30


	//   ....[56]....
        /*06c0*/ 	.word	0x00011c60


	//   ....[57]....
        /*06c4*/ 	.word	0x00011cf0


	//   ....[58]....
        /*06c8*/ 	.word	0x00011d20


	//   ....[59]....
        /*06cc*/ 	.word	0x00011db0


	//   ....[60]....
        /*06d0*/ 	.word	0x00012930


	//   ....[61]....
        /*06d4*/ 	.word	0x00014870


	//   ....[62]....
        /*06d8*/ 	.word	0x00016b50


	//   ....[63]....
        /*06dc*/ 	.word	0x00016b80


	//   ....[64]....
        /*06e0*/ 	.word	0x00016bc0


	//   ....[65]....
        /*06e4*/ 	.word	0x00016bf0


	//   ....[66]....
        /*06e8*/ 	.word	0x00016c20


	//   ....[67]....
        /*06ec*/ 	.word	0x00016c50


	//   ....[68]....
        /*06f0*/ 	.word	0x00016c80


	//   ....[69]....
        /*06f4*/ 	.word	0x00016cb0


	//   ....[70]....
        /*06f8*/ 	.word	0x00016e30


	//   ....[71]....
        /*06fc*/ 	.word	0x00016e60


	//   ....[72]....
        /*0700*/ 	.word	0x00016e90


	//   ....[73]....
        /*0704*/ 	.word	0x00016ec0


	//   ....[74]....
        /*0708*/ 	.word	0x00016ef0


	//   ....[75]....
        /*070c*/ 	.word	0x00016f20


	//   ....[76]....
        /*0710*/ 	.word	0x00016fe0


	//   ....[77]....
        /*0714*/ 	.word	0x00017000


	//   ....[78]....
        /*0718*/ 	.word	0x00017070


	//   ....[79]....
        /*071c*/ 	.word	0x000174e0


	//   ....[80]....
        /*0720*/ 	.word	0x00017960


	//   ....[81]....
        /*0724*/ 	.word	0x00017a00


	//   ....[82]....
        /*0728*/ 	.word	0x00017aa0


	//   ....[83]....
        /*072c*/ 	.word	0x00017b40


	//   ....[84]....
        /*0730*/ 	.word	0x00017c30


	//   ....[85]....
        /*0734*/ 	.word	0x00017cd0


	//   ....[86]....
        /*0738*/ 	.word	0x00017d70


	//   ....[87]....
        /*073c*/ 	.word	0x00017e10


	//   ....[88]....
        /*0740*/ 	.word	0x00018070


	//   ....[89]....
        /*0744*/ 	.word	0x00018350


	//   ....[90]....
        /*0748*/ 	.word	0x00018740


	//   ....[91]....
        /*074c*/ 	.word	0x000187e0


	//   ....[92]....
        /*0750*/ 	.word	0x00018900


	//   ....[93]....
        /*0754*/ 	.word	0x00018970


	//   ....[94]....
        /*0758*/ 	.word	0x000189e0


	//   ....[95]....
        /*075c*/ 	.word	0x00018a50


	//   ....[96]....
        /*0760*/ 	.word	0x00018ac0


	//   ....[97]....
        /*0764*/ 	.word	0x00018b40


	//   ....[98]....
        /*0768*/ 	.word	0x00018bd0


	//   ....[99]....
        /*076c*/ 	.word	0x00018c60


	//   ....[100]....
        /*0770*/ 	.word	0x00018cd0


	//   ....[101]....
        /*0774*/ 	.word	0x00018d40


	//   ....[102]....
        /*0778*/ 	.word	0x00018db0


	//   ....[103]....
        /*077c*/ 	.word	0x00018e30


	//   ....[104]....
        /*0780*/ 	.word	0x00018ea0


	//   ....[105]....
        /*0784*/ 	.word	0x00018f40


	//   ....[106]....
        /*0788*/ 	.word	0x00018fd0


	//   ....[107]....
        /*078c*/ 	.word	0x000190f0


	//----- nvinfo : EIATTR_REG_RECONFIG
	.align		4
.L_1221:
        /*0790*/ 	.byte	0x01, 0x54
	.zero		2


	//----- nvinfo : EIATTR_SYSCALL_OFFSETS
	.align		4
        /*0794*/ 	.byte	0x04, 0x46
        /*0796*/ 	.short	(.L_1223 - .L_1222)


	//   ....[0]....
.L_1222:
        /*0798*/ 	.word	0x00001850


	//   ....[1]....
        /*079c*/ 	.word	0x000019a0


	//   ....[2]....
        /*07a0*/ 	.word	0x00006d10


	//   ....[3]....
        /*07a4*/ 	.word	0x00007170


	//   ....[4]....
        /*07a8*/ 	.word	0x00013fd0


	//   ....[5]....
        /*07ac*/ 	.word	0x00014140


	//   ....[6]....
        /*07b0*/ 	.word	0x00014270


	//   ....[7]....
        /*07b4*/ 	.word	0x000143a0


	//----- nvinfo : EIATTR_MBARRIER_INSTR_OFFSETS
	.align		4
.L_1223:
        /*07b8*/ 	.byte	0x04, 0x39
        /*07ba*/ 	.short	(.L_1225 - .L_1224)


	//   ....[0]....
.L_1224:
        /*07bc*/ 	.word	0x000002e0
        /*07c0*/ 	.word	0x000000ff
        /*07c4*/ 	.word	0x00019c00
        /*07c8*/ 	.short	0x0100
        /*07ca*/ 	.byte	0x08
	.zero		1


	//   ....[1]....
        /*07cc*/ 	.word	0x000002f0
        /*07d0*/ 	.word	0x000000ff
        /*07d4*/ 	.word	0x00019c20
        /*07d8*/ 	.short	0x0100
        /*07da*/ 	.byte	0x08
	.zero		1


	//   ....[2]....
        /*07dc*/ 	.word	0x000003e0
        /*07e0*/ 	.word	0x000000ff
        /*07e4*/ 	.word	0x00019c30
        /*07e8*/ 	.short	0x0100
        /*07ea*/ 	.byte	0x08
	.zero		1


	//   ....[3]....
        /*07ec*/ 	.word	0x000003f0
        /*07f0*/ 	.word	0x000000ff
        /*07f4*/ 	.word	0x00019c40
        /*07f8*/ 	.short	0x0100
        /*07fa*/ 	.byte	0x08
	.zero		1


	//   ....[4]....
        /*07fc*/ 	.word	0x00000400
        /*0800*/ 	.word	0x000000ff
        /*0804*/ 	.word	0x00019c38
        /*0808*/ 	.short	0x0100
        /*080a*/ 	.byte	0x08
	.zero		1


	//   ....[5]....
        /*080c*/ 	.word	0x00000410
        /*0810*/ 	.word	0x000000ff
        /*0814*/ 	.word	0x00019c48
        /*0818*/ 	.short	0x0100
        /*081a*/ 	.byte	0x08
	.zero		1


	//   ....[6]....
        /*081c*/ 	.word	0x00000540
        /*0820*/ 	.word	0x000000ff
        /*0824*/ 	.word	0x00019c50
        /*0828*/ 	.short	0x0100
        /*082a*/ 	.byte	0x08
	.zero		1


	//   ....[7]....
        /*082c*/ 	.word	0x00000550
        /*0830*/ 	.word	0x000000ff
        /*0834*/ 	.word	0x00019c60
        /*0838*/ 	.short	0x0100
        /*083a*/ 	.byte	0x08
	.zero		1


	//   ....[8]....
        /*083c*/ 	.word	0x00000560
        /*0840*/ 	.word	0x000000ff
        /*0844*/ 	.word	0x00019c58
        /*0848*/ 	.short	0x0100
        /*084a*/ 	.byte	0x08
	.zero		1


	//   ....[9]....
        /*084c*/ 	.word	0x00000570
        /*0850*/ 	.word	0x000000ff
        /*0854*/ 	.word	0x00019c68
        /*0858*/ 	.short	0x0100
        /*085a*/ 	.byte	0x08
	.zero		1


	//   ....[10]....
        /*085c*/ 	.word	0x00000660
        /*0860*/ 	.word	0x000000ff
        /*0864*/ 	.word	0x00019c70
        /*0868*/ 	.short	0x0100
        /*086a*/ 	.byte	0x06
	.zero		1


	//   ....[11]....
        /*086c*/ 	.word	0x00000670
        /*0870*/ 	.word	0x000000ff
        /*0874*/ 	.word	0x00019c80
        /*0878*/ 	.short	0x0100
        /*087a*/ 	.byte	0x06
	.zero		1


	//   ....[12]....
        /*087c*/ 	.word	0x00000680
        /*0880*/ 	.word	0x000000ff
        /*0884*/ 	.word	0x00019c78
        /*0888*/ 	.short	0x0100
        /*088a*/ 	.byte	0x06
	.zero		1


	//   ....[13]....
        /*088c*/ 	.word	0x00000690
        /*0890*/ 	.word	0x000000ff
        /*0894*/ 	.word	0x00019c88
        /*0898*/ 	.short	0x0100
        /*089a*/ 	.byte	0x06
	.zero		1


	//   ....[14]....
        /*089c*/ 	.word	0x000007c0
        /*08a0*/ 	.word	0x000000ff
        /*08a4*/ 	.word	0x00019c90
        /*08a8*/ 	.short	0x0100
        /*08aa*/ 	.byte	0x08
	.zero		1


	//   ....[15]....
        /*08ac*/ 	.word	0x000007d0
        /*08b0*/ 	.word	0x000000ff
        /*08b4*/ 	.word	0x00019ca0
        /*08b8*/ 	.short	0x0100
        /*08ba*/ 	.byte	0x08
	.zero		1


	//   ....[16]....
        /*08bc*/ 	.word	0x000007e0
        /*08c0*/ 	.word	0x000000ff
        /*08c4*/ 	.word	0x00019c98
        /*08c8*/ 	.short	0x0100
        /*08ca*/ 	.byte	0x08
	.zero		1


	//   ....[17]....
        /*08cc*/ 	.word	0x000007f0
        /*08d0*/ 	.word	0x000000ff
        /*08d4*/ 	.word	0x00019ca8
        /*08d8*/ 	.short	0x0100
        /*08da*/ 	.byte	0x08
	.zero		1


	//   ....[18]....
        /*08dc*/ 	.word	0x00000920
        /*08e0*/ 	.word	0x000000ff
        /*08e4*/ 	.word	0x00019cb0
        /*08e8*/ 	.short	0x0100
        /*08ea*/ 	.byte	0x08
	.zero		1


	//   ....[19]....
        /*08ec*/ 	.word	0x00000930
        /*08f0*/ 	.word	0x000000ff
        /*08f4*/ 	.word	0x00019cc0
        /*08f8*/ 	.short	0x0100
        /*08fa*/ 	.byte	0x08
	.zero		1


	//   ....[20]....
        /*08fc*/ 	.word	0x00000940
        /*0900*/ 	.word	0x000000ff
        /*0904*/ 	.word	0x00019cb8
        /*0908*/ 	.short	0x0100
        /*090a*/ 	.byte	0x08
	.zero		1


	//   ....[21]....
        /*090c*/ 	.word	0x00000950
        /*0910*/ 	.word	0x000000ff
        /*0914*/ 	.word	0x00019cc8
        /*0918*/ 	.short	0x0100
        /*091a*/ 	.byte	0x08
	.zero		1


	//   ....[22]....
        /*091c*/ 	.word	0x00002710
        /*0920*/ 	.word	0x00000059
        /*0924*/ 	.word	0x00019c90
        /*0928*/ 	.short	0x010a
        /*092a*/ 	.byte	0x3f
	.zero		1


	//   ....[23]....
        /*092c*/ 	.word	0x00003fd0
        /*0930*/ 	.word	0x00000059
        /*0934*/ 	.word	0x00019c90
        /*0938*/ 	.short	0x010a
        /*093a*/ 	.byte	0x3f
	.zero		1


	//   ....[24]....
        /*093c*/ 	.word	0x000060b0
        /*0940*/ 	.word	0x00000059
        /*0944*/ 	.word	0x00019c90
        /*0948*/ 	.short	0x010a
        /*094a*/ 	.byte	0x3f
	.zero		1


	//   ....[25]....
        /*094c*/ 	.word	0x00006280
        /*0950*/ 	.word	0x00000008
        /*0954*/ 	.word	0x00000000
        /*0958*/ 	.short	0x0101
        /*095a*/ 	.byte	0x3f
	.zero		1


	//   ....[26]....
        /*095c*/ 	.word	0x000062c0
        /*0960*/ 	.word	0x00000059
        /*0964*/ 	.word	0x00019cb0
        /*0968*/ 	.short	0x010a
        /*096a*/ 	.byte	0x3f
	.zero		1


	//   ....[27]....
        /*096c*/ 	.word	0x00006530
        /*0970*/ 	.word	0x00000059
        /*0974*/ 	.word	0x00000000
        /*0978*/ 	.short	0x0101
        /*097a*/ 	.byte	0x3f
	.zero		1


	//   ....[28]....
        /*097c*/ 	.word	0x00006db0
        /*0980*/ 	.word	0x00000012
        /*0984*/ 	.word	0x00019c00
        /*0988*/ 	.short	0x010a
        /*098a*/ 	.byte	0x3f
	.zero		1


	//   ....[29]....
        /*098c*/ 	.word	0x00006e00
        /*0990*/ 	.word	0x00000012
        /*0994*/ 	.word	0x00019c00
        /*0998*/ 	.short	0x010a
        /*099a*/ 	.byte	0x3f
	.zero		1


	//   ....[30]....
        /*099c*/ 	.word	0x000074a0
        /*09a0*/ 	.word	0x00000012
        /*09a4*/ 	.word	0x00019c00
        /*09a8*/ 	.short	0x010a
        /*09aa*/ 	.byte	0x3f
	.zero		1


	//   ....[31]....
        /*09ac*/ 	.word	0x00008eb0
        /*09b0*/ 	.word	0x00000012
        /*09b4*/ 	.word	0x00019c00
        /*09b8*/ 	.short	0x010a
        /*09ba*/ 	.byte	0x3f
	.zero		1


	//   ....[32]....
        /*09bc*/ 	.word	0x0000aff0
        /*09c0*/ 	.word	0x00000003
        /*09c4*/ 	.word	0x00019c30
        /*09c8*/ 	.short	0x010a
        /*09ca*/ 	.byte	0x3f
	.zero		1


	//   ....[33]....
        /*09cc*/ 	.word	0x0000b0a0
        /*09d0*/ 	.word	0x00000003
        /*09d4*/ 	.word	0x00019c30
        /*09d8*/ 	.short	0x010a
        /*09da*/ 	.byte	0x3f
	.zero		1


	//   ....[34]....
        /*09dc*/ 	.word	0x0000c120
        /*09e0*/ 	.word	0x00000003
        /*09e4*/ 	.word	0x00000000
        /*09e8*/ 	.short	0x0101
        /*09ea*/ 	.byte	0x3f
	.zero		1


	//   ....[35]....
        /*09ec*/ 	.word	0x0000d2a0
        /*09f0*/ 	.word	0x0000000a
        /*09f4*/ 	.word	0x00019c30
        /*09f8*/ 	.short	0x010a
        /*09fa*/ 	.byte	0x3f
	.zero		1


	//   ....[36]....
        /*09fc*/ 	.word	0x0000d320
        /*0a00*/ 	.word	0x0000000a
        /*0a04*/ 	.word	0x00019c30
        /*0a08*/ 	.short	0x010a
        /*0a0a*/ 	.byte	0x3f
	.zero		1


	//   ....[37]....
        /*0a0c*/ 	.word	0x0000d550
        /*0a10*/ 	.word	0x0000000c
        /*0a14*/ 	.word	0x00019c50
        /*0a18*/ 	.short	0x010a
        /*0a1a*/ 	.byte	0x3f
	.zero		1


	//   ....[38]....
        /*0a1c*/ 	.word	0x0000d5a0
        /*0a20*/ 	.word	0x0000000c
        /*0a24*/ 	.word	0x00019c50
        /*0a28*/ 	.short	0x010a
        /*0a2a*/ 	.byte	0x3f
	.zero		1


	//   ....[39]....
        /*0a2c*/ 	.word	0x0000e340
        /*0a30*/ 	.word	0x0000000a
        /*0a34*/ 	.word	0x00000000
        /*0a38*/ 	.short	0x0101
        /*0a3a*/ 	.byte	0x3f
	.zero		1


	//   ....[40]....
        /*0a3c*/ 	.word	0x0000eee0
        /*0a40*/ 	.word	0x0000000c
        /*0a44*/ 	.word	0x00000000
        /*0a48*/ 	.short	0x0101
        /*0a4a*/ 	.byte	0x3f
	.zero		1


	//   ....[41]....
        /*0a4c*/ 	.word	0x0000ef60
        /*0a50*/ 	.word	0x00000005
        /*0a54*/ 	.word	0x00019c50
        /*0a58*/ 	.short	0x010a
        /*0a5a*/ 	.byte	0x3f
	.zero		1


	//   ....[42]....
        /*0a5c*/ 	.word	0x0000efb0
        /*0a60*/ 	.word	0x00000005
        /*0a64*/ 	.word	0x00019c50
        /*0a68*/ 	.short	0x010a
        /*0a6a*/ 	.byte	0x3f
	.zero		1


	//   ....[43]....
        /*0a6c*/ 	.word	0x0000f8c0
        /*0a70*/ 	.word	0x00000005
        /*0a74*/ 	.word	0x00000000
        /*0a78*/ 	.short	0x0101
        /*0a7a*/ 	.byte	0x3f
	.zero		1


	//   ....[44]....
        /*0a7c*/ 	.word	0x00010b70
        /*0a80*/ 	.word	0x00000014
        /*0a84*/ 	.word	0x00000000
        /*0a88*/ 	.short	0x0101
        /*0a8a*/ 	.byte	0x3f
	.zero		1


	//   ....[45]....
        /*0a8c*/ 	.word	0x00012a40
        /*0a90*/ 	.word	0x0000000b
        /*0a94*/ 	.word	0x00019c20
        /*0a98*/ 	.short	0x010a
        /*0a9a*/ 	.byte	0x3f
	.zero		1


	//   ....[46]....
        /*0a9c*/ 	.word	0x00012ad0
        /*0aa0*/ 	.word	0x00000009
        /*0aa4*/ 	.word	0x00019ca0
        /*0aa8*/ 	.short	0x010a
        /*0aaa*/ 	.byte	0x3f
	.zero		1


	//   ....[47]....
        /*0aac*/ 	.word	0x00012f20
        /*0ab0*/ 	.word	0x00000009
        /*0ab4*/ 	.word	0x00019cc0
        /*0ab8*/ 	.short	0x010a
        /*0aba*/ 	.byte	0x3f
	.zero		1


	//   ....[48]....
        /*0abc*/ 	.word	0x00013430
        /*0ac0*/ 	.word	0x00000009
        /*0ac4*/ 	.word	0x00019ca0
        /*0ac8*/ 	.short	0x010a
        /*0aca*/ 	.byte	0x3f
	.zero		1


	//   ....[49]....
        /*0acc*/ 	.word	0x00013870
        /*0ad0*/ 	.word	0x00000009
        /*0ad4*/ 	.word	0x00019cc0
        /*0ad8*/ 	.short	0x010a
        /*0ada*/ 	.byte	0x3f
	.zero		1


	//   ....[50]....
        /*0adc*/ 	.word	0x00014a80
        /*0ae0*/ 	.word	0x00000005
        /*0ae4*/ 	.word	0x00019c80
        /*0ae8*/ 	.short	0x010a
        /*0aea*/ 	.byte	0x3f
	.zero		1


	//   ....[51]....
        /*0aec*/ 	.word	0x00014cd0
        /*0af0*/ 	.word	0x00000005
        /*0af4*/ 	.word	0x00019c40
        /*0af8*/ 	.short	0x010a
        /*0afa*/ 	.byte	0x3f
	.zero		1


	//   ....[52]....
        /*0afc*/ 	.word	0x000151a0
        /*0b00*/ 	.word	0x0000001c
        /*0b04*/ 	.word	0x00019c20
        /*0b08*/ 	.short	0x010a
        /*0b0a*/ 	.byte	0x3f
	.zero		1


	//   ....[53]....
        /*0b0c*/ 	.word	0x00015460
        /*0b10*/ 	.word	0x00000005
        /*0b14*/ 	.word	0x00019c80
        /*0b18*/ 	.short	0x010a
        /*0b1a*/ 	.byte	0x3f
	.zero		1


	//   ....[54]....
        /*0b1c*/ 	.word	0x000158a0
        /*0b20*/ 	.word	0x00000005
        /*0b24*/ 	.word	0x00019c40
        /*0b28*/ 	.short	0x010a
        /*0b2a*/ 	.byte	0x3f
	.zero		1


	//   ....[55]....
        /*0b2c*/ 	.word	0x00015d40
        /*0b30*/ 	.word	0x0000000d
        /*0b34*/ 	.word	0x00019c70
        /*0b38*/ 	.short	0x010a
        /*0b3a*/ 	.byte	0x3f
	.zero		1


	//   ....[56]....
        /*0b3c*/ 	.word	0x00015dc0
        /*0b40*/ 	.word	0x0000000d
        /*0b44*/ 	.word	0x00019c60
        /*0b48*/ 	.short	0x010a
        /*0b4a*/ 	.byte	0x3f
	.zero		1


	//   ....[57]....
        /*0b4c*/ 	.word	0x00016220
        /*0b50*/ 	.word	0x0000000d
        /*0b54*/ 	.word	0x00019c50
        /*0b58*/ 	.short	0x0101
        /*0b5a*/ 	.byte	0x3f
	.zero		1


	//   ....[58]....
        /*0b5c*/ 	.word	0x000162a0
        /*0b60*/ 	.word	0x0000000d
        /*0b64*/ 	.word	0x00000000
        /*0b68*/ 	.short	0x0101
        /*0b6a*/ 	.byte	0x3f
	.zero		1


	//   ....[59]....
        /*0b6c*/ 	.word	0x00016440
        /*0b70*/ 	.word	0x00000000
        /*0b74*/ 	.word	0x00019c70
        /*0b78*/ 	.short	0x010a
        /*0b7a*/ 	.byte	0x3f
	.zero		1


	//   ....[60]....
        /*0b7c*/ 	.word	0x000164b0
        /*0b80*/ 	.word	0x00000000
        /*0b84*/ 	.word	0x00019c60
        /*0b88*/ 	.short	0x010a
        /*0b8a*/ 	.byte	0x3f
	.zero		1


	//   ....[61]....
        /*0b8c*/ 	.word	0x00016920
        /*0b90*/ 	.word	0x00000000
        /*0b94*/ 	.word	0x00019c50
        /*0b98*/ 	.short	0x0101
        /*0b9a*/ 	.byte	0x3f
	.zero		1


	//   ....[62]....
        /*0b9c*/ 	.word	0x000169b0
        /*0ba0*/ 	.word	0x00000002
        /*0ba4*/ 	.word	0x00000000
        /*0ba8*/ 	.short	0x0101
        /*0baa*/ 	.byte	0x3f
	.zero		1


	//   ....[63]....
        /*0bac*/ 	.word	0x00017460
        /*0bb0*/ 	.word	0x00000007
        /*0bb4*/ 	.word	0x00019c20
        /*0bb8*/ 	.short	0x010a
        /*0bba*/ 	.byte	0x3f
	.zero		1


	//   ....[64]....
        /*0bbc*/ 	.word	0x000175f0
        /*0bc0*/ 	.word	0x00000005
        /*0bc4*/ 	.word	0x00000000
        /*0bc8*/ 	.short	0x010a
        /*0bca*/ 	.byte	0x3f
	.zero		1


	//   ....[65]....
        /*0bcc*/ 	.word	0x00017660
        /*0bd0*/ 	.word	0x00000003
        /*0bd4*/ 	.word	0x00000000
        /*0bd8*/ 	.short	0x010a
        /*0bda*/ 	.byte	0x3f
	.zero		1


	//   ....[66]....
        /*0bdc*/ 	.word	0x000176b0
        /*0be0*/ 	.word	0x00000003
        /*0be4*/ 	.word	0x00019c60
        /*0be8*/ 	.short	0x010a
        /*0bea*/ 	.byte	0x3f
	.zero		1


	//   ....[67]....
        /*0bec*/ 	.word	0x00017700
        /*0bf0*/ 	.word	0x00000005
        /*0bf4*/ 	.word	0x00019c60
        /*0bf8*/ 	.short	0x010a
        /*0bfa*/ 	.byte	0x3f
	.zero		1


	//   ....[68]....
        /*0bfc*/ 	.word	0x00017740
        /*0c00*/ 	.word	0x00000003
        /*0c04*/ 	.word	0x00019c80
        /*0c08*/ 	.short	0x010a
        /*0c0a*/ 	.byte	0x3f
	.zero		1


	//   ....[69]....
        /*0c0c*/ 	.word	0x00017760
        /*0c10*/ 	.word	0x00000005
        /*0c14*/ 	.word	0x00019c80
        /*0c18*/ 	.short	0x010a
        /*0c1a*/ 	.byte	0x3f
	.zero		1


	//   ....[70]....
        /*0c1c*/ 	.word	0x000177c0
        /*0c20*/ 	.word	0x00000059
        /*0c24*/ 	.word	0x00019c90
        /*0c28*/ 	.short	0x010a
        /*0c2a*/ 	.byte	0x3f
	.zero		1


	//   ....[71]....
        /*0c2c*/ 	.word	0x00017810
        /*0c30*/ 	.word	0x00000059
        /*0c34*/ 	.word	0x00019c90
        /*0c38*/ 	.short	0x010a
        /*0c3a*/ 	.byte	0x3f
	.zero		1


	//   ....[72]....
        /*0c3c*/ 	.word	0x00017860
        /*0c40*/ 	.word	0x00000059
        /*0c44*/ 	.word	0x00019c90
        /*0c48*/ 	.short	0x010a
        /*0c4a*/ 	.byte	0x3f
	.zero		1


	//   ....[73]....
        /*0c4c*/ 	.word	0x000178b0
        /*0c50*/ 	.word	0x00000059
        /*0c54*/ 	.word	0x00019cb0
        /*0c58*/ 	.short	0x010a
        /*0c5a*/ 	.byte	0x3f
	.zero		1


	//   ....[74]....
        /*0c5c*/ 	.word	0x00017b80
        /*0c60*/ 	.word	0x00000012
        /*0c64*/ 	.word	0x00019c00
        /*0c68*/ 	.short	0x010a
        /*0c6a*/ 	.byte	0x3f
	.zero		1


	//   ....[75]....
        /*0c6c*/ 	.word	0x00017e50
        /*0c70*/ 	.word	0x00000012
        /*0c74*/ 	.word	0x00019c00
        /*0c78*/ 	.short	0x010a
        /*0c7a*/ 	.byte	0x3f
	.zero		1


	//   ....[76]....
        /*0c7c*/ 	.word	0x00017ea0
        /*0c80*/ 	.word	0x00000003
        /*0c84*/ 	.word	0x00019c30
        /*0c88*/ 	.short	0x010a
        /*0c8a*/ 	.byte	0x3f
	.zero		1


	//   ....[77]....
        /*0c8c*/ 	.word	0x00017ef0
        /*0c90*/ 	.word	0x0000000a
        /*0c94*/ 	.word	0x00019c30
        /*0c98*/ 	.short	0x010a
        /*0c9a*/ 	.byte	0x3f
	.zero		1


	//   ....[78]....
        /*0c9c*/ 	.word	0x00017f40
        /*0ca0*/ 	.word	0x0000000c
        /*0ca4*/ 	.word	0x00019c50
        /*0ca8*/ 	.short	0x010a
        /*0caa*/ 	.byte	0x3f
	.zero		1


	//   ....[79]....
        /*0cac*/ 	.word	0x00017f90
        /*0cb0*/ 	.word	0x00000005
        /*0cb4*/ 	.word	0x00019c50
        /*0cb8*/ 	.short	0x010a
        /*0cba*/ 	.byte	0x3f
	.zero		1


	//   ....[80]....
        /*0cbc*/ 	.word	0x00018130
        /*0cc0*/ 	.word	0x0000000b
        /*0cc4*/ 	.word	0x00019c20
        /*0cc8*/ 	.short	0x010a
        /*0cca*/ 	.byte	0x3f
	.zero		1


	//   ....[81]....
        /*0ccc*/ 	.word	0x00018180
        /*0cd0*/ 	.word	0x00000009
        /*0cd4*/ 	.word	0x00019ca0
        /*0cd8*/ 	.short	0x010a
        /*0cda*/ 	.byte	0x3f
	.zero		1


	//   ....[82]....
        /*0cdc*/ 	.word	0x000181d0
        /*0ce0*/ 	.word	0x00000009
        /*0ce4*/ 	.word	0x00019cc0
        /*0ce8*/ 	.short	0x010a
        /*0cea*/ 	.byte	0x3f
	.zero		1


	//   ....[83]....
        /*0cec*/ 	.word	0x00018220
        /*0cf0*/ 	.word	0x00000009
        /*0cf4*/ 	.word	0x00019ca0
        /*0cf8*/ 	.short	0x010a
        /*0cfa*/ 	.byte	0x3f
	.zero		1


	//   ....[84]....
        /*0cfc*/ 	.word	0x00018270
        /*0d00*/ 	.word	0x00000009
        /*0d04*/ 	.word	0x00019cc0
        /*0d08*/ 	.short	0x010a
        /*0d0a*/ 	.byte	0x3f
	.zero		1


	//   ....[85]....
        /*0d0c*/ 	.word	0x00018410
        /*0d10*/ 	.word	0x00000005
        /*0d14*/ 	.word	0x00019c80
        /*0d18*/ 	.short	0x010a
        /*0d1a*/ 	.byte	0x3f
	.zero		1


	//   ....[86]....
        /*0d1c*/ 	.word	0x00018460
        /*0d20*/ 	.word	0x00000005
        /*0d24*/ 	.word	0x00019c40
        /*0d28*/ 	.short	0x010a
        /*0d2a*/ 	.byte	0x3f
	.zero		1


	//   ....[87]....
        /*0d2c*/ 	.word	0x000184b0
        /*0d30*/ 	.word	0x0000001c
        /*0d34*/ 	.word	0x00019c20
        /*0d38*/ 	.short	0x010a
        /*0d3a*/ 	.byte	0x3f
	.zero		1


	//   ....[88]....
        /*0d3c*/ 	.word	0x00018500
        /*0d40*/ 	.word	0x00000005
        /*0d44*/ 	.word	0x00019c80
        /*0d48*/ 	.short	0x010a
        /*0d4a*/ 	.byte	0x3f
	.zero		1


	//   ....[89]....
        /*0d4c*/ 	.word	0x00018550
        /*0d50*/ 	.word	0x00000005
        /*0d54*/ 	.word	0x00019c40
        /*0d58*/ 	.short	0x010a
        /*0d5a*/ 	.byte	0x3f
	.zero		1


	//   ....[90]....
        /*0d5c*/ 	.word	0x000185a0
        /*0d60*/ 	.word	0x0000000d
        /*0d64*/ 	.word	0x00019c70
        /*0d68*/ 	.short	0x010a
        /*0d6a*/ 	.byte	0x3f
	.zero		1


	//   ....[91]....
        /*0d6c*/ 	.word	0x000185f0
        /*0d70*/ 	.word	0x0000000d
        /*0d74*/ 	.word	0x00019c60
        /*0d78*/ 	.short	0x010a
        /*0d7a*/ 	.byte	0x3f
	.zero		1


	//   ....[92]....
        /*0d7c*/ 	.word	0x00018640
        /*0d80*/ 	.word	0x00000000
        /*0d84*/ 	.word	0x00019c70
        /*0d88*/ 	.short	0x010a
        /*0d8a*/ 	.byte	0x3f
	.zero		1


	//   ....[93]....
        /*0d8c*/ 	.word	0x00018690
        /*0d90*/ 	.word	0x00000000
        /*0d94*/ 	.word	0x00019c60
        /*0d98*/ 	.short	0x010a
        /*0d9a*/ 	.byte	0x3f
	.zero		1


	//   ....[94]....
        /*0d9c*/ 	.word	0x00019010
        /*0da0*/ 	.word	0x00000007
        /*0da4*/ 	.word	0x00019c20
        /*0da8*/ 	.short	0x010a
        /*0daa*/ 	.byte	0x3f
	.zero		1


	//   ....[95]....
        /*0dac*/ 	.word	0x000191b0
        /*0db0*/ 	.word	0x00000005
        /*0db4*/ 	.word	0x00000000
        /*0db8*/ 	.short	0x010a
        /*0dba*/ 	.byte	0x3f
	.zero		1


	//   ....[96]....
        /*0dbc*/ 	.word	0x00019200
        /*0dc0*/ 	.word	0x00000003
        /*0dc4*/ 	.word	0x00000000
        /*0dc8*/ 	.short	0x010a
        /*0dca*/ 	.byte	0x3f
	.zero		1


	//   ....[97]....
        /*0dcc*/ 	.word	0x00019250
        /*0dd0*/ 	.word	0x00000003
        /*0dd4*/ 	.word	0x00019c60
        /*0dd8*/ 	.short	0x010a
        /*0dda*/ 	.byte	0x3f
	.zero		1


	//   ....[98]....
        /*0ddc*/ 	.word	0x000192a0
        /*0de0*/ 	.word	0x00000005
        /*0de4*/ 	.word	0x00019c60
        /*0de8*/ 	.short	0x010a
        /*0dea*/ 	.byte	0x3f
	.zero		1


	//   ....[99]....
        /*0dec*/ 	.word	0x000192f0
        /*0df0*/ 	.word	0x00000003
        /*0df4*/ 	.word	0x00019c80
        /*0df8*/ 	.short	0x010a
        /*0dfa*/ 	.byte	0x3f
	.zero		1


	//----- nvinfo : EIATTR_NUM_MBARRIERS
	.align		4
.L_1225:
        /*0dfc*/ 	.byte	0x03, 0x38
        /*0dfe*/ 	.short	0x0016


	//----- nvinfo : EIATTR_EXIT_INSTR_OFFSETS
	.align		4
        /*0e00*/ 	.byte	0x04, 0x1c
        /*0e02*/ 	.short	(.L_1227 - .L_1226)


	//   ....[0]....
.L_1226:
        /*0e04*/ 	.word	0x000177b0


	//----- nvinfo : EIATTR_MAX_THREADS
	.align		4
.L_1227:
        /*0e08*/ 	.byte	0x04, 0x05
        /*0e0a*/ 	.short	(.L_1229 - .L_1228)
.L_1228:
        /*0e0c*/ 	.word	0x00000200
        /*0e10*/ 	.word	0x00000001
        /*0e14*/ 	.word	0x00000001


	//----- nvinfo : EIATTR_CRS_STACK_SIZE
	.align		4
.L_1229:
        /*0e18*/ 	.byte	0x04, 0x1e
        /*0e1a*/ 	.short	(.L_1231 - .L_1230)
.L_1230:
        /*0e1c*/ 	.word	0x00000000


	//----- nvinfo : EIATTR_CBANK_PARAM_SIZE
	.align		4
.L_1231:
        /*0e20*/ 	.byte	0x03, 0x19
        /*0e22*/ 	.short	0x0a70


	//----- nvinfo : EIATTR_PARAM_CBANK
	.align		4
        /*0e24*/ 	.byte	0x04, 0x0a
        /*0e26*/ 	.short	(.L_1233 - .L_1232)
	.align		4
.L_1232:
        /*0e28*/ 	.word	index@(.nv.constant0._ZN7cutlass13device_kernelIN5flash11enable_sm90INS1_16FlashAttnFwdSm90INS1_25CollectiveMainloopFwdSm90ILi2EN4cute5tupleIJNS5_1CILi1EEES8_S8_EEENS6_IJNS7_ILi192EEENS7_ILi128EEENS7_ILi96EEEEEELi96ENS_12float_e4m3_tEfNS_4arch4Sm90ELb0ELb0ELb0ELb1ELb0ELb1ELb0ELb1ELb1ELb0ELb0ELb0EEENS1_21CollectiveEpilogueFwdINS6_IJSA_SC_SB_EEES9_NS_10bfloat16_tESG_Li384ELb1ELb0ELb0ELb1EEENS1_36VarlenDynamicPersistentTileSchedulerILi192ELi128ELi384ELi128ELb0ELb0ELb1ELb0ELb1ELb1EEEEEEEEEvNT_6ParamsE)
        /*0e2c*/ 	.short	0x0210
        /*0e2e*/ 	.short	0x0a70


	//----- nvinfo : EIATTR_SW_WAR
	.align		4
.L_1233:
        /*0e30*/ 	.byte	0x04, 0x36
        /*0e32*/ 	.short	(.L_1235 - .L_1234)
.L_1234:
        /*0e34*/ 	.word	0x00000008
.L_1235:


//--------------------- .nv.info._ZN7cutlass13device_kernelIN5flash11enable_sm90INS1_16FlashAttnFwdSm90INS1_25CollectiveMainloopFwdSm90ILi2EN4cute5tupleIJNS5_1CILi1EEES8_S8_EEENS6_IJNS7_ILi192EEENS7_ILi128EEENS7_ILi96EEEEEELi96ENS_12float_e4m3_tEfNS_4arch4Sm90ELb0ELb1ELb0ELb0ELb0ELb0ELb0ELb1ELb1ELb0ELb0ELb0EEENS1_21CollectiveEpilogueFwdINS6_IJSA_SC_SB_EEES9_NS_10bfloat16_tESG_Li384ELb0ELb0ELb0ELb1EEENS1_30DynamicPersistentTileSchedulerILi384ELi128ELb0ELb0ELb1EEEEEEEEEvNT_6ParamsE --------------------------
	.section	.nv.info._ZN7cutlass13device_kernelIN5flash11enable_sm90INS1_16FlashAttnFwdSm90INS1_25CollectiveMainloopFwdSm90ILi2EN4cute5tupleIJNS5_1CILi1EEES8_S8_EEENS6_IJNS7_ILi192EEENS7_ILi128EEENS7_ILi96EEEEEELi96ENS_12float_e4m3_tEfNS_4arch4Sm90ELb0ELb1ELb0ELb0ELb0ELb0ELb0ELb1ELb1ELb0ELb0ELb0EEENS1_21CollectiveEpilogueFwdINS6_IJSA_SC_SB_EEES9_NS_10bfloat16_tESG_Li384ELb0ELb0ELb0ELb1EEENS1_30DynamicPersistentTileSchedulerILi384ELi128ELb0ELb0ELb1EEEEEEEEEvNT_6ParamsE,"",@"SHT_CUDA_INFO"
	.sectionflags	@""
	.align	4


	//----- nvinfo : EIATTR_CUDA_API_VERSION
	.align		4
        /*0000*/ 	.byte	0x04, 0x37
        /*0002*/ 	.short	(.L_1237 - .L_1236)
.L_1236:
        /*0004*/ 	.word	0x00000082


	//----- nvinfo : EIATTR_KPARAM_INFO
	.align		4
.L_1237:
        /*0008*/ 	.byte	0x04, 0x17
        /*000a*/ 	.short	(.L_1239 - .L_1238)
.L_1238:
        /*000c*/ 	.word	0x00000000
        /*0010*/ 	.short	0x0000
        /*0012*/ 	.short	0x0070
        /*0014*/ 	.byte	0x00, 0xf0, 0x01, 0x2e


	//----- nvinfo : EIATTR_SPARSE_MMA_MASK
	.align		4
.L_1239:
        /*0018*/ 	.byte	0x03, 0x50
        /*001a*/ 	.short	0x0000


	//----- nvinfo : EIATTR_MAXREG_COUNT
	.align		4
        /*001c*/ 	.byte	0x03, 0x1b
        /*001e*/ 	.short	0x0080


	//----- nvinfo : EIATTR_NUM_BARRIERS
	.align		4
        /*0020*/ 	.byte	0x02, 0x4c
        /*0022*/ 	.byte	0x09
	.zero		1


	//----- nvinfo : EIATTR_EXTERNS
	.align		4
        /*0024*/ 	.byte	0x04, 0x0f
        /*0026*/ 	.short	(.L_1241 - .L_1240)


	//   ....[0]....
	.align		4
.L_1240:
        /*0028*/ 	.word	index@(__assertfail)


	//----- nvinfo : EIATTR_ANNOTATIONS
	.align		4
.L_1241:
        /*002c*/ 	.byte	0x04, 0x55
        /*002e*/ 	.short	(.L_1243 - .L_1242)


	//   ....[0]....
.L_1242:
        /*0030*/ 	.word	0x00000001
        /*0034*/ 	.byte	0x90, 0x0d, 0x00, 0x00, 0x01, 0x00, 0x00, 0x00, 0xc0, 0x1d, 0x00, 0x00, 0x01, 0x00, 0x00, 0x00
        /*0044*/ 	.byte	0x80, 0xce, 0x00, 0x00, 0x01, 0x00, 0x00, 0x00, 0xc0, 0xe1, 0x00, 0x00, 0x01, 0x00, 0x00, 0x00
        /*0054*/ 	.byte	0xe0, 0xe2, 0x00, 0x00, 0x01, 0x00, 0x00, 0x00, 0x10, 0xfd, 0x00, 0x00, 0x01, 0x00, 0x00, 0x00
        /*0064*/ 	.byte	0x50, 0xfd, 0x00, 0x00, 0x01, 0x00, 0x00, 0x00, 0x20, 0x16, 0x01, 0x00


	//----- nvinfo : EIATTR_MERCURY_ISA_VERSION
	.align		4
.L_1243:
        /*0070*/ 	.byte	0x03, 0x5f
        /*0072*/ 	.short	0x0101


	//----- nvinfo : EIATTR_INT_WARP_WIDE_INSTR_OFFSETS
	.align		4
        /*0074*/ 	.byte	0x04, 0x31
        /*0076*/ 	.short	(.L_1245 - .L_1244)


	//   ....[0]....
.L_1244:
        /*0078*/ 	.word	0x00000190


	//   ....[1]....
        /*007c*/ 	.word	0x000001c0


	//   ....[2]....
        /*0080*/ 	.word	0x000001d0


	//   ....[3]....
        /*0084*/ 	.word	0x0000ec30


	//   ....[4]....
        /*0088*/ 	.word	0x0000ecc0


	//   ....[5]....
        /*008c*/ 	.word	0x0000f3c0


	//   ....[6]....
        /*0090*/ 	.word	0x00010e50


	//   ....[7]....
        /*0094*/ 	.word	0x00010ee0


	//----- nvinfo : EIATTR_COOP_GROUP_MASK_REGIDS
	.align		4
.L_1245:
        /*0098*/ 	.byte	0x04, 0x29
        /*009a*/ 	.short	(.L_1247 - .L_1246)


	//   ....[0]....
.L_1246:
        /*009c*/ 	.word	0xffffffff


	//   ....[1]....
        /*00a0*/ 	.word	0xffffffff


	//   ....[2]....
        /*00a4*/ 	.word	0xffffffff


	//   ....[3]....
        /*00a8*/ 	.word	0xffffffff


	//   ....[4]....
        /*00ac*/ 	.word	0xffffffff


	//   ....[5]....
        /*00b0*/ 	.word	0xffffffff


	//   ....[6]....
        /*00b4*/ 	.word	0xffffffff


	//   ....[7]....
        /*00b8*/ 	.word	0xffffffff


	//   ....[8]....
        /*00bc*/ 	.word	0xffffffff


	//   ....[9]....
        /*00c0*/ 	.word	0xffffffff


	//   ....[10]....
        /*00c4*/ 	.word	0xffffffff


	//   ....[11]....
        /*00c8*/ 	.word	0xffffffff


	//   ....[12]....
        /*00cc*/ 	.word	0xffffffff


	//   ....[13]....
        /*00d0*/ 	.word	0xffffffff


	//   ....[14]....
        /*00d4*/ 	.word	0xffffffff


	//   ....[15]....
        /*00d8*/ 	.word	0xffffffff


	//   ....[16]....
        /*00dc*/ 	.word	0xffffffff


	//   ....[17]....
        /*00e0*/ 	.word	0xffffffff


	//   ....[18]....
        /*00e4*/ 	.word	0xffffffff


	//   ....[19]....
        /*00e8*/ 	.word	0xffffffff


	//   ....[20]....
        /*00ec*/ 	.word	0xffffffff


	//   ....[21]....
        /*00f0*/ 	.word	0xffffffff


	//   ....[22]....
        /*00f4*/ 	.word	0xffffffff


	//   ....[23]....
        /*00f8*/ 	.word	0xffffffff


	//   ....[24]....
        /*00fc*/ 	.word	0xffffffff


	//   ....[25]....
        /*0100*/ 	.word	0xffffffff


	//   ....[26]....
        /*0104*/ 	.word	0xffffffff


	//   ....[27]....
        /*0108*/ 	.word	0xffffffff


	//   ....[28]....
        /*010c*/ 	.word	0xffffffff


	//   ....[29]....
        /*0110*/ 	.word	0xffffffff


	//   ....[30]....
        /*0114*/ 	.word	0xffffffff


	//   ....[31]....
        /*0118*/ 	.word	0xffffffff


	//   ....[32]....
        /*011c*/ 	.word	0xffffffff


	//   ....[33]....
        /*0120*/ 	.word	0xffffffff


	//   ....[34]....
        /*0124*/ 	.word	0xffffffff


	//   ....[35]....
        /*0128*/ 	.word	0xffffffff


	//   ....[36]....
        /*012c*/ 	.word	0xffffffff


	//   ....[37]....
        /*0130*/ 	.word	0xffffffff


	//   ....[38]....
        /*0134*/ 	.word	0xffffffff


	//   ....[39]....
        /*0138*/ 	.word	0xffffffff


	//   ....[40]....
        /*013c*/ 	.word	0xffffffff


	//   ....[41]....
        /*0140*/ 	.word	0xffffffff


	//   ....[42]....
        /*0144*/ 	.word	0xffffffff


	//   ....[43]....
        /*0148*/ 	.word	0xffffffff


	//   ....[44]....
        /*014c*/ 	.word	0xffffffff


	//   ....[45]....
        /*0150*/ 	.word	0xffffffff


	//   ....[46]....
        /*0154*/ 	.word	0xffffffff


	//   ....[47]....
        /*0158*/ 	.word	0xffffffff


	//   ....[48]....
        /*015c*/ 	.word	0xffffffff


	//   ....[49]....
        /*0160*/ 	.word	0xffffffff


	//   ....[50]....
        /*0164*/ 	.word	0xffffffff


	//   ....[51]....
        /*0168*/ 	.word	0xffffffff


	//   ....[52]....
        /*016c*/ 	.word	0xffffffff


	//   ....[53]....
        /*0170*/ 	.word	0xffffffff


	//   ....[54]....
        /*0174*/ 	.word	0xffffffff


	//   ....[55]....
        /*0178*/ 	.word	0xffffffff


	//   ....[56]....
        /*017c*/ 	.word	0xffffffff


	//   ....[57]....
        /*0180*/ 	.word	0x0500000f


	//   ....[58]....
        /*0184*/ 	.word	0x0500000f


	//----- nvinfo : EIATTR_COOP_GROUP_INSTR_OFFSETS
	.align		4
.L_1247:
        /*0188*/ 	.byte	0x04, 0x28
        /*018a*/ 	.short	(.L_1249 - .L_1248)


	//   ....[0]....
.L_1248:
        /*018c*/ 	.word	0x00000060


	//   ....[1]....
        /*0190*/ 	.word	0x000001a0


	//   ....[2]....
        /*0194*/ 	.word	0x000001f0


	//   ....[3]....
        /*0198*/ 	.word	0x000003e0


	//   ....[4]....
        /*019c*/ 	.word	0x00000540


	//   ....[5]....
        /*01a0*/ 	.word	0x00000660


	//   ....[6]....
        /*01a4*/ 	.word	0x000007c0


	//   ....[7]....
        /*01a8*/ 	.word	0x00001a70


	//   ....[8]....
        /*01ac*/ 	.word	0x00003490


	//   ....[9]....
        /*01b0*/ 	.word	0x000035a0


	//   ....[10]....
        /*01b4*/ 	.word	0x00003ee0


	//   ....[11]....
        /*01b8*/ 	.word	0x00003f50


	//   ....[12]....
        /*01bc*/ 	.word	0x00006050


	//   ....[13]....
        /*01c0*/ 	.word	0x000060f0


	//   ....[14]....
        /*01c4*/ 	.word	0x000069c0


	//   ....[15]....
        /*01c8*/ 	.word	0x00006a40


	//   ....[16]....
        /*01cc*/ 	.word	0x00008360


	//   ....[17]....
        /*01d0*/ 	.word	0x00008370


	//   ....[18]....
        /*01d4*/ 	.word	0x000083d0


	//   ....[19]....
        /*01d8*/ 	.word	0x000083e0


	//   ....[20]....
        /*01dc*/ 	.word	0x0000aa50


	//   ....[21]....
        /*01e0*/ 	.word	0x0000ab50


	//   ....[22]....
        /*01e4*/ 	.word	0x0000b390


	//   ....[23]....
        /*01e8*/ 	.word	0x0000b440


	//   ....[24]....
        /*01ec*/ 	.word	0x0000c6a0


	//   ....[25]....
        /*01f0*/ 	.word	0x0000c6c0


	//   ....[26]....
        /*01f4*/ 	.word	0x0000c730


	//   ....[27]....
        /*01f8*/ 	.word	0x0000c740


	//   ....[28]....
        /*01fc*/ 	.word	0x0000d450


	//   ....[29]....
        /*0200*/ 	.word	0x0000d480


	//   ....[30]....
        /*0204*/ 	.word	0x0000d4a0


	//   ....[31]....
        /*0208*/ 	.word	0x0000d4b0


	//   ....[32]....
        /*020c*/ 	.word	0x0000d4c0


	//   ....[33]....
        /*0210*/ 	.word	0x0000d4d0


	//   ....[34]....
        /*0214*/ 	.word	0x0000d4e0


	//   ....[35]....
        /*0218*/ 	.word	0x0000d4f0


	//   ....[36]....
        /*021c*/ 	.word	0x0000d500


	//   ....[37]....
        /*0220*/ 	.word	0x0000d510


	//   ....[38]....
        /*0224*/ 	.word	0x0000d530


	//   ....[39]....
        /*0228*/ 	.word	0x0000d540


	//   ....[40]....
        /*022c*/ 	.word	0x0000d560


	//   ....[41]....
        /*0230*/ 	.word	0x0000d570


	//   ....[42]....
        /*0234*/ 	.word	0x0000d580


	//   ....[43]....
        /*0238*/ 	.word	0x0000d590


	//   ....[44]....
        /*023c*/ 	.word	0x0000d5a0


	//   ....[45]....
        /*0240*/ 	.word	0x0000d5b0


	//   ....[46]....
        /*0244*/ 	.word	0x0000d5c0


	//   ....[47]....
        /*0248*/ 	.word	0x0000d5d0


	//   ....[48]....
        /*024c*/ 	.word	0x0000d5e0


	//   ....[49]....
        /*0250*/ 	.word	0x0000d5f0


	//   ....[50]....
        /*0254*/ 	.word	0x0000d600


	//   ....[51]....
        /*0258*/ 	.word	0x0000d610


	//   ....[52]....
        /*025c*/ 	.word	0x0000d900


	//   ....[53]....
        /*0260*/ 	.word	0x0000e1f0


	//   ....[54]....
        /*0264*/ 	.word	0x0000f4c0


	//   ....[55]....
        /*0268*/ 	.word	0x000115b0


	//   ....[56]....
        /*026c*/ 	.word	0x00011740


	//   ....[57]....
        /*0270*/ 	.word	0x00011dd0


	//   ....[58]....
        /*0274*/ 	.word	0x00012230


	//----- nvinfo : EIATTR_REG_RECONFIG
	.align		4
.L_1249:
        /*0278*/ 	.byte	0x01, 0x54
	.zero		2


	//----- nvinfo : EIATTR_SYSCALL_OFFSETS
	.align		4
        /*027c*/ 	.byte	0x04, 0x46
        /*027e*/ 	.short	(.L_1251 - .L_1250)


	//   ....[0]....
.L_1250:
        /*0280*/ 	.word	0x00001c20


	//   ....[1]....
        /*0284*/ 	.word	0x0000ee50


	//   ....[2]....
        /*0288*/ 	.word	0x0000efb0


	//   ....[3]....
        /*028c*/ 	.word	0x0000f0f0


	//   ....[4]....
        /*0290*/ 	.word	0x0000f210


	//----- nvinfo : EIATTR_MBARRIER_INSTR_OFFSETS
	.align		4
.L_1251:
        /*0294*/ 	.byte	0x04, 0x39
        /*0296*/ 	.short	(.L_1253 - .L_1252)


	//   ....[0]....
.L_1252:
        /*0298*/ 	.word	0x00000290
        /*029c*/ 	.word	0x000000ff
        /*02a0*/ 	.word	0x00019c00
        /*02a4*/ 	.short	0x0100
        /*02a6*/ 	.byte	0x06
	.zero		1


	//   ....[1]....
        /*02a8*/ 	.word	0x000002a0
        /*02ac*/ 	.word	0x000000ff
        /*02b0*/ 	.word	0x00019c20
        /*02b4*/ 	.short	0x0100
        /*02b6*/ 	.byte	0x06
	.zero		1


	//   ....[2]....
        /*02b8*/ 	.word	0x00000390
        /*02bc*/ 	.word	0x000000ff
        /*02c0*/ 	.word	0x00019c30
        /*02c4*/ 	.short	0x0100
        /*02c6*/ 	.byte	0x08
	.zero		1


	//   ....[3]....
        /*02c8*/ 	.word	0x000003a0
        /*02cc*/ 	.word	0x000000ff
        /*02d0*/ 	.word	0x00019c40
        /*02d4*/ 	.short	0x0100
        /*02d6*/ 	.byte	0x08
	.zero		1


	//   ....[4]....
        /*02d8*/ 	.word	0x000003b0
        /*02dc*/ 	.word	0x000000ff
        /*02e0*/ 	.word	0x00019c38
        /*02e4*/ 	.short	0x0100
        /*02e6*/ 	.byte	0x08
	.zero		1


	//   ....[5]....
        /*02e8*/ 	.word	0x000003c0
        /*02ec*/ 	.word	0x000000ff
        /*02f0*/ 	.word	0x00019c48
        /*02f4*/ 	.short	0x0100
        /*02f6*/ 	.byte	0x08
	.zero		1


	//   ....[6]....
        /*02f8*/ 	.word	0x000004f0
        /*02fc*/ 	.word	0x000000ff
        /*0300*/ 	.word	0x00019c50
        /*0304*/ 	.short	0x0100
        /*0306*/ 	.byte	0x08
	.zero		1


	//   ....[7]....
        /*0308*/ 	.word	0x00000500
        /*030c*/ 	.word	0x000000ff
        /*0310*/ 	.word	0x00019c60
        /*0314*/ 	.short	0x0100
        /*0316*/ 	.byte	0x08
	.zero		1


	//   ....[8]....
        /*0318*/ 	.word	0x00000510
        /*031c*/ 	.word	0x000000ff
        /*0320*/ 	.word	0x00019c58
        /*0324*/ 	.short	0x0100
        /*0326*/ 	.byte	0x08
	.zero		1


	//   ....[9]....
        /*0328*/ 	.word	0x00000520
        /*032c*/ 	.word	0x000000ff
        /*0330*/ 	.word	0x00019c68
        /*0334*/ 	.short	0x0100
        /*0336*/ 	.byte	0x08
	.zero		1


	//   ....[10]....
        /*0338*/ 	.word	0x00000610
        /*033c*/ 	.word	0x000000ff
        /*0340*/ 	.word	0x00019c70
        /*0344*/ 	.short	0x0100
        /*0346*/ 	.byte	0x06
	.zero		1


	//   ....[11]....
        /*0348*/ 	.word	0x00000620
        /*034c*/ 	.word	0x000000ff
        /*0350*/ 	.word	0x00019c80
        /*0354*/ 	.short	0x0100
        /*0356*/ 	.byte	0x06
	.zero		1


	//   ....[12]....
        /*0358*/ 	.word	0x00000630
        /*035c*/ 	.word	0x000000ff
        /*0360*/ 	.word	0x00019c78
        /*0364*/ 	.short	0x0100
        /*0366*/ 	.byte	0x06
	.zero		1


	//   ....[13]....
        /*0368*/ 	.word	0x00000640
        /*036c*/ 	.word	0x000000ff
        /*0370*/ 	.word	0x00019c88
        /*0374*/ 	.short	0x0100
        /*0376*/ 	.byte	0x06
	.zero		1


	//   ....[14]....
        /*0378*/ 	.word	0x00000770
        /*037c*/ 	.word	0x000000ff
        /*0380*/ 	.word	0x00019c90
        /*0384*/ 	.short	0x0100
        /*0386*/ 	.byte	0x08
	.zero		1


	//   ....[15]....
        /*0388*/ 	.word	0x00000780
        /*038c*/ 	.word	0x000000ff
        /*0390*/ 	.word	0x00019ca0
        /*0394*/ 	.short	0x0100
        /*0396*/ 	.byte	0x08
	.zero		1


	//   ....[16]....
        /*0398*/ 	.word	0x00000790
        /*039c*/ 	.word	0x000000ff
        /*03a0*/ 	.word	0x00019c98
        /*03a4*/ 	.short	0x0100
        /*03a6*/ 	.byte	0x08
	.zero		1


	//   ....[17]....
        /*03a8*/ 	.word	0x000007a0
        /*03ac*/ 	.word	0x000000ff
        /*03b0*/ 	.word	0x00019ca8
        /*03b4*/ 	.short	0x0100
        /*03b6*/ 	.byte	0x08
	.zero		1


	//   ....[18]....
        /*03b8*/ 	.word	0x000008d0
        /*03bc*/ 	.word	0x000000ff
        /*03c0*/ 	.word	0x00019cb0
        /*03c4*/ 	.short	0x0100
        /*03c6*/ 	.byte	0x08
	.zero		1


	//   ....[19]....
        /*03c8*/ 	.word	0x000008e0
        /*03cc*/ 	.word	0x000000ff
        /*03d0*/ 	.word	0x00019cc0
        /*03d4*/ 	.short	0x0100
        /*03d6*/ 	.byte	0x08
	.zero		1


	//   ....[20]....
        /*03d8*/ 	.word	0x000008f0
        /*03dc*/ 	.word	0x000000ff
        /*03e0*/ 	.word	0x00019cb8
        /*03e4*/ 	.short	0x0100
        /*03e6*/ 	.byte	0x08
	.zero		1


	//   ....[21]....
        /*03e8*/ 	.word	0x00000900
        /*03ec*/ 	.word	0x000000ff
        /*03f0*/ 	.word	0x00019cc8
        /*03f4*/ 	.short	0x0100
        /*03f6*/ 	.byte	0x08
	.zero		1


	//   ....[22]....
        /*03f8*/ 	.word	0x00001ca0
        /*03fc*/ 	.word	0x000000ff
        /*0400*/ 	.word	0x00019c00
        /*0404*/ 	.short	0x010a
        /*0406*/ 	.byte	0x2f
	.zero		1


	//   ....[23]....
        /*0408*/ 	.word	0x00001d20
        /*040c*/ 	.word	0x00000005
        /*0410*/ 	.word	0x00019c30
        /*0414*/ 	.short	0x010a
        /*0416*/ 	.byte	0x3f
	.zero		1


	//   ....[24]....
        /*0418*/ 	.word	0x00001d80
        /*041c*/ 	.word	0x00000005
        /*0420*/ 	.word	0x00019c30
        /*0424*/ 	.short	0x010a
        /*0426*/ 	.byte	0x3f
	.zero		1


	//   ....[25]....
        /*0428*/ 	.word	0x00002090
        /*042c*/ 	.word	0x00000000
        /*0430*/ 	.word	0x00000000
        /*0434*/ 	.short	0x0101
        /*0436*/ 	.byte	0x3f
	.zero		1


	//   ....[26]....
        /*0438*/ 	.word	0x00004e80
        /*043c*/ 	.word	0x000000ff
        /*0440*/ 	.word	0x00019c30
        /*0444*/ 	.short	0x010a
        /*0446*/ 	.byte	0x19
	.zero		1


	//   ....[27]....
        /*0448*/ 	.word	0x00004ec0
        /*044c*/ 	.word	0x000000ff
        /*0450*/ 	.word	0x00019c30
        /*0454*/ 	.short	0x010a
        /*0456*/ 	.byte	0x19
	.zero		1


	//   ....[28]....
        /*0458*/ 	.word	0x00005020
        /*045c*/ 	.word	0x000000ff
        /*0460*/ 	.word	0x00019c50
        /*0464*/ 	.short	0x010a
        /*0466*/ 	.byte	0x0b
	.zero		1


	//   ....[29]....
        /*0468*/ 	.word	0x00005060
        /*046c*/ 	.word	0x000000ff
        /*0470*/ 	.word	0x00019c50
        /*0474*/ 	.short	0x010a
        /*0476*/ 	.byte	0x0b
	.zero		1


	//   ....[30]....
        /*0478*/ 	.word	0x000052f0
        /*047c*/ 	.word	0x00000008
        /*0480*/ 	.word	0x00000000
        /*0484*/ 	.short	0x0101
        /*0486*/ 	.byte	0x3f
	.zero		1


	//   ....[31]....
        /*0488*/ 	.word	0x000074b0
        /*048c*/ 	.word	0x000000ff
        /*0490*/ 	.word	0x00000000
        /*0494*/ 	.short	0x0101
        /*0496*/ 	.byte	0x06
	.zero		1


	//   ....[32]....
        /*0498*/ 	.word	0x00007c80
        /*049c*/ 	.word	0x000000ff
        /*04a0*/ 	.word	0x00019c30
        /*04a4*/ 	.short	0x010a
        /*04a6*/ 	.byte	0x14
	.zero		1


	//   ....[33]....
        /*04a8*/ 	.word	0x00007cc0
        /*04ac*/ 	.word	0x000000ff
        /*04b0*/ 	.word	0x00019c30
        /*04b4*/ 	.short	0x010a
        /*04b6*/ 	.byte	0x14
	.zero		1


	//   ....[34]....
        /*04b8*/ 	.word	0x00007e20
        /*04bc*/ 	.word	0x000000ff
        /*04c0*/ 	.word	0x00019c50
        /*04c4*/ 	.short	0x010a
        /*04c6*/ 	.byte	0x0b
	.zero		1


	//   ....[35]....
        /*04c8*/ 	.word	0x00007e60
        /*04cc*/ 	.word	0x000000ff
        /*04d0*/ 	.word	0x00019c50
        /*04d4*/ 	.short	0x010a
        /*04d6*/ 	.byte	0x0b
	.zero		1


	//   ....[36]....
        /*04d8*/ 	.word	0x00008f70
        /*04dc*/ 	.word	0x00000004
        /*04e0*/ 	.word	0x00000000
        /*04e4*/ 	.short	0x0101
        /*04e6*/ 	.byte	0x3f
	.zero		1


	//   ....[37]....
        /*04e8*/ 	.word	0x00009270
        /*04ec*/ 	.word	0x000000ff
        /*04f0*/ 	.word	0x00000000
        /*04f4*/ 	.short	0x0101
        /*04f6*/ 	.byte	0x06
	.zero		1


	//   ....[38]....
        /*04f8*/ 	.word	0x000098a0
        /*04fc*/ 	.word	0x000000ff
        /*0500*/ 	.word	0x00019c30
        /*0504*/ 	.short	0x010a
        /*0506*/ 	.byte	0x18
	.zero		1


	//   ....[39]....
        /*0508*/ 	.word	0x000098e0
        /*050c*/ 	.word	0x000000ff
        /*0510*/ 	.word	0x00019c30
        /*0514*/ 	.short	0x010a
        /*0516*/ 	.byte	0x18
	.zero		1


	//   ....[40]....
        /*0518*/ 	.word	0x00009a40
        /*051c*/ 	.word	0x000000ff
        /*0520*/ 	.word	0x00019c50
        /*0524*/ 	.short	0x010a
        /*0526*/ 	.byte	0x0b
	.zero		1


	//   ....[41]....
        /*0528*/ 	.word	0x00009a80
        /*052c*/ 	.word	0x000000ff
        /*0530*/ 	.word	0x00019c50
        /*0534*/ 	.short	0x010a
        /*0536*/ 	.byte	0x0b
	.zero		1


	//   ....[42]....
        /*0538*/ 	.word	0x00009cf0
        /*053c*/ 	.word	0x00000002
        /*0540*/ 	.word	0x00000000
        /*0544*/ 	.short	0x0101
        /*0546*/ 	.byte	0x3f
	.zero		1


	//   ....[43]....
        /*0548*/ 	.word	0x0000beb0
        /*054c*/ 	.word	0x000000ff
        /*0550*/ 	.word	0x00000000
        /*0554*/ 	.short	0x0101
        /*0556*/ 	.byte	0x06
	.zero		1


	//   ....[44]....
        /*0558*/ 	.word	0x0000c3d0
        /*055c*/ 	.word	0x000000ff
        /*0560*/ 	.word	0x00019c50
        /*0564*/ 	.short	0x010a
        /*0566*/ 	.byte	0x0e
	.zero		1


	//   ....[45]....
        /*0568*/ 	.word	0x0000c410
        /*056c*/ 	.word	0x000000ff
        /*0570*/ 	.word	0x00019c50
        /*0574*/ 	.short	0x010a
        /*0576*/ 	.byte	0x0e
	.zero		1


	//   ....[46]....
        /*0578*/ 	.word	0x0000ca20
        /*057c*/ 	.word	0x000000ff
        /*0580*/ 	.word	0x00000000
        /*0584*/ 	.short	0x0101
        /*0586*/ 	.byte	0x04
	.zero		1


	//   ....[47]....
        /*0588*/ 	.word	0x0000daf0
        /*058c*/ 	.word	0x000000ff
        /*0590*/ 	.word	0x00000000
        /*0594*/ 	.short	0x0101
        /*0596*/ 	.byte	0x05
	.zero		1


	//   ....[48]....
        /*0598*/ 	.word	0x0000f6d0
        /*059c*/ 	.word	0x00000005
        /*05a0*/ 	.word	0x00019c80
        /*05a4*/ 	.short	0x010a
        /*05a6*/ 	.byte	0x3f
	.zero		1


	//   ....[49]....
        /*05a8*/ 	.word	0x0000f900
        /*05ac*/ 	.word	0x00000005
        /*05b0*/ 	.word	0x00019c40
        /*05b4*/ 	.short	0x010a
        /*05b6*/ 	.byte	0x3f
	.zero		1


	//   ....[50]....
        /*05b8*/ 	.word	0x0000fd90
        /*05bc*/ 	.word	0x000000ff
        /*05c0*/ 	.word	0x00019c20
        /*05c4*/ 	.short	0x010a
        /*05c6*/ 	.byte	0x28
	.zero		1


	//   ....[51]....
        /*05c8*/ 	.word	0x00010060
        /*05cc*/ 	.word	0x0000000a
        /*05d0*/ 	.word	0x00019c80
        /*05d4*/ 	.short	0x010a
        /*05d6*/ 	.byte	0x3f
	.zero		1


	//   ....[52]....
        /*05d8*/ 	.word	0x00010480
        /*05dc*/ 	.word	0x0000000a
        /*05e0*/ 	.word	0x00019c40
        /*05e4*/ 	.short	0x010a
        /*05e6*/ 	.byte	0x3f
	.zero		1


	//   ....[53]....
        /*05e8*/ 	.word	0x00010930
        /*05ec*/ 	.word	0x0000000c
        /*05f0*/ 	.word	0x00019c70
        /*05f4*/ 	.short	0x010a
        /*05f6*/ 	.byte	0x3f
	.zero		1


	//   ....[54]....
        /*05f8*/ 	.word	0x000109a0
        /*05fc*/ 	.word	0x0000000c
        /*0600*/ 	.word	0x00019c60
        /*0604*/ 	.short	0x010a
        /*0606*/ 	.byte	0x3f
	.zero		1


	//   ....[55]....
        /*0608*/ 	.word	0x00010d80
        /*060c*/ 	.word	0x0000000c
        /*0610*/ 	.word	0x00019c50
        /*0614*/ 	.short	0x0101
        /*0616*/ 	.byte	0x3f
	.zero		1


	//   ....[56]....
        /*0618*/ 	.word	0x00010df0
        /*061c*/ 	.word	0x00000003
        /*0620*/ 	.word	0x00000000
        /*0624*/ 	.short	0x0101
        /*0626*/ 	.byte	0x3f
	.zero		1


	//   ....[57]....
        /*0628*/ 	.word	0x00010fb0
        /*062c*/ 	.word	0x00000002
        /*0630*/ 	.word	0x00019c70
        /*0634*/ 	.short	0x010a
        /*0636*/ 	.byte	0x3f
	.zero		1


	//   ....[58]....
        /*0638*/ 	.word	0x00011020
        /*063c*/ 	.word	0x00000002
        /*0640*/ 	.word	0x00019c60
        /*0644*/ 	.short	0x010a
        /*0646*/ 	.byte	0x3f
	.zero		1


	//   ....[59]....
        /*0648*/ 	.word	0x00011400
        /*064c*/ 	.word	0x00000002
        /*0650*/ 	.word	0x00019c50
        /*0654*/ 	.short	0x0101
        /*0656*/ 	.byte	0x3f
	.zero		1


	//   ....[60]....
        /*0658*/ 	.word	0x00011490
        /*065c*/ 	.word	0x00000000
        /*0660*/ 	.word	0x00000000
        /*0664*/ 	.short	0x0101
        /*0666*/ 	.byte	0x3f
	.zero		1


	//   ....[61]....
        /*0668*/ 	.word	0x000116c0
        /*066c*/ 	.word	0x00000006
        /*0670*/ 	.word	0x00019c20
        /*0674*/ 	.short	0x010a
        /*0676*/ 	.byte	0x3f
	.zero		1


	//   ....[62]....
        /*0678*/ 	.word	0x00011860
        /*067c*/ 	.word	0x00000005
        /*0680*/ 	.word	0x00000000
        /*0684*/ 	.short	0x010a
        /*0686*/ 	.byte	0x3f
	.zero		1


	//   ....[63]....
        /*0688*/ 	.word	0x000118d0
        /*068c*/ 	.word	0x00000009
        /*0690*/ 	.word	0x00000000
        /*0694*/ 	.short	0x010a
        /*0696*/ 	.byte	0x3f
	.zero		1


	//   ....[64]....
        /*0698*/ 	.word	0x00011920
        /*069c*/ 	.word	0x00000011
        /*06a0*/ 	.word	0x00019c60
        /*06a4*/ 	.short	0x010a
        /*06a6*/ 	.byte	0x3f
	.zero		1


	//   ....[65]....
        /*06a8*/ 	.word	0x00011970
        /*06ac*/ 	.word	0x00000007
        /*06b0*/ 	.word	0x00019c60
        /*06b4*/ 	.short	0x010a
        /*06b6*/ 	.byte	0x3f
	.zero		1


	//   ....[66]....
        /*06b8*/ 	.word	0x000119b0
        /*06bc*/ 	.word	0x00000011
        /*06c0*/ 	.word	0x00019c80
        /*06c4*/ 	.short	0x010a
        /*06c6*/ 	.byte	0x3f
	.zero		1


	//   ....[67]....
        /*06c8*/ 	.word	0x000119d0
        /*06cc*/ 	.word	0x00000007
        /*06d0*/ 	.word	0x00019c80
        /*06d4*/ 	.short	0x010a
        /*06d6*/ 	.byte	0x3f
	.zero		1


	//   ....[68]....
        /*06d8*/ 	.word	0x00011a40
        /*06dc*/ 	.word	0x00000003
        /*06e0*/ 	.word	0x00019c00
        /*06e4*/ 	.short	0x010a
        /*06e6*/ 	.byte	0x3f
	.zero		1


	//   ....[69]....
        /*06e8*/ 	.word	0x00011a90
        /*06ec*/ 	.word	0x00000005
        /*06f0*/ 	.word	0x00019c30
        /*06f4*/ 	.short	0x010a
        /*06f6*/ 	.byte	0x3f
	.zero		1


	//   ....[70]....
        /*06f8*/ 	.word	0x00011af0
        /*06fc*/ 	.word	0x00000009
        /*0700*/ 	.word	0x00019c30
        /*0704*/ 	.short	0x010a
        /*0706*/ 	.byte	0x3f
	.zero		1


	//   ....[71]....
        /*0708*/ 	.word	0x00011b50
        /*070c*/ 	.word	0x00000009
        /*0710*/ 	.word	0x00019c50
        /*0714*/ 	.short	0x010a
        /*0716*/ 	.byte	0x3f
	.zero		1


	//   ....[72]....
        /*0718*/ 	.word	0x00011bb0
        /*071c*/ 	.word	0x0000000d
        /*0720*/ 	.word	0x00019c30
        /*0724*/ 	.short	0x010a
        /*0726*/ 	.byte	0x3f
	.zero		1


	//   ....[73]....
        /*0728*/ 	.word	0x00011c10
        /*072c*/ 	.word	0x0000000d
        /*0730*/ 	.word	0x00019c50
        /*0734*/ 	.short	0x010a
        /*0736*/ 	.byte	0x3f
	.zero		1


	//   ....[74]....
        /*0738*/ 	.word	0x00011c70
        /*073c*/ 	.word	0x0000000b
        /*0740*/ 	.word	0x00019c30
        /*0744*/ 	.short	0x010a
        /*0746*/ 	.byte	0x3f
	.zero		1


	//   ....[75]....
        /*0748*/ 	.word	0x00011cd0
        /*074c*/ 	.word	0x0000000b
        /*0750*/ 	.word	0x00019c50
        /*0754*/ 	.short	0x010a
        /*0756*/ 	.byte	0x3f
	.zero		1


	//   ....[76]....
        /*0758*/ 	.word	0x00011d30
        /*075c*/ 	.word	0x00000006
        /*0760*/ 	.word	0x00019c50
        /*0764*/ 	.short	0x010a
        /*0766*/ 	.byte	0x3f
	.zero		1


	//   ....[77]....
        /*0768*/ 	.word	0x00011e80
        /*076c*/ 	.word	0x00000005
        /*0770*/ 	.word	0x00019c80
        /*0774*/ 	.short	0x010a
        /*0776*/ 	.byte	0x3f
	.zero		1


	//   ....[78]....
        /*0778*/ 	.word	0x00011ed0
        /*077c*/ 	.word	0x00000005
        /*0780*/ 	.word	0x00019c40
        /*0784*/ 	.short	0x010a
        /*0786*/ 	.byte	0x3f
	.zero		1


	//   ....[79]....
        /*0788*/ 	.word	0x00011f20
        /*078c*/ 	.word	0x0000001b
        /*0790*/ 	.word	0x00019c20
        /*0794*/ 	.short	0x010a
        /*0796*/ 	.byte	0x3f
	.zero		1


	//   ....[80]....
        /*0798*/ 	.word	0x00011f70
        /*079c*/ 	.word	0x0000000a
        /*07a0*/ 	.word	0x00019c80
        /*07a4*/ 	.short	0x010a
        /*07a6*/ 	.byte	0x3f
	.zero		1


	//   ....[81]....
        /*07a8*/ 	.word	0x00011fc0
        /*07ac*/ 	.word	0x0000000a
        /*07b0*/ 	.word	0x00019c40
        /*07b4*/ 	.short	0x010a
        /*07b6*/ 	.byte	0x3f
	.zero		1


	//   ....[82]....
        /*07b8*/ 	.word	0x00012010
        /*07bc*/ 	.word	0x0000000c
        /*07c0*/ 	.word	0x00019c70
        /*07c4*/ 	.short	0x010a
        /*07c6*/ 	.byte	0x3f
	.zero		1


	//   ....[83]....
        /*07c8*/ 	.word	0x00012060
        /*07cc*/ 	.word	0x0000000c
        /*07d0*/ 	.word	0x00019c60
        /*07d4*/ 	.short	0x010a
        /*07d6*/ 	.byte	0x3f
	.zero		1


	//   ....[84]....
        /*07d8*/ 	.word	0x000120b0
        /*07dc*/ 	.word	0x00000002
        /*07e0*/ 	.word	0x00019c70
        /*07e4*/ 	.short	0x010a
        /*07e6*/ 	.byte	0x3f
	.zero		1


	//   ....[85]....
        /*07e8*/ 	.word	0x00012100
        /*07ec*/ 	.word	0x00000002
        /*07f0*/ 	.word	0x00019c60
        /*07f4*/ 	.short	0x010a
        /*07f6*/ 	.byte	0x3f
	.zero		1


	//   ....[86]....
        /*07f8*/ 	.word	0x00012150
        /*07fc*/ 	.word	0x00000006
        /*0800*/ 	.word	0x00019c20
        /*0804*/ 	.short	0x010a
        /*0806*/ 	.byte	0x3f
	.zero		1


	//   ....[87]....
        /*0808*/ 	.word	0x000122f0
        /*080c*/ 	.word	0x00000005
        /*0810*/ 	.word	0x00000000
        /*0814*/ 	.short	0x010a
        /*0816*/ 	.byte	0x3f
	.zero		1


	//   ....[88]....
        /*0818*/ 	.word	0x00012340
        /*081c*/ 	.word	0x00000009
        /*0820*/ 	.word	0x00000000
        /*0824*/ 	.short	0x010a
        /*0826*/ 	.byte	0x3f
	.zero		1


	//   ....[89]....
        /*0828*/ 	.word	0x00012390
        /*082c*/ 	.word	0x00000011
        /*0830*/ 	.word	0x00019c60
        /*0834*/ 	.short	0x010a
        /*0836*/ 	.byte	0x3f
	.zero		1


	//   ....[90]....
        /*0838*/ 	.word	0x000123e0
        /*083c*/ 	.word	0x00000007
        /*0840*/ 	.word	0x00019c60
        /*0844*/ 	.short	0x010a
        /*0846*/ 	.byte	0x3f
	.zero		1


	//   ....[91]....
        /*0848*/ 	.word	0x00012430
        /*084c*/ 	.word	0x00000011
        /*0850*/ 	.word	0x00019c80
        /*0854*/ 	.short	0x010a
        /*0856*/ 	.byte	0x3f
	.zero		1


	//----- nvinfo : EIATTR_NUM_MBARRIERS
	.align		4
.L_1253:
        /*0858*/ 	.byte	0x03, 0x38
        /*085a*/ 	.short	0x0016


	//----- nvinfo : EIATTR_EXIT_INSTR_OFFSETS
	.align		4
        /*085c*/ 	.byte	0x04, 0x1c
        /*085e*/ 	.short	(.L_1255 - .L_1254)


	//   ....[0]....
.L_1254:
        /*0860*/ 	.word	0x00000a20


	//   ....[1]....
        /*0864*/ 	.word	0x0000e160


	//   ....[2]....
        /*0868*/ 	.word	0x00011a20


	//----- nvinfo : EIATTR_MAX_THREADS
	.align		4
.L_1255:
        /*086c*/ 	.byte	0x04, 0x05
        /*086e*/ 	.short	(.L_1257 - .L_1256)
.L_1256:
        /*0870*/ 	.word	0x00000200
        /*0874*/ 	.word	0x00000001
        /*0878*/ 	.word	0x00000001


	//----- nvinfo : EIATTR_CRS_STACK_SIZE
	.align		4
.L_1257:
        /*087c*/ 	.byte	0x04, 0x1e
        /*087e*/ 	.short	(.L_1259 - .L_1258)
.L_1258:
        /*0880*/ 	.word	0x00000000


	//----- nvinfo : EIATTR_CBANK_PARAM_SIZE
	.align		4
.L_1259:
        /*0884*/ 	.byte	0x03, 0x19
        /*0886*/ 	.short	0x0bf0


	//----- nvinfo : EIATTR_PARAM_CBANK
	.align		4
        /*0888*/ 	.byte	0x04, 0x0a
        /*088a*/ 	.short	(.L_1261 - .L_1260)
	.align		4
.L_1260:
        /*088c*/ 	.word	index@(.nv.constant0._ZN7cutlass13device_kernelIN5flash11enable_sm90INS1_16FlashAttnFwdSm90INS1_25CollectiveMainloopFwdSm90ILi2EN4cute5tupleIJNS5_1CILi1EEES8_S8_EEENS6_IJNS7_ILi192EEENS7_ILi128EEENS7_ILi96EEEEEELi96ENS_12float_e4m3_tEfNS_4arch4Sm90ELb0ELb1ELb0ELb0ELb0ELb0ELb0ELb1ELb1ELb0ELb0ELb0EEENS1_21CollectiveEpilogueFwdINS6_IJSA_SC_SB_EEES9_NS_10bfloat16_tESG_Li384ELb0ELb0ELb0ELb1EEENS1_30DynamicPersistentTileSchedulerILi384ELi128ELb0ELb0ELb1EEEEEEEEEvNT_6ParamsE)
        /*0890*/ 	.short	0x0210
        /*0892*/ 	.short	0x0bf0


	//----- nvinfo : EIATTR_SW_WAR
	.align		4
.L_1261:
        /*0894*/ 	.byte	0x04, 0x36
        /*0896*/ 	.short	(.L_1263 - .L_1262)
.L_1262:
        /*0898*/ 	.word	0x00000008
.L_1263:


//--------------------- .nv.info._ZN7cutlass13device_kernelIN5flash11enable_sm90INS1_16FlashAttnFwdSm90INS1_25CollectiveMainloopFwdSm90ILi2EN4cute5tupleIJNS5_1CILi1EEES8_S8_EEENS6_IJNS7_ILi192EEENS7_ILi128EEENS7_ILi96EEEEEELi96ENS_12float_e4m3_tEfNS_4arch4Sm90ELb0ELb1ELb0ELb1ELb0ELb0ELb0ELb1ELb1ELb0ELb0ELb0EEENS1_21CollectiveEpilogueFwdINS6_IJSA_SC_SB_EEES9_NS_10bfloat16_tESG_Li384ELb1ELb0ELb0ELb1EEENS1_36VarlenDynamicPersistentTileSchedulerILi192ELi128ELi384ELi128ELb0ELb0ELb1ELb1ELb0ELb1EEEEEEEEEvNT_6ParamsE --------------------------
	.section	.nv.info._ZN7cutlass13device_kernelIN5flash11enable_sm90INS1_16FlashAttnFwdSm90INS1_25CollectiveMainloopFwdSm90ILi2EN4cute5tupleIJNS5_1CILi1EEES8_S8_EEENS6_IJNS7_ILi192EEENS7_ILi128EEENS7_ILi96EEEEEELi96ENS_12float_e4m3_tEfNS_4arch4Sm90ELb0ELb1ELb0ELb1ELb0ELb0ELb0ELb1ELb1ELb0ELb0ELb0EEENS1_21CollectiveEpilogueFwdINS6_IJSA_SC_SB_EEES9_NS_10bfloat16_tESG_Li384ELb1ELb0ELb0ELb1EEENS1_36VarlenDynamicPersistentTileSchedulerILi192ELi128ELi384ELi128ELb0ELb0ELb1ELb1ELb0ELb1EEEEEEEEEvNT_6ParamsE,"",@"SHT_CUDA_INFO"
	.sectionflags	@""
	.align	4


	//----- nvinfo : EIATTR_CUDA_API_VERSION
	.align		4
        /*0000*/ 	.byte	0x04, 0x37
        /*0002*/ 	.short	(.L_1265 - .L_1264)
.L_1264:
        /*0004*/ 	.word	0x00000082


	//----- nvinfo : EIATTR_KPARAM_INFO
	.align		4
.L_1265:
        /*0008*/ 	.byte	0x04, 0x17
        /*000a*/ 	.short	(.L_1267 - .L_1266)
.L_1266:
        /*000c*/ 	.word	0x00000000
        /*0010*/ 	.short	0x0000
        /*0012*/ 	.short	0x0070
        /*0014*/ 	.byte	0x00, 0xf0, 0x01, 0x28


	//----- nvinfo : EIATTR_SPARSE_MMA_MASK
	.align		4
.L_1267:
        /*0018*/ 	.byte	0x03, 0x50
        /*001a*/ 	.short	0x0000


	//----- nvinfo : EIATTR_MAXREG_COUNT
	.align		4
        /*001c*/ 	.byte	0x03, 0x1b
        /*001e*/ 	.short	0x0080


	//----- nvinfo : EIATTR_NUM_BARRIERS
	.align		4
        /*0020*/ 	.byte	0x02, 0x4c
        /*0022*/ 	.byte	0x09
	.zero		1


	//----- nvinfo : EIATTR_EXTERNS
	.align		4
        /*0024*/ 	.byte	0x04, 0x0f
        /*0026*/ 	.short	(.L_1269 - .L_1268)


	//   ....[0]....
	.align		4
.L_1268:
        /*0028*/ 	.word	index@(__assertfail)


	//----- nvinfo : EIATTR_ANNOTATIONS
	.align		4
.L_1269:
        /*002c*/ 	.byte	0x04, 0x55
        /*002e*/ 	.short	(.L_1271 - .L_1270)


	//   ....[0]....
.L_1270:
        /*0030*/ 	.word	0x00000001
        /*0034*/ 	.byte	0x60, 0x0c, 0x00, 0x00, 0x01, 0x00, 0x00, 0x00, 0xd0, 0xcd, 0x00, 0x00, 0x01, 0x00, 0x00, 0x00
        /*0044*/ 	.byte	0x40, 0xf6, 0x00, 0x00, 0x01, 0x00, 0x00, 0x00, 0x10, 0xf7, 0x00, 0x00, 0x01, 0x00, 0x00, 0x00
        /*0054*/ 	.byte	0xf0, 0xfa, 0x00, 0x00, 0x01, 0x00, 0x00, 0x00, 0x00, 0x08, 0x01, 0x00, 0x01, 0x00, 0x00, 0x00
        /*0064*/ 	.byte	0xa0, 0x13, 0x01, 0x00, 0x01, 0x00, 0x00, 0x00, 0xe0, 0x13, 0x01, 0x00, 0x01, 0x00, 0x00, 0x00
        /*0074*/ 	.byte	0xc0, 0x37, 0x01, 0x00


	//----- nvinfo : EIATTR_MERCURY_ISA_VERSION
	.align		4
.L_1271:
        /*0078*/ 	.byte	0x03, 0x5f
        /*007a*/ 	.short	0x0101


	//----- nvinfo : EIATTR_UNUSED_LOAD_BYTE_OFFSET
	.align		4
        /*007c*/ 	.byte	0x04, 0x44
        /*007e*/ 	.short	(.L_1273 - .L_1272)


	//   ....[0]....
.L_1272:
        /*0080*/ 	.word	0x00000a30
        /*0084*/ 	.word	0x0000fff0


	//   ....[1]....
        /*0088*/ 	.word	0x0000cd60
        /*008c*/ 	.word	0x0000fff0


	//----- nvinfo : EIATTR_INT_WARP_WIDE_INSTR_OFFSETS
	.align		4
.L_1273:
        /*0090*/ 	.byte	0x04, 0x31
        /*0092*/ 	.short	(.L_1275 - .L_1274)


	//   ....[0]....
.L_1274:
        /*0094*/ 	.word	0x00000160


	//   ....[1]....
        /*0098*/ 	.word	0x000001a0


	//   ....[2]....
        /*009c*/ 	.word	0x00000210


	//   ....[3]....
        /*00a0*/ 	.word	0x00010200


	//   ....[4]....
        /*00a4*/ 	.word	0x00010290


	//   ....[5]....
        /*00a8*/ 	.word	0x000109b0


	//   ....[6]....
        /*00ac*/ 	.word	0x00012540


	//   ....[7]....
        /*00b0*/ 	.word	0x000125d0


	//----- nvinfo : EIATTR_COOP_GROUP_MASK_REGIDS
	.align		4
.L_1275:
        /*00b4*/ 	.byte	0x04, 0x29
        /*00b6*/ 	.short	(.L_1277 - .L_1276)


	//   ....[0]....
.L_1276:
        /*00b8*/ 	.word	0xffffffff


	//   ....[1]....
        /*00bc*/ 	.word	0xffffffff


	//   ....[2]....
        /*00c0*/ 	.word	0xffffffff


	//   ....[3]....
        /*00c4*/ 	.word	0xffffffff


	//   ....[4]....
        /*00c8*/ 	.word	0xffffffff


	//   ....[5]....
        /*00cc*/ 	.word	0xffffffff


	//   ....[6]....
        /*00d0*/ 	.word	0xffffffff


	//   ....[7]....
        /*00d4*/ 	.word	0xffffffff


	//   ....[8]....
        /*00d8*/ 	.word	0xffffffff


	//   ....[9]....
        /*00dc*/ 	.word	0xffffffff


	//   ....[10]....
        /*00e0*/ 	.word	0xffffffff


	//   ....[11]....
        /*00e4*/ 	.word	0xffffffff


	//   ....[12]....
        /*00e8*/ 	.word	0xffffffff


	//   ....[13]....
        /*00ec*/ 	.word	0xffffffff


	//   ....[14]....
        /*00f0*/ 	.word	0xffffffff


	//   ....[15]....
        /*00f4*/ 	.word	0xffffffff


	//   ....[16]....
        /*00f8*/ 	.word	0xffffffff


	//   ....[17]....
        /*00fc*/ 	.word	0xffffffff


	//   ....[18]....
        /*0100*/ 	.word	0xffffffff


	//   ....[19]....
        /*0104*/ 	.word	0xffffffff


	//   ....[20]....
        /*0108*/ 	.word	0xffffffff


	//   ....[21]....
        /*010c*/ 	.word	0xffffffff


	//   ....[22]....
        /*0110*/ 	.word	0xffffffff


	//   ....[23]....
        /*0114*/ 	.word	0xffffffff


	//   ....[24]....
        /*0118*/ 	.word	0xffffffff


	//   ....[25]....
        /*011c*/ 	.word	0xffffffff


	//   ....[26]....
        /*0120*/ 	.word	0xffffffff


	//   ....[27]....
        /*0124*/ 	.word	0xffffffff


	//   ....[28]....
        /*0128*/ 	.word	0xffffffff


	//   ....[29]....
        /*012c*/ 	.word	0xffffffff


	//   ....[30]....
        /*0130*/ 	.word	0xffffffff


	//   ....[31]....
        /*0134*/ 	.word	0xffffffff


	//   ....[32]....
        /*0138*/ 	.word	0xffffffff


	//   ....[33]....
        /*013c*/ 	.word	0xffffffff


	//   ....[34]....
        /*0140*/ 	.word	0xffffffff


	//   ....[35]....
        /*0144*/ 	.word	0xffffffff


	//   ....[36]....
        /*0148*/ 	.word	0xffffffff


	//   ....[37]....
        /*014c*/ 	.word	0xffffffff


	//   ....[38]....
        /*0150*/ 	.word	0xffffffff


	//   ....[39]....
        /*0154*/ 	.word	0xffffffff


	//   ....[40]....
        /*0158*/ 	.word	0xffffffff


	//   ....[41]....
        /*015c*/ 	.word	0xffffffff


	//   ....[42]....
        /*0160*/ 	.word	0xffffffff


	//   ....[43]....
        /*0164*/ 	.word	0xffffffff


	//   ....[44]....
        /*0168*/ 	.word	0xffffffff


	//   ....[45]....
        /*016c*/ 	.word	0xffffffff


	//   ....[46]....
        /*0170*/ 	.word	0xffffffff


	//   ....[47]....
        /*0174*/ 	.word	0xffffffff


	//   ....[48]....
        /*0178*/ 	.word	0xffffffff


	//   ....[49]....
        /*017c*/ 	.word	0xffffffff


	//   ....[50]....
        /*0180*/ 	.word	0xffffffff


	//   ....[51]....
        /*0184*/ 	.word	0xffffffff


	//   ....[52]....
        /*0188*/ 	.word	0xffffffff


	//   ....[53]....
        /*018c*/ 	.word	0xffffffff


	//   ....[54]....
        /*0190*/ 	.word	0xffffffff


	//   ....[55]....
        /*0194*/ 	.word	0xffffffff


	//   ....[56]....
        /*0198*/ 	.word	0xffffffff


	//   ....[57]....
        /*019c*/ 	.word	0xffffffff


	//   ....[58]....
        /*01a0*/ 	.word	0xffffffff


	//   ....[59]....
        /*01a4*/ 	.word	0xffffffff


	//   ....[60]....
        /*01a8*/ 	.word	0xffffffff


	//   ....[61]....
        /*01ac*/ 	.word	0xffffffff


	//   ....[62]....
        /*01b0*/ 	.word	0xffffffff


	//   ....[63]....
        /*01b4*/ 	.word	0xffffffff


	//   ....[64]....
        /*01b8*/ 	.word	0xffffffff


	//   ....[65]....
        /*01bc*/ 	.word	0xffffffff


	//   ....[66]....
        /*01c0*/ 	.word	0xffffffff


	//   ....[67]....
        /*01c4*/ 	.word	0xffffffff


	//   ....[68]....
        /*01c8*/ 	.word	0xffffffff


	//   ....[69]....
        /*01cc*/ 	.word	0xffffffff


	//   ....[70]....
        /*01d0*/ 	.word	0xffffffff


	//   ....[71]....
        /*01d4*/ 	.word	0xffffffff


	//   ....[72]....
        /*01d8*/ 	.word	0xffffffff


	//   ....[73]....
        /*01dc*/ 	.word	0xffffffff


	//   ....[74]....
        /*01e0*/ 	.word	0xffffffff


	//   ....[75]....
        /*01e4*/ 	.word	0xffffffff


	//   ....[76]....
        /*01e8*/ 	.word	0xffffffff


	//   ....[77]....
        /*01ec*/ 	.word	0xffffffff


	//   ....[78]....
        /*01f0*/ 	.word	0xffffffff


	//   ....[79]....
        /*01f4*/ 	.word	0xffffffff


	//   ....[80]....
        /*01f8*/ 	.word	0xffffffff


	//   ....[81]....
        /*01fc*/ 	.word	0xffffffff


	//   ....[82]....
        /*0200*/ 	.word	0xffffffff


	//   ....[83]....
        /*0204*/ 	.word	0xffffffff


	//   ....[84]....
        /*0208*/ 	.word	0xffffffff


	//   ....[85]....
        /*020c*/ 	.word	0xffffffff


	//   ....[86]....
        /*0210*/ 	.word	0xffffffff


	//   ....[87]....
        /*0214*/ 	.word	0x0500000f


	//   ....[88]....
        /*0218*/ 	.word	0x0500000f


	//----- nvinfo : EIATTR_COOP_GROUP_INSTR_OFFSETS
	.align		4
.L_1277:
        /*021c*/ 	.byte	0x04, 0x28
        /*021e*/ 	.short	(.L_1279 - .L_1278)


	//   ....[0]....
.L_1278:
        /*0220*/ 	.word	0x00000060


	//   ....[1]....
        /*0224*/ 	.word	0x00000170


	//   ....[2]....
        /*0228*/ 	.word	0x000001c0


	//   ....[3]....
        /*022c*/ 	.word	0x000003f0


	//   ....[4]....
        /*0230*/ 	.word	0x00000550


	//   ....[5]....
        /*0234*/ 	.word	0x00000670


	//   ....[6]....
        /*0238*/ 	.word	0x000007d0


	//   ....[7]....
        /*023c*/ 	.word	0x00001ab0


	//   ....[8]....
        /*0240*/ 	.word	0x000034b0


	//   ....[9]....
        /*0244*/ 	.word	0x000035c0


	//   ....[10]....
        /*0248*/ 	.word	0x00003f10


	//   ....[11]....
        /*024c*/ 	.word	0x00003f90


	//   ....[12]....
        /*0250*/ 	.word	0x00006070


	//   ....[13]....
        /*0254*/ 	.word	0x00006110


	//   ....[14]....
        /*0258*/ 	.word	0x00006a40


	//   ....[15]....
        /*025c*/ 	.word	0x00006a90


	//   ....[16]....
        /*0260*/ 	.word	0x00008350


	//   ....[17]....
        /*0264*/ 	.word	0x00008380


	//   ....[18]....
        /*0268*/ 	.word	0x000083e0


	//   ....[19]....
        /*026c*/ 	.word	0x000083f0


	//   ....[20]....
        /*0270*/ 	.word	0x0000aa70


	//   ....[21]....
        /*0274*/ 	.word	0x0000ab20


	//   ....[22]....
        /*0278*/ 	.word	0x0000b3b0


	//   ....[23]....
        /*027c*/ 	.word	0x0000b460


	//   ....[24]....
        /*0280*/ 	.word	0x0000c6c0


	//   ....[25]....
        /*0284*/ 	.word	0x0000c6e0


	//   ....[26]....
        /*0288*/ 	.word	0x0000c750


	//   ....[27]....
        /*028c*/ 	.word	0x0000c760


	//   ....[28]....
        /*0290*/ 	.word	0x0000d390


	//   ....[29]....
        /*0294*/ 	.word	0x0000d3c0


	//   ....[30]....
        /*0298*/ 	.word	0x0000d3f0


	//   ....[31]....
        /*029c*/ 	.word	0x0000d420


	//   ....[32]....
        /*02a0*/ 	.word	0x0000d450


	//   ....[33]....
        /*02a4*/ 	.word	0x0000d470


	//   ....[34]....
        /*02a8*/ 	.word	0x0000d480


	//   ....[35]....
        /*02ac*/ 	.word	0x0000d490


	//   ....[36]....
        /*02b0*/ 	.word	0x0000d4c0


	//   ....[37]....
        /*02b4*/ 	.word	0x0000d4d0


	//   ....[38]....
        /*02b8*/ 	.word	0x0000d4e0


	//   ....[39]....
        /*02bc*/ 	.word	0x0000d510


	//   ....[40]....
        /*02c0*/ 	.word	0x0000d540


	//   ....[41]....
        /*02c4*/ 	.word	0x0000d550


	//   ....[42]....
        /*02c8*/ 	.word	0x0000d570


	//   ....[43]....
        /*02cc*/ 	.word	0x0000d580


	//   ....[44]....
        /*02d0*/ 	.word	0x0000d5b0


	//   ....[45]....
        /*02d4*/ 	.word	0x0000d5d0


	//   ....[46]....
        /*02d8*/ 	.word	0x0000d600


	//   ....[47]....
        /*02dc*/ 	.word	0x0000d610


	//   ....[48]....
        /*02e0*/ 	.word	0x0000d640


	//   ....[49]....
        /*02e4*/ 	.word	0x0000d650


	//   ....[50]....
        /*02e8*/ 	.word	0x0000d660


	//   ....[51]....
        /*02ec*/ 	.word	0x0000d690


	//   ....[52]....
        /*02f0*/ 	.word	0x0000eaa0


	//   ....[53]....
        /*02f4*/ 	.word	0x0000ec70


	//   ....[54]....
        /*02f8*/ 	.word	0x0000eca0


	//   ....[55]....
        /*02fc*/ 	.word	0x0000ecd0


	//   ....[56]....
        /*0300*/ 	.word	0x0000ed00


	//   ....[57]....
        /*0304*/ 	.word	0x0000ed30


	//   ....[58]....
        /*0308*/ 	.word	0x0000ed70


	//   ....[59]....
        /*030c*/ 	.word	0x0000eef0


	//   ....[60]....
        /*0310*/ 	.word	0x0000ef20


	//   ....[61]....
        /*0314*/ 	.word	0x0000ef50


	//   ....[62]....
        /*0318*/ 	.word	0x0000ef80


	//   ....[63]....
        /*031c*/ 	.word	0x0000efb0


	//   ....[64]....
        /*0320*/ 	.word	0x0000eff0


	//   ....[65]....
        /*0324*/ 	.word	0x0000f080


	//   ....[66]....
        /*0328*/ 	.word	0x0000f110


	//   ....[67]....
        /*032c*/ 	.word	0x0000f1c0


	//   ....[68]....
        /*0330*/ 	.word	0x00010b40


	//   ....[69]....
        /*0334*/ 	.word	0x00012d80


	//   ....[70]....
        /*0338*/ 	.word	0x00012db0


	//   ....[71]....
        /*033c*/ 	.word	0x00012de0


	//   ....[72]....
        /*0340*/ 	.word	0x00012e10


	//   ....[73]....
        /*0344*/ 	.word	0x00012e20


	//   ....[74]....
        /*0348*/ 	.word	0x00012e40


	//   ....[75]....
        /*034c*/ 	.word	0x00012e60


	//   ....[76]....
        /*0350*/ 	.word	0x00012ea0


	//   ....[77]....
        /*0354*/ 	.word	0x00012fe0


	//   ....[78]....
        /*0358*/ 	.word	0x00013010


	//   ....[79]....
        /*035c*/ 	.word	0x00013050


	//   ....[80]....
        /*0360*/ 	.word	0x00013080


	//   ....[81]....
        /*0364*/ 	.word	0x000130b0


	//   ....[82]....
        /*0368*/ 	.word	0x000130e0


	//   ....[83]....
        /*036c*/ 	.word	0x00013180


	//   ....[84]....
        /*0370*/ 	.word	0x00013220


	//   ....[85]....
        /*0374*/ 	.word	0x000132d0


	//   ....[86]....
        /*0378*/ 	.word	0x000138e0


	//   ....[87]....
        /*037c*/ 	.word	0x00013f70


	//   ....[88]....
        /*0380*/ 	.word	0x000143e0


	//----- nvinfo : EIATTR_REG_RECONFIG
	.align		4
.L_1279:
        /*0384*/ 	.byte	0x01, 0x54
	.zero		2


	//----- nvinfo : EIATTR_SYSCALL_OFFSETS
	.align		4
        /*0388*/ 	.byte	0x04, 0x46
        /*038a*/ 	.short	(.L_1281 - .L_1280)


	//   ....[0]....
.L_1280:
        /*038c*/ 	.word	0x00001c90


	//   ....[1]....
        /*0390*/ 	.word	0x00010420


	//   ....[2]....
        /*0394*/ 	.word	0x00010580


	//   ....[3]....
        /*0398*/ 	.word	0x000106c0


	//   ....[4]....
        /*039c*/ 	.word	0x000107e0


	//----- nvinfo : EIATTR_MBARRIER_INSTR_OFFSETS
	.align		4
.L_1281:
        /*03a0*/ 	.byte	0x04, 0x39
        /*03a2*/ 	.short	(.L_1283 - .L_1282)


	//   ....[0]....
.L_1282:
        /*03a4*/ 	.word	0x000002a0
        /*03a8*/ 	.word	0x000000ff
        /*03ac*/ 	.word	0x00019c00
        /*03b0*/ 	.short	0x0100
        /*03b2*/ 	.byte	0x08
	.zero		1


	//   ....[1]....
        /*03b4*/ 	.word	0x000002b0
        /*03b8*/ 	.word	0x000000ff
        /*03bc*/ 	.word	0x00019c20
        /*03c0*/ 	.short	0x0100
        /*03c2*/ 	.byte	0x08
	.zero		1


	//   ....[2]....
        /*03c4*/ 	.word	0x000003a0
        /*03c8*/ 	.word	0x000000ff
        /*03cc*/ 	.word	0x00019c30
        /*03d0*/ 	.short	0x0100
        /*03d2*/ 	.byte	0x08
	.zero		1


	//   ....[3]....
        /*03d4*/ 	.word	0x000003b0
        /*03d8*/ 	.word	0x000000ff
        /*03dc*/ 	.word	0x00019c40
        /*03e0*/ 	.short	0x0100
        /*03e2*/ 	.byte	0x08
	.zero		1


	//   ....[4]....
        /*03e4*/ 	.word	0x000003c0
        /*03e8*/ 	.word	0x000000ff
        /*03ec*/ 	.word	0x00019c38
        /*03f0*/ 	.short	0x0100
        /*03f2*/ 	.byte	0x08
	.zero		1


	//   ....[5]....
        /*03f4*/ 	.word	0x000003d0
        /*03f8*/ 	.word	0x000000ff
        /*03fc*/ 	.word	0x00019c48
        /*0400*/ 	.short	0x0100
        /*0402*/ 	.byte	0x08
	.zero		1


	//   ....[6]....
        /*0404*/ 	.word	0x00000500
        /*0408*/ 	.word	0x000000ff
        /*040c*/ 	.word	0x00019c50
        /*0410*/ 	.short	0x0100
        /*0412*/ 	.byte	0x08
	.zero		1


	//   ....[7]....
        /*0414*/ 	.word	0x00000510
        /*0418*/ 	.word	0x000000ff
        /*041c*/ 	.word	0x00019c60
        /*0420*/ 	.short	0x0100
        /*0422*/ 	.byte	0x08
	.zero		1


	//   ....[8]....
        /*0424*/ 	.word	0x00000520
        /*0428*/ 	.word	0x000000ff
        /*042c*/ 	.word	0x00019c58
        /*0430*/ 	.short	0x0100
        /*0432*/ 	.byte	0x08
	.zero		1


	//   ....[9]....
        /*0434*/ 	.word	0x00000530
        /*0438*/ 	.word	0x000000ff
        /*043c*/ 	.word	0x00019c68
        /*0440*/ 	.short	0x0100
        /*0442*/ 	.byte	0x08
	.zero		1


	//   ....[10]....
        /*0444*/ 	.word	0x00000620
        /*0448*/ 	.word	0x000000ff
        /*044c*/ 	.word	0x00019c70
        /*0450*/ 	.short	0x0100
        /*0452*/ 	.byte	0x06
	.zero		1


	//   ....[11]....
        /*0454*/ 	.word	0x00000630
        /*0458*/ 	.word	0x000000ff
        /*045c*/ 	.word	0x00019c80
        /*0460*/ 	.short	0x0100
        /*0462*/ 	.byte	0x06
	.zero		1


	//   ....[12]....
        /*0464*/ 	.word	0x00000640
        /*0468*/ 	.word	0x000000ff
        /*046c*/ 	.word	0x00019c78
        /*0470*/ 	.short	0x0100
        /*0472*/ 	.byte	0x06
	.zero		1


	//   ....[13]....
        /*0474*/ 	.word	0x00000650
        /*0478*/ 	.word	0x000000ff
        /*047c*/ 	.word	0x00019c88
        /*0480*/ 	.short	0x0100
        /*0482*/ 	.byte	0x06
	.zero		1


	//   ....[14]....
        /*0484*/ 	.word	0x00000780
        /*0488*/ 	.word	0x000000ff
        /*048c*/ 	.word	0x00019c90
        /*0490*/ 	.short	0x0100
        /*0492*/ 	.byte	0x08
	.zero		1


	//   ....[15]....
        /*0494*/ 	.word	0x00000790
        /*0498*/ 	.word	0x000000ff
        /*049c*/ 	.word	0x00019ca0
        /*04a0*/ 	.short	0x0100
        /*04a2*/ 	.byte	0x08
	.zero		1


	//   ....[16]....
        /*04a4*/ 	.word	0x000007a0
        /*04a8*/ 	.word	0x000000ff
        /*04ac*/ 	.word	0x00019c98
        /*04b0*/ 	.short	0x0100
        /*04b2*/ 	.byte	0x08
	.zero		1


	//   ....[17]....
        /*04b4*/ 	.word	0x000007b0
        /*04b8*/ 	.word	0x000000ff
        /*04bc*/ 	.word	0x00019ca8
        /*04c0*/ 	.short	0x0100
        /*04c2*/ 	.byte	0x08
	.zero		1


	//   ....[18]....
        /*04c4*/ 	.word	0x000008e0
        /*04c8*/ 	.word	0x000000ff
        /*04cc*/ 	.word	0x00019cb0
        /*04d0*/ 	.short	0x0100
        /*04d2*/ 	.byte	0x08
	.zero		1


	//   ....[19]....
        /*04d4*/ 	.word	0x000008f0
        /*04d8*/ 	.word	0x000000ff
        /*04dc*/ 	.word	0x00019cc0
        /*04e0*/ 	.short	0x0100
        /*04e2*/ 	.byte	0x08
	.zero		1


	//   ....[20]....
        /*04e4*/ 	.word	0x00000900
        /*04e8*/ 	.word	0x000000ff
        /*04ec*/ 	.word	0x00019cb8
        /*04f0*/ 	.short	0x0100
        /*04f2*/ 	.byte	0x08
	.zero		1


	//   ....[21]....
        /*04f4*/ 	.word	0x00000910
        /*04f8*/ 	.word	0x000000ff
        /*04fc*/ 	.word	0x00019cc8
        /*0500*/ 	.short	0x0100
        /*0502*/ 	.byte	0x08
	.zero		1


	//   ....[22]....
        /*0504*/ 	.word	0x00001d10
        /*0508*/ 	.word	0x000000ff
        /*050c*/ 	.word	0x00019c00
        /*0510*/ 	.short	0x010a
        /*0512*/ 	.byte	0x2d
	.zero		1


	//   ....[23]....
        /*0514*/ 	.word	0x00001d90
        /*0518*/ 	.word	0x00000005
        /*051c*/ 	.word	0x00019c30
        /*0520*/ 	.short	0x010a
        /*0522*/ 	.byte	0x3f
	.zero		1


	//   ....[24]....
        /*0524*/ 	.word	0x00001df0
        /*0528*/ 	.word	0x00000005
        /*052c*/ 	.word	0x00019c30
        /*0530*/ 	.short	0x010a
        /*0532*/ 	.byte	0x3f
	.zero		1


	//   ....[25]....
        /*0534*/ 	.word	0x000020d0
        /*0538*/ 	.word	0x00000000
        /*053c*/ 	.word	0x00000000
        /*0540*/ 	.short	0x0101
        /*0542*/ 	.byte	0x3f
	.zero		1


	//   ....[26]....
        /*0544*/ 	.word	0x00004ec0
        /*0548*/ 	.word	0x000000ff
        /*054c*/ 	.word	0x00019c30
        /*0550*/ 	.short	0x010a
        /*0552*/ 	.byte	0x17
	.zero		1


	//   ....[27]....
        /*0554*/ 	.word	0x00004f00
        /*0558*/ 	.word	0x000000ff
        /*055c*/ 	.word	0x00019c30
        /*0560*/ 	.short	0x010a
        /*0562*/ 	.byte	0x17
	.zero		1


	//   ....[28]....
        /*0564*/ 	.word	0x00005060
        /*0568*/ 	.word	0x000000ff
        /*056c*/ 	.word	0x00019c50
        /*0570*/ 	.short	0x010a
        /*0572*/ 	.byte	0x0b
	.zero		1


	//   ....[29]....
        /*0574*/ 	.word	0x000050a0
        /*0578*/ 	.word	0x000000ff
        /*057c*/ 	.word	0x00019c50
        /*0580*/ 	.short	0x010a
        /*0582*/ 	.byte	0x0b
	.zero		1


	//   ....[30]....
        /*0584*/ 	.word	0x00005310
        /*0588*/ 	.word	0x0000000a
        /*058c*/ 	.word	0x00000000
        /*0590*/ 	.short	0x0101
        /*0592*/ 	.byte	0x3f
	.zero		1


	//   ....[31]....
        /*0594*/ 	.word	0x000074d0
        /*0598*/ 	.word	0x000000ff
        /*059c*/ 	.word	0x00000000
        /*05a0*/ 	.short	0x0101
        /*05a2*/ 	.byte	0x06
	.zero		1


	//   ....[32]....
        /*05a4*/ 	.word	0x00007c90
        /*05a8*/ 	.word	0x000000ff
        /*05ac*/ 	.word	0x00019c30
        /*05b0*/ 	.short	0x010a
        /*05b2*/ 	.byte	0x06
	.zero		1


	//   ....[33]....
        /*05b4*/ 	.word	0x00007cd0
        /*05b8*/ 	.word	0x000000ff
        /*05bc*/ 	.word	0x00019c30
        /*05c0*/ 	.short	0x010a
        /*05c2*/ 	.byte	0x06
	.zero		1


	//   ....[34]....
        /*05c4*/ 	.word	0x00007e30
        /*05c8*/ 	.word	0x000000ff
        /*05cc*/ 	.word	0x00019c50
        /*05d0*/ 	.short	0x010a
        /*05d2*/ 	.byte	0x0b
	.zero		1


	//   ....[35]....
        /*05d4*/ 	.word	0x00007e70
        /*05d8*/ 	.word	0x000000ff
        /*05dc*/ 	.word	0x00019c50
        /*05e0*/ 	.short	0x010a
        /*05e2*/ 	.byte	0x0b
	.zero		1


	//   ....[36]....
        /*05e4*/ 	.word	0x00008fe0
        /*05e8*/ 	.word	0x00000004
        /*05ec*/ 	.word	0x00000000
        /*05f0*/ 	.short	0x0101
        /*05f2*/ 	.byte	0x3f
	.zero		1


	//   ....[37]....
        /*05f4*/ 	.word	0x00009290
        /*05f8*/ 	.word	0x000000ff
        /*05fc*/ 	.word	0x00000000
        /*0600*/ 	.short	0x0101
        /*0602*/ 	.byte	0x06
	.zero		1


	//   ....[38]....
        /*0604*/ 	.word	0x000098e0
        /*0608*/ 	.word	0x000000ff
        /*060c*/ 	.word	0x00019c30
        /*0610*/ 	.short	0x010a
        /*0612*/ 	.byte	0x16
	.zero		1


	//   ....[39]....
        /*0614*/ 	.word	0x00009920
        /*0618*/ 	.word	0x000000ff
        /*061c*/ 	.word	0x00019c30
        /*0620*/ 	.short	0x010a
        /*0622*/ 	.byte	0x16
	.zero		1


	//   ....[40]....
        /*0624*/ 	.word	0x00009a80
        /*0628*/ 	.word	0x000000ff
        /*062c*/ 	.word	0x00019c50
        /*0630*/ 	.short	0x010a
        /*0632*/ 	.byte	0x0b
	.zero		1


	//   ....[41]....
        /*0634*/ 	.word	0x00009ac0
        /*0638*/ 	.word	0x000000ff
        /*063c*/ 	.word	0x00019c50
        /*0640*/ 	.short	0x010a
        /*0642*/ 	.byte	0x0b
	.zero		1


	//   ....[42]....
        /*0644*/ 	.word	0x00009d20
        /*0648*/ 	.word	0x00000002
        /*064c*/ 	.word	0x00000000
        /*0650*/ 	.short	0x0101
        /*0652*/ 	.byte	0x3f
	.zero		1


	//   ....[43]....
        /*0654*/ 	.word	0x0000bed0
        /*0658*/ 	.word	0x000000ff
        /*065c*/ 	.word	0x00000000
        /*0660*/ 	.short	0x0101
        /*0662*/ 	.byte	0x06
	.zero		1


	//   ....[44]....
        /*0664*/ 	.word	0x0000c3f0
        /*0668*/ 	.word	0x000000ff
        /*066c*/ 	.word	0x00019c50
        /*0670*/ 	.short	0x010a
        /*0672*/ 	.byte	0x0e
	.zero		1


	//   ....[45]....
        /*0674*/ 	.word	0x0000c430
        /*0678*/ 	.word	0x000000ff
        /*067c*/ 	.word	0x00019c50
        /*0680*/ 	.short	0x010a
        /*0682*/ 	.byte	0x0e
	.zero		1


	//   ....[46]....
        /*0684*/ 	.word	0x0000ca40
        /*0688*/ 	.word	0x000000ff
        /*068c*/ 	.word	0x00000000
        /*0690*/ 	.short	0x0101
        /*0692*/ 	.byte	0x04
	.zero		1


	//   ....[47]....
        /*0694*/ 	.word	0x0000df00
        /*0698*/ 	.word	0x00000000
        /*069c*/ 	.word	0x00000000
        /*06a0*/ 	.short	0x0101
        /*06a2*/ 	.byte	0x3f
	.zero		1


	//   ....[48]....
        /*06a4*/ 	.word	0x00010d50
        /*06a8*/ 	.word	0x00000002
        /*06ac*/ 	.word	0x00019c80
        /*06b0*/ 	.short	0x010a
        /*06b2*/ 	.byte	0x3f
	.zero		1


	//   ....[49]....
        /*06b4*/ 	.word	0x00010f90
        /*06b8*/ 	.word	0x00000002
        /*06bc*/ 	.word	0x00019c40
        /*06c0*/ 	.short	0x010a
        /*06c2*/ 	.byte	0x3f
	.zero		1


	//   ....[50]....
        /*06c4*/ 	.word	0x00011420
        /*06c8*/ 	.word	0x000000ff
        /*06cc*/ 	.word	0x00019c20
        /*06d0*/ 	.short	0x010a
        /*06d2*/ 	.byte	0x28
	.zero		1


	//   ....[51]....
        /*06d4*/ 	.word	0x000116f0
        /*06d8*/ 	.word	0x00000006
        /*06dc*/ 	.word	0x00019c80
        /*06e0*/ 	.short	0x010a
        /*06e2*/ 	.byte	0x3f
	.zero		1


	//   ....[52]....
        /*06e4*/ 	.word	0x00011b20
        /*06e8*/ 	.word	0x00000006
        /*06ec*/ 	.word	0x00019c40
        /*06f0*/ 	.short	0x010a
        /*06f2*/ 	.byte	0x3f
	.zero		1


	//   ....[53]....
        /*06f4*/ 	.word	0x00011fd0
        /*06f8*/ 	.word	0x0000000c
        /*06fc*/ 	.word	0x00019c70
        /*0700*/ 	.short	0x010a
        /*0702*/ 	.byte	0x3f
	.zero		1


	//   ....[54]....
        /*0704*/ 	.word	0x00012040
        /*0708*/ 	.word	0x0000000c
        /*070c*/ 	.word	0x00019c60
        /*0710*/ 	.short	0x010a
        /*0712*/ 	.byte	0x3f
	.zero		1


	//   ....[55]....
        /*0714*/ 	.word	0x00012470
        /*0718*/ 	.word	0x0000000c
        /*071c*/ 	.word	0x00019c50
        /*0720*/ 	.short	0x0101
        /*0722*/ 	.byte	0x3f
	.zero		1


	//   ....[56]....
        /*0724*/ 	.word	0x000124e0
        /*0728*/ 	.word	0x00000003
        /*072c*/ 	.word	0x00000000
        /*0730*/ 	.short	0x0101
        /*0732*/ 	.byte	0x3f
	.zero		1


	//   ....[57]....
        /*0734*/ 	.word	0x000126a0
        /*0738*/ 	.word	0x00000002
        /*073c*/ 	.word	0x00019c70
        /*0740*/ 	.short	0x010a
        /*0742*/ 	.byte	0x3f
	.zero		1


	//   ....[58]....
        /*0744*/ 	.word	0x00012710
        /*0748*/ 	.word	0x00000002
        /*074c*/ 	.word	0x00019c60
        /*0750*/ 	.short	0x010a
        /*0752*/ 	.byte	0x3f
	.zero		1


	//   ....[59]....
        /*0754*/ 	.word	0x00012b20
        /*0758*/ 	.word	0x00000002
        /*075c*/ 	.word	0x00019c50
        /*0760*/ 	.short	0x0101
        /*0762*/ 	.byte	0x3f
	.zero		1


	//   ....[60]....
        /*0764*/ 	.word	0x00012bb0
        /*0768*/ 	.word	0x00000000
        /*076c*/ 	.word	0x00000000
        /*0770*/ 	.short	0x0101
        /*0772*/ 	.byte	0x3f
	.zero		1


	//   ....[61]....
        /*0774*/ 	.word	0x00013860
        /*0778*/ 	.word	0x00000006
        /*077c*/ 	.word	0x00019c20
        /*0780*/ 	.short	0x010a
        /*0782*/ 	.byte	0x3f
	.zero		1


	//   ....[62]....
        /*0784*/ 	.word	0x00013a00
        /*0788*/ 	.word	0x00000005
        /*078c*/ 	.word	0x00000000
        /*0790*/ 	.short	0x010a
        /*0792*/ 	.byte	0x3f
	.zero		1


	//   ....[63]....
        /*0794*/ 	.word	0x00013a70
        /*0798*/ 	.word	0x00000009
        /*079c*/ 	.word	0x00000000
        /*07a0*/ 	.short	0x010a
        /*07a2*/ 	.byte	0x3f
	.zero		1


	//   ....[64]....
        /*07a4*/ 	.word	0x00013ac0
        /*07a8*/ 	.word	0x00000011
        /*07ac*/ 	.word	0x00019c60
        /*07b0*/ 	.short	0x010a
        /*07b2*/ 	.byte	0x3f
	.zero		1


	//   ....[65]....
        /*07b4*/ 	.word	0x00013b10
        /*07b8*/ 	.word	0x00000007
        /*07bc*/ 	.word	0x00019c60
        /*07c0*/ 	.short	0x010a
        /*07c2*/ 	.byte	0x3f
	.zero		1


	//   ....[66]....
        /*07c4*/ 	.word	0x00013b50
        /*07c8*/ 	.word	0x00000011
        /*07cc*/ 	.word	0x00019c80
        /*07d0*/ 	.short	0x010a
        /*07d2*/ 	.byte	0x3f
	.zero		1


	//   ....[67]....
        /*07d4*/ 	.word	0x00013b70
        /*07d8*/ 	.word	0x00000007
        /*07dc*/ 	.word	0x00019c80
        /*07e0*/ 	.short	0x010a
        /*07e2*/ 	.byte	0x3f
	.zero		1


	//   ....[68]....
        /*07e4*/ 	.word	0x00013be0
        /*07e8*/ 	.word	0x00000003
        /*07ec*/ 	.word	0x00019c00
        /*07f0*/ 	.short	0x010a
        /*07f2*/ 	.byte	0x3f
	.zero		1


	//   ....[69]....
        /*07f4*/ 	.word	0x00013c30
        /*07f8*/ 	.word	0x00000005
        /*07fc*/ 	.word	0x00019c30
        /*0800*/ 	.short	0x010a
        /*0802*/ 	.byte	0x3f
	.zero		1


	//   ....[70]....
        /*0804*/ 	.word	0x00013c90
        /*0808*/ 	.word	0x0000000b
        /*080c*/ 	.word	0x00019c30
        /*0810*/ 	.short	0x010a
        /*0812*/ 	.byte	0x3f
	.zero		1


	//   ....[71]....
        /*0814*/ 	.word	0x00013cf0
        /*0818*/ 	.word	0x0000000b
        /*081c*/ 	.word	0x00019c50
        /*0820*/ 	.short	0x010a
        /*0822*/ 	.byte	0x3f
	.zero		1


	//   ....[72]....
        /*0824*/ 	.word	0x00013d50
        /*0828*/ 	.word	0x0000000d
        /*082c*/ 	.word	0x00019c30
        /*0830*/ 	.short	0x010a
        /*0832*/ 	.byte	0x3f
	.zero		1


	//   ....[73]....
        /*0834*/ 	.word	0x00013db0
        /*0838*/ 	.word	0x0000000d
        /*083c*/ 	.word	0x00019c50
        /*0840*/ 	.short	0x010a
        /*0842*/ 	.byte	0x3f
	.zero		1


	//   ....[74]....
        /*0844*/ 	.word	0x00013e10
        /*0848*/ 	.word	0x0000000f
        /*084c*/ 	.word	0x00019c30
        /*0850*/ 	.short	0x010a
        /*0852*/ 	.byte	0x3f
	.zero		1


	//   ....[75]....
        /*0854*/ 	.word	0x00013e70
        /*0858*/ 	.word	0x0000000f
        /*085c*/ 	.word	0x00019c50
        /*0860*/ 	.short	0x010a
        /*0862*/ 	.byte	0x3f
	.zero		1


	//   ....[76]....
        /*0864*/ 	.word	0x00013ed0
        /*0868*/ 	.word	0x00000006
        /*086c*/ 	.word	0x00019c50
        /*0870*/ 	.short	0x010a
        /*0872*/ 	.byte	0x3f
	.zero		1


	//   ....[77]....
        /*0874*/ 	.word	0x00014020
        /*0878*/ 	.word	0x00000002
        /*087c*/ 	.word	0x00019c80
        /*0880*/ 	.short	0x010a
        /*0882*/ 	.byte	0x3f
	.zero		1


	//   ....[78]....
        /*0884*/ 	.word	0x00014070
        /*0888*/ 	.word	0x00000002
        /*088c*/ 	.word	0x00019c40
        /*0890*/ 	.short	0x010a
        /*0892*/ 	.byte	0x3f
	.zero		1


	//   ....[79]....
        /*0894*/ 	.word	0x000140d0
        /*0898*/ 	.word	0x00000003
        /*089c*/ 	.word	0x00019c20
        /*08a0*/ 	.short	0x010a
        /*08a2*/ 	.byte	0x3f
	.zero		1


	//   ....[80]....
        /*08a4*/ 	.word	0x00014120
        /*08a8*/ 	.word	0x00000006
        /*08ac*/ 	.word	0x00019c80
        /*08b0*/ 	.short	0x010a
        /*08b2*/ 	.byte	0x3f
	.zero		1


	//   ....[81]....
        /*08b4*/ 	.word	0x00014170
        /*08b8*/ 	.word	0x00000006
        /*08bc*/ 	.word	0x00019c40
        /*08c0*/ 	.short	0x010a
        /*08c2*/ 	.byte	0x3f
	.zero		1


	//   ....[82]....
        /*08c4*/ 	.word	0x000141c0
        /*08c8*/ 	.word	0x0000000c
        /*08cc*/ 	.word	0x00019c70
        /*08d0*/ 	.short	0x010a
        /*08d2*/ 	.byte	0x3f
	.zero		1


	//   ....[83]....
        /*08d4*/ 	.word	0x00014210
        /*08d8*/ 	.word	0x0000000c
        /*08dc*/ 	.word	0x00019c60
        /*08e0*/ 	.short	0x010a
        /*08e2*/ 	.byte	0x3f
	.zero		1


	//   ....[84]....
        /*08e4*/ 	.word	0x00014260
        /*08e8*/ 	.word	0x00000002
        /*08ec*/ 	.word	0x00019c70
        /*08f0*/ 	.short	0x010a
        /*08f2*/ 	.byte	0x3f
	.zero		1


	//   ....[85]....
        /*08f4*/ 	.word	0x000142b0
        /*08f8*/ 	.word	0x00000002
        /*08fc*/ 	.word	0x00019c60
        /*0900*/ 	.short	0x010a
        /*0902*/ 	.byte	0x3f
	.zero		1


	//   ....[86]....
        /*0904*/ 	.word	0x00014300
        /*0908*/ 	.word	0x00000006
        /*090c*/ 	.word	0x00019c20
        /*0910*/ 	.short	0x010a
        /*0912*/ 	.byte	0x3f
	.zero		1


	//   ....[87]....
        /*0914*/ 	.word	0x000144a0
        /*0918*/ 	.word	0x00000005
        /*091c*/ 	.word	0x00000000
        /*0920*/ 	.short	0x010a
        /*0922*/ 	.byte	0x3f
	.zero		1


	//   ....[88]....
        /*0924*/ 	.word	0x000144f0
        /*0928*/ 	.word	0x00000009
        /*092c*/ 	.word	0x00000000
        /*0930*/ 	.short	0x010a
        /*0932*/ 	.byte	0x3f
	.zero		1


	//   ....[89]....
        /*0934*/ 	.word	0x00014540
        /*0938*/ 	.word	0x00000011
        /*093c*/ 	.word	0x00019c60
        /*0940*/ 	.short	0x010a
        /*0942*/ 	.byte	0x3f
	.zero		1


	//   ....[90]....
        /*0944*/ 	.word	0x00014590
        /*0948*/ 	.word	0x00000007
        /*094c*/ 	.word	0x00019c60
        /*0950*/ 	.short	0x010a
        /*0952*/ 	.byte	0x3f
	.zero		1


	//   ....[91]....
        /*0954*/ 	.word	0x000145e0
        /*0958*/ 	.word	0x00000011
        /*095c*/ 	.word	0x00019c80
        /*0960*/ 	.short	0x010a
        /*0962*/ 	.byte	0x3f
	.zero		1


	//----- nvinfo : EIATTR_NUM_MBARRIERS
	.align		4
.L_1283:
        /*0964*/ 	.byte	0x03, 0x38
        /*0966*/ 	.short	0x0016


	//----- nvinfo : EIATTR_EXIT_INSTR_OFFSETS
	.align		4
        /*0968*/ 	.byte	0x04, 0x1c
        /*096a*/ 	.short	(.L_1285 - .L_1284)


	//   ....[0]....
.L_1284:
        /*096c*/ 	.word	0x00000a70


	//   ....[1]....
        /*0970*/ 	.word	0x0000ea40


	//   ....[2]....
        /*0974*/ 	.word	0x00013bc0


	//----- nvinfo : EIATTR_MAX_THREADS
	.align		4
.L_1285:
        /*0978*/ 	.byte	0x04, 0x05
        /*097a*/ 	.short	(.L_1287 - .L_1286)
.L_1286:
        /*097c*/ 	.word	0x00000200
        /*0980*/ 	.word	0x00000001
        /*0984*/ 	.word	0x00000001


	//----- nvinfo : EIATTR_CRS_STACK_SIZE
	.align		4
.L_1287:
        /*0988*/ 	.byte	0x04, 0x1e
        /*098a*/ 	.short	(.L_1289 - .L_1288)
.L_1288:
        /*098c*/ 	.word	0x00000000


	//----- nvinfo : EIATTR_CBANK_PARAM_SIZE
	.align		4
.L_1289:
        /*0990*/ 	.byte	0x03, 0x19
        /*0992*/ 	.short	0x0a70


	//----- nvinfo : EIATTR_PARAM_CBANK
	.align		4
        /*0994*/ 	.byte	0x04, 0x0a
        /*0996*/ 	.short	(.L_1291 - .L_1290)
	.align		4
.L_1290:
        /*0998*/ 	.word	index@(.nv.constant0._ZN7cutlass13device_kernelIN5flash11enable_sm90INS1_16FlashAttnFwdSm90INS1_25CollectiveMainloopFwdSm90ILi2EN4cute5tupleIJNS5_1CILi1EEES8_S8_EEENS6_IJNS7_ILi192EEENS7_ILi128EEENS7_ILi96EEEEEELi96ENS_12float_e4m3_tEfNS_4arch4Sm90ELb0ELb1ELb0ELb1ELb0ELb0ELb0ELb1ELb1ELb0ELb0ELb0EEENS1_21CollectiveEpilogueFwdINS6_IJSA_SC_SB_EEES9_NS_10bfloat16_tESG_Li384ELb1ELb0ELb0ELb1EEENS1_36VarlenDynamicPersistentTileSchedulerILi192ELi128ELi384ELi128ELb0ELb0ELb1ELb1ELb0ELb1EEEEEEEEEvNT_6ParamsE)
        /*099c*/ 	.short	0x0210
        /*099e*/ 	.short	0x0a70


	//----- nvinfo : EIATTR_SW_WAR
	.align		4
.L_1291:
        /*09a0*/ 	.byte	0x04, 0x36
        /*09a2*/ 	.short	(.L_1293 - .L_1292)
.L_1292:
        /*09a4*/ 	.word	0x00000008
.L_1293:


//--------------------- .nv.info._ZN7cutlass13device_kernelIN5flash11enable_sm90INS1_16FlashAttnFwdSm90INS1_25CollectiveMainloopFwdSm90ILi2EN4cute5tupleIJNS5_1CILi1EEES8_S8_EEENS6_IJNS7_ILi192EEENS7_ILi128EEENS7_ILi96EEEEEELi96ENS_12float_e4m3_tEfNS_4arch4Sm90ELb0ELb1ELb0ELb1ELb0ELb1ELb0ELb1ELb1ELb0ELb0ELb0EEENS1_21CollectiveEpilogueFwdINS6_IJSA_SC_SB_EEES9_NS_10bfloat16_tESG_Li384ELb1ELb0ELb0ELb1EEENS1_36VarlenDynamicPersistentTileSchedulerILi192ELi128ELi384ELi128ELb0ELb0ELb1ELb1ELb0ELb1EEEEEEEEEvNT_6ParamsE --------------------------
	.section	.nv.info._ZN7cutlass13device_kernelIN5flash11enable_sm90INS1_16FlashAttnFwdSm90INS1_25CollectiveMainloopFwdSm90ILi2EN4cute5tupleIJNS5_1CILi1EEES8_S8_EEENS6_IJNS7_ILi192EEENS7_ILi128EEENS7_ILi96EEEEEELi96ENS_12float_e4m3_tEfNS_4arch4Sm90ELb0ELb1ELb0ELb1ELb0ELb1ELb0ELb1ELb1ELb0ELb0ELb0EEENS1_21CollectiveEpilogueFwdINS6_IJSA_SC_SB_EEES9_NS_10bfloat16_tESG_Li384ELb1ELb0ELb0ELb1EEENS1_36VarlenDynamicPersistentTileSchedulerILi192ELi128ELi384ELi128ELb0ELb0ELb1ELb1ELb0ELb1EEEEEEEEEvNT_6ParamsE,"",@"SHT_CUDA_INFO"
	.sectionflags	@""
	.align	4


	//----- nvinfo : EIATTR_CUDA_API_VERSION
	.align		4
        /*0000*/ 	.byte	0x04, 0x37
        /*0002*/ 	.short	(.L_1295 - .L_1294)
.L_1294:
        /*0004*/ 	.word	0x00000082


	//----- nvinfo : EIATTR_KPARAM_INFO
	.align		4
.L_1295:
        /*0008*/ 	.byte	0x04, 0x17
        /*000a*/ 	.short	(.L_1297 - .L_1296)
.L_1296:
        /*000c*/ 	.word	0x00000000
        /*0010*/ 	.short	0x0000
        /*0012*/ 	.short	0x0070
        /*0014*/ 	.byte	0x00, 0xf0, 0x01, 0x28


	//----- nvinfo : EIATTR_SPARSE_MMA_MASK
	.align		4
.L_1297:
        /*0018*/ 	.byte	0x03, 0x50
        /*001a*/ 	.short	0x0000


	//----- nvinfo : EIATTR_MAXREG_COUNT
	.align		4
        /*001c*/ 	.byte	0x03, 0x1b
        /*001e*/ 	.short	0x0080


	//----- nvinfo : EIATTR_NUM_BARRIERS
	.align		4
        /*0020*/ 	.byte	0x02, 0x4c
        /*0022*/ 	.byte	0x10
	.zero		1


	//----- nvinfo : EIATTR_EXTERNS
	.align		4
        /*0024*/ 	.byte	0x04, 0x0f
        /*0026*/ 	.short	(.L_1299 - .L_1298)


	//   ....[0]....
	.align		4
.L_1298:
        /*0028*/ 	.word	index@(__assertfail)


	//----- nvinfo : EIATTR_ANNOTATIONS
	.align		4
.L_1299:
        /*002c*/ 	.byte	0x04, 0x55
        /*002e*/ 	.short	(.L_1301 - .L_1300)


	//   ....[0]....
.L_1300:
        /* <DEDUP_REMOVED lines=78> */


	//----- nvinfo : EIATTR_MERCURY_ISA_VERSION
	.align		4
.L_1301:
        /*04f8*/ 	.byte	0x03, 0x5f
        /*04fa*/ 	.short	0x0101


	//----- nvinfo : EIATTR_UNUSED_LOAD_BYTE_OFFSET
	.align		4
        /*04fc*/ 	.byte	0x04, 0x44
        /*04fe*/ 	.short	(.L_1303 - .L_1302)


	//   ....[0]....
.L_1302:
        /*0500*/ 	.word	0x00000ac0
        /*0504*/ 	.word	0x0000fff0


	//   ....[1]....
        /*0508*/ 	.word	0x00017ce0
        /*050c*/ 	.word	0x0000fff0


	//----- nvinfo : EIATTR_INT_WARP_WIDE_INSTR_OFFSETS
	.align		4
.L_1303:
        /*0510*/ 	.byte	0x04, 0x31
        /*0512*/ 	.short	(.L_1305 - .L_1304)


	//   ....[0]....
.L_1304:
        /*0514*/ 	.word	0x000001b0


	//   ....[1]....
        /*0518*/ 	.word	0x00000250


	//   ....[2]....
        /*051c*/ 	.word	0x000002c0


	//   ....[3]....
        /*0520*/ 	.word	0x0001c9f0


	//   ....[4]....
        /*0524*/ 	.word	0x0001ca80


	//   ....[5]....
        /*0528*/ 	.word	0x0001d080


	//   ....[6]....
        /*052c*/ 	.word	0x0001d0b0


	//   ....[7]....
        /*0530*/ 	.word	0x0001d230


	//   ....[8]....
        /*0534*/ 	.word	0x0001d2f0


	//   ....[9]....
        /*0538*/ 	.word	0x0001ef30


	//   ....[10]....
        /*053c*/ 	.word	0x0001efc0


	//----- nvinfo : EIATTR_COOP_GROUP_MASK_REGIDS
	.align		4
.L_1305:
        /*0540*/ 	.byte	0x04, 0x29
        /*0542*/ 	.short	(.L_1307 - .L_1306)


	//   ....[0]....
.L_1306:
        /*0544*/ 	.word	0xffffffff


	//   ....[1]....
        /*0548*/ 	.word	0xffffffff


	//   ....[2]....
        /*054c*/ 	.word	0xffffffff


	//   ....[3]....
        /*0550*/ 	.word	0xffffffff


	//   ....[4]....
        /*0554*/ 	.word	0xffffffff


	//   ....[5]....
        /*0558*/ 	.word	0xffffffff


	//   ....[6]....
        /*055c*/ 	.word	0xffffffff


	//   ....[7]....
        /*0560*/ 	.word	0xffffffff


	//   ....[8]....
        /*0564*/ 	.word	0xffffffff


	//   ....[9]....
        /*0568*/ 	.word	0xffffffff


	//   ....[10]....
        /*056c*/ 	.word	0xffffffff


	//   ....[11]....
        /*0570*/ 	.word	0xffffffff


	//   ....[12]....
        /*0574*/ 	.word	0xffffffff


	//   ....[13]....
        /*0578*/ 	.word	0xffffffff


	//   ....[14]....
        /*057c*/ 	.word	0xffffffff


	//   ....[15]....
        /*0580*/ 	.word	0xffffffff


	//   ....[16]....
        /*0584*/ 	.word	0xffffffff


	//   ....[17]....
        /*0588*/ 	.word	0xffffffff


	//   ....[18]....
        /*058c*/ 	.word	0xffffffff


	//   ....[19]....
        /*0590*/ 	.word	0xffffffff


	//   ....[20]....
        /*0594*/ 	.word	0xffffffff


	//   ....[21]....
        /*0598*/ 	.word	0xffffffff


	//   ....[22]....
        /*059c*/ 	.word	0xffffffff


	//   ....[23]....
        /*05a0*/ 	.word	0xffffffff


	//   ....[24]....
        /*05a4*/ 	.word	0xffffffff


	//   ....[25]....
        /*05a8*/ 	.word	0xffffffff


	//   ....[26]....
        /*05ac*/ 	.word	0xffffffff


	//   ....[27]....
        /*05b0*/ 	.word	0xffffffff


	//   ....[28]....
        /*05b4*/ 	.word	0xffffffff


	//   ....[29]....
        /*05b8*/ 	.word	0xffffffff


	//   ....[30]....
        /*05bc*/ 	.word	0xffffffff


	//   ....[31]....
        /*05c0*/ 	.word	0xffffffff


	//   ....[32]....
        /*05c4*/ 	.word	0xffffffff


	//   ....[33]....
        /*05c8*/ 	.word	0xffffffff


	//   ....[34]....
        /*05cc*/ 	.word	0xffffffff


	//   ....[35]....
        /*05d0*/ 	.word	0xffffffff


	//   ....[36]....
        /*05d4*/ 	.word	0xffffffff


	//   ....[37]....
        /*05d8*/ 	.word	0xffffffff


	//   ....[38]....
        /*05dc*/ 	.word	0xffffffff


	//   ....[39]....
        /*05e0*/ 	.word	0xffffffff


	//   ....[40]....
        /*05e4*/ 	.word	0xffffffff


	//   ....[41]....
        /*05e8*/ 	.word	0xffffffff


	//   ....[42]....
        /*05ec*/ 	.word	0xffffffff


	//   ....[43]....
        /*05f0*/ 	.word	0xffffffff


	//   ....[44]....
        /*05f4*/ 	.word	0xffffffff


	//   ....[45]....
        /*05f8*/ 	.word	0xffffffff


	//   ....[46]....
        /*05fc*/ 	.word	0xffffffff


	//   ....[47]....
        /*0600*/ 	.word	0xffffffff


	//   ....[48]....
        /*0604*/ 	.word	0xffffffff


	//   ....[49]....
        /*0608*/ 	.word	0xffffffff


	//   ....[50]....
        /*060c*/ 	.word	0xffffffff


	//   ....[51]....
        /*0610*/ 	.word	0xffffffff


	//   ....[52]....
        /*0614*/ 	.word	0xffffffff


	//   ....[53]....
        /*0618*/ 	.word	0xffffffff


	//   ....[54]....
        /*061c*/ 	.word	0xffffffff


	//   ....[55]....
        /*0620*/ 	.word	0xffffffff


	//   ....[56]....
        /*0624*/ 	.word	0xffffffff


	//   ....[57]....
        /*0628*/ 	.word	0xffffffff


	//   ....[58]....
        /*062c*/ 	.word	0xffffffff


	//   ....[59]....
        /*0630*/ 	.word	0xffffffff


	//   ....[60]....
        /*0634*/ 	.word	0xffffffff


	//   ....[61]....
        /*0638*/ 	.word	0xffffffff


	//   ....[62]....
        /*063c*/ 	.word	0xffffffff


	//   ....[63]....
        /*0640*/ 	.word	0xffffffff


	//   ....[64]....
        /*0644*/ 	.word	0xffffffff


	//   ....[65]....
        /*0648*/ 	.word	0xffffffff


	//   ....[66]....
        /*064c*/ 	.word	0xffffffff


	//   ....[67]....
        /*0650*/ 	.word	0xffffffff


	//   ....[68]....
        /*0654*/ 	.word	0xffffffff


	//   ....[69]....
        /*0658*/ 	.word	0xffffffff


	//   ....[70]....
        /*065c*/ 	.word	0xffffffff


	//   ....[71]....
        /*0660*/ 	.word	0xffffffff


	//   ....[72]....
        /*0664*/ 	.word	0xffffffff


	//   ....[73]....
        /*0668*/ 	.word	0xffffffff


	//   ....[74]....
        /*066c*/ 	.word	0xffffffff


	//   ....[75]....
        /*0670*/ 	.word	0xffffffff


	//   ....[76]....
        /*0674*/ 	.word	0xffffffff


	//   ....[77]....
        /*0678*/ 	.word	0xffffffff


	//   ....[78]....
        /*067c*/ 	.word	0xffffffff


	//   ....[79]....
        /*0680*/ 	.word	0xffffffff


	//   ....[80]....
        /*0684*/ 	.word	0xffffffff


	//   ....[81]....
        /*0688*/ 	.word	0xffffffff


	//   ....[82]....
        /*068c*/ 	.word	0xffffffff


	//   ....[83]....
        /*0690*/ 	.word	0xffffffff


	//   ....[84]....
        /*0694*/ 	.word	0xffffffff


	//   ....[85]....
        /*0698*/ 	.word	0xffffffff


	//   ....[86]....
        /*069c*/ 	.word	0xffffffff


	//   ....[87]....
        /*06a0*/ 	.word	0xffffffff


	//   ....[88]....
        /*06a4*/ 	.word	0x0500000f


	//   ....[89]....
        /*06a8*/ 	.word	0x0500000f


	//   ....[90]....
        /*06ac*/ 	.word	0x0500000f


	//   ....[91]....
        /*06b0*/ 	.word	0x0500000f


	//   ....[92]....
        /*06b4*/ 	.word	0x0500000f


	//   ....[93]....
        /*06b8*/ 	.word	0x0500000f


	//   ....[94]....
        /*06bc*/ 	.word	0x0500000f


	//   ....[95]....
        /*06c0*/ 	.word	0x0500000f


	//   ....[96]....
        /*06c4*/ 	.word	0x0500000f


	//   ....[97]....
        /*06c8*/ 	.word	0x0500000f


	//   ....[98]....
        /*06cc*/ 	.word	0x0500000f


	//   ....[99]....
        /*06d0*/ 	.word	0x0500000f


	//   ....[100]....
        /*06d4*/ 	.word	0x0500000f


	//   ....[101]....
        /*06d8*/ 	.word	0x0500000f


	//   ....[102]....
        /*06dc*/ 	.word	0x0500000f


	//   ....[103]....
        /*06e0*/ 	.word	0x0500000f


	//   ....[104]....
        /*06e4*/ 	.word	0x0500000f


	//   ....[105]....
        /*06e8*/ 	.word	0x0500000f


	//   ....[106]....
        /*06ec*/ 	.word	0x0500000f


	//   ....[107]....
        /*06f0*/ 	.word	0x0500000f


	//   ....[108]....
        /*06f4*/ 	.word	0x0500000f


	//   ....[109]....
        /*06f8*/ 	.word	0x0500000f


	//   ....[110]....
        /*06fc*/ 	.word	0x0500000f


	//   ....[111]....
        /*0700*/ 	.word	0x0500000f


	//   ....[112]....
        /*0704*/ 	.word	0x0500000f


	//   ....[113]....
        /*0708*/ 	.word	0x0500000f


	//   ....[114]....
        /*070c*/ 	.word	0x0500000f


	//   ....[115]....
        /*0710*/ 	.word	0x0500000f


	//----- nvinfo : EIATTR_COOP_GROUP_INSTR_OFFSETS
	.align		4
.L_1307:
        /*0714*/ 	.byte	0x04, 0x28
        /*0716*/ 	.short	(.L_1309 - .L_1308)


	//   ....[0]....
.L_1308:
        /*0718*/ 	.word	0x00000060


	//   ....[1]....
        /*071c*/ 	.word	0x000001c0


	//   ....[2]....
        /*0720*/ 	.word	0x00000270


	//   ....[3]....
        /*0724*/ 	.word	0x00000430


	//   ....[4]....
        /*0728*/ 	.word	0x00000590


	//   ....[5]....
        /*072c*/ 	.word	0x000006b0


	//   ....[6]....
        /*0730*/ 	.word	0x00000810


	//   ....[7]....
        /*0734*/ 	.word	0x00007630


	//   ....[8]....
        /*0738*/ 	.word	0x0000da50


	//   ....[9]....
        /*073c*/ 	.word	0x0000db60


	//   ....[10]....
        /*0740*/ 	.word	0x0000e2c0


	//   ....[11]....
        /*0744*/ 	.word	0x0000e400


	//   ....[12]....
        /*0748*/ 	.word	0x00010c40


	//   ....[13]....
        /*074c*/ 	.word	0x00010d40


	//   ....[14]....
        /*0750*/ 	.word	0x00011120


	//   ....[15]....
        /*0754*/ 	.word	0x000112c0


	//   ....[16]....
        /*0758*/ 	.word	0x00012e80


	//   ....[17]....
        /*075c*/ 	.word	0x00012eb0


	//   ....[18]....
        /*0760*/ 	.word	0x00012f00


	//   ....[19]....
        /*0764*/ 	.word	0x00012f60


	//   ....[20]....
        /*0768*/ 	.word	0x00015830


	//   ....[21]....
        /*076c*/ 	.word	0x00015aa0


	//   ....[22]....
        /*0770*/ 	.word	0x00016260


	//   ....[23]....
        /*0774*/ 	.word	0x000162b0


	//   ....[24]....
        /*0778*/ 	.word	0x00017620


	//   ....[25]....
        /*077c*/ 	.word	0x00017630


	//   ....[26]....
        /*0780*/ 	.word	0x000176c0


	//   ....[27]....
        /*0784*/ 	.word	0x000176d0


	//   ....[28]....
        /*0788*/ 	.word	0x00018370


	//   ....[29]....
        /*078c*/ 	.word	0x000183a0


	//   ....[30]....
        /*0790*/ 	.word	0x000183d0


	//   ....[31]....
        /*0794*/ 	.word	0x000183e0


	//   ....[32]....
        /*0798*/ 	.word	0x000183f0


	//   ....[33]....
        /*079c*/ 	.word	0x00018400


	//   ....[34]....
        /*07a0*/ 	.word	0x00018410


	//   ....[35]....
        /*07a4*/ 	.word	0x00018420


	//   ....[36]....
        /*07a8*/ 	.word	0x00018430


	//   ....[37]....
        /*07ac*/ 	.word	0x00018440


	//   ....[38]....
        /*07b0*/ 	.word	0x00018450


	//   ....[39]....
        /*07b4*/ 	.word	0x00018460


	//   ....[40]....
        /*07b8*/ 	.word	0x00018470


	//   ....[41]....
        /*07bc*/ 	.word	0x00018480


	//   ....[42]....
        /*07c0*/ 	.word	0x00018490


	//   ....[43]....
        /*07c4*/ 	.word	0x000184a0


	//   ....[44]....
        /*07c8*/ 	.word	0x000184b0


	//   ....[45]....
        /*07cc*/ 	.word	0x000184c0


	//   ....[46]....
        /*07d0*/ 	.word	0x000184d0


	//   ....[47]....
        /*07d4*/ 	.word	0x000184e0


	//   ....[48]....
        /*07d8*/ 	.word	0x000184f0


	//   ....[49]....
        /*07dc*/ 	.word	0x00018500


	//   ....[50]....
        /*07e0*/ 	.word	0x00018510


	//   ....[51]....
        /*07e4*/ 	.word	0x00018520


	//   ....[52]....
        /*07e8*/ 	.word	0x00019a30


	//   ....[53]....
        /*07ec*/ 	.word	0x00019bf0


	//   ....[54]....
        /*07f0*/ 	.word	0x00019c20


	//   ....[55]....
        /*07f4*/ 	.word	0x00019c50


	//   ....[56]....
        /*07f8*/ 	.word	0x00019c80


	//   ....[57]....
        /*07fc*/ 	.word	0x00019cb0


	//   ....[58]....
        /*0800*/ 	.word	0x00019ce0


	//   ....[59]....
        /*0804*/ 	.word	0x00019e50


	//   ....[60]....
        /*0808*/ 	.word	0x00019e80


	//   ....[61]....
        /*080c*/ 	.word	0x00019eb0


	//   ....[62]....
        /*0810*/ 	.word	0x00019ee0


	//   ....[63]....
        /*0814*/ 	.word	0x00019f10


	//   ....[64]....
        /*0818*/ 	.word	0x00019f40


	//   ....[65]....
        /*081c*/ 	.word	0x00019fe0


	//   ....[66]....
        /*0820*/ 	.word	0x0001a040


	//   ....[67]....
        /*0824*/ 	.word	0x0001a0e0


	//   ....[68]....
        /*0828*/ 	.word	0x0001b200


	//   ....[69]....
        /*082c*/ 	.word	0x0001d450


	//   ....[70]....
        /*0830*/ 	.word	0x0001f760


	//   ....[71]....
        /*0834*/ 	.word	0x0001f790


	//   ....[72]....
        /*0838*/ 	.word	0x0001f7d0


	//   ....[73]....
        /*083c*/ 	.word	0x0001f800


	//   ....[74]....
        /*0840*/ 	.word	0x0001f830


	//   ....[75]....
        /*0844*/ 	.word	0x0001f860


	//   ....[76]....
        /*0848*/ 	.word	0x0001f890


	//   ....[77]....
        /*084c*/ 	.word	0x0001f8c0


	//   ....[78]....
        /*0850*/ 	.word	0x0001fa40


	//   ....[79]....
        /*0854*/ 	.word	0x0001fa70


	//   ....[80]....
        /*0858*/ 	.word	0x0001faa0


	//   ....[81]....
        /*085c*/ 	.word	0x0001fad0


	//   ....[82]....
        /*0860*/ 	.word	0x0001fb00


	//   ....[83]....
        /*0864*/ 	.word	0x0001fb30


	//   ....[84]....
        /*0868*/ 	.word	0x0001fbf0


	//   ....[85]....
        /*086c*/ 	.word	0x0001fc10


	//   ....[86]....
        /*0870*/ 	.word	0x0001fc80


	//   ....[87]....
        /*0874*/ 	.word	0x00020320


	//   ....[88]....
        /*0878*/ 	.word	0x00020790


	//   ....[89]....
        /*087c*/ 	.word	0x00020830


	//   ....[90]....
        /*0880*/ 	.word	0x000208d0


	//   ....[91]....
        /*0884*/ 	.word	0x00020970


	//   ....[92]....
        /*0888*/ 	.word	0x00020a50


	//   ....[93]....
        /*088c*/ 	.word	0x00020af0


	//   ....[94]....
        /*0890*/ 	.word	0x00020b90


	//   ....[95]....
        /*0894*/ 	.word	0x00020c30


	//   ....[96]....
        /*0898*/ 	.word	0x00020fd0


	//   ....[97]....
        /*089c*/ 	.word	0x000212b0


	//   ....[98]....
        /*08a0*/ 	.word	0x000216a0


	//   ....[99]....
        /*08a4*/ 	.word	0x00021740


	//   ....[100]....
        /*08a8*/ 	.word	0x00021860


	//   ....[101]....
        /*08ac*/ 	.word	0x000218d0


	//   ....[102]....
        /*08b0*/ 	.word	0x00021940


	//   ....[103]....
        /*08b4*/ 	.word	0x000219b0


	//   ....[104]....
        /*08b8*/ 	.word	0x00021a20


	//   ....[105]....
        /*08bc*/ 	.word	0x00021aa0


	//   ....[106]....
        /*08c0*/ 	.word	0x00021b30


	//   ....[107]....
        /*08c4*/ 	.word	0x00021bc0


	//   ....[108]....
        /*08c8*/ 	.word	0x00021c30


	//   ....[109]....
        /*08cc*/ 	.word	0x00021ca0


	//   ....[110]....
        /*08d0*/ 	.word	0x00021d10


	//   ....[111]....
        /*08d4*/ 	.word	0x00021d90


	//   ....[112]....
        /*08d8*/ 	.word	0x00021e00


	//   ....[113]....
        /*08dc*/ 	.word	0x00021ea0


	//   ....[114]....
        /*08e0*/ 	.word	0x00021f30


	//   ....[115]....
        /*08e4*/ 	.word	0x00022060


	//----- nvinfo : EIATTR_REG_RECONFIG
	.align		4
.L_1309:
        /*08e8*/ 	.byte	0x01, 0x54
	.zero		2


	//----- nvinfo : EIATTR_SYSCALL_OFFSETS
	.align		4
        /*08ec*/ 	.byte	0x04, 0x46
        /*08ee*/ 	.short	(.L_1311 - .L_1310)


	//   ....[0]....
.L_1310:
        /*08f0*/ 	.word	0x00001b00


	//   ....[1]....
        /*08f4*/ 	.word	0x00001c50


	//   ....[2]....
        /*08f8*/ 	.word	0x000077a0


	//   ....[3]....
        /*08fc*/ 	.word	0x00007b80


	//   ....[4]....
        /*0900*/ 	.word	0x0001cc00


	//   ....[5]....
        /*0904*/ 	.word	0x0001cd50


	//   ....[6]....
        /*0908*/ 	.word	0x0001ce80


	//   ....[7]....
        /*090c*/ 	.word	0x0001cfb0


	//----- nvinfo : EIATTR_MBARRIER_INSTR_OFFSETS
	.align		4
.L_1311:
        /*0910*/ 	.byte	0x04, 0x39
        /*0912*/ 	.short	(.L_1313 - .L_1312)


	//   ....[0]....
.L_1312:
        /*0914*/ 	.word	0x000002e0
        /*0918*/ 	.word	0x000000ff
        /*091c*/ 	.word	0x00019c00
        /*0920*/ 	.short	0x0100
        /*0922*/ 	.byte	0x08
	.zero		1


	//   ....[1]....
        /*0924*/ 	.word	0x000002f0
        /*0928*/ 	.word	0x000000ff
        /*092c*/ 	.word	0x00019c20
        /*0930*/ 	.short	0x0100
        /*0932*/ 	.byte	0x08
	.zero		1


	//   ....[2]....
        /*0934*/ 	.word	0x000003e0
        /*0938*/ 	.word	0x000000ff
        /*093c*/ 	.word	0x00019c30
        /*0940*/ 	.short	0x0100
        /*0942*/ 	.byte	0x08
	.zero		1


	//   ....[3]....
        /*0944*/ 	.word	0x000003f0
        /*0948*/ 	.word	0x000000ff
        /*094c*/ 	.word	0x00019c40
        /*0950*/ 	.short	0x0100
        /*0952*/ 	.byte	0x08
	.zero		1


	//   ....[4]....
        /*0954*/ 	.word	0x00000400
        /*0958*/ 	.word	0x000000ff
        /*095c*/ 	.word	0x00019c38
        /*0960*/ 	.short	0x0100
        /*0962*/ 	.byte	0x08
	.zero		1


	//   ....[5]....
        /*0964*/ 	.word	0x00000410
        /*0968*/ 	.word	0x000000ff
        /*096c*/ 	.word	0x00019c48
        /*0970*/ 	.short	0x0100
        /*0972*/ 	.byte	0x08
	.zero		1


	//   ....[6]....
        /*0974*/ 	.word	0x00000540
        /*0978*/ 	.word	0x000000ff
        /*097c*/ 	.word	0x00019c50
        /*0980*/ 	.short	0x0100
        /*0982*/ 	.byte	0x08
	.zero		1


	//   ....[7]....
        /*0984*/ 	.word	0x00000550
        /*0988*/ 	.word	0x000000ff
        /*098c*/ 	.word	0x00019c60
        /*0990*/ 	.short	0x0100
        /*0992*/ 	.byte	0x08
	.zero		1


	//   ....[8]....
        /*0994*/ 	.word	0x00000560
        /*0998*/ 	.word	0x000000ff
        /*099c*/ 	.word	0x00019c58
        /*09a0*/ 	.short	0x0100
        /*09a2*/ 	.byte	0x08
	.zero		1


	//   ....[9]....
        /*09a4*/ 	.word	0x00000570
        /*09a8*/ 	.word	0x000000ff
        /*09ac*/ 	.word	0x00019c68
        /*09b0*/ 	.short	0x0100
        /*09b2*/ 	.byte	0x08
	.zero		1


	//   ....[10]....
        /*09b4*/ 	.word	0x00000660
        /*09b8*/ 	.word	0x000000ff
        /*09bc*/ 	.word	0x00019c70
        /*09c0*/ 	.short	0x0100
        /*09c2*/ 	.byte	0x06
	.zero		1


	//   ....[11]....
        /*09c4*/ 	.word	0x00000670
        /*09c8*/ 	.word	0x000000ff
        /*09cc*/ 	.word	0x00019c80
        /*09d0*/ 	.short	0x0100
        /*09d2*/ 	.byte	0x06
	.zero		1


	//   ....[12]....
        /*09d4*/ 	.word	0x00000680
        /*09d8*/ 	.word	0x000000ff
        /*09dc*/ 	.word	0x00019c78
        /*09e0*/ 	.short	0x0100
        /*09e2*/ 	.byte	0x06
	.zero		1


	//   ....[13]....
        /*09e4*/ 	.word	0x00000690
        /*09e8*/ 	.word	0x000000ff
        /*09ec*/ 	.word	0x00019c88
        /*09f0*/ 	.short	0x0100
        /*09f2*/ 	.byte	0x06
	.zero		1


	//   ....[14]....
        /*09f4*/ 	.word	0x000007c0
        /*09f8*/ 	.word	0x000000ff
        /*09fc*/ 	.word	0x00019c90
        /*0a00*/ 	.short	0x0100
        /*0a02*/ 	.byte	0x08
	.zero		1


	//   ....[15]....
        /*0a04*/ 	.word	0x000007d0
        /*0a08*/ 	.word	0x000000ff
        /*0a0c*/ 	.word	0x00019ca0
        /*0a10*/ 	.short	0x0100
        /*0a12*/ 	.byte	0x08
	.zero		1


	//   ....[16]....
        /*0a14*/ 	.word	0x000007e0
        /*0a18*/ 	.word	0x000000ff
        /*0a1c*/ 	.word	0x00019c98
        /*0a20*/ 	.short	0x0100
        /*0a22*/ 	.byte	0x08
	.zero		1


	//   ....[17]....
        /*0a24*/ 	.word	0x000007f0
        /*0a28*/ 	.word	0x000000ff
        /*0a2c*/ 	.word	0x00019ca8
        /*0a30*/ 	.short	0x0100
        /*0a32*/ 	.byte	0x08
	.zero		1


	//   ....[18]....
        /*0a34*/ 	.word	0x00000920
        /*0a38*/ 	.word	0x000000ff
        /*0a3c*/ 	.word	0x00019cb0
        /*0a40*/ 	.short	0x0100
        /*0a42*/ 	.byte	0x08
	.zero		1


	//   ....[19]....
        /*0a44*/ 	.word	0x00000930
        /*0a48*/ 	.word	0x000000ff
        /*0a4c*/ 	.word	0x00019cc0
        /*0a50*/ 	.short	0x0100
        /*0a52*/ 	.byte	0x08
	.zero		1


	//   ....[20]....
        /*0a54*/ 	.word	0x00000940
        /*0a58*/ 	.word	0x000000ff
        /*0a5c*/ 	.word	0x00019cb8
        /*0a60*/ 	.short	0x0100
        /*0a62*/ 	.byte	0x08
	.zero		1


	//   ....[21]....
        /*0a64*/ 	.word	0x00000950
        /*0a68*/ 	.word	0x000000ff
        /*0a6c*/ 	.word	0x00019cc8
        /*0a70*/ 	.short	0x0100
        /*0a72*/ 	.byte	0x08
	.zero		1


	//   ....[22]....
        /*0a74*/ 	.word	0x00002b10
        /*0a78*/ 	.word	0x00000056
        /*0a7c*/ 	.word	0x00019c90
        /*0a80*/ 	.short	0x010a
        /*0a82*/ 	.byte	0x3f
	.zero		1


	//   ....[23]....
        /*0a84*/ 	.word	0x00004560
        /*0a88*/ 	.word	0x00000056
        /*0a8c*/ 	.word	0x00019c90
        /*0a90*/ 	.short	0x010a
        /*0a92*/ 	.byte	0x3f
	.zero		1


	//   ....[24]....
        /*0a94*/ 	.word	0x000066e0
        /*0a98*/ 	.word	0x00000056
        /*0a9c*/ 	.word	0x00019c90
        /*0aa0*/ 	.short	0x010a
        /*0aa2*/ 	.byte	0x3f
	.zero		1


	//   ....[25]....
        /*0aa4*/ 	.word	0x00006890
        /*0aa8*/ 	.word	0x00000008
        /*0aac*/ 	.word	0x00000000
        /*0ab0*/ 	.short	0x0101
        /*0ab2*/ 	.byte	0x3f
	.zero		1


	//   ....[26]....
        /*0ab4*/ 	.word	0x000068d0
        /*0ab8*/ 	.word	0x00000056
        /*0abc*/ 	.word	0x00019cb0
        /*0ac0*/ 	.short	0x010a
        /*0ac2*/ 	.byte	0x3f
	.zero		1


	//   ....[27]....
        /*0ac4*/ 	.word	0x00006bc0
        /*0ac8*/ 	.word	0x00000056
        /*0acc*/ 	.word	0x00000000
        /*0ad0*/ 	.short	0x0101
        /*0ad2*/ 	.byte	0x3f
	.zero		1


	//   ....[28]....
        /*0ad4*/ 	.word	0x00007840
        /*0ad8*/ 	.word	0x00000011
        /*0adc*/ 	.word	0x00019c00
        /*0ae0*/ 	.short	0x010a
        /*0ae2*/ 	.byte	0x3f
	.zero		1


	//   ....[29]....
        /*0ae4*/ 	.word	0x00007890
        /*0ae8*/ 	.word	0x00000011
        /*0aec*/ 	.word	0x00019c00
        /*0af0*/ 	.short	0x010a
        /*0af2*/ 	.byte	0x3f
	.zero		1


	//   ....[30]....
        /*0af4*/ 	.word	0x00008270
        /*0af8*/ 	.word	0x00000011
        /*0afc*/ 	.word	0x00019c00
        /*0b00*/ 	.short	0x010a
        /*0b02*/ 	.byte	0x3f
	.zero		1


	//   ....[31]....
        /*0b04*/ 	.word	0x0000a050
        /*0b08*/ 	.word	0x00000011
        /*0b0c*/ 	.word	0x00019c00
        /*0b10*/ 	.short	0x010a
        /*0b12*/ 	.byte	0x3f
	.zero		1


	//   ....[32]....
        /*0b14*/ 	.word	0x0000c220
        /*0b18*/ 	.word	0x00000003
        /*0b1c*/ 	.word	0x00019c30
        /*0b20*/ 	.short	0x010a
        /*0b22*/ 	.byte	0x3f
	.zero		1


	//   ....[33]....
        /*0b24*/ 	.word	0x0000c290
        /*0b28*/ 	.word	0x00000003
        /*0b2c*/ 	.word	0x00019c30
        /*0b30*/ 	.short	0x010a
        /*0b32*/ 	.byte	0x3f
	.zero		1


	//   ....[34]....
        /*0b34*/ 	.word	0x0000c6b0
        /*0b38*/ 	.word	0x00000000
        /*0b3c*/ 	.word	0x00000000
        /*0b40*/ 	.short	0x0101
        /*0b42*/ 	.byte	0x3f
	.zero		1


	//   ....[35]....
        /*0b44*/ 	.word	0x0000f490
        /*0b48*/ 	.word	0x00000007
        /*0b4c*/ 	.word	0x00019c30
        /*0b50*/ 	.short	0x010a
        /*0b52*/ 	.byte	0x3f
	.zero		1


	//   ....[36]....
        /*0b54*/ 	.word	0x0000f510
        /*0b58*/ 	.word	0x00000007
        /*0b5c*/ 	.word	0x00019c30
        /*0b60*/ 	.short	0x010a
        /*0b62*/ 	.byte	0x3f
	.zero		1


	//   ....[37]....
        /*0b64*/ 	.word	0x0000f710
        /*0b68*/ 	.word	0x00000016
        /*0b6c*/ 	.word	0x00019c50
        /*0b70*/ 	.short	0x010a
        /*0b72*/ 	.byte	0x3f
	.zero		1


	//   ....[38]....
        /*0b74*/ 	.word	0x0000f760
        /*0b78*/ 	.word	0x00000016
        /*0b7c*/ 	.word	0x00019c50
        /*0b80*/ 	.short	0x010a
        /*0b82*/ 	.byte	0x3f
	.zero		1


	//   ....[39]....
        /*0b84*/ 	.word	0x0000fa40
        /*0b88*/ 	.word	0x00000007
        /*0b8c*/ 	.word	0x00000000
        /*0b90*/ 	.short	0x0101
        /*0b92*/ 	.byte	0x3f
	.zero		1


	//   ....[40]....
        /*0b94*/ 	.word	0x00011d30
        /*0b98*/ 	.word	0x00000016
        /*0b9c*/ 	.word	0x00000000
        /*0ba0*/ 	.short	0x0101
        /*0ba2*/ 	.byte	0x3f
	.zero		1


	//   ....[41]....
        /*0ba4*/ 	.word	0x00012650
        /*0ba8*/ 	.word	0x00000000
        /*0bac*/ 	.word	0x00019c30
        /*0bb0*/ 	.short	0x010a
        /*0bb2*/ 	.byte	0x3f
	.zero		1


	//   ....[42]....
        /*0bb4*/ 	.word	0x000126d0
        /*0bb8*/ 	.word	0x00000000
        /*0bbc*/ 	.word	0x00019c30
        /*0bc0*/ 	.short	0x010a
        /*0bc2*/ 	.byte	0x3f
	.zero		1


	//   ....[43]....
        /*0bc4*/ 	.word	0x000128d0
        /*0bc8*/ 	.word	0x00000099
        /*0bcc*/ 	.word	0x00019c50
        /*0bd0*/ 	.short	0x010a
        /*0bd2*/ 	.byte	0x3f
	.zero		1


	//   ....[44]....
        /*0bd4*/ 	.word	0x00012920
        /*0bd8*/ 	.word	0x00000099
        /*0bdc*/ 	.word	0x00019c50
        /*0be0*/ 	.short	0x010a
        /*0be2*/ 	.byte	0x3f
	.zero		1


	//   ....[45]....
        /*0be4*/ 	.word	0x00013760
        /*0be8*/ 	.word	0x00000054
        /*0bec*/ 	.word	0x00000000
        /*0bf0*/ 	.short	0x0101
        /*0bf2*/ 	.byte	0x3f
	.zero		1


	//   ....[46]....
        /*0bf4*/ 	.word	0x00014240
        /*0bf8*/ 	.word	0x00000099
        /*0bfc*/ 	.word	0x00000000
        /*0c00*/ 	.short	0x0101
        /*0c02*/ 	.byte	0x3f
	.zero		1


	//   ....[47]....
        /*0c04*/ 	.word	0x00014450
        /*0c08*/ 	.word	0x00000000
        /*0c0c*/ 	.word	0x00019c30
        /*0c10*/ 	.short	0x010a
        /*0c12*/ 	.byte	0x3f
	.zero		1


	//   ....[48]....
        /*0c14*/ 	.word	0x000144d0
        /*0c18*/ 	.word	0x00000000
        /*0c1c*/ 	.word	0x00019c30
        /*0c20*/ 	.short	0x010a
        /*0c22*/ 	.byte	0x3f
	.zero		1


	//   ....[49]....
        /*0c24*/ 	.word	0x000146d0
        /*0c28*/ 	.word	0x0000009b
        /*0c2c*/ 	.word	0x00019c50
        /*0c30*/ 	.short	0x010a
        /*0c32*/ 	.byte	0x3f
	.zero		1


	//   ....[50]....
        /*0c34*/ 	.word	0x00014720
        /*0c38*/ 	.word	0x0000009b
        /*0c3c*/ 	.word	0x00019c50
        /*0c40*/ 	.short	0x010a
        /*0c42*/ 	.byte	0x3f
	.zero		1


	//   ....[51]....
        /*0c44*/ 	.word	0x000149c0
        /*0c48*/ 	.word	0x00000000
        /*0c4c*/ 	.word	0x00000000
        /*0c50*/ 	.short	0x0101
        /*0c52*/ 	.byte	0x3f
	.zero		1


	//   ....[52]....
        /*0c54*/ 	.word	0x00016cf0
        /*0c58*/ 	.word	0x0000009b
        /*0c5c*/ 	.word	0x00000000
        /*0c60*/ 	.short	0x0101
        /*0c62*/ 	.byte	0x3f
	.zero		1


	//   ....[53]....
        /*0c64*/ 	.word	0x000172c0
        /*0c68*/ 	.word	0x00000004
        /*0c6c*/ 	.word	0x00019c50
        /*0c70*/ 	.short	0x010a
        /*0c72*/ 	.byte	0x3f
	.zero		1


	//   ....[54]....
        /*0c74*/ 	.word	0x00017310
        /*0c78*/ 	.word	0x00000004
        /*0c7c*/ 	.word	0x00019c50
        /*0c80*/ 	.short	0x010a
        /*0c82*/ 	.byte	0x3f
	.zero		1


	//   ....[55]....
        /*0c84*/ 	.word	0x00017c20
        /*0c88*/ 	.word	0x00000004
        /*0c8c*/ 	.word	0x00000000
        /*0c90*/ 	.short	0x0101
        /*0c92*/ 	.byte	0x3f
	.zero		1


	//   ....[56]....
        /*0c94*/ 	.word	0x00018eb0
        /*0c98*/ 	.word	0x00000003
        /*0c9c*/ 	.word	0x00000000
        /*0ca0*/ 	.short	0x0101
        /*0ca2*/ 	.byte	0x3f
	.zero		1


	//   ....[57]....
        /*0ca4*/ 	.word	0x0001b310
        /*0ca8*/ 	.word	0x0000000d
        /*0cac*/ 	.word	0x00019c20
        /*0cb0*/ 	.short	0x010a
        /*0cb2*/ 	.byte	0x3f
	.zero		1


	//   ....[58]....
        /*0cb4*/ 	.word	0x0001b3a0
        /*0cb8*/ 	.word	0x0000000b
        /*0cbc*/ 	.word	0x00019ca0
        /*0cc0*/ 	.short	0x010a
        /*0cc2*/ 	.byte	0x3f
	.zero		1


	//   ....[59]....
        /*0cc4*/ 	.word	0x0001b7f0
        /*0cc8*/ 	.word	0x0000000b
        /*0ccc*/ 	.word	0x00019cc0
        /*0cd0*/ 	.short	0x010a
        /*0cd2*/ 	.byte	0x3f
	.zero		1


	//   ....[60]....
        /*0cd4*/ 	.word	0x0001bd10
        /*0cd8*/ 	.word	0x0000000b
        /*0cdc*/ 	.word	0x00019ca0
        /*0ce0*/ 	.short	0x010a
        /*0ce2*/ 	.byte	0x3f
	.zero		1


	//   ....[61]....
        /*0ce4*/ 	.word	0x0001c150
        /*0ce8*/ 	.word	0x0000000b
        /*0cec*/ 	.word	0x00019cc0
        /*0cf0*/ 	.short	0x010a
        /*0cf2*/ 	.byte	0x3f
	.zero		1


	//   ....[62]....
        /*0cf4*/ 	.word	0x0001d670
        /*0cf8*/ 	.word	0x00000006
        /*0cfc*/ 	.word	0x00019c80
        /*0d00*/ 	.short	0x010a
        /*0d02*/ 	.byte	0x3f
	.zero		1


	//   ....[63]....
        /*0d04*/ 	.word	0x0001d8d0
        /*0d08*/ 	.word	0x00000006
        /*0d0c*/ 	.word	0x00019c40
        /*0d10*/ 	.short	0x010a
        /*0d12*/ 	.byte	0x3f
	.zero		1


	//   ....[64]....
        /*0d14*/ 	.word	0x0001dda0
        /*0d18*/ 	.word	0x0000001d
        /*0d1c*/ 	.word	0x00019c20
        /*0d20*/ 	.short	0x010a
        /*0d22*/ 	.byte	0x3f
	.zero		1


	//   ....[65]....
        /*0d24*/ 	.word	0x0001e060
        /*0d28*/ 	.word	0x00000005
        /*0d2c*/ 	.word	0x00019c80
        /*0d30*/ 	.short	0x010a
        /*0d32*/ 	.byte	0x3f
	.zero		1


	//   ....[66]....
        /*0d34*/ 	.word	0x0001e4b0
        /*0d38*/ 	.word	0x00000005
        /*0d3c*/ 	.word	0x00019c40
        /*0d40*/ 	.short	0x010a
        /*0d42*/ 	.byte	0x3f
	.zero		1


	//   ....[67]....
        /*0d44*/ 	.word	0x0001e950
        /*0d48*/ 	.word	0x0000000d
        /*0d4c*/ 	.word	0x00019c70
        /*0d50*/ 	.short	0x010a
        /*0d52*/ 	.byte	0x3f
	.zero		1


	//   ....[68]....
        /*0d54*/ 	.word	0x0001e9d0
        /*0d58*/ 	.word	0x0000000d
        /*0d5c*/ 	.word	0x00019c60
        /*0d60*/ 	.short	0x010a
        /*0d62*/ 	.byte	0x3f
	.zero		1


	//   ....[69]....
        /*0d64*/ 	.word	0x0001ee40
        /*0d68*/ 	.word	0x0000000d
        /*0d6c*/ 	.word	0x00019c50
        /*0d70*/ 	.short	0x0101
        /*0d72*/ 	.byte	0x3f
	.zero		1


	//   ....[70]....
        /*0d74*/ 	.word	0x0001eea0
        /*0d78*/ 	.word	0x0000000d
        /*0d7c*/ 	.word	0x00000000
        /*0d80*/ 	.short	0x0101
        /*0d82*/ 	.byte	0x3f
	.zero		1


	//   ....[71]....
        /*0d84*/ 	.word	0x0001f060
        /*0d88*/ 	.word	0x00000000
        /*0d8c*/ 	.word	0x00019c70
        /*0d90*/ 	.short	0x010a
        /*0d92*/ 	.byte	0x3f
	.zero		1


	//   ....[72]....
        /*0d94*/ 	.word	0x0001f0d0
        /*0d98*/ 	.word	0x00000000
        /*0d9c*/ 	.word	0x00019c60
        /*0da0*/ 	.short	0x010a
        /*0da2*/ 	.byte	0x3f
	.zero		1


	//   ....[73]....
        /*0da4*/ 	.word	0x0001f540
        /*0da8*/ 	.word	0x00000000
        /*0dac*/ 	.word	0x00019c50
        /*0db0*/ 	.short	0x0101
        /*0db2*/ 	.byte	0x3f
	.zero		1


	//   ....[74]....
        /*0db4*/ 	.word	0x0001f5d0
        /*0db8*/ 	.word	0x00000002
        /*0dbc*/ 	.word	0x00000000
        /*0dc0*/ 	.short	0x0101
        /*0dc2*/ 	.byte	0x3f
	.zero		1


	//   ....[75]....
        /*0dc4*/ 	.word	0x000202a0
        /*0dc8*/ 	.word	0x00000006
        /*0dcc*/ 	.word	0x00019c20
        /*0dd0*/ 	.short	0x010a
        /*0dd2*/ 	.byte	0x3f
	.zero		1


	//   ....[76]....
        /*0dd4*/ 	.word	0x00020430
        /*0dd8*/ 	.word	0x00000005
        /*0ddc*/ 	.word	0x00000000
        /*0de0*/ 	.short	0x010a
        /*0de2*/ 	.byte	0x3f
	.zero		1


	//   ....[77]....
        /*0de4*/ 	.word	0x000204a0
        /*0de8*/ 	.word	0x00000009
        /*0dec*/ 	.word	0x00000000
        /*0df0*/ 	.short	0x010a
        /*0df2*/ 	.byte	0x3f
	.zero		1


	//   ....[78]....
        /*0df4*/ 	.word	0x000204f0
        /*0df8*/ 	.word	0x00000011
        /*0dfc*/ 	.word	0x00019c60
        /*0e00*/ 	.short	0x010a
        /*0e02*/ 	.byte	0x3f
	.zero		1


	//   ....[79]....
        /*0e04*/ 	.word	0x00020540
        /*0e08*/ 	.word	0x00000007
        /*0e0c*/ 	.word	0x00019c60
        /*0e10*/ 	.short	0x010a
        /*0e12*/ 	.byte	0x3f
	.zero		1


	//   ....[80]....
        /*0e14*/ 	.word	0x00020580
        /*0e18*/ 	.word	0x00000011
        /*0e1c*/ 	.word	0x00019c80
        /*0e20*/ 	.short	0x010a
        /*0e22*/ 	.byte	0x3f
	.zero		1


	//   ....[81]....
        /*0e24*/ 	.word	0x000205a0
        /*0e28*/ 	.word	0x00000007
        /*0e2c*/ 	.word	0x00019c80
        /*0e30*/ 	.short	0x010a
        /*0e32*/ 	.byte	0x3f
	.zero		1


	//   ....[82]....
        /*0e34*/ 	.word	0x00020600
        /*0e38*/ 	.word	0x00000056
        /*0e3c*/ 	.word	0x00019c90
        /*0e40*/ 	.short	0x010a
        /*0e42*/ 	.byte	0x3f
	.zero		1


	//   ....[83]....
        /*0e44*/ 	.word	0x00020650
        /*0e48*/ 	.word	0x00000056
        /*0e4c*/ 	.word	0x00019c90
        /*0e50*/ 	.short	0x010a
        /*0e52*/ 	.byte	0x3f
	.zero		1


	//   ....[84]....
        /*0e54*/ 	.word	0x000206a0
        /*0e58*/ 	.word	0x00000056
        /*0e5c*/ 	.word	0x00019c90
        /*0e60*/ 	.short	0x010a
        /*0e62*/ 	.byte	0x3f
	.zero		1


	//   ....[85]....
        /*0e64*/ 	.word	0x000206f0
        /*0e68*/ 	.word	0x00000056
        /*0e6c*/ 	.word	0x00019cb0
        /*0e70*/ 	.short	0x010a
        /*0e72*/ 	.byte	0x3f
	.zero		1


	//   ....[86]....
        /*0e74*/ 	.word	0x000209b0
        /*0e78*/ 	.word	0x00000011
        /*0e7c*/ 	.word	0x00019c00
        /*0e80*/ 	.short	0x010a
        /*0e82*/ 	.byte	0x3f
	.zero		1


	//   ....[87]....
        /*0e84*/ 	.word	0x00020c70
        /*0e88*/ 	.word	0x00000011
        /*0e8c*/ 	.word	0x00019c00
        /*0e90*/ 	.short	0x010a
        /*0e92*/ 	.byte	0x3f
	.zero		1


	//   ....[88]....
        /*0e94*/ 	.word	0x00020cc0
        /*0e98*/ 	.word	0x00000003
        /*0e9c*/ 	.word	0x00019c30
        /*0ea0*/ 	.short	0x010a
        /*0ea2*/ 	.byte	0x3f
	.zero		1


	//   ....[89]....
        /*0ea4*/ 	.word	0x00020d10
        /*0ea8*/ 	.word	0x00000007
        /*0eac*/ 	.word	0x00019c30
        /*0eb0*/ 	.short	0x010a
        /*0eb2*/ 	.byte	0x3f
	.zero		1


	//   ....[90]....
        /*0eb4*/ 	.word	0x00020d60
        /*0eb8*/ 	.word	0x00000016
        /*0ebc*/ 	.word	0x00019c50
        /*0ec0*/ 	.short	0x010a
        /*0ec2*/ 	.byte	0x3f
	.zero		1


	//   ....[91]....
        /*0ec4*/ 	.word	0x00020db0
        /*0ec8*/ 	.word	0x00000000
        /*0ecc*/ 	.word	0x00019c30
        /*0ed0*/ 	.short	0x010a
        /*0ed2*/ 	.byte	0x3f
	.zero		1


	//   ....[92]....
        /*0ed4*/ 	.word	0x00020e00
        /*0ed8*/ 	.word	0x00000099
        /*0edc*/ 	.word	0x00019c50
        /*0ee0*/ 	.short	0x010a
        /*0ee2*/ 	.byte	0x3f
	.zero		1


	//   ....[93]....
        /*0ee4*/ 	.word	0x00020e50
        /*0ee8*/ 	.word	0x00000000
        /*0eec*/ 	.word	0x00019c30
        /*0ef0*/ 	.short	0x010a
        /*0ef2*/ 	.byte	0x3f
	.zero		1


	//   ....[94]....
        /*0ef4*/ 	.word	0x00020ea0
        /*0ef8*/ 	.word	0x0000009b
        /*0efc*/ 	.word	0x00019c50
        /*0f00*/ 	.short	0x010a
        /*0f02*/ 	.byte	0x3f
	.zero		1


	//   ....[95]....
        /*0f04*/ 	.word	0x00020ef0
        /*0f08*/ 	.word	0x00000004
        /*0f0c*/ 	.word	0x00019c50
        /*0f10*/ 	.short	0x010a
        /*0f12*/ 	.byte	0x3f
	.zero		1


	//   ....[96]....
        /*0f14*/ 	.word	0x00021090
        /*0f18*/ 	.word	0x0000000d
        /*0f1c*/ 	.word	0x00019c20
        /*0f20*/ 	.short	0x010a
        /*0f22*/ 	.byte	0x3f
	.zero		1


	//   ....[97]....
        /*0f24*/ 	.word	0x000210e0
        /*0f28*/ 	.word	0x0000000b
        /*0f2c*/ 	.word	0x00019ca0
        /*0f30*/ 	.short	0x010a
        /*0f32*/ 	.byte	0x3f
	.zero		1


	//   ....[98]....
        /*0f34*/ 	.word	0x00021130
        /*0f38*/ 	.word	0x0000000b
        /*0f3c*/ 	.word	0x00019cc0
        /*0f40*/ 	.short	0x010a
        /*0f42*/ 	.byte	0x3f
	.zero		1


	//   ....[99]....
        /*0f44*/ 	.word	0x00021180
        /*0f48*/ 	.word	0x0000000b
        /*0f4c*/ 	.word	0x00019ca0
        /*0f50*/ 	.short	0x010a
        /*0f52*/ 	.byte	0x3f
	.zero		1


	//   ....[100]....
        /*0f54*/ 	.word	0x000211d0
        /*0f58*/ 	.word	0x0000000b
        /*0f5c*/ 	.word	0x00019cc0
        /*0f60*/ 	.short	0x010a
        /*0f62*/ 	.byte	0x3f
	.zero		1


	//   ....[101]....
        /*0f64*/ 	.word	0x00021370
        /*0f68*/ 	.word	0x00000006
        /*0f6c*/ 	.word	0x00019c80
        /*0f70*/ 	.short	0x010a
        /*0f72*/ 	.byte	0x3f
	.zero		1


	//   ....[102]....
        /*0f74*/ 	.word	0x000213c0
        /*0f78*/ 	.word	0x00000006
        /*0f7c*/ 	.word	0x00019c40
        /*0f80*/ 	.short	0x010a
        /*0f82*/ 	.byte	0x3f
	.zero		1


	//   ....[103]....
        /*0f84*/ 	.word	0x00021410
        /*0f88*/ 	.word	0x0000001d
        /*0f8c*/ 	.word	0x00019c20
        /*0f90*/ 	.short	0x010a
        /*0f92*/ 	.byte	0x3f
	.zero		1


	//   ....[104]....
        /*0f94*/ 	.word	0x00021460
        /*0f98*/ 	.word	0x00000005
        /*0f9c*/ 	.word	0x00019c80
        /*0fa0*/ 	.short	0x010a
        /*0fa2*/ 	.byte	0x3f
	.zero		1


	//   ....[105]....
        /*0fa4*/ 	.word	0x000214b0
        /*0fa8*/ 	.word	0x00000005
        /*0fac*/ 	.word	0x00019c40
        /*0fb0*/ 	.short	0x010a
        /*0fb2*/ 	.byte	0x3f
	.zero		1


	//   ....[106]....
        /*0fb4*/ 	.word	0x00021500
        /*0fb8*/ 	.word	0x0000000d
        /*0fbc*/ 	.word	0x00019c70
        /*0fc0*/ 	.short	0x010a
        /*0fc2*/ 	.byte	0x3f
	.zero		1


	//   ....[107]....
        /*0fc4*/ 	.word	0x00021550
        /*0fc8*/ 	.word	0x0000000d
        /*0fcc*/ 	.word	0x00019c60
        /*0fd0*/ 	.short	0x010a
        /*0fd2*/ 	.byte	0x3f
	.zero		1


	//   ....[108]....
        /*0fd4*/ 	.word	0x000215a0
        /*0fd8*/ 	.word	0x00000000
        /*0fdc*/ 	.word	0x00019c70
        /*0fe0*/ 	.short	0x010a
        /*0fe2*/ 	.byte	0x3f
	.zero		1


	//   ....[109]....
        /*0fe4*/ 	.word	0x000215f0
        /*0fe8*/ 	.word	0x00000000
        /*0fec*/ 	.word	0x00019c60
        /*0ff0*/ 	.short	0x010a
        /*0ff2*/ 	.byte	0x3f
	.zero		1


	//   ....[110]....
        /*0ff4*/ 	.word	0x00021f80
        /*0ff8*/ 	.word	0x00000006
        /*0ffc*/ 	.word	0x00019c20
        /*1000*/ 	.short	0x010a
        /*1002*/ 	.byte	0x3f
	.zero		1


	//   ....[111]....
        /*1004*/ 	.word	0x00022120
        /*1008*/ 	.word	0x00000005
        /*100c*/ 	.word	0x00000000
        /*1010*/ 	.short	0x010a
        /*1012*/ 	.byte	0x3f
	.zero		1


	//   ....[112]....
        /*1014*/ 	.word	0x00022170
        /*1018*/ 	.word	0x00000009
        /*101c*/ 	.word	0x00000000
        /*1020*/ 	.short	0x010a
        /*1022*/ 	.byte	0x3f
	.zero		1


	//   ....[113]....
        /*1024*/ 	.word	0x000221c0
        /*1028*/ 	.word	0x00000011
        /*102c*/ 	.word	0x00019c60
        /*1030*/ 	.short	0x010a
        /*1032*/ 	.byte	0x3f
	.zero		1


	//   ....[114]....
        /*1034*/ 	.word	0x00022210
        /*1038*/ 	.word	0x00000007
        /*103c*/ 	.word	0x00019c60
        /*1040*/ 	.short	0x010a
        /*1042*/ 	.byte	0x3f
	.zero		1


	//   ....[115]....
        /*1044*/ 	.word	0x00022260
        /*1048*/ 	.word	0x00000011
        /*104c*/ 	.word	0x00019c80
        /*1050*/ 	.short	0x010a
        /*1052*/ 	.byte	0x3f
	.zero		1


	//----- nvinfo : EIATTR_NUM_MBARRIERS
	.align		4
.L_1313:
        /*1054*/ 	.byte	0x03, 0x38
        /*1056*/ 	.short	0x0016


	//----- nvinfo : EIATTR_EXIT_INSTR_OFFSETS
	.align		4
        /*1058*/ 	.byte	0x04, 0x1c
        /*105a*/ 	.short	(.L_1315 - .L_1314)


	//   ....[0]....
.L_1314:
        /*105c*/ 	.word	0x000205f0


	//----- nvinfo : EIATTR_MAX_THREADS
	.align		4
.L_1315:
        /*1060*/ 	.byte	0x04, 0x05
        /*1062*/ 	.short	(.L_1317 - .L_1316)
.L_1316:
        /*1064*/ 	.word	0x00000200
        /*1068*/ 	.word	0x00000001
        /*106c*/ 	.word	0x00000001


	//----- nvinfo : EIATTR_CRS_STACK_SIZE
	.align		4
.L_1317:
        /*1070*/ 	.byte	0x04, 0x1e
        /*1072*/ 	.short	(.L_1319 - .L_1318)
.L_1318:
        /*1074*/ 	.word	0x00000000


	//----- nvinfo : EIATTR_CBANK_PARAM_SIZE
	.align		4
.L_1319:
        /*1078*/ 	.byte	0x03, 0x19
        /*107a*/ 	.short	0x0a70


	//----- nvinfo : EIATTR_PARAM_CBANK
	.align		4
        /*107c*/ 	.byte	0x04, 0x0a
        /*107e*/ 	.short	(.L_1321 - .L_1320)
	.align		4
.L_1320:
        /*1080*/ 	.word	index@(.nv.constant0._ZN7cutlass13device_kernelIN5flash11enable_sm90INS1_16FlashAttnFwdSm90INS1_25CollectiveMainloopFwdSm90ILi2EN4cute5tupleIJNS5_1CILi1EEES8_S8_EEENS6_IJNS7_ILi192EEENS7_ILi128EEENS7_ILi96EEEEEELi96ENS_12float_e4m3_tEfNS_4arch4Sm90ELb0ELb1ELb0ELb1ELb0ELb1ELb0ELb1ELb1ELb0ELb0ELb0EEENS1_21CollectiveEpilogueFwdINS6_IJSA_SC_SB_EEES9_NS_10bfloat16_tESG_Li384ELb1ELb0ELb0ELb1EEENS1_36VarlenDynamicPersistentTileSchedulerILi192ELi128ELi384ELi128ELb0ELb0ELb1ELb1ELb0ELb1EEEEEEEEEvNT_6ParamsE)
        /*1084*/ 	.short	0x0210
        /*1086*/ 	.short	0x0a70


	//----- nvinfo : EIATTR_SW_WAR
	.align		4
.L_1321:
        /*1088*/ 	.byte	0x04, 0x36
        /*108a*/ 	.short	(.L_1323 - .L_1322)
.L_1322:
        /*108c*/ 	.word	0x00000008
.L_1323:


//--------------------- .nv.info._ZN7cutlass13device_kernelIN5flash11enable_sm90INS1_16FlashAttnFwdSm90INS1_25CollectiveMainloopFwdSm90ILi2EN4cute5tupleIJNS5_1CILi1EEES8_S8_EEENS6_IJNS7_ILi192EEENS7_ILi128EEENS7_ILi96EEEEEELi96ENS_12float_e4m3_tEfNS_4arch4Sm90ELb1ELb0ELb0ELb0ELb0ELb0ELb0ELb1ELb1ELb0ELb0ELb0EEENS1_21CollectiveEpilogueFwdINS6_IJSA_SC_SB_EEES9_NS_10bfloat16_tESG_Li384ELb0ELb0ELb0ELb1EEENS1_30DynamicPersistentTileSchedulerILi384ELi128ELb0ELb0ELb1EEEEEEEEEvNT_6ParamsE --------------------------
	.section	.nv.info._ZN7cutlass13device_kernelIN5flash11enable_sm90INS1_16FlashAttnFwdSm90INS1_25CollectiveMainloopFwdSm90ILi2EN4cute5tupleIJNS5_1CILi1EEES8_S8_EEENS6_IJNS7_ILi192EEENS7_ILi128EEENS7_ILi96EEEEEELi96ENS_12float_e4m3_tEfNS_4arch4Sm90ELb1ELb0ELb0ELb0ELb0ELb0ELb0ELb1ELb1ELb0ELb0ELb0EEENS1_21CollectiveEpilogueFwdINS6_IJSA_SC_SB_EEES9_NS_10bfloat16_tESG_Li384ELb0ELb0ELb0ELb1EEENS1_30DynamicPersistentTileSchedulerILi384ELi128ELb0ELb0ELb1EEEEEEEEEvNT_6ParamsE,"",@"SHT_CUDA_INFO"
	.sectionflags	@""
	.align	4


	//----- nvinfo : EIATTR_CUDA_API_VERSION
	.align		4
        /*0000*/ 	.byte	0x04, 0x37
        /*0002*/ 	.short	(.L_1325 - .L_1324)
.L_1324:
        /*0004*/ 	.word	0x00000082


	//----- nvinfo : EIATTR_KPARAM_INFO
	.align		4
.L_1325:
        /*0008*/ 	.byte	0x04, 0x17
        /*000a*/ 	.short	(.L_1327 - .L_1326)
.L_1326:
        /*000c*/ 	.word	0x00000000
        /*0010*/ 	.short	0x0000
        /*0012*/ 	.short	0x0070
        /*0014*/ 	.byte	0x00, 0xf0, 0x01, 0x2e


	//----- nvinfo : EIATTR_SPARSE_MMA_MASK
	.align		4
.L_1327:
        /*0018*/ 	.byte	0x03, 0x50
        /*001a*/ 	.short	0x0000


	//----- nvinfo : EIATTR_MAXREG_COUNT
	.align		4
        /*001c*/ 	.byte	0x03, 0x1b
        /*001e*/ 	.short	0x0080


	//----- nvinfo : EIATTR_NUM_BARRIERS
	.align		4
        /*0020*/ 	.byte	0x02, 0x4c
        /*0022*/ 	.byte	0x09
	.zero		1


	//----- nvinfo : EIATTR_EXTERNS
	.align		4
        /*0024*/ 	.byte	0x04, 0x0f
        /*0026*/ 	.short	(.L_1329 - .L_1328)


	//   ....[0]....
	.align		4
.L_1328:
        /*0028*/ 	.word	index@(__assertfail)


	//----- nvinfo : EIATTR_ANNOTATIONS
	.align		4
.L_1329:
        /*002c*/ 	.byte	0x04, 0x55
        /*002e*/ 	.short	(.L_1331 - .L_1330)


	//   ....[0]....
.L_1330:
        /* <DEDUP_REMOVED lines=8> */


	//----- nvinfo : EIATTR_MERCURY_ISA_VERSION
	.align		4
.L_1331:
        /*00a0*/ 	.byte	0x03, 0x5f
        /*00a2*/ 	.short	0x0101


	//----- nvinfo : EIATTR_INT_WARP_WIDE_INSTR_OFFSETS
	.align		4
        /*00a4*/ 	.byte	0x04, 0x31
        /*00a6*/ 	.short	(.L_1333 - .L_1332)


	//   ....[0]....
.L_1332:
        /*00a8*/ 	.word	0x00000180


	//   ....[1]....
        /*00ac*/ 	.word	0x000001b0


	//   ....[2]....
        /*00b0*/ 	.word	0x00000240


	//   ....[3]....
        /*00b4*/ 	.word	0x0000a220


	//   ....[4]....
        /*00b8*/ 	.word	0x0000a2b0


	//   ....[5]....
        /*00bc*/ 	.word	0x0000a990


	//   ....[6]....
        /*00c0*/ 	.word	0x0000c410


	//   ....[7]....
        /*00c4*/ 	.word	0x0000c4a0


	//----- nvinfo : EIATTR_COOP_GROUP_MASK_REGIDS
	.align		4
.L_1333:
        /*00c8*/ 	.byte	0x04, 0x29
        /*00ca*/ 	.short	(.L_1335 - .L_1334)


	//   ....[0]....
.L_1334:
        /*00cc*/ 	.word	0xffffffff


	//   ....[1]....
        /*00d0*/ 	.word	0xffffffff


	//   ....[2]....
        /*00d4*/ 	.word	0xffffffff


	//   ....[3]....
        /*00d8*/ 	.word	0xffffffff


	//   ....[4]....
        /*00dc*/ 	.word	0xffffffff


	//   ....[5]....
        /*00e0*/ 	.word	0xffffffff


	//   ....[6]....
        /*00e4*/ 	.word	0xffffffff


	//   ....[7]....
        /*00e8*/ 	.word	0xffffffff


	//   ....[8]....
        /*00ec*/ 	.word	0xffffffff


	//   ....[9]....
        /*00f0*/ 	.word	0xffffffff


	//   ....[10]....
        /*00f4*/ 	.word	0xffffffff


	//   ....[11]....
        /*00f8*/ 	.word	0xffffffff


	//   ....[12]....
        /*00fc*/ 	.word	0xffffffff


	//   ....[13]....
        /*0100*/ 	.word	0xffffffff


	//   ....[14]....
        /*0104*/ 	.word	0xffffffff


	//   ....[15]....
        /*0108*/ 	.word	0xffffffff


	//   ....[16]....
        /*010c*/ 	.word	0xffffffff


	//   ....[17]....
        /*0110*/ 	.word	0xffffffff


	//   ....[18]....
        /*0114*/ 	.word	0xffffffff


	//   ....[19]....
        /*0118*/ 	.word	0xffffffff


	//   ....[20]....
        /*011c*/ 	.word	0xffffffff


	//   ....[21]....
        /*0120*/ 	.word	0xffffffff


	//   ....[22]....
        /*0124*/ 	.word	0xffffffff


	//   ....[23]....
        /*0128*/ 	.word	0xffffffff


	//   ....[24]....
        /*012c*/ 	.word	0xffffffff


	//   ....[25]....
        /*0130*/ 	.word	0xffffffff


	//   ....[26]....
        /*0134*/ 	.word	0xffffffff


	//   ....[27]....
        /*0138*/ 	.word	0xffffffff


	//   ....[28]....
        /*013c*/ 	.word	0xffffffff


	//   ....[29]....
        /*0140*/ 	.word	0xffffffff


	//   ....[30]....
        /*0144*/ 	.word	0xffffffff


	//   ....[31]....
        /*0148*/ 	.word	0xffffffff


	//   ....[32]....
        /*014c*/ 	.word	0xffffffff


	//   ....[33]....
        /*0150*/ 	.word	0xffffffff


	//   ....[34]....
        /*0154*/ 	.word	0xffffffff


	//   ....[35]....
        /*0158*/ 	.word	0xffffffff


	//   ....[36]....
        /*015c*/ 	.word	0xffffffff


	//   ....[37]....
        /*0160*/ 	.word	0xffffffff


	//   ....[38]....
        /*0164*/ 	.word	0xffffffff


	//   ....[39]....
        /*0168*/ 	.word	0xffffffff


	//   ....[40]....
        /*016c*/ 	.word	0xffffffff


	//   ....[41]....
        /*0170*/ 	.word	0xffffffff


	//   ....[42]....
        /*0174*/ 	.word	0xffffffff


	//   ....[43]....
        /*0178*/ 	.word	0xffffffff


	//   ....[44]....
        /*017c*/ 	.word	0xffffffff


	//   ....[45]....
        /*0180*/ 	.word	0xffffffff


	//   ....[46]....
        /*0184*/ 	.word	0xffffffff


	//   ....[47]....
        /*0188*/ 	.word	0xffffffff


	//   ....[48]....
        /*018c*/ 	.word	0xffffffff


	//   ....[49]....
        /*0190*/ 	.word	0xffffffff


	//   ....[50]....
        /*0194*/ 	.word	0xffffffff


	//   ....[51]....
        /*0198*/ 	.word	0xffffffff


	//   ....[52]....
        /*019c*/ 	.word	0xffffffff


	//   ....[53]....
        /*01a0*/ 	.word	0x0500000f


	//   ....[54]....
        /*01a4*/ 	.word	0x0500000f


	//----- nvinfo : EIATTR_COOP_GROUP_INSTR_OFFSETS
	.align		4
.L_1335:
        /*01a8*/ 	.byte	0x04, 0x28
        /*01aa*/ 	.short	(.L_1337 - .L_1336)


	//   ....[0]....
.L_1336:
        /*01ac*/ 	.word	0x00000060


	//   ....[1]....
        /*01b0*/ 	.word	0x00000190


	//   ....[2]....
        /*01b4*/ 	.word	0x00000250


	//   ....[3]....
        /*01b8*/ 	.word	0x000003c0


	//   ....[4]....
        /*01bc*/ 	.word	0x00000520


	//   ....[5]....
        /*01c0*/ 	.word	0x00000640


	//   ....[6]....
        /*01c4*/ 	.word	0x000007a0


	//   ....[7]....
        /*01c8*/ 	.word	0x000016f0


	//   ....[8]....
        /*01cc*/ 	.word	0x000024c0


	//   ....[9]....
        /*01d0*/ 	.word	0x00002500


	//   ....[10]....
        /*01d4*/ 	.word	0x00002e50


	//   ....[11]....
        /*01d8*/ 	.word	0x00002ee0


	//   ....[12]....
        /*01dc*/ 	.word	0x00004740


	//   ....[13]....
        /*01e0*/ 	.word	0x00004870


	//   ....[14]....
        /*01e4*/ 	.word	0x00005170


	//   ....[15]....
        /*01e8*/ 	.word	0x000051d0


	//   ....[16]....
        /*01ec*/ 	.word	0x000068a0


	//   ....[17]....
        /*01f0*/ 	.word	0x000068b0


	//   ....[18]....
        /*01f4*/ 	.word	0x00006920


	//   ....[19]....
        /*01f8*/ 	.word	0x00006930


	//   ....[20]....
        /*01fc*/ 	.word	0x00007f70


	//   ....[21]....
        /*0200*/ 	.word	0x00007f90


	//   ....[22]....
        /*0204*/ 	.word	0x00008010


	//   ....[23]....
        /*0208*/ 	.word	0x00008020


	//   ....[24]....
        /*020c*/ 	.word	0x00008df0


	//   ....[25]....
        /*0210*/ 	.word	0x00008e00


	//   ....[26]....
        /*0214*/ 	.word	0x00008e10


	//   ....[27]....
        /*0218*/ 	.word	0x00008e20


	//   ....[28]....
        /*021c*/ 	.word	0x00008e30


	//   ....[29]....
        /*0220*/ 	.word	0x00008e40


	//   ....[30]....
        /*0224*/ 	.word	0x00008e50


	//   ....[31]....
        /*0228*/ 	.word	0x00008e60


	//   ....[32]....
        /*022c*/ 	.word	0x00008e90


	//   ....[33]....
        /*0230*/ 	.word	0x00008ea0


	//   ....[34]....
        /*0234*/ 	.word	0x00008ed0


	//   ....[35]....
        /*0238*/ 	.word	0x00008ee0


	//   ....[36]....
        /*023c*/ 	.word	0x00008f10


	//   ....[37]....
        /*0240*/ 	.word	0x00008f20


	//   ....[38]....
        /*0244*/ 	.word	0x00008f50


	//   ....[39]....
        /*0248*/ 	.word	0x00008f60


	//   ....[40]....
        /*024c*/ 	.word	0x00008f90


	//   ....[41]....
        /*0250*/ 	.word	0x00008fa0


	//   ....[42]....
        /*0254*/ 	.word	0x00008fc0


	//   ....[43]....
        /*0258*/ 	.word	0x00008fe0


	//   ....[44]....
        /*025c*/ 	.word	0x00008ff0


	//   ....[45]....
        /*0260*/ 	.word	0x00009000


	//   ....[46]....
        /*0264*/ 	.word	0x00009030


	//   ....[47]....
        /*0268*/ 	.word	0x00009050


	//   ....[48]....
        /*026c*/ 	.word	0x00009210


	//   ....[49]....
        /*0270*/ 	.word	0x00009ad0


	//   ....[50]....
        /*0274*/ 	.word	0x0000aa90


	//   ....[51]....
        /*0278*/ 	.word	0x0000cb50


	//   ....[52]....
        /*027c*/ 	.word	0x0000cce0


	//   ....[53]....
        /*0280*/ 	.word	0x0000d2b0


	//   ....[54]....
        /*0284*/ 	.word	0x0000d710


	//----- nvinfo : EIATTR_REG_RECONFIG
	.align		4
.L_1337:
        /*0288*/ 	.byte	0x01, 0x54
	.zero		2


	//----- nvinfo : EIATTR_SYSCALL_OFFSETS
	.align		4
        /*028c*/ 	.byte	0x04, 0x46
        /*028e*/ 	.short	(.L_1339 - .L_1338)


	//   ....[0]....
.L_1338:
        /*0290*/ 	.word	0x000018a0


	//   ....[1]....
        /*0294*/ 	.word	0x0000a440


	//   ....[2]....
        /*0298*/ 	.word	0x0000a580


	//   ....[3]....
        /*029c*/ 	.word	0x0000a6c0


	//   ....[4]....
        /*02a0*/ 	.word	0x0000a7e0


	//----- nvinfo : EIATTR_MBARRIER_INSTR_OFFSETS
	.align		4
.L_1339:
        /*02a4*/ 	.byte	0x04, 0x39
        /*02a6*/ 	.short	(.L_1341 - .L_1340)


	//   ....[0]....
.L_1340:
        /*02a8*/ 	.word	0x00000270
        /*02ac*/ 	.word	0x000000ff
        /*02b0*/ 	.word	0x00019c00
        /*02b4*/ 	.short	0x0100
        /*02b6*/ 	.byte	0x06
	.zero		1


	//   ....[1]....
        /*02b8*/ 	.word	0x00000280
        /*02bc*/ 	.word	0x000000ff
        /*02c0*/ 	.word	0x00019c20
        /*02c4*/ 	.short	0x0100
        /*02c6*/ 	.byte	0x06
	.zero		1


	//   ....[2]....
        /*02c8*/ 	.word	0x00000370
        /*02cc*/ 	.word	0x000000ff
        /*02d0*/ 	.word	0x00019c30
        /*02d4*/ 	.short	0x0100
        /*02d6*/ 	.byte	0x08
	.zero		1


	//   ....[3]....
        /*02d8*/ 	.word	0x00000380
        /*02dc*/ 	.word	0x000000ff
        /*02e0*/ 	.word	0x00019c40
        /*02e4*/ 	.short	0x0100
        /*02e6*/ 	.byte	0x08
	.zero		1


	//   ....[4]....
        /*02e8*/ 	.word	0x00000390
        /*02ec*/ 	.word	0x000000ff
        /*02f0*/ 	.word	0x00019c38
        /*02f4*/ 	.short	0x0100
        /*02f6*/ 	.byte	0x08
	.zero		1


	//   ....[5]....
        /*02f8*/ 	.word	0x000003a0
        /*02fc*/ 	.word	0x000000ff
        /*0300*/ 	.word	0x00019c48
        /*0304*/ 	.short	0x0100
        /*0306*/ 	.byte	0x08
	.zero		1


	//   ....[6]....
        /*0308*/ 	.word	0x000004d0
        /*030c*/ 	.word	0x000000ff
        /*0310*/ 	.word	0x00019c50
        /*0314*/ 	.short	0x0100
        /*0316*/ 	.byte	0x08
	.zero		1


	//   ....[7]....
        /*0318*/ 	.word	0x000004e0
        /*031c*/ 	.word	0x000000ff
        /*0320*/ 	.word	0x00019c60
        /*0324*/ 	.short	0x0100
        /*0326*/ 	.byte	0x08
	.zero		1


	//   ....[8]....
        /*0328*/ 	.word	0x000004f0
        /*032c*/ 	.word	0x000000ff
        /*0330*/ 	.word	0x00019c58
        /*0334*/ 	.short	0x0100
        /*0336*/ 	.byte	0x08
	.zero		1


	//   ....[9]....
        /*0338*/ 	.word	0x00000500
        /*033c*/ 	.word	0x000000ff
        /*0340*/ 	.word	0x00019c68
        /*0344*/ 	.short	0x0100
        /*0346*/ 	.byte	0x08
	.zero		1


	//   ....[10]....
        /*0348*/ 	.word	0x000005f0
        /*034c*/ 	.word	0x000000ff
        /*0350*/ 	.word	0x00019c70
        /*0354*/ 	.short	0x0100
        /*0356*/ 	.byte	0x06
	.zero		1


	//   ....[11]....
        /*0358*/ 	.word	0x00000600
        /*035c*/ 	.word	0x000000ff
        /*0360*/ 	.word	0x00019c80
        /*0364*/ 	.short	0x0100
        /*0366*/ 	.byte	0x06
	.zero		1


	//   ....[12]....
        /*0368*/ 	.word	0x00000610
        /*036c*/ 	.word	0x000000ff
        /*0370*/ 	.word	0x00019c78
        /*0374*/ 	.short	0x0100
        /*0376*/ 	.byte	0x06
	.zero		1


	//   ....[13]....
        /*0378*/ 	.word	0x00000620
        /*037c*/ 	.word	0x000000ff
        /*0380*/ 	.word	0x00019c88
        /*0384*/ 	.short	0x0100
        /*0386*/ 	.byte	0x06
	.zero		1


	//   ....[14]....
        /*0388*/ 	.word	0x00000750
        /*038c*/ 	.word	0x000000ff
        /*0390*/ 	.word	0x00019c90
        /*0394*/ 	.short	0x0100
        /*0396*/ 	.byte	0x08
	.zero		1


	//   ....[15]....
        /*0398*/ 	.word	0x00000760
        /*039c*/ 	.word	0x000000ff
        /*03a0*/ 	.word	0x00019ca0
        /*03a4*/ 	.short	0x0100
        /*03a6*/ 	.byte	0x08
	.zero		1


	//   ....[16]....
        /*03a8*/ 	.word	0x00000770
        /*03ac*/ 	.word	0x000000ff
        /*03b0*/ 	.word	0x00019c98
        /*03b4*/ 	.short	0x0100
        /*03b6*/ 	.byte	0x08
	.zero		1


	//   ....[17]....
        /*03b8*/ 	.word	0x00000780
        /*03bc*/ 	.word	0x000000ff
        /*03c0*/ 	.word	0x00019ca8
        /*03c4*/ 	.short	0x0100
        /*03c6*/ 	.byte	0x08
	.zero		1


	//   ....[18]....
        /*03c8*/ 	.word	0x000008b0
        /*03cc*/ 	.word	0x000000ff
        /*03d0*/ 	.word	0x00019cb0
        /*03d4*/ 	.short	0x0100
        /*03d6*/ 	.byte	0x08
	.zero		1


	//   ....[19]....
        /*03d8*/ 	.word	0x000008c0
        /*03dc*/ 	.word	0x000000ff
        /*03e0*/ 	.word	0x00019cc0
        /*03e4*/ 	.short	0x0100
        /*03e6*/ 	.byte	0x08
	.zero		1


	//   ....[20]....
        /*03e8*/ 	.word	0x000008d0
        /*03ec*/ 	.word	0x000000ff
        /*03f0*/ 	.word	0x00019cb8
        /*03f4*/ 	.short	0x0100
        /*03f6*/ 	.byte	0x08
	.zero		1


	//   ....[21]....
        /*03f8*/ 	.word	0x000008e0
        /*03fc*/ 	.word	0x000000ff
        /*0400*/ 	.word	0x00019cc8
        /*0404*/ 	.short	0x0100
        /*0406*/ 	.byte	0x08
	.zero		1


	//   ....[22]....
        /*0408*/ 	.word	0x00001900
        /*040c*/ 	.word	0x000000ff
        /*0410*/ 	.word	0x00019c00
        /*0414*/ 	.short	0x010a
        /*0416*/ 	.byte	0x27
	.zero		1


	//   ....[23]....
        /*0418*/ 	.word	0x00001970
        /*041c*/ 	.word	0x00000004
        /*0420*/ 	.word	0x00019c30
        /*0424*/ 	.short	0x010a
        /*0426*/ 	.byte	0x3f
	.zero		1


	//   ....[24]....
        /*0428*/ 	.word	0x000019e0
        /*042c*/ 	.word	0x00000004
        /*0430*/ 	.word	0x00019c30
        /*0434*/ 	.short	0x010a
        /*0436*/ 	.byte	0x3f
	.zero		1


	//   ....[25]....
        /*0438*/ 	.word	0x00001ec0
        /*043c*/ 	.word	0x00000004
        /*0440*/ 	.word	0x00000000
        /*0444*/ 	.short	0x0101
        /*0446*/ 	.byte	0x3f
	.zero		1


	//   ....[26]....
        /*0448*/ 	.word	0x00003d40
        /*044c*/ 	.word	0x000000ff
        /*0450*/ 	.word	0x00019c30
        /*0454*/ 	.short	0x010a
        /*0456*/ 	.byte	0x16
	.zero		1


	//   ....[27]....
        /*0458*/ 	.word	0x00003d80
        /*045c*/ 	.word	0x000000ff
        /*0460*/ 	.word	0x00019c30
        /*0464*/ 	.short	0x010a
        /*0466*/ 	.byte	0x16
	.zero		1


	//   ....[28]....
        /*0468*/ 	.word	0x00003ed0
        /*046c*/ 	.word	0x000000ff
        /*0470*/ 	.word	0x00019c50
        /*0474*/ 	.short	0x010a
        /*0476*/ 	.byte	0x07
	.zero		1


	//   ....[29]....
        /*0478*/ 	.word	0x00003f10
        /*047c*/ 	.word	0x000000ff
        /*0480*/ 	.word	0x00019c50
        /*0484*/ 	.short	0x010a
        /*0486*/ 	.byte	0x07
	.zero		1


	//   ....[30]....
        /*0488*/ 	.word	0x000059f0
        /*048c*/ 	.word	0x00000004
        /*0490*/ 	.word	0x00000000
        /*0494*/ 	.short	0x0101
        /*0496*/ 	.byte	0x3f
	.zero		1


	//   ....[31]....
        /*0498*/ 	.word	0x00005c30
        /*049c*/ 	.word	0x000000ff
        /*04a0*/ 	.word	0x00000000
        /*04a4*/ 	.short	0x0101
        /*04a6*/ 	.byte	0x06
	.zero		1


	//   ....[32]....
        /*04a8*/ 	.word	0x000061e0
        /*04ac*/ 	.word	0x000000ff
        /*04b0*/ 	.word	0x00019c30
        /*04b4*/ 	.short	0x010a
        /*04b6*/ 	.byte	0x06
	.zero		1


	//   ....[33]....
        /*04b8*/ 	.word	0x00006220
        /*04bc*/ 	.word	0x000000ff
        /*04c0*/ 	.word	0x00019c30
        /*04c4*/ 	.short	0x010a
        /*04c6*/ 	.byte	0x06
	.zero		1


	//   ....[34]....
        /*04c8*/ 	.word	0x00006370
        /*04cc*/ 	.word	0x000000ff
        /*04d0*/ 	.word	0x00019c50
        /*04d4*/ 	.short	0x010a
        /*04d6*/ 	.byte	0x07
	.zero		1


	//   ....[35]....
        /*04d8*/ 	.word	0x000063b0
        /*04dc*/ 	.word	0x000000ff
        /*04e0*/ 	.word	0x00019c50
        /*04e4*/ 	.short	0x010a
        /*04e6*/ 	.byte	0x07
	.zero		1


	//   ....[36]....
        /*04e8*/ 	.word	0x000074f0
        /*04ec*/ 	.word	0x00000004
        /*04f0*/ 	.word	0x00000000
        /*04f4*/ 	.short	0x0101
        /*04f6*/ 	.byte	0x3f
	.zero		1


	//   ....[37]....
        /*04f8*/ 	.word	0x000077c0
        /*04fc*/ 	.word	0x000000ff
        /*0500*/ 	.word	0x00000000
        /*0504*/ 	.short	0x0101
        /*0506*/ 	.byte	0x06
	.zero		1


	//   ....[38]....
        /*0508*/ 	.word	0x00007cd0
        /*050c*/ 	.word	0x000000ff
        /*0510*/ 	.word	0x00019c50
        /*0514*/ 	.short	0x010a
        /*0516*/ 	.byte	0x05
	.zero		1


	//   ....[39]....
        /*0518*/ 	.word	0x00007d60
        /*051c*/ 	.word	0x000000ff
        /*0520*/ 	.word	0x00019c50
        /*0524*/ 	.short	0x010a
        /*0526*/ 	.byte	0x05
	.zero		1


	//   ....[40]....
        /*0528*/ 	.word	0x000082e0
        /*052c*/ 	.word	0x000000ff
        /*0530*/ 	.word	0x00000000
        /*0534*/ 	.short	0x0101
        /*0536*/ 	.byte	0x04
	.zero		1


	//   ....[41]....
        /*0538*/ 	.word	0x000093f0
        /*053c*/ 	.word	0x000000ff
        /*0540*/ 	.word	0x00000000
        /*0544*/ 	.short	0x0101
        /*0546*/ 	.byte	0x05
	.zero		1


	//   ....[42]....
        /*0548*/ 	.word	0x0000ac90
        /*054c*/ 	.word	0x00000005
        /*0550*/ 	.word	0x00019c80
        /*0554*/ 	.short	0x010a
        /*0556*/ 	.byte	0x3f
	.zero		1


	//   ....[43]....
        /*0558*/ 	.word	0x0000aec0
        /*055c*/ 	.word	0x00000005
        /*0560*/ 	.word	0x00019c40
        /*0564*/ 	.short	0x010a
        /*0566*/ 	.byte	0x3f
	.zero		1


	//   ....[44]....
        /*0568*/ 	.word	0x0000b350
        /*056c*/ 	.word	0x000000ff
        /*0570*/ 	.word	0x00019c20
        /*0574*/ 	.short	0x010a
        /*0576*/ 	.byte	0x28
	.zero		1


	//   ....[45]....
        /*0578*/ 	.word	0x0000b610
        /*057c*/ 	.word	0x00000006
        /*0580*/ 	.word	0x00019c80
        /*0584*/ 	.short	0x010a
        /*0586*/ 	.byte	0x3f
	.zero		1


	//   ....[46]....
        /*0588*/ 	.word	0x0000ba30
        /*058c*/ 	.word	0x00000006
        /*0590*/ 	.word	0x00019c40
        /*0594*/ 	.short	0x010a
        /*0596*/ 	.byte	0x3f
	.zero		1


	//   ....[47]....
        /*0598*/ 	.word	0x0000bed0
        /*059c*/ 	.word	0x0000000c
        /*05a0*/ 	.word	0x00019c70
        /*05a4*/ 	.short	0x010a
        /*05a6*/ 	.byte	0x3f
	.zero		1


	//   ....[48]....
        /*05a8*/ 	.word	0x0000bf40
        /*05ac*/ 	.word	0x0000000c
        /*05b0*/ 	.word	0x00019c60
        /*05b4*/ 	.short	0x010a
        /*05b6*/ 	.byte	0x3f
	.zero		1


	//   ....[49]....
        /*05b8*/ 	.word	0x0000c320
        /*05bc*/ 	.word	0x0000000c
        /*05c0*/ 	.word	0x00019c50
        /*05c4*/ 	.short	0x0101
        /*05c6*/ 	.byte	0x3f
	.zero		1


	//   ....[50]....
        /*05c8*/ 	.word	0x0000c390
        /*05cc*/ 	.word	0x00000003
        /*05d0*/ 	.word	0x00000000
        /*05d4*/ 	.short	0x0101
        /*05d6*/ 	.byte	0x3f
	.zero		1


	//   ....[51]....
        /*05d8*/ 	.word	0x0000c540
        /*05dc*/ 	.word	0x00000000
        /*05e0*/ 	.word	0x00019c70
        /*05e4*/ 	.short	0x010a
        /*05e6*/ 	.byte	0x3f
	.zero		1


	//   ....[52]....
        /*05e8*/ 	.word	0x0000c5a0
        /*05ec*/ 	.word	0x00000000
        /*05f0*/ 	.word	0x00019c60
        /*05f4*/ 	.short	0x010a
        /*05f6*/ 	.byte	0x3f
	.zero		1


	//   ....[53]....
        /*05f8*/ 	.word	0x0000c990
        /*05fc*/ 	.word	0x00000000
        /*0600*/ 	.word	0x00019c50
        /*0604*/ 	.short	0x0101
        /*0606*/ 	.byte	0x3f
	.zero		1


	//   ....[54]....
        /*0608*/ 	.word	0x0000ca20
        /*060c*/ 	.word	0x00000002
        /*0610*/ 	.word	0x00000000
        /*0614*/ 	.short	0x0101
        /*0616*/ 	.byte	0x3f
	.zero		1


	//   ....[55]....
        /*0618*/ 	.word	0x0000cc60
        /*061c*/ 	.word	0x00000008
        /*0620*/ 	.word	0x00019c20
        /*0624*/ 	.short	0x010a
        /*0626*/ 	.byte	0x3f
	.zero		1


	//   ....[56]....
        /*0628*/ 	.word	0x0000ce00
        /*062c*/ 	.word	0x00000006
        /*0630*/ 	.word	0x00000000
        /*0634*/ 	.short	0x010a
        /*0636*/ 	.byte	0x3f
	.zero		1


	//   ....[57]....
        /*0638*/ 	.word	0x0000ce70
        /*063c*/ 	.word	0x00000007
        /*0640*/ 	.word	0x00000000
        /*0644*/ 	.short	0x010a
        /*0646*/ 	.byte	0x3f
	.zero		1


	//   ....[58]....
        /*0648*/ 	.word	0x0000cec0
        /*064c*/ 	.word	0x00000002
        /*0650*/ 	.word	0x00019c60
        /*0654*/ 	.short	0x010a
        /*0656*/ 	.byte	0x3f
	.zero		1


	//   ....[59]....
        /*0658*/ 	.word	0x0000cf10
        /*065c*/ 	.word	0x00000005
        /*0660*/ 	.word	0x00019c60
        /*0664*/ 	.short	0x010a
        /*0666*/ 	.byte	0x3f
	.zero		1


	//   ....[60]....
        /*0668*/ 	.word	0x0000cf50
        /*066c*/ 	.word	0x00000002
        /*0670*/ 	.word	0x00019c80
        /*0674*/ 	.short	0x010a
        /*0676*/ 	.byte	0x3f
	.zero		1


	//   ....[61]....
        /*0678*/ 	.word	0x0000cf70
        /*067c*/ 	.word	0x00000005
        /*0680*/ 	.word	0x00019c80
        /*0684*/ 	.short	0x010a
        /*0686*/ 	.byte	0x3f
	.zero		1


	//   ....[62]....
        /*0688*/ 	.word	0x0000cfe0
        /*068c*/ 	.word	0x00000003
        /*0690*/ 	.word	0x00019c00
        /*0694*/ 	.short	0x010a
        /*0696*/ 	.byte	0x3f
	.zero		1


	//   ....[63]....
        /*0698*/ 	.word	0x0000d030
        /*069c*/ 	.word	0x00000004
        /*06a0*/ 	.word	0x00019c30
        /*06a4*/ 	.short	0x010a
        /*06a6*/ 	.byte	0x3f
	.zero		1


	//   ....[64]....
        /*06a8*/ 	.word	0x0000d090
        /*06ac*/ 	.word	0x00000003
        /*06b0*/ 	.word	0x00019c30
        /*06b4*/ 	.short	0x010a
        /*06b6*/ 	.byte	0x3f
	.zero		1


	//   ....[65]....
        /*06b8*/ 	.word	0x0000d0f0
        /*06bc*/ 	.word	0x00000003
        /*06c0*/ 	.word	0x00019c50
        /*06c4*/ 	.short	0x010a
        /*06c6*/ 	.byte	0x3f
	.zero		1


	//   ....[66]....
        /*06c8*/ 	.word	0x0000d150
        /*06cc*/ 	.word	0x00000003
        /*06d0*/ 	.word	0x00019c30
        /*06d4*/ 	.short	0x010a
        /*06d6*/ 	.byte	0x3f
	.zero		1


	//   ....[67]....
        /*06d8*/ 	.word	0x0000d1b0
        /*06dc*/ 	.word	0x00000003
        /*06e0*/ 	.word	0x00019c50
        /*06e4*/ 	.short	0x010a
        /*06e6*/ 	.byte	0x3f
	.zero		1


	//   ....[68]....
        /*06e8*/ 	.word	0x0000d210
        /*06ec*/ 	.word	0x00000007
        /*06f0*/ 	.word	0x00019c50
        /*06f4*/ 	.short	0x010a
        /*06f6*/ 	.byte	0x3f
	.zero		1


	//   ....[69]....
        /*06f8*/ 	.word	0x0000d360
        /*06fc*/ 	.word	0x00000005
        /*0700*/ 	.word	0x00019c80
        /*0704*/ 	.short	0x010a
        /*0706*/ 	.byte	0x3f
	.zero		1


	//   ....[70]....
        /*0708*/ 	.word	0x0000d3b0
        /*070c*/ 	.word	0x00000005
        /*0710*/ 	.word	0x00019c40
        /*0714*/ 	.short	0x010a
        /*0716*/ 	.byte	0x3f
	.zero		1


	//   ....[71]....
        /*0718*/ 	.word	0x0000d400
        /*071c*/ 	.word	0x0000001a
        /*0720*/ 	.word	0x00019c20
        /*0724*/ 	.short	0x010a
        /*0726*/ 	.byte	0x3f
	.zero		1


	//   ....[72]....
        /*0728*/ 	.word	0x0000d450
        /*072c*/ 	.word	0x00000006
        /*0730*/ 	.word	0x00019c80
        /*0734*/ 	.short	0x010a
        /*0736*/ 	.byte	0x3f
	.zero		1


	//   ....[73]....
        /*0738*/ 	.word	0x0000d4a0
        /*073c*/ 	.word	0x00000006
        /*0740*/ 	.word	0x00019c40
        /*0744*/ 	.short	0x010a
        /*0746*/ 	.byte	0x3f
	.zero		1


	//   ....[74]....
        /*0748*/ 	.word	0x0000d4f0
        /*074c*/ 	.word	0x0000000c
        /*0750*/ 	.word	0x00019c70
        /*0754*/ 	.short	0x010a
        /*0756*/ 	.byte	0x3f
	.zero		1


	//   ....[75]....
        /*0758*/ 	.word	0x0000d540
        /*075c*/ 	.word	0x0000000c
        /*0760*/ 	.word	0x00019c60
        /*0764*/ 	.short	0x010a
        /*0766*/ 	.byte	0x3f
	.zero		1


	//   ....[76]....
        /*0768*/ 	.word	0x0000d590
        /*076c*/ 	.word	0x00000000
        /*0770*/ 	.word	0x00019c70
        /*0774*/ 	.short	0x010a
        /*0776*/ 	.byte	0x3f
	.zero		1


	//   ....[77]....
        /*0778*/ 	.word	0x0000d5e0
        /*077c*/ 	.word	0x00000000
        /*0780*/ 	.word	0x00019c60
        /*0784*/ 	.short	0x010a
        /*0786*/ 	.byte	0x3f
	.zero		1


	//   ....[78]....
        /*0788*/ 	.word	0x0000d630
        /*078c*/ 	.word	0x00000008
        /*0790*/ 	.word	0x00019c20
        /*0794*/ 	.short	0x010a
        /*0796*/ 	.byte	0x3f
	.zero		1


	//   ....[79]....
        /*0798*/ 	.word	0x0000d7d0
        /*079c*/ 	.word	0x00000006
        /*07a0*/ 	.word	0x00000000
        /*07a4*/ 	.short	0x010a
        /*07a6*/ 	.byte	0x3f
	.zero		1


	//   ....[80]....
        /*07a8*/ 	.word	0x0000d820
        /*07ac*/ 	.word	0x00000007
        /*07b0*/ 	.word	0x00000000
        /*07b4*/ 	.short	0x010a
        /*07b6*/ 	.byte	0x3f
	.zero		1


	//   ....[81]....
        /*07b8*/ 	.word	0x0000d870
        /*07bc*/ 	.word	0x00000002
        /*07c0*/ 	.word	0x00019c60
        /*07c4*/ 	.short	0x010a
        /*07c6*/ 	.byte	0x3f
	.zero		1


	//   ....[82]....
        /*07c8*/ 	.word	0x0000d8c0
        /*07cc*/ 	.word	0x00000005
        /*07d0*/ 	.word	0x00019c60
        /*07d4*/ 	.short	0x010a
        /*07d6*/ 	.byte	0x3f
	.zero		1


	//   ....[83]....
        /*07d8*/ 	.word	0x0000d910
        /*07dc*/ 	.word	0x00000002
        /*07e0*/ 	.word	0x00019c80
        /*07e4*/ 	.short	0x010a
        /*07e6*/ 	.byte	0x3f
	.zero		1


	//----- nvinfo : EIATTR_NUM_MBARRIERS
	.align		4
.L_1341:
        /*07e8*/ 	.byte	0x03, 0x38
        /*07ea*/ 	.short	0x0016


	//----- nvinfo : EIATTR_EXIT_INSTR_OFFSETS
	.align		4
        /*07ec*/ 	.byte	0x04, 0x1c
        /*07ee*/ 	.short	(.L_1343 - .L_1342)


	//   ....[0]....
.L_1342:
        /*07f0*/ 	.word	0x00000a10


	//   ....[1]....
        /*07f4*/ 	.word	0x00009a60


	//   ....[2]....
        /*07f8*/ 	.word	0x0000cfc0


	//----- nvinfo : EIATTR_MAX_THREADS
	.align		4
.L_1343:
        /*07fc*/ 	.byte	0x04, 0x05
        /*07fe*/ 	.short	(.L_1345 - .L_1344)
.L_1344:
        /*0800*/ 	.word	0x00000200
        /*0804*/ 	.word	0x00000001
        /*0808*/ 	.word	0x00000001


	//----- nvinfo : EIATTR_CRS_STACK_SIZE
	.align		4
.L_1345:
        /*080c*/ 	.byte	0x04, 0x1e
        /*080e*/ 	.short	(.L_1347 - .L_1346)
.L_1346:
        /*0810*/ 	.word	0x00000000


	//----- nvinfo : EIATTR_CBANK_PARAM_SIZE
	.align		4
.L_1347:
        /*0814*/ 	.byte	0x03, 0x19
        /*0816*/ 	.short	0x0bf0


	//----- nvinfo : EIATTR_PARAM_CBANK
	.align		4
        /*0818*/ 	.byte	0x04, 0x0a
        /*081a*/ 	.short	(.L_1349 - .L_1348)
	.align		4
.L_1348:
        /*081c*/ 	.word	index@(.nv.constant0._ZN7cutlass13device_kernelIN5flash11enable_sm90INS1_16FlashAttnFwdSm90INS1_25CollectiveMainloopFwdSm90ILi2EN4cute5tupleIJNS5_1CILi1EEES8_S8_EEENS6_IJNS7_ILi192EEENS7_ILi128EEENS7_ILi96EEEEEELi96ENS_12float_e4m3_tEfNS_4arch4Sm90ELb1ELb0ELb0ELb0ELb0ELb0ELb0ELb1ELb1ELb0ELb0ELb0EEENS1_21CollectiveEpilogueFwdINS6_IJSA_SC_SB_EEES9_NS_10bfloat16_tESG_Li384ELb0ELb0ELb0ELb1EEENS1_30DynamicPersistentTileSchedulerILi384ELi128ELb0ELb0ELb1EEEEEEEEEvNT_6ParamsE)
        /*0820*/ 	.short	0x0210
        /*0822*/ 	.short	0x0bf0


	//----- nvinfo : EIATTR_SW_WAR
	.align		4
.L_1349:
        /*0824*/ 	.byte	0x04, 0x36
        /*0826*/ 	.short	(.L_1351 - .L_1350)
.L_1350:
        /*0828*/ 	.word	0x00000008
.L_1351:


//--------------------- .nv.info._ZN7cutlass13device_kernelIN5flash11enable_sm90INS1_16FlashAttnFwdSm90INS1_25CollectiveMainloopFwdSm90ILi2EN4cute5tupleIJNS5_1CILi1EEES8_S8_EEENS6_IJNS7_ILi192EEENS7_ILi128EEENS7_ILi96EEEEEELi96ENS_12float_e4m3_tEfNS_4arch4Sm90ELb1ELb0ELb0ELb1ELb0ELb0ELb0ELb1ELb1ELb0ELb0ELb0EEENS1_21CollectiveEpilogueFwdINS6_IJSA_SC_SB_EEES9_NS_10bfloat16_tESG_Li384ELb1ELb0ELb0ELb1EEENS1_36VarlenDynamicPersistentTileSchedulerILi192ELi128ELi384ELi128ELb0ELb0ELb1ELb1ELb1ELb1EEEEEEEEEvNT_6ParamsE --------------------------
	.section	.nv.info._ZN7cutlass13device_kernelIN5flash11enable_sm90INS1_16FlashAttnFwdSm90INS1_25CollectiveMainloopFwdSm90ILi2EN4cute5tupleIJNS5_1CILi1EEES8_S8_EEENS6_IJNS7_ILi192EEENS7_ILi128EEENS7_ILi96EEEEEELi96ENS_12float_e4m3_tEfNS_4arch4Sm90ELb1ELb0ELb0ELb1ELb0ELb0ELb0ELb1ELb1ELb0ELb0ELb0EEENS1_21CollectiveEpilogueFwdINS6_IJSA_SC_SB_EEES9_NS_10bfloat16_tESG_Li384ELb1ELb0ELb0ELb1EEENS1_36VarlenDynamicPersistentTileSchedulerILi192ELi128ELi384ELi128ELb0ELb0ELb1ELb1ELb1ELb1EEEEEEEEEvNT_6ParamsE,"",@"SHT_CUDA_INFO"
	.sectionflags	@""
	.align	4


	//----- nvinfo : EIATTR_CUDA_API_VERSION
	.align		4
        /*0000*/ 	.byte	0x04, 0x37
        /*0002*/ 	.short	(.L_1353 - .L_1352)
.L_1352:
        /*0004*/ 	.word	0x00000082


	//----- nvinfo : EIATTR_KPARAM_INFO
	.align		4
.L_1353:
        /*0008*/ 	.byte	0x04, 0x17
        /*000a*/ 	.short	(.L_1355 - .L_1354)
.L_1354:
        /*000c*/ 	.word	0x00000000
        /*0010*/ 	.short	0x0000
        /*0012*/ 	.short	0x0070
        /*0014*/ 	.byte	0x00, 0xf0, 0x01, 0x28


	//----- nvinfo : EIATTR_SPARSE_MMA_MASK
	.align		4
.L_1355:
        /*0018*/ 	.byte	0x03, 0x50
        /*001a*/ 	.short	0x0000


	//----- nvinfo : EIATTR_MAXREG_COUNT
	.align		4
        /*001c*/ 	.byte	0x03, 0x1b
        /*001e*/ 	.short	0x0080


	//----- nvinfo : EIATTR_NUM_BARRIERS
	.align		4
        /*0020*/ 	.byte	0x02, 0x4c
        /*0022*/ 	.byte	0x09
	.zero		1


	//----- nvinfo : EIATTR_EXTERNS
	.align		4
        /*0024*/ 	.byte	0x04, 0x0f
        /*0026*/ 	.short	(.L_1357 - .L_1356)


	//   ....[0]....
	.align		4
.L_1356:
        /*0028*/ 	.word	index@(__assertfail)


	//----- nvinfo : EIATTR_ANNOTATIONS
	.align		4
.L_1357:
        /*002c*/ 	.byte	0x04, 0x55
        /*002e*/ 	.short	(.L_1359 - .L_1358)


	//   ....[0]....
.L_1358:
        /*0030*/ 	.word	0x00000001
        /*0034*/ 	.byte	0x40, 0xa6, 0x00, 0x00, 0x01, 0x00, 0x00, 0x00, 0xc0, 0xb1, 0x00, 0x00, 0x01, 0x00, 0x00, 0x00
        /*0044*/ 	.byte	0x90, 0xb2, 0x00, 0x00, 0x01, 0x00, 0x00, 0x00, 0x00, 0xb7, 0x00, 0x00, 0x01, 0x00, 0x00, 0x00
        /*0054*/ 	.byte	0x10, 0xba, 0x00, 0x00, 0x01, 0x00, 0x00, 0x00, 0x60, 0xc0, 0x00, 0x00, 0x01, 0x00, 0x00, 0x00
        /*0064*/ 	.byte	0xe0, 0xc3, 0x00, 0x00, 0x01, 0x00, 0x00, 0x00, 0xf0, 0xcb, 0x00, 0x00, 0x01, 0x00, 0x00, 0x00
        /*0074*/ 	.byte	0x00, 0xcc, 0x00, 0x00, 0x01, 0x00, 0x00, 0x00, 0x40, 0xcc, 0x00, 0x00, 0x01, 0x00, 0x00, 0x00
        /*0084*/ 	.byte	0xd0, 0xcc, 0x00, 0x00, 0x01, 0x00, 0x00, 0x00, 0xb0, 0xe3, 0x00, 0x00, 0x01, 0x00, 0x00, 0x00
        /*0094*/ 	.byte	0xb0, 0xef, 0x00, 0x00


	//----- nvinfo : EIATTR_MERCURY_ISA_VERSION
	.align		4
.L_1359:
        /*0098*/ 	.byte	0x03, 0x5f
        /*009a*/ 	.short	0x0101


	//----- nvinfo : EIATTR_UNUSED_LOAD_BYTE_OFFSET
	.align		4
        /*009c*/ 	.byte	0x04, 0x44
        /*009e*/ 	.short	(.L_1361 - .L_1360)


	//   ....[0]....
.L_1360:
        /*00a0*/ 	.word	0x00000a30
        /*00a4*/ 	.word	0x0000fff0


	//   ....[1]....
        /*00a8*/ 	.word	0x00008850
        /*00ac*/ 	.word	0x0000fff0


	//----- nvinfo : EIATTR_INT_WARP_WIDE_INSTR_OFFSETS
	.align		4
.L_1361:
        /*00b0*/ 	.byte	0x04, 0x31
        /*00b2*/ 	.short	(.L_1363 - .L_1362)


	//   ....[0]....
.L_1362:
        /*00b4*/ 	.word	0x00000160


	//   ....[1]....
        /*00b8*/ 	.word	0x000001a0


	//   ....[2]....
        /*00bc*/ 	.word	0x00000210


	//   ....[3]....
        /*00c0*/ 	.word	0x0000ba80


	//   ....[4]....
        /*00c4*/ 	.word	0x0000bb10


	//   ....[5]....
        /*00c8*/ 	.word	0x0000c200


	//   ....[6]....
        /*00cc*/ 	.word	0x0000dd50


	//   ....[7]....
        /*00d0*/ 	.word	0x0000dde0


	//----- nvinfo : EIATTR_COOP_GROUP_MASK_REGIDS
	.align		4
.L_1363:
        /*00d4*/ 	.byte	0x04, 0x29
        /*00d6*/ 	.short	(.L_1365 - .L_1364)


	//   ....[0]....
.L_1364:
        /*00d8*/ 	.word	0xffffffff


	//   ....[1]....
        /*00dc*/ 	.word	0xffffffff


	//   ....[2]....
        /*00e0*/ 	.word	0xffffffff


	//   ....[3]....
        /*00e4*/ 	.word	0xffffffff


	//   ....[4]....
        /*00e8*/ 	.word	0xffffffff


	//   ....[5]....
        /*00ec*/ 	.word	0xffffffff


	//   ....[6]....
        /*00f0*/ 	.word	0xffffffff


	//   ....[7]....
        /*00f4*/ 	.word	0xffffffff


	//   ....[8]....
        /*00f8*/ 	.word	0xffffffff


	//   ....[9]....
        /*00fc*/ 	.word	0xffffffff


	//   ....[10]....
        /*0100*/ 	.word	0xffffffff


	//   ....[11]....
        /*0104*/ 	.word	0xffffffff


	//   ....[12]....
        /*0108*/ 	.word	0xffffffff


	//   ....[13]....
        /*010c*/ 	.word	0xffffffff


	//   ....[14]....
        /*0110*/ 	.word	0xffffffff


	//   ....[15]....
        /*0114*/ 	.word	0xffffffff


	//   ....[16]....
        /*0118*/ 	.word	0xffffffff


	//   ....[17]....
        /*011c*/ 	.word	0xffffffff


	//   ....[18]....
        /*0120*/ 	.word	0xffffffff


	//   ....[19]....
        /*0124*/ 	.word	0xffffffff


	//   ....[20]....
        /*0128*/ 	.word	0xffffffff


	//   ....[21]....
        /*012c*/ 	.word	0xffffffff


	//   ....[22]....
        /*0130*/ 	.word	0xffffffff


	//   ....[23]....
        /*0134*/ 	.word	0xffffffff


	//   ....[24]....
        /*0138*/ 	.word	0xffffffff


	//   ....[25]....
        /*013c*/ 	.word	0xffffffff


	//   ....[26]....
        /*0140*/ 	.word	0xffffffff


	//   ....[27]....
        /*0144*/ 	.word	0xffffffff


	//   ....[28]....
        /*0148*/ 	.word	0xffffffff


	//   ....[29]....
        /*014c*/ 	.word	0xffffffff


	//   ....[30]....
        /*0150*/ 	.word	0xffffffff


	//   ....[31]....
        /*0154*/ 	.word	0xffffffff


	//   ....[32]....
        /*0158*/ 	.word	0xffffffff


	//   ....[33]....
        /*015c*/ 	.word	0xffffffff


	//   ....[34]....
        /*0160*/ 	.word	0xffffffff


	//   ....[35]....
        /*0164*/ 	.word	0xffffffff


	//   ....[36]....
        /*0168*/ 	.word	0xffffffff


	//   ....[37]....
        /*016c*/ 	.word	0xffffffff


	//   ....[38]....
        /*0170*/ 	.word	0xffffffff


	//   ....[39]....
        /*0174*/ 	.word	0xffffffff


	//   ....[40]....
        /*0178*/ 	.word	0xffffffff


	//   ....[41]....
        /*017c*/ 	.word	0xffffffff


	//   ....[42]....
        /*0180*/ 	.word	0xffffffff


	//   ....[43]....
        /*0184*/ 	.word	0xffffffff


	//   ....[44]....
        /*0188*/ 	.word	0xffffffff


	//   ....[45]....
        /*018c*/ 	.word	0xffffffff


	//   ....[46]....
        /*0190*/ 	.word	0xffffffff


	//   ....[47]....
        /*0194*/ 	.word	0xffffffff


	//   ....[48]....
        /*0198*/ 	.word	0xffffffff


	//   ....[49]....
        /*019c*/ 	.word	0xffffffff


	//   ....[50]....
        /*01a0*/ 	.word	0xffffffff


	//   ....[51]....
        /*01a4*/ 	.word	0xffffffff


	//   ....[52]....
        /*01a8*/ 	.word	0xffffffff


	//   ....[53]....
        /*01ac*/ 	.word	0xffffffff


	//   ....[54]....
        /*01b0*/ 	.word	0xffffffff


	//   ....[55]....
        /*01b4*/ 	.word	0xffffffff


	//   ....[56]....
        /*01b8*/ 	.word	0xffffffff


	//   ....[57]....
        /*01bc*/ 	.word	0xffffffff


	//   ....[58]....
        /*01c0*/ 	.word	0xffffffff


	//   ....[59]....
        /*01c4*/ 	.word	0xffffffff


	//   ....[60]....
        /*01c8*/ 	.word	0xffffffff


	//   ....[61]....
        /*01cc*/ 	.word	0xffffffff


	//   ....[62]....
        /*01d0*/ 	.word	0xffffffff


	//   ....[63]....
        /*01d4*/ 	.word	0xffffffff


	//   ....[64]....
        /*01d8*/ 	.word	0xffffffff


	//   ....[65]....
        /*01dc*/ 	.word	0xffffffff


	//   ....[66]....
        /*01e0*/ 	.word	0xffffffff


	//   ....[67]....
        /*01e4*/ 	.word	0xffffffff


	//   ....[68]....
        /*01e8*/ 	.word	0xffffffff


	//   ....[69]....
        /*01ec*/ 	.word	0xffffffff


	//   ....[70]....
        /*01f0*/ 	.word	0xffffffff


	//   ....[71]....
        /*01f4*/ 	.word	0xffffffff


	//   ....[72]....
        /*01f8*/ 	.word	0xffffffff


	//   ....[73]....
        /*01fc*/ 	.word	0xffffffff


	//   ....[74]....
        /*0200*/ 	.word	0xffffffff


	//   ....[75]....
        /*0204*/ 	.word	0xffffffff


	//   ....[76]....
        /*0208*/ 	.word	0xffffffff


	//   ....[77]....
        /*020c*/ 	.word	0xffffffff


	//   ....[78]....
        /*0210*/ 	.word	0xffffffff


	//   ....[79]....
        /*0214*/ 	.word	0xffffffff


	//   ....[80]....
        /*0218*/ 	.word	0xffffffff


	//   ....[81]....
        /*021c*/ 	.word	0xffffffff


	//   ....[82]....
        /*0220*/ 	.word	0xffffffff


	//   ....[83]....
        /*0224*/ 	.word	0x0500000f


	//   ....[84]....
        /*0228*/ 	.word	0x0500000f


	//----- nvinfo : EIATTR_COOP_GROUP_INSTR_OFFSETS
	.align		4
.L_1365:
        /*022c*/ 	.byte	0x04, 0x28
        /*022e*/ 	.short	(.L_1367 - .L_1366)


	//   ....[0]....
.L_1366:
        /*0230*/ 	.word	0x00000060


	//   ....[1]....
        /*0234*/ 	.word	0x00000170


	//   ....[2]....
        /*0238*/ 	.word	0x000001c0


	//   ....[3]....
        /*023c*/ 	.word	0x000003f0


	//   ....[4]....
        /*0240*/ 	.word	0x00000550


	//   ....[5]....
        /*0244*/ 	.word	0x00000670


	//   ....[6]....
        /*0248*/ 	.word	0x000007d0


	//   ....[7]....
        /*024c*/ 	.word	0x00001840


	//   ....[8]....
        /*0250*/ 	.word	0x00002750


	//   ....[9]....
        /*0254*/ 	.word	0x00002820


	//   ....[10]....
        /*0258*/ 	.word	0x000030e0


	//   ....[11]....
        /*025c*/ 	.word	0x00003160


	//   ....[12]....
        /*0260*/ 	.word	0x000048d0


	//   ....[13]....
        /*0264*/ 	.word	0x000049d0


	//   ....[14]....
        /*0268*/ 	.word	0x00005270


	//   ....[15]....
        /*026c*/ 	.word	0x00005300


	//   ....[16]....
        /*0270*/ 	.word	0x00006a00


	//   ....[17]....
        /*0274*/ 	.word	0x00006a30


	//   ....[18]....
        /*0278*/ 	.word	0x00006ac0


	//   ....[19]....
        /*027c*/ 	.word	0x00006ad0


	//   ....[20]....
        /*0280*/ 	.word	0x000081b0


	//   ....[21]....
        /*0284*/ 	.word	0x000081d0


	//   ....[22]....
        /*0288*/ 	.word	0x00008240


	//   ....[23]....
        /*028c*/ 	.word	0x00008250


	//   ....[24]....
        /*0290*/ 	.word	0x00008f70


	//   ....[25]....
        /*0294*/ 	.word	0x00008f80


	//   ....[26]....
        /*0298*/ 	.word	0x00008f90


	//   ....[27]....
        /*029c*/ 	.word	0x00008fa0


	//   ....[28]....
        /*02a0*/ 	.word	0x00008fb0


	//   ....[29]....
        /*02a4*/ 	.word	0x00008fc0


	//   ....[30]....
        /*02a8*/ 	.word	0x00008fd0


	//   ....[31]....
        /*02ac*/ 	.word	0x00008fe0


	//   ....[32]....
        /*02b0*/ 	.word	0x00009010


	//   ....[33]....
        /*02b4*/ 	.word	0x00009020


	//   ....[34]....
        /*02b8*/ 	.word	0x00009050


	//   ....[35]....
        /*02bc*/ 	.word	0x00009060


	//   ....[36]....
        /*02c0*/ 	.word	0x00009090


	//   ....[37]....
        /*02c4*/ 	.word	0x000090a0


	//   ....[38]....
        /*02c8*/ 	.word	0x000090d0


	//   ....[39]....
        /*02cc*/ 	.word	0x000090e0


	//   ....[40]....
        /*02d0*/ 	.word	0x000090f0


	//   ....[41]....
        /*02d4*/ 	.word	0x00009110


	//   ....[42]....
        /*02d8*/ 	.word	0x00009120


	//   ....[43]....
        /*02dc*/ 	.word	0x00009150


	//   ....[44]....
        /*02e0*/ 	.word	0x00009180


	//   ....[45]....
        /*02e4*/ 	.word	0x00009190


	//   ....[46]....
        /*02e8*/ 	.word	0x000091a0


	//   ....[47]....
        /*02ec*/ 	.word	0x000091c0


	//   ....[48]....
        /*02f0*/ 	.word	0x0000a610


	//   ....[49]....
        /*02f4*/ 	.word	0x0000a7f0


	//   ....[50]....
        /*02f8*/ 	.word	0x0000a820


	//   ....[51]....
        /*02fc*/ 	.word	0x0000a850


	//   ....[52]....
        /*0300*/ 	.word	0x0000a880


	//   ....[53]....
        /*0304*/ 	.word	0x0000a8b0


	//   ....[54]....
        /*0308*/ 	.word	0x0000a8f0


	//   ....[55]....
        /*030c*/ 	.word	0x0000aa70


	//   ....[56]....
        /*0310*/ 	.word	0x0000aaa0


	//   ....[57]....
        /*0314*/ 	.word	0x0000aad0


	//   ....[58]....
        /*0318*/ 	.word	0x0000ab00


	//   ....[59]....
        /*031c*/ 	.word	0x0000ab30


	//   ....[60]....
        /*0320*/ 	.word	0x0000ab70


	//   ....[61]....
        /*0324*/ 	.word	0x0000ac00


	//   ....[62]....
        /*0328*/ 	.word	0x0000ac90


	//   ....[63]....
        /*032c*/ 	.word	0x0000ad40


	//   ....[64]....
        /*0330*/ 	.word	0x0000c3a0


	//   ....[65]....
        /*0334*/ 	.word	0x0000e570


	//   ....[66]....
        /*0338*/ 	.word	0x0000e5a0


	//   ....[67]....
        /*033c*/ 	.word	0x0000e5d0


	//   ....[68]....
        /*0340*/ 	.word	0x0000e600


	//   ....[69]....
        /*0344*/ 	.word	0x0000e610


	//   ....[70]....
        /*0348*/ 	.word	0x0000e630


	//   ....[71]....
        /*034c*/ 	.word	0x0000e650


	//   ....[72]....
        /*0350*/ 	.word	0x0000e690


	//   ....[73]....
        /*0354*/ 	.word	0x0000e7d0


	//   ....[74]....
        /*0358*/ 	.word	0x0000e800


	//   ....[75]....
        /*035c*/ 	.word	0x0000e840


	//   ....[76]....
        /*0360*/ 	.word	0x0000e870


	//   ....[77]....
        /*0364*/ 	.word	0x0000e8a0


	//   ....[78]....
        /*0368*/ 	.word	0x0000e8d0


	//   ....[79]....
        /*036c*/ 	.word	0x0000e970


	//   ....[80]....
        /*0370*/ 	.word	0x0000ea10


	//   ....[81]....
        /*0374*/ 	.word	0x0000eac0


	//   ....[82]....
        /*0378*/ 	.word	0x0000f0d0


	//   ....[83]....
        /*037c*/ 	.word	0x0000f6a0


	//   ....[84]....
        /*0380*/ 	.word	0x0000fb00


	//----- nvinfo : EIATTR_REG_RECONFIG
	.align		4
.L_1367:
        /*0384*/ 	.byte	0x01, 0x54
	.zero		2


	//----- nvinfo : EIATTR_SYSCALL_OFFSETS
	.align		4
        /*0388*/ 	.byte	0x04, 0x46
        /*038a*/ 	.short	(.L_1369 - .L_1368)


	//   ....[0]....
.L_1368:
        /*038c*/ 	.word	0x00001a20


	//   ....[1]....
        /*0390*/ 	.word	0x0000bca0


	//   ....[2]....
        /*0394*/ 	.word	0x0000bde0


	//   ....[3]....
        /*0398*/ 	.word	0x0000bf20


	//   ....[4]....
        /*039c*/ 	.word	0x0000c040


	//----- nvinfo : EIATTR_MBARRIER_INSTR_OFFSETS
	.align		4
.L_1369:
        /*03a0*/ 	.byte	0x04, 0x39
        /*03a2*/ 	.short	(.L_1371 - .L_1370)


	//   ....[0]....
.L_1370:
        /*03a4*/ 	.word	0x000002a0
        /*03a8*/ 	.word	0x000000ff
        /*03ac*/ 	.word	0x00019c00
        /*03b0*/ 	.short	0x0100
        /*03b2*/ 	.byte	0x08
	.zero		1


	//   ....[1]....
        /*03b4*/ 	.word	0x000002b0
        /*03b8*/ 	.word	0x000000ff
        /*03bc*/ 	.word	0x00019c20
        /*03c0*/ 	.short	0x0100
        /*03c2*/ 	.byte	0x08
	.zero		1


	//   ....[2]....
        /*03c4*/ 	.word	0x000003a0
        /*03c8*/ 	.word	0x000000ff
        /*03cc*/ 	.word	0x00019c30
        /*03d0*/ 	.short	0x0100
        /*03d2*/ 	.byte	0x08
	.zero		1


	//   ....[3]....
        /*03d4*/ 	.word	0x000003b0
        /*03d8*/ 	.word	0x000000ff
        /*03dc*/ 	.word	0x00019c40
        /*03e0*/ 	.short	0x0100
        /*03e2*/ 	.byte	0x08
	.zero		1


	//   ....[4]....
        /*03e4*/ 	.word	0x000003c0
        /*03e8*/ 	.word	0x000000ff
        /*03ec*/ 	.word	0x00019c38
        /*03f0*/ 	.short	0x0100
        /*03f2*/ 	.byte	0x08
	.zero		1


	//   ....[5]....
        /*03f4*/ 	.word	0x000003d0
        /*03f8*/ 	.word	0x000000ff
        /*03fc*/ 	.word	0x00019c48
        /*0400*/ 	.short	0x0100
        /*0402*/ 	.byte	0x08
	.zero		1


	//   ....[6]....
        /*0404*/ 	.word	0x00000500
        /*0408*/ 	.word	0x000000ff
        /*040c*/ 	.word	0x00019c50
        /*0410*/ 	.short	0x0100
        /*0412*/ 	.byte	0x08
	.zero		1


	//   ....[7]....
        /*0414*/ 	.word	0x00000510
        /*0418*/ 	.word	0x000000ff
        /*041c*/ 	.word	0x00019c60
        /*0420*/ 	.short	0x0100
        /*0422*/ 	.byte	0x08
	.zero		1


	//   ....[8]....
        /*0424*/ 	.word	0x00000520
        /*0428*/ 	.word	0x000000ff
        /*042c*/ 	.word	0x00019c58
        /*0430*/ 	.short	0x0100
        /*0432*/ 	.byte	0x08
	.zero		1


	//   ....[9]....
        /*0434*/ 	.word	0x00000530
        /*0438*/ 	.word	0x000000ff
        /*043c*/ 	.word	0x00019c68
        /*0440*/ 	.short	0x0100
        /*0442*/ 	.byte	0x08
	.zero		1


	//   ....[10]....
        /*0444*/ 	.word	0x00000620
        /*0448*/ 	.word	0x000000ff
        /*044c*/ 	.word	0x00019c70
        /*0450*/ 	.short	0x0100
        /*0452*/ 	.byte	0x06
	.zero		1


	//   ....[11]....
        /*0454*/ 	.word	0x00000630
        /*0458*/ 	.word	0x000000ff
        /*045c*/ 	.word	0x00019c80
        /*0460*/ 	.short	0x0100
        /*0462*/ 	.byte	0x06
	.zero		1


	//   ....[12]....
        /*0464*/ 	.word	0x00000640
        /*0468*/ 	.word	0x000000ff
        /*046c*/ 	.word	0x00019c78
        /*0470*/ 	.short	0x0100
        /*0472*/ 	.byte	0x06
	.zero		1


	//   ....[13]....
        /*0474*/ 	.word	0x00000650
        /*0478*/ 	.word	0x000000ff
        /*047c*/ 	.word	0x00019c88
        /*0480*/ 	.short	0x0100
        /*0482*/ 	.byte	0x06
	.zero		1


	//   ....[14]....
        /*0484*/ 	.word	0x00000780
        /*0488*/ 	.word	0x000000ff
        /*048c*/ 	.word	0x00019c90
        /*0490*/ 	.short	0x0100
        /*0492*/ 	.byte	0x08
	.zero		1


	//   ....[15]....
        /*0494*/ 	.word	0x00000790
        /*0498*/ 	.word	0x000000ff
        /*049c*/ 	.word	0x00019ca0
        /*04a0*/ 	.short	0x0100
        /*04a2*/ 	.byte	0x08
	.zero		1


	//   ....[16]....
        /*04a4*/ 	.word	0x000007a0
        /*04a8*/ 	.word	0x000000ff
        /*04ac*/ 	.word	0x00019c98
        /*04b0*/ 	.short	0x0100
        /*04b2*/ 	.byte	0x08
	.zero		1


	//   ....[17]....
        /*04b4*/ 	.word	0x000007b0
        /*04b8*/ 	.word	0x000000ff
        /*04bc*/ 	.word	0x00019ca8
        /*04c0*/ 	.short	0x0100
        /*04c2*/ 	.byte	0x08
	.zero		1


	//   ....[18]....
        /*04c4*/ 	.word	0x000008e0
        /*04c8*/ 	.word	0x000000ff
        /*04cc*/ 	.word	0x00019cb0
        /*04d0*/ 	.short	0x0100
        /*04d2*/ 	.byte	0x08
	.zero		1


	//   ....[19]....
        /*04d4*/ 	.word	0x000008f0
        /*04d8*/ 	.word	0x000000ff
        /*04dc*/ 	.word	0x00019cc0
        /*04e0*/ 	.short	0x0100
        /*04e2*/ 	.byte	0x08
	.zero		1


	//   ....[20]....
        /*04e4*/ 	.word	0x00000900
        /*04e8*/ 	.word	0x000000ff
        /*04ec*/ 	.word	0x00019cb8
        /*04f0*/ 	.short	0x0100
        /*04f2*/ 	.byte	0x08
	.zero		1


	//   ....[21]....
        /*04f4*/ 	.word	0x00000910
        /*04f8*/ 	.word	0x000000ff
        /*04fc*/ 	.word	0x00019cc8
        /*0500*/ 	.short	0x0100
        /*0502*/ 	.byte	0x08
	.zero		1


	//   ....[22]....
        /*0504*/ 	.word	0x00001aa0
        /*0508*/ 	.word	0x000000ff
        /*050c*/ 	.word	0x00019c00
        /*0510*/ 	.short	0x010a
        /*0512*/ 	.byte	0x2c
	.zero		1


	//   ....[23]....
        /*0514*/ 	.word	0x00001b20
        /*0518*/ 	.word	0x00000003
        /*051c*/ 	.word	0x00019c30
        /*0520*/ 	.short	0x010a
        /*0522*/ 	.byte	0x3f
	.zero		1


	//   ....[24]....
        /*0524*/ 	.word	0x00001b90
        /*0528*/ 	.word	0x00000003
        /*052c*/ 	.word	0x00019c30
        /*0530*/ 	.short	0x010a
        /*0532*/ 	.byte	0x3f
	.zero		1


	//   ....[25]....
        /*0534*/ 	.word	0x00003410
        /*0538*/ 	.word	0x00000029
        /*053c*/ 	.word	0x00000000
        /*0540*/ 	.short	0x0101
        /*0542*/ 	.byte	0x3f
	.zero		1


	//   ....[26]....
        /*0544*/ 	.word	0x00003f20
        /*0548*/ 	.word	0x000000ff
        /*054c*/ 	.word	0x00019c30
        /*0550*/ 	.short	0x010a
        /*0552*/ 	.byte	0x15
	.zero		1


	//   ....[27]....
        /*0554*/ 	.word	0x00003f60
        /*0558*/ 	.word	0x000000ff
        /*055c*/ 	.word	0x00019c30
        /*0560*/ 	.short	0x010a
        /*0562*/ 	.byte	0x15
	.zero		1


	//   ....[28]....
        /*0564*/ 	.word	0x000040c0
        /*0568*/ 	.word	0x000000ff
        /*056c*/ 	.word	0x00019c50
        /*0570*/ 	.short	0x010a
        /*0572*/ 	.byte	0x0b
	.zero		1


	//   ....[29]....
        /*0574*/ 	.word	0x00004100
        /*0578*/ 	.word	0x000000ff
        /*057c*/ 	.word	0x00019c50
        /*0580*/ 	.short	0x010a
        /*0582*/ 	.byte	0x0b
	.zero		1


	//   ....[30]....
        /*0584*/ 	.word	0x00005b50
        /*0588*/ 	.word	0x00000003
        /*058c*/ 	.word	0x00000000
        /*0590*/ 	.short	0x0101
        /*0592*/ 	.byte	0x3f
	.zero		1


	//   ....[31]....
        /*0594*/ 	.word	0x00005e10
        /*0598*/ 	.word	0x000000ff
        /*059c*/ 	.word	0x00000000
        /*05a0*/ 	.short	0x0101
        /*05a2*/ 	.byte	0x06
	.zero		1


	//   ....[32]....
        /*05a4*/ 	.word	0x000063c0
        /*05a8*/ 	.word	0x000000ff
        /*05ac*/ 	.word	0x00019c30
        /*05b0*/ 	.short	0x010a
        /*05b2*/ 	.byte	0x06
	.zero		1


	//   ....[33]....
        /*05b4*/ 	.word	0x00006400
        /*05b8*/ 	.word	0x000000ff
        /*05bc*/ 	.word	0x00019c30
        /*05c0*/ 	.short	0x010a
        /*05c2*/ 	.byte	0x06
	.zero		1


	//   ....[34]....
        /*05c4*/ 	.word	0x00006560
        /*05c8*/ 	.word	0x000000ff
        /*05cc*/ 	.word	0x00019c50
        /*05d0*/ 	.short	0x010a
        /*05d2*/ 	.byte	0x0b
	.zero		1


	//   ....[35]....
        /*05d4*/ 	.word	0x00006990
        /*05d8*/ 	.word	0x000000ff
        /*05dc*/ 	.word	0x00019c50
        /*05e0*/ 	.short	0x010a
        /*05e2*/ 	.byte	0x0b
	.zero		1


	//   ....[36]....
        /*05e4*/ 	.word	0x00007710
        /*05e8*/ 	.word	0x00000003
        /*05ec*/ 	.word	0x00000000
        /*05f0*/ 	.short	0x0101
        /*05f2*/ 	.byte	0x3f
	.zero		1


	//   ....[37]....
        /*05f4*/ 	.word	0x000079c0
        /*05f8*/ 	.word	0x000000ff
        /*05fc*/ 	.word	0x00000000
        /*0600*/ 	.short	0x0101
        /*0602*/ 	.byte	0x06
	.zero		1


	//   ....[38]....
        /*0604*/ 	.word	0x00007ef0
        /*0608*/ 	.word	0x000000ff
        /*060c*/ 	.word	0x00019c50
        /*0610*/ 	.short	0x010a
        /*0612*/ 	.byte	0x0e
	.zero		1


	//   ....[39]....
        /*0614*/ 	.word	0x00007f30
        /*0618*/ 	.word	0x000000ff
        /*061c*/ 	.word	0x00019c50
        /*0620*/ 	.short	0x010a
        /*0622*/ 	.byte	0x0e
	.zero		1


	//   ....[40]....
        /*0624*/ 	.word	0x00008530
        /*0628*/ 	.word	0x000000ff
        /*062c*/ 	.word	0x00000000
        /*0630*/ 	.short	0x0101
        /*0632*/ 	.byte	0x04
	.zero		1


	//   ....[41]....
        /*0634*/ 	.word	0x00009a20
        /*0638*/ 	.word	0x00000000
        /*063c*/ 	.word	0x00000000
        /*0640*/ 	.short	0x0101
        /*0642*/ 	.byte	0x3f
	.zero		1


	//   ....[42]....
        /*0644*/ 	.word	0x0000c5b0
        /*0648*/ 	.word	0x00000005
        /*064c*/ 	.word	0x00019c80
        /*0650*/ 	.short	0x010a
        /*0652*/ 	.byte	0x3f
	.zero		1


	//   ....[43]....
        /*0654*/ 	.word	0x0000c7e0
        /*0658*/ 	.word	0x00000005
        /*065c*/ 	.word	0x00019c40
        /*0660*/ 	.short	0x010a
        /*0662*/ 	.byte	0x3f
	.zero		1


	//   ....[44]....
        /*0664*/ 	.word	0x0000cc90
        /*0668*/ 	.word	0x000000ff
        /*066c*/ 	.word	0x00019c20
        /*0670*/ 	.short	0x010a
        /*0672*/ 	.byte	0x28
	.zero		1


	//   ....[45]....
        /*0674*/ 	.word	0x0000cf40
        /*0678*/ 	.word	0x0000000a
        /*067c*/ 	.word	0x00019c80
        /*0680*/ 	.short	0x010a
        /*0682*/ 	.byte	0x3f
	.zero		1


	//   ....[46]....
        /*0684*/ 	.word	0x0000d380
        /*0688*/ 	.word	0x0000000a
        /*068c*/ 	.word	0x00019c40
        /*0690*/ 	.short	0x010a
        /*0692*/ 	.byte	0x3f
	.zero		1


	//   ....[47]....
        /*0694*/ 	.word	0x0000d830
        /*0698*/ 	.word	0x0000000c
        /*069c*/ 	.word	0x00019c70
        /*06a0*/ 	.short	0x010a
        /*06a2*/ 	.byte	0x3f
	.zero		1


	//   ....[48]....
        /*06a4*/ 	.word	0x0000d8a0
        /*06a8*/ 	.word	0x0000000c
        /*06ac*/ 	.word	0x00019c60
        /*06b0*/ 	.short	0x010a
        /*06b2*/ 	.byte	0x3f
	.zero		1


	//   ....[49]....
        /*06b4*/ 	.word	0x0000dc80
        /*06b8*/ 	.word	0x0000000c
        /*06bc*/ 	.word	0x00019c50
        /*06c0*/ 	.short	0x0101
        /*06c2*/ 	.byte	0x3f
	.zero		1


	//   ....[50]....
        /*06c4*/ 	.word	0x0000dcf0
        /*06c8*/ 	.word	0x00000003
        /*06cc*/ 	.word	0x00000000
        /*06d0*/ 	.short	0x0101
        /*06d2*/ 	.byte	0x3f
	.zero		1


	//   ....[51]....
        /*06d4*/ 	.word	0x0000deb0
        /*06d8*/ 	.word	0x00000002
        /*06dc*/ 	.word	0x00019c70
        /*06e0*/ 	.short	0x010a
        /*06e2*/ 	.byte	0x3f
	.zero		1


	//   ....[52]....
        /*06e4*/ 	.word	0x0000df20
        /*06e8*/ 	.word	0x00000002
        /*06ec*/ 	.word	0x00019c60
        /*06f0*/ 	.short	0x010a
        /*06f2*/ 	.byte	0x3f
	.zero		1


	//   ....[53]....
        /*06f4*/ 	.word	0x0000e300
        /*06f8*/ 	.word	0x00000002
        /*06fc*/ 	.word	0x00019c50
        /*0700*/ 	.short	0x0101
        /*0702*/ 	.byte	0x3f
	.zero		1


	//   ....[54]....
        /*0704*/ 	.word	0x0000e370
        /*0708*/ 	.word	0x00000000
        /*070c*/ 	.word	0x00000000
        /*0710*/ 	.short	0x0101
        /*0712*/ 	.byte	0x3f
	.zero		1


	//   ....[55]....
        /*0714*/ 	.word	0x0000f050
        /*0718*/ 	.word	0x00000008
        /*071c*/ 	.word	0x00019c20
        /*0720*/ 	.short	0x010a
        /*0722*/ 	.byte	0x3f
	.zero		1


	//   ....[56]....
        /*0724*/ 	.word	0x0000f1f0
        /*0728*/ 	.word	0x00000006
        /*072c*/ 	.word	0x00000000
        /*0730*/ 	.short	0x010a
        /*0732*/ 	.byte	0x3f
	.zero		1


	//   ....[57]....
        /*0734*/ 	.word	0x0000f260
        /*0738*/ 	.word	0x00000007
        /*073c*/ 	.word	0x00000000
        /*0740*/ 	.short	0x010a
        /*0742*/ 	.byte	0x3f
	.zero		1


	//   ....[58]....
        /*0744*/ 	.word	0x0000f2b0
        /*0748*/ 	.word	0x00000002
        /*074c*/ 	.word	0x00019c60
        /*0750*/ 	.short	0x010a
        /*0752*/ 	.byte	0x3f
	.zero		1


	//   ....[59]....
        /*0754*/ 	.word	0x0000f300
        /*0758*/ 	.word	0x00000005
        /*075c*/ 	.word	0x00019c60
        /*0760*/ 	.short	0x010a
        /*0762*/ 	.byte	0x3f
	.zero		1


	//   ....[60]....
        /*0764*/ 	.word	0x0000f340
        /*0768*/ 	.word	0x00000002
        /*076c*/ 	.word	0x00019c80
        /*0770*/ 	.short	0x010a
        /*0772*/ 	.byte	0x3f
	.zero		1


	//   ....[61]....
        /*0774*/ 	.word	0x0000f360
        /*0778*/ 	.word	0x00000005
        /*077c*/ 	.word	0x00019c80
        /*0780*/ 	.short	0x010a
        /*0782*/ 	.byte	0x3f
	.zero		1


	//   ....[62]....
        /*0784*/ 	.word	0x0000f3d0
        /*0788*/ 	.word	0x00000003
        /*078c*/ 	.word	0x00019c00
        /*0790*/ 	.short	0x010a
        /*0792*/ 	.byte	0x3f
	.zero		1


	//   ....[63]....
        /*0794*/ 	.word	0x0000f420
        /*0798*/ 	.word	0x00000003
        /*079c*/ 	.word	0x00019c30
        /*07a0*/ 	.short	0x010a
        /*07a2*/ 	.byte	0x3f
	.zero		1


	//   ....[64]....
        /*07a4*/ 	.word	0x0000f480
        /*07a8*/ 	.word	0x00000007
        /*07ac*/ 	.word	0x00019c30
        /*07b0*/ 	.short	0x010a
        /*07b2*/ 	.byte	0x3f
	.zero		1


	//   ....[65]....
        /*07b4*/ 	.word	0x0000f4e0
        /*07b8*/ 	.word	0x00000007
        /*07bc*/ 	.word	0x00019c50
        /*07c0*/ 	.short	0x010a
        /*07c2*/ 	.byte	0x3f
	.zero		1


	//   ....[66]....
        /*07c4*/ 	.word	0x0000f540
        /*07c8*/ 	.word	0x00000009
        /*07cc*/ 	.word	0x00019c30
        /*07d0*/ 	.short	0x010a
        /*07d2*/ 	.byte	0x3f
	.zero		1


	//   ....[67]....
        /*07d4*/ 	.word	0x0000f5a0
        /*07d8*/ 	.word	0x00000009
        /*07dc*/ 	.word	0x00019c50
        /*07e0*/ 	.short	0x010a
        /*07e2*/ 	.byte	0x3f
	.zero		1


	//   ....[68]....
        /*07e4*/ 	.word	0x0000f600
        /*07e8*/ 	.word	0x00000006
        /*07ec*/ 	.word	0x00019c50
        /*07f0*/ 	.short	0x010a
        /*07f2*/ 	.byte	0x3f
	.zero		1


	//   ....[69]....
        /*07f4*/ 	.word	0x0000f750
        /*07f8*/ 	.word	0x00000005
        /*07fc*/ 	.word	0x00019c80
        /*0800*/ 	.short	0x010a
        /*0802*/ 	.byte	0x3f
	.zero		1


	//   ....[70]....
        /*0804*/ 	.word	0x0000f7a0
        /*0808*/ 	.word	0x00000005
        /*080c*/ 	.word	0x00019c40
        /*0810*/ 	.short	0x010a
        /*0812*/ 	.byte	0x3f
	.zero		1


	//   ....[71]....
        /*0814*/ 	.word	0x0000f7f0
        /*0818*/ 	.word	0x0000001a
        /*081c*/ 	.word	0x00019c20
        /*0820*/ 	.short	0x010a
        /*0822*/ 	.byte	0x3f
	.zero		1


	//   ....[72]....
        /*0824*/ 	.word	0x0000f840
        /*0828*/ 	.word	0x0000000a
        /*082c*/ 	.word	0x00019c80
        /*0830*/ 	.short	0x010a
        /*0832*/ 	.byte	0x3f
	.zero		1


	//   ....[73]....
        /*0834*/ 	.word	0x0000f890
        /*0838*/ 	.word	0x0000000a
        /*083c*/ 	.word	0x00019c40
        /*0840*/ 	.short	0x010a
        /*0842*/ 	.byte	0x3f
	.zero		1


	//   ....[74]....
        /*0844*/ 	.word	0x0000f8e0
        /*0848*/ 	.word	0x0000000c
        /*084c*/ 	.word	0x00019c70
        /*0850*/ 	.short	0x010a
        /*0852*/ 	.byte	0x3f
	.zero		1


	//   ....[75]....
        /*0854*/ 	.word	0x0000f930
        /*0858*/ 	.word	0x0000000c
        /*085c*/ 	.word	0x00019c60
        /*0860*/ 	.short	0x010a
        /*0862*/ 	.byte	0x3f
	.zero		1


	//   ....[76]....
        /*0864*/ 	.word	0x0000f980
        /*0868*/ 	.word	0x00000002
        /*086c*/ 	.word	0x00019c70
        /*0870*/ 	.short	0x010a
        /*0872*/ 	.byte	0x3f
	.zero		1


	//   ....[77]....
        /*0874*/ 	.word	0x0000f9d0
        /*0878*/ 	.word	0x00000002
        /*087c*/ 	.word	0x00019c60
        /*0880*/ 	.short	0x010a
        /*0882*/ 	.byte	0x3f
	.zero		1


	//   ....[78]....
        /*0884*/ 	.word	0x0000fa20
        /*0888*/ 	.word	0x00000008
        /*088c*/ 	.word	0x00019c20
        /*0890*/ 	.short	0x010a
        /*0892*/ 	.byte	0x3f
	.zero		1


	//   ....[79]....
        /*0894*/ 	.word	0x0000fbc0
        /*0898*/ 	.word	0x00000006
        /*089c*/ 	.word	0x00000000
        /*08a0*/ 	.short	0x010a
        /*08a2*/ 	.byte	0x3f
	.zero		1


	//   ....[80]....
        /*08a4*/ 	.word	0x0000fc10
        /*08a8*/ 	.word	0x00000007
        /*08ac*/ 	.word	0x00000000
        /*08b0*/ 	.short	0x010a
        /*08b2*/ 	.byte	0x3f
	.zero		1


	//   ....[81]....
        /*08b4*/ 	.word	0x0000fc60
        /*08b8*/ 	.word	0x00000002
        /*08bc*/ 	.word	0x00019c60
        /*08c0*/ 	.short	0x010a
        /*08c2*/ 	.byte	0x3f
	.zero		1


	//   ....[82]....
        /*08c4*/ 	.word	0x0000fcb0
        /*08c8*/ 	.word	0x00000005
        /*08cc*/ 	.word	0x00019c60
        /*08d0*/ 	.short	0x010a
        /*08d2*/ 	.byte	0x3f
	.zero		1


	//   ....[83]....
        /*08d4*/ 	.word	0x0000fd00
        /*08d8*/ 	.word	0x00000002
        /*08dc*/ 	.word	0x00019c80
        /*08e0*/ 	.short	0x010a
        /*08e2*/ 	.byte	0x3f
	.zero		1


	//----- nvinfo : EIATTR_NUM_MBARRIERS
	.align		4
.L_1371:
        /*08e4*/ 	.byte	0x03, 0x38
        /*08e6*/ 	.short	0x0016


	//----- nvinfo : EIATTR_EXIT_INSTR_OFFSETS
	.align		4
        /*08e8*/ 	.byte	0x04, 0x1c
        /*08ea*/ 	.short	(.L_1373 - .L_1372)


	//   ....[0]....
.L_1372:
        /*08ec*/ 	.word	0x00000a70


	//   ....[1]....
        /*08f0*/ 	.word	0x0000a5c0


	//   ....[2]....
        /*08f4*/ 	.word	0x0000f3b0


	//----- nvinfo : EIATTR_MAX_THREADS
	.align		4
.L_1373:
        /*08f8*/ 	.byte	0x04, 0x05
        /*08fa*/ 	.short	(.L_1375 - .L_1374)
.L_1374:
        /*08fc*/ 	.word	0x00000200
        /*0900*/ 	.word	0x00000001
        /*0904*/ 	.word	0x00000001


	//----- nvinfo : EIATTR_CRS_STACK_SIZE
	.align		4
.L_1375:
        /*0908*/ 	.byte	0x04, 0x1e
        /*090a*/ 	.short	(.L_1377 - .L_1376)
.L_1376:
        /*090c*/ 	.word	0x00000000


	//----- nvinfo : EIATTR_CBANK_PARAM_SIZE
	.align		4
.L_1377:
        /*0910*/ 	.byte	0x03, 0x19
        /*0912*/ 	.short	0x0a70


	//----- nvinfo : EIATTR_PARAM_CBANK
	.align		4
        /*0914*/ 	.byte	0x04, 0x0a
        /*0916*/ 	.short	(.L_1379 - .L_1378)
	.align		4
.L_1378:
        /*0918*/ 	.word	index@(.nv.constant0._ZN7cutlass13device_kernelIN5flash11enable_sm90INS1_16FlashAttnFwdSm90INS1_25CollectiveMainloopFwdSm90ILi2EN4cute5tupleIJNS5_1CILi1EEES8_S8_EEENS6_IJNS7_ILi192EEENS7_ILi128EEENS7_ILi96EEEEEELi96ENS_12float_e4m3_tEfNS_4arch4Sm90ELb1ELb0ELb0ELb1ELb0ELb0ELb0ELb1ELb1ELb0ELb0ELb0EEENS1_21CollectiveEpilogueFwdINS6_IJSA_SC_SB_EEES9_NS_10bfloat16_tESG_Li384ELb1ELb0ELb0ELb1EEENS1_36VarlenDynamicPersistentTileSchedulerILi192ELi128ELi384ELi128ELb0ELb0ELb1ELb1ELb1ELb1EEEEEEEEEvNT_6ParamsE)
        /*091c*/ 	.short	0x0210
        /*091e*/ 	.short	0x0a70


	//----- nvinfo : EIATTR_SW_WAR
	.align		4
.L_1379:
        /*0920*/ 	.byte	0x04, 0x36
        /*0922*/ 	.short	(.L_1381 - .L_1380)
.L_1380:
        /*0924*/ 	.word	0x00000008
.L_1381:


//--------------------- .nv.info._ZN7cutlass13device_kernelIN5flash11enable_sm90INS1_16FlashAttnFwdSm90INS1_25CollectiveMainloopFwdSm90ILi2EN4cute5tupleIJNS5_1CILi1EEES8_S8_EEENS6_IJNS7_ILi192EEENS7_ILi128EEENS7_ILi96EEEEEELi96ENS_12float_e4m3_tEfNS_4arch4Sm90ELb1ELb0ELb0ELb1ELb0ELb1ELb0ELb1ELb1ELb0ELb0ELb0EEENS1_21CollectiveEpilogueFwdINS6_IJSA_SC_SB_EEES9_NS_10bfloat16_tESG_Li384ELb1ELb0ELb0ELb1EEENS1_36VarlenDynamicPersistentTileSchedulerILi192ELi128ELi384ELi128ELb0ELb0ELb1ELb1ELb1ELb1EEEEEEEEEvNT_6ParamsE --------------------------
	.section	.nv.info._ZN7cutlass13device_kernelIN5flash11enable_sm90INS1_16FlashAttnFwdSm90INS1_25CollectiveMainloopFwdSm90ILi2EN4cute5tupleIJNS5_1CILi1EEES8_S8_EEENS6_IJNS7_ILi192EEENS7_ILi128EEENS7_ILi96EEEEEELi96ENS_12float_e4m3_tEfNS_4arch4Sm90ELb1ELb0ELb0ELb1ELb0ELb1ELb0ELb1ELb1ELb0ELb0ELb0EEENS1_21CollectiveEpilogueFwdINS6_IJSA_SC_SB_EEES9_NS_10bfloat16_tESG_Li384ELb1ELb0ELb0ELb1EEENS1_36VarlenDynamicPersistentTileSchedulerILi192ELi128ELi384ELi128ELb0ELb0ELb1ELb1ELb1ELb1EEEEEEEEEvNT_6ParamsE,"",@"SHT_CUDA_INFO"
	.sectionflags	@""
	.align	4


	//----- nvinfo : EIATTR_CUDA_API_VERSION
	.align		4
        /*0000*/ 	.byte	0x04, 0x37
        /*0002*/ 	.short	(.L_1383 - .L_1382)
.L_1382:
        /*0004*/ 	.word	0x00000082


	//----- nvinfo : EIATTR_KPARAM_INFO
	.align		4
.L_1383:
        /*0008*/ 	.byte	0x04, 0x17
        /*000a*/ 	.short	(.L_1385 - .L_1384)
.L_1384:
        /*000c*/ 	.word	0x00000000
        /*0010*/ 	.short	0x0000
        /*0012*/ 	.short	0x0070
        /*0014*/ 	.byte	0x00, 0xf0, 0x01, 0x28


	//----- nvinfo : EIATTR_SPARSE_MMA_MASK
	.align		4
.L_1385:
        /*0018*/ 	.byte	0x03, 0x50
        /*001a*/ 	.short	0x0000


	//----- nvinfo : EIATTR_MAXREG_COUNT
	.align		4
        /*001c*/ 	.byte	0x03, 0x1b
        /*001e*/ 	.short	0x0080


	//----- nvinfo : EIATTR_NUM_BARRIERS
	.align		4
        /*0020*/ 	.byte	0x02, 0x4c
        /*0022*/ 	.byte	0x10
	.zero		1


	//----- nvinfo : EIATTR_EXTERNS
	.align		4
        /*0024*/ 	.byte	0x04, 0x0f
        /*0026*/ 	.short	(.L_1387 - .L_1386)


	//   ....[0]....
	.align		4
.L_1386:
        /*0028*/ 	.word	index@(__assertfail)


	//----- nvinfo : EIATTR_ANNOTATIONS
	.align		4
.L_1387:
        /*002c*/ 	.byte	0x04, 0x55
        /*002e*/ 	.short	(.L_1389 - .L_1388)


	//   ....[0]....
.L_1388:
        /* <DEDUP_REMOVED lines=62> */


	//----- nvinfo : EIATTR_MERCURY_ISA_VERSION
	.align		4
.L_1389:
        /*03f8*/ 	.byte	0x03, 0x5f
        /*03fa*/ 	.short	0x0101


	//----- nvinfo : EIATTR_UNUSED_LOAD_BYTE_OFFSET
	.align		4
        /*03fc*/ 	.byte	0x04, 0x44
        /*03fe*/ 	.short	(.L_1391 - .L_1390)


	//   ....[0]....
.L_1390:
        /*0400*/ 	.word	0x00000ac0
        /*0404*/ 	.word	0x0000fff0


	//   ....[1]....
        /*0408*/ 	.word	0x00012bd0
        /*040c*/ 	.word	0x0000fff0


	//----- nvinfo : EIATTR_INT_WARP_WIDE_INSTR_OFFSETS
	.align		4
.L_1391:
        /*0410*/ 	.byte	0x04, 0x31
        /*0412*/ 	.short	(.L_1393 - .L_1392)


	//   ....[0]....
.L_1392:
        /*0414*/ 	.word	0x000001b0


	//   ....[1]....
        /*0418*/ 	.word	0x00000250


	//   ....[2]....
        /*041c*/ 	.word	0x000002c0


	//   ....[3]....
        /*0420*/ 	.word	0x00017350


	//   ....[4]....
        /*0424*/ 	.word	0x000173e0


	//   ....[5]....
        /*0428*/ 	.word	0x00017a20


	//   ....[6]....
        /*042c*/ 	.word	0x00017a70


	//   ....[7]....
        /*0430*/ 	.word	0x00017ba0


	//   ....[8]....
        /*0434*/ 	.word	0x00017c60


	//   ....[9]....
        /*0438*/ 	.word	0x00019850


	//   ....[10]....
        /*043c*/ 	.word	0x000198e0


	//----- nvinfo : EIATTR_COOP_GROUP_MASK_REGIDS
	.align		4
.L_1393:
        /*0440*/ 	.byte	0x04, 0x29
        /*0442*/ 	.short	(.L_1395 - .L_1394)


	//   ....[0]....
.L_1394:
        /*0444*/ 	.word	0xffffffff


	//   ....[1]....
        /*0448*/ 	.word	0xffffffff


	//   ....[2]....
        /*044c*/ 	.word	0xffffffff


	//   ....[3]....
        /*0450*/ 	.word	0xffffffff


	//   ....[4]....
        /*0454*/ 	.word	0xffffffff


	//   ....[5]....
        /*0458*/ 	.word	0xffffffff


	//   ....[6]....
        /*045c*/ 	.word	0xffffffff


	//   ....[7]....
        /*0460*/ 	.word	0xffffffff


	//   ....[8]....
        /*0464*/ 	.word	0xffffffff


	//   ....[9]....
        /*0468*/ 	.word	0xffffffff


	//   ....[10]....
        /*046c*/ 	.word	0xffffffff


	//   ....[11]....
        /*0470*/ 	.word	0xffffffff


	//   ....[12]....
        /*0474*/ 	.word	0xffffffff


	//   ....[13]....
        /*0478*/ 	.word	0xffffffff


	//   ....[14]....
        /*047c*/ 	.word	0xffffffff


	//   ....[15]....
        /*0480*/ 	.word	0xffffffff


	//   ....[16]....
        /*0484*/ 	.word	0xffffffff


	//   ....[17]....
        /*0488*/ 	.word	0xffffffff


	//   ....[18]....
        /*048c*/ 	.word	0xffffffff


	//   ....[19]....
        /*0490*/ 	.word	0xffffffff


	//   ....[20]....
        /*0494*/ 	.word	0xffffffff


	//   ....[21]....
        /*0498*/ 	.word	0xffffffff


	//   ....[22]....
        /*049c*/ 	.word	0xffffffff


	//   ....[23]....
        /*04a0*/ 	.word	0xffffffff


	//   ....[24]....
        /*04a4*/ 	.word	0xffffffff


	//   ....[25]....
        /*04a8*/ 	.word	0xffffffff


	//   ....[26]....
        /*04ac*/ 	.word	0xffffffff


	//   ....[27]....
        /*04b0*/ 	.word	0xffffffff


	//   ....[28]....
        /*04b4*/ 	.word	0xffffffff


	//   ....[29]....
        /*04b8*/ 	.word	0xffffffff


	//   ....[30]....
        /*04bc*/ 	.word	0xffffffff


	//   ....[31]....
        /*04c0*/ 	.word	0xffffffff


	//   ....[32]....
        /*04c4*/ 	.word	0xffffffff


	//   ....[33]....
        /*04c8*/ 	.word	0xffffffff


	//   ....[34]....
        /*04cc*/ 	.word	0xffffffff


	//   ....[35]....
        /*04d0*/ 	.word	0xffffffff


	//   ....[36]....
        /*04d4*/ 	.word	0xffffffff


	//   ....[37]....
        /*04d8*/ 	.word	0xffffffff


	//   ....[38]....
        /*04dc*/ 	.word	0xffffffff


	//   ....[39]....
        /*04e0*/ 	.word	0xffffffff


	//   ....[40]....
        /*04e4*/ 	.word	0xffffffff


	//   ....[41]....
        /*04e8*/ 	.word	0xffffffff


	//   ....[42]....
        /*04ec*/ 	.word	0xffffffff


	//   ....[43]....
        /*04f0*/ 	.word	0xffffffff


	//   ....[44]....
        /*04f4*/ 	.word	0xffffffff


	//   ....[45]....
        /*04f8*/ 	.word	0xffffffff


	//   ....[46]....
        /*04fc*/ 	.word	0xffffffff


	//   ....[47]....
        /*0500*/ 	.word	0xffffffff


	//   ....[48]....
        /*0504*/ 	.word	0xffffffff


	//   ....[49]....
        /*0508*/ 	.word	0xffffffff


	//   ....[50]....
        /*050c*/ 	.word	0xffffffff


	//   ....[51]....
        /*0510*/ 	.word	0xffffffff


	//   ....[52]....
        /*0514*/ 	.word	0xffffffff


	//   ....[53]....
        /*0518*/ 	.word	0xffffffff


	//   ....[54]....
        /*051c*/ 	.word	0xffffffff


	//   ....[55]....
        /*0520*/ 	.word	0xffffffff


	//   ....[56]....
        /*0524*/ 	.word	0xffffffff


	//   ....[57]....
        /*0528*/ 	.word	0xffffffff


	//   ....[58]....
        /*052c*/ 	.word	0xffffffff


	//   ....[59]....
        /*0530*/ 	.word	0xffffffff


	//   ....[60]....
        /*0534*/ 	.word	0xffffffff


	//   ....[61]....
        /*0538*/ 	.word	0xffffffff


	//   ....[62]....
        /*053c*/ 	.word	0xffffffff


	//   ....[63]....
        /*0540*/ 	.word	0xffffffff


	//   ....[64]....
        /*0544*/ 	.word	0xffffffff


	//   ....[65]....
        /*0548*/ 	.word	0xffffffff


	//   ....[66]....
        /*054c*/ 	.word	0xffffffff


	//   ....[67]....
        /*0550*/ 	.word	0xffffffff


	//   ....[68]....
        /*0554*/ 	.word	0xffffffff


	//   ....[69]....
        /*0558*/ 	.word	0xffffffff


	//   ....[70]....
        /*055c*/ 	.word	0xffffffff


	//   ....[71]....
        /*0560*/ 	.word	0xffffffff


	//   ....[72]....
        /*0564*/ 	.word	0xffffffff


	//   ....[73]....
        /*0568*/ 	.word	0xffffffff


	//   ....[74]....
        /*056c*/ 	.word	0xffffffff


	//   ....[75]....
        /*0570*/ 	.word	0xffffffff


	//   ....[76]....
        /*0574*/ 	.word	0xffffffff


	//   ....[77]....
        /*0578*/ 	.word	0xffffffff


	//   ....[78]....
        /*057c*/ 	.word	0xffffffff


	//   ....[79]....
        /*0580*/ 	.word	0xffffffff


	//   ....[80]....
        /*0584*/ 	.word	0xffffffff


	//   ....[81]....
        /*0588*/ 	.word	0xffffffff


	//   ....[82]....
        /*058c*/ 	.word	0xffffffff


	//   ....[83]....
        /*0590*/ 	.word	0xffffffff


	//   ....[84]....
        /*0594*/ 	.word	0x0500000f


	//   ....[85]....
        /*0598*/ 	.word	0x0500000f


	//   ....[86]....
        /*059c*/ 	.word	0x0500000f


	//   ....[87]....
        /*05a0*/ 	.word	0x0500000f


	//   ....[88]....
        /*05a4*/ 	.word	0x0500000f


	//   ....[89]....
        /*05a8*/ 	.word	0x0500000f


	//   ....[90]....
        /*05ac*/ 	.word	0x0500000f


	//   ....[91]....
        /*05b0*/ 	.word	0x0500000f


	//   ....[92]....
        /*05b4*/ 	.word	0x0500000f


	//   ....[93]....
        /*05b8*/ 	.word	0x0500000f


	//   ....[94]....
        /*05bc*/ 	.word	0x0500000f


	//   ....[95]....
        /*05c0*/ 	.word	0x0500000f


	//   ....[96]....
        /*05c4*/ 	.word	0x0500000f


	//   ....[97]....
        /*05c8*/ 	.word	0x0500000f


	//   ....[98]....
        /*05cc*/ 	.word	0x0500000f


	//   ....[99]....
        /*05d0*/ 	.word	0x0500000f


	//   ....[100]....
        /*05d4*/ 	.word	0x0500000f


	//   ....[101]....
        /*05d8*/ 	.word	0x0500000f


	//   ....[102]....
        /*05dc*/ 	.word	0x0500000f


	//   ....[103]....
        /*05e0*/ 	.word	0x0500000f


	//   ....[104]....
        /*05e4*/ 	.word	0x0500000f


	//   ....[105]....
        /*05e8*/ 	.word	0x0500000f


	//   ....[106]....
        /*05ec*/ 	.word	0x0500000f


	//   ....[107]....
        /*05f0*/ 	.word	0x0500000f


	//   ....[108]....
        /*05f4*/ 	.word	0x0500000f


	//   ....[109]....
        /*05f8*/ 	.word	0x0500000f


	//   ....[110]....
        /*05fc*/ 	.word	0x0500000f


	//   ....[111]....
        /*0600*/ 	.word	0x0500000f


	//----- nvinfo : EIATTR_COOP_GROUP_INSTR_OFFSETS
	.align		4
.L_1395:
        /*0604*/ 	.byte	0x04, 0x28
        /*0606*/ 	.short	(.L_1397 - .L_1396)


	//   ....[0]....
.L_1396:
        /*0608*/ 	.word	0x00000060


	//   ....[1]....
        /*060c*/ 	.word	0x000001c0


	//   ....[2]....
        /*0610*/ 	.word	0x00000270


	//   ....[3]....
        /*0614*/ 	.word	0x00000430


	//   ....[4]....
        /*0618*/ 	.word	0x00000590


	//   ....[5]....
        /*061c*/ 	.word	0x000006b0


	//   ....[6]....
        /*0620*/ 	.word	0x00000810


	//   ....[7]....
        /*0624*/ 	.word	0x00006ee0


	//   ....[8]....
        /*0628*/ 	.word	0x0000c370


	//   ....[9]....
        /*062c*/ 	.word	0x0000c390


	//   ....[10]....
        /*0630*/ 	.word	0x0000cab0


	//   ....[11]....
        /*0634*/ 	.word	0x0000caf0


	//   ....[12]....
        /*0638*/ 	.word	0x0000ea60


	//   ....[13]....
        /*063c*/ 	.word	0x0000eb70


	//   ....[14]....
        /*0640*/ 	.word	0x0000f340


	//   ....[15]....
        /*0644*/ 	.word	0x0000f3f0


	//   ....[16]....
        /*0648*/ 	.word	0x00010d70


	//   ....[17]....
        /*064c*/ 	.word	0x00010db0


	//   ....[18]....
        /*0650*/ 	.word	0x00010e00


	//   ....[19]....
        /*0654*/ 	.word	0x00010e70


	//   ....[20]....
        /*0658*/ 	.word	0x00012520


	//   ....[21]....
        /*065c*/ 	.word	0x00012530


	//   ....[22]....
        /*0660*/ 	.word	0x000125c0


	//   ....[23]....
        /*0664*/ 	.word	0x000125d0


	//   ....[24]....
        /*0668*/ 	.word	0x00013120


	//   ....[25]....
        /*066c*/ 	.word	0x00013130


	//   ....[26]....
        /*0670*/ 	.word	0x00013140


	//   ....[27]....
        /*0674*/ 	.word	0x00013150


	//   ....[28]....
        /*0678*/ 	.word	0x00013160


	//   ....[29]....
        /*067c*/ 	.word	0x00013170


	//   ....[30]....
        /*0680*/ 	.word	0x00013180


	//   ....[31]....
        /*0684*/ 	.word	0x00013190


	//   ....[32]....
        /*0688*/ 	.word	0x000131a0


	//   ....[33]....
        /*068c*/ 	.word	0x000131b0


	//   ....[34]....
        /*0690*/ 	.word	0x000131c0


	//   ....[35]....
        /*0694*/ 	.word	0x000131d0


	//   ....[36]....
        /*0698*/ 	.word	0x000131f0


	//   ....[37]....
        /*069c*/ 	.word	0x00013210


	//   ....[38]....
        /*06a0*/ 	.word	0x00013230


	//   ....[39]....
        /*06a4*/ 	.word	0x00013250


	//   ....[40]....
        /*06a8*/ 	.word	0x00013260


	//   ....[41]....
        /*06ac*/ 	.word	0x00013270


	//   ....[42]....
        /*06b0*/ 	.word	0x00013280


	//   ....[43]....
        /*06b4*/ 	.word	0x00013290


	//   ....[44]....
        /*06b8*/ 	.word	0x000132a0


	//   ....[45]....
        /*06bc*/ 	.word	0x000132b0


	//   ....[46]....
        /*06c0*/ 	.word	0x000132d0


	//   ....[47]....
        /*06c4*/ 	.word	0x000132e0


	//   ....[48]....
        /*06c8*/ 	.word	0x00014980


	//   ....[49]....
        /*06cc*/ 	.word	0x00014b50


	//   ....[50]....
        /*06d0*/ 	.word	0x00014b80


	//   ....[51]....
        /*06d4*/ 	.word	0x00014bb0


	//   ....[52]....
        /*06d8*/ 	.word	0x00014be0


	//   ....[53]....
        /*06dc*/ 	.word	0x00014c10


	//   ....[54]....
        /*06e0*/ 	.word	0x00014c40


	//   ....[55]....
        /*06e4*/ 	.word	0x00014db0


	//   ....[56]....
        /*06e8*/ 	.word	0x00014de0


	//   ....[57]....
        /*06ec*/ 	.word	0x00014e10


	//   ....[58]....
        /*06f0*/ 	.word	0x00014e40


	//   ....[59]....
        /*06f4*/ 	.word	0x00014e70


	//   ....[60]....
        /*06f8*/ 	.word	0x00014ea0


	//   ....[61]....
        /*06fc*/ 	.word	0x00014f40


	//   ....[62]....
        /*0700*/ 	.word	0x00014fa0


	//   ....[63]....
        /*0704*/ 	.word	0x00015040


	//   ....[64]....
        /*0708*/ 	.word	0x00015ec0


	//   ....[65]....
        /*070c*/ 	.word	0x00017dc0


	//   ....[66]....
        /*0710*/ 	.word	0x0001a090


	//   ....[67]....
        /*0714*/ 	.word	0x0001a0c0


	//   ....[68]....
        /*0718*/ 	.word	0x0001a100


	//   ....[69]....
        /*071c*/ 	.word	0x0001a130


	//   ....[70]....
        /*0720*/ 	.word	0x0001a160


	//   ....[71]....
        /*0724*/ 	.word	0x0001a190


	//   ....[72]....
        /*0728*/ 	.word	0x0001a1c0


	//   ....[73]....
        /*072c*/ 	.word	0x0001a1f0


	//   ....[74]....
        /*0730*/ 	.word	0x0001a370


	//   ....[75]....
        /*0734*/ 	.word	0x0001a3a0


	//   ....[76]....
        /*0738*/ 	.word	0x0001a3d0


	//   ....[77]....
        /*073c*/ 	.word	0x0001a400


	//   ....[78]....
        /*0740*/ 	.word	0x0001a430


	//   ....[79]....
        /*0744*/ 	.word	0x0001a460


	//   ....[80]....
        /*0748*/ 	.word	0x0001a520


	//   ....[81]....
        /*074c*/ 	.word	0x0001a540


	//   ....[82]....
        /*0750*/ 	.word	0x0001a5b0


	//   ....[83]....
        /*0754*/ 	.word	0x0001ac50


	//   ....[84]....
        /*0758*/ 	.word	0x0001b0c0


	//   ....[85]....
        /*075c*/ 	.word	0x0001b160


	//   ....[86]....
        /*0760*/ 	.word	0x0001b200


	//   ....[87]....
        /*0764*/ 	.word	0x0001b2a0


	//   ....[88]....
        /*0768*/ 	.word	0x0001b380


	//   ....[89]....
        /*076c*/ 	.word	0x0001b420


	//   ....[90]....
        /*0770*/ 	.word	0x0001b4c0


	//   ....[91]....
        /*0774*/ 	.word	0x0001b560


	//   ....[92]....
        /*0778*/ 	.word	0x0001b860


	//   ....[93]....
        /*077c*/ 	.word	0x0001bb40


	//   ....[94]....
        /*0780*/ 	.word	0x0001bf30


	//   ....[95]....
        /*0784*/ 	.word	0x0001bfd0


	//   ....[96]....
        /*0788*/ 	.word	0x0001c0f0


	//   ....[97]....
        /*078c*/ 	.word	0x0001c160


	//   ....[98]....
        /*0790*/ 	.word	0x0001c1d0


	//   ....[99]....
        /*0794*/ 	.word	0x0001c240


	//   ....[100]....
        /*0798*/ 	.word	0x0001c2b0


	//   ....[101]....
        /*079c*/ 	.word	0x0001c330


	//   ....[102]....
        /*07a0*/ 	.word	0x0001c3c0


	//   ....[103]....
        /*07a4*/ 	.word	0x0001c450


	//   ....[104]....
        /*07a8*/ 	.word	0x0001c4c0


	//   ....[105]....
        /*07ac*/ 	.word	0x0001c530


	//   ....[106]....
        /*07b0*/ 	.word	0x0001c5a0


	//   ....[107]....
        /*07b4*/ 	.word	0x0001c620


	//   ....[108]....
        /*07b8*/ 	.word	0x0001c690


	//   ....[109]....
        /*07bc*/ 	.word	0x0001c730


	//   ....[110]....
        /*07c0*/ 	.word	0x0001c7c0


	//   ....[111]....
        /*07c4*/ 	.word	0x0001c8f0


	//----- nvinfo : EIATTR_REG_RECONFIG
	.align		4
.L_1397:
        /*07c8*/ 	.byte	0x01, 0x54
	.zero		2


	//----- nvinfo : EIATTR_SYSCALL_OFFSETS
	.align		4
        /*07cc*/ 	.byte	0x04, 0x46
        /*07ce*/ 	.short	(.L_1399 - .L_1398)


	//   ....[0]....
.L_1398:
        /*07d0*/ 	.word	0x000018c0


	//   ....[1]....
        /*07d4*/ 	.word	0x00001a10


	//   ....[2]....
        /*07d8*/ 	.word	0x00007050


	//   ....[3]....
        /*07dc*/ 	.word	0x000073f0


	//   ....[4]....
        /*07e0*/ 	.word	0x00017560


	//   ....[5]....
        /*07e4*/ 	.word	0x00017690


	//   ....[6]....
        /*07e8*/ 	.word	0x000177c0


	//   ....[7]....
        /*07ec*/ 	.word	0x000178f0


	//----- nvinfo : EIATTR_MBARRIER_INSTR_OFFSETS
	.align		4
.L_1399:
        /*07f0*/ 	.byte	0x04, 0x39
        /*07f2*/ 	.short	(.L_1401 - .L_1400)


	//   ....[0]....
.L_1400:
        /*07f4*/ 	.word	0x000002e0
        /*07f8*/ 	.word	0x000000ff
        /*07fc*/ 	.word	0x00019c00
        /*0800*/ 	.short	0x0100
        /*0802*/ 	.byte	0x08
	.zero		1


	//   ....[1]....
        /*0804*/ 	.word	0x000002f0
        /*0808*/ 	.word	0x000000ff
        /*080c*/ 	.word	0x00019c20
        /*0810*/ 	.short	0x0100
        /*0812*/ 	.byte	0x08
	.zero		1


	//   ....[2]....
        /*0814*/ 	.word	0x000003e0
        /*0818*/ 	.word	0x000000ff
        /*081c*/ 	.word	0x00019c30
        /*0820*/ 	.short	0x0100
        /*0822*/ 	.byte	0x08
	.zero		1


	//   ....[3]....
        /*0824*/ 	.word	0x000003f0
        /*0828*/ 	.word	0x000000ff
        /*082c*/ 	.word	0x00019c40
        /*0830*/ 	.short	0x0100
        /*0832*/ 	.byte	0x08
	.zero		1


	//   ....[4]....
        /*0834*/ 	.word	0x00000400
        /*0838*/ 	.word	0x000000ff
        /*083c*/ 	.word	0x00019c38
        /*0840*/ 	.short	0x0100
        /*0842*/ 	.byte	0x08
	.zero		1


	//   ....[5]....
        /*0844*/ 	.word	0x00000410
        /*0848*/ 	.word	0x000000ff
        /*084c*/ 	.word	0x00019c48
        /*0850*/ 	.short	0x0100
        /*0852*/ 	.byte	0x08
	.zero		1


	//   ....[6]....
        /*0854*/ 	.word	0x00000540
        /*0858*/ 	.word	0x000000ff
        /*085c*/ 	.word	0x00019c50
        /*0860*/ 	.short	0x0100
        /*0862*/ 	.byte	0x08
	.zero		1


	//   ....[7]....
        /*0864*/ 	.word	0x00000550
        /*0868*/ 	.word	0x000000ff
        /*086c*/ 	.word	0x00019c60
        /*0870*/ 	.short	0x0100
        /*0872*/ 	.byte	0x08
	.zero		1


	//   ....[8]....
        /*0874*/ 	.word	0x00000560
        /*0878*/ 	.word	0x000000ff
        /*087c*/ 	.word	0x00019c58
        /*0880*/ 	.short	0x0100
        /*0882*/ 	.byte	0x08
	.zero		1


	//   ....[9]....
        /*0884*/ 	.word	0x00000570
        /*0888*/ 	.word	0x000000ff
        /*088c*/ 	.word	0x00019c68
        /*0890*/ 	.short	0x0100
        /*0892*/ 	.byte	0x08
	.zero		1


	//   ....[10]....
        /*0894*/ 	.word	0x00000660
        /*0898*/ 	.word	0x000000ff
        /*089c*/ 	.word	0x00019c70
        /*08a0*/ 	.short	0x0100
        /*08a2*/ 	.byte	0x06
	.zero		1


	//   ....[11]....
        /*08a4*/ 	.word	0x00000670
        /*08a8*/ 	.word	0x000000ff
        /*08ac*/ 	.word	0x00019c80
        /*08b0*/ 	.short	0x0100
        /*08b2*/ 	.byte	0x06
	.zero		1


	//   ....[12]....
        /*08b4*/ 	.word	0x00000680
        /*08b8*/ 	.word	0x000000ff
        /*08bc*/ 	.word	0x00019c78
        /*08c0*/ 	.short	0x0100
        /*08c2*/ 	.byte	0x06
	.zero		1


	//   ....[13]....
        /*08c4*/ 	.word	0x00000690
        /*08c8*/ 	.word	0x000000ff
        /*08cc*/ 	.word	0x00019c88
        /*08d0*/ 	.short	0x0100
        /*08d2*/ 	.byte	0x06
	.zero		1


	//   ....[14]....
        /*08d4*/ 	.word	0x000007c0
        /*08d8*/ 	.word	0x000000ff
        /*08dc*/ 	.word	0x00019c90
        /*08e0*/ 	.short	0x0100
        /*08e2*/ 	.byte	0x08
	.zero		1


	//   ....[15]....
        /*08e4*/ 	.word	0x000007d0
        /*08e8*/ 	.word	0x000000ff
        /*08ec*/ 	.word	0x00019ca0
        /*08f0*/ 	.short	0x0100
        /*08f2*/ 	.byte	0x08
	.zero		1


	//   ....[16]....
        /*08f4*/ 	.word	0x000007e0
        /*08f8*/ 	.word	0x000000ff
        /*08fc*/ 	.word	0x00019c98
        /*0900*/ 	.short	0x0100
        /*0902*/ 	.byte	0x08
	.zero		1


	//   ....[17]....
        /*0904*/ 	.word	0x000007f0
        /*0908*/ 	.word	0x000000ff
        /*090c*/ 	.word	0x00019ca8
        /*0910*/ 	.short	0x0100
        /*0912*/ 	.byte	0x08
	.zero		1


	//   ....[18]....
        /*0914*/ 	.word	0x00000920
        /*0918*/ 	.word	0x000000ff
        /*091c*/ 	.word	0x00019cb0
        /*0920*/ 	.short	0x0100
        /*0922*/ 	.byte	0x08
	.zero		1


	//   ....[19]....
        /*0924*/ 	.word	0x00000930
        /*0928*/ 	.word	0x000000ff
        /*092c*/ 	.word	0x00019cc0
        /*0930*/ 	.short	0x0100
        /*0932*/ 	.byte	0x08
	.zero		1


	//   ....[20]....
        /*0934*/ 	.word	0x00000940
        /*0938*/ 	.word	0x000000ff
        /*093c*/ 	.word	0x00019cb8
        /*0940*/ 	.short	0x0100
        /*0942*/ 	.byte	0x08
	.zero		1


	//   ....[21]....
        /*0944*/ 	.word	0x00000950
        /*0948*/ 	.word	0x000000ff
        /*094c*/ 	.word	0x00019cc8
        /*0950*/ 	.short	0x0100
        /*0952*/ 	.byte	0x08
	.zero		1


	//   ....[22]....
        /*0954*/ 	.word	0x00002870
        /*0958*/ 	.word	0x00000055
        /*095c*/ 	.word	0x00019c90
        /*0960*/ 	.short	0x010a
        /*0962*/ 	.byte	0x3f
	.zero		1


	//   ....[23]....
        /*0964*/ 	.word	0x00004260
        /*0968*/ 	.word	0x00000055
        /*096c*/ 	.word	0x00019c90
        /*0970*/ 	.short	0x010a
        /*0972*/ 	.byte	0x3f
	.zero		1


	//   ....[24]....
        /*0974*/ 	.word	0x00006360
        /*0978*/ 	.word	0x00000055
        /*097c*/ 	.word	0x00019c90
        /*0980*/ 	.short	0x010a
        /*0982*/ 	.byte	0x3f
	.zero		1


	//   ....[25]....
        /*0984*/ 	.word	0x00006530
        /*0988*/ 	.word	0x00000008
        /*098c*/ 	.word	0x00000000
        /*0990*/ 	.short	0x0101
        /*0992*/ 	.byte	0x3f
	.zero		1


	//   ....[26]....
        /*0994*/ 	.word	0x00006570
        /*0998*/ 	.word	0x00000055
        /*099c*/ 	.word	0x00019cb0
        /*09a0*/ 	.short	0x010a
        /*09a2*/ 	.byte	0x3f
	.zero		1


	//   ....[27]....
        /*09a4*/ 	.word	0x000067f0
        /*09a8*/ 	.word	0x00000055
        /*09ac*/ 	.word	0x00000000
        /*09b0*/ 	.short	0x0101
        /*09b2*/ 	.byte	0x3f
	.zero		1


	//   ....[28]....
        /*09b4*/ 	.word	0x000070f0
        /*09b8*/ 	.word	0x00000010
        /*09bc*/ 	.word	0x00019c00
        /*09c0*/ 	.short	0x010a
        /*09c2*/ 	.byte	0x3f
	.zero		1


	//   ....[29]....
        /*09c4*/ 	.word	0x00007140
        /*09c8*/ 	.word	0x00000010
        /*09cc*/ 	.word	0x00019c00
        /*09d0*/ 	.short	0x010a
        /*09d2*/ 	.byte	0x3f
	.zero		1


	//   ....[30]....
        /*09d4*/ 	.word	0x00007ad0
        /*09d8*/ 	.word	0x00000010
        /*09dc*/ 	.word	0x00019c00
        /*09e0*/ 	.short	0x010a
        /*09e2*/ 	.byte	0x3f
	.zero		1


	//   ....[31]....
        /*09e4*/ 	.word	0x00009840
        /*09e8*/ 	.word	0x00000010
        /*09ec*/ 	.word	0x00019c00
        /*09f0*/ 	.short	0x010a
        /*09f2*/ 	.byte	0x3f
	.zero		1


	//   ....[32]....
        /*09f4*/ 	.word	0x0000b9d0
        /*09f8*/ 	.word	0x0000000a
        /*09fc*/ 	.word	0x00019c30
        /*0a00*/ 	.short	0x010a
        /*0a02*/ 	.byte	0x3f
	.zero		1


	//   ....[33]....
        /*0a04*/ 	.word	0x0000ba80
        /*0a08*/ 	.word	0x0000000a
        /*0a0c*/ 	.word	0x00019c30
        /*0a10*/ 	.short	0x010a
        /*0a12*/ 	.byte	0x3f
	.zero		1


	//   ....[34]....
        /*0a14*/ 	.word	0x0000cf50
        /*0a18*/ 	.word	0x0000003d
        /*0a1c*/ 	.word	0x00000000
        /*0a20*/ 	.short	0x0101
        /*0a22*/ 	.byte	0x3f
	.zero		1


	//   ....[35]....
        /*0a24*/ 	.word	0x0000deb0
        /*0a28*/ 	.word	0x00000015
        /*0a2c*/ 	.word	0x00019c30
        /*0a30*/ 	.short	0x010a
        /*0a32*/ 	.byte	0x3f
	.zero		1


	//   ....[36]....
        /*0a34*/ 	.word	0x0000df30
        /*0a38*/ 	.word	0x00000015
        /*0a3c*/ 	.word	0x00019c30
        /*0a40*/ 	.short	0x010a
        /*0a42*/ 	.byte	0x3f
	.zero		1


	//   ....[37]....
        /*0a44*/ 	.word	0x0000e130
        /*0a48*/ 	.word	0x00000098
        /*0a4c*/ 	.word	0x00019c50
        /*0a50*/ 	.short	0x010a
        /*0a52*/ 	.byte	0x3f
	.zero		1


	//   ....[38]....
        /*0a54*/ 	.word	0x0000e180
        /*0a58*/ 	.word	0x00000098
        /*0a5c*/ 	.word	0x00019c50
        /*0a60*/ 	.short	0x010a
        /*0a62*/ 	.byte	0x3f
	.zero		1


	//   ....[39]....
        /*0a64*/ 	.word	0x0000f890
        /*0a68*/ 	.word	0x00000015
        /*0a6c*/ 	.word	0x00000000
        /*0a70*/ 	.short	0x0101
        /*0a72*/ 	.byte	0x3f
	.zero		1


	//   ....[40]....
        /*0a74*/ 	.word	0x0000fe90
        /*0a78*/ 	.word	0x00000098
        /*0a7c*/ 	.word	0x00000000
        /*0a80*/ 	.short	0x0101
        /*0a82*/ 	.byte	0x3f
	.zero		1


	//   ....[41]....
        /*0a84*/ 	.word	0x00010520
        /*0a88*/ 	.word	0x00000000
        /*0a8c*/ 	.word	0x00019c30
        /*0a90*/ 	.short	0x010a
        /*0a92*/ 	.byte	0x3f
	.zero		1


	//   ....[42]....
        /*0a94*/ 	.word	0x000105a0
        /*0a98*/ 	.word	0x00000000
        /*0a9c*/ 	.word	0x00019c30
        /*0aa0*/ 	.short	0x010a
        /*0aa2*/ 	.byte	0x3f
	.zero		1


	//   ....[43]....
        /*0aa4*/ 	.word	0x000107a0
        /*0aa8*/ 	.word	0x00000015
        /*0aac*/ 	.word	0x00019c50
        /*0ab0*/ 	.short	0x010a
        /*0ab2*/ 	.byte	0x3f
	.zero		1


	//   ....[44]....
        /*0ab4*/ 	.word	0x000107f0
        /*0ab8*/ 	.word	0x00000015
        /*0abc*/ 	.word	0x00019c50
        /*0ac0*/ 	.short	0x010a
        /*0ac2*/ 	.byte	0x3f
	.zero		1


	//   ....[45]....
        /*0ac4*/ 	.word	0x00011680
        /*0ac8*/ 	.word	0x00000053
        /*0acc*/ 	.word	0x00000000
        /*0ad0*/ 	.short	0x0101
        /*0ad2*/ 	.byte	0x3f
	.zero		1


	//   ....[46]....
        /*0ad4*/ 	.word	0x00012140
        /*0ad8*/ 	.word	0x00000015
        /*0adc*/ 	.word	0x00000000
        /*0ae0*/ 	.short	0x0101
        /*0ae2*/ 	.byte	0x3f
	.zero		1


	//   ....[47]....
        /*0ae4*/ 	.word	0x000121c0
        /*0ae8*/ 	.word	0x0000000c
        /*0aec*/ 	.word	0x00019c50
        /*0af0*/ 	.short	0x010a
        /*0af2*/ 	.byte	0x3f
	.zero		1


	//   ....[48]....
        /*0af4*/ 	.word	0x00012210
        /*0af8*/ 	.word	0x0000000c
        /*0afc*/ 	.word	0x00019c50
        /*0b00*/ 	.short	0x010a
        /*0b02*/ 	.byte	0x3f
	.zero		1


	//   ....[49]....
        /*0b04*/ 	.word	0x00012b20
        /*0b08*/ 	.word	0x00000000
        /*0b0c*/ 	.word	0x00000000
        /*0b10*/ 	.short	0x0101
        /*0b12*/ 	.byte	0x3f
	.zero		1


	//   ....[50]....
        /*0b14*/ 	.word	0x00013dd0
        /*0b18*/ 	.word	0x00000014
        /*0b1c*/ 	.word	0x00000000
        /*0b20*/ 	.short	0x0101
        /*0b22*/ 	.byte	0x3f
	.zero		1


	//   ....[51]....
        /*0b24*/ 	.word	0x00015fd0
        /*0b28*/ 	.word	0x0000000c
        /*0b2c*/ 	.word	0x00019c20
        /*0b30*/ 	.short	0x010a
        /*0b32*/ 	.byte	0x3f
	.zero		1


	//   ....[52]....
        /*0b34*/ 	.word	0x00016060
        /*0b38*/ 	.word	0x00000009
        /*0b3c*/ 	.word	0x00019ca0
        /*0b40*/ 	.short	0x010a
        /*0b42*/ 	.byte	0x3f
	.zero		1


	//   ....[53]....
        /*0b44*/ 	.word	0x000164b0
        /*0b48*/ 	.word	0x00000009
        /*0b4c*/ 	.word	0x00019cc0
        /*0b50*/ 	.short	0x010a
        /*0b52*/ 	.byte	0x3f
	.zero		1


	//   ....[54]....
        /*0b54*/ 	.word	0x000169c0
        /*0b58*/ 	.word	0x00000009
        /*0b5c*/ 	.word	0x00019ca0
        /*0b60*/ 	.short	0x010a
        /*0b62*/ 	.byte	0x3f
	.zero		1


	//   ....[55]....
        /*0b64*/ 	.word	0x00016e00
        /*0b68*/ 	.word	0x00000009
        /*0b6c*/ 	.word	0x00019cc0
        /*0b70*/ 	.short	0x010a
        /*0b72*/ 	.byte	0x3f
	.zero		1


	//   ....[56]....
        /*0b74*/ 	.word	0x00017fd0
        /*0b78*/ 	.word	0x00000005
        /*0b7c*/ 	.word	0x00019c80
        /*0b80*/ 	.short	0x010a
        /*0b82*/ 	.byte	0x3f
	.zero		1


	//   ....[57]....
        /*0b84*/ 	.word	0x00018220
        /*0b88*/ 	.word	0x00000005
        /*0b8c*/ 	.word	0x00019c40
        /*0b90*/ 	.short	0x010a
        /*0b92*/ 	.byte	0x3f
	.zero		1


	//   ....[58]....
        /*0b94*/ 	.word	0x000186f0
        /*0b98*/ 	.word	0x0000001c
        /*0b9c*/ 	.word	0x00019c20
        /*0ba0*/ 	.short	0x010a
        /*0ba2*/ 	.byte	0x3f
	.zero		1


	//   ....[59]....
        /*0ba4*/ 	.word	0x000189a0
        /*0ba8*/ 	.word	0x00000005
        /*0bac*/ 	.word	0x00019c80
        /*0bb0*/ 	.short	0x010a
        /*0bb2*/ 	.byte	0x3f
	.zero		1


	//   ....[60]....
        /*0bb4*/ 	.word	0x00018de0
        /*0bb8*/ 	.word	0x00000005
        /*0bbc*/ 	.word	0x00019c40
        /*0bc0*/ 	.short	0x010a
        /*0bc2*/ 	.byte	0x3f
	.zero		1


	//   ....[61]....
        /*0bc4*/ 	.word	0x00019280
        /*0bc8*/ 	.word	0x0000000d
        /*0bcc*/ 	.word	0x00019c70
        /*0bd0*/ 	.short	0x010a
        /*0bd2*/ 	.byte	0x3f
	.zero		1


	//   ....[62]....
        /*0bd4*/ 	.word	0x00019300
        /*0bd8*/ 	.word	0x0000000d
        /*0bdc*/ 	.word	0x00019c60
        /*0be0*/ 	.short	0x010a
        /*0be2*/ 	.byte	0x3f
	.zero		1


	//   ....[63]....
        /*0be4*/ 	.word	0x00019760
        /*0be8*/ 	.word	0x0000000d
        /*0bec*/ 	.word	0x00019c50
        /*0bf0*/ 	.short	0x0101
        /*0bf2*/ 	.byte	0x3f
	.zero		1


	//   ....[64]....
        /*0bf4*/ 	.word	0x000197e0
        /*0bf8*/ 	.word	0x0000000d
        /*0bfc*/ 	.word	0x00000000
        /*0c00*/ 	.short	0x0101
        /*0c02*/ 	.byte	0x3f
	.zero		1


	//   ....[65]....
        /*0c04*/ 	.word	0x00019980
        /*0c08*/ 	.word	0x00000000
        /*0c0c*/ 	.word	0x00019c70
        /*0c10*/ 	.short	0x010a
        /*0c12*/ 	.byte	0x3f
	.zero		1


	//   ....[66]....
        /*0c14*/ 	.word	0x000199f0
        /*0c18*/ 	.word	0x00000000
        /*0c1c*/ 	.word	0x00019c60
        /*0c20*/ 	.short	0x010a
        /*0c22*/ 	.byte	0x3f
	.zero		1


	//   ....[67]....
        /*0c24*/ 	.word	0x00019e60
        /*0c28*/ 	.word	0x00000000
        /*0c2c*/ 	.word	0x00019c50
        /*0c30*/ 	.short	0x0101
        /*0c32*/ 	.byte	0x3f
	.zero		1


	//   ....[68]....
        /*0c34*/ 	.word	0x00019ef0
        /*0c38*/ 	.word	0x00000002
        /*0c3c*/ 	.word	0x00000000
        /*0c40*/ 	.short	0x0101
        /*0c42*/ 	.byte	0x3f
	.zero		1


	//   ....[69]....
        /*0c44*/ 	.word	0x0001abd0
        /*0c48*/ 	.word	0x00000007
        /*0c4c*/ 	.word	0x00019c20
        /*0c50*/ 	.short	0x010a
        /*0c52*/ 	.byte	0x3f
	.zero		1


	//   ....[70]....
        /*0c54*/ 	.word	0x0001ad60
        /*0c58*/ 	.word	0x00000005
        /*0c5c*/ 	.word	0x00000000
        /*0c60*/ 	.short	0x010a
        /*0c62*/ 	.byte	0x3f
	.zero		1


	//   ....[71]....
        /*0c64*/ 	.word	0x0001add0
        /*0c68*/ 	.word	0x00000003
        /*0c6c*/ 	.word	0x00000000
        /*0c70*/ 	.short	0x010a
        /*0c72*/ 	.byte	0x3f
	.zero		1


	//   ....[72]....
        /*0c74*/ 	.word	0x0001ae20
        /*0c78*/ 	.word	0x00000003
        /*0c7c*/ 	.word	0x00019c60
        /*0c80*/ 	.short	0x010a
        /*0c82*/ 	.byte	0x3f
	.zero		1


	//   ....[73]....
        /*0c84*/ 	.word	0x0001ae70
        /*0c88*/ 	.word	0x00000005
        /*0c8c*/ 	.word	0x00019c60
        /*0c90*/ 	.short	0x010a
        /*0c92*/ 	.byte	0x3f
	.zero		1


	//   ....[74]....
        /*0c94*/ 	.word	0x0001aeb0
        /*0c98*/ 	.word	0x00000003
        /*0c9c*/ 	.word	0x00019c80
        /*0ca0*/ 	.short	0x010a
        /*0ca2*/ 	.byte	0x3f
	.zero		1


	//   ....[75]....
        /*0ca4*/ 	.word	0x0001aed0
        /*0ca8*/ 	.word	0x00000005
        /*0cac*/ 	.word	0x00019c80
        /*0cb0*/ 	.short	0x010a
        /*0cb2*/ 	.byte	0x3f
	.zero		1


	//   ....[76]....
        /*0cb4*/ 	.word	0x0001af30
        /*0cb8*/ 	.word	0x00000055
        /*0cbc*/ 	.word	0x00019c90
        /*0cc0*/ 	.short	0x010a
        /*0cc2*/ 	.byte	0x3f
	.zero		1


	//   ....[77]....
        /*0cc4*/ 	.word	0x0001af80
        /*0cc8*/ 	.word	0x00000055
        /*0ccc*/ 	.word	0x00019c90
        /*0cd0*/ 	.short	0x010a
        /*0cd2*/ 	.byte	0x3f
	.zero		1


	//   ....[78]....
        /*0cd4*/ 	.word	0x0001afd0
        /*0cd8*/ 	.word	0x00000055
        /*0cdc*/ 	.word	0x00019c90
        /*0ce0*/ 	.short	0x010a
        /*0ce2*/ 	.byte	0x3f
	.zero		1


	//   ....[79]....
        /*0ce4*/ 	.word	0x0001b020
        /*0ce8*/ 	.word	0x00000055
        /*0cec*/ 	.word	0x00019cb0
        /*0cf0*/ 	.short	0x010a
        /*0cf2*/ 	.byte	0x3f
	.zero		1


	//   ....[80]....
        /*0cf4*/ 	.word	0x0001b2e0
        /*0cf8*/ 	.word	0x00000010
        /*0cfc*/ 	.word	0x00019c00
        /*0d00*/ 	.short	0x010a
        /*0d02*/ 	.byte	0x3f
	.zero		1


	//   ....[81]....
        /*0d04*/ 	.word	0x0001b5a0
        /*0d08*/ 	.word	0x00000010
        /*0d0c*/ 	.word	0x00019c00
        /*0d10*/ 	.short	0x010a
        /*0d12*/ 	.byte	0x3f
	.zero		1


	//   ....[82]....
        /*0d14*/ 	.word	0x0001b5f0
        /*0d18*/ 	.word	0x0000000a
        /*0d1c*/ 	.word	0x00019c30
        /*0d20*/ 	.short	0x010a
        /*0d22*/ 	.byte	0x3f
	.zero		1


	//   ....[83]....
        /*0d24*/ 	.word	0x0001b640
        /*0d28*/ 	.word	0x00000015
        /*0d2c*/ 	.word	0x00019c30
        /*0d30*/ 	.short	0x010a
        /*0d32*/ 	.byte	0x3f
	.zero		1


	//   ....[84]....
        /*0d34*/ 	.word	0x0001b690
        /*0d38*/ 	.word	0x00000098
        /*0d3c*/ 	.word	0x00019c50
        /*0d40*/ 	.short	0x010a
        /*0d42*/ 	.byte	0x3f
	.zero		1


	//   ....[85]....
        /*0d44*/ 	.word	0x0001b6e0
        /*0d48*/ 	.word	0x00000000
        /*0d4c*/ 	.word	0x00019c30
        /*0d50*/ 	.short	0x010a
        /*0d52*/ 	.byte	0x3f
	.zero		1


	//   ....[86]....
        /*0d54*/ 	.word	0x0001b730
        /*0d58*/ 	.word	0x00000015
        /*0d5c*/ 	.word	0x00019c50
        /*0d60*/ 	.short	0x010a
        /*0d62*/ 	.byte	0x3f
	.zero		1


	//   ....[87]....
        /*0d64*/ 	.word	0x0001b780
        /*0d68*/ 	.word	0x0000000c
        /*0d6c*/ 	.word	0x00019c50
        /*0d70*/ 	.short	0x010a
        /*0d72*/ 	.byte	0x3f
	.zero		1


	//   ....[88]....
        /*0d74*/ 	.word	0x0001b920
        /*0d78*/ 	.word	0x0000000c
        /*0d7c*/ 	.word	0x00019c20
        /*0d80*/ 	.short	0x010a
        /*0d82*/ 	.byte	0x3f
	.zero		1


	//   ....[89]....
        /*0d84*/ 	.word	0x0001b970
        /*0d88*/ 	.word	0x00000009
        /*0d8c*/ 	.word	0x00019ca0
        /*0d90*/ 	.short	0x010a
        /*0d92*/ 	.byte	0x3f
	.zero		1


	//   ....[90]....
        /*0d94*/ 	.word	0x0001b9c0
        /*0d98*/ 	.word	0x00000009
        /*0d9c*/ 	.word	0x00019cc0
        /*0da0*/ 	.short	0x010a
        /*0da2*/ 	.byte	0x3f
	.zero		1


	//   ....[91]....
        /*0da4*/ 	.word	0x0001ba10
        /*0da8*/ 	.word	0x00000009
        /*0dac*/ 	.word	0x00019ca0
        /*0db0*/ 	.short	0x010a
        /*0db2*/ 	.byte	0x3f
	.zero		1


	//   ....[92]....
        /*0db4*/ 	.word	0x0001ba60
        /*0db8*/ 	.word	0x00000009
        /*0dbc*/ 	.word	0x00019cc0
        /*0dc0*/ 	.short	0x010a
        /*0dc2*/ 	.byte	0x3f
	.zero		1


	//   ....[93]....
        /*0dc4*/ 	.word	0x0001bc00
        /*0dc8*/ 	.word	0x00000005
        /*0dcc*/ 	.word	0x00019c80
        /*0dd0*/ 	.short	0x010a
        /*0dd2*/ 	.byte	0x3f
	.zero		1


	//   ....[94]....
        /*0dd4*/ 	.word	0x0001bc50
        /*0dd8*/ 	.word	0x00000005
        /*0ddc*/ 	.word	0x00019c40
        /*0de0*/ 	.short	0x010a
        /*0de2*/ 	.byte	0x3f
	.zero		1


	//   ....[95]....
        /*0de4*/ 	.word	0x0001bca0
        /*0de8*/ 	.word	0x0000001c
        /*0dec*/ 	.word	0x00019c20
        /*0df0*/ 	.short	0x010a
        /*0df2*/ 	.byte	0x3f
	.zero		1


	//   ....[96]....
        /*0df4*/ 	.word	0x0001bcf0
        /*0df8*/ 	.word	0x00000005
        /*0dfc*/ 	.word	0x00019c80
        /*0e00*/ 	.short	0x010a
        /*0e02*/ 	.byte	0x3f
	.zero		1


	//   ....[97]....
        /*0e04*/ 	.word	0x0001bd40
        /*0e08*/ 	.word	0x00000005
        /*0e0c*/ 	.word	0x00019c40
        /*0e10*/ 	.short	0x010a
        /*0e12*/ 	.byte	0x3f
	.zero		1


	//   ....[98]....
        /*0e14*/ 	.word	0x0001bd90
        /*0e18*/ 	.word	0x0000000d
        /*0e1c*/ 	.word	0x00019c70
        /*0e20*/ 	.short	0x010a
        /*0e22*/ 	.byte	0x3f
	.zero		1


	//   ....[99]....
        /*0e24*/ 	.word	0x0001bde0
        /*0e28*/ 	.word	0x0000000d
        /*0e2c*/ 	.word	0x00019c60
        /*0e30*/ 	.short	0x010a
        /*0e32*/ 	.byte	0x3f
	.zero		1


	//   ....[100]....
        /*0e34*/ 	.word	0x0001be30
        /*0e38*/ 	.word	0x00000000
        /*0e3c*/ 	.word	0x00019c70
        /*0e40*/ 	.short	0x010a
        /*0e42*/ 	.byte	0x3f
	.zero		1


	//   ....[101]....
        /*0e44*/ 	.word	0x0001be80
        /*0e48*/ 	.word	0x00000000
        /*0e4c*/ 	.word	0x00019c60
        /*0e50*/ 	.short	0x010a
        /*0e52*/ 	.byte	0x3f
	.zero		1


	//   ....[102]....
        /*0e54*/ 	.word	0x0001c810
        /*0e58*/ 	.word	0x00000007
        /*0e5c*/ 	.word	0x00019c20
        /*0e60*/ 	.short	0x010a
        /*0e62*/ 	.byte	0x3f
	.zero		1


	//   ....[103]....
        /*0e64*/ 	.word	0x0001c9b0
        /*0e68*/ 	.word	0x00000005
        /*0e6c*/ 	.word	0x00000000
        /*0e70*/ 	.short	0x010a
        /*0e72*/ 	.byte	0x3f
	.zero		1


	//   ....[104]....
        /*0e74*/ 	.word	0x0001ca00
        /*0e78*/ 	.word	0x00000003
        /*0e7c*/ 	.word	0x00000000
        /*0e80*/ 	.short	0x010a
        /*0e82*/ 	.byte	0x3f
	.zero		1


	//   ....[105]....
        /*0e84*/ 	.word	0x0001ca50
        /*0e88*/ 	.word	0x00000003
        /*0e8c*/ 	.word	0x00019c60
        /*0e90*/ 	.short	0x010a
        /*0e92*/ 	.byte	0x3f
	.zero		1


	//   ....[106]....
        /*0e94*/ 	.word	0x0001caa0
        /*0e98*/ 	.word	0x00000005
        /*0e9c*/ 	.word	0x00019c60
        /*0ea0*/ 	.short	0x010a
        /*0ea2*/ 	.byte	0x3f
	.zero		1


	//   ....[107]....
        /*0ea4*/ 	.word	0x0001caf0
        /*0ea8*/ 	.word	0x00000003
        /*0eac*/ 	.word	0x00019c80
        /*0eb0*/ 	.short	0x010a
        /*0eb2*/ 	.byte	0x3f
	.zero		1


	//----- nvinfo : EIATTR_NUM_MBARRIERS
	.align		4
.L_1401:
        /*0eb4*/ 	.byte	0x03, 0x38
        /*0eb6*/ 	.short	0x0016


	//----- nvinfo : EIATTR_EXIT_INSTR_OFFSETS
	.align		4
        /*0eb8*/ 	.byte	0x04, 0x1c
        /*0eba*/ 	.short	(.L_1403 - .L_1402)


	//   ....[0]....
.L_1402:
        /*0ebc*/ 	.word	0x0001af20


	//----- nvinfo : EIATTR_MAX_THREADS
	.align		4
.L_1403:
        /*0ec0*/ 	.byte	0x04, 0x05
        /*0ec2*/ 	.short	(.L_1405 - .L_1404)
.L_1404:
        /*0ec4*/ 	.word	0x00000200
        /*0ec8*/ 	.word	0x00000001
        /*0ecc*/ 	.word	0x00000001


	//----- nvinfo : EIATTR_CRS_STACK_SIZE
	.align		4
.L_1405:
        /*0ed0*/ 	.byte	0x04, 0x1e
        /*0ed2*/ 	.short	(.L_1407 - .L_1406)
.L_1406:
        /*0ed4*/ 	.word	0x00000000


	//----- nvinfo : EIATTR_CBANK_PARAM_SIZE
	.align		4
.L_1407:
        /*0ed8*/ 	.byte	0x03, 0x19
        /*0eda*/ 	.short	0x0a70


	//----- nvinfo : EIATTR_PARAM_CBANK
	.align		4
        /*0edc*/ 	.byte	0x04, 0x0a
        /*0ede*/ 	.short	(.L_1409 - .L_1408)
	.align		4
.L_1408:
        /*0ee0*/ 	.word	index@(.nv.constant0._ZN7cutlass13device_kernelIN5flash11enable_sm90INS1_16FlashAttnFwdSm90INS1_25CollectiveMainloopFwdSm90ILi2EN4cute5tupleIJNS5_1CILi1EEES8_S8_EEENS6_IJNS7_ILi192EEENS7_ILi128EEENS7_ILi96EEEEEELi96ENS_12float_e4m3_tEfNS_4arch4Sm90ELb1ELb0ELb0ELb1ELb0ELb1ELb0ELb1ELb1ELb0ELb0ELb0EEENS1_21CollectiveEpilogueFwdINS6_IJSA_SC_SB_EEES9_NS_10bfloat16_tESG_Li384ELb1ELb0ELb0ELb1EEENS1_36VarlenDynamicPersistentTileSchedulerILi192ELi128ELi384ELi128ELb0ELb0ELb1ELb1ELb1ELb1EEEEEEEEEvNT_6ParamsE)
        /*0ee4*/ 	.short	0x0210
        /*0ee6*/ 	.short	0x0a70


	//----- nvinfo : EIATTR_SW_WAR
	.align		4
.L_1409:
        /*0ee8*/ 	.byte	0x04, 0x36
        /*0eea*/ 	.short	(.L_1411 - .L_1410)
.L_1410:
        /*0eec*/ 	.word	0x00000008
.L_1411:


//--------------------- .nv.info._ZN7cutlass13device_kernelIN5flash11enable_sm90INS1_16FlashAttnFwdSm90INS1_25CollectiveMainloopFwdSm90ILi2EN4cute5tupleIJNS5_1CILi1EEES8_S8_EEENS6_IJNS7_ILi192EEENS7_ILi160EEENS7_ILi64EEEEEELi64ENS_12float_e4m3_tEfNS_4arch4Sm90ELb0ELb0ELb0ELb0ELb0ELb0ELb0ELb1ELb1ELb0ELb0ELb0EEENS1_21CollectiveEpilogueFwdINS6_IJSA_SC_SB_EEES9_NS_10bfloat16_tESG_Li384ELb0ELb0ELb0ELb1EEENS1_29StaticPersistentTileSchedulerILb0EEEEEEEEEvNT_6ParamsE --------------------------
	.section	.nv.info._ZN7cutlass13device_kernelIN5flash11enable_sm90INS1_16FlashAttnFwdSm90INS1_25CollectiveMainloopFwdSm90ILi2EN4cute5tupleIJNS5_1CILi1EEES8_S8_EEENS6_IJNS7_ILi192EEENS7_ILi160EEENS7_ILi64EEEEEELi64ENS_12float_e4m3_tEfNS_4arch4Sm90ELb0ELb0ELb0ELb0ELb0ELb0ELb0ELb1ELb1ELb0ELb0ELb0EEENS1_21CollectiveEpilogueFwdINS6_IJSA_SC_SB_EEES9_NS_10bfloat16_tESG_Li384ELb0ELb0ELb0ELb1EEENS1_29StaticPersistentTileSchedulerILb0EEEEEEEEEvNT_6ParamsE,"",@"SHT_CUDA_INFO"
	.sectionflags	@""
	.align	4


	//----- nvinfo : EIATTR_CUDA_API_VERSION
	.align		4
        /*0000*/ 	.byte	0x04, 0x37
        /*0002*/ 	.short	(.L_1413 - .L_1412)
.L_1412:
        /*0004*/ 	.word	0x00000082


	//----- nvinfo : EIATTR_KPARAM_INFO
	.align		4
.L_1413:
        /*0008*/ 	.byte	0x04, 0x17
        /*000a*/ 	.short	(.L_1415 - .L_1414)
.L_1414:
        /*000c*/ 	.word	0x00000000
        /*0010*/ 	.short	0x0000
        /*0012*/ 	.short	0x0070
        /*0014*/ 	.byte	0x00, 0xf0, 0x01, 0x2e


	//----- nvinfo : EIATTR_SPARSE_MMA_MASK
	.align		4
.L_1415:
        /*0018*/ 	.byte	0x03, 0x50
        /*001a*/ 	.short	0x0000


	//----- nvinfo : EIATTR_MAXREG_COUNT
	.align		4
        /*001c*/ 	.byte	0x03, 0x1b
        /*001e*/ 	.short	0x0080


	//----- nvinfo : EIATTR_NUM_BARRIERS
	.align		4
        /*0020*/ 	.byte	0x02, 0x4c
        /*0022*/ 	.byte	0x09
	.zero		1


	//----- nvinfo : EIATTR_EXTERNS
	.align		4
        /*0024*/ 	.byte	0x04, 0x0f
        /*0026*/ 	.short	(.L_1417 - .L_1416)


	//   ....[0]....
	.align		4
.L_1416:
        /*0028*/ 	.word	index@(__assertfail)


	//----- nvinfo : EIATTR_MERCURY_ISA_VERSION
	.align		4
.L_1417:
        /*002c*/ 	.byte	0x03, 0x5f
        /*002e*/ 	.short	0x0101


	//----- nvinfo : EIATTR_INT_WARP_WIDE_INSTR_OFFSETS
	.align		4
        /*0030*/ 	.byte	0x04, 0x31
        /*0032*/ 	.short	(.L_1419 - .L_1418)


	//   ....[0]....
.L_1418:
        /*0034*/ 	.word	0x00000180


	//   ....[1]....
        /*0038*/ 	.word	0x000001b0


	//   ....[2]....
        /*003c*/ 	.word	0x000001c0


	//   ....[3]....
        /*0040*/ 	.word	0x00007ca0


	//----- nvinfo : EIATTR_COOP_GROUP_MASK_REGIDS
	.align		4
.L_1419:
        /*0044*/ 	.byte	0x04, 0x29
        /*0046*/ 	.short	(.L_1421 - .L_1420)


	//   ....[0]....
.L_1420:
        /*0048*/ 	.word	0xffffffff


	//   ....[1]....
        /*004c*/ 	.word	0xffffffff


	//   ....[2]....
        /*0050*/ 	.word	0xffffffff


	//   ....[3]....
        /*0054*/ 	.word	0xffffffff


	//   ....[4]....
        /*0058*/ 	.word	0xffffffff


	//   ....[5]....
        /*005c*/ 	.word	0xffffffff


	//   ....[6]....
        /*0060*/ 	.word	0xffffffff


	//   ....[7]....
        /*0064*/ 	.word	0xffffffff


	//   ....[8]....
        /*0068*/ 	.word	0xffffffff


	//   ....[9]....
        /*006c*/ 	.word	0xffffffff


	//   ....[10]....
        /*0070*/ 	.word	0xffffffff


	//   ....[11]....
        /*0074*/ 	.word	0xffffffff


	//   ....[12]....
        /*0078*/ 	.word	0xffffffff


	//   ....[13]....
        /*007c*/ 	.word	0xffffffff


	//   ....[14]....
        /*0080*/ 	.word	0xffffffff


	//   ....[15]....
        /*0084*/ 	.word	0xffffffff


	//   ....[16]....
        /*0088*/ 	.word	0xffffffff


	//   ....[17]....
        /*008c*/ 	.word	0xffffffff


	//   ....[18]....
        /*0090*/ 	.word	0xffffffff


	//   ....[19]....
        /*0094*/ 	.word	0xffffffff


	//   ....[20]....
        /*0098*/ 	.word	0xffffffff


	//   ....[21]....
        /*009c*/ 	.word	0xffffffff


	//   ....[22]....
        /*00a0*/ 	.word	0xffffffff


	//   ....[23]....
        /*00a4*/ 	.word	0xffffffff


	//   ....[24]....
        /*00a8*/ 	.word	0xffffffff


	//   ....[25]....
        /*00ac*/ 	.word	0xffffffff


	//   ....[26]....
        /*00b0*/ 	.word	0xffffffff


	//   ....[27]....
        /*00b4*/ 	.word	0xffffffff


	//   ....[28]....
        /*00b8*/ 	.word	0xffffffff


	//   ....[29]....
        /*00bc*/ 	.word	0xffffffff


	//   ....[30]....
        /*00c0*/ 	.word	0xffffffff


	//   ....[31]....
        /*00c4*/ 	.word	0xffffffff


	//   ....[32]....
        /*00c8*/ 	.word	0xffffffff


	//   ....[33]....
        /*00cc*/ 	.word	0xffffffff


	//   ....[34]....
        /*00d0*/ 	.word	0xffffffff


	//   ....[35]....
        /*00d4*/ 	.word	0xffffffff


	//   ....[36]....
        /*00d8*/ 	.word	0xffffffff


	//   ....[37]....
        /*00dc*/ 	.word	0xffffffff


	//   ....[38]....
        /*00e0*/ 	.word	0xffffffff


	//   ....[39]....
        /*00e4*/ 	.word	0x0500000f


	//----- nvinfo : EIATTR_COOP_GROUP_INSTR_OFFSETS
	.align		4
.L_1421:
        /*00e8*/ 	.byte	0x04, 0x28
        /*00ea*/ 	.short	(.L_1423 - .L_1422)


	//   ....[0]....
.L_1422:
        /*00ec*/ 	.word	0x00000050


	//   ....[1]....
        /*00f0*/ 	.word	0x00000190


	//   ....[2]....
        /*00f4*/ 	.word	0x000001e0


	//   ....[3]....
        /*00f8*/ 	.word	0x000003d0


	//   ....[4]....
        /*00fc*/ 	.word	0x00000530


	//   ....[5]....
        /*0100*/ 	.word	0x00000650


	//   ....[6]....
        /*0104*/ 	.word	0x000007b0


	//   ....[7]....
        /*0108*/ 	.word	0x00000dd0


	//   ....[8]....
        /*010c*/ 	.word	0x00002580


	//   ....[9]....
        /*0110*/ 	.word	0x00002680


	//   ....[10]....
        /*0114*/ 	.word	0x00002940


	//   ....[11]....
        /*0118*/ 	.word	0x00002af0


	//   ....[12]....
        /*011c*/ 	.word	0x00004930


	//   ....[13]....
        /*0120*/ 	.word	0x00004940


	//   ....[14]....
        /*0124*/ 	.word	0x00004980


	//   ....[15]....
        /*0128*/ 	.word	0x000049a0


	//   ....[16]....
        /*012c*/ 	.word	0x00006330


	//   ....[17]....
        /*0130*/ 	.word	0x00006340


	//   ....[18]....
        /*0134*/ 	.word	0x000063c0


	//   ....[19]....
        /*0138*/ 	.word	0x000063d0


	//   ....[20]....
        /*013c*/ 	.word	0x00006db0


	//   ....[21]....
        /*0140*/ 	.word	0x00006dc0


	//   ....[22]....
        /*0144*/ 	.word	0x00006dd0


	//   ....[23]....
        /*0148*/ 	.word	0x00006de0


	//   ....[24]....
        /*014c*/ 	.word	0x00006df0


	//   ....[25]....
        /*0150*/ 	.word	0x00006e00


	//   ....[26]....
        /*0154*/ 	.word	0x00006e10


	//   ....[27]....
        /*0158*/ 	.word	0x00006e20


	//   ....[28]....
        /*015c*/ 	.word	0x00006e50


	//   ....[29]....
        /*0160*/ 	.word	0x00006e60


	//   ....[30]....
        /*0164*/ 	.word	0x00006e90


	//   ....[31]....
        /*0168*/ 	.word	0x00006eb0


	//   ....[32]....
        /*016c*/ 	.word	0x00006ee0


	//   ....[33]....
        /*0170*/ 	.word	0x00006f10


	//   ....[34]....
        /*0174*/ 	.word	0x00006f40


	//   ....[35]....
        /*0178*/ 	.word	0x00006f80


	//   ....[36]....
        /*017c*/ 	.word	0x00006fd0


	//   ....[37]....
        /*0180*/ 	.word	0x00007da0


	//   ....[38]....
        /*0184*/ 	.word	0x00009440


	//   ....[39]....
        /*0188*/ 	.word	0x00009930


	//----- nvinfo : EIATTR_REG_RECONFIG
	.align		4
.L_1423:
        /*018c*/ 	.byte	0x01, 0x54
	.zero		2


	//----- nvinfo : EIATTR_SYSCALL_OFFSETS
	.align		4
        /*0190*/ 	.byte	0x04, 0x46
        /*0192*/ 	.short	(.L_1425 - .L_1424)


	//   ....[0]....
.L_1424:
        /*0194*/ 	.word	0x00001490


	//   ....[1]....
        /*0198*/ 	.word	0x000077d0


	//   ....[2]....
        /*019c*/ 	.word	0x00007920


	//   ....[3]....
        /*01a0*/ 	.word	0x00007a60


	//   ....[4]....
        /*01a4*/ 	.word	0x00007b80


	//----- nvinfo : EIATTR_MBARRIER_INSTR_OFFSETS
	.align		4
.L_1425:
        /*01a8*/ 	.byte	0x04, 0x39
        /*01aa*/ 	.short	(.L_1427 - .L_1426)


	//   ....[0]....
.L_1426:
        /*01ac*/ 	.word	0x00000280
        /*01b0*/ 	.word	0x000000ff
        /*01b4*/ 	.word	0x00013200
        /*01b8*/ 	.short	0x0100
        /*01ba*/ 	.byte	0x06
	.zero		1


	//   ....[1]....
        /*01bc*/ 	.word	0x00000290
        /*01c0*/ 	.word	0x000000ff
        /*01c4*/ 	.word	0x00013220
        /*01c8*/ 	.short	0x0100
        /*01ca*/ 	.byte	0x06
	.zero		1


	//   ....[2]....
        /*01cc*/ 	.word	0x00000380
        /*01d0*/ 	.word	0x000000ff
        /*01d4*/ 	.word	0x00013230
        /*01d8*/ 	.short	0x0100
        /*01da*/ 	.byte	0x08
	.zero		1


	//   ....[3]....
        /*01dc*/ 	.word	0x00000390
        /*01e0*/ 	.word	0x000000ff
        /*01e4*/ 	.word	0x00013240
        /*01e8*/ 	.short	0x0100
        /*01ea*/ 	.byte	0x08
	.zero		1


	//   ....[4]....
        /*01ec*/ 	.word	0x000003a0
        /*01f0*/ 	.word	0x000000ff
        /*01f4*/ 	.word	0x00013238
        /*01f8*/ 	.short	0x0100
        /*01fa*/ 	.byte	0x08
	.zero		1


	//   ....[5]....
        /*01fc*/ 	.word	0x000003b0
        /*0200*/ 	.word	0x000000ff
        /*0204*/ 	.word	0x00013248
        /*0208*/ 	.short	0x0100
        /*020a*/ 	.byte	0x08
	.zero		1


	//   ....[6]....
        /*020c*/ 	.word	0x000004e0
        /*0210*/ 	.word	0x000000ff
        /*0214*/ 	.word	0x00013250
        /*0218*/ 	.short	0x0100
        /*021a*/ 	.byte	0x08
	.zero		1


	//   ....[7]....
        /*021c*/ 	.word	0x000004f0
        /*0220*/ 	.word	0x000000ff
        /*0224*/ 	.word	0x00013260
        /*0228*/ 	.short	0x0100
        /*022a*/ 	.byte	0x08
	.zero		1


	//   ....[8]....
        /*022c*/ 	.word	0x00000500
        /*0230*/ 	.word	0x000000ff
        /*0234*/ 	.word	0x00013258
        /*0238*/ 	.short	0x0100
        /*023a*/ 	.byte	0x08
	.zero		1


	//   ....[9]....
        /*023c*/ 	.word	0x00000510
        /*0240*/ 	.word	0x000000ff
        /*0244*/ 	.word	0x00013268
        /*0248*/ 	.short	0x0100
        /*024a*/ 	.byte	0x08
	.zero		1


	//   ....[10]....
        /*024c*/ 	.word	0x00000600
        /*0250*/ 	.word	0x000000ff
        /*0254*/ 	.word	0x00013270
        /*0258*/ 	.short	0x0100
        /*025a*/ 	.byte	0x06
	.zero		1


	//   ....[11]....
        /*025c*/ 	.word	0x00000610
        /*0260*/ 	.word	0x000000ff
        /*0264*/ 	.word	0x00013280
        /*0268*/ 	.short	0x0100
        /*026a*/ 	.byte	0x06
	.zero		1


	//   ....[12]....
        /*026c*/ 	.word	0x00000620
        /*0270*/ 	.word	0x000000ff
        /*0274*/ 	.word	0x00013278
        /*0278*/ 	.short	0x0100
        /*027a*/ 	.byte	0x06
	.zero		1


	//   ....[13]....
        /*027c*/ 	.word	0x00000630
        /*0280*/ 	.word	0x000000ff
        /*0284*/ 	.word	0x00013288
        /*0288*/ 	.short	0x0100
        /*028a*/ 	.byte	0x06
	.zero		1


	//   ....[14]....
        /*028c*/ 	.word	0x00000760
        /*0290*/ 	.word	0x000000ff
        /*0294*/ 	.word	0x00013290
        /*0298*/ 	.short	0x0100
        /*029a*/ 	.byte	0x08
	.zero		1


	//   ....[15]....
        /*029c*/ 	.word	0x00000770
        /*02a0*/ 	.word	0x000000ff
        /*02a4*/ 	.word	0x000132a0
        /*02a8*/ 	.short	0x0100
        /*02aa*/ 	.byte	0x08
	.zero		1


	//   ....[16]....
        /*02ac*/ 	.word	0x00000780
        /*02b0*/ 	.word	0x000000ff
        /*02b4*/ 	.word	0x00013298
        /*02b8*/ 	.short	0x0100
        /*02ba*/ 	.byte	0x08
	.zero		1


	//   ....[17]....
        /*02bc*/ 	.word	0x00000790
        /*02c0*/ 	.word	0x000000ff
        /*02c4*/ 	.word	0x000132a8
        /*02c8*/ 	.short	0x0100
        /*02ca*/ 	.byte	0x08
	.zero		1


	//   ....[18]....
        /*02cc*/ 	.word	0x000008c0
        /*02d0*/ 	.word	0x000000ff
        /*02d4*/ 	.word	0x000132b0
        /*02d8*/ 	.short	0x0100
        /*02da*/ 	.byte	0x08
	.zero		1


	//   ....[19]....
        /*02dc*/ 	.word	0x000008d0
        /*02e0*/ 	.word	0x000000ff
        /*02e4*/ 	.word	0x000132c0
        /*02e8*/ 	.short	0x0100
        /*02ea*/ 	.byte	0x08
	.zero		1


	//   ....[20]....
        /*02ec*/ 	.word	0x000008e0
        /*02f0*/ 	.word	0x000000ff
        /*02f4*/ 	.word	0x000132b8
        /*02f8*/ 	.short	0x0100
        /*02fa*/ 	.byte	0x08
	.zero		1


	//   ....[21]....
        /*02fc*/ 	.word	0x000008f0
        /*0300*/ 	.word	0x000000ff
        /*0304*/ 	.word	0x000132c8
        /*0308*/ 	.short	0x0100
        /*030a*/ 	.byte	0x08
	.zero		1


	//   ....[22]....
        /*030c*/ 	.word	0x000014f0
        /*0310*/ 	.word	0x000000ff
        /*0314*/ 	.word	0x00013200
        /*0318*/ 	.short	0x010a
        /*031a*/ 	.byte	0x28
	.zero		1


	//   ....[23]....
        /*031c*/ 	.word	0x00001570
        /*0320*/ 	.word	0x00000004
        /*0324*/ 	.word	0x00013230
        /*0328*/ 	.short	0x010a
        /*032a*/ 	.byte	0x3f
	.zero		1


	//   ....[24]....
        /*032c*/ 	.word	0x000015b0
        /*0330*/ 	.word	0x00000004
        /*0334*/ 	.word	0x00013230
        /*0338*/ 	.short	0x010a
        /*033a*/ 	.byte	0x3f
	.zero		1


	//   ....[25]....
        /*033c*/ 	.word	0x00002d80
        /*0340*/ 	.word	0x0000003a
        /*0344*/ 	.word	0x00000000
        /*0348*/ 	.short	0x0101
        /*034a*/ 	.byte	0x3f
	.zero		1


	//   ....[26]....
        /*034c*/ 	.word	0x00003e30
        /*0350*/ 	.word	0x000000ff
        /*0354*/ 	.word	0x00013230
        /*0358*/ 	.short	0x010a
        /*035a*/ 	.byte	0x10
	.zero		1


	//   ....[27]....
        /*035c*/ 	.word	0x00003e70
        /*0360*/ 	.word	0x000000ff
        /*0364*/ 	.word	0x00013230
        /*0368*/ 	.short	0x010a
        /*036a*/ 	.byte	0x10
	.zero		1


	//   ....[28]....
        /*036c*/ 	.word	0x000042c0
        /*0370*/ 	.word	0x000000ff
        /*0374*/ 	.word	0x00013250
        /*0378*/ 	.short	0x010a
        /*037a*/ 	.byte	0x09
	.zero		1


	//   ....[29]....
        /*037c*/ 	.word	0x00004300
        /*0380*/ 	.word	0x000000ff
        /*0384*/ 	.word	0x00013250
        /*0388*/ 	.short	0x010a
        /*038a*/ 	.byte	0x09
	.zero		1


	//   ....[30]....
        /*038c*/ 	.word	0x00005880
        /*0390*/ 	.word	0x00000004
        /*0394*/ 	.word	0x00000000
        /*0398*/ 	.short	0x0101
        /*039a*/ 	.byte	0x3f
	.zero		1


	//   ....[31]....
        /*039c*/ 	.word	0x00005b70
        /*03a0*/ 	.word	0x000000ff
        /*03a4*/ 	.word	0x00000000
        /*03a8*/ 	.short	0x0101
        /*03aa*/ 	.byte	0x06
	.zero		1


	//   ....[32]....
        /*03ac*/ 	.word	0x00006020
        /*03b0*/ 	.word	0x000000ff
        /*03b4*/ 	.word	0x00013250
        /*03b8*/ 	.short	0x010a
        /*03ba*/ 	.byte	0x08
	.zero		1


	//   ....[33]....
        /*03bc*/ 	.word	0x00006060
        /*03c0*/ 	.word	0x000000ff
        /*03c4*/ 	.word	0x00013250
        /*03c8*/ 	.short	0x010a
        /*03ca*/ 	.byte	0x08
	.zero		1


	//   ....[34]....
        /*03cc*/ 	.word	0x00006ac0
        /*03d0*/ 	.word	0x000000ff
        /*03d4*/ 	.word	0x00000000
        /*03d8*/ 	.short	0x0101
        /*03da*/ 	.byte	0x08
	.zero		1


	//   ....[35]....
        /*03dc*/ 	.word	0x000071e0
        /*03e0*/ 	.word	0x000000ff
        /*03e4*/ 	.word	0x00000000
        /*03e8*/ 	.short	0x0101
        /*03ea*/ 	.byte	0x06
	.zero		1


	//   ....[36]....
        /*03ec*/ 	.word	0x00007fb0
        /*03f0*/ 	.word	0x0000000b
        /*03f4*/ 	.word	0x00013280
        /*03f8*/ 	.short	0x010a
        /*03fa*/ 	.byte	0x3f
	.zero		1


	//   ....[37]....
        /*03fc*/ 	.word	0x00008140
        /*0400*/ 	.word	0x0000000b
        /*0404*/ 	.word	0x00013240
        /*0408*/ 	.short	0x010a
        /*040a*/ 	.byte	0x3f
	.zero		1


	//   ....[38]....
        /*040c*/ 	.word	0x000083e0
        /*0410*/ 	.word	0x000000ff
        /*0414*/ 	.word	0x00013220
        /*0418*/ 	.short	0x010a
        /*041a*/ 	.byte	0x28
	.zero		1


	//   ....[39]....
        /*041c*/ 	.word	0x00008650
        /*0420*/ 	.word	0x00000008
        /*0424*/ 	.word	0x00013280
        /*0428*/ 	.short	0x010a
        /*042a*/ 	.byte	0x3f
	.zero		1


	//   ....[40]....
        /*042c*/ 	.word	0x00008880
        /*0430*/ 	.word	0x00000008
        /*0434*/ 	.word	0x00013240
        /*0438*/ 	.short	0x010a
        /*043a*/ 	.byte	0x3f
	.zero		1


	//   ....[41]....
        /*043c*/ 	.word	0x00008b30
        /*0440*/ 	.word	0x0000000d
        /*0444*/ 	.word	0x00013270
        /*0448*/ 	.short	0x010a
        /*044a*/ 	.byte	0x3f
	.zero		1


	//   ....[42]....
        /*044c*/ 	.word	0x00008ba0
        /*0450*/ 	.word	0x0000000d
        /*0454*/ 	.word	0x00013260
        /*0458*/ 	.short	0x010a
        /*045a*/ 	.byte	0x3f
	.zero		1


	//   ....[43]....
        /*045c*/ 	.word	0x00008e60
        /*0460*/ 	.word	0x0000000d
        /*0464*/ 	.word	0x00013250
        /*0468*/ 	.short	0x0101
        /*046a*/ 	.byte	0x3f
	.zero		1


	//   ....[44]....
        /*046c*/ 	.word	0x00008ee0
        /*0470*/ 	.word	0x00000004
        /*0474*/ 	.word	0x00000000
        /*0478*/ 	.short	0x0101
        /*047a*/ 	.byte	0x3f
	.zero		1


	//   ....[45]....
        /*047c*/ 	.word	0x00008fa0
        /*0480*/ 	.word	0x00000000
        /*0484*/ 	.word	0x00013270
        /*0488*/ 	.short	0x010a
        /*048a*/ 	.byte	0x3f
	.zero		1


	//   ....[46]....
        /*048c*/ 	.word	0x00009010
        /*0490*/ 	.word	0x00000000
        /*0494*/ 	.word	0x00013260
        /*0498*/ 	.short	0x010a
        /*049a*/ 	.byte	0x3f
	.zero		1


	//   ....[47]....
        /*049c*/ 	.word	0x00009330
        /*04a0*/ 	.word	0x00000000
        /*04a4*/ 	.word	0x00013250
        /*04a8*/ 	.short	0x0101
        /*04aa*/ 	.byte	0x3f
	.zero		1


	//   ....[48]....
        /*04ac*/ 	.word	0x00009380
        /*04b0*/ 	.word	0x00000003
        /*04b4*/ 	.word	0x00000000
        /*04b8*/ 	.short	0x0101
        /*04ba*/ 	.byte	0x3f
	.zero		1


	//   ....[49]....
        /*04bc*/ 	.word	0x00009420
        /*04c0*/ 	.word	0x00000006
        /*04c4*/ 	.word	0x00013220
        /*04c8*/ 	.short	0x010a
        /*04ca*/ 	.byte	0x3f
	.zero		1


	//   ....[50]....
        /*04cc*/ 	.word	0x00009540
        /*04d0*/ 	.word	0x00000005
        /*04d4*/ 	.word	0x00000000
        /*04d8*/ 	.short	0x010a
        /*04da*/ 	.byte	0x3f
	.zero		1


	//   ....[51]....
        /*04dc*/ 	.word	0x000095b0
        /*04e0*/ 	.word	0x00000009
        /*04e4*/ 	.word	0x00000000
        /*04e8*/ 	.short	0x010a
        /*04ea*/ 	.byte	0x3f
	.zero		1


	//   ....[52]....
        /*04ec*/ 	.word	0x00009600
        /*04f0*/ 	.word	0x00000013
        /*04f4*/ 	.word	0x00013260
        /*04f8*/ 	.short	0x010a
        /*04fa*/ 	.byte	0x3f
	.zero		1


	//   ....[53]....
        /*04fc*/ 	.word	0x00009650
        /*0500*/ 	.word	0x00000007
        /*0504*/ 	.word	0x00013260
        /*0508*/ 	.short	0x010a
        /*050a*/ 	.byte	0x3f
	.zero		1


	//   ....[54]....
        /*050c*/ 	.word	0x00009690
        /*0510*/ 	.word	0x00000013
        /*0514*/ 	.word	0x00013280
        /*0518*/ 	.short	0x010a
        /*051a*/ 	.byte	0x3f
	.zero		1


	//   ....[55]....
        /*051c*/ 	.word	0x000096b0
        /*0520*/ 	.word	0x00000007
        /*0524*/ 	.word	0x00013280
        /*0528*/ 	.short	0x010a
        /*052a*/ 	.byte	0x3f
	.zero		1


	//   ....[56]....
        /*052c*/ 	.word	0x00009720
        /*0530*/ 	.word	0x00000003
        /*0534*/ 	.word	0x00013200
        /*0538*/ 	.short	0x010a
        /*053a*/ 	.byte	0x3f
	.zero		1


	//   ....[57]....
        /*053c*/ 	.word	0x00009770
        /*0540*/ 	.word	0x00000004
        /*0544*/ 	.word	0x00013230
        /*0548*/ 	.short	0x010a
        /*054a*/ 	.byte	0x3f
	.zero		1


	//   ....[58]....
        /*054c*/ 	.word	0x000097d0
        /*0550*/ 	.word	0x00000006
        /*0554*/ 	.word	0x00013230
        /*0558*/ 	.short	0x010a
        /*055a*/ 	.byte	0x3f
	.zero		1


	//   ....[59]....
        /*055c*/ 	.word	0x00009830
        /*0560*/ 	.word	0x00000006
        /*0564*/ 	.word	0x00013250
        /*0568*/ 	.short	0x010a
        /*056a*/ 	.byte	0x3f
	.zero		1


	//   ....[60]....
        /*056c*/ 	.word	0x00009890
        /*0570*/ 	.word	0x00000007
        /*0574*/ 	.word	0x00013250
        /*0578*/ 	.short	0x010a
        /*057a*/ 	.byte	0x3f
	.zero		1


	//   ....[61]....
        /*057c*/ 	.word	0x000099e0
        /*0580*/ 	.word	0x0000000b
        /*0584*/ 	.word	0x00013280
        /*0588*/ 	.short	0x010a
        /*058a*/ 	.byte	0x3f
	.zero		1


	//   ....[62]....
        /*058c*/ 	.word	0x00009a30
        /*0590*/ 	.word	0x0000000b
        /*0594*/ 	.word	0x00013240
        /*0598*/ 	.short	0x010a
        /*059a*/ 	.byte	0x3f
	.zero		1


	//   ....[63]....
        /*059c*/ 	.word	0x00009a90
        /*05a0*/ 	.word	0x00000005
        /*05a4*/ 	.word	0x00013220
        /*05a8*/ 	.short	0x010a
        /*05aa*/ 	.byte	0x3f
	.zero		1


	//   ....[64]....
        /*05ac*/ 	.word	0x00009ae0
        /*05b0*/ 	.word	0x00000008
        /*05b4*/ 	.word	0x00013280
        /*05b8*/ 	.short	0x010a
        /*05ba*/ 	.byte	0x3f
	.zero		1


	//   ....[65]....
        /*05bc*/ 	.word	0x00009b30
        /*05c0*/ 	.word	0x00000008
        /*05c4*/ 	.word	0x00013240
        /*05c8*/ 	.short	0x010a
        /*05ca*/ 	.byte	0x3f
	.zero		1


	//   ....[66]....
        /*05cc*/ 	.word	0x00009b80
        /*05d0*/ 	.word	0x0000000d
        /*05d4*/ 	.word	0x00013270
        /*05d8*/ 	.short	0x010a
        /*05da*/ 	.byte	0x3f
	.zero		1


	//   ....[67]....
        /*05dc*/ 	.word	0x00009bd0
        /*05e0*/ 	.word	0x0000000d
        /*05e4*/ 	.word	0x00013260
        /*05e8*/ 	.short	0x010a
        /*05ea*/ 	.byte	0x3f
	.zero		1


	//   ....[68]....
        /*05ec*/ 	.word	0x00009c20
        /*05f0*/ 	.word	0x00000000
        /*05f4*/ 	.word	0x00013270
        /*05f8*/ 	.short	0x010a
        /*05fa*/ 	.byte	0x3f
	.zero		1


	//   ....[69]....
        /*05fc*/ 	.word	0x00009c70
        /*0600*/ 	.word	0x00000000
        /*0604*/ 	.word	0x00013260
        /*0608*/ 	.short	0x010a
        /*060a*/ 	.byte	0x3f
	.zero		1


	//   ....[70]....
        /*060c*/ 	.word	0x00009cc0
        /*0610*/ 	.word	0x00000006
        /*0614*/ 	.word	0x00013220
        /*0618*/ 	.short	0x010a
        /*061a*/ 	.byte	0x3f
	.zero		1


	//   ....[71]....
        /*061c*/ 	.word	0x00009d10
        /*0620*/ 	.word	0x00000005
        /*0624*/ 	.word	0x00000000
        /*0628*/ 	.short	0x010a
        /*062a*/ 	.byte	0x3f
	.zero		1


	//   ....[72]....
        /*062c*/ 	.word	0x00009d60
        /*0630*/ 	.word	0x00000009
        /*0634*/ 	.word	0x00000000
        /*0638*/ 	.short	0x010a
        /*063a*/ 	.byte	0x3f
	.zero		1


	//   ....[73]....
        /*063c*/ 	.word	0x00009db0
        /*0640*/ 	.word	0x00000013
        /*0644*/ 	.word	0x00013260
        /*0648*/ 	.short	0x010a
        /*064a*/ 	.byte	0x3f
	.zero		1


	//   ....[74]....
        /*064c*/ 	.word	0x00009e00
        /*0650*/ 	.word	0x00000007
        /*0654*/ 	.word	0x00013260
        /*0658*/ 	.short	0x010a
        /*065a*/ 	.byte	0x3f
	.zero		1


	//   ....[75]....
        /*065c*/ 	.word	0x00009e50
        /*0660*/ 	.word	0x00000013
        /*0664*/ 	.word	0x00013280
        /*0668*/ 	.short	0x010a
        /*066a*/ 	.byte	0x3f
	.zero		1


	//----- nvinfo : EIATTR_NUM_MBARRIERS
	.align		4
.L_1427:
        /*066c*/ 	.byte	0x03, 0x38
        /*066e*/ 	.short	0x0016


	//----- nvinfo : EIATTR_EXIT_INSTR_OFFSETS
	.align		4
        /*0670*/ 	.byte	0x04, 0x1c
        /*0672*/ 	.short	(.L_1429 - .L_1428)


	//   ....[0]....
.L_1428:
        /*0674*/ 	.word	0x00000a10


	//   ....[1]....
        /*0678*/ 	.word	0x00007290


	//   ....[2]....
        /*067c*/ 	.word	0x00009460


	//   ....[3]....
        /*0680*/ 	.word	0x00009700


	//----- nvinfo : EIATTR_MAX_THREADS
	.align		4
.L_1429:
        /*0684*/ 	.byte	0x04, 0x05
        /*0686*/ 	.short	(.L_1431 - .L_1430)
.L_1430:
        /*0688*/ 	.word	0x00000200
        /*068c*/ 	.word	0x00000001
        /*0690*/ 	.word	0x00000001


	//----- nvinfo : EIATTR_CRS_STACK_SIZE
	.align		4
.L_1431:
        /*0694*/ 	.byte	0x04, 0x1e
        /*0696*/ 	.short	(.L_1433 - .L_1432)
.L_1432:
        /*0698*/ 	.word	0x00000000


	//----- nvinfo : EIATTR_CBANK_PARAM_SIZE
	.align		4
.L_1433:
        /*069c*/ 	.byte	0x03, 0x19
        /*069e*/ 	.short	0x0bf0


	//----- nvinfo : EIATTR_PARAM_CBANK
	.align		4
        /*06a0*/ 	.byte	0x04, 0x0a
        /*06a2*/ 	.short	(.L_1435 - .L_1434)
	.align		4
.L_1434:
        /*06a4*/ 	.word	index@(.nv.constant0._ZN7cutlass13device_kernelIN5flash11enable_sm90INS1_16FlashAttnFwdSm90INS1_25CollectiveMainloopFwdSm90ILi2EN4cute5tupleIJNS5_1CILi1EEES8_S8_EEENS6_IJNS7_ILi192EEENS7_ILi160EEENS7_ILi64EEEEEELi64ENS_12float_e4m3_tEfNS_4arch4Sm90ELb0ELb0ELb0ELb0ELb0ELb0ELb0ELb1ELb1ELb0ELb0ELb0EEENS1_21CollectiveEpilogueFwdINS6_IJSA_SC_SB_EEES9_NS_10bfloat16_tESG_Li384ELb0ELb0ELb0ELb1EEENS1_29StaticPersistentTileSchedulerILb0EEEEEEEEEvNT_6ParamsE)
        /*06a8*/ 	.short	0x0210
        /*06aa*/ 	.short	0x0bf0


	//----- nvinfo : EIATTR_SW_WAR
	.align		4
.L_1435:
        /*06ac*/ 	.byte	0x04, 0x36
        /*06ae*/ 	.short	(.L_1437 - .L_1436)
.L_1436:
        /*06b0*/ 	.word	0x00000008
.L_1437:


//--------------------- .nv.info._ZN7cutlass13device_kernelIN5flash11enable_sm90INS1_16FlashAttnFwdSm90INS1_25CollectiveMainloopFwdSm90ILi2EN4cute5tupleIJNS5_1CILi1EEES8_S8_EEENS6_IJNS7_ILi192EEENS7_ILi160EEENS7_ILi64EEEEEELi64ENS_12float_e4m3_tEfNS_4arch4Sm90ELb0ELb0ELb0ELb1ELb0ELb0ELb0ELb1ELb1ELb0ELb0ELb0EEENS1_21CollectiveEpilogueFwdINS6_IJSA_SC_SB_EEES9_NS_10bfloat16_tESG_Li384ELb1ELb0ELb0ELb1EEENS1_36VarlenDynamicPersistentTileSchedulerILi192ELi160ELi384ELi128ELb0ELb0ELb1ELb0ELb1ELb1EEEEEEEEEvNT_6ParamsE --------------------------
	.section	.nv.info._ZN7cutlass13device_kernelIN5flash11enable_sm90INS1_16FlashAttnFwdSm90INS1_25CollectiveMainloopFwdSm90ILi2EN4cute5tupleIJNS5_1CILi1EEES8_S8_EEENS6_IJNS7_ILi192EEENS7_ILi160EEENS7_ILi64EEEEEELi64ENS_12float_e4m3_tEfNS_4arch4Sm90ELb0ELb0ELb0ELb1ELb0ELb0ELb0ELb1ELb1ELb0ELb0ELb0EEENS1_21CollectiveEpilogueFwdINS6_IJSA_SC_SB_EEES9_NS_10bfloat16_tESG_Li384ELb1ELb0ELb0ELb1EEENS1_36VarlenDynamicPersistentTileSchedulerILi192ELi160ELi384ELi128ELb0ELb0ELb1ELb0ELb1ELb1EEEEEEEEEvNT_6ParamsE,"",@"SHT_CUDA_INFO"
	.sectionflags	@""
	.align	4


	//----- nvinfo : EIATTR_CUDA_API_VERSION
	.align		4
        /*0000*/ 	.byte	0x04, 0x37
        /*0002*/ 	.short	(.L_1439 - .L_1438)
.L_1438:
        /*0004*/ 	.word	0x00000082


	//----- nvinfo : EIATTR_KPARAM_INFO
	.align		4
.L_1439:
        /*0008*/ 	.byte	0x04, 0x17
        /*000a*/ 	.short	(.L_1441 - .L_1440)
.L_1440:
        /*000c*/ 	.word	0x00000000
        /*0010*/ 	.short	0x0000
        /*0012*/ 	.short	0x0070
        /*0014*/ 	.byte	0x00, 0xf0, 0x01, 0x28


	//----- nvinfo : EIATTR_SPARSE_MMA_MASK
	.align		4
.L_1441:
        /*0018*/ 	.byte	0x03, 0x50
        /*001a*/ 	.short	0x0000


	//----- nvinfo : EIATTR_MAXREG_COUNT
	.align		4
        /*001c*/ 	.byte	0x03, 0x1b
        /*001e*/ 	.short	0x0080


	//----- nvinfo : EIATTR_NUM_BARRIERS
	.align		4
        /*0020*/ 	.byte	0x02, 0x4c
        /*0022*/ 	.byte	0x09
	.zero		1


	//----- nvinfo : EIATTR_EXTERNS
	.align		4
        /*0024*/ 	.byte	0x04, 0x0f
        /*0026*/ 	.short	(.L_1443 - .L_1442)


	//   ....[0]....
	.align		4
.L_1442:
        /*0028*/ 	.word	index@(__assertfail)


	//----- nvinfo : EIATTR_ANNOTATIONS
	.align		4
.L_1443:
        /*002c*/ 	.byte	0x04, 0x55
        /*002e*/ 	.short	(.L_1445 - .L_1444)


	//   ....[0]....
.L_1444:
        /*0030*/ 	.word	0x00000001
        /*0034*/ 	.byte	0x70, 0x0c, 0x00, 0x00, 0x01, 0x00, 0x00, 0x00, 0x80, 0x19, 0x00, 0x00, 0x01, 0x00, 0x00, 0x00
        /*0044*/ 	.byte	0x00, 0x1a, 0x00, 0x00, 0x01, 0x00, 0x00, 0x00, 0xa0, 0x6e, 0x00, 0x00, 0x01, 0x00, 0x00, 0x00
        /*0054*/ 	.byte	0x90, 0x8a, 0x00, 0x00, 0x01, 0x00, 0x00, 0x00, 0x00, 0x8b, 0x00, 0x00, 0x01, 0x00, 0x00, 0x00
        /*0064*/ 	.byte	0x50, 0x9d, 0x00, 0x00, 0x01, 0x00, 0x00, 0x00, 0xb0, 0x9d, 0x00, 0x00, 0x01, 0x00, 0x00, 0x00
        /*0074*/ 	.byte	0x50, 0xbb, 0x00, 0x00


	//----- nvinfo : EIATTR_MERCURY_ISA_VERSION
	.align		4
.L_1445:
        /*0078*/ 	.byte	0x03, 0x5f
        /*007a*/ 	.short	0x0101


	//----- nvinfo : EIATTR_UNUSED_LOAD_BYTE_OFFSET
	.align		4
        /*007c*/ 	.byte	0x04, 0x44
        /*007e*/ 	.short	(.L_1447 - .L_1446)


	//   ....[0]....
.L_1446:
        /*0080*/ 	.word	0x00000a30
        /*0084*/ 	.word	0x0000fff0


	//   ....[1]....
        /*0088*/ 	.word	0x00006e40
        /*008c*/ 	.word	0x0000fff0


	//----- nvinfo : EIATTR_INT_WARP_WIDE_INSTR_OFFSETS
	.align		4
.L_1447:
        /*0090*/ 	.byte	0x04, 0x31
        /*0092*/ 	.short	(.L_1449 - .L_1448)


	//   ....[0]....
.L_1448:
        /*0094*/ 	.word	0x00000160


	//   ....[1]....
        /*0098*/ 	.word	0x000001a0


	//   ....[2]....
        /*009c*/ 	.word	0x00000210


	//   ....[3]....
        /*00a0*/ 	.word	0x00009b20


	//   ....[4]....
        /*00a4*/ 	.word	0x00009bb0


	//   ....[5]....
        /*00a8*/ 	.word	0x0000a2b0


	//   ....[6]....
        /*00ac*/ 	.word	0x0000b610


	//   ....[7]....
        /*00b0*/ 	.word	0x0000b6a0


	//----- nvinfo : EIATTR_COOP_GROUP_MASK_REGIDS
	.align		4
.L_1449:
        /*00b4*/ 	.byte	0x04, 0x29
        /*00b6*/ 	.short	(.L_1451 - .L_1450)


	//   ....[0]....
.L_1450:
        /*00b8*/ 	.word	0xffffffff


	//   ....[1]....
        /*00bc*/ 	.word	0xffffffff


	//   ....[2]....
        /*00c0*/ 	.word	0xffffffff


	//   ....[3]....
        /*00c4*/ 	.word	0xffffffff


	//   ....[4]....
        /*00c8*/ 	.word	0xffffffff


	//   ....[5]....
        /*00cc*/ 	.word	0xffffffff


	//   ....[6]....
        /*00d0*/ 	.word	0xffffffff


	//   ....[7]....
        /*00d4*/ 	.word	0xffffffff


	//   ....[8]....
        /*00d8*/ 	.word	0xffffffff


	//   ....[9]....
        /*00dc*/ 	.word	0xffffffff


	//   ....[10]....
        /*00e0*/ 	.word	0xffffffff


	//   ....[11]....
        /*00e4*/ 	.word	0xffffffff


	//   ....[12]....
        /*00e8*/ 	.word	0xffffffff


	//   ....[13]....
        /*00ec*/ 	.word	0xffffffff


	//   ....[14]....
        /*00f0*/ 	.word	0xffffffff


	//   ....[15]....
        /*00f4*/ 	.word	0xffffffff


	//   ....[16]....
        /*00f8*/ 	.word	0xffffffff


	//   ....[17]....
        /*00fc*/ 	.word	0xffffffff


	//   ....[18]....
        /*0100*/ 	.word	0xffffffff


	//   ....[19]....
        /*0104*/ 	.word	0xffffffff


	//   ....[20]....
        /*0108*/ 	.word	0xffffffff


	//   ....[21]....
        /*010c*/ 	.word	0xffffffff


	//   ....[22]....
        /*0110*/ 	.word	0xffffffff


	//   ....[23]....
        /*0114*/ 	.word	0xffffffff


	//   ....[24]....
        /*0118*/ 	.word	0xffffffff


	//   ....[25]....
        /*011c*/ 	.word	0xffffffff


	//   ....[26]....
        /*0120*/ 	.word	0xffffffff


	//   ....[27]....
        /*0124*/ 	.word	0xffffffff


	//   ....[28]....
        /*0128*/ 	.word	0xffffffff


	//   ....[29]....
        /*012c*/ 	.word	0xffffffff


	//   ....[30]....
        /*0130*/ 	.word	0xffffffff


	//   ....[31]....
        /*0134*/ 	.word	0xffffffff


	//   ....[32]....
        /*0138*/ 	.word	0xffffffff


	//   ....[33]....
        /*013c*/ 	.word	0xffffffff


	//   ....[34]....
        /*0140*/ 	.word	0xffffffff


	//   ....[35]....
        /*0144*/ 	.word	0xffffffff


	//   ....[36]....
        /*0148*/ 	.word	0xffffffff


	//   ....[37]....
        /*014c*/ 	.word	0xffffffff


	//   ....[38]....
        /*0150*/ 	.word	0xffffffff


	//   ....[39]....
        /*0154*/ 	.word	0xffffffff


	//   ....[40]....
        /*0158*/ 	.word	0xffffffff


	//   ....[41]....
        /*015c*/ 	.word	0xffffffff


	//   ....[42]....
        /*0160*/ 	.word	0xffffffff


	//   ....[43]....
        /*0164*/ 	.word	0xffffffff


	//   ....[44]....
        /*0168*/ 	.word	0xffffffff


	//   ....[45]....
        /*016c*/ 	.word	0xffffffff


	//   ....[46]....
        /*0170*/ 	.word	0xffffffff


	//   ....[47]....
        /*0174*/ 	.word	0xffffffff


	//   ....[48]....
        /*0178*/ 	.word	0xffffffff


	//   ....[49]....
        /*017c*/ 	.word	0xffffffff


	//   ....[50]....
        /*0180*/ 	.word	0xffffffff


	//   ....[51]....
        /*0184*/ 	.word	0xffffffff


	//   ....[52]....
        /*0188*/ 	.word	0xffffffff


	//   ....[53]....
        /*018c*/ 	.word	0xffffffff


	//   ....[54]....
        /*0190*/ 	.word	0xffffffff


	//   ....[55]....
        /*0194*/ 	.word	0xffffffff


	//   ....[56]....
        /*0198*/ 	.word	0xffffffff


	//   ....[57]....
        /*019c*/ 	.word	0xffffffff


	//   ....[58]....
        /*01a0*/ 	.word	0xffffffff


	//   ....[59]....
        /*01a4*/ 	.word	0xffffffff


	//   ....[60]....
        /*01a8*/ 	.word	0xffffffff


	//   ....[61]....
        /*01ac*/ 	.word	0xffffffff


	//   ....[62]....
        /*01b0*/ 	.word	0xffffffff


	//   ....[63]....
        /*01b4*/ 	.word	0xffffffff


	//   ....[64]....
        /*01b8*/ 	.word	0xffffffff


	//   ....[65]....
        /*01bc*/ 	.word	0xffffffff


	//   ....[66]....
        /*01c0*/ 	.word	0xffffffff


	//   ....[67]....
        /*01c4*/ 	.word	0xffffffff


	//   ....[68]....
        /*01c8*/ 	.word	0xffffffff


	//   ....[69]....
        /*01cc*/ 	.word	0xffffffff


	//   ....[70]....
        /*01d0*/ 	.word	0xffffffff


	//   ....[71]....
        /*01d4*/ 	.word	0x0500000f


	//   ....[72]....
        /*01d8*/ 	.word	0x0500000f


	//----- nvinfo : EIATTR_COOP_GROUP_INSTR_OFFSETS
	.align		4
.L_1451:
        /*01dc*/ 	.byte	0x04, 0x28
        /*01de*/ 	.short	(.L_1453 - .L_1452)


	//   ....[0]....
.L_1452:
        /*01e0*/ 	.word	0x00000060


	//   ....[1]....
        /*01e4*/ 	.word	0x00000170


	//   ....[2]....
        /*01e8*/ 	.word	0x000001c0


	//   ....[3]....
        /*01ec*/ 	.word	0x000003f0


	//   ....[4]....
        /*01f0*/ 	.word	0x00000550


	//   ....[5]....
        /*01f4*/ 	.word	0x00000670


	//   ....[6]....
        /*01f8*/ 	.word	0x000007d0


	//   ....[7]....
        /*01fc*/ 	.word	0x00001600


	//   ....[8]....
        /*0200*/ 	.word	0x00002920


	//   ....[9]....
        /*0204*/ 	.word	0x00002a20


	//   ....[10]....
        /*0208*/ 	.word	0x00002d60


	//   ....[11]....
        /*020c*/ 	.word	0x00002ee0


	//   ....[12]....
        /*0210*/ 	.word	0x00004e00


	//   ....[13]....
        /*0214*/ 	.word	0x00004e10


	//   ....[14]....
        /*0218*/ 	.word	0x00004e40


	//   ....[15]....
        /*021c*/ 	.word	0x00004e50


	//   ....[16]....
        /*0220*/ 	.word	0x00006880


	//   ....[17]....
        /*0224*/ 	.word	0x00006890


	//   ....[18]....
        /*0228*/ 	.word	0x00006930


	//   ....[19]....
        /*022c*/ 	.word	0x00006940


	//   ....[20]....
        /*0230*/ 	.word	0x00007360


	//   ....[21]....
        /*0234*/ 	.word	0x00007370


	//   ....[22]....
        /*0238*/ 	.word	0x00007380


	//   ....[23]....
        /*023c*/ 	.word	0x00007390


	//   ....[24]....
        /*0240*/ 	.word	0x000073a0


	//   ....[25]....
        /*0244*/ 	.word	0x000073b0


	//   ....[26]....
        /*0248*/ 	.word	0x000073d0


	//   ....[27]....
        /*024c*/ 	.word	0x000073e0


	//   ....[28]....
        /*0250*/ 	.word	0x000073f0


	//   ....[29]....
        /*0254*/ 	.word	0x00007420


	//   ....[30]....
        /*0258*/ 	.word	0x00007450


	//   ....[31]....
        /*025c*/ 	.word	0x00007460


	//   ....[32]....
        /*0260*/ 	.word	0x00007470


	//   ....[33]....
        /*0264*/ 	.word	0x00007480


	//   ....[34]....
        /*0268*/ 	.word	0x000074b0


	//   ....[35]....
        /*026c*/ 	.word	0x000074e0


	//   ....[36]....
        /*0270*/ 	.word	0x00008ab0


	//   ....[37]....
        /*0274*/ 	.word	0x00008cb0


	//   ....[38]....
        /*0278*/ 	.word	0x00008ce0


	//   ....[39]....
        /*027c*/ 	.word	0x00008d10


	//   ....[40]....
        /*0280*/ 	.word	0x00008d40


	//   ....[41]....
        /*0284*/ 	.word	0x00008d70


	//   ....[42]....
        /*0288*/ 	.word	0x00008db0


	//   ....[43]....
        /*028c*/ 	.word	0x00008f30


	//   ....[44]....
        /*0290*/ 	.word	0x00008f60


	//   ....[45]....
        /*0294*/ 	.word	0x00008f90


	//   ....[46]....
        /*0298*/ 	.word	0x00008fc0


	//   ....[47]....
        /*029c*/ 	.word	0x00008ff0


	//   ....[48]....
        /*02a0*/ 	.word	0x00009030


	//   ....[49]....
        /*02a4*/ 	.word	0x000090b0


	//   ....[50]....
        /*02a8*/ 	.word	0x000090f0


	//   ....[51]....
        /*02ac*/ 	.word	0x00009180


	//   ....[52]....
        /*02b0*/ 	.word	0x0000a3d0


	//   ....[53]....
        /*02b4*/ 	.word	0x0000bcf0


	//   ....[54]....
        /*02b8*/ 	.word	0x0000bd20


	//   ....[55]....
        /*02bc*/ 	.word	0x0000bd50


	//   ....[56]....
        /*02c0*/ 	.word	0x0000bd60


	//   ....[57]....
        /*02c4*/ 	.word	0x0000bd90


	//   ....[58]....
        /*02c8*/ 	.word	0x0000bda0


	//   ....[59]....
        /*02cc*/ 	.word	0x0000bdd0


	//   ....[60]....
        /*02d0*/ 	.word	0x0000be10


	//   ....[61]....
        /*02d4*/ 	.word	0x0000bf30


	//   ....[62]....
        /*02d8*/ 	.word	0x0000bf60


	//   ....[63]....
        /*02dc*/ 	.word	0x0000bf90


	//   ....[64]....
        /*02e0*/ 	.word	0x0000bfc0


	//   ....[65]....
        /*02e4*/ 	.word	0x0000bff0


	//   ....[66]....
        /*02e8*/ 	.word	0x0000c030


	//   ....[67]....
        /*02ec*/ 	.word	0x0000c0c0


	//   ....[68]....
        /*02f0*/ 	.word	0x0000c100


	//   ....[69]....
        /*02f4*/ 	.word	0x0000c1a0


	//   ....[70]....
        /*02f8*/ 	.word	0x0000c5a0


	//   ....[71]....
        /*02fc*/ 	.word	0x0000ca80


	//   ....[72]....
        /*0300*/ 	.word	0x0000cef0


	//----- nvinfo : EIATTR_REG_RECONFIG
	.align		4
.L_1453:
        /*0304*/ 	.byte	0x01, 0x54
	.zero		2


	//----- nvinfo : EIATTR_SYSCALL_OFFSETS
	.align		4
        /*0308*/ 	.byte	0x04, 0x46
        /*030a*/ 	.short	(.L_1455 - .L_1454)


	//   ....[0]....
.L_1454:
        /*030c*/ 	.word	0x00001810


	//   ....[1]....
        /*0310*/ 	.word	0x00009d40


	//   ....[2]....
        /*0314*/ 	.word	0x00009ec0


	//   ....[3]....
        /*0318*/ 	.word	0x0000a000


	//   ....[4]....
        /*031c*/ 	.word	0x0000a120


	//----- nvinfo : EIATTR_MBARRIER_INSTR_OFFSETS
	.align		4
.L_1455:
        /*0320*/ 	.byte	0x04, 0x39
        /*0322*/ 	.short	(.L_1457 - .L_1456)


	//   ....[0]....
.L_1456:
        /*0324*/ 	.word	0x000002a0
        /*0328*/ 	.word	0x000000ff
        /*032c*/ 	.word	0x00013200
        /*0330*/ 	.short	0x0100
        /*0332*/ 	.byte	0x08
	.zero		1


	//   ....[1]....
        /*0334*/ 	.word	0x000002b0
        /*0338*/ 	.word	0x000000ff
        /*033c*/ 	.word	0x00013220
        /*0340*/ 	.short	0x0100
        /*0342*/ 	.byte	0x08
	.zero		1


	//   ....[2]....
        /*0344*/ 	.word	0x000003a0
        /*0348*/ 	.word	0x000000ff
        /*034c*/ 	.word	0x00013230
        /*0350*/ 	.short	0x0100
        /*0352*/ 	.byte	0x08
	.zero		1


	//   ....[3]....
        /*0354*/ 	.word	0x000003b0
        /*0358*/ 	.word	0x000000ff
        /*035c*/ 	.word	0x00013240
        /*0360*/ 	.short	0x0100
        /*0362*/ 	.byte	0x08
	.zero		1


	//   ....[4]....
        /*0364*/ 	.word	0x000003c0
        /*0368*/ 	.word	0x000000ff
        /*036c*/ 	.word	0x00013238
        /*0370*/ 	.short	0x0100
        /*0372*/ 	.byte	0x08
	.zero		1


	//   ....[5]....
        /*0374*/ 	.word	0x000003d0
        /*0378*/ 	.word	0x000000ff
        /*037c*/ 	.word	0x00013248
        /*0380*/ 	.short	0x0100
        /*0382*/ 	.byte	0x08
	.zero		1


	//   ....[6]....
        /*0384*/ 	.word	0x00000500
        /*0388*/ 	.word	0x000000ff
        /*038c*/ 	.word	0x00013250
        /*0390*/ 	.short	0x0100
        /*0392*/ 	.byte	0x08
	.zero		1


	//   ....[7]....
        /*0394*/ 	.word	0x00000510
        /*0398*/ 	.word	0x000000ff
        /*039c*/ 	.word	0x00013260
        /*03a0*/ 	.short	0x0100
        /*03a2*/ 	.byte	0x08
	.zero		1


	//   ....[8]....
        /*03a4*/ 	.word	0x00000520
        /*03a8*/ 	.word	0x000000ff
        /*03ac*/ 	.word	0x00013258
        /*03b0*/ 	.short	0x0100
        /*03b2*/ 	.byte	0x08
	.zero		1


	//   ....[9]....
        /*03b4*/ 	.word	0x00000530
        /*03b8*/ 	.word	0x000000ff
        /*03bc*/ 	.word	0x00013268
        /*03c0*/ 	.short	0x0100
        /*03c2*/ 	.byte	0x08
	.zero		1


	//   ....[10]....
        /*03c4*/ 	.word	0x00000620
        /*03c8*/ 	.word	0x000000ff
        /*03cc*/ 	.word	0x00013270
        /*03d0*/ 	.short	0x0100
        /*03d2*/ 	.byte	0x06
	.zero		1


	//   ....[11]....
        /*03d4*/ 	.word	0x00000630
        /*03d8*/ 	.word	0x000000ff
        /*03dc*/ 	.word	0x00013280
        /*03e0*/ 	.short	0x0100
        /*03e2*/ 	.byte	0x06
	.zero		1


	//   ....[12]....
        /*03e4*/ 	.word	0x00000640
        /*03e8*/ 	.word	0x000000ff
        /*03ec*/ 	.word	0x00013278
        /*03f0*/ 	.short	0x0100
        /*03f2*/ 	.byte	0x06
	.zero		1


	//   ....[13]....
        /*03f4*/ 	.word	0x00000650
        /*03f8*/ 	.word	0x000000ff
        /*03fc*/ 	.word	0x00013288
        /*0400*/ 	.short	0x0100
        /*0402*/ 	.byte	0x06
	.zero		1


	//   ....[14]....
        /*0404*/ 	.word	0x00000780
        /*0408*/ 	.word	0x000000ff
        /*040c*/ 	.word	0x00013290
        /*0410*/ 	.short	0x0100
        /*0412*/ 	.byte	0x08
	.zero		1


	//   ....[15]....
        /*0414*/ 	.word	0x00000790
        /*0418*/ 	.word	0x000000ff
        /*041c*/ 	.word	0x000132a0
        /*0420*/ 	.short	0x0100
        /*0422*/ 	.byte	0x08
	.zero		1


	//   ....[16]....
        /*0424*/ 	.word	0x000007a0
        /*0428*/ 	.word	0x000000ff
        /*042c*/ 	.word	0x00013298
        /*0430*/ 	.short	0x0100
        /*0432*/ 	.byte	0x08
	.zero		1


	//   ....[17]....
        /*0434*/ 	.word	0x000007b0
        /*0438*/ 	.word	0x000000ff
        /*043c*/ 	.word	0x000132a8
        /*0440*/ 	.short	0x0100
        /*0442*/ 	.byte	0x08
	.zero		1


	//   ....[18]....
        /*0444*/ 	.word	0x000008e0
        /*0448*/ 	.word	0x000000ff
        /*044c*/ 	.word	0x000132b0
        /*0450*/ 	.short	0x0100
        /*0452*/ 	.byte	0x08
	.zero		1


	//   ....[19]....
        /*0454*/ 	.word	0x000008f0
        /*0458*/ 	.word	0x000000ff
        /*045c*/ 	.word	0x000132c0
        /*0460*/ 	.short	0x0100
        /*0462*/ 	.byte	0x08
	.zero		1


	//   ....[20]....
        /*0464*/ 	.word	0x00000900
        /*0468*/ 	.word	0x000000ff
        /*046c*/ 	.word	0x000132b8
        /*0470*/ 	.short	0x0100
        /*0472*/ 	.byte	0x08
	.zero		1


	//   ....[21]....
        /*0474*/ 	.word	0x00000910
        /*0478*/ 	.word	0x000000ff
        /*047c*/ 	.word	0x000132c8
        /*0480*/ 	.short	0x0100
        /*0482*/ 	.byte	0x08
	.zero		1


	//   ....[22]....
        /*0484*/ 	.word	0x000018c0
        /*0488*/ 	.word	0x00000000
        /*048c*/ 	.word	0x00013200
        /*0490*/ 	.short	0x010a
        /*0492*/ 	.byte	0x3f
	.zero		1


	//   ....[23]....
        /*0494*/ 	.word	0x00001950
        /*0498*/ 	.word	0x00000005
        /*049c*/ 	.word	0x00013230
        /*04a0*/ 	.short	0x010a
        /*04a2*/ 	.byte	0x3f
	.zero		1


	//   ....[24]....
        /*04a4*/ 	.word	0x00001a20
        /*04a8*/ 	.word	0x00000005
        /*04ac*/ 	.word	0x00013230
        /*04b0*/ 	.short	0x010a
        /*04b2*/ 	.byte	0x3f
	.zero		1


	//   ....[25]....
        /*04b4*/ 	.word	0x00003340
        /*04b8*/ 	.word	0x0000003a
        /*04bc*/ 	.word	0x00000000
        /*04c0*/ 	.short	0x0101
        /*04c2*/ 	.byte	0x3f
	.zero		1


	//   ....[26]....
        /*04c4*/ 	.word	0x00004290
        /*04c8*/ 	.word	0x00000005
        /*04cc*/ 	.word	0x00013230
        /*04d0*/ 	.short	0x010a
        /*04d2*/ 	.byte	0x3f
	.zero		1


	//   ....[27]....
        /*04d4*/ 	.word	0x000042d0
        /*04d8*/ 	.word	0x00000005
        /*04dc*/ 	.word	0x00013230
        /*04e0*/ 	.short	0x010a
        /*04e2*/ 	.byte	0x3f
	.zero		1


	//   ....[28]....
        /*04e4*/ 	.word	0x00004730
        /*04e8*/ 	.word	0x000000ff
        /*04ec*/ 	.word	0x00013250
        /*04f0*/ 	.short	0x010a
        /*04f2*/ 	.byte	0x09
	.zero		1


	//   ....[29]....
        /*04f4*/ 	.word	0x00004770
        /*04f8*/ 	.word	0x000000ff
        /*04fc*/ 	.word	0x00013250
        /*0500*/ 	.short	0x010a
        /*0502*/ 	.byte	0x09
	.zero		1


	//   ....[30]....
        /*0504*/ 	.word	0x00005d10
        /*0508*/ 	.word	0x00000006
        /*050c*/ 	.word	0x00000000
        /*0510*/ 	.short	0x0101
        /*0512*/ 	.byte	0x3f
	.zero		1


	//   ....[31]....
        /*0514*/ 	.word	0x000060a0
        /*0518*/ 	.word	0x000000ff
        /*051c*/ 	.word	0x00000000
        /*0520*/ 	.short	0x0101
        /*0522*/ 	.byte	0x06
	.zero		1


	//   ....[32]....
        /*0524*/ 	.word	0x000064e0
        /*0528*/ 	.word	0x00000014
        /*052c*/ 	.word	0x00013250
        /*0530*/ 	.short	0x010a
        /*0532*/ 	.byte	0x3f
	.zero		1


	//   ....[33]....
        /*0534*/ 	.word	0x00006530
        /*0538*/ 	.word	0x00000014
        /*053c*/ 	.word	0x00013250
        /*0540*/ 	.short	0x010a
        /*0542*/ 	.byte	0x3f
	.zero		1


	//   ....[34]....
        /*0544*/ 	.word	0x00006be0
        /*0548*/ 	.word	0x00000005
        /*054c*/ 	.word	0x00000000
        /*0550*/ 	.short	0x0101
        /*0552*/ 	.byte	0x3f
	.zero		1


	//   ....[35]....
        /*0554*/ 	.word	0x00007cb0
        /*0558*/ 	.word	0x00000002
        /*055c*/ 	.word	0x00000000
        /*0560*/ 	.short	0x0101
        /*0562*/ 	.byte	0x3f
	.zero		1


	//   ....[36]....
        /*0564*/ 	.word	0x0000a5f0
        /*0568*/ 	.word	0x00000005
        /*056c*/ 	.word	0x00013280
        /*0570*/ 	.short	0x010a
        /*0572*/ 	.byte	0x3f
	.zero		1


	//   ....[37]....
        /*0574*/ 	.word	0x0000a780
        /*0578*/ 	.word	0x00000005
        /*057c*/ 	.word	0x00013240
        /*0580*/ 	.short	0x010a
        /*0582*/ 	.byte	0x3f
	.zero		1


	//   ....[38]....
        /*0584*/ 	.word	0x0000aa50
        /*0588*/ 	.word	0x000000ff
        /*058c*/ 	.word	0x00013220
        /*0590*/ 	.short	0x010a
        /*0592*/ 	.byte	0x29
	.zero		1


	//   ....[39]....
        /*0594*/ 	.word	0x0000ad00
        /*0598*/ 	.word	0x00000009
        /*059c*/ 	.word	0x00013280
        /*05a0*/ 	.short	0x010a
        /*05a2*/ 	.byte	0x3f
	.zero		1


	//   ....[40]....
        /*05a4*/ 	.word	0x0000af60
        /*05a8*/ 	.word	0x00000009
        /*05ac*/ 	.word	0x00013240
        /*05b0*/ 	.short	0x010a
        /*05b2*/ 	.byte	0x3f
	.zero		1


	//   ....[41]....
        /*05b4*/ 	.word	0x0000b210
        /*05b8*/ 	.word	0x0000000c
        /*05bc*/ 	.word	0x00013270
        /*05c0*/ 	.short	0x010a
        /*05c2*/ 	.byte	0x3f
	.zero		1


	//   ....[42]....
        /*05c4*/ 	.word	0x0000b280
        /*05c8*/ 	.word	0x0000000c
        /*05cc*/ 	.word	0x00013260
        /*05d0*/ 	.short	0x010a
        /*05d2*/ 	.byte	0x3f
	.zero		1


	//   ....[43]....
        /*05d4*/ 	.word	0x0000b540
        /*05d8*/ 	.word	0x0000000c
        /*05dc*/ 	.word	0x00013250
        /*05e0*/ 	.short	0x0101
        /*05e2*/ 	.byte	0x3f
	.zero		1


	//   ....[44]....
        /*05e4*/ 	.word	0x0000b5b0
        /*05e8*/ 	.word	0x00000003
        /*05ec*/ 	.word	0x00000000
        /*05f0*/ 	.short	0x0101
        /*05f2*/ 	.byte	0x3f
	.zero		1


	//   ....[45]....
        /*05f4*/ 	.word	0x0000b770
        /*05f8*/ 	.word	0x00000002
        /*05fc*/ 	.word	0x00013270
        /*0600*/ 	.short	0x010a
        /*0602*/ 	.byte	0x3f
	.zero		1


	//   ....[46]....
        /*0604*/ 	.word	0x0000b7e0
        /*0608*/ 	.word	0x00000002
        /*060c*/ 	.word	0x00013260
        /*0610*/ 	.short	0x010a
        /*0612*/ 	.byte	0x3f
	.zero		1


	//   ....[47]....
        /*0614*/ 	.word	0x0000baa0
        /*0618*/ 	.word	0x00000002
        /*061c*/ 	.word	0x00013250
        /*0620*/ 	.short	0x0101
        /*0622*/ 	.byte	0x3f
	.zero		1


	//   ....[48]....
        /*0624*/ 	.word	0x0000bb10
        /*0628*/ 	.word	0x00000000
        /*062c*/ 	.word	0x00000000
        /*0630*/ 	.short	0x0101
        /*0632*/ 	.byte	0x3f
	.zero		1


	//   ....[49]....
        /*0634*/ 	.word	0x0000c520
        /*0638*/ 	.word	0x00000007
        /*063c*/ 	.word	0x00013220
        /*0640*/ 	.short	0x010a
        /*0642*/ 	.byte	0x3f
	.zero		1


	//   ....[50]....
        /*0644*/ 	.word	0x0000c6c0
        /*0648*/ 	.word	0x00000005
        /*064c*/ 	.word	0x00000000
        /*0650*/ 	.short	0x010a
        /*0652*/ 	.byte	0x3f
	.zero		1


	//   ....[51]....
        /*0654*/ 	.word	0x0000c730
        /*0658*/ 	.word	0x00000003
        /*065c*/ 	.word	0x00000000
        /*0660*/ 	.short	0x010a
        /*0662*/ 	.byte	0x3f
	.zero		1


	//   ....[52]....
        /*0664*/ 	.word	0x0000c780
        /*0668*/ 	.word	0x00000003
        /*066c*/ 	.word	0x00013260
        /*0670*/ 	.short	0x010a
        /*0672*/ 	.byte	0x3f
	.zero		1


	//   ....[53]....
        /*0674*/ 	.word	0x0000c7d0
        /*0678*/ 	.word	0x00000005
        /*067c*/ 	.word	0x00013260
        /*0680*/ 	.short	0x010a
        /*0682*/ 	.byte	0x3f
	.zero		1


	//   ....[54]....
        /*0684*/ 	.word	0x0000c810
        /*0688*/ 	.word	0x00000003
        /*068c*/ 	.word	0x00013280
        /*0690*/ 	.short	0x010a
        /*0692*/ 	.byte	0x3f
	.zero		1


	//   ....[55]....
        /*0694*/ 	.word	0x0000c830
        /*0698*/ 	.word	0x00000005
        /*069c*/ 	.word	0x00013280
        /*06a0*/ 	.short	0x010a
        /*06a2*/ 	.byte	0x3f
	.zero		1


	//   ....[56]....
        /*06a4*/ 	.word	0x0000c890
        /*06a8*/ 	.word	0x00000000
        /*06ac*/ 	.word	0x00013200
        /*06b0*/ 	.short	0x010a
        /*06b2*/ 	.byte	0x3f
	.zero		1


	//   ....[57]....
        /*06b4*/ 	.word	0x0000c8e0
        /*06b8*/ 	.word	0x00000005
        /*06bc*/ 	.word	0x00013230
        /*06c0*/ 	.short	0x010a
        /*06c2*/ 	.byte	0x3f
	.zero		1


	//   ....[58]....
        /*06c4*/ 	.word	0x0000c930
        /*06c8*/ 	.word	0x00000005
        /*06cc*/ 	.word	0x00013230
        /*06d0*/ 	.short	0x010a
        /*06d2*/ 	.byte	0x3f
	.zero		1


	//   ....[59]....
        /*06d4*/ 	.word	0x0000c990
        /*06d8*/ 	.word	0x0000000d
        /*06dc*/ 	.word	0x00013250
        /*06e0*/ 	.short	0x010a
        /*06e2*/ 	.byte	0x3f
	.zero		1


	//   ....[60]....
        /*06e4*/ 	.word	0x0000c9e0
        /*06e8*/ 	.word	0x00000014
        /*06ec*/ 	.word	0x00013250
        /*06f0*/ 	.short	0x010a
        /*06f2*/ 	.byte	0x3f
	.zero		1


	//   ....[61]....
        /*06f4*/ 	.word	0x0000cb30
        /*06f8*/ 	.word	0x00000005
        /*06fc*/ 	.word	0x00013280
        /*0700*/ 	.short	0x010a
        /*0702*/ 	.byte	0x3f
	.zero		1


	//   ....[62]....
        /*0704*/ 	.word	0x0000cb80
        /*0708*/ 	.word	0x00000005
        /*070c*/ 	.word	0x00013240
        /*0710*/ 	.short	0x010a
        /*0712*/ 	.byte	0x3f
	.zero		1


	//   ....[63]....
        /*0714*/ 	.word	0x0000cbe0
        /*0718*/ 	.word	0x00000003
        /*071c*/ 	.word	0x00013220
        /*0720*/ 	.short	0x010a
        /*0722*/ 	.byte	0x3f
	.zero		1


	//   ....[64]....
        /*0724*/ 	.word	0x0000cc30
        /*0728*/ 	.word	0x00000009
        /*072c*/ 	.word	0x00013280
        /*0730*/ 	.short	0x010a
        /*0732*/ 	.byte	0x3f
	.zero		1


	//   ....[65]....
        /*0734*/ 	.word	0x0000cc80
        /*0738*/ 	.word	0x00000009
        /*073c*/ 	.word	0x00013240
        /*0740*/ 	.short	0x010a
        /*0742*/ 	.byte	0x3f
	.zero		1


	//   ....[66]....
        /*0744*/ 	.word	0x0000ccd0
        /*0748*/ 	.word	0x0000000c
        /*074c*/ 	.word	0x00013270
        /*0750*/ 	.short	0x010a
        /*0752*/ 	.byte	0x3f
	.zero		1


	//   ....[67]....
        /*0754*/ 	.word	0x0000cd20
        /*0758*/ 	.word	0x0000000c
        /*075c*/ 	.word	0x00013260
        /*0760*/ 	.short	0x010a
        /*0762*/ 	.byte	0x3f
	.zero		1


	//   ....[68]....
        /*0764*/ 	.word	0x0000cd70
        /*0768*/ 	.word	0x00000002
        /*076c*/ 	.word	0x00013270
        /*0770*/ 	.short	0x010a
        /*0772*/ 	.byte	0x3f
	.zero		1


	//   ....[69]....
        /*0774*/ 	.word	0x0000cdc0
        /*0778*/ 	.word	0x00000002
        /*077c*/ 	.word	0x00013260
        /*0780*/ 	.short	0x010a
        /*0782*/ 	.byte	0x3f
	.zero		1


	//   ....[70]....
        /*0784*/ 	.word	0x0000ce10
        /*0788*/ 	.word	0x00000007
        /*078c*/ 	.word	0x00013220
        /*0790*/ 	.short	0x010a
        /*0792*/ 	.byte	0x3f
	.zero		1


	//   ....[71]....
        /*0794*/ 	.word	0x0000cfb0
        /*0798*/ 	.word	0x00000005
        /*079c*/ 	.word	0x00000000
        /*07a0*/ 	.short	0x010a
        /*07a2*/ 	.byte	0x3f
	.zero		1


	//   ....[72]....
        /*07a4*/ 	.word	0x0000d000
        /*07a8*/ 	.word	0x00000003
        /*07ac*/ 	.word	0x00000000
        /*07b0*/ 	.short	0x010a
        /*07b2*/ 	.byte	0x3f
	.zero		1


	//   ....[73]....
        /*07b4*/ 	.word	0x0000d050
        /*07b8*/ 	.word	0x00000003
        /*07bc*/ 	.word	0x00013260
        /*07c0*/ 	.short	0x010a
        /*07c2*/ 	.byte	0x3f
	.zero		1


	//   ....[74]....
        /*07c4*/ 	.word	0x0000d0a0
        /*07c8*/ 	.word	0x00000005
        /*07cc*/ 	.word	0x00013260
        /*07d0*/ 	.short	0x010a
        /*07d2*/ 	.byte	0x3f
	.zero		1


	//   ....[75]....
        /*07d4*/ 	.word	0x0000d0f0
        /*07d8*/ 	.word	0x00000003
        /*07dc*/ 	.word	0x00013280
        /*07e0*/ 	.short	0x010a
        /*07e2*/ 	.byte	0x3f
	.zero		1


	//----- nvinfo : EIATTR_NUM_MBARRIERS
	.align		4
.L_1457:
        /*07e4*/ 	.byte	0x03, 0x38
        /*07e6*/ 	.short	0x0016


	//----- nvinfo : EIATTR_EXIT_INSTR_OFFSETS
	.align		4
        /*07e8*/ 	.byte	0x04, 0x1c
        /*07ea*/ 	.short	(.L_1459 - .L_1458)


	//   ....[0]....
.L_1458:
        /*07ec*/ 	.word	0x00000a70


	//   ....[1]....
        /*07f0*/ 	.word	0x00008a60


	//   ....[2]....
        /*07f4*/ 	.word	0x0000c880


	//----- nvinfo : EIATTR_MAX_THREADS
	.align		4
.L_1459:
        /*07f8*/ 	.byte	0x04, 0x05
        /*07fa*/ 	.short	(.L_1461 - .L_1460)
.L_1460:
        /*07fc*/ 	.word	0x00000200
        /*0800*/ 	.word	0x00000001
        /*0804*/ 	.word	0x00000001


	//----- nvinfo : EIATTR_CRS_STACK_SIZE
	.align		4
.L_1461:
        /*0808*/ 	.byte	0x04, 0x1e
        /*080a*/ 	.short	(.L_1463 - .L_1462)
.L_1462:
        /*080c*/ 	.word	0x00000000


	//----- nvinfo : EIATTR_CBANK_PARAM_SIZE
	.align		4
.L_1463:
        /*0810*/ 	.byte	0x03, 0x19
        /*0812*/ 	.short	0x0a70


	//----- nvinfo : EIATTR_PARAM_CBANK
	.align		4
        /*0814*/ 	.byte	0x04, 0x0a
        /*0816*/ 	.short	(.L_1465 - .L_1464)
	.align		4
.L_1464:
        /*0818*/ 	.word	index@(.nv.constant0._ZN7cutlass13device_kernelIN5flash11enable_sm90INS1_16FlashAttnFwdSm90INS1_25CollectiveMainloopFwdSm90ILi2EN4cute5tupleIJNS5_1CILi1EEES8_S8_EEENS6_IJNS7_ILi192EEENS7_ILi160EEENS7_ILi64EEEEEELi64ENS_12float_e4m3_tEfNS_4arch4Sm90ELb0ELb0ELb0ELb1ELb0ELb0ELb0ELb1ELb1ELb0ELb0ELb0EEENS1_21CollectiveEpilogueFwdINS6_IJSA_SC_SB_EEES9_NS_10bfloat16_tESG_Li384ELb1ELb0ELb0ELb1EEENS1_36VarlenDynamicPersistentTileSchedulerILi192ELi160ELi384ELi128ELb0ELb0ELb1ELb0ELb1ELb1EEEEEEEEEvNT_6ParamsE)
        /*081c*/ 	.short	0x0210
        /*081e*/ 	.short	0x0a70


	//----- nvinfo : EIATTR_SW_WAR
	.align		4
.L_1465:
        /*0820*/ 	.byte	0x04, 0x36
        /*0822*/ 	.short	(.L_1467 - .L_1466)
.L_1466:
        /*0824*/ 	.word	0x00000008
.L_1467:


//--------------------- .nv.info._ZN7cutlass13device_kernelIN5flash11enable_sm90INS1_16FlashAttnFwdSm90INS1_25CollectiveMainloopFwdSm90ILi2EN4cute5tupleIJNS5_1CILi1EEES8_S8_EEENS6_IJNS7_ILi192EEENS7_ILi160EEENS7_ILi64EEEEEELi64ENS_12float_e4m3_tEfNS_4arch4Sm90ELb0ELb0ELb0ELb1ELb0ELb1ELb0ELb1ELb1ELb0ELb0ELb0EEENS1_21CollectiveEpilogueFwdINS6_IJSA_SC_SB_EEES9_NS_10bfloat16_tESG_Li384ELb1ELb0ELb0ELb1EEENS1_36VarlenDynamicPersistentTileSchedulerILi192ELi160ELi384ELi128ELb0ELb0ELb1ELb0ELb1ELb1EEEEEEEEEvNT_6ParamsE --------------------------
	.section	.nv.info._ZN7cutlass13device_kernelIN5flash11enable_sm90INS1_16FlashAttnFwdSm90INS1_25CollectiveMainloopFwdSm90ILi2EN4cute5tupleIJNS5_1CILi1EEES8_S8_EEENS6_IJNS7_ILi192EEENS7_ILi160EEENS7_ILi64EEEEEELi64ENS_12float_e4m3_tEfNS_4arch4Sm90ELb0ELb0ELb0ELb1ELb0ELb1ELb0ELb1ELb1ELb0ELb0ELb0EEENS1_21CollectiveEpilogueFwdINS6_IJSA_SC_SB_EEES9_NS_10bfloat16_tESG_Li384ELb1ELb0ELb0ELb1EEENS1_36VarlenDynamicPersistentTileSchedulerILi192ELi160ELi384ELi128ELb0ELb0ELb1ELb0ELb1ELb1EEEEEEEEEvNT_6ParamsE,"",@"SHT_CUDA_INFO"
	.sectionflags	@""
	.align	4


	//----- nvinfo : EIATTR_CUDA_API_VERSION
	.align		4
        /*0000*/ 	.byte	0x04, 0x37
        /*0002*/ 	.short	(.L_1469 - .L_1468)
.L_1468:
        /*0004*/ 	.word	0x00000082


	//----- nvinfo : EIATTR_KPARAM_INFO
	.align		4
.L_1469:
        /*0008*/ 	.byte	0x04, 0x17
        /*000a*/ 	.short	(.L_1471 - .L_1470)
.L_1470:
        /*000c*/ 	.word	0x00000000
        /*0010*/ 	.short	0x0000
        /*0012*/ 	.short	0x0070
        /*0014*/ 	.byte	0x00, 0xf0, 0x01, 0x28


	//----- nvinfo : EIATTR_SPARSE_MMA_MASK
	.align		4
.L_1471:
        /*0018*/ 	.byte	0x03, 0x50
        /*001a*/ 	.short	0x0000


	//----- nvinfo : EIATTR_MAXREG_COUNT
	.align		4
        /*001c*/ 	.byte	0x03, 0x1b
        /*001e*/ 	.short	0x0080


	//----- nvinfo : EIATTR_NUM_BARRIERS
	.align		4
        /*0020*/ 	.byte	0x02, 0x4c
        /*0022*/ 	.byte	0x10
	.zero		1


	//----- nvinfo : EIATTR_EXTERNS
	.align		4
        /*0024*/ 	.byte	0x04, 0x0f
        /*0026*/ 	.short	(.L_1473 - .L_1472)


	//   ....[0]....
	.align		4
.L_1472:
        /*0028*/ 	.word	index@(__assertfail)


	//----- nvinfo : EIATTR_ANNOTATIONS
	.align		4
.L_1473:
        /*002c*/ 	.byte	0x04, 0x55
        /*002e*/ 	.short	(.L_1475 - .L_1474)


	//   ....[0]....
.L_1474:
        /* <DEDUP_REMOVED lines=53> */


	//----- nvinfo : EIATTR_MERCURY_ISA_VERSION
	.align		4
.L_1475:
        /*0368*/ 	.byte	0x03, 0x5f
        /*036a*/ 	.short	0x0101


	//----- nvinfo : EIATTR_UNUSED_LOAD_BYTE_OFFSET
	.align		4
        /*036c*/ 	.byte	0x04, 0x44
        /*036e*/ 	.short	(.L_1477 - .L_1476)


	//   ....[0]....
.L_1476:
        /*0370*/ 	.word	0x00000ad0
        /*0374*/ 	.word	0x0000fff0


	//   ....[1]....
        /*0378*/ 	.word	0x0000d630
        /*037c*/ 	.word	0x0000fff0


	//----- nvinfo : EIATTR_INT_WARP_WIDE_INSTR_OFFSETS
	.align		4
.L_1477:
        /*0380*/ 	.byte	0x04, 0x31
        /*0382*/ 	.short	(.L_1479 - .L_1478)


	//   ....[0]....
.L_1478:
        /*0384*/ 	.word	0x000001c0


	//   ....[1]....
        /*0388*/ 	.word	0x00000200


	//   ....[2]....
        /*038c*/ 	.word	0x00000270


	//   ....[3]....
        /*0390*/ 	.word	0x00011100


	//   ....[4]....
        /*0394*/ 	.word	0x00011190


	//   ....[5]....
        /*0398*/ 	.word	0x00011820


	//   ....[6]....
        /*039c*/ 	.word	0x00011860


	//   ....[7]....
        /*03a0*/ 	.word	0x00012e40


	//   ....[8]....
        /*03a4*/ 	.word	0x00012ed0


	//----- nvinfo : EIATTR_COOP_GROUP_MASK_REGIDS
	.align		4
.L_1479:
        /*03a8*/ 	.byte	0x04, 0x29
        /*03aa*/ 	.short	(.L_1481 - .L_1480)


	//   ....[0]....
.L_1480:
        /*03ac*/ 	.word	0xffffffff


	//   ....[1]....
        /*03b0*/ 	.word	0xffffffff


	//   ....[2]....
        /*03b4*/ 	.word	0xffffffff


	//   ....[3]....
        /*03b8*/ 	.word	0xffffffff


	//   ....[4]....
        /*03bc*/ 	.word	0xffffffff


	//   ....[5]....
        /*03c0*/ 	.word	0xffffffff


	//   ....[6]....
        /*03c4*/ 	.word	0xffffffff


	//   ....[7]....
        /*03c8*/ 	.word	0xffffffff


	//   ....[8]....
        /*03cc*/ 	.word	0xffffffff


	//   ....[9]....
        /*03d0*/ 	.word	0xffffffff


	//   ....[10]....
        /*03d4*/ 	.word	0xffffffff


	//   ....[11]....
        /*03d8*/ 	.word	0xffffffff


	//   ....[12]....
        /*03dc*/ 	.word	0xffffffff


	//   ....[13]....
        /*03e0*/ 	.word	0xffffffff


	//   ....[14]....
        /*03e4*/ 	.word	0xffffffff


	//   ....[15]....
        /*03e8*/ 	.word	0xffffffff


	//   ....[16]....
        /*03ec*/ 	.word	0xffffffff


	//   ....[17]....
        /*03f0*/ 	.word	0xffffffff


	//   ....[18]....
        /*03f4*/ 	.word	0xffffffff


	//   ....[19]....
        /*03f8*/ 	.word	0xffffffff


	//   ....[20]....
        /*03fc*/ 	.word	0xffffffff


	//   ....[21]....
        /*0400*/ 	.word	0xffffffff


	//   ....[22]....
        /*0404*/ 	.word	0xffffffff


	//   ....[23]....
        /*0408*/ 	.word	0xffffffff


	//   ....[24]....
        /*040c*/ 	.word	0xffffffff


	//   ....[25]....
        /*0410*/ 	.word	0xffffffff


	//   ....[26]....
        /*0414*/ 	.word	0xffffffff


	//   ....[27]....
        /*0418*/ 	.word	0xffffffff


	//   ....[28]....
        /*041c*/ 	.word	0xffffffff


	//   ....[29]....
        /*0420*/ 	.word	0xffffffff


	//   ....[30]....
        /*0424*/ 	.word	0xffffffff


	//   ....[31]....
        /*0428*/ 	.word	0xffffffff


	//   ....[32]....
        /*042c*/ 	.word	0xffffffff


	//   ....[33]....
        /*0430*/ 	.word	0xffffffff


	//   ....[34]....
        /*0434*/ 	.word	0xffffffff


	//   ....[35]....
        /*0438*/ 	.word	0xffffffff


	//   ....[36]....
        /*043c*/ 	.word	0xffffffff


	//   ....[37]....
        /*0440*/ 	.word	0xffffffff


	//   ....[38]....
        /*0444*/ 	.word	0xffffffff


	//   ....[39]....
        /*0448*/ 	.word	0xffffffff


	//   ....[40]....
        /*044c*/ 	.word	0xffffffff


	//   ....[41]....
        /*0450*/ 	.word	0xffffffff


	//   ....[42]....
        /*0454*/ 	.word	0xffffffff


	//   ....[43]....
        /*0458*/ 	.word	0xffffffff


	//   ....[44]....
        /*045c*/ 	.word	0xffffffff


	//   ....[45]....
        /*0460*/ 	.word	0xffffffff


	//   ....[46]....
        /*0464*/ 	.word	0xffffffff


	//   ....[47]....
        /*0468*/ 	.word	0xffffffff


	//   ....[48]....
        /*046c*/ 	.word	0xffffffff


	//   ....[49]....
        /*0470*/ 	.word	0xffffffff


	//   ....[50]....
        /*0474*/ 	.word	0xffffffff


	//   ....[51]....
        /*0478*/ 	.word	0xffffffff


	//   ....[52]....
        /*047c*/ 	.word	0xffffffff


	//   ....[53]....
        /*0480*/ 	.word	0xffffffff


	//   ....[54]....
        /*0484*/ 	.word	0xffffffff


	//   ....[55]....
        /*0488*/ 	.word	0xffffffff


	//   ....[56]....
        /*048c*/ 	.word	0xffffffff


	//   ....[57]....
        /*0490*/ 	.word	0xffffffff


	//   ....[58]....
        /*0494*/ 	.word	0xffffffff


	//   ....[59]....
        /*0498*/ 	.word	0xffffffff


	//   ....[60]....
        /*049c*/ 	.word	0xffffffff


	//   ....[61]....
        /*04a0*/ 	.word	0xffffffff


	//   ....[62]....
        /*04a4*/ 	.word	0xffffffff


	//   ....[63]....
        /*04a8*/ 	.word	0xffffffff


	//   ....[64]....
        /*04ac*/ 	.word	0xffffffff


	//   ....[65]....
        /*04b0*/ 	.word	0xffffffff


	//   ....[66]....
        /*04b4*/ 	.word	0xffffffff


	//   ....[67]....
        /*04b8*/ 	.word	0xffffffff


	//   ....[68]....
        /*04bc*/ 	.word	0xffffffff


	//   ....[69]....
        /*04c0*/ 	.word	0xffffffff


	//   ....[70]....
        /*04c4*/ 	.word	0xffffffff


	//   ....[71]....
        /*04c8*/ 	.word	0xffffffff


	//   ....[72]....
        /*04cc*/ 	.word	0x0500000f


	//   ....[73]....
        /*04d0*/ 	.word	0x0500000f


	//   ....[74]....
        /*04d4*/ 	.word	0x0500000f


	//   ....[75]....
        /*04d8*/ 	.word	0x0500000f


	//   ....[76]....
        /*04dc*/ 	.word	0x0500000f


	//   ....[77]....
        /*04e0*/ 	.word	0x0500000f


	//   ....[78]....
        /*04e4*/ 	.word	0x0500000f


	//   ....[79]....
        /*04e8*/ 	.word	0x0500000f


	//   ....[80]....
        /*04ec*/ 	.word	0x0500000f


	//   ....[81]....
        /*04f0*/ 	.word	0x0500000f


	//   ....[82]....
        /*04f4*/ 	.word	0x0500000f


	//   ....[83]....
        /*04f8*/ 	.word	0x0500000f


	//   ....[84]....
        /*04fc*/ 	.word	0x0500000f


	//   ....[85]....
        /*0500*/ 	.word	0x0500000f


	//   ....[86]....
        /*0504*/ 	.word	0x0500000f


	//   ....[87]....
        /*0508*/ 	.word	0x0500000f


	//   ....[88]....
        /*050c*/ 	.word	0x0500000f


	//   ....[89]....
        /*0510*/ 	.word	0x0500000f


	//   ....[90]....
        /*0514*/ 	.word	0x0500000f


	//   ....[91]....
        /*0518*/ 	.word	0x0500000f


	//   ....[92]....
        /*051c*/ 	.word	0x0500000f


	//   ....[93]....
        /*0520*/ 	.word	0x0500000f


	//   ....[94]....
        /*0524*/ 	.word	0x0500000f


	//   ....[95]....
        /*0528*/ 	.word	0x0500000f


	//   ....[96]....
        /*052c*/ 	.word	0x0500000f


	//   ....[97]....
        /*0530*/ 	.word	0x0500000f


	//   ....[98]....
        /*0534*/ 	.word	0x0500000f


	//   ....[99]....
        /*0538*/ 	.word	0x0500000f


	//----- nvinfo : EIATTR_COOP_GROUP_INSTR_OFFSETS
	.align		4
.L_1481:
        /*053c*/ 	.byte	0x04, 0x28
        /*053e*/ 	.short	(.L_1483 - .L_1482)


	//   ....[0]....
.L_1482:
        /*0540*/ 	.word	0x00000070


	//   ....[1]....
        /*0544*/ 	.word	0x000001d0


	//   ....[2]....
        /*0548*/ 	.word	0x00000220


	//   ....[3]....
        /*054c*/ 	.word	0x00000450


	//   ....[4]....
        /*0550*/ 	.word	0x000005b0


	//   ....[5]....
        /*0554*/ 	.word	0x000006d0


	//   ....[6]....
        /*0558*/ 	.word	0x00000830


	//   ....[7]....
        /*055c*/ 	.word	0x000051b0


	//   ....[8]....
        /*0560*/ 	.word	0x00008de0


	//   ....[9]....
        /*0564*/ 	.word	0x00008ee0


	//   ....[10]....
        /*0568*/ 	.word	0x000095c0


	//   ....[11]....
        /*056c*/ 	.word	0x00009630


	//   ....[12]....
        /*0570*/ 	.word	0x0000b5e0


	//   ....[13]....
        /*0574*/ 	.word	0x0000b610


	//   ....[14]....
        /*0578*/ 	.word	0x0000b660


	//   ....[15]....
        /*057c*/ 	.word	0x0000b670


	//   ....[16]....
        /*0580*/ 	.word	0x0000cf80


	//   ....[17]....
        /*0584*/ 	.word	0x0000d050


	//   ....[18]....
        /*0588*/ 	.word	0x0000d0a0


	//   ....[19]....
        /*058c*/ 	.word	0x0000d150


	//   ....[20]....
        /*0590*/ 	.word	0x0000da90


	//   ....[21]....
        /*0594*/ 	.word	0x0000daa0


	//   ....[22]....
        /*0598*/ 	.word	0x0000dab0


	//   ....[23]....
        /*059c*/ 	.word	0x0000dac0


	//   ....[24]....
        /*05a0*/ 	.word	0x0000dad0


	//   ....[25]....
        /*05a4*/ 	.word	0x0000dae0


	//   ....[26]....
        /*05a8*/ 	.word	0x0000daf0


	//   ....[27]....
        /*05ac*/ 	.word	0x0000db00


	//   ....[28]....
        /*05b0*/ 	.word	0x0000db10


	//   ....[29]....
        /*05b4*/ 	.word	0x0000db20


	//   ....[30]....
        /*05b8*/ 	.word	0x0000db30


	//   ....[31]....
        /*05bc*/ 	.word	0x0000db40


	//   ....[32]....
        /*05c0*/ 	.word	0x0000db50


	//   ....[33]....
        /*05c4*/ 	.word	0x0000db60


	//   ....[34]....
        /*05c8*/ 	.word	0x0000db70


	//   ....[35]....
        /*05cc*/ 	.word	0x0000db80


	//   ....[36]....
        /*05d0*/ 	.word	0x0000f2e0


	//   ....[37]....
        /*05d4*/ 	.word	0x0000f4b0


	//   ....[38]....
        /*05d8*/ 	.word	0x0000f4e0


	//   ....[39]....
        /*05dc*/ 	.word	0x0000f510


	//   ....[40]....
        /*05e0*/ 	.word	0x0000f540


	//   ....[41]....
        /*05e4*/ 	.word	0x0000f570


	//   ....[42]....
        /*05e8*/ 	.word	0x0000f5a0


	//   ....[43]....
        /*05ec*/ 	.word	0x0000f710


	//   ....[44]....
        /*05f0*/ 	.word	0x0000f740


	//   ....[45]....
        /*05f4*/ 	.word	0x0000f770


	//   ....[46]....
        /*05f8*/ 	.word	0x0000f7a0


	//   ....[47]....
        /*05fc*/ 	.word	0x0000f7d0


	//   ....[48]....
        /*0600*/ 	.word	0x0000f800


	//   ....[49]....
        /*0604*/ 	.word	0x0000f890


	//   ....[50]....
        /*0608*/ 	.word	0x0000f8c0


	//   ....[51]....
        /*060c*/ 	.word	0x0000f940


	//   ....[52]....
        /*0610*/ 	.word	0x00010430


	//   ....[53]....
        /*0614*/ 	.word	0x00011a10


	//   ....[54]....
        /*0618*/ 	.word	0x00013660


	//   ....[55]....
        /*061c*/ 	.word	0x000136b0


	//   ....[56]....
        /*0620*/ 	.word	0x000136e0


	//   ....[57]....
        /*0624*/ 	.word	0x000136f0


	//   ....[58]....
        /*0628*/ 	.word	0x00013720


	//   ....[59]....
        /*062c*/ 	.word	0x00013750


	//   ....[60]....
        /*0630*/ 	.word	0x00013780


	//   ....[61]....
        /*0634*/ 	.word	0x000137b0


	//   ....[62]....
        /*0638*/ 	.word	0x00013930


	//   ....[63]....
        /*063c*/ 	.word	0x00013960


	//   ....[64]....
        /*0640*/ 	.word	0x00013990


	//   ....[65]....
        /*0644*/ 	.word	0x000139c0


	//   ....[66]....
        /*0648*/ 	.word	0x000139f0


	//   ....[67]....
        /*064c*/ 	.word	0x00013a20


	//   ....[68]....
        /*0650*/ 	.word	0x00013ae0


	//   ....[69]....
        /*0654*/ 	.word	0x00013b00


	//   ....[70]....
        /*0658*/ 	.word	0x00013b70


	//   ....[71]....
        /*065c*/ 	.word	0x00013fe0


	//   ....[72]....
        /*0660*/ 	.word	0x00014460


	//   ....[73]....
        /*0664*/ 	.word	0x00014500


	//   ....[74]....
        /*0668*/ 	.word	0x000145a0


	//   ....[75]....
        /*066c*/ 	.word	0x00014640


	//   ....[76]....
        /*0670*/ 	.word	0x00014730


	//   ....[77]....
        /*0674*/ 	.word	0x000147d0


	//   ....[78]....
        /*0678*/ 	.word	0x00014870


	//   ....[79]....
        /*067c*/ 	.word	0x00014910


	//   ....[80]....
        /*0680*/ 	.word	0x00014b70


	//   ....[81]....
        /*0684*/ 	.word	0x00014e50


	//   ....[82]....
        /*0688*/ 	.word	0x00015240


	//   ....[83]....
        /*068c*/ 	.word	0x000152e0


	//   ....[84]....
        /*0690*/ 	.word	0x00015400


	//   ....[85]....
        /*0694*/ 	.word	0x00015470


	//   ....[86]....
        /*0698*/ 	.word	0x000154e0


	//   ....[87]....
        /*069c*/ 	.word	0x00015550


	//   ....[88]....
        /*06a0*/ 	.word	0x000155c0


	//   ....[89]....
        /*06a4*/ 	.word	0x00015640


	//   ....[90]....
        /*06a8*/ 	.word	0x000156d0


	//   ....[91]....
        /*06ac*/ 	.word	0x00015760


	//   ....[92]....
        /*06b0*/ 	.word	0x000157d0


	//   ....[93]....
        /*06b4*/ 	.word	0x00015840


	//   ....[94]....
        /*06b8*/ 	.word	0x000158b0


	//   ....[95]....
        /*06bc*/ 	.word	0x00015930


	//   ....[96]....
        /*06c0*/ 	.word	0x000159a0


	//   ....[97]....
        /*06c4*/ 	.word	0x00015a40


	//   ....[98]....
        /*06c8*/ 	.word	0x00015ad0


	//   ....[99]....
        /*06cc*/ 	.word	0x00015bf0


	//----- nvinfo : EIATTR_REG_RECONFIG
	.align		4
.L_1483:
        /*06d0*/ 	.byte	0x01, 0x54
	.zero		2


	//----- nvinfo : EIATTR_SYSCALL_OFFSETS
	.align		4
        /*06d4*/ 	.byte	0x04, 0x46
        /*06d6*/ 	.short	(.L_1485 - .L_1484)


	//   ....[0]....
.L_1484:
        /*06d8*/ 	.word	0x000017f0


	//   ....[1]....
        /*06dc*/ 	.word	0x00001940


	//   ....[2]....
        /*06e0*/ 	.word	0x00005320


	//   ....[3]....
        /*06e4*/ 	.word	0x000057d0


	//   ....[4]....
        /*06e8*/ 	.word	0x00011310


	//   ....[5]....
        /*06ec*/ 	.word	0x00011460


	//   ....[6]....
        /*06f0*/ 	.word	0x00011590


	//   ....[7]....
        /*06f4*/ 	.word	0x000116c0


	//----- nvinfo : EIATTR_MBARRIER_INSTR_OFFSETS
	.align		4
.L_1485:
        /*06f8*/ 	.byte	0x04, 0x39
        /*06fa*/ 	.short	(.L_1487 - .L_1486)


	//   ....[0]....
.L_1486:
        /*06fc*/ 	.word	0x00000300
        /*0700*/ 	.word	0x000000ff
        /*0704*/ 	.word	0x00013200
        /*0708*/ 	.short	0x0100
        /*070a*/ 	.byte	0x08
	.zero		1


	//   ....[1]....
        /*070c*/ 	.word	0x00000310
        /*0710*/ 	.word	0x000000ff
        /*0714*/ 	.word	0x00013220
        /*0718*/ 	.short	0x0100
        /*071a*/ 	.byte	0x08
	.zero		1


	//   ....[2]....
        /*071c*/ 	.word	0x00000400
        /*0720*/ 	.word	0x000000ff
        /*0724*/ 	.word	0x00013230
        /*0728*/ 	.short	0x0100
        /*072a*/ 	.byte	0x08
	.zero		1


	//   ....[3]....
        /*072c*/ 	.word	0x00000410
        /*0730*/ 	.word	0x000000ff
        /*0734*/ 	.word	0x00013240
        /*0738*/ 	.short	0x0100
        /*073a*/ 	.byte	0x08
	.zero		1


	//   ....[4]....
        /*073c*/ 	.word	0x00000420
        /*0740*/ 	.word	0x000000ff
        /*0744*/ 	.word	0x00013238
        /*0748*/ 	.short	0x0100
        /*074a*/ 	.byte	0x08
	.zero		1


	//   ....[5]....
        /*074c*/ 	.word	0x00000430
        /*0750*/ 	.word	0x000000ff
        /*0754*/ 	.word	0x00013248
        /*0758*/ 	.short	0x0100
        /*075a*/ 	.byte	0x08
	.zero		1


	//   ....[6]....
        /*075c*/ 	.word	0x00000560
        /*0760*/ 	.word	0x000000ff
        /*0764*/ 	.word	0x00013250
        /*0768*/ 	.short	0x0100
        /*076a*/ 	.byte	0x08
	.zero		1


	//   ....[7]....
        /*076c*/ 	.word	0x00000570
        /*0770*/ 	.word	0x000000ff
        /*0774*/ 	.word	0x00013260
        /*0778*/ 	.short	0x0100
        /*077a*/ 	.byte	0x08
	.zero		1


	//   ....[8]....
        /*077c*/ 	.word	0x00000580
        /*0780*/ 	.word	0x000000ff
        /*0784*/ 	.word	0x00013258
        /*0788*/ 	.short	0x0100
        /*078a*/ 	.byte	0x08
	.zero		1


	//   ....[9]....
        /*078c*/ 	.word	0x00000590
        /*0790*/ 	.word	0x000000ff
        /*0794*/ 	.word	0x00013268
        /*0798*/ 	.short	0x0100
        /*079a*/ 	.byte	0x08
	.zero		1


	//   ....[10]....
        /*079c*/ 	.word	0x00000680
        /*07a0*/ 	.word	0x000000ff
        /*07a4*/ 	.word	0x00013270
        /*07a8*/ 	.short	0x0100
        /*07aa*/ 	.byte	0x06
	.zero		1


	//   ....[11]....
        /*07ac*/ 	.word	0x00000690
        /*07b0*/ 	.word	0x000000ff
        /*07b4*/ 	.word	0x00013280
        /*07b8*/ 	.short	0x0100
        /*07ba*/ 	.byte	0x06
	.zero		1


	//   ....[12]....
        /*07bc*/ 	.word	0x000006a0
        /*07c0*/ 	.word	0x000000ff
        /*07c4*/ 	.word	0x00013278
        /*07c8*/ 	.short	0x0100
        /*07ca*/ 	.byte	0x06
	.zero		1


	//   ....[13]....
        /*07cc*/ 	.word	0x000006b0
        /*07d0*/ 	.word	0x000000ff
        /*07d4*/ 	.word	0x00013288
        /*07d8*/ 	.short	0x0100
        /*07da*/ 	.byte	0x06
	.zero		1


	//   ....[14]....
        /*07dc*/ 	.word	0x000007e0
        /*07e0*/ 	.word	0x000000ff
        /*07e4*/ 	.word	0x00013290
        /*07e8*/ 	.short	0x0100
        /*07ea*/ 	.byte	0x08
	.zero		1


	//   ....[15]....
        /*07ec*/ 	.word	0x000007f0
        /*07f0*/ 	.word	0x000000ff
        /*07f4*/ 	.word	0x000132a0
        /*07f8*/ 	.short	0x0100
        /*07fa*/ 	.byte	0x08
	.zero		1


	//   ....[16]....
        /*07fc*/ 	.word	0x00000800
        /*0800*/ 	.word	0x000000ff
        /*0804*/ 	.word	0x00013298
        /*0808*/ 	.short	0x0100
        /*080a*/ 	.byte	0x08
	.zero		1


	//   ....[17]....
        /*080c*/ 	.word	0x00000810
        /*0810*/ 	.word	0x000000ff
        /*0814*/ 	.word	0x000132a8
        /*0818*/ 	.short	0x0100
        /*081a*/ 	.byte	0x08
	.zero		1


	//   ....[18]....
        /*081c*/ 	.word	0x00000940
        /*0820*/ 	.word	0x000000ff
        /*0824*/ 	.word	0x000132b0
        /*0828*/ 	.short	0x0100
        /*082a*/ 	.byte	0x08
	.zero		1


	//   ....[19]....
        /*082c*/ 	.word	0x00000950
        /*0830*/ 	.word	0x000000ff
        /*0834*/ 	.word	0x000132c0
        /*0838*/ 	.short	0x0100
        /*083a*/ 	.byte	0x08
	.zero		1


	//   ....[20]....
        /*083c*/ 	.word	0x00000960
        /*0840*/ 	.word	0x000000ff
        /*0844*/ 	.word	0x000132b8
        /*0848*/ 	.short	0x0100
        /*084a*/ 	.byte	0x08
	.zero		1


	//   ....[21]....
        /*084c*/ 	.word	0x00000970
        /*0850*/ 	.word	0x000000ff
        /*0854*/ 	.word	0x000132c8
        /*0858*/ 	.short	0x0100
        /*085a*/ 	.byte	0x08
	.zero		1


	//   ....[22]....
        /*085c*/ 	.word	0x000025a0
        /*0860*/ 	.word	0x0000004e
        /*0864*/ 	.word	0x00013290
        /*0868*/ 	.short	0x010a
        /*086a*/ 	.byte	0x3f
	.zero		1


	//   ....[23]....
        /*086c*/ 	.word	0x000036e0
        /*0870*/ 	.word	0x0000004e
        /*0874*/ 	.word	0x00013290
        /*0878*/ 	.short	0x010a
        /*087a*/ 	.byte	0x3f
	.zero		1


	//   ....[24]....
        /*087c*/ 	.word	0x000047b0
        /*0880*/ 	.word	0x0000004e
        /*0884*/ 	.word	0x00013290
        /*0888*/ 	.short	0x010a
        /*088a*/ 	.byte	0x3f
	.zero		1


	//   ....[25]....
        /*088c*/ 	.word	0x00004940
        /*0890*/ 	.word	0x00000004
        /*0894*/ 	.word	0x00000000
        /*0898*/ 	.short	0x0101
        /*089a*/ 	.byte	0x3f
	.zero		1


	//   ....[26]....
        /*089c*/ 	.word	0x00004980
        /*08a0*/ 	.word	0x0000004e
        /*08a4*/ 	.word	0x000132b0
        /*08a8*/ 	.short	0x010a
        /*08aa*/ 	.byte	0x3f
	.zero		1


	//   ....[27]....
        /*08ac*/ 	.word	0x00004c00
        /*08b0*/ 	.word	0x0000004e
        /*08b4*/ 	.word	0x00000000
        /*08b8*/ 	.short	0x0101
        /*08ba*/ 	.byte	0x3f
	.zero		1


	//   ....[28]....
        /*08bc*/ 	.word	0x000053c0
        /*08c0*/ 	.word	0x00000010
        /*08c4*/ 	.word	0x00013200
        /*08c8*/ 	.short	0x010a
        /*08ca*/ 	.byte	0x3f
	.zero		1


	//   ....[29]....
        /*08cc*/ 	.word	0x00005410
        /*08d0*/ 	.word	0x00000010
        /*08d4*/ 	.word	0x00013200
        /*08d8*/ 	.short	0x010a
        /*08da*/ 	.byte	0x3f
	.zero		1


	//   ....[30]....
        /*08dc*/ 	.word	0x00005a60
        /*08e0*/ 	.word	0x00000010
        /*08e4*/ 	.word	0x00013200
        /*08e8*/ 	.short	0x010a
        /*08ea*/ 	.byte	0x3f
	.zero		1


	//   ....[31]....
        /*08ec*/ 	.word	0x00006c10
        /*08f0*/ 	.word	0x00000010
        /*08f4*/ 	.word	0x00013200
        /*08f8*/ 	.short	0x010a
        /*08fa*/ 	.byte	0x3f
	.zero		1


	//   ....[32]....
        /*08fc*/ 	.word	0x00007d40
        /*0900*/ 	.word	0x00000003
        /*0904*/ 	.word	0x00013230
        /*0908*/ 	.short	0x010a
        /*090a*/ 	.byte	0x3f
	.zero		1


	//   ....[33]....
        /*090c*/ 	.word	0x00007df0
        /*0910*/ 	.word	0x00000003
        /*0914*/ 	.word	0x00013230
        /*0918*/ 	.short	0x010a
        /*091a*/ 	.byte	0x3f
	.zero		1


	//   ....[34]....
        /*091c*/ 	.word	0x00009880
        /*0920*/ 	.word	0x00000047
        /*0924*/ 	.word	0x00000000
        /*0928*/ 	.short	0x0101
        /*092a*/ 	.byte	0x3f
	.zero		1


	//   ....[35]....
        /*092c*/ 	.word	0x0000a820
        /*0930*/ 	.word	0x0000000e
        /*0934*/ 	.word	0x00013230
        /*0938*/ 	.short	0x010a
        /*093a*/ 	.byte	0x3f
	.zero		1


	//   ....[36]....
        /*093c*/ 	.word	0x0000a8b0
        /*0940*/ 	.word	0x0000000e
        /*0944*/ 	.word	0x00013230
        /*0948*/ 	.short	0x010a
        /*094a*/ 	.byte	0x3f
	.zero		1


	//   ....[37]....
        /*094c*/ 	.word	0x0000ae70
        /*0950*/ 	.word	0x0000000f
        /*0954*/ 	.word	0x00013250
        /*0958*/ 	.short	0x010a
        /*095a*/ 	.byte	0x3f
	.zero		1


	//   ....[38]....
        /*095c*/ 	.word	0x0000aec0
        /*0960*/ 	.word	0x0000000f
        /*0964*/ 	.word	0x00013250
        /*0968*/ 	.short	0x010a
        /*096a*/ 	.byte	0x3f
	.zero		1


	//   ....[39]....
        /*096c*/ 	.word	0x0000be70
        /*0970*/ 	.word	0x0000000e
        /*0974*/ 	.word	0x00000000
        /*0978*/ 	.short	0x0101
        /*097a*/ 	.byte	0x3f
	.zero		1


	//   ....[40]....
        /*097c*/ 	.word	0x0000cc00
        /*0980*/ 	.word	0x0000000f
        /*0984*/ 	.word	0x00000000
        /*0988*/ 	.short	0x0101
        /*098a*/ 	.byte	0x3f
	.zero		1


	//   ....[41]....
        /*098c*/ 	.word	0x0000cc90
        /*0990*/ 	.word	0x0000000e
        /*0994*/ 	.word	0x00013250
        /*0998*/ 	.short	0x010a
        /*099a*/ 	.byte	0x3f
	.zero		1


	//   ....[42]....
        /*099c*/ 	.word	0x0000cce0
        /*09a0*/ 	.word	0x0000000e
        /*09a4*/ 	.word	0x00013250
        /*09a8*/ 	.short	0x010a
        /*09aa*/ 	.byte	0x3f
	.zero		1


	//   ....[43]....
        /*09ac*/ 	.word	0x0000d360
        /*09b0*/ 	.word	0x00000000
        /*09b4*/ 	.word	0x00000000
        /*09b8*/ 	.short	0x0101
        /*09ba*/ 	.byte	0x3f
	.zero		1


	//   ....[44]....
        /*09bc*/ 	.word	0x0000e4e0
        /*09c0*/ 	.word	0x00000000
        /*09c4*/ 	.word	0x00000000
        /*09c8*/ 	.short	0x0101
        /*09ca*/ 	.byte	0x3f
	.zero		1


	//   ....[45]....
        /*09cc*/ 	.word	0x00010540
        /*09d0*/ 	.word	0x00000006
        /*09d4*/ 	.word	0x00013220
        /*09d8*/ 	.short	0x010a
        /*09da*/ 	.byte	0x3f
	.zero		1


	//   ....[46]....
        /*09dc*/ 	.word	0x000105f0
        /*09e0*/ 	.word	0x00000007
        /*09e4*/ 	.word	0x000132a0
        /*09e8*/ 	.short	0x010a
        /*09ea*/ 	.byte	0x3f
	.zero		1


	//   ....[47]....
        /*09ec*/ 	.word	0x00010820
        /*09f0*/ 	.word	0x00000007
        /*09f4*/ 	.word	0x000132c0
        /*09f8*/ 	.short	0x010a
        /*09fa*/ 	.byte	0x3f
	.zero		1


	//   ....[48]....
        /*09fc*/ 	.word	0x00010b70
        /*0a00*/ 	.word	0x00000007
        /*0a04*/ 	.word	0x000132a0
        /*0a08*/ 	.short	0x010a
        /*0a0a*/ 	.byte	0x3f
	.zero		1


	//   ....[49]....
        /*0a0c*/ 	.word	0x00010d90
        /*0a10*/ 	.word	0x00000007
        /*0a14*/ 	.word	0x000132c0
        /*0a18*/ 	.short	0x010a
        /*0a1a*/ 	.byte	0x3f
	.zero		1


	//   ....[50]....
        /*0a1c*/ 	.word	0x00011c40
        /*0a20*/ 	.word	0x00000004
        /*0a24*/ 	.word	0x00013280
        /*0a28*/ 	.short	0x010a
        /*0a2a*/ 	.byte	0x3f
	.zero		1


	//   ....[51]....
        /*0a2c*/ 	.word	0x00011de0
        /*0a30*/ 	.word	0x00000004
        /*0a34*/ 	.word	0x00013240
        /*0a38*/ 	.short	0x010a
        /*0a3a*/ 	.byte	0x3f
	.zero		1


	//   ....[52]....
        /*0a3c*/ 	.word	0x00012120
        /*0a40*/ 	.word	0x0000001d
        /*0a44*/ 	.word	0x00013220
        /*0a48*/ 	.short	0x010a
        /*0a4a*/ 	.byte	0x3f
	.zero		1


	//   ....[53]....
        /*0a4c*/ 	.word	0x000123e0
        /*0a50*/ 	.word	0x00000003
        /*0a54*/ 	.word	0x00013280
        /*0a58*/ 	.short	0x010a
        /*0a5a*/ 	.byte	0x3f
	.zero		1


	//   ....[54]....
        /*0a5c*/ 	.word	0x00012610
        /*0a60*/ 	.word	0x00000003
        /*0a64*/ 	.word	0x00013240
        /*0a68*/ 	.short	0x010a
        /*0a6a*/ 	.byte	0x3f
	.zero		1


	//   ....[55]....
        /*0a6c*/ 	.word	0x000128d0
        /*0a70*/ 	.word	0x0000000d
        /*0a74*/ 	.word	0x00013270
        /*0a78*/ 	.short	0x010a
        /*0a7a*/ 	.byte	0x3f
	.zero		1


	//   ....[56]....
        /*0a7c*/ 	.word	0x00012950
        /*0a80*/ 	.word	0x0000000d
        /*0a84*/ 	.word	0x00013260
        /*0a88*/ 	.short	0x010a
        /*0a8a*/ 	.byte	0x3f
	.zero		1


	//   ....[57]....
        /*0a8c*/ 	.word	0x00012d70
        /*0a90*/ 	.word	0x0000000d
        /*0a94*/ 	.word	0x00013250
        /*0a98*/ 	.short	0x0101
        /*0a9a*/ 	.byte	0x3f
	.zero		1


	//   ....[58]....
        /*0a9c*/ 	.word	0x00012df0
        /*0aa0*/ 	.word	0x00000003
        /*0aa4*/ 	.word	0x00000000
        /*0aa8*/ 	.short	0x0101
        /*0aaa*/ 	.byte	0x3f
	.zero		1


	//   ....[59]....
        /*0aac*/ 	.word	0x00012f90
        /*0ab0*/ 	.word	0x00000002
        /*0ab4*/ 	.word	0x00013270
        /*0ab8*/ 	.short	0x010a
        /*0aba*/ 	.byte	0x3f
	.zero		1


	//   ....[60]....
        /*0abc*/ 	.word	0x00013010
        /*0ac0*/ 	.word	0x00000002
        /*0ac4*/ 	.word	0x00013260
        /*0ac8*/ 	.short	0x010a
        /*0aca*/ 	.byte	0x3f
	.zero		1


	//   ....[61]....
        /*0acc*/ 	.word	0x00013430
        /*0ad0*/ 	.word	0x00000002
        /*0ad4*/ 	.word	0x00013250
        /*0ad8*/ 	.short	0x0101
        /*0ada*/ 	.byte	0x3f
	.zero		1


	//   ....[62]....
        /*0adc*/ 	.word	0x000134a0
        /*0ae0*/ 	.word	0x00000000
        /*0ae4*/ 	.word	0x00000000
        /*0ae8*/ 	.short	0x0101
        /*0aea*/ 	.byte	0x3f
	.zero		1


	//   ....[63]....
        /*0aec*/ 	.word	0x00013f60
        /*0af0*/ 	.word	0x00000008
        /*0af4*/ 	.word	0x00013220
        /*0af8*/ 	.short	0x010a
        /*0afa*/ 	.byte	0x3f
	.zero		1


	//   ....[64]....
        /*0afc*/ 	.word	0x000140f0
        /*0b00*/ 	.word	0x00000006
        /*0b04*/ 	.word	0x00000000
        /*0b08*/ 	.short	0x010a
        /*0b0a*/ 	.byte	0x3f
	.zero		1


	//   ....[65]....
        /*0b0c*/ 	.word	0x00014160
        /*0b10*/ 	.word	0x00000007
        /*0b14*/ 	.word	0x00000000
        /*0b18*/ 	.short	0x010a
        /*0b1a*/ 	.byte	0x3f
	.zero		1


	//   ....[66]....
        /*0b1c*/ 	.word	0x000141b0
        /*0b20*/ 	.word	0x00000002
        /*0b24*/ 	.word	0x00013260
        /*0b28*/ 	.short	0x010a
        /*0b2a*/ 	.byte	0x3f
	.zero		1


	//   ....[67]....
        /*0b2c*/ 	.word	0x00014200
        /*0b30*/ 	.word	0x00000005
        /*0b34*/ 	.word	0x00013260
        /*0b38*/ 	.short	0x010a
        /*0b3a*/ 	.byte	0x3f
	.zero		1


	//   ....[68]....
        /*0b3c*/ 	.word	0x00014240
        /*0b40*/ 	.word	0x00000002
        /*0b44*/ 	.word	0x00013280
        /*0b48*/ 	.short	0x010a
        /*0b4a*/ 	.byte	0x3f
	.zero		1


	//   ....[69]....
        /*0b4c*/ 	.word	0x00014260
        /*0b50*/ 	.word	0x00000005
        /*0b54*/ 	.word	0x00013280
        /*0b58*/ 	.short	0x010a
        /*0b5a*/ 	.byte	0x3f
	.zero		1


	//   ....[70]....
        /*0b5c*/ 	.word	0x000142c0
        /*0b60*/ 	.word	0x0000004e
        /*0b64*/ 	.word	0x00013290
        /*0b68*/ 	.short	0x010a
        /*0b6a*/ 	.byte	0x3f
	.zero		1


	//   ....[71]....
        /*0b6c*/ 	.word	0x00014310
        /*0b70*/ 	.word	0x0000004e
        /*0b74*/ 	.word	0x00013290
        /*0b78*/ 	.short	0x010a
        /*0b7a*/ 	.byte	0x3f
	.zero		1


	//   ....[72]....
        /*0b7c*/ 	.word	0x00014360
        /*0b80*/ 	.word	0x0000004e
        /*0b84*/ 	.word	0x00013290
        /*0b88*/ 	.short	0x010a
        /*0b8a*/ 	.byte	0x3f
	.zero		1


	//   ....[73]....
        /*0b8c*/ 	.word	0x000143b0
        /*0b90*/ 	.word	0x0000004e
        /*0b94*/ 	.word	0x000132b0
        /*0b98*/ 	.short	0x010a
        /*0b9a*/ 	.byte	0x3f
	.zero		1


	//   ....[74]....
        /*0b9c*/ 	.word	0x00014680
        /*0ba0*/ 	.word	0x00000010
        /*0ba4*/ 	.word	0x00013200
        /*0ba8*/ 	.short	0x010a
        /*0baa*/ 	.byte	0x3f
	.zero		1


	//   ....[75]....
        /*0bac*/ 	.word	0x00014950
        /*0bb0*/ 	.word	0x00000010
        /*0bb4*/ 	.word	0x00013200
        /*0bb8*/ 	.short	0x010a
        /*0bba*/ 	.byte	0x3f
	.zero		1


	//   ....[76]....
        /*0bbc*/ 	.word	0x000149a0
        /*0bc0*/ 	.word	0x00000003
        /*0bc4*/ 	.word	0x00013230
        /*0bc8*/ 	.short	0x010a
        /*0bca*/ 	.byte	0x3f
	.zero		1


	//   ....[77]....
        /*0bcc*/ 	.word	0x000149f0
        /*0bd0*/ 	.word	0x0000000e
        /*0bd4*/ 	.word	0x00013230
        /*0bd8*/ 	.short	0x010a
        /*0bda*/ 	.byte	0x3f
	.zero		1


	//   ....[78]....
        /*0bdc*/ 	.word	0x00014a40
        /*0be0*/ 	.word	0x0000000f
        /*0be4*/ 	.word	0x00013250
        /*0be8*/ 	.short	0x010a
        /*0bea*/ 	.byte	0x3f
	.zero		1


	//   ....[79]....
        /*0bec*/ 	.word	0x00014a90
        /*0bf0*/ 	.word	0x0000000e
        /*0bf4*/ 	.word	0x00013250
        /*0bf8*/ 	.short	0x010a
        /*0bfa*/ 	.byte	0x3f
	.zero		1


	//   ....[80]....
        /*0bfc*/ 	.word	0x00014c30
        /*0c00*/ 	.word	0x00000006
        /*0c04*/ 	.word	0x00013220
        /*0c08*/ 	.short	0x010a
        /*0c0a*/ 	.byte	0x3f
	.zero		1


	//   ....[81]....
        /*0c0c*/ 	.word	0x00014c80
        /*0c10*/ 	.word	0x00000007
        /*0c14*/ 	.word	0x000132a0
        /*0c18*/ 	.short	0x010a
        /*0c1a*/ 	.byte	0x3f
	.zero		1


	//   ....[82]....
        /*0c1c*/ 	.word	0x00014cd0
        /*0c20*/ 	.word	0x00000007
        /*0c24*/ 	.word	0x000132c0
        /*0c28*/ 	.short	0x010a
        /*0c2a*/ 	.byte	0x3f
	.zero		1


	//   ....[83]....
        /*0c2c*/ 	.word	0x00014d20
        /*0c30*/ 	.word	0x00000007
        /*0c34*/ 	.word	0x000132a0
        /*0c38*/ 	.short	0x010a
        /*0c3a*/ 	.byte	0x3f
	.zero		1


	//   ....[84]....
        /*0c3c*/ 	.word	0x00014d70
        /*0c40*/ 	.word	0x00000007
        /*0c44*/ 	.word	0x000132c0
        /*0c48*/ 	.short	0x010a
        /*0c4a*/ 	.byte	0x3f
	.zero		1


	//   ....[85]....
        /*0c4c*/ 	.word	0x00014f10
        /*0c50*/ 	.word	0x00000004
        /*0c54*/ 	.word	0x00013280
        /*0c58*/ 	.short	0x010a
        /*0c5a*/ 	.byte	0x3f
	.zero		1


	//   ....[86]....
        /*0c5c*/ 	.word	0x00014f60
        /*0c60*/ 	.word	0x00000004
        /*0c64*/ 	.word	0x00013240
        /*0c68*/ 	.short	0x010a
        /*0c6a*/ 	.byte	0x3f
	.zero		1


	//   ....[87]....
        /*0c6c*/ 	.word	0x00014fb0
        /*0c70*/ 	.word	0x0000001d
        /*0c74*/ 	.word	0x00013220
        /*0c78*/ 	.short	0x010a
        /*0c7a*/ 	.byte	0x3f
	.zero		1


	//   ....[88]....
        /*0c7c*/ 	.word	0x00015000
        /*0c80*/ 	.word	0x00000003
        /*0c84*/ 	.word	0x00013280
        /*0c88*/ 	.short	0x010a
        /*0c8a*/ 	.byte	0x3f
	.zero		1


	//   ....[89]....
        /*0c8c*/ 	.word	0x00015050
        /*0c90*/ 	.word	0x00000003
        /*0c94*/ 	.word	0x00013240
        /*0c98*/ 	.short	0x010a
        /*0c9a*/ 	.byte	0x3f
	.zero		1


	//   ....[90]....
        /*0c9c*/ 	.word	0x000150a0
        /*0ca0*/ 	.word	0x0000000d
        /*0ca4*/ 	.word	0x00013270
        /*0ca8*/ 	.short	0x010a
        /*0caa*/ 	.byte	0x3f
	.zero		1


	//   ....[91]....
        /*0cac*/ 	.word	0x000150f0
        /*0cb0*/ 	.word	0x0000000d
        /*0cb4*/ 	.word	0x00013260
        /*0cb8*/ 	.short	0x010a
        /*0cba*/ 	.byte	0x3f
	.zero		1


	//   ....[92]....
        /*0cbc*/ 	.word	0x00015140
        /*0cc0*/ 	.word	0x00000002
        /*0cc4*/ 	.word	0x00013270
        /*0cc8*/ 	.short	0x010a
        /*0cca*/ 	.byte	0x3f
	.zero		1


	//   ....[93]....
        /*0ccc*/ 	.word	0x00015190
        /*0cd0*/ 	.word	0x00000002
        /*0cd4*/ 	.word	0x00013260
        /*0cd8*/ 	.short	0x010a
        /*0cda*/ 	.byte	0x3f
	.zero		1


	//   ....[94]....
        /*0cdc*/ 	.word	0x00015b10
        /*0ce0*/ 	.word	0x00000008
        /*0ce4*/ 	.word	0x00013220
        /*0ce8*/ 	.short	0x010a
        /*0cea*/ 	.byte	0x3f
	.zero		1


	//   ....[95]....
        /*0cec*/ 	.word	0x00015cb0
        /*0cf0*/ 	.word	0x00000006
        /*0cf4*/ 	.word	0x00000000
        /*0cf8*/ 	.short	0x010a
        /*0cfa*/ 	.byte	0x3f
	.zero		1


	//   ....[96]....
        /*0cfc*/ 	.word	0x00015d00
        /*0d00*/ 	.word	0x00000007
        /*0d04*/ 	.word	0x00000000
        /*0d08*/ 	.short	0x010a
        /*0d0a*/ 	.byte	0x3f
	.zero		1


	//   ....[97]....
        /*0d0c*/ 	.word	0x00015d50
        /*0d10*/ 	.word	0x00000002
        /*0d14*/ 	.word	0x00013260
        /*0d18*/ 	.short	0x010a
        /*0d1a*/ 	.byte	0x3f
	.zero		1


	//   ....[98]....
        /*0d1c*/ 	.word	0x00015da0
        /*0d20*/ 	.word	0x00000005
        /*0d24*/ 	.word	0x00013260
        /*0d28*/ 	.short	0x010a
        /*0d2a*/ 	.byte	0x3f
	.zero		1


	//   ....[99]....
        /*0d2c*/ 	.word	0x00015df0
        /*0d30*/ 	.word	0x00000002
        /*0d34*/ 	.word	0x00013280
        /*0d38*/ 	.short	0x010a
        /*0d3a*/ 	.byte	0x3f
	.zero		1


	//----- nvinfo : EIATTR_NUM_MBARRIERS
	.align		4
.L_1487:
        /*0d3c*/ 	.byte	0x03, 0x38
        /*0d3e*/ 	.short	0x0016


	//----- nvinfo : EIATTR_EXIT_INSTR_OFFSETS
	.align		4
        /*0d40*/ 	.byte	0x04, 0x1c
        /*0d42*/ 	.short	(.L_1489 - .L_1488)


	//   ....[0]....
.L_1488:
        /*0d44*/ 	.word	0x000142b0


	//----- nvinfo : EIATTR_MAX_THREADS
	.align		4
.L_1489:
        /*0d48*/ 	.byte	0x04, 0x05
        /*0d4a*/ 	.short	(.L_1491 - .L_1490)
.L_1490:
        /*0d4c*/ 	.word	0x00000200
        /*0d50*/ 	.word	0x00000001
        /*0d54*/ 	.word	0x00000001


	//----- nvinfo : EIATTR_CRS_STACK_SIZE
	.align		4
.L_1491:
        /*0d58*/ 	.byte	0x04, 0x1e
        /*0d5a*/ 	.short	(.L_1493 - .L_1492)
.L_1492:
        /*0d5c*/ 	.word	0x00000000


	//----- nvinfo : EIATTR_CBANK_PARAM_SIZE
	.align		4
.L_1493:
        /*0d60*/ 	.byte	0x03, 0x19
        /*0d62*/ 	.short	0x0a70


	//----- nvinfo : EIATTR_PARAM_CBANK
	.align		4
        /*0d64*/ 	.byte	0x04, 0x0a
        /*0d66*/ 	.short	(.L_1495 - .L_1494)
	.align		4
.L_1494:
        /*0d68*/ 	.word	index@(.nv.constant0._ZN7cutlass13device_kernelIN5flash11enable_sm90INS1_16FlashAttnFwdSm90INS1_25CollectiveMainloopFwdSm90ILi2EN4cute5tupleIJNS5_1CILi1EEES8_S8_EEENS6_IJNS7_ILi192EEENS7_ILi160EEENS7_ILi64EEEEEELi64ENS_12float_e4m3_tEfNS_4arch4Sm90ELb0ELb0ELb0ELb1ELb0ELb1ELb0ELb1ELb1ELb0ELb0ELb0EEENS1_21CollectiveEpilogueFwdINS6_IJSA_SC_SB_EEES9_NS_10bfloat16_tESG_Li384ELb1ELb0ELb0ELb1EEENS1_36VarlenDynamicPersistentTileSchedulerILi192ELi160ELi384ELi128ELb0ELb0ELb1ELb0ELb1ELb1EEEEEEEEEvNT_6ParamsE)
        /*0d6c*/ 	.short	0x0210
        /*0d6e*/ 	.short	0x0a70


	//----- nvinfo : EIATTR_SW_WAR
	.align		4
.L_1495:
        /*0d70*/ 	.byte	0x04, 0x36
        /*0d72*/ 	.short	(.L_1497 - .L_1496)
.L_1496:
        /*0d74*/ 	.word	0x00000008
.L_1497:


//--------------------- .nv.info._ZN7cutlass13device_kernelIN5flash11enable_sm90INS1_16FlashAttnFwdSm90INS1_25CollectiveMainloopFwdSm90ILi2EN4cute5tupleIJNS5_1CILi1EEES8_S8_EEENS6_IJNS7_ILi192EEENS7_ILi160EEENS7_ILi64EEEEEELi64ENS_12float_e4m3_tEfNS_4arch4Sm90ELb0ELb1ELb0ELb0ELb0ELb0ELb0ELb1ELb1ELb0ELb0ELb0EEENS1_21CollectiveEpilogueFwdINS6_IJSA_SC_SB_EEES9_NS_10bfloat16_tESG_Li384ELb0ELb0ELb0ELb1EEENS1_30DynamicPersistentTileSchedulerILi384ELi128ELb0ELb0ELb1EEEEEEEEEvNT_6ParamsE --------------------------
	.section	.nv.info._ZN7cutlass13device_kernelIN5flash11enable_sm90INS1_16FlashAttnFwdSm90INS1_25CollectiveMainloopFwdSm90ILi2EN4cute5tupleIJNS5_1CILi1EEES8_S8_EEENS6_IJNS7_ILi192EEENS7_ILi160EEENS7_ILi64EEEEEELi64ENS_12float_e4m3_tEfNS_4arch4Sm90ELb0ELb1ELb0ELb0ELb0ELb0ELb0ELb1ELb1ELb0ELb0ELb0EEENS1_21CollectiveEpilogueFwdINS6_IJSA_SC_SB_EEES9_NS_10bfloat16_tESG_Li384ELb0ELb0ELb0ELb1EEENS1_30DynamicPersistentTileSchedulerILi384ELi128ELb0ELb0ELb1EEEEEEEEEvNT_6ParamsE,"",@"SHT_CUDA_INFO"
	.sectionflags	@""
	.align	4


	//----- nvinfo : EIATTR_CUDA_API_VERSION
	.align		4
        /*0000*/ 	.byte	0x04, 0x37
        /*0002*/ 	.short	(.L_1499 - .L_1498)
.L_1498:
        /*0004*/ 	.word	0x00000082


	//----- nvinfo : EIATTR_KPARAM_INFO
	.align		4
.L_1499:
        /*0008*/ 	.byte	0x04, 0x17
        /*000a*/ 	.short	(.L_1501 - .L_1500)
.L_1500:
        /*000c*/ 	.word	0x00000000
        /*0010*/ 	.short	0x0000
        /*0012*/ 	.short	0x0070
        /*0014*/ 	.byte	0x00, 0xf0, 0x01, 0x2e


	//----- nvinfo : EIATTR_SPARSE_MMA_MASK
	.align		4
.L_1501:
        /*0018*/ 	.byte	0x03, 0x50
        /*001a*/ 	.short	0x0000


	//----- nvinfo : EIATTR_MAXREG_COUNT
	.align		4
        /*001c*/ 	.byte	0x03, 0x1b
        /*001e*/ 	.short	0x0080


	//----- nvinfo : EIATTR_NUM_BARRIERS
	.align		4
        /*0020*/ 	.byte	0x02, 0x4c
        /*0022*/ 	.byte	0x09
	.zero		1


	//----- nvinfo : EIATTR_EXTERNS
	.align		4
        /*0024*/ 	.byte	0x04, 0x0f
        /*0026*/ 	.short	(.L_1503 - .L_1502)


	//   ....[0]....
	.align		4
.L_1502:
        /*0028*/ 	.word	index@(__assertfail)


	//----- nvinfo : EIATTR_MERCURY_ISA_VERSION
	.align		4
.L_1503:
        /*002c*/ 	.byte	0x03, 0x5f
        /*002e*/ 	.short	0x0101


	//----- nvinfo : EIATTR_INT_WARP_WIDE_INSTR_OFFSETS
	.align		4
        /*0030*/ 	.byte	0x04, 0x31
        /*0032*/ 	.short	(.L_1505 - .L_1504)


	//   ....[0]....
.L_1504:
        /*0034*/ 	.word	0x00000180


	//   ....[1]....
        /*0038*/ 	.word	0x000001b0


	//   ....[2]....
        /*003c*/ 	.word	0x000001c0


	//   ....[3]....
        /*0040*/ 	.word	0x00012030


	//   ....[4]....
        /*0044*/ 	.word	0x000120c0


	//   ....[5]....
        /*0048*/ 	.word	0x00012710


	//   ....[6]....
        /*004c*/ 	.word	0x000139b0


	//   ....[7]....
        /*0050*/ 	.word	0x00013a40


	//----- nvinfo : EIATTR_COOP_GROUP_MASK_REGIDS
	.align		4
.L_1505:
        /*0054*/ 	.byte	0x04, 0x29
        /*0056*/ 	.short	(.L_1507 - .L_1506)


	//   ....[0]....
.L_1506:
        /*0058*/ 	.word	0xffffffff


	//   ....[1]....
        /*005c*/ 	.word	0xffffffff


	//   ....[2]....
        /*0060*/ 	.word	0xffffffff


	//   ....[3]....
        /*0064*/ 	.word	0xffffffff


	//   ....[4]....
        /*0068*/ 	.word	0xffffffff


	//   ....[5]....
        /*006c*/ 	.word	0xffffffff


	//   ....[6]....
        /*0070*/ 	.word	0xffffffff


	//   ....[7]....
        /*0074*/ 	.word	0xffffffff


	//   ....[8]....
        /*0078*/ 	.word	0xffffffff


	//   ....[9]....
        /*007c*/ 	.word	0xffffffff


	//   ....[10]....
        /*0080*/ 	.word	0xffffffff


	//   ....[11]....
        /*0084*/ 	.word	0xffffffff


	//   ....[12]....
        /*0088*/ 	.word	0xffffffff


	//   ....[13]....
        /*008c*/ 	.word	0xffffffff


	//   ....[14]....
        /*0090*/ 	.word	0xffffffff


	//   ....[15]....
        /*0094*/ 	.word	0xffffffff


	//   ....[16]....
        /*0098*/ 	.word	0xffffffff


	//   ....[17]....
        /*009c*/ 	.word	0xffffffff


	//   ....[18]....
        /*00a0*/ 	.word	0xffffffff


	//   ....[19]....
        /*00a4*/ 	.word	0xffffffff


	//   ....[20]....
        /*00a8*/ 	.word	0xffffffff


	//   ....[21]....
        /*00ac*/ 	.word	0xffffffff


	//   ....[22]....
        /*00b0*/ 	.word	0xffffffff


	//   ....[23]....
        /*00b4*/ 	.word	0xffffffff


	//   ....[24]....
        /*00b8*/ 	.word	0xffffffff


	//   ....[25]....
        /*00bc*/ 	.word	0xffffffff


	//   ....[26]....
        /*00c0*/ 	.word	0xffffffff


	//   ....[27]....
        /*00c4*/ 	.word	0xffffffff


	//   ....[28]....
        /*00c8*/ 	.word	0xffffffff


	//   ....[29]....
        /*00cc*/ 	.word	0xffffffff


	//   ....[30]....
        /*00d0*/ 	.word	0xffffffff


	//   ....[31]....
        /*00d4*/ 	.word	0xffffffff


	//   ....[32]....
        /*00d8*/ 	.word	0xffffffff


	//   ....[33]....
        /*00dc*/ 	.word	0xffffffff


	//   ....[34]....
        /*00e0*/ 	.word	0xffffffff


	//   ....[35]....
        /*00e4*/ 	.word	0xffffffff


	//   ....[36]....
        /*00e8*/ 	.word	0xffffffff


	//   ....[37]....
        /*00ec*/ 	.word	0xffffffff


	//   ....[38]....
        /*00f0*/ 	.word	0xffffffff


	//   ....[39]....
        /*00f4*/ 	.word	0xffffffff


	//   ....[40]....
        /*00f8*/ 	.word	0xffffffff


	//   ....[41]....
        /*00fc*/ 	.word	0xffffffff


	//   ....[42]....
        /*0100*/ 	.word	0xffffffff


	//   ....[43]....
        /*0104*/ 	.word	0xffffffff


	//   ....[44]....
        /*0108*/ 	.word	0xffffffff


	//   ....[45]....
        /*010c*/ 	.word	0xffffffff


	//   ....[46]....
        /*0110*/ 	.word	0xffffffff


	//   ....[47]....
        /*0114*/ 	.word	0xffffffff


	//   ....[48]....
        /*0118*/ 	.word	0xffffffff


	//   ....[49]....
        /*011c*/ 	.word	0x0500000f


	//   ....[50]....
        /*0120*/ 	.word	0x0500000f


	//----- nvinfo : EIATTR_COOP_GROUP_INSTR_OFFSETS
	.align		4
.L_1507:
        /*0124*/ 	.byte	0x04, 0x28
        /*0126*/ 	.short	(.L_1509 - .L_1508)


	//   ....[0]....
.L_1508:
        /*0128*/ 	.word	0x00000050


	//   ....[1]....
        /*012c*/ 	.word	0x00000190


	//   ....[2]....
        /*0130*/ 	.word	0x000001e0


	//   ....[3]....
        /*0134*/ 	.word	0x000003d0


	//   ....[4]....
        /*0138*/ 	.word	0x00000530


	//   ....[5]....
        /*013c*/ 	.word	0x00000650


	//   ....[6]....
        /*0140*/ 	.word	0x000007b0


	//   ....[7]....
        /*0144*/ 	.word	0x000019a0


	//   ....[8]....
        /*0148*/ 	.word	0x00003b60


	//   ....[9]....
        /*014c*/ 	.word	0x00003c70


	//   ....[10]....
        /*0150*/ 	.word	0x00004780


	//   ....[11]....
        /*0154*/ 	.word	0x00004800


	//   ....[12]....
        /*0158*/ 	.word	0x000078e0


	//   ....[13]....
        /*015c*/ 	.word	0x000079f0


	//   ....[14]....
        /*0160*/ 	.word	0x00008530


	//   ....[15]....
        /*0164*/ 	.word	0x000085a0


	//   ....[16]....
        /*0168*/ 	.word	0x0000a530


	//   ....[17]....
        /*016c*/ 	.word	0x0000a540


	//   ....[18]....
        /*0170*/ 	.word	0x0000a5a0


	//   ....[19]....
        /*0174*/ 	.word	0x0000a5c0


	//   ....[20]....
        /*0178*/ 	.word	0x0000dcb0


	//   ....[21]....
        /*017c*/ 	.word	0x0000ddc0


	//   ....[22]....
        /*0180*/ 	.word	0x0000e900


	//   ....[23]....
        /*0184*/ 	.word	0x0000e970


	//   ....[24]....
        /*0188*/ 	.word	0x0000fe70


	//   ....[25]....
        /*018c*/ 	.word	0x0000fe80


	//   ....[26]....
        /*0190*/ 	.word	0x0000ff00


	//   ....[27]....
        /*0194*/ 	.word	0x0000ff10


	//   ....[28]....
        /*0198*/ 	.word	0x000109c0


	//   ....[29]....
        /*019c*/ 	.word	0x000109d0


	//   ....[30]....
        /*01a0*/ 	.word	0x000109e0


	//   ....[31]....
        /*01a4*/ 	.word	0x000109f0


	//   ....[32]....
        /*01a8*/ 	.word	0x00010a00


	//   ....[33]....
        /*01ac*/ 	.word	0x00010a10


	//   ....[34]....
        /*01b0*/ 	.word	0x00010a30


	//   ....[35]....
        /*01b4*/ 	.word	0x00010a50


	//   ....[36]....
        /*01b8*/ 	.word	0x00010a80


	//   ....[37]....
        /*01bc*/ 	.word	0x00010aa0


	//   ....[38]....
        /*01c0*/ 	.word	0x00010ad0


	//   ....[39]....
        /*01c4*/ 	.word	0x00010b00


	//   ....[40]....
        /*01c8*/ 	.word	0x00010b30


	//   ....[41]....
        /*01cc*/ 	.word	0x00010b60


	//   ....[42]....
        /*01d0*/ 	.word	0x00010b80


	//   ....[43]....
        /*01d4*/ 	.word	0x00010b90


	//   ....[44]....
        /*01d8*/ 	.word	0x00010cd0


	//   ....[45]....
        /*01dc*/ 	.word	0x00011670


	//   ....[46]....
        /*01e0*/ 	.word	0x000127e0


	//   ....[47]....
        /*01e4*/ 	.word	0x00013fd0


	//   ....[48]....
        /*01e8*/ 	.word	0x00014120


	//   ....[49]....
        /*01ec*/ 	.word	0x000147b0


	//   ....[50]....
        /*01f0*/ 	.word	0x00014bf0


	//----- nvinfo : EIATTR_REG_RECONFIG
	.align		4
.L_1509:
        /*01f4*/ 	.byte	0x01, 0x54
	.zero		2


	//----- nvinfo : EIATTR_SYSCALL_OFFSETS
	.align		4
        /*01f8*/ 	.byte	0x04, 0x46
        /*01fa*/ 	.short	(.L_1511 - .L_1510)


	//   ....[0]....
.L_1510:
        /*01fc*/ 	.word	0x00001b50


	//   ....[1]....
        /*0200*/ 	.word	0x00012250


	//   ....[2]....
        /*0204*/ 	.word	0x000123b0


	//   ....[3]....
        /*0208*/ 	.word	0x000124f0


	//   ....[4]....
        /*020c*/ 	.word	0x00012610


	//----- nvinfo : EIATTR_MBARRIER_INSTR_OFFSETS
	.align		4
.L_1511:
        /*0210*/ 	.byte	0x04, 0x39
        /*0212*/ 	.short	(.L_1513 - .L_1512)


	//   ....[0]....
.L_1512:
        /*0214*/ 	.word	0x00000280
        /*0218*/ 	.word	0x000000ff
        /*021c*/ 	.word	0x00013200
        /*0220*/ 	.short	0x0100
        /*0222*/ 	.byte	0x06
	.zero		1


	//   ....[1]....
        /*0224*/ 	.word	0x00000290
        /*0228*/ 	.word	0x000000ff
        /*022c*/ 	.word	0x00013220
        /*0230*/ 	.short	0x0100
        /*0232*/ 	.byte	0x06
	.zero		1


	//   ....[2]....
        /*0234*/ 	.word	0x00000380
        /*0238*/ 	.word	0x000000ff
        /*023c*/ 	.word	0x00013230
        /*0240*/ 	.short	0x0100
        /*0242*/ 	.byte	0x08
	.zero		1


	//   ....[3]....
        /*0244*/ 	.word	0x00000390
        /*0248*/ 	.word	0x000000ff
        /*024c*/ 	.word	0x00013240
        /*0250*/ 	.short	0x0100
        /*0252*/ 	.byte	0x08
	.zero		1


	//   ....[4]....
        /*0254*/ 	.word	0x000003a0
        /*0258*/ 	.word	0x000000ff
        /*025c*/ 	.word	0x00013238
        /*0260*/ 	.short	0x0100
        /*0262*/ 	.byte	0x08
	.zero		1


	//   ....[5]....
        /*0264*/ 	.word	0x000003b0
        /*0268*/ 	.word	0x000000ff
        /*026c*/ 	.word	0x00013248
        /*0270*/ 	.short	0x0100
        /*0272*/ 	.byte	0x08
	.zero		1


	//   ....[6]....
        /*0274*/ 	.word	0x000004e0
        /*0278*/ 	.word	0x000000ff
        /*027c*/ 	.word	0x00013250
        /*0280*/ 	.short	0x0100
        /*0282*/ 	.byte	0x08
	.zero		1


	//   ....[7]....
        /*0284*/ 	.word	0x000004f0
        /*0288*/ 	.word	0x000000ff
        /*028c*/ 	.word	0x00013260
        /*0290*/ 	.short	0x0100
        /*0292*/ 	.byte	0x08
	.zero		1


	//   ....[8]....
        /*0294*/ 	.word	0x00000500
        /*0298*/ 	.word	0x000000ff
        /*029c*/ 	.word	0x00013258
        /*02a0*/ 	.short	0x0100
        /*02a2*/ 	.byte	0x08
	.zero		1


	//   ....[9]....
        /*02a4*/ 	.word	0x00000510
        /*02a8*/ 	.word	0x000000ff
        /*02ac*/ 	.word	0x00013268
        /*02b0*/ 	.short	0x0100
        /*02b2*/ 	.byte	0x08
	.zero		1


	//   ....[10]....
        /*02b4*/ 	.word	0x00000600
        /*02b8*/ 	.word	0x000000ff
        /*02bc*/ 	.word	0x00013270
        /*02c0*/ 	.short	0x0100
        /*02c2*/ 	.byte	0x06
	.zero		1


	//   ....[11]....
        /*02c4*/ 	.word	0x00000610
        /*02c8*/ 	.word	0x000000ff
        /*02cc*/ 	.word	0x00013280
        /*02d0*/ 	.short	0x0100
        /*02d2*/ 	.byte	0x06
	.zero		1


	//   ....[12]....
        /*02d4*/ 	.word	0x00000620
        /*02d8*/ 	.word	0x000000ff
        /*02dc*/ 	.word	0x00013278
        /*02e0*/ 	.short	0x0100
        /*02e2*/ 	.byte	0x06
	.zero		1


	//   ....[13]....
        /*02e4*/ 	.word	0x00000630
        /*02e8*/ 	.word	0x000000ff
        /*02ec*/ 	.word	0x00013288
        /*02f0*/ 	.short	0x0100
        /*02f2*/ 	.byte	0x06
	.zero		1


	//   ....[14]....
        /*02f4*/ 	.word	0x00000760
        /*02f8*/ 	.word	0x000000ff
        /*02fc*/ 	.word	0x00013290
        /*0300*/ 	.short	0x0100
        /*0302*/ 	.byte	0x08
	.zero		1


	//   ....[15]....
        /*0304*/ 	.word	0x00000770
        /*0308*/ 	.word	0x000000ff
        /*030c*/ 	.word	0x000132a0
        /*0310*/ 	.short	0x0100
        /*0312*/ 	.byte	0x08
	.zero		1


	//   ....[16]....
        /*0314*/ 	.word	0x00000780
        /*0318*/ 	.word	0x000000ff
        /*031c*/ 	.word	0x00013298
        /*0320*/ 	.short	0x0100
        /*0322*/ 	.byte	0x08
	.zero		1


	//   ....[17]....
        /*0324*/ 	.word	0x00000790
        /*0328*/ 	.word	0x000000ff
        /*032c*/ 	.word	0x000132a8
        /*0330*/ 	.short	0x0100
        /*0332*/ 	.byte	0x08
	.zero		1


	//   ....[18]....
        /*0334*/ 	.word	0x000008c0
        /*0338*/ 	.word	0x000000ff
        /*033c*/ 	.word	0x000132b0
        /*0340*/ 	.short	0x0100
        /*0342*/ 	.byte	0x08
	.zero		1


	//   ....[19]....
        /*0344*/ 	.word	0x000008d0
        /*0348*/ 	.word	0x000000ff
        /*034c*/ 	.word	0x000132c0
        /*0350*/ 	.short	0x0100
        /*0352*/ 	.byte	0x08
	.zero		1


	//   ....[20]....
        /*0354*/ 	.word	0x000008e0
        /*0358*/ 	.word	0x000000ff
        /*035c*/ 	.word	0x000132b8
        /*0360*/ 	.short	0x0100
        /*0362*/ 	.byte	0x08
	.zero		1


	//   ....[21]....
        /*0364*/ 	.word	0x000008f0
        /*0368*/ 	.word	0x000000ff
        /*036c*/ 	.word	0x000132c8
        /*0370*/ 	.short	0x0100
        /*0372*/ 	.byte	0x08
	.zero		1


	//   ....[22]....
        /*0374*/ 	.word	0x00001bd0
        /*0378*/ 	.word	0x000000ff
        /*037c*/ 	.word	0x00013200
        /*0380*/ 	.short	0x010a
        /*0382*/ 	.byte	0x28
	.zero		1


	//   ....[23]....
        /*0384*/ 	.word	0x00001c50
        /*0388*/ 	.word	0x00000005
        /*038c*/ 	.word	0x00013230
        /*0390*/ 	.short	0x010a
        /*0392*/ 	.byte	0x3f
	.zero		1


	//   ....[24]....
        /*0394*/ 	.word	0x00001c90
        /*0398*/ 	.word	0x00000005
        /*039c*/ 	.word	0x00013230
        /*03a0*/ 	.short	0x010a
        /*03a2*/ 	.byte	0x3f
	.zero		1


	//   ....[25]....
        /*03a4*/ 	.word	0x00002280
        /*03a8*/ 	.word	0x00000000
        /*03ac*/ 	.word	0x00000000
        /*03b0*/ 	.short	0x0101
        /*03b2*/ 	.byte	0x3f
	.zero		1


	//   ....[26]....
        /*03b4*/ 	.word	0x00005940
        /*03b8*/ 	.word	0x000000ff
        /*03bc*/ 	.word	0x00013230
        /*03c0*/ 	.short	0x010a
        /*03c2*/ 	.byte	0x18
	.zero		1


	//   ....[27]....
        /*03c4*/ 	.word	0x00005980
        /*03c8*/ 	.word	0x000000ff
        /*03cc*/ 	.word	0x00013230
        /*03d0*/ 	.short	0x010a
        /*03d2*/ 	.byte	0x18
	.zero		1


	//   ....[28]....
        /*03d4*/ 	.word	0x00005dd0
        /*03d8*/ 	.word	0x000000ff
        /*03dc*/ 	.word	0x00013250
        /*03e0*/ 	.short	0x010a
        /*03e2*/ 	.byte	0x0b
	.zero		1


	//   ....[29]....
        /*03e4*/ 	.word	0x00005e10
        /*03e8*/ 	.word	0x000000ff
        /*03ec*/ 	.word	0x00013250
        /*03f0*/ 	.short	0x010a
        /*03f2*/ 	.byte	0x0b
	.zero		1


	//   ....[30]....
        /*03f4*/ 	.word	0x00006090
        /*03f8*/ 	.word	0x0000000b
        /*03fc*/ 	.word	0x00000000
        /*0400*/ 	.short	0x0101
        /*0402*/ 	.byte	0x3f
	.zero		1


	//   ....[31]....
        /*0404*/ 	.word	0x000092c0
        /*0408*/ 	.word	0x000000ff
        /*040c*/ 	.word	0x00000000
        /*0410*/ 	.short	0x0101
        /*0412*/ 	.byte	0x06
	.zero		1


	//   ....[32]....
        /*0414*/ 	.word	0x00009a20
        /*0418*/ 	.word	0x000000ff
        /*041c*/ 	.word	0x00013230
        /*0420*/ 	.short	0x010a
        /*0422*/ 	.byte	0x06
	.zero		1


	//   ....[33]....
        /*0424*/ 	.word	0x00009a60
        /*0428*/ 	.word	0x000000ff
        /*042c*/ 	.word	0x00013230
        /*0430*/ 	.short	0x010a
        /*0432*/ 	.byte	0x06
	.zero		1


	//   ....[34]....
        /*0434*/ 	.word	0x00009eb0
        /*0438*/ 	.word	0x000000ff
        /*043c*/ 	.word	0x00013250
        /*0440*/ 	.short	0x010a
        /*0442*/ 	.byte	0x0b
	.zero		1


	//   ....[35]....
        /*0444*/ 	.word	0x00009ef0
        /*0448*/ 	.word	0x000000ff
        /*044c*/ 	.word	0x00013250
        /*0450*/ 	.short	0x010a
        /*0452*/ 	.byte	0x0b
	.zero		1


	//   ....[36]....
        /*0454*/ 	.word	0x0000b470
        /*0458*/ 	.word	0x00000005
        /*045c*/ 	.word	0x00000000
        /*0460*/ 	.short	0x0101
        /*0462*/ 	.byte	0x3f
	.zero		1


	//   ....[37]....
        /*0464*/ 	.word	0x0000b780
        /*0468*/ 	.word	0x000000ff
        /*046c*/ 	.word	0x00000000
        /*0470*/ 	.short	0x0101
        /*0472*/ 	.byte	0x06
	.zero		1


	//   ....[38]....
        /*0474*/ 	.word	0x0000bd20
        /*0478*/ 	.word	0x000000ff
        /*047c*/ 	.word	0x00013230
        /*0480*/ 	.short	0x010a
        /*0482*/ 	.byte	0x18
	.zero		1


	//   ....[39]....
        /*0484*/ 	.word	0x0000bd60
        /*0488*/ 	.word	0x000000ff
        /*048c*/ 	.word	0x00013230
        /*0490*/ 	.short	0x010a
        /*0492*/ 	.byte	0x18
	.zero		1


	//   ....[40]....
        /*0494*/ 	.word	0x0000c1b0
        /*0498*/ 	.word	0x000000ff
        /*049c*/ 	.word	0x00013250
        /*04a0*/ 	.short	0x010a
        /*04a2*/ 	.byte	0x0b
	.zero		1


	//   ....[41]....
        /*04a4*/ 	.word	0x0000c1f0
        /*04a8*/ 	.word	0x000000ff
        /*04ac*/ 	.word	0x00013250
        /*04b0*/ 	.short	0x010a
        /*04b2*/ 	.byte	0x0b
	.zero		1


	//   ....[42]....
        /*04b4*/ 	.word	0x0000c470
        /*04b8*/ 	.word	0x00000000
        /*04bc*/ 	.word	0x00000000
        /*04c0*/ 	.short	0x0101
        /*04c2*/ 	.byte	0x3f
	.zero		1


	//   ....[43]....
        /*04c4*/ 	.word	0x0000f6a0
        /*04c8*/ 	.word	0x000000ff
        /*04cc*/ 	.word	0x00000000
        /*04d0*/ 	.short	0x0101
        /*04d2*/ 	.byte	0x06
	.zero		1


	//   ....[44]....
        /*04d4*/ 	.word	0x0000fb40
        /*04d8*/ 	.word	0x000000ff
        /*04dc*/ 	.word	0x00013250
        /*04e0*/ 	.short	0x010a
        /*04e2*/ 	.byte	0x0e
	.zero		1


	//   ....[45]....
        /*04e4*/ 	.word	0x0000fb80
        /*04e8*/ 	.word	0x000000ff
        /*04ec*/ 	.word	0x00013250
        /*04f0*/ 	.short	0x010a
        /*04f2*/ 	.byte	0x0e
	.zero		1


	//   ....[46]....
        /*04f4*/ 	.word	0x000101f0
        /*04f8*/ 	.word	0x000000ff
        /*04fc*/ 	.word	0x00000000
        /*0500*/ 	.short	0x0101
        /*0502*/ 	.byte	0x04
	.zero		1


	//   ....[47]....
        /*0504*/ 	.word	0x00010e10
        /*0508*/ 	.word	0x000000ff
        /*050c*/ 	.word	0x00000000
        /*0510*/ 	.short	0x0101
        /*0512*/ 	.byte	0x05
	.zero		1


	//   ....[48]....
        /*0514*/ 	.word	0x000129f0
        /*0518*/ 	.word	0x00000005
        /*051c*/ 	.word	0x00013280
        /*0520*/ 	.short	0x010a
        /*0522*/ 	.byte	0x3f
	.zero		1


	//   ....[49]....
        /*0524*/ 	.word	0x00012b70
        /*0528*/ 	.word	0x00000005
        /*052c*/ 	.word	0x00013240
        /*0530*/ 	.short	0x010a
        /*0532*/ 	.byte	0x3f
	.zero		1


	//   ....[50]....
        /*0534*/ 	.word	0x00012e40
        /*0538*/ 	.word	0x000000ff
        /*053c*/ 	.word	0x00013220
        /*0540*/ 	.short	0x010a
        /*0542*/ 	.byte	0x28
	.zero		1


	//   ....[51]....
        /*0544*/ 	.word	0x000130d0
        /*0548*/ 	.word	0x00000009
        /*054c*/ 	.word	0x00013280
        /*0550*/ 	.short	0x010a
        /*0552*/ 	.byte	0x3f
	.zero		1


	//   ....[52]....
        /*0554*/ 	.word	0x00013300
        /*0558*/ 	.word	0x00000009
        /*055c*/ 	.word	0x00013240
        /*0560*/ 	.short	0x010a
        /*0562*/ 	.byte	0x3f
	.zero		1


	//   ....[53]....
        /*0564*/ 	.word	0x000135b0
        /*0568*/ 	.word	0x0000000c
        /*056c*/ 	.word	0x00013270
        /*0570*/ 	.short	0x010a
        /*0572*/ 	.byte	0x3f
	.zero		1


	//   ....[54]....
        /*0574*/ 	.word	0x00013620
        /*0578*/ 	.word	0x0000000c
        /*057c*/ 	.word	0x00013260
        /*0580*/ 	.short	0x010a
        /*0582*/ 	.byte	0x3f
	.zero		1


	//   ....[55]....
        /*0584*/ 	.word	0x000138e0
        /*0588*/ 	.word	0x0000000c
        /*058c*/ 	.word	0x00013250
        /*0590*/ 	.short	0x0101
        /*0592*/ 	.byte	0x3f
	.zero		1


	//   ....[56]....
        /*0594*/ 	.word	0x00013950
        /*0598*/ 	.word	0x00000003
        /*059c*/ 	.word	0x00000000
        /*05a0*/ 	.short	0x0101
        /*05a2*/ 	.byte	0x3f
	.zero		1


	//   ....[57]....
        /*05a4*/ 	.word	0x00013b10
        /*05a8*/ 	.word	0x00000002
        /*05ac*/ 	.word	0x00013270
        /*05b0*/ 	.short	0x010a
        /*05b2*/ 	.byte	0x3f
	.zero		1


	//   ....[58]....
        /*05b4*/ 	.word	0x00013b80
        /*05b8*/ 	.word	0x00000002
        /*05bc*/ 	.word	0x00013260
        /*05c0*/ 	.short	0x010a
        /*05c2*/ 	.byte	0x3f
	.zero		1


	//   ....[59]....
        /*05c4*/ 	.word	0x00013e40
        /*05c8*/ 	.word	0x00000002
        /*05cc*/ 	.word	0x00013250
        /*05d0*/ 	.short	0x0101
        /*05d2*/ 	.byte	0x3f
	.zero		1


	//   ....[60]....
        /*05d4*/ 	.word	0x00013ed0
        /*05d8*/ 	.word	0x00000000
        /*05dc*/ 	.word	0x00000000
        /*05e0*/ 	.short	0x0101
        /*05e2*/ 	.byte	0x3f
	.zero		1


	//   ....[61]....
        /*05e4*/ 	.word	0x000140d0
        /*05e8*/ 	.word	0x00000006
        /*05ec*/ 	.word	0x00013220
        /*05f0*/ 	.short	0x010a
        /*05f2*/ 	.byte	0x3f
	.zero		1


	//   ....[62]....
        /*05f4*/ 	.word	0x00014240
        /*05f8*/ 	.word	0x00000005
        /*05fc*/ 	.word	0x00000000
        /*0600*/ 	.short	0x010a
        /*0602*/ 	.byte	0x3f
	.zero		1


	//   ....[63]....
        /*0604*/ 	.word	0x000142b0
        /*0608*/ 	.word	0x00000009
        /*060c*/ 	.word	0x00000000
        /*0610*/ 	.short	0x010a
        /*0612*/ 	.byte	0x3f
	.zero		1


	//   ....[64]....
        /*0614*/ 	.word	0x00014300
        /*0618*/ 	.word	0x00000011
        /*061c*/ 	.word	0x00013260
        /*0620*/ 	.short	0x010a
        /*0622*/ 	.byte	0x3f
	.zero		1


	//   ....[65]....
        /*0624*/ 	.word	0x00014350
        /*0628*/ 	.word	0x00000007
        /*062c*/ 	.word	0x00013260
        /*0630*/ 	.short	0x010a
        /*0632*/ 	.byte	0x3f
	.zero		1


	//   ....[66]....
        /*0634*/ 	.word	0x00014390
        /*0638*/ 	.word	0x00000011
        /*063c*/ 	.word	0x00013280
        /*0640*/ 	.short	0x010a
        /*0642*/ 	.byte	0x3f
	.zero		1


	//   ....[67]....
        /*0644*/ 	.word	0x000143b0
        /*0648*/ 	.word	0x00000007
        /*064c*/ 	.word	0x00013280
        /*0650*/ 	.short	0x010a
        /*0652*/ 	.byte	0x3f
	.zero		1


	//   ....[68]....
        /*0654*/ 	.word	0x00014420
        /*0658*/ 	.word	0x00000003
        /*065c*/ 	.word	0x00013200
        /*0660*/ 	.short	0x010a
        /*0662*/ 	.byte	0x3f
	.zero		1


	//   ....[69]....
        /*0664*/ 	.word	0x00014470
        /*0668*/ 	.word	0x00000005
        /*066c*/ 	.word	0x00013230
        /*0670*/ 	.short	0x010a
        /*0672*/ 	.byte	0x3f
	.zero		1


	//   ....[70]....
        /*0674*/ 	.word	0x000144d0
        /*0678*/ 	.word	0x0000000c
        /*067c*/ 	.word	0x00013230
        /*0680*/ 	.short	0x010a
        /*0682*/ 	.byte	0x3f
	.zero		1


	//   ....[71]....
        /*0684*/ 	.word	0x00014530
        /*0688*/ 	.word	0x0000000c
        /*068c*/ 	.word	0x00013250
        /*0690*/ 	.short	0x010a
        /*0692*/ 	.byte	0x3f
	.zero		1


	//   ....[72]....
        /*0694*/ 	.word	0x00014590
        /*0698*/ 	.word	0x00000003
        /*069c*/ 	.word	0x00013230
        /*06a0*/ 	.short	0x010a
        /*06a2*/ 	.byte	0x3f
	.zero		1


	//   ....[73]....
        /*06a4*/ 	.word	0x000145f0
        /*06a8*/ 	.word	0x00000003
        /*06ac*/ 	.word	0x00013250
        /*06b0*/ 	.short	0x010a
        /*06b2*/ 	.byte	0x3f
	.zero		1


	//   ....[74]....
        /*06b4*/ 	.word	0x00014650
        /*06b8*/ 	.word	0x00000003
        /*06bc*/ 	.word	0x00013230
        /*06c0*/ 	.short	0x010a
        /*06c2*/ 	.byte	0x3f
	.zero		1


	//   ....[75]....
        /*06c4*/ 	.word	0x000146b0
        /*06c8*/ 	.word	0x00000003
        /*06cc*/ 	.word	0x00013250
        /*06d0*/ 	.short	0x010a
        /*06d2*/ 	.byte	0x3f
	.zero		1


	//   ....[76]....
        /*06d4*/ 	.word	0x00014710
        /*06d8*/ 	.word	0x00000007
        /*06dc*/ 	.word	0x00013250
        /*06e0*/ 	.short	0x010a
        /*06e2*/ 	.byte	0x3f
	.zero		1


	//   ....[77]....
        /*06e4*/ 	.word	0x00014860
        /*06e8*/ 	.word	0x00000005
        /*06ec*/ 	.word	0x00013280
        /*06f0*/ 	.short	0x010a
        /*06f2*/ 	.byte	0x3f
	.zero		1


	//   ....[78]....
        /*06f4*/ 	.word	0x000148b0
        /*06f8*/ 	.word	0x00000005
        /*06fc*/ 	.word	0x00013240
        /*0700*/ 	.short	0x010a
        /*0702*/ 	.byte	0x3f
	.zero		1


	//   ....[79]....
        /*0704*/ 	.word	0x00014910
        /*0708*/ 	.word	0x00000003
        /*070c*/ 	.word	0x00013220
        /*0710*/ 	.short	0x010a
        /*0712*/ 	.byte	0x3f
	.zero		1


	//   ....[80]....
        /*0714*/ 	.word	0x00014960
        /*0718*/ 	.word	0x00000009
        /*071c*/ 	.word	0x00013280
        /*0720*/ 	.short	0x010a
        /*0722*/ 	.byte	0x3f
	.zero		1


	//   ....[81]....
        /*0724*/ 	.word	0x000149b0
        /*0728*/ 	.word	0x00000009
        /*072c*/ 	.word	0x00013240
        /*0730*/ 	.short	0x010a
        /*0732*/ 	.byte	0x3f
	.zero		1


	//   ....[82]....
        /*0734*/ 	.word	0x00014a00
        /*0738*/ 	.word	0x0000000c
        /*073c*/ 	.word	0x00013270
        /*0740*/ 	.short	0x010a
        /*0742*/ 	.byte	0x3f
	.zero		1


	//   ....[83]....
        /*0744*/ 	.word	0x00014a50
        /*0748*/ 	.word	0x0000000c
        /*074c*/ 	.word	0x00013260
        /*0750*/ 	.short	0x010a
        /*0752*/ 	.byte	0x3f
	.zero		1


	//   ....[84]....
        /*0754*/ 	.word	0x00014aa0
        /*0758*/ 	.word	0x00000002
        /*075c*/ 	.word	0x00013270
        /*0760*/ 	.short	0x010a
        /*0762*/ 	.byte	0x3f
	.zero		1


	//   ....[85]....
        /*0764*/ 	.word	0x00014af0
        /*0768*/ 	.word	0x00000002
        /*076c*/ 	.word	0x00013260
        /*0770*/ 	.short	0x010a
        /*0772*/ 	.byte	0x3f
	.zero		1


	//   ....[86]....
        /*0774*/ 	.word	0x00014b40
        /*0778*/ 	.word	0x00000006
        /*077c*/ 	.word	0x00013220
        /*0780*/ 	.short	0x010a
        /*0782*/ 	.byte	0x3f
	.zero		1


	//   ....[87]....
        /*0784*/ 	.word	0x00014cb0
        /*0788*/ 	.word	0x00000005
        /*078c*/ 	.word	0x00000000
        /*0790*/ 	.short	0x010a
        /*0792*/ 	.byte	0x3f
	.zero		1


	//   ....[88]....
        /*0794*/ 	.word	0x00014d00
        /*0798*/ 	.word	0x00000009
        /*079c*/ 	.word	0x00000000
        /*07a0*/ 	.short	0x010a
        /*07a2*/ 	.byte	0x3f
	.zero		1


	//   ....[89]....
        /*07a4*/ 	.word	0x00014d50
        /*07a8*/ 	.word	0x00000011
        /*07ac*/ 	.word	0x00013260
        /*07b0*/ 	.short	0x010a
        /*07b2*/ 	.byte	0x3f
	.zero		1


	//   ....[90]....
        /*07b4*/ 	.word	0x00014da0
        /*07b8*/ 	.word	0x00000007
        /*07bc*/ 	.word	0x00013260
        /*07c0*/ 	.short	0x010a
        /*07c2*/ 	.byte	0x3f
	.zero		1


	//   ....[91]....
        /*07c4*/ 	.word	0x00014df0
        /*07c8*/ 	.word	0x00000011
        /*07cc*/ 	.word	0x00013280
        /*07d0*/ 	.short	0x010a
        /*07d2*/ 	.byte	0x3f
	.zero		1


	//----- nvinfo : EIATTR_NUM_MBARRIERS
	.align		4
.L_1513:
        /*07d4*/ 	.byte	0x03, 0x38
        /*07d6*/ 	.short	0x0016


	//----- nvinfo : EIATTR_EXIT_INSTR_OFFSETS
	.align		4
        /*07d8*/ 	.byte	0x04, 0x1c
        /*07da*/ 	.short	(.L_1515 - .L_1514)


	//   ....[0]....
.L_1514:
        /*07dc*/ 	.word	0x00000a20


	//   ....[1]....
        /*07e0*/ 	.word	0x00011600


	//   ....[2]....
        /*07e4*/ 	.word	0x00014400


	//----- nvinfo : EIATTR_MAX_THREADS
	.align		4
.L_1515:
        /*07e8*/ 	.byte	0x04, 0x05
        /*07ea*/ 	.short	(.L_1517 - .L_1516)
.L_1516:
        /*07ec*/ 	.word	0x00000200
        /*07f0*/ 	.word	0x00000001
        /*07f4*/ 	.word	0x00000001


	//----- nvinfo : EIATTR_CRS_STACK_SIZE
	.align		4
.L_1517:
        /*07f8*/ 	.byte	0x04, 0x1e
        /*07fa*/ 	.short	(.L_1519 - .L_1518)
.L_1518:
        /*07fc*/ 	.word	0x00000000


	//----- nvinfo : EIATTR_CBANK_PARAM_SIZE
	.align		4
.L_1519:
        /*0800*/ 	.byte	0x03, 0x19
        /*0802*/ 	.short	0x0bf0


	//----- nvinfo : EIATTR_PARAM_CBANK
	.align		4
        /*0804*/ 	.byte	0x04, 0x0a
        /*0806*/ 	.short	(.L_1521 - .L_1520)
	.align		4
.L_1520:
        /*0808*/ 	.word	index@(.nv.constant0._ZN7cutlass13device_kernelIN5flash11enable_sm90INS1_16FlashAttnFwdSm90INS1_25CollectiveMainloopFwdSm90ILi2EN4cute5tupleIJNS5_1CILi1EEES8_S8_EEENS6_IJNS7_ILi192EEENS7_ILi160EEENS7_ILi64EEEEEELi64ENS_12float_e4m3_tEfNS_4arch4Sm90ELb0ELb1ELb0ELb0ELb0ELb0ELb0ELb1ELb1ELb0ELb0ELb0EEENS1_21CollectiveEpilogueFwdINS6_IJSA_SC_SB_EEES9_NS_10bfloat16_tESG_Li384ELb0ELb0ELb0ELb1EEENS1_30DynamicPersistentTileSchedulerILi384ELi128ELb0ELb0ELb1EEEEEEEEEvNT_6ParamsE)
        /*080c*/ 	.short	0x0210
        /*080e*/ 	.short	0x0bf0


	//----- nvinfo : EIATTR_SW_WAR
	.align		4
.L_1521:
        /*0810*/ 	.byte	0x04, 0x36
        /*0812*/ 	.short	(.L_1523 - .L_1522)
.L_1522:
        /*0814*/ 	.word	0x00000008
.L_1523:


//--------------------- .nv.info._ZN7cutlass13device_kernelIN5flash11enable_sm90INS1_16FlashAttnFwdSm90INS1_25CollectiveMainloopFwdSm90ILi2EN4cute5tupleIJNS5_1CILi1EEES8_S8_EEENS6_IJNS7_ILi192EEENS7_ILi160EEENS7_ILi64EEEEEELi64ENS_12float_e4m3_tEfNS_4arch4Sm90ELb0ELb1ELb0ELb1ELb0ELb0ELb0ELb1ELb1ELb0ELb0ELb0EEENS1_21CollectiveEpilogueFwdINS6_IJSA_SC_SB_EEES9_NS_10bfloat16_tESG_Li384ELb1ELb0ELb0ELb1EEENS1_36VarlenDynamicPersistentTileSchedulerILi192ELi160ELi384ELi128ELb0ELb0ELb1ELb1ELb0ELb1EEEEEEEEEvNT_6ParamsE --------------------------
	.section	.nv.info._ZN7cutlass13device_kernelIN5flash11enable_sm90INS1_16FlashAttnFwdSm90INS1_25CollectiveMainloopFwdSm90ILi2EN4cute5tupleIJNS5_1CILi1EEES8_S8_EEENS6_IJNS7_ILi192EEENS7_ILi160EEENS7_ILi64EEEEEELi64ENS_12float_e4m3_tEfNS_4arch4Sm90ELb0ELb1ELb0ELb1ELb0ELb0ELb0ELb1ELb1ELb0ELb0ELb0EEENS1_21CollectiveEpilogueFwdINS6_IJSA_SC_SB_EEES9_NS_10bfloat16_tESG_Li384ELb1ELb0ELb0ELb1EEENS1_36VarlenDynamicPersistentTileSchedulerILi192ELi160ELi384ELi128ELb0ELb0ELb1ELb1ELb0ELb1EEEEEEEEEvNT_6ParamsE,"",@"SHT_CUDA_INFO"
	.sectionflags	@""
	.align	4


	//----- nvinfo : EIATTR_CUDA_API_VERSION
	.align		4
        /*0000*/ 	.byte	0x04, 0x37
        /*0002*/ 	.short	(.L_1525 - .L_1524)
.L_1524:
        /*0004*/ 	.word	0x00000082


	//----- nvinfo : EIATTR_KPARAM_INFO
	.align		4
.L_1525:
        /*0008*/ 	.byte	0x04, 0x17
        /*000a*/ 	.short	(.L_1527 - .L_1526)
.L_1526:
        /*000c*/ 	.word	0x00000000
        /*0010*/ 	.short	0x0000
        /*0012*/ 	.short	0x0070
        /*0014*/ 	.byte	0x00, 0xf0, 0x01, 0x28


	//----- nvinfo : EIATTR_SPARSE_MMA_MASK
	.align		4
.L_1527:
        /*0018*/ 	.byte	0x03, 0x50
        /*001a*/ 	.short	0x0000


	//----- nvinfo : EIATTR_MAXREG_COUNT
	.align		4
        /*001c*/ 	.byte	0x03, 0x1b
        /*001e*/ 	.short	0x0080


	//----- nvinfo : EIATTR_NUM_BARRIERS
	.align		4
        /*0020*/ 	.byte	0x02, 0x4c
        /*0022*/ 	.byte	0x09
	.zero		1


	//----- nvinfo : EIATTR_EXTERNS
	.align		4
        /*0024*/ 	.byte	0x04, 0x0f
        /*0026*/ 	.short	(.L_1529 - .L_1528)


	//   ....[0]....
	.align		4
.L_1528:
        /*0028*/ 	.word	index@(__assertfail)


	//----- nvinfo : EIATTR_ANNOTATIONS
	.align		4
.L_1529:
        /*002c*/ 	.byte	0x04, 0x55
        /*002e*/ 	.short	(.L_1531 - .L_1530)


	//   ....[0]....
.L_1530:
        /*0030*/ 	.word	0x00000001
        /*0034*/ 	.byte	0x40, 0x2d, 0x01, 0x00, 0x01, 0x00, 0x00, 0x00, 0x10, 0x2e, 0x01, 0x00, 0x01, 0x00, 0x00, 0x00
        /*0044*/ 	.byte	0xd0, 0x46, 0x01, 0x00, 0x01, 0x00, 0x00, 0x00, 0x10, 0x47, 0x01, 0x00, 0x01, 0x00, 0x00, 0x00
        /*0054*/ 	.byte	0x60, 0x64, 0x01, 0x00


	//----- nvinfo : EIATTR_MERCURY_ISA_VERSION
	.align		4
.L_1531:
        /*0058*/ 	.byte	0x03, 0x5f
        /*005a*/ 	.short	0x0101


	//----- nvinfo : EIATTR_UNUSED_LOAD_BYTE_OFFSET
	.align		4
        /*005c*/ 	.byte	0x04, 0x44
        /*005e*/ 	.short	(.L_1533 - .L_1532)


	//   ....[0]....
.L_1532:
        /*0060*/ 	.word	0x00000a30
        /*0064*/ 	.word	0x0000fff0


	//   ....[1]....
        /*0068*/ 	.word	0x000104c0
        /*006c*/ 	.word	0x0000fff0


	//----- nvinfo : EIATTR_INT_WARP_WIDE_INSTR_OFFSETS
	.align		4
.L_1533:
        /*0070*/ 	.byte	0x04, 0x31
        /*0072*/ 	.short	(.L_1535 - .L_1534)


	//   ....[0]....
.L_1534:
        /*0074*/ 	.word	0x00000160


	//   ....[1]....
        /*0078*/ 	.word	0x000001a0


	//   ....[2]....
        /*007c*/ 	.word	0x00000210


	//   ....[3]....
        /*0080*/ 	.word	0x00013800


	//   ....[4]....
        /*0084*/ 	.word	0x00013890


	//   ....[5]....
        /*0088*/ 	.word	0x00013f80


	//   ....[6]....
        /*008c*/ 	.word	0x00015320


	//   ....[7]....
        /*0090*/ 	.word	0x000153b0


	//----- nvinfo : EIATTR_COOP_GROUP_MASK_REGIDS
	.align		4
.L_1535:
        /*0094*/ 	.byte	0x04, 0x29
        /*0096*/ 	.short	(.L_1537 - .L_1536)


	//   ....[0]....
.L_1536:
        /*0098*/ 	.word	0xffffffff


	//   ....[1]....
        /*009c*/ 	.word	0xffffffff


	//   ....[2]....
        /*00a0*/ 	.word	0xffffffff


	//   ....[3]....
        /*00a4*/ 	.word	0xffffffff


	//   ....[4]....
        /*00a8*/ 	.word	0xffffffff


	//   ....[5]....
        /*00ac*/ 	.word	0xffffffff


	//   ....[6]....
        /*00b0*/ 	.word	0xffffffff


	//   ....[7]....
        /*00b4*/ 	.word	0xffffffff


	//   ....[8]....
        /*00b8*/ 	.word	0xffffffff


	//   ....[9]....
        /*00bc*/ 	.word	0xffffffff


	//   ....[10]....
        /*00c0*/ 	.word	0xffffffff


	//   ....[11]....
        /*00c4*/ 	.word	0xffffffff


	//   ....[12]....
        /*00c8*/ 	.word	0xffffffff


	//   ....[13]....
        /*00cc*/ 	.word	0xffffffff


	//   ....[14]....
        /*00d0*/ 	.word	0xffffffff


	//   ....[15]....
        /*00d4*/ 	.word	0xffffffff


	//   ....[16]....
        /*00d8*/ 	.word	0xffffffff


	//   ....[17]....
        /*00dc*/ 	.word	0xffffffff


	//   ....[18]....
        /*00e0*/ 	.word	0xffffffff


	//   ....[19]....
        /*00e4*/ 	.word	0xffffffff


	//   ....[20]....
        /*00e8*/ 	.word	0xffffffff


	//   ....[21]....
        /*00ec*/ 	.word	0xffffffff


	//   ....[22]....
        /*00f0*/ 	.word	0xffffffff


	//   ....[23]....
        /*00f4*/ 	.word	0xffffffff


	//   ....[24]....
        /*00f8*/ 	.word	0xffffffff


	//   ....[25]....
        /*00fc*/ 	.word	0xffffffff


	//   ....[26]....
        /*0100*/ 	.word	0xffffffff


	//   ....[27]....
        /*0104*/ 	.word	0xffffffff


	//   ....[28]....
        /*0108*/ 	.word	0xffffffff


	//   ....[29]....
        /*010c*/ 	.word	0xffffffff


	//   ....[30]....
        /*0110*/ 	.word	0xffffffff


	//   ....[31]....
        /*0114*/ 	.word	0xffffffff


	//   ....[32]....
        /*0118*/ 	.word	0xffffffff


	//   ....[33]....
        /*011c*/ 	.word	0xffffffff


	//   ....[34]....
        /*0120*/ 	.word	0xffffffff


	//   ....[35]....
        /*0124*/ 	.word	0xffffffff


	//   ....[36]....
        /*0128*/ 	.word	0xffffffff


	//   ....[37]....
        /*012c*/ 	.word	0xffffffff


	//   ....[38]....
        /*0130*/ 	.word	0xffffffff


	//   ....[39]....
        /*0134*/ 	.word	0xffffffff


	//   ....[40]....
        /*0138*/ 	.word	0xffffffff


	//   ....[41]....
        /*013c*/ 	.word	0xffffffff


	//   ....[42]....
        /*0140*/ 	.word	0xffffffff


	//   ....[43]....
        /*0144*/ 	.word	0xffffffff


	//   ....[44]....
        /*0148*/ 	.word	0xffffffff


	//   ....[45]....
        /*014c*/ 	.word	0xffffffff


	//   ....[46]....
        /*0150*/ 	.word	0xffffffff


	//   ....[47]....
        /*0154*/ 	.word	0xffffffff


	//   ....[48]....
        /*0158*/ 	.word	0xffffffff


	//   ....[49]....
        /*015c*/ 	.word	0xffffffff


	//   ....[50]....
        /*0160*/ 	.word	0xffffffff


	//   ....[51]....
        /*0164*/ 	.word	0xffffffff


	//   ....[52]....
        /*0168*/ 	.word	0xffffffff


	//   ....[53]....
        /*016c*/ 	.word	0xffffffff


	//   ....[54]....
        /*0170*/ 	.word	0xffffffff


	//   ....[55]....
        /*0174*/ 	.word	0xffffffff


	//   ....[56]....
        /*0178*/ 	.word	0xffffffff


	//   ....[57]....
        /*017c*/ 	.word	0xffffffff


	//   ....[58]....
        /*0180*/ 	.word	0xffffffff


	//   ....[59]....
        /*0184*/ 	.word	0xffffffff


	//   ....[60]....
        /*0188*/ 	.word	0xffffffff


	//   ....[61]....
        /*018c*/ 	.word	0xffffffff


	//   ....[62]....
        /*0190*/ 	.word	0xffffffff


	//   ....[63]....
        /*0194*/ 	.word	0xffffffff


	//   ....[64]....
        /*0198*/ 	.word	0xffffffff


	//   ....[65]....
        /*019c*/ 	.word	0xffffffff


	//   ....[66]....
        /*01a0*/ 	.word	0xffffffff


	//   ....[67]....
        /*01a4*/ 	.word	0xffffffff


	//   ....[68]....
        /*01a8*/ 	.word	0xffffffff


	//   ....[69]....
        /*01ac*/ 	.word	0xffffffff


	//   ....[70]....
        /*01b0*/ 	.word	0xffffffff


	//   ....[71]....
        /*01b4*/ 	.word	0xffffffff


	//   ....[72]....
        /*01b8*/ 	.word	0xffffffff


	//   ....[73]....
        /*01bc*/ 	.word	0xffffffff


	//   ....[74]....
        /*01c0*/ 	.word	0xffffffff


	//   ....[75]....
        /*01c4*/ 	.word	0xffffffff


	//   ....[76]....
        /*01c8*/ 	.word	0xffffffff


	//   ....[77]....
        /*01cc*/ 	.word	0xffffffff


	//   ....[78]....
        /*01d0*/ 	.word	0xffffffff


	//   ....[79]....
        /*01d4*/ 	.word	0x0500000f


	//   ....[80]....
        /*01d8*/ 	.word	0x0500000f


	//----- nvinfo : EIATTR_COOP_GROUP_INSTR_OFFSETS
	.align		4
.L_1537:
        /*01dc*/ 	.byte	0x04, 0x28
        /*01de*/ 	.short	(.L_1539 - .L_1538)


	//   ....[0]....
.L_1538:
        /*01e0*/ 	.word	0x00000060


	//   ....[1]....
        /*01e4*/ 	.word	0x00000170


	//   ....[2]....
        /*01e8*/ 	.word	0x000001c0


	//   ....[3]....
        /*01ec*/ 	.word	0x000003f0


	//   ....[4]....
        /*01f0*/ 	.word	0x00000550


	//   ....[5]....
        /*01f4*/ 	.word	0x00000670


	//   ....[6]....
        /*01f8*/ 	.word	0x000007d0


	//   ....[7]....
        /*01fc*/ 	.word	0x00001a60


	//   ....[8]....
        /*0200*/ 	.word	0x00003be0


	//   ....[9]....
        /*0204*/ 	.word	0x00003cf0


	//   ....[10]....
        /*0208*/ 	.word	0x00004800


	//   ....[11]....
        /*020c*/ 	.word	0x00004880


	//   ....[12]....
        /*0210*/ 	.word	0x00007960


	//   ....[13]....
        /*0214*/ 	.word	0x00007a70


	//   ....[14]....
        /*0218*/ 	.word	0x000085e0


	//   ....[15]....
        /*021c*/ 	.word	0x00008630


	//   ....[16]....
        /*0220*/ 	.word	0x0000a5c0


	//   ....[17]....
        /*0224*/ 	.word	0x0000a5d0


	//   ....[18]....
        /*0228*/ 	.word	0x0000a610


	//   ....[19]....
        /*022c*/ 	.word	0x0000a640


	//   ....[20]....
        /*0230*/ 	.word	0x0000dd50


	//   ....[21]....
        /*0234*/ 	.word	0x0000de70


	//   ....[22]....
        /*0238*/ 	.word	0x0000e990


	//   ....[23]....
        /*023c*/ 	.word	0x0000ea30


	//   ....[24]....
        /*0240*/ 	.word	0x0000ff10


	//   ....[25]....
        /*0244*/ 	.word	0x0000ff20


	//   ....[26]....
        /*0248*/ 	.word	0x0000ffa0


	//   ....[27]....
        /*024c*/ 	.word	0x0000ffb0


	//   ....[28]....
        /*0250*/ 	.word	0x00010a80


	//   ....[29]....
        /*0254*/ 	.word	0x00010a90


	//   ....[30]....
        /*0258*/ 	.word	0x00010aa0


	//   ....[31]....
        /*025c*/ 	.word	0x00010ab0


	//   ....[32]....
        /*0260*/ 	.word	0x00010ac0


	//   ....[33]....
        /*0264*/ 	.word	0x00010ad0


	//   ....[34]....
        /*0268*/ 	.word	0x00010ae0


	//   ....[35]....
        /*026c*/ 	.word	0x00010af0


	//   ....[36]....
        /*0270*/ 	.word	0x00010b10


	//   ....[37]....
        /*0274*/ 	.word	0x00010b20


	//   ....[38]....
        /*0278*/ 	.word	0x00010b50


	//   ....[39]....
        /*027c*/ 	.word	0x00010b60


	//   ....[40]....
        /*0280*/ 	.word	0x00010b80


	//   ....[41]....
        /*0284*/ 	.word	0x00010bb0


	//   ....[42]....
        /*0288*/ 	.word	0x00010be0


	//   ....[43]....
        /*028c*/ 	.word	0x00010bf0


	//   ....[44]....
        /*0290*/ 	.word	0x00012180


	//   ....[45]....
        /*0294*/ 	.word	0x00012360


	//   ....[46]....
        /*0298*/ 	.word	0x00012390


	//   ....[47]....
        /*029c*/ 	.word	0x000123c0


	//   ....[48]....
        /*02a0*/ 	.word	0x000123f0


	//   ....[49]....
        /*02a4*/ 	.word	0x00012420


	//   ....[50]....
        /*02a8*/ 	.word	0x00012460


	//   ....[51]....
        /*02ac*/ 	.word	0x000125e0


	//   ....[52]....
        /*02b0*/ 	.word	0x00012610


	//   ....[53]....
        /*02b4*/ 	.word	0x00012640


	//   ....[54]....
        /*02b8*/ 	.word	0x00012670


	//   ....[55]....
        /*02bc*/ 	.word	0x000126a0


	//   ....[56]....
        /*02c0*/ 	.word	0x000126e0


	//   ....[57]....
        /*02c4*/ 	.word	0x00012770


	//   ....[58]....
        /*02c8*/ 	.word	0x00012800


	//   ....[59]....
        /*02cc*/ 	.word	0x000128b0


	//   ....[60]....
        /*02d0*/ 	.word	0x00014090


	//   ....[61]....
        /*02d4*/ 	.word	0x00015a10


	//   ....[62]....
        /*02d8*/ 	.word	0x00015a40


	//   ....[63]....
        /*02dc*/ 	.word	0x00015a70


	//   ....[64]....
        /*02e0*/ 	.word	0x00015ab0


	//   ....[65]....
        /*02e4*/ 	.word	0x00015ac0


	//   ....[66]....
        /*02e8*/ 	.word	0x00015af0


	//   ....[67]....
        /*02ec*/ 	.word	0x00015b20


	//   ....[68]....
        /*02f0*/ 	.word	0x00015b30


	//   ....[69]....
        /*02f4*/ 	.word	0x00015c70


	//   ....[70]....
        /*02f8*/ 	.word	0x00015ca0


	//   ....[71]....
        /*02fc*/ 	.word	0x00015cd0


	//   ....[72]....
        /*0300*/ 	.word	0x00015d00


	//   ....[73]....
        /*0304*/ 	.word	0x00015d30


	//   ....[74]....
        /*0308*/ 	.word	0x00015d70


	//   ....[75]....
        /*030c*/ 	.word	0x00015e20


	//   ....[76]....
        /*0310*/ 	.word	0x00015ec0


	//   ....[77]....
        /*0314*/ 	.word	0x00015f70


	//   ....[78]....
        /*0318*/ 	.word	0x00016580


	//   ....[79]....
        /*031c*/ 	.word	0x00016c10


	//   ....[80]....
        /*0320*/ 	.word	0x00017080


	//----- nvinfo : EIATTR_REG_RECONFIG
	.align		4
.L_1539:
        /*0324*/ 	.byte	0x01, 0x54
	.zero		2


	//----- nvinfo : EIATTR_SYSCALL_OFFSETS
	.align		4
        /*0328*/ 	.byte	0x04, 0x46
        /*032a*/ 	.short	(.L_1541 - .L_1540)


	//   ....[0]....
.L_1540:
        /*032c*/ 	.word	0x00001c10


	//   ....[1]....
        /*0330*/ 	.word	0x00013a20


	//   ....[2]....
        /*0334*/ 	.word	0x00013b80


	//   ....[3]....
        /*0338*/ 	.word	0x00013cc0


	//   ....[4]....
        /*033c*/ 	.word	0x00013de0


	//----- nvinfo : EIATTR_MBARRIER_INSTR_OFFSETS
	.align		4
.L_1541:
        /*0340*/ 	.byte	0x04, 0x39
        /*0342*/ 	.short	(.L_1543 - .L_1542)


	//   ....[0]....
.L_1542:
        /*0344*/ 	.word	0x000002a0
        /*0348*/ 	.word	0x000000ff
        /*034c*/ 	.word	0x00013200
        /*0350*/ 	.short	0x0100
        /*0352*/ 	.byte	0x08
	.zero		1


	//   ....[1]....
        /*0354*/ 	.word	0x000002b0
        /*0358*/ 	.word	0x000000ff
        /*035c*/ 	.word	0x00013220
        /*0360*/ 	.short	0x0100
        /*0362*/ 	.byte	0x08
	.zero		1


	//   ....[2]....
        /*0364*/ 	.word	0x000003a0
        /*0368*/ 	.word	0x000000ff
        /*036c*/ 	.word	0x00013230
        /*0370*/ 	.short	0x0100
        /*0372*/ 	.byte	0x08
	.zero		1


	//   ....[3]....
        /*0374*/ 	.word	0x000003b0
        /*0378*/ 	.word	0x000000ff
        /*037c*/ 	.word	0x00013240
        /*0380*/ 	.short	0x0100
        /*0382*/ 	.byte	0x08
	.zero		1


	//   ....[4]....
        /*0384*/ 	.word	0x000003c0
        /*0388*/ 	.word	0x000000ff
        /*038c*/ 	.word	0x00013238
        /*0390*/ 	.short	0x0100
        /*0392*/ 	.byte	0x08
	.zero		1


	//   ....[5]....
        /*0394*/ 	.word	0x000003d0
        /*0398*/ 	.word	0x000000ff
        /*039c*/ 	.word	0x00013248
        /*03a0*/ 	.short	0x0100
        /*03a2*/ 	.byte	0x08
	.zero		1


	//   ....[6]....
        /*03a4*/ 	.word	0x00000500
        /*03a8*/ 	.word	0x000000ff
        /*03ac*/ 	.word	0x00013250
        /*03b0*/ 	.short	0x0100
        /*03b2*/ 	.byte	0x08
	.zero		1


	//   ....[7]....
        /*03b4*/ 	.word	0x00000510
        /*03b8*/ 	.word	0x000000ff
        /*03bc*/ 	.word	0x00013260
        /*03c0*/ 	.short	0x0100
        /*03c2*/ 	.byte	0x08
	.zero		1


	//   ....[8]....
        /*03c4*/ 	.word	0x00000520
        /*03c8*/ 	.word	0x000000ff
        /*03cc*/ 	.word	0x00013258
        /*03d0*/ 	.short	0x0100
        /*03d2*/ 	.byte	0x08
	.zero		1


	//   ....[9]....
        /*03d4*/ 	.word	0x00000530
        /*03d8*/ 	.word	0x000000ff
        /*03dc*/ 	.word	0x00013268
        /*03e0*/ 	.short	0x0100
        /*03e2*/ 	.byte	0x08
	.zero		1


	//   ....[10]....
        /*03e4*/ 	.word	0x00000620
        /*03e8*/ 	.word	0x000000ff
        /*03ec*/ 	.word	0x00013270
        /*03f0*/ 	.short	0x0100
        /*03f2*/ 	.byte	0x06
	.zero		1


	//   ....[11]....
        /*03f4*/ 	.word	0x00000630
        /*03f8*/ 	.word	0x000000ff
        /*03fc*/ 	.word	0x00013280
        /*0400*/ 	.short	0x0100
        /*0402*/ 	.byte	0x06
	.zero		1


	//   ....[12]....
        /*0404*/ 	.word	0x00000640
        /*0408*/ 	.word	0x000000ff
        /*040c*/ 	.word	0x00013278
        /*0410*/ 	.short	0x0100
        /*0412*/ 	.byte	0x06
	.zero		1


	//   ....[13]....
        /*0414*/ 	.word	0x00000650
        /*0418*/ 	.word	0x000000ff
        /*041c*/ 	.word	0x00013288
        /*0420*/ 	.short	0x0100
        /*0422*/ 	.byte	0x06
	.zero		1


	//   ....[14]....
        /*0424*/ 	.word	0x00000780
        /*0428*/ 	.word	0x000000ff
        /*042c*/ 	.word	0x00013290
        /*0430*/ 	.short	0x0100
        /*0432*/ 	.byte	0x08
	.zero		1


	//   ....[15]....
        /*0434*/ 	.word	0x00000790
        /*0438*/ 	.word	0x000000ff
        /*043c*/ 	.word	0x000132a0
        /*0440*/ 	.short	0x0100
        /*0442*/ 	.byte	0x08
	.zero		1


	//   ....[16]....
        /*0444*/ 	.word	0x000007a0
        /*0448*/ 	.word	0x000000ff
        /*044c*/ 	.word	0x00013298
        /*0450*/ 	.short	0x0100
        /*0452*/ 	.byte	0x08
	.zero		1


	//   ....[17]....
        /*0454*/ 	.word	0x000007b0
        /*0458*/ 	.word	0x000000ff
        /*045c*/ 	.word	0x000132a8
        /*0460*/ 	.short	0x0100
        /*0462*/ 	.byte	0x08
	.zero		1


	//   ....[18]....
        /*0464*/ 	.word	0x000008e0
        /*0468*/ 	.word	0x000000ff
        /*046c*/ 	.word	0x000132b0
        /*0470*/ 	.short	0x0100
        /*0472*/ 	.byte	0x08
	.zero		1


	//   ....[19]....
        /*0474*/ 	.word	0x000008f0
        /*0478*/ 	.word	0x000000ff
        /*047c*/ 	.word	0x000132c0
        /*0480*/ 	.short	0x0100
        /*0482*/ 	.byte	0x08
	.zero		1


	//   ....[20]....
        /*0484*/ 	.word	0x00000900
        /*0488*/ 	.word	0x000000ff
        /*048c*/ 	.word	0x000132b8
        /*0490*/ 	.short	0x0100
        /*0492*/ 	.byte	0x08
	.zero		1


	//   ....[21]....
        /*0494*/ 	.word	0x00000910
        /*0498*/ 	.word	0x000000ff
        /*049c*/ 	.word	0x000132c8
        /*04a0*/ 	.short	0x0100
        /*04a2*/ 	.byte	0x08
	.zero		1


	//   ....[22]....
        /*04a4*/ 	.word	0x00001c90
        /*04a8*/ 	.word	0x000000ff
        /*04ac*/ 	.word	0x00013200
        /*04b0*/ 	.short	0x010a
        /*04b2*/ 	.byte	0x2d
	.zero		1


	//   ....[23]....
        /*04b4*/ 	.word	0x00001d10
        /*04b8*/ 	.word	0x00000003
        /*04bc*/ 	.word	0x00013230
        /*04c0*/ 	.short	0x010a
        /*04c2*/ 	.byte	0x3f
	.zero		1


	//   ....[24]....
        /*04c4*/ 	.word	0x00001d50
        /*04c8*/ 	.word	0x00000003
        /*04cc*/ 	.word	0x00013230
        /*04d0*/ 	.short	0x010a
        /*04d2*/ 	.byte	0x3f
	.zero		1


	//   ....[25]....
        /*04d4*/ 	.word	0x000022e0
        /*04d8*/ 	.word	0x00000000
        /*04dc*/ 	.word	0x00000000
        /*04e0*/ 	.short	0x0101
        /*04e2*/ 	.byte	0x3f
	.zero		1


	//   ....[26]....
        /*04e4*/ 	.word	0x000059e0
        /*04e8*/ 	.word	0x000000ff
        /*04ec*/ 	.word	0x00013230
        /*04f0*/ 	.short	0x010a
        /*04f2*/ 	.byte	0x17
	.zero		1


	//   ....[27]....
        /*04f4*/ 	.word	0x00005a20
        /*04f8*/ 	.word	0x000000ff
        /*04fc*/ 	.word	0x00013230
        /*0500*/ 	.short	0x010a
        /*0502*/ 	.byte	0x17
	.zero		1


	//   ....[28]....
        /*0504*/ 	.word	0x00005e70
        /*0508*/ 	.word	0x000000ff
        /*050c*/ 	.word	0x00013250
        /*0510*/ 	.short	0x010a
        /*0512*/ 	.byte	0x0b
	.zero		1


	//   ....[29]....
        /*0514*/ 	.word	0x00005eb0
        /*0518*/ 	.word	0x000000ff
        /*051c*/ 	.word	0x00013250
        /*0520*/ 	.short	0x010a
        /*0522*/ 	.byte	0x0b
	.zero		1


	//   ....[30]....
        /*0524*/ 	.word	0x00006120
        /*0528*/ 	.word	0x0000000e
        /*052c*/ 	.word	0x00000000
        /*0530*/ 	.short	0x0101
        /*0532*/ 	.byte	0x3f
	.zero		1


	//   ....[31]....
        /*0534*/ 	.word	0x00009340
        /*0538*/ 	.word	0x000000ff
        /*053c*/ 	.word	0x00000000
        /*0540*/ 	.short	0x0101
        /*0542*/ 	.byte	0x06
	.zero		1


	//   ....[32]....
        /*0544*/ 	.word	0x00009ab0
        /*0548*/ 	.word	0x000000ff
        /*054c*/ 	.word	0x00013230
        /*0550*/ 	.short	0x010a
        /*0552*/ 	.byte	0x06
	.zero		1


	//   ....[33]....
        /*0554*/ 	.word	0x00009af0
        /*0558*/ 	.word	0x000000ff
        /*055c*/ 	.word	0x00013230
        /*0560*/ 	.short	0x010a
        /*0562*/ 	.byte	0x06
	.zero		1


	//   ....[34]....
        /*0564*/ 	.word	0x00009f40
        /*0568*/ 	.word	0x000000ff
        /*056c*/ 	.word	0x00013250
        /*0570*/ 	.short	0x010a
        /*0572*/ 	.byte	0x0b
	.zero		1


	//   ....[35]....
        /*0574*/ 	.word	0x00009f80
        /*0578*/ 	.word	0x000000ff
        /*057c*/ 	.word	0x00013250
        /*0580*/ 	.short	0x010a
        /*0582*/ 	.byte	0x0b
	.zero		1


	//   ....[36]....
        /*0584*/ 	.word	0x0000b500
        /*0588*/ 	.word	0x00000005
        /*058c*/ 	.word	0x00000000
        /*0590*/ 	.short	0x0101
        /*0592*/ 	.byte	0x3f
	.zero		1


	//   ....[37]....
        /*0594*/ 	.word	0x0000b810
        /*0598*/ 	.word	0x000000ff
        /*059c*/ 	.word	0x00000000
        /*05a0*/ 	.short	0x0101
        /*05a2*/ 	.byte	0x06
	.zero		1


	//   ....[38]....
        /*05a4*/ 	.word	0x0000bde0
        /*05a8*/ 	.word	0x000000ff
        /*05ac*/ 	.word	0x00013230
        /*05b0*/ 	.short	0x010a
        /*05b2*/ 	.byte	0x17
	.zero		1


	//   ....[39]....
        /*05b4*/ 	.word	0x0000be20
        /*05b8*/ 	.word	0x000000ff
        /*05bc*/ 	.word	0x00013230
        /*05c0*/ 	.short	0x010a
        /*05c2*/ 	.byte	0x17
	.zero		1


	//   ....[40]....
        /*05c4*/ 	.word	0x0000c270
        /*05c8*/ 	.word	0x000000ff
        /*05cc*/ 	.word	0x00013250
        /*05d0*/ 	.short	0x010a
        /*05d2*/ 	.byte	0x0b
	.zero		1


	//   ....[41]....
        /*05d4*/ 	.word	0x0000c2b0
        /*05d8*/ 	.word	0x000000ff
        /*05dc*/ 	.word	0x00013250
        /*05e0*/ 	.short	0x010a
        /*05e2*/ 	.byte	0x0b
	.zero		1


	//   ....[42]....
        /*05e4*/ 	.word	0x0000c520
        /*05e8*/ 	.word	0x00000000
        /*05ec*/ 	.word	0x00000000
        /*05f0*/ 	.short	0x0101
        /*05f2*/ 	.byte	0x3f
	.zero		1


	//   ....[43]....
        /*05f4*/ 	.word	0x0000f740
        /*05f8*/ 	.word	0x000000ff
        /*05fc*/ 	.word	0x00000000
        /*0600*/ 	.short	0x0101
        /*0602*/ 	.byte	0x06
	.zero		1


	//   ....[44]....
        /*0604*/ 	.word	0x0000fbe0
        /*0608*/ 	.word	0x000000ff
        /*060c*/ 	.word	0x00013250
        /*0610*/ 	.short	0x010a
        /*0612*/ 	.byte	0x0e
	.zero		1


	//   ....[45]....
        /*0614*/ 	.word	0x0000fc20
        /*0618*/ 	.word	0x000000ff
        /*061c*/ 	.word	0x00013250
        /*0620*/ 	.short	0x010a
        /*0622*/ 	.byte	0x0e
	.zero		1


	//   ....[46]....
        /*0624*/ 	.word	0x00010290
        /*0628*/ 	.word	0x000000ff
        /*062c*/ 	.word	0x00000000
        /*0630*/ 	.short	0x0101
        /*0632*/ 	.byte	0x04
	.zero		1


	//   ....[47]....
        /*0634*/ 	.word	0x000113a0
        /*0638*/ 	.word	0x00000003
        /*063c*/ 	.word	0x00000000
        /*0640*/ 	.short	0x0101
        /*0642*/ 	.byte	0x3f
	.zero		1


	//   ....[48]....
        /*0644*/ 	.word	0x000142a0
        /*0648*/ 	.word	0x00000005
        /*064c*/ 	.word	0x00013280
        /*0650*/ 	.short	0x010a
        /*0652*/ 	.byte	0x3f
	.zero		1


	//   ....[49]....
        /*0654*/ 	.word	0x00014440
        /*0658*/ 	.word	0x00000005
        /*065c*/ 	.word	0x00013240
        /*0660*/ 	.short	0x010a
        /*0662*/ 	.byte	0x3f
	.zero		1


	//   ....[50]....
        /*0664*/ 	.word	0x00014760
        /*0668*/ 	.word	0x000000ff
        /*066c*/ 	.word	0x00013220
        /*0670*/ 	.short	0x010a
        /*0672*/ 	.byte	0x29
	.zero		1


	//   ....[51]....
        /*0674*/ 	.word	0x00014a20
        /*0678*/ 	.word	0x00000006
        /*067c*/ 	.word	0x00013280
        /*0680*/ 	.short	0x010a
        /*0682*/ 	.byte	0x3f
	.zero		1


	//   ....[52]....
        /*0684*/ 	.word	0x00014c50
        /*0688*/ 	.word	0x00000006
        /*068c*/ 	.word	0x00013240
        /*0690*/ 	.short	0x010a
        /*0692*/ 	.byte	0x3f
	.zero		1


	//   ....[53]....
        /*0694*/ 	.word	0x00014f20
        /*0698*/ 	.word	0x0000000c
        /*069c*/ 	.word	0x00013270
        /*06a0*/ 	.short	0x010a
        /*06a2*/ 	.byte	0x3f
	.zero		1


	//   ....[54]....
        /*06a4*/ 	.word	0x00014f90
        /*06a8*/ 	.word	0x0000000c
        /*06ac*/ 	.word	0x00013260
        /*06b0*/ 	.short	0x010a
        /*06b2*/ 	.byte	0x3f
	.zero		1


	//   ....[55]....
        /*06b4*/ 	.word	0x00015250
        /*06b8*/ 	.word	0x0000000c
        /*06bc*/ 	.word	0x00013250
        /*06c0*/ 	.short	0x0101
        /*06c2*/ 	.byte	0x3f
	.zero		1


	//   ....[56]....
        /*06c4*/ 	.word	0x000152c0
        /*06c8*/ 	.word	0x00000003
        /*06cc*/ 	.word	0x00000000
        /*06d0*/ 	.short	0x0101
        /*06d2*/ 	.byte	0x3f
	.zero		1


	//   ....[57]....
        /*06d4*/ 	.word	0x00015480
        /*06d8*/ 	.word	0x00000002
        /*06dc*/ 	.word	0x00013270
        /*06e0*/ 	.short	0x010a
        /*06e2*/ 	.byte	0x3f
	.zero		1


	//   ....[58]....
        /*06e4*/ 	.word	0x000154f0
        /*06e8*/ 	.word	0x00000002
        /*06ec*/ 	.word	0x00013260
        /*06f0*/ 	.short	0x010a
        /*06f2*/ 	.byte	0x3f
	.zero		1


	//   ....[59]....
        /*06f4*/ 	.word	0x000157b0
        /*06f8*/ 	.word	0x00000002
        /*06fc*/ 	.word	0x00013250
        /*0700*/ 	.short	0x0101
        /*0702*/ 	.byte	0x3f
	.zero		1


	//   ....[60]....
        /*0704*/ 	.word	0x00015840
        /*0708*/ 	.word	0x00000000
        /*070c*/ 	.word	0x00000000
        /*0710*/ 	.short	0x0101
        /*0712*/ 	.byte	0x3f
	.zero		1


	//   ....[61]....
        /*0714*/ 	.word	0x00016500
        /*0718*/ 	.word	0x00000006
        /*071c*/ 	.word	0x00013220
        /*0720*/ 	.short	0x010a
        /*0722*/ 	.byte	0x3f
	.zero		1


	//   ....[62]....
        /*0724*/ 	.word	0x000166a0
        /*0728*/ 	.word	0x00000005
        /*072c*/ 	.word	0x00000000
        /*0730*/ 	.short	0x010a
        /*0732*/ 	.byte	0x3f
	.zero		1


	//   ....[63]....
        /*0734*/ 	.word	0x00016710
        /*0738*/ 	.word	0x00000009
        /*073c*/ 	.word	0x00000000
        /*0740*/ 	.short	0x010a
        /*0742*/ 	.byte	0x3f
	.zero		1


	//   ....[64]....
        /*0744*/ 	.word	0x00016760
        /*0748*/ 	.word	0x00000011
        /*074c*/ 	.word	0x00013260
        /*0750*/ 	.short	0x010a
        /*0752*/ 	.byte	0x3f
	.zero		1


	//   ....[65]....
        /*0754*/ 	.word	0x000167b0
        /*0758*/ 	.word	0x00000007
        /*075c*/ 	.word	0x00013260
        /*0760*/ 	.short	0x010a
        /*0762*/ 	.byte	0x3f
	.zero		1


	//   ....[66]....
        /*0764*/ 	.word	0x000167f0
        /*0768*/ 	.word	0x00000011
        /*076c*/ 	.word	0x00013280
        /*0770*/ 	.short	0x010a
        /*0772*/ 	.byte	0x3f
	.zero		1


	//   ....[67]....
        /*0774*/ 	.word	0x00016810
        /*0778*/ 	.word	0x00000007
        /*077c*/ 	.word	0x00013280
        /*0780*/ 	.short	0x010a
        /*0782*/ 	.byte	0x3f
	.zero		1


	//   ....[68]....
        /*0784*/ 	.word	0x00016880
        /*0788*/ 	.word	0x00000003
        /*078c*/ 	.word	0x00013200
        /*0790*/ 	.short	0x010a
        /*0792*/ 	.byte	0x3f
	.zero		1


	//   ....[69]....
        /*0794*/ 	.word	0x000168d0
        /*0798*/ 	.word	0x00000003
        /*079c*/ 	.word	0x00013230
        /*07a0*/ 	.short	0x010a
        /*07a2*/ 	.byte	0x3f
	.zero		1


	//   ....[70]....
        /*07a4*/ 	.word	0x00016930
        /*07a8*/ 	.word	0x0000000f
        /*07ac*/ 	.word	0x00013230
        /*07b0*/ 	.short	0x010a
        /*07b2*/ 	.byte	0x3f
	.zero		1


	//   ....[71]....
        /*07b4*/ 	.word	0x00016990
        /*07b8*/ 	.word	0x0000000f
        /*07bc*/ 	.word	0x00013250
        /*07c0*/ 	.short	0x010a
        /*07c2*/ 	.byte	0x3f
	.zero		1


	//   ....[72]....
        /*07c4*/ 	.word	0x000169f0
        /*07c8*/ 	.word	0x00000003
        /*07cc*/ 	.word	0x00013230
        /*07d0*/ 	.short	0x010a
        /*07d2*/ 	.byte	0x3f
	.zero		1


	//   ....[73]....
        /*07d4*/ 	.word	0x00016a50
        /*07d8*/ 	.word	0x00000003
        /*07dc*/ 	.word	0x00013250
        /*07e0*/ 	.short	0x010a
        /*07e2*/ 	.byte	0x3f
	.zero		1


	//   ....[74]....
        /*07e4*/ 	.word	0x00016ab0
        /*07e8*/ 	.word	0x00000003
        /*07ec*/ 	.word	0x00013230
        /*07f0*/ 	.short	0x010a
        /*07f2*/ 	.byte	0x3f
	.zero		1


	//   ....[75]....
        /*07f4*/ 	.word	0x00016b10
        /*07f8*/ 	.word	0x00000003
        /*07fc*/ 	.word	0x00013250
        /*0800*/ 	.short	0x010a
        /*0802*/ 	.byte	0x3f
	.zero		1


	//   ....[76]....
        /*0804*/ 	.word	0x00016b70
        /*0808*/ 	.word	0x00000007
        /*080c*/ 	.word	0x00013250
        /*0810*/ 	.short	0x010a
        /*0812*/ 	.byte	0x3f
	.zero		1


	//   ....[77]....
        /*0814*/ 	.word	0x00016cc0
        /*0818*/ 	.word	0x00000005
        /*081c*/ 	.word	0x00013280
        /*0820*/ 	.short	0x010a
        /*0822*/ 	.byte	0x3f
	.zero		1


	//   ....[78]....
        /*0824*/ 	.word	0x00016d10
        /*0828*/ 	.word	0x00000005
        /*082c*/ 	.word	0x00013240
        /*0830*/ 	.short	0x010a
        /*0832*/ 	.byte	0x3f
	.zero		1


	//   ....[79]....
        /*0834*/ 	.word	0x00016d70
        /*0838*/ 	.word	0x00000004
        /*083c*/ 	.word	0x00013220
        /*0840*/ 	.short	0x010a
        /*0842*/ 	.byte	0x3f
	.zero		1


	//   ....[80]....
        /*0844*/ 	.word	0x00016dc0
        /*0848*/ 	.word	0x00000006
        /*084c*/ 	.word	0x00013280
        /*0850*/ 	.short	0x010a
        /*0852*/ 	.byte	0x3f
	.zero		1


	//   ....[81]....
        /*0854*/ 	.word	0x00016e10
        /*0858*/ 	.word	0x00000006
        /*085c*/ 	.word	0x00013240
        /*0860*/ 	.short	0x010a
        /*0862*/ 	.byte	0x3f
	.zero		1


	//   ....[82]....
        /*0864*/ 	.word	0x00016e60
        /*0868*/ 	.word	0x0000000c
        /*086c*/ 	.word	0x00013270
        /*0870*/ 	.short	0x010a
        /*0872*/ 	.byte	0x3f
	.zero		1


	//   ....[83]....
        /*0874*/ 	.word	0x00016eb0
        /*0878*/ 	.word	0x0000000c
        /*087c*/ 	.word	0x00013260
        /*0880*/ 	.short	0x010a
        /*0882*/ 	.byte	0x3f
	.zero		1


	//   ....[84]....
        /*0884*/ 	.word	0x00016f00
        /*0888*/ 	.word	0x00000002
        /*088c*/ 	.word	0x00013270
        /*0890*/ 	.short	0x010a
        /*0892*/ 	.byte	0x3f
	.zero		1


	//   ....[85]....
        /*0894*/ 	.word	0x00016f50
        /*0898*/ 	.word	0x00000002
        /*089c*/ 	.word	0x00013260
        /*08a0*/ 	.short	0x010a
        /*08a2*/ 	.byte	0x3f
	.zero		1


	//   ....[86]....
        /*08a4*/ 	.word	0x00016fa0
        /*08a8*/ 	.word	0x00000006
        /*08ac*/ 	.word	0x00013220
        /*08b0*/ 	.short	0x010a
        /*08b2*/ 	.byte	0x3f
	.zero		1


	//   ....[87]....
        /*08b4*/ 	.word	0x00017140
        /*08b8*/ 	.word	0x00000005
        /*08bc*/ 	.word	0x00000000
        /*08c0*/ 	.short	0x010a
        /*08c2*/ 	.byte	0x3f
	.zero		1


	//   ....[88]....
        /*08c4*/ 	.word	0x00017190
        /*08c8*/ 	.word	0x00000009
        /*08cc*/ 	.word	0x00000000
        /*08d0*/ 	.short	0x010a
        /*08d2*/ 	.byte	0x3f
	.zero		1


	//   ....[89]....
        /*08d4*/ 	.word	0x000171e0
        /*08d8*/ 	.word	0x00000011
        /*08dc*/ 	.word	0x00013260
        /*08e0*/ 	.short	0x010a
        /*08e2*/ 	.byte	0x3f
	.zero		1


	//   ....[90]....
        /*08e4*/ 	.word	0x00017230
        /*08e8*/ 	.word	0x00000007
        /*08ec*/ 	.word	0x00013260
        /*08f0*/ 	.short	0x010a
        /*08f2*/ 	.byte	0x3f
	.zero		1


	//   ....[91]....
        /*08f4*/ 	.word	0x00017280
        /*08f8*/ 	.word	0x00000011
        /*08fc*/ 	.word	0x00013280
        /*0900*/ 	.short	0x010a
        /*0902*/ 	.byte	0x3f
	.zero		1


	//----- nvinfo : EIATTR_NUM_MBARRIERS
	.align		4
.L_1543:
        /*0904*/ 	.byte	0x03, 0x38
        /*0906*/ 	.short	0x0016


	//----- nvinfo : EIATTR_EXIT_INSTR_OFFSETS
	.align		4
        /*0908*/ 	.byte	0x04, 0x1c
        /*090a*/ 	.short	(.L_1545 - .L_1544)


	//   ....[0]....
.L_1544:
        /*090c*/ 	.word	0x00000a70


	//   ....[1]....
        /*0910*/ 	.word	0x00012130


	//   ....[2]....
        /*0914*/ 	.word	0x00016860


	//----- nvinfo : EIATTR_MAX_THREADS
	.align		4
.L_1545:
        /*0918*/ 	.byte	0x04, 0x05
        /*091a*/ 	.short	(.L_1547 - .L_1546)
.L_1546:
        /*091c*/ 	.word	0x00000200
        /*0920*/ 	.word	0x00000001
        /*0924*/ 	.word	0x00000001


	//----- nvinfo : EIATTR_CRS_STACK_SIZE
	.align		4
.L_1547:
        /*0928*/ 	.byte	0x04, 0x1e
        /*092a*/ 	.short	(.L_1549 - .L_1548)
.L_1548:
        /*092c*/ 	.word	0x00000000


	//----- nvinfo : EIATTR_CBANK_PARAM_SIZE
	.align		4
.L_1549:
        /*0930*/ 	.byte	0x03, 0x19
        /*0932*/ 	.short	0x0a70


	//----- nvinfo : EIATTR_PARAM_CBANK
	.align		4
        /*0934*/ 	.byte	0x04, 0x0a
        /*0936*/ 	.short	(.L_1551 - .L_1550)
	.align		4
.L_1550:
        /*0938*/ 	.word	index@(.nv.constant0._ZN7cutlass13device_kernelIN5flash11enable_sm90INS1_16FlashAttnFwdSm90INS1_25CollectiveMainloopFwdSm90ILi2EN4cute5tupleIJNS5_1CILi1EEES8_S8_EEENS6_IJNS7_ILi192EEENS7_ILi160EEENS7_ILi64EEEEEELi64ENS_12float_e4m3_tEfNS_4arch4Sm90ELb0ELb1ELb0ELb1ELb0ELb0ELb0ELb1ELb1ELb0ELb0ELb0EEENS1_21CollectiveEpilogueFwdINS6_IJSA_SC_SB_EEES9_NS_10bfloat16_tESG_Li384ELb1ELb0ELb0ELb1EEENS1_36VarlenDynamicPersistentTileSchedulerILi192ELi160ELi384ELi128ELb0ELb0ELb1ELb1ELb0ELb1EEEEEEEEEvNT_6ParamsE)
        /*093c*/ 	.short	0x0210
        /*093e*/ 	.short	0x0a70


	//----- nvinfo : EIATTR_SW_WAR
	.align		4
.L_1551:
        /*0940*/ 	.byte	0x04, 0x36
        /*0942*/ 	.short	(.L_1553 - .L_1552)
.L_1552:
        /*0944*/ 	.word	0x00000008
.L_1553:


//--------------------- .nv.info._ZN7cutlass13device_kernelIN5flash11enable_sm90INS1_16FlashAttnFwdSm90INS1_25CollectiveMainloopFwdSm90ILi2EN4cute5tupleIJNS5_1CILi1EEES8_S8_EEENS6_IJNS7_ILi192EEENS7_ILi160EEENS7_ILi64EEEEEELi64ENS_12float_e4m3_tEfNS_4arch4Sm90ELb0ELb1ELb0ELb1ELb0ELb1ELb0ELb1ELb1ELb0ELb0ELb0EEENS1_21CollectiveEpilogueFwdINS6_IJSA_SC_SB_EEES9_NS_10bfloat16_tESG_Li384ELb1ELb0ELb0ELb1EEENS1_36VarlenDynamicPersistentTileSchedulerILi192ELi160ELi384ELi128ELb0ELb0ELb1ELb1ELb0ELb1EEEEEEEEEvNT_6ParamsE --------------------------
	.section	.nv.info._ZN7cutlass13device_kernelIN5flash11enable_sm90INS1_16FlashAttnFwdSm90INS1_25CollectiveMainloopFwdSm90ILi2EN4cute5tupleIJNS5_1CILi1EEES8_S8_EEENS6_IJNS7_ILi192EEENS7_ILi160EEENS7_ILi64EEEEEELi64ENS_12float_e4m3_tEfNS_4arch4Sm90ELb0ELb1ELb0ELb1ELb0ELb1ELb0ELb1ELb1ELb0ELb0ELb0EEENS1_21CollectiveEpilogueFwdINS6_IJSA_SC_SB_EEES9_NS_10bfloat16_tESG_Li384ELb1ELb0ELb0ELb1EEENS1_36VarlenDynamicPersistentTileSchedulerILi192ELi160ELi384ELi128ELb0ELb0ELb1ELb1ELb0ELb1EEEEEEEEEvNT_6ParamsE,"",@"SHT_CUDA_INFO"
	.sectionflags	@""
	.align	4


	//----- nvinfo : EIATTR_CUDA_API_VERSION
	.align		4
        /*0000*/ 	.byte	0x04, 0x37
        /*0002*/ 	.short	(.L_1555 - .L_1554)
.L_1554:
        /*0004*/ 	.word	0x00000082


	//----- nvinfo : EIATTR_KPARAM_INFO
	.align		4
.L_1555:
        /*0008*/ 	.byte	0x04, 0x17
        /*000a*/ 	.short	(.L_1557 - .L_1556)
.L_1556:
        /*000c*/ 	.word	0x00000000
        /*0010*/ 	.short	0x0000
        /*0012*/ 	.short	0x0070
        /*0014*/ 	.byte	0x00, 0xf0, 0x01, 0x28


	//----- nvinfo : EIATTR_SPARSE_MMA_MASK
	.align		4
.L_1557:
        /*0018*/ 	.byte	0x03, 0x50
        /*001a*/ 	.short	0x0000


	//----- nvinfo : EIATTR_MAXREG_COUNT
	.align		4
        /*001c*/ 	.byte	0x03, 0x1b
        /*001e*/ 	.short	0x0080


	//----- nvinfo : EIATTR_NUM_BARRIERS
	.align		4
        /*0020*/ 	.byte	0x02, 0x4c
        /*0022*/ 	.byte	0x10
	.zero		1


	//----- nvinfo : EIATTR_EXTERNS
	.align		4
        /*0024*/ 	.byte	0x04, 0x0f
        /*0026*/ 	.short	(.L_1559 - .L_1558)


	//   ....[0]....
	.align		4
.L_1558:
        /*0028*/ 	.word	index@(__assertfail)


	//----- nvinfo : EIATTR_ANNOTATIONS
	.align		4
.L_1559:
        /*002c*/ 	.byte	0x04, 0x55
        /*002e*/ 	.short	(.L_1561 - .L_1560)


	//   ....[0]....
.L_1560:
        /* <DEDUP_REMOVED lines=84> */


	//----- nvinfo : EIATTR_MERCURY_ISA_VERSION
	.align		4
.L_1561:
        /*0558*/ 	.byte	0x03, 0x5f
        /*055a*/ 	.short	0x0101


	//----- nvinfo : EIATTR_UNUSED_LOAD_BYTE_OFFSET
	.align		4
        /*055c*/ 	.byte	0x04, 0x44
        /*055e*/ 	.short	(.L_1563 - .L_1562)


	//   ....[0]....
.L_1562:
        /*0560*/ 	.word	0x00000ac0
        /*0564*/ 	.word	0x0000fff0


	//   ....[1]....
        /*0568*/ 	.word	0x00018310
        /*056c*/ 	.word	0x0000fff0


	//----- nvinfo : EIATTR_INT_WARP_WIDE_INSTR_OFFSETS
	.align		4
.L_1563:
        /*0570*/ 	.byte	0x04, 0x31
        /*0572*/ 	.short	(.L_1565 - .L_1564)


	//   ....[0]....
.L_1564:
        /*0574*/ 	.word	0x000001b0


	//   ....[1]....
        /*0578*/ 	.word	0x000001f0


	//   ....[2]....
        /*057c*/ 	.word	0x000002b0


	//   ....[3]....
        /*0580*/ 	.word	0x0001c760


	//   ....[4]....
        /*0584*/ 	.word	0x0001c7f0


	//   ....[5]....
        /*0588*/ 	.word	0x0001ceb0


	//   ....[6]....
        /*058c*/ 	.word	0x0001cee0


	//   ....[7]....
        /*0590*/ 	.word	0x0001e4a0


	//   ....[8]....
        /*0594*/ 	.word	0x0001e530


	//----- nvinfo : EIATTR_COOP_GROUP_MASK_REGIDS
	.align		4
.L_1565:
        /*0598*/ 	.byte	0x04, 0x29
        /*059a*/ 	.short	(.L_1567 - .L_1566)


	//   ....[0]....
.L_1566:
        /*059c*/ 	.word	0xffffffff


	//   ....[1]....
        /*05a0*/ 	.word	0xffffffff


	//   ....[2]....
        /*05a4*/ 	.word	0xffffffff


	//   ....[3]....
        /*05a8*/ 	.word	0xffffffff


	//   ....[4]....
        /*05ac*/ 	.word	0xffffffff


	//   ....[5]....
        /*05b0*/ 	.word	0xffffffff


	//   ....[6]....
        /*05b4*/ 	.word	0xffffffff


	//   ....[7]....
        /*05b8*/ 	.word	0xffffffff


	//   ....[8]....
        /*05bc*/ 	.word	0xffffffff


	//   ....[9]....
        /*05c0*/ 	.word	0xffffffff


	//   ....[10]....
        /*05c4*/ 	.word	0xffffffff


	//   ....[11]....
        /*05c8*/ 	.word	0xffffffff


	//   ....[12]....
        /*05cc*/ 	.word	0xffffffff


	//   ....[13]....
        /*05d0*/ 	.word	0xffffffff


	//   ....[14]....
        /*05d4*/ 	.word	0xffffffff


	//   ....[15]....
        /*05d8*/ 	.word	0xffffffff


	//   ....[16]....
        /*05dc*/ 	.word	0xffffffff


	//   ....[17]....
        /*05e0*/ 	.word	0xffffffff


	//   ....[18]....
        /*05e4*/ 	.word	0xffffffff


	//   ....[19]....
        /*05e8*/ 	.word	0xffffffff


	//   ....[20]....
        /*05ec*/ 	.word	0xffffffff


	//   ....[21]....
        /*05f0*/ 	.word	0xffffffff


	//   ....[22]....
        /*05f4*/ 	.word	0xffffffff


	//   ....[23]....
        /*05f8*/ 	.word	0xffffffff


	//   ....[24]....
        /*05fc*/ 	.word	0xffffffff


	//   ....[25]....
        /*0600*/ 	.word	0xffffffff


	//   ....[26]....
        /*0604*/ 	.word	0xffffffff


	//   ....[27]....
        /*0608*/ 	.word	0xffffffff


	//   ....[28]....
        /*060c*/ 	.word	0xffffffff


	//   ....[29]....
        /*0610*/ 	.word	0xffffffff


	//   ....[30]....
        /*0614*/ 	.word	0xffffffff


	//   ....[31]....
        /*0618*/ 	.word	0xffffffff


	//   ....[32]....
        /*061c*/ 	.word	0xffffffff


	//   ....[33]....
        /*0620*/ 	.word	0xffffffff


	//   ....[34]....
        /*0624*/ 	.word	0xffffffff


	//   ....[35]....
        /*0628*/ 	.word	0xffffffff


	//   ....[36]....
        /*062c*/ 	.word	0xffffffff


	//   ....[37]....
        /*0630*/ 	.word	0xffffffff


	//   ....[38]....
        /*0634*/ 	.word	0xffffffff


	//   ....[39]....
        /*0638*/ 	.word	0xffffffff


	//   ....[40]....
        /*063c*/ 	.word	0xffffffff


	//   ....[41]....
        /*0640*/ 	.word	0xffffffff


	//   ....[42]....
        /*0644*/ 	.word	0xffffffff


	//   ....[43]....
        /*0648*/ 	.word	0xffffffff


	//   ....[44]....
        /*064c*/ 	.word	0xffffffff


	//   ....[45]....
        /*0650*/ 	.word	0xffffffff


	//   ....[46]....
        /*0654*/ 	.word	0xffffffff


	//   ....[47]....
        /*0658*/ 	.word	0xffffffff


	//   ....[48]....
        /*065c*/ 	.word	0xffffffff


	//   ....[49]....
        /*0660*/ 	.word	0xffffffff


	//   ....[50]....
        /*0664*/ 	.word	0xffffffff


	//   ....[51]....
        /*0668*/ 	.word	0xffffffff


	//   ....[52]....
        /*066c*/ 	.word	0xffffffff


	//   ....[53]....
        /*0670*/ 	.word	0xffffffff


	//   ....[54]....
        /*0674*/ 	.word	0xffffffff


	//   ....[55]....
        /*0678*/ 	.word	0xffffffff


	//   ....[56]....
        /*067c*/ 	.word	0xffffffff


	//   ....[57]....
        /*0680*/ 	.word	0xffffffff


	//   ....[58]....
        /*0684*/ 	.word	0xffffffff


	//   ....[59]....
        /*0688*/ 	.word	0xffffffff


	//   ....[60]....
        /*068c*/ 	.word	0xffffffff


	//   ....[61]....
        /*0690*/ 	.word	0xffffffff


	//   ....[62]....
        /*0694*/ 	.word	0xffffffff


	//   ....[63]....
        /*0698*/ 	.word	0xffffffff


	//   ....[64]....
        /*069c*/ 	.word	0xffffffff


	//   ....[65]....
        /*06a0*/ 	.word	0xffffffff


	//   ....[66]....
        /*06a4*/ 	.word	0xffffffff


	//   ....[67]....
        /*06a8*/ 	.word	0xffffffff


	//   ....[68]....
        /*06ac*/ 	.word	0xffffffff


	//   ....[69]....
        /*06b0*/ 	.word	0xffffffff


	//   ....[70]....
        /*06b4*/ 	.word	0xffffffff


	//   ....[71]....
        /*06b8*/ 	.word	0xffffffff


	//   ....[72]....
        /*06bc*/ 	.word	0xffffffff


	//   ....[73]....
        /*06c0*/ 	.word	0xffffffff


	//   ....[74]....
        /*06c4*/ 	.word	0xffffffff


	//   ....[75]....
        /*06c8*/ 	.word	0xffffffff


	//   ....[76]....
        /*06cc*/ 	.word	0xffffffff


	//   ....[77]....
        /*06d0*/ 	.word	0xffffffff


	//   ....[78]....
        /*06d4*/ 	.word	0xffffffff


	//   ....[79]....
        /*06d8*/ 	.word	0xffffffff


	//   ....[80]....
        /*06dc*/ 	.word	0x0500000f


	//   ....[81]....
        /*06e0*/ 	.word	0x0500000f


	//   ....[82]....
        /*06e4*/ 	.word	0x0500000f


	//   ....[83]....
        /*06e8*/ 	.word	0x0500000f


	//   ....[84]....
        /*06ec*/ 	.word	0x0500000f


	//   ....[85]....
        /*06f0*/ 	.word	0x0500000f


	//   ....[86]....
        /*06f4*/ 	.word	0x0500000f


	//   ....[87]....
        /*06f8*/ 	.word	0x0500000f


	//   ....[88]....
        /*06fc*/ 	.word	0x0500000f


	//   ....[89]....
        /*0700*/ 	.word	0x0500000f


	//   ....[90]....
        /*0704*/ 	.word	0x0500000f


	//   ....[91]....
        /*0708*/ 	.word	0x0500000f


	//   ....[92]....
        /*070c*/ 	.word	0x0500000f


	//   ....[93]....
        /*0710*/ 	.word	0x0500000f


	//   ....[94]....
        /*0714*/ 	.word	0x0500000f


	//   ....[95]....
        /*0718*/ 	.word	0x0500000f


	//   ....[96]....
        /*071c*/ 	.word	0x0500000f


	//   ....[97]....
        /*0720*/ 	.word	0x0500000f


	//   ....[98]....
        /*0724*/ 	.word	0x0500000f


	//   ....[99]....
        /*0728*/ 	.word	0x0500000f


	//   ....[100]....
        /*072c*/ 	.word	0x0500000f


	//   ....[101]....
        /*0730*/ 	.word	0x0500000f


	//   ....[102]....
        /*0734*/ 	.word	0x0500000f


	//   ....[103]....
        /*0738*/ 	.word	0x0500000f


	//   ....[104]....
        /*073c*/ 	.word	0x0500000f


	//   ....[105]....
        /*0740*/ 	.word	0x0500000f


	//   ....[106]....
        /*0744*/ 	.word	0x0500000f


	//   ....[107]....
        /*0748*/ 	.word	0x0500000f


	//----- nvinfo : EIATTR_COOP_GROUP_INSTR_OFFSETS
	.align		4
.L_1567:
        /*074c*/ 	.byte	0x04, 0x28
        /*074e*/ 	.short	(.L_1569 - .L_1568)


	//   ....[0]....
.L_1568:
        /*0750*/ 	.word	0x00000060


	//   ....[1]....
        /*0754*/ 	.word	0x000001c0


	//   ....[2]....
        /*0758*/ 	.word	0x000002c0


	//   ....[3]....
        /*075c*/ 	.word	0x00000430


	//   ....[4]....
        /*0760*/ 	.word	0x00000590


	//   ....[5]....
        /*0764*/ 	.word	0x000006b0


	//   ....[6]....
        /*0768*/ 	.word	0x00000810


	//   ....[7]....
        /*076c*/ 	.word	0x000059e0


	//   ....[8]....
        /*0770*/ 	.word	0x0000aca0


	//   ....[9]....
        /*0774*/ 	.word	0x0000adb0


	//   ....[10]....
        /*0778*/ 	.word	0x0000b890


	//   ....[11]....
        /*077c*/ 	.word	0x0000b920


	//   ....[12]....
        /*0780*/ 	.word	0x0000f110


	//   ....[13]....
        /*0784*/ 	.word	0x0000f360


	//   ....[14]....
        /*0788*/ 	.word	0x0000fa10


	//   ....[15]....
        /*078c*/ 	.word	0x0000fb30


	//   ....[16]....
        /*0790*/ 	.word	0x00011df0


	//   ....[17]....
        /*0794*/ 	.word	0x00011e20


	//   ....[18]....
        /*0798*/ 	.word	0x00011e80


	//   ....[19]....
        /*079c*/ 	.word	0x00011eb0


	//   ....[20]....
        /*07a0*/ 	.word	0x00015c80


	//   ....[21]....
        /*07a4*/ 	.word	0x00015d90


	//   ....[22]....
        /*07a8*/ 	.word	0x00016670


	//   ....[23]....
        /*07ac*/ 	.word	0x000167f0


	//   ....[24]....
        /*07b0*/ 	.word	0x00017c70


	//   ....[25]....
        /*07b4*/ 	.word	0x00017ca0


	//   ....[26]....
        /*07b8*/ 	.word	0x00017da0


	//   ....[27]....
        /*07bc*/ 	.word	0x00017e60


	//   ....[28]....
        /*07c0*/ 	.word	0x00018910


	//   ....[29]....
        /*07c4*/ 	.word	0x00018920


	//   ....[30]....
        /*07c8*/ 	.word	0x00018930


	//   ....[31]....
        /*07cc*/ 	.word	0x00018940


	//   ....[32]....
        /*07d0*/ 	.word	0x00018950


	//   ....[33]....
        /*07d4*/ 	.word	0x00018960


	//   ....[34]....
        /*07d8*/ 	.word	0x00018970


	//   ....[35]....
        /*07dc*/ 	.word	0x00018990


	//   ....[36]....
        /*07e0*/ 	.word	0x000189c0


	//   ....[37]....
        /*07e4*/ 	.word	0x000189d0


	//   ....[38]....
        /*07e8*/ 	.word	0x00018a00


	//   ....[39]....
        /*07ec*/ 	.word	0x00018a10


	//   ....[40]....
        /*07f0*/ 	.word	0x00018a30


	//   ....[41]....
        /*07f4*/ 	.word	0x00018a50


	//   ....[42]....
        /*07f8*/ 	.word	0x00018a60


	//   ....[43]....
        /*07fc*/ 	.word	0x00018a70


	//   ....[44]....
        /*0800*/ 	.word	0x00019ff0


	//   ....[45]....
        /*0804*/ 	.word	0x0001a1c0


	//   ....[46]....
        /*0808*/ 	.word	0x0001a1f0


	//   ....[47]....
        /*080c*/ 	.word	0x0001a220


	//   ....[48]....
        /*0810*/ 	.word	0x0001a250


	//   ....[49]....
        /*0814*/ 	.word	0x0001a280


	//   ....[50]....
        /*0818*/ 	.word	0x0001a2b0


	//   ....[51]....
        /*081c*/ 	.word	0x0001a420


	//   ....[52]....
        /*0820*/ 	.word	0x0001a450


	//   ....[53]....
        /*0824*/ 	.word	0x0001a480


	//   ....[54]....
        /*0828*/ 	.word	0x0001a4b0


	//   ....[55]....
        /*082c*/ 	.word	0x0001a4e0


	//   ....[56]....
        /*0830*/ 	.word	0x0001a510


	//   ....[57]....
        /*0834*/ 	.word	0x0001a5c0


	//   ....[58]....
        /*0838*/ 	.word	0x0001a620


	//   ....[59]....
        /*083c*/ 	.word	0x0001a6c0


	//   ....[60]....
        /*0840*/ 	.word	0x0001b750


	//   ....[61]....
        /*0844*/ 	.word	0x0001d040


	//   ....[62]....
        /*0848*/ 	.word	0x0001eca0


	//   ....[63]....
        /*084c*/ 	.word	0x0001ecf0


	//   ....[64]....
        /*0850*/ 	.word	0x0001ed20


	//   ....[65]....
        /*0854*/ 	.word	0x0001ed50


	//   ....[66]....
        /*0858*/ 	.word	0x0001ed60


	//   ....[67]....
        /*085c*/ 	.word	0x0001ed90


	//   ....[68]....
        /*0860*/ 	.word	0x0001edc0


	//   ....[69]....
        /*0864*/ 	.word	0x0001edf0


	//   ....[70]....
        /*0868*/ 	.word	0x0001ef70


	//   ....[71]....
        /*086c*/ 	.word	0x0001efa0


	//   ....[72]....
        /*0870*/ 	.word	0x0001efd0


	//   ....[73]....
        /*0874*/ 	.word	0x0001f000


	//   ....[74]....
        /*0878*/ 	.word	0x0001f030


	//   ....[75]....
        /*087c*/ 	.word	0x0001f060


	//   ....[76]....
        /*0880*/ 	.word	0x0001f120


	//   ....[77]....
        /*0884*/ 	.word	0x0001f140


	//   ....[78]....
        /*0888*/ 	.word	0x0001f1b0


	//   ....[79]....
        /*088c*/ 	.word	0x0001f850


	//   ....[80]....
        /*0890*/ 	.word	0x0001fcc0


	//   ....[81]....
        /*0894*/ 	.word	0x0001fd60


	//   ....[82]....
        /*0898*/ 	.word	0x0001fe00


	//   ....[83]....
        /*089c*/ 	.word	0x0001fea0


	//   ....[84]....
        /*08a0*/ 	.word	0x0001ff80


	//   ....[85]....
        /*08a4*/ 	.word	0x00020020


	//   ....[86]....
        /*08a8*/ 	.word	0x000200c0


	//   ....[87]....
        /*08ac*/ 	.word	0x00020160


	//   ....[88]....
        /*08b0*/ 	.word	0x00020500


	//   ....[89]....
        /*08b4*/ 	.word	0x000207e0


	//   ....[90]....
        /*08b8*/ 	.word	0x00020bd0


	//   ....[91]....
        /*08bc*/ 	.word	0x00020c70


	//   ....[92]....
        /*08c0*/ 	.word	0x00020d90


	//   ....[93]....
        /*08c4*/ 	.word	0x00020e00


	//   ....[94]....
        /*08c8*/ 	.word	0x00020e70


	//   ....[95]....
        /*08cc*/ 	.word	0x00020ee0


	//   ....[96]....
        /*08d0*/ 	.word	0x00020f50


	//   ....[97]....
        /*08d4*/ 	.word	0x00020fd0


	//   ....[98]....
        /*08d8*/ 	.word	0x00021060


	//   ....[99]....
        /*08dc*/ 	.word	0x000210f0


	//   ....[100]....
        /*08e0*/ 	.word	0x00021160


	//   ....[101]....
        /*08e4*/ 	.word	0x000211d0


	//   ....[102]....
        /*08e8*/ 	.word	0x00021240


	//   ....[103]....
        /*08ec*/ 	.word	0x000212c0


	//   ....[104]....
        /*08f0*/ 	.word	0x00021330


	//   ....[105]....
        /*08f4*/ 	.word	0x000213d0


	//   ....[106]....
        /*08f8*/ 	.word	0x00021460


	//   ....[107]....
        /*08fc*/ 	.word	0x00021580


	//----- nvinfo : EIATTR_REG_RECONFIG
	.align		4
.L_1569:
        /*0900*/ 	.byte	0x01, 0x54
	.zero		2


	//----- nvinfo : EIATTR_SYSCALL_OFFSETS
	.align		4
        /*0904*/ 	.byte	0x04, 0x46
        /*0906*/ 	.short	(.L_1571 - .L_1570)


	//   ....[0]....
.L_1570:
        /*0908*/ 	.word	0x00001a10


	//   ....[1]....
        /*090c*/ 	.word	0x00001b60


	//   ....[2]....
        /*0910*/ 	.word	0x00005b50


	//   ....[3]....
        /*0914*/ 	.word	0x00005ec0


	//   ....[4]....
        /*0918*/ 	.word	0x0001c970


	//   ....[5]....
        /*091c*/ 	.word	0x0001cac0


	//   ....[6]....
        /*0920*/ 	.word	0x0001cbf0


	//   ....[7]....
        /*0924*/ 	.word	0x0001cd20


	//----- nvinfo : EIATTR_MBARRIER_INSTR_OFFSETS
	.align		4
.L_1571:
        /*0928*/ 	.byte	0x04, 0x39
        /*092a*/ 	.short	(.L_1573 - .L_1572)


	//   ....[0]....
.L_1572:
        /*092c*/ 	.word	0x000002e0
        /*0930*/ 	.word	0x000000ff
        /*0934*/ 	.word	0x00013200
        /*0938*/ 	.short	0x0100
        /*093a*/ 	.byte	0x08
	.zero		1


	//   ....[1]....
        /*093c*/ 	.word	0x000002f0
        /*0940*/ 	.word	0x000000ff
        /*0944*/ 	.word	0x00013220
        /*0948*/ 	.short	0x0100
        /*094a*/ 	.byte	0x08
	.zero		1


	//   ....[2]....
        /*094c*/ 	.word	0x000003e0
        /*0950*/ 	.word	0x000000ff
        /*0954*/ 	.word	0x00013230
        /*0958*/ 	.short	0x0100
        /*095a*/ 	.byte	0x08
	.zero		1


	//   ....[3]....
        /*095c*/ 	.word	0x000003f0
        /*0960*/ 	.word	0x000000ff
        /*0964*/ 	.word	0x00013240
        /*0968*/ 	.short	0x0100
        /*096a*/ 	.byte	0x08
	.zero		1


	//   ....[4]....
        /*096c*/ 	.word	0x00000400
        /*0970*/ 	.word	0x000000ff
        /*0974*/ 	.word	0x00013238
        /*0978*/ 	.short	0x0100
        /*097a*/ 	.byte	0x08
	.zero		1


	//   ....[5]....
        /*097c*/ 	.word	0x00000410
        /*0980*/ 	.word	0x000000ff
        /*0984*/ 	.word	0x00013248
        /*0988*/ 	.short	0x0100
        /*098a*/ 	.byte	0x08
	.zero		1


	//   ....[6]....
        /*098c*/ 	.word	0x00000540
        /*0990*/ 	.word	0x000000ff
        /*0994*/ 	.word	0x00013250
        /*0998*/ 	.short	0x0100
        /*099a*/ 	.byte	0x08
	.zero		1


	//   ....[7]....
        /*099c*/ 	.word	0x00000550
        /*09a0*/ 	.word	0x000000ff
        /*09a4*/ 	.word	0x00013260
        /*09a8*/ 	.short	0x0100
        /*09aa*/ 	.byte	0x08
	.zero		1


	//   ....[8]....
        /*09ac*/ 	.word	0x00000560
        /*09b0*/ 	.word	0x000000ff
        /*09b4*/ 	.word	0x00013258
        /*09b8*/ 	.short	0x0100
        /*09ba*/ 	.byte	0x08
	.zero		1


	//   ....[9]....
        /*09bc*/ 	.word	0x00000570
        /*09c0*/ 	.word	0x000000ff
        /*09c4*/ 	.word	0x00013268
        /*09c8*/ 	.short	0x0100
        /*09ca*/ 	.byte	0x08
	.zero		1


	//   ....[10]....
        /*09cc*/ 	.word	0x00000660
        /*09d0*/ 	.word	0x000000ff
        /*09d4*/ 	.word	0x00013270
        /*09d8*/ 	.short	0x0100
        /*09da*/ 	.byte	0x06
	.zero		1


	//   ....[11]....
        /*09dc*/ 	.word	0x00000670
        /*09e0*/ 	.word	0x000000ff
        /*09e4*/ 	.word	0x00013280
        /*09e8*/ 	.short	0x0100
        /*09ea*/ 	.byte	0x06
	.zero		1


	//   ....[12]....
        /*09ec*/ 	.word	0x00000680
        /*09f0*/ 	.word	0x000000ff
        /*09f4*/ 	.word	0x00013278
        /*09f8*/ 	.short	0x0100
        /*09fa*/ 	.byte	0x06
	.zero		1


	//   ....[13]....
        /*09fc*/ 	.word	0x00000690
        /*0a00*/ 	.word	0x000000ff
        /*0a04*/ 	.word	0x00013288
        /*0a08*/ 	.short	0x0100
        /*0a0a*/ 	.byte	0x06
	.zero		1


	//   ....[14]....
        /*0a0c*/ 	.word	0x000007c0
        /*0a10*/ 	.word	0x000000ff
        /*0a14*/ 	.word	0x00013290
        /*0a18*/ 	.short	0x0100
        /*0a1a*/ 	.byte	0x08
	.zero		1


	//   ....[15]....
        /*0a1c*/ 	.word	0x000007d0
        /*0a20*/ 	.word	0x000000ff
        /*0a24*/ 	.word	0x000132a0
        /*0a28*/ 	.short	0x0100
        /*0a2a*/ 	.byte	0x08
	.zero		1


	//   ....[16]....
        /*0a2c*/ 	.word	0x000007e0
        /*0a30*/ 	.word	0x000000ff
        /*0a34*/ 	.word	0x00013298
        /*0a38*/ 	.short	0x0100
        /*0a3a*/ 	.byte	0x08
	.zero		1


	//   ....[17]....
        /*0a3c*/ 	.word	0x000007f0
        /*0a40*/ 	.word	0x000000ff
        /*0a44*/ 	.word	0x000132a8
        /*0a48*/ 	.short	0x0100
        /*0a4a*/ 	.byte	0x08
	.zero		1


	//   ....[18]....
        /*0a4c*/ 	.word	0x00000920
        /*0a50*/ 	.word	0x000000ff
        /*0a54*/ 	.word	0x000132b0
        /*0a58*/ 	.short	0x0100
        /*0a5a*/ 	.byte	0x08
	.zero		1


	//   ....[19]....
        /*0a5c*/ 	.word	0x00000930
        /*0a60*/ 	.word	0x000000ff
        /*0a64*/ 	.word	0x000132c0
        /*0a68*/ 	.short	0x0100
        /*0a6a*/ 	.byte	0x08
	.zero		1


	//   ....[20]....
        /*0a6c*/ 	.word	0x00000940
        /*0a70*/ 	.word	0x000000ff
        /*0a74*/ 	.word	0x000132b8
        /*0a78*/ 	.short	0x0100
        /*0a7a*/ 	.byte	0x08
	.zero		1


	//   ....[21]....
        /*0a7c*/ 	.word	0x00000950
        /*0a80*/ 	.word	0x000000ff
        /*0a84*/ 	.word	0x000132c8
        /*0a88*/ 	.short	0x0100
        /*0a8a*/ 	.byte	0x08
	.zero		1


	//   ....[22]....
        /*0a8c*/ 	.word	0x000028c0
        /*0a90*/ 	.word	0x00000048
        /*0a94*/ 	.word	0x00013290
        /*0a98*/ 	.short	0x010a
        /*0a9a*/ 	.byte	0x3f
	.zero		1


	//   ....[23]....
        /*0a9c*/ 	.word	0x00003a60
        /*0aa0*/ 	.word	0x00000048
        /*0aa4*/ 	.word	0x00013290
        /*0aa8*/ 	.short	0x010a
        /*0aaa*/ 	.byte	0x3f
	.zero		1


	//   ....[24]....
        /*0aac*/ 	.word	0x00004b80
        /*0ab0*/ 	.word	0x00000048
        /*0ab4*/ 	.word	0x00013290
        /*0ab8*/ 	.short	0x010a
        /*0aba*/ 	.byte	0x3f
	.zero		1


	//   ....[25]....
        /*0abc*/ 	.word	0x00004d60
        /*0ac0*/ 	.word	0x00000004
        /*0ac4*/ 	.word	0x00000000
        /*0ac8*/ 	.short	0x0101
        /*0aca*/ 	.byte	0x3f
	.zero		1


	//   ....[26]....
        /*0acc*/ 	.word	0x00004da0
        /*0ad0*/ 	.word	0x00000048
        /*0ad4*/ 	.word	0x000132b0
        /*0ad8*/ 	.short	0x010a
        /*0ada*/ 	.byte	0x3f
	.zero		1


	//   ....[27]....
        /*0adc*/ 	.word	0x00005020
        /*0ae0*/ 	.word	0x00000048
        /*0ae4*/ 	.word	0x00000000
        /*0ae8*/ 	.short	0x0101
        /*0aea*/ 	.byte	0x3f
	.zero		1


	//   ....[28]....
        /*0aec*/ 	.word	0x00005bf0
        /*0af0*/ 	.word	0x00000012
        /*0af4*/ 	.word	0x00013200
        /*0af8*/ 	.short	0x010a
        /*0afa*/ 	.byte	0x3f
	.zero		1


	//   ....[29]....
        /*0afc*/ 	.word	0x00005c40
        /*0b00*/ 	.word	0x00000012
        /*0b04*/ 	.word	0x00013200
        /*0b08*/ 	.short	0x010a
        /*0b0a*/ 	.byte	0x3f
	.zero		1


	//   ....[30]....
        /*0b0c*/ 	.word	0x00006540
        /*0b10*/ 	.word	0x00000012
        /*0b14*/ 	.word	0x00013200
        /*0b18*/ 	.short	0x010a
        /*0b1a*/ 	.byte	0x3f
	.zero		1


	//   ....[31]....
        /*0b1c*/ 	.word	0x00007a80
        /*0b20*/ 	.word	0x00000012
        /*0b24*/ 	.word	0x00013200
        /*0b28*/ 	.short	0x010a
        /*0b2a*/ 	.byte	0x3f
	.zero		1


	//   ....[32]....
        /*0b2c*/ 	.word	0x00008ba0
        /*0b30*/ 	.word	0x0000000c
        /*0b34*/ 	.word	0x00013230
        /*0b38*/ 	.short	0x010a
        /*0b3a*/ 	.byte	0x3f
	.zero		1


	//   ....[33]....
        /*0b3c*/ 	.word	0x00008c60
        /*0b40*/ 	.word	0x0000000c
        /*0b44*/ 	.word	0x00013230
        /*0b48*/ 	.short	0x010a
        /*0b4a*/ 	.byte	0x3f
	.zero		1


	//   ....[34]....
        /*0b4c*/ 	.word	0x000093c0
        /*0b50*/ 	.word	0x00000000
        /*0b54*/ 	.word	0x00000000
        /*0b58*/ 	.short	0x0101
        /*0b5a*/ 	.byte	0x3f
	.zero		1


	//   ....[35]....
        /*0b5c*/ 	.word	0x0000cb10
        /*0b60*/ 	.word	0x00000009
        /*0b64*/ 	.word	0x00013230
        /*0b68*/ 	.short	0x010a
        /*0b6a*/ 	.byte	0x3f
	.zero		1


	//   ....[36]....
        /*0b6c*/ 	.word	0x0000cba0
        /*0b70*/ 	.word	0x00000009
        /*0b74*/ 	.word	0x00013230
        /*0b78*/ 	.short	0x010a
        /*0b7a*/ 	.byte	0x3f
	.zero		1


	//   ....[37]....
        /*0b7c*/ 	.word	0x0000d160
        /*0b80*/ 	.word	0x00000014
        /*0b84*/ 	.word	0x00013250
        /*0b88*/ 	.short	0x010a
        /*0b8a*/ 	.byte	0x3f
	.zero		1


	//   ....[38]....
        /*0b8c*/ 	.word	0x0000d1b0
        /*0b90*/ 	.word	0x00000014
        /*0b94*/ 	.word	0x00013250
        /*0b98*/ 	.short	0x010a
        /*0b9a*/ 	.byte	0x3f
	.zero		1


	//   ....[39]....
        /*0b9c*/ 	.word	0x0000d540
        /*0ba0*/ 	.word	0x00000009
        /*0ba4*/ 	.word	0x00000000
        /*0ba8*/ 	.short	0x0101
        /*0baa*/ 	.byte	0x3f
	.zero		1


	//   ....[40]....
        /*0bac*/ 	.word	0x00010820
        /*0bb0*/ 	.word	0x00000014
        /*0bb4*/ 	.word	0x00000000
        /*0bb8*/ 	.short	0x0101
        /*0bba*/ 	.byte	0x3f
	.zero		1


	//   ....[41]....
        /*0bbc*/ 	.word	0x000110c0
        /*0bc0*/ 	.word	0x00000000
        /*0bc4*/ 	.word	0x00013230
        /*0bc8*/ 	.short	0x010a
        /*0bca*/ 	.byte	0x3f
	.zero		1


	//   ....[42]....
        /*0bcc*/ 	.word	0x00011150
        /*0bd0*/ 	.word	0x00000000
        /*0bd4*/ 	.word	0x00013230
        /*0bd8*/ 	.short	0x010a
        /*0bda*/ 	.byte	0x3f
	.zero		1


	//   ....[43]....
        /*0bdc*/ 	.word	0x00011710
        /*0be0*/ 	.word	0x0000000f
        /*0be4*/ 	.word	0x00013250
        /*0be8*/ 	.short	0x010a
        /*0bea*/ 	.byte	0x3f
	.zero		1


	//   ....[44]....
        /*0bec*/ 	.word	0x00011760
        /*0bf0*/ 	.word	0x0000000f
        /*0bf4*/ 	.word	0x00013250
        /*0bf8*/ 	.short	0x010a
        /*0bfa*/ 	.byte	0x3f
	.zero		1


	//   ....[45]....
        /*0bfc*/ 	.word	0x00012b80
        /*0c00*/ 	.word	0x00000067
        /*0c04*/ 	.word	0x00000000
        /*0c08*/ 	.short	0x0101
        /*0c0a*/ 	.byte	0x3f
	.zero		1


	//   ....[46]....
        /*0c0c*/ 	.word	0x000134c0
        /*0c10*/ 	.word	0x0000000f
        /*0c14*/ 	.word	0x00000000
        /*0c18*/ 	.short	0x0101
        /*0c1a*/ 	.byte	0x3f
	.zero		1


	//   ....[47]....
        /*0c1c*/ 	.word	0x00013710
        /*0c20*/ 	.word	0x00000000
        /*0c24*/ 	.word	0x00013230
        /*0c28*/ 	.short	0x010a
        /*0c2a*/ 	.byte	0x3f
	.zero		1


	//   ....[48]....
        /*0c2c*/ 	.word	0x000137a0
        /*0c30*/ 	.word	0x00000000
        /*0c34*/ 	.word	0x00013230
        /*0c38*/ 	.short	0x010a
        /*0c3a*/ 	.byte	0x3f
	.zero		1


	//   ....[49]....
        /*0c3c*/ 	.word	0x00013d60
        /*0c40*/ 	.word	0x0000000f
        /*0c44*/ 	.word	0x00013250
        /*0c48*/ 	.short	0x010a
        /*0c4a*/ 	.byte	0x3f
	.zero		1


	//   ....[50]....
        /*0c4c*/ 	.word	0x00013db0
        /*0c50*/ 	.word	0x0000000f
        /*0c54*/ 	.word	0x00013250
        /*0c58*/ 	.short	0x010a
        /*0c5a*/ 	.byte	0x3f
	.zero		1


	//   ....[51]....
        /*0c5c*/ 	.word	0x00014100
        /*0c60*/ 	.word	0x00000000
        /*0c64*/ 	.word	0x00000000
        /*0c68*/ 	.short	0x0101
        /*0c6a*/ 	.byte	0x3f
	.zero		1


	//   ....[52]....
        /*0c6c*/ 	.word	0x00017410
        /*0c70*/ 	.word	0x0000000f
        /*0c74*/ 	.word	0x00000000
        /*0c78*/ 	.short	0x0101
        /*0c7a*/ 	.byte	0x3f
	.zero		1


	//   ....[53]....
        /*0c7c*/ 	.word	0x00017960
        /*0c80*/ 	.word	0x0000000d
        /*0c84*/ 	.word	0x00013250
        /*0c88*/ 	.short	0x010a
        /*0c8a*/ 	.byte	0x3f
	.zero		1


	//   ....[54]....
        /*0c8c*/ 	.word	0x000179b0
        /*0c90*/ 	.word	0x0000000d
        /*0c94*/ 	.word	0x00013250
        /*0c98*/ 	.short	0x010a
        /*0c9a*/ 	.byte	0x3f
	.zero		1


	//   ....[55]....
        /*0c9c*/ 	.word	0x00018250
        /*0ca0*/ 	.word	0x00000000
        /*0ca4*/ 	.word	0x00000000
        /*0ca8*/ 	.short	0x0101
        /*0caa*/ 	.byte	0x3f
	.zero		1


	//   ....[56]....
        /*0cac*/ 	.word	0x00019260
        /*0cb0*/ 	.word	0x00000000
        /*0cb4*/ 	.word	0x00000000
        /*0cb8*/ 	.short	0x0101
        /*0cba*/ 	.byte	0x3f
	.zero		1


	//   ....[57]....
        /*0cbc*/ 	.word	0x0001b860
        /*0cc0*/ 	.word	0x00000008
        /*0cc4*/ 	.word	0x00013220
        /*0cc8*/ 	.short	0x010a
        /*0cca*/ 	.byte	0x3f
	.zero		1


	//   ....[58]....
        /*0ccc*/ 	.word	0x0001b910
        /*0cd0*/ 	.word	0x00000009
        /*0cd4*/ 	.word	0x000132a0
        /*0cd8*/ 	.short	0x010a
        /*0cda*/ 	.byte	0x3f
	.zero		1


	//   ....[59]....
        /*0cdc*/ 	.word	0x0001bb40
        /*0ce0*/ 	.word	0x00000009
        /*0ce4*/ 	.word	0x000132c0
        /*0ce8*/ 	.short	0x010a
        /*0cea*/ 	.byte	0x3f
	.zero		1


	//   ....[60]....
        /*0cec*/ 	.word	0x0001be90
        /*0cf0*/ 	.word	0x00000009
        /*0cf4*/ 	.word	0x000132a0
        /*0cf8*/ 	.short	0x010a
        /*0cfa*/ 	.byte	0x3f
	.zero		1


	//   ....[61]....
        /*0cfc*/ 	.word	0x0001c0b0
        /*0d00*/ 	.word	0x00000009
        /*0d04*/ 	.word	0x000132c0
        /*0d08*/ 	.short	0x010a
        /*0d0a*/ 	.byte	0x3f
	.zero		1


	//   ....[62]....
        /*0d0c*/ 	.word	0x0001d250
        /*0d10*/ 	.word	0x00000005
        /*0d14*/ 	.word	0x00013280
        /*0d18*/ 	.short	0x010a
        /*0d1a*/ 	.byte	0x3f
	.zero		1


	//   ....[63]....
        /*0d1c*/ 	.word	0x0001d410
        /*0d20*/ 	.word	0x00000005
        /*0d24*/ 	.word	0x00013240
        /*0d28*/ 	.short	0x010a
        /*0d2a*/ 	.byte	0x3f
	.zero		1


	//   ....[64]....
        /*0d2c*/ 	.word	0x0001d770
        /*0d30*/ 	.word	0x0000001d
        /*0d34*/ 	.word	0x00013220
        /*0d38*/ 	.short	0x010a
        /*0d3a*/ 	.byte	0x3f
	.zero		1


	//   ....[65]....
        /*0d3c*/ 	.word	0x0001d9f0
        /*0d40*/ 	.word	0x00000005
        /*0d44*/ 	.word	0x00013280
        /*0d48*/ 	.short	0x010a
        /*0d4a*/ 	.byte	0x3f
	.zero		1


	//   ....[66]....
        /*0d4c*/ 	.word	0x0001dc40
        /*0d50*/ 	.word	0x00000005
        /*0d54*/ 	.word	0x00013240
        /*0d58*/ 	.short	0x010a
        /*0d5a*/ 	.byte	0x3f
	.zero		1


	//   ....[67]....
        /*0d5c*/ 	.word	0x0001df00
        /*0d60*/ 	.word	0x0000000d
        /*0d64*/ 	.word	0x00013270
        /*0d68*/ 	.short	0x010a
        /*0d6a*/ 	.byte	0x3f
	.zero		1


	//   ....[68]....
        /*0d6c*/ 	.word	0x0001df80
        /*0d70*/ 	.word	0x0000000d
        /*0d74*/ 	.word	0x00013260
        /*0d78*/ 	.short	0x010a
        /*0d7a*/ 	.byte	0x3f
	.zero		1


	//   ....[69]....
        /*0d7c*/ 	.word	0x0001e3b0
        /*0d80*/ 	.word	0x0000000d
        /*0d84*/ 	.word	0x00013250
        /*0d88*/ 	.short	0x0101
        /*0d8a*/ 	.byte	0x3f
	.zero		1


	//   ....[70]....
        /*0d8c*/ 	.word	0x0001e410
        /*0d90*/ 	.word	0x00000003
        /*0d94*/ 	.word	0x00000000
        /*0d98*/ 	.short	0x0101
        /*0d9a*/ 	.byte	0x3f
	.zero		1


	//   ....[71]....
        /*0d9c*/ 	.word	0x0001e5d0
        /*0da0*/ 	.word	0x00000000
        /*0da4*/ 	.word	0x00013270
        /*0da8*/ 	.short	0x010a
        /*0daa*/ 	.byte	0x3f
	.zero		1


	//   ....[72]....
        /*0dac*/ 	.word	0x0001e640
        /*0db0*/ 	.word	0x00000000
        /*0db4*/ 	.word	0x00013260
        /*0db8*/ 	.short	0x010a
        /*0dba*/ 	.byte	0x3f
	.zero		1


	//   ....[73]....
        /*0dbc*/ 	.word	0x0001ea70
        /*0dc0*/ 	.word	0x00000000
        /*0dc4*/ 	.word	0x00013250
        /*0dc8*/ 	.short	0x0101
        /*0dca*/ 	.byte	0x3f
	.zero		1


	//   ....[74]....
        /*0dcc*/ 	.word	0x0001eb00
        /*0dd0*/ 	.word	0x00000002
        /*0dd4*/ 	.word	0x00000000
        /*0dd8*/ 	.short	0x0101
        /*0dda*/ 	.byte	0x3f
	.zero		1


	//   ....[75]....
        /*0ddc*/ 	.word	0x0001f7d0
        /*0de0*/ 	.word	0x00000008
        /*0de4*/ 	.word	0x00013220
        /*0de8*/ 	.short	0x010a
        /*0dea*/ 	.byte	0x3f
	.zero		1


	//   ....[76]....
        /*0dec*/ 	.word	0x0001f960
        /*0df0*/ 	.word	0x00000006
        /*0df4*/ 	.word	0x00000000
        /*0df8*/ 	.short	0x010a
        /*0dfa*/ 	.byte	0x3f
	.zero		1


	//   ....[77]....
        /*0dfc*/ 	.word	0x0001f9d0
        /*0e00*/ 	.word	0x00000007
        /*0e04*/ 	.word	0x00000000
        /*0e08*/ 	.short	0x010a
        /*0e0a*/ 	.byte	0x3f
	.zero		1


	//   ....[78]....
        /*0e0c*/ 	.word	0x0001fa20
        /*0e10*/ 	.word	0x00000002
        /*0e14*/ 	.word	0x00013260
        /*0e18*/ 	.short	0x010a
        /*0e1a*/ 	.byte	0x3f
	.zero		1


	//   ....[79]....
        /*0e1c*/ 	.word	0x0001fa70
        /*0e20*/ 	.word	0x00000005
        /*0e24*/ 	.word	0x00013260
        /*0e28*/ 	.short	0x010a
        /*0e2a*/ 	.byte	0x3f
	.zero		1


	//   ....[80]....
        /*0e2c*/ 	.word	0x0001fab0
        /*0e30*/ 	.word	0x00000002
        /*0e34*/ 	.word	0x00013280
        /*0e38*/ 	.short	0x010a
        /*0e3a*/ 	.byte	0x3f
	.zero		1


	//   ....[81]....
        /*0e3c*/ 	.word	0x0001fad0
        /*0e40*/ 	.word	0x00000005
        /*0e44*/ 	.word	0x00013280
        /*0e48*/ 	.short	0x010a
        /*0e4a*/ 	.byte	0x3f
	.zero		1


	//   ....[82]....
        /*0e4c*/ 	.word	0x0001fb30
        /*0e50*/ 	.word	0x00000048
        /*0e54*/ 	.word	0x00013290
        /*0e58*/ 	.short	0x010a
        /*0e5a*/ 	.byte	0x3f
	.zero		1


	//   ....[83]....
        /*0e5c*/ 	.word	0x0001fb80
        /*0e60*/ 	.word	0x00000048
        /*0e64*/ 	.word	0x00013290
        /*0e68*/ 	.short	0x010a
        /*0e6a*/ 	.byte	0x3f
	.zero		1


	//   ....[84]....
        /*0e6c*/ 	.word	0x0001fbd0
        /*0e70*/ 	.word	0x00000048
        /*0e74*/ 	.word	0x00013290
        /*0e78*/ 	.short	0x010a
        /*0e7a*/ 	.byte	0x3f
	.zero		1


	//   ....[85]....
        /*0e7c*/ 	.word	0x0001fc20
        /*0e80*/ 	.word	0x00000048
        /*0e84*/ 	.word	0x000132b0
        /*0e88*/ 	.short	0x010a
        /*0e8a*/ 	.byte	0x3f
	.zero		1


	//   ....[86]....
        /*0e8c*/ 	.word	0x0001fee0
        /*0e90*/ 	.word	0x00000012
        /*0e94*/ 	.word	0x00013200
        /*0e98*/ 	.short	0x010a
        /*0e9a*/ 	.byte	0x3f
	.zero		1


	//   ....[87]....
        /*0e9c*/ 	.word	0x000201a0
        /*0ea0*/ 	.word	0x00000012
        /*0ea4*/ 	.word	0x00013200
        /*0ea8*/ 	.short	0x010a
        /*0eaa*/ 	.byte	0x3f
	.zero		1


	//   ....[88]....
        /*0eac*/ 	.word	0x000201f0
        /*0eb0*/ 	.word	0x0000000c
        /*0eb4*/ 	.word	0x00013230
        /*0eb8*/ 	.short	0x010a
        /*0eba*/ 	.byte	0x3f
	.zero		1


	//   ....[89]....
        /*0ebc*/ 	.word	0x00020240
        /*0ec0*/ 	.word	0x00000009
        /*0ec4*/ 	.word	0x00013230
        /*0ec8*/ 	.short	0x010a
        /*0eca*/ 	.byte	0x3f
	.zero		1


	//   ....[90]....
        /*0ecc*/ 	.word	0x00020290
        /*0ed0*/ 	.word	0x00000014
        /*0ed4*/ 	.word	0x00013250
        /*0ed8*/ 	.short	0x010a
        /*0eda*/ 	.byte	0x3f
	.zero		1


	//   ....[91]....
        /*0edc*/ 	.word	0x000202e0
        /*0ee0*/ 	.word	0x00000000
        /*0ee4*/ 	.word	0x00013230
        /*0ee8*/ 	.short	0x010a
        /*0eea*/ 	.byte	0x3f
	.zero		1


	//   ....[92]....
        /*0eec*/ 	.word	0x00020330
        /*0ef0*/ 	.word	0x0000000f
        /*0ef4*/ 	.word	0x00013250
        /*0ef8*/ 	.short	0x010a
        /*0efa*/ 	.byte	0x3f
	.zero		1


	//   ....[93]....
        /*0efc*/ 	.word	0x00020380
        /*0f00*/ 	.word	0x00000000
        /*0f04*/ 	.word	0x00013230
        /*0f08*/ 	.short	0x010a
        /*0f0a*/ 	.byte	0x3f
	.zero		1


	//   ....[94]....
        /*0f0c*/ 	.word	0x000203d0
        /*0f10*/ 	.word	0x0000000f
        /*0f14*/ 	.word	0x00013250
        /*0f18*/ 	.short	0x010a
        /*0f1a*/ 	.byte	0x3f
	.zero		1


	//   ....[95]....
        /*0f1c*/ 	.word	0x00020420
        /*0f20*/ 	.word	0x0000000d
        /*0f24*/ 	.word	0x00013250
        /*0f28*/ 	.short	0x010a
        /*0f2a*/ 	.byte	0x3f
	.zero		1


	//   ....[96]....
        /*0f2c*/ 	.word	0x000205c0
        /*0f30*/ 	.word	0x00000008
        /*0f34*/ 	.word	0x00013220
        /*0f38*/ 	.short	0x010a
        /*0f3a*/ 	.byte	0x3f
	.zero		1


	//   ....[97]....
        /*0f3c*/ 	.word	0x00020610
        /*0f40*/ 	.word	0x00000009
        /*0f44*/ 	.word	0x000132a0
        /*0f48*/ 	.short	0x010a
        /*0f4a*/ 	.byte	0x3f
	.zero		1


	//   ....[98]....
        /*0f4c*/ 	.word	0x00020660
        /*0f50*/ 	.word	0x00000009
        /*0f54*/ 	.word	0x000132c0
        /*0f58*/ 	.short	0x010a
        /*0f5a*/ 	.byte	0x3f
	.zero		1


	//   ....[99]....
        /*0f5c*/ 	.word	0x000206b0
        /*0f60*/ 	.word	0x00000009
        /*0f64*/ 	.word	0x000132a0
        /*0f68*/ 	.short	0x010a
        /*0f6a*/ 	.byte	0x3f
	.zero		1


	//   ....[100]....
        /*0f6c*/ 	.word	0x00020700
        /*0f70*/ 	.word	0x00000009
        /*0f74*/ 	.word	0x000132c0
        /*0f78*/ 	.short	0x010a
        /*0f7a*/ 	.byte	0x3f
	.zero		1


	//   ....[101]....
        /*0f7c*/ 	.word	0x000208a0
        /*0f80*/ 	.word	0x00000005
        /*0f84*/ 	.word	0x00013280
        /*0f88*/ 	.short	0x010a
        /*0f8a*/ 	.byte	0x3f
	.zero		1


	//   ....[102]....
        /*0f8c*/ 	.word	0x000208f0
        /*0f90*/ 	.word	0x00000005
        /*0f94*/ 	.word	0x00013240
        /*0f98*/ 	.short	0x010a
        /*0f9a*/ 	.byte	0x3f
	.zero		1


	//   ....[103]....
        /*0f9c*/ 	.word	0x00020940
        /*0fa0*/ 	.word	0x0000001d
        /*0fa4*/ 	.word	0x00013220
        /*0fa8*/ 	.short	0x010a
        /*0faa*/ 	.byte	0x3f
	.zero		1


	//   ....[104]....
        /*0fac*/ 	.word	0x00020990
        /*0fb0*/ 	.word	0x00000005
        /*0fb4*/ 	.word	0x00013280
        /*0fb8*/ 	.short	0x010a
        /*0fba*/ 	.byte	0x3f
	.zero		1


	//   ....[105]....
        /*0fbc*/ 	.word	0x000209e0
        /*0fc0*/ 	.word	0x00000005
        /*0fc4*/ 	.word	0x00013240
        /*0fc8*/ 	.short	0x010a
        /*0fca*/ 	.byte	0x3f
	.zero		1


	//   ....[106]....
        /*0fcc*/ 	.word	0x00020a30
        /*0fd0*/ 	.word	0x0000000d
        /*0fd4*/ 	.word	0x00013270
        /*0fd8*/ 	.short	0x010a
        /*0fda*/ 	.byte	0x3f
	.zero		1


	//   ....[107]....
        /*0fdc*/ 	.word	0x00020a80
        /*0fe0*/ 	.word	0x0000000d
        /*0fe4*/ 	.word	0x00013260
        /*0fe8*/ 	.short	0x010a
        /*0fea*/ 	.byte	0x3f
	.zero		1


	//   ....[108]....
        /*0fec*/ 	.word	0x00020ad0
        /*0ff0*/ 	.word	0x00000000
        /*0ff4*/ 	.word	0x00013270
        /*0ff8*/ 	.short	0x010a
        /*0ffa*/ 	.byte	0x3f
	.zero		1


	//   ....[109]....
        /*0ffc*/ 	.word	0x00020b20
        /*1000*/ 	.word	0x00000000
        /*1004*/ 	.word	0x00013260
        /*1008*/ 	.short	0x010a
        /*100a*/ 	.byte	0x3f
	.zero		1


	//   ....[110]....
        /*100c*/ 	.word	0x000214a0
        /*1010*/ 	.word	0x00000008
        /*1014*/ 	.word	0x00013220
        /*1018*/ 	.short	0x010a
        /*101a*/ 	.byte	0x3f
	.zero		1


	//   ....[111]....
        /*101c*/ 	.word	0x00021640
        /*1020*/ 	.word	0x00000006
        /*1024*/ 	.word	0x00000000
        /*1028*/ 	.short	0x010a
        /*102a*/ 	.byte	0x3f
	.zero		1


	//   ....[112]....
        /*102c*/ 	.word	0x00021690
        /*1030*/ 	.word	0x00000007
        /*1034*/ 	.word	0x00000000
        /*1038*/ 	.short	0x010a
        /*103a*/ 	.byte	0x3f
	.zero		1


	//   ....[113]....
        /*103c*/ 	.word	0x000216e0
        /*1040*/ 	.word	0x00000002
        /*1044*/ 	.word	0x00013260
        /*1048*/ 	.short	0x010a
        /*104a*/ 	.byte	0x3f
	.zero		1


	//   ....[114]....
        /*104c*/ 	.word	0x00021730
        /*1050*/ 	.word	0x00000005
        /*1054*/ 	.word	0x00013260
        /*1058*/ 	.short	0x010a
        /*105a*/ 	.byte	0x3f
	.zero		1


	//   ....[115]....
        /*105c*/ 	.word	0x00021780
        /*1060*/ 	.word	0x00000002
        /*1064*/ 	.word	0x00013280
        /*1068*/ 	.short	0x010a
        /*106a*/ 	.byte	0x3f
	.zero		1


	//----- nvinfo : EIATTR_NUM_MBARRIERS
	.align		4
.L_1573:
        /*106c*/ 	.byte	0x03, 0x38
        /*106e*/ 	.short	0x0016


	//----- nvinfo : EIATTR_EXIT_INSTR_OFFSETS
	.align		4
        /*1070*/ 	.byte	0x04, 0x1c
        /*1072*/ 	.short	(.L_1575 - .L_1574)


	//   ....[0]....
.L_1574:
        /*1074*/ 	.word	0x0001fb20


	//----- nvinfo : EIATTR_MAX_THREADS
	.align		4
.L_1575:
        /*1078*/ 	.byte	0x04, 0x05
        /*107a*/ 	.short	(.L_1577 - .L_1576)
.L_1576:
        /*107c*/ 	.word	0x00000200
        /*1080*/ 	.word	0x00000001
        /*1084*/ 	.word	0x00000001


	//----- nvinfo : EIATTR_CRS_STACK_SIZE
	.align		4
.L_1577:
        /*1088*/ 	.byte	0x04, 0x1e
        /*108a*/ 	.short	(.L_1579 - .L_1578)
.L_1578:
        /*108c*/ 	.word	0x00000000


	//----- nvinfo : EIATTR_CBANK_PARAM_SIZE
	.align		4
.L_1579:
        /*1090*/ 	.byte	0x03, 0x19
        /*1092*/ 	.short	0x0a70


	//----- nvinfo : EIATTR_PARAM_CBANK
	.align		4
        /*1094*/ 	.byte	0x04, 0x0a
        /*1096*/ 	.short	(.L_1581 - .L_1580)
	.align		4
.L_1580:
        /*1098*/ 	.word	index@(.nv.constant0._ZN7cutlass13device_kernelIN5flash11enable_sm90INS1_16FlashAttnFwdSm90INS1_25CollectiveMainloopFwdSm90ILi2EN4cute5tupleIJNS5_1CILi1EEES8_S8_EEENS6_IJNS7_ILi192EEENS7_ILi160EEENS7_ILi64EEEEEELi64ENS_12float_e4m3_tEfNS_4arch4Sm90ELb0ELb1ELb0ELb1ELb0ELb1ELb0ELb1ELb1ELb0ELb0ELb0EEENS1_21CollectiveEpilogueFwdINS6_IJSA_SC_SB_EEES9_NS_10bfloat16_tESG_Li384ELb1ELb0ELb0ELb1EEENS1_36VarlenDynamicPersistentTileSchedulerILi192ELi160ELi384ELi128ELb0ELb0ELb1ELb1ELb0ELb1EEEEEEEEEvNT_6ParamsE)
        /*109c*/ 	.short	0x0210
        /*109e*/ 	.short	0x0a70


	//----- nvinfo : EIATTR_SW_WAR
	.align		4
.L_1581:
        /*10a0*/ 	.byte	0x04, 0x36
        /*10a2*/ 	.short	(.L_1583 - .L_1582)
.L_1582:
        /*10a4*/ 	.word	0x00000008
.L_1583:


//--------------------- .nv.info._ZN7cutlass13device_kernelIN5flash11enable_sm90INS1_16FlashAttnFwdSm90INS1_25CollectiveMainloopFwdSm90ILi2EN4cute5tupleIJNS5_1CILi1EEES8_S8_EEENS6_IJNS7_ILi192EEENS7_ILi160EEENS7_ILi64EEEEEELi64ENS_12float_e4m3_tEfNS_4arch4Sm90ELb1ELb0ELb0ELb0ELb0ELb0ELb0ELb1ELb1ELb0ELb0ELb0EEENS1_21CollectiveEpilogueFwdINS6_IJSA_SC_SB_EEES9_NS_10bfloat16_tESG_Li384ELb0ELb0ELb0ELb1EEENS1_30DynamicPersistentTileSchedulerILi384ELi128ELb0ELb0ELb1EEEEEEEEEvNT_6ParamsE --------------------------
	.section	.nv.info._ZN7cutlass13device_kernelIN5flash11enable_sm90INS1_16FlashAttnFwdSm90INS1_25CollectiveMainloopFwdSm90ILi2EN4cute5tupleIJNS5_1CILi1EEES8_S8_EEENS6_IJNS7_ILi192EEENS7_ILi160EEENS7_ILi64EEEEEELi64ENS_12float_e4m3_tEfNS_4arch4Sm90ELb1ELb0ELb0ELb0ELb0ELb0ELb0ELb1ELb1ELb0ELb0ELb0EEENS1_21CollectiveEpilogueFwdINS6_IJSA_SC_SB_EEES9_NS_10bfloat16_tESG_Li384ELb0ELb0ELb0ELb1EEENS1_30DynamicPersistentTileSchedulerILi384ELi128ELb0ELb0ELb1EEEEEEEEEvNT_6ParamsE,"",@"SHT_CUDA_INFO"
	.sectionflags	@""
	.align	4


	//----- nvinfo : EIATTR_CUDA_API_VERSION
	.align		4
        /*0000*/ 	.byte	0x04, 0x37
        /*0002*/ 	.short	(.L_1585 - .L_1584)
.L_1584:
        /*0004*/ 	.word	0x00000082


	//----- nvinfo : EIATTR_KPARAM_INFO
	.align		4
.L_1585:
        /*0008*/ 	.byte	0x04, 0x17
        /*000a*/ 	.short	(.L_1587 - .L_1586)
.L_1586:
        /*000c*/ 	.word	0x00000000
        /*0010*/ 	.short	0x0000
        /*0012*/ 	.short	0x0070
        /*0014*/ 	.byte	0x00, 0xf0, 0x01, 0x2e


	//----- nvinfo : EIATTR_SPARSE_MMA_MASK
	.align		4
.L_1587:
        /*0018*/ 	.byte	0x03, 0x50
        /*001a*/ 	.short	0x0000


	//----- nvinfo : EIATTR_MAXREG_COUNT
	.align		4
        /*001c*/ 	.byte	0x03, 0x1b
        /*001e*/ 	.short	0x0080


	//----- nvinfo : EIATTR_NUM_BARRIERS
	.align		4
        /*0020*/ 	.byte	0x02, 0x4c
        /*0022*/ 	.byte	0x09
	.zero		1


	//----- nvinfo : EIATTR_EXTERNS
	.align		4
        /*0024*/ 	.byte	0x04, 0x0f
        /*0026*/ 	.short	(.L_1589 - .L_1588)


	//   ....[0]....
	.align		4
.L_1588:
        /*0028*/ 	.word	index@(__assertfail)


	//----- nvinfo : EIATTR_ANNOTATIONS
	.align		4
.L_1589:
        /*002c*/ 	.byte	0x04, 0x55
        /*002e*/ 	.short	(.L_1591 - .L_1590)


	//   ....[0]....
.L_1590:
        /*0030*/ 	.word	0x00000001
        /*0034*/ 	.byte	0x50, 0x0a, 0x00, 0x00, 0x01, 0x00, 0x00, 0x00, 0x90, 0x0d, 0x00, 0x00, 0x01, 0x00, 0x00, 0x00
        /*0044*/ 	.byte	0x60, 0x15, 0x00, 0x00, 0x01, 0x00, 0x00, 0x00, 0x40, 0x18, 0x00, 0x00, 0x01, 0x00, 0x00, 0x00
        /*0054*/ 	.byte	0x70, 0x94, 0x00, 0x00, 0x01, 0x00, 0x00, 0x00, 0x60, 0x99, 0x00, 0x00, 0x01, 0x00, 0x00, 0x00
        /*0064*/ 	.byte	0x10, 0x9c, 0x00, 0x00, 0x01, 0x00, 0x00, 0x00, 0xf0, 0xa8, 0x00, 0x00, 0x01, 0x00, 0x00, 0x00
        /*0074*/ 	.byte	0x10, 0xaf, 0x00, 0x00, 0x01, 0x00, 0x00, 0x00, 0x50, 0xd4, 0x00, 0x00


	//----- nvinfo : EIATTR_MERCURY_ISA_VERSION
	.align		4
.L_1591:
        /*0080*/ 	.byte	0x03, 0x5f
        /*0082*/ 	.short	0x0101


	//----- nvinfo : EIATTR_INT_WARP_WIDE_INSTR_OFFSETS
	.align		4
        /*0084*/ 	.byte	0x04, 0x31
        /*0086*/ 	.short	(.L_1593 - .L_1592)


	//   ....[0]....
.L_1592:
        /*0088*/ 	.word	0x00000180


	//   ....[1]....
        /*008c*/ 	.word	0x000001b0


	//   ....[2]....
        /*0090*/ 	.word	0x00000240


	//   ....[3]....
        /*0094*/ 	.word	0x0000b590


	//   ....[4]....
        /*0098*/ 	.word	0x0000b620


	//   ....[5]....
        /*009c*/ 	.word	0x0000bc90


	//   ....[6]....
        /*00a0*/ 	.word	0x0000cf40


	//   ....[7]....
        /*00a4*/ 	.word	0x0000cfd0


	//----- nvinfo : EIATTR_COOP_GROUP_MASK_REGIDS
	.align		4
.L_1593:
        /*00a8*/ 	.byte	0x04, 0x29
        /*00aa*/ 	.short	(.L_1595 - .L_1594)


	//   ....[0]....
.L_1594:
        /*00ac*/ 	.word	0xffffffff


	//   ....[1]....
        /*00b0*/ 	.word	0xffffffff


	//   ....[2]....
        /*00b4*/ 	.word	0xffffffff


	//   ....[3]....
        /*00b8*/ 	.word	0xffffffff


	//   ....[4]....
        /*00bc*/ 	.word	0xffffffff


	//   ....[5]....
        /*00c0*/ 	.word	0xffffffff


	//   ....[6]....
        /*00c4*/ 	.word	0xffffffff


	//   ....[7]....
        /*00c8*/ 	.word	0xffffffff


	//   ....[8]....
        /*00cc*/ 	.word	0xffffffff


	//   ....[9]....
        /*00d0*/ 	.word	0xffffffff


	//   ....[10]....
        /*00d4*/ 	.word	0xffffffff


	//   ....[11]....
        /*00d8*/ 	.word	0xffffffff


	//   ....[12]....
        /*00dc*/ 	.word	0xffffffff


	//   ....[13]....
        /*00e0*/ 	.word	0xffffffff


	//   ....[14]....
        /*00e4*/ 	.word	0xffffffff


	//   ....[15]....
        /*00e8*/ 	.word	0xffffffff


	//   ....[16]....
        /*00ec*/ 	.word	0xffffffff


	//   ....[17]....
        /*00f0*/ 	.word	0xffffffff


	//   ....[18]....
        /*00f4*/ 	.word	0xffffffff


	//   ....[19]....
        /*00f8*/ 	.word	0xffffffff


	//   ....[20]....
        /*00fc*/ 	.word	0xffffffff


	//   ....[21]....
        /*0100*/ 	.word	0xffffffff


	//   ....[22]....
        /*0104*/ 	.word	0xffffffff


	//   ....[23]....
        /*0108*/ 	.word	0xffffffff


	//   ....[24]....
        /*010c*/ 	.word	0xffffffff


	//   ....[25]....
        /*0110*/ 	.word	0xffffffff


	//   ....[26]....
        /*0114*/ 	.word	0xffffffff


	//   ....[27]....
        /*0118*/ 	.word	0xffffffff


	//   ....[28]....
        /*011c*/ 	.word	0xffffffff


	//   ....[29]....
        /*0120*/ 	.word	0xffffffff


	//   ....[30]....
        /*0124*/ 	.word	0xffffffff


	//   ....[31]....
        /*0128*/ 	.word	0xffffffff


	//   ....[32]....
        /*012c*/ 	.word	0xffffffff


	//   ....[33]....
        /*0130*/ 	.word	0xffffffff


	//   ....[34]....
        /*0134*/ 	.word	0xffffffff


	//   ....[35]....
        /*0138*/ 	.word	0xffffffff


	//   ....[36]....
        /*013c*/ 	.word	0xffffffff


	//   ....[37]....
        /*0140*/ 	.word	0xffffffff


	//   ....[38]....
        /*0144*/ 	.word	0xffffffff


	//   ....[39]....
        /*0148*/ 	.word	0xffffffff


	//   ....[40]....
        /*014c*/ 	.word	0xffffffff


	//   ....[41]....
        /*0150*/ 	.word	0xffffffff


	//   ....[42]....
        /*0154*/ 	.word	0xffffffff


	//   ....[43]....
        /*0158*/ 	.word	0xffffffff


	//   ....[44]....
        /*015c*/ 	.word	0xffffffff


	//   ....[45]....
        /*0160*/ 	.word	0x0500000f


	//   ....[46]....
        /*0164*/ 	.word	0x0500000f


	//----- nvinfo : EIATTR_COOP_GROUP_INSTR_OFFSETS
	.align		4
.L_1595:
        /*0168*/ 	.byte	0x04, 0x28
        /*016a*/ 	.short	(.L_1597 - .L_1596)


	//   ....[0]....
.L_1596:
        /*016c*/ 	.word	0x00000060


	//   ....[1]....
        /*0170*/ 	.word	0x00000190


	//   ....[2]....
        /*0174*/ 	.word	0x00000250


	//   ....[3]....
        /*0178*/ 	.word	0x000003c0


	//   ....[4]....
        /*017c*/ 	.word	0x00000520


	//   ....[5]....
        /*0180*/ 	.word	0x00000640


	//   ....[6]....
        /*0184*/ 	.word	0x000007a0


	//   ....[7]....
        /*0188*/ 	.word	0x00001680


	//   ....[8]....
        /*018c*/ 	.word	0x00002600


	//   ....[9]....
        /*0190*/ 	.word	0x00002620


	//   ....[10]....
        /*0194*/ 	.word	0x00003250


	//   ....[11]....
        /*0198*/ 	.word	0x000032f0


	//   ....[12]....
        /*019c*/ 	.word	0x000053a0


	//   ....[13]....
        /*01a0*/ 	.word	0x00005440


	//   ....[14]....
        /*01a4*/ 	.word	0x00005f60


	//   ....[15]....
        /*01a8*/ 	.word	0x00005fc0


	//   ....[16]....
        /*01ac*/ 	.word	0x00007ce0


	//   ....[17]....
        /*01b0*/ 	.word	0x00007cf0


	//   ....[18]....
        /*01b4*/ 	.word	0x00007d30


	//   ....[19]....
        /*01b8*/ 	.word	0x00007d60


	//   ....[20]....
        /*01bc*/ 	.word	0x000096e0


	//   ....[21]....
        /*01c0*/ 	.word	0x00009720


	//   ....[22]....
        /*01c4*/ 	.word	0x00009770


	//   ....[23]....
        /*01c8*/ 	.word	0x000097a0


	//   ....[24]....
        /*01cc*/ 	.word	0x0000a290


	//   ....[25]....
        /*01d0*/ 	.word	0x0000a2a0


	//   ....[26]....
        /*01d4*/ 	.word	0x0000a2b0


	//   ....[27]....
        /*01d8*/ 	.word	0x0000a2c0


	//   ....[28]....
        /*01dc*/ 	.word	0x0000a2d0


	//   ....[29]....
        /*01e0*/ 	.word	0x0000a2e0


	//   ....[30]....
        /*01e4*/ 	.word	0x0000a2f0


	//   ....[31]....
        /*01e8*/ 	.word	0x0000a300


	//   ....[32]....
        /*01ec*/ 	.word	0x0000a330


	//   ....[33]....
        /*01f0*/ 	.word	0x0000a360


	//   ....[34]....
        /*01f4*/ 	.word	0x0000a390


	//   ....[35]....
        /*01f8*/ 	.word	0x0000a3c0


	//   ....[36]....
        /*01fc*/ 	.word	0x0000a3f0


	//   ....[37]....
        /*0200*/ 	.word	0x0000a400


	//   ....[38]....
        /*0204*/ 	.word	0x0000a410


	//   ....[39]....
        /*0208*/ 	.word	0x0000a430


	//   ....[40]....
        /*020c*/ 	.word	0x0000a500


	//   ....[41]....
        /*0210*/ 	.word	0x0000aec0


	//   ....[42]....
        /*0214*/ 	.word	0x0000bd60


	//   ....[43]....
        /*0218*/ 	.word	0x0000d560


	//   ....[44]....
        /*021c*/ 	.word	0x0000d6e0


	//   ....[45]....
        /*0220*/ 	.word	0x0000dca0


	//   ....[46]....
        /*0224*/ 	.word	0x0000e110


	//----- nvinfo : EIATTR_REG_RECONFIG
	.align		4
.L_1597:
        /*0228*/ 	.byte	0x01, 0x54
	.zero		2


	//----- nvinfo : EIATTR_SYSCALL_OFFSETS
	.align		4
        /*022c*/ 	.byte	0x04, 0x46
        /*022e*/ 	.short	(.L_1599 - .L_1598)


	//   ....[0]....
.L_1598:
        /*0230*/ 	.word	0x00001830


	//   ....[1]....
        /*0234*/ 	.word	0x0000b7b0


	//   ....[2]....
        /*0238*/ 	.word	0x0000b8f0


	//   ....[3]....
        /*023c*/ 	.word	0x0000ba30


	//   ....[4]....
        /*0240*/ 	.word	0x0000bb50


	//----- nvinfo : EIATTR_MBARRIER_INSTR_OFFSETS
	.align		4
.L_1599:
        /*0244*/ 	.byte	0x04, 0x39
        /*0246*/ 	.short	(.L_1601 - .L_1600)


	//   ....[0]....
.L_1600:
        /*0248*/ 	.word	0x00000270
        /*024c*/ 	.word	0x000000ff
        /*0250*/ 	.word	0x00013200
        /*0254*/ 	.short	0x0100
        /*0256*/ 	.byte	0x06
	.zero		1


	//   ....[1]....
        /*0258*/ 	.word	0x00000280
        /*025c*/ 	.word	0x000000ff
        /*0260*/ 	.word	0x00013220
        /*0264*/ 	.short	0x0100
        /*0266*/ 	.byte	0x06
	.zero		1


	//   ....[2]....
        /*0268*/ 	.word	0x00000370
        /*026c*/ 	.word	0x000000ff
        /*0270*/ 	.word	0x00013230
        /*0274*/ 	.short	0x0100
        /*0276*/ 	.byte	0x08
	.zero		1


	//   ....[3]....
        /*0278*/ 	.word	0x00000380
        /*027c*/ 	.word	0x000000ff
        /*0280*/ 	.word	0x00013240
        /*0284*/ 	.short	0x0100
        /*0286*/ 	.byte	0x08
	.zero		1


	//   ....[4]....
        /*0288*/ 	.word	0x00000390
        /*028c*/ 	.word	0x000000ff
        /*0290*/ 	.word	0x00013238
        /*0294*/ 	.short	0x0100
        /*0296*/ 	.byte	0x08
	.zero		1


	//   ....[5]....
        /*0298*/ 	.word	0x000003a0
        /*029c*/ 	.word	0x000000ff
        /*02a0*/ 	.word	0x00013248
        /*02a4*/ 	.short	0x0100
        /*02a6*/ 	.byte	0x08
	.zero		1


	//   ....[6]....
        /*02a8*/ 	.word	0x000004d0
        /*02ac*/ 	.word	0x000000ff
        /*02b0*/ 	.word	0x00013250
        /*02b4*/ 	.short	0x0100
        /*02b6*/ 	.byte	0x08
	.zero		1


	//   ....[7]....
        /*02b8*/ 	.word	0x000004e0
        /*02bc*/ 	.word	0x000000ff
        /*02c0*/ 	.word	0x00013260
        /*02c4*/ 	.short	0x0100
        /*02c6*/ 	.byte	0x08
	.zero		1


	//   ....[8]....
        /*02c8*/ 	.word	0x000004f0
        /*02cc*/ 	.word	0x000000ff
        /*02d0*/ 	.word	0x00013258
        /*02d4*/ 	.short	0x0100
        /*02d6*/ 	.byte	0x08
	.zero		1


	//   ....[9]....
        /*02d8*/ 	.word	0x00000500
        /*02dc*/ 	.word	0x000000ff
        /*02e0*/ 	.word	0x00013268
        /*02e4*/ 	.short	0x0100
        /*02e6*/ 	.byte	0x08
	.zero		1


	//   ....[10]....
        /*02e8*/ 	.word	0x000005f0
        /*02ec*/ 	.word	0x000000ff
        /*02f0*/ 	.word	0x00013270
        /*02f4*/ 	.short	0x0100
        /*02f6*/ 	.byte	0x06
	.zero		1


	//   ....[11]....
        /*02f8*/ 	.word	0x00000600
        /*02fc*/ 	.word	0x000000ff
        /*0300*/ 	.word	0x00013280
        /*0304*/ 	.short	0x0100
        /*0306*/ 	.byte	0x06
	.zero		1


	//   ....[12]....
        /*0308*/ 	.word	0x00000610
        /*030c*/ 	.word	0x000000ff
        /*0310*/ 	.word	0x00013278
        /*0314*/ 	.short	0x0100
        /*0316*/ 	.byte	0x06
	.zero		1


	//   ....[13]....
        /*0318*/ 	.word	0x00000620
        /*031c*/ 	.word	0x000000ff
        /*0320*/ 	.word	0x00013288
        /*0324*/ 	.short	0x0100
        /*0326*/ 	.byte	0x06
	.zero		1


	//   ....[14]....
        /*0328*/ 	.word	0x00000750
        /*032c*/ 	.word	0x000000ff
        /*0330*/ 	.word	0x00013290
        /*0334*/ 	.short	0x0100
        /*0336*/ 	.byte	0x08
	.zero		1


	//   ....[15]....
        /*0338*/ 	.word	0x00000760
        /*033c*/ 	.word	0x000000ff
        /*0340*/ 	.word	0x000132a0
        /*0344*/ 	.short	0x0100
        /*0346*/ 	.byte	0x08
	.zero		1


	//   ....[16]....
        /*0348*/ 	.word	0x00000770
        /*034c*/ 	.word	0x000000ff
        /*0350*/ 	.word	0x00013298
        /*0354*/ 	.short	0x0100
        /*0356*/ 	.byte	0x08
	.zero		1


	//   ....[17]....
        /*0358*/ 	.word	0x00000780
        /*035c*/ 	.word	0x000000ff
        /*0360*/ 	.word	0x000132a8
        /*0364*/ 	.short	0x0100
        /*0366*/ 	.byte	0x08
	.zero		1


	//   ....[18]....
        /*0368*/ 	.word	0x000008b0
        /*036c*/ 	.word	0x000000ff
        /*0370*/ 	.word	0x000132b0
        /*0374*/ 	.short	0x0100
        /*0376*/ 	.byte	0x08
	.zero		1


	//   ....[19]....
        /*0378*/ 	.word	0x000008c0
        /*037c*/ 	.word	0x000000ff
        /*0380*/ 	.word	0x000132c0
        /*0384*/ 	.short	0x0100
        /*0386*/ 	.byte	0x08
	.zero		1


	//   ....[20]....
        /*0388*/ 	.word	0x000008d0
        /*038c*/ 	.word	0x000000ff
        /*0390*/ 	.word	0x000132b8
        /*0394*/ 	.short	0x0100
        /*0396*/ 	.byte	0x08
	.zero		1


	//   ....[21]....
        /*0398*/ 	.word	0x000008e0
        /*039c*/ 	.word	0x000000ff
        /*03a0*/ 	.word	0x000132c8
        /*03a4*/ 	.short	0x0100
        /*03a6*/ 	.byte	0x08
	.zero		1


	//   ....[22]....
        /*03a8*/ 	.word	0x000018a0
        /*03ac*/ 	.word	0x000000ff
        /*03b0*/ 	.word	0x00013200
        /*03b4*/ 	.short	0x010a
        /*03b6*/ 	.byte	0x28
	.zero		1


	//   ....[23]....
        /*03b8*/ 	.word	0x00001910
        /*03bc*/ 	.word	0x00000004
        /*03c0*/ 	.word	0x00013230
        /*03c4*/ 	.short	0x010a
        /*03c6*/ 	.byte	0x3f
	.zero		1


	//   ....[24]....
        /*03c8*/ 	.word	0x00001950
        /*03cc*/ 	.word	0x00000004
        /*03d0*/ 	.word	0x00013230
        /*03d4*/ 	.short	0x010a
        /*03d6*/ 	.byte	0x3f
	.zero		1


	//   ....[25]....
        /*03d8*/ 	.word	0x000024a0
        /*03dc*/ 	.word	0x00000004
        /*03e0*/ 	.word	0x00000000
        /*03e4*/ 	.short	0x0101
        /*03e6*/ 	.byte	0x3f
	.zero		1


	//   ....[26]....
        /*03e8*/ 	.word	0x00004450
        /*03ec*/ 	.word	0x000000ff
        /*03f0*/ 	.word	0x00013230
        /*03f4*/ 	.short	0x010a
        /*03f6*/ 	.byte	0x07
	.zero		1


	//   ....[27]....
        /*03f8*/ 	.word	0x00004490
        /*03fc*/ 	.word	0x000000ff
        /*0400*/ 	.word	0x00013230
        /*0404*/ 	.short	0x010a
        /*0406*/ 	.byte	0x07
	.zero		1


	//   ....[28]....
        /*0408*/ 	.word	0x000048d0
        /*040c*/ 	.word	0x000000ff
        /*0410*/ 	.word	0x00013250
        /*0414*/ 	.short	0x010a
        /*0416*/ 	.byte	0x0b
	.zero		1


	//   ....[29]....
        /*0418*/ 	.word	0x00004910
        /*041c*/ 	.word	0x000000ff
        /*0420*/ 	.word	0x00013250
        /*0424*/ 	.short	0x010a
        /*0426*/ 	.byte	0x0b
	.zero		1


	//   ....[30]....
        /*0428*/ 	.word	0x00006960
        /*042c*/ 	.word	0x00000004
        /*0430*/ 	.word	0x00000000
        /*0434*/ 	.short	0x0101
        /*0436*/ 	.byte	0x3f
	.zero		1


	//   ....[31]....
        /*0438*/ 	.word	0x00006ca0
        /*043c*/ 	.word	0x000000ff
        /*0440*/ 	.word	0x00000000
        /*0444*/ 	.short	0x0101
        /*0446*/ 	.byte	0x04
	.zero		1


	//   ....[32]....
        /*0448*/ 	.word	0x000071f0
        /*044c*/ 	.word	0x000000ff
        /*0450*/ 	.word	0x00013230
        /*0454*/ 	.short	0x010a
        /*0456*/ 	.byte	0x05
	.zero		1


	//   ....[33]....
        /*0458*/ 	.word	0x00007230
        /*045c*/ 	.word	0x000000ff
        /*0460*/ 	.word	0x00013230
        /*0464*/ 	.short	0x010a
        /*0466*/ 	.byte	0x05
	.zero		1


	//   ....[34]....
        /*0468*/ 	.word	0x00007680
        /*046c*/ 	.word	0x000000ff
        /*0470*/ 	.word	0x00013250
        /*0474*/ 	.short	0x010a
        /*0476*/ 	.byte	0x05
	.zero		1


	//   ....[35]....
        /*0478*/ 	.word	0x000076c0
        /*047c*/ 	.word	0x000000ff
        /*0480*/ 	.word	0x00013250
        /*0484*/ 	.short	0x010a
        /*0486*/ 	.byte	0x05
	.zero		1


	//   ....[36]....
        /*0488*/ 	.word	0x00008c50
        /*048c*/ 	.word	0x00000004
        /*0490*/ 	.word	0x00000000
        /*0494*/ 	.short	0x0101
        /*0496*/ 	.byte	0x3f
	.zero		1


	//   ....[37]....
        /*0498*/ 	.word	0x00008f20
        /*049c*/ 	.word	0x000000ff
        /*04a0*/ 	.word	0x00000000
        /*04a4*/ 	.short	0x0101
        /*04a6*/ 	.byte	0x04
	.zero		1


	//   ....[38]....
        /*04a8*/ 	.word	0x000093c0
        /*04ac*/ 	.word	0x000000ff
        /*04b0*/ 	.word	0x00013250
        /*04b4*/ 	.short	0x010a
        /*04b6*/ 	.byte	0x05
	.zero		1


	//   ....[39]....
        /*04b8*/ 	.word	0x00009450
        /*04bc*/ 	.word	0x000000ff
        /*04c0*/ 	.word	0x00013250
        /*04c4*/ 	.short	0x010a
        /*04c6*/ 	.byte	0x05
	.zero		1


	//   ....[40]....
        /*04c8*/ 	.word	0x00009a40
        /*04cc*/ 	.word	0x000000ff
        /*04d0*/ 	.word	0x00000000
        /*04d4*/ 	.short	0x0101
        /*04d6*/ 	.byte	0x04
	.zero		1


	//   ....[41]....
        /*04d8*/ 	.word	0x0000a690
        /*04dc*/ 	.word	0x000000ff
        /*04e0*/ 	.word	0x00000000
        /*04e4*/ 	.short	0x0101
        /*04e6*/ 	.byte	0x05
	.zero		1


	//   ....[42]....
        /*04e8*/ 	.word	0x0000bf70
        /*04ec*/ 	.word	0x00000006
        /*04f0*/ 	.word	0x00013280
        /*04f4*/ 	.short	0x010a
        /*04f6*/ 	.byte	0x3f
	.zero		1


	//   ....[43]....
        /*04f8*/ 	.word	0x0000c0f0
        /*04fc*/ 	.word	0x00000006
        /*0500*/ 	.word	0x00013240
        /*0504*/ 	.short	0x010a
        /*0506*/ 	.byte	0x3f
	.zero		1


	//   ....[44]....
        /*0508*/ 	.word	0x0000c3c0
        /*050c*/ 	.word	0x000000ff
        /*0510*/ 	.word	0x00013220
        /*0514*/ 	.short	0x010a
        /*0516*/ 	.byte	0x28
	.zero		1


	//   ....[45]....
        /*0518*/ 	.word	0x0000c690
        /*051c*/ 	.word	0x00000003
        /*0520*/ 	.word	0x00013280
        /*0524*/ 	.short	0x010a
        /*0526*/ 	.byte	0x3f
	.zero		1


	//   ....[46]....
        /*0528*/ 	.word	0x0000c8a0
        /*052c*/ 	.word	0x00000003
        /*0530*/ 	.word	0x00013240
        /*0534*/ 	.short	0x010a
        /*0536*/ 	.byte	0x3f
	.zero		1


	//   ....[47]....
        /*0538*/ 	.word	0x0000cb30
        /*053c*/ 	.word	0x0000000c
        /*0540*/ 	.word	0x00013270
        /*0544*/ 	.short	0x010a
        /*0546*/ 	.byte	0x3f
	.zero		1


	//   ....[48]....
        /*0548*/ 	.word	0x0000cba0
        /*054c*/ 	.word	0x0000000c
        /*0550*/ 	.word	0x00013260
        /*0554*/ 	.short	0x010a
        /*0556*/ 	.byte	0x3f
	.zero		1


	//   ....[49]....
        /*0558*/ 	.word	0x0000ce60
        /*055c*/ 	.word	0x0000000c
        /*0560*/ 	.word	0x00013250
        /*0564*/ 	.short	0x0101
        /*0566*/ 	.byte	0x3f
	.zero		1


	//   ....[50]....
        /*0568*/ 	.word	0x0000cee0
        /*056c*/ 	.word	0x00000003
        /*0570*/ 	.word	0x00000000
        /*0574*/ 	.short	0x0101
        /*0576*/ 	.byte	0x3f
	.zero		1


	//   ....[51]....
        /*0578*/ 	.word	0x0000d070
        /*057c*/ 	.word	0x00000002
        /*0580*/ 	.word	0x00013270
        /*0584*/ 	.short	0x010a
        /*0586*/ 	.byte	0x3f
	.zero		1


	//   ....[52]....
        /*0588*/ 	.word	0x0000d0e0
        /*058c*/ 	.word	0x00000002
        /*0590*/ 	.word	0x00013260
        /*0594*/ 	.short	0x010a
        /*0596*/ 	.byte	0x3f
	.zero		1


	//   ....[53]....
        /*0598*/ 	.word	0x0000d3a0
        /*059c*/ 	.word	0x00000002
        /*05a0*/ 	.word	0x00013250
        /*05a4*/ 	.short	0x0101
        /*05a6*/ 	.byte	0x3f
	.zero		1


	//   ....[54]....
        /*05a8*/ 	.word	0x0000d410
        /*05ac*/ 	.word	0x00000000
        /*05b0*/ 	.word	0x00000000
        /*05b4*/ 	.short	0x0101
        /*05b6*/ 	.byte	0x3f
	.zero		1


	//   ....[55]....
        /*05b8*/ 	.word	0x0000d660
        /*05bc*/ 	.word	0x00000007
        /*05c0*/ 	.word	0x00013220
        /*05c4*/ 	.short	0x010a
        /*05c6*/ 	.byte	0x3f
	.zero		1


	//   ....[56]....
        /*05c8*/ 	.word	0x0000d7f0
        /*05cc*/ 	.word	0x00000005
        /*05d0*/ 	.word	0x00000000
        /*05d4*/ 	.short	0x010a
        /*05d6*/ 	.byte	0x3f
	.zero		1


	//   ....[57]....
        /*05d8*/ 	.word	0x0000d860
        /*05dc*/ 	.word	0x00000003
        /*05e0*/ 	.word	0x00000000
        /*05e4*/ 	.short	0x010a
        /*05e6*/ 	.byte	0x3f
	.zero		1


	//   ....[58]....
        /*05e8*/ 	.word	0x0000d8b0
        /*05ec*/ 	.word	0x00000003
        /*05f0*/ 	.word	0x00013260
        /*05f4*/ 	.short	0x010a
        /*05f6*/ 	.byte	0x3f
	.zero		1


	//   ....[59]....
        /*05f8*/ 	.word	0x0000d900
        /*05fc*/ 	.word	0x00000005
        /*0600*/ 	.word	0x00013260
        /*0604*/ 	.short	0x010a
        /*0606*/ 	.byte	0x3f
	.zero		1


	//   ....[60]....
        /*0608*/ 	.word	0x0000d940
        /*060c*/ 	.word	0x00000003
        /*0610*/ 	.word	0x00013280
        /*0614*/ 	.short	0x010a
        /*0616*/ 	.byte	0x3f
	.zero		1


	//   ....[61]....
        /*0618*/ 	.word	0x0000d960
        /*061c*/ 	.word	0x00000005
        /*0620*/ 	.word	0x00013280
        /*0624*/ 	.short	0x010a
        /*0626*/ 	.byte	0x3f
	.zero		1


	//   ....[62]....
        /*0628*/ 	.word	0x0000d9d0
        /*062c*/ 	.word	0x00000003
        /*0630*/ 	.word	0x00013200
        /*0634*/ 	.short	0x010a
        /*0636*/ 	.byte	0x3f
	.zero		1


	//   ....[63]....
        /*0638*/ 	.word	0x0000da20
        /*063c*/ 	.word	0x00000004
        /*0640*/ 	.word	0x00013230
        /*0644*/ 	.short	0x010a
        /*0646*/ 	.byte	0x3f
	.zero		1


	//   ....[64]....
        /*0648*/ 	.word	0x0000da80
        /*064c*/ 	.word	0x00000003
        /*0650*/ 	.word	0x00013230
        /*0654*/ 	.short	0x010a
        /*0656*/ 	.byte	0x3f
	.zero		1


	//   ....[65]....
        /*0658*/ 	.word	0x0000dae0
        /*065c*/ 	.word	0x00000003
        /*0660*/ 	.word	0x00013250
        /*0664*/ 	.short	0x010a
        /*0666*/ 	.byte	0x3f
	.zero		1


	//   ....[66]....
        /*0668*/ 	.word	0x0000db40
        /*066c*/ 	.word	0x00000003
        /*0670*/ 	.word	0x00013230
        /*0674*/ 	.short	0x010a
        /*0676*/ 	.byte	0x3f
	.zero		1


	//   ....[67]....
        /*0678*/ 	.word	0x0000dba0
        /*067c*/ 	.word	0x00000003
        /*0680*/ 	.word	0x00013250
        /*0684*/ 	.short	0x010a
        /*0686*/ 	.byte	0x3f
	.zero		1


	//   ....[68]....
        /*0688*/ 	.word	0x0000dc00
        /*068c*/ 	.word	0x00000007
        /*0690*/ 	.word	0x00013250
        /*0694*/ 	.short	0x010a
        /*0696*/ 	.byte	0x3f
	.zero		1


	//   ....[69]....
        /*0698*/ 	.word	0x0000dd50
        /*069c*/ 	.word	0x00000006
        /*06a0*/ 	.word	0x00013280
        /*06a4*/ 	.short	0x010a
        /*06a6*/ 	.byte	0x3f
	.zero		1


	//   ....[70]....
        /*06a8*/ 	.word	0x0000dda0
        /*06ac*/ 	.word	0x00000006
        /*06b0*/ 	.word	0x00013240
        /*06b4*/ 	.short	0x010a
        /*06b6*/ 	.byte	0x3f
	.zero		1


	//   ....[71]....
        /*06b8*/ 	.word	0x0000de00
        /*06bc*/ 	.word	0x00000003
        /*06c0*/ 	.word	0x00013220
        /*06c4*/ 	.short	0x010a
        /*06c6*/ 	.byte	0x3f
	.zero		1


	//   ....[72]....
        /*06c8*/ 	.word	0x0000de50
        /*06cc*/ 	.word	0x00000003
        /*06d0*/ 	.word	0x00013280
        /*06d4*/ 	.short	0x010a
        /*06d6*/ 	.byte	0x3f
	.zero		1


	//   ....[73]....
        /*06d8*/ 	.word	0x0000dea0
        /*06dc*/ 	.word	0x00000003
        /*06e0*/ 	.word	0x00013240
        /*06e4*/ 	.short	0x010a
        /*06e6*/ 	.byte	0x3f
	.zero		1


	//   ....[74]....
        /*06e8*/ 	.word	0x0000def0
        /*06ec*/ 	.word	0x0000000c
        /*06f0*/ 	.word	0x00013270
        /*06f4*/ 	.short	0x010a
        /*06f6*/ 	.byte	0x3f
	.zero		1


	//   ....[75]....
        /*06f8*/ 	.word	0x0000df40
        /*06fc*/ 	.word	0x0000000c
        /*0700*/ 	.word	0x00013260
        /*0704*/ 	.short	0x010a
        /*0706*/ 	.byte	0x3f
	.zero		1


	//   ....[76]....
        /*0708*/ 	.word	0x0000df90
        /*070c*/ 	.word	0x00000002
        /*0710*/ 	.word	0x00013270
        /*0714*/ 	.short	0x010a
        /*0716*/ 	.byte	0x3f
	.zero		1


	//   ....[77]....
        /*0718*/ 	.word	0x0000dfe0
        /*071c*/ 	.word	0x00000002
        /*0720*/ 	.word	0x00013260
        /*0724*/ 	.short	0x010a
        /*0726*/ 	.byte	0x3f
	.zero		1


	//   ....[78]....
        /*0728*/ 	.word	0x0000e030
        /*072c*/ 	.word	0x00000007
        /*0730*/ 	.word	0x00013220
        /*0734*/ 	.short	0x010a
        /*0736*/ 	.byte	0x3f
	.zero		1


	//   ....[79]....
        /*0738*/ 	.word	0x0000e1d0
        /*073c*/ 	.word	0x00000005
        /*0740*/ 	.word	0x00000000
        /*0744*/ 	.short	0x010a
        /*0746*/ 	.byte	0x3f
	.zero		1


	//   ....[80]....
        /*0748*/ 	.word	0x0000e220
        /*074c*/ 	.word	0x00000003
        /*0750*/ 	.word	0x00000000
        /*0754*/ 	.short	0x010a
        /*0756*/ 	.byte	0x3f
	.zero		1


	//   ....[81]....
        /*0758*/ 	.word	0x0000e270
        /*075c*/ 	.word	0x00000003
        /*0760*/ 	.word	0x00013260
        /*0764*/ 	.short	0x010a
        /*0766*/ 	.byte	0x3f
	.zero		1


	//   ....[82]....
        /*0768*/ 	.word	0x0000e2c0
        /*076c*/ 	.word	0x00000005
        /*0770*/ 	.word	0x00013260
        /*0774*/ 	.short	0x010a
        /*0776*/ 	.byte	0x3f
	.zero		1


	//   ....[83]....
        /*0778*/ 	.word	0x0000e310
        /*077c*/ 	.word	0x00000003
        /*0780*/ 	.word	0x00013280
        /*0784*/ 	.short	0x010a
        /*0786*/ 	.byte	0x3f
	.zero		1


	//----- nvinfo : EIATTR_NUM_MBARRIERS
	.align		4
.L_1601:
        /*0788*/ 	.byte	0x03, 0x38
        /*078a*/ 	.short	0x0016


	//----- nvinfo : EIATTR_EXIT_INSTR_OFFSETS
	.align		4
        /*078c*/ 	.byte	0x04, 0x1c
        /*078e*/ 	.short	(.L_1603 - .L_1602)


	//   ....[0]....
.L_1602:
        /*0790*/ 	.word	0x00000a00


	//   ....[1]....
        /*0794*/ 	.word	0x0000ae50


	//   ....[2]....
        /*0798*/ 	.word	0x0000d9b0


	//----- nvinfo : EIATTR_MAX_THREADS
	.align		4
.L_1603:
        /*079c*/ 	.byte	0x04, 0x05
        /*079e*/ 	.short	(.L_1605 - .L_1604)
.L_1604:
        /*07a0*/ 	.word	0x00000200
        /*07a4*/ 	.word	0x00000001
        /*07a8*/ 	.word	0x00000001


	//----- nvinfo : EIATTR_CRS_STACK_SIZE
	.align		4
.L_1605:
        /*07ac*/ 	.byte	0x04, 0x1e
        /*07ae*/ 	.short	(.L_1607 - .L_1606)
.L_1606:
        /*07b0*/ 	.word	0x00000000


	//----- nvinfo : EIATTR_CBANK_PARAM_SIZE
	.align		4
.L_1607:
        /*07b4*/ 	.byte	0x03, 0x19
        /*07b6*/ 	.short	0x0bf0


	//----- nvinfo : EIATTR_PARAM_CBANK
	.align		4
        /*07b8*/ 	.byte	0x04, 0x0a
        /*07ba*/ 	.short	(.L_1609 - .L_1608)
	.align		4
.L_1608:
        /*07bc*/ 	.word	index@(.nv.constant0._ZN7cutlass13device_kernelIN5flash11enable_sm90INS1_16FlashAttnFwdSm90INS1_25CollectiveMainloopFwdSm90ILi2EN4cute5tupleIJNS5_1CILi1EEES8_S8_EEENS6_IJNS7_ILi192EEENS7_ILi160EEENS7_ILi64EEEEEELi64ENS_12float_e4m3_tEfNS_4arch4Sm90ELb1ELb0ELb0ELb0ELb0ELb0ELb0ELb1ELb1ELb0ELb0ELb0EEENS1_21CollectiveEpilogueFwdINS6_IJSA_SC_SB_EEES9_NS_10bfloat16_tESG_Li384ELb0ELb0ELb0ELb1EEENS1_30DynamicPersistentTileSchedulerILi384ELi128ELb0ELb0ELb1EEEEEEEEEvNT_6ParamsE)
        /*07c0*/ 	.short	0x0210
        /*07c2*/ 	.short	0x0bf0


	//----- nvinfo : EIATTR_SW_WAR
	.align		4
.L_1609:
        /*07c4*/ 	.byte	0x04, 0x36
        /*07c6*/ 	.short	(.L_1611 - .L_1610)
.L_1610:
        /*07c8*/ 	.word	0x00000008
.L_1611:


//--------------------- .nv.info._ZN7cutlass13device_kernelIN5flash11enable_sm90INS1_16FlashAttnFwdSm90INS1_25CollectiveMainloopFwdSm90ILi2EN4cute5tupleIJNS5_1CILi1EEES8_S8_EEENS6_IJNS7_ILi192EEENS7_ILi160EEENS7_ILi64EEEEEELi64ENS_12float_e4m3_tEfNS_4arch4Sm90ELb1ELb0ELb0ELb1ELb0ELb0ELb0ELb1ELb1ELb0ELb0ELb0EEENS1_21CollectiveEpilogueFwdINS6_IJSA_SC_SB_EEES9_NS_10bfloat16_tESG_Li384ELb1ELb0ELb0ELb1EEENS1_36VarlenDynamicPersistentTileSchedulerILi192ELi160ELi384ELi128ELb0ELb0ELb1ELb1ELb1ELb1EEEEEEEEEvNT_6ParamsE --------------------------
	.section	.nv.info._ZN7cutlass13device_kernelIN5flash11enable_sm90INS1_16FlashAttnFwdSm90INS1_25CollectiveMainloopFwdSm90ILi2EN4cute5tupleIJNS5_1CILi1EEES8_S8_EEENS6_IJNS7_ILi192EEENS7_ILi160EEENS7_ILi64EEEEEELi64ENS_12float_e4m3_tEfNS_4arch4Sm90ELb1ELb0ELb0ELb1ELb0ELb0ELb0ELb1ELb1ELb0ELb0ELb0EEENS1_21CollectiveEpilogueFwdINS6_IJSA_SC_SB_EEES9_NS_10bfloat16_tESG_Li384ELb1ELb0ELb0ELb1EEENS1_36VarlenDynamicPersistentTileSchedulerILi192ELi160ELi384ELi128ELb0ELb0ELb1ELb1ELb1ELb1EEEEEEEEEvNT_6ParamsE,"",@"SHT_CUDA_INFO"
	.sectionflags	@""
	.align	4


	//----- nvinfo : EIATTR_CUDA_API_VERSION
	.align		4
        /*0000*/ 	.byte	0x04, 0x37
        /*0002*/ 	.short	(.L_1613 - .L_1612)
.L_1612:
        /*0004*/ 	.word	0x00000082


	//----- nvinfo : EIATTR_KPARAM_INFO
	.align		4
.L_1613:
        /*0008*/ 	.byte	0x04, 0x17
        /*000a*/ 	.short	(.L_1615 - .L_1614)
.L_1614:
        /*000c*/ 	.word	0x00000000
        /*0010*/ 	.short	0x0000
        /*0012*/ 	.short	0x0070
        /*0014*/ 	.byte	0x00, 0xf0, 0x01, 0x28


	//----- nvinfo : EIATTR_SPARSE_MMA_MASK
	.align		4
.L_1615:
        /*0018*/ 	.byte	0x03, 0x50
        /*001a*/ 	.short	0x0000


	//----- nvinfo : EIATTR_MAXREG_COUNT
	.align		4
        /*001c*/ 	.byte	0x03, 0x1b
        /*001e*/ 	.short	0x0080


	//----- nvinfo : EIATTR_NUM_BARRIERS
	.align		4
        /*0020*/ 	.byte	0x02, 0x4c
        /*0022*/ 	.byte	0x09
	.zero		1


	//----- nvinfo : EIATTR_EXTERNS
	.align		4
        /*0024*/ 	.byte	0x04, 0x0f
        /*0026*/ 	.short	(.L_1617 - .L_1616)


	//   ....[0]....
	.align		4
.L_1616:
        /*0028*/ 	.word	index@(__assertfail)


	//----- nvinfo : EIATTR_ANNOTATIONS
	.align		4
.L_1617:
        /*002c*/ 	.byte	0x04, 0x55
        /*002e*/ 	.short	(.L_1619 - .L_1618)


	//   ....[0]....
.L_1618:
        /*0030*/ 	.word	0x00000001
        /*0034*/ 	.byte	0x50, 0xbb, 0x00, 0x00, 0x01, 0x00, 0x00, 0x00, 0x00, 0xef, 0x00, 0x00


	//----- nvinfo : EIATTR_MERCURY_ISA_VERSION
	.align		4
.L_1619:
        /*0040*/ 	.byte	0x03, 0x5f
        /*0042*/ 	.short	0x0101


	//----- nvinfo : EIATTR_UNUSED_LOAD_BYTE_OFFSET
	.align		4
        /*0044*/ 	.byte	0x04, 0x44
        /*0046*/ 	.short	(.L_1621 - .L_1620)


	//   ....[0]....
.L_1620:
        /*0048*/ 	.word	0x00000a30
        /*004c*/ 	.word	0x0000fff0


	//   ....[1]....
        /*0050*/ 	.word	0x00009e30
        /*0054*/ 	.word	0x0000fff0


	//----- nvinfo : EIATTR_INT_WARP_WIDE_INSTR_OFFSETS
	.align		4
.L_1621:
        /*0058*/ 	.byte	0x04, 0x31
        /*005a*/ 	.short	(.L_1623 - .L_1622)


	//   ....[0]....
.L_1622:
        /*005c*/ 	.word	0x00000160


	//   ....[1]....
        /*0060*/ 	.word	0x000001a0


	//   ....[2]....
        /*0064*/ 	.word	0x00000210


	//   ....[3]....
        /*0068*/ 	.word	0x0000cee0


	//   ....[4]....
        /*006c*/ 	.word	0x0000cf70


	//   ....[5]....
        /*0070*/ 	.word	0x0000d670


	//   ....[6]....
        /*0074*/ 	.word	0x0000e9c0


	//   ....[7]....
        /*0078*/ 	.word	0x0000ea50


	//----- nvinfo : EIATTR_COOP_GROUP_MASK_REGIDS
	.align		4
.L_1623:
        /*007c*/ 	.byte	0x04, 0x29
        /*007e*/ 	.short	(.L_1625 - .L_1624)


	//   ....[0]....
.L_1624:
        /*0080*/ 	.word	0xffffffff


	//   ....[1]....
        /*0084*/ 	.word	0xffffffff


	//   ....[2]....
        /*0088*/ 	.word	0xffffffff


	//   ....[3]....
        /*008c*/ 	.word	0xffffffff


	//   ....[4]....
        /*0090*/ 	.word	0xffffffff


	//   ....[5]....
        /*0094*/ 	.word	0xffffffff


	//   ....[6]....
        /*0098*/ 	.word	0xffffffff


	//   ....[7]....
        /*009c*/ 	.word	0xffffffff


	//   ....[8]....
        /*00a0*/ 	.word	0xffffffff


	//   ....[9]....
        /*00a4*/ 	.word	0xffffffff


	//   ....[10]....
        /*00a8*/ 	.word	0xffffffff


	//   ....[11]....
        /*00ac*/ 	.word	0xffffffff


	//   ....[12]....
        /*00b0*/ 	.word	0xffffffff


	//   ....[13]....
        /*00b4*/ 	.word	0xffffffff


	//   ....[14]....
        /*00b8*/ 	.word	0xffffffff


	//   ....[15]....
        /*00bc*/ 	.word	0xffffffff


	//   ....[16]....
        /*00c0*/ 	.word	0xffffffff


	//   ....[17]....
        /*00c4*/ 	.word	0xffffffff


	//   ....[18]....
        /*00c8*/ 	.word	0xffffffff


	//   ....[19]....
        /*00cc*/ 	.word	0xffffffff


	//   ....[20]....
        /*00d0*/ 	.word	0xffffffff


	//   ....[21]....
        /*00d4*/ 	.word	0xffffffff


	//   ....[22]....
        /*00d8*/ 	.word	0xffffffff


	//   ....[23]....
        /*00dc*/ 	.word	0xffffffff


	//   ....[24]....
        /*00e0*/ 	.word	0xffffffff


	//   ....[25]....
        /*00e4*/ 	.word	0xffffffff


	//   ....[26]....
        /*00e8*/ 	.word	0xffffffff


	//   ....[27]....
        /*00ec*/ 	.word	0xffffffff


	//   ....[28]....
        /*00f0*/ 	.word	0xffffffff


	//   ....[29]....
        /*00f4*/ 	.word	0xffffffff


	//   ....[30]....
        /*00f8*/ 	.word	0xffffffff


	//   ....[31]....
        /*00fc*/ 	.word	0xffffffff


	//   ....[32]....
        /*0100*/ 	.word	0xffffffff


	//   ....[33]....
        /*0104*/ 	.word	0xffffffff


	//   ....[34]....
        /*0108*/ 	.word	0xffffffff


	//   ....[35]....
        /*010c*/ 	.word	0xffffffff


	//   ....[36]....
        /*0110*/ 	.word	0xffffffff


	//   ....[37]....
        /*0114*/ 	.word	0xffffffff


	//   ....[38]....
        /*0118*/ 	.word	0xffffffff


	//   ....[39]....
        /*011c*/ 	.word	0xffffffff


	//   ....[40]....
        /*0120*/ 	.word	0xffffffff


	//   ....[41]....
        /*0124*/ 	.word	0xffffffff


	//   ....[42]....
        /*0128*/ 	.word	0xffffffff


	//   ....[43]....
        /*012c*/ 	.word	0xffffffff


	//   ....[44]....
        /*0130*/ 	.word	0xffffffff


	//   ....[45]....
        /*0134*/ 	.word	0xffffffff


	//   ....[46]....
        /*0138*/ 	.word	0xffffffff


	//   ....[47]....
        /*013c*/ 	.word	0xffffffff


	//   ....[48]....
        /*0140*/ 	.word	0xffffffff


	//   ....[49]....
        /*0144*/ 	.word	0xffffffff


	//   ....[50]....
        /*0148*/ 	.word	0xffffffff


	//   ....[51]....
        /*014c*/ 	.word	0xffffffff


	//   ....[52]....
        /*0150*/ 	.word	0xffffffff


	//   ....[53]....
        /*0154*/ 	.word	0xffffffff


	//   ....[54]....
        /*0158*/ 	.word	0xffffffff


	//   ....[55]....
        /*015c*/ 	.word	0xffffffff


	//   ....[56]....
        /*0160*/ 	.word	0xffffffff


	//   ....[57]....
        /*0164*/ 	.word	0xffffffff


	//   ....[58]....
        /*0168*/ 	.word	0xffffffff


	//   ....[59]....
        /*016c*/ 	.word	0xffffffff


	//   ....[60]....
        /*0170*/ 	.word	0xffffffff


	//   ....[61]....
        /*0174*/ 	.word	0xffffffff


	//   ....[62]....
        /*0178*/ 	.word	0xffffffff


	//   ....[63]....
        /*017c*/ 	.word	0xffffffff


	//   ....[64]....
        /*0180*/ 	.word	0xffffffff


	//   ....[65]....
        /*0184*/ 	.word	0xffffffff


	//   ....[66]....
        /*0188*/ 	.word	0xffffffff


	//   ....[67]....
        /*018c*/ 	.word	0xffffffff


	//   ....[68]....
        /*0190*/ 	.word	0xffffffff


	//   ....[69]....
        /*0194*/ 	.word	0xffffffff


	//   ....[70]....
        /*0198*/ 	.word	0xffffffff


	//   ....[71]....
        /*019c*/ 	.word	0xffffffff


	//   ....[72]....
        /*01a0*/ 	.word	0xffffffff


	//   ....[73]....
        /*01a4*/ 	.word	0xffffffff


	//   ....[74]....
        /*01a8*/ 	.word	0xffffffff


	//   ....[75]....
        /*01ac*/ 	.word	0x0500000f


	//   ....[76]....
        /*01b0*/ 	.word	0x0500000f


	//----- nvinfo : EIATTR_COOP_GROUP_INSTR_OFFSETS
	.align		4
.L_1625:
        /*01b4*/ 	.byte	0x04, 0x28
        /*01b6*/ 	.short	(.L_1627 - .L_1626)


	//   ....[0]....
.L_1626:
        /*01b8*/ 	.word	0x00000060


	//   ....[1]....
        /*01bc*/ 	.word	0x00000170


	//   ....[2]....
        /*01c0*/ 	.word	0x000001c0


	//   ....[3]....
        /*01c4*/ 	.word	0x000003f0


	//   ....[4]....
        /*01c8*/ 	.word	0x00000550


	//   ....[5]....
        /*01cc*/ 	.word	0x00000670


	//   ....[6]....
        /*01d0*/ 	.word	0x000007d0


	//   ....[7]....
        /*01d4*/ 	.word	0x000017b0


	//   ....[8]....
        /*01d8*/ 	.word	0x00002870


	//   ....[9]....
        /*01dc*/ 	.word	0x00002930


	//   ....[10]....
        /*01e0*/ 	.word	0x000033b0


	//   ....[11]....
        /*01e4*/ 	.word	0x00003430


	//   ....[12]....
        /*01e8*/ 	.word	0x00005480


	//   ....[13]....
        /*01ec*/ 	.word	0x000055a0


	//   ....[14]....
        /*01f0*/ 	.word	0x000060a0


	//   ....[15]....
        /*01f4*/ 	.word	0x00006100


	//   ....[16]....
        /*01f8*/ 	.word	0x00007e60


	//   ....[17]....
        /*01fc*/ 	.word	0x00007e70


	//   ....[18]....
        /*0200*/ 	.word	0x00007ea0


	//   ....[19]....
        /*0204*/ 	.word	0x00007ed0


	//   ....[20]....
        /*0208*/ 	.word	0x00009890


	//   ....[21]....
        /*020c*/ 	.word	0x000098a0


	//   ....[22]....
        /*0210*/ 	.word	0x00009920


	//   ....[23]....
        /*0214*/ 	.word	0x00009930


	//   ....[24]....
        /*0218*/ 	.word	0x0000a380


	//   ....[25]....
        /*021c*/ 	.word	0x0000a390


	//   ....[26]....
        /*0220*/ 	.word	0x0000a3a0


	//   ....[27]....
        /*0224*/ 	.word	0x0000a3b0


	//   ....[28]....
        /*0228*/ 	.word	0x0000a3c0


	//   ....[29]....
        /*022c*/ 	.word	0x0000a3d0


	//   ....[30]....
        /*0230*/ 	.word	0x0000a3e0


	//   ....[31]....
        /*0234*/ 	.word	0x0000a3f0


	//   ....[32]....
        /*0238*/ 	.word	0x0000a420


	//   ....[33]....
        /*023c*/ 	.word	0x0000a430


	//   ....[34]....
        /*0240*/ 	.word	0x0000a460


	//   ....[35]....
        /*0244*/ 	.word	0x0000a490


	//   ....[36]....
        /*0248*/ 	.word	0x0000a4d0


	//   ....[37]....
        /*024c*/ 	.word	0x0000a4f0


	//   ....[38]....
        /*0250*/ 	.word	0x0000a520


	//   ....[39]....
        /*0254*/ 	.word	0x0000a530


	//   ....[40]....
        /*0258*/ 	.word	0x0000bb10


	//   ....[41]....
        /*025c*/ 	.word	0x0000bd00


	//   ....[42]....
        /*0260*/ 	.word	0x0000bd30


	//   ....[43]....
        /*0264*/ 	.word	0x0000bd60


	//   ....[44]....
        /*0268*/ 	.word	0x0000bd90


	//   ....[45]....
        /*026c*/ 	.word	0x0000bdc0


	//   ....[46]....
        /*0270*/ 	.word	0x0000be00


	//   ....[47]....
        /*0274*/ 	.word	0x0000bf80


	//   ....[48]....
        /*0278*/ 	.word	0x0000bfb0


	//   ....[49]....
        /*027c*/ 	.word	0x0000bfe0


	//   ....[50]....
        /*0280*/ 	.word	0x0000c010


	//   ....[51]....
        /*0284*/ 	.word	0x0000c040


	//   ....[52]....
        /*0288*/ 	.word	0x0000c080


	//   ....[53]....
        /*028c*/ 	.word	0x0000c110


	//   ....[54]....
        /*0290*/ 	.word	0x0000c1a0


	//   ....[55]....
        /*0294*/ 	.word	0x0000c250


	//   ....[56]....
        /*0298*/ 	.word	0x0000d750


	//   ....[57]....
        /*029c*/ 	.word	0x0000f0c0


	//   ....[58]....
        /*02a0*/ 	.word	0x0000f0f0


	//   ....[59]....
        /*02a4*/ 	.word	0x0000f120


	//   ....[60]....
        /*02a8*/ 	.word	0x0000f160


	//   ....[61]....
        /*02ac*/ 	.word	0x0000f170


	//   ....[62]....
        /*02b0*/ 	.word	0x0000f1a0


	//   ....[63]....
        /*02b4*/ 	.word	0x0000f1d0


	//   ....[64]....
        /*02b8*/ 	.word	0x0000f1e0


	//   ....[65]....
        /*02bc*/ 	.word	0x0000f320


	//   ....[66]....
        /*02c0*/ 	.word	0x0000f350


	//   ....[67]....
        /*02c4*/ 	.word	0x0000f380


	//   ....[68]....
        /*02c8*/ 	.word	0x0000f3b0


	//   ....[69]....
        /*02cc*/ 	.word	0x0000f3e0


	//   ....[70]....
        /*02d0*/ 	.word	0x0000f420


	//   ....[71]....
        /*02d4*/ 	.word	0x0000f4d0


	//   ....[72]....
        /*02d8*/ 	.word	0x0000f570


	//   ....[73]....
        /*02dc*/ 	.word	0x0000f620


	//   ....[74]....
        /*02e0*/ 	.word	0x0000fc20


	//   ....[75]....
        /*02e4*/ 	.word	0x000101f0


	//   ....[76]....
        /*02e8*/ 	.word	0x00010660


	//----- nvinfo : EIATTR_REG_RECONFIG
	.align		4
.L_1627:
        /*02ec*/ 	.byte	0x01, 0x54
	.zero		2


	//----- nvinfo : EIATTR_SYSCALL_OFFSETS
	.align		4
        /*02f0*/ 	.byte	0x04, 0x46
        /*02f2*/ 	.short	(.L_1629 - .L_1628)


	//   ....[0]....
.L_1628:
        /*02f4*/ 	.word	0x00001990


	//   ....[1]....
        /*02f8*/ 	.word	0x0000d100


	//   ....[2]....
        /*02fc*/ 	.word	0x0000d240


	//   ....[3]....
        /*0300*/ 	.word	0x0000d380


	//   ....[4]....
        /*0304*/ 	.word	0x0000d4a0


	//----- nvinfo : EIATTR_MBARRIER_INSTR_OFFSETS
	.align		4
.L_1629:
        /*0308*/ 	.byte	0x04, 0x39
        /*030a*/ 	.short	(.L_1631 - .L_1630)


	//   ....[0]....
.L_1630:
        /*030c*/ 	.word	0x000002a0
        /*0310*/ 	.word	0x000000ff
        /*0314*/ 	.word	0x00013200
        /*0318*/ 	.short	0x0100
        /*031a*/ 	.byte	0x08
	.zero		1


	//   ....[1]....
        /*031c*/ 	.word	0x000002b0
        /*0320*/ 	.word	0x000000ff
        /*0324*/ 	.word	0x00013220
        /*0328*/ 	.short	0x0100
        /*032a*/ 	.byte	0x08
	.zero		1


	//   ....[2]....
        /*032c*/ 	.word	0x000003a0
        /*0330*/ 	.word	0x000000ff
        /*0334*/ 	.word	0x00013230
        /*0338*/ 	.short	0x0100
        /*033a*/ 	.byte	0x08
	.zero		1


	//   ....[3]....
        /*033c*/ 	.word	0x000003b0
        /*0340*/ 	.word	0x000000ff
        /*0344*/ 	.word	0x00013240
        /*0348*/ 	.short	0x0100
        /*034a*/ 	.byte	0x08
	.zero		1


	//   ....[4]....
        /*034c*/ 	.word	0x000003c0
        /*0350*/ 	.word	0x000000ff
        /*0354*/ 	.word	0x00013238
        /*0358*/ 	.short	0x0100
        /*035a*/ 	.byte	0x08
	.zero		1


	//   ....[5]....
        /*035c*/ 	.word	0x000003d0
        /*0360*/ 	.word	0x000000ff
        /*0364*/ 	.word	0x00013248
        /*0368*/ 	.short	0x0100
        /*036a*/ 	.byte	0x08
	.zero		1


	//   ....[6]....
        /*036c*/ 	.word	0x00000500
        /*0370*/ 	.word	0x000000ff
        /*0374*/ 	.word	0x00013250
        /*0378*/ 	.short	0x0100
        /*037a*/ 	.byte	0x08
	.zero		1


	//   ....[7]....
        /*037c*/ 	.word	0x00000510
        /*0380*/ 	.word	0x000000ff
        /*0384*/ 	.word	0x00013260
        /*0388*/ 	.short	0x0100
        /*038a*/ 	.byte	0x08
	.zero		1


	//   ....[8]....
        /*038c*/ 	.word	0x00000520
        /*0390*/ 	.word	0x000000ff
        /*0394*/ 	.word	0x00013258
        /*0398*/ 	.short	0x0100
        /*039a*/ 	.byte	0x08
	.zero		1


	//   ....[9]....
        /*039c*/ 	.word	0x00000530
        /*03a0*/ 	.word	0x000000ff
        /*03a4*/ 	.word	0x00013268
        /*03a8*/ 	.short	0x0100
        /*03aa*/ 	.byte	0x08
	.zero		1


	//   ....[10]....
        /*03ac*/ 	.word	0x00000620
        /*03b0*/ 	.word	0x000000ff
        /*03b4*/ 	.word	0x00013270
        /*03b8*/ 	.short	0x0100
        /*03ba*/ 	.byte	0x06
	.zero		1


	//   ....[11]....
        /*03bc*/ 	.word	0x00000630
        /*03c0*/ 	.word	0x000000ff
        /*03c4*/ 	.word	0x00013280
        /*03c8*/ 	.short	0x0100
        /*03ca*/ 	.byte	0x06
	.zero		1


	//   ....[12]....
        /*03cc*/ 	.word	0x00000640
        /*03d0*/ 	.word	0x000000ff
        /*03d4*/ 	.word	0x00013278
        /*03d8*/ 	.short	0x0100
        /*03da*/ 	.byte	0x06
	.zero		1


	//   ....[13]....
        /*03dc*/ 	.word	0x00000650
        /*03e0*/ 	.word	0x000000ff
        /*03e4*/ 	.word	0x00013288
        /*03e8*/ 	.short	0x0100
        /*03ea*/ 	.byte	0x06
	.zero		1


	//   ....[14]....
        /*03ec*/ 	.word	0x00000780
        /*03f0*/ 	.word	0x000000ff
        /*03f4*/ 	.word	0x00013290
        /*03f8*/ 	.short	0x0100
        /*03fa*/ 	.byte	0x08
	.zero		1


	//   ....[15]....
        /*03fc*/ 	.word	0x00000790
        /*0400*/ 	.word	0x000000ff
        /*0404*/ 	.word	0x000132a0
        /*0408*/ 	.short	0x0100
        /*040a*/ 	.byte	0x08
	.zero		1


	//   ....[16]....
        /*040c*/ 	.word	0x000007a0
        /*0410*/ 	.word	0x000000ff
        /*0414*/ 	.word	0x00013298
        /*0418*/ 	.short	0x0100
        /*041a*/ 	.byte	0x08
	.zero		1


	//   ....[17]....
        /*041c*/ 	.word	0x000007b0
        /*0420*/ 	.word	0x000000ff
        /*0424*/ 	.word	0x000132a8
        /*0428*/ 	.short	0x0100
        /*042a*/ 	.byte	0x08
	.zero		1


	//   ....[18]....
        /*042c*/ 	.word	0x000008e0
        /*0430*/ 	.word	0x000000ff
        /*0434*/ 	.word	0x000132b0
        /*0438*/ 	.short	0x0100
        /*043a*/ 	.byte	0x08
	.zero		1


	//   ....[19]....
        /*043c*/ 	.word	0x000008f0
        /*0440*/ 	.word	0x000000ff
        /*0444*/ 	.word	0x000132c0
        /*0448*/ 	.short	0x0100
        /*044a*/ 	.byte	0x08
	.zero		1


	//   ....[20]....
        /*044c*/ 	.word	0x00000900
        /*0450*/ 	.word	0x000000ff
        /*0454*/ 	.word	0x000132b8
        /*0458*/ 	.short	0x0100
        /*045a*/ 	.byte	0x08
	.zero		1


	//   ....[21]....
        /*045c*/ 	.word	0x00000910
        /*0460*/ 	.word	0x000000ff
        /*0464*/ 	.word	0x000132c8
        /*0468*/ 	.short	0x0100
        /*046a*/ 	.byte	0x08
	.zero		1


	//   ....[22]....
        /*046c*/ 	.word	0x00001a10
        /*0470*/ 	.word	0x000000ff
        /*0474*/ 	.word	0x00013200
        /*0478*/ 	.short	0x010a
        /*047a*/ 	.byte	0x2d
	.zero		1


	//   ....[23]....
        /*047c*/ 	.word	0x00001a90
        /*0480*/ 	.word	0x00000003
        /*0484*/ 	.word	0x00013230
        /*0488*/ 	.short	0x010a
        /*048a*/ 	.byte	0x3f
	.zero		1


	//   ....[24]....
        /*048c*/ 	.word	0x00001ad0
        /*0490*/ 	.word	0x00000003
        /*0494*/ 	.word	0x00013230
        /*0498*/ 	.short	0x010a
        /*049a*/ 	.byte	0x3f
	.zero		1


	//   ....[25]....
        /*049c*/ 	.word	0x00003760
        /*04a0*/ 	.word	0x00000038
        /*04a4*/ 	.word	0x00000000
        /*04a8*/ 	.short	0x0101
        /*04aa*/ 	.byte	0x3f
	.zero		1


	//   ....[26]....
        /*04ac*/ 	.word	0x00004610
        /*04b0*/ 	.word	0x000000ff
        /*04b4*/ 	.word	0x00013230
        /*04b8*/ 	.short	0x010a
        /*04ba*/ 	.byte	0x14
	.zero		1


	//   ....[27]....
        /*04bc*/ 	.word	0x00004650
        /*04c0*/ 	.word	0x000000ff
        /*04c4*/ 	.word	0x00013230
        /*04c8*/ 	.short	0x010a
        /*04ca*/ 	.byte	0x14
	.zero		1


	//   ....[28]....
        /*04cc*/ 	.word	0x00004aa0
        /*04d0*/ 	.word	0x000000ff
        /*04d4*/ 	.word	0x00013250
        /*04d8*/ 	.short	0x010a
        /*04da*/ 	.byte	0x0b
	.zero		1


	//   ....[29]....
        /*04dc*/ 	.word	0x00004ae0
        /*04e0*/ 	.word	0x000000ff
        /*04e4*/ 	.word	0x00013250
        /*04e8*/ 	.short	0x010a
        /*04ea*/ 	.byte	0x0b
	.zero		1


	//   ....[30]....
        /*04ec*/ 	.word	0x00006b90
        /*04f0*/ 	.word	0x00000003
        /*04f4*/ 	.word	0x00000000
        /*04f8*/ 	.short	0x0101
        /*04fa*/ 	.byte	0x3f
	.zero		1


	//   ....[31]....
        /*04fc*/ 	.word	0x00006e40
        /*0500*/ 	.word	0x000000ff
        /*0504*/ 	.word	0x00000000
        /*0508*/ 	.short	0x0101
        /*050a*/ 	.byte	0x06
	.zero		1


	//   ....[32]....
        /*050c*/ 	.word	0x00007370
        /*0510*/ 	.word	0x000000ff
        /*0514*/ 	.word	0x00013230
        /*0518*/ 	.short	0x010a
        /*051a*/ 	.byte	0x06
	.zero		1


	//   ....[33]....
        /*051c*/ 	.word	0x000073b0
        /*0520*/ 	.word	0x000000ff
        /*0524*/ 	.word	0x00013230
        /*0528*/ 	.short	0x010a
        /*052a*/ 	.byte	0x06
	.zero		1


	//   ....[34]....
        /*052c*/ 	.word	0x00007800
        /*0530*/ 	.word	0x000000ff
        /*0534*/ 	.word	0x00013250
        /*0538*/ 	.short	0x010a
        /*053a*/ 	.byte	0x0b
	.zero		1


	//   ....[35]....
        /*053c*/ 	.word	0x00007840
        /*0540*/ 	.word	0x000000ff
        /*0544*/ 	.word	0x00013250
        /*0548*/ 	.short	0x010a
        /*054a*/ 	.byte	0x0b
	.zero		1


	//   ....[36]....
        /*054c*/ 	.word	0x00008da0
        /*0550*/ 	.word	0x00000003
        /*0554*/ 	.word	0x00000000
        /*0558*/ 	.short	0x0101
        /*055a*/ 	.byte	0x3f
	.zero		1


	//   ....[37]....
        /*055c*/ 	.word	0x000090b0
        /*0560*/ 	.word	0x000000ff
        /*0564*/ 	.word	0x00000000
        /*0568*/ 	.short	0x0101
        /*056a*/ 	.byte	0x06
	.zero		1


	//   ....[38]....
        /*056c*/ 	.word	0x00009560
        /*0570*/ 	.word	0x000000ff
        /*0574*/ 	.word	0x00013250
        /*0578*/ 	.short	0x010a
        /*057a*/ 	.byte	0x0e
	.zero		1


	//   ....[39]....
        /*057c*/ 	.word	0x000095a0
        /*0580*/ 	.word	0x000000ff
        /*0584*/ 	.word	0x00013250
        /*0588*/ 	.short	0x010a
        /*058a*/ 	.byte	0x0e
	.zero		1


	//   ....[40]....
        /*058c*/ 	.word	0x00009c10
        /*0590*/ 	.word	0x000000ff
        /*0594*/ 	.word	0x00000000
        /*0598*/ 	.short	0x0101
        /*059a*/ 	.byte	0x04
	.zero		1


	//   ....[41]....
        /*059c*/ 	.word	0x0000acc0
        /*05a0*/ 	.word	0x00000000
        /*05a4*/ 	.word	0x00000000
        /*05a8*/ 	.short	0x0101
        /*05aa*/ 	.byte	0x3f
	.zero		1


	//   ....[42]....
        /*05ac*/ 	.word	0x0000d960
        /*05b0*/ 	.word	0x00000005
        /*05b4*/ 	.word	0x00013280
        /*05b8*/ 	.short	0x010a
        /*05ba*/ 	.byte	0x3f
	.zero		1


	//   ....[43]....
        /*05bc*/ 	.word	0x0000db00
        /*05c0*/ 	.word	0x00000005
        /*05c4*/ 	.word	0x00013240
        /*05c8*/ 	.short	0x010a
        /*05ca*/ 	.byte	0x3f
	.zero		1


	//   ....[44]....
        /*05cc*/ 	.word	0x0000de00
        /*05d0*/ 	.word	0x000000ff
        /*05d4*/ 	.word	0x00013220
        /*05d8*/ 	.short	0x010a
        /*05da*/ 	.byte	0x29
	.zero		1


	//   ....[45]....
        /*05dc*/ 	.word	0x0000e080
        /*05e0*/ 	.word	0x00000009
        /*05e4*/ 	.word	0x00013280
        /*05e8*/ 	.short	0x010a
        /*05ea*/ 	.byte	0x3f
	.zero		1


	//   ....[46]....
        /*05ec*/ 	.word	0x0000e2f0
        /*05f0*/ 	.word	0x00000009
        /*05f4*/ 	.word	0x00013240
        /*05f8*/ 	.short	0x010a
        /*05fa*/ 	.byte	0x3f
	.zero		1


	//   ....[47]....
        /*05fc*/ 	.word	0x0000e5c0
        /*0600*/ 	.word	0x0000000c
        /*0604*/ 	.word	0x00013270
        /*0608*/ 	.short	0x010a
        /*060a*/ 	.byte	0x3f
	.zero		1


	//   ....[48]....
        /*060c*/ 	.word	0x0000e630
        /*0610*/ 	.word	0x0000000c
        /*0614*/ 	.word	0x00013260
        /*0618*/ 	.short	0x010a
        /*061a*/ 	.byte	0x3f
	.zero		1


	//   ....[49]....
        /*061c*/ 	.word	0x0000e8f0
        /*0620*/ 	.word	0x0000000c
        /*0624*/ 	.word	0x00013250
        /*0628*/ 	.short	0x0101
        /*062a*/ 	.byte	0x3f
	.zero		1


	//   ....[50]....
        /*062c*/ 	.word	0x0000e960
        /*0630*/ 	.word	0x00000003
        /*0634*/ 	.word	0x00000000
        /*0638*/ 	.short	0x0101
        /*063a*/ 	.byte	0x3f
	.zero		1


	//   ....[51]....
        /*063c*/ 	.word	0x0000eb20
        /*0640*/ 	.word	0x00000002
        /*0644*/ 	.word	0x00013270
        /*0648*/ 	.short	0x010a
        /*064a*/ 	.byte	0x3f
	.zero		1


	//   ....[52]....
        /*064c*/ 	.word	0x0000eb90
        /*0650*/ 	.word	0x00000002
        /*0654*/ 	.word	0x00013260
        /*0658*/ 	.short	0x010a
        /*065a*/ 	.byte	0x3f
	.zero		1


	//   ....[53]....
        /*065c*/ 	.word	0x0000ee50
        /*0660*/ 	.word	0x00000002
        /*0664*/ 	.word	0x00013250
        /*0668*/ 	.short	0x0101
        /*066a*/ 	.byte	0x3f
	.zero		1


	//   ....[54]....
        /*066c*/ 	.word	0x0000eec0
        /*0670*/ 	.word	0x00000000
        /*0674*/ 	.word	0x00000000
        /*0678*/ 	.short	0x0101
        /*067a*/ 	.byte	0x3f
	.zero		1


	//   ....[55]....
        /*067c*/ 	.word	0x0000fba0
        /*0680*/ 	.word	0x00000007
        /*0684*/ 	.word	0x00013220
        /*0688*/ 	.short	0x010a
        /*068a*/ 	.byte	0x3f
	.zero		1


	//   ....[56]....
        /*068c*/ 	.word	0x0000fd40
        /*0690*/ 	.word	0x00000005
        /*0694*/ 	.word	0x00000000
        /*0698*/ 	.short	0x010a
        /*069a*/ 	.byte	0x3f
	.zero		1


	//   ....[57]....
        /*069c*/ 	.word	0x0000fdb0
        /*06a0*/ 	.word	0x00000003
        /*06a4*/ 	.word	0x00000000
        /*06a8*/ 	.short	0x010a
        /*06aa*/ 	.byte	0x3f
	.zero		1


	//   ....[58]....
        /*06ac*/ 	.word	0x0000fe00
        /*06b0*/ 	.word	0x00000003
        /*06b4*/ 	.word	0x00013260
        /*06b8*/ 	.short	0x010a
        /*06ba*/ 	.byte	0x3f
	.zero		1


	//   ....[59]....
        /*06bc*/ 	.word	0x0000fe50
        /*06c0*/ 	.word	0x00000005
        /*06c4*/ 	.word	0x00013260
        /*06c8*/ 	.short	0x010a
        /*06ca*/ 	.byte	0x3f
	.zero		1


	//   ....[60]....
        /*06cc*/ 	.word	0x0000fe90
        /*06d0*/ 	.word	0x00000003
        /*06d4*/ 	.word	0x00013280
        /*06d8*/ 	.short	0x010a
        /*06da*/ 	.byte	0x3f
	.zero		1


	//   ....[61]....
        /*06dc*/ 	.word	0x0000feb0
        /*06e0*/ 	.word	0x00000005
        /*06e4*/ 	.word	0x00013280
        /*06e8*/ 	.short	0x010a
        /*06ea*/ 	.byte	0x3f
	.zero		1


	//   ....[62]....
        /*06ec*/ 	.word	0x0000ff20
        /*06f0*/ 	.word	0x00000003
        /*06f4*/ 	.word	0x00013200
        /*06f8*/ 	.short	0x010a
        /*06fa*/ 	.byte	0x3f
	.zero		1


	//   ....[63]....
        /*06fc*/ 	.word	0x0000ff70
        /*0700*/ 	.word	0x00000003
        /*0704*/ 	.word	0x00013230
        /*0708*/ 	.short	0x010a
        /*070a*/ 	.byte	0x3f
	.zero		1


	//   ....[64]....
        /*070c*/ 	.word	0x0000ffd0
        /*0710*/ 	.word	0x00000009
        /*0714*/ 	.word	0x00013230
        /*0718*/ 	.short	0x010a
        /*071a*/ 	.byte	0x3f
	.zero		1


	//   ....[65]....
        /*071c*/ 	.word	0x00010030
        /*0720*/ 	.word	0x00000009
        /*0724*/ 	.word	0x00013250
        /*0728*/ 	.short	0x010a
        /*072a*/ 	.byte	0x3f
	.zero		1


	//   ....[66]....
        /*072c*/ 	.word	0x00010090
        /*0730*/ 	.word	0x0000000b
        /*0734*/ 	.word	0x00013230
        /*0738*/ 	.short	0x010a
        /*073a*/ 	.byte	0x3f
	.zero		1


	//   ....[67]....
        /*073c*/ 	.word	0x000100f0
        /*0740*/ 	.word	0x0000000b
        /*0744*/ 	.word	0x00013250
        /*0748*/ 	.short	0x010a
        /*074a*/ 	.byte	0x3f
	.zero		1


	//   ....[68]....
        /*074c*/ 	.word	0x00010150
        /*0750*/ 	.word	0x00000006
        /*0754*/ 	.word	0x00013250
        /*0758*/ 	.short	0x010a
        /*075a*/ 	.byte	0x3f
	.zero		1


	//   ....[69]....
        /*075c*/ 	.word	0x000102a0
        /*0760*/ 	.word	0x00000005
        /*0764*/ 	.word	0x00013280
        /*0768*/ 	.short	0x010a
        /*076a*/ 	.byte	0x3f
	.zero		1


	//   ....[70]....
        /*076c*/ 	.word	0x000102f0
        /*0770*/ 	.word	0x00000005
        /*0774*/ 	.word	0x00013240
        /*0778*/ 	.short	0x010a
        /*077a*/ 	.byte	0x3f
	.zero		1


	//   ....[71]....
        /*077c*/ 	.word	0x00010350
        /*0780*/ 	.word	0x00000003
        /*0784*/ 	.word	0x00013220
        /*0788*/ 	.short	0x010a
        /*078a*/ 	.byte	0x3f
	.zero		1


	//   ....[72]....
        /*078c*/ 	.word	0x000103a0
        /*0790*/ 	.word	0x00000009
        /*0794*/ 	.word	0x00013280
        /*0798*/ 	.short	0x010a
        /*079a*/ 	.byte	0x3f
	.zero		1


	//   ....[73]....
        /*079c*/ 	.word	0x000103f0
        /*07a0*/ 	.word	0x00000009
        /*07a4*/ 	.word	0x00013240
        /*07a8*/ 	.short	0x010a
        /*07aa*/ 	.byte	0x3f
	.zero		1


	//   ....[74]....
        /*07ac*/ 	.word	0x00010440
        /*07b0*/ 	.word	0x0000000c
        /*07b4*/ 	.word	0x00013270
        /*07b8*/ 	.short	0x010a
        /*07ba*/ 	.byte	0x3f
	.zero		1


	//   ....[75]....
        /*07bc*/ 	.word	0x00010490
        /*07c0*/ 	.word	0x0000000c
        /*07c4*/ 	.word	0x00013260
        /*07c8*/ 	.short	0x010a
        /*07ca*/ 	.byte	0x3f
	.zero		1


	//   ....[76]....
        /*07cc*/ 	.word	0x000104e0
        /*07d0*/ 	.word	0x00000002
        /*07d4*/ 	.word	0x00013270
        /*07d8*/ 	.short	0x010a
        /*07da*/ 	.byte	0x3f
	.zero		1


	//   ....[77]....
        /*07dc*/ 	.word	0x00010530
        /*07e0*/ 	.word	0x00000002
        /*07e4*/ 	.word	0x00013260
        /*07e8*/ 	.short	0x010a
        /*07ea*/ 	.byte	0x3f
	.zero		1


	//   ....[78]....
        /*07ec*/ 	.word	0x00010580
        /*07f0*/ 	.word	0x00000007
        /*07f4*/ 	.word	0x00013220
        /*07f8*/ 	.short	0x010a
        /*07fa*/ 	.byte	0x3f
	.zero		1


	//   ....[79]....
        /*07fc*/ 	.word	0x00010720
        /*0800*/ 	.word	0x00000005
        /*0804*/ 	.word	0x00000000
        /*0808*/ 	.short	0x010a
        /*080a*/ 	.byte	0x3f
	.zero		1


	//   ....[80]....
        /*080c*/ 	.word	0x00010770
        /*0810*/ 	.word	0x00000003
        /*0814*/ 	.word	0x00000000
        /*0818*/ 	.short	0x010a
        /*081a*/ 	.byte	0x3f
	.zero		1


	//   ....[81]....
        /*081c*/ 	.word	0x000107c0
        /*0820*/ 	.word	0x00000003
        /*0824*/ 	.word	0x00013260
        /*0828*/ 	.short	0x010a
        /*082a*/ 	.byte	0x3f
	.zero		1


	//   ....[82]....
        /*082c*/ 	.word	0x00010810
        /*0830*/ 	.word	0x00000005
        /*0834*/ 	.word	0x00013260
        /*0838*/ 	.short	0x010a
        /*083a*/ 	.byte	0x3f
	.zero		1


	//   ....[83]....
        /*083c*/ 	.word	0x00010860
        /*0840*/ 	.word	0x00000003
        /*0844*/ 	.word	0x00013280
        /*0848*/ 	.short	0x010a
        /*084a*/ 	.byte	0x3f
	.zero		1


	//----- nvinfo : EIATTR_NUM_MBARRIERS
	.align		4
.L_1631:
        /*084c*/ 	.byte	0x03, 0x38
        /*084e*/ 	.short	0x0016


	//----- nvinfo : EIATTR_EXIT_INSTR_OFFSETS
	.align		4
        /*0850*/ 	.byte	0x04, 0x1c
        /*0852*/ 	.short	(.L_1633 - .L_1632)


	//   ....[0]....
.L_1632:
        /*0854*/ 	.word	0x00000a70


	//   ....[1]....
        /*0858*/ 	.word	0x0000bad0


	//   ....[2]....
        /*085c*/ 	.word	0x0000ff00


	//----- nvinfo : EIATTR_MAX_THREADS
	.align		4
.L_1633:
        /*0860*/ 	.byte	0x04, 0x05
        /*0862*/ 	.short	(.L_1635 - .L_1634)
.L_1634:
        /*0864*/ 	.word	0x00000200
        /*0868*/ 	.word	0x00000001
        /*086c*/ 	.word	0x00000001


	//----- nvinfo : EIATTR_CRS_STACK_SIZE
	.align		4
.L_1635:
        /*0870*/ 	.byte	0x04, 0x1e
        /*0872*/ 	.short	(.L_1637 - .L_1636)
.L_1636:
        /*0874*/ 	.word	0x00000000


	//----- nvinfo : EIATTR_CBANK_PARAM_SIZE
	.align		4
.L_1637:
        /*0878*/ 	.byte	0x03, 0x19
        /*087a*/ 	.short	0x0a70


	//----- nvinfo : EIATTR_PARAM_CBANK
	.align		4
        /*087c*/ 	.byte	0x04, 0x0a
        /*087e*/ 	.short	(.L_1639 - .L_1638)
	.align		4
.L_1638:
        /*0880*/ 	.word	index@(.nv.constant0._ZN7cutlass13device_kernelIN5flash11enable_sm90INS1_16FlashAttnFwdSm90INS1_25CollectiveMainloopFwdSm90ILi2EN4cute5tupleIJNS5_1CILi1EEES8_S8_EEENS6_IJNS7_ILi192EEENS7_ILi160EEENS7_ILi64EEEEEELi64ENS_12float_e4m3_tEfNS_4arch4Sm90ELb1ELb0ELb0ELb1ELb0ELb0ELb0ELb1ELb1ELb0ELb0ELb0EEENS1_21CollectiveEpilogueFwdINS6_IJSA_SC_SB_EEES9_NS_10bfloat16_tESG_Li384ELb1ELb0ELb0ELb1EEENS1_36VarlenDynamicPersistentTileSchedulerILi192ELi160ELi384ELi128ELb0ELb0ELb1ELb1ELb1ELb1EEEEEEEEEvNT_6ParamsE)
        /*0884*/ 	.short	0x0210
        /*0886*/ 	.short	0x0a70


	//----- nvinfo : EIATTR_SW_WAR
	.align		4
.L_1639:
        /*0888*/ 	.byte	0x04, 0x36
        /*088a*/ 	.short	(.L_1641 - .L_1640)
.L_1640:
        /*088c*/ 	.word	0x00000008
.L_1641:


//--------------------- .nv.info._ZN7cutlass13device_kernelIN5flash11enable_sm90INS1_16FlashAttnFwdSm90INS1_25CollectiveMainloopFwdSm90ILi2EN4cute5tupleIJNS5_1CILi1EEES8_S8_EEENS6_IJNS7_ILi192EEENS7_ILi160EEENS7_ILi64EEEEEELi64ENS_12float_e4m3_tEfNS_4arch4Sm90ELb1ELb0ELb0ELb1ELb0ELb1ELb0ELb1ELb1ELb0ELb0ELb0EEENS1_21CollectiveEpilogueFwdINS6_IJSA_SC_SB_EEES9_NS_10bfloat16_tESG_Li384ELb1ELb0ELb0ELb1EEENS1_36VarlenDynamicPersistentTileSchedulerILi192ELi160ELi384ELi128ELb0ELb0ELb1ELb1ELb1ELb1EEEEEEEEEvNT_6ParamsE --------------------------
	.section	.nv.info._ZN7cutlass13device_kernelIN5flash11enable_sm90INS1_16FlashAttnFwdSm90INS1_25CollectiveMainloopFwdSm90ILi2EN4cute5tupleIJNS5_1CILi1EEES8_S8_EEENS6_IJNS7_ILi192EEENS7_ILi160EEENS7_ILi64EEEEEELi64ENS_12float_e4m3_tEfNS_4arch4Sm90ELb1ELb0ELb0ELb1ELb0ELb1ELb0ELb1ELb1ELb0ELb0ELb0EEENS1_21CollectiveEpilogueFwdINS6_IJSA_SC_SB_EEES9_NS_10bfloat16_tESG_Li384ELb1ELb0ELb0ELb1EEENS1_36VarlenDynamicPersistentTileSchedulerILi192ELi160ELi384ELi128ELb0ELb0ELb1ELb1ELb1ELb1EEEEEEEEEvNT_6ParamsE,"",@"SHT_CUDA_INFO"
	.sectionflags	@""
	.align	4


	//----- nvinfo : EIATTR_CUDA_API_VERSION
	.align		4
        /*0000*/ 	.byte	0x04, 0x37
        /*0002*/ 	.short	(.L_1643 - .L_1642)
.L_1642:
        /*0004*/ 	.word	0x00000082


	//----- nvinfo : EIATTR_KPARAM_INFO
	.align		4
.L_1643:
        /*0008*/ 	.byte	0x04, 0x17
        /*000a*/ 	.short	(.L_1645 - .L_1644)
.L_1644:
        /*000c*/ 	.word	0x00000000
        /*0010*/ 	.short	0x0000
        /*0012*/ 	.short	0x0070
        /*0014*/ 	.byte	0x00, 0xf0, 0x01, 0x28


	//----- nvinfo : EIATTR_SPARSE_MMA_MASK
	.align		4
.L_1645:
        /*0018*/ 	.byte	0x03, 0x50
        /*001a*/ 	.short	0x0000


	//----- nvinfo : EIATTR_MAXREG_COUNT
	.align		4
        /*001c*/ 	.byte	0x03, 0x1b
        /*001e*/ 	.short	0x0080


	//----- nvinfo : EIATTR_NUM_BARRIERS
	.align		4
        /*0020*/ 	.byte	0x02, 0x4c
        /*0022*/ 	.byte	0x10
	.zero		1


	//----- nvinfo : EIATTR_EXTERNS
	.align		4
        /*0024*/ 	.byte	0x04, 0x0f
        /*0026*/ 	.short	(.L_1647 - .L_1646)


	//   ....[0]....
	.align		4
.L_1646:
        /*0028*/ 	.word	index@(__assertfail)


	//----- nvinfo : EIATTR_ANNOTATIONS
	.align		4
.L_1647:
        /*002c*/ 	.byte	0x04, 0x55
        /*002e*/ 	.short	(.L_1649 - .L_1648)


	//   ....[0]....
.L_1648:
        /* <DEDUP_REMOVED lines=80> */


	//----- nvinfo : EIATTR_MERCURY_ISA_VERSION
	.align		4
.L_1649:
        /*0520*/ 	.byte	0x03, 0x5f
        /*0522*/ 	.short	0x0101


	//----- nvinfo : EIATTR_UNUSED_LOAD_BYTE_OFFSET
	.align		4
        /*0524*/ 	.byte	0x04, 0x44
        /*0526*/ 	.short	(.L_1651 - .L_1650)


	//   ....[0]....
.L_1650:
        /*0528*/ 	.word	0x00000ac0
        /*052c*/ 	.word	0x0000fff0


	//   ....[1]....
        /*0530*/ 	.word	0x000110f0
        /*0534*/ 	.word	0x0000fff0


	//----- nvinfo : EIATTR_INT_WARP_WIDE_INSTR_OFFSETS
	.align		4
.L_1651:
        /*0538*/ 	.byte	0x04, 0x31
        /*053a*/ 	.short	(.L_1653 - .L_1652)


	//   ....[0]....
.L_1652:
        /*053c*/ 	.word	0x000001b0


	//   ....[1]....
        /*0540*/ 	.word	0x00000250


	//   ....[2]....
        /*0544*/ 	.word	0x000002c0


	//   ....[3]....
        /*0548*/ 	.word	0x00014f80


	//   ....[4]....
        /*054c*/ 	.word	0x00015010


	//   ....[5]....
        /*0550*/ 	.word	0x000156c0


	//   ....[6]....
        /*0554*/ 	.word	0x00015700


	//   ....[7]....
        /*0558*/ 	.word	0x00016ce0


	//   ....[8]....
        /*055c*/ 	.word	0x00016d70


	//----- nvinfo : EIATTR_COOP_GROUP_MASK_REGIDS
	.align		4
.L_1653:
        /*0560*/ 	.byte	0x04, 0x29
        /*0562*/ 	.short	(.L_1655 - .L_1654)


	//   ....[0]....
.L_1654:
        /*0564*/ 	.word	0xffffffff


	//   ....[1]....
        /*0568*/ 	.word	0xffffffff


	//   ....[2]....
        /*056c*/ 	.word	0xffffffff


	//   ....[3]....
        /*0570*/ 	.word	0xffffffff


	//   ....[4]....
        /*0574*/ 	.word	0xffffffff


	//   ....[5]....
        /*0578*/ 	.word	0xffffffff


	//   ....[6]....
        /*057c*/ 	.word	0xffffffff


	//   ....[7]....
        /*0580*/ 	.word	0xffffffff


	//   ....[8]....
        /*0584*/ 	.word	0xffffffff


	//   ....[9]....
        /*0588*/ 	.word	0xffffffff


	//   ....[10]....
        /*058c*/ 	.word	0xffffffff


	//   ....[11]....
        /*0590*/ 	.word	0xffffffff


	//   ....[12]....
        /*0594*/ 	.word	0xffffffff


	//   ....[13]....
        /*0598*/ 	.word	0xffffffff


	//   ....[14]....
        /*059c*/ 	.word	0xffffffff


	//   ....[15]....
        /*05a0*/ 	.word	0xffffffff


	//   ....[16]....
        /*05a4*/ 	.word	0xffffffff


	//   ....[17]....
        /*05a8*/ 	.word	0xffffffff


	//   ....[18]....
        /*05ac*/ 	.word	0xffffffff


	//   ....[19]....
        /*05b0*/ 	.word	0xffffffff


	//   ....[20]....
        /*05b4*/ 	.word	0xffffffff


	//   ....[21]....
        /*05b8*/ 	.word	0xffffffff


	//   ....[22]....
        /*05bc*/ 	.word	0xffffffff


	//   ....[23]....
        /*05c0*/ 	.word	0xffffffff


	//   ....[24]....
        /*05c4*/ 	.word	0xffffffff


	//   ....[25]....
        /*05c8*/ 	.word	0xffffffff


	//   ....[26]....
        /*05cc*/ 	.word	0xffffffff


	//   ....[27]....
        /*05d0*/ 	.word	0xffffffff


	//   ....[28]....
        /*05d4*/ 	.word	0xffffffff


	//   ....[29]....
        /*05d8*/ 	.word	0xffffffff


	//   ....[30]....
        /*05dc*/ 	.word	0xffffffff


	//   ....[31]....
        /*05e0*/ 	.word	0xffffffff


	//   ....[32]....
        /*05e4*/ 	.word	0xffffffff


	//   ....[33]....
        /*05e8*/ 	.word	0xffffffff


	//   ....[34]....
        /*05ec*/ 	.word	0xffffffff


	//   ....[35]....
        /*05f0*/ 	.word	0xffffffff


	//   ....[36]....
        /*05f4*/ 	.word	0xffffffff


	//   ....[37]....
        /*05f8*/ 	.word	0xffffffff


	//   ....[38]....
        /*05fc*/ 	.word	0xffffffff


	//   ....[39]....
        /*0600*/ 	.word	0xffffffff


	//   ....[40]....
        /*0604*/ 	.word	0xffffffff


	//   ....[41]....
        /*0608*/ 	.word	0xffffffff


	//   ....[42]....
        /*060c*/ 	.word	0xffffffff


	//   ....[43]....
        /*0610*/ 	.word	0xffffffff


	//   ....[44]....
        /*0614*/ 	.word	0xffffffff


	//   ....[45]....
        /*0618*/ 	.word	0xffffffff


	//   ....[46]....
        /*061c*/ 	.word	0xffffffff


	//   ....[47]....
        /*0620*/ 	.word	0xffffffff


	//   ....[48]....
        /*0624*/ 	.word	0xffffffff


	//   ....[49]....
        /*0628*/ 	.word	0xffffffff


	//   ....[50]....
        /*062c*/ 	.word	0xffffffff


	//   ....[51]....
        /*0630*/ 	.word	0xffffffff


	//   ....[52]....
        /*0634*/ 	.word	0xffffffff


	//   ....[53]....
        /*0638*/ 	.word	0xffffffff


	//   ....[54]....
        /*063c*/ 	.word	0xffffffff


	//   ....[55]....
        /*0640*/ 	.word	0xffffffff


	//   ....[56]....
        /*0644*/ 	.word	0xffffffff


	//   ....[57]....
        /*0648*/ 	.word	0xffffffff


	//   ....[58]....
        /*064c*/ 	.word	0xffffffff


	//   ....[59]....
        /*0650*/ 	.word	0xffffffff


	//   ....[60]....
        /*0654*/ 	.word	0xffffffff


	//   ....[61]....
        /*0658*/ 	.word	0xffffffff


	//   ....[62]....
        /*065c*/ 	.word	0xffffffff


	//   ....[63]....
        /*0660*/ 	.word	0xffffffff


	//   ....[64]....
        /*0664*/ 	.word	0xffffffff


	//   ....[65]....
        /*0668*/ 	.word	0xffffffff


	//   ....[66]....
        /*066c*/ 	.word	0xffffffff


	//   ....[67]....
        /*0670*/ 	.word	0xffffffff


	//   ....[68]....
        /*0674*/ 	.word	0xffffffff


	//   ....[69]....
        /*0678*/ 	.word	0xffffffff


	//   ....[70]....
        /*067c*/ 	.word	0xffffffff


	//   ....[71]....
        /*0680*/ 	.word	0xffffffff


	//   ....[72]....
        /*0684*/ 	.word	0xffffffff


	//   ....[73]....
        /*0688*/ 	.word	0xffffffff


	//   ....[74]....
        /*068c*/ 	.word	0xffffffff


	//   ....[75]....
        /*0690*/ 	.word	0xffffffff


	//   ....[76]....
        /*0694*/ 	.word	0x0500000f


	//   ....[77]....
        /*0698*/ 	.word	0x0500000f


	//   ....[78]....
        /*069c*/ 	.word	0x0500000f


	//   ....[79]....
        /*06a0*/ 	.word	0x0500000f


	//   ....[80]....
        /*06a4*/ 	.word	0x0500000f


	//   ....[81]....
        /*06a8*/ 	.word	0x0500000f


	//   ....[82]....
        /*06ac*/ 	.word	0x0500000f


	//   ....[83]....
        /*06b0*/ 	.word	0x0500000f


	//   ....[84]....
        /*06b4*/ 	.word	0x0500000f


	//   ....[85]....
        /*06b8*/ 	.word	0x0500000f


	//   ....[86]....
        /*06bc*/ 	.word	0x0500000f


	//   ....[87]....
        /*06c0*/ 	.word	0x0500000f


	//   ....[88]....
        /*06c4*/ 	.word	0x0500000f


	//   ....[89]....
        /*06c8*/ 	.word	0x0500000f


	//   ....[90]....
        /*06cc*/ 	.word	0x0500000f


	//   ....[91]....
        /*06d0*/ 	.word	0x0500000f


	//   ....[92]....
        /*06d4*/ 	.word	0x0500000f


	//   ....[93]....
        /*06d8*/ 	.word	0x0500000f


	//   ....[94]....
        /*06dc*/ 	.word	0x0500000f


	//   ....[95]....
        /*06e0*/ 	.word	0x0500000f


	//   ....[96]....
        /*06e4*/ 	.word	0x0500000f


	//   ....[97]....
        /*06e8*/ 	.word	0x0500000f


	//   ....[98]....
        /*06ec*/ 	.word	0x0500000f


	//   ....[99]....
        /*06f0*/ 	.word	0x0500000f


	//   ....[100]....
        /*06f4*/ 	.word	0x0500000f


	//   ....[101]....
        /*06f8*/ 	.word	0x0500000f


	//   ....[102]....
        /*06fc*/ 	.word	0x0500000f


	//   ....[103]....
        /*0700*/ 	.word	0x0500000f


	//----- nvinfo : EIATTR_COOP_GROUP_INSTR_OFFSETS
	.align		4
.L_1655:
        /*0704*/ 	.byte	0x04, 0x28
        /*0706*/ 	.short	(.L_1657 - .L_1656)


	//   ....[0]....
.L_1656:
        /*0708*/ 	.word	0x00000060


	//   ....[1]....
        /*070c*/ 	.word	0x000001c0


	//   ....[2]....
        /*0710*/ 	.word	0x00000270


	//   ....[3]....
        /*0714*/ 	.word	0x00000430


	//   ....[4]....
        /*0718*/ 	.word	0x00000590


	//   ....[5]....
        /*071c*/ 	.word	0x000006b0


	//   ....[6]....
        /*0720*/ 	.word	0x00000810


	//   ....[7]....
        /*0724*/ 	.word	0x00005430


	//   ....[8]....
        /*0728*/ 	.word	0x00009400


	//   ....[9]....
        /*072c*/ 	.word	0x00009420


	//   ....[10]....
        /*0730*/ 	.word	0x00009d40


	//   ....[11]....
        /*0734*/ 	.word	0x00009d70


	//   ....[12]....
        /*0738*/ 	.word	0x0000c440


	//   ....[13]....
        /*073c*/ 	.word	0x0000c540


	//   ....[14]....
        /*0740*/ 	.word	0x0000cfc0


	//   ....[15]....
        /*0744*/ 	.word	0x0000d010


	//   ....[16]....
        /*0748*/ 	.word	0x0000f030


	//   ....[17]....
        /*074c*/ 	.word	0x0000f070


	//   ....[18]....
        /*0750*/ 	.word	0x0000f100


	//   ....[19]....
        /*0754*/ 	.word	0x0000f140


	//   ....[20]....
        /*0758*/ 	.word	0x00010a80


	//   ....[21]....
        /*075c*/ 	.word	0x00010b70


	//   ....[22]....
        /*0760*/ 	.word	0x00010b90


	//   ....[23]....
        /*0764*/ 	.word	0x00010c50


	//   ....[24]....
        /*0768*/ 	.word	0x00011570


	//   ....[25]....
        /*076c*/ 	.word	0x00011580


	//   ....[26]....
        /*0770*/ 	.word	0x00011590


	//   ....[27]....
        /*0774*/ 	.word	0x000115a0


	//   ....[28]....
        /*0778*/ 	.word	0x000115b0


	//   ....[29]....
        /*077c*/ 	.word	0x000115c0


	//   ....[30]....
        /*0780*/ 	.word	0x000115d0


	//   ....[31]....
        /*0784*/ 	.word	0x000115e0


	//   ....[32]....
        /*0788*/ 	.word	0x000115f0


	//   ....[33]....
        /*078c*/ 	.word	0x00011600


	//   ....[34]....
        /*0790*/ 	.word	0x00011610


	//   ....[35]....
        /*0794*/ 	.word	0x00011620


	//   ....[36]....
        /*0798*/ 	.word	0x00011630


	//   ....[37]....
        /*079c*/ 	.word	0x00011640


	//   ....[38]....
        /*07a0*/ 	.word	0x00011650


	//   ....[39]....
        /*07a4*/ 	.word	0x00011660


	//   ....[40]....
        /*07a8*/ 	.word	0x00012dd0


	//   ....[41]....
        /*07ac*/ 	.word	0x00012fc0


	//   ....[42]....
        /*07b0*/ 	.word	0x00012ff0


	//   ....[43]....
        /*07b4*/ 	.word	0x00013020


	//   ....[44]....
        /*07b8*/ 	.word	0x00013050


	//   ....[45]....
        /*07bc*/ 	.word	0x00013080


	//   ....[46]....
        /*07c0*/ 	.word	0x000130b0


	//   ....[47]....
        /*07c4*/ 	.word	0x00013220


	//   ....[48]....
        /*07c8*/ 	.word	0x00013250


	//   ....[49]....
        /*07cc*/ 	.word	0x00013280


	//   ....[50]....
        /*07d0*/ 	.word	0x000132b0


	//   ....[51]....
        /*07d4*/ 	.word	0x000132e0


	//   ....[52]....
        /*07d8*/ 	.word	0x00013310


	//   ....[53]....
        /*07dc*/ 	.word	0x000133c0


	//   ....[54]....
        /*07e0*/ 	.word	0x00013420


	//   ....[55]....
        /*07e4*/ 	.word	0x000134c0


	//   ....[56]....
        /*07e8*/ 	.word	0x000142b0


	//   ....[57]....
        /*07ec*/ 	.word	0x000158b0


	//   ....[58]....
        /*07f0*/ 	.word	0x000174f0


	//   ....[59]....
        /*07f4*/ 	.word	0x00017540


	//   ....[60]....
        /*07f8*/ 	.word	0x00017570


	//   ....[61]....
        /*07fc*/ 	.word	0x000175a0


	//   ....[62]....
        /*0800*/ 	.word	0x000175b0


	//   ....[63]....
        /*0804*/ 	.word	0x000175e0


	//   ....[64]....
        /*0808*/ 	.word	0x00017610


	//   ....[65]....
        /*080c*/ 	.word	0x00017640


	//   ....[66]....
        /*0810*/ 	.word	0x000177c0


	//   ....[67]....
        /*0814*/ 	.word	0x000177f0


	//   ....[68]....
        /*0818*/ 	.word	0x00017820


	//   ....[69]....
        /*081c*/ 	.word	0x00017850


	//   ....[70]....
        /*0820*/ 	.word	0x00017880


	//   ....[71]....
        /*0824*/ 	.word	0x000178b0


	//   ....[72]....
        /*0828*/ 	.word	0x00017970


	//   ....[73]....
        /*082c*/ 	.word	0x00017990


	//   ....[74]....
        /*0830*/ 	.word	0x00017a00


	//   ....[75]....
        /*0834*/ 	.word	0x000180a0


	//   ....[76]....
        /*0838*/ 	.word	0x00018510


	//   ....[77]....
        /*083c*/ 	.word	0x000185b0


	//   ....[78]....
        /*0840*/ 	.word	0x00018650


	//   ....[79]....
        /*0844*/ 	.word	0x000186f0


	//   ....[80]....
        /*0848*/ 	.word	0x000187d0


	//   ....[81]....
        /*084c*/ 	.word	0x00018870


	//   ....[82]....
        /*0850*/ 	.word	0x00018910


	//   ....[83]....
        /*0854*/ 	.word	0x000189b0


	//   ....[84]....
        /*0858*/ 	.word	0x00018cb0


	//   ....[85]....
        /*085c*/ 	.word	0x00018f90


	//   ....[86]....
        /*0860*/ 	.word	0x00019380


	//   ....[87]....
        /*0864*/ 	.word	0x00019420


	//   ....[88]....
        /*0868*/ 	.word	0x00019540


	//   ....[89]....
        /*086c*/ 	.word	0x000195b0


	//   ....[90]....
        /*0870*/ 	.word	0x00019620


	//   ....[91]....
        /*0874*/ 	.word	0x00019690


	//   ....[92]....
        /*0878*/ 	.word	0x00019700


	//   ....[93]....
        /*087c*/ 	.word	0x00019780


	//   ....[94]....
        /*0880*/ 	.word	0x00019810


	//   ....[95]....
        /*0884*/ 	.word	0x000198a0


	//   ....[96]....
        /*0888*/ 	.word	0x00019910


	//   ....[97]....
        /*088c*/ 	.word	0x00019980


	//   ....[98]....
        /*0890*/ 	.word	0x000199f0


	//   ....[99]....
        /*0894*/ 	.word	0x00019a70


	//   ....[100]....
        /*0898*/ 	.word	0x00019ae0


	//   ....[101]....
        /*089c*/ 	.word	0x00019b80


	//   ....[102]....
        /*08a0*/ 	.word	0x00019c10


	//   ....[103]....
        /*08a4*/ 	.word	0x00019d30


	//----- nvinfo : EIATTR_REG_RECONFIG
	.align		4
.L_1657:
        /*08a8*/ 	.byte	0x01, 0x54
	.zero		2


	//----- nvinfo : EIATTR_SYSCALL_OFFSETS
	.align		4
        /*08ac*/ 	.byte	0x04, 0x46
        /*08ae*/ 	.short	(.L_1659 - .L_1658)


	//   ....[0]....
.L_1658:
        /*08b0*/ 	.word	0x000018f0


	//   ....[1]....
        /*08b4*/ 	.word	0x00001a40


	//   ....[2]....
        /*08b8*/ 	.word	0x000055a0


	//   ....[3]....
        /*08bc*/ 	.word	0x00005930


	//   ....[4]....
        /*08c0*/ 	.word	0x00015190


	//   ....[5]....
        /*08c4*/ 	.word	0x00015300


	//   ....[6]....
        /*08c8*/ 	.word	0x00015430


	//   ....[7]....
        /*08cc*/ 	.word	0x00015560


	//----- nvinfo : EIATTR_MBARRIER_INSTR_OFFSETS
	.align		4
.L_1659:
        /*08d0*/ 	.byte	0x04, 0x39
        /*08d2*/ 	.short	(.L_1661 - .L_1660)


	//   ....[0]....
.L_1660:
        /*08d4*/ 	.word	0x000002e0
        /*08d8*/ 	.word	0x000000ff
        /*08dc*/ 	.word	0x00013200
        /*08e0*/ 	.short	0x0100
        /*08e2*/ 	.byte	0x08
	.zero		1


	//   ....[1]....
        /*08e4*/ 	.word	0x000002f0
        /*08e8*/ 	.word	0x000000ff
        /*08ec*/ 	.word	0x00013220
        /*08f0*/ 	.short	0x0100
        /*08f2*/ 	.byte	0x08
	.zero		1


	//   ....[2]....
        /*08f4*/ 	.word	0x000003e0
        /*08f8*/ 	.word	0x000000ff
        /*08fc*/ 	.word	0x00013230
        /*0900*/ 	.short	0x0100
        /*0902*/ 	.byte	0x08
	.zero		1


	//   ....[3]....
        /*0904*/ 	.word	0x000003f0
        /*0908*/ 	.word	0x000000ff
        /*090c*/ 	.word	0x00013240
        /*0910*/ 	.short	0x0100
        /*0912*/ 	.byte	0x08
	.zero		1


	//   ....[4]....
        /*0914*/ 	.word	0x00000400
        /*0918*/ 	.word	0x000000ff
        /*091c*/ 	.word	0x00013238
        /*0920*/ 	.short	0x0100
        /*0922*/ 	.byte	0x08
	.zero		1


	//   ....[5]....
        /*0924*/ 	.word	0x00000410
        /*0928*/ 	.word	0x000000ff
        /*092c*/ 	.word	0x00013248
        /*0930*/ 	.short	0x0100
        /*0932*/ 	.byte	0x08
	.zero		1


	//   ....[6]....
        /*0934*/ 	.word	0x00000540
        /*0938*/ 	.word	0x000000ff
        /*093c*/ 	.word	0x00013250
        /*0940*/ 	.short	0x0100
        /*0942*/ 	.byte	0x08
	.zero		1


	//   ....[7]....
        /*0944*/ 	.word	0x00000550
        /*0948*/ 	.word	0x000000ff
        /*094c*/ 	.word	0x00013260
        /*0950*/ 	.short	0x0100
        /*0952*/ 	.byte	0x08
	.zero		1


	//   ....[8]....
        /*0954*/ 	.word	0x00000560
        /*0958*/ 	.word	0x000000ff
        /*095c*/ 	.word	0x00013258
        /*0960*/ 	.short	0x0100
        /*0962*/ 	.byte	0x08
	.zero		1


	//   ....[9]....
        /*0964*/ 	.word	0x00000570
        /*0968*/ 	.word	0x000000ff
        /*096c*/ 	.word	0x00013268
        /*0970*/ 	.short	0x0100
        /*0972*/ 	.byte	0x08
	.zero		1


	//   ....[10]....
        /*0974*/ 	.word	0x00000660
        /*0978*/ 	.word	0x000000ff
        /*097c*/ 	.word	0x00013270
        /*0980*/ 	.short	0x0100
        /*0982*/ 	.byte	0x06
	.zero		1


	//   ....[11]....
        /*0984*/ 	.word	0x00000670
        /*0988*/ 	.word	0x000000ff
        /*098c*/ 	.word	0x00013280
        /*0990*/ 	.short	0x0100
        /*0992*/ 	.byte	0x06
	.zero		1


	//   ....[12]....
        /*0994*/ 	.word	0x00000680
        /*0998*/ 	.word	0x000000ff
        /*099c*/ 	.word	0x00013278
        /*09a0*/ 	.short	0x0100
        /*09a2*/ 	.byte	0x06
	.zero		1


	//   ....[13]....
        /*09a4*/ 	.word	0x00000690
        /*09a8*/ 	.word	0x000000ff
        /*09ac*/ 	.word	0x00013288
        /*09b0*/ 	.short	0x0100
        /*09b2*/ 	.byte	0x06
	.zero		1


	//   ....[14]....
        /*09b4*/ 	.word	0x000007c0
        /*09b8*/ 	.word	0x000000ff
        /*09bc*/ 	.word	0x00013290
        /*09c0*/ 	.short	0x0100
        /*09c2*/ 	.byte	0x08
	.zero		1


	//   ....[15]....
        /*09c4*/ 	.word	0x000007d0
        /*09c8*/ 	.word	0x000000ff
        /*09cc*/ 	.word	0x000132a0
        /*09d0*/ 	.short	0x0100
        /*09d2*/ 	.byte	0x08
	.zero		1


	//   ....[16]....
        /*09d4*/ 	.word	0x000007e0
        /*09d8*/ 	.word	0x000000ff
        /*09dc*/ 	.word	0x00013298
        /*09e0*/ 	.short	0x0100
        /*09e2*/ 	.byte	0x08
	.zero		1


	//   ....[17]....
        /*09e4*/ 	.word	0x000007f0
        /*09e8*/ 	.word	0x000000ff
        /*09ec*/ 	.word	0x000132a8
        /*09f0*/ 	.short	0x0100
        /*09f2*/ 	.byte	0x08
	.zero		1


	//   ....[18]....
        /*09f4*/ 	.word	0x00000920
        /*09f8*/ 	.word	0x000000ff
        /*09fc*/ 	.word	0x000132b0
        /*0a00*/ 	.short	0x0100
        /*0a02*/ 	.byte	0x08
	.zero		1


	//   ....[19]....
        /*0a04*/ 	.word	0x00000930
        /*0a08*/ 	.word	0x000000ff
        /*0a0c*/ 	.word	0x000132c0
        /*0a10*/ 	.short	0x0100
        /*0a12*/ 	.byte	0x08
	.zero		1


	//   ....[20]....
        /*0a14*/ 	.word	0x00000940
        /*0a18*/ 	.word	0x000000ff
        /*0a1c*/ 	.word	0x000132b8
        /*0a20*/ 	.short	0x0100
        /*0a22*/ 	.byte	0x08
	.zero		1


	//   ....[21]....
        /*0a24*/ 	.word	0x00000950
        /*0a28*/ 	.word	0x000000ff
        /*0a2c*/ 	.word	0x000132c8
        /*0a30*/ 	.short	0x0100
        /*0a32*/ 	.byte	0x08
	.zero		1


	//   ....[22]....
        /*0a34*/ 	.word	0x00002700
        /*0a38*/ 	.word	0x0000004b
        /*0a3c*/ 	.word	0x00013290
        /*0a40*/ 	.short	0x010a
        /*0a42*/ 	.byte	0x3f
	.zero		1


	//   ....[23]....
        /*0a44*/ 	.word	0x00003870
        /*0a48*/ 	.word	0x0000004b
        /*0a4c*/ 	.word	0x00013290
        /*0a50*/ 	.short	0x010a
        /*0a52*/ 	.byte	0x3f
	.zero		1


	//   ....[24]....
        /*0a54*/ 	.word	0x00004960
        /*0a58*/ 	.word	0x0000004b
        /*0a5c*/ 	.word	0x00013290
        /*0a60*/ 	.short	0x010a
        /*0a62*/ 	.byte	0x3f
	.zero		1


	//   ....[25]....
        /*0a64*/ 	.word	0x00004af0
        /*0a68*/ 	.word	0x00000004
        /*0a6c*/ 	.word	0x00000000
        /*0a70*/ 	.short	0x0101
        /*0a72*/ 	.byte	0x3f
	.zero		1


	//   ....[26]....
        /*0a74*/ 	.word	0x00004b30
        /*0a78*/ 	.word	0x0000004b
        /*0a7c*/ 	.word	0x000132b0
        /*0a80*/ 	.short	0x010a
        /*0a82*/ 	.byte	0x3f
	.zero		1


	//   ....[27]....
        /*0a84*/ 	.word	0x00004da0
        /*0a88*/ 	.word	0x0000004b
        /*0a8c*/ 	.word	0x00000000
        /*0a90*/ 	.short	0x0101
        /*0a92*/ 	.byte	0x3f
	.zero		1


	//   ....[28]....
        /*0a94*/ 	.word	0x00005640
        /*0a98*/ 	.word	0x00000010
        /*0a9c*/ 	.word	0x00013200
        /*0aa0*/ 	.short	0x010a
        /*0aa2*/ 	.byte	0x3f
	.zero		1


	//   ....[29]....
        /*0aa4*/ 	.word	0x00005690
        /*0aa8*/ 	.word	0x00000010
        /*0aac*/ 	.word	0x00013200
        /*0ab0*/ 	.short	0x010a
        /*0ab2*/ 	.byte	0x3f
	.zero		1


	//   ....[30]....
        /*0ab4*/ 	.word	0x00005f50
        /*0ab8*/ 	.word	0x00000010
        /*0abc*/ 	.word	0x00013200
        /*0ac0*/ 	.short	0x010a
        /*0ac2*/ 	.byte	0x3f
	.zero		1


	//   ....[31]....
        /*0ac4*/ 	.word	0x000073f0
        /*0ac8*/ 	.word	0x00000010
        /*0acc*/ 	.word	0x00013200
        /*0ad0*/ 	.short	0x010a
        /*0ad2*/ 	.byte	0x3f
	.zero		1


	//   ....[32]....
        /*0ad4*/ 	.word	0x00008510
        /*0ad8*/ 	.word	0x0000000c
        /*0adc*/ 	.word	0x00013230
        /*0ae0*/ 	.short	0x010a
        /*0ae2*/ 	.byte	0x3f
	.zero		1


	//   ....[33]....
        /*0ae4*/ 	.word	0x000085c0
        /*0ae8*/ 	.word	0x0000000c
        /*0aec*/ 	.word	0x00013230
        /*0af0*/ 	.short	0x010a
        /*0af2*/ 	.byte	0x3f
	.zero		1


	//   ....[34]....
        /*0af4*/ 	.word	0x0000a110
        /*0af8*/ 	.word	0x00000045
        /*0afc*/ 	.word	0x00000000
        /*0b00*/ 	.short	0x0101
        /*0b02*/ 	.byte	0x3f
	.zero		1


	//   ....[35]....
        /*0b04*/ 	.word	0x0000b2c0
        /*0b08*/ 	.word	0x0000000d
        /*0b0c*/ 	.word	0x00013230
        /*0b10*/ 	.short	0x010a
        /*0b12*/ 	.byte	0x3f
	.zero		1


	//   ....[36]....
        /*0b14*/ 	.word	0x0000b350
        /*0b18*/ 	.word	0x0000000d
        /*0b1c*/ 	.word	0x00013230
        /*0b20*/ 	.short	0x010a
        /*0b22*/ 	.byte	0x3f
	.zero		1


	//   ....[37]....
        /*0b24*/ 	.word	0x0000b910
        /*0b28*/ 	.word	0x00000014
        /*0b2c*/ 	.word	0x00013250
        /*0b30*/ 	.short	0x010a
        /*0b32*/ 	.byte	0x3f
	.zero		1


	//   ....[38]....
        /*0b34*/ 	.word	0x0000b960
        /*0b38*/ 	.word	0x00000014
        /*0b3c*/ 	.word	0x00013250
        /*0b40*/ 	.short	0x010a
        /*0b42*/ 	.byte	0x3f
	.zero		1


	//   ....[39]....
        /*0b44*/ 	.word	0x0000d790
        /*0b48*/ 	.word	0x0000000d
        /*0b4c*/ 	.word	0x00000000
        /*0b50*/ 	.short	0x0101
        /*0b52*/ 	.byte	0x3f
	.zero		1


	//   ....[40]....
        /*0b54*/ 	.word	0x0000dcf0
        /*0b58*/ 	.word	0x00000014
        /*0b5c*/ 	.word	0x00000000
        /*0b60*/ 	.short	0x0101
        /*0b62*/ 	.byte	0x3f
	.zero		1


	//   ....[41]....
        /*0b64*/ 	.word	0x0000e310
        /*0b68*/ 	.word	0x00000003
        /*0b6c*/ 	.word	0x00013230
        /*0b70*/ 	.short	0x010a
        /*0b72*/ 	.byte	0x3f
	.zero		1


	//   ....[42]....
        /*0b74*/ 	.word	0x0000e3a0
        /*0b78*/ 	.word	0x00000003
        /*0b7c*/ 	.word	0x00013230
        /*0b80*/ 	.short	0x010a
        /*0b82*/ 	.byte	0x3f
	.zero		1


	//   ....[43]....
        /*0b84*/ 	.word	0x0000e960
        /*0b88*/ 	.word	0x0000000d
        /*0b8c*/ 	.word	0x00013250
        /*0b90*/ 	.short	0x010a
        /*0b92*/ 	.byte	0x3f
	.zero		1


	//   ....[44]....
        /*0b94*/ 	.word	0x0000e9b0
        /*0b98*/ 	.word	0x0000000d
        /*0b9c*/ 	.word	0x00013250
        /*0ba0*/ 	.short	0x010a
        /*0ba2*/ 	.byte	0x3f
	.zero		1


	//   ....[45]....
        /*0ba4*/ 	.word	0x0000fa70
        /*0ba8*/ 	.word	0x00000014
        /*0bac*/ 	.word	0x00000000
        /*0bb0*/ 	.short	0x0101
        /*0bb2*/ 	.byte	0x3f
	.zero		1


	//   ....[46]....
        /*0bb4*/ 	.word	0x000106f0
        /*0bb8*/ 	.word	0x0000000d
        /*0bbc*/ 	.word	0x00000000
        /*0bc0*/ 	.short	0x0101
        /*0bc2*/ 	.byte	0x3f
	.zero		1


	//   ....[47]....
        /*0bc4*/ 	.word	0x00010770
        /*0bc8*/ 	.word	0x0000000d
        /*0bcc*/ 	.word	0x00013250
        /*0bd0*/ 	.short	0x010a
        /*0bd2*/ 	.byte	0x3f
	.zero		1


	//   ....[48]....
        /*0bd4*/ 	.word	0x000107c0
        /*0bd8*/ 	.word	0x0000000d
        /*0bdc*/ 	.word	0x00013250
        /*0be0*/ 	.short	0x010a
        /*0be2*/ 	.byte	0x3f
	.zero		1


	//   ....[49]....
        /*0be4*/ 	.word	0x00011040
        /*0be8*/ 	.word	0x00000000
        /*0bec*/ 	.word	0x00000000
        /*0bf0*/ 	.short	0x0101
        /*0bf2*/ 	.byte	0x3f
	.zero		1


	//   ....[50]....
        /*0bf4*/ 	.word	0x00011fc0
        /*0bf8*/ 	.word	0x00000000
        /*0bfc*/ 	.word	0x00000000
        /*0c00*/ 	.short	0x0101
        /*0c02*/ 	.byte	0x3f
	.zero		1


	//   ....[51]....
        /*0c04*/ 	.word	0x000143c0
        /*0c08*/ 	.word	0x00000005
        /*0c0c*/ 	.word	0x00013220
        /*0c10*/ 	.short	0x010a
        /*0c12*/ 	.byte	0x3f
	.zero		1


	//   ....[52]....
        /*0c14*/ 	.word	0x00014470
        /*0c18*/ 	.word	0x00000008
        /*0c1c*/ 	.word	0x000132a0
        /*0c20*/ 	.short	0x010a
        /*0c22*/ 	.byte	0x3f
	.zero		1


	//   ....[53]....
        /*0c24*/ 	.word	0x000146a0
        /*0c28*/ 	.word	0x00000008
        /*0c2c*/ 	.word	0x000132c0
        /*0c30*/ 	.short	0x010a
        /*0c32*/ 	.byte	0x3f
	.zero		1


	//   ....[54]....
        /*0c34*/ 	.word	0x000149f0
        /*0c38*/ 	.word	0x00000007
        /*0c3c*/ 	.word	0x000132a0
        /*0c40*/ 	.short	0x010a
        /*0c42*/ 	.byte	0x3f
	.zero		1


	//   ....[55]....
        /*0c44*/ 	.word	0x00014c10
        /*0c48*/ 	.word	0x00000007
        /*0c4c*/ 	.word	0x000132c0
        /*0c50*/ 	.short	0x010a
        /*0c52*/ 	.byte	0x3f
	.zero		1


	//   ....[56]....
        /*0c54*/ 	.word	0x00015ac0
        /*0c58*/ 	.word	0x00000005
        /*0c5c*/ 	.word	0x00013280
        /*0c60*/ 	.short	0x010a
        /*0c62*/ 	.byte	0x3f
	.zero		1


	//   ....[57]....
        /*0c64*/ 	.word	0x00015c70
        /*0c68*/ 	.word	0x00000005
        /*0c6c*/ 	.word	0x00013240
        /*0c70*/ 	.short	0x010a
        /*0c72*/ 	.byte	0x3f
	.zero		1


	//   ....[58]....
        /*0c74*/ 	.word	0x00015fb0
        /*0c78*/ 	.word	0x0000001c
        /*0c7c*/ 	.word	0x00013220
        /*0c80*/ 	.short	0x010a
        /*0c82*/ 	.byte	0x3f
	.zero		1


	//   ....[59]....
        /*0c84*/ 	.word	0x00016250
        /*0c88*/ 	.word	0x00000005
        /*0c8c*/ 	.word	0x00013280
        /*0c90*/ 	.short	0x010a
        /*0c92*/ 	.byte	0x3f
	.zero		1


	//   ....[60]....
        /*0c94*/ 	.word	0x00016490
        /*0c98*/ 	.word	0x00000005
        /*0c9c*/ 	.word	0x00013240
        /*0ca0*/ 	.short	0x010a
        /*0ca2*/ 	.byte	0x3f
	.zero		1


	//   ....[61]....
        /*0ca4*/ 	.word	0x00016750
        /*0ca8*/ 	.word	0x0000000d
        /*0cac*/ 	.word	0x00013270
        /*0cb0*/ 	.short	0x010a
        /*0cb2*/ 	.byte	0x3f
	.zero		1


	//   ....[62]....
        /*0cb4*/ 	.word	0x000167d0
        /*0cb8*/ 	.word	0x0000000d
        /*0cbc*/ 	.word	0x00013260
        /*0cc0*/ 	.short	0x010a
        /*0cc2*/ 	.byte	0x3f
	.zero		1


	//   ....[63]....
        /*0cc4*/ 	.word	0x00016bf0
        /*0cc8*/ 	.word	0x0000000d
        /*0ccc*/ 	.word	0x00013250
        /*0cd0*/ 	.short	0x0101
        /*0cd2*/ 	.byte	0x3f
	.zero		1


	//   ....[64]....
        /*0cd4*/ 	.word	0x00016c70
        /*0cd8*/ 	.word	0x00000003
        /*0cdc*/ 	.word	0x00000000
        /*0ce0*/ 	.short	0x0101
        /*0ce2*/ 	.byte	0x3f
	.zero		1


	//   ....[65]....
        /*0ce4*/ 	.word	0x00016e10
        /*0ce8*/ 	.word	0x00000000
        /*0cec*/ 	.word	0x00013270
        /*0cf0*/ 	.short	0x010a
        /*0cf2*/ 	.byte	0x3f
	.zero		1


	//   ....[66]....
        /*0cf4*/ 	.word	0x00016e80
        /*0cf8*/ 	.word	0x00000000
        /*0cfc*/ 	.word	0x00013260
        /*0d00*/ 	.short	0x010a
        /*0d02*/ 	.byte	0x3f
	.zero		1


	//   ....[67]....
        /*0d04*/ 	.word	0x000172b0
        /*0d08*/ 	.word	0x00000000
        /*0d0c*/ 	.word	0x00013250
        /*0d10*/ 	.short	0x0101
        /*0d12*/ 	.byte	0x3f
	.zero		1


	//   ....[68]....
        /*0d14*/ 	.word	0x00017340
        /*0d18*/ 	.word	0x00000002
        /*0d1c*/ 	.word	0x00000000
        /*0d20*/ 	.short	0x0101
        /*0d22*/ 	.byte	0x3f
	.zero		1


	//   ....[69]....
        /*0d24*/ 	.word	0x00018020
        /*0d28*/ 	.word	0x00000009
        /*0d2c*/ 	.word	0x00013220
        /*0d30*/ 	.short	0x010a
        /*0d32*/ 	.byte	0x3f
	.zero		1


	//   ....[70]....
        /*0d34*/ 	.word	0x000181b0
        /*0d38*/ 	.word	0x00000007
        /*0d3c*/ 	.word	0x00000000
        /*0d40*/ 	.short	0x010a
        /*0d42*/ 	.byte	0x3f
	.zero		1


	//   ....[71]....
        /*0d44*/ 	.word	0x00018220
        /*0d48*/ 	.word	0x00000003
        /*0d4c*/ 	.word	0x00000000
        /*0d50*/ 	.short	0x010a
        /*0d52*/ 	.byte	0x3f
	.zero		1


	//   ....[72]....
        /*0d54*/ 	.word	0x00018270
        /*0d58*/ 	.word	0x00000003
        /*0d5c*/ 	.word	0x00013260
        /*0d60*/ 	.short	0x010a
        /*0d62*/ 	.byte	0x3f
	.zero		1


	//   ....[73]....
        /*0d64*/ 	.word	0x000182c0
        /*0d68*/ 	.word	0x00000005
        /*0d6c*/ 	.word	0x00013260
        /*0d70*/ 	.short	0x010a
        /*0d72*/ 	.byte	0x3f
	.zero		1


	//   ....[74]....
        /*0d74*/ 	.word	0x00018300
        /*0d78*/ 	.word	0x00000003
        /*0d7c*/ 	.word	0x00013280
        /*0d80*/ 	.short	0x010a
        /*0d82*/ 	.byte	0x3f
	.zero		1


	//   ....[75]....
        /*0d84*/ 	.word	0x00018320
        /*0d88*/ 	.word	0x00000005
        /*0d8c*/ 	.word	0x00013280
        /*0d90*/ 	.short	0x010a
        /*0d92*/ 	.byte	0x3f
	.zero		1


	//   ....[76]....
        /*0d94*/ 	.word	0x00018380
        /*0d98*/ 	.word	0x0000004b
        /*0d9c*/ 	.word	0x00013290
        /*0da0*/ 	.short	0x010a
        /*0da2*/ 	.byte	0x3f
	.zero		1


	//   ....[77]....
        /*0da4*/ 	.word	0x000183d0
        /*0da8*/ 	.word	0x0000004b
        /*0dac*/ 	.word	0x00013290
        /*0db0*/ 	.short	0x010a
        /*0db2*/ 	.byte	0x3f
	.zero		1


	//   ....[78]....
        /*0db4*/ 	.word	0x00018420
        /*0db8*/ 	.word	0x0000004b
        /*0dbc*/ 	.word	0x00013290
        /*0dc0*/ 	.short	0x010a
        /*0dc2*/ 	.byte	0x3f
	.zero		1


	//   ....[79]....
        /*0dc4*/ 	.word	0x00018470
        /*0dc8*/ 	.word	0x0000004b
        /*0dcc*/ 	.word	0x000132b0
        /*0dd0*/ 	.short	0x010a
        /*0dd2*/ 	.byte	0x3f
	.zero		1


	//   ....[80]....
        /*0dd4*/ 	.word	0x00018730
        /*0dd8*/ 	.word	0x00000010
        /*0ddc*/ 	.word	0x00013200
        /*0de0*/ 	.short	0x010a
        /*0de2*/ 	.byte	0x3f
	.zero		1


	//   ....[81]....
        /*0de4*/ 	.word	0x000189f0
        /*0de8*/ 	.word	0x00000010
        /*0dec*/ 	.word	0x00013200
        /*0df0*/ 	.short	0x010a
        /*0df2*/ 	.byte	0x3f
	.zero		1


	//   ....[82]....
        /*0df4*/ 	.word	0x00018a40
        /*0df8*/ 	.word	0x0000000c
        /*0dfc*/ 	.word	0x00013230
        /*0e00*/ 	.short	0x010a
        /*0e02*/ 	.byte	0x3f
	.zero		1


	//   ....[83]....
        /*0e04*/ 	.word	0x00018a90
        /*0e08*/ 	.word	0x0000000d
        /*0e0c*/ 	.word	0x00013230
        /*0e10*/ 	.short	0x010a
        /*0e12*/ 	.byte	0x3f
	.zero		1


	//   ....[84]....
        /*0e14*/ 	.word	0x00018ae0
        /*0e18*/ 	.word	0x00000014
        /*0e1c*/ 	.word	0x00013250
        /*0e20*/ 	.short	0x010a
        /*0e22*/ 	.byte	0x3f
	.zero		1


	//   ....[85]....
        /*0e24*/ 	.word	0x00018b30
        /*0e28*/ 	.word	0x00000003
        /*0e2c*/ 	.word	0x00013230
        /*0e30*/ 	.short	0x010a
        /*0e32*/ 	.byte	0x3f
	.zero		1


	//   ....[86]....
        /*0e34*/ 	.word	0x00018b80
        /*0e38*/ 	.word	0x0000000d
        /*0e3c*/ 	.word	0x00013250
        /*0e40*/ 	.short	0x010a
        /*0e42*/ 	.byte	0x3f
	.zero		1


	//   ....[87]....
        /*0e44*/ 	.word	0x00018bd0
        /*0e48*/ 	.word	0x0000000d
        /*0e4c*/ 	.word	0x00013250
        /*0e50*/ 	.short	0x010a
        /*0e52*/ 	.byte	0x3f
	.zero		1


	//   ....[88]....
        /*0e54*/ 	.word	0x00018d70
        /*0e58*/ 	.word	0x00000005
        /*0e5c*/ 	.word	0x00013220
        /*0e60*/ 	.short	0x010a
        /*0e62*/ 	.byte	0x3f
	.zero		1


	//   ....[89]....
        /*0e64*/ 	.word	0x00018dc0
        /*0e68*/ 	.word	0x00000008
        /*0e6c*/ 	.word	0x000132a0
        /*0e70*/ 	.short	0x010a
        /*0e72*/ 	.byte	0x3f
	.zero		1


	//   ....[90]....
        /*0e74*/ 	.word	0x00018e10
        /*0e78*/ 	.word	0x00000008
        /*0e7c*/ 	.word	0x000132c0
        /*0e80*/ 	.short	0x010a
        /*0e82*/ 	.byte	0x3f
	.zero		1


	//   ....[91]....
        /*0e84*/ 	.word	0x00018e60
        /*0e88*/ 	.word	0x00000007
        /*0e8c*/ 	.word	0x000132a0
        /*0e90*/ 	.short	0x010a
        /*0e92*/ 	.byte	0x3f
	.zero		1


	//   ....[92]....
        /*0e94*/ 	.word	0x00018eb0
        /*0e98*/ 	.word	0x00000007
        /*0e9c*/ 	.word	0x000132c0
        /*0ea0*/ 	.short	0x010a
        /*0ea2*/ 	.byte	0x3f
	.zero		1


	//   ....[93]....
        /*0ea4*/ 	.word	0x00019050
        /*0ea8*/ 	.word	0x00000005
        /*0eac*/ 	.word	0x00013280
        /*0eb0*/ 	.short	0x010a
        /*0eb2*/ 	.byte	0x3f
	.zero		1


	//   ....[94]....
        /*0eb4*/ 	.word	0x000190a0
        /*0eb8*/ 	.word	0x00000005
        /*0ebc*/ 	.word	0x00013240
        /*0ec0*/ 	.short	0x010a
        /*0ec2*/ 	.byte	0x3f
	.zero		1


	//   ....[95]....
        /*0ec4*/ 	.word	0x000190f0
        /*0ec8*/ 	.word	0x0000001c
        /*0ecc*/ 	.word	0x00013220
        /*0ed0*/ 	.short	0x010a
        /*0ed2*/ 	.byte	0x3f
	.zero		1


	//   ....[96]....
        /*0ed4*/ 	.word	0x00019140
        /*0ed8*/ 	.word	0x00000005
        /*0edc*/ 	.word	0x00013280
        /*0ee0*/ 	.short	0x010a
        /*0ee2*/ 	.byte	0x3f
	.zero		1


	//   ....[97]....
        /*0ee4*/ 	.word	0x00019190
        /*0ee8*/ 	.word	0x00000005
        /*0eec*/ 	.word	0x00013240
        /*0ef0*/ 	.short	0x010a
        /*0ef2*/ 	.byte	0x3f
	.zero		1


	//   ....[98]....
        /*0ef4*/ 	.word	0x000191e0
        /*0ef8*/ 	.word	0x0000000d
        /*0efc*/ 	.word	0x00013270
        /*0f00*/ 	.short	0x010a
        /*0f02*/ 	.byte	0x3f
	.zero		1


	//   ....[99]....
        /*0f04*/ 	.word	0x00019230
        /*0f08*/ 	.word	0x0000000d
        /*0f0c*/ 	.word	0x00013260
        /*0f10*/ 	.short	0x010a
        /*0f12*/ 	.byte	0x3f
	.zero		1


	//   ....[100]....
        /*0f14*/ 	.word	0x00019280
        /*0f18*/ 	.word	0x00000000
        /*0f1c*/ 	.word	0x00013270
        /*0f20*/ 	.short	0x010a
        /*0f22*/ 	.byte	0x3f
	.zero		1


	//   ....[101]....
        /*0f24*/ 	.word	0x000192d0
        /*0f28*/ 	.word	0x00000000
        /*0f2c*/ 	.word	0x00013260
        /*0f30*/ 	.short	0x010a
        /*0f32*/ 	.byte	0x3f
	.zero		1


	//   ....[102]....
        /*0f34*/ 	.word	0x00019c50
        /*0f38*/ 	.word	0x00000009
        /*0f3c*/ 	.word	0x00013220
        /*0f40*/ 	.short	0x010a
        /*0f42*/ 	.byte	0x3f
	.zero		1


	//   ....[103]....
        /*0f44*/ 	.word	0x00019df0
        /*0f48*/ 	.word	0x00000007
        /*0f4c*/ 	.word	0x00000000
        /*0f50*/ 	.short	0x010a
        /*0f52*/ 	.byte	0x3f
	.zero		1


	//   ....[104]....
        /*0f54*/ 	.word	0x00019e40
        /*0f58*/ 	.word	0x00000003
        /*0f5c*/ 	.word	0x00000000
        /*0f60*/ 	.short	0x010a
        /*0f62*/ 	.byte	0x3f
	.zero		1


	//   ....[105]....
        /*0f64*/ 	.word	0x00019e90
        /*0f68*/ 	.word	0x00000003
        /*0f6c*/ 	.word	0x00013260
        /*0f70*/ 	.short	0x010a
        /*0f72*/ 	.byte	0x3f
	.zero		1


	//   ....[106]....
        /*0f74*/ 	.word	0x00019ee0
        /*0f78*/ 	.word	0x00000005
        /*0f7c*/ 	.word	0x00013260
        /*0f80*/ 	.short	0x010a
        /*0f82*/ 	.byte	0x3f
	.zero		1


	//   ....[107]....
        /*0f84*/ 	.word	0x00019f30
        /*0f88*/ 	.word	0x00000003
        /*0f8c*/ 	.word	0x00013280
        /*0f90*/ 	.short	0x010a
        /*0f92*/ 	.byte	0x3f
	.zero		1


	//----- nvinfo : EIATTR_NUM_MBARRIERS
	.align		4
.L_1661:
        /*0f94*/ 	.byte	0x03, 0x38
        /*0f96*/ 	.short	0x0016


	//----- nvinfo : EIATTR_EXIT_INSTR_OFFSETS
	.align		4
        /*0f98*/ 	.byte	0x04, 0x1c
        /*0f9a*/ 	.short	(.L_1663 - .L_1662)


	//   ....[0]....
.L_1662:
        /*0f9c*/ 	.word	0x00018370


	//----- nvinfo : EIATTR_MAX_THREADS
	.align		4
.L_1663:
        /*0fa0*/ 	.byte	0x04, 0x05
        /*0fa2*/ 	.short	(.L_1665 - .L_1664)
.L_1664:
        /*0fa4*/ 	.word	0x00000200
        /*0fa8*/ 	.word	0x00000001
        /*0fac*/ 	.word	0x00000001


	//----- nvinfo : EIATTR_CRS_STACK_SIZE
	.align		4
.L_1665:
        /*0fb0*/ 	.byte	0x04, 0x1e
        /*0fb2*/ 	.short	(.L_1667 - .L_1666)
.L_1666:
        /*0fb4*/ 	.word	0x00000000


	//----- nvinfo : EIATTR_CBANK_PARAM_SIZE
	.align		4
.L_1667:
        /*0fb8*/ 	.byte	0x03, 0x19
        /*0fba*/ 	.short	0x0a70


	//----- nvinfo : EIATTR_PARAM_CBANK
	.align		4
        /*0fbc*/ 	.byte	0x04, 0x0a
        /*0fbe*/ 	.short	(.L_1669 - .L_1668)
	.align		4
.L_1668:
        /*0fc0*/ 	.word	index@(.nv.constant0._ZN7cutlass13device_kernelIN5flash11enable_sm90INS1_16FlashAttnFwdSm90INS1_25CollectiveMainloopFwdSm90ILi2EN4cute5tupleIJNS5_1CILi1EEES8_S8_EEENS6_IJNS7_ILi192EEENS7_ILi160EEENS7_ILi64EEEEEELi64ENS_12float_e4m3_tEfNS_4arch4Sm90ELb1ELb0ELb0ELb1ELb0ELb1ELb0ELb1ELb1ELb0ELb0ELb0EEENS1_21CollectiveEpilogueFwdINS6_IJSA_SC_SB_EEES9_NS_10bfloat16_tESG_Li384ELb1ELb0ELb0ELb1EEENS1_36VarlenDynamicPersistentTileSchedulerILi192ELi160ELi384ELi128ELb0ELb0ELb1ELb1ELb1ELb1EEEEEEEEEvNT_6ParamsE)
        /*0fc4*/ 	.short	0x0210
        /*0fc6*/ 	.short	0x0a70


	//----- nvinfo : EIATTR_SW_WAR
	.align		4
.L_1669:
        /*0fc8*/ 	.byte	0x04, 0x36
        /*0fca*/ 	.short	(.L_1671 - .L_1670)
.L_1670:
        /*0fcc*/ 	.word	0x00000008
.L_1671:


//--------------------- .nv.callgraph             --------------------------
	.section	.nv.callgraph,"",@"SHT_CUDA_CALLGRAPH"
	.align	4
	.sectionentsize	8
	.align		4
        /*0000*/ 	.word	0x00000000
	.align		4
        /*0004*/ 	.word	0xffffffff
	.align		4
        /*0008*/ 	.word	index@(_ZN7cutlass13device_kernelIN5flash11enable_sm90INS1_16FlashAttnFwdSm90INS1_25CollectiveMainloopFwdSm90ILi2EN4cute5tupleIJNS5_1CILi1EEES8_S8_EEENS6_IJNS7_ILi128EEESA_NS7_ILi256EEEEEELi256ENS_12float_e4m3_tEfNS_4arch4Sm90ELb0ELb0ELb0ELb0ELb0ELb0ELb0ELb1ELb1ELb0ELb0ELb0EEENS1_21CollectiveEpilogueFwdINS6_IJSA_SB_SA_EEES9_NS_10bfloat16_tESF_Li256ELb0ELb0ELb0ELb1EEENS1_29StaticPersistentTileSchedulerILb0EEEEEEEEEvNT_6ParamsE)
	.align		4
        /*000c*/ 	.word	index@(__assertfail)
	.align		4
        /*0010*/ 	.word	index@(_ZN7cutlass13device_kernelIN5flash11enable_sm90INS1_16FlashAttnFwdSm90INS1_25CollectiveMainloopFwdSm90ILi2EN4cute5tupleIJNS5_1CILi1EEES8_S8_EEENS6_IJNS7_ILi128EEESA_NS7_ILi256EEEEEELi256ENS_12float_e4m3_tEfNS_4arch4Sm90ELb0ELb0ELb0ELb1ELb0ELb0ELb0ELb1ELb1ELb0ELb0ELb0EEENS1_21CollectiveEpilogueFwdINS6_IJSA_SB_SA_EEES9_NS_10bfloat16_tESF_Li256ELb1ELb0ELb0ELb1EEENS1_36VarlenDynamicPersistentTileSchedulerILi128ELi128ELi256ELi128ELb0ELb0ELb1ELb0ELb1ELb1EEEEEEEEEvNT_6ParamsE)
	.align		4
        /*0014*/ 	.word	index@(__assertfail)
	.align		4
        /*0018*/ 	.word	index@(_ZN7cutlass13device_kernelIN5flash11enable_sm90INS1_16FlashAttnFwdSm90INS1_25CollectiveMainloopFwdSm90ILi2EN4cute5tupleIJNS5_1CILi1EEES8_S8_EEENS6_IJNS7_ILi128EEESA_NS7_ILi256EEEEEELi256ENS_12float_e4m3_tEfNS_4arch4Sm90ELb0ELb0ELb0ELb1ELb0ELb1ELb0ELb1ELb1ELb0ELb0ELb0EEENS1_21CollectiveEpilogueFwdINS6_IJSA_SB_SA_EEES9_NS_10bfloat16_tESF_Li256ELb1ELb0ELb0ELb1EEENS1_36VarlenDynamicPersistentTileSchedulerILi128ELi128ELi256ELi128ELb0ELb0ELb1ELb0ELb1ELb1EEEEEEEEEvNT_6ParamsE)
	.align		4
        /*001c*/ 	.word	index@(__assertfail)
	.align		4
        /*0020*/ 	.word	index@(_ZN7cutlass13device_kernelIN5flash11enable_sm90INS1_16FlashAttnFwdSm90INS1_25CollectiveMainloopFwdSm90ILi2EN4cute5tupleIJNS5_1CILi1EEES8_S8_EEENS6_IJNS7_ILi128EEENS7_ILi64EEENS7_ILi256EEEEEELi256ENS_12float_e4m3_tEfNS_4arch4Sm90ELb0ELb1ELb0ELb0ELb0ELb0ELb0ELb1ELb1ELb0ELb0ELb0EEENS1_21CollectiveEpilogueFwdINS6_IJSA_SC_SB_EEES9_NS_10bfloat16_tESG_Li256ELb0ELb0ELb0ELb1EEENS1_30DynamicPersistentTileSchedulerILi256ELi128ELb0ELb0ELb1EEEEEEEEEvNT_6ParamsE)
	.align		4
        /*0024*/ 	.word	index@(__assertfail)
	.align		4
        /*0028*/ 	.word	index@(_ZN7cutlass13device_kernelIN5flash11enable_sm90INS1_16FlashAttnFwdSm90INS1_25CollectiveMainloopFwdSm90ILi2EN4cute5tupleIJNS5_1CILi1EEES8_S8_EEENS6_IJNS7_ILi128EEENS7_ILi64EEENS7_ILi256EEEEEELi256ENS_12float_e4m3_tEfNS_4arch4Sm90ELb0ELb1ELb0ELb1ELb0ELb0ELb0ELb1ELb1ELb0ELb0ELb0EEENS1_21CollectiveEpilogueFwdINS6_IJSA_SC_SB_EEES9_NS_10bfloat16_tESG_Li256ELb1ELb0ELb0ELb1EEENS1_36VarlenDynamicPersistentTileSchedulerILi128ELi64ELi256ELi128ELb0ELb0ELb1ELb1ELb0ELb1EEEEEEEEEvNT_6ParamsE)
	.align		4
        /*002c*/ 	.word	index@(__assertfail)
	.align		4
        /*0030*/ 	.word	index@(_ZN7cutlass13device_kernelIN5flash11enable_sm90INS1_16FlashAttnFwdSm90INS1_25CollectiveMainloopFwdSm90ILi2EN4cute5tupleIJNS5_1CILi1EEES8_S8_EEENS6_IJNS7_ILi128EEENS7_ILi64EEENS7_ILi256EEEEEELi256ENS_12float_e4m3_tEfNS_4arch4Sm90ELb0ELb1ELb0ELb1ELb0ELb1ELb0ELb1ELb1ELb0ELb0ELb0EEENS1_21CollectiveEpilogueFwdINS6_IJSA_SC_SB_EEES9_NS_10bfloat16_tESG_Li256ELb1ELb0ELb0ELb1EEENS1_36VarlenDynamicPersistentTileSchedulerILi128ELi64ELi256ELi128ELb0ELb0ELb1ELb1ELb0ELb1EEEEEEEEEvNT_6ParamsE)
	.align		4
        /*0034*/ 	.word	index@(__assertfail)
	.align		4
        /*0038*/ 	.word	index@(_ZN7cutlass13device_kernelIN5flash11enable_sm90INS1_16FlashAttnFwdSm90INS1_25CollectiveMainloopFwdSm90ILi2EN4cute5tupleIJNS5_1CILi1EEES8_S8_EEENS6_IJNS7_ILi128EEESA_NS7_ILi256EEEEEELi256ENS_12float_e4m3_tEfNS_4arch4Sm90ELb1ELb0ELb0ELb0ELb0ELb0ELb0ELb1ELb1ELb0ELb0ELb0EEENS1_21CollectiveEpilogueFwdINS6_IJSA_SB_SA_EEES9_NS_10bfloat16_tESF_Li256ELb0ELb0ELb0ELb1EEENS1_30DynamicPersistentTileSchedulerILi256ELi128ELb0ELb0ELb1EEEEEEEEEvNT_6ParamsE)
	.align		4
        /*003c*/ 	.word	index@(__assertfail)
	.align		4
        /*0040*/ 	.word	index@(_ZN7cutlass13device_kernelIN5flash11enable_sm90INS1_16FlashAttnFwdSm90INS1_25CollectiveMainloopFwdSm90ILi2EN4cute5tupleIJNS5_1CILi1EEES8_S8_EEENS6_IJNS7_ILi128EEESA_NS7_ILi256EEEEEELi256ENS_12float_e4m3_tEfNS_4arch4Sm90ELb1ELb0ELb0ELb1ELb0ELb0ELb0ELb1ELb1ELb0ELb0ELb0EEENS1_21CollectiveEpilogueFwdINS6_IJSA_SB_SA_EEES9_NS_10bfloat16_tESF_Li256ELb1ELb0ELb0ELb1EEENS1_36VarlenDynamicPersistentTileSchedulerILi128ELi128ELi256ELi128ELb0ELb0ELb1ELb1ELb1ELb1EEEEEEEEEvNT_6ParamsE)
	.align		4
        /*0044*/ 	.word	index@(__assertfail)
	.align		4
        /*0048*/ 	.word	index@(_ZN7cutlass13device_kernelIN5flash11enable_sm90INS1_16FlashAttnFwdSm90INS1_25CollectiveMainloopFwdSm90ILi2EN4cute5tupleIJNS5_1CILi1EEES8_S8_EEENS6_IJNS7_ILi128EEESA_NS7_ILi256EEEEEELi256ENS_12float_e4m3_tEfNS_4arch4Sm90ELb1ELb0ELb0ELb1ELb0ELb1ELb0ELb1ELb1ELb0ELb0ELb0EEENS1_21CollectiveEpilogueFwdINS6_IJSA_SB_SA_EEES9_NS_10bfloat16_tESF_Li256ELb1ELb0ELb0ELb1EEENS1_36VarlenDynamicPersistentTileSchedulerILi128ELi128ELi256ELi128ELb0ELb0ELb1ELb1ELb1ELb1EEEEEEEEEvNT_6ParamsE)
	.align		4
        /*004c*/ 	.word	index@(__assertfail)
	.align		4
        /*0050*/ 	.word	index@(_ZN7cutlass13device_kernelIN5flash11enable_sm90INS1_16FlashAttnFwdSm90INS1_25CollectiveMainloopFwdSm90ILi2EN4cute5tupleIJNS5_1CILi1EEES8_S8_EEENS6_IJNS7_ILi128EEENS7_ILi160EEENS7_ILi192EEEEEELi192ENS_12float_e4m3_tEfNS_4arch4Sm90ELb0ELb0ELb0ELb0ELb0ELb0ELb0ELb1ELb1ELb0ELb0ELb0EEENS1_21CollectiveEpilogueFwdINS6_IJSA_SC_SB_EEES9_NS_10bfloat16_tESG_Li256ELb0ELb0ELb0ELb1EEENS1_29StaticPersistentTileSchedulerILb0EEEEEEEEEvNT_6ParamsE)
	.align		4
        /*0054*/ 	.word	index@(__assertfail)
	.align		4
        /*0058*/ 	.word	index@(_ZN7cutlass13device_kernelIN5flash11enable_sm90INS1_16FlashAttnFwdSm90INS1_25CollectiveMainloopFwdSm90ILi2EN4cute5tupleIJNS5_1CILi2EEENS7_ILi1EEES9_EEENS6_IJNS7_ILi128EEENS7_ILi160EEENS7_ILi192EEEEEELi192ENS_12float_e4m3_tEfNS_4arch4Sm90ELb0ELb0ELb0ELb0ELb0ELb0ELb0ELb1ELb1ELb0ELb0ELb0EEENS1_21CollectiveEpilogueFwdINS6_IJSB_SD_SC_EEESA_NS_10bfloat16_tESH_Li256ELb0ELb0ELb0ELb1EEENS1_29StaticPersistentTileSchedulerILb0EEEEEEEEEvNT_6ParamsE)
	.align		4
        /*005c*/ 	.word	index@(__assertfail)
	.align		4
        /*0060*/ 	.word	index@(_ZN7cutlass13device_kernelIN5flash11enable_sm90INS1_16FlashAttnFwdSm90INS1_25CollectiveMainloopFwdSm90ILi2EN4cute5tupleIJNS5_1CILi1EEES8_S8_EEENS6_IJNS7_ILi128EEENS7_ILi160EEENS7_ILi192EEEEEELi192ENS_12float_e4m3_tEfNS_4arch4Sm90ELb0ELb0ELb0ELb1ELb0ELb0ELb0ELb1ELb1ELb0ELb0ELb0EEENS1_21CollectiveEpilogueFwdINS6_IJSA_SC_SB_EEES9_NS_10bfloat16_tESG_Li256ELb1ELb0ELb0ELb1EEENS1_36VarlenDynamicPersistentTileSchedulerILi128ELi160ELi256ELi128ELb0ELb0ELb1ELb0ELb1ELb1EEEEEEEEEvNT_6ParamsE)
	.align		4
        /*0064*/ 	.word	index@(__assertfail)
	.align		4
        /*0068*/ 	.word	index@(_ZN7cutlass13device_kernelIN5flash11enable_sm90INS1_16FlashAttnFwdSm90INS1_25CollectiveMainloopFwdSm90ILi2EN4cute5tupleIJNS5_1CILi1EEES8_S8_EEENS6_IJNS7_ILi128EEENS7_ILi160EEENS7_ILi192EEEEEELi192ENS_12float_e4m3_tEfNS_4arch4Sm90ELb0ELb0ELb0ELb1ELb0ELb1ELb0ELb1ELb1ELb0ELb0ELb0EEENS1_21CollectiveEpilogueFwdINS6_IJSA_SC_SB_EEES9_NS_10bfloat16_tESG_Li256ELb1ELb0ELb0ELb1EEENS1_36VarlenDynamicPersistentTileSchedulerILi128ELi160ELi256ELi128ELb0ELb0ELb1ELb0ELb1ELb1EEEEEEEEEvNT_6ParamsE)
	.align		4
        /*006c*/ 	.word	index@(__assertfail)
	.align		4
        /*0070*/ 	.word	index@(_ZN7cutlass13device_kernelIN5flash11enable_sm90INS1_16FlashAttnFwdSm90INS1_25CollectiveMainloopFwdSm90ILi2EN4cute5tupleIJNS5_1CILi1EEES8_S8_EEENS6_IJNS7_ILi128EEENS7_ILi160EEENS7_ILi192EEEEEELi192ENS_12float_e4m3_tEfNS_4arch4Sm90ELb0ELb1ELb0ELb0ELb0ELb0ELb0ELb1ELb1ELb0ELb0ELb0EEENS1_21CollectiveEpilogueFwdINS6_IJSA_SC_SB_EEES9_NS_10bfloat16_tESG_Li256ELb0ELb0ELb0ELb1EEENS1_30DynamicPersistentTileSchedulerILi256ELi128ELb0ELb0ELb1EEEEEEEEEvNT_6ParamsE)
	.align		4
        /*0074*/ 	.word	index@(__assertfail)
	.align		4
        /*0078*/ 	.word	index@(_ZN7cutlass13device_kernelIN5flash11enable_sm90INS1_16FlashAttnFwdSm90INS1_25CollectiveMainloopFwdSm90ILi2EN4cute5tupleIJNS5_1CILi1EEES8_S8_EEENS6_IJNS7_ILi128EEENS7_ILi160EEENS7_ILi192EEEEEELi192ENS_12float_e4m3_tEfNS_4arch4Sm90ELb0ELb1ELb0ELb1ELb0ELb0ELb0ELb1ELb1ELb0ELb0ELb0EEENS1_21CollectiveEpilogueFwdINS6_IJSA_SC_SB_EEES9_NS_10bfloat16_tESG_Li256ELb1ELb0ELb0ELb1EEENS1_36VarlenDynamicPersistentTileSchedulerILi128ELi160ELi256ELi128ELb0ELb0ELb1ELb1ELb0ELb1EEEEEEEEEvNT_6ParamsE)
	.align		4
        /*007c*/ 	.word	index@(__assertfail)
	.align		4
        /*0080*/ 	.word	index@(_ZN7cutlass13device_kernelIN5flash11enable_sm90INS1_16FlashAttnFwdSm90INS1_25CollectiveMainloopFwdSm90ILi2EN4cute5tupleIJNS5_1CILi1EEES8_S8_EEENS6_IJNS7_ILi128EEENS7_ILi160EEENS7_ILi192EEEEEELi192ENS_12float_e4m3_tEfNS_4arch4Sm90ELb0ELb1ELb0ELb1ELb0ELb1ELb0ELb1ELb1ELb0ELb0ELb0EEENS1_21CollectiveEpilogueFwdINS6_IJSA_SC_SB_EEES9_NS_10bfloat16_tESG_Li256ELb1ELb0ELb0ELb1EEENS1_36VarlenDynamicPersistentTileSchedulerILi128ELi160ELi256ELi128ELb0ELb0ELb1ELb1ELb0ELb1EEEEEEEEEvNT_6ParamsE)
	.align		4
        /*0084*/ 	.word	index@(__assertfail)
	.align		4
        /*0088*/ 	.word	index@(_ZN7cutlass13device_kernelIN5flash11enable_sm90INS1_16FlashAttnFwdSm90INS1_25CollectiveMainloopFwdSm90ILi2EN4cute5tupleIJNS5_1CILi1EEES8_S8_EEENS6_IJNS7_ILi128EEENS7_ILi160EEENS7_ILi192EEEEEELi192ENS_12float_e4m3_tEfNS_4arch4Sm90ELb1ELb0ELb0ELb0ELb0ELb0ELb0ELb1ELb1ELb0ELb0ELb0EEENS1_21CollectiveEpilogueFwdINS6_IJSA_SC_SB_EEES9_NS_10bfloat16_tESG_Li256ELb0ELb0ELb0ELb1EEENS1_30DynamicPersistentTileSchedulerILi256ELi128ELb0ELb0ELb1EEEEEEEEEvNT_6ParamsE)
	.align		4
        /*008c*/ 	.word	index@(__assertfail)
	.align		4
        /*0090*/ 	.word	index@(_ZN7cutlass13device_kernelIN5flash11enable_sm90INS1_16FlashAttnFwdSm90INS1_25CollectiveMainloopFwdSm90ILi2EN4cute5tupleIJNS5_1CILi1EEES8_S8_EEENS6_IJNS7_ILi128EEENS7_ILi160EEENS7_ILi192EEEEEELi192ENS_12float_e4m3_tEfNS_4arch4Sm90ELb1ELb0ELb0ELb1ELb0ELb0ELb0ELb1ELb1ELb0ELb0ELb0EEENS1_21CollectiveEpilogueFwdINS6_IJSA_SC_SB_EEES9_NS_10bfloat16_tESG_Li256ELb1ELb0ELb0ELb1EEENS1_36VarlenDynamicPersistentTileSchedulerILi128ELi160ELi256ELi128ELb0ELb0ELb1ELb1ELb1ELb1EEEEEEEEEvNT_6ParamsE)
	.align		4
        /*0094*/ 	.word	index@(__assertfail)
	.align		4
        /*0098*/ 	.word	index@(_ZN7cutlass13device_kernelIN5flash11enable_sm90INS1_16FlashAttnFwdSm90INS1_25CollectiveMainloopFwdSm90ILi2EN4cute5tupleIJNS5_1CILi1EEES8_S8_EEENS6_IJNS7_ILi128EEENS7_ILi160EEENS7_ILi192EEEEEELi192ENS_12float_e4m3_tEfNS_4arch4Sm90ELb1ELb0ELb0ELb1ELb0ELb1ELb0ELb1ELb1ELb0ELb0ELb0EEENS1_21CollectiveEpilogueFwdINS6_IJSA_SC_SB_EEES9_NS_10bfloat16_tESG_Li256ELb1ELb0ELb0ELb1EEENS1_36VarlenDynamicPersistentTileSchedulerILi128ELi160ELi256ELi128ELb0ELb0ELb1ELb1ELb1ELb1EEEEEEEEEvNT_6ParamsE)
	.align		4
        /*009c*/ 	.word	index@(__assertfail)
	.align		4
        /*00a0*/ 	.word	index@(_ZN7cutlass13device_kernelIN5flash11enable_sm90INS1_16FlashAttnFwdSm90INS1_25CollectiveMainloopFwdSm90ILi2EN4cute5tupleIJNS5_1CILi1EEES8_S8_EEENS6_IJNS7_ILi128EEENS7_ILi224EEESA_EEELi128ENS_12float_e4m3_tEfNS_4arch4Sm90ELb0ELb0ELb0ELb0ELb0ELb0ELb0ELb1ELb1ELb0ELb0ELb0EEENS1_21CollectiveEpilogueFwdINS6_IJSA_SA_SB_EEES9_NS_10bfloat16_tESF_Li256ELb0ELb0ELb0ELb1EEENS1_29StaticPersistentTileSchedulerILb0EEEEEEEEEvNT_6ParamsE)
	.align		4
        /*00a4*/ 	.word	index@(__assertfail)
	.align		4
        /*00a8*/ 	.word	index@(_ZN7cutlass13device_kernelIN5flash11enable_sm90INS1_16FlashAttnFwdSm90INS1_25CollectiveMainloopFwdSm90ILi2EN4cute5tupleIJNS5_1CILi1EEES8_S8_EEENS6_IJNS7_ILi128EEENS7_ILi224EEESA_EEELi128ENS_12float_e4m3_tEfNS_4arch4Sm90ELb0ELb0ELb0ELb1ELb0ELb0ELb0ELb1ELb1ELb0ELb0ELb0EEENS1_21CollectiveEpilogueFwdINS6_IJSA_SA_SB_EEES9_NS_10bfloat16_tESF_Li256ELb1ELb0ELb0ELb1EEENS1_36VarlenDynamicPersistentTileSchedulerILi128ELi224ELi256ELi128ELb0ELb0ELb1ELb0ELb1ELb1EEEEEEEEEvNT_6ParamsE)
	.align		4
        /*00ac*/ 	.word	index@(__assertfail)
	.align		4
        /*00b0*/ 	.word	index@(_ZN7cutlass13device_kernelIN5flash11enable_sm90INS1_16FlashAttnFwdSm90INS1_25CollectiveMainloopFwdSm90ILi2EN4cute5tupleIJNS5_1CILi1EEES8_S8_EEENS6_IJNS7_ILi128EEENS7_ILi224EEESA_EEELi128ENS_12float_e4m3_tEfNS_4arch4Sm90ELb0ELb0ELb0ELb1ELb0ELb1ELb0ELb1ELb1ELb0ELb0ELb0EEENS1_21CollectiveEpilogueFwdINS6_IJSA_SA_SB_EEES9_NS_10bfloat16_tESF_Li256ELb1ELb0ELb0ELb1EEENS1_36VarlenDynamicPersistentTileSchedulerILi128ELi224ELi256ELi128ELb0ELb0ELb1ELb0ELb1ELb1EEEEEEEEEvNT_6ParamsE)
	.align		4
        /*00b4*/ 	.word	index@(__assertfail)
	.align		4
        /*00b8*/ 	.word	index@(_ZN7cutlass13device_kernelIN5flash11enable_sm90INS1_16FlashAttnFwdSm90INS1_25CollectiveMainloopFwdSm90ILi2EN4cute5tupleIJNS5_1CILi1EEES8_S8_EEENS6_IJNS7_ILi128EEENS7_ILi224EEESA_EEELi128ENS_12float_e4m3_tEfNS_4arch4Sm90ELb0ELb1ELb0ELb0ELb0ELb0ELb0ELb1ELb1ELb0ELb0ELb0EEENS1_21CollectiveEpilogueFwdINS6_IJSA_SA_SB_EEES9_NS_10bfloat16_tESF_Li256ELb0ELb0ELb0ELb1EEENS1_30DynamicPersistentTileSchedulerILi256ELi128ELb0ELb0ELb1EEEEEEEEEvNT_6ParamsE)
	.align		4
        /*00bc*/ 	.word	index@(__assertfail)
	.align		4
        /*00c0*/ 	.word	index@(_ZN7cutlass13device_kernelIN5flash11enable_sm90INS1_16FlashAttnFwdSm90INS1_25CollectiveMainloopFwdSm90ILi2EN4cute5tupleIJNS5_1CILi1EEES8_S8_EEENS6_IJNS7_ILi128EEENS7_ILi224EEESA_EEELi128ENS_12float_e4m3_tEfNS_4arch4Sm90ELb0ELb1ELb0ELb1ELb0ELb0ELb0ELb1ELb1ELb0ELb0ELb0EEENS1_21CollectiveEpilogueFwdINS6_IJSA_SA_SB_EEES9_NS_10bfloat16_tESF_Li256ELb1ELb0ELb0ELb1EEENS1_36VarlenDynamicPersistentTileSchedulerILi128ELi224ELi256ELi128ELb0ELb0ELb1ELb1ELb0ELb1EEEEEEEEEvNT_6ParamsE)
	.align		4
        /*00c4*/ 	.word	index@(__assertfail)
	.align		4
        /*00c8*/ 	.word	index@(_ZN7cutlass13device_kernelIN5flash11enable_sm90INS1_16FlashAttnFwdSm90INS1_25CollectiveMainloopFwdSm90ILi2EN4cute5tupleIJNS5_1CILi1EEES8_S8_EEENS6_IJNS7_ILi128EEENS7_ILi224EEESA_EEELi128ENS_12float_e4m3_tEfNS_4arch4Sm90ELb0ELb1ELb0ELb1ELb0ELb1ELb0ELb1ELb1ELb0ELb0ELb0EEENS1_21CollectiveEpilogueFwdINS6_IJSA_SA_SB_EEES9_NS_10bfloat16_tESF_Li256ELb1ELb0ELb0ELb1EEENS1_36VarlenDynamicPersistentTileSchedulerILi128ELi224ELi256ELi128ELb0ELb0ELb1ELb1ELb0ELb1EEEEEEEEEvNT_6ParamsE)
	.align		4
        /*00cc*/ 	.word	index@(__assertfail)
	.align		4
        /*00d0*/ 	.word	index@(_ZN7cutlass13device_kernelIN5flash11enable_sm90INS1_16FlashAttnFwdSm90INS1_25CollectiveMainloopFwdSm90ILi2EN4cute5tupleIJNS5_1CILi1EEES8_S8_EEENS6_IJNS7_ILi128EEENS7_ILi224EEESA_EEELi128ENS_12float_e4m3_tEfNS_4arch4Sm90ELb1ELb0ELb0ELb0ELb0ELb0ELb0ELb1ELb1ELb0ELb0ELb0EEENS1_21CollectiveEpilogueFwdINS6_IJSA_SA_SB_EEES9_NS_10bfloat16_tESF_Li256ELb0ELb0ELb0ELb1EEENS1_30DynamicPersistentTileSchedulerILi256ELi128ELb0ELb0ELb1EEEEEEEEEvNT_6ParamsE)
	.align		4
        /*00d4*/ 	.word	index@(__assertfail)
	.align		4
        /*00d8*/ 	.word	index@(_ZN7cutlass13device_kernelIN5flash11enable_sm90INS1_16FlashAttnFwdSm90INS1_25CollectiveMainloopFwdSm90ILi2EN4cute5tupleIJNS5_1CILi1EEES8_S8_EEENS6_IJNS7_ILi128EEENS7_ILi224EEESA_EEELi128ENS_12float_e4m3_tEfNS_4arch4Sm90ELb1ELb0ELb0ELb1ELb0ELb0ELb0ELb1ELb1ELb0ELb0ELb0EEENS1_21CollectiveEpilogueFwdINS6_IJSA_SA_SB_EEES9_NS_10bfloat16_tESF_Li256ELb1ELb0ELb0ELb1EEENS1_36VarlenDynamicPersistentTileSchedulerILi128ELi224ELi256ELi128ELb0ELb0ELb1ELb1ELb1ELb1EEEEEEEEEvNT_6ParamsE)
	.align		4
        /*00dc*/ 	.word	index@(__assertfail)
	.align		4
        /*00e0*/ 	.word	index@(_ZN7cutlass13device_kernelIN5flash11enable_sm90INS1_16FlashAttnFwdSm90INS1_25CollectiveMainloopFwdSm90ILi2EN4cute5tupleIJNS5_1CILi1EEES8_S8_EEENS6_IJNS7_ILi128EEENS7_ILi224EEESA_EEELi128ENS_12float_e4m3_tEfNS_4arch4Sm90ELb1ELb0ELb0ELb1ELb0ELb1ELb0ELb1ELb1ELb0ELb0ELb0EEENS1_21CollectiveEpilogueFwdINS6_IJSA_SA_SB_EEES9_NS_10bfloat16_tESF_Li256ELb1ELb0ELb0ELb1EEENS1_36VarlenDynamicPersistentTileSchedulerILi128ELi224ELi256ELi128ELb0ELb0ELb1ELb1ELb1ELb1EEEEEEEEEvNT_6ParamsE)
	.align		4
        /*00e4*/ 	.word	index@(__assertfail)
	.align		4
        /*00e8*/ 	.word	index@(_ZN7cutlass13device_kernelIN5flash11enable_sm90INS1_16FlashAttnFwdSm90INS1_25CollectiveMainloopFwdSm90ILi2EN4cute5tupleIJNS5_1CILi1EEES8_S8_EEENS6_IJNS7_ILi192EEENS7_ILi128EEENS7_ILi96EEEEEELi96ENS_12float_e4m3_tEfNS_4arch4Sm90ELb0ELb0ELb0ELb0ELb0ELb0ELb0ELb1ELb1ELb0ELb0ELb0EEENS1_21CollectiveEpilogueFwdINS6_IJSA_SC_SB_EEES9_NS_10bfloat16_tESG_Li384ELb0ELb0ELb0ELb1EEENS1_29StaticPersistentTileSchedulerILb0EEEEEEEEEvNT_6ParamsE)
	.align		4
        /*00ec*/ 	.word	index@(__assertfail)
	.align		4
        /*00f0*/ 	.word	index@(_ZN7cutlass13device_kernelIN5flash11enable_sm90INS1_16FlashAttnFwdSm90INS1_25CollectiveMainloopFwdSm90ILi2EN4cute5tupleIJNS5_1CILi1EEES8_S8_EEENS6_IJNS7_ILi192EEENS7_ILi128EEENS7_ILi96EEEEEELi96ENS_12float_e4m3_tEfNS_4arch4Sm90ELb0ELb0ELb0ELb1ELb0ELb0ELb0ELb1ELb1ELb0ELb0ELb0EEENS1_21CollectiveEpilogueFwdINS6_IJSA_SC_SB_EEES9_NS_10bfloat16_tESG_Li384ELb1ELb0ELb0ELb1EEENS1_36VarlenDynamicPersistentTileSchedulerILi192ELi128ELi384ELi128ELb0ELb0ELb1ELb0ELb1ELb1EEEEEEEEEvNT_6ParamsE)
	.align		4
        /*00f4*/ 	.word	index@(__assertfail)
	.align		4
        /*00f8*/ 	.word	index@(_ZN7cutlass13device_kernelIN5flash11enable_sm90INS1_16FlashAttnFwdSm90INS1_25CollectiveMainloopFwdSm90ILi2EN4cute5tupleIJNS5_1CILi1EEES8_S8_EEENS6_IJNS7_ILi192EEENS7_ILi128EEENS7_ILi96EEEEEELi96ENS_12float_e4m3_tEfNS_4arch4Sm90ELb0ELb0ELb0ELb1ELb0ELb1ELb0ELb1ELb1ELb0ELb0ELb0EEENS1_21CollectiveEpilogueFwdINS6_IJSA_SC_SB_EEES9_NS_10bfloat16_tESG_Li384ELb1ELb0ELb0ELb1EEENS1_36VarlenDynamicPersistentTileSchedulerILi192ELi128ELi384ELi128ELb0ELb0ELb1ELb0ELb1ELb1EEEEEEEEEvNT_6ParamsE)
	.align		4
        /*00fc*/ 	.word	index@(__assertfail)
	.align		4
        /*0100*/ 	.word	index@(_ZN7cutlass13device_kernelIN5flash11enable_sm90INS1_16FlashAttnFwdSm90INS1_25CollectiveMainloopFwdSm90ILi2EN4cute5tupleIJNS5_1CILi1EEES8_S8_EEENS6_IJNS7_ILi192EEENS7_ILi128EEENS7_ILi96EEEEEELi96ENS_12float_e4m3_tEfNS_4arch4Sm90ELb0ELb1ELb0ELb0ELb0ELb0ELb0ELb1ELb1ELb0ELb0ELb0EEENS1_21CollectiveEpilogueFwdINS6_IJSA_SC_SB_EEES9_NS_10bfloat16_tESG_Li384ELb0ELb0ELb0ELb1EEENS1_30DynamicPersistentTileSchedulerILi384ELi128ELb0ELb0ELb1EEEEEEEEEvNT_6ParamsE)
	.align		4
        /*0104*/ 	.word	index@(__assertfail)
	.align		4
        /*0108*/ 	.word	index@(_ZN7cutlass13device_kernelIN5flash11enable_sm90INS1_16FlashAttnFwdSm90INS1_25CollectiveMainloopFwdSm90ILi2EN4cute5tupleIJNS5_1CILi1EEES8_S8_EEENS6_IJNS7_ILi192EEENS7_ILi128EEENS7_ILi96EEEEEELi96ENS_12float_e4m3_tEfNS_4arch4Sm90ELb0ELb1ELb0ELb1ELb0ELb0ELb0ELb1ELb1ELb0ELb0ELb0EEENS1_21CollectiveEpilogueFwdINS6_IJSA_SC_SB_EEES9_NS_10bfloat16_tESG_Li384ELb1ELb0ELb0ELb1EEENS1_36VarlenDynamicPersistentTileSchedulerILi192ELi128ELi384ELi128ELb0ELb0ELb1ELb1ELb0ELb1EEEEEEEEEvNT_6ParamsE)
	.align		4
        /*010c*/ 	.word	index@(__assertfail)
	.align		4
        /*0110*/ 	.word	index@(_ZN7cutlass13device_kernelIN5flash11enable_sm90INS1_16FlashAttnFwdSm90INS1_25CollectiveMainloopFwdSm90ILi2EN4cute5tupleIJNS5_1CILi1EEES8_S8_EEENS6_IJNS7_ILi192EEENS7_ILi128EEENS7_ILi96EEEEEELi96ENS_12float_e4m3_tEfNS_4arch4Sm90ELb0ELb1ELb0ELb1ELb0ELb1ELb0ELb1ELb1ELb0ELb0ELb0EEENS1_21CollectiveEpilogueFwdINS6_IJSA_SC_SB_EEES9_NS_10bfloat16_tESG_Li384ELb1ELb0ELb0ELb1EEENS1_36VarlenDynamicPersistentTileSchedulerILi192ELi128ELi384ELi128ELb0ELb0ELb1ELb1ELb0ELb1EEEEEEEEEvNT_6ParamsE)
	.align		4
        /*0114*/ 	.word	index@(__assertfail)
	.align		4
        /*0118*/ 	.word	index@(_ZN7cutlass13device_kernelIN5flash11enable_sm90INS1_16FlashAttnFwdSm90INS1_25CollectiveMainloopFwdSm90ILi2EN4cute5tupleIJNS5_1CILi1EEES8_S8_EEENS6_IJNS7_ILi192EEENS7_ILi128EEENS7_ILi96EEEEEELi96ENS_12float_e4m3_tEfNS_4arch4Sm90ELb1ELb0ELb0ELb0ELb0ELb0ELb0ELb1ELb1ELb0ELb0ELb0EEENS1_21CollectiveEpilogueFwdINS6_IJSA_SC_SB_EEES9_NS_10bfloat16_tESG_Li384ELb0ELb0ELb0ELb1EEENS1_30DynamicPersistentTileSchedulerILi384ELi128ELb0ELb0ELb1EEEEEEEEEvNT_6ParamsE)
	.align		4
        /*011c*/ 	.word	index@(__assertfail)
	.align		4
        /*0120*/ 	.word	index@(_ZN7cutlass13device_kernelIN5flash11enable_sm90INS1_16FlashAttnFwdSm90INS1_25CollectiveMainloopFwdSm90ILi2EN4cute5tupleIJNS5_1CILi1EEES8_S8_EEENS6_IJNS7_ILi192EEENS7_ILi128EEENS7_ILi96EEEEEELi96ENS_12float_e4m3_tEfNS_4arch4Sm90ELb1ELb0ELb0ELb1ELb0ELb0ELb0ELb1ELb1ELb0ELb0ELb0EEENS1_21CollectiveEpilogueFwdINS6_IJSA_SC_SB_EEES9_NS_10bfloat16_tESG_Li384ELb1ELb0ELb0ELb1EEENS1_36VarlenDynamicPersistentTileSchedulerILi192ELi128ELi384ELi128ELb0ELb0ELb1ELb1ELb1ELb1EEEEEEEEEvNT_6ParamsE)
	.align		4
        /*0124*/ 	.word	index@(__assertfail)
	.align		4
        /*0128*/ 	.word	index@(_ZN7cutlass13device_kernelIN5flash11enable_sm90INS1_16FlashAttnFwdSm90INS1_25CollectiveMainloopFwdSm90ILi2EN4cute5tupleIJNS5_1CILi1EEES8_S8_EEENS6_IJNS7_ILi192EEENS7_ILi128EEENS7_ILi96EEEEEELi96ENS_12float_e4m3_tEfNS_4arch4Sm90ELb1ELb0ELb0ELb1ELb0ELb1ELb0ELb1ELb1ELb0ELb0ELb0EEENS1_21CollectiveEpilogueFwdINS6_IJSA_SC_SB_EEES9_NS_10bfloat16_tESG_Li384ELb1ELb0ELb0ELb1EEENS1_36VarlenDynamicPersistentTileSchedulerILi192ELi128ELi384ELi128ELb0ELb0ELb1ELb1ELb1ELb1EEEEEEEEEvNT_6ParamsE)
	.align		4
        /*012c*/ 	.word	index@(__assertfail)
	.align		4
        /*0130*/ 	.word	index@(_ZN7cutlass13device_kernelIN5flash11enable_sm90INS1_16FlashAttnFwdSm90INS1_25CollectiveMainloopFwdSm90ILi2EN4cute5tupleIJNS5_1CILi1EEES8_S8_EEENS6_IJNS7_ILi192EEENS7_ILi160EEENS7_ILi64EEEEEELi64ENS_12float_e4m3_tEfNS_4arch4Sm90ELb0ELb0ELb0ELb0ELb0ELb0ELb0ELb1ELb1ELb0ELb0ELb0EEENS1_21CollectiveEpilogueFwdINS6_IJSA_SC_SB_EEES9_NS_10bfloat16_tESG_Li384ELb0ELb0ELb0ELb1EEENS1_29StaticPersistentTileSchedulerILb0EEEEEEEEEvNT_6ParamsE)
	.align		4
        /*0134*/ 	.word	index@(__assertfail)
	.align		4
        /*0138*/ 	.word	index@(_ZN7cutlass13device_kernelIN5flash11enable_sm90INS1_16FlashAttnFwdSm90INS1_25CollectiveMainloopFwdSm90ILi2EN4cute5tupleIJNS5_1CILi1EEES8_S8_EEENS6_IJNS7_ILi192EEENS7_ILi160EEENS7_ILi64EEEEEELi64ENS_12float_e4m3_tEfNS_4arch4Sm90ELb0ELb0ELb0ELb1ELb0ELb0ELb0ELb1ELb1ELb0ELb0ELb0EEENS1_21CollectiveEpilogueFwdINS6_IJSA_SC_SB_EEES9_NS_10bfloat16_tESG_Li384ELb1ELb0ELb0ELb1EEENS1_36VarlenDynamicPersistentTileSchedulerILi192ELi160ELi384ELi128ELb0ELb0ELb1ELb0ELb1ELb1EEEEEEEEEvNT_6ParamsE)
	.align		4
        /*013c*/ 	.word	index@(__assertfail)
	.align		4
        /*0140*/ 	.word	index@(_ZN7cutlass13device_kernelIN5flash11enable_sm90INS1_16FlashAttnFwdSm90INS1_25CollectiveMainloopFwdSm90ILi2EN4cute5tupleIJNS5_1CILi1EEES8_S8_EEENS6_IJNS7_ILi192EEENS7_ILi160EEENS7_ILi64EEEEEELi64ENS_12float_e4m3_tEfNS_4arch4Sm90ELb0ELb0ELb0ELb1ELb0ELb1ELb0ELb1ELb1ELb0ELb0ELb0EEENS1_21CollectiveEpilogueFwdINS6_IJSA_SC_SB_EEES9_NS_10bfloat16_tESG_Li384ELb1ELb0ELb0ELb1EEENS1_36VarlenDynamicPersistentTileSchedulerILi192ELi160ELi384ELi128ELb0ELb0ELb1ELb0ELb1ELb1EEEEEEEEEvNT_6ParamsE)
	.align		4
        /*0144*/ 	.word	index@(__assertfail)
	.align		4
        /*0148*/ 	.word	index@(_ZN7cutlass13device_kernelIN5flash11enable_sm90INS1_16FlashAttnFwdSm90INS1_25CollectiveMainloopFwdSm90ILi2EN4cute5tupleIJNS5_1CILi1EEES8_S8_EEENS6_IJNS7_ILi192EEENS7_ILi160EEENS7_ILi64EEEEEELi64ENS_12float_e4m3_tEfNS_4arch4Sm90ELb0ELb1ELb0ELb0ELb0ELb0ELb0ELb1ELb1ELb0ELb0ELb0EEENS1_21CollectiveEpilogueFwdINS6_IJSA_SC_SB_EEES9_NS_10bfloat16_tESG_Li384ELb0ELb0ELb0ELb1EEENS1_30DynamicPersistentTileSchedulerILi384ELi128ELb0ELb0ELb1EEEEEEEEEvNT_6ParamsE)
	.align		4
        /*014c*/ 	.word	index@(__assertfail)
	.align		4
        /*0150*/ 	.word	index@(_ZN7cutlass13device_kernelIN5flash11enable_sm90INS1_16FlashAttnFwdSm90INS1_25CollectiveMainloopFwdSm90ILi2EN4cute5tupleIJNS5_1CILi1EEES8_S8_EEENS6_IJNS7_ILi192EEENS7_ILi160EEENS7_ILi64EEEEEELi64ENS_12float_e4m3_tEfNS_4arch4Sm90ELb0ELb1ELb0ELb1ELb0ELb0ELb0ELb1ELb1ELb0ELb0ELb0EEENS1_21CollectiveEpilogueFwdINS6_IJSA_SC_SB_EEES9_NS_10bfloat16_tESG_Li384ELb1ELb0ELb0ELb1EEENS1_36VarlenDynamicPersistentTileSchedulerILi192ELi160ELi384ELi128ELb0ELb0ELb1ELb1ELb0ELb1EEEEEEEEEvNT_6ParamsE)
	.align		4
        /*0154*/ 	.word	index@(__assertfail)
	.align		4
        /*0158*/ 	.word	index@(_ZN7cutlass13device_kernelIN5flash11enable_sm90INS1_16FlashAttnFwdSm90INS1_25CollectiveMainloopFwdSm90ILi2EN4cute5tupleIJNS5_1CILi1EEES8_S8_EEENS6_IJNS7_ILi192EEENS7_ILi160EEENS7_ILi64EEEEEELi64ENS_12float_e4m3_tEfNS_4arch4Sm90ELb0ELb1ELb0ELb1ELb0ELb1ELb0ELb1ELb1ELb0ELb0ELb0EEENS1_21CollectiveEpilogueFwdINS6_IJSA_SC_SB_EEES9_NS_10bfloat16_tESG_Li384ELb1ELb0ELb0ELb1EEENS1_36VarlenDynamicPersistentTileSchedulerILi192ELi160ELi384ELi128ELb0ELb0ELb1ELb1ELb0ELb1EEEEEEEEEvNT_6ParamsE)
	.align		4
        /*015c*/ 	.word	index@(__assertfail)
	.align		4
        /*0160*/ 	.word	index@(_ZN7cutlass13device_kernelIN5flash11enable_sm90INS1_16FlashAttnFwdSm90INS1_25CollectiveMainloopFwdSm90ILi2EN4cute5tupleIJNS5_1CILi1EEES8_S8_EEENS6_IJNS7_ILi192EEENS7_ILi160EEENS7_ILi64EEEEEELi64ENS_12float_e4m3_tEfNS_4arch4Sm90ELb1ELb0ELb0ELb0ELb0ELb0ELb0ELb1ELb1ELb0ELb0ELb0EEENS1_21CollectiveEpilogueFwdINS6_IJSA_SC_SB_EEES9_NS_10bfloat16_tESG_Li384ELb0ELb0ELb0ELb1EEENS1_30DynamicPersistentTileSchedulerILi384ELi128ELb0ELb0ELb1EEEEEEEEEvNT_6ParamsE)
	.align		4
        /*0164*/ 	.word	index@(__assertfail)
	.align		4
        /*0168*/ 	.word	index@(_ZN7cutlass13device_kernelIN5flash11enable_sm90INS1_16FlashAttnFwdSm90INS1_25CollectiveMainloopFwdSm90ILi2EN4cute5tupleIJNS5_1CILi1EEES8_S8_EEENS6_IJNS7_ILi192EEENS7_ILi160EEENS7_ILi64EEEEEELi64ENS_12float_e4m3_tEfNS_4arch4Sm90ELb1ELb0ELb0ELb1ELb0ELb0ELb0ELb1ELb1ELb0ELb0ELb0EEENS1_21CollectiveEpilogueFwdINS6_IJSA_SC_SB_EEES9_NS_10bfloat16_tESG_Li384ELb1ELb0ELb0ELb1EEENS1_36VarlenDynamicPersistentTileSchedulerILi192ELi160ELi384ELi128ELb0ELb0ELb1ELb1ELb1ELb1EEEEEEEEEvNT_6ParamsE)
	.align		4
        /*016c*/ 	.word	index@(__assertfail)
	.align		4
        /*0170*/ 	.word	index@(_ZN7cutlass13device_kernelIN5flash11enable_sm90INS1_16FlashAttnFwdSm90INS1_25CollectiveMainloopFwdSm90ILi2EN4cute5tupleIJNS5_1CILi1EEES8_S8_EEENS6_IJNS7_ILi192EEENS7_ILi160EEENS7_ILi64EEEEEELi64ENS_12float_e4m3_tEfNS_4arch4Sm90ELb1ELb0ELb0ELb1ELb0ELb1ELb0ELb1ELb1ELb0ELb0ELb0EEENS1_21CollectiveEpilogueFwdINS6_IJSA_SC_SB_EEES9_NS_10bfloat16_tESG_Li384ELb1ELb0ELb0ELb1EEENS1_36VarlenDynamicPersistentTileSchedulerILi192ELi160ELi384ELi128ELb0ELb0ELb1ELb1ELb1ELb1EEEEEEEEEvNT_6ParamsE)
	.align		4
        /*0174*/ 	.word	index@(__assertfail)
	.align		4
        /*0178*/ 	.word	0x00000000
	.align		4
        /*017c*/ 	.word	0xfffffffe
	.align		4
        /*0180*/ 	.word	0x00000000
	.align		4
        /*0184*/ 	.word	0xfffffffd
	.align		4
        /*0188*/ 	.word	0x00000000
	.align		4
        /*018c*/ 	.word	0xfffffffc


//--------------------- .nv.constant4             --------------------------
	.section	.nv.constant4,"a",@progbits
	.align	8
	.align		8
.nv.constant4:
        /*0000*/ 	.dword	__assertfail
	.align		8
        /*0008*/ 	.dword	__unnamed_1
	.align		8
        /*0010*/ 	.dword	__unnamed_2
	.align		8
        /*0018*/ 	.dword	__unnamed_3
	.align		8
        /*0020*/ 	.dword	__unnamed_4
	.align		8
        /*0028*/ 	.dword	__unnamed_5
	.align		8
        /*0030*/ 	.dword	__unnamed_6
	.align		8
        /*0038*/ 	.dword	_ZZN5flash28permute_output_fp8_VcolmajorIN4cute6TensorINS1_11ArrayEngineIN7cutlass10bfloat16_tELm32EEENS1_6LayoutINS1_5tupleIJNS8_IJNS1_1CILi2EEESA_NS9_ILi8EEEEEENS9_ILi1EEESD_EEENS8_IJNS8_IJSD_SA_NS9_ILi4EEEEEENS9_ILi0EEESH_EEEEEEEEEvRT_E9upper_map
	.align		8
        /*0040*/ 	.dword	__unnamed_7
	.align		8
        /*0048*/ 	.dword	__unnamed_8
	.align		8
        /*0050*/ 	.dword	__unnamed_9
	.align		8
        /*0058*/ 	.dword	__unnamed_10
	.align		8
        /*0060*/ 	.dword	__unnamed_11
	.align		8
        /*0068*/ 	.dword	__unnamed_12
	.align		8
        /*0070*/ 	.dword	_ZZN5flash28permute_output_fp8_VcolmajorIN4cute6TensorINS1_11ArrayEngineIN7cutlass10bfloat16_tELm48EEENS1_6LayoutINS1_5tupleIJNS8_IJNS1_1CILi2EEESA_NS9_ILi12EEEEEENS9_ILi1EEESD_EEENS8_IJNS8_IJSD_SA_NS9_ILi4EEEEEENS9_ILi0EEESH_EEEEEEEEEvRT_E9upper_map
	.align		8
        /*0078*/ 	.dword	__unnamed_13
	.align		8
        /*0080*/ 	.dword	__unnamed_14
	.align		8
        /*0088*/ 	.dword	__unnamed_15
	.align		8
        /*0090*/ 	.dword	__unnamed_16
	.align		8
        /*0098*/ 	.dword	__unnamed_17
	.align		8
        /*00a0*/ 	.dword	__unnamed_18
	.align		8
        /*00a8*/ 	.dword	_ZZN5flash28permute_output_fp8_VcolmajorIN4cute6TensorINS1_11ArrayEngineIN7cutlass10bfloat16_tELm64EEENS1_6LayoutINS1_5tupleIJNS8_IJNS1_1CILi2EEESA_NS9_ILi16EEEEEENS9_ILi1EEESD_EEENS8_IJNS8_IJSD_SA_NS9_ILi4EEEEEENS9_ILi0EEESH_EEEEEEEEEvRT_E9upper_map
	.align		8
        /*00b0*/ 	.dword	__unnamed_19
	.align		8
        /*00b8*/ 	.dword	__unnamed_20
	.align		8
        /*00c0*/ 	.dword	__unnamed_21
	.align		8
        /*00c8*/ 	.dword	__unnamed_22
	.align		8
        /*00d0*/ 	.dword	__unnamed_23
	.align		8
        /*00d8*/ 	.dword	__unnamed_24
	.align		8
        /*00e0*/ 	.dword	_ZZN5flash28permute_output_fp8_VcolmajorIN4cute6TensorINS1_11ArrayEngineIN7cutlass10bfloat16_tELm96EEENS1_6LayoutINS1_5tupleIJNS8_IJNS1_1CILi2EEESA_NS9_ILi24EEEEEENS9_ILi1EEESD_EEENS8_IJNS8_IJSD_SA_NS9_ILi4EEEEEENS9_ILi0EEESH_EEEEEEEEEvRT_E9upper_map
	.align		8
        /*00e8*/ 	.dword	__unnamed_25
	.align		8
        /*00f0*/ 	.dword	__unnamed_26
	.align		8
        /*00f8*/ 	.dword	__unnamed_27
	.align		8
        /*0100*/ 	.dword	__unnamed_28
	.align		8
        /*0108*/ 	.dword	__unnamed_29
	.align		8
        /*0110*/ 	.dword	_ZZN5flash28permute_output_fp8_VcolmajorIN4cute6TensorINS1_11ArrayEngineIN7cutlass10bfloat16_tELm128EEENS1_6LayoutINS1_5tupleIJNS8_IJNS1_1CILi2EEESA_NS9_ILi32EEEEEENS9_ILi1EEESD_EEENS8_IJNS8_IJSD_SA_NS9_ILi4EEEEEENS9_ILi0EEESH_EEEEEEEEEvRT_E9upper_map
	.align		8
        /*0118*/ 	.dword	__unnamed_30
	.align		8
        /*0120*/ 	.dword	__unnamed_31
	.align		8
        /*0128*/ 	.dword	__unnamed_32
	.align		8
        /*0130*/ 	.dword	__unnamed_33
	.align		8
        /*0138*/ 	.dword	__unnamed_34
	.align		8
        /*0140*/ 	.dword	_ZN66_INTERNAL_5675badc_30_flash_fwd_hdimall_e4m3_sm90_cu_e763cb1e_37084cuda3std3__45__cpo5beginE
	.align		8
        /*0148*/ 	.dword	_ZN66_INTERNAL_5675badc_30_flash_fwd_hdimall_e4m3_sm90_cu_e763cb1e_37084cuda3std3__45__cpo3endE
	.align		8
        /*0150*/ 	.dword	_ZN66_INTERNAL_5675badc_30_flash_fwd_hdimall_e4m3_sm90_cu_e763cb1e_37084cuda3std3__45__cpo6cbeginE
	.align		8
        /*0158*/ 	.dword	_ZN66_INTERNAL_5675badc_30_flash_fwd_hdimall_e4m3_sm90_cu_e763cb1e_37084cuda3std3__45__cpo4cendE
	.align		8
        /*0160*/ 	.dword	_ZN66_INTERNAL_5675badc_30_flash_fwd_hdimall_e4m3_sm90_cu_e763cb1e_37084cuda3std3__468_GLOBAL__N__5675badc_30_flash_fwd_hdimall_e4m3_sm90_cu_e763cb1e_37086ignoreE
	.align		8
        /*0168*/ 	.dword	_ZN66_INTERNAL_5675badc_30_flash_fwd_hdimall_e4m3_sm90_cu_e763cb1e_37084cuda3std3__419piecewise_constructE
	.align		8
        /*0170*/ 	.dword	_ZN66_INTERNAL_5675badc_30_flash_fwd_hdimall_e4m3_sm90_cu_e763cb1e_37084cuda3std3__48in_placeE
	.align		8
        /*0178*/ 	.dword	_ZN66_INTERNAL_5675badc_30_flash_fwd_hdimall_e4m3_sm90_cu_e763cb1e_37084cuda3std6ranges3__45__cpo4swapE
	.align		8
        /*0180*/ 	.dword	_ZN66_INTERNAL_5675badc_30_flash_fwd_hdimall_e4m3_sm90_cu_e763cb1e_37084cuda3std6ranges3__45__cpo9iter_moveE
	.align		8
        /*0188*/ 	.dword	_ZN66_INTERNAL_5675badc_30_flash_fwd_hdimall_e4m3_sm90_cu_e763cb1e_37084cute7productE
	.align		8
        /*0190*/ 	.dword	_ZN66_INTERNAL_5675badc_30_flash_fwd_hdimall_e4m3_sm90_cu_e763cb1e_37084cute1_E
	.align		8
        /*0198*/ 	.dword	$str$25
	.align		8
        /*01a0*/ 	.dword	$str$26


//--------------------- .text._ZN7cutlass13device_kernelIN5flash11enable_sm90INS1_16FlashAttnFwdSm90INS1_25CollectiveMainloopFwdSm90ILi2EN4cute5tupleIJNS5_1CILi1EEES8_S8_EEENS6_IJNS7_ILi128EEESA_NS7_ILi256EEEEEELi256ENS_12float_e4m3_tEfNS_4arch4Sm90ELb0ELb0ELb0ELb0ELb0ELb0ELb0ELb1ELb1ELb0ELb0ELb0EEENS1_21CollectiveEpilogueFwdINS6_IJSA_SB_SA_EEES9_NS_10bfloat16_tESF_Li256ELb0ELb0ELb0ELb1EEENS1_29StaticPersistentTileSchedulerILb0EEEEEEEEEvNT_6ParamsE --------------------------
	.section	.text._ZN7cutlass13device_kernelIN5flash11enable_sm90INS1_16FlashAttnFwdSm90INS1_25CollectiveMainloopFwdSm90ILi2EN4cute5tupleIJNS5_1CILi1EEES8_S8_EEENS6_IJNS7_ILi128EEESA_NS7_ILi256EEEEEELi256ENS_12float_e4m3_tEfNS_4arch4Sm90ELb0ELb0ELb0ELb0ELb0ELb0ELb0ELb1ELb1ELb0ELb0ELb0EEENS1_21CollectiveEpilogueFwdINS6_IJSA_SB_SA_EEES9_NS_10bfloat16_tESF_Li256ELb0ELb0ELb0ELb1EEENS1_29StaticPersistentTileSchedulerILb0EEEEEEEEEvNT_6ParamsE,"ax",@progbits
	.align	128
.text._ZN7cutlass13device_kernelIN5flash11enable_sm90INS1_16FlashAttnFwdSm90INS1_25CollectiveMainloopFwdSm90ILi2EN4cute5tupleIJNS5_1CILi1EEES8_S8_EEENS6_IJNS7_ILi128EEESA_NS7_ILi256EEEEEELi256ENS_12float_e4m3_tEfNS_4arch4Sm90ELb0ELb0ELb0ELb0ELb0ELb0ELb0ELb1ELb1ELb0ELb0ELb0EEENS1_21CollectiveEpilogueFwdINS6_IJSA_SB_SA_EEES9_NS_10bfloat16_tESF_Li256ELb0ELb0ELb0ELb1EEENS1_29StaticPersistentTileSchedulerILb0EEEEEEEEEvNT_6ParamsE:
        .type           _ZN7cutlass13device_kernelIN5flash11enable_sm90INS1_16FlashAttnFwdSm90INS1_25CollectiveMainloopFwdSm90ILi2EN4cute5tupleIJNS5_1CILi1EEES8_S8_EEENS6_IJNS7_ILi128EEESA_NS7_ILi256EEEEEELi256ENS_12float_e4m3_tEfNS_4arch4Sm90ELb0ELb0ELb0ELb0ELb0ELb0ELb0ELb1ELb1ELb0ELb0ELb0EEENS1_21CollectiveEpilogueFwdINS6_IJSA_SB_SA_EEES9_NS_10bfloat16_tESF_Li256ELb0ELb0ELb0ELb1EEENS1_29StaticPersistentTileSchedulerILb0EEEEEEEEEvNT_6ParamsE,@function
        .size           _ZN7cutlass13device_kernelIN5flash11enable_sm90INS1_16FlashAttnFwdSm90INS1_25CollectiveMainloopFwdSm90ILi2EN4cute5tupleIJNS5_1CILi1EEES8_S8_EEENS6_IJNS7_ILi128EEESA_NS7_ILi256EEEEEELi256ENS_12float_e4m3_tEfNS_4arch4Sm90ELb0ELb0ELb0ELb0ELb0ELb0ELb0ELb1ELb1ELb0ELb0ELb0EEENS1_21CollectiveEpilogueFwdINS6_IJSA_SB_SA_EEES9_NS_10bfloat16_tESF_Li256ELb0ELb0ELb0ELb1EEENS1_29StaticPersistentTileSchedulerILb0EEEEEEEEEvNT_6ParamsE,(.L_x_12350 - _ZN7cutlass13device_kernelIN5flash11enable_sm90INS1_16FlashAttnFwdSm90INS1_25CollectiveMainloopFwdSm90ILi2EN4cute5tupleIJNS5_1CILi1EEES8_S8_EEENS6_IJNS7_ILi128EEESA_NS7_ILi256EEEEEELi256ENS_12float_e4m3_tEfNS_4arch4Sm90ELb0ELb0ELb0ELb0ELb0ELb0ELb0ELb1ELb1ELb0ELb0ELb0EEENS1_21CollectiveEpilogueFwdINS6_IJSA_SB_SA_EEES9_NS_10bfloat16_tESF_Li256ELb0ELb0ELb0ELb1EEENS1_29StaticPersistentTileSchedulerILb0EEEEEEEEEvNT_6ParamsE)
        .other          _ZN7cutlass13device_kernelIN5flash11enable_sm90INS1_16FlashAttnFwdSm90INS1_25CollectiveMainloopFwdSm90ILi2EN4cute5tupleIJNS5_1CILi1EEES8_S8_EEENS6_IJNS7_ILi128EEESA_NS7_ILi256EEEEEELi256ENS_12float_e4m3_tEfNS_4arch4Sm90ELb0ELb0ELb0ELb0ELb0ELb0ELb0ELb1ELb1ELb0ELb0ELb0EEENS1_21CollectiveEpilogueFwdINS6_IJSA_SB_SA_EEES9_NS_10bfloat16_tESF_Li256ELb0ELb0ELb0ELb1EEENS1_29StaticPersistentTileSchedulerILb0EEEEEEEEEvNT_6ParamsE,@"STO_CUDA_ENTRY STV_DEFAULT"
_ZN7cutlass13device_kernelIN5flash11enable_sm90INS1_16FlashAttnFwdSm90INS1_25CollectiveMainloopFwdSm90ILi2EN4cute5tupleIJNS5_1CILi1EEES8_S8_EEENS6_IJNS7_ILi128EEESA_NS7_ILi256EEEEEELi256ENS_12float_e4m3_tEfNS_4arch4Sm90ELb0ELb0ELb0ELb0ELb0ELb0ELb0ELb1ELb1ELb0ELb0ELb0EEENS1_21CollectiveEpilogueFwdINS6_IJSA_SB_SA_EEES9_NS_10bfloat16_tESF_Li256ELb0ELb0ELb0ELb1EEENS1_29StaticPersistentTileSchedulerILb0EEEEEEEEEvNT_6ParamsE:
[----:B------:R-:W1:Y:S02]  /*0000*/  LDC R1, c[0x0][0x28] ;  /* 0x00000a00ff017b82 */ /* 0x000e640000000800 */
[----:B-1----:R-:W-:Y:S01]  /*0010*/  VIADD R1, R1, 0xffffffd0 ;  /* 0xffffffd001017836 */ /* 0x002fe20000000000 */
[----:B------:R-:W1:Y:S01]  /*0020*/  S2R R3, SR_TID.X ;  /* 0x0000000000037919 */ /* 0x000e620000002100 */
[----:B------:R-:W-:Y:S01]  /*0030*/  ELECT P0, URZ, PT ;  /* 0x00000000003f782f */ /* 0x000fe20003800000 */
[----:B------:R-:W-:Y:S01]  /*0040*/  BSSY B0, `(.L_x_0) ;  /* 0x0000014000007945 */ /* 0x000fe20003800000 */
[--C-:B-1----:R-:W-:Y:S02]  /*0050*/  SHF.R.U32.HI R0, RZ, 0x5, R3.reuse ;  /* 0x00000005ff007819 */ /* 0x102fe40000011603 */
[----:B------:R-:W-:-:S03]  /*0060*/  SHF.R.U32.HI R18, RZ, 0x7, R3 ;  /* 0x00000007ff127819 */ /* 0x000fc60000011603 */
[----:B------:R-:W1:Y:S02]  /*0070*/  SHFL.IDX PT, R2, R0, RZ, 0x1f ;  /* 0x00001fff00027589 */ /* 0x000e6400000e0000 */
[----:B-1----:R-:W-:-:S13]  /*0080*/  ISETP.EQ.AND P0, PT, R2, RZ, P0 ;  /* 0x000000ff0200720c */ /* 0x002fda0000702270 */
[----:B------:R-:W-:Y:S05]  /*0090*/  @!P0 BRA `(.L_x_1) ;  /* 0x0000000000388947 */ /* 0x000fea0003800000 */
[----:B------:R-:W-:Y:S02]  /*00a0*/  ULDC.64 UR4, c[0x0][0x198] ;  /* 0x0000660000047ab9 */ /* 0x000fe40000000a00 */
[----:B------:R-:W-:Y:S02]  /*00b0*/  UIADD3 UR6, UP0, UR4, 0x270, URZ ;  /* 0x0000027004067890 */ /* 0x000fe4000ff1e03f */
[----:B------:R-:W-:Y:S02]  /*00c0*/  UIADD3 UR8, UP1, UR4, 0x370, URZ ;  /* 0x0000037004087890 */ /* 0x000fe4000ff3e03f */
[----:B------:R-:W-:Y:S02]  /*00d0*/  UIADD3 UR10, UP2, UR4, 0x470, URZ ;  /* 0x00000470040a7890 */ /* 0x000fe4000ff5e03f */
[----:B------:R-:W-:Y:S02]  /*00e0*/  UIADD3 UR4, UP3, UR4, 0x9f0, URZ ;  /* 0x000009f004047890 */ /* 0x000fe4000ff7e03f */
[----:B------:R-:W-:-:S02]  /*00f0*/  UIADD3.X UR7, URZ, UR5, URZ, UP0, !UPT ;  /* 0x000000053f077290 */ /* 0x000fc400087fe43f */
[----:B------:R-:W-:Y:S02]  /*0100*/  UIADD3.X UR9, URZ, UR5, URZ, UP1, !UPT ;  /* 0x000000053f097290 */ /* 0x000fe40008ffe43f */
[----:B------:R-:W-:Y:S02]  /*0110*/  UIADD3.X UR11, URZ, UR5, URZ, UP2, !UPT ;  /* 0x000000053f0b7290 */ /* 0x000fe400097fe43f */
[----:B------:R-:W-:-:S03]  /*0120*/  UIADD3.X UR5, URZ, UR5, URZ, UP3, !UPT ;  /* 0x000000053f057290 */ /* 0x000fc60009ffe43f */
[----:B------:R1:W-:Y:S02]  /*0130*/  UTMACCTL.PF [UR6] ;  /* 0x00000000060079b9 */ /* 0x0003e40008040000 */
[----:B------:R1:W-:Y:S02]  /*0140*/  UTMACCTL.PF [UR8] ;  /* 0x00000000080079b9 */ /* 0x0003e40008040000 */
[----:B------:R1:W-:Y:S02]  /*0150*/  UTMACCTL.PF [UR10] ;  /* 0x000000000a0079b9 */ /* 0x0003e40008040000 */
[----:B------:R1:W-:Y:S02]  /*0160*/  UTMACCTL.PF [UR4] ;  /* 0x00000000040079b9 */ /* 0x0003e40008040000 */
[----:B-1----:R-:W-:Y:S01]  /*0170*/  NOP ;  /* 0x0000000000007918 */ /* 0x002fe20000000000 */
.L_x_1:
[----:B------:R-:W-:Y:S05]  /*0180*/  BSYNC B0 ;  /* 0x0000000000007941 */ /* 0x000fea0003800000 */
.L_x_0:
[----:B------:R-:W-:Y:S01]  /*0190*/  VOTEU.ANY UP0, P0 ;  /* 0x00000000003f7886 */ /* 0x000fe20000000100 */
[----:B------:R-:W1:Y:S01]  /*01a0*/  SHFL.IDX PT, R3, R18, RZ, 0x1f ;  /* 0x00001fff12037589 */ /* 0x000e6200000e0000 */
[----:B------:R-:W-:Y:S01]  /*01b0*/  UMOV UR4, 0x1 ;  /* 0x0000000100047882 */ /* 0x000fe20000000000 */
[----:B------:R-:W-:Y:S01]  /*01c0*/  VOTEU.ANY UP1, P0 ;  /* 0x00000000003f7886 */ /* 0x000fe20000020100 */
[----:B------:R-:W-:Y:S01]  /*01d0*/  VOTEU.ANY UP2, P0 ;  /* 0x00000000003f7886 */ /* 0x000fe20000040100 */
[----:B------:R-:W2:Y:S01]  /*01e0*/  @UP0 S2UR UR7, SR_CgaCtaId ;  /* 0x00000000000709c3 */ /* 0x000ea20000008800 */
[----:B------:R-:W3:Y:S01]  /*01f0*/  SHFL.IDX PT, R2, R0, RZ, 0x1f ;  /* 0x00001fff00027589 */ /* 0x000ee200000e0000 */
[----:B------:R-:W-:Y:S01]  /*0200*/  @UP0 UMOV UR6, 0x400 ;  /* 0x0000040000060882 */ /* 0x000fe20000000000 */
[----:B------:R-:W-:-:S04]  /*0210*/  @UP0 UIADD3 UR4, -UR4, 0x100000, URZ ;  /* 0x0010000004040890 */ /* 0x000fc8000fffe13f */
[----:B------:R-:W-:Y:S02]  /*0220*/  @UP0 USHF.L.U32 UR5, UR4, 0xb, URZ ;  /* 0x0000000b04050899 */ /* 0x000fe4000800063f */
[----:B------:R-:W-:Y:S01]  /*0230*/  @UP0 USHF.L.U32 UR4, UR4, 0x1, URZ ;  /* 0x0000000104040899 */ /* 0x000fe2000800063f */
[----:B-1----:R-:W-:Y:S01]  /*0240*/  R2UR UR8, R3 ;  /* 0x00000000030872ca */ /* 0x002fe200000e0000 */
[----:B--2---:R-:W-:Y:S01]  /*0250*/  @UP0 ULEA UR6, UR7, UR6, 0x18 ;  /* 0x0000000607060291 */ /* 0x004fe2000f8ec03f */
[----:B---3--:R-:W-:-:S11]  /*0260*/  ISETP.NE.AND P1, PT, R2, RZ, PT ;  /* 0x000000ff0200720c */ /* 0x008fd60003f25270 */
[----:B------:R-:W-:Y:S01]  /*0270*/  UISETP.NE.AND UP0, UPT, UR8, URZ, UPT ;  /* 0x0000003f0800728c */ /* 0x000fe2000bf05270 */
[----:B------:R-:W1:Y:S02]  /*0280*/  FENCE.VIEW.ASYNC.S ;  /* 0x00000000000073c6 */ /* 0x000e640000000000 */
[----:B-1----:R1:W2:Y:S01]  /*0290*/  @UP1 SYNCS.EXCH.64 URZ, [UR6+0x38800], UR4 ;  /* 0x03880004063f15b2 */ /* 0x0022a20008000100 */
[----:B------:R1:W3:Y:S01]  /*02a0*/  @UP2 SYNCS.EXCH.64 URZ, [UR6+0x38820], UR4 ;  /* 0x03882004063f25b2 */ /* 0x0002e20008000100 */
[----:B------:R-:W-:Y:S06]  /*02b0*/  @P1 BRA `(.L_x_2) ;  /* 0x0000000000481947 */ /* 0x000fec0003800000 */
[----:B-1----:R-:W1:Y:S01]  /*02c0*/  S2UR UR5, SR_CgaCtaId ;  /* 0x00000000000579c3 */ /* 0x002e620000008800 */
[----:B------:R-:W-:Y:S01]  /*02d0*/  UMOV UR4, 0x400 ;  /* 0x0000040000047882 */ /* 0x000fe20000000000 */
[----:B------:R-:W-:Y:S01]  /*02e0*/  UMOV UR6, 0x1 ;  /* 0x0000000100067882 */ /* 0x000fe20000000000 */
[----:B------:R-:W-:Y:S01]  /*02f0*/  UMOV UR9, 0x2 ;  /* 0x0000000200097882 */ /* 0x000fe20000000000 */
[----:B------:R-:W-:-:S04]  /*0300*/  UIADD3 UR6, -UR6, 0x100000, URZ ;  /* 0x0010000006067890 */ /* 0x000fc8000fffe13f */
[----:B------:R-:W-:Y:S02]  /*0310*/  USHF.L.U32 UR7, UR6, 0xb, URZ ;  /* 0x0000000b06077899 */ /* 0x000fe4000800063f */
[----:B------:R-:W-:Y:S01]  /*0320*/  USHF.L.U32 UR6, UR6, 0x1, URZ ;  /* 0x0000000106067899 */ /* 0x000fe2000800063f */
[----:B------:R-:W-:Y:S01]  /*0330*/  ELECT P0, URZ, PT ;  /* 0x00000000003f782f */ /* 0x000fe20003800000 */
[----:B-1----:R-:W-:Y:S02]  /*0340*/  ULEA UR8, UR5, UR4, 0x18 ;  /* 0x0000000405087291 */ /* 0x002fe4000f8ec03f */
[----:B------:R-:W-:-:S04]  /*0350*/  UIADD3 UR4, -UR9, 0x100000, URZ ;  /* 0x0010000009047890 */ /* 0x000fc8000fffe13f */
[----:B------:R-:W-:Y:S02]  /*0360*/  USHF.L.U32 UR5, UR4, 0xb, URZ ;  /* 0x0000000b04057899 */ /* 0x000fe4000800063f */
[----:B------:R-:W-:Y:S01]  /*0370*/  USHF.L.U32 UR4, UR4, 0x1, URZ ;  /* 0x0000000104047899 */ /* 0x000fe2000800063f */
[----:B------:R-:W1:Y:S03]  /*0380*/  FENCE.VIEW.ASYNC.S ;  /* 0x00000000000073c6 */ /* 0x000e660000000000 */
[----:B-1----:R4:W1:Y:S08]  /*0390*/  SYNCS.EXCH.64 URZ, [UR8+0x38830], UR6 ;  /* 0x03883006083f75b2 */ /* 0x0028700008000100 */
[----:B------:R4:W1:Y:S01]  /*03a0*/  SYNCS.EXCH.64 URZ, [UR8+0x38840], UR4 ;  /* 0x03884004083f75b2 */ /* 0x0008620008000100 */
[----:B------:R4:W1:Y:S01]  /*03b0*/  SYNCS.EXCH.64 URZ, [UR8+0x38838], UR6 ;  /* 0x03883806083f75b2 */ /* 0x0008620008000100 */
[----:B------:R4:W1:Y:S02]  /*03c0*/  SYNCS.EXCH.64 URZ, [UR8+0x38848], UR4 ;  /* 0x03884804083f75b2 */ /* 0x0008640008000100 */
[----:B----4-:R-:W-:Y:S01]  /*03d0*/  NOP ;  /* 0x0000000000007918 */ /* 0x010fe20000000000 */
.L_x_2:
[----:B------:R-:W4:Y:S01]  /*03e0*/  SHFL.IDX PT, R2, R0, RZ, 0x1f ;  /* 0x00001fff00027589 */ /* 0x000f2200000e0000 */
[----:B------:R-:W-:Y:S01]  /*03f0*/  NOP ;  /* 0x0000000000007918 */ /* 0x000fe20000000000 */
[----:B----4-:R-:W-:-:S13]  /*0400*/  ISETP.NE.AND P0, PT, R2, RZ, PT ;  /* 0x000000ff0200720c */ /* 0x010fda0003f05270 */
[----:B------:R-:W-:Y:S05]  /*0410*/  @P0 BRA `(.L_x_3) ;  /* 0x0000000000480947 */ /* 0x000fea0003800000 */
[----:B-1----:R-:W1:Y:S01]  /*0420*/  S2UR UR5, SR_CgaCtaId ;  /* 0x00000000000579c3 */ /* 0x002e620000008800 */
[----:B------:R-:W-:Y:S01]  /*0430*/  UMOV UR4, 0x400 ;  /* 0x0000040000047882 */ /* 0x000fe20000000000 */
[----:B------:R-:W-:Y:S01]  /*0440*/  UMOV UR6, 0x80 ;  /* 0x0000008000067882 */ /* 0x000fe20000000000 */
[----:B------:R-:W-:Y:S01]  /*0450*/  UMOV UR7, 0x100 ;  /* 0x0000010000077882 */ /* 0x000fe20000000000 */
[----:B------:R-:W-:Y:S01]  /*0460*/  ELECT P0, URZ, PT ;  /* 0x00000000003f782f */ /* 0x000fe20003800000 */
[----:B-1----:R-:W-:Y:S02]  /*0470*/  ULEA UR8, UR5, UR4, 0x18 ;  /* 0x0000000405087291 */ /* 0x002fe4000f8ec03f */
[----:B------:R-:W-:-:S04]  /*0480*/  UIADD3 UR4, -UR6, 0x100000, URZ ;  /* 0x0010000006047890 */ /* 0x000fc8000fffe13f */
[----:B------:R-:W-:Y:S02]  /*0490*/  USHF.L.U32 UR5, UR4, 0xb, URZ ;  /* 0x0000000b04057899 */ /* 0x000fe4000800063f */
[----:B------:R-:W-:Y:S02]  /*04a0*/  USHF.L.U32 UR4, UR4, 0x1, URZ ;  /* 0x0000000104047899 */ /* 0x000fe4000800063f */
        /* <DEDUP_REMOVED lines=9> */
.L_x_3:
[----:B------:R-:W4:Y:S01]  /*0540*/  SHFL.IDX PT, R2, R0, RZ, 0x1f ;  /* 0x00001fff00027589 */ /* 0x000f2200000e0000 */
[----:B------:R-:W-:Y:S01]  /*0550*/  NOP ;  /* 0x0000000000007918 */ /* 0x000fe20000000000 */
[----:B----4-:R-:W-:-:S13]  /*0560*/  ISETP.NE.AND P0, PT, R2, RZ, PT ;  /* 0x000000ff0200720c */ /* 0x010fda0003f05270 */
[----:B------:R-:W-:Y:S05]  /*0570*/  @P0 BRA `(.L_x_4) ;  /* 0x0000000000380947 */ /* 0x000fea0003800000 */
[----:B-1----:R-:W1:Y:S01]  /*0580*/  S2UR UR5, SR_CgaCtaId ;  /* 0x00000000000579c3 */ /* 0x002e620000008800 */
[----:B------:R-:W-:Y:S01]  /*0590*/  UMOV UR4, 0x400 ;  /* 0x0000040000047882 */ /* 0x000fe20000000000 */
[----:B------:R-:W-:Y:S01]  /*05a0*/  UMOV UR7, 0x1 ;  /* 0x0000000100077882 */ /* 0x000fe20000000000 */
[----:B------:R-:W-:Y:S01]  /*05b0*/  ELECT P0, URZ, PT ;  /* 0x00000000003f782f */ /* 0x000fe20003800000 */
[----:B-1----:R-:W-:Y:S02]  /*05c0*/  ULEA UR6, UR5, UR4, 0x18 ;  /* 0x0000000405067291 */ /* 0x002fe4000f8ec03f */
[----:B------:R-:W-:-:S04]  /*05d0*/  UIADD3 UR4, -UR7, 0x100000, URZ ;  /* 0x0010000007047890 */ /* 0x000fc8000fffe13f */
[----:B------:R-:W-:Y:S02]  /*05e0*/  USHF.L.U32 UR5, UR4, 0xb, URZ ;  /* 0x0000000b04057899 */ /* 0x000fe4000800063f */
[----:B------:R-:W-:Y:S01]  /*05f0*/  USHF.L.U32 UR4, UR4, 0x1, URZ ;  /* 0x0000000104047899 */ /* 0x000fe2000800063f */
[----:B------:R-:W1:Y:S11]  /*0600*/  FENCE.VIEW.ASYNC.S ;  /* 0x00000000000073c6 */ /* 0x000e760000000000 */
[----:B-1----:R4:W1:Y:S01]  /*0610*/  SYNCS.EXCH.64 URZ, [UR6+0x38870], UR4 ;  /* 0x03887004063f75b2 */ /* 0x0028620008000100 */
[----:B------:R4:W1:Y:S01]  /*0620*/  SYNCS.EXCH.64 URZ, [UR6+0x38880], UR4 ;  /* 0x03888004063f75b2 */ /* 0x0008620008000100 */
[----:B------:R4:W1:Y:S01]  /*0630*/  SYNCS.EXCH.64 URZ, [UR6+0x38878], UR4 ;  /* 0x03887804063f75b2 */ /* 0x0008620008000100 */
[----:B------:R4:W1:Y:S02]  /*0640*/  SYNCS.EXCH.64 URZ, [UR6+0x38888], UR4 ;  /* 0x03888804063f75b2 */ /* 0x0008640008000100 */
[----:B----4-:R-:W-:Y:S01]  /*0650*/  NOP ;  /* 0x0000000000007918 */ /* 0x010fe20000000000 */
.L_x_4:
        /* <DEDUP_REMOVED lines=22> */
.L_x_5:
        /* <DEDUP_REMOVED lines=22> */
.L_x_6:
[----:B------:R-:W-:Y:S01]  /*0920*/  PLOP3.LUT P0, PT, PT, PT, UP0, 0x80, 0x0 ;  /* 0x000000000000781c */ /* 0x000fe20003f0f008 */
[----:B------:R-:W-:Y:S01]  /*0930*/  UMOV UR46, 0x1 ;  /* 0x00000001002e7882 */ /* 0x000fe20000000000 */
[----:B------:R-:W-:Y:S01]  /*0940*/  NOP ;  /* 0x0000000000007918 */ /* 0x000fe20000000000 */
[----:B------:R-:W-:Y:S01]  /*0950*/  USEL UR46, UR46, 0x2, !UP0 ;  /* 0x000000022e2e7887 */ /* 0x000fe2000c000000 */
[----:B------:R-:W-:Y:S01]  /*0960*/  ULDC.64 UR50, c[0x0][0x208] ;  /* 0x0000820000327ab9 */ /* 0x000fe20000000a00 */
[----:B-123--:R-:W-:Y:S08]  /*0970*/  BAR.SYNC.DEFER_BLOCKING 0x0 ;  /* 0x0000000000007b1d */ /* 0x00eff00000010000 */
[----:B------:R-:W-:Y:S05]  /*0980*/  @!P0 BRA `(.L_x_7) ;  /* 0x00000084000c8947 */ /* 0x000fea0003800000 */
.L_x_8:
[----:B------:R-:W-:-:S08]  /*0990*/  NOP ;  /* 0x0000000000007918 */ /* 0x000fd00000000000 */
[----:B------:R-:W1:Y:S02]  /*09a0*/  USETMAXREG.TRY_ALLOC.CTAPOOL UP0, 0xf0 ;  /* 0x000000f0000079c8 */ /* 0x000e640008000600 */
[----:B-1----:R-:W-:-:S13]  /*09b0*/  PLOP3.LUT P0, PT, PT, PT, UP0, 0x80, 0x0 ;  /* 0x000000000000781c */ /* 0x002fda0003f0f008 */
[----:B------:R-:W-:Y:S05]  /*09c0*/  @!P0 BRA `(.L_x_8) ;  /* 0xfffffffc00f08947 */ /* 0x000fea000383ffff */
[----:B------:R-:W1:Y:S01]  /*09d0*/  S2R R2, SR_TID.X ;  /* 0x0000000000027919 */ /* 0x000e620000002100 */
[----:B------:R-:W2:Y:S08]  /*09e0*/  S2UR UR48, SR_CTAID.X ;  /* 0x00000000003079c3 */ /* 0x000eb00000002500 */
[----:B------:R-:W-:Y:S06]  /*09f0*/  BAR.ARV 0x8, 0x120 ;  /* 0x0204800000007b1d */ /* 0x000fec0000002000 */
[----:B-1----:R-:W-:-:S04]  /*0a00*/  LOP3.LUT R0, R2, 0xffffff80, RZ, 0xc0, !PT ;  /* 0xffffff8002007812 */ /* 0x002fc800078ec0ff */
[----:B------:R-:W-:Y:S02]  /*0a10*/  ISETP.NE.AND P0, PT, R0, 0x80, PT ;  /* 0x000000800000780c */ /* 0x000fe40003f05270 */
[----:B------:R-:W2:Y:S11]  /*0a20*/  LDC R0, c[0x0][0xda4] ;  /* 0x00036900ff007b82 */ /* 0x000eb60000000800 */
[----:B------:R-:W-:Y:S06]  /*0a30*/  @!P0 BAR.ARV 0x9, 0x100 ;  /* 0x0244000000008b1d */ /* 0x000fec0000002000 */
[----:B--2---:R-:W-:-:S13]  /*0a40*/  ISETP.LE.AND P0, PT, R0, UR48, PT ;  /* 0x0000003000007c0c */ /* 0x004fda000bf03270 */
[----:B------:R-:W-:Y:S05]  /*0a50*/  @P0 EXIT ;  /* 0x000000000000094d */ /* 0x000fea0003800000 */
[----:B------:R-:W-:Y:S01]  /*0a60*/  VIADD R0, R2, 0xffffff80 ;  /* 0xffffff8002007836 */ /* 0x000fe20000000000 */
[----:B------:R-:W1:Y:S01]  /*0a70*/  S2UR UR37, SR_CgaCtaId ;  /* 0x00000000002579c3 */ /* 0x000e620000008800 */
[----:B------:R-:W-:Y:S01]  /*0a80*/  UMOV UR38, 0x400 ;  /* 0x0000040000267882 */ /* 0x000fe20000000000 */
[----:B------:R-:W-:Y:S01]  /*0a90*/  IMAD.MOV.U32 R232, RZ, RZ, -0x2 ;  /* 0xfffffffeffe87424 */ /* 0x000fe200078e00ff */
[----:B------:R-:W-:Y:S01]  /*0aa0*/  ULOP3.LUT UR47, UR46, 0x1, URZ, 0xfc, !UPT ;  /* 0x000000012e2f7892 */ /* 0x000fe2000f8efc3f */
[----:B------:R-:W-:Y:S01]  /*0ab0*/  SHF.R.S32.HI R3, RZ, 0x1f, R0 ;  /* 0x0000001fff037819 */ /* 0x000fe20000011400 */
[----:B------:R-:W-:Y:S01]  /*0ac0*/  ULDC.64 UR54, c[0x0][0x198] ;  /* 0x0000660000367ab9 */ /* 0x000fe20000000a00 */
[----:B------:R-:W-:Y:S01]  /*0ad0*/  UMOV UR39, URZ ;  /* 0x0000003f00277c82 */ /* 0x000fe20008000000 */
[----:B------:R-:W-:Y:S01]  /*0ae0*/  UMOV UR36, URZ ;  /* 0x0000003f00247c82 */ /* 0x000fe20008000000 */
[CC--:B------:R-:W-:Y:S01]  /*0af0*/  LEA.HI R4, R3.reuse, R0.reuse, RZ, 0x7 ;  /* 0x0000000003047211 */ /* 0x0c0fe200078f38ff */
[----:B------:R-:W2:Y:S01]  /*0b00*/  S2UR UR6, SR_SWINHI ;  /* 0x00000000000679c3 */ /* 0x000ea20000002f00 */
[----:B------:R-:W-:Y:S01]  /*0b10*/  LEA.HI R7, R3, R0, RZ, 0x4 ;  /* 0x0000000003077211 */ /* 0x000fe200078f20ff */
[----:B------:R-:W-:Y:S01]  /*0b20*/  UMOV UR52, URZ ;  /* 0x0000003f00347c82 */ /* 0x000fe20008000000 */
[----:B------:R-:W-:-:S02]  /*0b30*/  LOP3.LUT R5, R4, 0xffffff80, RZ, 0xc0, !PT ;  /* 0xffffff8004057812 */ /* 0x000fc400078ec0ff */
[----:B------:R-:W-:Y:S02]  /*0b40*/  SHF.R.S32.HI R8, RZ, 0x4, R7 ;  /* 0x00000004ff087819 */ /* 0x000fe40000011407 */
[----:B------:R-:W-:Y:S01]  /*0b50*/  LEA.HI R22, R3, R0, RZ, 0x5 ;  /* 0x0000000003167211 */ /* 0x000fe200078f28ff */
[C---:B------:R-:W-:Y:S01]  /*0b60*/  IMAD.IADD R2, R0.reuse, 0x1, -R5 ;  /* 0x0000000100027824 */ /* 0x040fe200078e0a05 */
[C---:B------:R-:W-:Y:S02]  /*0b70*/  LEA.HI R3, R7.reuse, R8, RZ, 0x1 ;  /* 0x0000000807037211 */ /* 0x040fe400078f08ff */
[----:B------:R-:W-:Y:S02]  /*0b80*/  LOP3.LUT R7, R7, 0x3fffff0, RZ, 0xc0, !PT ;  /* 0x03fffff007077812 */ /* 0x000fe400078ec0ff */
[----:B------:R-:W-:Y:S02]  /*0b90*/  SHF.R.S32.HI R5, RZ, 0x1f, R2 ;  /* 0x0000001fff057819 */ /* 0x000fe40000011402 */
[----:B------:R-:W-:Y:S01]  /*0ba0*/  LOP3.LUT R3, R3, 0x1ffffffe, RZ, 0xc0, !PT ;  /* 0x1ffffffe03037812 */ /* 0x000fe200078ec0ff */
[----:B------:R-:W-:Y:S01]  /*0bb0*/  IMAD.IADD R7, R0, 0x1, -R7 ;  /* 0x0000000100077824 */ /* 0x000fe200078e0a07 */
[----:B------:R-:W-:Y:S01]  /*0bc0*/  LEA.HI R6, R5, R2, RZ, 0x2 ;  /* 0x0000000205067211 */ /* 0x000fe200078f10ff */
[----:B-1----:R-:W-:Y:S01]  /*0bd0*/  ULEA UR38, UR37, UR38, 0x18 ;  /* 0x0000002625267291 */ /* 0x002fe2000f8ec03f */
[----:B------:R-:W-:Y:S01]  /*0be0*/  SHF.R.S32.HI R22, RZ, 0x5, R22 ;  /* 0x00000005ff167819 */ /* 0x000fe20000011416 */
[----:B------:R-:W-:Y:S01]  /*0bf0*/  IMAD.IADD R3, R8, 0x1, -R3 ;  /* 0x0000000108037824 */ /* 0x000fe200078e0a03 */
[----:B------:R-:W-:-:S02]  /*0c00*/  SHF.R.S32.HI R9, RZ, 0x2, R6 ;  /* 0x00000002ff097819 */ /* 0x000fc40000011406 */
[----:B------:R-:W-:Y:S01]  /*0c10*/  SHF.R.S32.HI R10, RZ, 0x1f, R6 ;  /* 0x0000001fff0a7819 */ /* 0x000fe20000011406 */
[----:B------:R-:W-:Y:S01]  /*0c20*/  IMAD R0, R22, 0x10, R7 ;  /* 0x0000001016007824 */ /* 0x000fe200078e0207 */
[----:B------:R-:W-:Y:S01]  /*0c30*/  SHF.R.S32.HI R19, RZ, 0x7, R4 ;  /* 0x00000007ff137819 */ /* 0x000fe20000011404 */
[----:B------:R-:W-:Y:S01]  /*0c40*/  UMOV UR4, UR38 ;  /* 0x0000002600047c82 */ /* 0x000fe20008000000 */
[----:B--2---:R-:W-:Y:S01]  /*0c50*/  UMOV UR5, UR6 ;  /* 0x0000000600057c82 */ /* 0x004fe20008000000 */
[----:B------:R-:W-:Y:S01]  /*0c60*/  LEA.HI R10, R10, R9, RZ, 0x3 ;  /* 0x000000090a0a7211 */ /* 0x000fe200078f18ff */
[----:B------:R-:W-:Y:S01]  /*0c70*/  IMAD R7, R0, 0x8, R3 ;  /* 0x0000000800077824 */ /* 0x000fe200078e0203 */
[----:B------:R-:W-:Y:S01]  /*0c80*/  LEA.HI R4, R4, R19, RZ, 0x1 ;  /* 0x0000001304047211 */ /* 0x000fe200078f08ff */
[----:B------:R-:W-:Y:S01]  /*0c90*/  IMAD.U32 R16, RZ, RZ, UR4 ;  /* 0x00000004ff107e24 */ /* 0x000fe2000f8e00ff */
[----:B------:R-:W-:Y:S01]  /*0ca0*/  LOP3.LUT R10, R10, 0xfffffff8, RZ, 0xc0, !PT ;  /* 0xfffffff80a0a7812 */ /* 0x000fe200078ec0ff */
[----:B------:R-:W-:Y:S01]  /*0cb0*/  IMAD.U32 R17, RZ, RZ, UR5 ;  /* 0x00000005ff117e24 */ /* 0x000fe2000f8e00ff */
[----:B------:R-:W-:-:S02]  /*0cc0*/  LEA.HI R5, R5, R2, RZ, 0x5 ;  /* 0x0000000205057211 */ /* 0x000fc400078f28ff */
[----:B------:R-:W-:Y:S01]  /*0cd0*/  LOP3.LUT R3, R6, 0x7ffffffc, RZ, 0xc0, !PT ;  /* 0x7ffffffc06037812 */ /* 0x000fe200078ec0ff */
[----:B------:R-:W-:Y:S01]  /*0ce0*/  IMAD.IADD R9, R9, 0x1, -R10 ;  /* 0x0000000109097824 */ /* 0x000fe200078e0a0a */
[----:B------:R-:W-:Y:S02]  /*0cf0*/  LOP3.LUT R4, R4, 0x3fffffe, RZ, 0xc0, !PT ;  /* 0x03fffffe04047812 */ /* 0x000fe400078ec0ff */
[----:B------:R-:W-:Y:S01]  /*0d00*/  SHF.R.S32.HI R0, RZ, 0x5, R5 ;  /* 0x00000005ff007819 */ /* 0x000fe20000011405 */
[----:B------:R-:W-:Y:S02]  /*0d10*/  IMAD.IADD R3, R2, 0x1, -R3 ;  /* 0x0000000102037824 */ /* 0x000fe400078e0a03 */
[----:B------:R-:W-:Y:S02]  /*0d20*/  IMAD.SHL.U32 R5, R7, 0x8, RZ ;  /* 0x0000000807057824 */ /* 0x000fe400078e00ff */
[----:B------:R-:W-:Y:S02]  /*0d30*/  IMAD R9, R0, 0x10, R9 ;  /* 0x0000001000097824 */ /* 0x000fe400078e0209 */
[----:B------:R-:W-:-:S02]  /*0d40*/  IMAD.IADD R4, R19, 0x1, -R4 ;  /* 0x0000000113047824 */ /* 0x000fc400078e0a04 */
[----:B------:R-:W-:Y:S02]  /*0d50*/  IMAD R232, R3, R232, 0x80 ;  /* 0x0000008003e87424 */ /* 0x000fe400078e02e8 */
[----:B------:R-:W-:-:S04]  /*0d60*/  IMAD.WIDE R16, R5, 0x2, R16 ;  /* 0x0000000205107825 */ /* 0x000fc800078e0210 */
[----:B------:R-:W-:-:S07]  /*0d70*/  IMAD R23, R4, 0x40, R9 ;  /* 0x0000004004177824 */ /* 0x000fce00078e0209 */
.L_x_33:
[----:B------:R-:W-:Y:S01]  /*0d80*/  ULDC UR4, c[0x0][0xda8] ;  /* 0x00036a0000047ab9 */ /* 0x000fe20000000800 */
[----:B------:R-:W-:Y:S01]  /*0d90*/  ULDC UR43, c[0x0][0xdb4] ;  /* 0x00036d00002b7ab9 */ /* 0x000fe20000000800 */
[----:B------:R-:W-:Y:S01]  /*0da0*/  UISETP.NE.AND UP1, UPT, UR4, 0x1, UPT ;  /* 0x000000010400788c */ /* 0x000fe2000bf25270 */
[----:B------:R-:W-:Y:S01]  /*0db0*/  IMAD.MOV.U32 R3, RZ, RZ, 0x3f800000 ;  /* 0x3f800000ff037424 */ /* 0x000fe200078e00ff */
[----:B------:R-:W-:Y:S01]  /*0dc0*/  UISETP.NE.AND UP2, UPT, UR43, 0x1, UPT ;  /* 0x000000012b00788c */ /* 0x000fe2000bf45270 */
[----:B------:R-:W-:Y:S01]  /*0dd0*/  IMAD.MOV.U32 R0, RZ, RZ, 0x3f800000 ;  /* 0x3f800000ff007424 */ /* 0x000fe200078e00ff */
[----:B------:R-:W-:Y:S01]  /*0de0*/  ULDC.64 UR4, c[0x0][0x990] ;  /* 0x0002640000047ab9 */ /* 0x000fe20000000a00 */
[----:B------:R-:W-:Y:S01]  /*0df0*/  UMOV UR45, UR48 ;  /* 0x00000030002d7c82 */ /* 0x000fe20008000000 */
[----:B------:R-:W-:Y:S01]  /*0e00*/  UISETP.NE.U32.AND UP0, UPT, UR4, URZ, UPT ;  /* 0x0000003f0400728c */ /* 0x000fe2000bf05070 */
[----:B------:R-:W1:Y:S01]  /*0e10*/  SHFL.IDX PT, R8, R19, RZ, 0x1f ;  /* 0x00001fff13087589 */ /* 0x000e6200000e0000 */
[----:B------:R-:W-:-:S02]  /*0e20*/  ULDC UR56, c[0x0][0x404] ;  /* 0x0001010000387ab9 */ /* 0x000fc40000000800 */
[----:B------:R-:W-:Y:S01]  /*0e30*/  UISETP.NE.AND.EX UP0, UPT, UR5, URZ, UPT, UP0 ;  /* 0x0000003f0500728c */ /* 0x000fe2000bf05300 */
[----:B------:R-:W-:Y:S01]  /*0e40*/  @UP1 ULDC UR6, c[0x0][0xdac] ;  /* 0x00036b0000061ab9 */ /* 0x000fe20000000800 */
[----:B------:R-:W-:Y:S01]  /*0e50*/  @UP1 ULDC UR8, c[0x0][0xdb0] ;  /* 0x00036c0000081ab9 */ /* 0x000fe20000000800 */
[----:B------:R-:W-:Y:S01]  /*0e60*/  UIMAD.WIDE.U32 UR6, UR48, UR6, URZ ;  /* 0x00000006300672a5 */ /* 0x000fe2000f8e003f */
[----:B------:R-:W-:Y:S02]  /*0e70*/  @UP2 ULDC.64 UR10, c[0x0][0xdb8] ;  /* 0x00036e00000a2ab9 */ /* 0x000fe40000000a00 */
[----:B------:R-:W-:Y:S01]  /*0e80*/  PLOP3.LUT P0, PT, PT, PT, UP0, 0x80, 0x0 ;  /* 0x000000000000781c */ /* 0x000fe20003f0f008 */
[----:B------:R-:W-:-:S03]  /*0e90*/  @UP1 USHF.R.U32.HI UR45, URZ, UR8, UR7 ;  /* 0x000000083f2d1299 */ /* 0x000fc60008011607 */
[----:B------:R-:W-:Y:S01]  /*0ea0*/  ULDC.64 UR6, c[0x0][0x998] ;  /* 0x0002660000067ab9 */ /* 0x000fe20000000a00 */
[----:B------:R-:W-:Y:S02]  /*0eb0*/  UIMAD.WIDE.U32 UR8, UR45, UR10, URZ ;  /* 0x0000000a2d0872a5 */ /* 0x000fe4000f8e003f */
[----:B------:R-:W-:Y:S01]  /*0ec0*/  UISETP.NE.U32.AND UP1, UPT, UR6, URZ, UPT ;  /* 0x0000003f0600728c */ /* 0x000fe2000bf25070 */
[----:B------:R-:W-:Y:S01]  /*0ed0*/  ULDC UR10, c[0x0][0x428] ;  /* 0x00010a00000a7ab9 */ /* 0x000fe20000000800 */
[----:B------:R-:W-:Y:S02]  /*0ee0*/  UMOV UR44, UR45 ;  /* 0x0000002d002c7c82 */ /* 0x000fe40008000000 */
[----:B------:R-:W-:Y:S02]  /*0ef0*/  UISETP.NE.AND.EX UP1, UPT, UR7, URZ, UPT, UP1 ;  /* 0x0000003f0700728c */ /* 0x000fe4000bf25310 */
[----:B------:R-:W-:Y:S02]  /*0f00*/  @UP2 USHF.R.U32.HI UR44, URZ, UR11, UR9 ;  /* 0x0000000b3f2c2299 */ /* 0x000fe40008011609 */
[----:B------:R-:W-:-:S02]  /*0f10*/  UISETP.NE.AND UP2, UPT, UR10, 0x1, UPT ;  /* 0x000000010a00788c */ /* 0x000fc4000bf45270 */
[----:B------:R-:W-:Y:S01]  /*0f20*/  @UP0 USHF.R.S32.HI UR8, URZ, 0x1f, UR44 ;  /* 0x0000001f3f080899 */ /* 0x000fe2000801142c */
[----:B------:R-:W-:Y:S01]  /*0f30*/  PLOP3.LUT P1, PT, PT, PT, UP1, 0x80, 0x0 ;  /* 0x000000000000781c */ /* 0x000fe20003f2f018 */
[----:B------:R-:W-:Y:S01]  /*0f40*/  @UP0 ULDC.64 UR14, c[0x0][0x9a8] ;  /* 0x00026a00000e0ab9 */ /* 0x000fe20000000a00 */
[----:B------:R-:W-:Y:S02]  /*0f50*/  UIADD3 UR11, -UR44, URZ, URZ ;  /* 0x0000003f2c0b7290 */ /* 0x000fe4000fffe13f */
[----:B------:R-:W-:Y:S02]  /*0f60*/  @UP0 UIMAD UR10, UR8, UR14, URZ ;  /* 0x0000000e080a02a4 */ /* 0x000fe4000f8e023f */
[----:B------:R-:W-:Y:S02]  /*0f70*/  @UP0 UIMAD.WIDE.U32 UR8, UR44, UR14, URZ ;  /* 0x0000000e2c0802a5 */ /* 0x000fe4000f8e003f */
[----:B------:R-:W-:Y:S02]  /*0f80*/  UIMAD UR43, UR43, UR11, UR45 ;  /* 0x0000000b2b2b72a4 */ /* 0x000fe4000f8e022d */
[----:B------:R-:W-:Y:S01]  /*0f90*/  @UP1 USHF.R.S32.HI UR14, URZ, 0x1f, UR44 ;  /* 0x0000001f3f0e1899 */ /* 0x000fe2000801142c */
[----:B------:R-:W-:Y:S01]  /*0fa0*/  @UP1 ULDC.64 UR16, c[0x0][0x9b8] ;  /* 0x00026e0000101ab9 */ /* 0x000fe20000000a00 */
[----:B------:R-:W-:Y:S01]  /*0fb0*/  @UP0 UIMAD UR15, UR44, UR15, UR10 ;  /* 0x0000000f2c0f02a4 */ /* 0x000fe2000f8e020a */
[----:B------:R-:W-:Y:S01]  /*0fc0*/  @UP2 ULDC UR12, c[0x0][0x42c] ;  /* 0x00010b00000c2ab9 */ /* 0x000fe20000000800 */
[----:B------:R-:W-:-:S02]  /*0fd0*/  @UP1 UIMAD.WIDE.U32 UR10, UR44, UR16, URZ ;  /* 0x000000102c0a12a5 */ /* 0x000fc4000f8e003f */
[----:B------:R-:W-:Y:S02]  /*0fe0*/  UIMAD.WIDE.U32 UR12, UR43, UR12, URZ ;  /* 0x0000000c2b0c72a5 */ /* 0x000fe4000f8e003f */
[----:B------:R-:W-:Y:S01]  /*0ff0*/  @UP1 UIMAD UR16, UR14, UR16, URZ ;  /* 0x000000100e1012a4 */ /* 0x000fe2000f8e023f */
[----:B------:R-:W-:Y:S02]  /*1000*/  @UP2 ULDC UR18, c[0x0][0x430] ;  /* 0x00010c0000122ab9 */ /* 0x000fe40000000800 */
[----:B------:R-:W-:Y:S01]  /*1010*/  UMOV UR14, UR43 ;  /* 0x0000002b000e7c82 */ /* 0x000fe20008000000 */
[----:B------:R-:W-:Y:S02]  /*1020*/  @UP2 USHF.R.U32.HI UR14, URZ, UR18, UR13 ;  /* 0x000000123f0e2299 */ /* 0x000fe4000801160d */
[----:B------:R-:W-:Y:S02]  /*1030*/  @UP1 UIMAD UR16, UR44, UR17, UR16 ;  /* 0x000000112c1012a4 */ /* 0x000fe4000f8e0210 */
[----:B------:R-:W-:-:S02]  /*1040*/  @UP0 USHF.R.S32.HI UR12, URZ, 0x1f, UR14 ;  /* 0x0000001f3f0c0899 */ /* 0x000fc4000801140e */
[----:B------:R-:W-:Y:S01]  /*1050*/  @UP1 USHF.R.S32.HI UR13, URZ, 0x1f, UR14 ;  /* 0x0000001f3f0d1899 */ /* 0x000fe2000801140e */
[----:B------:R-:W-:Y:S01]  /*1060*/  @UP0 ULDC.64 UR18, c[0x0][0x9b0] ;  /* 0x00026c0000120ab9 */ /* 0x000fe20000000a00 */
[----:B------:R-:W-:Y:S02]  /*1070*/  @UP1 UIADD3 UR11, UR11, UR16, URZ ;  /* 0x000000100b0b1290 */ /* 0x000fe4000fffe03f */
[----:B------:R-:W-:Y:S01]  /*1080*/  @UP0 UIADD3 UR9, UR9, UR15, URZ ;  /* 0x0000000f09090290 */ /* 0x000fe2000fffe03f */
[----:B------:R-:W-:Y:S01]  /*1090*/  @UP1 ULDC.64 UR16, c[0x0][0x9c0] ;  /* 0x0002700000101ab9 */ /* 0x000fe20000000a00 */
[----:B------:R-:W-:Y:S02]  /*10a0*/  @UP0 UIMAD UR12, UR12, UR18, URZ ;  /* 0x000000120c0c02a4 */ /* 0x000fe4000f8e023f */
[----:B------:R-:W-:Y:S02]  /*10b0*/  @UP1 UIMAD UR13, UR13, UR16, URZ ;  /* 0x000000100d0d12a4 */ /* 0x000fe4000f8e023f */
[----:B------:R-:W-:-:S02]  /*10c0*/  @UP0 UIMAD.WIDE.U32 UR8, UR14, UR18, UR8 ;  /* 0x000000120e0802a5 */ /* 0x000fc4000f8e0008 */
[----:B------:R-:W-:Y:S02]  /*10d0*/  @UP0 UIMAD UR12, UR14, UR19, UR12 ;  /* 0x000000130e0c02a4 */ /* 0x000fe4000f8e020c */
[----:B------:R-:W-:Y:S02]  /*10e0*/  @UP1 UIMAD.WIDE.U32 UR10, UR14, UR16, UR10 ;  /* 0x000000100e0a12a5 */ /* 0x000fe4000f8e000a */
[----:B------:R-:W-:Y:S02]  /*10f0*/  @UP1 UIMAD UR13, UR14, UR17, UR13 ;  /* 0x000000110e0d12a4 */ /* 0x000fe4000f8e020d */
[----:B------:R-:W-:Y:S02]  /*1100*/  @UP0 UIADD3 UR12, UR9, UR12, URZ ;  /* 0x0000000c090c0290 */ /* 0x000fe4000fffe03f */
[----:B------:R-:W-:Y:S02]  /*1110*/  @UP0 ULEA UR4, UP3, UR8, UR4, 0x2 ;  /* 0x0000000408040291 */ /* 0x000fe4000f86103f */
[----:B------:R-:W-:-:S02]  /*1120*/  @UP1 ULEA UR6, UP4, UR10, UR6, 0x2 ;  /* 0x000000060a061291 */ /* 0x000fc4000f88103f */
[----:B------:R-:W-:Y:S02]  /*1130*/  @UP1 UIADD3 UR9, UR11, UR13, URZ ;  /* 0x0000000d0b091290 */ /* 0x000fe4000fffe03f */
[----:B------:R-:W-:Y:S01]  /*1140*/  @UP0 ULEA.HI.X UR5, UR8, UR5, UR12, 0x2, UP3 ;  /* 0x0000000508050291 */ /* 0x000fe200098f140c */
[----:B------:R-:W-:Y:S01]  /*1150*/  IMAD.U32 R4, RZ, RZ, UR4 ;  /* 0x00000004ff047e24 */ /* 0x000fe2000f8e00ff */
[----:B------:R-:W-:Y:S01]  /*1160*/  @UP1 ULEA.HI.X UR7, UR10, UR7, UR9, 0x2, UP4 ;  /* 0x000000070a071291 */ /* 0x000fe2000a0f1409 */
[----:B------:R-:W-:Y:S01]  /*1170*/  IMAD.U32 R6, RZ, RZ, UR6 ;  /* 0x00000006ff067e24 */ /* 0x000fe2000f8e00ff */
[----:B-1----:R-:W-:Y:S01]  /*1180*/  R2UR UR41, R8 ;  /* 0x00000000082972ca */ /* 0x002fe200000e0000 */
[----:B------:R-:W-:Y:S01]  /*1190*/  ULDC UR6, c[0x0][0x2e0] ;  /* 0x0000b80000067ab9 */ /* 0x000fe20000000800 */
[----:B------:R-:W-:Y:S01]  /*11a0*/  IMAD.U32 R5, RZ, RZ, UR5 ;  /* 0x00000005ff057e24 */ /* 0x000fe2000f8e00ff */
[----:B------:R-:W-:Y:S01]  /*11b0*/  ULDC.64 UR4, c[0x0][0x3f8] ;  /* 0x0000fe0000047ab9 */ /* 0x000fe20000000a00 */
[----:B------:R-:W-:Y:S01]  /*11c0*/  IMAD.U32 R7, RZ, RZ, UR7 ;  /* 0x00000007ff077e24 */ /* 0x000fe2000f8e00ff */
[----:B------:R-:W-:Y:S01]  /*11d0*/  ULDC UR8, c[0x0][0x988] ;  /* 0x0002620000087ab9 */ /* 0x000fe20000000800 */
[----:B------:R-:W-:Y:S01]  /*11e0*/  @UP2 ULDC UR9, c[0x0][0x430] ;  /* 0x00010c0000092ab9 */ /* 0x000fe20000000800 */
[----:B------:R-:W2:Y:S01]  /*11f0*/  @P0 LDG.E R3, desc[UR50][R4.64] ;  /* 0x0000003204030981 */ /* 0x000ea2000c1e1900 */
[----:B------:R-:W-:Y:S01]  /*1200*/  UISETP.NE.U32.AND UP0, UPT, UR4, URZ, UPT ;  /* 0x0000003f0400728c */ /* 0x000fe2000bf05070 */
[----:B------:R-:W-:-:S02]  /*1210*/  @UP2 ULDC UR7, c[0x0][0x42c] ;  /* 0x00010b0000072ab9 */ /* 0x000fc40000000800 */
[----:B------:R-:W2:Y:S01]  /*1220*/  @P1 LDG.E R0, desc[UR50][R6.64] ;  /* 0x0000003206001981 */ /* 0x000ea2000c1e1900 */
[----:B------:R-:W-:Y:S02]  /*1230*/  UISETP.NE.AND.EX UP0, UPT, UR5, URZ, UPT, UP0 ;  /* 0x0000003f0500728c */ /* 0x000fe4000bf05300 */
[----:B------:R-:W-:Y:S02]  /*1240*/  UIADD3 UR5, UR38, 0x20400, URZ ;  /* 0x0002040026057890 */ /* 0x000fe4000fffe03f */
[----:B------:R-:W-:Y:S02]  /*1250*/  ULEA.HI UR4, UR41, UR41, URZ, 0x1 ;  /* 0x0000002929047291 */ /* 0x000fe4000f8f083f */
[----:B------:R-:W-:Y:S02]  /*1260*/  USEL UR56, UR56, 0x1, UP0 ;  /* 0x0000000138387887 */ /* 0x000fe40008000000 */
[----:B------:R-:W-:Y:S02]  /*1270*/  ULOP3.LUT UP1, URZ, UR5, 0x3ff, URZ, 0xc0, !UPT ;  /* 0x000003ff053f7892 */ /* 0x000fe4000f82c03f */
[----:B------:R-:W-:-:S02]  /*1280*/  ULOP3.LUT UR4, UR4, 0x1e, URZ, 0xc0, !UPT ;  /* 0x0000001e04047892 */ /* 0x000fc4000f8ec03f */
[----:B------:R-:W-:Y:S02]  /*1290*/  UIMAD UR56, UR56, UR6, URZ ;  /* 0x00000006383872a4 */ /* 0x000fe4000f8e023f */
[----:B------:R-:W-:Y:S01]  /*12a0*/  UIADD3 UR4, UR41, -UR4, URZ ;  /* 0x8000000429047290 */ /* 0x000fe2000fffe03f */
[----:B------:R-:W-:Y:S01]  /*12b0*/  PLOP3.LUT P0, PT, PT, PT, UP1, 0x80, 0x0 ;  /* 0x000000000000781c */ /* 0x000fe20003f0f018 */
[----:B------:R-:W-:Y:S02]  /*12c0*/  UIADD3 UR6, UR56, 0x7f, URZ ;  /* 0x0000007f38067890 */ /* 0x000fe4000fffe03f */
[----:B------:R-:W-:Y:S02]  /*12d0*/  ULEA UR4, UR4, UR5, 0xd ;  /* 0x0000000504047291 */ /* 0x000fe4000f8e683f */
[----:B------:R-:W-:Y:S02]  /*12e0*/  USHF.R.S32.HI UR5, URZ, 0x1f, UR6 ;  /* 0x0000001f3f057899 */ /* 0x000fe40008011406 */
[----:B------:R-:W-:-:S02]  /*12f0*/  USHF.R.U32.HI UR57, URZ, 0x4, UR4 ;  /* 0x000000043f397899 */ /* 0x000fc40008011604 */
[----:B------:R-:W-:Y:S02]  /*1300*/  ULEA.HI UR53, UR5, UR6, URZ, 0x7 ;  /* 0x0000000605357291 */ /* 0x000fe4000f8f383f */
[----:B------:R-:W-:Y:S02]  /*1310*/  UIMAD.WIDE.U32 UR4, UR43, UR7, URZ ;  /* 0x000000072b0472a5 */ /* 0x000fe4000f8e003f */
[----:B------:R-:W-:Y:S01]  /*1320*/  UMOV UR42, UR43 ;  /* 0x0000002b002a7c82 */ /* 0x000fe20008000000 */
[----:B------:R-:W-:Y:S02]  /*1330*/  ULOP3.LUT UR57, UR57, 0x3fff, URZ, 0xc0, !UPT ;  /* 0x00003fff39397892 */ /* 0x000fe4000f8ec03f */
[----:B------:R-:W-:Y:S02]  /*1340*/  USHF.R.S32.HI UR53, URZ, 0x7, UR53 ;  /* 0x000000073f357899 */ /* 0x000fe40008011435 */
[----:B------:R-:W-:Y:S01]  /*1350*/  @UP2 USHF.R.U32.HI UR42, URZ, UR9, UR5 ;  /* 0x000000093f2a2299 */ /* 0x000fe20008011605 */
[----:B--2---:R-:W-:-:S04]  /*1360*/  FMUL.FTZ R0, R3, R0 ;  /* 0x0000000003007220 */ /* 0x004fc80000410000 */
[----:B------:R-:W-:-:S05]  /*1370*/  FMUL.FTZ R0, R0, UR8 ;  /* 0x0000000800007c20 */ /* 0x000fca0008410000 */
[----:B------:R-:W-:Y:S01]  /*1380*/  R2UR UR40, R0 ;  /* 0x00000000002872ca */ /* 0x000fe200000e0000 */
[----:B------:R-:W-:-:S14]  /*1390*/  @!P0 BRA `(.L_x_9) ;  /* 0x0000000000408947 */ /* 0x000fdc0003800000 */
[----:B------:R-:W-:Y:S01]  /*13a0*/  MOV R0, 0x0 ;  /* 0x0000000000007802 */ /* 0x000fe20000000f00 */
[----:B------:R-:W-:Y:S01]  /*13b0*/  ULDC.64 UR4, c[0x4][0x198] ;  /* 0x0100660000047ab9 */ /* 0x000fe20000000a00 */
[----:B------:R-:W-:Y:S01]  /*13c0*/  ULDC.64 UR6, c[0x4][0xa0] ;  /* 0x0100280000067ab9 */ /* 0x000fe20000000a00 */
[----:B------:R-:W-:Y:S01]  /*13d0*/  IMAD.U32 R4, RZ, RZ, UR4 ;  /* 0x00000004ff047e24 */ /* 0x000fe2000f8e00ff */
[----:B------:R1:W2:Y:S01]  /*13e0*/  LDC.64 R14, c[0x4][R0] ;  /* 0x01000000000e7b82 */ /* 0x0002a20000000a00 */
[----:B------:R-:W-:Y:S01]  /*13f0*/  IMAD.U32 R5, RZ, RZ, UR5 ;  /* 0x00000005ff057e24 */ /* 0x000fe2000f8e00ff */
[----:B------:R-:W-:Y:S01]  /*1400*/  ULDC.64 UR4, c[0x4][0x1a0] ;  /* 0x0100680000047ab9 */ /* 0x000fe20000000a00 */
[----:B------:R-:W-:Y:S02]  /*1410*/  IMAD.U32 R10, RZ, RZ, UR6 ;  /* 0x00000006ff0a7e24 */ /* 0x000fe4000f8e00ff */
[----:B------:R-:W-:Y:S02]  /*1420*/  IMAD.U32 R6, RZ, RZ, UR4 ;  /* 0x00000004ff067e24 */ /* 0x000fe4000f8e00ff */
[----:B------:R-:W-:-:S02]  /*1430*/  IMAD.U32 R7, RZ, RZ, UR5 ;  /* 0x00000005ff077e24 */ /* 0x000fc4000f8e00ff */
[----:B------:R-:W-:Y:S02]  /*1440*/  IMAD.U32 R11, RZ, RZ, UR7 ;  /* 0x00000007ff0b7e24 */ /* 0x000fe4000f8e00ff */
[----:B------:R-:W-:Y:S02]  /*1450*/  IMAD.MOV.U32 R8, RZ, RZ, 0x70 ;  /* 0x00000070ff087424 */ /* 0x000fe400078e00ff */
[----:B------:R-:W-:Y:S02]  /*1460*/  IMAD.MOV.U32 R12, RZ, RZ, 0x1 ;  /* 0x00000001ff0c7424 */ /* 0x000fe400078e00ff */
[----:B-1----:R-:W-:-:S07]  /*1470*/  IMAD.MOV.U32 R13, RZ, RZ, RZ ;  /* 0x000000ffff0d7224 */ /* 0x002fce00078e00ff */
[----:B------:R-:W-:-:S07]  /*1480*/  LEPC R20, `(.L_x_9) ;  /* 0x000000001014794e */ /* 0x000fce0000000000 */
[----:B--2---:R-:W-:Y:S05]  /*1490*/  CALL.ABS.NOINC R14 ;  /* 0x000000000e007343 */ /* 0x004fea0003c00000 */
.L_x_9:
[----:B------:R-:W-:Y:S01]  /*14a0*/  ULOP3.LUT UR4, UR39, 0x1, URZ, 0xc0, !UPT ;  /* 0x0000000127047892 */ /* 0x000fe2000f8ec03f */
[----:B------:R-:W-:-:S05]  /*14b0*/  IMAD.U32 R3, RZ, RZ, UR47 ;  /* 0x0000002fff037e24 */ /* 0x000fca000f8e00ff */
[----:B------:R-:W-:Y:S01]  /*14c0*/  IMAD.U32 R0, RZ, RZ, UR4 ;  /* 0x00000004ff007e24 */ /* 0x000fe2000f8e00ff */
[----:B------:R-:W-:-:S04]  /*14d0*/  ISETP.NE.AND P0, PT, R3, 0x3, PT ;  /* 0x000000030300780c */ /* 0x000fc80003f05270 */
[----:B------:R-:W-:-:S04]  /*14e0*/  SHF.L.U32 R0, R0, 0x1f, RZ ;  /* 0x0000001f00007819 */ /* 0x000fc800000006ff */
[----:B------:R-:W1:Y:S02]  /*14f0*/  SYNCS.PHASECHK.TRANS64.TRYWAIT P1, [UR38+0x38800], R0 ;  /* 0x03880000ff0075a7 */ /* 0x000e640008020166 */
[----:B-1----:R-:W-:Y:S05]  /*1500*/  @!P1 BRA `(.L_x_10) ;  /* 0x000000b000609947 */ /* 0x002fea0003800000 */
.L_x_92:
[----:B------:R-:W-:Y:S05]  /*1510*/  @!P0 BRA `(.L_x_11) ;  /* 0x0000000000048947 */ /* 0x000fea0003800000 */
[----:B------:R-:W-:Y:S01]  /*1520*/  BPT.TRAP 0x1 ;  /* 0x000000040000795c */ /* 0x000fe20000300000 */
.L_x_11:
[----:B-1----:R-:W-:Y:S02]  /*1530*/  IMAD.U32 R3, RZ, RZ, UR52 ;  /* 0x00000034ff037e24 */ /* 0x002fe4000f8e00ff */
[----:B------:R-:W-:-:S03]  /*1540*/  IMAD.U32 R0, RZ, RZ, UR36 ;  /* 0x00000024ff007e24 */ /* 0x000fc6000f8e00ff */
[----:B------:R-:W-:Y:S02]  /*1550*/  LEA R3, R3, UR38, 0x3 ;  /* 0x0000002603037c11 */ /* 0x000fe4000f8e18ff */
[----:B------:R-:W-:-:S04]  /*1560*/  SHF.L.U32 R0, R0, 0x1f, RZ ;  /* 0x0000001f00007819 */ /* 0x000fc800000006ff */
[----:B------:R1:W2:Y:S01]  /*1570*/  SYNCS.PHASECHK.TRANS64.TRYWAIT P1, [R3+URZ+0x38830], R0 ;  /* 0x03883000030075a7 */ /* 0x0002a2000802017f */
[----:B------:R-:W-:Y:S05]  /*1580*/  @!P0 BRA `(.L_x_12) ;  /* 0x0000000000048947 */ /* 0x000fea0003800000 */
[----:B------:R-:W-:Y:S01]  /*1590*/  BPT.TRAP 0x1 ;  /* 0x000000040000795c */ /* 0x000fe20000300000 */
.L_x_12:
[----:B------:R-:W3:Y:S01]  /*15a0*/  S2R R4, SR_TID.X ;  /* 0x0000000000047919 */ /* 0x000ee20000002100 */
[----:B------:R-:W-:Y:S01]  /*15b0*/  IMAD.MOV.U32 R151, RZ, RZ, RZ ;  /* 0x000000ffff977224 */ /* 0x000fe200078e00ff */
[----:B---3--:R-:W-:Y:S01]  /*15c0*/  LOP3.LUT P2, RZ, R4, 0x7f, RZ, 0xc0, !PT ;  /* 0x0000007f04ff7812 */ /* 0x008fe2000784c0ff */
[----:B--2---:R-:W-:-:S12]  /*15d0*/  @P1 BRA `(.L_x_13) ;  /* 0x0000000000081947 */ /* 0x004fd80003800000 */
[----:B------:R-:W2:Y:S02]  /*15e0*/  SYNCS.PHASECHK.TRANS64.TRYWAIT P1, [R3+URZ+0x38830], R0 ;  /* 0x03883000030075a7 */ /* 0x000ea4000802017f */
[----:B--2---:R-:W-:Y:S05]  /*15f0*/  @!P1 BRA `(.L_x_14) ;  /* 0x000000b0003c9947 */ /* 0x004fea0003800000 */
.L_x_13:
[----:B------:R-:W-:Y:S05]  /*1600*/  WARPSYNC.ALL ;  /* 0x0000000000007948 */ /* 0x000fea0003800000 */
[----:B------:R-:W-:Y:S01]  /*1610*/  UIADD3 UR4, UR38, 0x28400, URZ ;  /* 0x0002840026047890 */ /* 0x000fe2000fffe03f */
[----:B------:R-:W-:Y:S01]  /*1620*/  WARPGROUP.ARRIVE ;  /* 0x00000000000079c5 */ /* 0x000fe20000000000 */
[----:B------:R-:W-:Y:S01]  /*1630*/  ULOP3.LUT UR32, UR57, 0x10000, URZ, 0xfc, !UPT ;  /* 0x0001000039207892 */ /* 0x000fe2000f8efc3f */
[----:B-12---:R-:W-:Y:S01]  /*1640*/  VIADD R0, R232, UR56 ;  /* 0x00000038e8007c36 */ /* 0x006fe20008000000 */
[----:B------:R-:W-:Y:S01]  /*1650*/  USHF.R.U32.HI UR4, URZ, 0x4, UR4 ;  /* 0x000000043f047899 */ /* 0x000fe20008011604 */
[----:B------:R-:W-:Y:S01]  /*1660*/  IMAD.U32 R5, RZ, RZ, UR53 ;  /* 0x00000035ff057e24 */ /* 0x000fe2000f8e00ff */
[----:B------:R-:W-:Y:S01]  /*1670*/  UMOV UR33, 0x40000040 ;  /* 0x4000004000217882 */ /* 0x000fe20000000000 */
[----:B------:R-:W-:Y:S01]  /*1680*/  UMOV UR35, 0x40000040 ;  /* 0x4000004000237882 */ /* 0x000fe20000000000 */
[----:B------:R-:W-:Y:S01]  /*1690*/  ULOP3.LUT UR4, UR4, 0x3fff, URZ, 0xc0, !UPT ;  /* 0x00003fff04047892 */ /* 0x000fe2000f8ec03f */
[----:B------:R-:W-:Y:S01]  /*16a0*/  IMAD R4, R5, -0x80, R0 ;  /* 0xffffff8005047824 */ /* 0x000fe200078e0200 */
[----:B------:R-:W-:Y:S01]  /*16b0*/  UMOV UR5, 0x40000040 ;  /* 0x4000004000057882 */ /* 0x000fe20000000000 */
[----:B------:R-:W-:Y:S01]  /*16c0*/  UMOV UR7, 0x40000040 ;  /* 0x4000004000077882 */ /* 0x000fe20000000000 */
[----:B------:R-:W-:Y:S01]  /*16d0*/  ULOP3.LUT UR49, UR4, 0x10000, URZ, 0xfc, !UPT ;  /* 0x0001000004317892 */ /* 0x000fe2000f8efc3f */
[----:B------:R-:W-:Y:S01]  /*16e0*/  P2R R11, PR, RZ, 0x1 ;  /* 0x00000001ff0b7803 */ /* 0x000fe20000000000 */
[----:B------:R-:W-:Y:S01]  /*16f0*/  UIADD3 UR4, UR32, 0x2, URZ ;  /* 0x0000000220047890 */ /* 0x000fe2000fffe03f */
[C---:B------:R-:W-:Y:S01]  /*1700*/  ISETP.GT.AND P3, PT, R4.reuse, RZ, PT ;  /* 0x000000ff0400720c */ /* 0x040fe20003f64270 */
[----:B------:R-:W-:Y:S01]  /*1710*/  ULEA UR34, UR52, UR49, 0xb ;  /* 0x0000003134227291 */ /* 0x000fe2000f8e583f */
[C---:B------:R-:W-:Y:S01]  /*1720*/  ISETP.GT.AND P1, PT, R4.reuse, 0x1, PT ;  /* 0x000000010400780c */ /* 0x040fe20003f24270 */
[----:B------:R-:W-:Y:S01]  /*1730*/  UIADD3 UR8, UR32, 0x4, URZ ;  /* 0x0000000420087890 */ /* 0x000fe2000fffe03f */
[C---:B------:R-:W-:Y:S01]  /*1740*/  ISETP.GT.AND P2, PT, R4.reuse, 0x8, PT ;  /* 0x000000080400780c */ /* 0x040fe20003f44270 */
[----:B------:R-:W-:Y:S01]  /*1750*/  UIADD3 UR6, UR34, 0x2, URZ ;  /* 0x0000000222067890 */ /* 0x000fe2000fffe03f */
[C---:B------:R-:W-:Y:S01]  /*1760*/  ISETP.GT.AND P5, PT, R4.reuse, 0x9, PT ;  /* 0x000000090400780c */ /* 0x040fe20003fa4270 */
[----:B------:R-:W-:Y:S01]  /*1770*/  UIADD3 UR10, UR34, 0x4, URZ ;  /* 0x00000004220a7890 */ /* 0x000fe2000fffe03f */
[C---:B------:R-:W-:Y:S01]  /*1780*/  ISETP.GT.AND P4, PT, R4.reuse, 0x10, PT ;  /* 0x000000100400780c */ /* 0x040fe20003f84270 */
[----:B------:R-:W-:Y:S01]  /*1790*/  UMOV UR9, 0x40000040 ;  /* 0x4000004000097882 */ /* 0x000fe20000000000 */
[----:B------:R-:W-:Y:S01]  /*17a0*/  QGMMA.64x128x32.F32.E4M3.E4M3 R24, gdesc[UR32], RZ, !UPT, gsb0 ;  /* 0x01e00000201879f3 */ /* 0x000fe2000c0008ff */
[----:B------:R-:W-:Y:S01]  /*17b0*/  UMOV UR11, 0x40000040 ;  /* 0x40000040000b7882 */ /* 0x000fe20000000000 */
[----:B------:R-:W-:Y:S01]  /*17c0*/  UIADD3 UR12, UR32, 0x6, URZ ;  /* 0x00000006200c7890 */ /* 0x000fe2000fffe03f */
[C---:B------:R-:W-:Y:S01]  /*17d0*/  ISETP.GT.AND P0, PT, R4.reuse, 0x59, PT ;  /* 0x000000590400780c */ /* 0x040fe20003f04270 */
[----:B------:R-:W-:Y:S01]  /*17e0*/  UIADD3 UR14, UR34, 0x6, URZ ;  /* 0x00000006220e7890 */ /* 0x000fe2000fffe03f */
[----:B------:R-:W-:Y:S01]  /*17f0*/  ISETP.GT.AND P6, PT, R4, 0x60, PT ;  /* 0x000000600400780c */ /* 0x000fe20003fc4270 */
[----:B------:R-:W-:Y:S01]  /*1800*/  UMOV UR13, 0x40000040 ;  /* 0x40000040000d7882 */ /* 0x000fe20000000000 */
[----:B------:R-:W-:Y:S01]  /*1810*/  UMOV UR15, 0x40000040 ;  /* 0x40000040000f7882 */ /* 0x000fe20000000000 */
[----:B------:R-:W-:Y:S01]  /*1820*/  UIADD3 UR16, UR32, 0x400, URZ ;  /* 0x0000040020107890 */ /* 0x000fe2000fffe03f */
[----:B------:R-:W1:Y:S01]  /*1830*/  S2R R89, SR_TID.X ;  /* 0x0000000000597919 */ /* 0x000e620000002100 */
[----:B------:R-:W-:Y:S01]  /*1840*/  UIADD3 UR18, UR34, 0x400, URZ ;  /* 0x0000040022127890 */ /* 0x000fe2000fffe03f */
[--C-:B------:R-:W-:Y:S01]  /*1850*/  IMAD.MOV.U32 R150, RZ, RZ, R151.reuse ;  /* 0x000000ffff967224 */ /* 0x100fe200078e0097 */
[----:B------:R-:W-:Y:S01]  /*1860*/  UMOV UR17, 0x40000040 ;  /* 0x4000004000117882 */ /* 0x000fe20000000000 */
[----:B------:R-:W-:Y:S01]  /*1870*/  UMOV UR19, 0x40000040 ;  /* 0x4000004000137882 */ /* 0x000fe20000000000 */
[----:B------:R-:W-:Y:S01]  /*1880*/  UIADD3 UR20, UR32, 0x402, URZ ;  /* 0x0000040220147890 */ /* 0x000fe2000fffe03f */
[--C-:B------:R-:W-:Y:S01]  /*1890*/  IMAD.MOV.U32 R149, RZ, RZ, R151.reuse ;  /* 0x000000ffff957224 */ /* 0x100fe200078e0097 */
        /* <DEDUP_REMOVED lines=16> */
[----:B------:R-:W-:Y:S01]  /*19a0*/  UISETP.GE.AND UP0, UPT, UR56, 0x81, UPT ;  /* 0x000000813800788c */ /* 0x000fe2000bf06270 */
[----:B------:R-:W-:-:S02]  /*19b0*/  IMAD.MOV.U32 R143, RZ, RZ, R151 ;  /* 0x000000ffff8f7224 */ /* 0x000fc400078e0097 */
[--C-:B------:R-:W-:Y:S02]  /*19c0*/  IMAD.MOV.U32 R142, RZ, RZ, R151.reuse ;  /* 0x000000ffff8e7224 */ /* 0x100fe400078e0097 */
[--C-:B------:R-:W-:Y:S02]  /*19d0*/  IMAD.MOV.U32 R141, RZ, RZ, R151.reuse ;  /* 0x000000ffff8d7224 */ /* 0x100fe400078e0097 */
[--C-:B------:R-:W-:Y:S02]  /*19e0*/  IMAD.MOV.U32 R140, RZ, RZ, R151.reuse ;  /* 0x000000ffff8c7224 */ /* 0x100fe400078e0097 */
[--C-:B------:R-:W-:Y:S02]  /*19f0*/  IMAD.MOV.U32 R139, RZ, RZ, R151.reuse ;  /* 0x000000ffff8b7224 */ /* 0x100fe400078e0097 */
[--C-:B------:R-:W-:Y:S02]  /*1a00*/  IMAD.MOV.U32 R138, RZ, RZ, R151.reuse ;  /* 0x000000ffff8a7224 */ /* 0x100fe400078e0097 */
        /* <DEDUP_REMOVED lines=44> */
[--C-:B------:R-:W-:Y:S01]  /*1cd0*/  IMAD.MOV.U32 R93, RZ, RZ, R151.reuse ;  /* 0x000000ffff5d7224 */ /* 0x100fe200078e0097 */
[----:B------:R-:W-:Y:S02]  /*1ce0*/  WARPGROUP.DEPBAR.LE gsb0, 0x0 ;  /* 0x00008000000079c5 */ /* 0x000fe40000010000 */
[----:B------:R-:W-:Y:S01]  /*1cf0*/  WARPGROUP.ARRIVE ;  /* 0x00000000000079c5 */ /* 0x000fe20000000000 */
[--C-:B------:R-:W-:Y:S02]  /*1d00*/  IMAD.MOV.U32 R92, RZ, RZ, R151.reuse ;  /* 0x000000ffff5c7224 */ /* 0x100fe400078e0097 */
[--C-:B------:R-:W-:Y:S02]  /*1d10*/  IMAD.MOV.U32 R91, RZ, RZ, R151.reuse ;  /* 0x000000ffff5b7224 */ /* 0x100fe400078e0097 */
[----:B------:R-:W-:Y:S01]  /*1d20*/  IMAD.MOV.U32 R90, RZ, RZ, R151 ;  /* 0x000000ffff5a7224 */ /* 0x000fe200078e0097 */
[----:B------:R-:W-:Y:S03]  /*1d30*/  QGMMA.64x128x32.F32.E4M3.E4M3 R24, gdesc[UR4], R24, gsb0 ;  /* 0x01e00000041879f3 */ /* 0x000fe60008000818 */
[----:B------:R-:W-:-:S02]  /*1d40*/  WARPGROUP.DEPBAR.LE gsb0, 0x0 ;  /* 0x00008000000079c5 */ /* 0x000fc40000010000 */
[----:B------:R-:W-:-:S07]  /*1d50*/  WARPGROUP.ARRIVE ;  /* 0x00000000000079c5 */ /* 0x000fce0000000000 */
[----:B------:R-:W-:Y:S03]  /*1d60*/  QGMMA.64x128x32.F32.E4M3.E4M3 R24, gdesc[UR8], R24, gsb0 ;  /* 0x01e00000081879f3 */ /* 0x000fe60008000818 */
[----:B------:R-:W-:Y:S02]  /*1d70*/  WARPGROUP.DEPBAR.LE gsb0, 0x0 ;  /* 0x00008000000079c5 */ /* 0x000fe40000010000 */
        /* <DEDUP_REMOVED lines=15> */
[----:B------:R-:W-:Y:S02]  /*1e70*/  FSEL R24, R24, -INF , P3 ;  /* 0xff80000018187808 */ /* 0x000fe40001800000 */
[----:B------:R-:W-:Y:S02]  /*1e80*/  FSEL R25, R25, -INF , P1 ;  /* 0xff80000019197808 */ /* 0x000fe40000800000 */
[----:B------:R-:W-:Y:S02]  /*1e90*/  FSEL R28, R28, -INF , P2 ;  /* 0xff8000001c1c7808 */ /* 0x000fe40001000000 */
[----:B------:R-:W-:-:S02]  /*1ea0*/  FMNMX.FTZ R5, R24, R25, !PT ;  /* 0x0000001918057209 */ /* 0x000fc40007810000 */
[----:B------:R-:W-:Y:S02]  /*1eb0*/  FSEL R29, R29, -INF , P5 ;  /* 0xff8000001d1d7808 */ /* 0x000fe40002800000 */
[----:B------:R-:W-:Y:S02]  /*1ec0*/  FMNMX.FTZ R0, R28, R5, !PT ;  /* 0x000000051c007209 */ /* 0x000fe40007810000 */
[----:B------:R-:W-:Y:S02]  /*1ed0*/  FSEL R26, R26, -INF , P3 ;  /* 0xff8000001a1a7808 */ /* 0x000fe40001800000 */
[----:B------:R-:W-:Y:S02]  /*1ee0*/  ISETP.GT.AND P3, PT, R4, 0x11, PT ;  /* 0x000000110400780c */ /* 0x000fe40003f64270 */
[----:B------:R-:W-:Y:S02]  /*1ef0*/  FSEL R32, R32, -INF , P4 ;  /* 0xff80000020207808 */ /* 0x000fe40002000000 */
[----:B------:R-:W-:-:S02]  /*1f00*/  FMNMX.FTZ R5, R29, R0, !PT ;  /* 0x000000001d057209 */ /* 0x000fc40007810000 */
[----:B------:R-:W-:Y:S02]  /*1f10*/  FSEL R27, R27, -INF , P1 ;  /* 0xff8000001b1b7808 */ /* 0x000fe40000800000 */
[----:B------:R-:W-:Y:S02]  /*1f20*/  ISETP.GT.AND P1, PT, R4, 0x18, PT ;  /* 0x000000180400780c */ /* 0x000fe40003f24270 */
[----:B------:R-:W-:Y:S02]  /*1f30*/  FSEL R33, R33, -INF , P3 ;  /* 0xff80000021217808 */ /* 0x000fe40001800000 */
[----:B------:R-:W-:Y:S02]  /*1f40*/  FMNMX.FTZ R0, R32, R5, !PT ;  /* 0x0000000520007209 */ /* 0x000fe40007810000 */
[----:B------:R-:W-:Y:S02]  /*1f50*/  FSEL R30, R30, -INF , P2 ;  /* 0xff8000001e1e7808 */ /* 0x000fe40001000000 */
[----:B------:R-:W-:-:S02]  /*1f60*/  ISETP.GT.AND P2, PT, R4, 0x19, PT ;  /* 0x000000190400780c */ /* 0x000fc40003f44270 */
        /* <DEDUP_REMOVED lines=63> */
[----:B------:R-:W-:Y:S02]  /*2360*/  FMNMX.FTZ R5, R65, R0, !PT ;  /* 0x0000000041057209 */ /* 0x000fe40007810000 */
[----:B------:R-:W-:Y:S02]  /*2370*/  FSEL R69, R69, -INF , P0 ;  /* 0xff80000045457808 */ /* 0x000fe40000000000 */
[----:B------:R-:W-:-:S02]  /*2380*/  FMNMX.FTZ R0, R68, R5, !PT ;  /* 0x0000000544007209 */ /* 0x000fc40007810000 */
[----:B------:R-:W-:Y:S02]  /*2390*/  ISETP.GT.AND P0, PT, R4, 0x61, PT ;  /* 0x000000610400780c */ /* 0x000fe40003f04270 */
[----:B------:R-:W-:Y:S02]  /*23a0*/  FSEL R72, R72, -INF , P6 ;  /* 0xff80000048487808 */ /* 0x000fe40003000000 */
[----:B------:R-:W-:Y:S02]  /*23b0*/  FMNMX.FTZ R5, R69, R0, !PT ;  /* 0x0000000045057209 */ /* 0x000fe40007810000 */
[----:B------:R-:W-:Y:S02]  /*23c0*/  FSEL R67, R67, -INF , P1 ;  /* 0xff80000043437808 */ /* 0x000fe40000800000 */
[----:B------:R-:W-:Y:S02]  /*23d0*/  ISETP.GT.AND P1, PT, R4, 0x68, PT ;  /* 0x000000680400780c */ /* 0x000fe40003f24270 */
[----:B------:R-:W-:-:S02]  /*23e0*/  FSEL R73, R73, -INF , P0 ;  /* 0xff80000049497808 */ /* 0x000fc40000000000 */
[----:B------:R-:W-:Y:S02]  /*23f0*/  FMNMX.FTZ R0, R72, R5, !PT ;  /* 0x0000000548007209 */ /* 0x000fe40007810000 */
[----:B------:R-:W-:Y:S02]  /*2400*/  FSEL R70, R70, -INF , P2 ;  /* 0xff80000046467808 */ /* 0x000fe40001000000 */
[----:B------:R-:W-:Y:S02]  /*2410*/  ISETP.GT.AND P2, PT, R4, 0x69, PT ;  /* 0x000000690400780c */ /* 0x000fe40003f44270 */
[----:B------:R-:W-:Y:S02]  /*2420*/  FSEL R76, R76, -INF , P1 ;  /* 0xff8000004c4c7808 */ /* 0x000fe40000800000 */
[----:B------:R-:W-:Y:S02]  /*2430*/  FMNMX.FTZ R5, R73, R0, !PT ;  /* 0x0000000049057209 */ /* 0x000fe40007810000 */
[----:B------:R-:W-:-:S02]  /*2440*/  FSEL R66, R66, -INF , P3 ;  /* 0xff80000042427808 */ /* 0x000fc40001800000 */
[----:B------:R-:W-:Y:S02]  /*2450*/  FSEL R77, R77, -INF , P2 ;  /* 0xff8000004d4d7808 */ /* 0x000fe40001000000 */
[----:B------:R-:W-:Y:S02]  /*2460*/  FMNMX.FTZ R0, R76, R5, !PT ;  /* 0x000000054c007209 */ /* 0x000fe40007810000 */
[----:B------:R-:W-:Y:S02]  /*2470*/  ISETP.GT.AND P3, PT, R4, 0x70, PT ;  /* 0x000000700400780c */ /* 0x000fe40003f64270 */
[----:B------:R-:W-:Y:S02]  /*2480*/  FSEL R63, R63, -INF , P4 ;  /* 0xff8000003f3f7808 */ /* 0x000fe40002000000 */
[----:B------:R-:W-:Y:S02]  /*2490*/  FSEL R80, R80, -INF , P3 ;  /* 0xff80000050507808 */ /* 0x000fe40001800000 */
[----:B------:R-:W-:-:S02]  /*24a0*/  FMNMX.FTZ R5, R77, R0, !PT ;  /* 0x000000004d057209 */ /* 0x000fc40007810000 */
[----:B------:R-:W-:Y:S02]  /*24b0*/  ISETP.GT.AND P4, PT, R4, 0x71, PT ;  /* 0x000000710400780c */ /* 0x000fe40003f84270 */
[----:B------:R-:W-:Y:S02]  /*24c0*/  FSEL R62, R62, -INF , P5 ;  /* 0xff8000003e3e7808 */ /* 0x000fe40002800000 */
[----:B------:R-:W-:Y:S02]  /*24d0*/  FSEL R81, R81, -INF , P4 ;  /* 0xff80000051517808 */ /* 0x000fe40002000000 */
[----:B------:R-:W-:Y:S02]  /*24e0*/  FMNMX.FTZ R0, R80, R5, !PT ;  /* 0x0000000550007209 */ /* 0x000fe40007810000 */
[----:B------:R-:W-:Y:S02]  /*24f0*/  ISETP.GT.AND P5, PT, R4, 0x78, PT ;  /* 0x000000780400780c */ /* 0x000fe40003fa4270 */
[----:B------:R-:W-:-:S02]  /*2500*/  FMNMX.FTZ R5, R81, R0, !PT ;  /* 0x0000000051057209 */ /* 0x000fc40007810000 */
[----:B------:R-:W-:Y:S02]  /*2510*/  FSEL R84, R84, -INF , P5 ;  /* 0xff80000054547808 */ /* 0x000fe40002800000 */
[----:B------:R-:W-:Y:S02]  /*2520*/  ISETP.GT.AND P6, PT, R4, 0x79, PT ;  /* 0x000000790400780c */ /* 0x000fe40003fc4270 */
[----:B------:R-:W-:Y:S02]  /*2530*/  FMNMX.FTZ R0, R84, R5, !PT ;  /* 0x0000000554007209 */ /* 0x000fe40007810000 */
[----:B------:R-:W-:Y:S02]  /*2540*/  FSEL R85, R85, -INF , P6 ;  /* 0xff80000055557808 */ /* 0x000fe40003000000 */
[----:B------:R-:W-:Y:S02]  /*2550*/  P2R R8, PR, RZ, 0x4 ;  /* 0x00000004ff087803 */ /* 0x000fe40000000000 */
[----:B------:R-:W-:-:S02]  /*2560*/  FMNMX.FTZ R5, R85, R0, !PT ;  /* 0x0000000055057209 */ /* 0x000fc40007810000 */
[----:B------:R-:W-:Y:S02]  /*2570*/  P2R R10, PR, RZ, 0x1 ;  /* 0x00000001ff0a7803 */ /* 0x000fe40000000000 */
[----:B------:R-:W-:Y:S01]  /*2580*/  ISETP.GT.AND P0, PT, R4, 0x60, PT ;  /* 0x000000600400780c */ /* 0x000fe20003f04270 */
[----:B------:R-:W2:Y:S01]  /*2590*/  SHFL.BFLY PT, R0, R5, 0x2, 0x1f ;  /* 0x0c401f0005007f89 */ /* 0x000ea200000e0000 */
[----:B------:R-:W-:Y:S02]  /*25a0*/  P2R R9, PR, RZ, 0x2 ;  /* 0x00000002ff097803 */ /* 0x000fe40000000000 */
[----:B------:R-:W-:Y:S02]  /*25b0*/  FSEL R74, R74, -INF , P0 ;  /* 0xff8000004a4a7808 */ /* 0x000fe40000000000 */
[----:B------:R-:W-:Y:S02]  /*25c0*/  ISETP.NE.AND P0, PT, R10, RZ, PT ;  /* 0x000000ff0a00720c */ /* 0x000fe40003f05270 */
[----:B------:R-:W-:-:S02]  /*25d0*/  ISETP.GT.AND P1, PT, R4, 0x59, PT ;  /* 0x000000590400780c */ /* 0x000fc40003f24270 */
[----:B------:R-:W-:Y:S02]  /*25e0*/  FSEL R75, R75, -INF , P0 ;  /* 0xff8000004b4b7808 */ /* 0x000fe40000000000 */
[----:B------:R-:W-:Y:S02]  /*25f0*/  FSEL R71, R71, -INF , P1 ;  /* 0xff80000047477808 */ /* 0x000fe40000800000 */
[----:B------:R-:W-:Y:S02]  /*2600*/  ISETP.NE.AND P1, PT, R9, RZ, PT ;  /* 0x000000ff0900720c */ /* 0x000fe40003f25270 */
[----:B------:R-:W-:Y:S02]  /*2610*/  FSEL R82, R82, -INF , P3 ;  /* 0xff80000052527808 */ /* 0x000fe40001800000 */
[----:B------:R-:W-:Y:S02]  /*2620*/  FSEL R78, R78, -INF , P1 ;  /* 0xff8000004e4e7808 */ /* 0x000fe40000800000 */
[----:B------:R-:W-:-:S02]  /*2630*/  FSEL R83, R83, -INF , P4 ;  /* 0xff80000053537808 */ /* 0x000fc40002000000 */
[----:B------:R-:W-:Y:S02]  /*2640*/  FSEL R86, R86, -INF , P5 ;  /* 0xff80000056567808 */ /* 0x000fe40002800000 */
[----:B------:R-:W-:Y:S02]  /*2650*/  FSEL R87, R87, -INF , P6 ;  /* 0xff80000057577808 */ /* 0x000fe40003000000 */
[----:B--2---:R-:W-:Y:S02]  /*2660*/  FMNMX.FTZ R6, R5, R0, !PT ;  /* 0x0000000005067209 */ /* 0x004fe40007810000 */
[----:B------:R-:W-:Y:S02]  /*2670*/  FMNMX.FTZ R5, R26, R27, !PT ;  /* 0x0000001b1a057209 */ /* 0x000fe40007810000 */
[----:B------:R-:W-:Y:S01]  /*2680*/  ISETP.NE.AND P0, PT, R11, RZ, PT ;  /* 0x000000ff0b00720c */ /* 0x000fe20003f05270 */
[----:B------:R-:W2:Y:S02]  /*2690*/  SHFL.BFLY PT, R7, R6, 0x1, 0x1f ;  /* 0x0c201f0006077f89 */ /* 0x000ea400000e0000 */
[----:B--2---:R-:W-:Y:S01]  /*26a0*/  FMNMX.FTZ R0, R6, R7, !PT ;  /* 0x0000000706007209 */ /* 0x004fe20007810000 */
[----:B------:R-:W-:-:S03]  /*26b0*/  IMAD.U32 R7, RZ, RZ, UR40 ;  /* 0x00000028ff077e24 */ /* 0x000fc6000f8e00ff */
[C---:B------:R-:W-:Y:S01]  /*26c0*/  FSETP.NEU.FTZ.AND P2, PT, R0.reuse, -INF , PT ;  /* 0xff8000000000780b */ /* 0x040fe20003f5d000 */
[----:B------:R-:W-:-:S05]  /*26d0*/  FFMA.FTZ R7, R0, R7, -8 ;  /* 0xc100000000077423 */ /* 0x000fca0000010007 */
[----:B------:R-:W-:Y:S02]  /*26e0*/  FSEL R88, R7, RZ, P2 ;  /* 0x000000ff07587208 */ /* 0x000fe40001000000 */
[----:B------:R-:W-:Y:S02]  /*26f0*/  ISETP.NE.AND P2, PT, R8, RZ, PT ;  /* 0x000000ff0800720c */ /* 0x000fe40003f45270 */
[----:B------:R-:W-:Y:S01]  /*2700*/  FMNMX.FTZ R8, R30, R5, !PT ;  /* 0x000000051e087209 */ /* 0x000fe20007810000 */
[----:B------:R-:W-:-:S01]  /*2710*/  FFMA.FTZ R4, R24, UR40, -R88 ;  /* 0x0000002818047c23 */ /* 0x000fc20008010858 */
[----:B------:R-:W-:Y:S01]  /*2720*/  FSEL R79, R79, -INF , P2 ;  /* 0xff8000004f4f7808 */ /* 0x000fe20001000000 */
[----:B------:R-:W-:-:S01]  /*2730*/  FFMA.FTZ R7, R25, UR40, -R88 ;  /* 0x0000002819077c23 */ /* 0x000fc20008010858 */
[----:B------:R-:W-:Y:S01]  /*2740*/  FMNMX.FTZ R5, R31, R8, !PT ;  /* 0x000000081f057209 */ /* 0x000fe20007810000 */
[----:B------:R-:W-:-:S01]  /*2750*/  FFMA.FTZ R6, R28, UR40, -R88 ;  /* 0x000000281c067c23 */ /* 0x000fc20008010858 */
[--C-:B------:R-:W-:Y:S01]  /*2760*/  FFMA.FTZ R9, R29, UR40, -R88.reuse ;  /* 0x000000281d097c23 */ /* 0x100fe20008010858 */
[----:B------:R-:W-:Y:S01]  /*2770*/  MUFU.EX2 R4, R4 ;  /* 0x0000000400047308 */ /* 0x000fe20000000800 */
[----:B------:R-:W-:Y:S01]  /*2780*/  FMNMX.FTZ R10, R34, R5, !PT ;  /* 0x00000005220a7209 */ /* 0x000fe20007810000 */
[--C-:B------:R-:W-:Y:S01]  /*2790*/  FFMA.FTZ R8, R32, UR40, -R88.reuse ;  /* 0x0000002820087c23 */ /* 0x100fe20008010858 */
[----:B------:R-:W-:-:S01]  /*27a0*/  FFMA.FTZ R11, R33, UR40, -R88 ;  /* 0x00000028210b7c23 */ /* 0x000fc20008010858 */
[----:B-1----:R-:W-:Y:S01]  /*27b0*/  LOP3.LUT P2, RZ, R89, 0x7f, RZ, 0xc0, !PT ;  /* 0x0000007f59ff7812 */ /* 0x002fe2000784c0ff */
[----:B------:R-:W-:-:S01]  /*27c0*/  FFMA.FTZ R13, R37, UR40, -R88 ;  /* 0x00000028250d7c23 */ /* 0x000fc20008010858 */
[----:B------:R-:W-:Y:S01]  /*27d0*/  FMNMX.FTZ R5, R35, R10, !PT ;  /* 0x0000000a23057209 */ /* 0x000fe20007810000 */
[----:B------:R-:W-:-:S01]  /*27e0*/  FFMA.FTZ R15, R41, UR40, -R88 ;  /* 0x00000028290f7c23 */ /* 0x000fc20008010858 */
[----:B------:R-:W1:Y:S01]  /*27f0*/  MUFU.EX2 R7, R7 ;  /* 0x0000000700077308 */ /* 0x000e620000000800 */
[----:B------:R-:W-:-:S01]  /*2800*/  FFMA.FTZ R44, R44, UR40, -R88 ;  /* 0x000000282c2c7c23 */ /* 0x000fc20008010858 */
[----:B------:R-:W-:Y:S01]  /*2810*/  FMNMX.FTZ R10, R38, R5, !PT ;  /* 0x00000005260a7209 */ /* 0x000fe20007810000 */
[----:B------:R-:W-:-:S01]  /*2820*/  FFMA.FTZ R45, R45, UR40, -R88 ;  /* 0x000000282d2d7c23 */ /* 0x000fc20008010858 */
[--C-:B------:R-:W-:Y:S01]  /*2830*/  FFMA.FTZ R21, R49, UR40, -R88.reuse ;  /* 0x0000002831157c23 */ /* 0x100fe20008010858 */
[----:B------:R-:W-:-:S01]  /*2840*/  FFMA.FTZ R52, R52, UR40, -R88 ;  /* 0x0000002834347c23 */ /* 0x000fc20008010858 */
[----:B------:R-:W-:Y:S01]  /*2850*/  FMNMX.FTZ R5, R39, R10, !PT ;  /* 0x0000000a27057209 */ /* 0x000fe20007810000 */
[----:B------:R-:W-:-:S01]  /*2860*/  FFMA.FTZ R10, R36, UR40, -R88 ;  /* 0x00000028240a7c23 */ /* 0x000fc20008010858 */
[----:B------:R-:W-:Y:S01]  /*2870*/  MUFU.EX2 R6, R6 ;  /* 0x0000000600067308 */ /* 0x000fe20000000800 */
[----:B------:R-:W-:Y:S01]  /*2880*/  @!P2 VIADD R3, R3, 0x38840 ;  /* 0x000388400303a836 */ /* 0x000fe20000000000 */
[----:B------:R-:W-:Y:S01]  /*2890*/  FMNMX.FTZ R12, R42, R5, !PT ;  /* 0x000000052a0c7209 */ /* 0x000fe20007810000 */
[----:B------:R-:W-:-:S01]  /*28a0*/  FFMA.FTZ R53, R53, UR40, -R88 ;  /* 0x0000002835357c23 */ /* 0x000fc20008010858 */
[--C-:B------:R-:W-:Y:S01]  /*28b0*/  FFMA.FTZ R57, R57, UR40, -R88.reuse ;  /* 0x0000002839397c23 */ /* 0x100fe20008010858 */
[----:B------:R-:W-:-:S01]  /*28c0*/  FFMA.FTZ R60, R60, UR40, -R88 ;  /* 0x000000283c3c7c23 */ /* 0x000fc20008010858 */
[----:B------:R-:W-:Y:S01]  /*28d0*/  FMNMX.FTZ R5, R43, R12, !PT ;  /* 0x0000000c2b057209 */ /* 0x000fe20007810000 */
[----:B------:R-:W-:-:S01]  /*28e0*/  FFMA.FTZ R61, R61, UR40, -R88 ;  /* 0x000000283d3d7c23 */ /* 0x000fc20008010858 */
[----:B------:R-:W2:Y:S01]  /*28f0*/  MUFU.EX2 R9, R9 ;  /* 0x0000000900097308 */ /* 0x000ea20000000800 */
[----:B-1----:R-:W-:-:S01]  /*2900*/  FADD.FTZ R29, R4, R7 ;  /* 0x00000007041d7221 */ /* 0x002fc20000010000 */
[----:B------:R-:W-:Y:S01]  /*2910*/  FMNMX.FTZ R12, R46, R5, !PT ;  /* 0x000000052e0c7209 */ /* 0x000fe20007810000 */
[----:B------:R-:W-:-:S01]  /*2920*/  FFMA.FTZ R64, R64, UR40, -R88 ;  /* 0x0000002840407c23 */ /* 0x000fc20008010858 */
[----:B------:R-:W-:Y:S01]  /*2930*/  @!P2 PRMT R3, RZ, 0x654, R3 ;  /* 0x00000654ff03a816 */ /* 0x000fe20000000003 */
[----:B------:R-:W-:-:S01]  /*2940*/  FFMA.FTZ R65, R65, UR40, -R88 ;  /* 0x0000002841417c23 */ /* 0x000fc20008010858 */
[----:B------:R-:W-:Y:S01]  /*2950*/  FMNMX.FTZ R5, R47, R12, !PT ;  /* 0x0000000c2f057209 */ /* 0x000fe20007810000 */
[----:B------:R-:W-:-:S01]  /*2960*/  FFMA.FTZ R12, R40, UR40, -R88 ;  /* 0x00000028280c7c23 */ /* 0x000fc20008010858 */
[----:B------:R-:W-:Y:S01]  /*2970*/  MUFU.EX2 R8, R8 ;  /* 0x0000000800087308 */ /* 0x000fe20000000800 */
[----:B------:R1:W-:Y:S01]  /*2980*/  @!P2 SYNCS.ARRIVE.TRANS64.RED.A1T0 RZ, [R3+URZ], RZ ;  /* 0x000000ff03ffa9a7 */ /* 0x0003e2000810043f */
[----:B------:R-:W-:Y:S01]  /*2990*/  FMNMX.FTZ R14, R50, R5, !PT ;  /* 0x00000005320e7209 */ /* 0x000fe20007810000 */
[--C-:B------:R-:W-:Y:S01]  /*29a0*/  FFMA.FTZ R68, R68, UR40, -R88.reuse ;  /* 0x0000002844447c23 */ /* 0x100fe20008010858 */
[----:B------:R-:W-:-:S01]  /*29b0*/  FFMA.FTZ R69, R69, UR40, -R88 ;  /* 0x0000002845457c23 */ /* 0x000fc20008010858 */
[--C-:B------:R-:W-:Y:S01]  /*29c0*/  FFMA.FTZ R76, R76, UR40, -R88.reuse ;  /* 0x000000284c4c7c23 */ /* 0x100fe20008010858 */
[----:B------:R-:W-:Y:S01]  /*29d0*/  FMNMX.FTZ R5, R51, R14, !PT ;  /* 0x0000000e33057209 */ /* 0x000fe20007810000 */
[--C-:B------:R-:W-:Y:S01]  /*29e0*/  FFMA.FTZ R77, R77, UR40, -R88.reuse ;  /* 0x000000284d4d7c23 */ /* 0x100fe20008010858 */
[----:B------:R-:W-:Y:S01]  /*29f0*/  MUFU.EX2 R11, R11 ;  /* 0x0000000b000b7308 */ /* 0x000fe20000000800 */
[----:B--2---:R-:W-:Y:S01]  /*2a00*/  F2FP.SATFINITE.E4M3.F32.PACK_AB_MERGE_C R216, R9, R6, RZ ;  /* 0x0000000609d8723e */ /* 0x004fe200048070ff */
[--C-:B------:R-:W-:Y:S01]  /*2a10*/  FFMA.FTZ R72, R72, UR40, -R88.reuse ;  /* 0x0000002848487c23 */ /* 0x100fe20008010858 */
[----:B------:R-:W-:Y:S01]  /*2a20*/  FMNMX.FTZ R14, R54, R5, !PT ;  /* 0x00000005360e7209 */ /* 0x000fe20007810000 */
[----:B------:R-:W-:Y:S01]  /*2a30*/  FFMA.FTZ R73, R73, UR40, -R88 ;  /* 0x0000002849497c23 */ /* 0x000fe20008010858 */
[----:B------:R-:W-:Y:S01]  /*2a40*/  F2FP.SATFINITE.E4M3.F32.PACK_AB_MERGE_C R216, R7, R4, R216 ;  /* 0x0000000407d8723e */ /* 0x000fe200048070d8 */
[--C-:B------:R-:W-:Y:S01]  /*2a50*/  FFMA.FTZ R84, R84, UR40, -R88.reuse ;  /* 0x0000002854547c23 */ /* 0x100fe20008010858 */
[----:B------:R-:W-:Y:S01]  /*2a60*/  FMNMX.FTZ R5, R55, R14, !PT ;  /* 0x0000000e37057209 */ /* 0x000fe20007810000 */
[----:B------:R-:W-:Y:S01]  /*2a70*/  MUFU.EX2 R10, R10 ;  /* 0x0000000a000a7308 */ /* 0x000fe20000000800 */
[----:B------:R-:W-:-:S01]  /*2a80*/  FFMA.FTZ R85, R85, UR40, -R88 ;  /* 0x0000002855557c23 */ /* 0x000fc20008010858 */
[----:B------:R-:W-:Y:S01]  /*2a90*/  FFMA.FTZ R81, R81, UR40, -R88 ;  /* 0x0000002851517c23 */ /* 0x000fe20008010858 */
[----:B------:R-:W-:Y:S01]  /*2aa0*/  FMNMX.FTZ R14, R58, R5, !PT ;  /* 0x000000053a0e7209 */ /* 0x000fe20007810000 */
[----:B------:R-:W-:-:S02]  /*2ab0*/  IMAD.MOV.U32 R89, RZ, RZ, R151 ;  /* 0x000000ffff597224 */ /* 0x000fc400078e0097 */
[--C-:B------:R-:W-:Y:S01]  /*2ac0*/  IMAD.MOV.U32 R49, RZ, RZ, R151.reuse ;  /* 0x000000ffff317224 */ /* 0x100fe200078e0097 */
[----:B------:R-:W-:Y:S01]  /*2ad0*/  FMNMX.FTZ R5, R59, R14, !PT ;  /* 0x0000000e3b057209 */ /* 0x000fe20007810000 */
[----:B------:R-:W2:Y:S01]  /*2ae0*/  MUFU.EX2 R13, R13 ;  /* 0x0000000d000d7308 */ /* 0x000ea20000000800 */
[--C-:B------:R-:W-:Y:S02]  /*2af0*/  IMAD.MOV.U32 R41, RZ, RZ, R151.reuse ;  /* 0x000000ffff297224 */ /* 0x100fe400078e0097 */
[----:B------:R-:W-:Y:S01]  /*2b00*/  FMNMX.FTZ R14, R62, R5, !PT ;  /* 0x000000053e0e7209 */ /* 0x000fe20007810000 */
[--C-:B------:R-:W-:Y:S02]  /*2b10*/  IMAD.MOV.U32 R40, RZ, RZ, R151.reuse ;  /* 0x000000ffff287224 */ /* 0x100fe400078e0097 */
[----:B------:R-:W-:Y:S01]  /*2b20*/  IMAD.MOV.U32 R37, RZ, RZ, R151 ;  /* 0x000000ffff257224 */ /* 0x000fe200078e0097 */
[----:B------:R-:W-:Y:S01]  /*2b30*/  FMNMX.FTZ R5, R63, R14, !PT ;  /* 0x0000000e3f057209 */ /* 0x000fe20007810000 */
[----:B------:R-:W-:Y:S01]  /*2b40*/  MUFU.EX2 R12, R12 ;  /* 0x0000000c000c7308 */ /* 0x000fe20000000800 */
[----:B------:R-:W-:-:S01]  /*2b50*/  FFMA.FTZ R14, R48, UR40, -R88 ;  /* 0x00000028300e7c23 */ /* 0x000fc20008010858 */
[--C-:B------:R-:W-:Y:S01]  /*2b60*/  IMAD.MOV.U32 R48, RZ, RZ, R151.reuse ;  /* 0x000000ffff307224 */ /* 0x100fe200078e0097 */
[----:B------:R-:W-:Y:S01]  /*2b70*/  FMNMX.FTZ R20, R66, R5, !PT ;  /* 0x0000000542147209 */ /* 0x000fe20007810000 */
[----:B------:R-:W-:-:S03]  /*2b80*/  IMAD.MOV.U32 R36, RZ, RZ, R151 ;  /* 0x000000ffff247224 */ /* 0x000fc600078e0097 */
[----:B------:R-:W-:Y:S01]  /*2b90*/  FMNMX.FTZ R5, R67, R20, !PT ;  /* 0x0000001443057209 */ /* 0x000fe20007810000 */
[----:B------:R-:W-:Y:S01]  /*2ba0*/  MUFU.EX2 R15, R15 ;  /* 0x0000000f000f7308 */ /* 0x000fe20000000800 */
[----:B--2---:R-:W-:Y:S02]  /*2bb0*/  F2FP.SATFINITE.E4M3.F32.PACK_AB_MERGE_C R218, R13, R10, RZ ;  /* 0x0000000a0dda723e */ /* 0x004fe400048070ff */
[----:B------:R-:W-:Y:S02]  /*2bc0*/  FMNMX.FTZ R20, R70, R5, !PT ;  /* 0x0000000546147209 */ /* 0x000fe40007810000 */
[----:B------:R-:W-:Y:S02]  /*2bd0*/  F2FP.SATFINITE.E4M3.F32.PACK_AB_MERGE_C R218, R11, R8, R218 ;  /* 0x000000080bda723e */ /* 0x000fe400048070da */
[----:B------:R-:W-:Y:S01]  /*2be0*/  FMNMX.FTZ R5, R71, R20, !PT ;  /* 0x0000001447057209 */ /* 0x000fe20007810000 */
[----:B------:R-:W-:Y:S03]  /*2bf0*/  MUFU.EX2 R44, R44 ;  /* 0x0000002c002c7308 */ /* 0x000fe60000000800 */
[----:B------:R-:W-:-:S04]  /*2c00*/  FMNMX.FTZ R20, R74, R5, !PT ;  /* 0x000000054a147209 */ /* 0x000fc80007810000 */
[----:B------:R-:W-:Y:S01]  /*2c10*/  FMNMX.FTZ R5, R75, R20, !PT ;  /* 0x000000144b057209 */ /* 0x000fe20007810000 */
[----:B------:R-:W-:Y:S03]  /*2c20*/  MUFU.EX2 R45, R45 ;  /* 0x0000002d002d7308 */ /* 0x000fe60000000800 */
[----:B------:R-:W-:-:S04]  /*2c30*/  FMNMX.FTZ R20, R78, R5, !PT ;  /* 0x000000054e147209 */ /* 0x000fc80007810000 */
[----:B------:R-:W-:Y:S01]  /*2c40*/  FMNMX.FTZ R5, R79, R20, !PT ;  /* 0x000000144f057209 */ /* 0x000fe20007810000 */
[----:B------:R-:W-:Y:S01]  /*2c50*/  MUFU.EX2 R14, R14 ;  /* 0x0000000e000e7308 */ /* 0x000fe20000000800 */
[----:B------:R-:W-:-:S01]  /*2c60*/  FFMA.FTZ R20, R56, UR40, -R88 ;  /* 0x0000002838147c23 */ /* 0x000fc20008010858 */
[----:B------:R-:W-:Y:S01]  /*2c70*/  IMAD.MOV.U32 R56, RZ, RZ, R151 ;  /* 0x000000ffff387224 */ /* 0x000fe200078e0097 */
[----:B------:R-:W-:-:S04]  /*2c80*/  FMNMX.FTZ R24, R82, R5, !PT ;  /* 0x0000000552187209 */ /* 0x000fc80007810000 */
[----:B------:R-:W-:Y:S01]  /*2c90*/  FMNMX.FTZ R5, R83, R24, !PT ;  /* 0x0000001853057209 */ /* 0x000fe20007810000 */
[----:B------:R-:W-:Y:S03]  /*2ca0*/  MUFU.EX2 R21, R21 ;  /* 0x0000001500157308 */ /* 0x000fe60000000800 */
[----:B------:R-:W-:-:S04]  /*2cb0*/  FMNMX.FTZ R24, R86, R5, !PT ;  /* 0x0000000556187209 */ /* 0x000fc80007810000 */
[----:B------:R-:W-:Y:S01]  /*2cc0*/  FMNMX.FTZ R24, R87, R24, !PT ;  /* 0x0000001857187209 */ /* 0x000fe20007810000 */
[----:B------:R-:W-:Y:S04]  /*2cd0*/  MUFU.EX2 R52, R52 ;  /* 0x0000003400347308 */ /* 0x000fe80000000800 */
[----:B------:R-:W2:Y:S04]  /*2ce0*/  SHFL.BFLY PT, R5, R24, 0x2, 0x1f ;  /* 0x0c401f0018057f89 */ /* 0x000ea800000e0000 */
[----:B------:R-:W-:Y:S08]  /*2cf0*/  MUFU.EX2 R53, R53 ;  /* 0x0000003500357308 */ /* 0x000ff00000000800 */
[----:B------:R-:W-:Y:S08]  /*2d00*/  MUFU.EX2 R20, R20 ;  /* 0x0000001400147308 */ /* 0x000ff00000000800 */
[----:B------:R-:W-:Y:S01]  /*2d10*/  MUFU.EX2 R57, R57 ;  /* 0x0000003900397308 */ /* 0x000fe20000000800 */
[----:B--2---:R-:W-:Y:S01]  /*2d20*/  FMNMX.FTZ R25, R24, R5, !PT ;  /* 0x0000000518197209 */ /* 0x004fe20007810000 */
[----:B------:R-:W-:Y:S01]  /*2d30*/  FFMA.FTZ R24, R80, UR40, -R88 ;  /* 0x0000002850187c23 */ /* 0x000fe20008010858 */
[----:B------:R-:W-:-:S05]  /*2d40*/  IMAD.MOV.U32 R88, RZ, RZ, R151 ;  /* 0x000000ffff587224 */ /* 0x000fca00078e0097 */
[----:B------:R-:W-:Y:S01]  /*2d50*/  MUFU.EX2 R60, R60 ;  /* 0x0000003c003c7308 */ /* 0x000fe20000000800 */
[----:B------:R-:W2:Y:S01]  /*2d60*/  SHFL.BFLY PT, R28, R25, 0x1, 0x1f ;  /* 0x0c201f00191c7f89 */ /* 0x000ea200000e0000 */
[----:B------:R-:W-:-:S06]  /*2d70*/  IMAD.MOV.U32 R80, RZ, RZ, R151 ;  /* 0x000000ffff507224 */ /* 0x000fcc00078e0097 */
[----:B------:R-:W-:Y:S08]  /*2d80*/  MUFU.EX2 R61, R61 ;  /* 0x0000003d003d7308 */ /* 0x000ff00000000800 */
[----:B------:R-:W-:Y:S08]  /*2d90*/  MUFU.EX2 R64, R64 ;  /* 0x0000004000407308 */ /* 0x000ff00000000800 */
[----:B------:R-:W-:Y:S01]  /*2da0*/  MUFU.EX2 R65, R65 ;  /* 0x0000004100417308 */ /* 0x000fe20000000800 */
[----:B--2---:R-:W-:Y:S01]  /*2db0*/  FMNMX.FTZ R5, R25, R28, !PT ;  /* 0x0000001c19057209 */ /* 0x004fe20007810000 */
[----:B------:R-:W-:-:S03]  /*2dc0*/  IMAD.U32 R28, RZ, RZ, UR40 ;  /* 0x00000028ff1c7e24 */ /* 0x000fc6000f8e00ff */
[C---:B------:R-:W-:Y:S01]  /*2dd0*/  FSETP.NEU.FTZ.AND P1, PT, R5.reuse, -INF , PT ;  /* 0xff8000000500780b */ /* 0x040fe20003f3d000 */
[----:B------:R-:W-:-:S01]  /*2de0*/  FFMA.FTZ R25, R5, R28, -8 ;  /* 0xc100000005197423 */ /* 0x000fc2000001001c */
[----:B------:R-:W-:Y:S01]  /*2df0*/  FADD.FTZ R28, R6, R29 ;  /* 0x0000001d061c7221 */ /* 0x000fe20000010000 */
[----:B------:R-:W-:Y:S03]  /*2e00*/  MUFU.EX2 R68, R68 ;  /* 0x0000004400447308 */ /* 0x000fe60000000800 */
[----:B------:R-:W-:Y:S01]  /*2e10*/  FSEL R25, R25, RZ, P1 ;  /* 0x000000ff19197208 */ /* 0x000fe20000800000 */
[----:B------:R-:W-:Y:S01]  /*2e20*/  FADD.FTZ R29, R9, R28 ;  /* 0x0000001c091d7221 */ /* 0x000fe20000010000 */
[----:B------:R-:W-:-:S03]  /*2e30*/  PLOP3.LUT P1, PT, PT, PT, UP0, 0x80, 0x0 ;  /* 0x000000000000781c */ /* 0x000fc60003f2f008 */
[--C-:B------:R-:W-:Y:S01]  /*2e40*/  FFMA.FTZ R26, R26, UR40, -R25.reuse ;  /* 0x000000281a1a7c23 */ /* 0x100fe20008010819 */
[----:B------:R-:W-:-:S01]  /*2e50*/  FFMA.FTZ R27, R27, UR40, -R25 ;  /* 0x000000281b1b7c23 */ /* 0x000fc20008010819 */
[--C-:B------:R-:W-:Y:S01]  /*2e60*/  FFMA.FTZ R30, R30, UR40, -R25.reuse ;  /* 0x000000281e1e7c23 */ /* 0x100fe20008010819 */
[----:B------:R-:W-:-:S01]  /*2e70*/  FFMA.FTZ R31, R31, UR40, -R25 ;  /* 0x000000281f1f7c23 */ /* 0x000fc20008010819 */
[--C-:B------:R-:W-:Y:S01]  /*2e80*/  FFMA.FTZ R34, R34, UR40, -R25.reuse ;  /* 0x0000002822227c23 */ /* 0x100fe20008010819 */
[----:B------:R-:W-:-:S01]  /*2e90*/  FFMA.FTZ R35, R35, UR40, -R25 ;  /* 0x0000002823237c23 */ /* 0x000fc20008010819 */
[----:B------:R-:W-:Y:S01]  /*2ea0*/  MUFU.EX2 R26, R26 ;  /* 0x0000001a001a7308 */ /* 0x000fe20000000800 */
[----:B------:R-:W-:-:S01]  /*2eb0*/  FFMA.FTZ R38, R38, UR40, -R25 ;  /* 0x0000002826267c23 */ /* 0x000fc20008010819 */
[--C-:B------:R-:W-:Y:S01]  /*2ec0*/  FFMA.FTZ R39, R39, UR40, -R25.reuse ;  /* 0x0000002827277c23 */ /* 0x100fe20008010819 */
[----:B------:R-:W-:-:S01]  /*2ed0*/  FFMA.FTZ R42, R42, UR40, -R25 ;  /* 0x000000282a2a7c23 */ /* 0x000fc20008010819 */
[----:B------:R-:W-:Y:S01]  /*2ee0*/  FFMA.FTZ R43, R43, UR40, -R25 ;  /* 0x000000282b2b7c23 */ /* 0x000fe20008010819 */
[----:B------:R-:W-:-:S01]  /*2ef0*/  FADD.FTZ R28, R8, R29 ;  /* 0x0000001d081c7221 */ /* 0x000fc20000010000 */
[--C-:B------:R-:W-:Y:S01]  /*2f00*/  FFMA.FTZ R46, R46, UR40, -R25.reuse ;  /* 0x000000282e2e7c23 */ /* 0x100fe20008010819 */
[----:B------:R-:W-:-:S01]  /*2f10*/  FFMA.FTZ R47, R47, UR40, -R25 ;  /* 0x000000282f2f7c23 */ /* 0x000fc20008010819 */
[----:B------:R-:W2:Y:S01]  /*2f20*/  MUFU.EX2 R27, R27 ;  /* 0x0000001b001b7308 */ /* 0x000ea20000000800 */
[----:B------:R-:W-:-:S01]  /*2f30*/  FADD.FTZ R29, R11, R28 ;  /* 0x0000001c0b1d7221 */ /* 0x000fc20000010000 */
[--C-:B------:R-:W-:Y:S01]  /*2f40*/  FFMA.FTZ R50, R50, UR40, -R25.reuse ;  /* 0x0000002832327c23 */ /* 0x100fe20008010819 */
[----:B------:R-:W-:-:S01]  /*2f50*/  FFMA.FTZ R51, R51, UR40, -R25 ;  /* 0x0000002833337c23 */ /* 0x000fc20008010819 */
[----:B------:R-:W-:Y:S01]  /*2f60*/  FFMA.FTZ R54, R54, UR40, -R25 ;  /* 0x0000002836367c23 */ /* 0x000fe20008010819 */
[----:B------:R-:W-:-:S01]  /*2f70*/  FADD.FTZ R28, R10, R29 ;  /* 0x0000001d0a1c7221 */ /* 0x000fc20000010000 */
[--C-:B------:R-:W-:Y:S01]  /*2f80*/  FFMA.FTZ R55, R55, UR40, -R25.reuse ;  /* 0x0000002837377c23 */ /* 0x100fe20008010819 */
[----:B------:R-:W-:-:S01]  /*2f90*/  FFMA.FTZ R58, R58, UR40, -R25 ;  /* 0x000000283a3a7c23 */ /* 0x000fc20008010819 */
[----:B------:R-:W3:Y:S01]  /*2fa0*/  MUFU.EX2 R30, R30 ;  /* 0x0000001e001e7308 */ /* 0x000ee20000000800 */
[----:B------:R-:W-:-:S01]  /*2fb0*/  FFMA.FTZ R59, R59, UR40, -R25 ;  /* 0x000000283b3b7c23 */ /* 0x000fc20008010819 */
[--C-:B------:R-:W-:Y:S01]  /*2fc0*/  FFMA.FTZ R62, R62, UR40, -R25.reuse ;  /* 0x000000283e3e7c23 */ /* 0x100fe20008010819 */
[----:B------:R-:W-:-:S01]  /*2fd0*/  FFMA.FTZ R63, R63, UR40, -R25 ;  /* 0x000000283f3f7c23 */ /* 0x000fc20008010819 */
[--C-:B------:R-:W-:Y:S01]  /*2fe0*/  FFMA.FTZ R66, R66, UR40, -R25.reuse ;  /* 0x0000002842427c23 */ /* 0x100fe20008010819 */
[----:B------:R-:W-:-:S01]  /*2ff0*/  FFMA.FTZ R67, R67, UR40, -R25 ;  /* 0x0000002843437c23 */ /* 0x000fc20008010819 */
[--C-:B------:R-:W-:Y:S01]  /*3000*/  FFMA.FTZ R70, R70, UR40, -R25.reuse ;  /* 0x0000002846467c23 */ /* 0x100fe20008010819 */
[----:B------:R-:W-:-:S01]  /*3010*/  FFMA.FTZ R71, R71, UR40, -R25 ;  /* 0x0000002847477c23 */ /* 0x000fc20008010819 */
[----:B------:R-:W4:Y:S01]  /*3020*/  MUFU.EX2 R31, R31 ;  /* 0x0000001f001f7308 */ /* 0x000f220000000800 */
[----:B--2---:R-:W-:-:S01]  /*3030*/  FADD.FTZ R33, R26, R27 ;  /* 0x0000001b1a217221 */ /* 0x004fc20000010000 */
[--C-:B------:R-:W-:Y:S01]  /*3040*/  FFMA.FTZ R74, R74, UR40, -R25.reuse ;  /* 0x000000284a4a7c23 */ /* 0x100fe20008010819 */
[----:B------:R-:W-:-:S01]  /*3050*/  FFMA.FTZ R75, R75, UR40, -R25 ;  /* 0x000000284b4b7c23 */ /* 0x000fc20008010819 */
[--C-:B------:R-:W-:Y:S01]  /*3060*/  FFMA.FTZ R78, R78, UR40, -R25.reuse ;  /* 0x000000284e4e7c23 */ /* 0x100fe20008010819 */
[----:B------:R-:W-:-:S01]  /*3070*/  FFMA.FTZ R79, R79, UR40, -R25 ;  /* 0x000000284f4f7c23 */ /* 0x000fc20008010819 */
[--C-:B------:R-:W-:Y:S01]  /*3080*/  FFMA.FTZ R82, R82, UR40, -R25.reuse ;  /* 0x0000002852527c23 */ /* 0x100fe20008010819 */
[----:B------:R-:W-:-:S01]  /*3090*/  FFMA.FTZ R83, R83, UR40, -R25 ;  /* 0x0000002853537c23 */ /* 0x000fc20008010819 */
[----:B------:R-:W2:Y:S01]  /*30a0*/  MUFU.EX2 R34, R34 ;  /* 0x0000002200227308 */ /* 0x000ea20000000800 */
[----:B---3--:R-:W-:-:S01]  /*30b0*/  FADD.FTZ R32, R30, R33 ;  /* 0x000000211e207221 */ /* 0x008fc20000010000 */
[--C-:B------:R-:W-:Y:S01]  /*30c0*/  FFMA.FTZ R86, R86, UR40, -R25.reuse ;  /* 0x0000002856567c23 */ /* 0x100fe20008010819 */
[----:B------:R-:W-:-:S01]  /*30d0*/  FFMA.FTZ R25, R87, UR40, -R25 ;  /* 0x0000002857197c23 */ /* 0x000fc20008010819 */
[----:B------:R-:W-:-:S04]  /*30e0*/  IMAD.MOV.U32 R87, RZ, RZ, R151 ;  /* 0x000000ffff577224 */ /* 0x000fc800078e0097 */
[----:B------:R-:W1:Y:S01]  /*30f0*/  MUFU.EX2 R35, R35 ;  /* 0x0000002300237308 */ /* 0x000e620000000800 */
[----:B----4-:R-:W-:-:S01]  /*3100*/  FADD.FTZ R33, R31, R32 ;  /* 0x000000201f217221 */ /* 0x010fc20000010000 */
[----:B------:R-:W-:Y:S01]  /*3110*/  F2FP.SATFINITE.E4M3.F32.PACK_AB_MERGE_C R30, R31, R30, RZ ;  /* 0x0000001e1f1e723e */ /* 0x000fe200048070ff */
[----:B------:R-:W-:-:S03]  /*3120*/  IMAD.MOV.U32 R31, RZ, RZ, R151 ;  /* 0x000000ffff1f7224 */ /* 0x000fc600078e0097 */
[----:B------:R-:W-:Y:S01]  /*3130*/  F2FP.SATFINITE.E4M3.F32.PACK_AB_MERGE_C R217, R27, R26, R30 ;  /* 0x0000001a1bd9723e */ /* 0x000fe2000480701e */
[----:B------:R-:W-:Y:S01]  /*3140*/  IMAD.MOV.U32 R30, RZ, RZ, R151 ;  /* 0x000000ffff1e7224 */ /* 0x000fe200078e0097 */
[----:B------:R-:W3:Y:S01]  /*3150*/  MUFU.EX2 R38, R38 ;  /* 0x0000002600267308 */ /* 0x000ee20000000800 */
[----:B--2---:R-:W-:-:S01]  /*3160*/  FADD.FTZ R32, R34, R33 ;  /* 0x0000002122207221 */ /* 0x004fc20000010000 */
[--C-:B------:R-:W-:Y:S02]  /*3170*/  IMAD.MOV.U32 R33, RZ, RZ, R151.reuse ;  /* 0x000000ffff217224 */ /* 0x100fe400078e0097 */
[--C-:B------:R-:W-:Y:S02]  /*3180*/  IMAD.MOV.U32 R27, RZ, RZ, R151.reuse ;  /* 0x000000ffff1b7224 */ /* 0x100fe400078e0097 */
[----:B------:R-:W-:Y:S02]  /*3190*/  IMAD.MOV.U32 R26, RZ, RZ, R151 ;  /* 0x000000ffff1a7224 */ /* 0x000fe400078e0097 */
[----:B------:R-:W2:Y:S01]  /*31a0*/  MUFU.EX2 R39, R39 ;  /* 0x0000002700277308 */ /* 0x000ea20000000800 */
[----:B-1----:R-:W-:-:S07]  /*31b0*/  FADD.FTZ R3, R35, R32 ;  /* 0x0000002023037221 */ /* 0x002fce0000010000 */
[----:B------:R-:W1:Y:S01]  /*31c0*/  MUFU.EX2 R42, R42 ;  /* 0x0000002a002a7308 */ /* 0x000e620000000800 */
[----:B---3--:R-:W-:-:S01]  /*31d0*/  FADD.FTZ R32, R38, R3 ;  /* 0x0000000326207221 */ /* 0x008fc20000010000 */
[----:B------:R-:W-:-:S04]  /*31e0*/  FADD.FTZ R3, R13, R28 ;  /* 0x0000001c0d037221 */ /* 0x000fc80000010000 */
[----:B------:R-:W-:Y:S02]  /*31f0*/  FADD.FTZ R28, R12, R3 ;  /* 0x000000030c1c7221 */ /* 0x000fe40000010000 */
[----:B------:R-:W3:Y:S01]  /*3200*/  MUFU.EX2 R43, R43 ;  /* 0x0000002b002b7308 */ /* 0x000ee20000000800 */
[----:B--2---:R-:W-:-:S01]  /*3210*/  FADD.FTZ R29, R39, R32 ;  /* 0x00000020271d7221 */ /* 0x004fc20000010000 */
[----:B------:R-:W-:Y:S01]  /*3220*/  FADD.FTZ R3, R15, R28 ;  /* 0x0000001c0f037221 */ /* 0x000fe20000010000 */
[----:B------:R-:W-:Y:S01]  /*3230*/  F2FP.SATFINITE.E4M3.F32.PACK_AB_MERGE_C R38, R39, R38, RZ ;  /* 0x000000262726723e */ /* 0x000fe200048070ff */
[----:B------:R-:W-:Y:S02]  /*3240*/  IMAD.MOV.U32 R39, RZ, RZ, R151 ;  /* 0x000000ffff277224 */ /* 0x000fe400078e0097 */
[----:B------:R-:W-:-:S01]  /*3250*/  FADD.FTZ R28, R44, R3 ;  /* 0x000000032c1c7221 */ /* 0x000fc20000010000 */
[----:B------:R-:W-:Y:S01]  /*3260*/  F2FP.SATFINITE.E4M3.F32.PACK_AB_MERGE_C R44, R45, R44, RZ ;  /* 0x0000002c2d2c723e */ /* 0x000fe200048070ff */
[----:B------:R-:W2:Y:S01]  /*3270*/  MUFU.EX2 R46, R46 ;  /* 0x0000002e002e7308 */ /* 0x000ea20000000800 */
[----:B-1----:R-:W-:-:S01]  /*3280*/  FADD.FTZ R32, R42, R29 ;  /* 0x0000001d2a207221 */ /* 0x002fc20000010000 */
[----:B------:R-:W-:Y:S01]  /*3290*/  FADD.FTZ R3, R45, R28 ;  /* 0x0000001c2d037221 */ /* 0x000fe20000010000 */
[----:B------:R-:W-:Y:S01]  /*32a0*/  F2FP.SATFINITE.E4M3.F32.PACK_AB_MERGE_C R220, R15, R12, R44 ;  /* 0x0000000c0fdc723e */ /* 0x000fe2000480702c */
[----:B------:R-:W-:Y:S01]  /*32b0*/  IMAD.MOV.U32 R45, RZ, RZ, R151 ;  /* 0x000000ffff2d7224 */ /* 0x000fe200078e0097 */
[----:B------:R-:W-:Y:S01]  /*32c0*/  F2FP.SATFINITE.E4M3.F32.PACK_AB_MERGE_C R219, R35, R34, R38 ;  /* 0x0000002223db723e */ /* 0x000fe20004807026 */
[----:B------:R-:W-:Y:S01]  /*32d0*/  FADD.FTZ R28, R14, R3 ;  /* 0x000000030e1c7221 */ /* 0x000fe20000010000 */
[----:B------:R-:W-:Y:S01]  /*32e0*/  IMAD.MOV.U32 R44, RZ, RZ, R151 ;  /* 0x000000ffff2c7224 */ /* 0x000fe200078e0097 */
[----:B------:R-:W1:Y:S01]  /*32f0*/  MUFU.EX2 R47, R47 ;  /* 0x0000002f002f7308 */ /* 0x000e620000000800 */
[----:B---3--:R-:W-:-:S01]  /*3300*/  FADD.FTZ R29, R43, R32 ;  /* 0x000000202b1d7221 */ /* 0x008fc20000010000 */
[----:B------:R-:W-:Y:S01]  /*3310*/  FADD.FTZ R3, R21, R28 ;  /* 0x0000001c15037221 */ /* 0x000fe20000010000 */
[----:B------:R-:W-:-:S02]  /*3320*/  IMAD.MOV.U32 R38, RZ, RZ, R151 ;  /* 0x000000ffff267224 */ /* 0x000fc400078e0097 */
[----:B------:R-:W-:Y:S02]  /*3330*/  IMAD.MOV.U32 R35, RZ, RZ, R151 ;  /* 0x000000ffff237224 */ /* 0x000fe400078e0097 */
[----:B------:R-:W-:-:S01]  /*3340*/  FADD.FTZ R6, R52, R3 ;  /* 0x0000000334067221 */ /* 0x000fc20000010000 */
[----:B------:R-:W-:Y:S01]  /*3350*/  F2FP.SATFINITE.E4M3.F32.PACK_AB_MERGE_C R52, R53, R52, RZ ;  /* 0x000000343534723e */ /* 0x000fe200048070ff */
[----:B------:R-:W3:Y:S01]  /*3360*/  MUFU.EX2 R50, R50 ;  /* 0x0000003200327308 */ /* 0x000ee20000000800 */
[----:B--2---:R-:W-:-:S01]  /*3370*/  FADD.FTZ R32, R46, R29 ;  /* 0x0000001d2e207221 */ /* 0x004fc20000010000 */
[----:B------:R-:W-:Y:S01]  /*3380*/  FADD.FTZ R53, R53, R6 ;  /* 0x0000000635357221 */ /* 0x000fe20000010000 */
[----:B------:R-:W-:Y:S01]  /*3390*/  F2FP.SATFINITE.E4M3.F32.PACK_AB_MERGE_C R222, R21, R14, R52 ;  /* 0x0000000e15de723e */ /* 0x000fe20004807034 */
[----:B------:R-:W-:Y:S02]  /*33a0*/  IMAD.MOV.U32 R52, RZ, RZ, R151 ;  /* 0x000000ffff347224 */ /* 0x000fe400078e0097 */
[----:B------:R-:W-:-:S01]  /*33b0*/  FADD.FTZ R6, R20, R53 ;  /* 0x0000003514067221 */ /* 0x000fc20000010000 */
[----:B------:R-:W-:Y:S01]  /*33c0*/  IMAD.MOV.U32 R53, RZ, RZ, R151 ;  /* 0x000000ffff357224 */ /* 0x000fe200078e0097 */
[----:B------:R-:W2:Y:S01]  /*33d0*/  MUFU.EX2 R51, R51 ;  /* 0x0000003300337308 */ /* 0x000ea20000000800 */
[----:B-1----:R-:W-:-:S01]  /*33e0*/  FADD.FTZ R29, R47, R32 ;  /* 0x000000202f1d7221 */ /* 0x002fc20000010000 */
[----:B------:R-:W-:Y:S01]  /*33f0*/  F2FP.SATFINITE.E4M3.F32.PACK_AB_MERGE_C R46, R47, R46, RZ ;  /* 0x0000002e2f2e723e */ /* 0x000fe200048070ff */
[----:B------:R-:W-:-:S02]  /*3400*/  IMAD.MOV.U32 R47, RZ, RZ, R151 ;  /* 0x000000ffff2f7224 */ /* 0x000fc400078e0097 */
[--C-:B------:R-:W-:Y:S01]  /*3410*/  IMAD.MOV.U32 R34, RZ, RZ, R151.reuse ;  /* 0x000000ffff227224 */ /* 0x100fe200078e0097 */
[----:B------:R-:W-:Y:S01]  /*3420*/  F2FP.SATFINITE.E4M3.F32.PACK_AB_MERGE_C R221, R43, R42, R46 ;  /* 0x0000002a2bdd723e */ /* 0x000fe2000480702e */
[----:B------:R-:W-:Y:S01]  /*3430*/  IMAD.MOV.U32 R46, RZ, RZ, R151 ;  /* 0x000000ffff2e7224 */ /* 0x000fe200078e0097 */
[----:B------:R-:W1:Y:S01]  /*3440*/  MUFU.EX2 R54, R54 ;  /* 0x0000003600367308 */ /* 0x000e620000000800 */
[----:B---3--:R-:W-:-:S01]  /*3450*/  FADD.FTZ R32, R50, R29 ;  /* 0x0000001d32207221 */ /* 0x008fc20000010000 */
[--C-:B------:R-:W-:Y:S02]  /*3460*/  IMAD.MOV.U32 R43, RZ, RZ, R151.reuse ;  /* 0x000000ffff2b7224 */ /* 0x100fe400078e0097 */
[--C-:B------:R-:W-:Y:S02]  /*3470*/  IMAD.MOV.U32 R42, RZ, RZ, R151.reuse ;  /* 0x000000ffff2a7224 */ /* 0x100fe400078e0097 */
[----:B------:R-:W-:Y:S02]  /*3480*/  IMAD.MOV.U32 R29, RZ, RZ, R151 ;  /* 0x000000ffff1d7224 */ /* 0x000fe400078e0097 */
[----:B------:R-:W3:Y:S01]  /*3490*/  MUFU.EX2 R55, R55 ;  /* 0x0000003700377308 */ /* 0x000ee20000000800 */
[----:B--2---:R-:W-:-:S01]  /*34a0*/  FADD.FTZ R9, R51, R32 ;  /* 0x0000002033097221 */ /* 0x004fc20000010000 */
[----:B------:R-:W-:-:S02]  /*34b0*/  IMAD.MOV.U32 R32, RZ, RZ, R151 ;  /* 0x000000ffff207224 */ /* 0x000fc400078e0097 */
[----:B------:R-:W-:-:S04]  /*34c0*/  IMAD.MOV.U32 R28, RZ, RZ, R151 ;  /* 0x000000ffff1c7224 */ /* 0x000fc800078e0097 */
[----:B------:R-:W2:Y:S01]  /*34d0*/  MUFU.EX2 R58, R58 ;  /* 0x0000003a003a7308 */ /* 0x000ea20000000800 */
[----:B-1----:R-:W-:-:S07]  /*34e0*/  FADD.FTZ R10, R54, R9 ;  /* 0x00000009360a7221 */ /* 0x002fce0000010000 */
[----:B------:R-:W1:Y:S01]  /*34f0*/  MUFU.EX2 R59, R59 ;  /* 0x0000003b003b7308 */ /* 0x000e620000000800 */
[----:B---3--:R-:W-:-:S01]  /*3500*/  FADD.FTZ R3, R55, R10 ;  /* 0x0000000a37037221 */ /* 0x008fc20000010000 */
[----:B------:R-:W-:Y:S01]  /*3510*/  F2FP.SATFINITE.E4M3.F32.PACK_AB_MERGE_C R54, R55, R54, RZ ;  /* 0x000000363736723e */ /* 0x000fe200048070ff */
[----:B------:R-:W-:-:S03]  /*3520*/  IMAD.MOV.U32 R55, RZ, RZ, R151 ;  /* 0x000000ffff377224 */ /* 0x000fc600078e0097 */
[----:B------:R-:W-:Y:S01]  /*3530*/  F2FP.SATFINITE.E4M3.F32.PACK_AB_MERGE_C R223, R51, R50, R54 ;  /* 0x0000003233df723e */ /* 0x000fe20004807036 */
[----:B------:R-:W-:Y:S01]  /*3540*/  IMAD.MOV.U32 R54, RZ, RZ, R151 ;  /* 0x000000ffff367224 */ /* 0x000fe200078e0097 */
[----:B------:R-:W3:Y:S01]  /*3550*/  MUFU.EX2 R62, R62 ;  /* 0x0000003e003e7308 */ /* 0x000ee20000000800 */
[----:B--2---:R-:W-:-:S01]  /*3560*/  FADD.FTZ R10, R58, R3 ;  /* 0x000000033a0a7221 */ /* 0x004fc20000010000 */
[----:B------:R-:W-:Y:S01]  /*3570*/  FADD.FTZ R3, R57, R6 ;  /* 0x0000000639037221 */ /* 0x000fe20000010000 */
[--C-:B------:R-:W-:Y:S02]  /*3580*/  IMAD.MOV.U32 R51, RZ, RZ, R151.reuse ;  /* 0x000000ffff337224 */ /* 0x100fe400078e0097 */
[----:B------:R-:W-:Y:S02]  /*3590*/  IMAD.MOV.U32 R50, RZ, RZ, R151 ;  /* 0x000000ffff327224 */ /* 0x000fe400078e0097 */
[----:B------:R-:W-:-:S01]  /*35a0*/  FADD.FTZ R6, R60, R3 ;  /* 0x000000033c067221 */ /* 0x000fc20000010000 */
[----:B------:R-:W-:Y:S01]  /*35b0*/  F2FP.SATFINITE.E4M3.F32.PACK_AB_MERGE_C R60, R61, R60, RZ ;  /* 0x0000003c3d3c723e */ /* 0x000fe200048070ff */
[----:B------:R-:W2:Y:S01]  /*35c0*/  MUFU.EX2 R63, R63 ;  /* 0x0000003f003f7308 */ /* 0x000ea20000000800 */
[----:B-1----:R-:W-:-:S01]  /*35d0*/  FADD.FTZ R9, R59, R10 ;  /* 0x0000000a3b097221 */ /* 0x002fc20000010000 */
[----:B------:R-:W-:Y:S01]  /*35e0*/  FADD.FTZ R61, R61, R6 ;  /* 0x000000063d3d7221 */ /* 0x000fe20000010000 */
[----:B------:R-:W-:Y:S01]  /*35f0*/  F2FP.SATFINITE.E4M3.F32.PACK_AB_MERGE_C R224, R57, R20, R60 ;  /* 0x0000001439e0723e */ /* 0x000fe2000480703c */
[----:B------:R-:W-:-:S02]  /*3600*/  IMAD.MOV.U32 R60, RZ, RZ, R151 ;  /* 0x000000ffff3c7224 */ /* 0x000fc400078e0097 */
[----:B------:R-:W-:Y:S02]  /*3610*/  IMAD.MOV.U32 R57, RZ, RZ, R151 ;  /* 0x000000ffff397224 */ /* 0x000fe400078e0097 */
[----:B------:R-:W1:Y:S01]  /*3620*/  MUFU.EX2 R66, R66 ;  /* 0x0000004200427308 */ /* 0x000e620000000800 */
[----:B---3--:R-:W-:-:S07]  /*3630*/  FADD.FTZ R4, R62, R9 ;  /* 0x000000093e047221 */ /* 0x008fce0000010000 */
[----:B------:R-:W3:Y:S01]  /*3640*/  MUFU.EX2 R67, R67 ;  /* 0x0000004300437308 */ /* 0x000ee20000000800 */
[C---:B--2---:R-:W-:Y:S01]  /*3650*/  F2FP.SATFINITE.E4M3.F32.PACK_AB_MERGE_C R62, R63.reuse, R62, RZ ;  /* 0x0000003e3f3e723e */ /* 0x044fe200048070ff */
[----:B------:R-:W-:Y:S01]  /*3660*/  FADD.FTZ R63, R63, R4 ;  /* 0x000000043f3f7221 */ /* 0x000fe20000010000 */
[----:B------:R-:W-:-:S01]  /*3670*/  FADD.FTZ R4, R64, R61 ;  /* 0x0000003d40047221 */ /* 0x000fc20000010000 */
[--C-:B------:R-:W-:Y:S01]  /*3680*/  IMAD.MOV.U32 R61, RZ, RZ, R151.reuse ;  /* 0x000000ffff3d7224 */ /* 0x100fe200078e0097 */
[----:B------:R-:W-:Y:S01]  /*3690*/  F2FP.SATFINITE.E4M3.F32.PACK_AB_MERGE_C R225, R59, R58, R62 ;  /* 0x0000003a3be1723e */ /* 0x000fe2000480703e */
[----:B------:R-:W-:Y:S02]  /*36a0*/  IMAD.MOV.U32 R62, RZ, RZ, R151 ;  /* 0x000000ffff3e7224 */ /* 0x000fe400078e0097 */
[----:B------:R-:W-:-:S01]  /*36b0*/  FADD.FTZ R3, R65, R4 ;  /* 0x0000000441037221 */ /* 0x000fc20000010000 */
[----:B------:R-:W2:Y:S01]  /*36c0*/  MUFU.EX2 R70, R70 ;  /* 0x0000004600467308 */ /* 0x000ea20000000800 */
[----:B-1----:R-:W-:-:S01]  /*36d0*/  FADD.FTZ R6, R66, R63 ;  /* 0x0000003f42067221 */ /* 0x002fc20000010000 */
[----:B------:R-:W-:-:S02]  /*36e0*/  IMAD.MOV.U32 R63, RZ, RZ, R151 ;  /* 0x000000ffff3f7224 */ /* 0x000fc400078e0097 */
[----:B------:R-:W-:-:S01]  /*36f0*/  FADD.FTZ R4, R68, R3 ;  /* 0x0000000344047221 */ /* 0x000fc20000010000 */
[--C-:B------:R-:W-:Y:S02]  /*3700*/  IMAD.MOV.U32 R59, RZ, RZ, R151.reuse ;  /* 0x000000ffff3b7224 */ /* 0x100fe400078e0097 */
[----:B------:R-:W-:Y:S01]  /*3710*/  IMAD.MOV.U32 R58, RZ, RZ, R151 ;  /* 0x000000ffff3a7224 */ /* 0x000fe200078e0097 */
[----:B------:R-:W1:Y:S01]  /*3720*/  MUFU.EX2 R69, R69 ;  /* 0x0000004500457308 */ /* 0x000e620000000800 */
[----:B---3--:R-:W-:-:S07]  /*3730*/  FADD.FTZ R7, R67, R6 ;  /* 0x0000000643077221 */ /* 0x008fce0000010000 */
[----:B------:R-:W3:Y:S01]  /*3740*/  MUFU.EX2 R71, R71 ;  /* 0x0000004700477308 */ /* 0x000ee20000000800 */
[----:B--2---:R-:W-:-:S07]  /*3750*/  FADD.FTZ R6, R70, R7 ;  /* 0x0000000746067221 */ /* 0x004fce0000010000 */
[----:B------:R-:W-:Y:S01]  /*3760*/  MUFU.EX2 R76, R76 ;  /* 0x0000004c004c7308 */ /* 0x000fe20000000800 */
[C---:B-1----:R-:W-:Y:S01]  /*3770*/  F2FP.SATFINITE.E4M3.F32.PACK_AB_MERGE_C R68, R69.reuse, R68, RZ ;  /* 0x000000444544723e */ /* 0x042fe200048070ff */
[----:B------:R-:W-:-:S03]  /*3780*/  FADD.FTZ R69, R69, R4 ;  /* 0x0000000445457221 */ /* 0x000fc60000010000 */
[----:B------:R-:W-:Y:S01]  /*3790*/  F2FP.SATFINITE.E4M3.F32.PACK_AB_MERGE_C R226, R65, R64, R68 ;  /* 0x0000004041e2723e */ /* 0x000fe20004807044 */
[--C-:B------:R-:W-:Y:S02]  /*37a0*/  IMAD.MOV.U32 R68, RZ, RZ, R151.reuse ;  /* 0x000000ffff447224 */ /* 0x100fe400078e0097 */
[----:B------:R-:W1:Y:S01]  /*37b0*/  MUFU.EX2 R77, R77 ;  /* 0x0000004d004d7308 */ /* 0x000e620000000800 */
[C---:B---3--:R-:W-:Y:S01]  /*37c0*/  F2FP.SATFINITE.E4M3.F32.PACK_AB_MERGE_C R70, R71.reuse, R70, RZ ;  /* 0x000000464746723e */ /* 0x048fe200048070ff */
[----:B------:R-:W-:Y:S01]  /*37d0*/  FADD.FTZ R71, R71, R6 ;  /* 0x0000000647477221 */ /* 0x000fe20000010000 */
[--C-:B------:R-:W-:Y:S02]  /*37e0*/  IMAD.MOV.U32 R65, RZ, RZ, R151.reuse ;  /* 0x000000ffff417224 */ /* 0x100fe400078e0097 */
[----:B------:R-:W-:Y:S01]  /*37f0*/  F2FP.SATFINITE.E4M3.F32.PACK_AB_MERGE_C R227, R67, R66, R70 ;  /* 0x0000004243e3723e */ /* 0x000fe20004807046 */
[--C-:B------:R-:W-:Y:S02]  /*3800*/  IMAD.MOV.U32 R70, RZ, RZ, R151.reuse ;  /* 0x000000ffff467224 */ /* 0x100fe400078e0097 */
[----:B------:R-:W2:Y:S01]  /*3810*/  MUFU.EX2 R72, R72 ;  /* 0x0000004800487308 */ /* 0x000ea20000000800 */
[----:B------:R-:W-:-:S02]  /*3820*/  IMAD.MOV.U32 R67, RZ, RZ, R151 ;  /* 0x000000ffff437224 */ /* 0x000fc400078e0097 */
[--C-:B------:R-:W-:Y:S02]  /*3830*/  IMAD.MOV.U32 R66, RZ, RZ, R151.reuse ;  /* 0x000000ffff427224 */ /* 0x100fe400078e0097 */
[----:B------:R-:W-:-:S03]  /*3840*/  IMAD.MOV.U32 R64, RZ, RZ, R151 ;  /* 0x000000ffff407224 */ /* 0x000fc600078e0097 */
[----:B------:R-:W3:Y:S01]  /*3850*/  MUFU.EX2 R74, R74 ;  /* 0x0000004a004a7308 */ /* 0x000ee20000000800 */
[----:B-1----:R-:W-:-:S07]  /*3860*/  F2FP.SATFINITE.E4M3.F32.PACK_AB_MERGE_C R3, R77, R76, RZ ;  /* 0x0000004c4d03723e */ /* 0x002fce00048070ff */
[----:B------:R-:W1:Y:S01]  /*3870*/  MUFU.EX2 R73, R73 ;  /* 0x0000004900497308 */ /* 0x000e620000000800 */
[----:B--2---:R-:W-:-:S01]  /*3880*/  FADD.FTZ R4, R72, R69 ;  /* 0x0000004548047221 */ /* 0x004fc20000010000 */
[----:B------:R-:W-:-:S06]  /*3890*/  IMAD.MOV.U32 R69, RZ, RZ, R151 ;  /* 0x000000ffff457224 */ /* 0x000fcc00078e0097 */
[----:B------:R-:W2:Y:S01]  /*38a0*/  MUFU.EX2 R75, R75 ;  /* 0x0000004b004b7308 */ /* 0x000ea20000000800 */
[----:B---3--:R-:W-:-:S01]  /*38b0*/  FADD.FTZ R6, R74, R71 ;  /* 0x000000474a067221 */ /* 0x008fc20000010000 */
[----:B------:R-:W-:-:S06]  /*38c0*/  IMAD.MOV.U32 R71, RZ, RZ, R151 ;  /* 0x000000ffff477224 */ /* 0x000fcc00078e0097 */
[----:B------:R-:W3:Y:S01]  /*38d0*/  MUFU.EX2 R78, R78 ;  /* 0x0000004e004e7308 */ /* 0x000ee20000000800 */
[C---:B-1----:R-:W-:Y:S01]  /*38e0*/  F2FP.SATFINITE.E4M3.F32.PACK_AB_MERGE_C R228, R73.reuse, R72, R3 ;  /* 0x0000004849e4723e */ /* 0x042fe20004807003 */
[----:B------:R-:W-:Y:S01]  /*38f0*/  FADD.FTZ R73, R73, R4 ;  /* 0x0000000449497221 */ /* 0x000fe20000010000 */
[----:B------:R-:W-:-:S03]  /*3900*/  IMAD.MOV.U32 R72, RZ, RZ, R151 ;  /* 0x000000ffff487224 */ /* 0x000fc600078e0097 */
[----:B------:R-:W-:Y:S01]  /*3910*/  FADD.FTZ R76, R76, R73 ;  /* 0x000000494c4c7221 */ /* 0x000fe20000010000 */
[----:B------:R-:W-:Y:S01]  /*3920*/  IMAD.MOV.U32 R73, RZ, RZ, R151 ;  /* 0x000000ffff497224 */ /* 0x000fe200078e0097 */
[----:B------:R-:W1:Y:S01]  /*3930*/  MUFU.EX2 R79, R79 ;  /* 0x0000004f004f7308 */ /* 0x000e620000000800 */
[----:B--2---:R-:W-:-:S01]  /*3940*/  FADD.FTZ R3, R75, R6 ;  /* 0x000000064b037221 */ /* 0x004fc20000010000 */
[----:B------:R-:W-:Y:S01]  /*3950*/  FADD.FTZ R77, R77, R76 ;  /* 0x0000004c4d4d7221 */ /* 0x000fe20000010000 */
[----:B------:R-:W-:-:S05]  /*3960*/  IMAD.MOV.U32 R76, RZ, RZ, R151 ;  /* 0x000000ffff4c7224 */ /* 0x000fca00078e0097 */
[----:B------:R-:W-:Y:S01]  /*3970*/  MUFU.EX2 R84, R84 ;  /* 0x0000005400547308 */ /* 0x000fe20000000800 */
[----:B---3--:R-:W-:-:S07]  /*3980*/  FADD.FTZ R4, R78, R3 ;  /* 0x000000034e047221 */ /* 0x008fce0000010000 */
[----:B------:R-:W2:Y:S01]  /*3990*/  MUFU.EX2 R85, R85 ;  /* 0x0000005500557308 */ /* 0x000ea20000000800 */
[C---:B-1----:R-:W-:Y:S01]  /*39a0*/  F2FP.SATFINITE.E4M3.F32.PACK_AB_MERGE_C R78, R79.reuse, R78, RZ ;  /* 0x0000004e4f4e723e */ /* 0x042fe200048070ff */
[----:B------:R-:W-:-:S03]  /*39b0*/  FADD.FTZ R79, R79, R4 ;  /* 0x000000044f4f7221 */ /* 0x000fc60000010000 */
[----:B------:R-:W-:Y:S01]  /*39c0*/  F2FP.SATFINITE.E4M3.F32.PACK_AB_MERGE_C R229, R75, R74, R78 ;  /* 0x0000004a4be5723e */ /* 0x000fe2000480704e */
[--C-:B------:R-:W-:Y:S02]  /*39d0*/  IMAD.MOV.U32 R78, RZ, RZ, R151.reuse ;  /* 0x000000ffff4e7224 */ /* 0x100fe400078e0097 */
[----:B------:R-:W1:Y:S01]  /*39e0*/  MUFU.EX2 R24, R24 ;  /* 0x0000001800187308 */ /* 0x000e620000000800 */
[--C-:B------:R-:W-:Y:S02]  /*39f0*/  IMAD.MOV.U32 R75, RZ, RZ, R151.reuse ;  /* 0x000000ffff4b7224 */ /* 0x100fe400078e0097 */
[----:B------:R-:W-:-:S05]  /*3a00*/  IMAD.MOV.U32 R74, RZ, RZ, R151 ;  /* 0x000000ffff4a7224 */ /* 0x000fca00078e0097 */
[----:B------:R-:W3:Y:S01]  /*3a10*/  MUFU.EX2 R82, R82 ;  /* 0x0000005200527308 */ /* 0x000ee20000000800 */
[----:B--2---:R-:W-:-:S07]  /*3a20*/  F2FP.SATFINITE.E4M3.F32.PACK_AB_MERGE_C R3, R85, R84, RZ ;  /* 0x000000545503723e */ /* 0x004fce00048070ff */
[----:B------:R-:W2:Y:S01]  /*3a30*/  MUFU.EX2 R81, R81 ;  /* 0x0000005100517308 */ /* 0x000ea20000000800 */
[----:B-1----:R-:W-:-:S01]  /*3a40*/  FADD.FTZ R4, R24, R77 ;  /* 0x0000004d18047221 */ /* 0x002fc20000010000 */
[----:B------:R-:W-:-:S06]  /*3a50*/  IMAD.MOV.U32 R77, RZ, RZ, R151 ;  /* 0x000000ffff4d7224 */ /* 0x000fcc00078e0097 */
[----:B------:R-:W1:Y:S01]  /*3a60*/  MUFU.EX2 R83, R83 ;  /* 0x0000005300537308 */ /* 0x000e620000000800 */
[----:B---3--:R-:W-:-:S01]  /*3a70*/  FADD.FTZ R6, R82, R79 ;  /* 0x0000004f52067221 */ /* 0x008fc20000010000 */
[----:B------:R-:W-:-:S06]  /*3a80*/  IMAD.MOV.U32 R79, RZ, RZ, R151 ;  /* 0x000000ffff4f7224 */ /* 0x000fcc00078e0097 */
[----:B------:R-:W-:Y:S01]  /*3a90*/  MUFU.EX2 R86, R86 ;  /* 0x0000005600567308 */ /* 0x000fe20000000800 */
[C---:B--2---:R-:W-:Y:S01]  /*3aa0*/  F2FP.SATFINITE.E4M3.F32.PACK_AB_MERGE_C R230, R81.reuse, R24, R3 ;  /* 0x0000001851e6723e */ /* 0x044fe20004807003 */
[----:B------:R-:W-:Y:S01]  /*3ab0*/  FADD.FTZ R81, R81, R4 ;  /* 0x0000000451517221 */ /* 0x000fe20000010000 */
[----:B------:R-:W-:-:S03]  /*3ac0*/  IMAD.MOV.U32 R24, RZ, RZ, R151 ;  /* 0x000000ffff187224 */ /* 0x000fc600078e0097 */
[----:B------:R-:W-:Y:S01]  /*3ad0*/  FADD.FTZ R4, R84, R81 ;  /* 0x0000005154047221 */ /* 0x000fe20000010000 */
[----:B------:R-:W-:Y:S01]  /*3ae0*/  IMAD.MOV.U32 R84, RZ, RZ, R151 ;  /* 0x000000ffff547224 */ /* 0x000fe200078e0097 */
[----:B------:R-:W2:Y:S01]  /*3af0*/  MUFU.EX2 R25, R25 ;  /* 0x0000001900197308 */ /* 0x000ea20000000800 */
[----:B-1----:R-:W-:-:S01]  /*3b00*/  FADD.FTZ R3, R83, R6 ;  /* 0x0000000653037221 */ /* 0x002fc20000010000 */
[----:B------:R-:W-:Y:S01]  /*3b10*/  FADD.FTZ R4, R85, R4 ;  /* 0x0000000455047221 */ /* 0x000fe20000010000 */
[--C-:B------:R-:W-:Y:S02]  /*3b20*/  IMAD.MOV.U32 R85, RZ, RZ, R151.reuse ;  /* 0x000000ffff557224 */ /* 0x100fe400078e0097 */
[----:B------:R-:W-:Y:S01]  /*3b30*/  IMAD.MOV.U32 R81, RZ, RZ, R151 ;  /* 0x000000ffff517224 */ /* 0x000fe200078e0097 */
[----:B--2---:R-:W-:Y:S01]  /*3b40*/  F2FP.SATFINITE.E4M3.F32.PACK_AB_MERGE_C R6, R25, R86, RZ ;  /* 0x000000561906723e */ /* 0x004fe200048070ff */
[----:B------:R-:W-:-:S03]  /*3b50*/  FADD.FTZ R86, R86, R3 ;  /* 0x0000000356567221 */ /* 0x000fc60000010000 */
[----:B------:R-:W-:Y:S01]  /*3b60*/  F2FP.SATFINITE.E4M3.F32.PACK_AB_MERGE_C R231, R83, R82, R6 ;  /* 0x0000005253e7723e */ /* 0x000fe20004807006 */
[----:B------:R-:W-:-:S01]  /*3b70*/  FADD.FTZ R3, R25, R86 ;  /* 0x0000005619037221 */ /* 0x000fc20000010000 */
[--C-:B------:R-:W-:Y:S02]  /*3b80*/  IMAD.MOV.U32 R86, RZ, RZ, R151.reuse ;  /* 0x000000ffff567224 */ /* 0x100fe400078e0097 */
[--C-:B------:R-:W-:Y:S02]  /*3b90*/  IMAD.MOV.U32 R83, RZ, RZ, R151.reuse ;  /* 0x000000ffff537224 */ /* 0x100fe400078e0097 */
[--C-:B------:R-:W-:Y:S02]  /*3ba0*/  IMAD.MOV.U32 R82, RZ, RZ, R151.reuse ;  /* 0x000000ffff527224 */ /* 0x100fe400078e0097 */
[----:B------:R-:W-:Y:S01]  /*3bb0*/  IMAD.MOV.U32 R25, RZ, RZ, R151 ;  /* 0x000000ffff197224 */ /* 0x000fe200078e0097 */
[----:B------:R-:W-:Y:S06]  /*3bc0*/  @!P1 BRA `(.L_x_15) ;  /* 0x0000002400cc9947 */ /* 0x000fec0003800000 */
[----:B------:R-:W-:Y:S01]  /*3bd0*/  IMAD.MOV.U32 R6, RZ, RZ, R5 ;  /* 0x000000ffff067224 */ /* 0x000fe200078e0005 */
[----:B------:R-:W-:Y:S01]  /*3be0*/  CS2R R150, SRZ ;  /* 0x0000000000967805 */ /* 0x000fe2000001ff00 */
[----:B------:R-:W-:Y:S01]  /*3bf0*/  IMAD.MOV.U32 R7, RZ, RZ, R0 ;  /* 0x000000ffff077224 */ /* 0x000fe200078e0000 */
[----:B------:R-:W-:Y:S02]  /*3c00*/  CS2R R148, SRZ ;  /* 0x0000000000947805 */ /* 0x000fe4000001ff00 */
[----:B------:R-:W-:Y:S02]  /*3c10*/  CS2R R146, SRZ ;  /* 0x0000000000927805 */ /* 0x000fe4000001ff00 */
[----:B------:R-:W-:Y:S02]  /*3c20*/  CS2R R144, SRZ ;  /* 0x0000000000907805 */ /* 0x000fe4000001ff00 */
[----:B------:R-:W-:Y:S02]  /*3c30*/  CS2R R142, SRZ ;  /* 0x00000000008e7805 */ /* 0x000fe4000001ff00 */
[----:B------:R-:W-:-:S02]  /*3c40*/  CS2R R140, SRZ ;  /* 0x00000000008c7805 */ /* 0x000fc4000001ff00 */
[----:B------:R-:W-:Y:S02]  /*3c50*/  CS2R R138, SRZ ;  /* 0x00000000008a7805 */ /* 0x000fe4000001ff00 */
        /* <DEDUP_REMOVED lines=56> */
[----:B------:R-:W-:Y:S01]  /*3fe0*/  CS2R R24, SRZ ;  /* 0x0000000000187805 */ /* 0x000fe2000001ff00 */
[----:B------:R-:W-:Y:S01]  /*3ff0*/  UIADD3 UR53, UR53, -0x2, URZ ;  /* 0xfffffffe35357890 */ /* 0x000fe2000fffe03f */
[----:B------:R-:W-:Y:S01]  /*4000*/  UMOV UR57, UR36 ;  /* 0x0000002400397c82 */ /* 0x000fe20008000000 */
[----:B------:R-:W-:-:S10]  /*4010*/  UMOV UR56, UR52 ;  /* 0x0000003400387c82 */ /* 0x000fd40008000000 */
.L_x_25:
[----:B------:R-:W-:Y:S01]  /*4020*/  ISETP.NE.AND P2, PT, RZ, UR41, PT ;  /* 0x00000029ff007c0c */ /* 0x000fe2000bf45270 */
[----:B------:R-:W-:-:S04]  /*4030*/  UISETP.NE.AND UP0, UPT, UR56, 0x1, UPT ;  /* 0x000000013800788c */ /* 0x000fc8000bf05270 */
[----:B------:R-:W-:-:S04]  /*4040*/  USEL UR36, URZ, 0x1, UP0 ;  /* 0x000000013f247887 */ /* 0x000fc80008000000 */
[----:B------:R-:W-:-:S04]  /*4050*/  ULOP3.LUT UR36, UR57, UR36, URZ, 0x3c, !UPT ;  /* 0x0000002439247292 */ /* 0x000fc8000f8e3c3f */
[----:B------:R-:W-:Y:S08]  /*4060*/  @P2 BRA `(.L_x_16) ;  /* 0x0000000000382947 */ /* 0x000ff00003800000 */
[----:B------:R-:W-:Y:S05]  /*4070*/  @!P0 BRA `(.L_x_17) ;  /* 0x0000000000048947 */ /* 0x000fea0003800000 */
[----:B------:R-:W-:Y:S01]  /*4080*/  BPT.TRAP 0x1 ;  /* 0x000000040000795c */ /* 0x000fe20000300000 */
.L_x_17:
[----:B------:R-:W-:Y:S01]  /*4090*/  UIADD3 UR6, UR56, 0x1, URZ ;  /* 0x0000000138067890 */ /* 0x000fe2000fffe03f */
[----:B------:R-:W-:-:S03]  /*40a0*/  IMAD.U32 R0, RZ, RZ, UR36 ;  /* 0x00000024ff007e24 */ /* 0x000fc6000f8e00ff */
[----:B------:R-:W-:Y:S02]  /*40b0*/  UISETP.NE.AND UP0, UPT, UR6, 0x2, UPT ;  /* 0x000000020600788c */ /* 0x000fe4000bf05270 */
[----:B------:R-:W-:Y:S02]  /*40c0*/  SHF.L.U32 R0, R0, 0x1f, RZ ;  /* 0x0000001f00007819 */ /* 0x000fe400000006ff */
[----:B------:R-:W-:-:S04]  /*40d0*/  USEL UR6, UR6, URZ, UP0 ;  /* 0x0000003f06067287 */ /* 0x000fc80008000000 */
[----:B------:R-:W-:-:S09]  /*40e0*/  ULEA UR6, UR6, UR38, 0x3 ;  /* 0x0000002606067291 */ /* 0x000fd2000f8e183f */
[----:B------:R1:W2:Y:S01]  /*40f0*/  SYNCS.PHASECHK.TRANS64.TRYWAIT P1, [UR6+0x38830], R0 ;  /* 0x03883000ff0075a7 */ /* 0x0002a20008020146 */
[----:B------:R-:W-:Y:S05]  /*4100*/  @!P0 BRA `(.L_x_18) ;  /* 0x0000000000048947 */ /* 0x000fea0003800000 */
[----:B------:R-:W-:Y:S01]  /*4110*/  BPT.TRAP 0x1 ;  /* 0x000000040000795c */ /* 0x000fe20000300000 */
.L_x_18:
[----:B--2---:R-:W-:Y:S05]  /*4120*/  @P1 BRA `(.L_x_16) ;  /* 0x0000000000081947 */ /* 0x004fea0003800000 */
[----:B------:R-:W2:Y:S02]  /*4130*/  SYNCS.PHASECHK.TRANS64.TRYWAIT P1, [UR6+0x38830], R0 ;  /* 0x03883000ff0075a7 */ /* 0x000ea40008020146 */
[----:B--2---:R-:W-:Y:S05]  /*4140*/  @!P1 BRA `(.L_x_19) ;  /* 0x00000084007c9947 */ /* 0x004fea0003800000 */
.L_x_16:
[----:B-12---:R-:W-:Y:S01]  /*4150*/  VIADD R0, R18, 0x8 ;  /* 0x0000000812007836 */ /* 0x006fe20000000000 */
[----:B------:R-:W-:Y:S01]  /*4160*/  UIADD3 UR52, UR56, 0x1, URZ ;  /* 0x0000000138347890 */ /* 0x000fe2000fffe03f */
[----:B------:R-:W-:Y:S01]  /*4170*/  UMOV UR35, 0x40000040 ;  /* 0x4000004000237882 */ /* 0x000fe20000000000 */
[----:B------:R-:W-:Y:S02]  /*4180*/  UMOV UR7, 0x40000040 ;  /* 0x4000004000077882 */ /* 0x000fe40000000000 */
[----:B------:R1:W-:Y:S01]  /*4190*/  BAR.SYNC.DEFER_BLOCKING R0, 0x100 ;  /* 0x000400000000751d */ /* 0x0003e20000010000 */
[----:B------:R-:W-:-:S04]  /*41a0*/  UISETP.NE.AND UP0, UPT, UR52, 0x2, UPT ;  /* 0x000000023400788c */ /* 0x000fc8000bf05270 */
[----:B------:R-:W-:Y:S01]  /*41b0*/  USEL UR52, UR52, URZ, UP0 ;  /* 0x0000003f34347287 */ /* 0x000fe20008000000 */
[----:B------:R-:W-:Y:S01]  /*41c0*/  UMOV UR11, 0x40000040 ;  /* 0x40000040000b7882 */ /* 0x000fe20000000000 */
[----:B------:R-:W-:Y:S02]  /*41d0*/  UMOV UR15, 0x40000040 ;  /* 0x40000040000f7882 */ /* 0x000fe40000000000 */
[----:B------:R-:W-:Y:S01]  /*41e0*/  ULEA UR34, UR52, UR49, 0xb ;  /* 0x0000003134227291 */ /* 0x000fe2000f8e583f */
[----:B------:R-:W-:Y:S01]  /*41f0*/  UMOV UR19, 0x40000040 ;  /* 0x4000004000137882 */ /* 0x000fe20000000000 */
[----:B------:R-:W-:Y:S02]  /*4200*/  UMOV UR23, 0x40000040 ;  /* 0x4000004000177882 */ /* 0x000fe40000000000 */
[----:B------:R-:W-:Y:S02]  /*4210*/  UIADD3 UR6, UR34, 0x2, URZ ;  /* 0x0000000222067890 */ /* 0x000fe4000fffe03f */
[----:B------:R-:W-:-:S02]  /*4220*/  UIADD3 UR10, UR34, 0x4, URZ ;  /* 0x00000004220a7890 */ /* 0x000fc4000fffe03f */
[----:B------:R-:W-:Y:S02]  /*4230*/  UIADD3 UR14, UR34, 0x6, URZ ;  /* 0x00000006220e7890 */ /* 0x000fe4000fffe03f */
[----:B------:R-:W-:Y:S02]  /*4240*/  UIADD3 UR18, UR34, 0x400, URZ ;  /* 0x0000040022127890 */ /* 0x000fe4000fffe03f */
[----:B------:R-:W-:Y:S02]  /*4250*/  UIADD3 UR22, UR34, 0x402, URZ ;  /* 0x0000040222167890 */ /* 0x000fe4000fffe03f */
[----:B------:R-:W-:Y:S01]  /*4260*/  UIADD3 UR26, UR34, 0x404, URZ ;  /* 0x00000404221a7890 */ /* 0x000fe2000fffe03f */
[----:B------:R-:W-:Y:S01]  /*4270*/  WARPGROUP.ARRIVE ;  /* 0x00000000000079c5 */ /* 0x000fe20000000000 */
[----:B------:R-:W-:Y:S01]  /*4280*/  UMOV UR27, 0x40000040 ;  /* 0x40000040001b7882 */ /* 0x000fe20000000000 */
[----:B------:R-:W-:Y:S01]  /*4290*/  UIADD3 UR30, UR34, 0x406, URZ ;  /* 0x00000406221e7890 */ /* 0x000fe2000fffe03f */
[----:B------:R-:W-:-:S03]  /*42a0*/  UMOV UR31, 0x40000040 ;  /* 0x40000040001f7882 */ /* 0x000fc60000000000 */
[----:B------:R-:W-:Y:S03]  /*42b0*/  QGMMA.64x128x32.F32.E4M3.E4M3 R152, gdesc[UR32], RZ, !UPT, gsb0 ;  /* 0x01e00000209879f3 */ /* 0x000fe6000c0008ff */
        /* <DEDUP_REMOVED lines=22> */
[----:B-1----:R-:W-:Y:S05]  /*4420*/  @P2 BRA `(.L_x_20) ;  /* 0x00000000002c2947 */ /* 0x002fea0003800000 */
[----:B------:R-:W-:Y:S05]  /*4430*/  @!P0 BRA `(.L_x_21) ;  /* 0x0000000000048947 */ /* 0x000fea0003800000 */
[----:B------:R-:W-:Y:S01]  /*4440*/  BPT.TRAP 0x1 ;  /* 0x000000040000795c */ /* 0x000fe20000300000 */
.L_x_21:
[----:B------:R-:W-:Y:S01]  /*4450*/  ULEA UR6, UR56, UR38, 0x3 ;  /* 0x0000002638067291 */ /* 0x000fe2000f8e183f */
[----:B------:R-:W-:-:S05]  /*4460*/  IMAD.U32 R0, RZ, RZ, UR57 ;  /* 0x00000039ff007e24 */ /* 0x000fca000f8e00ff */
[----:B------:R-:W-:-:S04]  /*4470*/  SHF.L.U32 R0, R0, 0x1f, RZ ;  /* 0x0000001f00007819 */ /* 0x000fc800000006ff */
[----:B------:R1:W2:Y:S01]  /*4480*/  SYNCS.PHASECHK.TRANS64.TRYWAIT P1, [UR6+0x38850], R0 ;  /* 0x03885000ff0075a7 */ /* 0x0002a20008020146 */
[----:B------:R-:W-:Y:S05]  /*4490*/  @!P0 BRA `(.L_x_22) ;  /* 0x0000000000048947 */ /* 0x000fea0003800000 */
[----:B------:R-:W-:Y:S01]  /*44a0*/  BPT.TRAP 0x1 ;  /* 0x000000040000795c */ /* 0x000fe20000300000 */
.L_x_22:
[----:B--2---:R-:W-:Y:S05]  /*44b0*/  @P1 BRA `(.L_x_20) ;  /* 0x0000000000081947 */ /* 0x004fea0003800000 */
[----:B------:R-:W2:Y:S02]  /*44c0*/  SYNCS.PHASECHK.TRANS64.TRYWAIT P1, [UR6+0x38850], R0 ;  /* 0x03885000ff0075a7 */ /* 0x000ea40008020146 */
[----:B--2---:R-:W-:Y:S05]  /*44d0*/  @!P1 BRA `(.L_x_23) ;  /* 0x0000008000b09947 */ /* 0x004fea0003800000 */
.L_x_20:
[----:B------:R-:W-:Y:S01]  /*44e0*/  UIADD3 UR6, UR38, 0x400, URZ ;  /* 0x0000040026067890 */ /* 0x000fe2000fffe03f */
[----:B------:R-:W-:Y:S01]  /*44f0*/  WARPGROUP.ARRIVE ;  /* 0x00000000000079c5 */ /* 0x000fe20000000000 */
[----:B------:R-:W-:Y:S01]  /*4500*/  UMOV UR7, 0x40000040 ;  /* 0x4000004000077882 */ /* 0x000fe20000000000 */
[----:B-12---:R-:W-:Y:S01]  /*4510*/  FMNMX.FTZ R0, R152, R7, !PT ;  /* 0x0000000798007209 */ /* 0x006fe20007810000 */
[----:B------:R-:W-:Y:S01]  /*4520*/  USHF.R.U32.HI UR6, URZ, 0x4, UR6 ;  /* 0x000000043f067899 */ /* 0x000fe20008011606 */
[----:B------:R-:W-:Y:S01]  /*4530*/  FMNMX.FTZ R8, R154, R6, !PT ;  /* 0x000000069a087209 */ /* 0x000fe20007810000 */
[----:B------:R-:W-:Y:S01]  /*4540*/  IMAD.U32 R13, RZ, RZ, UR40 ;  /* 0x00000028ff0d7e24 */ /* 0x000fe2000f8e00ff */
[----:B------:R-:W-:Y:S01]  /*4550*/  FMNMX.FTZ R5, R153, R0, !PT ;  /* 0x0000000099057209 */ /* 0x000fe20007810000 */
[----:B------:R-:W-:Y:S01]  /*4560*/  ULOP3.LUT UR6, UR6, 0x3fff, URZ, 0xc0, !UPT ;  /* 0x00003fff06067892 */ /* 0x000fe2000f8ec03f */
[----:B------:R-:W-:Y:S01]  /*4570*/  FMNMX.FTZ R9, R155, R8, !PT ;  /* 0x000000089b097209 */ /* 0x000fe20007810000 */
[----:B------:R-:W1:Y:S01]  /*4580*/  S2R R233, SR_TID.X ;  /* 0x0000000000e97919 */ /* 0x000e620000002100 */
[----:B------:R-:W-:Y:S01]  /*4590*/  FMNMX.FTZ R0, R156, R5, !PT ;  /* 0x000000059c007209 */ /* 0x000fe20007810000 */
[----:B------:R-:W-:Y:S01]  /*45a0*/  ULOP3.LUT UR6, UR6, 0x10000, URZ, 0xfc, !UPT ;  /* 0x0001000006067892 */ /* 0x000fe2000f8efc3f */
[----:B------:R-:W-:-:S02]  /*45b0*/  FMNMX.FTZ R8, R158, R9, !PT ;  /* 0x000000099e087209 */ /* 0x000fc40007810000 */
[----:B------:R-:W-:Y:S01]  /*45c0*/  FMNMX.FTZ R5, R157, R0, !PT ;  /* 0x000000009d057209 */ /* 0x000fe20007810000 */
[----:B------:R-:W-:Y:S01]  /*45d0*/  ULEA UR10, UR56, UR6, 0xb ;  /* 0x00000006380a7291 */ /* 0x000fe2000f8e583f */
[----:B------:R-:W-:Y:S02]  /*45e0*/  FMNMX.FTZ R9, R159, R8, !PT ;  /* 0x000000089f097209 */ /* 0x000fe40007810000 */
[----:B------:R-:W-:Y:S02]  /*45f0*/  FMNMX.FTZ R0, R160, R5, !PT ;  /* 0x00000005a0007209 */ /* 0x000fe40007810000 */
[----:B------:R-:W-:Y:S02]  /*4600*/  FMNMX.FTZ R8, R162, R9, !PT ;  /* 0x00000009a2087209 */ /* 0x000fe40007810000 */
[----:B------:R-:W-:Y:S01]  /*4610*/  UMOV UR6, UR10 ;  /* 0x0000000a00067c82 */ /* 0x000fe20008000000 */
[----:B------:R-:W-:Y:S01]  /*4620*/  FMNMX.FTZ R5, R161, R0, !PT ;  /* 0x00000000a1057209 */ /* 0x000fe20007810000 */
[----:B------:R-:W-:Y:S01]  /*4630*/  QGMMA.64x256x32.F32.E4M3.E4M3 R24, R216, gdesc[UR4], R24, gsb0 ;  /* 0x03e00004d8187df3 */ /* 0x000fe20008000818 */
[----:B------:R-:W-:Y:S01]  /*4640*/  UIADD3 UR6, UR10, 0x2, URZ ;  /* 0x000000020a067890 */ /* 0x000fe2000fffe03f */
[----:B------:R-:W-:Y:S01]  /*4650*/  FMNMX.FTZ R9, R163, R8, !PT ;  /* 0x00000008a3097209 */ /* 0x000fe20007810000 */
[----:B------:R-:W-:Y:S01]  /*4660*/  UMOV UR7, 0x40000040 ;  /* 0x4000004000077882 */ /* 0x000fe20000000000 */
[----:B------:R-:W-:-:S02]  /*4670*/  FMNMX.FTZ R0, R164, R5, !PT ;  /* 0x00000005a4007209 */ /* 0x000fc40007810000 */
[----:B------:R-:W-:Y:S02]  /*4680*/  FMNMX.FTZ R8, R166, R9, !PT ;  /* 0x00000009a6087209 */ /* 0x000fe40007810000 */
[----:B------:R-:W-:Y:S02]  /*4690*/  FMNMX.FTZ R5, R165, R0, !PT ;  /* 0x00000000a5057209 */ /* 0x000fe40007810000 */
[----:B------:R-:W-:Y:S02]  /*46a0*/  FMNMX.FTZ R9, R167, R8, !PT ;  /* 0x00000008a7097209 */ /* 0x000fe40007810000 */
[----:B------:R-:W-:Y:S02]  /*46b0*/  FMNMX.FTZ R0, R168, R5, !PT ;  /* 0x00000005a8007209 */ /* 0x000fe40007810000 */
[----:B------:R-:W-:Y:S02]  /*46c0*/  FMNMX.FTZ R8, R170, R9, !PT ;  /* 0x00000009aa087209 */ /* 0x000fe40007810000 */
        /* <DEDUP_REMOVED lines=46> */
[----:B-1----:R-:W-:Y:S01]  /*49b0*/  LOP3.LUT P1, RZ, R233, 0x7f, RZ, 0xc0, !PT ;  /* 0x0000007fe9ff7812 */ /* 0x002fe2000782c0ff */
[----:B------:R-:W1:Y:S04]  /*49c0*/  SHFL.BFLY PT, R0, R9, 0x2, 0x1f ;  /* 0x0c401f0009007f89 */ /* 0x000e6800000e0000 */
[----:B------:R-:W2:Y:S01]  /*49d0*/  SHFL.BFLY PT, R5, R8, 0x2, 0x1f ;  /* 0x0c401f0008057f89 */ /* 0x000ea200000e0000 */
[----:B-1----:R-:W-:-:S02]  /*49e0*/  FMNMX.FTZ R10, R9, R0, !PT ;  /* 0x00000000090a7209 */ /* 0x002fc40007810000 */
[----:B--2---:R-:W-:-:S03]  /*49f0*/  FMNMX.FTZ R11, R8, R5, !PT ;  /* 0x00000005080b7209 */ /* 0x004fc60007810000 */
[----:B------:R-:W1:Y:S04]  /*4a00*/  SHFL.BFLY PT, R5, R10, 0x1, 0x1f ;  /* 0x0c201f000a057f89 */ /* 0x000e6800000e0000 */
[----:B------:R-:W2:Y:S01]  /*4a10*/  SHFL.BFLY PT, R12, R11, 0x1, 0x1f ;  /* 0x0c201f000b0c7f89 */ /* 0x000ea200000e0000 */
[----:B-1----:R-:W-:Y:S02]  /*4a20*/  FMNMX.FTZ R0, R10, R5, !PT ;  /* 0x000000050a007209 */ /* 0x002fe40007810000 */
[----:B--2---:R-:W-:-:S03]  /*4a30*/  FMNMX.FTZ R5, R11, R12, !PT ;  /* 0x0000000c0b057209 */ /* 0x004fc60007810000 */
[C---:B------:R-:W-:Y:S01]  /*4a40*/  FFMA.FTZ R8, R0.reuse, R13, -8 ;  /* 0xc100000000087423 */ /* 0x040fe2000001000d */
[----:B------:R-:W-:-:S03]  /*4a50*/  FADD.FTZ R7, -R0, R7 ;  /* 0x0000000700077221 */ /* 0x000fc60000010100 */
[--C-:B------:R-:W-:Y:S01]  /*4a60*/  FFMA.FTZ R13, R160, UR40, -R8.reuse ;  /* 0x00000028a00d7c23 */ /* 0x100fe20008010808 */
[----:B------:R-:W-:-:S01]  /*4a70*/  FFMA.FTZ R160, R177, UR40, -R8 ;  /* 0x00000028b1a07c23 */ /* 0x000fc20008010808 */
[----:B------:R-:W-:Y:S01]  /*4a80*/  FFMA.FTZ R177, R196, UR40, -R8 ;  /* 0x00000028c4b17c23 */ /* 0x000fe20008010808 */
[----:B------:R-:W-:Y:S02]  /*4a90*/  IMAD.U32 R196, RZ, RZ, UR40 ;  /* 0x00000028ffc47e24 */ /* 0x000fe4000f8e00ff */
[----:B------:R-:W-:Y:S01]  /*4aa0*/  FADD.FTZ R6, -R5, R6 ;  /* 0x0000000605067221 */ /* 0x000fe20000010100 */
[----:B------:R-:W-:-:S01]  /*4ab0*/  FFMA.FTZ R14, R161, UR40, -R8 ;  /* 0x00000028a10e7c23 */ /* 0x000fc20008010808 */
[----:B------:R-:W-:Y:S01]  /*4ac0*/  FFMA.FTZ R161, R180, UR40, -R8 ;  /* 0x00000028b4a17c23 */ /* 0x000fe20008010808 */
[----:B------:R-:W-:-:S01]  /*4ad0*/  FFMA.FTZ R196, R5, R196, -8 ;  /* 0xc100000005c47423 */ /* 0x000fc200000100c4 */
[----:B------:R-:W-:Y:S01]  /*4ae0*/  FMUL.FTZ R7, R7, UR40 ;  /* 0x0000002807077c20 */ /* 0x000fe20008410000 */
[----:B------:R-:W-:-:S01]  /*4af0*/  FFMA.FTZ R10, R152, UR40, -R8 ;  /* 0x00000028980a7c23 */ /* 0x000fc20008010808 */
[----:B------:R-:W-:Y:S01]  /*4b00*/  FFMA.FTZ R180, R197, UR40, -R8 ;  /* 0x00000028c5b47c23 */ /* 0x000fe20008010808 */
[----:B------:R-:W-:Y:S01]  /*4b10*/  FMUL.FTZ R6, R6, UR40 ;  /* 0x0000002806067c20 */ /* 0x000fe20008410000 */
[----:B------:R-:W-:Y:S01]  /*4b20*/  FFMA.FTZ R197, R154, UR40, -R196 ;  /* 0x000000289ac57c23 */ /* 0x000fe200080108c4 */
[----:B------:R-:W-:-:S01]  /*4b30*/  FFMA.FTZ R9, R153, UR40, -R8 ;  /* 0x0000002899097c23 */ /* 0x000fc20008010808 */
[----:B------:R-:W-:Y:S01]  /*4b40*/  FFMA.FTZ R154, R155, UR40, -R196 ;  /* 0x000000289b9a7c23 */ /* 0x000fe200080108c4 */
[----:B------:R-:W-:Y:S01]  /*4b50*/  MUFU.EX2 R7, R7 ;  /* 0x0000000700077308 */ /* 0x000fe20000000800 */
[----:B------:R-:W-:-:S01]  /*4b60*/  FFMA.FTZ R11, R156, UR40, -R8 ;  /* 0x000000289c0b7c23 */ /* 0x000fc20008010808 */
[----:B------:R-:W-:Y:S01]  /*4b70*/  FFMA.FTZ R155, R158, UR40, -R196 ;  /* 0x000000289e9b7c23 */ /* 0x000fe200080108c4 */
[----:B------:R-:W-:-:S01]  /*4b80*/  FFMA.FTZ R12, R157, UR40, -R8 ;  /* 0x000000289d0c7c23 */ /* 0x000fc20008010808 */
[--C-:B------:R-:W-:Y:S01]  /*4b90*/  FFMA.FTZ R158, R159, UR40, -R196.reuse ;  /* 0x000000289f9e7c23 */ /* 0x100fe200080108c4 */
[----:B------:R-:W-:-:S01]  /*4ba0*/  FFMA.FTZ R159, R162, UR40, -R196 ;  /* 0x00000028a29f7c23 */ /* 0x000fc200080108c4 */
[--C-:B------:R-:W-:Y:S01]  /*4bb0*/  FFMA.FTZ R162, R163, UR40, -R196.reuse ;  /* 0x00000028a3a27c23 */ /* 0x100fe200080108c4 */
[----:B------:R-:W-:-:S01]  /*4bc0*/  FFMA.FTZ R163, R166, UR40, -R196 ;  /* 0x00000028a6a37c23 */ /* 0x000fc200080108c4 */
[----:B------:R-:W1:Y:S01]  /*4bd0*/  MUFU.EX2 R10, R10 ;  /* 0x0000000a000a7308 */ /* 0x000e620000000800 */
[----:B------:R-:W-:-:S01]  /*4be0*/  FFMA.FTZ R166, R167, UR40, -R196 ;  /* 0x00000028a7a67c23 */ /* 0x000fc200080108c4 */
[--C-:B------:R-:W-:Y:S01]  /*4bf0*/  FFMA.FTZ R167, R170, UR40, -R196.reuse ;  /* 0x00000028aaa77c23 */ /* 0x100fe200080108c4 */
[----:B------:R-:W-:-:S01]  /*4c00*/  FFMA.FTZ R170, R171, UR40, -R196 ;  /* 0x00000028abaa7c23 */ /* 0x000fc200080108c4 */
[--C-:B------:R-:W-:Y:S01]  /*4c10*/  FFMA.FTZ R171, R174, UR40, -R196.reuse ;  /* 0x00000028aeab7c23 */ /* 0x100fe200080108c4 */
[----:B------:R-:W-:-:S01]  /*4c20*/  FFMA.FTZ R174, R175, UR40, -R196 ;  /* 0x00000028afae7c23 */ /* 0x000fc200080108c4 */
[----:B------:R-:W-:Y:S01]  /*4c30*/  FFMA.FTZ R15, R164, UR40, -R8 ;  /* 0x00000028a40f7c23 */ /* 0x000fe20008010808 */
[----:B------:R-:W-:-:S01]  /*4c40*/  FFMA.FTZ R175, R178, UR40, -R196 ;  /* 0x00000028b2af7c23 */ /* 0x000fc200080108c4 */
[----:B------:R-:W-:Y:S01]  /*4c50*/  MUFU.EX2 R6, R6 ;  /* 0x0000000600067308 */ /* 0x000fe20000000800 */
[----:B------:R-:W-:-:S01]  /*4c60*/  FFMA.FTZ R178, R179, UR40, -R196 ;  /* 0x00000028b3b27c23 */ /* 0x000fc200080108c4 */
[----:B------:R-:W-:Y:S01]  /*4c70*/  FFMA.FTZ R164, R181, UR40, -R8 ;  /* 0x00000028b5a47c23 */ /* 0x000fe20008010808 */
[----:B------:R-:W-:-:S01]  /*4c80*/  FFMA.FTZ R179, R182, UR40, -R196 ;  /* 0x00000028b6b37c23 */ /* 0x000fc200080108c4 */
[----:B------:R-:W-:Y:S01]  /*4c90*/  FFMA.FTZ R181, R200, UR40, -R8 ;  /* 0x00000028c8b57c23 */ /* 0x000fe20008010808 */
[----:B------:R-:W-:-:S01]  /*4ca0*/  FFMA.FTZ R182, R183, UR40, -R196 ;  /* 0x00000028b7b67c23 */ /* 0x000fc200080108c4 */
[----:B------:R-:W-:Y:S01]  /*4cb0*/  FFMA.FTZ R20, R165, UR40, -R8 ;  /* 0x00000028a5147c23 */ /* 0x000fe20008010808 */
[----:B------:R-:W-:-:S01]  /*4cc0*/  FFMA.FTZ R183, R186, UR40, -R196 ;  /* 0x00000028bab77c23 */ /* 0x000fc200080108c4 */
[----:B------:R-:W2:Y:S01]  /*4cd0*/  MUFU.EX2 R197, R197 ;  /* 0x000000c500c57308 */ /* 0x000ea20000000800 */
[----:B-1----:R-:W-:-:S01]  /*4ce0*/  FFMA.FTZ R4, R7, R4, R10 ;  /* 0x0000000407047223 */ /* 0x002fc2000001000a */
[--C-:B------:R-:W-:Y:S01]  /*4cf0*/  FFMA.FTZ R186, R187, UR40, -R196.reuse ;  /* 0x00000028bbba7c23 */ /* 0x100fe200080108c4 */
[----:B------:R-:W-:-:S01]  /*4d00*/  FFMA.FTZ R187, R190, UR40, -R196 ;  /* 0x00000028bebb7c23 */ /* 0x000fc200080108c4 */
[----:B------:R-:W-:Y:S01]  /*4d10*/  FFMA.FTZ R190, R191, UR40, -R196 ;  /* 0x00000028bfbe7c23 */ /* 0x000fe200080108c4 */
        /* <DEDUP_REMOVED lines=9> */
[--C-:B------:R-:W-:Y:S01]  /*4db0*/  FFMA.FTZ R169, R188, UR40, -R8.reuse ;  /* 0x00000028bca97c23 */ /* 0x100fe20008010808 */
[----:B------:R-:W-:-:S01]  /*4dc0*/  FFMA.FTZ R172, R189, UR40, -R8 ;  /* 0x00000028bdac7c23 */ /* 0x000fc20008010808 */
[----:B------:R-:W3:Y:S01]  /*4dd0*/  MUFU.EX2 R154, R154 ;  /* 0x0000009a009a7308 */ /* 0x000ee20000000800 */
[----:B--2---:R-:W-:-:S01]  /*4de0*/  FFMA.FTZ R3, R6, R3, R197 ;  /* 0x0000000306037223 */ /* 0x004fc200000100c5 */
[--C-:B------:R-:W-:Y:S01]  /*4df0*/  FFMA.FTZ R173, R192, UR40, -R8.reuse ;  /* 0x00000028c0ad7c23 */ /* 0x100fe20008010808 */
[----:B------:R-:W-:-:S01]  /*4e00*/  FFMA.FTZ R176, R193, UR40, -R8 ;  /* 0x00000028c1b07c23 */ /* 0x000fc20008010808 */
[--C-:B------:R-:W-:Y:S01]  /*4e10*/  FFMA.FTZ R185, R204, UR40, -R8.reuse ;  /* 0x00000028ccb97c23 */ /* 0x100fe20008010808 */
[----:B------:R-:W-:-:S01]  /*4e20*/  FFMA.FTZ R188, R205, UR40, -R8 ;  /* 0x00000028cdbc7c23 */ /* 0x000fc20008010808 */
[----:B------:R-:W-:Y:S01]  /*4e30*/  FFMA.FTZ R189, R208, UR40, -R8 ;  /* 0x00000028d0bd7c23 */ /* 0x000fe20008010808 */
[----:B------:R-:W-:Y:S01]  /*4e40*/  IMAD.U32 R208, RZ, RZ, UR52 ;  /* 0x00000034ffd07e24 */ /* 0x000fe2000f8e00ff */
[----:B------:R-:W2:Y:S01]  /*4e50*/  MUFU.EX2 R11, R11 ;  /* 0x0000000b000b7308 */ /* 0x000ea20000000800 */
[----:B-1----:R-:W-:-:S01]  /*4e60*/  FADD.FTZ R4, R9, R4 ;  /* 0x0000000409047221 */ /* 0x002fc20000010000 */
[--C-:B------:R-:W-:Y:S01]  /*4e70*/  FFMA.FTZ R192, R209, UR40, -R8.reuse ;  /* 0x00000028d1c07c23 */ /* 0x100fe20008010808 */
[----:B------:R-:W-:-:S01]  /*4e80*/  FFMA.FTZ R193, R212, UR40, -R8 ;  /* 0x00000028d4c17c23 */ /* 0x000fc20008010808 */
[----:B------:R-:W-:Y:S01]  /*4e90*/  @!P1 LEA R208, R208, UR38, 0x3 ;  /* 0x00000026d0d09c11 */ /* 0x000fe2000f8e18ff */
[----:B------:R-:W-:-:S03]  /*4ea0*/  FFMA.FTZ R8, R213, UR40, -R8 ;  /* 0x00000028d5087c23 */ /* 0x000fc60008010808 */
[----:B------:R-:W1:Y:S01]  /*4eb0*/  MUFU.EX2 R155, R155 ;  /* 0x0000009b009b7308 */ /* 0x000e620000000800 */
[----:B---3--:R-:W-:-:S07]  /*4ec0*/  FADD.FTZ R200, R154, R3 ;  /* 0x000000039ac87221 */ /* 0x008fce0000010000 */
[----:B------:R-:W3:Y:S01]  /*4ed0*/  MUFU.EX2 R12, R12 ;  /* 0x0000000c000c7308 */ /* 0x000ee20000000800 */
[----:B--2---:R-:W-:-:S07]  /*4ee0*/  FADD.FTZ R3, R11, R4 ;  /* 0x000000040b037221 */ /* 0x004fce0000010000 */
[----:B------:R-:W2:Y:S01]  /*4ef0*/  MUFU.EX2 R158, R158 ;  /* 0x0000009e009e7308 */ /* 0x000ea20000000800 */
[----:B-1----:R-:W-:-:S07]  /*4f00*/  FADD.FTZ R191, R155, R200 ;  /* 0x000000c89bbf7221 */ /* 0x002fce0000010000 */
[----:B------:R-:W1:Y:S01]  /*4f10*/  MUFU.EX2 R13, R13 ;  /* 0x0000000d000d7308 */ /* 0x000e620000000800 */
[----:B---3--:R-:W-:-:S01]  /*4f20*/  FADD.FTZ R4, R12, R3 ;  /* 0x000000030c047221 */ /* 0x008fc20000010000 */
[----:B------:R-:W-:Y:S02]  /*4f30*/  WARPGROUP.DEPBAR.LE gsb0, 0x0 ;  /* 0x00008000000079c5 */ /* 0x000fe40000010000 */
[----:B------:R-:W-:-:S04]  /*4f40*/  WARPGROUP.ARRIVE ;  /* 0x00000000000079c5 */ /* 0x000fc80000000000 */
[----:B------:R-:W3:Y:S01]  /*4f50*/  MUFU.EX2 R159, R159 ;  /* 0x0000009f009f7308 */ /* 0x000ee20000000800 */
[----:B--2---:R-:W-:-:S01]  /*4f60*/  FADD.FTZ R200, R158, R191 ;  /* 0x000000bf9ec87221 */ /* 0x004fc20000010000 */
[--C-:B------:R-:W-:Y:S01]  /*4f70*/  FFMA.FTZ R191, R194, UR40, -R196.reuse ;  /* 0x00000028c2bf7c23 */ /* 0x100fe200080108c4 */
[----:B------:R-:W-:Y:S01]  /*4f80*/  QGMMA.64x256x32.F32.E4M3.E4M3 R24, R220, gdesc[UR4], R24, gsb0 ;  /* 0x03e00004dc187df3 */ /* 0x000fe20008000818 */
[----:B------:R-:W-:Y:S01]  /*4f90*/  UIADD3 UR6, UR10, 0x4, URZ ;  /* 0x000000040a067890 */ /* 0x000fe2000fffe03f */
[----:B------:R-:W-:Y:S01]  /*4fa0*/  FFMA.FTZ R194, R195, UR40, -R196 ;  /* 0x00000028c3c27c23 */ /* 0x000fe200080108c4 */
[----:B------:R-:W-:Y:S02]  /*4fb0*/  UMOV UR7, 0x40000040 ;  /* 0x4000004000077882 */ /* 0x000fe40000000000 */
[----:B------:R-:W2:Y:S01]  /*4fc0*/  MUFU.EX2 R14, R14 ;  /* 0x0000000e000e7308 */ /* 0x000ea20000000800 */
[----:B-1----:R-:W-:-:S07]  /*4fd0*/  FADD.FTZ R3, R13, R4 ;  /* 0x000000040d037221 */ /* 0x002fce0000010000 */
[----:B------:R-:W1:Y:S01]  /*4fe0*/  MUFU.EX2 R162, R162 ;  /* 0x000000a200a27308 */ /* 0x000e620000000800 */
[----:B---3--:R-:W-:-:S07]  /*4ff0*/  FADD.FTZ R201, R159, R200 ;  /* 0x000000c89fc97221 */ /* 0x008fce0000010000 */
[----:B------:R-:W3:Y:S01]  /*5000*/  MUFU.EX2 R15, R15 ;  /* 0x0000000f000f7308 */ /* 0x000ee20000000800 */
[----:B--2---:R-:W-:-:S07]  /*5010*/  FADD.FTZ R4, R14, R3 ;  /* 0x000000030e047221 */ /* 0x004fce0000010000 */
        /* <DEDUP_REMOVED lines=10> */
[--C-:B------:R-:W-:Y:S01]  /*50c0*/  FFMA.FTZ R195, R198, UR40, -R196.reuse ;  /* 0x00000028c6c37c23 */ /* 0x100fe200080108c4 */
[----:B------:R-:W-:-:S05]  /*50d0*/  FFMA.FTZ R198, R199, UR40, -R196 ;  /* 0x00000028c7c67c23 */ /* 0x000fca00080108c4 */
        /* <DEDUP_REMOVED lines=15> */
[----:B-1----:R-:W-:-:S01]  /*51d0*/  FADD.FTZ R200, R174, R199 ;  /* 0x000000c7aec87221 */ /* 0x002fc20000010000 */
[----:B------:R-:W-:-:S06]  /*51e0*/  FFMA.FTZ R199, R202, UR40, -R196 ;  /* 0x00000028cac77c23 */ /* 0x000fcc00080108c4 */
[----:B------:R-:W1:Y:S01]  /*51f0*/  MUFU.EX2 R160, R160 ;  /* 0x000000a000a07308 */ /* 0x000e620000000800 */
[----:B---3--:R-:W-:-:S07]  /*5200*/  FADD.FTZ R3, R157, R4 ;  /* 0x000000049d037221 */ /* 0x008fce0000010000 */
[----:B------:R-:W3:Y:S01]  /*5210*/  MUFU.EX2 R178, R178 ;  /* 0x000000b200b27308 */ /* 0x000ee20000000800 */
[----:B--2---:R-:W-:-:S01]  /*5220*/  FADD.FTZ R201, R175, R200 ;  /* 0x000000c8afc97221 */ /* 0x004fc20000010000 */
[----:B------:R-:W-:-:S06]  /*5230*/  FFMA.FTZ R200, R203, UR40, -R196 ;  /* 0x00000028cbc87c23 */ /* 0x000fcc00080108c4 */
        /* <DEDUP_REMOVED lines=16> */
[----:B---3--:R-:W-:-:S01]  /*5340*/  FADD.FTZ R203, R183, R202 ;  /* 0x000000cab7cb7221 */ /* 0x008fc20000010000 */
[----:B------:R-:W-:-:S06]  /*5350*/  FFMA.FTZ R202, R207, UR40, -R196 ;  /* 0x00000028cfca7c23 */ /* 0x000fcc00080108c4 */
        /* <DEDUP_REMOVED lines=10> */
[----:B------:R-:W-:-:S06]  /*5400*/  IADD3 R3, -R18, 0xb, RZ ;  /* 0x0000000b12037810 */ /* 0x000fcc0007ffe1ff */
[----:B------:R-:W1:Y:S01]  /*5410*/  MUFU.EX2 R191, R191 ;  /* 0x000000bf00bf7308 */ /* 0x000e620000000800 */
[----:B---3--:R-:W-:-:S01]  /*5420*/  FADD.FTZ R204, R190, R203 ;  /* 0x000000cbbecc7221 */ /* 0x008fc20000010000 */
[----:B------:R-:W-:-:S06]  /*5430*/  FFMA.FTZ R203, R210, UR40, -R196 ;  /* 0x00000028d2cb7c23 */ /* 0x000fcc00080108c4 */
[----:B------:R-:W3:Y:S01]  /*5440*/  MUFU.EX2 R176, R176 ;  /* 0x000000b000b07308 */ /* 0x000ee20000000800 */
[----:B--2---:R-:W-:-:S07]  /*5450*/  FADD.FTZ R205, R173, R4 ;  /* 0x00000004adcd7221 */ /* 0x004fce0000010000 */
[----:B------:R-:W2:Y:S01]  /*5460*/  MUFU.EX2 R194, R194 ;  /* 0x000000c200c27308 */ /* 0x000ea20000000800 */
[----:B------:R-:W-:Y:S02]  /*5470*/  WARPGROUP.DEPBAR.LE gsb0, 0x0 ;  /* 0x00008000000079c5 */ /* 0x000fe40000010000 */
[----:B------:R-:W-:Y:S01]  /*5480*/  WARPGROUP.ARRIVE ;  /* 0x00000000000079c5 */ /* 0x000fe20000000000 */
[----:B-1----:R-:W-:-:S01]  /*5490*/  FADD.FTZ R207, R191, R204 ;  /* 0x000000ccbfcf7221 */ /* 0x002fc20000010000 */
[----:B------:R-:W-:-:S03]  /*54a0*/  FFMA.FTZ R204, R211, UR40, -R196 ;  /* 0x00000028d3cc7c23 */ /* 0x000fc600080108c4 */
[----:B------:R-:W1:Y:S01]  /*54b0*/  MUFU.EX2 R177, R177 ;  /* 0x000000b100b17308 */ /* 0x000e620000000800 */
[----:B------:R-:W-:Y:S01]  /*54c0*/  QGMMA.64x256x32.F32.E4M3.E4M3 R24, R224, gdesc[UR4], R24, gsb0 ;  /* 0x03e00004e0187df3 */ /* 0x000fe20008000818 */
[----:B------:R-:W-:Y:S01]  /*54d0*/  UIADD3 UR6, UR10, 0x6, URZ ;  /* 0x000000060a067890 */ /* 0x000fe2000fffe03f */
[----:B---3--:R-:W-:Y:S01]  /*54e0*/  FADD.FTZ R4, R176, R205 ;  /* 0x000000cdb0047221 */ /* 0x008fe20000010000 */
[----:B------:R-:W-:-:S04]  /*54f0*/  UMOV UR7, 0x40000040 ;  /* 0x4000004000077882 */ /* 0x000fc80000000000 */
        /* <DEDUP_REMOVED lines=8> */
[--C-:B------:R-:W-:Y:S01]  /*5580*/  FFMA.FTZ R205, R214, UR40, -R196.reuse ;  /* 0x00000028d6cd7c23 */ /* 0x100fe200080108c4 */
[----:B------:R-:W-:-:S05]  /*5590*/  FFMA.FTZ R196, R215, UR40, -R196 ;  /* 0x00000028d7c47c23 */ /* 0x000fca00080108c4 */
        /* <DEDUP_REMOVED lines=14> */
[----:B------:R-:W-:Y:S01]  /*5680*/  MUFU.EX2 R189, R189 ;  /* 0x000000bd00bd7308 */ /* 0x000fe20000000800 */
[----:B---3--:R-:W-:-:S07]  /*5690*/  FADD.FTZ R4, R188, R207 ;  /* 0x000000cfbc047221 */ /* 0x008fce0000010000 */
[----:B------:R-:W1:Y:S01]  /*56a0*/  MUFU.EX2 R203, R203 ;  /* 0x000000cb00cb7308 */ /* 0x000e620000000800 */
[----:B--2---:R-:W-:-:S07]  /*56b0*/  FADD.FTZ R206, R202, R209 ;  /* 0x000000d1cace7221 */ /* 0x004fce0000010000 */
[----:B------:R-:W-:Y:S08]  /*56c0*/  MUFU.EX2 R192, R192 ;  /* 0x000000c000c07308 */ /* 0x000ff00000000800 */
[----:B------:R-:W2:Y:S01]  /*56d0*/  MUFU.EX2 R204, R204 ;  /* 0x000000cc00cc7308 */ /* 0x000ea20000000800 */
[----:B-1----:R-:W-:-:S07]  /*56e0*/  FADD.FTZ R207, R203, R206 ;  /* 0x000000cecbcf7221 */ /* 0x002fce0000010000 */
[----:B------:R-:W-:Y:S08]  /*56f0*/  MUFU.EX2 R193, R193 ;  /* 0x000000c100c17308 */ /* 0x000ff00000000800 */
[----:B------:R-:W1:Y:S01]  /*5700*/  MUFU.EX2 R205, R205 ;  /* 0x000000cd00cd7308 */ /* 0x000e620000000800 */
[----:B--2---:R-:W-:-:S07]  /*5710*/  FADD.FTZ R206, R204, R207 ;  /* 0x000000cfccce7221 */ /* 0x004fce0000010000 */
[----:B------:R-:W2:Y:S08]  /*5720*/  MUFU.EX2 R8, R8 ;  /* 0x0000000800087308 */ /* 0x000eb00000000800 */
[----:B------:R-:W3:Y:S01]  /*5730*/  MUFU.EX2 R196, R196 ;  /* 0x000000c400c47308 */ /* 0x000ee20000000800 */
[----:B-1----:R-:W-:-:S01]  /*5740*/  FADD.FTZ R206, R205, R206 ;  /* 0x000000cecdce7221 */ /* 0x002fc20000010000 */
[----:B------:R-:W-:-:S02]  /*5750*/  WARPGROUP.DEPBAR.LE gsb0, 0x0 ;  /* 0x00008000000079c5 */ /* 0x000fc40000010000 */
[----:B------:R-:W-:-:S06]  /*5760*/  WARPGROUP.ARRIVE ;  /* 0x00000000000079c5 */ /* 0x000fcc0000000000 */
[----:B------:R-:W-:Y:S03]  /*5770*/  QGMMA.64x256x32.F32.E4M3.E4M3 R24, R228, gdesc[UR4], R24, gsb0 ;  /* 0x03e00004e4187df3 */ /* 0x000fe60008000818 */
[----:B------:R-:W-:Y:S02]  /*5780*/  WARPGROUP.DEPBAR.LE gsb0, 0x0 ;  /* 0x00008000000079c5 */ /* 0x000fe40000010000 */
[----:B------:R1:W-:Y:S06]  /*5790*/  BAR.ARV R3, 0x100 ;  /* 0x000400030000751d */ /* 0x0003ec0000002000 */
[----:B-1----:R-:W-:-:S05]  /*57a0*/  @!P1 VIADD R3, R208, 0x38840 ;  /* 0x00038840d0039836 */ /* 0x002fca0000000000 */
[----:B------:R-:W-:-:S04]  /*57b0*/  @!P1 PRMT R3, RZ, 0x654, R3 ;  /* 0x00000654ff039816 */ /* 0x000fc80000000003 */
[----:B------:R1:W-:Y:S02]  /*57c0*/  @!P1 SYNCS.ARRIVE.TRANS64.RED.A1T0 RZ, [R3+URZ], RZ ;  /* 0x000000ff03ff99a7 */ /* 0x0003e4000810043f */
[----:B-1----:R-:W-:-:S04]  /*57d0*/  FADD.FTZ R3, R189, R4 ;  /* 0x00000004bd037221 */ /* 0x002fc80000010000 */
[----:B------:R-:W-:-:S04]  /*57e0*/  FADD.FTZ R4, R192, R3 ;  /* 0x00000003c0047221 */ /* 0x000fc80000010000 */
[----:B------:R-:W-:-:S04]  /*57f0*/  FADD.FTZ R3, R193, R4 ;  /* 0x00000004c1037221 */ /* 0x000fc80000010000 */
[----:B--2---:R-:W-:Y:S01]  /*5800*/  FADD.FTZ R4, R8, R3 ;  /* 0x0000000308047221 */ /* 0x004fe20000010000 */
[----:B---3--:R-:W-:-:S01]  /*5810*/  FADD.FTZ R3, R196, R206 ;  /* 0x000000cec4037221 */ /* 0x008fc20000010000 */
[----:B------:R-:W-:Y:S06]  /*5820*/  @!P0 BRA `(.L_x_24) ;  /* 0x0000000000048947 */ /* 0x000fec0003800000 */
[----:B------:R-:W-:Y:S01]  /*5830*/  BPT.TRAP 0x1 ;  /* 0x000000040000795c */ /* 0x000fe20000300000 */
.L_x_24:
[----:B------:R-:W-:Y:S01]  /*5840*/  ULEA UR6, UR56, UR38, 0x3 ;  /* 0x0000002638067291 */ /* 0x000fe2000f8e183f */
[----:B------:R-:W-:Y:S01]  /*5850*/  ISETP.LT.AND P1, PT, RZ, UR53, PT ;  /* 0x00000035ff007c0c */ /* 0x000fe2000bf21270 */
[----:B------:R-:W-:Y:S01]  /*5860*/  UIADD3 UR7, UR53, -0x1, URZ ;  /* 0xffffffff35077890 */ /* 0x000fe2000fffe03f */
[----:B------:R-:W-:Y:S01]  /*5870*/  F2FP.SATFINITE.E4M3.F32.PACK_AB_MERGE_C R11, R12, R11, RZ ;  /* 0x0000000b0c0b723e */ /* 0x000fe200048070ff */
[----:B------:R-:W-:Y:S01]  /*5880*/  UIADD3 UR6, UR6, 0x38860, URZ ;  /* 0x0003886006067890 */ /* 0x000fe2000fffe03f */
[----:B------:R-:W-:Y:S01]  /*5890*/  F2FP.SATFINITE.E4M3.F32.PACK_AB_MERGE_C R155, R158, R155, RZ ;  /* 0x0000009b9e9b723e */ /* 0x000fe200048070ff */
[----:B------:R-:W-:Y:S01]  /*58a0*/  UMOV UR57, UR36 ;  /* 0x0000002400397c82 */ /* 0x000fe20008000000 */
[----:B------:R-:W-:Y:S01]  /*58b0*/  F2FP.SATFINITE.E4M3.F32.PACK_AB_MERGE_C R15, R20, R15, RZ ;  /* 0x0000000f140f723e */ /* 0x000fe200048070ff */
[----:B------:R-:W-:Y:S01]  /*58c0*/  UPRMT UR6, UR37, 0x654, UR6 ;  /* 0x0000065425067896 */ /* 0x000fe20008000006 */
[----:B------:R-:W-:Y:S01]  /*58d0*/  F2FP.SATFINITE.E4M3.F32.PACK_AB_MERGE_C R163, R166, R163, RZ ;  /* 0x000000a3a6a3723e */ /* 0x000fe200048070ff */
[----:B------:R-:W-:Y:S01]  /*58e0*/  UMOV UR53, UR7 ;  /* 0x0000000700357c82 */ /* 0x000fe20008000000 */
[----:B------:R-:W-:Y:S01]  /*58f0*/  F2FP.SATFINITE.E4M3.F32.PACK_AB_MERGE_C R153, R156, R153, RZ ;  /* 0x000000999c99723e */ /* 0x000fe200048070ff */
[----:B------:R-:W-:Y:S01]  /*5900*/  UMOV UR56, UR52 ;  /* 0x0000003400387c82 */ /* 0x000fe20008000000 */
[----:B------:R-:W-:Y:S01]  /*5910*/  F2FP.SATFINITE.E4M3.F32.PACK_AB_MERGE_C R171, R174, R171, RZ ;  /* 0x000000abaeab723e */ /* 0x000fe200048070ff */
[----:B------:R-:W-:Y:S01]  /*5920*/  FMUL.FTZ R24, R24, R7 ;  /* 0x0000000718187220 */ /* 0x000fe20000410000 */
[----:B------:R-:W-:Y:S01]  /*5930*/  F2FP.SATFINITE.E4M3.F32.PACK_AB_MERGE_C R161, R164, R161, RZ ;  /* 0x000000a1a4a1723e */ /* 0x000fe200048070ff */
[----:B------:R-:W-:Y:S01]  /*5940*/  FMUL.FTZ R25, R25, R7 ;  /* 0x0000000719197220 */ /* 0x000fe20000410000 */
[----:B------:R-:W-:Y:S01]  /*5950*/  F2FP.SATFINITE.E4M3.F32.PACK_AB_MERGE_C R179, R182, R179, RZ ;  /* 0x000000b3b6b3723e */ /* 0x000fe200048070ff */
[----:B------:R-:W-:Y:S01]  /*5960*/  SYNCS.ARRIVE.TRANS64.RED.A1T0 RZ, [UR6], RZ ;  /* 0x000000ffffff79a7 */ /* 0x000fe20008100406 */
[----:B------:R-:W-:Y:S01]  /*5970*/  F2FP.SATFINITE.E4M3.F32.PACK_AB_MERGE_C R169, R172, R169, RZ ;  /* 0x000000a9aca9723e */ /* 0x000fe200048070ff */
[----:B------:R-:W-:Y:S01]  /*5980*/  FMUL.FTZ R28, R28, R7 ;  /* 0x000000071c1c7220 */ /* 0x000fe20000410000 */
        /* <DEDUP_REMOVED lines=13> */
[-C--:B------:R-:W-:Y:S01]  /*5a60*/  FMUL.FTZ R41, R41, R7.reuse ;  /* 0x0000000729297220 */ /* 0x080fe20000410000 */
        /* <DEDUP_REMOVED lines=53> */
[----:B------:R-:W-:Y:S01]  /*5dc0*/  FMUL.FTZ R149, R149, R7 ;  /* 0x0000000795957220 */ /* 0x000fe20000410000 */
        /* <DEDUP_REMOVED lines=64> */
[----:B------:R-:W-:Y:S01]  /*61d0*/  F2FP.SATFINITE.E4M3.F32.PACK_AB_MERGE_C R216, R9, R10, R11 ;  /* 0x0000000a09d8723e */ /* 0x000fe2000480700b */
[----:B------:R-:W-:Y:S01]  /*61e0*/  IMAD.MOV.U32 R6, RZ, RZ, R5 ;  /* 0x000000ffff067224 */ /* 0x000fe200078e0005 */
[----:B------:R-:W-:Y:S01]  /*61f0*/  F2FP.SATFINITE.E4M3.F32.PACK_AB_MERGE_C R217, R154, R197, R155 ;  /* 0x000000c59ad9723e */ /* 0x000fe2000480709b */
[----:B------:R-:W-:Y:S01]  /*6200*/  IMAD.MOV.U32 R7, RZ, RZ, R0 ;  /* 0x000000ffff077224 */ /* 0x000fe200078e0000 */
[----:B------:R-:W-:-:S02]  /*6210*/  F2FP.SATFINITE.E4M3.F32.PACK_AB_MERGE_C R218, R14, R13, R15 ;  /* 0x0000000d0eda723e */ /* 0x000fc4000480700f */
[----:B------:R-:W-:Y:S02]  /*6220*/  F2FP.SATFINITE.E4M3.F32.PACK_AB_MERGE_C R219, R162, R159, R163 ;  /* 0x0000009fa2db723e */ /* 0x000fe400048070a3 */
[----:B------:R-:W-:Y:S02]  /*6230*/  F2FP.SATFINITE.E4M3.F32.PACK_AB_MERGE_C R220, R152, R21, R153 ;  /* 0x0000001598dc723e */ /* 0x000fe40004807099 */
[----:B------:R-:W-:Y:S02]  /*6240*/  F2FP.SATFINITE.E4M3.F32.PACK_AB_MERGE_C R221, R170, R167, R171 ;  /* 0x000000a7aadd723e */ /* 0x000fe400048070ab */
[----:B------:R-:W-:Y:S02]  /*6250*/  F2FP.SATFINITE.E4M3.F32.PACK_AB_MERGE_C R222, R160, R157, R161 ;  /* 0x0000009da0de723e */ /* 0x000fe400048070a1 */
[----:B------:R-:W-:Y:S02]  /*6260*/  F2FP.SATFINITE.E4M3.F32.PACK_AB_MERGE_C R223, R178, R175, R179 ;  /* 0x000000afb2df723e */ /* 0x000fe400048070b3 */
[----:B------:R-:W-:-:S02]  /*6270*/  F2FP.SATFINITE.E4M3.F32.PACK_AB_MERGE_C R224, R168, R165, R169 ;  /* 0x000000a5a8e0723e */ /* 0x000fc400048070a9 */
[----:B------:R-:W-:Y:S02]  /*6280*/  F2FP.SATFINITE.E4M3.F32.PACK_AB_MERGE_C R225, R186, R183, R187 ;  /* 0x000000b7bae1723e */ /* 0x000fe400048070bb */
[----:B------:R-:W-:Y:S02]  /*6290*/  F2FP.SATFINITE.E4M3.F32.PACK_AB_MERGE_C R226, R176, R173, R177 ;  /* 0x000000adb0e2723e */ /* 0x000fe400048070b1 */
[----:B------:R-:W-:Y:S02]  /*62a0*/  F2FP.SATFINITE.E4M3.F32.PACK_AB_MERGE_C R227, R194, R191, R195 ;  /* 0x000000bfc2e3723e */ /* 0x000fe400048070c3 */
[----:B------:R-:W-:Y:S02]  /*62b0*/  F2FP.SATFINITE.E4M3.F32.PACK_AB_MERGE_C R228, R184, R181, R185 ;  /* 0x000000b5b8e4723e */ /* 0x000fe400048070b9 */
[----:B------:R-:W-:Y:S02]  /*62c0*/  F2FP.SATFINITE.E4M3.F32.PACK_AB_MERGE_C R229, R200, R199, R201 ;  /* 0x000000c7c8e5723e */ /* 0x000fe400048070c9 */
[----:B------:R-:W-:-:S02]  /*62d0*/  F2FP.SATFINITE.E4M3.F32.PACK_AB_MERGE_C R230, R192, R189, R8 ;  /* 0x000000bdc0e6723e */ /* 0x000fc40004807008 */
[----:B------:R-:W-:Y:S01]  /*62e0*/  F2FP.SATFINITE.E4M3.F32.PACK_AB_MERGE_C R231, R204, R203, R205 ;  /* 0x000000cbcce7723e */ /* 0x000fe200048070cd */
[----:B------:R-:W-:Y:S06]  /*62f0*/  @P1 BRA `(.L_x_25) ;  /* 0xffffffdc00481947 */ /* 0x000fec000383ffff */
.L_x_15:
[----:B------:R-:W-:Y:S06]  /*6300*/  BAR.ARV 0x8, 0x120 ;  /* 0x0204800000007b1d */ /* 0x000fec0000002000 */
[----:B------:R-:W-:Y:S05]  /*6310*/  @!P0 BRA `(.L_x_26) ;  /* 0x0000000000048947 */ /* 0x000fea0003800000 */
[----:B------:R-:W-:Y:S01]  /*6320*/  BPT.TRAP 0x1 ;  /* 0x000000040000795c */ /* 0x000fe20000300000 */
.L_x_26:
[----:B------:R-:W-:Y:S01]  /*6330*/  ULEA UR8, UR52, UR38, 0x3 ;  /* 0x0000002634087291 */ /* 0x000fe2000f8e183f */
[----:B------:R-:W-:-:S05]  /*6340*/  IMAD.U32 R6, RZ, RZ, UR36 ;  /* 0x00000024ff067e24 */ /* 0x000fca000f8e00ff */
[----:B------:R-:W-:-:S04]  /*6350*/  SHF.L.U32 R6, R6, 0x1f, RZ ;  /* 0x0000001f06067819 */ /* 0x000fc800000006ff */
[----:B------:R1:W2:Y:S01]  /*6360*/  SYNCS.PHASECHK.TRANS64.TRYWAIT P1, [UR8+0x38850], R6 ;  /* 0x03885006ff0075a7 */ /* 0x0002a20008020148 */
[----:B------:R-:W-:Y:S05]  /*6370*/  @!P0 BRA `(.L_x_27) ;  /* 0x0000000000048947 */ /* 0x000fea0003800000 */
[----:B------:R-:W-:Y:S01]  /*6380*/  BPT.TRAP 0x1 ;  /* 0x000000040000795c */ /* 0x000fe20000300000 */
.L_x_27:
[----:B--2---:R-:W-:Y:S05]  /*6390*/  @P1 BRA `(.L_x_28) ;  /* 0x0000000000081947 */ /* 0x004fea0003800000 */
[----:B------:R-:W2:Y:S02]  /*63a0*/  SYNCS.PHASECHK.TRANS64.TRYWAIT P1, [UR8+0x38850], R6 ;  /* 0x03885006ff0075a7 */ /* 0x000ea40008020148 */
[----:B--2---:R-:W-:Y:S05]  /*63b0*/  @!P1 BRA `(.L_x_29) ;  /* 0x0000006400109947 */ /* 0x004fea0003800000 */
.L_x_28:
[----:B------:R-:W-:Y:S01]  /*63c0*/  UIADD3 UR4, UR38, 0x400, URZ ;  /* 0x0000040026047890 */ /* 0x000fe2000fffe03f */
[----:B------:R-:W-:Y:S01]  /*63d0*/  WARPGROUP.ARRIVE ;  /* 0x00000000000079c5 */ /* 0x000fe20000000000 */
[----:B------:R-:W-:Y:S01]  /*63e0*/  UMOV UR7, 0x40000040 ;  /* 0x4000004000077882 */ /* 0x000fe20000000000 */
[----:B------:R-:W-:Y:S01]  /*63f0*/  IMAD.MOV.U32 R8, RZ, RZ, 0x3f800000 ;  /* 0x3f800000ff087424 */ /* 0x000fe200078e00ff */
[----:B------:R-:W-:-:S04]  /*6400*/  USHF.R.U32.HI UR4, URZ, 0x4, UR4 ;  /* 0x000000043f047899 */ /* 0x000fc80008011604 */
[----:B------:R-:W-:-:S04]  /*6410*/  ULOP3.LUT UR4, UR4, 0x3fff, URZ, 0xc0, !UPT ;  /* 0x00003fff04047892 */ /* 0x000fc8000f8ec03f */
[----:B------:R-:W-:-:S04]  /*6420*/  ULOP3.LUT UR4, UR4, 0x10000, URZ, 0xfc, !UPT ;  /* 0x0001000004047892 */ /* 0x000fc8000f8efc3f */
[----:B------:R-:W-:-:S03]  /*6430*/  ULEA UR9, UR52, UR4, 0xb ;  /* 0x0000000434097291 */ /* 0x000fc6000f8e583f */
[----:B------:R-:W-:Y:S02]  /*6440*/  ULDC.64 UR4, c[0x0][0x9a0] ;  /* 0x0002680000047ab9 */ /* 0x000fe40000000a00 */
[----:B------:R-:W-:Y:S02]  /*6450*/  UISETP.NE.U32.AND UP0, UPT, UR4, URZ, UPT ;  /* 0x0000003f0400728c */ /* 0x000fe4000bf05070 */
[----:B------:R-:W-:Y:S02]  /*6460*/  UMOV UR6, UR9 ;  /* 0x0000000900067c82 */ /* 0x000fe40008000000 */
[----:B------:R-:W-:Y:S01]  /*6470*/  QGMMA.64x256x32.F32.E4M3.E4M3 R24, R216, gdesc[UR4], R24, gsb0 ;  /* 0x03e00004d8187df3 */ /* 0x000fe20008000818 */
[----:B------:R-:W-:Y:S01]  /*6480*/  UIADD3 UR6, UR9, 0x2, URZ ;  /* 0x0000000209067890 */ /* 0x000fe2000fffe03f */
[----:B------:R-:W-:Y:S01]  /*6490*/  UMOV UR7, 0x40000040 ;  /* 0x4000004000077882 */ /* 0x000fe20000000000 */
[----:B------:R-:W-:-:S06]  /*64a0*/  UISETP.NE.AND.EX UP0, UPT, UR5, URZ, UPT, UP0 ;  /* 0x0000003f0500728c */ /* 0x000fcc000bf05300 */
[----:B------:R-:W-:-:S05]  /*64b0*/  PLOP3.LUT P1, PT, PT, PT, UP0, 0x80, 0x0 ;  /* 0x000000000000781c */ /* 0x000fca0003f2f008 */
[----:B------:R-:W-:Y:S01]  /*64c0*/  @UP0 USHF.R.S32.HI UR10, URZ, 0x1f, UR44 ;  /* 0x0000001f3f0a0899 */ /* 0x000fe2000801142c */
[----:B------:R-:W-:Y:S01]  /*64d0*/  @UP0 ULDC.64 UR12, c[0x0][0x9c8] ;  /* 0x00027200000c0ab9 */ /* 0x000fe20000000a00 */
[----:B------:R-:W-:Y:S02]  /*64e0*/  @UP0 ULDC.64 UR14, c[0x0][0x9d0] ;  /* 0x00027400000e0ab9 */ /* 0x000fe40000000a00 */
[----:B------:R-:W-:-:S04]  /*64f0*/  @UP0 UIMAD UR10, UR10, UR12, URZ ;  /* 0x0000000c0a0a02a4 */ /* 0x000fc8000f8e023f */
[----:B------:R-:W-:Y:S02]  /*6500*/  @UP0 UIMAD UR11, UR44, UR13, UR10 ;  /* 0x0000000d2c0b02a4 */ /* 0x000fe4000f8e020a */
[----:B------:R-:W-:-:S04]  /*6510*/  @UP0 USHF.R.S32.HI UR10, URZ, 0x1f, UR42 ;  /* 0x0000001f3f0a0899 */ /* 0x000fc8000801142a */
[----:B------:R-:W-:-:S04]  /*6520*/  @UP0 UIMAD UR10, UR10, UR14, URZ ;  /* 0x0000000e0a0a02a4 */ /* 0x000fc8000f8e023f */
[----:B------:R-:W-:Y:S01]  /*6530*/  @UP0 UIMAD UR13, UR42, UR15, UR10 ;  /* 0x0000000f2a0d02a4 */ /* 0x000fe2000f8e020a */
[----:B------:R-:W-:Y:S02]  /*6540*/  WARPGROUP.DEPBAR.LE gsb0, 0x0 ;  /* 0x00008000000079c5 */ /* 0x000fe40000010000 */
[----:B------:R-:W-:-:S06]  /*6550*/  WARPGROUP.ARRIVE ;  /* 0x00000000000079c5 */ /* 0x000fcc0000000000 */
[----:B------:R-:W-:Y:S01]  /*6560*/  QGMMA.64x256x32.F32.E4M3.E4M3 R24, R220, gdesc[UR4], R24, gsb0 ;  /* 0x03e00004dc187df3 */ /* 0x000fe20008000818 */
[----:B------:R-:W-:Y:S02]  /*6570*/  @UP0 UIMAD.WIDE.U32 UR6, UR44, UR12, URZ ;  /* 0x0000000c2c0602a5 */ /* 0x000fe4000f8e003f */
[----:B------:R-:W-:Y:S02]  /*6580*/  UIADD3 UR12, UR9, 0x4, URZ ;  /* 0x00000004090c7890 */ /* 0x000fe4000fffe03f */
[----:B------:R-:W-:-:S04]  /*6590*/  @UP0 UIADD3 UR7, UR7, UR11, URZ ;  /* 0x0000000b07070290 */ /* 0x000fc8000fffe03f */
[----:B------:R-:W-:-:S03]  /*65a0*/  @UP0 UIMAD.WIDE.U32 UR10, UR42, UR14, UR6 ;  /* 0x0000000e2a0a02a5 */ /* 0x000fc6000f8e0006 */
[----:B------:R-:W-:Y:S01]  /*65b0*/  UMOV UR6, UR12 ;  /* 0x0000000c00067c82 */ /* 0x000fe20008000000 */
[----:B------:R-:W-:Y:S01]  /*65c0*/  UMOV UR7, 0x40000040 ;  /* 0x4000004000077882 */ /* 0x000fe20000000000 */
[----:B------:R-:W-:Y:S02]  /*65d0*/  @UP0 UIADD3 UR11, UR11, UR13, URZ ;  /* 0x0000000d0b0b0290 */ /* 0x000fe4000fffe03f */
[----:B------:R-:W-:-:S04]  /*65e0*/  @UP0 ULEA UR4, UP1, UR10, UR4, 0x2 ;  /* 0x000000040a040291 */ /* 0x000fc8000f82103f */
[----:B------:R-:W-:Y:S02]  /*65f0*/  @UP0 ULEA.HI.X UR5, UR10, UR5, UR11, 0x2, UP1 ;  /* 0x000000050a050291 */ /* 0x000fe400088f140b */
[----:B-12---:R-:W-:-:S04]  /*6600*/  IMAD.U32 R6, RZ, RZ, UR4 ;  /* 0x00000004ff067e24 */ /* 0x006fc8000f8e00ff */
[----:B------:R-:W-:-:S05]  /*6610*/  IMAD.U32 R7, RZ, RZ, UR5 ;  /* 0x00000005ff077e24 */ /* 0x000fca000f8e00ff */
[----:B------:R1:W2:Y:S01]  /*6620*/  @P1 LDG.E R8, desc[UR50][R6.64] ;  /* 0x0000003206081981 */ /* 0x0002a2000c1e1900 */
[----:B------:R-:W-:Y:S02]  /*6630*/  WARPGROUP.DEPBAR.LE gsb0, 0x0 ;  /* 0x00008000000079c5 */ /* 0x000fe40000010000 */
[----:B------:R-:W-:-:S06]  /*6640*/  WARPGROUP.ARRIVE ;  /* 0x00000000000079c5 */ /* 0x000fcc0000000000 */
[----:B------:R-:W-:Y:S01]  /*6650*/  QGMMA.64x256x32.F32.E4M3.E4M3 R24, R224, gdesc[UR4], R24, gsb0 ;  /* 0x03e00004e0187df3 */ /* 0x000fe20008000818 */
[----:B------:R-:W-:Y:S01]  /*6660*/  UIADD3 UR6, UR9, 0x6, URZ ;  /* 0x0000000609067890 */ /* 0x000fe2000fffe03f */
[----:B------:R-:W-:Y:S01]  /*6670*/  UMOV UR7, 0x40000040 ;  /* 0x4000004000077882 */ /* 0x000fe20000000000 */
[----:B------:R-:W3:Y:S04]  /*6680*/  SHFL.BFLY PT, R9, R4, 0x2, 0x1f ;  /* 0x0c401f0004097f89 */ /* 0x000ee800000e0000 */
[----:B------:R-:W4:Y:S01]  /*6690*/  SHFL.BFLY PT, R12, R3, 0x2, 0x1f ;  /* 0x0c401f00030c7f89 */ /* 0x000f2200000e0000 */
[----:B---3--:R-:W-:-:S01]  /*66a0*/  FADD.FTZ R9, R9, R4 ;  /* 0x0000000409097221 */ /* 0x008fc20000010000 */
[----:B----4-:R-:W-:-:S04]  /*66b0*/  FADD.FTZ R12, R12, R3 ;  /* 0x000000030c0c7221 */ /* 0x010fc80000010000 */
[----:B------:R-:W3:Y:S04]  /*66c0*/  SHFL.BFLY PT, R10, R9, 0x1, 0x1f ;  /* 0x0c201f00090a7f89 */ /* 0x000ee800000e0000 */
[----:B------:R-:W4:Y:S01]  /*66d0*/  SHFL.BFLY PT, R11, R12, 0x1, 0x1f ;  /* 0x0c201f000c0b7f89 */ /* 0x000f2200000e0000 */
[----:B-1----:R-:W-:Y:S02]  /*66e0*/  IMAD.MOV.U32 R7, RZ, RZ, RZ ;  /* 0x000000ffff077224 */ /* 0x002fe400078e00ff */
[----:B---3--:R-:W-:Y:S01]  /*66f0*/  FADD.FTZ R13, R9, R10 ;  /* 0x0000000a090d7221 */ /* 0x008fe20000010000 */
[----:B----4-:R-:W-:-:S04]  /*6700*/  FADD.FTZ R14, R12, R11 ;  /* 0x0000000b0c0e7221 */ /* 0x010fc80000010000 */
[C---:B------:R-:W-:Y:S01]  /*6710*/  FSETP.NE.FTZ.AND P1, PT, R13.reuse, RZ, PT ;  /* 0x000000ff0d00720b */ /* 0x040fe20003f35000 */
[----:B------:R-:W-:Y:S01]  /*6720*/  FMUL.FTZ R15, R13, 0.00390625 ;  /* 0x3b8000000d0f7820 */ /* 0x000fe20000410000 */
[----:B------:R-:W-:-:S04]  /*6730*/  FMUL.FTZ R20, R14, 0.00390625 ;  /* 0x3b8000000e147820 */ /* 0x000fc80000410000 */
[----:B------:R-:W-:Y:S02]  /*6740*/  FSETP.NE.FTZ.AND P2, PT, R15, RZ, PT ;  /* 0x000000ff0f00720b */ /* 0x000fe40003f55000 */
[----:B------:R-:W-:-:S05]  /*6750*/  FSETP.NE.FTZ.AND P3, PT, R20, RZ, PT ;  /* 0x000000ff1400720b */ /* 0x000fca0003f75000 */
[----:B------:R-:W-:Y:S01]  /*6760*/  @P1 MUFU.RCP R7, R13 ;  /* 0x0000000d00071308 */ /* 0x000fe20000001000 */
[----:B------:R-:W-:Y:S01]  /*6770*/  FSETP.NE.FTZ.AND P1, PT, R14, RZ, PT ;  /* 0x000000ff0e00720b */ /* 0x000fe20003f35000 */
[----:B------:R-:W-:-:S06]  /*6780*/  IMAD.MOV.U32 R11, RZ, RZ, RZ ;  /* 0x000000ffff0b7224 */ /* 0x000fcc00078e00ff */
[----:B------:R-:W1:Y:S08]  /*6790*/  @P2 MUFU.LG2 R4, R15 ;  /* 0x0000000f00042308 */ /* 0x000e700000000c00 */
[----:B------:R-:W3:Y:S08]  /*67a0*/  @P3 MUFU.LG2 R10, R20 ;  /* 0x00000014000a3308 */ /* 0x000ef00000000c00 */
[----:B------:R-:W4:Y:S01]  /*67b0*/  @P1 MUFU.RCP R11, R14 ;  /* 0x0000000e000b1308 */ /* 0x000f220000001000 */
[----:B------:R-:W-:-:S02]  /*67c0*/  IMAD.U32 R9, RZ, RZ, UR40 ;  /* 0x00000028ff097e24 */ /* 0x000fc4000f8e00ff */
[----:B------:R-:W-:Y:S02]  /*67d0*/  IMAD.U32 R12, RZ, RZ, UR40 ;  /* 0x00000028ff0c7e24 */ /* 0x000fe4000f8e00ff */
[----:B-1----:R-:W-:Y:S01]  /*67e0*/  @P2 FMUL.FTZ R4, R4, 0.69314718246459960938 ;  /* 0x3f31721804042820 */ /* 0x002fe20000410000 */
[----:B------:R-:W-:Y:S02]  /*67f0*/  WARPGROUP.DEPBAR.LE gsb0, 0x0 ;  /* 0x00008000000079c5 */ /* 0x000fe40000010000 */
[----:B------:R-:W-:-:S06]  /*6800*/  WARPGROUP.ARRIVE ;  /* 0x00000000000079c5 */ /* 0x000fcc0000000000 */
[----:B------:R-:W-:Y:S01]  /*6810*/  QGMMA.64x256x32.F32.E4M3.E4M3 R24, R228, gdesc[UR4], R24, gsb0 ;  /* 0x03e00004e4187df3 */ /* 0x000fe20008000818 */
[----:B------:R-:W-:Y:S01]  /*6820*/  @P2 FMUL.FTZ R9, R9, 0.69314718246459960938 ;  /* 0x3f31721809092820 */ /* 0x000fe20000410000 */
[----:B------:R-:W-:Y:S01]  /*6830*/  @P3 FMUL.FTZ R13, R12, 0.69314718246459960938 ;  /* 0x3f3172180c0d3820 */ /* 0x000fe20000410000 */
[----:B---3--:R-:W-:Y:S01]  /*6840*/  @P3 FMUL.FTZ R10, R10, 0.69314718246459960938 ;  /* 0x3f3172180a0a3820 */ /* 0x008fe20000410000 */
[----:B------:R-:W-:Y:S02]  /*6850*/  IMAD.MOV.U32 R6, RZ, RZ, -0x800000 ;  /* 0xff800000ff067424 */ /* 0x000fe400078e00ff */
[----:B------:R-:W-:-:S01]  /*6860*/  @P2 FFMA.FTZ R6, R9, R0, R4 ;  /* 0x0000000009062223 */ /* 0x000fc20000010004 */
[----:B------:R-:W-:Y:S02]  /*6870*/  IMAD.MOV.U32 R3, RZ, RZ, -0x800000 ;  /* 0xff800000ff037424 */ /* 0x000fe400078e00ff */
[----:B------:R-:W-:-:S01]  /*6880*/  @P3 FFMA.FTZ R3, R13, R5, R10 ;  /* 0x000000050d033223 */ /* 0x000fc2000001000a */
[-C--:B--2---:R-:W-:Y:S01]  /*6890*/  FMUL.FTZ R160, R7, R8.reuse ;  /* 0x0000000807a07220 */ /* 0x084fe20000410000 */
[----:B----4-:R-:W-:Y:S01]  /*68a0*/  FMUL.FTZ R0, R11, R8 ;  /* 0x000000080b007220 */ /* 0x010fe20000410000 */
[----:B------:R-:W-:-:S02]  /*68b0*/  WARPGROUP.DEPBAR.LE gsb0, 0x0 ;  /* 0x00008000000079c5 */ /* 0x000fc40000010000 */
[----:B------:R-:W-:Y:S05]  /*68c0*/  @!P0 BRA `(.L_x_30) ;  /* 0x0000000000048947 */ /* 0x000fea0003800000 */
[----:B------:R-:W-:Y:S01]  /*68d0*/  BPT.TRAP 0x1 ;  /* 0x000000040000795c */ /* 0x000fe20000300000 */
.L_x_30:
[----:B------:R-:W1:Y:S01]  /*68e0*/  S2R R162, SR_TID.X ;  /* 0x0000000000a27919 */ /* 0x000e620000002100 */
[----:B------:R-:W-:Y:S01]  /*68f0*/  ULDC.64 UR4, c[0x4][0x110] ;  /* 0x0100440000047ab9 */ /* 0x000fe20000000a00 */
        /* <DEDUP_REMOVED lines=30> */
[----:B-1----:R-:W-:-:S02]  /*6ae0*/  IMAD.SHL.U32 R4, R162, 0x4, RZ ;  /* 0x00000004a2047824 */ /* 0x002fc400078e00ff */
[----:B------:R-:W-:Y:S01]  /*6af0*/  FMUL.FTZ R109, R26, R0 ;  /* 0x000000001a6d7220 */ /* 0x000fe20000410000 */
[-C--:B------:R-:W-:Y:S01]  /*6b00*/  FMUL.FTZ R25, R69, R160.reuse ;  /* 0x000000a045197220 */ /* 0x080fe20000410000 */
[-C--:B------:R-:W-:Y:S01]  /*6b10*/  FMUL.FTZ R28, R84, R160.reuse ;  /* 0x000000a0541c7220 */ /* 0x080fe20000410000 */
[----:B------:R-:W-:Y:S01]  /*6b20*/  FMUL.FTZ R41, R80, R160 ;  /* 0x000000a050297220 */ /* 0x000fe20000410000 */
[----:B------:R-:W-:Y:S01]  /*6b30*/  LOP3.LUT R4, R4, 0xc, RZ, 0xc0, !PT ;  /* 0x0000000c04047812 */ /* 0x000fe200078ec0ff */
[----:B------:R-:W-:Y:S01]  /*6b40*/  FMUL.FTZ R26, R31, R0 ;  /* 0x000000001f1a7220 */ /* 0x000fe20000410000 */
[-C--:B------:R-:W-:Y:S01]  /*6b50*/  FMUL.FTZ R69, R116, R160.reuse ;  /* 0x000000a074457220 */ /* 0x080fe20000410000 */
[----:B------:R-:W-:Y:S01]  /*6b60*/  FMUL.FTZ R49, R56, R160 ;  /* 0x000000a038317220 */ /* 0x000fe20000410000 */
[----:B------:R-:W-:Y:S01]  /*6b70*/  IADD3 R4, P0, R4, UR4, RZ ;  /* 0x0000000404047c10 */ /* 0x000fe2000ff1e0ff */
[----:B------:R-:W-:Y:S01]  /*6b80*/  FMUL.FTZ R31, R38, R0 ;  /* 0x00000000261f7220 */ /* 0x000fe20000410000 */
[-C--:B------:R-:W-:Y:S01]  /*6b90*/  FMUL.FTZ R24, R77, R160.reuse ;  /* 0x000000a04d187220 */ /* 0x080fe20000410000 */
[-C--:B------:R-:W-:Y:S01]  /*6ba0*/  FMUL.FTZ R45, R73, R160.reuse ;  /* 0x000000a0492d7220 */ /* 0x080fe20000410000 */
[----:B------:R-:W-:Y:S01]  /*6bb0*/  FMUL.FTZ R36, R81, R160 ;  /* 0x000000a051247220 */ /* 0x000fe20000410000 */
[----:B------:R-:W-:-:S02]  /*6bc0*/  IMAD.X R5, RZ, RZ, UR5, P0 ;  /* 0x00000005ff057e24 */ /* 0x000fc400080e06ff */
[----:B------:R-:W-:Y:S01]  /*6bd0*/  FMUL.FTZ R38, R39, R0 ;  /* 0x0000000027267220 */ /* 0x000fe20000410000 */
[-C--:B------:R-:W-:Y:S01]  /*6be0*/  FMUL.FTZ R32, R92, R160.reuse ;  /* 0x000000a05c207220 */ /* 0x080fe20000410000 */
[-C--:B------:R-:W-:Y:S01]  /*6bf0*/  FMUL.FTZ R37, R88, R160.reuse ;  /* 0x000000a058257220 */ /* 0x080fe20000410000 */
[----:B------:R-:W-:Y:S01]  /*6c00*/  FMUL.FTZ R80, R113, R160 ;  /* 0x000000a071507220 */ /* 0x000fe20000410000 */
[----:B------:R1:W2:Y:S01]  /*6c10*/  LDG.E.CONSTANT R4, desc[UR50][R4.64] ;  /* 0x0000003204047981 */ /* 0x0002a2000c1e9900 */
        /* <DEDUP_REMOVED lines=11> */
[-C--:B-1----:R-:W-:Y:S01]  /*6cd0*/  FMUL.FTZ R5, R47, R0.reuse ;  /* 0x000000002f057220 */ /* 0x082fe20000410000 */
        /* <DEDUP_REMOVED lines=15> */
[----:B------:R-:W-:Y:S01]  /*6dd0*/  FMUL.FTZ R84, R120, R160 ;  /* 0x000000a078547220 */ /* 0x000fe20000410000 */
[-C--:B------:R-:W-:Y:S01]  /*6de0*/  FMUL.FTZ R103, R111, R0.reuse ;  /* 0x000000006f677220 */ /* 0x080fe20000410000 */
[-C--:B------:R-:W-:Y:S01]  /*6df0*/  FMUL.FTZ R116, R115, R0.reuse ;  /* 0x0000000073747220 */ /* 0x080fe20000410000 */
[----:B------:R-:W-:Y:S01]  /*6e00*/  FMUL.FTZ R118, R122, R0 ;  /* 0x000000007a767220 */ /* 0x000fe20000410000 */
[----:B------:R-:W-:Y:S01]  /*6e10*/  F2FP.BF16.F32.PACK_AB R46, R5, R46 ;  /* 0x0000002e052e723e */ /* 0x000fe200000010ff */
        /* <DEDUP_REMOVED lines=13> */
[----:B------:R-:W-:Y:S01]  /*6ef0*/  FMUL.FTZ R122, R130, R0 ;  /* 0x00000000827a7220 */ /* 0x000fe20000410000 */
[----:B------:R-:W-:Y:S01]  /*6f00*/  LOP3.LUT P0, R5, R162, 0x3, RZ, 0xc0, !PT ;  /* 0x00000003a2057812 */ /* 0x000fe2000780c0ff */
        /* <DEDUP_REMOVED lines=36> */
[-C--:B------:R-:W-:Y:S01]  /*7150*/  FMUL.FTZ R105, R149, R160.reuse ;  /* 0x000000a095697220 */ /* 0x080fe20000410000 */
[----:B------:R-:W-:Y:S01]  /*7160*/  FMUL.FTZ R112, R145, R160 ;  /* 0x000000a091707220 */ /* 0x000fe20000410000 */
[----:B------:R-:W-:Y:S01]  /*7170*/  F2FP.BF16.F32.PACK_AB R20, R20, R157 ;  /* 0x0000009d1414723e */ /* 0x000fe200000010ff */
[----:B------:R-:W-:Y:S01]  /*7180*/  UIADD3 UR42, -UR45, URZ, URZ ;  /* 0x0000003f2d2a7290 */ /* 0x000fe2000fffe13f */
[----:B------:R-:W-:Y:S01]  /*7190*/  F2FP.BF16.F32.PACK_AB R7, R7, R158 ;  /* 0x0000009e0707723e */ /* 0x000fe200000010ff */
[----:B------:R-:W-:Y:S01]  /*71a0*/  ULDC.64 UR6, c[0x0][0xb70] ;  /* 0x0002dc0000067ab9 */ /* 0x000fe20000000a00 */
[----:B------:R-:W-:-:S02]  /*71b0*/  F2FP.BF16.F32.PACK_AB R15, R15, R156 ;  /* 0x0000009c0f0f723e */ /* 0x000fc400000010ff */
[----:B------:R-:W-:Y:S02]  /*71c0*/  F2FP.BF16.F32.PACK_AB R10, R10, R155 ;  /* 0x0000009b0a0a723e */ /* 0x000fe400000010ff */
[----:B------:R-:W-:Y:S02]  /*71d0*/  F2FP.BF16.F32.PACK_AB R14, R14, R153 ;  /* 0x000000990e0e723e */ /* 0x000fe400000010ff */
[----:B------:R-:W-:Y:S02]  /*71e0*/  F2FP.BF16.F32.PACK_AB R44, R25, R44 ;  /* 0x0000002c192c723e */ /* 0x000fe400000010ff */
[----:B------:R-:W-:Y:S02]  /*71f0*/  F2FP.BF16.F32.PACK_AB R159, R8, R159 ;  /* 0x0000009f089f723e */ /* 0x000fe400000010ff */
[----:B------:R-:W-:Y:S02]  /*7200*/  F2FP.BF16.F32.PACK_AB R109, R30, R109 ;  /* 0x0000006d1e6d723e */ /* 0x000fe400000010ff */
[----:B------:R-:W-:-:S02]  /*7210*/  F2FP.BF16.F32.PACK_AB R12, R12, R49 ;  /* 0x000000310c0c723e */ /* 0x000fc400000010ff */
[----:B------:R-:W-:Y:S02]  /*7220*/  F2FP.BF16.F32.PACK_AB R28, R28, R41 ;  /* 0x000000291c1c723e */ /* 0x000fe400000010ff */
[----:B------:R-:W-:Y:S01]  /*7230*/  F2FP.BF16.F32.PACK_AB R152, R152, R161 ;  /* 0x000000a19898723e */ /* 0x000fe200000010ff */
[----:B------:R-:W-:Y:S01]  /*7240*/  UIADD3 UR8, UR8, 0x38860, URZ ;  /* 0x0003886008087890 */ /* 0x000fe2000fffe03f */
[----:B------:R-:W-:Y:S01]  /*7250*/  ISETP.EQ.OR P0, PT, R5, 0x3, !P0 ;  /* 0x000000030500780c */ /* 0x000fe20004702670 */
[----:B------:R-:W-:Y:S01]  /*7260*/  USHF.R.S32.HI UR4, URZ, 0x1f, UR43 ;  /* 0x0000001f3f047899 */ /* 0x000fe2000801142b */
[----:B------:R-:W-:Y:S01]  /*7270*/  F2FP.BF16.F32.PACK_AB R29, R29, R154 ;  /* 0x0000009a1d1d723e */ /* 0x000fe200000010ff */
[----:B------:R-:W-:Y:S01]  /*7280*/  ULDC UR5, c[0x0][0xda8] ;  /* 0x00036a0000057ab9 */ /* 0x000fe20000000800 */
[----:B------:R-:W-:Y:S02]  /*7290*/  F2FP.BF16.F32.PACK_AB R11, R11, R48 ;  /* 0x000000300b0b723e */ /* 0x000fe400000010ff */
        /* <DEDUP_REMOVED lines=13> */
[----:B------:R-:W-:Y:S02]  /*7370*/  SEL R61, R20, R7, P0 ;  /* 0x00000007143d7207 */ /* 0x000fe40000000000 */
[----:B------:R-:W-:Y:S02]  /*7380*/  SEL R0, R7, R20, P0 ;  /* 0x0000001407007207 */ /* 0x000fe40000000000 */
[----:B------:R-:W-:Y:S02]  /*7390*/  SEL R63, R15, R10, P0 ;  /* 0x0000000a0f3f7207 */ /* 0x000fe40000000000 */
[----:B------:R-:W-:Y:S02]  /*73a0*/  SEL R5, R10, R15, P0 ;  /* 0x0000000f0a057207 */ /* 0x000fe40000000000 */
[----:B------:R-:W-:Y:S02]  /*73b0*/  F2FP.BF16.F32.PACK_AB R102, R95, R102 ;  /* 0x000000665f66723e */ /* 0x000fe400000010ff */
[----:B------:R-:W-:-:S02]  /*73c0*/  F2FP.BF16.F32.PACK_AB R128, R123, R128 ;  /* 0x000000807b80723e */ /* 0x000fc400000010ff */
[----:B------:R-:W-:Y:S02]  /*73d0*/  SEL R65, R14, R29, P0 ;  /* 0x0000001d0e417207 */ /* 0x000fe40000000000 */
[----:B------:R-:W-:Y:S02]  /*73e0*/  SEL R7, R29, R14, P0 ;  /* 0x0000000e1d077207 */ /* 0x000fe40000000000 */
[----:B------:R-:W-:Y:S02]  /*73f0*/  SEL R89, R11, R44, P0 ;  /* 0x0000002c0b597207 */ /* 0x000fe40000000000 */
[----:B------:R-:W-:Y:S02]  /*7400*/  SEL R15, R44, R11, P0 ;  /* 0x0000000b2c0f7207 */ /* 0x000fe40000000000 */
[----:B------:R-:W-:Y:S02]  /*7410*/  SEL R95, R9, R24, P0 ;  /* 0x00000018095f7207 */ /* 0x000fe40000000000 */
[----:B------:R-:W-:-:S02]  /*7420*/  SEL R20, R24, R9, P0 ;  /* 0x0000000918147207 */ /* 0x000fc40000000000 */
[----:B------:R-:W-:Y:S02]  /*7430*/  SEL R123, R85, R96, P0 ;  /* 0x00000060557b7207 */ /* 0x000fe40000000000 */
[----:B------:R-:W-:Y:S02]  /*7440*/  SEL R29, R96, R85, P0 ;  /* 0x00000055601d7207 */ /* 0x000fe40000000000 */
[----:B------:R-:W-:Y:S02]  /*7450*/  IADD3 R11, P3, R16, 0x40, RZ ;  /* 0x00000040100b7810 */ /* 0x000fe40007f7e0ff */
[----:B------:R-:W-:Y:S02]  /*7460*/  F2FP.BF16.F32.PACK_AB R34, R31, R34 ;  /* 0x000000221f22723e */ /* 0x000fe400000010ff */
[----:B------:R-:W-:Y:S02]  /*7470*/  SEL R85, R93, R104, P0 ;  /* 0x000000685d557207 */ /* 0x000fe40000000000 */
[----:B------:R-:W-:-:S02]  /*7480*/  SEL R30, R104, R93, P0 ;  /* 0x0000005d681e7207 */ /* 0x000fc40000000000 */
[----:B------:R-:W-:Y:S02]  /*7490*/  IADD3 R9, P2, R16, 0x20, RZ ;  /* 0x0000002010097810 */ /* 0x000fe40007f5e0ff */
[----:B------:R-:W-:Y:S02]  /*74a0*/  SEL R93, R101, R112, P0 ;  /* 0x00000070655d7207 */ /* 0x000fe40000000000 */
[----:B------:R-:W-:Y:S02]  /*74b0*/  SEL R31, R112, R101, P0 ;  /* 0x00000065701f7207 */ /* 0x000fe40000000000 */
[----:B------:R-:W-:Y:S02]  /*74c0*/  SEL R101, R109, R8, P0 ;  /* 0x000000086d657207 */ /* 0x000fe40000000000 */
[----:B------:R-:W-:Y:S02]  /*74d0*/  SEL R109, R8, R109, P0 ;  /* 0x0000006d086d7207 */ /* 0x000fe40000000000 */
[----:B------:R-:W-:-:S02]  /*74e0*/  LOP3.LUT R10, R11, 0x380, RZ, 0xc0, !PT ;  /* 0x000003800b0a7812 */ /* 0x000fc400078ec0ff */
[----:B------:R-:W-:Y:S02]  /*74f0*/  LOP3.LUT R8, R9, 0x380, RZ, 0xc0, !PT ;  /* 0x0000038009087812 */ /* 0x000fe400078ec0ff */
[----:B------:R-:W-:Y:S02]  /*7500*/  F2FP.BF16.F32.PACK_AB R32, R32, R37 ;  /* 0x000000252020723e */ /* 0x000fe400000010ff */
[----:B------:R-:W-:Y:S02]  /*7510*/  F2FP.BF16.F32.PACK_AB R33, R33, R56 ;  /* 0x000000382121723e */ /* 0x000fe400000010ff */
[----:B------:R-:W-:Y:S02]  /*7520*/  F2FP.BF16.F32.PACK_AB R39, R39, R42 ;  /* 0x0000002a2727723e */ /* 0x000fe400000010ff */
[----:B------:R-:W-:Y:S02]  /*7530*/  F2FP.BF16.F32.PACK_AB R54, R47, R54 ;  /* 0x000000362f36723e */ /* 0x000fe400000010ff */
[----:B------:R-:W-:-:S02]  /*7540*/  SHF.R.U64 R10, R10, 0x3, RZ ;  /* 0x000000030a0a7819 */ /* 0x000fc400000012ff */
[----:B------:R-:W-:Y:S02]  /*7550*/  F2FP.BF16.F32.PACK_AB R59, R59, R66 ;  /* 0x000000423b3b723e */ /* 0x000fe400000010ff */
[----:B------:R-:W-:Y:S02]  /*7560*/  SHF.R.U64 R8, R8, 0x3, RZ ;  /* 0x0000000308087819 */ /* 0x000fe400000012ff */
[----:B------:R-:W-:Y:S02]  /*7570*/  IADD3 R47, P5, R16, 0x4000, RZ ;  /* 0x00004000102f7810 */ /* 0x000fe40007fbe0ff */
[----:B------:R-:W-:Y:S02]  /*7580*/  F2FP.BF16.F32.PACK_AB R110, R103, R110 ;  /* 0x0000006e676e723e */ /* 0x000fe400000010ff */
[----:B------:R-:W-:Y:S02]  /*7590*/  SEL R103, R32, R33, P0 ;  /* 0x0000002120677207 */ /* 0x000fe40000000000 */
[----:B------:R-:W-:-:S02]  /*75a0*/  SEL R24, R33, R32, P0 ;  /* 0x0000002021187207 */ /* 0x000fc40000000000 */
[----:B------:R-:W-:Y:S02]  /*75b0*/  F2FP.BF16.F32.PACK_AB R21, R21, R36 ;  /* 0x000000241515723e */ /* 0x000fe400000010ff */
[----:B------:R-:W-:Y:S02]  /*75c0*/  SEL R129, R39, R46, P0 ;  /* 0x0000002e27817207 */ /* 0x000fe40000000000 */
[----:B------:R-:W-:Y:S02]  /*75d0*/  SEL R33, R46, R39, P0 ;  /* 0x000000272e217207 */ /* 0x000fe40000000000 */
[----:B------:R-:W-:Y:S01]  /*75e0*/  LOP3.LUT R10, R10, R11, RZ, 0x3c, !PT ;  /* 0x0000000b0a0a7212 */ /* 0x000fe200078e3cff */
[----:B------:R-:W-:Y:S01]  /*75f0*/  IMAD.X R11, RZ, RZ, R17, P3 ;  /* 0x000000ffff0b7224 */ /* 0x000fe200018e0611 */
[----:B------:R-:W-:Y:S02]  /*7600*/  SEL R135, R59, R70, P0 ;  /* 0x000000463b877207 */ /* 0x000fe40000000000 */
[----:B------:R-:W-:-:S02]  /*7610*/  SEL R36, R70, R59, P0 ;  /* 0x0000003b46247207 */ /* 0x000fc40000000000 */
[----:B------:R-:W-:Y:S01]  /*7620*/  LOP3.LUT R8, R8, R9, RZ, 0x3c, !PT ;  /* 0x0000000908087212 */ /* 0x000fe200078e3cff */
[----:B------:R-:W-:Y:S01]  /*7630*/  IMAD.X R9, RZ, RZ, R17, P2 ;  /* 0x000000ffff097224 */ /* 0x000fe200010e0611 */
[----:B------:R-:W-:Y:S02]  /*7640*/  LOP3.LUT R46, R47, 0x380, RZ, 0xc0, !PT ;  /* 0x000003802f2e7812 */ /* 0x000fe400078ec0ff */
[----:B------:R-:W-:Y:S02]  /*7650*/  F2FP.BF16.F32.PACK_AB R43, R43, R50 ;  /* 0x000000322b2b723e */ /* 0x000fe400000010ff */
[----:B------:R-:W-:Y:S02]  /*7660*/  F2FP.BF16.F32.PACK_AB R62, R55, R62 ;  /* 0x0000003e373e723e */ /* 0x000fe400000010ff */
[C---:B------:R-:W-:Y:S02]  /*7670*/  IADD3 R59, P3, R16.reuse, 0x8000, RZ ;  /* 0x00008000103b7810 */ /* 0x040fe40007f7e0ff */
[----:B------:R-:W-:-:S02]  /*7680*/  IADD3 R55, P2, R16, 0x4060, RZ ;  /* 0x0000406010377810 */ /* 0x000fc40007f5e0ff */
[----:B------:R-:W-:Y:S02]  /*7690*/  F2FP.BF16.F32.PACK_AB R83, R83, R90 ;  /* 0x0000005a5353723e */ /* 0x000fe400000010ff */
[----:B------:R-:W-:Y:S02]  /*76a0*/  F2FP.BF16.F32.PACK_AB R94, R87, R94 ;  /* 0x0000005e575e723e */ /* 0x000fe400000010ff */
[----:B------:R-:W-:Y:S02]  /*76b0*/  F2FP.BF16.F32.PACK_AB R51, R51, R58 ;  /* 0x0000003a3333723e */ /* 0x000fe400000010ff */
[----:B------:R-:W-:Y:S02]  /*76c0*/  F2FP.BF16.F32.PACK_AB R91, R91, R98 ;  /* 0x000000625b5b723e */ /* 0x000fe400000010ff */
[----:B------:R-:W-:Y:S02]  /*76d0*/  SHF.R.U64 R46, R46, 0x3, RZ ;  /* 0x000000032e2e7819 */ /* 0x000fe400000012ff */
[----:B------:R-:W-:-:S02]  /*76e0*/  F2FP.BF16.F32.PACK_AB R99, R99, R106 ;  /* 0x0000006a6363723e */ /* 0x000fc400000010ff */
[----:B------:R-:W-:Y:S02]  /*76f0*/  SEL R131, R43, R54, P0 ;  /* 0x000000362b837207 */ /* 0x000fe40000000000 */
[----:B------:R-:W-:Y:S02]  /*7700*/  SEL R32, R54, R43, P0 ;  /* 0x0000002b36207207 */ /* 0x000fe40000000000 */
[----:B------:R-:W-:Y:S02]  /*7710*/  LOP3.LUT R58, R59, 0x380, RZ, 0xc0, !PT ;  /* 0x000003803b3a7812 */ /* 0x000fe400078ec0ff */
[----:B------:R-:W-:Y:S02]  /*7720*/  F2FP.BF16.F32.PACK_AB R13, R13, R52 ;  /* 0x000000340d0d723e */ /* 0x000fe400000010ff */
[----:B------:R-:W-:Y:S02]  /*7730*/  F2FP.BF16.F32.PACK_AB R53, R53, R60 ;  /* 0x0000003c3535723e */ /* 0x000fe400000010ff */
[----:B------:R-:W-:-:S02]  /*7740*/  F2FP.BF16.F32.PACK_AB R64, R57, R64 ;  /* 0x000000403940723e */ /* 0x000fc400000010ff */
[----:B------:R-:W-:Y:S02]  /*7750*/  F2FP.BF16.F32.PACK_AB R107, R107, R114 ;  /* 0x000000726b6b723e */ /* 0x000fe400000010ff */
[----:B------:R-:W-:Y:S02]  /*7760*/  F2FP.BF16.F32.PACK_AB R116, R111, R116 ;  /* 0x000000746f74723e */ /* 0x000fe400000010ff */
[----:B------:R-:W-:Y:S02]  /*7770*/  LOP3.LUT R54, R55, 0x380, RZ, 0xc0, !PT ;  /* 0x0000038037367812 */ /* 0x000fe400078ec0ff */
[----:B------:R-:W-:Y:S02]  /*7780*/  F2FP.BF16.F32.PACK_AB R35, R38, R35 ;  /* 0x000000232623723e */ /* 0x000fe400000010ff */
[----:B------:R-:W-:Y:S02]  /*7790*/  F2FP.BF16.F32.PACK_AB R113, R113, R118 ;  /* 0x000000767171723e */ /* 0x000fe400000010ff */
[----:B------:R-:W-:-:S02]  /*77a0*/  F2FP.BF16.F32.PACK_AB R120, R115, R120 ;  /* 0x000000787378723e */ /* 0x000fc400000010ff */
[----:B------:R-:W-:Y:S02]  /*77b0*/  SEL R141, R83, R94, P0 ;  /* 0x0000005e538d7207 */ /* 0x000fe40000000000 */
[----:B------:R-:W-:Y:S02]  /*77c0*/  SEL R39, R94, R83, P0 ;  /* 0x000000535e277207 */ /* 0x000fe40000000000 */
[----:B------:R-:W-:Y:S02]  /*77d0*/  F2FP.BF16.F32.PACK_AB R117, R117, R122 ;  /* 0x0000007a7575723e */ /* 0x000fe400000010ff */
[----:B------:R-:W-:Y:S02]  /*77e0*/  F2FP.BF16.F32.PACK_AB R124, R119, R124 ;  /* 0x0000007c777c723e */ /* 0x000fe400000010ff */
[----:B------:R-:W-:Y:S02]  /*77f0*/  SEL R83, R91, R102, P0 ;  /* 0x000000665b537207 */ /* 0x000fe40000000000 */
[----:B------:R-:W-:-:S02]  /*7800*/  SEL R41, R102, R91, P0 ;  /* 0x0000005b66297207 */ /* 0x000fc40000000000 */
[----:B------:R-:W-:Y:S01]  /*7810*/  LOP3.LUT R46, R46, R47, RZ, 0x3c, !PT ;  /* 0x0000002f2e2e7212 */ /* 0x000fe200078e3cff */
[----:B------:R-:W-:Y:S01]  /*7820*/  IMAD.X R47, RZ, RZ, R17, P5 ;  /* 0x000000ffff2f7224 */ /* 0x000fe200028e0611 */
[----:B------:R-:W-:Y:S02]  /*7830*/  F2FP.BF16.F32.PACK_AB R121, R121, R126 ;  /* 0x0000007e7979723e */ /* 0x000fe400000010ff */
[----:B------:R-:W-:Y:S02]  /*7840*/  SEL R91, R99, R110, P0 ;  /* 0x0000006e635b7207 */ /* 0x000fe40000000000 */
[----:B------:R-:W-:Y:S02]  /*7850*/  SEL R42, R110, R99, P0 ;  /* 0x000000636e2a7207 */ /* 0x000fe40000000000 */
[----:B------:R-:W-:Y:S02]  /*7860*/  SHF.R.U64 R58, R58, 0x3, RZ ;  /* 0x000000033a3a7819 */ /* 0x000fe400000012ff */
[----:B------:R-:W-:-:S02]  /*7870*/  F2FP.BF16.F32.PACK_AB R69, R69, R76 ;  /* 0x0000004c4545723e */ /* 0x000fc400000010ff */
[----:B------:R-:W-:Y:S02]  /*7880*/  F2FP.BF16.F32.PACK_AB R80, R73, R80 ;  /* 0x000000504950723e */ /* 0x000fe400000010ff */
[----:B------:R-:W-:Y:S02]  /*7890*/  F2FP.BF16.F32.PACK_AB R125, R125, R130 ;  /* 0x000000827d7d723e */ /* 0x000fe400000010ff */
[----:B------:R-:W-:Y:S02]  /*78a0*/  SEL R87, R12, R13, P0 ;  /* 0x0000000d0c577207 */ /* 0x000fe40000000000 */
[----:B------:R-:W-:Y:S02]  /*78b0*/  SEL R14, R13, R12, P0 ;  /* 0x0000000c0d0e7207 */ /* 0x000fe40000000000 */
[----:B------:R-:W-:Y:S02]  /*78c0*/  SEL R105, R53, R64, P0 ;  /* 0x0000004035697207 */ /* 0x000fe40000000000 */
[----:B------:R-:W-:-:S02]  /*78d0*/  SEL R25, R64, R53, P0 ;  /* 0x0000003540197207 */ /* 0x000fc40000000000 */
[----:B------:R-:W-:Y:S02]  /*78e0*/  SEL R99, R107, R116, P0 ;  /* 0x000000746b637207 */ /* 0x000fe40000000000 */
[----:B------:R-:W-:Y:S02]  /*78f0*/  SEL R43, R116, R107, P0 ;  /* 0x0000006b742b7207 */ /* 0x000fe40000000000 */
[----:B------:R-:W-:Y:S02]  /*7900*/  SHF.R.U64 R54, R54, 0x3, RZ ;  /* 0x0000000336367819 */ /* 0x000fe400000012ff */
[----:B------:R-:W-:Y:S02]  /*7910*/  SEL R127, R34, R35, P0 ;  /* 0x00000023227f7207 */ /* 0x000fe40000000000 */
[----:B------:R-:W-:Y:S02]  /*7920*/  SEL R107, R113, R120, P0 ;  /* 0x00000078716b7207 */ /* 0x000fe40000000000 */
[----:B------:R-:W-:-:S02]  /*7930*/  SEL R44, R120, R113, P0 ;  /* 0x00000071782c7207 */ /* 0x000fc40000000000 */
[C---:B------:R-:W-:Y:S02]  /*7940*/  IADD3 R13, P4, R16.reuse, 0x60, RZ ;  /* 0x00000060100d7810 */ /* 0x040fe40007f9e0ff */
[C---:B------:R-:W-:Y:S02]  /*7950*/  IADD3 R49, P6, R16.reuse, 0x4020, RZ ;  /* 0x0000402010317810 */ /* 0x040fe40007fde0ff */
[----:B------:R-:W-:Y:S02]  /*7960*/  IADD3 R53, P1, R16, 0x4040, RZ ;  /* 0x0000404010357810 */ /* 0x000fe40007f3e0ff */
[----:B------:R-:W-:Y:S02]  /*7970*/  SEL R35, R35, R34, P0 ;  /* 0x0000002223237207 */ /* 0x000fe40000000000 */
[----:B------:R-:W-:Y:S02]  /*7980*/  SEL R113, R117, R124, P0 ;  /* 0x0000007c75717207 */ /* 0x000fe40000000000 */
[----:B------:R-:W-:-:S02]  /*7990*/  SEL R45, R124, R117, P0 ;  /* 0x000000757c2d7207 */ /* 0x000fc40000000000 */
[----:B------:R-:W-:Y:S02]  /*79a0*/  SEL R111, R68, R27, P0 ;  /* 0x0000001b446f7207 */ /* 0x000fe40000000000 */
[----:B------:R-:W-:Y:S02]  /*79b0*/  SEL R26, R27, R68, P0 ;  /* 0x000000441b1a7207 */ /* 0x000fe40000000000 */
[----:B------:R-:W-:Y:S02]  /*79c0*/  SEL R133, R51, R62, P0 ;  /* 0x0000003e33857207 */ /* 0x000fe40000000000 */
[----:B------:R-:W-:Y:S02]  /*79d0*/  SEL R34, R62, R51, P0 ;  /* 0x000000333e227207 */ /* 0x000fe40000000000 */
[----:B------:R-:W-:Y:S02]  /*79e0*/  SEL R117, R121, R128, P0 ;  /* 0x0000008079757207 */ /* 0x000fe40000000000 */
[----:B------:R-:W-:-:S02]  /*79f0*/  SEL R50, R128, R121, P0 ;  /* 0x0000007980327207 */ /* 0x000fc40000000000 */
[----:B------:R-:W-:Y:S01]  /*7a00*/  LOP3.LUT R58, R58, R59, RZ, 0x3c, !PT ;  /* 0x0000003b3a3a7212 */ /* 0x000fe200078e3cff */
[----:B------:R-:W-:Y:S01]  /*7a10*/  IMAD.X R59, RZ, RZ, R17, P3 ;  /* 0x000000ffff3b7224 */ /* 0x000fe200018e0611 */
[----:B------:R-:W-:Y:S02]  /*7a20*/  SEL R57, R152, R159, P0 ;  /* 0x0000009f98397207 */ /* 0x000fe40000000000 */
[----:B------:R-:W-:Y:S02]  /*7a30*/  SEL R40, R159, R152, P0 ;  /* 0x000000989f287207 */ /* 0x000fe40000000000 */
[----:B------:R-:W-:Y:S02]  /*7a40*/  SEL R115, R69, R80, P0 ;  /* 0x0000005045737207 */ /* 0x000fe40000000000 */
[----:B------:R-:W-:Y:S02]  /*7a50*/  SEL R27, R80, R69, P0 ;  /* 0x00000045501b7207 */ /* 0x000fe40000000000 */
[----:B------:R-:W-:-:S02]  /*7a60*/  SEL R121, R125, R48, P0 ;  /* 0x000000307d797207 */ /* 0x000fc40000000000 */
[----:B------:R-:W-:Y:S02]  /*7a70*/  SEL R51, R48, R125, P0 ;  /* 0x0000007d30337207 */ /* 0x000fe40000000000 */
[----:B------:R-:W-:Y:S01]  /*7a80*/  LOP3.LUT R54, R54, R55, RZ, 0x3c, !PT ;  /* 0x0000003736367212 */ /* 0x000fe200078e3cff */
[----:B------:R-:W-:Y:S01]  /*7a90*/  IMAD.X R55, RZ, RZ, R17, P2 ;  /* 0x000000ffff377224 */ /* 0x000fe200010e0611 */
[----:B------:R-:W-:Y:S01]  /*7aa0*/  MOV R102, R46 ;  /* 0x0000002e00667202 */ /* 0x000fe20000000f00 */
[----:B------:R-:W-:Y:S01]  /*7ab0*/  UPRMT UR8, UR37, 0x654, UR8 ;  /* 0x0000065425087896 */ /* 0x000fe20008000008 */
[----:B------:R-:W-:Y:S02]  /*7ac0*/  LOP3.LUT R12, R13, 0x380, RZ, 0xc0, !PT ;  /* 0x000003800d0c7812 */ /* 0x000fe400078ec0ff */
[----:B------:R-:W-:Y:S02]  /*7ad0*/  LOP3.LUT R48, R49, 0x380, RZ, 0xc0, !PT ;  /* 0x0000038031307812 */ /* 0x000fe400078ec0ff */
[----:B------:R-:W-:-:S02]  /*7ae0*/  LOP3.LUT R52, R53, 0x380, RZ, 0xc0, !PT ;  /* 0x0000038035347812 */ /* 0x000fc400078ec0ff */
[----:B------:R-:W-:Y:S02]  /*7af0*/  IADD3 R69, P3, R16, 0xc040, RZ ;  /* 0x0000c04010457810 */ /* 0x000fe40007f7e0ff */
[----:B--2---:R-:W-:Y:S02]  /*7b00*/  LOP3.LUT R46, R4, 0x2, RZ, 0x3c, !PT ;  /* 0x00000002042e7812 */ /* 0x004fe400078e3cff */
[----:B------:R-:W-:Y:S01]  /*7b10*/  F2FP.BF16.F32.PACK_AB R88, R81, R88 ;  /* 0x000000585158723e */ /* 0x000fe200000010ff */
[----:B------:R-:W-:Y:S01]  /*7b20*/  SHFL.IDX PT, R57, R57, R4, 0x1c1f ;  /* 0x001c1f0439397589 */ /* 0x000fe200000e0000 */
[----:B------:R-:W-:Y:S02]  /*7b30*/  LOP3.LUT R81, R16, 0x380, RZ, 0xc0, !PT ;  /* 0x0000038010517812 */ /* 0x000fe400078ec0ff */
[----:B------:R-:W-:Y:S01]  /*7b40*/  F2FP.BF16.F32.PACK_AB R75, R75, R82 ;  /* 0x000000524b4b723e */ /* 0x000fe200000010ff */
[----:B------:R-:W1:Y:S01]  /*7b50*/  SHFL.IDX PT, R40, R40, R46, 0x1c1f ;  /* 0x001c1f2e28287589 */ /* 0x000e6200000e0000 */
[----:B------:R-:W-:-:S02]  /*7b60*/  SHF.R.U64 R12, R12, 0x3, RZ ;  /* 0x000000030c0c7819 */ /* 0x000fc400000012ff */
[----:B------:R-:W-:Y:S01]  /*7b70*/  F2FP.BF16.F32.PACK_AB R86, R79, R86 ;  /* 0x000000564f56723e */ /* 0x000fe200000010ff */
[----:B------:R-:W-:Y:S01]  /*7b80*/  SHFL.IDX PT, R101, R101, R4, 0x1c1f ;  /* 0x001c1f0465657589 */ /* 0x000fe200000e0000 */
[----:B------:R-:W-:Y:S02]  /*7b90*/  SHF.R.U64 R48, R48, 0x3, RZ ;  /* 0x0000000330307819 */ /* 0x000fe400000012ff */
[----:B------:R-:W-:Y:S01]  /*7ba0*/  F2FP.BF16.F32.PACK_AB R77, R77, R84 ;  /* 0x000000544d4d723e */ /* 0x000fe200000010ff */
[----:B------:R-:W-:Y:S01]  /*7bb0*/  UIMAD UR42, UR5, UR42, UR48 ;  /* 0x0000002a052a72a4 */ /* 0x000fe2000f8e0230 */
[----:B------:R-:W-:Y:S01]  /*7bc0*/  SHF.R.U64 R52, R52, 0x3, RZ ;  /* 0x0000000334347819 */ /* 0x000fe200000012ff */
[----:B------:R-:W-:Y:S01]  /*7bd0*/  SYNCS.ARRIVE.TRANS64.RED.A1T0 RZ, [UR8], RZ ;  /* 0x000000ffffff79a7 */ /* 0x000fe20008100408 */
[----:B------:R-:W-:Y:S02]  /*7be0*/  LOP3.LUT R68, R69, 0x380, RZ, 0xc0, !PT ;  /* 0x0000038045447812 */ /* 0x000fe400078ec0ff */
[----:B------:R-:W-:-:S02]  /*7bf0*/  MOV R55, R54 ;  /* 0x0000003600377202 */ /* 0x000fc40000000f00 */
[----:B------:R-:W-:Y:S01]  /*7c00*/  SHF.R.U64 R81, R81, 0x3, RZ ;  /* 0x0000000351517819 */ /* 0x000fe200000012ff */
[----:B------:R-:W2:Y:S01]  /*7c10*/  SHFL.IDX PT, R54, R109, R46, 0x1c1f ;  /* 0x001c1f2e6d367589 */ /* 0x000ea200000e0000 */
[----:B------:R-:W-:Y:S02]  /*7c20*/  SEL R97, R28, R21, P0 ;  /* 0x000000151c617207 */ /* 0x000fe40000000000 */
[----:B------:R-:W-:Y:S01]  /*7c30*/  LOP3.LUT R12, R12, R13, RZ, 0x3c, !PT ;  /* 0x0000000d0c0c7212 */ /* 0x000fe200078e3cff */
[--C-:B------:R-:W-:Y:S01]  /*7c40*/  IMAD.X R13, RZ, RZ, R17.reuse, P4 ;  /* 0x000000ffff0d7224 */ /* 0x100fe200020e0611 */
[----:B------:R-:W-:Y:S01]  /*7c50*/  LOP3.LUT R48, R48, R49, RZ, 0x3c, !PT ;  /* 0x0000003130307212 */ /* 0x000fe200078e3cff */
[--C-:B------:R-:W-:Y:S01]  /*7c60*/  IMAD.X R49, RZ, RZ, R17.reuse, P6 ;  /* 0x000000ffff317224 */ /* 0x100fe200030e0611 */
[----:B------:R-:W-:Y:S01]  /*7c70*/  LOP3.LUT R52, R52, R53, RZ, 0x3c, !PT ;  /* 0x0000003534347212 */ /* 0x000fe200078e3cff */
[----:B------:R-:W-:Y:S01]  /*7c80*/  IMAD.X R53, RZ, RZ, R17, P1 ;  /* 0x000000ffff357224 */ /* 0x000fe200008e0611 */
[----:B------:R-:W-:-:S02]  /*7c90*/  SHF.R.U64 R68, R68, 0x3, RZ ;  /* 0x0000000344447819 */ /* 0x000fc400000012ff */
[----:B------:R-:W-:Y:S02]  /*7ca0*/  F2FP.BF16.F32.PACK_AB R67, R67, R74 ;  /* 0x0000004a4343723e */ /* 0x000fe400000010ff */
[----:B------:R-:W-:Y:S02]  /*7cb0*/  F2FP.BF16.F32.PACK_AB R78, R71, R78 ;  /* 0x0000004e474e723e */ /* 0x000fe400000010ff */
[----:B------:R-:W-:Y:S02]  /*7cc0*/  SEL R21, R21, R28, P0 ;  /* 0x0000001c15157207 */ /* 0x000fe40000000000 */
[----:B------:R-:W-:Y:S02]  /*7cd0*/  SEL R139, R75, R86, P0 ;  /* 0x000000564b8b7207 */ /* 0x000fe40000000000 */
[----:B------:R-:W-:Y:S01]  /*7ce0*/  SEL R38, R86, R75, P0 ;  /* 0x0000004b56267207 */ /* 0x000fe20000000000 */
[----:B------:R-:W-:Y:S01]  /*7cf0*/  UIMAD UR4, UR4, UR6, URZ ;  /* 0x00000006040472a4 */ /* 0x000fe2000f8e023f */
[----:B------:R-:W-:-:S02]  /*7d00*/  SEL R119, R77, R88, P0 ;  /* 0x000000584d777207 */ /* 0x000fc40000000000 */
[----:B------:R-:W-:Y:S02]  /*7d10*/  SEL R28, R88, R77, P0 ;  /* 0x0000004d581c7207 */ /* 0x000fe40000000000 */
[C---:B------:R-:W-:Y:S02]  /*7d20*/  IADD3 R79, P4, R16.reuse, 0x8020, RZ ;  /* 0x00008020104f7810 */ /* 0x040fe40007f9e0ff */
[C---:B------:R-:W-:Y:S02]  /*7d30*/  IADD3 R75, P6, R16.reuse, 0x8060, RZ ;  /* 0x00008060104b7810 */ /* 0x040fe40007fde0ff */
[C---:B------:R-:W-:Y:S02]  /*7d40*/  IADD3 R73, P1, R16.reuse, 0xc000, RZ ;  /* 0x0000c00010497810 */ /* 0x040fe40007f3e0ff */
[----:B------:R-:W-:Y:S01]  /*7d50*/  LOP3.LUT R80, R81, R16, RZ, 0x3c, !PT ;  /* 0x0000001051507212 */ /* 0x000fe200078e3cff */
[--C-:B------:R-:W-:Y:S01]  /*7d60*/  IMAD.MOV.U32 R81, RZ, RZ, R17.reuse ;  /* 0x000000ffff517224 */ /* 0x100fe200078e0011 */
[----:B------:R-:W-:Y:S01]  /*7d70*/  IADD3 R77, P5, R16, 0x8040, RZ ;  /* 0x00008040104d7810 */ /* 0x000fe20007fbe0ff */
[----:B------:R-:W-:Y:S01]  /*7d80*/  SHFL.IDX PT, R87, R87, R4, 0x1c1f ;  /* 0x001c1f0457577589 */ /* 0x000fe200000e0000 */
[----:B------:R-:W-:Y:S01]  /*7d90*/  LOP3.LUT R68, R68, R69, RZ, 0x3c, !PT ;  /* 0x0000004544447212 */ /* 0x000fe200078e3cff */
[----:B------:R-:W-:Y:S01]  /*7da0*/  IMAD.X R69, RZ, RZ, R17, P3 ;  /* 0x000000ffff457224 */ /* 0x000fe200018e0611 */
[----:B------:R-:W-:Y:S01]  /*7db0*/  SEL R137, R67, R78, P0 ;  /* 0x0000004e43897207 */ /* 0x000fe20000000000 */
[----:B------:R-:W3:Y:S01]  /*7dc0*/  SHFL.IDX PT, R14, R14, R46, 0x1c1f ;  /* 0x001c1f2e0e0e7589 */ /* 0x000ee200000e0000 */
[----:B------:R-:W-:Y:S01]  /*7dd0*/  SEL R37, R78, R67, P0 ;  /* 0x000000434e257207 */ /* 0x000fe20000000000 */
[----:B------:R-:W-:Y:S01]  /*7de0*/  USHF.L.U32 UR42, UR42, 0x7, URZ ;  /* 0x000000072a2a7899 */ /* 0x000fe2000800063f */
[----:B------:R-:W-:Y:S01]  /*7df0*/  LOP3.LUT R78, R79, 0x380, RZ, 0xc0, !PT ;  /* 0x000003804f4e7812 */ /* 0x000fe200078ec0ff */
[----:B------:R-:W-:Y:S01]  /*7e00*/  UIMAD.WIDE.U32 UR10, UR43, UR6, URZ ;  /* 0x000000062b0a72a5 */ /* 0x000fe2000f8e003f */
[----:B------:R-:W-:Y:S01]  /*7e10*/  LOP3.LUT R74, R75, 0x380, RZ, 0xc0, !PT ;  /* 0x000003804b4a7812 */ /* 0x000fe200078ec0ff */
[----:B------:R-:W-:Y:S01]  /*7e20*/  UIMAD UR4, UR43, UR7, UR4 ;  /* 0x000000072b0472a4 */ /* 0x000fe2000f8e0204 */
[----:B------:R-:W-:-:S02]  /*7e30*/  IADD3 R71, P2, R16, 0xc020, RZ ;  /* 0x0000c02010477810 */ /* 0x000fc40007f5e0ff */
[----:B------:R-:W-:Y:S02]  /*7e40*/  LOP3.LUT R72, R73, 0x380, RZ, 0xc0, !PT ;  /* 0x0000038049487812 */ /* 0x000fe400078ec0ff */
[----:B------:R-:W-:Y:S02]  /*7e50*/  LOP3.LUT R76, R77, 0x380, RZ, 0xc0, !PT ;  /* 0x000003804d4c7812 */ /* 0x000fe400078ec0ff */
[----:B------:R-:W-:Y:S02]  /*7e60*/  MOV R110, R80 ;  /* 0x00000050006e7202 */ /* 0x000fe40000000f00 */
[----:B------:R-:W-:Y:S01]  /*7e70*/  MOV R81, R48 ;  /* 0x0000003000517202 */ /* 0x000fe20000000f00 */
[----:B------:R-:W-:Y:S01]  /*7e80*/  UIADD3 UR4, UR11, UR4, URZ ;  /* 0x000000040b047290 */ /* 0x000fe2000fffe03f */
[----:B------:R-:W-:Y:S02]  /*7e90*/  SHF.R.U64 R78, R78, 0x3, RZ ;  /* 0x000000034e4e7819 */ /* 0x000fe400000012ff */
[----:B------:R-:W-:-:S02]  /*7ea0*/  SHF.R.U64 R74, R74, 0x3, RZ ;  /* 0x000000034a4a7819 */ /* 0x000fc400000012ff */
[----:B------:R-:W-:Y:S02]  /*7eb0*/  LOP3.LUT R70, R71, 0x380, RZ, 0xc0, !PT ;  /* 0x0000038047467812 */ /* 0x000fe400078ec0ff */
[----:B------:R-:W-:Y:S02]  /*7ec0*/  SHF.R.U64 R72, R72, 0x3, RZ ;  /* 0x0000000348487819 */ /* 0x000fe400000012ff */
[----:B------:R-:W-:Y:S01]  /*7ed0*/  MOV R49, R68 ;  /* 0x0000004400317202 */ /* 0x000fe20000000f00 */
[----:B------:R-:W-:Y:S01]  /*7ee0*/  VIADD R69, R23, UR42 ;  /* 0x0000002a17457c36 */ /* 0x000fe20008000000 */
[----:B------:R-:W-:Y:S02]  /*7ef0*/  SHF.R.U64 R76, R76, 0x3, RZ ;  /* 0x000000034c4c7819 */ /* 0x000fe400000012ff */
[----:B------:R-:W-:Y:S01]  /*7f00*/  LOP3.LUT R78, R78, R79, RZ, 0x3c, !PT ;  /* 0x0000004f4e4e7212 */ /* 0x000fe200078e3cff */
[--C-:B------:R-:W-:Y:S01]  /*7f10*/  IMAD.X R79, RZ, RZ, R17.reuse, P4 ;  /* 0x000000ffff4f7224 */ /* 0x100fe200020e0611 */
[----:B------:R-:W-:Y:S01]  /*7f20*/  LOP3.LUT R74, R74, R75, RZ, 0x3c, !PT ;  /* 0x0000004b4a4a7212 */ /* 0x000fe200078e3cff */
[----:B------:R-:W-:Y:S01]  /*7f30*/  IMAD.X R75, RZ, RZ, R17, P6 ;  /* 0x000000ffff4b7224 */ /* 0x000fe200030e0611 */
[----:B------:R-:W-:-:S02]  /*7f40*/  SHF.R.U64 R70, R70, 0x3, RZ ;  /* 0x0000000346467819 */ /* 0x000fc400000012ff */
[----:B------:R-:W-:Y:S01]  /*7f50*/  LOP3.LUT R72, R72, R73, RZ, 0x3c, !PT ;  /* 0x0000004948487212 */ /* 0x000fe200078e3cff */
[--C-:B------:R-:W-:Y:S01]  /*7f60*/  IMAD.X R73, RZ, RZ, R17.reuse, P1 ;  /* 0x000000ffff497224 */ /* 0x100fe200008e0611 */
[----:B------:R-:W-:Y:S01]  /*7f70*/  MOV R108, R8 ;  /* 0x00000008006c7202 */ /* 0x000fe20000000f00 */
[----:B------:R-:W-:Y:S01]  /*7f80*/  VIADD R8, R69, 0x8 ;  /* 0x0000000845087836 */ /* 0x000fe20000000000 */
[----:B------:R-:W-:Y:S01]  /*7f90*/  LOP3.LUT R76, R76, R77, RZ, 0x3c, !PT ;  /* 0x0000004d4c4c7212 */ /* 0x000fe200078e3cff */
[--C-:B------:R-:W-:Y:S01]  /*7fa0*/  IMAD.X R77, RZ, RZ, R17.reuse, P5 ;  /* 0x000000ffff4d7224 */ /* 0x100fe200028e0611 */
[----:B------:R-:W-:Y:S01]  /*7fb0*/  MOV R104, R12 ;  /* 0x0000000c00687202 */ /* 0x000fe20000000f00 */
[----:B------:R-:W-:Y:S01]  /*7fc0*/  IMAD.U32 R13, RZ, RZ, UR11 ;  /* 0x0000000bff0d7e24 */ /* 0x000fe2000f8e00ff */
[----:B------:R-:W-:Y:S01]  /*7fd0*/  IADD3 R67, P4, R16, 0xc060, RZ ;  /* 0x0000c06010437810 */ /* 0x000fe20007f9e0ff */
[----:B------:R-:W-:Y:S01]  /*7fe0*/  IMAD.U32 R13, RZ, RZ, UR4 ;  /* 0x00000004ff0d7e24 */ /* 0x000fe2000f8e00ff */
[----:B------:R-:W-:Y:S01]  /*7ff0*/  LOP3.LUT P1, RZ, R2, 0x3, RZ, 0xc0, !PT ;  /* 0x0000000302ff7812 */ /* 0x000fe2000782c0ff */
[----:B------:R-:W-:Y:S01]  /*8000*/  ULDC UR4, c[0x0][0xa88] ;  /* 0x0002a20000047ab9 */ /* 0x000fe20000000800 */
[----:B------:R-:W-:Y:S01]  /*8010*/  LOP3.LUT R70, R70, R71, RZ, 0x3c, !PT ;  /* 0x0000004746467212 */ /* 0x000fe200078e3cff */
[----:B------:R-:W-:Y:S01]  /*8020*/  IMAD.X R71, RZ, RZ, R17, P2 ;  /* 0x000000ffff477224 */ /* 0x000fe200010e0611 */
[----:B------:R-:W-:Y:S01]  /*8030*/  LOP3.LUT R66, R67, 0x380, RZ, 0xc0, !PT ;  /* 0x0000038043427812 */ /* 0x000fe200078ec0ff */
[----:B------:R-:W-:Y:S01]  /*8040*/  SHFL.IDX PT, R61, R61, R4, 0x1c1f ;  /* 0x001c1f043d3d7589 */ /* 0x000fe200000e0000 */
[----:B------:R-:W-:-:S02]  /*8050*/  MOV R106, R10 ;  /* 0x0000000a006a7202 */ /* 0x000fc40000000f00 */
[----:B------:R-:W-:Y:S01]  /*8060*/  MOV R75, R74 ;  /* 0x0000004a004b7202 */ /* 0x000fe20000000f00 */
[----:B------:R-:W-:Y:S01]  /*8070*/  SHFL.IDX PT, R127, R127, R4, 0x1c1f ;  /* 0x001c1f047f7f7589 */ /* 0x000fe200000e0000 */
[----:B------:R-:W-:Y:S02]  /*8080*/  ISETP.GE.OR P2, PT, R8, UR4, P1 ;  /* 0x0000000408007c0c */ /* 0x000fe40008f46670 */
[----:B------:R-:W-:Y:S01]  /*8090*/  MOV R77, R76 ;  /* 0x0000004c004d7202 */ /* 0x000fe20000000f00 */
[----:B------:R-:W4:Y:S01]  /*80a0*/  SHFL.IDX PT, R0, R0, R46, 0x1c1f ;  /* 0x001c1f2e00007589 */ /* 0x000f2200000e0000 */
[----:B-1----:R-:W-:Y:S02]  /*80b0*/  SEL R8, R57, R40, P0 ;  /* 0x0000002839087207 */ /* 0x002fe40000000000 */
[----:B------:R-:W-:Y:S01]  /*80c0*/  SEL R10, R40, R57, P0 ;  /* 0x00000039280a7207 */ /* 0x000fe20000000000 */
[----:B------:R-:W1:Y:S01]  /*80d0*/  SHFL.IDX PT, R74, R35, R46, 0x1c1f ;  /* 0x001c1f2e234a7589 */ /* 0x000e6200000e0000 */
[----:B------:R-:W-:-:S02]  /*80e0*/  MOV R79, R78 ;  /* 0x0000004e004f7202 */ /* 0x000fc40000000f00 */
[----:B--2---:R-:W-:Y:S01]  /*80f0*/  SEL R9, R101, R54, P0 ;  /* 0x0000003665097207 */ /* 0x004fe20000000000 */
[----:B------:R-:W-:Y:S01]  /*8100*/  SHFL.IDX PT, R63, R63, R4, 0x1c1f ;  /* 0x001c1f043f3f7589 */ /* 0x000fe200000e0000 */
[----:B------:R-:W-:Y:S01]  /*8110*/  SEL R11, R54, R101, P0 ;  /* 0x00000065360b7207 */ /* 0x000fe20000000000 */
[----:B------:R-:W-:Y:S01]  /*8120*/  BAR.SYNC.DEFER_BLOCKING 0x1, 0x100 ;  /* 0x0044000000007b1d */ /* 0x000fe20000010000 */
[----:B------:R-:W-:-:S05]  /*8130*/  SHF.R.U64 R66, R66, 0x3, RZ ;  /* 0x0000000342427819 */ /* 0x000fca00000012ff */
[----:B------:R-:W-:Y:S04]  /*8140*/  SHFL.IDX PT, R129, R129, R4, 0x1c1f ;  /* 0x001c1f0481817589 */ /* 0x000fe800000e0000 */
[----:B------:R-:W2:Y:S04]  /*8150*/  SHFL.IDX PT, R40, R5, R46, 0x1c1f ;  /* 0x001c1f2e05287589 */ /* 0x000ea800000e0000 */
[----:B------:R-:W5:Y:S04]  /*8160*/  SHFL.IDX PT, R76, R33, R46, 0x1c1f ;  /* 0x001c1f2e214c7589 */ /* 0x000f6800000e0000 */
[----:B------:R-:W-:Y:S04]  /*8170*/  SHFL.IDX PT, R65, R65, R4, 0x1c1f ;  /* 0x001c1f0441417589 */ /* 0x000fe800000e0000 */
[----:B------:R-:W-:Y:S04]  /*8180*/  SHFL.IDX PT, R131, R131, R4, 0x1c1f ;  /* 0x001c1f0483837589 */ /* 0x000fe800000e0000 */
[----:B------:R-:W5:Y:S04]  /*8190*/  SHFL.IDX PT, R54, R7, R46, 0x1c1f ;  /* 0x001c1f2e07367589 */ /* 0x000f6800000e0000 */
[----:B------:R-:W5:Y:S04]  /*81a0*/  SHFL.IDX PT, R78, R32, R46, 0x1c1f ;  /* 0x001c1f2e204e7589 */ /* 0x000f6800000e0000 */
[----:B------:R-:W-:Y:S04]  /*81b0*/  SHFL.IDX PT, R133, R133, R4, 0x1c1f ;  /* 0x001c1f0485857589 */ /* 0x000fe800000e0000 */
[----:B------:R-:W5:Y:S01]  /*81c0*/  SHFL.IDX PT, R80, R34, R46, 0x1c1f ;  /* 0x001c1f2e22507589 */ /* 0x000f6200000e0000 */
[----:B------:R-:W-:-:S03]  /*81d0*/  LOP3.LUT R66, R66, R67, RZ, 0x3c, !PT ;  /* 0x0000004342427212 */ /* 0x000fc600078e3cff */
[----:B------:R-:W-:Y:S01]  /*81e0*/  SHFL.IDX PT, R89, R89, R4, 0x1c1f ;  /* 0x001c1f0459597589 */ /* 0x000fe200000e0000 */
[----:B------:R-:W-:-:S03]  /*81f0*/  MOV R59, R58 ;  /* 0x0000003a003b7202 */ /* 0x000fc60000000f00 */
[----:B------:R-:W-:Y:S04]  /*8200*/  SHFL.IDX PT, R95, R95, R4, 0x1c1f ;  /* 0x001c1f045f5f7589 */ /* 0x000fe800000e0000 */
        /* <DEDUP_REMOVED lines=19> */
[----:B------:R-:W-:Y:S01]  /*8340*/  SHFL.IDX PT, R121, R121, R4, 0x1c1f ;  /* 0x001c1f0479797589 */ /* 0x000fe200000e0000 */
[----:B------:R-:W-:-:S03]  /*8350*/  IMAD.X R67, RZ, RZ, R17, P4 ;  /* 0x000000ffff437224 */ /* 0x000fc600020e0611 */
[----:B------:R-:W5:Y:S04]  /*8360*/  SHFL.IDX PT, R4, R15, R46, 0x1c1f ;  /* 0x001c1f2e0f047589 */ /* 0x000f6800000e0000 */
[----:B------:R-:W5:Y:S04]  /*8370*/  SHFL.IDX PT, R82, R36, R46, 0x1c1f ;  /* 0x001c1f2e24527589 */ /* 0x000f6800000e0000 */
[----:B------:R-:W5:Y:S04]  /*8380*/  SHFL.IDX PT, R20, R20, R46, 0x1c1f ;  /* 0x001c1f2e14147589 */ /* 0x000f6800000e0000 */
[----:B------:R-:W5:Y:S04]  /*8390*/  SHFL.IDX PT, R84, R37, R46, 0x1c1f ;  /* 0x001c1f2e25547589 */ /* 0x000f6800000e0000 */
[----:B------:R3:W-:Y:S04]  /*83a0*/  STSM.16.M88.4 [R110], R8 ;  /* 0x000000086e007844 */ /* 0x0007e80000000200 */
[----:B------:R-:W5:Y:S04]  /*83b0*/  SHFL.IDX PT, R56, R21, R46, 0x1c1f ;  /* 0x001c1f2e15387589 */ /* 0x000f6800000e0000 */
[----:B------:R-:W5:Y:S04]  /*83c0*/  SHFL.IDX PT, R86, R38, R46, 0x1c1f ;  /* 0x001c1f2e26567589 */ /* 0x000f6800000e0000 */
[----:B------:R4:W5:Y:S01]  /*83d0*/  SHFL.IDX PT, R58, R24, R46, 0x1c1f ;  /* 0x001c1f2e183a7589 */ /* 0x00096200000e0000 */
[----:B---3--:R-:W-:-:S03]  /*83e0*/  SEL R8, R87, R14, P0 ;  /* 0x0000000e57087207 */ /* 0x008fc60000000000 */
[----:B------:R-:W3:Y:S01]  /*83f0*/  SHFL.IDX PT, R88, R39, R46, 0x1c1f ;  /* 0x001c1f2e27587589 */ /* 0x000ee200000e0000 */
[----:B------:R-:W-:Y:S02]  /*8400*/  SEL R10, R14, R87, P0 ;  /* 0x000000570e0a7207 */ /* 0x000fe40000000000 */
[----:B------:R-:W3:Y:S01]  /*8410*/  LDC.64 R14, c[0x0][0xb78] ;  /* 0x0002de00ff0e7b82 */ /* 0x000ee20000000a00 */
[----:B------:R-:W3:Y:S01]  /*8420*/  SHFL.IDX PT, R60, R25, R46, 0x1c1f ;  /* 0x001c1f2e193c7589 */ /* 0x000ee200000e0000 */
[----:B------:R-:W-:-:S03]  /*8430*/  MOV R53, R52 ;  /* 0x0000003400357202 */ /* 0x000fc60000000f00 */
[----:B------:R-:W3:Y:S01]  /*8440*/  SHFL.IDX PT, R90, R41, R46, 0x1c1f ;  /* 0x001c1f2e295a7589 */ /* 0x000ee200000e0000 */
[----:B------:R-:W-:-:S03]  /*8450*/  MOV R52, R66 ;  /* 0x0000004200347202 */ /* 0x000fc60000000f00 */
[----:B------:R1:W3:Y:S01]  /*8460*/  SHFL.IDX PT, R62, R26, R46, 0x1c1f ;  /* 0x001c1f2e1a3e7589 */ /* 0x0002e200000e0000 */
[----:B------:R-:W-:-:S03]  /*8470*/  MOV R48, R70 ;  /* 0x0000004600307202 */ /* 0x000fc60000000f00 */
[----:B------:R2:W-:Y:S04]  /*8480*/  SHFL.IDX PT, R64, R27, R46, 0x1c1f ;  /* 0x001c1f2e1b407589 */ /* 0x0005e800000e0000 */
[----:B------:R-:W3:Y:S01]  /*8490*/  SHFL.IDX PT, R92, R42, R46, 0x1c1f ;  /* 0x001c1f2e2a5c7589 */ /* 0x000ee200000e0000 */
[----:B------:R-:W-:-:S03]  /*84a0*/  MOV R73, R72 ;  /* 0x0000004800497202 */ /* 0x000fc60000000f00 */
[----:B------:R5:W-:Y:S04]  /*84b0*/  SHFL.IDX PT, R66, R28, R46, 0x1c1f ;  /* 0x001c1f2e1c427589 */ /* 0x000be800000e0000 */
[----:B------:R-:W3:Y:S04]  /*84c0*/  SHFL.IDX PT, R94, R43, R46, 0x1c1f ;  /* 0x001c1f2e2b5e7589 */ /* 0x000ee800000e0000 */
[----:B------:R-:W-:Y:S04]  /*84d0*/  SHFL.IDX PT, R68, R29, R46, 0x1c1f ;  /* 0x001c1f2e1d447589 */ /* 0x000fe800000e0000 */
[----:B------:R-:W3:Y:S04]  /*84e0*/  SHFL.IDX PT, R96, R44, R46, 0x1c1f ;  /* 0x001c1f2e2c607589 */ /* 0x000ee800000e0000 */
[----:B------:R5:W-:Y:S04]  /*84f0*/  SHFL.IDX PT, R70, R30, R46, 0x1c1f ;  /* 0x001c1f2e1e467589 */ /* 0x000be800000e0000 */
[----:B------:R-:W3:Y:S04]  /*8500*/  SHFL.IDX PT, R98, R45, R46, 0x1c1f ;  /* 0x001c1f2e2d627589 */ /* 0x000ee800000e0000 */
[----:B------:R-:W3:Y:S04]  /*8510*/  SHFL.IDX PT, R50, R50, R46, 0x1c1f ;  /* 0x001c1f2e32327589 */ /* 0x000ee800000e0000 */
[----:B------:R5:W-:Y:S04]  /*8520*/  SHFL.IDX PT, R72, R31, R46, 0x1c1f ;  /* 0x001c1f2e1f487589 */ /* 0x000be800000e0000 */
[----:B------:R3:W3:Y:S01]  /*8530*/  SHFL.IDX PT, R100, R51, R46, 0x1c1f ;  /* 0x001c1f2e33647589 */ /* 0x0006e200000e0000 */
[----:B----4-:R-:W-:-:S02]  /*8540*/  SEL R24, R61, R0, P0 ;  /* 0x000000003d187207 */ /* 0x010fc40000000000 */
[----:B-1----:R-:W-:Y:S02]  /*8550*/  SEL R26, R0, R61, P0 ;  /* 0x0000003d001a7207 */ /* 0x002fe40000000000 */
[----:B------:R-:W-:Y:S02]  /*8560*/  SEL R25, R127, R74, P0 ;  /* 0x0000004a7f197207 */ /* 0x000fe40000000000 */
[----:B--2---:R-:W-:Y:S01]  /*8570*/  SEL R27, R74, R127, P0 ;  /* 0x0000007f4a1b7207 */ /* 0x004fe20000000000 */
[----:B------:R-:W-:Y:S01]  /*8580*/  USHF.R.S32.HI UR5, URZ, 0x1f, UR44 ;  /* 0x0000001f3f057899 */ /* 0x000fe2000801142c */
[----:B-----5:R-:W-:Y:S02]  /*8590*/  SEL R28, R63, R40, P0 ;  /* 0x000000283f1c7207 */ /* 0x020fe40000000000 */
[----:B------:R-:W-:Y:S02]  /*85a0*/  SEL R30, R40, R63, P0 ;  /* 0x0000003f281e7207 */ /* 0x000fe40000000000 */
[----:B------:R-:W-:-:S02]  /*85b0*/  SEL R29, R129, R76, P0 ;  /* 0x0000004c811d7207 */ /* 0x000fc40000000000 */
[----:B------:R-:W-:Y:S02]  /*85c0*/  SEL R31, R76, R129, P0 ;  /* 0x000000814c1f7207 */ /* 0x000fe40000000000 */
[----:B------:R-:W-:Y:S02]  /*85d0*/  SEL R32, R65, R54, P0 ;  /* 0x0000003641207207 */ /* 0x000fe40000000000 */
[----:B------:R-:W-:Y:S02]  /*85e0*/  SEL R34, R54, R65, P0 ;  /* 0x0000004136227207 */ /* 0x000fe40000000000 */
[----:B------:R-:W-:Y:S02]  /*85f0*/  SEL R33, R131, R78, P0 ;  /* 0x0000004e83217207 */ /* 0x000fe40000000000 */
[----:B------:R-:W-:Y:S01]  /*8600*/  SEL R35, R78, R131, P0 ;  /* 0x000000834e237207 */ /* 0x000fe20000000000 */
[----:B------:R-:W-:Y:S01]  /*8610*/  IMAD.U32 R12, RZ, RZ, UR10 ;  /* 0x0000000aff0c7e24 */ /* 0x000fe2000f8e00ff */
[----:B------:R-:W-:-:S02]  /*8620*/  SEL R9, R133, R80, P0 ;  /* 0x0000005085097207 */ /* 0x000fc40000000000 */
[----:B------:R-:W-:Y:S01]  /*8630*/  SEL R11, R80, R133, P0 ;  /* 0x00000085500b7207 */ /* 0x000fe20000000000 */
[----:B------:R1:W-:Y:S01]  /*8640*/  STSM.16.M88.4 [R108], R24 ;  /* 0x000000186c007844 */ /* 0x0003e20000000200 */
[----:B------:R-:W-:Y:S02]  /*8650*/  SEL R36, R89, R4, P0 ;  /* 0x0000000459247207 */ /* 0x000fe40000000000 */
[----:B------:R-:W-:Y:S01]  /*8660*/  SEL R38, R4, R89, P0 ;  /* 0x0000005904267207 */ /* 0x000fe20000000000 */
[----:B------:R-:W-:Y:S01]  /*8670*/  STSM.16.M88.4 [R106], R28 ;  /* 0x0000001c6a007844 */ /* 0x000fe20000000200 */
[----:B------:R-:W-:Y:S02]  /*8680*/  SEL R37, R135, R82, P0 ;  /* 0x0000005287257207 */ /* 0x000fe40000000000 */
[----:B------:R-:W-:Y:S01]  /*8690*/  SEL R39, R82, R135, P0 ;  /* 0x0000008752277207 */ /* 0x000fe20000000000 */
[----:B------:R-:W-:Y:S01]  /*86a0*/  STSM.16.M88.4 [R104], R32 ;  /* 0x0000002068007844 */ /* 0x000fe20000000200 */
[----:B------:R-:W-:-:S02]  /*86b0*/  SEL R40, R95, R20, P0 ;  /* 0x000000145f287207 */ /* 0x000fc40000000000 */
[----:B------:R-:W-:Y:S02]  /*86c0*/  SEL R42, R20, R95, P0 ;  /* 0x0000005f142a7207 */ /* 0x000fe40000000000 */
[----:B------:R-:W-:Y:S02]  /*86d0*/  SEL R41, R137, R84, P0 ;  /* 0x0000005489297207 */ /* 0x000fe40000000000 */
[----:B------:R-:W-:Y:S01]  /*86e0*/  SEL R43, R84, R137, P0 ;  /* 0x00000089542b7207 */ /* 0x000fe20000000000 */
[----:B------:R2:W-:Y:S01]  /*86f0*/  STSM.16.M88.4 [R102], R8 ;  /* 0x0000000866007844 */ /* 0x0005e20000000200 */
[----:B------:R-:W-:Y:S01]  /*8700*/  SEL R44, R97, R56, P0 ;  /* 0x00000038612c7207 */ /* 0x000fe20000000000 */
[----:B---3--:R-:W-:Y:S01]  /*8710*/  IMAD R0, R14, UR5, RZ ;  /* 0x000000050e007c24 */ /* 0x008fe2000f8e02ff */
[----:B------:R-:W-:Y:S01]  /*8720*/  SEL R46, R56, R97, P0 ;  /* 0x00000061382e7207 */ /* 0x000fe20000000000 */
[----:B------:R-:W-:Y:S01]  /*8730*/  IMAD.WIDE.U32 R12, R14, UR44, R12 ;  /* 0x0000002c0e0c7c25 */ /* 0x000fe2000f8e000c */
[----:B------:R-:W-:-:S02]  /*8740*/  SEL R45, R139, R86, P0 ;  /* 0x000000568b2d7207 */ /* 0x000fc40000000000 */
[----:B------:R-:W-:Y:S02]  /*8750*/  SEL R47, R86, R139, P0 ;  /* 0x0000008b562f7207 */ /* 0x000fe40000000000 */
[----:B-1----:R-:W-:Y:S02]  /*8760*/  SEL R24, R103, R58, P0 ;  /* 0x0000003a67187207 */ /* 0x002fe40000000000 */
[----:B------:R-:W-:Y:S02]  /*8770*/  SEL R26, R58, R103, P0 ;  /* 0x000000673a1a7207 */ /* 0x000fe40000000000 */
[----:B------:R-:W-:Y:S02]  /*8780*/  SEL R25, R141, R88, P0 ;  /* 0x000000588d197207 */ /* 0x000fe40000000000 */
[----:B------:R-:W-:Y:S01]  /*8790*/  SEL R27, R88, R141, P0 ;  /* 0x0000008d581b7207 */ /* 0x000fe20000000000 */
[----:B------:R-:W-:Y:S01]  /*87a0*/  STSM.16.M88.4 [R81], R36 ;  /* 0x0000002451007844 */ /* 0x000fe20000000200 */
[----:B--2---:R-:W-:-:S02]  /*87b0*/  SEL R8, R105, R60, P0 ;  /* 0x0000003c69087207 */ /* 0x004fc40000000000 */
[----:B------:R-:W-:Y:S02]  /*87c0*/  SEL R10, R60, R105, P0 ;  /* 0x000000693c0a7207 */ /* 0x000fe40000000000 */
[----:B------:R-:W-:Y:S02]  /*87d0*/  SEL R9, R83, R90, P0 ;  /* 0x0000005a53097207 */ /* 0x000fe40000000000 */
[----:B------:R-:W-:Y:S01]  /*87e0*/  SEL R11, R90, R83, P0 ;  /* 0x000000535a0b7207 */ /* 0x000fe20000000000 */
[----:B------:R-:W-:Y:S01]  /*87f0*/  STSM.16.M88.4 [R53], R40 ;  /* 0x0000002835007844 */ /* 0x000fe20000000200 */
[----:B------:R-:W-:Y:S01]  /*8800*/  IMAD R4, R15, UR44, R0 ;  /* 0x0000002c0f047c24 */ /* 0x000fe2000f8e0200 */
[----:B------:R-:W-:Y:S02]  /*8810*/  SEL R60, R111, R62, P0 ;  /* 0x0000003e6f3c7207 */ /* 0x000fe40000000000 */
[----:B------:R-:W-:Y:S01]  /*8820*/  STSM.16.M88.4 [R55], R44 ;  /* 0x0000002c37007844 */ /* 0x000fe20000000200 */
[----:B------:R-:W-:-:S02]  /*8830*/  SEL R62, R62, R111, P0 ;  /* 0x0000006f3e3e7207 */ /* 0x000fc40000000000 */
[----:B------:R-:W-:Y:S01]  /*8840*/  SEL R61, R91, R92, P0 ;  /* 0x0000005c5b3d7207 */ /* 0x000fe20000000000 */
[----:B------:R-:W-:Y:S01]  /*8850*/  STSM.16.M88.4 [R59], R24 ;  /* 0x000000183b007844 */ /* 0x000fe20000000200 */
[----:B------:R-:W-:Y:S02]  /*8860*/  SEL R63, R92, R91, P0 ;  /* 0x0000005b5c3f7207 */ /* 0x000fe40000000000 */
[----:B------:R-:W-:Y:S01]  /*8870*/  SEL R28, R115, R64, P0 ;  /* 0x00000040731c7207 */ /* 0x000fe20000000000 */
[----:B------:R1:W-:Y:S01]  /*8880*/  STSM.16.M88.4 [R79], R8 ;  /* 0x000000084f007844 */ /* 0x0003e20000000200 */
[----:B------:R-:W-:Y:S02]  /*8890*/  SEL R30, R64, R115, P0 ;  /* 0x00000073401e7207 */ /* 0x000fe40000000000 */
[----:B------:R-:W-:Y:S02]  /*88a0*/  SHF.R.S32.HI R5, RZ, 0x1f, R69 ;  /* 0x0000001fff057819 */ /* 0x000fe40000011445 */
[----:B------:R-:W-:-:S02]  /*88b0*/  IADD3 R0, P3, R69, R12, RZ ;  /* 0x0000000c45007210 */ /* 0x000fc40007f7e0ff */
[----:B------:R-:W-:Y:S02]  /*88c0*/  SEL R29, R99, R94, P0 ;  /* 0x0000005e631d7207 */ /* 0x000fe40000000000 */
[----:B------:R-:W-:Y:S02]  /*88d0*/  SEL R31, R94, R99, P0 ;  /* 0x000000635e1f7207 */ /* 0x000fe40000000000 */
[----:B------:R-:W-:Y:S02]  /*88e0*/  SEL R64, R119, R66, P0 ;  /* 0x0000004277407207 */ /* 0x000fe40000000000 */
[----:B------:R-:W-:Y:S02]  /*88f0*/  SEL R66, R66, R119, P0 ;  /* 0x0000007742427207 */ /* 0x000fe40000000000 */
[----:B------:R-:W-:Y:S02]  /*8900*/  SEL R65, R107, R96, P0 ;  /* 0x000000606b417207 */ /* 0x000fe40000000000 */
[----:B------:R-:W-:-:S02]  /*8910*/  SEL R67, R96, R107, P0 ;  /* 0x0000006b60437207 */ /* 0x000fc40000000000 */
[----:B-1----:R-:W-:Y:S02]  /*8920*/  SEL R8, R123, R68, P0 ;  /* 0x000000447b087207 */ /* 0x002fe40000000000 */
[----:B------:R-:W-:Y:S02]  /*8930*/  SEL R10, R68, R123, P0 ;  /* 0x0000007b440a7207 */ /* 0x000fe40000000000 */
[----:B------:R-:W-:Y:S02]  /*8940*/  ISETP.GE.OR P1, PT, R69, UR4, P1 ;  /* 0x0000000445007c0c */ /* 0x000fe40008f26670 */
[----:B------:R-:W-:Y:S02]  /*8950*/  SEL R9, R113, R98, P0 ;  /* 0x0000006271097207 */ /* 0x000fe40000000000 */
[----:B------:R-:W-:Y:S01]  /*8960*/  SEL R11, R98, R113, P0 ;  /* 0x00000071620b7207 */ /* 0x000fe20000000000 */
[----:B------:R-:W-:Y:S01]  /*8970*/  STSM.16.M88.4 [R77], R60 ;  /* 0x0000003c4d007844 */ /* 0x000fe20000000200 */
[----:B------:R-:W-:Y:S01]  /*8980*/  SEL R68, R85, R70, P0 ;  /* 0x0000004655447207 */ /* 0x000fe20000000000 */
[----:B------:R-:W-:Y:S01]  /*8990*/  ULDC.64 UR4, c[0x0][0xb40] ;  /* 0x0002d00000047ab9 */ /* 0x000fe20000000a00 */
[----:B------:R-:W-:-:S02]  /*89a0*/  IADD3.X R5, R5, R13, R4, P3, !PT ;  /* 0x0000000d05057210 */ /* 0x000fc40001ffe404 */
[----:B------:R-:W-:Y:S02]  /*89b0*/  SEL R70, R70, R85, P0 ;  /* 0x0000005546467207 */ /* 0x000fe40000000000 */
[----:B------:R-:W-:Y:S02]  /*89c0*/  SEL R69, R117, R50, P0 ;  /* 0x0000003275457207 */ /* 0x000fe40000000000 */
[----:B------:R-:W-:Y:S01]  /*89d0*/  SEL R71, R50, R117, P0 ;  /* 0x0000007532477207 */ /* 0x000fe20000000000 */
[----:B------:R-:W-:Y:S01]  /*89e0*/  STSM.16.M88.4 [R75], R28 ;  /* 0x0000001c4b007844 */ /* 0x000fe20000000200 */
[----:B------:R-:W-:Y:S02]  /*89f0*/  SEL R13, R121, R100, P0 ;  /* 0x00000064790d7207 */ /* 0x000fe40000000000 */
[----:B------:R-:W-:Y:S02]  /*8a00*/  SEL R15, R100, R121, P0 ;  /* 0x00000079640f7207 */ /* 0x000fe40000000000 */
[----:B------:R-:W-:-:S02]  /*8a10*/  SEL R12, R93, R72, P0 ;  /* 0x000000485d0c7207 */ /* 0x000fc40000000000 */
[----:B------:R-:W-:Y:S01]  /*8a20*/  SEL R14, R72, R93, P0 ;  /* 0x0000005d480e7207 */ /* 0x000fe20000000000 */
[----:B------:R-:W-:Y:S04]  /*8a30*/  STSM.16.M88.4 [R73], R64 ;  /* 0x0000004049007844 */ /* 0x000fe80000000200 */
[----:B------:R-:W-:Y:S01]  /*8a40*/  STSM.16.M88.4 [R48], R8 ;  /* 0x0000000830007844 */ /* 0x000fe20000000200 */
[----:B------:R-:W-:-:S03]  /*8a50*/  LEA R4, P3, R0, UR4, 0x2 ;  /* 0x0000000400047c11 */ /* 0x000fc6000f8610ff */
[----:B------:R-:W-:Y:S04]  /*8a60*/  STSM.16.M88.4 [R49], R68 ;  /* 0x0000004431007844 */ /* 0x000fe80000000200 */
[----:B------:R-:W-:Y:S01]  /*8a70*/  STSM.16.M88.4 [R52], R12 ;  /* 0x0000000c34007844 */ /* 0x000fe20000000200 */
[----:B------:R1:W-:Y:S06]  /*8a80*/  MEMBAR.ALL.CTA ;  /* 0x0000000000007992 */ /* 0x0003ec0000008000 */
[----:B-1----:R-:W1:Y:S01]  /*8a90*/  FENCE.VIEW.ASYNC.S ;  /* 0x00000000000073c6 */ /* 0x002e620000000000 */
[----:B------:R-:W-:-:S03]  /*8aa0*/  LEA.HI.X R5, R0, UR5, R5, 0x2, P3 ;  /* 0x0000000500057c11 */ /* 0x000fc600098f1405 */
[----:B-1----:R-:W1:Y:S01]  /*8ab0*/  SHFL.IDX PT, R0, R22, RZ, 0x1f ;  /* 0x00001fff16007589 */ /* 0x002e6200000e0000 */
[----:B------:R-:W-:Y:S01]  /*8ac0*/  ULDC UR4, c[0x0][0xc] ;  /* 0x0000030000047ab9 */ /* 0x000fe20000000800 */
[----:B------:R-:W-:Y:S06]  /*8ad0*/  BAR.ARV 0x1, 0x120 ;  /* 0x0044800000007b1d */ /* 0x000fec0000002000 */
[----:B------:R2:W-:Y:S04]  /*8ae0*/  @!P1 STG.E desc[UR50][R4.64], R6 ;  /* 0x0000000604009986 */ /* 0x0005e8000c101932 */
[----:B------:R2:W-:Y:S01]  /*8af0*/  @!P2 STG.E desc[UR50][R4.64+0x20], R3 ;  /* 0x000020030400a986 */ /* 0x0005e2000c101932 */
[----:B-1----:R-:W-:Y:S01]  /*8b00*/  ISETP.NE.AND P0, PT, R0, 0x7, PT ;  /* 0x000000070000780c */ /* 0x002fe20003f05270 */
[----:B------:R-:W-:-:S12]  /*8b10*/  UIADD3 UR48, UR4, UR48, URZ ;  /* 0x0000003004307290 */ /* 0x000fd8000fffe03f */
[----:B--2---:R-:W-:Y:S05]  /*8b20*/  @P0 BRA `(.L_x_31) ;  /* 0x00000000007c0947 */ /* 0x004fea0003800000 */
[----:B------:R-:W-:Y:S01]  /*8b30*/  BAR.SYNC.DEFER_BLOCKING 0x1, 0x120 ;  /* 0x0044800000007b1d */ /* 0x000fe20000010000 */
[----:B------:R-:W-:-:S05]  /*8b40*/  ELECT P0, URZ, PT ;  /* 0x00000000003f782f */ /* 0x000fca0003800000 */
[----:B------:R-:W-:Y:S08]  /*8b50*/  BSSY B0, `(.L_x_31) ;  /* 0x000001c000007945 */ /* 0x000ff00003800000 */
[----:B------:R-:W-:Y:S05]  /*8b60*/  @!P0 BRA `(.L_x_32) ;  /* 0x0000000000688947 */ /* 0x000fea0003800000 */
[----:B------:R-:W-:Y:S02]  /*8b70*/  UIADD3 UR4, UP0, UR54, 0x9f0, URZ ;  /* 0x000009f036047890 */ /* 0x000fe4000ff1e03f */
[----:B------:R-:W-:Y:S02]  /*8b80*/  UIADD3 UR6, UR38, 0x4000, URZ ;  /* 0x0000400026067890 */ /* 0x000fe4000fffe03f */
[----:B------:R-:W-:Y:S02]  /*8b90*/  UIADD3.X UR5, URZ, UR55, URZ, UP0, !UPT ;  /* 0x000000373f057290 */ /* 0x000fe400087fe43f */
[----:B------:R-:W-:Y:S01]  /*8ba0*/  UIADD3 UR8, UR38, 0x8000, URZ ;  /* 0x0000800026087890 */ /* 0x000fe2000fffe03f */
[----:B------:R-:W-:Y:S01]  /*8bb0*/  UMOV UR41, URZ ;  /* 0x0000003f00297c82 */ /* 0x000fe20008000000 */
[----:B------:R-:W-:Y:S01]  /*8bc0*/  UMOV UR45, URZ ;  /* 0x0000003f002d7c82 */ /* 0x000fe20008000000 */
[----:B------:R-:W-:Y:S01]  /*8bd0*/  UMOV UR40, UR38 ;  /* 0x0000002600287c82 */ /* 0x000fe20008000000 */
[----:B------:R-:W-:Y:S01]  /*8be0*/  UMOV UR7, 0x40 ;  /* 0x0000004000077882 */ /* 0x000fe20000000000 */
[----:B------:R-:W-:-:S02]  /*8bf0*/  UIADD3 UR9, UR38, 0xc000, URZ ;  /* 0x0000c00026097890 */ /* 0x000fc4000fffe03f */
[----:B------:R1:W-:Y:S02]  /*8c00*/  UTMASTG.5D [UR40], [UR4] ;  /* 0x00000028040073b5 */ /* 0x0003e40008020000 */
[----:B-1----:R-:W-:Y:S01]  /*8c10*/  UMOV UR40, UR6 ;  /* 0x0000000600287c82 */ /* 0x002fe20008000000 */
[----:B------:R-:W-:Y:S01]  /*8c20*/  UMOV UR41, UR7 ;  /* 0x0000000700297c82 */ /* 0x000fe20008000000 */
[----:B------:R-:W-:Y:S01]  /*8c30*/  UMOV UR6, 0x80 ;  /* 0x0000008000067882 */ /* 0x000fe20000000000 */
[----:B------:R1:W-:Y:S02]  /*8c40*/  UTMASTG.5D [UR40], [UR4] ;  /* 0x00000028040073b5 */ /* 0x0003e40008020000 */
[----:B-1----:R-:W-:Y:S01]  /*8c50*/  UMOV UR40, UR8 ;  /* 0x0000000800287c82 */ /* 0x002fe20008000000 */
[----:B------:R-:W-:Y:S01]  /*8c60*/  UMOV UR41, UR6 ;  /* 0x0000000600297c82 */ /* 0x000fe20008000000 */
[----:B------:R-:W-:Y:S01]  /*8c70*/  UMOV UR6, 0xc0 ;  /* 0x000000c000067882 */ /* 0x000fe20000000000 */
[----:B------:R1:W-:Y:S02]  /*8c80*/  UTMASTG.5D [UR40], [UR4] ;  /* 0x00000028040073b5 */ /* 0x0003e40008020000 */
[----:B-1----:R-:W-:Y:S01]  /*8c90*/  UMOV UR40, UR9 ;  /* 0x0000000900287c82 */ /* 0x002fe20008000000 */
[----:B------:R-:W-:Y:S01]  /*8ca0*/  UMOV UR41, UR6 ;  /* 0x0000000600297c82 */ /* 0x000fe20008000000 */
[----:B------:R-:W-:Y:S01]  /*8cb0*/  UIADD3 UR6, UR38, 0x38820, URZ ;  /* 0x0003882026067890 */ /* 0x000fe2000fffe03f */
[----:B------:R1:W-:Y:S03]  /*8cc0*/  UTMASTG.5D [UR40], [UR4] ;  /* 0x00000028040073b5 */ /* 0x0003e60008020000 */
[----:B------:R-:W-:Y:S01]  /*8cd0*/  UPRMT UR6, URZ, 0x654, UR6 ;  /* 0x000006543f067896 */ /* 0x000fe20008000006 */
[----:B------:R0:W-:Y:S01]  /*8ce0*/  UTMACMDFLUSH ;  /* 0x00000000000079b7 */ /* 0x0001e20000000000 */
[----:B------:R-:W-:-:S07]  /*8cf0*/  DEPBAR.LE SB0, 0x0 ;  /* 0x000080000000791a */ /* 0x000fce0000000000 */
[----:B-1----:R-:W-:Y:S03]  /*8d00*/  SYNCS.ARRIVE.TRANS64.RED.A1T0 RZ, [UR6], RZ ;  /* 0x000000ffffff79a7 */ /* 0x002fe60008100406 */
.L_x_32:
[----:B------:R-:W-:Y:S05]  /*8d10*/  BSYNC B0 ;  /* 0x0000000000007941 */ /* 0x000fea0003800000 */
.L_x_31:
[----:B------:R-:W1:Y:S01]  /*8d20*/  LDC R0, c[0x0][0xda4] ;  /* 0x00036900ff007b82 */ /* 0x000e620000000800 */
[----:B------:R-:W-:Y:S02]  /*8d30*/  UIADD3 UR52, UR52, 0x1, URZ ;  /* 0x0000000134347890 */ /* 0x000fe4000fffe03f */
[----:B------:R-:W-:Y:S02]  /*8d40*/  UIADD3 UR39, UR39, 0x1, URZ ;  /* 0x0000000127277890 */ /* 0x000fe4000fffe03f */
[----:B------:R-:W-:-:S04]  /*8d50*/  UISETP.NE.AND UP0, UPT, UR52, 0x2, UPT ;  /* 0x000000023400788c */ /* 0x000fc8000bf05270 */
[----:B------:R-:W-:Y:S02]  /*8d60*/  USEL UR4, URZ, 0x1, UP0 ;  /* 0x000000013f047887 */ /* 0x000fe40008000000 */
[----:B------:R-:W-:Y:S02]  /*8d70*/  USEL UR52, UR52, URZ, UP0 ;  /* 0x0000003f34347287 */ /* 0x000fe40008000000 */
[----:B------:R-:W-:Y:S01]  /*8d80*/  ULOP3.LUT UR36, UR36, UR4, URZ, 0x3c, !UPT ;  /* 0x0000000424247292 */ /* 0x000fe2000f8e3c3f */
[----:B-1----:R-:W-:-:S13]  /*8d90*/  ISETP.LE.AND P0, PT, R0, UR48, PT ;  /* 0x0000003000007c0c */ /* 0x002fda000bf03270 */
[----:B------:R-:W-:Y:S05]  /*8da0*/  @!P0 BRA `(.L_x_33) ;  /* 0xffffff7c00f48947 */ /* 0x000fea000383ffff */
[----:B------:R-:W-:Y:S05]  /*8db0*/  EXIT ;  /* 0x000000000000794d */ /* 0x000fea0003800000 */
.L_x_7:
[----:B------:R-:W-:-:S08]  /*8dc0*/  NOP ;  /* 0x0000000000007918 */ /* 0x000fd00000000000 */
[----:B------:R-:W1:-:S00]  /*8dd0*/  USETMAXREG.DEALLOC.CTAPOOL 0x18 ;  /* 0x00000018000079c8 */ /* 0x000e4000080e0500 */
[----:B------:R-:W2:Y:S01]  /*8de0*/  S2UR UR49, SR_CTAID.X ;  /* 0x00000000003179c3 */ /* 0x000ea20000002500 */
[----:B-1----:R-:W-:Y:S01]  /*8df0*/  IMAD.MOV.U32 R0, RZ, RZ, 0x1 ;  /* 0x00000001ff007424 */ /* 0x002fe200078e00ff */
[----:B------:R1:W-:Y:S01]  /*8e00*/  STL [R1+0xc], RZ ;  /* 0x00000cff01007387 */ /* 0x0003e20000100800 */
[----:B------:R-:W-:-:S03]  /*8e10*/  UMOV UR47, 0x1 ;  /* 0x00000001002f7882 */ /* 0x000fc60000000000 */
[----:B------:R1:W-:Y:S02]  /*8e20*/  STL [R1+0x14], R0 ;  /* 0x0000140001007387 */ /* 0x0003e40000100800 */
[----:B------:R-:W2:Y:S02]  /*8e30*/  LDC R2, c[0x0][0xda4] ;  /* 0x00036900ff027b82 */ /* 0x000ea40000000800 */
[----:B--2---:R-:W-:-:S13]  /*8e40*/  ISETP.LE.AND P0, PT, R2, UR49, PT ;  /* 0x0000003102007c0c */ /* 0x004fda000bf03270 */
[----:B-1----:R-:W-:Y:S05]  /*8e50*/  @P0 BRA `(.L_x_34) ;  /* 0x0000003400240947 */ /* 0x002fea0003800000 */
[----:B------:R-:W1:Y:S01]  /*8e60*/  S2R R8, SR_TID.X ;  /* 0x0000000000087919 */ /* 0x000e620000002100 */
[----:B------:R-:W-:Y:S01]  /*8e70*/  ULDC.64 UR52, c[0x0][0x198] ;  /* 0x0000660000347ab9 */ /* 0x000fe20000000a00 */
[----:B------:R-:W-:Y:S01]  /*8e80*/  ULOP3.LUT UR43, UR46, 0x1, URZ, 0xfc, !UPT ;  /* 0x000000012e2b7892 */ /* 0x000fe2000f8efc3f */
[----:B------:R-:W2:Y:S01]  /*8e90*/  S2R R3, SR_TID.X ;  /* 0x0000000000037919 */ /* 0x000ea20000002100 */
[----:B------:R-:W-:Y:S01]  /*8ea0*/  ULOP3.LUT UR48, UR46, 0x2, URZ, 0xfc, !UPT ;  /* 0x000000022e307892 */ /* 0x000fe2000f8efc3f */
[----:B------:R-:W-:Y:S01]  /*8eb0*/  ULDC UR44, c[0x0][0xc] ;  /* 0x00000300002c7ab9 */ /* 0x000fe20000000800 */
[----:B------:R-:W-:Y:S01]  /*8ec0*/  UMOV UR47, URZ ;  /* 0x0000003f002f7c82 */ /* 0x000fe20008000000 */
[C---:B-1----:R-:W-:Y:S01]  /*8ed0*/  IMAD.SHL.U32 R0, R8.reuse, 0x80, RZ ;  /* 0x0000008008007824 */ /* 0x042fe200078e00ff */
[C---:B------:R-:W-:Y:S01]  /*8ee0*/  R2P PR, R8.reuse, 0x6 ;  /* 0x0000000608007804 */ /* 0x040fe20000000000 */
[----:B------:R-:W-:Y:S01]  /*8ef0*/  IMAD.SHL.U32 R4, R8, 0x10, RZ ;  /* 0x0000001008047824 */ /* 0x000fe200078e00ff */
[----:B--2---:R-:W-:-:S02]  /*8f00*/  LOP3.LUT R3, R3, 0x7f, RZ, 0xc0, !PT ;  /* 0x0000007f03037812 */ /* 0x004fc400078ec0ff */
[----:B------:R-:W-:Y:S02]  /*8f10*/  LOP3.LUT R2, R0, 0x380, RZ, 0xc0, !PT ;  /* 0x0000038000027812 */ /* 0x000fe400078ec0ff */
[----:B------:R-:W-:Y:S02]  /*8f20*/  SHF.R.U32.HI R3, RZ, 0x5, R3 ;  /* 0x00000005ff037819 */ /* 0x000fe40000011603 */
[----:B------:R-:W-:-:S03]  /*8f30*/  LOP3.LUT R5, R4, 0x70, RZ, 0xc0, !PT ;  /* 0x0000007004057812 */ /* 0x000fc600078ec0ff */
[----:B------:R-:W-:Y:S01]  /*8f40*/  IMAD R4, R3, 0x10, R2 ;  /* 0x0000001003047824 */ /* 0x000fe200078e0202 */
[----:B------:R-:W-:-:S04]  /*8f50*/  LOP3.LUT R2, R2, 0x10, R8, 0xf8, !PT ;  /* 0x0000001002027812 */ /* 0x000fc800078ef808 */
[-C--:B------:R-:W-:Y:S02]  /*8f60*/  LOP3.LUT R7, R4, R5.reuse, RZ, 0x3c, !PT ;  /* 0x0000000504077212 */ /* 0x080fe400078e3cff */
[----:B------:R-:W-:Y:S02]  /*8f70*/  LOP3.LUT R5, R2, R5, RZ, 0x3c, !PT ;  /* 0x0000000502057212 */ /* 0x000fe400078e3cff */
[----:B------:R-:W-:Y:S02]  /*8f80*/  LOP3.LUT R2, R0, 0x400, RZ, 0xc0, !PT ;  /* 0x0000040000027812 */ /* 0x000fe400078ec0ff */
[----:B------:R-:W-:-:S03]  /*8f90*/  LOP3.LUT R6, R7, 0xc00, R0, 0xf8, !PT ;  /* 0x00000c0007067812 */ /* 0x000fc600078ef800 */
[----:B------:R-:W-:-:S04]  /*8fa0*/  IMAD R2, R3, 0x800, R2 ;  /* 0x0000080003027824 */ /* 0x000fc800078e0202 */
[----:B------:R-:W-:Y:S02]  /*8fb0*/  IMAD.IADD R0, R2, 0x1, R5 ;  /* 0x0000000102007824 */ /* 0x000fe400078e0205 */
[----:B------:R-:W-:Y:S02]  /*8fc0*/  IMAD.MOV.U32 R2, RZ, RZ, 0x20 ;  /* 0x00000020ff027424 */ /* 0x000fe400078e00ff */
[----:B------:R-:W-:Y:S01]  /*8fd0*/  IMAD.MOV.U32 R5, RZ, RZ, 0x1 ;  /* 0x00000001ff057424 */ /* 0x000fe200078e00ff */
[----:B------:R1:W-:Y:S02]  /*8fe0*/  STL [R1+0x10], R0 ;  /* 0x0000100001007387 */ /* 0x0003e40000100800 */
[----:B------:R-:W-:Y:S02]  /*8ff0*/  SEL R4, R2, 0xffffffe0, !P1 ;  /* 0xffffffe002047807 */ /* 0x000fe40004800000 */
[----:B------:R2:W-:Y:S04]  /*9000*/  STL [R1], R6 ;  /* 0x0000000601007387 */ /* 0x0005e80000100800 */
[----:B------:R2:W-:Y:S01]  /*9010*/  STL [R1+0xc], RZ ;  /* 0x00000cff01007387 */ /* 0x0005e20000100800 */
[----:B-1----:R-:W-:-:S05]  /*9020*/  IMAD.MOV.U32 R0, RZ, RZ, 0x40 ;  /* 0x00000040ff007424 */ /* 0x002fca00078e00ff */
[----:B------:R-:W-:-:S05]  /*9030*/  SEL R3, R0, 0xffffffc0, !P2 ;  /* 0xffffffc000037807 */ /* 0x000fca0005000000 */
[C---:B------:R-:W-:Y:S01]  /*9040*/  IMAD.IADD R2, R3.reuse, 0x1, R4 ;  /* 0x0000000103027824 */ /* 0x040fe200078e0204 */
[----:B------:R2:W-:Y:S01]  /*9050*/  STL [R1+0x20], R3 ;  /* 0x0000200301007387 */ /* 0x0005e20000100800 */
[----:B------:R-:W-:-:S03]  /*9060*/  IMAD.IADD R0, R3, 0x1, R6 ;  /* 0x0000000103007824 */ /* 0x000fc600078e0206 */
[----:B------:R2:W-:Y:S04]  /*9070*/  STL [R1+0x24], R4 ;  /* 0x0000240401007387 */ /* 0x0005e80000100800 */
[----:B------:R2:W-:Y:S04]  /*9080*/  STL [R1+0x14], R5 ;  /* 0x0000140501007387 */ /* 0x0005e80000100800 */
[----:B------:R2:W-:Y:S04]  /*9090*/  STL [R1+0x28], R2 ;  /* 0x0000280201007387 */ /* 0x0005e80000100800 */
[----:B------:R2:W-:Y:S02]  /*90a0*/  STL [R1+0x2c], R0 ;  /* 0x00002c0001007387 */ /* 0x0005e40000100800 */
.L_x_78:
[----:B-1----:R-:W1:Y:S01]  /*90b0*/  S2UR UR8, SR_CgaCtaId ;  /* 0x00000000000879c3 */ /* 0x002e620000008800 */
[----:B------:R-:W-:Y:S01]  /*90c0*/  ULDC UR4, c[0x0][0xda8] ;  /* 0x00036a0000047ab9 */ /* 0x000fe20000000800 */
[----:B------:R-:W-:Y:S01]  /*90d0*/  ULDC.64 UR6, c[0x0][0x3f8] ;  /* 0x0000fe0000067ab9 */ /* 0x000fe20000000a00 */
[----:B------:R-:W-:Y:S02]  /*90e0*/  UISETP.NE.AND UP1, UPT, UR4, 0x1, UPT ;  /* 0x000000010400788c */ /* 0x000fe4000bf25270 */
[----:B------:R-:W-:Y:S01]  /*90f0*/  UISETP.NE.U32.AND UP0, UPT, UR6, URZ, UPT ;  /* 0x0000003f0600728c */ /* 0x000fe2000bf05070 */
[----:B------:R-:W-:Y:S02]  /*9100*/  UMOV UR40, 0x400 ;  /* 0x0000040000287882 */ /* 0x000fe40000000000 */
[----:B------:R-:W-:Y:S01]  /*9110*/  ULDC UR6, c[0x0][0xdb4] ;  /* 0x00036d0000067ab9 */ /* 0x000fe20000000800 */
[----:B------:R-:W-:Y:S02]  /*9120*/  UISETP.NE.AND.EX UP0, UPT, UR7, URZ, UPT, UP0 ;  /* 0x0000003f0700728c */ /* 0x000fe4000bf05300 */
[----:B------:R-:W-:Y:S01]  /*9130*/  UISETP.NE.AND UP2, UPT, UR6, 0x1, UPT ;  /* 0x000000010600788c */ /* 0x000fe2000bf45270 */
[----:B------:R-:W-:-:S02]  /*9140*/  ULDC UR7, c[0x0][0x404] ;  /* 0x0001010000077ab9 */ /* 0x000fc40000000800 */
[----:B------:R-:W-:Y:S01]  /*9150*/  @UP1 ULDC UR4, c[0x0][0xdac] ;  /* 0x00036b0000041ab9 */ /* 0x000fe20000000800 */
[----:B------:R-:W-:Y:S02]  /*9160*/  USEL UR7, UR7, 0x1, UP0 ;  /* 0x0000000107077887 */ /* 0x000fe40008000000 */
[----:B------:R-:W-:Y:S02]  /*9170*/  UIMAD.WIDE.U32 UR4, UR49, UR4, URZ ;  /* 0x00000004310472a5 */ /* 0x000fe4000f8e003f */
[----:B------:R-:W-:Y:S01]  /*9180*/  UMOV UR45, UR49 ;  /* 0x00000031002d7c82 */ /* 0x000fe20008000000 */
[----:B------:R-:W-:Y:S02]  /*9190*/  ULDC UR42, c[0x0][0x2e0] ;  /* 0x0000b800002a7ab9 */ /* 0x000fe40000000800 */
[----:B------:R-:W-:Y:S02]  /*91a0*/  UIMAD UR42, UR7, UR42, URZ ;  /* 0x0000002a072a72a4 */ /* 0x000fe4000f8e023f */
[----:B-1----:R-:W-:-:S02]  /*91b0*/  ULEA UR40, UR8, UR40, 0x18 ;  /* 0x0000002808287291 */ /* 0x002fc4000f8ec03f */
[----:B------:R-:W-:Y:S02]  /*91c0*/  UIADD3 UR41, UR42, 0x7f, URZ ;  /* 0x0000007f2a297890 */ /* 0x000fe4000fffe03f */
[----:B------:R-:W-:Y:S01]  /*91d0*/  UIADD3 UR10, UR40, 0x28400, URZ ;  /* 0x00028400280a7890 */ /* 0x000fe2000fffe03f */
[----:B------:R-:W-:-:S03]  /*91e0*/  @UP1 ULDC UR8, c[0x0][0xdb0] ;  /* 0x00036c0000081ab9 */ /* 0x000fc60000000800 */
[----:B------:R-:W-:Y:S02]  /*91f0*/  ULOP3.LUT UP0, URZ, UR10, 0x3ff, URZ, 0xc0, !UPT ;  /* 0x000003ff0a3f7892 */ /* 0x000fe4000f80c03f */
[----:B------:R-:W-:-:S03]  /*9200*/  @UP1 USHF.R.U32.HI UR45, URZ, UR8, UR5 ;  /* 0x000000083f2d1299 */ /* 0x000fc60008011605 */
[----:B------:R-:W-:Y:S01]  /*9210*/  @UP2 ULDC.64 UR8, c[0x0][0xdb8] ;  /* 0x00036e0000082ab9 */ /* 0x000fe20000000a00 */
[----:B------:R-:W-:Y:S01]  /*9220*/  PLOP3.LUT P0, PT, PT, PT, UP0, 0x80, 0x0 ;  /* 0x000000000000781c */ /* 0x000fe20003f0f008 */
[----:B------:R-:W-:Y:S02]  /*9230*/  UIMAD.WIDE.U32 UR4, UR45, UR8, URZ ;  /* 0x000000082d0472a5 */ /* 0x000fe4000f8e003f */
[----:B------:R-:W-:Y:S01]  /*9240*/  UMOV UR39, UR45 ;  /* 0x0000002d00277c82 */ /* 0x000fe20008000000 */
[----:B------:R-:W-:Y:S02]  /*9250*/  USHF.R.S32.HI UR4, URZ, 0x1f, UR41 ;  /* 0x0000001f3f047899 */ /* 0x000fe40008011429 */
[----:B------:R-:W-:Y:S02]  /*9260*/  @UP2 USHF.R.U32.HI UR39, URZ, UR9, UR5 ;  /* 0x000000093f272299 */ /* 0x000fe40008011605 */
[----:B------:R-:W-:Y:S02]  /*9270*/  ULEA.HI UR41, UR4, UR41, URZ, 0x7 ;  /* 0x0000002904297291 */ /* 0x000fe4000f8f383f */
[----:B------:R-:W-:-:S04]  /*9280*/  UIADD3 UR38, -UR39, URZ, URZ ;  /* 0x0000003f27267290 */ /* 0x000fc8000fffe13f */
[----:B------:R-:W-:Y:S01]  /*9290*/  UIMAD UR38, UR6, UR38, UR45 ;  /* 0x00000026062672a4 */ /* 0x000fe2000f8e022d */
[----:B------:R-:W-:Y:S11]  /*92a0*/  @!P0 BRA `(.L_x_35) ;  /* 0x0000000000408947 */ /* 0x000ff60003800000 */
[----:B--2---:R-:W-:Y:S01]  /*92b0*/  MOV R2, 0x0 ;  /* 0x0000000000027802 */ /* 0x004fe20000000f00 */
[----:B------:R-:W-:Y:S01]  /*92c0*/  ULDC.64 UR6, c[0x4][0x198] ;  /* 0x0100660000067ab9 */ /* 0x000fe20000000a00 */
[----:B------:R-:W-:Y:S01]  /*92d0*/  ULDC.64 UR8, c[0x4][0x1a0] ;  /* 0x0100680000087ab9 */ /* 0x000fe20000000a00 */
[----:B------:R-:W-:Y:S01]  /*92e0*/  ULDC.64 UR4, c[0x4][0xe8] ;  /* 0x01003a0000047ab9 */ /* 0x000fe20000000a00 */
[----:B------:R-:W-:Y:S02]  /*92f0*/  IMAD.U32 R4, RZ, RZ, UR6 ;  /* 0x00000006ff047e24 */ /* 0x000fe4000f8e00ff */
[----:B------:R-:W1:Y:S01]  /*9300*/  LDC.64 R2, c[0x4][R2] ;  /* 0x0100000002027b82 */ /* 0x000e620000000a00 */
[----:B------:R-:W-:Y:S02]  /*9310*/  IMAD.U32 R5, RZ, RZ, UR7 ;  /* 0x00000007ff057e24 */ /* 0x000fe4000f8e00ff */
[----:B------:R-:W-:Y:S02]  /*9320*/  IMAD.U32 R6, RZ, RZ, UR8 ;  /* 0x00000008ff067e24 */ /* 0x000fe4000f8e00ff */
[----:B------:R-:W-:-:S02]  /*9330*/  IMAD.U32 R7, RZ, RZ, UR9 ;  /* 0x00000009ff077e24 */ /* 0x000fc4000f8e00ff */
[----:B------:R-:W-:Y:S02]  /*9340*/  IMAD.U32 R10, RZ, RZ, UR4 ;  /* 0x00000004ff0a7e24 */ /* 0x000fe4000f8e00ff */
[----:B------:R-:W-:Y:S02]  /*9350*/  IMAD.U32 R11, RZ, RZ, UR5 ;  /* 0x00000005ff0b7e24 */ /* 0x000fe4000f8e00ff */
[----:B------:R-:W-:Y:S02]  /*9360*/  IMAD.MOV.U32 R8, RZ, RZ, 0x70 ;  /* 0x00000070ff087424 */ /* 0x000fe400078e00ff */
[----:B------:R-:W-:Y:S02]  /*9370*/  IMAD.MOV.U32 R12, RZ, RZ, 0x1 ;  /* 0x00000001ff0c7424 */ /* 0x000fe400078e00ff */
[----:B------:R-:W-:-:S07]  /*9380*/  IMAD.MOV.U32 R13, RZ, RZ, RZ ;  /* 0x000000ffff0d7224 */ /* 0x000fce00078e00ff */
[----:B------:R-:W-:-:S07]  /*9390*/  LEPC R20, `(.L_x_35) ;  /* 0x000000001014794e */ /* 0x000fce0000000000 */
[----:B-1----:R-:W-:Y:S05]  /*93a0*/  CALL.ABS.NOINC R2 ;  /* 0x0000000002007343 */ /* 0x002fea0003c00000 */
.L_x_35:
[----:B------:R-:W-:-:S06]  /*93b0*/  UIADD3 UR4, UR40, 0x10400, URZ ;  /* 0x0001040028047890 */ /* 0x000fcc000fffe03f */
[----:B------:R-:W-:-:S05]  /*93c0*/  IMAD.U32 R16, RZ, RZ, UR4 ;  /* 0x00000004ff107e24 */ /* 0x000fca000f8e00ff */
[----:B------:R-:W-:-:S13]  /*93d0*/  LOP3.LUT P0, RZ, R16, 0x3ff, RZ, 0xc0, !PT ;  /* 0x000003ff10ff7812 */ /* 0x000fda000780c0ff */
[----:B------:R-:W-:Y:S05]  /*93e0*/  @!P0 BRA `(.L_x_36) ;  /* 0x0000000000408947 */ /* 0x000fea0003800000 */
        /* <DEDUP_REMOVED lines=16> */
.L_x_36:
[----:B------:R-:W-:-:S04]  /*94f0*/  IMAD.U32 R17, RZ, RZ, UR40 ;  /* 0x00000028ff117e24 */ /* 0x000fc8000f8e00ff */
[----:B--2---:R-:W-:-:S05]  /*9500*/  VIADD R0, R17, 0x400 ;  /* 0x0000040011007836 */ /* 0x004fca0000000000 */
[----:B------:R-:W-:-:S13]  /*9510*/  LOP3.LUT P0, RZ, R0, 0x3ff, RZ, 0xc0, !PT ;  /* 0x000003ff00ff7812 */ /* 0x000fda000780c0ff */
[----:B------:R-:W-:Y:S05]  /*9520*/  @!P0 BRA `(.L_x_37) ;  /* 0x0000000000408947 */ /* 0x000fea0003800000 */
[----:B------:R-:W-:Y:S01]  /*9530*/  MOV R2, 0x0 ;  /* 0x0000000000027802 */ /* 0x000fe20000000f00 */
        /* <DEDUP_REMOVED lines=15> */
.L_x_37:
        /* <DEDUP_REMOVED lines=18> */
.L_x_38:
[----:B------:R-:W1:Y:S01]  /*9750*/  LDC R0, c[0x0][0x428] ;  /* 0x00010a00ff007b82 */ /* 0x000e620000000800 */
[----:B------:R-:W-:Y:S01]  /*9760*/  ULDC.64 UR4, c[0x0][0x9f8] ;  /* 0x00027e0000047ab9 */ /* 0x000fe20000000a00 */
[----:B------:R-:W-:Y:S01]  /*9770*/  IMAD.U32 R4, RZ, RZ, UR38 ;  /* 0x00000026ff047e24 */ /* 0x000fe2000f8e00ff */
[----:B------:R-:W-:Y:S01]  /*9780*/  ISETP.NE.U32.AND P0, PT, RZ, UR4, PT ;  /* 0x00000004ff007c0c */ /* 0x000fe2000bf05070 */
[----:B------:R-:W-:Y:S01]  /*9790*/  IMAD.U32 R9, RZ, RZ, UR39 ;  /* 0x00000027ff097e24 */ /* 0x000fe2000f8e00ff */
[----:B------:R-:W2:Y:S02]  /*97a0*/  S2R R18, SR_TID.X ;  /* 0x0000000000127919 */ /* 0x000ea40000002100 */
[----:B------:R-:W-:-:S13]  /*97b0*/  ISETP.NE.AND.EX P0, PT, RZ, UR5, PT, P0 ;  /* 0x00000005ff007c0c */ /* 0x000fda000bf05300 */
[----:B------:R-:W3:Y:S01]  /*97c0*/  @P0 LDC.64 R2, c[0x0][0x9f8] ;  /* 0x00027e00ff020b82 */ /* 0x000ee20000000a00 */
[----:B-1----:R-:W-:-:S13]  /*97d0*/  ISETP.NE.AND P1, PT, R0, 0x1, PT ;  /* 0x000000010000780c */ /* 0x002fda0003f25270 */
[----:B------:R-:W1:Y:S01]  /*97e0*/  @P1 LDC R0, c[0x0][0x42c] ;  /* 0x00010b00ff001b82 */ /* 0x000e620000000800 */
[----:B--2---:R-:W-:-:S07]  /*97f0*/  LOP3.LUT R16, R18, 0x7f, RZ, 0xc0, !PT ;  /* 0x0000007f12107812 */ /* 0x004fce00078ec0ff */
[----:B------:R-:W2:Y:S01]  /*9800*/  @P1 LDC R5, c[0x0][0x430] ;  /* 0x00010c00ff051b82 */ /* 0x000ea20000000800 */
[----:B-1----:R-:W-:-:S05]  /*9810*/  @P1 IMAD.HI.U32 R0, R0, UR38, RZ ;  /* 0x0000002600001c27 */ /* 0x002fca000f8e00ff */
[----:B--2---:R-:W-:Y:S01]  /*9820*/  @P1 SHF.R.U32.HI R4, RZ, R5, R0 ;  /* 0x00000005ff041219 */ /* 0x004fe20000011600 */
[----:B------:R-:W-:Y:S01]  /*9830*/  IMAD.U32 R5, RZ, RZ, UR39 ;  /* 0x00000027ff057e24 */ /* 0x000fe2000f8e00ff */
[----:B------:R-:W1:Y:S03]  /*9840*/  LDC R0, c[0x0][0xda8] ;  /* 0x00036a00ff007b82 */ /* 0x000e660000000800 */
[----:B---3--:R-:W-:Y:S01]  /*9850*/  @P0 IMAD.WIDE R2, R5, 0x4, R2 ;  /* 0x0000000405020825 */ /* 0x008fe200078e0202 */
[----:B------:R-:W-:Y:S01]  /*9860*/  ISETP.NE.AND P2, PT, R16, RZ, PT ;  /* 0x000000ff1000720c */ /* 0x000fe20003f45270 */
[----:B------:R2:W-:Y:S04]  /*9870*/  STL [R1+0x8], R4 ;  /* 0x0000080401007387 */ /* 0x0005e80000100800 */
[----:B------:R3:W4:Y:S01]  /*9880*/  @P0 LDG.E R9, desc[UR50][R2.64] ;  /* 0x0000003202090981 */ /* 0x000722000c1e1900 */
[----:B------:R-:W-:Y:S01]  /*9890*/  IMAD R7, RZ, RZ, -UR45 ;  /* 0x8000002dff077e24 */ /* 0x000fe2000f8e02ff */
[----:B------:R-:W-:Y:S01]  /*98a0*/  UMOV UR36, URZ ;  /* 0x0000003f00247c82 */ /* 0x000fe20008000000 */
[----:B------:R-:W-:Y:S01]  /*98b0*/  UMOV UR4, 0x80 ;  /* 0x0000008000047882 */ /* 0x000fe20000000000 */
[----:B------:R-:W-:Y:S01]  /*98c0*/  UMOV UR6, UR38 ;  /* 0x0000002600067c82 */ /* 0x000fe20008000000 */
[----:B------:R-:W-:Y:S01]  /*98d0*/  UMOV UR7, UR39 ;  /* 0x0000002700077c82 */ /* 0x000fe20008000000 */
[----:B------:R-:W-:Y:S01]  /*98e0*/  UMOV UR10, 0xffffffff ;  /* 0xffffffff000a7882 */ /* 0x000fe20000000000 */
[----:B--2---:R-:W-:Y:S01]  /*98f0*/  SHF.R.U32.HI R4, RZ, 0x5, R18 ;  /* 0x00000005ff047819 */ /* 0x004fe20000011612 */
[----:B------:R-:W-:Y:S01]  /*9900*/  VOTEU.ALL UP1, P2 ;  /* 0x00000000003f7886 */ /* 0x000fe20001020000 */
[----:B---3--:R-:W2:Y:S02]  /*9910*/  LDC.64 R2, c[0x0][0x3f8] ;  /* 0x0000fe00ff027b82 */ /* 0x008ea40000000a00 */
[----:B------:R-:W-:-:S02]  /*9920*/  LOP3.LUT R4, R4, 0x3, RZ, 0xc0, !PT ;  /* 0x0000000304047812 */ /* 0x000fc400078ec0ff */
[----:B------:R-:W-:Y:S01]  /*9930*/  @!UP1 UIADD3 UR8, UP0, UR52, 0x270, URZ ;  /* 0x0000027034089890 */ /* 0x000fe2000ff1e03f */
[----:B-1----:R-:W-:-:S03]  /*9940*/  IMAD R7, R0, R7, UR49 ;  /* 0x0000003100077e24 */ /* 0x002fc6000f8e0207 */
[----:B------:R-:W-:Y:S01]  /*9950*/  @!UP1 UIADD3.X UR9, URZ, UR53, URZ, UP0, !UPT ;  /* 0x000000353f099290 */ /* 0x000fe200087fe43f */
[----:B------:R-:W-:-:S05]  /*9960*/  IMAD.SHL.U32 R7, R7, 0x80, RZ ;  /* 0x0000008007077824 */ /* 0x000fca00078e00ff */
[----:B------:R-:W-:Y:S02]  /*9970*/  R2UR UR37, R7 ;  /* 0x00000000072572ca */ /* 0x000fe400000e0000 */
[----:B--2---:R-:W-:-:S11]  /*9980*/  ISETP.NE.U32.AND P1, PT, R2, RZ, PT ;  /* 0x000000ff0200720c */ /* 0x004fd60003f25070 */
[----:B------:R-:W-:Y:S01]  /*9990*/  UMOV UR5, UR37 ;  /* 0x0000002500057c82 */ /* 0x000fe20008000000 */
[----:B------:R1:W-:Y:S01]  /*99a0*/  @!UP1 UTMAPF.L2.4D [UR36], [UR8] ;  /* 0x00000024080095b8 */ /* 0x0003e20008018000 */
[----:B------:R-:W-:Y:S01]  /*99b0*/  ISETP.NE.AND.EX P1, PT, R3, RZ, PT, P1 ;  /* 0x000000ff0300720c */ /* 0x000fe20003f25310 */
[----:B------:R1:W-:Y:S01]  /*99c0*/  @!UP1 UTMAPF.L2.4D [UR4], [UR8] ;  /* 0x00000004080095b8 */ /* 0x0003e20008018000 */
[----:B----4-:R-:W-:Y:S01]  /*99d0*/  SHF.R.S32.HI R10, RZ, 0x1f, R9 ;  /* 0x0000001fff0a7819 */ /* 0x010fe20000011409 */
[----:B------:R1:W-:Y:S01]  /*99e0*/  STL [R1+0x18], R9 ;  /* 0x0000180901007387 */ /* 0x0003e20000100800 */
[----:B------:R-:W-:-:S03]  /*99f0*/  SEL R0, R9, RZ, !P1 ;  /* 0x000000ff09007207 */ /* 0x000fc60004800000 */
[----:B------:R1:W-:Y:S01]  /*9a00*/  STL [R1+0x1c], R10 ;  /* 0x00001c0a01007387 */ /* 0x0003e20000100800 */
[----:B------:R-:W-:Y:S05]  /*9a10*/  BRA.DIV UR10, `(.L_x_39) ;  /* 0x0000002e0a907947 */ /* 0x000fea000b800000 */
[----:B------:R2:W3:Y:S02]  /*9a20*/  SHFL.IDX PT, R14, R4, RZ, 0x1f ;  /* 0x00001fff040e7589 */ /* 0x0004e400000e0000 */
.L_x_94:
[----:B---3--:R-:W-:Y:S02]  /*9a30*/  ISETP.NE.AND P0, PT, R14, RZ, PT ;  /* 0x000000ff0e00720c */ /* 0x008fe40003f05270 */
[----:B------:R-:W-:-:S11]  /*9a40*/  PLOP3.LUT P6, PT, PT, PT, PT, 0x8, 0x0 ;  /* 0x000000000000781c */ /* 0x000fd60003fce170 */
[----:B------:R-:W-:Y:S05]  /*9a50*/  @P0 BRA `(.L_x_40) ;  /* 0x0000000400d00947 */ /* 0x000fea0003800000 */
[----:B-1----:R-:W-:-:S06]  /*9a60*/  ULEA.HI.SX32 UR4, UR41, 0xffffffff, 0x19 ;  /* 0xffffffff29047891 */ /* 0x002fcc000f8fca3f */
[----:B------:R-:W-:Y:S01]  /*9a70*/  IMAD.U32 R6, RZ, RZ, UR4 ;  /* 0x00000004ff067e24 */ /* 0x000fe2000f8e00ff */
[----:B------:R-:W-:-:S03]  /*9a80*/  UMOV UR4, 0xffffffff ;  /* 0xffffffff00047882 */ /* 0x000fc60000000000 */
[----:B------:R-:W-:Y:S05]  /*9a90*/  BRA.DIV UR4, `(.L_x_41) ;  /* 0x0000002e04907947 */ /* 0x000fea000b800000 */
[----:B------:R-:W-:-:S13]  /*9aa0*/  ELECT P6, URZ, PT ;  /* 0x00000000003f782f */ /* 0x000fda00038c0000 */
.L_x_97:
[----:B------:R-:W-:Y:S05]  /*9ab0*/  @!P6 BRA `(.L_x_42) ;  /* 0x000000040058e947 */ /* 0x000fea0003800000 */
[----:B------:R-:W-:Y:S01]  /*9ac0*/  IMAD.MOV.U32 R0, RZ, RZ, R9 ;  /* 0x000000ffff007224 */ /* 0x000fe200078e0009 */
[----:B------:R-:W-:Y:S06]  /*9ad0*/  @!P1 BRA `(.L_x_43) ;  /* 0x0000000000449947 */ /* 0x000fec0003800000 */
[----:B------:R-:W1:Y:S01]  /*9ae0*/  LDC R8, c[0x0][0x41c] ;  /* 0x00010700ff087b82 */ /* 0x000e620000000800 */
[----:B------:R-:W-:Y:S01]  /*9af0*/  ULDC.64 UR4, c[0x0][0x408] ;  /* 0x0001020000047ab9 */ /* 0x000fe20000000a00 */
[----:B-1----:R-:W-:-:S13]  /*9b00*/  ISETP.NE.AND P0, PT, R8, 0x1, PT ;  /* 0x000000010800780c */ /* 0x002fda0003f05270 */
[----:B--2---:R-:W1:Y:S02]  /*9b10*/  @P0 LDC.64 R4, c[0x0][0x420] ;  /* 0x00010800ff040b82 */ /* 0x004e640000000a00 */
[----:B-1----:R-:W-:-:S04]  /*9b20*/  @P0 IMAD.HI.U32 R0, R6, R4, RZ ;  /* 0x0000000406000227 */ /* 0x002fc800078e00ff */
[----:B------:R-:W-:Y:S01]  /*9b30*/  IMAD.MOV.U32 R4, RZ, RZ, R6 ;  /* 0x000000ffff047224 */ /* 0x000fe200078e0006 */
[----:B------:R-:W-:-:S04]  /*9b40*/  @P0 SHF.R.U32.HI R4, RZ, R5, R0 ;  /* 0x00000005ff040219 */ /* 0x000fc80000011600 */
[--C-:B------:R-:W-:Y:S01]  /*9b50*/  SHF.R.S32.HI R5, RZ, 0x1f, R4.reuse ;  /* 0x0000001fff057819 */ /* 0x100fe20000011404 */
[----:B------:R-:W-:-:S04]  /*9b60*/  IMAD.MOV R0, RZ, RZ, -R4 ;  /* 0x000000ffff007224 */ /* 0x000fc800078e0a04 */
[----:B------:R-:W-:Y:S02]  /*9b70*/  IMAD R6, R8, R0, R6 ;  /* 0x0000000008067224 */ /* 0x000fe400078e0206 */
[----:B------:R-:W-:Y:S02]  /*9b80*/  IMAD R0, R10, UR4, RZ ;  /* 0x000000040a007c24 */ /* 0x000fe4000f8e02ff */
[----:B------:R-:W-:-:S04]  /*9b90*/  IMAD.WIDE.U32 R4, R9, UR4, R4 ;  /* 0x0000000409047c25 */ /* 0x000fc8000f8e0004 */
[----:B------:R-:W-:Y:S01]  /*9ba0*/  IMAD R0, R9, UR5, R0 ;  /* 0x0000000509007c24 */ /* 0x000fe2000f8e0200 */
[----:B------:R-:W-:-:S03]  /*9bb0*/  LEA R2, P0, R4, R2, 0x2 ;  /* 0x0000000204027211 */ /* 0x000fc600078010ff */
[----:B------:R-:W-:-:S05]  /*9bc0*/  IMAD.IADD R0, R5, 0x1, R0 ;  /* 0x0000000105007824 */ /* 0x000fca00078e0200 */
[----:B------:R-:W-:-:S05]  /*9bd0*/  LEA.HI.X R3, R4, R3, R0, 0x2, P0 ;  /* 0x0000000304037211 */ /* 0x000fca00000f1400 */
[----:B------:R1:W5:Y:S02]  /*9be0*/  LDG.E R0, desc[UR50][R2.64] ;  /* 0x0000003202007981 */ /* 0x000364000c1e1900 */
.L_x_43:
[----:B-1----:R-:W2:Y:S04]  /*9bf0*/  LDL R3, [R1+0xc] ;  /* 0x00000c0001037983 */ /* 0x002ea80000100800 */
[----:B------:R-:W3:Y:S01]  /*9c00*/  LDL R2, [R1+0x14] ;  /* 0x0000140001027983 */ /* 0x000ee20000100800 */
[----:B------:R-:W-:Y:S02]  /*9c10*/  ISETP.NE.AND P0, PT, R16, RZ, PT ;  /* 0x000000ff1000720c */ /* 0x000fe40003f05270 */
[----:B--2---:R-:W-:Y:S02]  /*9c20*/  LEA R4, R3, UR40, 0x3 ;  /* 0x0000002803047c11 */ /* 0x004fe4000f8e18ff */
[----:B---3--:R-:W-:-:S04]  /*9c30*/  SHF.L.U32 R3, R2, 0x1f, RZ ;  /* 0x0000001f02037819 */ /* 0x008fc800000006ff */
[----:B------:R-:W1:Y:S02]  /*9c40*/  SYNCS.PHASECHK.TRANS64.TRYWAIT P3, [R4+URZ+0x38880], R3 ;  /* 0x03888003040075a7 */ /* 0x000e64000806017f */
[----:B-1----:R-:W-:Y:S05]  /*9c50*/  @!P3 BRA `(.L_x_44) ;  /* 0x0000002c0040b947 */ /* 0x002fea0003800000 */
.L_x_98:
[----:B------:R-:W-:Y:S05]  /*9c60*/  @P0 BRA `(.L_x_45) ;  /* 0x00000000001c0947 */ /* 0x000fea0003800000 */
[----:B------:R-:W2:Y:S01]  /*9c70*/  S2R R2, SR_TID.X ;  /* 0x0000000000027919 */ /* 0x000ea20000002100 */
[----:B------:R-:W-:-:S04]  /*9c80*/  IMAD.MOV.U32 R5, RZ, RZ, 0x8000 ;  /* 0x00008000ff057424 */ /* 0x000fc800078e00ff */
[----:B------:R3:W-:Y:S01]  /*9c90*/  SYNCS.ARRIVE.TRANS64 RZ, [R4+URZ+0x38870], R5 ;  /* 0x0388700504ff79a7 */ /* 0x0007e2000800003f */
[----:B--2---:R-:W-:-:S04]  /*9ca0*/  LOP3.LUT R2, R2, 0x1f, RZ, 0xc0, !PT ;  /* 0x0000001f02027812 */ /* 0x004fc800078ec0ff */
[----:B------:R-:W-:-:S13]  /*9cb0*/  ISETP.NE.AND P3, PT, R2, RZ, PT ;  /* 0x000000ff0200720c */ /* 0x000fda0003f65270 */
[----:B---3--:R-:W-:Y:S05]  /*9cc0*/  @!P3 BRA `(.L_x_45) ;  /* 0x000000000004b947 */ /* 0x008fea0003800000 */
[----:B------:R-:W-:Y:S01]  /*9cd0*/  BPT.TRAP 0x1 ;  /* 0x000000040000795c */ /* 0x000fe20000300000 */
.L_x_45:
[----:B------:R-:W2:Y:S04]  /*9ce0*/  LDL R2, [R1+0xc] ;  /* 0x00000c0001027983 */ /* 0x000ea80000100800 */
[----:B------:R-:W3:Y:S01]  /*9cf0*/  LDL R5, [R1+0x8] ;  /* 0x0000080001057983 */ /* 0x000ee20000100800 */
[----:B------:R-:W-:Y:S01]  /*9d00*/  R2UR UR9, R4 ;  /* 0x00000000040972ca */ /* 0x000fe200000e0000 */
[----:B------:R-:W-:Y:S01]  /*9d10*/  IMAD.SHL.U32 R6, R6, 0x80, RZ ;  /* 0x0000008006067824 */ /* 0x000fe200078e00ff */
[----:B-----5:R-:W-:Y:S01]  /*9d20*/  R2UR UR13, R0 ;  /* 0x00000000000d72ca */ /* 0x020fe200000e0000 */
[----:B------:R-:W-:Y:S01]  /*9d30*/  UIADD3 UR4, UP0, UR52, 0x470, URZ ;  /* 0x0000047034047890 */ /* 0x000fe2000ff1e03f */
[----:B------:R-:W-:Y:S02]  /*9d40*/  UMOV UR10, URZ ;  /* 0x0000003f000a7c82 */ /* 0x000fe40008000000 */
[----:B------:R-:W-:Y:S01]  /*9d50*/  R2UR UR11, R6 ;  /* 0x00000000060b72ca */ /* 0x000fe200000e0000 */
[----:B------:R-:W-:Y:S01]  /*9d60*/  UIADD3.X UR5, URZ, UR53, URZ, UP0, !UPT ;  /* 0x000000353f057290 */ /* 0x000fe200087fe43f */
[----:B------:R-:W-:Y:S01]  /*9d70*/  UMOV UR6, 0x0 ;  /* 0x0000000000067882 */ /* 0x000fe20000000000 */
[----:B------:R-:W-:Y:S01]  /*9d80*/  UMOV UR7, 0x14f00000 ;  /* 0x14f0000000077882 */ /* 0x000fe20000000000 */
[----:B------:R-:W-:-:S03]  /*9d90*/  UMOV UR15, 0x80 ;  /* 0x00000080000f7882 */ /* 0x000fc60000000000 */
[----:B------:R-:W-:Y:S01]  /*9da0*/  UIADD3 UR9, UR9, 0x38870, URZ ;  /* 0x0003887009097890 */ /* 0x000fe2000fffe03f */
[----:B--2---:R-:W-:-:S04]  /*9db0*/  LEA R2, R2, UR40, 0xf ;  /* 0x0000002802027c11 */ /* 0x004fc8000f8e78ff */
[----:B------:R-:W-:Y:S02]  /*9dc0*/  R2UR UR14, R2 ;  /* 0x00000000020e72ca */ /* 0x000fe400000e0000 */
[----:B---3--:R-:W-:-:S11]  /*9dd0*/  R2UR UR12, R5 ;  /* 0x00000000050c72ca */ /* 0x008fd600000e0000 */
[----:B------:R-:W-:Y:S02]  /*9de0*/  UIADD3 UR8, UR14, 0x10400, URZ ;  /* 0x000104000e087890 */ /* 0x000fe4000fffe03f */
[----:B------:R-:W-:-:S07]  /*9df0*/  UIADD3 UR14, UR14, 0x14400, URZ ;  /* 0x000144000e0e7890 */ /* 0x000fce000fffe03f */
[----:B------:R2:W-:Y:S02]  /*9e00*/  UTMALDG.4D [UR8], [UR4], desc[UR6] ;  /* 0x00000608040075b4 */ /* 0x0005e40008019000 */
[----:B--2---:R-:W-:Y:S01]  /*9e10*/  UMOV UR8, UR14 ;  /* 0x0000000e00087c82 */ /* 0x004fe20008000000 */
[----:B------:R-:W-:Y:S02]  /*9e20*/  UMOV UR10, UR15 ;  /* 0x0000000f000a7c82 */ /* 0x000fe40008000000 */
[----:B------:R2:W-:Y:S01]  /*9e30*/  UTMALDG.4D [UR8], [UR4], desc[UR6] ;  /* 0x00000608040075b4 */ /* 0x0005e20008019000 */
[----:B------:R-:W3:Y:S02]  /*9e40*/  SYNCS.PHASECHK.TRANS64.TRYWAIT P3, [R4+URZ+0x38840], R3 ;  /* 0x03884003040075a7 */ /* 0x000ee4000806017f */
[----:B--23--:R-:W-:Y:S05]  /*9e50*/  @!P3 BRA `(.L_x_46) ;  /* 0x0000002800d4b947 */ /* 0x00cfea0003800000 */
.L_x_99:
[----:B------:R-:W-:Y:S05]  /*9e60*/  @P0 BRA `(.L_x_47) ;  /* 0x00000000001c0947 */ /* 0x000fea0003800000 */
[----:B------:R-:W3:Y:S01]  /*9e70*/  S2R R5, SR_TID.X ;  /* 0x0000000000057919 */ /* 0x000ee20000002100 */
[----:B-12---:R-:W-:-:S04]  /*9e80*/  IMAD.MOV.U32 R3, RZ, RZ, 0x8000 ;  /* 0x00008000ff037424 */ /* 0x006fc800078e00ff */
[----:B------:R4:W-:Y:S01]  /*9e90*/  SYNCS.ARRIVE.TRANS64 RZ, [R4+URZ+0x38830], R3 ;  /* 0x0388300304ff79a7 */ /* 0x0009e2000800003f */
[----:B---3--:R-:W-:-:S04]  /*9ea0*/  LOP3.LUT R5, R5, 0x1f, RZ, 0xc0, !PT ;  /* 0x0000001f05057812 */ /* 0x008fc800078ec0ff */
[----:B------:R-:W-:-:S13]  /*9eb0*/  ISETP.NE.AND P0, PT, R5, RZ, PT ;  /* 0x000000ff0500720c */ /* 0x000fda0003f05270 */
[----:B----4-:R-:W-:Y:S05]  /*9ec0*/  @!P0 BRA `(.L_x_47) ;  /* 0x0000000000048947 */ /* 0x010fea0003800000 */
[----:B------:R-:W-:Y:S01]  /*9ed0*/  BPT.TRAP 0x1 ;  /* 0x000000040000795c */ /* 0x000fe20000300000 */
.L_x_47:
[----:B-12---:R-:W2:Y:S01]  /*9ee0*/  LDL R3, [R1+0x8] ;  /* 0x0000080001037983 */ /* 0x006ea20000100800 */
[----:B------:R-:W-:Y:S01]  /*9ef0*/  R2UR UR14, R2 ;  /* 0x00000000020e72ca */ /* 0x000fe200000e0000 */
[----:B------:R-:W-:Y:S01]  /*9f00*/  UIADD3 UR4, UP0, UR52, 0x370, URZ ;  /* 0x0000037034047890 */ /* 0x000fe2000ff1e03f */
[----:B------:R-:W-:Y:S01]  /*9f10*/  R2UR UR9, R4 ;  /* 0x00000000040972ca */ /* 0x000fe200000e0000 */
[----:B------:R-:W-:Y:S01]  /*9f20*/  UMOV UR10, URZ ;  /* 0x0000003f000a7c82 */ /* 0x000fe20008000000 */
[----:B------:R-:W-:Y:S01]  /*9f30*/  R2UR UR11, R6 ;  /* 0x00000000060b72ca */ /* 0x000fe200000e0000 */
[----:B------:R-:W-:Y:S01]  /*9f40*/  UIADD3.X UR5, URZ, UR53, URZ, UP0, !UPT ;  /* 0x000000353f057290 */ /* 0x000fe200087fe43f */
[----:B------:R-:W-:Y:S01]  /*9f50*/  R2UR UR13, R0 ;  /* 0x00000000000d72ca */ /* 0x000fe200000e0000 */
[----:B------:R-:W-:Y:S01]  /*9f60*/  UMOV UR6, 0x0 ;  /* 0x0000000000067882 */ /* 0x000fe20000000000 */
[----:B------:R-:W-:Y:S01]  /*9f70*/  UMOV UR7, 0x14f00000 ;  /* 0x14f0000000077882 */ /* 0x000fe20000000000 */
[----:B------:R-:W-:-:S04]  /*9f80*/  UMOV UR15, 0x80 ;  /* 0x00000080000f7882 */ /* 0x000fc80000000000 */
[----:B------:R-:W-:Y:S02]  /*9f90*/  UIADD3 UR8, UR14, 0x28400, URZ ;  /* 0x000284000e087890 */ /* 0x000fe4000fffe03f */
[----:B------:R-:W-:Y:S02]  /*9fa0*/  UIADD3 UR9, UR9, 0x38830, URZ ;  /* 0x0003883009097890 */ /* 0x000fe4000fffe03f */
[----:B------:R-:W-:Y:S01]  /*9fb0*/  UIADD3 UR14, UR14, 0x2c400, URZ ;  /* 0x0002c4000e0e7890 */ /* 0x000fe2000fffe03f */
[----:B--2---:R-:W-:-:S13]  /*9fc0*/  R2UR UR12, R3 ;  /* 0x00000000030c72ca */ /* 0x004fda00000e0000 */
[----:B------:R1:W-:Y:S02]  /*9fd0*/  UTMALDG.4D [UR8], [UR4], desc[UR6] ;  /* 0x00000608040075b4 */ /* 0x0003e40008019000 */
[----:B-1----:R-:W-:Y:S01]  /*9fe0*/  UMOV UR8, UR14 ;  /* 0x0000000e00087c82 */ /* 0x002fe20008000000 */
[----:B------:R-:W-:Y:S02]  /*9ff0*/  UMOV UR10, UR15 ;  /* 0x0000000f000a7c82 */ /* 0x000fe40008000000 */
[----:B------:R1:W-:Y:S02]  /*a000*/  UTMALDG.4D [UR8], [UR4], desc[UR6] ;  /* 0x00000608040075b4 */ /* 0x0003e40008019000 */
[----:B-1----:R-:W-:Y:S01]  /*a010*/  NOP ;  /* 0x0000000000007918 */ /* 0x002fe20000000000 */
.L_x_42:
[----:B------:R-:W-:Y:S05]  /*a020*/  WARPSYNC.ALL ;  /* 0x0000000000007948 */ /* 0x000fea0003800000 */
[----:B------:R-:W-:Y:S01]  /*a030*/  ELECT P0, URZ, PT ;  /* 0x00000000003f782f */ /* 0x000fe20003800000 */
[----:B------:R-:W-:Y:S01]  /*a040*/  BAR.SYNC.DEFER_BLOCKING 0x8, 0x120 ;  /* 0x0204800000007b1d */ /* 0x000fe20000010000 */
[----:B------:R-:W-:Y:S02]  /*a050*/  UIADD3 UR4, UP0, UR52, 0x270, URZ ;  /* 0x0000027034047890 */ /* 0x000fe4000ff1e03f */
[----:B------:R-:W-:Y:S02]  /*a060*/  UIADD3 UR8, UR40, 0x20400, URZ ;  /* 0x0002040028087890 */ /* 0x000fe4000fffe03f */
[----:B------:R-:W-:-:S02]  /*a070*/  UIADD3 UR9, UR40, 0x38800, URZ ;  /* 0x0003880028097890 */ /* 0x000fc4000fffe03f */
[----:B------:R-:W-:Y:S02]  /*a080*/  UIADD3.X UR5, URZ, UR53, URZ, UP0, !UPT ;  /* 0x000000353f057290 */ /* 0x000fe400087fe43f */
[----:B------:R-:W-:Y:S01]  /*a090*/  UIADD3 UR16, UR40, 0x24400, URZ ;  /* 0x0002440028107890 */ /* 0x000fe2000fffe03f */
[----:B------:R-:W-:Y:S02]  /*a0a0*/  UMOV UR6, 0x0 ;  /* 0x0000000000067882 */ /* 0x000fe40000000000 */
[C---:B------:R-:W-:Y:S01]  /*a0b0*/  @P0 R2UR UR11, R7.reuse ;  /* 0x00000000070b02ca */ /* 0x040fe200000e0000 */
[----:B------:R-:W-:Y:S01]  /*a0c0*/  @P0 IMAD.MOV.U32 R2, RZ, RZ, 0x8000 ;  /* 0x00008000ff020424 */ /* 0x000fe200078e00ff */
[----:B------:R-:W-:Y:S01]  /*a0d0*/  @P0 R2UR UR19, R7 ;  /* 0x00000000071302ca */ /* 0x000fe200000e0000 */
[----:B------:R-:W-:Y:S01]  /*a0e0*/  UMOV UR7, 0x12f00000 ;  /* 0x12f0000000077882 */ /* 0x000fe20000000000 */
[----:B------:R-:W-:Y:S01]  /*a0f0*/  UMOV UR10, URZ ;  /* 0x0000003f000a7c82 */ /* 0x000fe20008000000 */
[----:B------:R-:W-:Y:S01]  /*a100*/  UMOV UR12, UR38 ;  /* 0x00000026000c7c82 */ /* 0x000fe20008000000 */
[----:B------:R-:W-:Y:S01]  /*a110*/  UMOV UR13, UR39 ;  /* 0x00000027000d7c82 */ /* 0x000fe20008000000 */
[----:B------:R-:W-:Y:S01]  /*a120*/  UMOV UR18, 0x80 ;  /* 0x0000008000127882 */ /* 0x000fe20000000000 */
[----:B------:R-:W-:Y:S01]  /*a130*/  UMOV UR20, UR38 ;  /* 0x0000002600147c82 */ /* 0x000fe20008000000 */
[----:B------:R-:W-:Y:S01]  /*a140*/  UMOV UR21, UR39 ;  /* 0x0000002700157c82 */ /* 0x000fe20008000000 */
[----:B------:R-:W-:Y:S01]  /*a150*/  UMOV UR17, UR9 ;  /* 0x0000000900117c82 */ /* 0x000fe20008000000 */
[----:B------:R3:W-:Y:S02]  /*a160*/  @P0 SYNCS.ARRIVE.TRANS64 RZ, [UR40+0x38800], R2 ;  /* 0x03880002ffff09a7 */ /* 0x0007e40008000028 */
[----:B------:R3:W-:Y:S02]  /*a170*/  UTMALDG.4D [UR8], [UR4], desc[UR6] ;  /* 0x00000608040075b4 */ /* 0x0007e40008019000 */
[----:B------:R3:W-:Y:S01]  /*a180*/  UTMALDG.4D [UR16], [UR4], desc[UR6] ;  /* 0x00000610040075b4 */ /* 0x0007e20008019000 */
[----:B------:R-:W-:Y:S01]  /*a190*/  NOP ;  /* 0x0000000000007918 */ /* 0x000fe20000000000 */
.L_x_40:
[----:B-1-3--:R-:W-:-:S06]  /*a1a0*/  ULOP3.LUT UR4, UR47, 0x1, URZ, 0xc, !UPT ;  /* 0x000000012f047892 */ /* 0x00afcc000f8e0c3f */
[----:B------:R-:W-:-:S05]  /*a1b0*/  IMAD.U32 R2, RZ, RZ, UR4 ;  /* 0x00000004ff027e24 */ /* 0x000fca000f8e00ff */
[----:B------:R-:W-:-:S04]  /*a1c0*/  SHF.L.U32 R2, R2, 0x1f, RZ ;  /* 0x0000001f02027819 */ /* 0x000fc800000006ff */
[----:B------:R-:W1:Y:S02]  /*a1d0*/  SYNCS.PHASECHK.TRANS64.TRYWAIT P0, [UR40+0x38820], R2 ;  /* 0x03882002ff0075a7 */ /* 0x000e640008000168 */
[----:B-1----:R-:W-:Y:S05]  /*a1e0*/  @!P0 BRA `(.L_x_48) ;  /* 0x0000002800048947 */ /* 0x002fea0003800000 */
.L_x_100:
[----:B------:R-:W-:-:S06]  /*a1f0*/  UISETP.GE.AND UP0, UPT, UR42, 0x81, UPT ;  /* 0x000000812a00788c */ /* 0x000fcc000bf06270 */
[----:B------:R-:W-:-:S13]  /*a200*/  PLOP3.LUT P0, PT, PT, PT, UP0, 0x80, 0x0 ;  /* 0x000000000000781c */ /* 0x000fda0003f0f008 */
[----:B------:R-:W-:Y:S05]  /*a210*/  @!P0 BRA `(.L_x_49) ;  /* 0x0000001400288947 */ /* 0x000fea0003800000 */
[----:B------:R3:W5:Y:S01]  /*a220*/  LDL.LU R6, [R1+0x14] ;  /* 0x0000140001067983 */ /* 0x0007620000300800 */
[----:B------:R-:W-:-:S03]  /*a230*/  ULEA.HI.SX32 UR4, UR41, 0xfffffffe, 0x19 ;  /* 0xfffffffe29047891 */ /* 0x000fc6000f8fca3f */
[----:B------:R3:W5:Y:S03]  /*a240*/  LDL.LU R7, [R1+0xc] ;  /* 0x00000c0001077983 */ /* 0x0007660000300800 */
[----:B------:R-:W-:-:S07]  /*a250*/  IMAD.U32 R20, RZ, RZ, UR4 ;  /* 0x00000004ff147e24 */ /* 0x000fce000f8e00ff */
.L_x_71:
[----:B-1--45:R-:W-:Y:S01]  /*a260*/  VIADD R2, R7, 0x1 ;  /* 0x0000000107027836 */ /* 0x032fe20000000000 */
[----:B------:R-:W-:Y:S04]  /*a270*/  BSSY B0, `(.L_x_50) ;  /* 0x000008c000007945 */ /* 0x000fe80003800000 */
[----:B------:R-:W-:-:S04]  /*a280*/  ISETP.NE.AND P0, PT, R2, 0x2, PT ;  /* 0x000000020200780c */ /* 0x000fc80003f05270 */
[----:B------:R-:W-:Y:S02]  /*a290*/  SEL R3, RZ, 0x1, P0 ;  /* 0x00000001ff037807 */ /* 0x000fe40000000000 */
[----:B------:R-:W-:Y:S02]  /*a2a0*/  SEL R10, R2, RZ, P0 ;  /* 0x000000ff020a7207 */ /* 0x000fe40000000000 */
[----:B------:R-:W-:-:S05]  /*a2b0*/  LOP3.LUT R9, R6, R3, RZ, 0x3c, !PT ;  /* 0x0000000306097212 */ /* 0x000fca00078e3cff */
[----:B------:R1:W-:Y:S04]  /*a2c0*/  STL [R1+0x14], R9 ;  /* 0x0000140901007387 */ /* 0x0003e80000100800 */
[----:B------:R1:W-:Y:S01]  /*a2d0*/  STL [R1+0xc], R10 ;  /* 0x00000c0a01007387 */ /* 0x0003e20000100800 */
[----:B------:R-:W-:Y:S05]  /*a2e0*/  @!P6 BRA `(.L_x_51) ;  /* 0x000000080010e947 */ /* 0x000fea0003800000 */
[----:B------:R-:W-:Y:S01]  /*a2f0*/  IMAD.MOV.U32 R8, RZ, RZ, R20 ;  /* 0x000000ffff087224 */ /* 0x000fe200078e0014 */
[----:B------:R-:W-:Y:S06]  /*a300*/  @!P1 BRA `(.L_x_52) ;  /* 0x0000000000509947 */ /* 0x000fec0003800000 */
[----:B------:R-:W4:Y:S01]  /*a310*/  LDL R5, [R1+0x1c] ;  /* 0x00001c0001057983 */ /* 0x000f220000100800 */
[----:B------:R-:W1:Y:S01]  /*a320*/  LDC R8, c[0x0][0x41c] ;  /* 0x00010700ff087b82 */ /* 0x000e620000000800 */
[----:B------:R-:W-:Y:S02]  /*a330*/  ULDC.64 UR4, c[0x0][0x408] ;  /* 0x0001020000047ab9 */ /* 0x000fe40000000a00 */
[----:B--2---:R-:W2:Y:S01]  /*a340*/  LDL R4, [R1+0x18] ;  /* 0x0000180001047983 */ /* 0x004ea20000100800 */
[----:B-1----:R-:W-:-:S13]  /*a350*/  ISETP.NE.AND P0, PT, R8, 0x1, PT ;  /* 0x000000010800780c */ /* 0x002fda0003f05270 */
[----:B------:R-:W1:Y:S02]  /*a360*/  @P0 LDC.64 R2, c[0x0][0x420] ;  /* 0x00010800ff020b82 */ /* 0x000e640000000a00 */
[----:B-1----:R-:W-:-:S04]  /*a370*/  @P0 IMAD.HI.U32 R0, R20, R2, RZ ;  /* 0x0000000214000227 */ /* 0x002fc800078e00ff */
[----:B------:R-:W-:Y:S01]  /*a380*/  IMAD.MOV.U32 R2, RZ, RZ, R20 ;  /* 0x000000ffff027224 */ /* 0x000fe200078e0014 */
[----:B------:R-:W-:-:S05]  /*a390*/  @P0 SHF.R.U32.HI R2, RZ, R3, R0 ;  /* 0x00000003ff020219 */ /* 0x000fca0000011600 */
[----:B------:R-:W-:-:S04]  /*a3a0*/  IMAD.MOV R3, RZ, RZ, -R2 ;  /* 0x000000ffff037224 */ /* 0x000fc800078e0a02 */
[----:B------:R-:W-:Y:S01]  /*a3b0*/  IMAD R8, R8, R3, R20 ;  /* 0x0000000308087224 */ /* 0x000fe200078e0214 */
[----:B------:R-:W-:Y:S01]  /*a3c0*/  SHF.R.S32.HI R3, RZ, 0x1f, R2 ;  /* 0x0000001fff037819 */ /* 0x000fe20000011402 */
[----:B----4-:R-:W-:-:S04]  /*a3d0*/  IMAD R0, R5, UR4, RZ ;  /* 0x0000000405007c24 */ /* 0x010fc8000f8e02ff */
[C---:B--2---:R-:W-:Y:S02]  /*a3e0*/  IMAD R0, R4.reuse, UR5, R0 ;  /* 0x0000000504007c24 */ /* 0x044fe4000f8e0200 */
[----:B------:R-:W-:Y:S01]  /*a3f0*/  IMAD.WIDE.U32 R2, R4, UR4, R2 ;  /* 0x0000000404027c25 */ /* 0x000fe2000f8e0002 */
[----:B------:R-:W-:-:S03]  /*a400*/  ULDC.64 UR4, c[0x0][0x3f8] ;  /* 0x0000fe0000047ab9 */ /* 0x000fc60000000a00 */
[----:B------:R-:W-:Y:S01]  /*a410*/  IMAD.IADD R0, R0, 0x1, R3 ;  /* 0x0000000100007824 */ /* 0x000fe200078e0203 */
[----:B------:R-:W-:-:S04]  /*a420*/  LEA R4, P0, R2, UR4, 0x2 ;  /* 0x0000000402047c11 */ /* 0x000fc8000f8010ff */
[----:B------:R-:W-:-:S05]  /*a430*/  LEA.HI.X R5, R2, UR5, R0, 0x2, P0 ;  /* 0x0000000502057c11 */ /* 0x000fca00080f1400 */
[----:B------:R4:W5:Y:S04]  /*a440*/  LDG.E R0, desc[UR50][R4.64] ;  /* 0x0000003204007981 */ /* 0x000968000c1e1900 */
.L_x_52:
[----:B--2-4-:R-:W-:Y:S01]  /*a450*/  LEA R4, R10, UR40, 0x3 ;  /* 0x000000280a047c11 */ /* 0x014fe2000f8e18ff */
[----:B------:R-:W2:Y:S01]  /*a460*/  S2R R2, SR_TID.X ;  /* 0x0000000000027919 */ /* 0x000ea20000002100 */
[----:B------:R-:W-:Y:S01]  /*a470*/  SHF.L.U32 R3, R9, 0x1f, RZ ;  /* 0x0000001f09037819 */ /* 0x000fe200000006ff */
[----:B------:R-:W-:Y:S03]  /*a480*/  BSSY B1, `(.L_x_53) ;  /* 0x0000005000017945 */ /* 0x000fe60003800000 */
[----:B------:R-:W4:Y:S01]  /*a490*/  SYNCS.PHASECHK.TRANS64.TRYWAIT P0, [R4+URZ+0x38880], R3 ;  /* 0x03888003040075a7 */ /* 0x000f22000800017f */
[----:B--2---:R-:W-:-:S04]  /*a4a0*/  LOP3.LUT R2, R2, 0x7f, RZ, 0xc0, !PT ;  /* 0x0000007f02027812 */ /* 0x004fc800078ec0ff */
[----:B------:R-:W-:Y:S01]  /*a4b0*/  ISETP.NE.AND P3, PT, R2, RZ, PT ;  /* 0x000000ff0200720c */ /* 0x000fe20003f65270 */
[----:B----4-:R-:W-:-:S12]  /*a4c0*/  @!P0 BRA `(.L_x_54) ;  /* 0x0000002400608947 */ /* 0x010fd80003800000 */
.L_x_101:
[----:B------:R-:W-:Y:S05]  /*a4d0*/  BSYNC B1 ;  /* 0x0000000000017941 */ /* 0x000fea0003800000 */
.L_x_53:
[----:B------:R-:W-:Y:S04]  /*a4e0*/  BSSY B1, `(.L_x_55) ;  /* 0x0000009000017945 */ /* 0x000fe80003800000 */
[----:B------:R-:W-:Y:S05]  /*a4f0*/  @P3 BRA `(.L_x_56) ;  /* 0x00000000001c3947 */ /* 0x000fea0003800000 */
[----:B------:R-:W4:Y:S02]  /*a500*/  S2R R2, SR_TID.X ;  /* 0x0000000000027919 */ /* 0x000f240000002100 */
[----:B----4-:R-:W-:Y:S01]  /*a510*/  LOP3.LUT R5, R2, 0x1f, RZ, 0xc0, !PT ;  /* 0x0000001f02057812 */ /* 0x010fe200078ec0ff */
[----:B------:R-:W-:-:S03]  /*a520*/  IMAD.MOV.U32 R2, RZ, RZ, 0x8000 ;  /* 0x00008000ff027424 */ /* 0x000fc600078e00ff */
[----:B------:R-:W-:Y:S01]  /*a530*/  ISETP.NE.AND P0, PT, R5, RZ, PT ;  /* 0x000000ff0500720c */ /* 0x000fe20003f05270 */
[----:B------:R4:W-:-:S12]  /*a540*/  SYNCS.ARRIVE.TRANS64 RZ, [R4+URZ+0x38870], R2 ;  /* 0x0388700204ff79a7 */ /* 0x0009d8000800003f */
[----:B----4-:R-:W-:Y:S05]  /*a550*/  @!P0 BRA `(.L_x_56) ;  /* 0x0000000000048947 */ /* 0x010fea0003800000 */
[----:B------:R-:W-:Y:S01]  /*a560*/  BPT.TRAP 0x1 ;  /* 0x000000040000795c */ /* 0x000fe20000300000 */
.L_x_56:
[----:B------:R-:W-:Y:S05]  /*a570*/  BSYNC B1 ;  /* 0x0000000000017941 */ /* 0x000fea0003800000 */
.L_x_55:
[----:B------:R-:W4:Y:S04]  /*a580*/  LDL R2, [R1+0xc] ;  /* 0x00000c0001027983 */ /* 0x000f280000100800 */
[----:B------:R-:W2:Y:S01]  /*a590*/  LDL R5, [R1+0x8] ;  /* 0x0000080001057983 */ /* 0x000ea20000100800 */
[----:B------:R-:W-:-:S05]  /*a5a0*/  IMAD.MOV.U32 R13, RZ, RZ, RZ ;  /* 0x000000ffff0d7224 */ /* 0x000fca00078e00ff */
[----:B------:R-:W-:Y:S01]  /*a5b0*/  R2UR UR10, R13 ;  /* 0x000000000d0a72ca */ /* 0x000fe200000e0000 */
[----:B------:R-:W-:Y:S01]  /*a5c0*/  UIADD3 UR4, UP0, UR52, 0x470, URZ ;  /* 0x0000047034047890 */ /* 0x000fe2000ff1e03f */
[----:B------:R-:W-:Y:S01]  /*a5d0*/  PLOP3.LUT P0, PT, PT, PT, PT, 0x80, 0x0 ;  /* 0x000000000000781c */ /* 0x000fe20003f0f070 */
[----:B------:R-:W-:Y:S01]  /*a5e0*/  IMAD.SHL.U32 R8, R8, 0x80, RZ ;  /* 0x0000008008087824 */ /* 0x000fe200078e00ff */
[----:B------:R-:W-:Y:S01]  /*a5f0*/  UMOV UR6, 0x0 ;  /* 0x0000000000067882 */ /* 0x000fe20000000000 */
[----:B------:R-:W-:Y:S01]  /*a600*/  UIADD3.X UR5, URZ, UR53, URZ, UP0, !UPT ;  /* 0x000000353f057290 */ /* 0x000fe200087fe43f */
[----:B------:R-:W-:Y:S01]  /*a610*/  UMOV UR7, 0x14f00000 ;  /* 0x14f0000000077882 */ /* 0x000fe20000000000 */
[----:B----4-:R-:W-:Y:S02]  /*a620*/  LEA R2, R2, UR40, 0xf ;  /* 0x0000002802027c11 */ /* 0x010fe4000f8e78ff */
[----:B--2---:R-:W-:Y:S01]  /*a630*/  R2UR UR12, R5 ;  /* 0x00000000050c72ca */ /* 0x004fe200000e0000 */
[----:B------:R-:W-:-:S02]  /*a640*/  VIADD R5, R4, 0x38870 ;  /* 0x0003887004057836 */ /* 0x000fc40000000000 */
[----:B-1----:R-:W-:-:S12]  /*a650*/  VIADD R9, R2, 0x10400 ;  /* 0x0001040002097836 */ /* 0x002fd80000000000 */
.L_x_57:
[----:B------:R-:W-:-:S13]  /*a660*/  @P0 ELECT P4, URZ, PT ;  /* 0x00000000003f082f */ /* 0x000fda0003880000 */
[----:B-----5:R-:W-:Y:S02]  /*a670*/  @P4 R2UR UR13, R0 ;  /* 0x00000000000d42ca */ /* 0x020fe400000e0000 */
[----:B------:R-:W-:Y:S02]  /*a680*/  @P4 R2UR UR11, R8 ;  /* 0x00000000080b42ca */ /* 0x000fe400000e0000 */
[----:B------:R-:W-:Y:S02]  /*a690*/  @P4 R2UR UR9, R5 ;  /* 0x00000000050942ca */ /* 0x000fe400000e0000 */
[----:B------:R-:W-:Y:S02]  /*a6a0*/  @P4 R2UR UR8, R9 ;  /* 0x00000000090842ca */ /* 0x000fe400000e0000 */
[----:B------:R-:W-:Y:S02]  /*a6b0*/  @P4 PLOP3.LUT P0, PT, P4, PT, PT, 0x8, 0x0 ;  /* 0x000000000000481c */ /* 0x000fe4000270e170 */
[----:B------:R-:W-:-:S09]  /*a6c0*/  PLOP3.LUT P4, PT, PT, PT, PT, 0x8, 0x0 ;  /* 0x000000000000781c */ /* 0x000fd20003f8e170 */
[----:B------:R1:W-:Y:S02]  /*a6d0*/  UTMALDG.4D [UR8], [UR4], desc[UR6] ;  /* 0x00000608040075b4 */ /* 0x0003e40008019000 */
[----:B-1----:R-:W-:Y:S05]  /*a6e0*/  @P0 BRA.U.ANY `(.L_x_57) ;  /* 0xfffffffd00dc0947 */ /* 0x002fea000393ffff */
[----:B------:R-:W2:Y:S01]  /*a6f0*/  LDL R10, [R1+0x8] ;  /* 0x00000800010a7983 */ /* 0x000ea20000100800 */
[----:B------:R-:W-:Y:S01]  /*a700*/  IMAD.MOV.U32 R12, RZ, RZ, 0x80 ;  /* 0x00000080ff0c7424 */ /* 0x000fe200078e00ff */
[----:B------:R-:W-:Y:S01]  /*a710*/  PLOP3.LUT P0, PT, PT, PT, PT, 0x80, 0x0 ;  /* 0x000000000000781c */ /* 0x000fe20003f0f070 */
[----:B------:R-:W-:Y:S01]  /*a720*/  VIADD R9, R2, 0x14400 ;  /* 0x0001440002097836 */ /* 0x000fe20000000000 */
[----:B------:R-:W-:Y:S01]  /*a730*/  UMOV UR6, 0x0 ;  /* 0x0000000000067882 */ /* 0x000fe20000000000 */
[----:B------:R-:W-:Y:S01]  /*a740*/  UMOV UR7, 0x14f00000 ;  /* 0x14f0000000077882 */ /* 0x000fe20000000000 */
[----:B------:R-:W-:Y:S02]  /*a750*/  R2UR UR10, R12 ;  /* 0x000000000c0a72ca */ /* 0x000fe400000e0000 */
[----:B--2---:R-:W-:-:S15]  /*a760*/  R2UR UR12, R10 ;  /* 0x000000000a0c72ca */ /* 0x004fde00000e0000 */
.L_x_58:
[----:B------:R-:W-:-:S13]  /*a770*/  @P0 ELECT P4, URZ, PT ;  /* 0x00000000003f082f */ /* 0x000fda0003880000 */
[----:B------:R-:W-:Y:S02]  /*a780*/  @P4 R2UR UR13, R0 ;  /* 0x00000000000d42ca */ /* 0x000fe400000e0000 */
[----:B------:R-:W-:Y:S02]  /*a790*/  @P4 R2UR UR11, R8 ;  /* 0x00000000080b42ca */ /* 0x000fe400000e0000 */
[----:B------:R-:W-:Y:S02]  /*a7a0*/  @P4 R2UR UR9, R5 ;  /* 0x00000000050942ca */ /* 0x000fe400000e0000 */
[----:B------:R-:W-:Y:S02]  /*a7b0*/  @P4 R2UR UR8, R9 ;  /* 0x00000000090842ca */ /* 0x000fe400000e0000 */
[----:B------:R-:W-:Y:S02]  /*a7c0*/  @P4 PLOP3.LUT P0, PT, P4, PT, PT, 0x8, 0x0 ;  /* 0x000000000000481c */ /* 0x000fe4000270e170 */
[----:B------:R-:W-:-:S09]  /*a7d0*/  PLOP3.LUT P4, PT, PT, PT, PT, 0x8, 0x0 ;  /* 0x000000000000781c */ /* 0x000fd20003f8e170 */
[----:B------:R1:W-:Y:S02]  /*a7e0*/  UTMALDG.4D [UR8], [UR4], desc[UR6] ;  /* 0x00000608040075b4 */ /* 0x0003e40008019000 */
[----:B-1----:R-:W-:Y:S05]  /*a7f0*/  @P0 BRA.U.ANY `(.L_x_58) ;  /* 0xfffffffd00dc0947 */ /* 0x002fea000393ffff */
[----:B------:R-:W1:Y:S01]  /*a800*/  SYNCS.PHASECHK.TRANS64.TRYWAIT P0, [R4+URZ+0x38840], R3 ;  /* 0x03884003040075a7 */ /* 0x000e62000800017f */
[----:B------:R-:W-:Y:S04]  /*a810*/  BSSY B1, `(.L_x_59) ;  /* 0x0000002000017945 */ /* 0x000fe80003800000 */
[----:B-1----:R-:W-:Y:S05]  /*a820*/  @!P0 BRA `(.L_x_60) ;  /* 0x00000020009c8947 */ /* 0x002fea0003800000 */
.L_x_102:
[----:B------:R-:W-:Y:S05]  /*a830*/  BSYNC B1 ;  /* 0x0000000000017941 */ /* 0x000fea0003800000 */
.L_x_59:
[----:B------:R-:W-:Y:S01]  /*a840*/  BSSY B1, `(.L_x_61) ;  /* 0x000000b000017945 */ /* 0x000fe20003800000 */
[----:B------:R-:W-:Y:S02]  /*a850*/  IMAD.MOV.U32 R10, RZ, RZ, 0x0 ;  /* 0x00000000ff0a7424 */ /* 0x000fe400078e00ff */
[----:B------:R-:W-:Y:S01]  /*a860*/  IMAD.MOV.U32 R11, RZ, RZ, 0x14f00000 ;  /* 0x14f00000ff0b7424 */ /* 0x000fe200078e00ff */
[----:B------:R-:W-:Y:S06]  /*a870*/  @P3 BRA `(.L_x_62) ;  /* 0x00000000001c3947 */ /* 0x000fec0003800000 */
[----:B------:R-:W2:Y:S01]  /*a880*/  S2R R5, SR_TID.X ;  /* 0x0000000000057919 */ /* 0x000ea20000002100 */
[----:B-1----:R-:W-:-:S04]  /*a890*/  IMAD.MOV.U32 R3, RZ, RZ, 0x8000 ;  /* 0x00008000ff037424 */ /* 0x002fc800078e00ff */
[----:B------:R4:W-:Y:S01]  /*a8a0*/  SYNCS.ARRIVE.TRANS64 RZ, [R4+URZ+0x38830], R3 ;  /* 0x0388300304ff79a7 */ /* 0x0009e2000800003f */
[----:B--2---:R-:W-:-:S04]  /*a8b0*/  LOP3.LUT R5, R5, 0x1f, RZ, 0xc0, !PT ;  /* 0x0000001f05057812 */ /* 0x004fc800078ec0ff */
[----:B------:R-:W-:-:S13]  /*a8c0*/  ISETP.NE.AND P0, PT, R5, RZ, PT ;  /* 0x000000ff0500720c */ /* 0x000fda0003f05270 */
[----:B----4-:R-:W-:Y:S05]  /*a8d0*/  @!P0 BRA `(.L_x_62) ;  /* 0x0000000000048947 */ /* 0x010fea0003800000 */
[----:B------:R-:W-:Y:S01]  /*a8e0*/  BPT.TRAP 0x1 ;  /* 0x000000040000795c */ /* 0x000fe20000300000 */
.L_x_62:
[----:B------:R-:W-:Y:S05]  /*a8f0*/  BSYNC B1 ;  /* 0x0000000000017941 */ /* 0x000fea0003800000 */
.L_x_61:
[----:B-1----:R-:W2:Y:S01]  /*a900*/  LDL R3, [R1+0x8] ;  /* 0x0000080001037983 */ /* 0x002ea20000100800 */
[----:B------:R-:W-:Y:S01]  /*a910*/  R2UR UR10, R13 ;  /* 0x000000000d0a72ca */ /* 0x000fe200000e0000 */
[----:B------:R-:W-:Y:S01]  /*a920*/  UIADD3 UR4, UP0, UR52, 0x370, URZ ;  /* 0x0000037034047890 */ /* 0x000fe2000ff1e03f */
[----:B------:R-:W-:Y:S01]  /*a930*/  R2UR UR6, R10 ;  /* 0x000000000a0672ca */ /* 0x000fe200000e0000 */
[----:B------:R-:W-:Y:S01]  /*a940*/  VIADD R4, R4, 0x38830 ;  /* 0x0003883004047836 */ /* 0x000fe20000000000 */
[----:B------:R-:W-:Y:S01]  /*a950*/  R2UR UR7, R11 ;  /* 0x000000000b0772ca */ /* 0x000fe200000e0000 */
[----:B------:R-:W-:Y:S01]  /*a960*/  UIADD3.X UR5, URZ, UR53, URZ, UP0, !UPT ;  /* 0x000000353f057290 */ /* 0x000fe200087fe43f */
[----:B------:R-:W-:Y:S02]  /*a970*/  PLOP3.LUT P0, PT, PT, PT, PT, 0x80, 0x0 ;  /* 0x000000000000781c */ /* 0x000fe40003f0f070 */
[----:B--2---:R-:W-:Y:S01]  /*a980*/  R2UR UR12, R3 ;  /* 0x00000000030c72ca */ /* 0x004fe200000e0000 */
[----:B------:R-:W-:-:S14]  /*a990*/  VIADD R3, R2, 0x28400 ;  /* 0x0002840002037836 */ /* 0x000fdc0000000000 */
.L_x_63:
        /* <DEDUP_REMOVED lines=10> */
[----:B------:R-:W-:Y:S01]  /*aa40*/  R2UR UR10, R12 ;  /* 0x000000000c0a72ca */ /* 0x000fe200000e0000 */
[----:B------:R-:W-:Y:S01]  /*aa50*/  VIADD R2, R2, 0x2c400 ;  /* 0x0002c40002027836 */ /* 0x000fe20000000000 */
[----:B------:R-:W-:Y:S02]  /*aa60*/  R2UR UR6, R10 ;  /* 0x000000000a0672ca */ /* 0x000fe400000e0000 */
[----:B------:R-:W-:Y:S02]  /*aa70*/  R2UR UR7, R11 ;  /* 0x000000000b0772ca */ /* 0x000fe400000e0000 */
[----:B------:R-:W-:Y:S02]  /*aa80*/  PLOP3.LUT P0, PT, PT, PT, PT, 0x80, 0x0 ;  /* 0x000000000000781c */ /* 0x000fe40003f0f070 */
[----:B--2---:R-:W-:-:S15]  /*aa90*/  R2UR UR12, R5 ;  /* 0x00000000050c72ca */ /* 0x004fde00000e0000 */
.L_x_64:
        /* <DEDUP_REMOVED lines=8> */
[----:B----4-:R-:W-:Y:S05]  /*ab20*/  @P0 BRA.U.ANY `(.L_x_64) ;  /* 0xfffffffd00dc0947 */ /* 0x010fea000393ffff */
.L_x_51:
[----:B------:R-:W-:Y:S05]  /*ab30*/  BSYNC B0 ;  /* 0x0000000000007941 */ /* 0x000fea0003800000 */
.L_x_50:
[----:B------:R-:W-:-:S06]  /*ab40*/  UISETP.NE.AND UP0, UPT, UR43, 0x3, UPT ;  /* 0x000000032b00788c */ /* 0x000fcc000bf05270 */
[----:B------:R-:W-:-:S13]  /*ab50*/  PLOP3.LUT P0, PT, PT, PT, UP0, 0x80, 0x0 ;  /* 0x000000000000781c */ /* 0x000fda0003f0f008 */
[----:B------:R-:W-:Y:S05]  /*ab60*/  @!P0 BRA `(.L_x_65) ;  /* 0x0000000000048947 */ /* 0x000fea0003800000 */
[----:B------:R-:W-:Y:S01]  /*ab70*/  BPT.TRAP 0x1 ;  /* 0x000000040000795c */ /* 0x000fe20000300000 */
.L_x_65:
[----:B------:R-:W-:Y:S01]  /*ab80*/  IMAD.U32 R2, RZ, RZ, UR48 ;  /* 0x00000030ff027e24 */ /* 0x000fe2000f8e00ff */
[----:B------:R-:W-:Y:S01]  /*ab90*/  LEA R3, R7, UR40, 0x3 ;  /* 0x0000002807037c11 */ /* 0x000fe2000f8e18ff */
[----:B------:R-:W-:Y:S03]  /*aba0*/  BSSY B0, `(.L_x_66) ;  /* 0x0000007000007945 */ /* 0x000fe60003800000 */
[----:B------:R-:W-:Y:S01]  /*abb0*/  ISETP.NE.AND P0, PT, R2, 0x3, PT ;  /* 0x000000030200780c */ /* 0x000fe20003f05270 */
[----:B------:R4:W-:Y:S01]  /*abc0*/  STL [R1+0x4], R3 ;  /* 0x0000040301007387 */ /* 0x0009e20000100800 */
[----:B------:R-:W-:-:S04]  /*abd0*/  LOP3.LUT R2, R6, 0x1, RZ, 0x3c, !PT ;  /* 0x0000000106027812 */ /* 0x000fc800078e3cff */
[----:B------:R-:W-:-:S04]  /*abe0*/  SHF.L.U32 R2, R2, 0x1f, RZ ;  /* 0x0000001f02027819 */ /* 0x000fc800000006ff */
[----:B------:R-:W5:Y:S02]  /*abf0*/  SYNCS.PHASECHK.TRANS64.TRYWAIT P3, [R3+URZ+0x38870], R2 ;  /* 0x03887002030075a7 */ /* 0x000f64000806017f */
[----:B----45:R-:W-:Y:S05]  /*ac00*/  @!P3 BRA `(.L_x_67) ;  /* 0x0000001c00b8b947 */ /* 0x030fea0003800000 */
.L_x_103:
[----:B------:R-:W-:Y:S05]  /*ac10*/  BSYNC B0 ;  /* 0x0000000000007941 */ /* 0x000fea0003800000 */
.L_x_66:
[----:B------:R-:W-:Y:S05]  /*ac20*/  @!P0 BRA `(.L_x_68) ;  /* 0x0000000000048947 */ /* 0x000fea0003800000 */
[----:B------:R-:W-:Y:S01]  /*ac30*/  BPT.TRAP 0x1 ;  /* 0x000000040000795c */ /* 0x000fe20000300000 */
.L_x_68:
[----:B----4-:R-:W4:Y:S01]  /*ac40*/  LDL R2, [R1+0x4] ;  /* 0x0000040001027983 */ /* 0x010f220000100800 */
[----:B------:R-:W-:-:S04]  /*ac50*/  SHF.L.U32 R3, R6, 0x1f, RZ ;  /* 0x0000001f06037819 */ /* 0x000fc800000006ff */
[----:B----4-:R4:W5:Y:S02]  /*ac60*/  SYNCS.PHASECHK.TRANS64.TRYWAIT P3, [R2+URZ+0x38860], R3 ;  /* 0x03886003020075a7 */ /* 0x010964000806017f */
[----:B----4-:R-:W-:Y:S01]  /*ac70*/  IMAD.SHL.U32 R2, R7, 0x8000, RZ ;  /* 0x0000800007027824 */ /* 0x010fe200078e00ff */
[----:B-----5:R-:W-:Y:S06]  /*ac80*/  @!P3 BRA `(.L_x_69) ;  /* 0x0000001c00b0b947 */ /* 0x020fec0003800000 */
.L_x_104:
[----:B------:R-:W4:Y:S04]  /*ac90*/  LDL R13, [R1] ;  /* 0x00000000010d7983 */ /* 0x000f280000100800 */
[----:B------:R-:W5:Y:S04]  /*aca0*/  LDL R16, [R1+0x2c] ;  /* 0x00002c0001107983 */ /* 0x000f680000100800 */
[----:B------:R-:W3:Y:S01]  /*acb0*/  LDL R14, [R1+0x10] ;  /* 0x00001000010e7983 */ /* 0x000ee20000100800 */
[----:B------:R-:W-:Y:S05]  /*acc0*/  WARPSYNC.ALL ;  /* 0x0000000000007948 */ /* 0x000fea0003800000 */
[----:B------:R-:W-:-:S04]  /*acd0*/  IMAD.U32 R15, RZ, RZ, UR40 ;  /* 0x00000028ff0f7e24 */ /* 0x000fc8000f8e00ff */
[----:B------:R-:W-:Y:S01]  /*ace0*/  VIADD R15, R15, 0x400 ;  /* 0x000004000f0f7836 */ /* 0x000fe20000000000 */
[----:B----4-:R-:W-:-:S05]  /*acf0*/  LOP3.LUT R12, R2, R13, RZ, 0xfc, !PT ;  /* 0x0000000d020c7212 */ /* 0x010fca00078efcff */
[----:B--2---:R-:W2:Y:S01]  /*ad00*/  LDSM.16.MT88.4 R4, [R12+UR40+0x10400] ;  /* 0x010400280c04783b */ /* 0x004ea20008004200 */
[----:B-----5:R-:W-:Y:S02]  /*ad10*/  IADD3 R21, R16, UR40, R2 ;  /* 0x0000002810157c10 */ /* 0x020fe4000fffe002 */
[----:B---3--:R-:W-:Y:S02]  /*ad20*/  IADD3 R3, R15, R2, R14 ;  /* 0x000000020f037210 */ /* 0x008fe40007ffe00e */
[C-C-:B--2---:R-:W-:Y:S02]  /*ad30*/  PRMT R8, R4.reuse, 0x6420, R5.reuse ;  /* 0x0000642004087816 */ /* 0x144fe40000000005 */
[----:B-1----:R-:W-:Y:S02]  /*ad40*/  PRMT R9, R4, 0x7531, R5 ;  /* 0x0000753104097816 */ /* 0x002fe40000000005 */
[C-C-:B------:R-:W-:Y:S02]  /*ad50*/  PRMT R10, R6.reuse, 0x6420, R7.reuse ;  /* 0x00006420060a7816 */ /* 0x140fe40000000007 */
[----:B------:R-:W-:-:S02]  /*ad60*/  PRMT R11, R6, 0x7531, R7 ;  /* 0x00007531060b7816 */ /* 0x000fc40000000007 */
[----:B------:R-:W1:Y:S04]  /*ad70*/  LDSM.16.MT88.4 R4, [R21+0x10400] ;  /* 0x010400001504783b */ /* 0x000e680000004200 */
[----:B------:R1:W-:Y:S02]  /*ad80*/  STSM.16.M88.4 [R3], R8 ;  /* 0x0000000803007844 */ /* 0x0003e40000000200 */
[C-C-:B-1----:R-:W-:Y:S02]  /*ad90*/  PRMT R8, R4.reuse, 0x6420, R5.reuse ;  /* 0x0000642004087816 */ /* 0x142fe40000000005 */
[----:B------:R-:W-:Y:S01]  /*ada0*/  PRMT R9, R4, 0x7531, R5 ;  /* 0x0000753104097816 */ /* 0x000fe20000000005 */
[----:B------:R-:W-:Y:S01]  /*adb0*/  VIADD R4, R2, 0x4000 ;  /* 0x0000400002047836 */ /* 0x000fe20000000000 */
[----:B------:R-:W-:-:S02]  /*adc0*/  PRMT R10, R6, 0x6420, R7 ;  /* 0x00006420060a7816 */ /* 0x000fc40000000007 */
[----:B------:R-:W-:Y:S02]  /*add0*/  PRMT R11, R6, 0x7531, R7 ;  /* 0x00007531060b7816 */ /* 0x000fe40000000007 */
[----:B------:R-:W-:-:S03]  /*ade0*/  LOP3.LUT R4, R4, R13, RZ, 0xfc, !PT ;  /* 0x0000000d04047212 */ /* 0x000fc600078efcff */
[----:B------:R-:W-:Y:S04]  /*adf0*/  STSM.16.M88.4 [R3+0x2000], R8 ;  /* 0x0020000803007844 */ /* 0x000fe80000000200 */
[----:B------:R-:W1:Y:S02]  /*ae00*/  LDSM.16.MT88.4 R4, [R4+UR40+0x10400] ;  /* 0x010400280404783b */ /* 0x000e640008004200 */
[C-C-:B-1----:R-:W-:Y:S02]  /*ae10*/  PRMT R16, R4.reuse, 0x6420, R5.reuse ;  /* 0x0000642004107816 */ /* 0x142fe40000000005 */
[----:B------:R-:W-:Y:S02]  /*ae20*/  PRMT R17, R4, 0x7531, R5 ;  /* 0x0000753104117816 */ /* 0x000fe40000000005 */
[----:B------:R-:W-:-:S02]  /*ae30*/  PRMT R18, R6, 0x6420, R7 ;  /* 0x0000642006127816 */ /* 0x000fc40000000007 */
[----:B------:R-:W-:Y:S02]  /*ae40*/  PRMT R19, R6, 0x7531, R7 ;  /* 0x0000753106137816 */ /* 0x000fe40000000007 */
[----:B------:R-:W1:Y:S04]  /*ae50*/  LDSM.16.MT88.4 R4, [R21+0x14400] ;  /* 0x014400001504783b */ /* 0x000e680000004200 */
[----:B------:R2:W-:Y:S04]  /*ae60*/  STSM.16.M88.4 [R3+0x4000], R16 ;  /* 0x0040001003007844 */ /* 0x0005e80000000200 */
[----:B--2---:R-:W2:Y:S01]  /*ae70*/  LDL R16, [R1+0x24] ;  /* 0x0000240001107983 */ /* 0x004ea20000100800 */
[----:B------:R-:W-:Y:S01]  /*ae80*/  IMAD.MOV.U32 R19, RZ, RZ, R13 ;  /* 0x000000ffff137224 */ /* 0x000fe200078e000d */
[----:B-1----:R-:W-:-:S02]  /*ae90*/  PRMT R8, R4, 0x6420, R5 ;  /* 0x0000642004087816 */ /* 0x002fc40000000005 */
[----:B------:R-:W-:Y:S01]  /*aea0*/  PRMT R9, R4, 0x7531, R5 ;  /* 0x0000753104097816 */ /* 0x000fe20000000005 */
[----:B------:R-:W-:Y:S01]  /*aeb0*/  VIADD R4, R2, 0x1000 ;  /* 0x0000100002047836 */ /* 0x000fe20000000000 */
[C-C-:B------:R-:W-:Y:S02]  /*aec0*/  PRMT R10, R6.reuse, 0x6420, R7.reuse ;  /* 0x00006420060a7816 */ /* 0x140fe40000000007 */
[----:B------:R-:W-:Y:S02]  /*aed0*/  PRMT R11, R6, 0x7531, R7 ;  /* 0x00007531060b7816 */ /* 0x000fe40000000007 */
[----:B------:R-:W-:-:S03]  /*aee0*/  LOP3.LUT R4, R4, R19, RZ, 0xfc, !PT ;  /* 0x0000001304047212 */ /* 0x000fc600078efcff */
[----:B------:R-:W-:Y:S04]  /*aef0*/  STSM.16.M88.4 [R3+0x6000], R8 ;  /* 0x0060000803007844 */ /* 0x000fe80000000200 */
[----:B------:R-:W1:Y:S01]  /*af00*/  LDSM.16.MT88.4 R4, [R4+UR40+0x10400] ;  /* 0x010400280404783b */ /* 0x000e620008004200 */
[----:B------:R-:W-:Y:S02]  /*af10*/  IMAD.MOV.U32 R18, RZ, RZ, R14 ;  /* 0x000000ffff127224 */ /* 0x000fe400078e000e */
[----:B------:R-:W-:-:S04]  /*af20*/  IMAD.U32 R17, RZ, RZ, UR40 ;  /* 0x00000028ff117e24 */ /* 0x000fc8000f8e00ff */
[----:B------:R-:W-:Y:S01]  /*af30*/  VIADD R17, R17, 0x400 ;  /* 0x0000040011117836 */ /* 0x000fe20000000000 */
[C-C-:B-1----:R-:W-:Y:S02]  /*af40*/  PRMT R12, R4.reuse, 0x6420, R5.reuse ;  /* 0x00006420040c7816 */ /* 0x142fe40000000005 */
[----:B------:R-:W-:Y:S02]  /*af50*/  PRMT R13, R4, 0x7531, R5 ;  /* 0x00007531040d7816 */ /* 0x000fe40000000005 */
[C-C-:B------:R-:W-:Y:S02]  /*af60*/  PRMT R14, R6.reuse, 0x6420, R7.reuse ;  /* 0x00006420060e7816 */ /* 0x140fe40000000007 */
[----:B------:R-:W-:Y:S02]  /*af70*/  PRMT R15, R6, 0x7531, R7 ;  /* 0x00007531060f7816 */ /* 0x000fe40000000007 */
[----:B------:R-:W1:Y:S02]  /*af80*/  LDSM.16.MT88.4 R4, [R21+0x11400] ;  /* 0x011400001504783b */ /* 0x000e640000004200 */
[----:B-1----:R-:W-:-:S02]  /*af90*/  PRMT R8, R4, 0x6420, R5 ;  /* 0x0000642004087816 */ /* 0x002fc40000000005 */
[----:B------:R-:W-:Y:S01]  /*afa0*/  PRMT R9, R4, 0x7531, R5 ;  /* 0x0000753104097816 */ /* 0x000fe20000000005 */
[----:B------:R-:W-:Y:S01]  /*afb0*/  VIADD R4, R2, 0x5000 ;  /* 0x0000500002047836 */ /* 0x000fe20000000000 */
[C-C-:B------:R-:W-:Y:S02]  /*afc0*/  PRMT R10, R6.reuse, 0x6420, R7.reuse ;  /* 0x00006420060a7816 */ /* 0x140fe40000000007 */
[----:B------:R-:W-:Y:S02]  /*afd0*/  PRMT R11, R6, 0x7531, R7 ;  /* 0x00007531060b7816 */ /* 0x000fe40000000007 */
[----:B--2---:R-:W-:-:S05]  /*afe0*/  IADD3 R3, R18, R2, R16 ;  /* 0x0000000212037210 */ /* 0x004fca0007ffe010 */
[----:B------:R-:W-:-:S05]  /*aff0*/  IMAD.IADD R3, R17, 0x1, R3 ;  /* 0x0000000111037824 */ /* 0x000fca00078e0203 */
[----:B------:R1:W-:Y:S04]  /*b000*/  STSM.16.M88.4 [R3], R12 ;  /* 0x0000000c03007844 */ /* 0x0003e80000000200 */
[----:B------:R-:W-:Y:S01]  /*b010*/  STSM.16.M88.4 [R3+0x2000], R8 ;  /* 0x0020000803007844 */ /* 0x000fe20000000200 */
[----:B-1----:R-:W-:-:S05]  /*b020*/  IMAD.MOV.U32 R15, RZ, RZ, R19 ;  /* 0x000000ffff0f7224 */ /* 0x002fca00078e0013 */
[----:B------:R-:W-:-:S06]  /*b030*/  LOP3.LUT R4, R4, R15, RZ, 0xfc, !PT ;  /* 0x0000000f04047212 */ /* 0x000fcc00078efcff */
[----:B------:R-:W1:Y:S01]  /*b040*/  LDSM.16.MT88.4 R4, [R4+UR40+0x10400] ;  /* 0x010400280404783b */ /* 0x000e620008004200 */
[----:B------:R-:W-:Y:S01]  /*b050*/  IMAD.MOV.U32 R14, RZ, RZ, R18 ;  /* 0x000000ffff0e7224 */ /* 0x000fe200078e0012 */
[C-C-:B-1----:R-:W-:Y:S02]  /*b060*/  PRMT R16, R4.reuse, 0x6420, R5.reuse ;  /* 0x0000642004107816 */ /* 0x142fe40000000005 */
[----:B------:R-:W-:Y:S02]  /*b070*/  PRMT R17, R4, 0x7531, R5 ;  /* 0x0000753104117816 */ /* 0x000fe40000000005 */
[C-C-:B------:R-:W-:Y:S02]  /*b080*/  PRMT R18, R6.reuse, 0x6420, R7.reuse ;  /* 0x0000642006127816 */ /* 0x140fe40000000007 */
        /* <DEDUP_REMOVED lines=51> */
[----:B------:R-:W-:Y:S01]  /*b3c0*/  IMAD.U32 R18, RZ, RZ, UR40 ;  /* 0x00000028ff127e24 */ /* 0x000fe2000f8e00ff */
[C-C-:B-1----:R-:W-:Y:S02]  /*b3d0*/  PRMT R12, R4.reuse, 0x6420, R5.reuse ;  /* 0x00006420040c7816 */ /* 0x142fe40000000005 */
[----:B------:R-:W-:-:S02]  /*b3e0*/  PRMT R13, R4, 0x7531, R5 ;  /* 0x00007531040d7816 */ /* 0x000fc40000000005 */
[C-C-:B------:R-:W-:Y:S02]  /*b3f0*/  PRMT R14, R6.reuse, 0x6420, R7.reuse ;  /* 0x00006420060e7816 */ /* 0x140fe40000000007 */
[----:B------:R-:W-:Y:S02]  /*b400*/  PRMT R15, R6, 0x7531, R7 ;  /* 0x00007531060f7816 */ /* 0x000fe40000000007 */
[----:B------:R-:W1:Y:S01]  /*b410*/  LDSM.16.MT88.4 R4, [R21+0x13400] ;  /* 0x013400001504783b */ /* 0x000e620000004200 */
[----:B------:R-:W-:Y:S01]  /*b420*/  VIADD R18, R18, 0x400 ;  /* 0x0000040012127836 */ /* 0x000fe20000000000 */
[C-C-:B-1----:R-:W-:Y:S02]  /*b430*/  PRMT R8, R4.reuse, 0x6420, R5.reuse ;  /* 0x0000642004087816 */ /* 0x142fe40000000005 */
[----:B------:R-:W-:Y:S02]  /*b440*/  PRMT R9, R4, 0x7531, R5 ;  /* 0x0000753104097816 */ /* 0x000fe40000000005 */
[----:B------:R-:W-:-:S02]  /*b450*/  PRMT R10, R6, 0x6420, R7 ;  /* 0x00006420060a7816 */ /* 0x000fc40000000007 */
[----:B------:R-:W-:Y:S02]  /*b460*/  PRMT R11, R6, 0x7531, R7 ;  /* 0x00007531060b7816 */ /* 0x000fe40000000007 */
[----:B--2---:R-:W-:Y:S01]  /*b470*/  IADD3 R3, R17, R16, R2 ;  /* 0x0000001011037210 */ /* 0x004fe20007ffe002 */
[----:B------:R-:W-:-:S04]  /*b480*/  VIADD R2, R2, 0x7000 ;  /* 0x0000700002027836 */ /* 0x000fc80000000000 */
[----:B------:R-:W-:Y:S01]  /*b490*/  IMAD.IADD R3, R18, 0x1, R3 ;  /* 0x0000000112037824 */ /* 0x000fe200078e0203 */
[----:B------:R-:W-:-:S04]  /*b4a0*/  LOP3.LUT R2, R2, R19, RZ, 0xfc, !PT ;  /* 0x0000001302027212 */ /* 0x000fc800078efcff */
[----:B------:R-:W-:Y:S04]  /*b4b0*/  STSM.16.M88.4 [R3], R12 ;  /* 0x0000000c03007844 */ /* 0x000fe80000000200 */
[----:B------:R-:W-:Y:S04]  /*b4c0*/  STSM.16.M88.4 [R3+0x2000], R8 ;  /* 0x0020000803007844 */ /* 0x000fe80000000200 */
[----:B------:R-:W1:Y:S02]  /*b4d0*/  LDSM.16.MT88.4 R8, [R2+UR40+0x10400] ;  /* 0x010400280208783b */ /* 0x000e640008004200 */
[----:B-1----:R-:W-:-:S02]  /*b4e0*/  PRMT R4, R8, 0x6420, R9 ;  /* 0x0000642008047816 */ /* 0x002fc40000000009 */
[----:B------:R-:W-:Y:S02]  /*b4f0*/  PRMT R5, R8, 0x7531, R9 ;  /* 0x0000753108057816 */ /* 0x000fe40000000009 */
[C-C-:B------:R-:W-:Y:S02]  /*b500*/  PRMT R6, R10.reuse, 0x6420, R11.reuse ;  /* 0x000064200a067816 */ /* 0x140fe4000000000b */
[----:B------:R-:W-:Y:S02]  /*b510*/  PRMT R7, R10, 0x7531, R11 ;  /* 0x000075310a077816 */ /* 0x000fe4000000000b */
[----:B------:R-:W1:Y:S04]  /*b520*/  LDSM.16.MT88.4 R8, [R21+0x17400] ;  /* 0x017400001508783b */ /* 0x000e680000004200 */
[----:B------:R1:W-:Y:S02]  /*b530*/  STSM.16.M88.4 [R3+0x4000], R4 ;  /* 0x0040000403007844 */ /* 0x0003e40000000200 */
[----:B-1----:R-:W-:-:S02]  /*b540*/  PRMT R4, R8, 0x6420, R9 ;  /* 0x0000642008047816 */ /* 0x002fc40000000009 */
[----:B------:R-:W-:Y:S02]  /*b550*/  PRMT R5, R8, 0x7531, R9 ;  /* 0x0000753108057816 */ /* 0x000fe40000000009 */
[C-C-:B------:R-:W-:Y:S02]  /*b560*/  PRMT R6, R10.reuse, 0x6420, R11.reuse ;  /* 0x000064200a067816 */ /* 0x140fe4000000000b */
[----:B------:R-:W-:-:S05]  /*b570*/  PRMT R7, R10, 0x7531, R11 ;  /* 0x000075310a077816 */ /* 0x000fca000000000b */
[----:B------:R1:W-:Y:S01]  /*b580*/  STSM.16.M88.4 [R3+0x6000], R4 ;  /* 0x0060000403007844 */ /* 0x0003e20000000200 */
[----:B------:R-:W-:Y:S01]  /*b590*/  @!PT LDS RZ, [RZ] ;  /* 0x00000000fffff984 */ /* 0x000fe20000000800 */
[----:B------:R-:W-:Y:S01]  /*b5a0*/  @!PT LDS RZ, [RZ] ;  /* 0x00000000fffff984 */ /* 0x000fe20000000800 */
[----:B------:R-:W-:Y:S01]  /*b5b0*/  @!PT LDS RZ, [RZ] ;  /* 0x00000000fffff984 */ /* 0x000fe20000000800 */
[----:B------:R-:W-:Y:S01]  /*b5c0*/  @!PT LDS RZ, [RZ] ;  /* 0x00000000fffff984 */ /* 0x000fe20000000800 */
[----:B------:R2:W-:Y:S06]  /*b5d0*/  MEMBAR.ALL.CTA ;  /* 0x0000000000007992 */ /* 0x0005ec0000008000 */
[----:B--2---:R-:W2:Y:S01]  /*b5e0*/  FENCE.VIEW.ASYNC.S ;  /* 0x00000000000073c6 */ /* 0x004ea20000000000 */
[----:B------:R-:W-:Y:S05]  /*b5f0*/  @!P0 BRA `(.L_x_70) ;  /* 0x0000000000048947 */ /* 0x000fea0003800000 */
[----:B------:R-:W-:Y:S01]  /*b600*/  BPT.TRAP 0x1 ;  /* 0x000000040000795c */ /* 0x000fe20000300000 */
.L_x_70:
[----:B------:R-:W2:Y:S01]  /*b610*/  LDL.LU R2, [R1+0x4] ;  /* 0x0000040001027983 */ /* 0x000ea20000300800 */
[C---:B------:R-:W-:Y:S01]  /*b620*/  ISETP.GT.AND P0, PT, R20.reuse, RZ, PT ;  /* 0x000000ff1400720c */ /* 0x040fe20003f04270 */
[----:B------:R-:W-:Y:S02]  /*b630*/  VIADD R20, R20, 0xffffffff ;  /* 0xffffffff14147836 */ /* 0x000fe40000000000 */
[----:B-1----:R4:W5:Y:S04]  /*b640*/  LDL R6, [R1+0x14] ;  /* 0x0000140001067983 */ /* 0x0029680000100800 */
[----:B------:R4:W5:Y:S01]  /*b650*/  LDL R7, [R1+0xc] ;  /* 0x00000c0001077983 */ /* 0x0009620000100800 */
[----:B--2---:R1:W-:Y:S02]  /*b660*/  SYNCS.ARRIVE.TRANS64.A1T0 RZ, [R2+URZ+0x38850], RZ ;  /* 0x038850ff02ff79a7 */ /* 0x0043e4000810003f */
[----:B-1----:R-:W-:-:S05]  /*b670*/  @!P2 VIADD R2, R2, 0x38880 ;  /* 0x000388800202a836 */ /* 0x002fca0000000000 */
[----:B------:R-:W-:Y:S01]  /*b680*/  @!P2 PRMT R2, RZ, 0x654, R2 ;  /* 0x00000654ff02a816 */ /* 0x000fe20000000002 */
[----:B------:R-:W-:Y:S06]  /*b690*/  BAR.SYNC.DEFER_BLOCKING 0x2, 0x80 ;  /* 0x0082000000007b1d */ /* 0x000fec0000010000 */
[----:B------:R4:W-:Y:S01]  /*b6a0*/  @!P2 SYNCS.ARRIVE.TRANS64.RED.A1T0 RZ, [R2+URZ], RZ ;  /* 0x000000ff02ffa9a7 */ /* 0x0009e2000810043f */
[----:B------:R-:W-:Y:S05]  /*b6b0*/  @P0 BRA `(.L_x_71) ;  /* 0xffffffe800e80947 */ /* 0x000fea000383ffff */
.L_x_49:
[----:B------:R-:W-:-:S06]  /*b6c0*/  UISETP.NE.AND UP0, UPT, UR43, 0x3, UPT ;  /* 0x000000032b00788c */ /* 0x000fcc000bf05270 */
[----:B------:R-:W-:-:S13]  /*b6d0*/  PLOP3.LUT P0, PT, PT, PT, UP0, 0x80, 0x0 ;  /* 0x000000000000781c */ /* 0x000fda0003f0f008 */
[----:B------:R-:W-:Y:S05]  /*b6e0*/  @!P0 BRA `(.L_x_72) ;  /* 0x0000000000048947 */ /* 0x000fea0003800000 */
[----:B------:R-:W-:Y:S01]  /*b6f0*/  BPT.TRAP 0x1 ;  /* 0x000000040000795c */ /* 0x000fe20000300000 */
.L_x_72:
[----:B------:R-:W3:Y:S04]  /*b700*/  LDL R0, [R1+0x14] ;  /* 0x0000140001007983 */ /* 0x000ee80000100800 */
[----:B-1--4-:R-:W4:Y:S01]  /*b710*/  LDL R2, [R1+0xc] ;  /* 0x00000c0001027983 */ /* 0x012f220000100800 */
[----:B------:R-:W-:Y:S01]  /*b720*/  BSSY B0, `(.L_x_73) ;  /* 0x0000008000007945 */ /* 0x000fe20003800000 */
[----:B---3--:R-:W-:-:S04]  /*b730*/  LOP3.LUT R0, R0, 0x1, RZ, 0x3c, !PT ;  /* 0x0000000100007812 */ /* 0x008fc800078e3cff */
[----:B------:R-:W-:Y:S02]  /*b740*/  SHF.L.U32 R0, R0, 0x1f, RZ ;  /* 0x0000001f00007819 */ /* 0x000fe400000006ff */
[----:B----4-:R-:W-:-:S04]  /*b750*/  LEA R3, R2, UR40, 0x3 ;  /* 0x0000002802037c11 */ /* 0x010fc8000f8e18ff */
[----:B------:R-:W1:Y:S01]  /*b760*/  SYNCS.PHASECHK.TRANS64.TRYWAIT P0, [R3+URZ+0x38870], R0 ;  /* 0x03887000030075a7 */ /* 0x000e62000800017f */
[----:B------:R-:W-:-:S05]  /*b770*/  IMAD.U32 R2, RZ, RZ, UR48 ;  /* 0x00000030ff027e24 */ /* 0x000fca000f8e00ff */
[----:B------:R-:W-:Y:S01]  /*b780*/  ISETP.NE.AND P1, PT, R2, 0x3, PT ;  /* 0x000000030200780c */ /* 0x000fe20003f25270 */
[----:B-1----:R-:W-:-:S12]  /*b790*/  @!P0 BRA `(.L_x_74) ;  /* 0x0000001400048947 */ /* 0x002fd80003800000 */
.L_x_105:
[----:B------:R-:W-:Y:S05]  /*b7a0*/  BSYNC B0 ;  /* 0x0000000000007941 */ /* 0x000fea0003800000 */
.L_x_73:
[----:B------:R-:W-:Y:S05]  /*b7b0*/  @!P1 BRA `(.L_x_75) ;  /* 0x0000000000049947 */ /* 0x000fea0003800000 */
[----:B------:R-:W-:Y:S01]  /*b7c0*/  BPT.TRAP 0x1 ;  /* 0x000000040000795c */ /* 0x000fe20000300000 */
.L_x_75:
[----:B-1----:R-:W3:Y:S02]  /*b7d0*/  LDL R0, [R1+0x14] ;  /* 0x0000140001007983 */ /* 0x002ee40000100800 */
[----:B---3--:R-:W-:-:S04]  /*b7e0*/  SHF.L.U32 R0, R0, 0x1f, RZ ;  /* 0x0000001f00007819 */ /* 0x008fc800000006ff */
[----:B------:R-:W1:Y:S02]  /*b7f0*/  SYNCS.PHASECHK.TRANS64.TRYWAIT P0, [R3+URZ+0x38860], R0 ;  /* 0x03886000030075a7 */ /* 0x000e64000800017f */
[----:B-1----:R-:W-:Y:S05]  /*b800*/  @!P0 BRA `(.L_x_76) ;  /* 0x0000001000fc8947 */ /* 0x002fea0003800000 */
.L_x_106:
[----:B--2---:R-:W2:Y:S04]  /*b810*/  LDL R4, [R1+0xc] ;  /* 0x00000c0001047983 */ /* 0x004ea80000100800 */
[----:B------:R-:W3:Y:S04]  /*b820*/  LDL R17, [R1] ;  /* 0x0000000001117983 */ /* 0x000ee80000100800 */
[----:B------:R-:W4:Y:S04]  /*b830*/  LDL R2, [R1+0x2c] ;  /* 0x00002c0001027983 */ /* 0x000f280000100800 */
[----:B------:R-:W1:Y:S01]  /*b840*/  LDL R18, [R1+0x10] ;  /* 0x0000100001127983 */ /* 0x000e620000100800 */
[----:B------:R-:W-:Y:S05]  /*b850*/  WARPSYNC.ALL ;  /* 0x0000000000007948 */ /* 0x000fea0003800000 */
[----:B------:R-:W-:-:S04]  /*b860*/  IMAD.U32 R13, RZ, RZ, UR40 ;  /* 0x00000028ff0d7e24 */ /* 0x000fc8000f8e00ff */
[----:B------:R-:W-:Y:S02]  /*b870*/  VIADD R13, R13, 0x400 ;  /* 0x000004000d0d7836 */ /* 0x000fe40000000000 */
[----:B--2---:R-:W-:-:S05]  /*b880*/  IMAD.SHL.U32 R20, R4, 0x8000, RZ ;  /* 0x0000800004147824 */ /* 0x004fca00078e00ff */
[----:B---3--:R-:W-:-:S05]  /*b890*/  LOP3.LUT R12, R20, R17, RZ, 0xfc, !PT ;  /* 0x00000011140c7212 */ /* 0x008fca00078efcff */
[----:B-----5:R-:W2:Y:S01]  /*b8a0*/  LDSM.16.MT88.4 R4, [R12+UR40+0x10400] ;  /* 0x010400280c04783b */ /* 0x020ea20008004200 */
[----:B----4-:R-:W-:Y:S02]  /*b8b0*/  IADD3 R2, R2, UR40, R20 ;  /* 0x0000002802027c10 */ /* 0x010fe4000fffe014 */
[----:B-1----:R-:W-:Y:S02]  /*b8c0*/  IADD3 R0, R13, R20, R18 ;  /* 0x000000140d007210 */ /* 0x002fe40007ffe012 */
[C-C-:B--2---:R-:W-:Y:S02]  /*b8d0*/  PRMT R8, R4.reuse, 0x6420, R5.reuse ;  /* 0x0000642004087816 */ /* 0x144fe40000000005 */
[----:B------:R-:W-:Y:S02]  /*b8e0*/  PRMT R9, R4, 0x7531, R5 ;  /* 0x0000753104097816 */ /* 0x000fe40000000005 */
        /* <DEDUP_REMOVED lines=46> */
[----:B------:R-:W-:-:S05]  /*bbd0*/  LOP3.LUT R21, R4, R19, RZ, 0xfc, !PT ;  /* 0x0000001304157212 */ /* 0x000fca00078efcff */
        /* <DEDUP_REMOVED lines=62> */
[----:B--2---:R-:W-:-:S05]  /*bfc0*/  IADD3 R4, R13, R12, R20 ;  /* 0x0000000c0d047210 */ /* 0x004fca0007ffe014 */
[----:B------:R-:W-:Y:S02]  /*bfd0*/  IMAD.IADD R0, R14, 0x1, R4 ;  /* 0x000000010e007824 */ /* 0x000fe400078e0204 */
[----:B------:R-:W1:Y:S01]  /*bfe0*/  LDSM.16.MT88.4 R4, [R2+0x13400] ;  /* 0x013400000204783b */ /* 0x000e620000004200 */
[----:B------:R-:W-:-:S05]  /*bff0*/  VIADD R20, R20, 0x7000 ;  /* 0x0000700014147836 */ /* 0x000fca0000000000 */
[----:B------:R-:W-:Y:S01]  /*c000*/  LOP3.LUT R20, R20, R15, RZ, 0xfc, !PT ;  /* 0x0000000f14147212 */ /* 0x000fe200078efcff */
[----:B------:R-:W-:Y:S01]  /*c010*/  STSM.16.M88.4 [R0], R16 ;  /* 0x0000001000007844 */ /* 0x000fe20000000200 */
[C-C-:B-1----:R-:W-:Y:S02]  /*c020*/  PRMT R8, R4.reuse, 0x6420, R5.reuse ;  /* 0x0000642004087816 */ /* 0x142fe40000000005 */
[----:B------:R-:W-:Y:S02]  /*c030*/  PRMT R9, R4, 0x7531, R5 ;  /* 0x0000753104097816 */ /* 0x000fe40000000005 */
[C-C-:B------:R-:W-:Y:S02]  /*c040*/  PRMT R10, R6.reuse, 0x6420, R7.reuse ;  /* 0x00006420060a7816 */ /* 0x140fe40000000007 */
[----:B------:R-:W-:-:S05]  /*c050*/  PRMT R11, R6, 0x7531, R7 ;  /* 0x00007531060b7816 */ /* 0x000fca0000000007 */
[----:B------:R-:W-:Y:S04]  /*c060*/  STSM.16.M88.4 [R0+0x2000], R8 ;  /* 0x0020000800007844 */ /* 0x000fe80000000200 */
[----:B------:R-:W1:Y:S02]  /*c070*/  LDSM.16.MT88.4 R4, [R20+UR40+0x10400] ;  /* 0x010400281404783b */ /* 0x000e640008004200 */
[C-C-:B-1----:R-:W-:Y:S02]  /*c080*/  PRMT R12, R4.reuse, 0x6420, R5.reuse ;  /* 0x00006420040c7816 */ /* 0x142fe40000000005 */
[----:B------:R-:W-:Y:S02]  /*c090*/  PRMT R13, R4, 0x7531, R5 ;  /* 0x00007531040d7816 */ /* 0x000fe40000000005 */
[----:B------:R-:W-:-:S02]  /*c0a0*/  PRMT R14, R6, 0x6420, R7 ;  /* 0x00006420060e7816 */ /* 0x000fc40000000007 */
[----:B------:R-:W-:Y:S02]  /*c0b0*/  PRMT R15, R6, 0x7531, R7 ;  /* 0x00007531060f7816 */ /* 0x000fe40000000007 */
[----:B------:R-:W1:Y:S04]  /*c0c0*/  LDSM.16.MT88.4 R4, [R2+0x17400] ;  /* 0x017400000204783b */ /* 0x000e680000004200 */
[----:B------:R2:W-:Y:S01]  /*c0d0*/  STSM.16.M88.4 [R0+0x4000], R12 ;  /* 0x0040000c00007844 */ /* 0x0005e20000000200 */
[C-C-:B-1----:R-:W-:Y:S02]  /*c0e0*/  PRMT R8, R4.reuse, 0x6420, R5.reuse ;  /* 0x0000642004087816 */ /* 0x142fe40000000005 */
[----:B------:R-:W-:Y:S02]  /*c0f0*/  PRMT R9, R4, 0x7531, R5 ;  /* 0x0000753104097816 */ /* 0x000fe40000000005 */
[----:B------:R-:W-:-:S02]  /*c100*/  PRMT R10, R6, 0x6420, R7 ;  /* 0x00006420060a7816 */ /* 0x000fc40000000007 */
[----:B------:R-:W-:-:S05]  /*c110*/  PRMT R11, R6, 0x7531, R7 ;  /* 0x00007531060b7816 */ /* 0x000fca0000000007 */
[----:B------:R2:W-:Y:S01]  /*c120*/  STSM.16.M88.4 [R0+0x6000], R8 ;  /* 0x0060000800007844 */ /* 0x0005e20000000200 */
[----:B------:R-:W-:Y:S01]  /*c130*/  @!PT LDS RZ, [RZ] ;  /* 0x00000000fffff984 */ /* 0x000fe20000000800 */
[----:B------:R-:W-:Y:S01]  /*c140*/  @!PT LDS RZ, [RZ] ;  /* 0x00000000fffff984 */ /* 0x000fe20000000800 */
[----:B------:R-:W-:Y:S01]  /*c150*/  @!PT LDS RZ, [RZ] ;  /* 0x00000000fffff984 */ /* 0x000fe20000000800 */
[----:B------:R-:W-:Y:S01]  /*c160*/  @!PT LDS RZ, [RZ] ;  /* 0x00000000fffff984 */ /* 0x000fe20000000800 */
[----:B------:R1:W-:Y:S06]  /*c170*/  MEMBAR.ALL.CTA ;  /* 0x0000000000007992 */ /* 0x0003ec0000008000 */
[----:B-1----:R-:W1:Y:S01]  /*c180*/  FENCE.VIEW.ASYNC.S ;  /* 0x00000000000073c6 */ /* 0x002e620000000000 */
[----:B------:R-:W-:Y:S05]  /*c190*/  @!P1 BRA `(.L_x_77) ;  /* 0x0000000000049947 */ /* 0x000fea0003800000 */
[----:B------:R-:W-:Y:S01]  /*c1a0*/  BPT.TRAP 0x1 ;  /* 0x000000040000795c */ /* 0x000fe20000300000 */
.L_x_77:
[----:B------:R-:W3:Y:S01]  /*c1b0*/  LDL.LU R5, [R1+0xc] ;  /* 0x00000c0001057983 */ /* 0x000ee20000300800 */
[----:B-1----:R-:W-:Y:S03]  /*c1c0*/  SYNCS.ARRIVE.TRANS64.A1T0 RZ, [R3+URZ+0x38850], RZ ;  /* 0x038850ff03ff79a7 */ /* 0x002fe6000810003f */
[----:B------:R-:W4:Y:S01]  /*c1d0*/  LDL.LU R4, [R1+0x14] ;  /* 0x0000140001047983 */ /* 0x000f220000300800 */
[----:B--2---:R-:W-:Y:S01]  /*c1e0*/  @!P2 VIADD R0, R3, 0x38880 ;  /* 0x000388800300a836 */ /* 0x004fe20000000000 */
[----:B------:R-:W-:Y:S02]  /*c1f0*/  UIADD3 UR49, UR44, UR49, URZ ;  /* 0x000000312c317290 */ /* 0x000fe4000fffe03f */
[----:B------:R-:W-:Y:S01]  /*c200*/  UIADD3 UR47, UR47, 0x1, URZ ;  /* 0x000000012f2f7890 */ /* 0x000fe2000fffe03f */
[----:B------:R-:W1:Y:S01]  /*c210*/  LDC R2, c[0x0][0xda4] ;  /* 0x00036900ff027b82 */ /* 0x000e620000000800 */
[----:B------:R-:W-:-:S07]  /*c220*/  @!P2 PRMT R0, RZ, 0x654, R0 ;  /* 0x00000654ff00a816 */ /* 0x000fce0000000000 */
[----:B------:R-:W-:Y:S01]  /*c230*/  BAR.SYNC.DEFER_BLOCKING 0x2, 0x80 ;  /* 0x0082000000007b1d */ /* 0x000fe20000010000 */
[----:B-1----:R-:W-:-:S05]  /*c240*/  ISETP.LE.AND P1, PT, R2, UR49, PT ;  /* 0x0000003102007c0c */ /* 0x002fca000bf23270 */
[----:B------:R3:W-:Y:S02]  /*c250*/  @!P2 SYNCS.ARRIVE.TRANS64.RED.A1T0 RZ, [R0+URZ], RZ ;  /* 0x000000ff00ffa9a7 */ /* 0x0007e4000810043f */
[----:B---3--:R-:W-:-:S05]  /*c260*/  VIADD R0, R5, 0x1 ;  /* 0x0000000105007836 */ /* 0x008fca0000000000 */
[----:B------:R-:W-:-:S04]  /*c270*/  ISETP.NE.AND P0, PT, R0, 0x2, PT ;  /* 0x000000020000780c */ /* 0x000fc80003f05270 */
[----:B------:R-:W-:Y:S02]  /*c280*/  SEL R2, RZ, 0x1, P0 ;  /* 0x00000001ff027807 */ /* 0x000fe40000000000 */
[----:B------:R-:W-:Y:S02]  /*c290*/  SEL R0, R0, RZ, P0 ;  /* 0x000000ff00007207 */ /* 0x000fe40000000000 */
[----:B----4-:R-:W-:-:S03]  /*c2a0*/  LOP3.LUT R4, R4, R2, RZ, 0x3c, !PT ;  /* 0x0000000204047212 */ /* 0x010fc600078e3cff */
[----:B------:R1:W-:Y:S04]  /*c2b0*/  STL [R1+0xc], R0 ;  /* 0x00000c0001007387 */ /* 0x0003e80000100800 */
[----:B------:R1:W-:Y:S01]  /*c2c0*/  STL [R1+0x14], R4 ;  /* 0x0000140401007387 */ /* 0x0003e20000100800 */
[----:B------:R-:W-:Y:S05]  /*c2d0*/  @!P1 BRA `(.L_x_78) ;  /* 0xffffffcc00749947 */ /* 0x000fea000383ffff */
[----:B------:R-:W-:-:S12]  /*c2e0*/  ULOP3.LUT UR47, UR47, 0x1, URZ, 0xc, !UPT ;  /* 0x000000012f2f7892 */ /* 0x000fd8000f8e0c3f */
.L_x_34:
[----:B------:R-:W2:Y:S01]  /*c2f0*/  S2R R3, SR_CgaCtaId ;  /* 0x0000000000037919 */ /* 0x000ea20000008800 */
[----:B-1----:R-:W-:-:S04]  /*c300*/  MOV R0, 0x400 ;  /* 0x0000040000007802 */ /* 0x002fc80000000f00 */
[----:B--2---:R-:W-:Y:S01]  /*c310*/  LEA R9, R3, R0, 0x18 ;  /* 0x0000000003097211 */ /* 0x004fe200078ec0ff */
[----:B------:R-:W-:-:S05]  /*c320*/  IMAD.U32 R0, RZ, RZ, UR47 ;  /* 0x0000002fff007e24 */ /* 0x000fca000f8e00ff */
[----:B------:R-:W-:-:S04]  /*c330*/  SHF.L.U32 R0, R0, 0x1f, RZ ;  /* 0x0000001f00007819 */ /* 0x000fc800000006ff */
[----:B------:R-:W1:Y:S02]  /*c340*/  SYNCS.PHASECHK.TRANS64.TRYWAIT P0, [R9+URZ+0x38820], R0 ;  /* 0x03882000090075a7 */ /* 0x000e64000800017f */
[----:B-1----:R-:W-:Y:S05]  /*c350*/  @!P0 BRA `(.L_x_79) ;  /* 0x00000008003c8947 */ /* 0x002fea0003800000 */
.L_x_107:
[----:B------:R-:W2:Y:S02]  /*c360*/  S2R R2, SR_TID.X ;  /* 0x0000000000027919 */ /* 0x000ea40000002100 */
[----:B--2---:R-:W-:-:S04]  /*c370*/  SHF.R.U32.HI R2, RZ, 0x5, R2 ;  /* 0x00000005ff027819 */ /* 0x004fc80000011602 */
[----:B------:R-:W-:-:S05]  /*c380*/  LOP3.LUT R2, R2, 0x3, RZ, 0xc0, !PT ;  /* 0x0000000302027812 */ /* 0x000fca00078ec0ff */
[----:B-1----:R-:W1:Y:S02]  /*c390*/  SHFL.IDX PT, R0, R2, RZ, 0x1f ;  /* 0x00001fff02007589 */ /* 0x002e6400000e0000 */
[----:B-1----:R-:W-:-:S13]  /*c3a0*/  ISETP.NE.AND P0, PT, R0, RZ, PT ;  /* 0x000000ff0000720c */ /* 0x002fda0003f05270 */
[----:B------:R-:W-:Y:S05]  /*c3b0*/  @P0 EXIT ;  /* 0x000000000000094d */ /* 0x000fea0003800000 */
[----:B------:R-:W-:Y:S01]  /*c3c0*/  ELECT P0, URZ, PT ;  /* 0x00000000003f782f */ /* 0x000fe20003800000 */
[----:B------:R-:W-:-:S12]  /*c3d0*/  BSSY B0, `(.L_x_80) ;  /* 0x000002a000007945 */ /* 0x000fd80003800000 */
[----:B------:R-:W-:Y:S05]  /*c3e0*/  @!P0 BRA `(.L_x_81) ;  /* 0x0000000000a08947 */ /* 0x000fea0003800000 */
[----:B------:R-:W-:-:S06]  /*c3f0*/  ULOP3.LUT UR4, UR46, 0x2, URZ, 0xfc, !UPT ;  /* 0x000000022e047892 */ /* 0x000fcc000f8efc3f */
[----:B------:R-:W-:-:S05]  /*c400*/  IMAD.U32 R0, RZ, RZ, UR4 ;  /* 0x00000004ff007e24 */ /* 0x000fca000f8e00ff */
[----:B------:R-:W-:-:S13]  /*c410*/  ISETP.NE.AND P0, PT, R0, 0x3, PT ;  /* 0x000000030000780c */ /* 0x000fda0003f05270 */
[----:B------:R-:W-:Y:S05]  /*c420*/  @!P0 BRA `(.L_x_82) ;  /* 0x0000000000048947 */ /* 0x000fea0003800000 */
[----:B------:R-:W-:Y:S01]  /*c430*/  BPT.TRAP 0x1 ;  /* 0x000000040000795c */ /* 0x000fe20000300000 */
.L_x_82:
[----:B------:R-:W2:Y:S04]  /*c440*/  LDL R2, [R1+0xc] ;  /* 0x00000c0001027983 */ /* 0x000ea80000100800 */
[----:B------:R-:W3:Y:S01]  /*c450*/  LDL.LU R6, [R1+0x14] ;  /* 0x0000140001067983 */ /* 0x000ee20000300800 */
[----:B------:R-:W-:-:S04]  /*c460*/  VIADD R0, R9, 0x38840 ;  /* 0x0003884009007836 */ /* 0x000fc80000000000 */
[C---:B--2---:R-:W-:Y:S02]  /*c470*/  IMAD R5, R2.reuse, 0x8, R0 ;  /* 0x0000000802057824 */ /* 0x044fe400078e0200 */
[----:B------:R-:W-:Y:S01]  /*c480*/  VIADD R2, R2, 0x1 ;  /* 0x0000000102027836 */ /* 0x000fe20000000000 */
[----:B---3--:R-:W-:-:S04]  /*c490*/  SHF.L.U32 R4, R6, 0x1f, RZ ;  /* 0x0000001f06047819 */ /* 0x008fc800000006ff */
[----:B------:R-:W-:Y:S01]  /*c4a0*/  ISETP.NE.AND P2, PT, R2, 0x2, PT ;  /* 0x000000020200780c */ /* 0x000fe20003f45270 */
[----:B------:R-:W1:Y:S03]  /*c4b0*/  SYNCS.PHASECHK.TRANS64.TRYWAIT P1, [R5+URZ], R4 ;  /* 0x00000004050075a7 */ /* 0x000e66000802017f */
[----:B------:R-:W-:-:S04]  /*c4c0*/  SEL R3, RZ, 0x1, P2 ;  /* 0x00000001ff037807 */ /* 0x000fc80001000000 */
[----:B------:R-:W-:Y:S02]  /*c4d0*/  LOP3.LUT R6, R6, R3, RZ, 0x3c, !PT ;  /* 0x0000000306067212 */ /* 0x000fe400078e3cff */
[----:B------:R-:W-:-:S05]  /*c4e0*/  SEL R3, R2, RZ, P2 ;  /* 0x000000ff02037207 */ /* 0x000fca0001000000 */
[----:B------:R-:W-:Y:S01]  /*c4f0*/  IMAD R7, R3, 0x8, R0 ;  /* 0x0000000803077824 */ /* 0x000fe200078e0200 */
[----:B------:R-:W-:Y:S01]  /*c500*/  SHF.L.U32 R0, R6, 0x1f, RZ ;  /* 0x0000001f06007819 */ /* 0x000fe200000006ff */
[----:B-1----:R-:W-:Y:S06]  /*c510*/  @!P1 BRA `(.L_x_83) ;  /* 0x0000000400e09947 */ /* 0x002fec0003800000 */
.L_x_108:
[----:B------:R-:W2:Y:S02]  /*c520*/  SYNCS.PHASECHK.TRANS64.TRYWAIT P1, [R7+URZ], R0 ;  /* 0x00000000070075a7 */ /* 0x000ea4000802017f */
[----:B--2---:R-:W-:Y:S05]  /*c530*/  @!P1 BRA `(.L_x_84) ;  /* 0x0000000400ec9947 */ /* 0x004fea0003800000 */
.L_x_109:
[----:B------:R-:W-:Y:S05]  /*c540*/  @!P0 BRA `(.L_x_85) ;  /* 0x0000000000048947 */ /* 0x000fea0003800000 */
[----:B------:R-:W-:Y:S01]  /*c550*/  BPT.TRAP 0x1 ;  /* 0x000000040000795c */ /* 0x000fe20000300000 */
.L_x_85:
[----:B------:R-:W1:Y:S02]  /*c560*/  LDL.LU R2, [R1+0xc] ;  /* 0x00000c0001027983 */ /* 0x000e640000300800 */
[----:B-1----:R-:W-:-:S04]  /*c570*/  IMAD R5, R2, 0x8, R9 ;  /* 0x0000000802057824 */ /* 0x002fc800078e0209 */
[----:B------:R-:W1:Y:S02]  /*c580*/  SYNCS.PHASECHK.TRANS64.TRYWAIT P1, [R5+URZ+0x38860], R4 ;  /* 0x03886004050075a7 */ /* 0x000e64000802017f */
[----:B-1----:R-:W-:Y:S05]  /*c590*/  @!P1 BRA `(.L_x_86) ;  /* 0x0000000400e89947 */ /* 0x002fea0003800000 */
.L_x_110:
[----:B------:R-:W-:Y:S05]  /*c5a0*/  @!P0 BRA `(.L_x_87) ;  /* 0x0000000000048947 */ /* 0x000fea0003800000 */
[----:B------:R-:W-:Y:S01]  /*c5b0*/  BPT.TRAP 0x1 ;  /* 0x000000040000795c */ /* 0x000fe20000300000 */
.L_x_87:
[----:B------:R-:W-:-:S04]  /*c5c0*/  IMAD R3, R3, 0x8, R9 ;  /* 0x0000000803037824 */ /* 0x000fc800078e0209 */
[----:B------:R-:W3:Y:S02]  /*c5d0*/  SYNCS.PHASECHK.TRANS64.TRYWAIT P1, [R3+URZ+0x38860], R0 ;  /* 0x03886000030075a7 */ /* 0x000ee4000802017f */
[----:B---3--:R-:W-:Y:S05]  /*c5e0*/  @!P1 BRA `(.L_x_88) ;  /* 0x0000000400e89947 */ /* 0x008fea0003800000 */
.L_x_111:
[----:B------:R-:W-:Y:S05]  /*c5f0*/  @!P0 BRA `(.L_x_89) ;  /* 0x0000000000048947 */ /* 0x000fea0003800000 */
[----:B------:R-:W-:Y:S01]  /*c600*/  BPT.TRAP 0x1 ;  /* 0x000000040000795c */ /* 0x000fe20000300000 */
.L_x_89:
[----:B------:R-:W4:Y:S02]  /*c610*/  SYNCS.PHASECHK.TRANS64.TRYWAIT P0, [R5+URZ+0x38880], R4 ;  /* 0x03888004050075a7 */ /* 0x000f24000800017f */
[----:B----4-:R-:W-:Y:S05]  /*c620*/  @!P0 BRA `(.L_x_90) ;  /* 0x0000000400ec8947 */ /* 0x010fea0003800000 */
.L_x_91:
[----:B------:R1:W1:Y:S02]  /*c630*/  SYNCS.PHASECHK.TRANS64.TRYWAIT P0, [R3+URZ+0x38880], R0 ;  /* 0x03888000030075a7 */ /* 0x000264000800017f */
[----:B-1----:R-:W-:Y:S05]  /*c640*/  @!P0 NANOSLEEP.SYNCS 0x989680 ;  /* 0x009896800000895d */ /* 0x002fea0003900000 */
[----:B------:R-:W1:Y:S02]  /*c650*/  @!P0 SYNCS.PHASECHK.TRANS64 P0, [R3+URZ+0x38880], R0 ;  /* 0x03888000030085a7 */ /* 0x000e64000800007f */
[----:B-1----:R-:W-:Y:S05]  /*c660*/  @!P0 BRA `(.L_x_91) ;  /* 0xfffffffc00f08947 */ /* 0x002fea000383ffff */
.L_x_81:
[----:B------:R-:W-:Y:S05]  /*c670*/  BSYNC B0 ;  /* 0x0000000000007941 */ /* 0x000fea0003800000 */
.L_x_80:
[----:B------:R-:W-:Y:S05]  /*c680*/  EXIT ;  /* 0x000000000000794d */ /* 0x000fea0003800000 */
.L_x_10:
[----:B-1----:R-:W-:-:S04]  /*c690*/  IMAD.U32 R3, RZ, RZ, UR38 ;  /* 0x00000026ff037e24 */ /* 0x002fc8000f8e00ff */
[----:B------:R1:W2:Y:S03]  /*c6a0*/  SYNCS.PHASECHK.TRANS64.TRYWAIT P1, [R3+URZ+0x38800], R0 ;  /* 0x03880000030075a7 */ /* 0x0002a6000802017f */
[----:B--2---:R-:W-:Y:S05]  /*c6b0*/  @!P1 NANOSLEEP.SYNCS 0x989680 ;  /* 0x009896800000995d */ /* 0x004fea0003900000 */
[----:B------:R-:W2:Y:S02]  /*c6c0*/  @!P1 SYNCS.PHASECHK.TRANS64 P1, [R3+URZ+0x38800], R0 ;  /* 0x03880000030095a7 */ /* 0x000ea4000802007f */
[----:B--2---:R-:W-:Y:S05]  /*c6d0*/  @!P1 BRA `(.L_x_10) ;  /* 0xfffffffc00ec9947 */ /* 0x004fea000383ffff */
[----:B------:R-:W-:Y:S05]  /*c6e0*/  BRA `(.L_x_92) ;  /* 0xffffff4c00887947 */ /* 0x000fea000383ffff */
.L_x_14:
[----:B--2---:R2:W3:Y:S02]  /*c6f0*/  SYNCS.PHASECHK.TRANS64.TRYWAIT P1, [R3+URZ+0x38830], R0 ;  /* 0x03883000030075a7 */ /* 0x0044e4000802017f */
[----:B---3--:R-:W-:Y:S05]  /*c700*/  @!P1 NANOSLEEP.SYNCS 0x989680 ;  /* 0x009896800000995d */ /* 0x008fea0003900000 */
[----:B------:R-:W3:Y:S02]  /*c710*/  @!P1 SYNCS.PHASECHK.TRANS64 P1, [R3+URZ+0x38830], R0 ;  /* 0x03883000030095a7 */ /* 0x000ee4000802007f */
[----:B---3--:R-:W-:Y:S05]  /*c720*/  @!P1 BRA `(.L_x_14) ;  /* 0xfffffffc00f09947 */ /* 0x008fea000383ffff */
[----:B------:R-:W-:Y:S05]  /*c730*/  BRA `(.L_x_13) ;  /* 0xffffff4c00b07947 */ /* 0x000fea000383ffff */
.L_x_19:
[----:B--2---:R-:W-:-:S04]  /*c740*/  IMAD.U32 R5, RZ, RZ, UR6 ;  /* 0x00000006ff057e24 */ /* 0x004fc8000f8e00ff */
[----:B------:R2:W3:Y:S03]  /*c750*/  SYNCS.PHASECHK.TRANS64.TRYWAIT P1, [R5+URZ+0x38830], R0 ;  /* 0x03883000050075a7 */ /* 0x0004e6000802017f */
[----:B---3--:R-:W-:Y:S05]  /*c760*/  @!P1 NANOSLEEP.SYNCS 0x989680 ;  /* 0x009896800000995d */ /* 0x008fea0003900000 */
[----:B------:R-:W3:Y:S02]  /*c770*/  @!P1 SYNCS.PHASECHK.TRANS64 P1, [R5+URZ+0x38830], R0 ;  /* 0x03883000050095a7 */ /* 0x000ee4000802007f */
[----:B---3--:R-:W-:Y:S05]  /*c780*/  @!P1 BRA `(.L_x_19) ;  /* 0xfffffffc00ec9947 */ /* 0x008fea000383ffff */
[----:B------:R-:W-:Y:S05]  /*c790*/  BRA `(.L_x_16) ;  /* 0xffffff78006c7947 */ /* 0x000fea000383ffff */
.L_x_23:
[----:B--2---:R-:W-:-:S04]  /*c7a0*/  IMAD.U32 R5, RZ, RZ, UR6 ;  /* 0x00000006ff057e24 */ /* 0x004fc8000f8e00ff */
[----:B------:R2:W3:Y:S03]  /*c7b0*/  SYNCS.PHASECHK.TRANS64.TRYWAIT P1, [R5+URZ+0x38850], R0 ;  /* 0x03885000050075a7 */ /* 0x0004e6000802017f */
[----:B---3--:R-:W-:Y:S05]  /*c7c0*/  @!P1 NANOSLEEP.SYNCS 0x989680 ;  /* 0x009896800000995d */ /* 0x008fea0003900000 */
[----:B------:R-:W3:Y:S02]  /*c7d0*/  @!P1 SYNCS.PHASECHK.TRANS64 P1, [R5+URZ+0x38850], R0 ;  /* 0x03885000050095a7 */ /* 0x000ee4000802007f */
[----:B---3--:R-:W-:Y:S05]  /*c7e0*/  @!P1 BRA `(.L_x_23) ;  /* 0xfffffffc00ec9947 */ /* 0x008fea000383ffff */
[----:B------:R-:W-:Y:S05]  /*c7f0*/  BRA `(.L_x_20) ;  /* 0xffffff7c00387947 */ /* 0x000fea000383ffff */
.L_x_29:
[----:B--2---:R-:W-:-:S04]  /*c800*/  IMAD.U32 R7, RZ, RZ, UR8 ;  /* 0x00000008ff077e24 */ /* 0x004fc8000f8e00ff */
[----:B------:R2:W3:Y:S03]  /*c810*/  SYNCS.PHASECHK.TRANS64.TRYWAIT P1, [R7+URZ+0x38850], R6 ;  /* 0x03885006070075a7 */ /* 0x0004e6000802017f */
[----:B---3--:R-:W-:Y:S05]  /*c820*/  @!P1 NANOSLEEP.SYNCS 0x989680 ;  /* 0x009896800000995d */ /* 0x008fea0003900000 */
[----:B------:R-:W3:Y:S02]  /*c830*/  @!P1 SYNCS.PHASECHK.TRANS64 P1, [R7+URZ+0x38850], R6 ;  /* 0x03885006070095a7 */ /* 0x000ee4000802007f */
[----:B---3--:R-:W-:Y:S05]  /*c840*/  @!P1 BRA `(.L_x_29) ;  /* 0xfffffffc00ec9947 */ /* 0x008fea000383ffff */
[----:B------:R-:W-:Y:S05]  /*c850*/  BRA `(.L_x_28) ;  /* 0xffffff9800d87947 */ /* 0x000fea000383ffff */
.L_x_39:
[----:B------:R-:W-:Y:S02]  /*c860*/  IMAD.MOV.U32 R13, RZ, RZ, R4 ;  /* 0x000000ffff0d7224 */ /* 0x000fe400078e0004 */
[----:B------:R-:W-:Y:S02]  /*c870*/  IMAD.MOV.U32 R12, RZ, RZ, RZ ;  /* 0x000000ffff0c7224 */ /* 0x000fe400078e00ff */
[----:B------:R-:W-:Y:S02]  /*c880*/  IMAD.MOV.U32 R11, RZ, RZ, 0x1f ;  /* 0x0000001fff0b7424 */ /* 0x000fe400078e00ff */
[----:B------:R-:W-:-:S07]  /*c890*/  IMAD.MOV.U32 R15, RZ, RZ, -0x1 ;  /* 0xffffffffff0f7424 */ /* 0x000fce00078e00ff */
[----:B-1----:R-:W-:Y:S05]  /*c8a0*/  WARPSYNC.COLLECTIVE R15, `(.L_x_93) ;  /* 0x000000000f087348 */ /* 0x002fea0003c00000 */
[----:B------:R2:W3:Y:S02]  /*c8b0*/  SHFL.IDX P6, R14, R13, R12, R11 ;  /* 0x0000000c0d0e7389 */ /* 0x0004e400000c000b */
[----:B-123--:R-:W-:Y:S01]  /*c8c0*/  ENDCOLLECTIVE ;  /* 0x000000000000791b */ /* 0x00efe20003800000 */
.L_x_93:
[----:B------:R-:W-:Y:S05]  /*c8d0*/  BRA `(.L_x_94) ;  /* 0xffffffd000547947 */ /* 0x000fea000383ffff */
.L_x_41:
[----:B------:R-:W-:Y:S01]  /*c8e0*/  BSSY B0, `(.L_x_95) ;  /* 0x0000006000007945 */ /* 0x000fe20003800000 */
[----:B------:R-:W-:-:S07]  /*c8f0*/  IMAD.MOV.U32 R15, RZ, RZ, -0x1 ;  /* 0xffffffffff0f7424 */ /* 0x000fce00078e00ff */
[----:B--2---:R-:W-:Y:S05]  /*c900*/  WARPSYNC.COLLECTIVE R15, `(.L_x_96) ;  /* 0x000000000f0c7348 */ /* 0x004fea0003c00000 */
[----:B------:R-:W-:Y:S02]  /*c910*/  ELECT P6, UR62, PT ;  /* 0x00000000003e782f */ /* 0x000fe400038c0000 */
[----:B------:R-:W-:Y:S01]  /*c920*/  MOV R14, UR62 ;  /* 0x0000003e000e7c02 */ /* 0x000fe20008000f00 */
[----:B--2---:R-:W-:Y:S10]  /*c930*/  ENDCOLLECTIVE ;  /* 0x000000000000791b */ /* 0x004ff40003800000 */
.L_x_96:
[----:B------:R-:W-:Y:S05]  /*c940*/  BSYNC B0 ;  /* 0x0000000000007941 */ /* 0x000fea0003800000 */
.L_x_95:
[----:B------:R-:W-:Y:S05]  /*c950*/  BRA `(.L_x_97) ;  /* 0xffffffd000547947 */ /* 0x000fea000383ffff */
.L_x_44:
[----:B-1----:R1:W2:Y:S02]  /*c960*/  SYNCS.PHASECHK.TRANS64.TRYWAIT P3, [R4+URZ+0x38880], R3 ;  /* 0x03888003040075a7 */ /* 0x0022a4000806017f */
[----:B--2---:R-:W-:Y:S05]  /*c970*/  @!P3 NANOSLEEP.SYNCS 0x989680 ;  /* 0x009896800000b95d */ /* 0x004fea0003900000 */
[----:B------:R-:W2:Y:S02]  /*c980*/  @!P3 SYNCS.PHASECHK.TRANS64 P3, [R4+URZ+0x38880], R3 ;  /* 0x038880030400b5a7 */ /* 0x000ea4000806007f */
[----:B--2---:R-:W-:Y:S05]  /*c990*/  @!P3 BRA `(.L_x_44) ;  /* 0xfffffffc00f0b947 */ /* 0x004fea000383ffff */
[----:B------:R-:W-:Y:S05]  /*c9a0*/  BRA `(.L_x_98) ;  /* 0xffffffd000ac7947 */ /* 0x000fea000383ffff */
.L_x_46:
[----:B--2---:R2:W3:Y:S02]  /*c9b0*/  SYNCS.PHASECHK.TRANS64.TRYWAIT P3, [R4+URZ+0x38840], R3 ;  /* 0x03884003040075a7 */ /* 0x0044e4000806017f */
[----:B---3--:R-:W-:Y:S05]  /*c9c0*/  @!P3 NANOSLEEP.SYNCS 0x989680 ;  /* 0x009896800000b95d */ /* 0x008fea0003900000 */
[----:B------:R-:W3:Y:S02]  /*c9d0*/  @!P3 SYNCS.PHASECHK.TRANS64 P3, [R4+URZ+0x38840], R3 ;  /* 0x038840030400b5a7 */ /* 0x000ee4000806007f */
[----:B---3--:R-:W-:Y:S05]  /*c9e0*/  @!P3 BRA `(.L_x_46) ;  /* 0xfffffffc00f0b947 */ /* 0x008fea000383ffff */
[----:B------:R-:W-:Y:S05]  /*c9f0*/  BRA `(.L_x_99) ;  /* 0xffffffd400187947 */ /* 0x000fea000383ffff */
.L_x_48:
[----:B-1----:R1:W3:Y:S02]  /*ca00*/  SYNCS.PHASECHK.TRANS64.TRYWAIT P0, [R17+URZ+0x38820], R2 ;  /* 0x03882002110075a7 */ /* 0x0022e4000800017f */
[----:B---3--:R-:W-:Y:S05]  /*ca10*/  @!P0 NANOSLEEP.SYNCS 0x989680 ;  /* 0x009896800000895d */ /* 0x008fea0003900000 */
[----:B------:R-:W3:Y:S02]  /*ca20*/  @!P0 SYNCS.PHASECHK.TRANS64 P0, [R17+URZ+0x38820], R2 ;  /* 0x03882002110085a7 */ /* 0x000ee4000800007f */
[----:B---3--:R-:W-:Y:S05]  /*ca30*/  @!P0 BRA `(.L_x_48) ;  /* 0xfffffffc00f08947 */ /* 0x008fea000383ffff */
[----:B------:R-:W-:Y:S05]  /*ca40*/  BRA `(.L_x_100) ;  /* 0xffffffd400e87947 */ /* 0x000fea000383ffff */
.L_x_54:
[----:B--2---:R2:W4:Y:S02]  /*ca50*/  SYNCS.PHASECHK.TRANS64.TRYWAIT P0, [R4+URZ+0x38880], R3 ;  /* 0x03888003040075a7 */ /* 0x004524000800017f */
[----:B----4-:R-:W-:Y:S05]  /*ca60*/  @!P0 NANOSLEEP.SYNCS 0x989680 ;  /* 0x009896800000895d */ /* 0x010fea0003900000 */
[----:B------:R-:W4:Y:S02]  /*ca70*/  @!P0 SYNCS.PHASECHK.TRANS64 P0, [R4+URZ+0x38880], R3 ;  /* 0x03888003040085a7 */ /* 0x000f24000800007f */
[----:B----4-:R-:W-:Y:S05]  /*ca80*/  @!P0 BRA `(.L_x_54) ;  /* 0xfffffffc00f08947 */ /* 0x010fea000383ffff */
[----:B------:R-:W-:Y:S05]  /*ca90*/  BRA `(.L_x_101) ;  /* 0xffffffd8008c7947 */ /* 0x000fea000383ffff */
.L_x_60:
[----:B-1----:R1:W2:Y:S02]  /*caa0*/  SYNCS.PHASECHK.TRANS64.TRYWAIT P0, [R4+URZ+0x38840], R3 ;  /* 0x03884003040075a7 */ /* 0x0022a4000800017f */
[----:B--2---:R-:W-:Y:S05]  /*cab0*/  @!P0 NANOSLEEP.SYNCS 0x989680 ;  /* 0x009896800000895d */ /* 0x004fea0003900000 */
[----:B------:R-:W2:Y:S02]  /*cac0*/  @!P0 SYNCS.PHASECHK.TRANS64 P0, [R4+URZ+0x38840], R3 ;  /* 0x03884003040085a7 */ /* 0x000ea4000800007f */
[----:B--2---:R-:W-:Y:S05]  /*cad0*/  @!P0 BRA `(.L_x_60) ;  /* 0xfffffffc00f08947 */ /* 0x004fea000383ffff */
[----:B------:R-:W-:Y:S05]  /*cae0*/  BRA `(.L_x_102) ;  /* 0xffffffdc00507947 */ /* 0x000fea000383ffff */
.L_x_67:
[----:B----4-:R-:W4:Y:S02]  /*caf0*/  LDL R3, [R1+0x4] ;  /* 0x0000040001037983 */ /* 0x010f240000100800 */
[----:B----4-:R4:W1:Y:S02]  /*cb00*/  SYNCS.PHASECHK.TRANS64.TRYWAIT P3, [R3+URZ+0x38870], R2 ;  /* 0x03887002030075a7 */ /* 0x010864000806017f */
[----:B-1----:R-:W-:Y:S05]  /*cb10*/  @!P3 NANOSLEEP.SYNCS 0x989680 ;  /* 0x009896800000b95d */ /* 0x002fea0003900000 */
[----:B------:R-:W1:Y:S02]  /*cb20*/  @!P3 SYNCS.PHASECHK.TRANS64 P3, [R3+URZ+0x38870], R2 ;  /* 0x038870020300b5a7 */ /* 0x000e64000806007f */
[----:B-1----:R-:W-:Y:S05]  /*cb30*/  @!P3 BRA `(.L_x_67) ;  /* 0xfffffffc00ecb947 */ /* 0x002fea000383ffff */
[----:B------:R-:W-:Y:S05]  /*cb40*/  BRA `(.L_x_103) ;  /* 0xffffffe000307947 */ /* 0x000fea000383ffff */
.L_x_69:
[----:B--2---:R-:W2:Y:S02]  /*cb50*/  LDL R4, [R1+0x4] ;  /* 0x0000040001047983 */ /* 0x004ea40000100800 */
[----:B--2---:R2:W4:Y:S02]  /*cb60*/  SYNCS.PHASECHK.TRANS64.TRYWAIT P3, [R4+URZ+0x38860], R3 ;  /* 0x03886003040075a7 */ /* 0x004524000806017f */
[----:B----4-:R-:W-:Y:S05]  /*cb70*/  @!P3 NANOSLEEP.SYNCS 0x989680 ;  /* 0x009896800000b95d */ /* 0x010fea0003900000 */
[----:B------:R-:W4:Y:S02]  /*cb80*/  @!P3 SYNCS.PHASECHK.TRANS64 P3, [R4+URZ+0x38860], R3 ;  /* 0x038860030400b5a7 */ /* 0x000f24000806007f */
[----:B----4-:R-:W-:Y:S05]  /*cb90*/  @!P3 BRA `(.L_x_69) ;  /* 0xfffffffc00ecb947 */ /* 0x010fea000383ffff */
[----:B------:R-:W-:Y:S05]  /*cba0*/  BRA `(.L_x_104) ;  /* 0xffffffe000387947 */ /* 0x000fea000383ffff */
.L_x_74:
[----:B-1----:R1:W3:Y:S02]  /*cbb0*/  SYNCS.PHASECHK.TRANS64.TRYWAIT P0, [R3+URZ+0x38870], R0 ;  /* 0x03887000030075a7 */ /* 0x0022e4000800017f */
[----:B---3--:R-:W-:Y:S05]  /*cbc0*/  @!P0 NANOSLEEP.SYNCS 0x989680 ;  /* 0x009896800000895d */ /* 0x008fea0003900000 */
[----:B------:R-:W3:Y:S02]  /*cbd0*/  @!P0 SYNCS.PHASECHK.TRANS64 P0, [R3+URZ+0x38870], R0 ;  /* 0x03887000030085a7 */ /* 0x000ee4000800007f */
[----:B---3--:R-:W-:Y:S05]  /*cbe0*/  @!P0 BRA `(.L_x_74) ;  /* 0xfffffffc00f08947 */ /* 0x008fea000383ffff */
[----:B------:R-:W-:Y:S05]  /*cbf0*/  BRA `(.L_x_105) ;  /* 0xffffffe800e87947 */ /* 0x000fea000383ffff */
.L_x_76:
[----:B-1----:R1:W3:Y:S02]  /*cc00*/  SYNCS.PHASECHK.TRANS64.TRYWAIT P0, [R3+URZ+0x38860], R0 ;  /* 0x03886000030075a7 */ /* 0x0022e4000800017f */
[----:B---3--:R-:W-:Y:S05]  /*cc10*/  @!P0 NANOSLEEP.SYNCS 0x989680 ;  /* 0x009896800000895d */ /* 0x008fea0003900000 */
[----:B------:R-:W3:Y:S02]  /*cc20*/  @!P0 SYNCS.PHASECHK.TRANS64 P0, [R3+URZ+0x38860], R0 ;  /* 0x03886000030085a7 */ /* 0x000ee4000800007f */
[----:B---3--:R-:W-:Y:S05]  /*cc30*/  @!P0 BRA `(.L_x_76) ;  /* 0xfffffffc00f08947 */ /* 0x008fea000383ffff */
[----:B------:R-:W-:Y:S05]  /*cc40*/  BRA `(.L_x_106) ;  /* 0xffffffe800f07947 */ /* 0x000fea000383ffff */
.L_x_79:
[----:B-1----:R1:W2:Y:S02]  /*cc50*/  SYNCS.PHASECHK.TRANS64.TRYWAIT P0, [R9+URZ+0x38820], R0 ;  /* 0x03882000090075a7 */ /* 0x0022a4000800017f */
[----:B--2---:R-:W-:Y:S05]  /*cc60*/  @!P0 NANOSLEEP.SYNCS 0x989680 ;  /* 0x009896800000895d */ /* 0x004fea0003900000 */
[----:B------:R-:W2:Y:S02]  /*cc70*/  @!P0 SYNCS.PHASECHK.TRANS64 P0, [R9+URZ+0x38820], R0 ;  /* 0x03882000090085a7 */ /* 0x000ea4000800007f */
[----:B--2---:R-:W-:Y:S05]  /*cc80*/  @!P0 BRA `(.L_x_79) ;  /* 0xfffffffc00f08947 */ /* 0x004fea000383ffff */
[----:B------:R-:W-:Y:S05]  /*cc90*/  BRA `(.L_x_107) ;  /* 0xfffffff400b07947 */ /* 0x000fea000383ffff */
.L_x_83:
[----:B-1----:R1:W2:Y:S02]  /*cca0*/  SYNCS.PHASECHK.TRANS64.TRYWAIT P1, [R5+URZ], R4 ;  /* 0x00000004050075a7 */ /* 0x0022a4000802017f */
[----:B--2---:R-:W-:Y:S05]  /*ccb0*/  @!P1 NANOSLEEP.SYNCS 0x989680 ;  /* 0x009896800000995d */ /* 0x004fea0003900000 */
[----:B------:R-:W2:Y:S02]  /*ccc0*/  @!P1 SYNCS.PHASECHK.TRANS64 P1, [R5+URZ], R4 ;  /* 0x00000004050095a7 */ /* 0x000ea4000802007f */
[----:B--2---:R-:W-:Y:S05]  /*ccd0*/  @!P1 BRA `(.L_x_83) ;  /* 0xfffffffc00f09947 */ /* 0x004fea000383ffff */
[----:B------:R-:W-:Y:S05]  /*cce0*/  BRA `(.L_x_108) ;  /* 0xfffffff8000c7947 */ /* 0x000fea000383ffff */
.L_x_84:
[----:B--2---:R2:W3:Y:S02]  /*ccf0*/  SYNCS.PHASECHK.TRANS64.TRYWAIT P1, [R7+URZ], R0 ;  /* 0x00000000070075a7 */ /* 0x0044e4000802017f */
[----:B---3--:R-:W-:Y:S05]  /*cd00*/  @!P1 NANOSLEEP.SYNCS 0x989680 ;  /* 0x009896800000995d */ /* 0x008fea0003900000 */
[----:B------:R-:W3:Y:S02]  /*cd10*/  @!P1 SYNCS.PHASECHK.TRANS64 P1, [R7+URZ], R0 ;  /* 0x00000000070095a7 */ /* 0x000ee4000802007f */
[----:B---3--:R-:W-:Y:S05]  /*cd20*/  @!P1 BRA `(.L_x_84) ;  /* 0xfffffffc00f09947 */ /* 0x008fea000383ffff */
[----:B------:R-:W-:Y:S05]  /*cd30*/  BRA `(.L_x_109) ;  /* 0xfffffff800007947 */ /* 0x000fea000383ffff */
.L_x_86:
[----:B-1----:R1:W3:Y:S02]  /*cd40*/  SYNCS.PHASECHK.TRANS64.TRYWAIT P1, [R5+URZ+0x38860], R4 ;  /* 0x03886004050075a7 */ /* 0x0022e4000802017f */
[----:B---3--:R-:W-:Y:S05]  /*cd50*/  @!P1 NANOSLEEP.SYNCS 0x989680 ;  /* 0x009896800000995d */ /* 0x008fea0003900000 */
[----:B------:R-:W3:Y:S02]  /*cd60*/  @!P1 SYNCS.PHASECHK.TRANS64 P1, [R5+URZ+0x38860], R4 ;  /* 0x03886004050095a7 */ /* 0x000ee4000802007f */
[----:B---3--:R-:W-:Y:S05]  /*cd70*/  @!P1 BRA `(.L_x_86) ;  /* 0xfffffffc00f09947 */ /* 0x008fea000383ffff */
[----:B------:R-:W-:Y:S05]  /*cd80*/  BRA `(.L_x_110) ;  /* 0xfffffff800047947 */ /* 0x000fea000383ffff */
.L_x_88:
[----:B---3--:R3:W4:Y:S02]  /*cd90*/  SYNCS.PHASECHK.TRANS64.TRYWAIT P1, [R3+URZ+0x38860], R0 ;  /* 0x03886000030075a7 */ /* 0x008724000802017f */
[----:B----4-:R-:W-:Y:S05]  /*cda0*/  @!P1 NANOSLEEP.SYNCS 0x989680 ;  /* 0x009896800000995d */ /* 0x010fea0003900000 */
[----:B------:R-:W4:Y:S02]  /*cdb0*/  @!P1 SYNCS.PHASECHK.TRANS64 P1, [R3+URZ+0x38860], R0 ;  /* 0x03886000030095a7 */ /* 0x000f24000802007f */
[----:B----4-:R-:W-:Y:S05]  /*cdc0*/  @!P1 BRA `(.L_x_88) ;  /* 0xfffffffc00f09947 */ /* 0x010fea000383ffff */
[----:B------:R-:W-:Y:S05]  /*cdd0*/  BRA `(.L_x_111) ;  /* 0xfffffff800047947 */ /* 0x000fea000383ffff */
.L_x_90:
[----:B----4-:R4:W1:Y:S02]  /*cde0*/  SYNCS.PHASECHK.TRANS64.TRYWAIT P0, [R5+URZ+0x38880], R4 ;  /* 0x03888004050075a7 */ /* 0x010864000800017f */
[----:B-1----:R-:W-:Y:S05]  /*cdf0*/  @!P0 NANOSLEEP.SYNCS 0x989680 ;  /* 0x009896800000895d */ /* 0x002fea0003900000 */
[----:B------:R-:W1:Y:S02]  /*ce00*/  @!P0 SYNCS.PHASECHK.TRANS64 P0, [R5+URZ+0x38880], R4 ;  /* 0x03888004050085a7 */ /* 0x000e64000800007f */
[----:B-1----:R-:W-:Y:S05]  /*ce10*/  @!P0 BRA `(.L_x_90) ;  /* 0xfffffffc00f08947 */ /* 0x002fea000383ffff */
[----:B------:R-:W-:Y:S05]  /*ce20*/  BRA `(.L_x_91) ;  /* 0xfffffff800007947 */ /* 0x000fea000383ffff */
.L_x_112:
[----:B------:R-:W-:-:S00]  /*ce30*/  BRA `(.L_x_112) ;  /* 0xfffffffc00fc7947 */ /* 0x000fc0000383ffff */
[----:B------:R-:W-:-:S00]  /*ce40*/  NOP ;  /* 0x0000000000007918 */ /* 0x000fc00000000000 */
        /* <DEDUP_REMOVED lines=11> */
.L_x_12350:


//--------------------- .text._ZN7cutlass13device_kernelIN5flash11enable_sm90INS1_16FlashAttnFwdSm90INS1_25CollectiveMainloopFwdSm90ILi2EN4cute5tupleIJNS5_1CILi1EEES8_S8_EEENS6_IJNS7_ILi128EEESA_NS7_ILi256EEEEEELi256ENS_12float_e4m3_tEfNS_4arch4Sm90ELb0ELb0ELb0ELb1ELb0ELb0ELb0ELb1ELb1ELb0ELb0ELb0EEENS1_21CollectiveEpilogueFwdINS6_IJSA_SB_SA_EEES9_NS_10bfloat16_tESF_Li256ELb1ELb0ELb0ELb1EEENS1_36VarlenDynamicPersistentTileSchedulerILi128ELi128ELi256ELi128ELb0ELb0ELb1ELb0ELb1ELb1EEEEEEEEEvNT_6ParamsE --------------------------
	.section	.text._ZN7cutlass13device_kernelIN5flash11enable_sm90INS1_16FlashAttnFwdSm90INS1_25CollectiveMainloopFwdSm90ILi2EN4cute5tupleIJNS5_1CILi1EEES8_S8_EEENS6_IJNS7_ILi128EEESA_NS7_ILi256EEEEEELi256ENS_12float_e4m3_tEfNS_4arch4Sm90ELb0ELb0ELb0ELb1ELb0ELb0ELb0ELb1ELb1ELb0ELb0ELb0EEENS1_21CollectiveEpilogueFwdINS6_IJSA_SB_SA_EEES9_NS_10bfloat16_tESF_Li256ELb1ELb0ELb0ELb1EEENS1_36VarlenDynamicPersistentTileSchedulerILi128ELi128ELi256ELi128ELb0ELb0ELb1ELb0ELb1ELb1EEEEEEEEEvNT_6ParamsE,"ax",@progbits
	.align	128
.text._ZN7cutlass13device_kernelIN5flash11enable_sm90INS1_16FlashAttnFwdSm90INS1_25CollectiveMainloopFwdSm90ILi2EN4cute5tupleIJNS5_1CILi1EEES8_S8_EEENS6_IJNS7_ILi128EEESA_NS7_ILi256EEEEEELi256ENS_12float_e4m3_tEfNS_4arch4Sm90ELb0ELb0ELb0ELb1ELb0ELb0ELb0ELb1ELb1ELb0ELb0ELb0EEENS1_21CollectiveEpilogueFwdINS6_IJSA_SB_SA_EEES9_NS_10bfloat16_tESF_Li256ELb1ELb0ELb0ELb1EEENS1_36VarlenDynamicPersistentTileSchedulerILi128ELi128ELi256ELi128ELb0ELb0ELb1ELb0ELb1ELb1EEEEEEEEEvNT_6ParamsE:
        .type           _ZN7cutlass13device_kernelIN5flash11enable_sm90INS1_16FlashAttnFwdSm90INS1_25CollectiveMainloopFwdSm90ILi2EN4cute5tupleIJNS5_1CILi1EEES8_S8_EEENS6_IJNS7_ILi128EEESA_NS7_ILi256EEEEEELi256ENS_12float_e4m3_tEfNS_4arch4Sm90ELb0ELb0ELb0ELb1ELb0ELb0ELb0ELb1ELb1ELb0ELb0ELb0EEENS1_21CollectiveEpilogueFwdINS6_IJSA_SB_SA_EEES9_NS_10bfloat16_tESF_Li256ELb1ELb0ELb0ELb1EEENS1_36VarlenDynamicPersistentTileSchedulerILi128ELi128ELi256ELi128ELb0ELb0ELb1ELb0ELb1ELb1EEEEEEEEEvNT_6ParamsE,@function
        .size           _ZN7cutlass13device_kernelIN5flash11enable_sm90INS1_16FlashAttnFwdSm90INS1_25CollectiveMainloopFwdSm90ILi2EN4cute5tupleIJNS5_1CILi1EEES8_S8_EEENS6_IJNS7_ILi128EEESA_NS7_ILi256EEEEEELi256ENS_12float_e4m3_tEfNS_4arch4Sm90ELb0ELb0ELb0ELb1ELb0ELb0ELb0ELb1ELb1ELb0ELb0ELb0EEENS1_21CollectiveEpilogueFwdINS6_IJSA_SB_SA_EEES9_NS_10bfloat16_tESF_Li256ELb1ELb0ELb0ELb1EEENS1_36VarlenDynamicPersistentTileSchedulerILi128ELi128ELi256ELi128ELb0ELb0ELb1ELb0ELb1ELb1EEEEEEEEEvNT_6ParamsE,(.L_x_12351 - _ZN7cutlass13device_kernelIN5flash11enable_sm90INS1_16FlashAttnFwdSm90INS1_25CollectiveMainloopFwdSm90ILi2EN4cute5tupleIJNS5_1CILi1EEES8_S8_EEENS6_IJNS7_ILi128EEESA_NS7_ILi256EEEEEELi256ENS_12float_e4m3_tEfNS_4arch4Sm90ELb0ELb0ELb0ELb1ELb0ELb0ELb0ELb1ELb1ELb0ELb0ELb0EEENS1_21CollectiveEpilogueFwdINS6_IJSA_SB_SA_EEES9_NS_10bfloat16_tESF_Li256ELb1ELb0ELb0ELb1EEENS1_36VarlenDynamicPersistentTileSchedulerILi128ELi128ELi256ELi128ELb0ELb0ELb1ELb0ELb1ELb1EEEEEEEEEvNT_6ParamsE)
        .other          _ZN7cutlass13device_kernelIN5flash11enable_sm90INS1_16FlashAttnFwdSm90INS1_25CollectiveMainloopFwdSm90ILi2EN4cute5tupleIJNS5_1CILi1EEES8_S8_EEENS6_IJNS7_ILi128EEESA_NS7_ILi256EEEEEELi256ENS_12float_e4m3_tEfNS_4arch4Sm90ELb0ELb0ELb0ELb1ELb0ELb0ELb0ELb1ELb1ELb0ELb0ELb0EEENS1_21CollectiveEpilogueFwdINS6_IJSA_SB_SA_EEES9_NS_10bfloat16_tESF_Li256ELb1ELb0ELb0ELb1EEENS1_36VarlenDynamicPersistentTileSchedulerILi128ELi128ELi256ELi128ELb0ELb0ELb1ELb0ELb1ELb1EEEEEEEEEvNT_6ParamsE,@"STO_CUDA_ENTRY STV_DEFAULT"
_ZN7cutlass13device_kernelIN5flash11enable_sm90INS1_16FlashAttnFwdSm90INS1_25CollectiveMainloopFwdSm90ILi2EN4cute5tupleIJNS5_1CILi1EEES8_S8_EEENS6_IJNS7_ILi128EEESA_NS7_ILi256EEEEEELi256ENS_12float_e4m3_tEfNS_4arch4Sm90ELb0ELb0ELb0ELb1ELb0ELb0ELb0ELb1ELb1ELb0ELb0ELb0EEENS1_21CollectiveEpilogueFwdINS6_IJSA_SB_SA_EEES9_NS_10bfloat16_tESF_Li256ELb1ELb0ELb0ELb1EEENS1_36VarlenDynamicPersistentTileSchedulerILi128ELi128ELi256ELi128ELb0ELb0ELb1ELb0ELb1ELb1EEEEEEEEEvNT_6ParamsE:
[----:B------:R-:W0:Y:S02]  /*0000*/  LDC R1, c[0x0][0x28] ;  /* 0x00000a00ff017b82 */ /* 0x000e240000000800 */
[----:B0-----:R-:W-:Y:S01]  /*0010*/  VIADD R1, R1, 0xffffffb8 ;  /* 0xffffffb801017836 */ /* 0x001fe20000000000 */
[----:B------:R-:W0:Y:S01]  /*0020*/  S2R R3, SR_TID.X ;  /* 0x0000000000037919 */ /* 0x000e220000002100 */
[----:B------:R-:W-:Y:S01]  /*0030*/  ELECT P0, URZ, PT ;  /* 0x00000000003f782f */ /* 0x000fe20003800000 */
[----:B------:R-:W-:Y:S01]  /*0040*/  BSSY B0, `(.L_x_113) ;  /* 0x0000011000007945 */ /* 0x000fe20003800000 */
[--C-:B0-----:R-:W-:Y:S02]  /*0050*/  SHF.R.U32.HI R0, RZ, 0x5, R3.reuse ;  /* 0x00000005ff007819 */ /* 0x101fe40000011603 */
[----:B------:R-:W-:-:S03]  /*0060*/  SHF.R.U32.HI R23, RZ, 0x7, R3 ;  /* 0x00000007ff177819 */ /* 0x000fc60000011603 */
[----:B------:R-:W0:Y:S02]  /*0070*/  SHFL.IDX PT, R2, R0, RZ, 0x1f ;  /* 0x00001fff00027589 */ /* 0x000e2400000e0000 */
[----:B0-----:R-:W-:-:S13]  /*0080*/  ISETP.EQ.AND P0, PT, R2, RZ, P0 ;  /* 0x000000ff0200720c */ /* 0x001fda0000702270 */
[----:B------:R-:W-:Y:S05]  /*0090*/  @!P0 BRA `(.L_x_114) ;  /* 0x00000000002c8947 */ /* 0x000fea0003800000 */
[----:B------:R-:W-:Y:S02]  /*00a0*/  ULDC.64 UR4, c[0x0][0x198] ;  /* 0x0000660000047ab9 */ /* 0x000fe40000000a00 */
[----:B------:R-:W-:Y:S02]  /*00b0*/  UIADD3 UR6, UP0, UR4, 0x270, URZ ;  /* 0x0000027004067890 */ /* 0x000fe4000ff1e03f */
[----:B------:R-:W-:Y:S02]  /*00c0*/  UIADD3 UR8, UP1, UR4, 0x370, URZ ;  /* 0x0000037004087890 */ /* 0x000fe4000ff3e03f */
[----:B------:R-:W-:Y:S02]  /*00d0*/  UIADD3 UR4, UP2, UR4, 0x470, URZ ;  /* 0x0000047004047890 */ /* 0x000fe4000ff5e03f */
[----:B------:R-:W-:Y:S02]  /*00e0*/  UIADD3.X UR7, URZ, UR5, URZ, UP0, !UPT ;  /* 0x000000053f077290 */ /* 0x000fe400087fe43f */
[----:B------:R-:W-:-:S02]  /*00f0*/  UIADD3.X UR9, URZ, UR5, URZ, UP1, !UPT ;  /* 0x000000053f097290 */ /* 0x000fc40008ffe43f */
[----:B------:R-:W-:-:S05]  /*0100*/  UIADD3.X UR5, URZ, UR5, URZ, UP2, !UPT ;  /* 0x000000053f057290 */ /* 0x000fca00097fe43f */
[----:B------:R0:W-:Y:S02]  /*0110*/  UTMACCTL.PF [UR6] ;  /* 0x00000000060079b9 */ /* 0x0001e40008040000 */
[----:B------:R0:W-:Y:S02]  /*0120*/  UTMACCTL.PF [UR8] ;  /* 0x00000000080079b9 */ /* 0x0001e40008040000 */
[----:B------:R0:W-:Y:S02]  /*0130*/  UTMACCTL.PF [UR4] ;  /* 0x00000000040079b9 */ /* 0x0001e40008040000 */
[----:B0-----:R-:W-:Y:S01]  /*0140*/  NOP ;  /* 0x0000000000007918 */ /* 0x001fe20000000000 */
.L_x_114:
[----:B------:R-:W-:Y:S05]  /*0150*/  BSYNC B0 ;  /* 0x0000000000007941 */ /* 0x000fea0003800000 */
.L_x_113:
[----:B------:R-:W-:Y:S01]  /*0160*/  VOTEU.ANY UP0, P0 ;  /* 0x00000000003f7886 */ /* 0x000fe20000000100 */
[----:B------:R-:W0:Y:S01]  /*0170*/  SHFL.IDX PT, R3, R23, RZ, 0x1f ;  /* 0x00001fff17037589 */ /* 0x000e2200000e0000 */
[----:B------:R-:W-:Y:S01]  /*0180*/  UMOV UR4, 0x1 ;  /* 0x0000000100047882 */ /* 0x000fe20000000000 */
[----:B------:R-:W-:Y:S01]  /*0190*/  UMOV UR7, 0x100 ;  /* 0x0000010000077882 */ /* 0x000fe20000000000 */
[----:B------:R-:W-:Y:S01]  /*01a0*/  VOTEU.ANY UP1, P0 ;  /* 0x00000000003f7886 */ /* 0x000fe20000020100 */
[----:B------:R-:W1:Y:S01]  /*01b0*/  @UP0 S2UR UR8, SR_CgaCtaId ;  /* 0x00000000000809c3 */ /* 0x000e620000008800 */
[----:B------:R-:W2:Y:S01]  /*01c0*/  SHFL.IDX PT, R2, R0, RZ, 0x1f ;  /* 0x00001fff00027589 */ /* 0x000ea200000e0000 */
[----:B------:R-:W-:Y:S01]  /*01d0*/  @UP0 UMOV UR6, 0x400 ;  /* 0x0000040000060882 */ /* 0x000fe20000000000 */
[----:B------:R-:W-:-:S04]  /*01e0*/  @UP0 UIADD3 UR4, -UR4, 0x100000, URZ ;  /* 0x0010000004040890 */ /* 0x000fc8000fffe13f */
[----:B------:R-:W-:Y:S02]  /*01f0*/  @UP0 USHF.L.U32 UR5, UR4, 0xb, URZ ;  /* 0x0000000b04050899 */ /* 0x000fe4000800063f */
[----:B------:R-:W-:Y:S01]  /*0200*/  @UP0 USHF.L.U32 UR4, UR4, 0x1, URZ ;  /* 0x0000000104040899 */ /* 0x000fe2000800063f */
[----:B------:R-:W-:Y:S01]  /*0210*/  VOTEU.ANY UP2, P0 ;  /* 0x00000000003f7886 */ /* 0x000fe20000040100 */
[----:B0-----:R-:W-:Y:S01]  /*0220*/  R2UR UR9, R3 ;  /* 0x00000000030972ca */ /* 0x001fe200000e0000 */
[----:B-1----:R-:W-:Y:S01]  /*0230*/  @UP0 ULEA UR8, UR8, UR6, 0x18 ;  /* 0x0000000608080291 */ /* 0x002fe2000f8ec03f */
[----:B--2---:R-:W-:Y:S01]  /*0240*/  ISETP.NE.AND P1, PT, R2, RZ, PT ;  /* 0x000000ff0200720c */ /* 0x004fe20003f25270 */
[----:B------:R-:W-:-:S04]  /*0250*/  @UP0 UIADD3 UR6, -UR7, 0x100000, URZ ;  /* 0x0010000007060890 */ /* 0x000fc8000fffe13f */
[----:B------:R-:W-:Y:S02]  /*0260*/  @UP0 USHF.L.U32 UR7, UR6, 0xb, URZ ;  /* 0x0000000b06070899 */ /* 0x000fe4000800063f */
[----:B------:R-:W-:-:S04]  /*0270*/  @UP0 USHF.L.U32 UR6, UR6, 0x1, URZ ;  /* 0x0000000106060899 */ /* 0x000fc8000800063f */
[----:B------:R-:W-:Y:S01]  /*0280*/  UISETP.NE.AND UP0, UPT, UR9, URZ, UPT ;  /* 0x0000003f0900728c */ /* 0x000fe2000bf05270 */
[----:B------:R-:W0:Y:S02]  /*0290*/  FENCE.VIEW.ASYNC.S ;  /* 0x00000000000073c6 */ /* 0x000e240000000000 */
[----:B0-----:R0:W1:Y:S05]  /*02a0*/  @UP1 SYNCS.EXCH.64 URZ, [UR8+0x38800], UR4 ;  /* 0x03880004083f15b2 */ /* 0x00106a0008000100 */
[----:B------:R0:W2:Y:S01]  /*02b0*/  @UP2 SYNCS.EXCH.64 URZ, [UR8+0x38820], UR6 ;  /* 0x03882006083f25b2 */ /* 0x0000a20008000100 */
[----:B------:R-:W-:Y:S05]  /*02c0*/  @P1 BRA `(.L_x_115) ;  /* 0x0000000000481947 */ /* 0x000fea0003800000 */
[----:B0-----:R-:W0:Y:S01]  /*02d0*/  S2UR UR5, SR_CgaCtaId ;  /* 0x00000000000579c3 */ /* 0x001e220000008800 */
[----:B------:R-:W-:Y:S01]  /*02e0*/  UMOV UR4, 0x400 ;  /* 0x0000040000047882 */ /* 0x000fe20000000000 */
[----:B------:R-:W-:Y:S01]  /*02f0*/  UMOV UR6, 0x1 ;  /* 0x0000000100067882 */ /* 0x000fe20000000000 */
[----:B------:R-:W-:Y:S01]  /*0300*/  UMOV UR9, 0x2 ;  /* 0x0000000200097882 */ /* 0x000fe20000000000 */
[----:B------:R-:W-:-:S04]  /*0310*/  UIADD3 UR6, -UR6, 0x100000, URZ ;  /* 0x0010000006067890 */ /* 0x000fc8000fffe13f */
[----:B------:R-:W-:Y:S02]  /*0320*/  USHF.L.U32 UR7, UR6, 0xb, URZ ;  /* 0x0000000b06077899 */ /* 0x000fe4000800063f */
[----:B------:R-:W-:Y:S01]  /*0330*/  USHF.L.U32 UR6, UR6, 0x1, URZ ;  /* 0x0000000106067899 */ /* 0x000fe2000800063f */
[----:B------:R-:W-:Y:S01]  /*0340*/  ELECT P0, URZ, PT ;  /* 0x00000000003f782f */ /* 0x000fe20003800000 */
[----:B0-----:R-:W-:Y:S02]  /*0350*/  ULEA UR8, UR5, UR4, 0x18 ;  /* 0x0000000405087291 */ /* 0x001fe4000f8ec03f */
[----:B------:R-:W-:-:S04]  /*0360*/  UIADD3 UR4, -UR9, 0x100000, URZ ;  /* 0x0010000009047890 */ /* 0x000fc8000fffe13f */
[----:B------:R-:W-:Y:S02]  /*0370*/  USHF.L.U32 UR5, UR4, 0xb, URZ ;  /* 0x0000000b04057899 */ /* 0x000fe4000800063f */
[----:B------:R-:W-:Y:S01]  /*0380*/  USHF.L.U32 UR4, UR4, 0x1, URZ ;  /* 0x0000000104047899 */ /* 0x000fe2000800063f */
[----:B------:R-:W0:Y:S03]  /*0390*/  FENCE.VIEW.ASYNC.S ;  /* 0x00000000000073c6 */ /* 0x000e260000000000 */
[----:B0-----:R3:W4:Y:S08]  /*03a0*/  SYNCS.EXCH.64 URZ, [UR8+0x38830], UR6 ;  /* 0x03883006083f75b2 */ /* 0x0017300008000100 */
[----:B------:R3:W0:Y:S01]  /*03b0*/  SYNCS.EXCH.64 URZ, [UR8+0x38840], UR4 ;  /* 0x03884004083f75b2 */ /* 0x0006220008000100 */
[----:B------:R3:W0:Y:S01]  /*03c0*/  SYNCS.EXCH.64 URZ, [UR8+0x38838], UR6 ;  /* 0x03883806083f75b2 */ /* 0x0006220008000100 */
[----:B------:R3:W0:Y:S02]  /*03d0*/  SYNCS.EXCH.64 URZ, [UR8+0x38848], UR4 ;  /* 0x03884804083f75b2 */ /* 0x0006240008000100 */
[----:B---3--:R-:W-:Y:S01]  /*03e0*/  NOP ;  /* 0x0000000000007918 */ /* 0x008fe20000000000 */
.L_x_115:
[----:B------:R-:W3:Y:S01]  /*03f0*/  SHFL.IDX PT, R2, R0, RZ, 0x1f ;  /* 0x00001fff00027589 */ /* 0x000ee200000e0000 */
[----:B------:R-:W-:Y:S01]  /*0400*/  NOP ;  /* 0x0000000000007918 */ /* 0x000fe20000000000 */
[----:B---3--:R-:W-:-:S13]  /*0410*/  ISETP.NE.AND P0, PT, R2, RZ, PT ;  /* 0x000000ff0200720c */ /* 0x008fda0003f05270 */
[----:B------:R-:W-:Y:S05]  /*0420*/  @P0 BRA `(.L_x_116) ;  /* 0x0000000000480947 */ /* 0x000fea0003800000 */
[----:B0-----:R-:W0:Y:S01]  /*0430*/  S2UR UR5, SR_CgaCtaId ;  /* 0x00000000000579c3 */ /* 0x001e220000008800 */
[----:B------:R-:W-:Y:S01]  /*0440*/  UMOV UR4, 0x400 ;  /* 0x0000040000047882 */ /* 0x000fe20000000000 */
[----:B------:R-:W-:Y:S01]  /*0450*/  UMOV UR6, 0x80 ;  /* 0x0000008000067882 */ /* 0x000fe20000000000 */
[----:B------:R-:W-:Y:S01]  /*0460*/  UMOV UR7, 0x100 ;  /* 0x0000010000077882 */ /* 0x000fe20000000000 */
[----:B------:R-:W-:Y:S01]  /*0470*/  ELECT P0, URZ, PT ;  /* 0x00000000003f782f */ /* 0x000fe20003800000 */
[----:B0-----:R-:W-:Y:S02]  /*0480*/  ULEA UR8, UR5, UR4, 0x18 ;  /* 0x0000000405087291 */ /* 0x001fe4000f8ec03f */
[----:B------:R-:W-:-:S04]  /*0490*/  UIADD3 UR4, -UR6, 0x100000, URZ ;  /* 0x0010000006047890 */ /* 0x000fc8000fffe13f */
[----:B------:R-:W-:Y:S02]  /*04a0*/  USHF.L.U32 UR5, UR4, 0xb, URZ ;  /* 0x0000000b04057899 */ /* 0x000fe4000800063f */
[----:B------:R-:W-:Y:S02]  /*04b0*/  USHF.L.U32 UR4, UR4, 0x1, URZ ;  /* 0x0000000104047899 */ /* 0x000fe4000800063f */
[----:B------:R-:W-:-:S04]  /*04c0*/  UIADD3 UR6, -UR7, 0x100000, URZ ;  /* 0x0010000007067890 */ /* 0x000fc8000fffe13f */
[----:B------:R-:W-:Y:S02]  /*04d0*/  USHF.L.U32 UR7, UR6, 0xb, URZ ;  /* 0x0000000b06077899 */ /* 0x000fe4000800063f */
[----:B------:R-:W-:Y:S01]  /*04e0*/  USHF.L.U32 UR6, UR6, 0x1, URZ ;  /* 0x0000000106067899 */ /* 0x000fe2000800063f */
[----:B------:R-:W0:Y:S03]  /*04f0*/  FENCE.VIEW.ASYNC.S ;  /* 0x00000000000073c6 */ /* 0x000e260000000000 */
[----:B0-----:R3:W0:Y:S08]  /*0500*/  SYNCS.EXCH.64 URZ, [UR8+0x38850], UR4 ;  /* 0x03885004083f75b2 */ /* 0x0016300008000100 */
[----:B------:R3:W0:Y:S01]  /*0510*/  SYNCS.EXCH.64 URZ, [UR8+0x38860], UR6 ;  /* 0x03886006083f75b2 */ /* 0x0006220008000100 */
[----:B------:R3:W0:Y:S01]  /*0520*/  SYNCS.EXCH.64 URZ, [UR8+0x38858], UR4 ;  /* 0x03885804083f75b2 */ /* 0x0006220008000100 */
[----:B------:R3:W0:Y:S02]  /*0530*/  SYNCS.EXCH.64 URZ, [UR8+0x38868], UR6 ;  /* 0x03886806083f75b2 */ /* 0x0006240008000100 */
[----:B---3--:R-:W-:Y:S01]  /*0540*/  NOP ;  /* 0x0000000000007918 */ /* 0x008fe20000000000 */
.L_x_116:
[----:B------:R-:W3:Y:S01]  /*0550*/  SHFL.IDX PT, R2, R0, RZ, 0x1f ;  /* 0x00001fff00027589 */ /* 0x000ee200000e0000 */
[----:B------:R-:W-:Y:S01]  /*0560*/  NOP ;  /* 0x0000000000007918 */ /* 0x000fe20000000000 */
[----:B---3--:R-:W-:-:S13]  /*0570*/  ISETP.NE.AND P0, PT, R2, RZ, PT ;  /* 0x000000ff0200720c */ /* 0x008fda0003f05270 */
[----:B------:R-:W-:Y:S05]  /*0580*/  @P0 BRA `(.L_x_117) ;  /* 0x0000000000380947 */ /* 0x000fea0003800000 */
[----:B0-----:R-:W0:Y:S01]  /*0590*/  S2UR UR5, SR_CgaCtaId ;  /* 0x00000000000579c3 */ /* 0x001e220000008800 */
[----:B------:R-:W-:Y:S01]  /*05a0*/  UMOV UR4, 0x400 ;  /* 0x0000040000047882 */ /* 0x000fe20000000000 */
[----:B------:R-:W-:Y:S01]  /*05b0*/  UMOV UR7, 0x1 ;  /* 0x0000000100077882 */ /* 0x000fe20000000000 */
[----:B------:R-:W-:Y:S01]  /*05c0*/  ELECT P0, URZ, PT ;  /* 0x00000000003f782f */ /* 0x000fe20003800000 */
[----:B0-----:R-:W-:Y:S02]  /*05d0*/  ULEA UR6, UR5, UR4, 0x18 ;  /* 0x0000000405067291 */ /* 0x001fe4000f8ec03f */
[----:B------:R-:W-:-:S04]  /*05e0*/  UIADD3 UR4, -UR7, 0x100000, URZ ;  /* 0x0010000007047890 */ /* 0x000fc8000fffe13f */
[----:B------:R-:W-:Y:S02]  /*05f0*/  USHF.L.U32 UR5, UR4, 0xb, URZ ;  /* 0x0000000b04057899 */ /* 0x000fe4000800063f */
[----:B------:R-:W-:Y:S01]  /*0600*/  USHF.L.U32 UR4, UR4, 0x1, URZ ;  /* 0x0000000104047899 */ /* 0x000fe2000800063f */
[----:B------:R-:W0:Y:S11]  /*0610*/  FENCE.VIEW.ASYNC.S ;  /* 0x00000000000073c6 */ /* 0x000e360000000000 */
[----:B0-----:R3:W0:Y:S01]  /*0620*/  SYNCS.EXCH.64 URZ, [UR6+0x38870], UR4 ;  /* 0x03887004063f75b2 */ /* 0x0016220008000100 */
[----:B------:R3:W0:Y:S01]  /*0630*/  SYNCS.EXCH.64 URZ, [UR6+0x38880], UR4 ;  /* 0x03888004063f75b2 */ /* 0x0006220008000100 */
[----:B------:R3:W0:Y:S01]  /*0640*/  SYNCS.EXCH.64 URZ, [UR6+0x38878], UR4 ;  /* 0x03887804063f75b2 */ /* 0x0006220008000100 */
[----:B------:R3:W0:Y:S02]  /*0650*/  SYNCS.EXCH.64 URZ, [UR6+0x38888], UR4 ;  /* 0x03888804063f75b2 */ /* 0x0006240008000100 */
[----:B---3--:R-:W-:Y:S01]  /*0660*/  NOP ;  /* 0x0000000000007918 */ /* 0x008fe20000000000 */
.L_x_117:
        /* <DEDUP_REMOVED lines=22> */
.L_x_118:
        /* <DEDUP_REMOVED lines=22> */
.L_x_119:
[----:B------:R-:W-:Y:S01]  /*0930*/  PLOP3.LUT P0, PT, PT, PT, UP0, 0x80, 0x0 ;  /* 0x000000000000781c */ /* 0x000fe20003f0f008 */
[----:B------:R-:W-:Y:S01]  /*0940*/  UMOV UR40, 0x1 ;  /* 0x0000000100287882 */ /* 0x000fe20000000000 */
[----:B------:R-:W-:Y:S01]  /*0950*/  NOP ;  /* 0x0000000000007918 */ /* 0x000fe20000000000 */
[----:B------:R-:W-:Y:S01]  /*0960*/  USEL UR40, UR40, 0x2, !UP0 ;  /* 0x0000000228287887 */ /* 0x000fe2000c000000 */
[----:B------:R-:W-:Y:S01]  /*0970*/  ULDC.64 UR46, c[0x0][0x208] ;  /* 0x00008200002e7ab9 */ /* 0x000fe20000000a00 */
[----:B012-4-:R-:W-:Y:S08]  /*0980*/  BAR.SYNC.DEFER_BLOCKING 0x0 ;  /* 0x0000000000007b1d */ /* 0x017ff00000010000 */
[----:B------:R-:W-:Y:S05]  /*0990*/  @!P0 BRA `(.L_x_120) ;  /* 0x000000a400f08947 */ /* 0x000fea0003800000 */
.L_x_121:
[----:B------:R-:W-:-:S08]  /*09a0*/  NOP ;  /* 0x0000000000007918 */ /* 0x000fd00000000000 */
[----:B------:R-:W0:Y:S02]  /*09b0*/  USETMAXREG.TRY_ALLOC.CTAPOOL UP0, 0xf0 ;  /* 0x000000f0000079c8 */ /* 0x000e240008000600 */
[----:B0-----:R-:W-:-:S13]  /*09c0*/  PLOP3.LUT P0, PT, PT, PT, UP0, 0x80, 0x0 ;  /* 0x000000000000781c */ /* 0x001fda0003f0f008 */
[----:B------:R-:W-:Y:S05]  /*09d0*/  @!P0 BRA `(.L_x_121) ;  /* 0xfffffffc00f08947 */ /* 0x000fea000383ffff */
[----:B------:R-:W0:Y:S01]  /*09e0*/  S2R R2, SR_TID.X ;  /* 0x0000000000027919 */ /* 0x000e220000002100 */
[----:B------:R-:W1:Y:S01]  /*09f0*/  S2UR UR5, SR_CgaCtaId ;  /* 0x00000000000579c3 */ /* 0x000e620000008800 */
[----:B------:R-:W-:-:S07]  /*0a00*/  UMOV UR4, 0x400 ;  /* 0x0000040000047882 */ /* 0x000fce0000000000 */
[----:B------:R-:W-:Y:S06]  /*0a10*/  BAR.ARV 0x8, 0x120 ;  /* 0x0204800000007b1d */ /* 0x000fec0000002000 */
[----:B-1----:R-:W-:Y:S01]  /*0a20*/  ULEA UR4, UR5, UR4, 0x18 ;  /* 0x0000000405047291 */ /* 0x002fe2000f8ec03f */
[----:B0-----:R-:W-:-:S04]  /*0a30*/  LOP3.LUT R0, R2, 0xffffff80, RZ, 0xc0, !PT ;  /* 0xffffff8002007812 */ /* 0x001fc800078ec0ff */
[----:B------:R-:W-:-:S13]  /*0a40*/  ISETP.NE.AND P0, PT, R0, 0x80, PT ;  /* 0x000000800000780c */ /* 0x000fda0003f05270 */
[----:B------:R-:W-:Y:S08]  /*0a50*/  @!P0 BAR.ARV 0x9, 0x100 ;  /* 0x0244000000008b1d */ /* 0x000ff00000002000 */
[----:B------:R-:W-:Y:S06]  /*0a60*/  BAR.SYNC.DEFER_BLOCKING 0x5, 0x180 ;  /* 0x0146000000007b1d */ /* 0x000fec0000010000 */
[----:B------:R-:W0:Y:S01]  /*0a70*/  LDS.128 R80, [UR4+0x388d0] ;  /* 0x0388d004ff507984 */ /* 0x000e220008000c00 */
[----:B------:R-:W-:Y:S01]  /*0a80*/  ULDC UR4, c[0x0][0xc14] ;  /* 0x0003050000047ab9 */ /* 0x000fe20000000800 */
[----:B------:R-:W-:Y:S06]  /*0a90*/  BAR.ARV 0x4, 0x180 ;  /* 0x0106000000007b1d */ /* 0x000fec0000002000 */
[----:B0-----:R-:W-:-:S13]  /*0aa0*/  ISETP.GE.AND P0, PT, R83, UR4, PT ;  /* 0x0000000453007c0c */ /* 0x001fda000bf06270 */
[----:B------:R-:W-:Y:S05]  /*0ab0*/  @P0 EXIT ;  /* 0x000000000000094d */ /* 0x000fea0003800000 */
[----:B------:R-:W-:Y:S01]  /*0ac0*/  VIADD R236, R2, 0xffffff80 ;  /* 0xffffff8002ec7836 */ /* 0x000fe20000000000 */
[----:B------:R-:W-:Y:S01]  /*0ad0*/  R2UR UR5, R82 ;  /* 0x00000000520572ca */ /* 0x000fe200000e0000 */
[----:B------:R-:W-:Y:S01]  /*0ae0*/  ULOP3.LUT UR45, UR40, 0x1, URZ, 0xfc, !UPT ;  /* 0x00000001282d7892 */ /* 0x000fe2000f8efc3f */
[----:B------:R-:W-:Y:S02]  /*0af0*/  UMOV UR44, URZ ;  /* 0x0000003f002c7c82 */ /* 0x000fe40008000000 */
[----:B------:R-:W-:Y:S01]  /*0b00*/  SHF.R.S32.HI R3, RZ, 0x1f, R236 ;  /* 0x0000001fff037819 */ /* 0x000fe200000114ec */
[----:B------:R-:W-:Y:S01]  /*0b10*/  UMOV UR43, URZ ;  /* 0x0000003f002b7c82 */ /* 0x000fe20008000000 */
[----:B------:R-:W-:Y:S02]  /*0b20*/  UMOV UR51, URZ ;  /* 0x0000003f00337c82 */ /* 0x000fe40008000000 */
[CC--:B------:R-:W-:Y:S02]  /*0b30*/  LEA.HI R5, R3.reuse, R236.reuse, RZ, 0x7 ;  /* 0x000000ec03057211 */ /* 0x0c0fe400078f38ff */
[----:B------:R-:W-:-:S02]  /*0b40*/  LEA.HI R0, R3, R236, RZ, 0x4 ;  /* 0x000000ec03007211 */ /* 0x000fc400078f20ff */
[----:B------:R-:W-:Y:S02]  /*0b50*/  LOP3.LUT R7, R5, 0xffffff80, RZ, 0xc0, !PT ;  /* 0xffffff8005077812 */ /* 0x000fe400078ec0ff */
[----:B------:R-:W-:Y:S02]  /*0b60*/  SHF.R.S32.HI R9, RZ, 0x4, R0 ;  /* 0x00000004ff097819 */ /* 0x000fe40000011400 */
[----:B------:R-:W-:Y:S01]  /*0b70*/  SHF.R.S32.HI R232, RZ, 0x7, R5 ;  /* 0x00000007ffe87819 */ /* 0x000fe20000011405 */
[----:B------:R-:W-:Y:S01]  /*0b80*/  IMAD.IADD R22, R236, 0x1, -R7 ;  /* 0x00000001ec167824 */ /* 0x000fe200078e0a07 */
[----:B------:R-:W-:Y:S02]  /*0b90*/  LEA.HI R2, R3, R236, RZ, 0x5 ;  /* 0x000000ec03027211 */ /* 0x000fe400078f28ff */
[----:B------:R-:W-:Y:S02]  /*0ba0*/  LOP3.LUT R7, R0, 0x3fffff0, RZ, 0xc0, !PT ;  /* 0x03fffff000077812 */ /* 0x000fe400078ec0ff */
[----:B------:R-:W-:Y:S01]  /*0bb0*/  SHF.R.S32.HI R11, RZ, 0x1f, R22 ;  /* 0x0000001fff0b7819 */ /* 0x000fe20000011416 */
[----:B------:R-:W-:Y:S01]  /*0bc0*/  IMAD.SHL.U32 R2, R2, 0x20, RZ ;  /* 0x0000002002027824 */ /* 0x000fe200078e00ff */
[----:B------:R-:W-:Y:S01]  /*0bd0*/  LEA.HI R0, R0, R9, RZ, 0x1 ;  /* 0x0000000900007211 */ /* 0x000fe200078f08ff */
[----:B------:R-:W-:Y:S01]  /*0be0*/  IMAD.IADD R7, R236, 0x1, -R7 ;  /* 0x00000001ec077824 */ /* 0x000fe200078e0a07 */
[----:B------:R-:W-:-:S02]  /*0bf0*/  LEA.HI R4, R11, R22, RZ, 0x2 ;  /* 0x000000160b047211 */ /* 0x000fc400078f10ff */
[----:B------:R-:W-:Y:S02]  /*0c00*/  LEA.HI R5, R5, R232, RZ, 0x1 ;  /* 0x000000e805057211 */ /* 0x000fe400078f08ff */
[--C-:B------:R-:W-:Y:S02]  /*0c10*/  SHF.R.S32.HI R6, RZ, 0x2, R4.reuse ;  /* 0x00000002ff067819 */ /* 0x100fe40000011404 */
[----:B------:R-:W-:Y:S02]  /*0c20*/  SHF.R.S32.HI R13, RZ, 0x1f, R4 ;  /* 0x0000001fff0d7819 */ /* 0x000fe40000011404 */
[----:B------:R-:W-:Y:S02]  /*0c30*/  LOP3.LUT R0, R0, 0x1ffffffe, RZ, 0xc0, !PT ;  /* 0x1ffffffe00007812 */ /* 0x000fe400078ec0ff */
[----:B------:R-:W-:Y:S02]  /*0c40*/  LEA.HI R13, R13, R6, RZ, 0x3 ;  /* 0x000000060d0d7211 */ /* 0x000fe400078f18ff */
[----:B------:R-:W-:Y:S01]  /*0c50*/  LOP3.LUT R5, R5, 0x3fffffe, RZ, 0xc0, !PT ;  /* 0x03fffffe05057812 */ /* 0x000fe200078ec0ff */
[----:B------:R-:W-:Y:S01]  /*0c60*/  IMAD.IADD R0, R9, 0x1, -R0 ;  /* 0x0000000109007824 */ /* 0x000fe200078e0a00 */
[----:B------:R-:W-:-:S02]  /*0c70*/  LOP3.LUT R13, R13, 0xfffffff8, RZ, 0xc0, !PT ;  /* 0xfffffff80d0d7812 */ /* 0x000fc400078ec0ff */
[----:B------:R-:W-:Y:S01]  /*0c80*/  LEA.HI R11, R11, R22, RZ, 0x5 ;  /* 0x000000160b0b7211 */ /* 0x000fe200078f28ff */
[----:B------:R-:W-:Y:S01]  /*0c90*/  IMAD.IADD R234, R232, 0x1, -R5 ;  /* 0x00000001e8ea7824 */ /* 0x000fe200078e0a05 */
[----:B------:R-:W-:Y:S01]  /*0ca0*/  LEA.HI R3, R3, R236, RZ, 0x3 ;  /* 0x000000ec03037211 */ /* 0x000fe200078f18ff */
[----:B------:R-:W-:Y:S01]  /*0cb0*/  IMAD.IADD R6, R6, 0x1, -R13 ;  /* 0x0000000106067824 */ /* 0x000fe200078e0a0d */
[----:B------:R-:W-:Y:S02]  /*0cc0*/  LOP3.LUT R2, R2, 0xfffffc00, RZ, 0xc0, !PT ;  /* 0xfffffc0002027812 */ /* 0x000fe400078ec0ff */
[----:B------:R-:W-:Y:S02]  /*0cd0*/  LOP3.LUT R9, R4, 0x7ffffffc, RZ, 0xc0, !PT ;  /* 0x7ffffffc04097812 */ /* 0x000fe400078ec0ff */
[----:B------:R-:W-:Y:S01]  /*0ce0*/  SHF.R.S32.HI R11, RZ, 0x5, R11 ;  /* 0x00000005ff0b7819 */ /* 0x000fe2000001140b */
[----:B------:R-:W-:Y:S01]  /*0cf0*/  IMAD R7, R7, 0x40, R2 ;  /* 0x0000004007077824 */ /* 0x000fe200078e0202 */
[----:B------:R-:W-:Y:S01]  /*0d00*/  LOP3.LUT R5, R3, 0x1ffffff8, RZ, 0xc0, !PT ;  /* 0x1ffffff803057812 */ /* 0x000fe200078ec0ff */
[----:B------:R-:W-:Y:S01]  /*0d10*/  IMAD.MOV.U32 R2, RZ, RZ, -0x2 ;  /* 0xfffffffeff027424 */ /* 0x000fe200078e00ff */
[----:B------:R-:W-:Y:S01]  /*0d20*/  SHF.R.S32.HI R18, RZ, 0x3, R3 ;  /* 0x00000003ff127819 */ /* 0x000fe20000011403 */
[----:B------:R-:W-:-:S02]  /*0d30*/  IMAD.IADD R9, R22, 0x1, -R9 ;  /* 0x0000000116097824 */ /* 0x000fc400078e0a09 */
[----:B------:R-:W-:Y:S02]  /*0d40*/  IMAD R11, R11, 0x10, R6 ;  /* 0x000000100b0b7824 */ /* 0x000fe400078e0206 */
[----:B------:R-:W-:Y:S02]  /*0d50*/  IMAD.IADD R5, R236, 0x1, -R5 ;  /* 0x00000001ec057824 */ /* 0x000fe400078e0a05 */
[----:B------:R-:W-:Y:S02]  /*0d60*/  IMAD R235, R0, 0x8, R7 ;  /* 0x0000000800eb7824 */ /* 0x000fe400078e0207 */
[----:B------:R-:W-:Y:S02]  /*0d70*/  IMAD R233, R9, R2, 0x80 ;  /* 0x0000008009e97424 */ /* 0x000fe400078e0202 */
[----:B------:R-:W-:Y:S02]  /*0d80*/  IMAD R234, R234, 0x40, R11 ;  /* 0x00000040eaea7824 */ /* 0x000fe400078e020b */
[----:B------:R-:W-:-:S07]  /*0d90*/  IMAD.SHL.U32 R16, R5, 0x8, RZ ;  /* 0x0000000805107824 */ /* 0x000fce00078e00ff */
.L_x_165:
[----:B0-----:R-:W0:Y:S01]  /*0da0*/  LDC.64 R2, c[0x0][0xc60] ;  /* 0x00031800ff027b82 */ /* 0x001e220000000a00 */
[----:B------:R-:W-:Y:S01]  /*0db0*/  ULDC.64 UR8, c[0x0][0x990] ;  /* 0x0002640000087ab9 */ /* 0x000fe20000000a00 */
[----:B------:R-:W-:Y:S01]  /*0dc0*/  ULDC UR4, c[0x0][0x428] ;  /* 0x00010a0000047ab9 */ /* 0x000fe20000000800 */
[----:B------:R-:W-:Y:S01]  /*0dd0*/  ULDC.64 UR6, c[0x0][0x998] ;  /* 0x0002660000067ab9 */ /* 0x000fe20000000a00 */
[----:B0-----:R-:W-:-:S06]  /*0de0*/  IMAD.WIDE R2, R83, 0x4, R2 ;  /* 0x0000000453027825 */ /* 0x001fcc00078e0202 */
[----:B--2---:R-:W2:Y:S01]  /*0df0*/  LDG.E R2, desc[UR46][R2.64] ;  /* 0x0000002e02027981 */ /* 0x004ea2000c1e1900 */
[----:B------:R-:W-:Y:S01]  /*0e00*/  UISETP.NE.U32.AND UP2, UPT, UR8, URZ, UPT ;  /* 0x0000003f0800728c */ /* 0x000fe2000bf45070 */
[----:B-1--45:R-:W-:Y:S01]  /*0e10*/  IMAD.MOV.U32 R9, RZ, RZ, 0x3f800000 ;  /* 0x3f800000ff097424 */ /* 0x032fe200078e00ff */
[----:B------:R-:W-:Y:S02]  /*0e20*/  UISETP.NE.AND UP3, UPT, UR4, 0x1, UPT ;  /* 0x000000010400788c */ /* 0x000fe4000bf65270 */
[----:B------:R-:W-:Y:S02]  /*0e30*/  UISETP.NE.AND.EX UP2, UPT, UR9, URZ, UPT, UP2 ;  /* 0x0000003f0900728c */ /* 0x000fe4000bf45320 */
[----:B------:R-:W-:-:S04]  /*0e40*/  UISETP.NE.U32.AND UP0, UPT, UR6, URZ, UPT ;  /* 0x0000003f0600728c */ /* 0x000fc8000bf05070 */
[----:B------:R-:W-:Y:S01]  /*0e50*/  UISETP.NE.AND.EX UP0, UPT, UR7, URZ, UPT, UP0 ;  /* 0x0000003f0700728c */ /* 0x000fe2000bf05300 */
[----:B------:R-:W-:Y:S02]  /*0e60*/  PLOP3.LUT P0, PT, PT, PT, UP2, 0x80, 0x0 ;  /* 0x000000000000781c */ /* 0x000fe40003f0f028 */
[----:B------:R-:W-:Y:S02]  /*0e70*/  @UP3 ULDC UR10, c[0x0][0x42c] ;  /* 0x00010b00000a3ab9 */ /* 0x000fe40000000800 */
[----:B------:R-:W-:Y:S01]  /*0e80*/  @UP2 ULDC.64 UR14, c[0x0][0x9a8] ;  /* 0x00026a00000e2ab9 */ /* 0x000fe20000000a00 */
[----:B------:R-:W-:Y:S01]  /*0e90*/  UIMAD.WIDE.U32 UR10, UR5, UR10, URZ ;  /* 0x0000000a050a72a5 */ /* 0x000fe2000f8e003f */
[----:B------:R-:W-:Y:S01]  /*0ea0*/  PLOP3.LUT P2, PT, PT, PT, UP0, 0x80, 0x0 ;  /* 0x000000000000781c */ /* 0x000fe20003f4f008 */
[----:B------:R-:W-:-:S03]  /*0eb0*/  @UP2 ULDC.64 UR18, c[0x0][0x9b0] ;  /* 0x00026c0000122ab9 */ /* 0x000fc60000000a00 */
[----:B------:R-:W-:Y:S01]  /*0ec0*/  @UP0 ULDC.64 UR16, c[0x0][0x9b8] ;  /* 0x00026e0000100ab9 */ /* 0x000fe20000000a00 */
[----:B------:R-:W-:Y:S01]  /*0ed0*/  IMAD.MOV.U32 R0, RZ, RZ, 0x3f800000 ;  /* 0x3f800000ff007424 */ /* 0x000fe200078e00ff */
[----:B--2---:R-:W-:-:S13]  /*0ee0*/  R2UR UR36, R2 ;  /* 0x00000000022472ca */ /* 0x004fda00000e0000 */
[----:B------:R-:W-:Y:S02]  /*0ef0*/  USHF.R.S32.HI UR37, URZ, 0x1f, UR36 ;  /* 0x0000001f3f257899 */ /* 0x000fe40008011424 */
[----:B------:R-:W-:Y:S02]  /*0f00*/  @UP2 UIMAD.WIDE.U32 UR12, UR36, UR14, URZ ;  /* 0x0000000e240c22a5 */ /* 0x000fe4000f8e003f */
[----:B------:R-:W-:-:S03]  /*0f10*/  @UP2 UIMAD UR4, UR37, UR14, URZ ;  /* 0x0000000e250422a4 */ /* 0x000fc6000f8e023f */
[----:B------:R-:W-:Y:S01]  /*0f20*/  @UP3 ULDC UR14, c[0x0][0x430] ;  /* 0x00010c00000e3ab9 */ /* 0x000fe20000000800 */
[----:B------:R-:W-:-:S03]  /*0f30*/  @UP2 UIMAD UR15, UR36, UR15, UR4 ;  /* 0x0000000f240f22a4 */ /* 0x000fc6000f8e0204 */
[----:B------:R-:W-:Y:S01]  /*0f40*/  UMOV UR4, UR5 ;  /* 0x0000000500047c82 */ /* 0x000fe20008000000 */
[----:B------:R-:W-:Y:S02]  /*0f50*/  @UP3 USHF.R.U32.HI UR4, URZ, UR14, UR11 ;  /* 0x0000000e3f043299 */ /* 0x000fe4000801160b */
[----:B------:R-:W-:Y:S02]  /*0f60*/  @UP0 UIMAD.WIDE.U32 UR10, UR36, UR16, URZ ;  /* 0x00000010240a02a5 */ /* 0x000fe4000f8e003f */
[----:B------:R-:W-:Y:S02]  /*0f70*/  @UP2 USHF.R.S32.HI UR14, URZ, 0x1f, UR4 ;  /* 0x0000001f3f0e2899 */ /* 0x000fe40008011404 */
[----:B------:R-:W-:Y:S02]  /*0f80*/  @UP0 UIMAD UR16, UR37, UR16, URZ ;  /* 0x00000010251002a4 */ /* 0x000fe4000f8e023f */
[----:B------:R-:W-:Y:S02]  /*0f90*/  @UP2 UIADD3 UR13, UR13, UR15, URZ ;  /* 0x0000000f0d0d2290 */ /* 0x000fe4000fffe03f */
[----:B------:R-:W-:-:S02]  /*0fa0*/  @UP2 UIMAD UR14, UR14, UR18, URZ ;  /* 0x000000120e0e22a4 */ /* 0x000fc4000f8e023f */
[----:B------:R-:W-:Y:S02]  /*0fb0*/  @UP0 UIMAD UR16, UR36, UR17, UR16 ;  /* 0x00000011241002a4 */ /* 0x000fe4000f8e0210 */
[----:B------:R-:W-:Y:S02]  /*0fc0*/  @UP0 USHF.R.S32.HI UR15, URZ, 0x1f, UR4 ;  /* 0x0000001f3f0f0899 */ /* 0x000fe40008011404 */
[----:B------:R-:W-:Y:S02]  /*0fd0*/  @UP2 UIMAD UR14, UR4, UR19, UR14 ;  /* 0x00000013040e22a4 */ /* 0x000fe4000f8e020e */
[----:B------:R-:W-:Y:S02]  /*0fe0*/  @UP2 UIMAD.WIDE.U32 UR12, UR4, UR18, UR12 ;  /* 0x00000012040c22a5 */ /* 0x000fe4000f8e000c */
[----:B------:R-:W-:Y:S01]  /*0ff0*/  @UP0 UIADD3 UR11, UR11, UR16, URZ ;  /* 0x000000100b0b0290 */ /* 0x000fe2000fffe03f */
[----:B------:R-:W-:Y:S01]  /*1000*/  @UP0 ULDC.64 UR18, c[0x0][0x9c0] ;  /* 0x0002700000120ab9 */ /* 0x000fe20000000a00 */
[----:B------:R-:W-:-:S02]  /*1010*/  @UP2 UIADD3 UR13, UR13, UR14, URZ ;  /* 0x0000000e0d0d2290 */ /* 0x000fc4000fffe03f */
[----:B------:R-:W-:Y:S02]  /*1020*/  @UP0 UIMAD UR15, UR15, UR18, URZ ;  /* 0x000000120f0f02a4 */ /* 0x000fe4000f8e023f */
[----:B------:R-:W-:Y:S02]  /*1030*/  @UP2 ULEA UR8, UP1, UR12, UR8, 0x2 ;  /* 0x000000080c082291 */ /* 0x000fe4000f82103f */
[----:B------:R-:W-:Y:S02]  /*1040*/  @UP0 UIMAD UR15, UR4, UR19, UR15 ;  /* 0x00000013040f02a4 */ /* 0x000fe4000f8e020f */
[----:B------:R-:W-:Y:S01]  /*1050*/  @UP0 UIMAD.WIDE.U32 UR10, UR4, UR18, UR10 ;  /* 0x00000012040a02a5 */ /* 0x000fe2000f8e000a */
[----:B------:R-:W-:Y:S02]  /*1060*/  ULDC.64 UR16, c[0x0][0xa28] ;  /* 0x00028a0000107ab9 */ /* 0x000fe40000000a00 */
[----:B------:R-:W-:Y:S01]  /*1070*/  ULDC.64 UR18, c[0x0][0xa20] ;  /* 0x0002880000127ab9 */ /* 0x000fe20000000a00 */
[----:B------:R-:W-:Y:S01]  /*1080*/  @UP2 ULEA.HI.X UR9, UR12, UR9, UR13, 0x2, UP1 ;  /* 0x000000090c092291 */ /* 0x000fe200088f140d */
[----:B---3--:R-:W-:Y:S01]  /*1090*/  IMAD.U32 R4, RZ, RZ, UR8 ;  /* 0x00000008ff047e24 */ /* 0x008fe2000f8e00ff */
[----:B------:R-:W-:-:S02]  /*10a0*/  UISETP.NE.U32.AND UP4, UPT, UR16, URZ, UPT ;  /* 0x0000003f1000728c */ /* 0x000fc4000bf85070 */
[----:B------:R-:W-:Y:S02]  /*10b0*/  UISETP.NE.U32.AND UP1, UPT, UR18, URZ, UPT ;  /* 0x0000003f1200728c */ /* 0x000fe4000bf25070 */
[----:B------:R-:W-:Y:S01]  /*10c0*/  UISETP.NE.AND.EX UP2, UPT, UR17, URZ, UPT, UP4 ;  /* 0x0000003f1100728c */ /* 0x000fe2000bf45340 */
[----:B------:R-:W-:Y:S01]  /*10d0*/  IMAD.U32 R5, RZ, RZ, UR9 ;  /* 0x00000009ff057e24 */ /* 0x000fe2000f8e00ff */
[----:B------:R-:W-:Y:S02]  /*10e0*/  UISETP.NE.AND.EX UP1, UPT, UR19, URZ, UPT, UP1 ;  /* 0x0000003f1300728c */ /* 0x000fe4000bf25310 */
[----:B------:R-:W-:Y:S02]  /*10f0*/  @UP0 UIADD3 UR4, UR11, UR15, URZ ;  /* 0x0000000f0b040290 */ /* 0x000fe4000fffe03f */
[----:B------:R-:W-:Y:S01]  /*1100*/  @UP0 ULEA UR12, UP4, UR10, UR6, 0x2 ;  /* 0x000000060a0c0291 */ /* 0x000fe2000f88103f */
[----:B------:R0:W2:Y:S03]  /*1110*/  @P0 LDG.E R9, desc[UR46][R4.64] ;  /* 0x0000002e04090981 */ /* 0x0000a6000c1e1900 */
[----:B------:R-:W-:-:S02]  /*1120*/  @UP0 ULEA.HI.X UR13, UR10, UR7, UR4, 0x2, UP4 ;  /* 0x000000070a0d0291 */ /* 0x000fc4000a0f1404 */
[----:B------:R-:W-:Y:S01]  /*1130*/  @UP2 ULEA UR6, UP0, UR36, UR16, 0x2 ;  /* 0x0000001024062291 */ /* 0x000fe2000f80103f */
[----:B------:R-:W-:Y:S01]  /*1140*/  IMAD.U32 R6, RZ, RZ, UR12 ;  /* 0x0000000cff067e24 */ /* 0x000fe2000f8e00ff */
[----:B------:R-:W-:Y:S01]  /*1150*/  @UP1 ULEA UR8, UP4, UR36, UR18, 0x2 ;  /* 0x0000001224081291 */ /* 0x000fe2000f88103f */
[----:B------:R-:W-:Y:S01]  /*1160*/  PLOP3.LUT P0, PT, PT, PT, UP2, 0x80, 0x0 ;  /* 0x000000000000781c */ /* 0x000fe20003f0f028 */
[----:B------:R-:W-:Y:S01]  /*1170*/  IMAD.U32 R7, RZ, RZ, UR13 ;  /* 0x0000000dff077e24 */ /* 0x000fe2000f8e00ff */
[----:B------:R-:W-:Y:S01]  /*1180*/  PLOP3.LUT P1, PT, PT, PT, UP1, 0x80, 0x0 ;  /* 0x000000000000781c */ /* 0x000fe20003f2f018 */
[----:B------:R-:W-:Y:S02]  /*1190*/  @UP2 ULEA.HI.X UR7, UR36, UR17, UR37, 0x2, UP0 ;  /* 0x0000001124072291 */ /* 0x000fe400080f1425 */
[----:B------:R-:W-:Y:S01]  /*11a0*/  @UP1 ULEA.HI.X UR9, UR36, UR19, UR37, 0x2, UP4 ;  /* 0x0000001324091291 */ /* 0x000fe2000a0f1425 */
[----:B------:R1:W2:Y:S01]  /*11b0*/  @P2 LDG.E R0, desc[UR46][R6.64] ;  /* 0x0000002e06002981 */ /* 0x0002a2000c1e1900 */
[----:B------:R-:W-:Y:S01]  /*11c0*/  IMAD.U32 R2, RZ, RZ, UR6 ;  /* 0x00000006ff027e24 */ /* 0x000fe2000f8e00ff */
[----:B------:R-:W-:Y:S01]  /*11d0*/  ULDC UR4, c[0x0][0x404] ;  /* 0x0001010000047ab9 */ /* 0x000fe20000000800 */
[----:B0-----:R-:W-:Y:S01]  /*11e0*/  IMAD.U32 R4, RZ, RZ, UR8 ;  /* 0x00000008ff047e24 */ /* 0x001fe2000f8e00ff */
[----:B------:R-:W-:Y:S01]  /*11f0*/  UMOV UR49, URZ ;  /* 0x0000003f00317c82 */ /* 0x000fe20008000000 */
[----:B------:R-:W-:Y:S01]  /*1200*/  IMAD.U32 R3, RZ, RZ, UR7 ;  /* 0x00000007ff037e24 */ /* 0x000fe2000f8e00ff */
[----:B------:R-:W-:Y:S01]  /*1210*/  ULDC.64 UR6, c[0x0][0x3f8] ;  /* 0x0000fe0000067ab9 */ /* 0x000fe20000000a00 */
[----:B------:R-:W-:Y:S01]  /*1220*/  IMAD.U32 R5, RZ, RZ, UR9 ;  /* 0x00000009ff057e24 */ /* 0x000fe2000f8e00ff */
[----:B------:R-:W-:Y:S01]  /*1230*/  UMOV UR42, UR5 ;  /* 0x00000005002a7c82 */ /* 0x000fe20008000000 */
[----:B------:R-:W-:Y:S01]  /*1240*/  @UP3 ULDC UR8, c[0x0][0x42c] ;  /* 0x00010b0000083ab9 */ /* 0x000fe20000000800 */
[----:B------:R-:W3:Y:S04]  /*1250*/  @P0 LDG.E R2, desc[UR46][R2.64] ;  /* 0x0000002e02020981 */ /* 0x000ee8000c1e1900 */
[----:B------:R-:W4:Y:S01]  /*1260*/  @P1 LDG.E R4, desc[UR46][R4.64] ;  /* 0x0000002e04041981 */ /* 0x000f22000c1e1900 */
[----:B------:R-:W-:-:S03]  /*1270*/  UISETP.NE.U32.AND UP0, UPT, UR6, URZ, UPT ;  /* 0x0000003f0600728c */ /* 0x000fc6000bf05070 */
[----:B------:R-:W-:Y:S01]  /*1280*/  ULDC UR6, c[0x0][0x2e0] ;  /* 0x0000b80000067ab9 */ /* 0x000fe20000000800 */
[----:B------:R-:W-:-:S03]  /*1290*/  UISETP.NE.AND.EX UP0, UPT, UR7, URZ, UPT, UP0 ;  /* 0x0000003f0700728c */ /* 0x000fc6000bf05300 */
[----:B------:R-:W-:Y:S01]  /*12a0*/  ULDC UR7, c[0x0][0x988] ;  /* 0x0002620000077ab9 */ /* 0x000fe20000000800 */
[----:B------:R-:W-:-:S04]  /*12b0*/  USEL UR4, UR4, 0x1, UP0 ;  /* 0x0000000104047887 */ /* 0x000fc80008000000 */
[----:B------:R-:W-:Y:S01]  /*12c0*/  UIMAD UR4, UR4, UR6, URZ ;  /* 0x00000006040472a4 */ /* 0x000fe2000f8e023f */
        /* <DEDUP_REMOVED lines=55> */
[----:B------:R-:W-:Y:S01]  /*1640*/  CS2R R164, SRZ ;  /* 0x0000000000a47805 */ /* 0x000fe2000001ff00 */
[----:B------:R-:W-:Y:S01]  /*1650*/  IMAD.MOV.U32 R13, RZ, RZ, RZ ;  /* 0x000000ffff0d7224 */ /* 0x000fe200078e00ff */
[----:B------:R-:W-:Y:S01]  /*1660*/  CS2R R166, SRZ ;  /* 0x0000000000a67805 */ /* 0x000fe2000001ff00 */
[----:B------:R-:W-:Y:S01]  /*1670*/  IMAD.MOV.U32 R11, RZ, RZ, RZ ;  /* 0x000000ffff0b7224 */ /* 0x000fe200078e00ff */
[----:B-1----:R-:W-:Y:S01]  /*1680*/  CS2R R6, SRZ ;  /* 0x0000000000067805 */ /* 0x002fe2000001ff00 */
[----:B------:R-:W-:Y:S02]  /*1690*/  IMAD.MOV.U32 R168, RZ, RZ, RZ ;  /* 0x000000ffffa87224 */ /* 0x000fe400078e00ff */
[----:B------:R-:W-:Y:S02]  /*16a0*/  IMAD.MOV.U32 R170, RZ, RZ, RZ ;  /* 0x000000ffffaa7224 */ /* 0x000fe400078e00ff */
[----:B--2---:R-:W-:-:S04]  /*16b0*/  FMUL.FTZ R0, R9, R0 ;  /* 0x0000000009007220 */ /* 0x004fc80000410000 */
[----:B------:R-:W-:Y:S01]  /*16c0*/  FMUL.FTZ R0, R0, UR7 ;  /* 0x0000000700007c20 */ /* 0x000fe20008410000 */
[----:B------:R-:W-:-:S04]  /*16d0*/  IMAD.MOV.U32 R9, RZ, RZ, RZ ;  /* 0x000000ffff097224 */ /* 0x000fc800078e00ff */
[----:B------:R-:W-:Y:S02]  /*16e0*/  R2UR UR38, R0 ;  /* 0x00000000002672ca */ /* 0x000fe400000e0000 */
[----:B---3--:R-:W-:Y:S02]  /*16f0*/  @P0 R2UR UR49, R2 ;  /* 0x00000000023102ca */ /* 0x008fe400000e0000 */
[----:B----4-:R-:W-:Y:S01]  /*1700*/  @P1 R2UR UR4, R4 ;  /* 0x00000000040412ca */ /* 0x010fe200000e0000 */
[----:B------:R-:W-:Y:S01]  /*1710*/  IMAD.MOV.U32 R0, RZ, RZ, RZ ;  /* 0x000000ffff007224 */ /* 0x000fe200078e00ff */
[----:B------:R-:W-:Y:S01]  /*1720*/  PLOP3.LUT P0, PT, PT, PT, PT, 0x80, 0x0 ;  /* 0x000000000000781c */ /* 0x000fe20003f0f070 */
[----:B------:R-:W-:Y:S01]  /*1730*/  IMAD.MOV.U32 R4, RZ, RZ, RZ ;  /* 0x000000ffff047224 */ /* 0x000fe200078e00ff */
[----:B------:R-:W-:Y:S11]  /*1740*/  @P1 BRA `(.L_x_122) ;  /* 0x0000000000341947 */ /* 0x000ff60003800000 */
[----:B------:R-:W-:Y:S02]  /*1750*/  ULDC.64 UR6, c[0x0][0xa08] ;  /* 0x0002820000067ab9 */ /* 0x000fe40000000a00 */
[----:B------:R-:W-:-:S04]  /*1760*/  ISETP.NE.U32.AND P1, PT, RZ, UR6, PT ;  /* 0x00000006ff007c0c */ /* 0x000fc8000bf25070 */
[----:B------:R-:W-:-:S13]  /*1770*/  ISETP.NE.AND.EX P1, PT, RZ, UR7, PT, P1 ;  /* 0x00000007ff007c0c */ /* 0x000fda000bf25310 */
[----:B------:R-:W-:Y:S05]  /*1780*/  @!P1 BRA `(.L_x_122) ;  /* 0x0000000000249947 */ /* 0x000fea0003800000 */
[----:B------:R-:W-:Y:S02]  /*1790*/  ULDC.64 UR6, c[0x0][0xa08] ;  /* 0x0002820000067ab9 */ /* 0x000fe40000000a00 */
[----:B------:R-:W-:-:S06]  /*17a0*/  UIMAD.WIDE UR6, UR36, 0x4, UR6 ;  /* 0x00000004240678a5 */ /* 0x000fcc000f8e0206 */
[----:B------:R-:W-:Y:S02]  /*17b0*/  IMAD.U32 R2, RZ, RZ, UR6 ;  /* 0x00000006ff027e24 */ /* 0x000fe4000f8e00ff */
[----:B------:R-:W-:-:S05]  /*17c0*/  IMAD.U32 R3, RZ, RZ, UR7 ;  /* 0x00000007ff037e24 */ /* 0x000fca000f8e00ff */
[----:B------:R-:W2:Y:S04]  /*17d0*/  LDG.E R8, desc[UR46][R2.64] ;  /* 0x0000002e02087981 */ /* 0x000ea8000c1e1900 */
[----:B------:R-:W3:Y:S01]  /*17e0*/  LDG.E R5, desc[UR46][R2.64+0x4] ;  /* 0x0000042e02057981 */ /* 0x000ee2000c1e1900 */
[----:B--2---:R-:W-:Y:S02]  /*17f0*/  R2UR UR4, R8 ;  /* 0x00000000080472ca */ /* 0x004fe400000e0000 */
[----:B---3--:R-:W-:-:S13]  /*1800*/  R2UR UR6, R5 ;  /* 0x00000000050672ca */ /* 0x008fda00000e0000 */
[----:B------:R-:W-:-:S12]  /*1810*/  UIADD3 UR4, -UR4, UR6, URZ ;  /* 0x0000000604047290 */ /* 0x000fd8000fffe13f */
.L_x_122:
[----:B------:R-:W-:Y:S01]  /*1820*/  UIADD3 UR49, -UR49, UR4, URZ ;  /* 0x0000000431317290 */ /* 0x000fe2000fffe13f */
[----:B------:R-:W-:Y:S01]  /*1830*/  IMAD.MOV.U32 R12, RZ, RZ, RZ ;  /* 0x000000ffff0c7224 */ /* 0x000fe200078e00ff */
[----:B------:R-:W-:Y:S01]  /*1840*/  UIMAD.WIDE.U32 UR6, UR5, UR8, URZ ;  /* 0x00000008050672a5 */ /* 0x000fe2000f8e003f */
[----:B------:R-:W-:Y:S01]  /*1850*/  IMAD.MOV.U32 R169, RZ, RZ, RZ ;  /* 0x000000ffffa97224 */ /* 0x000fe200078e00ff */
[----:B------:R-:W-:Y:S01]  /*1860*/  UISETP.GE.AND UP0, UPT, UR49, 0x1, UPT ;  /* 0x000000013100788c */ /* 0x000fe2000bf06270 */
[----:B------:R-:W-:Y:S01]  /*1870*/  IMAD.MOV.U32 R172, RZ, RZ, RZ ;  /* 0x000000ffffac7224 */ /* 0x000fe200078e00ff */
[----:B------:R-:W-:Y:S01]  /*1880*/  UIADD3 UR4, UR49, 0x7f, URZ ;  /* 0x0000007f31047890 */ /* 0x000fe2000fffe03f */
[----:B------:R-:W-:Y:S01]  /*1890*/  IMAD.MOV.U32 R8, RZ, RZ, RZ ;  /* 0x000000ffff087224 */ /* 0x000fe200078e00ff */
[----:B------:R-:W-:Y:S01]  /*18a0*/  @UP3 ULDC UR9, c[0x0][0x430] ;  /* 0x00010c0000093ab9 */ /* 0x000fe20000000800 */
[----:B------:R-:W-:Y:S01]  /*18b0*/  UMOV UR39, UR5 ;  /* 0x0000000500277c82 */ /* 0x000fe20008000000 */
[----:B------:R-:W-:Y:S01]  /*18c0*/  PLOP3.LUT P1, PT, PT, PT, UP0, 0x80, 0x0 ;  /* 0x000000000000781c */ /* 0x000fe20003f2f008 */
[----:B------:R-:W-:Y:S01]  /*18d0*/  USHF.R.S32.HI UR8, URZ, 0x1f, UR4 ;  /* 0x0000001f3f087899 */ /* 0x000fe20008011404 */
[----:B------:R-:W-:Y:S01]  /*18e0*/  IMAD.MOV.U32 R3, RZ, RZ, RZ ;  /* 0x000000ffff037224 */ /* 0x000fe200078e00ff */
[----:B------:R-:W-:Y:S01]  /*18f0*/  @UP3 USHF.R.U32.HI UR42, URZ, UR9, UR7 ;  /* 0x000000093f2a3299 */ /* 0x000fe20008011607 */
[----:B------:R-:W-:Y:S01]  /*1900*/  IMAD.MOV.U32 R171, RZ, RZ, RZ ;  /* 0x000000ffffab7224 */ /* 0x000fe200078e00ff */
[----:B------:R-:W-:Y:S01]  /*1910*/  ULEA.HI UR8, UR8, UR4, URZ, 0x7 ;  /* 0x0000000408087291 */ /* 0x000fe2000f8f383f */
[----:B------:R-:W-:-:S02]  /*1920*/  IMAD.MOV.U32 R174, RZ, RZ, RZ ;  /* 0x000000ffffae7224 */ /* 0x000fc400078e00ff */
[----:B------:R-:W-:Y:S02]  /*1930*/  IMAD.MOV.U32 R10, RZ, RZ, RZ ;  /* 0x000000ffff0a7224 */ /* 0x000fe400078e00ff */
[----:B------:R-:W-:-:S03]  /*1940*/  IMAD.MOV.U32 R5, RZ, RZ, RZ ;  /* 0x000000ffff057224 */ /* 0x000fc600078e00ff */
[----:B------:R-:W-:Y:S05]  /*1950*/  @!P1 BRA `(.L_x_123) ;  /* 0x00000060002c9947 */ /* 0x000fea0003800000 */
[----:B------:R-:W0:Y:S01]  /*1960*/  SHFL.IDX PT, R0, R232, RZ, 0x1f ;  /* 0x00001fffe8007589 */ /* 0x000e2200000e0000 */
[----:B------:R-:W1:Y:S01]  /*1970*/  S2UR UR6, SR_CgaCtaId ;  /* 0x00000000000679c3 */ /* 0x000e620000008800 */
[----:B------:R-:W-:Y:S01]  /*1980*/  UMOV UR5, 0x400 ;  /* 0x0000040000057882 */ /* 0x000fe20000000000 */
[----:B------:R-:W-:Y:S01]  /*1990*/  USHF.R.S32.HI UR48, URZ, 0x7, UR8 ;  /* 0x000000073f307899 */ /* 0x000fe20008011408 */
[----:B0-----:R-:W-:Y:S01]  /*19a0*/  R2UR UR41, R0 ;  /* 0x00000000002972ca */ /* 0x001fe200000e0000 */
[----:B-1----:R-:W-:-:S04]  /*19b0*/  ULEA UR5, UR6, UR5, 0x18 ;  /* 0x0000000506057291 */ /* 0x002fc8000f8ec03f */
[----:B------:R-:W-:-:S04]  /*19c0*/  UIADD3 UR5, UR5, 0x20400, URZ ;  /* 0x0002040005057890 */ /* 0x000fc8000fffe03f */
[----:B------:R-:W-:-:S04]  /*19d0*/  ULOP3.LUT UP0, URZ, UR5, 0x3ff, URZ, 0xc0, !UPT ;  /* 0x000003ff053f7892 */ /* 0x000fc8000f80c03f */
[----:B------:R-:W-:Y:S02]  /*19e0*/  ULEA.HI UR4, UR41, UR41, URZ, 0x1 ;  /* 0x0000002929047291 */ /* 0x000fe4000f8f083f */
[----:B------:R-:W-:Y:S02]  /*19f0*/  PLOP3.LUT P0, PT, PT, PT, UP0, 0x80, 0x0 ;  /* 0x000000000000781c */ /* 0x000fe40003f0f008 */
[----:B------:R-:W-:-:S04]  /*1a00*/  ULOP3.LUT UR4, UR4, 0x1e, URZ, 0xc0, !UPT ;  /* 0x0000001e04047892 */ /* 0x000fc8000f8ec03f */
[----:B------:R-:W-:-:S04]  /*1a10*/  UIADD3 UR4, UR41, -UR4, URZ ;  /* 0x8000000429047290 */ /* 0x000fc8000fffe03f */
[----:B------:R-:W-:-:S04]  /*1a20*/  ULEA UR4, UR4, UR5, 0xd ;  /* 0x0000000504047291 */ /* 0x000fc8000f8e683f */
[----:B------:R-:W-:-:S04]  /*1a30*/  USHF.R.U32.HI UR4, URZ, 0x4, UR4 ;  /* 0x000000043f047899 */ /* 0x000fc80008011604 */
[----:B------:R-:W-:Y:S01]  /*1a40*/  ULOP3.LUT UR52, UR4, 0x3fff, URZ, 0xc0, !UPT ;  /* 0x00003fff04347892 */ /* 0x000fe2000f8ec03f */
[----:B------:R-:W-:Y:S11]  /*1a50*/  @!P0 BRA `(.L_x_124) ;  /* 0x0000000000408947 */ /* 0x000ff60003800000 */
[----:B------:R-:W-:Y:S01]  /*1a60*/  MOV R0, 0x0 ;  /* 0x0000000000007802 */ /* 0x000fe20000000f00 */
[----:B------:R-:W-:Y:S01]  /*1a70*/  ULDC.64 UR4, c[0x4][0x198] ;  /* 0x0100660000047ab9 */ /* 0x000fe20000000a00 */
[----:B------:R-:W-:Y:S01]  /*1a80*/  ULDC.64 UR6, c[0x4][0xa0] ;  /* 0x0100280000067ab9 */ /* 0x000fe20000000a00 */
[----:B------:R-:W-:Y:S01]  /*1a90*/  IMAD.U32 R4, RZ, RZ, UR4 ;  /* 0x00000004ff047e24 */ /* 0x000fe2000f8e00ff */
[----:B------:R0:W1:Y:S01]  /*1aa0*/  LDC.64 R2, c[0x4][R0] ;  /* 0x0100000000027b82 */ /* 0x0000620000000a00 */
        /* <DEDUP_REMOVED lines=8> */
[----:B0-----:R-:W-:-:S07]  /*1b30*/  IMAD.MOV.U32 R13, RZ, RZ, RZ ;  /* 0x000000ffff0d7224 */ /* 0x001fce00078e00ff */
[----:B------:R-:W-:-:S07]  /*1b40*/  LEPC R20, `(.L_x_124) ;  /* 0x000000001014794e */ /* 0x000fce0000000000 */
[----:B-1----:R-:W-:Y:S05]  /*1b50*/  CALL.ABS.NOINC R2 ;  /* 0x0000000002007343 */ /* 0x002fea0003c00000 */
.L_x_124:
[----:B------:R-:W0:Y:S01]  /*1b60*/  S2UR UR5, SR_CgaCtaId ;  /* 0x00000000000579c3 */ /* 0x000e220000008800 */
[----:B------:R-:W-:Y:S01]  /*1b70*/  ULEA.HI UR4, UR44, UR44, URZ, 0x1 ;  /* 0x0000002c2c047291 */ /* 0x000fe2000f8f083f */
[----:B------:R-:W-:-:S03]  /*1b80*/  MOV R3, 0x400 ;  /* 0x0000040000037802 */ /* 0x000fc60000000f00 */
[----:B------:R-:W-:-:S04]  /*1b90*/  ULOP3.LUT UR4, UR4, 0xfffffffe, URZ, 0xc0, !UPT ;  /* 0xfffffffe04047892 */ /* 0x000fc8000f8ec03f */
[----:B------:R-:W-:-:S06]  /*1ba0*/  UIADD3 UR4, UR44, -UR4, URZ ;  /* 0x800000042c047290 */ /* 0x000fcc000fffe03f */
[----:B------:R-:W-:Y:S02]  /*1bb0*/  IMAD.U32 R4, RZ, RZ, UR4 ;  /* 0x00000004ff047e24 */ /* 0x000fe4000f8e00ff */
[----:B0-----:R-:W-:-:S05]  /*1bc0*/  IMAD.U32 R2, RZ, RZ, UR5 ;  /* 0x00000005ff027e24 */ /* 0x001fca000f8e00ff */
[----:B------:R-:W-:Y:S02]  /*1bd0*/  LEA R0, R2, R3, 0x18 ;  /* 0x0000000302007211 */ /* 0x000fe400078ec0ff */
[----:B------:R-:W-:Y:S01]  /*1be0*/  SHF.L.U32 R3, R4, 0x1f, RZ ;  /* 0x0000001f04037819 */ /* 0x000fe200000006ff */
[----:B------:R-:W-:-:S03]  /*1bf0*/  IMAD.U32 R4, RZ, RZ, UR45 ;  /* 0x0000002dff047e24 */ /* 0x000fc6000f8e00ff */
[----:B------:R-:W0:Y:S02]  /*1c00*/  SYNCS.PHASECHK.TRANS64.TRYWAIT P1, [R0+URZ+0x38800], R3 ;  /* 0x03880003000075a7 */ /* 0x000e24000802017f */
[----:B------:R-:W-:Y:S01]  /*1c10*/  ISETP.NE.AND P0, PT, R4, 0x3, PT ;  /* 0x000000030400780c */ /* 0x000fe20003f05270 */
[----:B0-----:R-:W-:-:S12]  /*1c20*/  @!P1 BRA `(.L_x_125) ;  /* 0x000000e800349947 */ /* 0x001fd80003800000 */
.L_x_252:
[----:B------:R-:W-:Y:S05]  /*1c30*/  @!P0 BRA `(.L_x_126) ;  /* 0x0000000000048947 */ /* 0x000fea0003800000 */
[----:B------:R-:W-:Y:S01]  /*1c40*/  BPT.TRAP 0x1 ;  /* 0x000000040000795c */ /* 0x000fe20000300000 */
.L_x_126:
[----:B0-----:R-:W-:Y:S02]  /*1c50*/  IMAD.U32 R3, RZ, RZ, UR51 ;  /* 0x00000033ff037e24 */ /* 0x001fe4000f8e00ff */
[----:B------:R-:W-:Y:S02]  /*1c60*/  IMAD.U32 R5, RZ, RZ, UR43 ;  /* 0x0000002bff057e24 */ /* 0x000fe4000f8e00ff */
[----:B------:R-:W-:-:S03]  /*1c70*/  IMAD R4, R3, 0x8, R0 ;  /* 0x0000000803047824 */ /* 0x000fc600078e0200 */
[----:B------:R-:W-:-:S04]  /*1c80*/  SHF.L.U32 R3, R5, 0x1f, RZ ;  /* 0x0000001f05037819 */ /* 0x000fc800000006ff */
[----:B------:R0:W1:Y:S01]  /*1c90*/  SYNCS.PHASECHK.TRANS64.TRYWAIT P1, [R4+URZ+0x38830], R3 ;  /* 0x03883003040075a7 */ /* 0x000062000802017f */
[----:B------:R-:W-:Y:S05]  /*1ca0*/  @!P0 BRA `(.L_x_127) ;  /* 0x0000000000048947 */ /* 0x000fea0003800000 */
[----:B------:R-:W-:Y:S01]  /*1cb0*/  BPT.TRAP 0x1 ;  /* 0x000000040000795c */ /* 0x000fe20000300000 */
.L_x_127:
[----:B------:R-:W2:Y:S01]  /*1cc0*/  S2R R5, SR_TID.X ;  /* 0x0000000000057919 */ /* 0x000ea20000002100 */
[----:B------:R-:W-:Y:S01]  /*1cd0*/  IMAD.MOV.U32 R151, RZ, RZ, RZ ;  /* 0x000000ffff977224 */ /* 0x000fe200078e00ff */
[----:B--2---:R-:W-:Y:S01]  /*1ce0*/  LOP3.LUT P2, RZ, R5, 0x7f, RZ, 0xc0, !PT ;  /* 0x0000007f05ff7812 */ /* 0x004fe2000784c0ff */
[----:B-1----:R-:W-:-:S12]  /*1cf0*/  @P1 BRA `(.L_x_128) ;  /* 0x0000000000081947 */ /* 0x002fd80003800000 */
[----:B------:R-:W1:Y:S02]  /*1d00*/  SYNCS.PHASECHK.TRANS64.TRYWAIT P1, [R4+URZ+0x38830], R3 ;  /* 0x03883003040075a7 */ /* 0x000e64000802017f */
[----:B-1----:R-:W-:Y:S05]  /*1d10*/  @!P1 BRA `(.L_x_129) ;  /* 0x000000e8000c9947 */ /* 0x002fea0003800000 */
.L_x_128:
[----:B------:R-:W-:Y:S05]  /*1d20*/  WARPSYNC.ALL ;  /* 0x0000000000007948 */ /* 0x000fea0003800000 */
[----:B------:R-:W-:Y:S01]  /*1d30*/  R2UR UR4, R0 ;  /* 0x00000000000472ca */ /* 0x000fe200000e0000 */
[----:B------:R-:W-:Y:S01]  /*1d40*/  ULOP3.LUT UR32, UR52, 0x10000, URZ, 0xfc, !UPT ;  /* 0x0001000034207892 */ /* 0x000fe2000f8efc3f */
[----:B------:R-:W-:Y:S01]  /*1d50*/  WARPGROUP.ARRIVE ;  /* 0x00000000000079c5 */ /* 0x000fe20000000000 */
[----:B------:R-:W-:Y:S01]  /*1d60*/  UMOV UR33, 0x40000040 ;  /* 0x4000004000217882 */ /* 0x000fe20000000000 */
[----:B------:R-:W-:Y:S01]  /*1d70*/  UMOV UR35, 0x40000040 ;  /* 0x4000004000237882 */ /* 0x000fe20000000000 */
[----:B------:R-:W-:Y:S01]  /*1d80*/  UMOV UR5, 0x40000040 ;  /* 0x4000004000057882 */ /* 0x000fe20000000000 */
[----:B------:R-:W-:Y:S01]  /*1d90*/  UMOV UR7, 0x40000040 ;  /* 0x4000004000077882 */ /* 0x000fe20000000000 */
[----:B------:R-:W-:Y:S01]  /*1da0*/  UIADD3 UR8, UR32, 0x4, URZ ;  /* 0x0000000420087890 */ /* 0x000fe2000fffe03f */
[----:B01----:R-:W-:Y:S01]  /*1db0*/  VIADD R3, R233, UR49 ;  /* 0x00000031e9037c36 */ /* 0x003fe20008000000 */
[----:B------:R-:W-:Y:S01]  /*1dc0*/  UMOV UR9, 0x40000040 ;  /* 0x4000004000097882 */ /* 0x000fe20000000000 */
[----:B------:R-:W-:Y:S01]  /*1dd0*/  UMOV UR11, 0x40000040 ;  /* 0x40000040000b7882 */ /* 0x000fe20000000000 */
[----:B------:R-:W-:Y:S01]  /*1de0*/  UIADD3 UR12, UR32, 0x6, URZ ;  /* 0x00000006200c7890 */ /* 0x000fe2000fffe03f */
[----:B------:R-:W-:Y:S01]  /*1df0*/  IMAD.U32 R6, RZ, RZ, UR48 ;  /* 0x00000030ff067e24 */ /* 0x000fe2000f8e00ff */
[----:B------:R-:W-:Y:S01]  /*1e00*/  UIADD3 UR4, UR4, 0x28400, URZ ;  /* 0x0002840004047890 */ /* 0x000fe2000fffe03f */
[----:B------:R-:W-:Y:S01]  /*1e10*/  P2R R12, PR, RZ, 0x1 ;  /* 0x00000001ff0c7803 */ /* 0x000fe20000000000 */
[----:B------:R-:W-:Y:S01]  /*1e20*/  UMOV UR13, 0x40000040 ;  /* 0x40000040000d7882 */ /* 0x000fe20000000000 */
[----:B------:R-:W-:Y:S01]  /*1e30*/  UMOV UR15, 0x40000040 ;  /* 0x40000040000f7882 */ /* 0x000fe20000000000 */
[----:B------:R-:W-:Y:S01]  /*1e40*/  USHF.R.U32.HI UR4, URZ, 0x4, UR4 ;  /* 0x000000043f047899 */ /* 0x000fe20008011604 */
[----:B------:R-:W-:Y:S01]  /*1e50*/  IMAD R5, R6, -0x80, R3 ;  /* 0xffffff8006057824 */ /* 0x000fe200078e0203 */
[----:B------:R-:W-:Y:S01]  /*1e60*/  UIADD3 UR16, UR32, 0x400, URZ ;  /* 0x0000040020107890 */ /* 0x000fe2000fffe03f */
[----:B------:R-:W0:Y:S01]  /*1e70*/  S2R R89, SR_TID.X ;  /* 0x0000000000597919 */ /* 0x000e220000002100 */
[----:B------:R-:W-:Y:S01]  /*1e80*/  ULOP3.LUT UR4, UR4, 0x3fff, URZ, 0xc0, !UPT ;  /* 0x00003fff04047892 */ /* 0x000fe2000f8ec03f */
[----:B------:R-:W-:Y:S01]  /*1e90*/  IMAD.MOV.U32 R150, RZ, RZ, R151 ;  /* 0x000000ffff967224 */ /* 0x000fe200078e0097 */
[----:B------:R-:W-:Y:S01]  /*1ea0*/  UMOV UR17, 0x40000040 ;  /* 0x4000004000117882 */ /* 0x000fe20000000000 */
[----:B------:R-:W-:Y:S01]  /*1eb0*/  UMOV UR19, 0x40000040 ;  /* 0x4000004000137882 */ /* 0x000fe20000000000 */
[----:B------:R-:W-:Y:S01]  /*1ec0*/  ULOP3.LUT UR50, UR4, 0x10000, URZ, 0xfc, !UPT ;  /* 0x0001000004327892 */ /* 0x000fe2000f8efc3f */
[C---:B------:R-:W-:Y:S01]  /*1ed0*/  ISETP.GT.AND P3, PT, R5.reuse, RZ, PT ;  /* 0x000000ff0500720c */ /* 0x040fe20003f64270 */
[----:B------:R-:W-:Y:S01]  /*1ee0*/  UIADD3 UR4, UR32, 0x2, URZ ;  /* 0x0000000220047890 */ /* 0x000fe2000fffe03f */
[C---:B------:R-:W-:Y:S01]  /*1ef0*/  ISETP.GT.AND P1, PT, R5.reuse, 0x1, PT ;  /* 0x000000010500780c */ /* 0x040fe20003f24270 */
[----:B------:R-:W-:Y:S01]  /*1f00*/  ULEA UR34, UR51, UR50, 0xb ;  /* 0x0000003233227291 */ /* 0x000fe2000f8e583f */
[C---:B------:R-:W-:Y:S01]  /*1f10*/  ISETP.GT.AND P2, PT, R5.reuse, 0x8, PT ;  /* 0x000000080500780c */ /* 0x040fe20003f44270 */
[----:B------:R-:W-:Y:S01]  /*1f20*/  UIADD3 UR20, UR32, 0x402, URZ ;  /* 0x0000040220147890 */ /* 0x000fe2000fffe03f */
[C---:B------:R-:W-:Y:S01]  /*1f30*/  ISETP.GT.AND P5, PT, R5.reuse, 0x9, PT ;  /* 0x000000090500780c */ /* 0x040fe20003fa4270 */
[----:B------:R-:W-:Y:S01]  /*1f40*/  UIADD3 UR6, UR34, 0x2, URZ ;  /* 0x0000000222067890 */ /* 0x000fe2000fffe03f */
[C---:B------:R-:W-:Y:S01]  /*1f50*/  ISETP.GT.AND P4, PT, R5.reuse, 0x10, PT ;  /* 0x000000100500780c */ /* 0x040fe20003f84270 */
[----:B------:R-:W-:Y:S01]  /*1f60*/  UIADD3 UR10, UR34, 0x4, URZ ;  /* 0x00000004220a7890 */ /* 0x000fe2000fffe03f */
[----:B------:R-:W-:Y:S01]  /*1f70*/  ISETP.GT.AND P0, PT, R5, 0x59, PT ;  /* 0x000000590500780c */ /* 0x000fe20003f04270 */
[----:B------:R-:W-:-:S02]  /*1f80*/  UIADD3 UR14, UR34, 0x6, URZ ;  /* 0x00000006220e7890 */ /* 0x000fc4000fffe03f */
[----:B------:R-:W-:Y:S01]  /*1f90*/  QGMMA.64x128x32.F32.E4M3.E4M3 R24, gdesc[UR32], RZ, !UPT, gsb0 ;  /* 0x01e00000201879f3 */ /* 0x000fe2000c0008ff */
[----:B------:R-:W-:Y:S01]  /*1fa0*/  UIADD3 UR18, UR34, 0x400, URZ ;  /* 0x0000040022127890 */ /* 0x000fe2000fffe03f */
[----:B------:R-:W-:Y:S01]  /*1fb0*/  ISETP.GT.AND P6, PT, R5, 0x60, PT ;  /* 0x000000600500780c */ /* 0x000fe20003fc4270 */
        /* <DEDUP_REMOVED lines=70> */
[----:B------:R-:W-:Y:S01]  /*2420*/  IMAD.MOV.U32 R91, RZ, RZ, R151 ;  /* 0x000000ffff5b7224 */ /* 0x000fe200078e0097 */
[----:B------:R-:W-:Y:S02]  /*2430*/  WARPGROUP.DEPBAR.LE gsb0, 0x0 ;  /* 0x00008000000079c5 */ /* 0x000fe40000010000 */
[----:B------:R-:W-:-:S06]  /*2440*/  WARPGROUP.ARRIVE ;  /* 0x00000000000079c5 */ /* 0x000fcc0000000000 */
        /* <DEDUP_REMOVED lines=134> */
[----:B------:R-:W1:Y:S01]  /*2cb0*/  SHFL.BFLY PT, R3, R6, 0x2, 0x1f ;  /* 0x0c401f0006037f89 */ /* 0x000e6200000e0000 */
        /* <DEDUP_REMOVED lines=12> */
[----:B-1----:R-:W-:Y:S02]  /*2d80*/  FMNMX.FTZ R7, R6, R3, !PT ;  /* 0x0000000306077209 */ /* 0x002fe40007810000 */
[----:B------:R-:W-:-:S03]  /*2d90*/  ISETP.NE.AND P0, PT, R12, RZ, PT ;  /* 0x000000ff0c00720c */ /* 0x000fc60003f05270 */
[----:B------:R-:W1:Y:S02]  /*2da0*/  SHFL.BFLY PT, R8, R7, 0x1, 0x1f ;  /* 0x0c201f0007087f89 */ /* 0x000e6400000e0000 */
[----:B-1----:R-:W-:Y:S01]  /*2db0*/  FMNMX.FTZ R3, R7, R8, !PT ;  /* 0x0000000807037209 */ /* 0x002fe20007810000 */
        /* <DEDUP_REMOVED lines=12> */
[----:B------:R-:W-:Y:S01]  /*2e80*/  IMAD.U32 R41, RZ, RZ, UR38 ;  /* 0x00000026ff297e24 */ /* 0x000fe2000f8e00ff */
[----:B------:R-:W-:Y:S01]  /*2e90*/  FMNMX.FTZ R9, R31, R6, !PT ;  /* 0x000000061f097209 */ /* 0x000fe20007810000 */
[----:B------:R-:W-:-:S01]  /*2ea0*/  FFMA.FTZ R5, R24, UR38, -R88 ;  /* 0x0000002618057c23 */ /* 0x000fc20008010858 */
[--C-:B------:R-:W-:Y:S01]  /*2eb0*/  FFMA.FTZ R7, R28, UR38, -R88.reuse ;  /* 0x000000261c077c23 */ /* 0x100fe20008010858 */
[----:B------:R-:W-:Y:S01]  /*2ec0*/  MUFU.EX2 R8, R8 ;  /* 0x0000000800087308 */ /* 0x000fe20000000800 */
[----:B------:R-:W-:Y:S01]  /*2ed0*/  FMNMX.FTZ R6, R34, R9, !PT ;  /* 0x0000000922067209 */ /* 0x000fe20007810000 */
[--C-:B------:R-:W-:Y:S01]  /*2ee0*/  FFMA.FTZ R32, R32, UR38, -R88.reuse ;  /* 0x0000002620207c23 */ /* 0x100fe20008010858 */
[----:B------:R-:W-:-:S01]  /*2ef0*/  FFMA.FTZ R44, R44, UR38, -R88 ;  /* 0x000000262c2c7c23 */ /* 0x000fc20008010858 */
[--C-:B------:R-:W-:Y:S01]  /*2f00*/  FFMA.FTZ R45, R45, UR38, -R88.reuse ;  /* 0x000000262d2d7c23 */ /* 0x100fe20008010858 */
[----:B------:R-:W-:Y:S01]  /*2f10*/  FMNMX.FTZ R11, R35, R6, !PT ;  /* 0x00000006230b7209 */ /* 0x000fe20007810000 */
[--C-:B------:R-:W-:Y:S01]  /*2f20*/  FFMA.FTZ R36, R36, UR38, -R88.reuse ;  /* 0x0000002624247c23 */ /* 0x100fe20008010858 */
[----:B0-----:R-:W-:Y:S01]  /*2f30*/  LOP3.LUT P2, RZ, R89, 0x7f, RZ, 0xc0, !PT ;  /* 0x0000007f59ff7812 */ /* 0x001fe2000784c0ff */
[----:B------:R-:W-:Y:S01]  /*2f40*/  MUFU.EX2 R5, R5 ;  /* 0x0000000500057308 */ /* 0x000fe20000000800 */
[----:B------:R-:W-:Y:S01]  /*2f50*/  FMNMX.FTZ R6, R38, R11, !PT ;  /* 0x0000000b26067209 */ /* 0x000fe20007810000 */
[--C-:B------:R-:W-:Y:S01]  /*2f60*/  FFMA.FTZ R14, R37, UR38, -R88.reuse ;  /* 0x00000026250e7c23 */ /* 0x100fe20008010858 */
[----:B------:R-:W-:-:S01]  /*2f70*/  FFMA.FTZ R48, R48, UR38, -R88 ;  /* 0x0000002630307c23 */ /* 0x000fc20008010858 */
[--C-:B------:R-:W-:Y:S01]  /*2f80*/  FFMA.FTZ R24, R49, UR38, -R88.reuse ;  /* 0x0000002631187c23 */ /* 0x100fe20008010858 */
[----:B------:R-:W-:Y:S01]  /*2f90*/  FMNMX.FTZ R11, R39, R6, !PT ;  /* 0x00000006270b7209 */ /* 0x000fe20007810000 */
[--C-:B------:R-:W-:Y:S01]  /*2fa0*/  FFMA.FTZ R40, R40, UR38, -R88.reuse ;  /* 0x0000002628287c23 */ /* 0x100fe20008010858 */
[----:B------:R-:W-:-:S01]  /*2fb0*/  FFMA.FTZ R52, R52, UR38, -R88 ;  /* 0x0000002634347c23 */ /* 0x000fc20008010858 */
[----:B------:R-:W-:Y:S01]  /*2fc0*/  MUFU.EX2 R7, R7 ;  /* 0x0000000700077308 */ /* 0x000fe20000000800 */
[----:B------:R-:W-:Y:S01]  /*2fd0*/  FMNMX.FTZ R6, R42, R11, !PT ;  /* 0x0000000b2a067209 */ /* 0x000fe20007810000 */
[--C-:B------:R-:W-:Y:S01]  /*2fe0*/  FFMA.FTZ R53, R53, UR38, -R88.reuse ;  /* 0x0000002635357c23 */ /* 0x100fe20008010858 */
[----:B------:R-:W-:-:S01]  /*2ff0*/  FFMA.FTZ R56, R56, UR38, -R88 ;  /* 0x0000002638387c23 */ /* 0x000fc20008010858 */
[----:B------:R-:W-:Y:S01]  /*3000*/  @!P2 VIADD R4, R4, 0x38840 ;  /* 0x000388400404a836 */ /* 0x000fe20000000000 */
[----:B------:R-:W-:Y:S01]  /*3010*/  FMNMX.FTZ R13, R43, R6, !PT ;  /* 0x000000062b0d7209 */ /* 0x000fe20007810000 */
[--C-:B------:R-:W-:Y:S01]  /*3020*/  FFMA.FTZ R28, R57, UR38, -R88.reuse ;  /* 0x00000026391c7c23 */ /* 0x100fe20008010858 */
[----:B------:R-:W-:-:S01]  /*3030*/  FFMA.FTZ R60, R60, UR38, -R88 ;  /* 0x000000263c3c7c23 */ /* 0x000fc20008010858 */
[----:B------:R-:W0:Y:S01]  /*3040*/  MUFU.EX2 R10, R10 ;  /* 0x0000000a000a7308 */ /* 0x000e220000000800 */
[----:B------:R-:W-:Y:S01]  /*3050*/  FMNMX.FTZ R6, R46, R13, !PT ;  /* 0x0000000d2e067209 */ /* 0x000fe20007810000 */
[----:B------:R-:W-:Y:S01]  /*3060*/  FFMA.FTZ R61, R61, UR38, -R88 ;  /* 0x000000263d3d7c23 */ /* 0x000fe20008010858 */
[----:B------:R-:W-:Y:S01]  /*3070*/  @!P2 PRMT R4, RZ, 0x654, R4 ;  /* 0x00000654ff04a816 */ /* 0x000fe20000000004 */
[--C-:B------:R-:W-:Y:S01]  /*3080*/  FFMA.FTZ R68, R68, UR38, -R88.reuse ;  /* 0x0000002644447c23 */ /* 0x100fe20008010858 */
[----:B------:R-:W-:Y:S01]  /*3090*/  FMNMX.FTZ R13, R47, R6, !PT ;  /* 0x000000062f0d7209 */ /* 0x000fe20007810000 */
[--C-:B------:R-:W-:Y:S01]  /*30a0*/  FFMA.FTZ R69, R69, UR38, -R88.reuse ;  /* 0x0000002645457c23 */ /* 0x100fe20008010858 */
[----:B------:R1:W-:Y:S01]  /*30b0*/  @!P2 SYNCS.ARRIVE.TRANS64.RED.A1T0 RZ, [R4+URZ], RZ ;  /* 0x000000ff04ffa9a7 */ /* 0x0003e2000810043f */
[----:B------:R2:W-:Y:S01]  /*30c0*/  MUFU.EX2 R9, R32 ;  /* 0x0000002000097308 */ /* 0x0005e20000000800 */
        /* <DEDUP_REMOVED lines=9> */
[----:B--2---:R-:W-:Y:S01]  /*3160*/  FFMA.FTZ R32, R80, UR38, -R88 ;  /* 0x0000002650207c23 */ /* 0x004fe20008010858 */
[----:B0-----:R-:W-:Y:S01]  /*3170*/  F2FP.SATFINITE.E4M3.F32.PACK_AB_MERGE_C R216, R10, R7, RZ ;  /* 0x000000070ad8723e */ /* 0x001fe200048070ff */
[--C-:B------:R-:W-:Y:S01]  /*3180*/  IMAD.MOV.U32 R89, RZ, RZ, R151.reuse ;  /* 0x000000ffff597224 */ /* 0x100fe200078e0097 */
[----:B------:R-:W-:Y:S01]  /*3190*/  FMNMX.FTZ R15, R55, R6, !PT ;  /* 0x00000006370f7209 */ /* 0x000fe20007810000 */
[--C-:B------:R-:W-:Y:S01]  /*31a0*/  IMAD.MOV.U32 R81, RZ, RZ, R151.reuse ;  /* 0x000000ffff517224 */ /* 0x100fe200078e0097 */
[----:B------:R-:W-:Y:S01]  /*31b0*/  F2FP.SATFINITE.E4M3.F32.PACK_AB_MERGE_C R216, R8, R5, R216 ;  /* 0x0000000508d8723e */ /* 0x000fe200048070d8 */
[----:B------:R-:W-:Y:S01]  /*31c0*/  MUFU.EX2 R90, R45 ;  /* 0x0000002d005a7308 */ /* 0x000fe20000000800 */
[----:B------:R-:W-:Y:S01]  /*31d0*/  FMNMX.FTZ R6, R58, R15, !PT ;  /* 0x0000000f3a067209 */ /* 0x000fe20007810000 */
[----:B------:R-:W-:-:S02]  /*31e0*/  IMAD.MOV.U32 R80, RZ, RZ, R151 ;  /* 0x000000ffff507224 */ /* 0x000fc400078e0097 */
[----:B------:R-:W-:Y:S01]  /*31f0*/  IMAD.MOV.U32 R57, RZ, RZ, R151 ;  /* 0x000000ffff397224 */ /* 0x000fe200078e0097 */
[----:B------:R-:W-:-:S03]  /*3200*/  FMNMX.FTZ R21, R59, R6, !PT ;  /* 0x000000063b157209 */ /* 0x000fc60007810000 */
[----:B------:R0:W2:Y:S01]  /*3210*/  MUFU.EX2 R15, R44 ;  /* 0x0000002c000f7308 */ /* 0x0000a20000000800 */
[----:B------:R-:W-:-:S04]  /*3220*/  FMNMX.FTZ R6, R62, R21, !PT ;  /* 0x000000153e067209 */ /* 0x000fc80007810000 */
[----:B------:R-:W-:-:S03]  /*3230*/  FMNMX.FTZ R21, R63, R6, !PT ;  /* 0x000000063f157209 */ /* 0x000fc60007810000 */
[----:B------:R3:W-:Y:S01]  /*3240*/  MUFU.EX2 R11, R36 ;  /* 0x00000024000b7308 */ /* 0x0007e20000000800 */
[----:B------:R-:W-:Y:S01]  /*3250*/  FMNMX.FTZ R6, R66, R21, !PT ;  /* 0x0000001542067209 */ /* 0x000fe20007810000 */
[----:B0-----:R-:W-:-:S03]  /*3260*/  FADD.FTZ R44, R5, R8 ;  /* 0x00000008052c7221 */ /* 0x001fc60000010000 */
[----:B------:R-:W-:Y:S01]  /*3270*/  FMNMX.FTZ R25, R67, R6, !PT ;  /* 0x0000000643197209 */ /* 0x000fe20007810000 */
[----:B------:R-:W-:-:S02]  /*3280*/  FADD.FTZ R49, R7, R44 ;  /* 0x0000002c07317221 */ /* 0x000fc40000010000 */
[----:B------:R-:W0:Y:S01]  /*3290*/  MUFU.EX2 R14, R14 ;  /* 0x0000000e000e7308 */ /* 0x000e220000000800 */
[----:B------:R-:W-:Y:S01]  /*32a0*/  FMNMX.FTZ R6, R70, R25, !PT ;  /* 0x0000001946067209 */ /* 0x000fe20007810000 */
[----:B---3--:R-:W-:Y:S01]  /*32b0*/  FFMA.FTZ R36, R65, UR38, -R88 ;  /* 0x0000002641247c23 */ /* 0x008fe20008010858 */
[----:B--2---:R-:W-:Y:S01]  /*32c0*/  F2FP.SATFINITE.E4M3.F32.PACK_AB_MERGE_C R220, R90, R15, RZ ;  /* 0x0000000f5adc723e */ /* 0x004fe200048070ff */
[----:B------:R-:W-:Y:S01]  /*32d0*/  IMAD.MOV.U32 R65, RZ, RZ, R151 ;  /* 0x000000ffff417224 */ /* 0x000fe200078e0097 */
[----:B------:R-:W-:-:S03]  /*32e0*/  FMNMX.FTZ R25, R71, R6, !PT ;  /* 0x0000000647197209 */ /* 0x000fc60007810000 */
[----:B------:R2:W-:Y:S01]  /*32f0*/  MUFU.EX2 R21, R48 ;  /* 0x0000003000157308 */ /* 0x0005e20000000800 */
[----:B------:R-:W-:-:S04]  /*3300*/  FMNMX.FTZ R6, R74, R25, !PT ;  /* 0x000000194a067209 */ /* 0x000fc80007810000 */
[----:B------:R-:W-:-:S03]  /*3310*/  FMNMX.FTZ R25, R75, R6, !PT ;  /* 0x000000064b197209 */ /* 0x000fc60007810000 */
[----:B------:R3:W-:Y:S01]  /*3320*/  MUFU.EX2 R13, R40 ;  /* 0x00000028000d7308 */ /* 0x0007e20000000800 */
[----:B------:R-:W-:Y:S01]  /*3330*/  FMNMX.FTZ R6, R78, R25, !PT ;  /* 0x000000194e067209 */ /* 0x000fe20007810000 */
[----:B--2---:R-:W-:Y:S01]  /*3340*/  FADD.FTZ R48, R10, R49 ;  /* 0x000000310a307221 */ /* 0x004fe20000010000 */
[----:B0-----:R-:W-:Y:S02]  /*3350*/  F2FP.SATFINITE.E4M3.F32.PACK_AB_MERGE_C R218, R14, R11, RZ ;  /* 0x0000000b0eda723e */ /* 0x001fe400048070ff */
[----:B------:R-:W-:Y:S01]  /*3360*/  FMNMX.FTZ R25, R79, R6, !PT ;  /* 0x000000064f197209 */ /* 0x000fe20007810000 */
[----:B------:R-:W-:-:S01]  /*3370*/  FADD.FTZ R49, R9, R48 ;  /* 0x0000003009317221 */ /* 0x000fc20000010000 */
[----:B------:R-:W-:Y:S01]  /*3380*/  F2FP.SATFINITE.E4M3.F32.PACK_AB_MERGE_C R218, R12, R9, R218 ;  /* 0x000000090cda723e */ /* 0x000fe200048070da */
[----:B------:R-:W0:Y:S01]  /*3390*/  MUFU.EX2 R20, R20 ;  /* 0x0000001400147308 */ /* 0x000e220000000800 */
[----:B------:R-:W-:Y:S01]  /*33a0*/  FMNMX.FTZ R6, R82, R25, !PT ;  /* 0x0000001952067209 */ /* 0x000fe20007810000 */
[----:B------:R-:W-:Y:S01]  /*33b0*/  FADD.FTZ R48, R12, R49 ;  /* 0x000000310c307221 */ /* 0x000fe20000010000 */
[----:B---3--:R-:W-:-:S01]  /*33c0*/  FFMA.FTZ R40, R85, UR38, -R88 ;  /* 0x0000002655287c23 */ /* 0x008fc20008010858 */
[--C-:B------:R-:W-:Y:S01]  /*33d0*/  IMAD.MOV.U32 R85, RZ, RZ, R151.reuse ;  /* 0x000000ffff557224 */ /* 0x100fe200078e0097 */
[----:B------:R-:W-:Y:S01]  /*33e0*/  FMNMX.FTZ R29, R83, R6, !PT ;  /* 0x00000006531d7209 */ /* 0x000fe20007810000 */
[----:B------:R-:W-:Y:S01]  /*33f0*/  FADD.FTZ R49, R11, R48 ;  /* 0x000000300b317221 */ /* 0x000fe20000010000 */
[--C-:B------:R-:W-:Y:S01]  /*3400*/  IMAD.MOV.U32 R48, RZ, RZ, R151.reuse ;  /* 0x000000ffff307224 */ /* 0x100fe200078e0097 */
[----:B------:R-:W-:Y:S01]  /*3410*/  MUFU.EX2 R24, R24 ;  /* 0x0000001800187308 */ /* 0x000fe20000000800 */
[----:B------:R-:W-:Y:S01]  /*3420*/  FMNMX.FTZ R6, R86, R29, !PT ;  /* 0x0000001d56067209 */ /* 0x000fe20007810000 */
[----:B------:R-:W-:Y:S01]  /*3430*/  FFMA.FTZ R29, R64, UR38, -R88 ;  /* 0x00000026401d7c23 */ /* 0x000fe20008010858 */
[----:B------:R-:W-:-:S02]  /*3440*/  IMAD.MOV.U32 R64, RZ, RZ, R151 ;  /* 0x000000ffff407224 */ /* 0x000fc400078e0097 */
[----:B------:R-:W-:-:S03]  /*3450*/  FMNMX.FTZ R6, R87, R6, !PT ;  /* 0x0000000657067209 */ /* 0x000fc60007810000 */
[----:B------:R-:W-:Y:S01]  /*3460*/  MUFU.EX2 R52, R52 ;  /* 0x0000003400347308 */ /* 0x000fe20000000800 */
[----:B0-----:R-:W-:Y:S01]  /*3470*/  F2FP.SATFINITE.E4M3.F32.PACK_AB_MERGE_C R220, R20, R13, R220 ;  /* 0x0000000d14dc723e */ /* 0x001fe200048070dc */
[----:B------:R-:W0:Y:S06]  /*3480*/  SHFL.BFLY PT, R33, R6, 0x2, 0x1f ;  /* 0x0c401f0006217f89 */ /* 0x000e2c00000e0000 */
[----:B------:R-:W-:Y:S08]  /*3490*/  MUFU.EX2 R53, R53 ;  /* 0x0000003500357308 */ /* 0x000ff00000000800 */
[----:B------:R2:W-:Y:S08]  /*34a0*/  MUFU.EX2 R25, R56 ;  /* 0x0000003800197308 */ /* 0x0005f00000000800 */
[----:B------:R-:W-:Y:S01]  /*34b0*/  MUFU.EX2 R28, R28 ;  /* 0x0000001c001c7308 */ /* 0x000fe20000000800 */
[----:B--2---:R-:W-:Y:S01]  /*34c0*/  IMAD.MOV.U32 R56, RZ, RZ, R151 ;  /* 0x000000ffff387224 */ /* 0x004fe200078e0097 */
[----:B0-----:R-:W-:-:S05]  /*34d0*/  FMNMX.FTZ R33, R6, R33, !PT ;  /* 0x0000002106217209 */ /* 0x001fca0007810000 */
[----:B------:R-:W0:Y:S01]  /*34e0*/  SHFL.BFLY PT, R6, R33, 0x1, 0x1f ;  /* 0x0c201f0021067f89 */ /* 0x000e2200000e0000 */
[----:B------:R-:W-:Y:S08]  /*34f0*/  MUFU.EX2 R60, R60 ;  /* 0x0000003c003c7308 */ /* 0x000ff00000000800 */
[----:B------:R-:W-:Y:S08]  /*3500*/  MUFU.EX2 R61, R61 ;  /* 0x0000003d003d7308 */ /* 0x000ff00000000800 */
[----:B------:R-:W-:Y:S01]  /*3510*/  MUFU.EX2 R29, R29 ;  /* 0x0000001d001d7308 */ /* 0x000fe20000000800 */
[----:B0-----:R-:W-:-:S07]  /*3520*/  FMNMX.FTZ R6, R33, R6, !PT ;  /* 0x0000000621067209 */ /* 0x001fce0007810000 */
[----:B------:R-:W-:Y:S01]  /*3530*/  MUFU.EX2 R36, R36 ;  /* 0x0000002400247308 */ /* 0x000fe20000000800 */
[----:B------:R-:W-:-:S01]  /*3540*/  FFMA.FTZ R33, R84, UR38, -R88 ;  /* 0x0000002654217c23 */ /* 0x000fc20008010858 */
[--C-:B------:R-:W-:Y:S01]  /*3550*/  IMAD.MOV.U32 R88, RZ, RZ, R151.reuse ;  /* 0x000000ffff587224 */ /* 0x100fe200078e0097 */
[C---:B------:R-:W-:Y:S01]  /*3560*/  FSETP.NEU.FTZ.AND P1, PT, R6.reuse, -INF , PT ;  /* 0xff8000000600780b */ /* 0x040fe20003f3d000 */
[----:B------:R-:W-:Y:S01]  /*3570*/  FFMA.FTZ R41, R6, R41, -8 ;  /* 0xc100000006297423 */ /* 0x000fe20000010029 */
[----:B------:R-:W-:-:S03]  /*3580*/  IMAD.MOV.U32 R84, RZ, RZ, R151 ;  /* 0x000000ffff547224 */ /* 0x000fc600078e0097 */
[----:B------:R-:W-:Y:S01]  /*3590*/  MUFU.EX2 R68, R68 ;  /* 0x0000004400447308 */ /* 0x000fe20000000800 */
[----:B------:R-:W-:Y:S02]  /*35a0*/  FSEL R41, R41, RZ, P1 ;  /* 0x000000ff29297208 */ /* 0x000fe40000800000 */
        /* <DEDUP_REMOVED lines=11> */
[--C-:B------:R-:W-:Y:S01]  /*3660*/  FFMA.FTZ R43, R43, UR38, -R41.reuse ;  /* 0x000000262b2b7c23 */ /* 0x100fe20008010829 */
[----:B------:R-:W-:-:S01]  /*3670*/  FFMA.FTZ R46, R46, UR38, -R41 ;  /* 0x000000262e2e7c23 */ /* 0x000fc20008010829 */
[--C-:B------:R-:W-:Y:S01]  /*3680*/  FFMA.FTZ R47, R47, UR38, -R41.reuse ;  /* 0x000000262f2f7c23 */ /* 0x100fe20008010829 */
[----:B------:R-:W-:-:S01]  /*3690*/  FFMA.FTZ R50, R50, UR38, -R41 ;  /* 0x0000002632327c23 */ /* 0x000fc20008010829 */
[----:B------:R-:W0:Y:S01]  /*36a0*/  MUFU.EX2 R27, R27 ;  /* 0x0000001b001b7308 */ /* 0x000e220000000800 */
[----:B------:R-:W-:-:S01]  /*36b0*/  FFMA.FTZ R51, R51, UR38, -R41 ;  /* 0x0000002633337c23 */ /* 0x000fc20008010829 */
[--C-:B------:R-:W-:Y:S01]  /*36c0*/  FFMA.FTZ R54, R54, UR38, -R41.reuse ;  /* 0x0000002636367c23 */ /* 0x100fe20008010829 */
[----:B------:R-:W-:-:S01]  /*36d0*/  FFMA.FTZ R55, R55, UR38, -R41 ;  /* 0x0000002637377c23 */ /* 0x000fc20008010829 */
[--C-:B------:R-:W-:Y:S01]  /*36e0*/  FFMA.FTZ R58, R58, UR38, -R41.reuse ;  /* 0x000000263a3a7c23 */ /* 0x100fe20008010829 */
[----:B------:R-:W-:-:S01]  /*36f0*/  FFMA.FTZ R59, R59, UR38, -R41 ;  /* 0x000000263b3b7c23 */ /* 0x000fc20008010829 */
[--C-:B------:R-:W-:Y:S01]  /*3700*/  FFMA.FTZ R62, R62, UR38, -R41.reuse ;  /* 0x000000263e3e7c23 */ /* 0x100fe20008010829 */
[----:B------:R-:W-:-:S01]  /*3710*/  FFMA.FTZ R63, R63, UR38, -R41 ;  /* 0x000000263f3f7c23 */ /* 0x000fc20008010829 */
[----:B------:R-:W2:Y:S01]  /*3720*/  MUFU.EX2 R30, R30 ;  /* 0x0000001e001e7308 */ /* 0x000ea20000000800 */
        /* <DEDUP_REMOVED lines=8> */
[----:B0-----:R-:W-:-:S01]  /*37b0*/  FADD.FTZ R45, R26, R27 ;  /* 0x0000001b1a2d7221 */ /* 0x001fc20000010000 */
[--C-:B------:R-:W-:Y:S01]  /*37c0*/  FFMA.FTZ R79, R79, UR38, -R41.reuse ;  /* 0x000000264f4f7c23 */ /* 0x100fe20008010829 */
[----:B------:R-:W-:-:S01]  /*37d0*/  FFMA.FTZ R82, R82, UR38, -R41 ;  /* 0x0000002652527c23 */ /* 0x000fc20008010829 */
[--C-:B------:R-:W-:Y:S01]  /*37e0*/  FFMA.FTZ R83, R83, UR38, -R41.reuse ;  /* 0x0000002653537c23 */ /* 0x100fe20008010829 */
[----:B------:R-:W-:-:S01]  /*37f0*/  FFMA.FTZ R86, R86, UR38, -R41 ;  /* 0x0000002656567c23 */ /* 0x000fc20008010829 */
[----:B------:R-:W-:Y:S01]  /*3800*/  FFMA.FTZ R41, R87, UR38, -R41 ;  /* 0x0000002657297c23 */ /* 0x000fe20008010829 */
[----:B------:R-:W-:Y:S01]  /*3810*/  IMAD.MOV.U32 R87, RZ, RZ, R151 ;  /* 0x000000ffff577224 */ /* 0x000fe200078e0097 */
[----:B------:R-:W0:Y:S01]  /*3820*/  MUFU.EX2 R34, R34 ;  /* 0x0000002200227308 */ /* 0x000e220000000800 */
[----:B--2---:R-:W-:-:S07]  /*3830*/  FADD.FTZ R44, R30, R45 ;  /* 0x0000002d1e2c7221 */ /* 0x004fce0000010000 */
[----:B------:R-:W2:Y:S01]  /*3840*/  MUFU.EX2 R35, R35 ;  /* 0x0000002300237308 */ /* 0x000ea20000000800 */
[----:B---3--:R-:W-:-:S01]  /*3850*/  FADD.FTZ R45, R31, R44 ;  /* 0x0000002c1f2d7221 */ /* 0x008fc20000010000 */
[----:B------:R-:W-:Y:S01]  /*3860*/  F2FP.SATFINITE.E4M3.F32.PACK_AB_MERGE_C R30, R31, R30, RZ ;  /* 0x0000001e1f1e723e */ /* 0x000fe200048070ff */
[----:B------:R-:W-:-:S03]  /*3870*/  IMAD.MOV.U32 R31, RZ, RZ, R151 ;  /* 0x000000ffff1f7224 */ /* 0x000fc600078e0097 */
[----:B------:R-:W-:Y:S01]  /*3880*/  F2FP.SATFINITE.E4M3.F32.PACK_AB_MERGE_C R217, R27, R26, R30 ;  /* 0x0000001a1bd9723e */ /* 0x000fe2000480701e */
[----:B------:R-:W-:Y:S01]  /*3890*/  IMAD.MOV.U32 R30, RZ, RZ, R151 ;  /* 0x000000ffff1e7224 */ /* 0x000fe200078e0097 */
[----:B------:R-:W1:Y:S01]  /*38a0*/  MUFU.EX2 R38, R38 ;  /* 0x0000002600267308 */ /* 0x000e620000000800 */
[----:B0-----:R-:W-:-:S01]  /*38b0*/  FADD.FTZ R44, R34, R45 ;  /* 0x0000002d222c7221 */ /* 0x001fc20000010000 */
[--C-:B------:R-:W-:Y:S02]  /*38c0*/  IMAD.MOV.U32 R27, RZ, RZ, R151.reuse ;  /* 0x000000ffff1b7224 */ /* 0x100fe400078e0097 */
[----:B------:R-:W-:-:S04]  /*38d0*/  IMAD.MOV.U32 R26, RZ, RZ, R151 ;  /* 0x000000ffff1a7224 */ /* 0x000fc800078e0097 */
[----:B------:R-:W0:Y:S01]  /*38e0*/  MUFU.EX2 R39, R39 ;  /* 0x0000002700277308 */ /* 0x000e220000000800 */
[----:B--2---:R-:W-:-:S01]  /*38f0*/  FADD.FTZ R45, R35, R44 ;  /* 0x0000002c232d7221 */ /* 0x004fc20000010000 */
[----:B------:R-:W-:-:S04]  /*3900*/  FADD.FTZ R44, R14, R49 ;  /* 0x000000310e2c7221 */ /* 0x000fc80000010000 */
[----:B------:R-:W-:Y:S02]  /*3910*/  FADD.FTZ R49, R13, R44 ;  /* 0x0000002c0d317221 */ /* 0x000fe40000010000 */
[----:B------:R-:W2:Y:S01]  /*3920*/  MUFU.EX2 R42, R42 ;  /* 0x0000002a002a7308 */ /* 0x000ea20000000800 */
[----:B-1----:R-:W-:-:S01]  /*3930*/  FADD.FTZ R4, R38, R45 ;  /* 0x0000002d26047221 */ /* 0x002fc20000010000 */
[----:B------:R-:W-:-:S04]  /*3940*/  FADD.FTZ R44, R20, R49 ;  /* 0x00000031142c7221 */ /* 0x000fc80000010000 */
[----:B------:R-:W-:Y:S02]  /*3950*/  FADD.FTZ R49, R15, R44 ;  /* 0x0000002c0f317221 */ /* 0x000fe40000010000 */
[----:B------:R-:W1:Y:S01]  /*3960*/  MUFU.EX2 R43, R43 ;  /* 0x0000002b002b7308 */ /* 0x000e620000000800 */
[----:B0-----:R-:W-:-:S01]  /*3970*/  FADD.FTZ R45, R39, R4 ;  /* 0x00000004272d7221 */ /* 0x001fc20000010000 */
[----:B------:R-:W-:Y:S01]  /*3980*/  FADD.FTZ R44, R90, R49 ;  /* 0x000000315a2c7221 */ /* 0x000fe20000010000 */
[----:B------:R-:W-:Y:S01]  /*3990*/  F2FP.SATFINITE.E4M3.F32.PACK_AB_MERGE_C R38, R39, R38, RZ ;  /* 0x000000262726723e */ /* 0x000fe200048070ff */
[----:B------:R-:W-:Y:S02]  /*39a0*/  IMAD.MOV.U32 R90, RZ, RZ, R151 ;  /* 0x000000ffff5a7224 */ /* 0x000fe400078e0097 */
[----:B------:R-:W-:-:S01]  /*39b0*/  FADD.FTZ R49, R21, R44 ;  /* 0x0000002c15317221 */ /* 0x000fc20000010000 */
[----:B------:R-:W-:Y:S01]  /*39c0*/  F2FP.SATFINITE.E4M3.F32.PACK_AB_MERGE_C R219, R35, R34, R38 ;  /* 0x0000002223db723e */ /* 0x000fe20004807026 */
[----:B------:R-:W0:Y:S01]  /*39d0*/  MUFU.EX2 R46, R46 ;  /* 0x0000002e002e7308 */ /* 0x000e220000000800 */
[----:B--2---:R-:W-:-:S01]  /*39e0*/  FADD.FTZ R4, R42, R45 ;  /* 0x0000002d2a047221 */ /* 0x004fc20000010000 */
[----:B------:R-:W-:Y:S01]  /*39f0*/  FADD.FTZ R49, R24, R49 ;  /* 0x0000003118317221 */ /* 0x000fe20000010000 */
[----:B------:R-:W-:-:S02]  /*3a00*/  IMAD.MOV.U32 R44, RZ, RZ, R151 ;  /* 0x000000ffff2c7224 */ /* 0x000fc400078e0097 */
[--C-:B------:R-:W-:Y:S02]  /*3a10*/  IMAD.MOV.U32 R39, RZ, RZ, R151.reuse ;  /* 0x000000ffff277224 */ /* 0x100fe400078e0097 */
[----:B------:R-:W-:Y:S01]  /*3a20*/  IMAD.MOV.U32 R38, RZ, RZ, R151 ;  /* 0x000000ffff267224 */ /* 0x000fe200078e0097 */
[----:B------:R-:W2:Y:S01]  /*3a30*/  MUFU.EX2 R47, R47 ;  /* 0x0000002f002f7308 */ /* 0x000ea20000000800 */
[----:B-1----:R-:W-:-:S01]  /*3a40*/  FADD.FTZ R45, R43, R4 ;  /* 0x000000042b2d7221 */ /* 0x002fc20000010000 */
[--C-:B------:R-:W-:Y:S02]  /*3a50*/  IMAD.MOV.U32 R35, RZ, RZ, R151.reuse ;  /* 0x000000ffff237224 */ /* 0x100fe400078e0097 */
[----:B------:R-:W-:-:S04]  /*3a60*/  IMAD.MOV.U32 R34, RZ, RZ, R151 ;  /* 0x000000ffff227224 */ /* 0x000fc800078e0097 */
[----:B------:R-:W1:Y:S01]  /*3a70*/  MUFU.EX2 R50, R50 ;  /* 0x0000003200327308 */ /* 0x000e620000000800 */
[----:B0-----:R-:W-:-:S07]  /*3a80*/  FADD.FTZ R4, R46, R45 ;  /* 0x0000002d2e047221 */ /* 0x001fce0000010000 */
[----:B------:R-:W0:Y:S01]  /*3a90*/  MUFU.EX2 R51, R51 ;  /* 0x0000003300337308 */ /* 0x000e220000000800 */
[----:B--2---:R-:W-:-:S01]  /*3aa0*/  FADD.FTZ R45, R47, R4 ;  /* 0x000000042f2d7221 */ /* 0x004fc20000010000 */
[----:B------:R-:W-:Y:S01]  /*3ab0*/  F2FP.SATFINITE.E4M3.F32.PACK_AB_MERGE_C R46, R47, R46, RZ ;  /* 0x0000002e2f2e723e */ /* 0x000fe200048070ff */
[----:B------:R-:W-:-:S03]  /*3ac0*/  IMAD.MOV.U32 R47, RZ, RZ, R151 ;  /* 0x000000ffff2f7224 */ /* 0x000fc600078e0097 */
[----:B------:R-:W-:Y:S01]  /*3ad0*/  F2FP.SATFINITE.E4M3.F32.PACK_AB_MERGE_C R221, R43, R42, R46 ;  /* 0x0000002a2bdd723e */ /* 0x000fe2000480702e */
[----:B------:R-:W-:Y:S01]  /*3ae0*/  IMAD.MOV.U32 R46, RZ, RZ, R151 ;  /* 0x000000ffff2e7224 */ /* 0x000fe200078e0097 */
[----:B------:R-:W2:Y:S01]  /*3af0*/  MUFU.EX2 R54, R54 ;  /* 0x0000003600367308 */ /* 0x000ea20000000800 */
[----:B-1----:R-:W-:-:S01]  /*3b00*/  FADD.FTZ R4, R50, R45 ;  /* 0x0000002d32047221 */ /* 0x002fc20000010000 */
[--C-:B------:R-:W-:Y:S02]  /*3b10*/  IMAD.MOV.U32 R45, RZ, RZ, R151.reuse ;  /* 0x000000ffff2d7224 */ /* 0x100fe400078e0097 */
[--C-:B------:R-:W-:Y:S02]  /*3b20*/  IMAD.MOV.U32 R43, RZ, RZ, R151.reuse ;  /* 0x000000ffff2b7224 */ /* 0x100fe400078e0097 */
[----:B------:R-:W-:Y:S02]  /*3b30*/  IMAD.MOV.U32 R42, RZ, RZ, R151 ;  /* 0x000000ffff2a7224 */ /* 0x000fe400078e0097 */
[----:B------:R-:W1:Y:S01]  /*3b40*/  MUFU.EX2 R55, R55 ;  /* 0x0000003700377308 */ /* 0x000e620000000800 */
[----:B0-----:R-:W-:-:S01]  /*3b50*/  FADD.FTZ R7, R51, R4 ;  /* 0x0000000433077221 */ /* 0x001fc20000010000 */
[----:B------:R-:W-:Y:S01]  /*3b60*/  FADD.FTZ R4, R52, R49 ;  /* 0x0000003134047221 */ /* 0x000fe20000010000 */
[----:B------:R-:W-:Y:S01]  /*3b70*/  F2FP.SATFINITE.E4M3.F32.PACK_AB_MERGE_C R52, R53, R52, RZ ;  /* 0x000000343534723e */ /* 0x000fe200048070ff */
[----:B------:R-:W-:-:S02]  /*3b80*/  IMAD.MOV.U32 R49, RZ, RZ, R151 ;  /* 0x000000ffff317224 */ /* 0x000fc400078e0097 */
[----:B------:R-:W-:-:S01]  /*3b90*/  FADD.FTZ R4, R53, R4 ;  /* 0x0000000435047221 */ /* 0x000fc20000010000 */
[----:B------:R-:W-:Y:S01]  /*3ba0*/  F2FP.SATFINITE.E4M3.F32.PACK_AB_MERGE_C R222, R24, R21, R52 ;  /* 0x0000001518de723e */ /* 0x000fe20004807034 */
[----:B------:R-:W0:Y:S01]  /*3bb0*/  MUFU.EX2 R58, R58 ;  /* 0x0000003a003a7308 */ /* 0x000e220000000800 */
[----:B--2---:R-:W-:-:S01]  /*3bc0*/  FADD.FTZ R10, R54, R7 ;  /* 0x00000007360a7221 */ /* 0x004fc20000010000 */
[----:B------:R-:W-:Y:S01]  /*3bd0*/  FADD.FTZ R11, R25, R4 ;  /* 0x00000004190b7221 */ /* 0x000fe20000010000 */
[--C-:B------:R-:W-:Y:S02]  /*3be0*/  IMAD.MOV.U32 R53, RZ, RZ, R151.reuse ;  /* 0x000000ffff357224 */ /* 0x100fe400078e0097 */
[----:B------:R-:W-:Y:S02]  /*3bf0*/  IMAD.MOV.U32 R52, RZ, RZ, R151 ;  /* 0x000000ffff347224 */ /* 0x000fe400078e0097 */
[----:B------:R-:W-:-:S01]  /*3c00*/  FADD.FTZ R11, R28, R11 ;  /* 0x0000000b1c0b7221 */ /* 0x000fc20000010000 */
[----:B------:R-:W-:Y:S01]  /*3c10*/  IMAD.MOV.U32 R24, RZ, RZ, R151 ;  /* 0x000000ffff187224 */ /* 0x000fe200078e0097 */
[----:B------:R-:W2:Y:S01]  /*3c20*/  MUFU.EX2 R59, R59 ;  /* 0x0000003b003b7308 */ /* 0x000ea20000000800 */
[----:B-1----:R-:W-:-:S01]  /*3c30*/  FADD.FTZ R7, R55, R10 ;  /* 0x0000000a37077221 */ /* 0x002fc20000010000 */
        /* <DEDUP_REMOVED lines=10> */
[----:B------:R-:W-:Y:S01]  /*3ce0*/  FADD.FTZ R4, R60, R11 ;  /* 0x0000000b3c047221 */ /* 0x000fe20000010000 */
[----:B------:R-:W-:-:S03]  /*3cf0*/  F2FP.SATFINITE.E4M3.F32.PACK_AB_MERGE_C R60, R61, R60, RZ ;  /* 0x0000003c3d3c723e */ /* 0x000fc600048070ff */
[----:B------:R-:W-:Y:S01]  /*3d00*/  FADD.FTZ R4, R61, R4 ;  /* 0x000000043d047221 */ /* 0x000fe20000010000 */
[----:B------:R-:W-:Y:S01]  /*3d10*/  F2FP.SATFINITE.E4M3.F32.PACK_AB_MERGE_C R224, R28, R25, R60 ;  /* 0x000000191ce0723e */ /* 0x000fe2000480703c */
[----:B------:R-:W2:Y:S01]  /*3d20*/  MUFU.EX2 R66, R66 ;  /* 0x0000004200427308 */ /* 0x000ea20000000800 */
[----:B-1----:R-:W-:-:S01]  /*3d30*/  FADD.FTZ R8, R62, R7 ;  /* 0x000000073e087221 */ /* 0x002fc20000010000 */
[----:B------:R-:W-:Y:S01]  /*3d40*/  FADD.FTZ R5, R29, R4 ;  /* 0x000000041d057221 */ /* 0x000fe20000010000 */
[--C-:B------:R-:W-:Y:S02]  /*3d50*/  IMAD.MOV.U32 R61, RZ, RZ, R151.reuse ;  /* 0x000000ffff3d7224 */ /* 0x100fe400078e0097 */
[----:B------:R-:W-:Y:S02]  /*3d60*/  IMAD.MOV.U32 R60, RZ, RZ, R151 ;  /* 0x000000ffff3c7224 */ /* 0x000fe400078e0097 */
[----:B------:R-:W-:-:S01]  /*3d70*/  FADD.FTZ R5, R36, R5 ;  /* 0x0000000524057221 */ /* 0x000fc20000010000 */
[--C-:B------:R-:W-:Y:S01]  /*3d80*/  IMAD.MOV.U32 R28, RZ, RZ, R151.reuse ;  /* 0x000000ffff1c7224 */ /* 0x100fe200078e0097 */
[----:B------:R-:W1:Y:S01]  /*3d90*/  MUFU.EX2 R67, R67 ;  /* 0x0000004300437308 */ /* 0x000e620000000800 */
[C---:B0-----:R-:W-:Y:S01]  /*3da0*/  F2FP.SATFINITE.E4M3.F32.PACK_AB_MERGE_C R62, R63.reuse, R62, RZ ;  /* 0x0000003e3f3e723e */ /* 0x041fe200048070ff */
[----:B------:R-:W-:Y:S01]  /*3db0*/  FADD.FTZ R63, R63, R8 ;  /* 0x000000083f3f7221 */ /* 0x000fe20000010000 */
[----:B------:R-:W-:-:S02]  /*3dc0*/  IMAD.MOV.U32 R25, RZ, RZ, R151 ;  /* 0x000000ffff197224 */ /* 0x000fc400078e0097 */
[----:B------:R-:W-:Y:S01]  /*3dd0*/  F2FP.SATFINITE.E4M3.F32.PACK_AB_MERGE_C R225, R59, R58, R62 ;  /* 0x0000003a3be1723e */ /* 0x000fe2000480703e */
[----:B------:R-:W-:Y:S02]  /*3de0*/  IMAD.MOV.U32 R62, RZ, RZ, R151 ;  /* 0x000000ffff3e7224 */ /* 0x000fe400078e0097 */
[----:B------:R-:W0:Y:S01]  /*3df0*/  MUFU.EX2 R70, R70 ;  /* 0x0000004600467308 */ /* 0x000e220000000800 */
[----:B--2---:R-:W-:-:S01]  /*3e00*/  FADD.FTZ R4, R66, R63 ;  /* 0x0000003f42047221 */ /* 0x004fc20000010000 */
[--C-:B------:R-:W-:Y:S02]  /*3e10*/  IMAD.MOV.U32 R63, RZ, RZ, R151.reuse ;  /* 0x000000ffff3f7224 */ /* 0x100fe400078e0097 */
[--C-:B------:R-:W-:Y:S02]  /*3e20*/  IMAD.MOV.U32 R59, RZ, RZ, R151.reuse ;  /* 0x000000ffff3b7224 */ /* 0x100fe400078e0097 */
[----:B------:R-:W-:Y:S02]  /*3e30*/  IMAD.MOV.U32 R58, RZ, RZ, R151 ;  /* 0x000000ffff3a7224 */ /* 0x000fe400078e0097 */
[----:B------:R-:W2:Y:S01]  /*3e40*/  MUFU.EX2 R69, R69 ;  /* 0x0000004500457308 */ /* 0x000ea20000000800 */
[----:B-1----:R-:W-:-:S01]  /*3e50*/  FADD.FTZ R7, R67, R4 ;  /* 0x0000000443077221 */ /* 0x002fc20000010000 */
[----:B------:R-:W-:-:S06]  /*3e60*/  FADD.FTZ R4, R68, R5 ;  /* 0x0000000544047221 */ /* 0x000fcc0000010000 */
[----:B------:R-:W1:Y:S01]  /*3e70*/  MUFU.EX2 R71, R71 ;  /* 0x0000004700477308 */ /* 0x000e620000000800 */
[----:B0-----:R-:W-:-:S07]  /*3e80*/  FADD.FTZ R8, R70, R7 ;  /* 0x0000000746087221 */ /* 0x001fce0000010000 */
[----:B------:R-:W-:Y:S01]  /*3e90*/  MUFU.EX2 R76, R76 ;  /* 0x0000004c004c7308 */ /* 0x000fe20000000800 */
[C---:B--2---:R-:W-:Y:S01]  /*3ea0*/  F2FP.SATFINITE.E4M3.F32.PACK_AB_MERGE_C R68, R69.reuse, R68, RZ ;  /* 0x000000444544723e */ /* 0x044fe200048070ff */
[----:B------:R-:W-:-:S03]  /*3eb0*/  FADD.FTZ R69, R69, R4 ;  /* 0x0000000445457221 */ /* 0x000fc60000010000 */
[----:B------:R-:W-:Y:S01]  /*3ec0*/  F2FP.SATFINITE.E4M3.F32.PACK_AB_MERGE_C R226, R36, R29, R68 ;  /* 0x0000001d24e2723e */ /* 0x000fe20004807044 */
[--C-:B------:R-:W-:Y:S02]  /*3ed0*/  IMAD.MOV.U32 R68, RZ, RZ, R151.reuse ;  /* 0x000000ffff447224 */ /* 0x100fe400078e0097 */
[----:B------:R-:W0:Y:S01]  /*3ee0*/  MUFU.EX2 R77, R77 ;  /* 0x0000004d004d7308 */ /* 0x000e220000000800 */
[C---:B-1----:R-:W-:Y:S01]  /*3ef0*/  F2FP.SATFINITE.E4M3.F32.PACK_AB_MERGE_C R70, R71.reuse, R70, RZ ;  /* 0x000000464746723e */ /* 0x042fe200048070ff */
[----:B------:R-:W-:Y:S01]  /*3f00*/  FADD.FTZ R71, R71, R8 ;  /* 0x0000000847477221 */ /* 0x000fe20000010000 */
[--C-:B------:R-:W-:Y:S02]  /*3f10*/  IMAD.MOV.U32 R36, RZ, RZ, R151.reuse ;  /* 0x000000ffff247224 */ /* 0x100fe400078e0097 */
[----:B------:R-:W-:Y:S01]  /*3f20*/  F2FP.SATFINITE.E4M3.F32.PACK_AB_MERGE_C R227, R67, R66, R70 ;  /* 0x0000004243e3723e */ /* 0x000fe20004807046 */
[--C-:B------:R-:W-:Y:S02]  /*3f30*/  IMAD.MOV.U32 R70, RZ, RZ, R151.reuse ;  /* 0x000000ffff467224 */ /* 0x100fe400078e0097 */
[----:B------:R-:W1:Y:S01]  /*3f40*/  MUFU.EX2 R72, R72 ;  /* 0x0000004800487308 */ /* 0x000e620000000800 */
[----:B------:R-:W-:-:S02]  /*3f50*/  IMAD.MOV.U32 R67, RZ, RZ, R151 ;  /* 0x000000ffff437224 */ /* 0x000fc400078e0097 */
[--C-:B------:R-:W-:Y:S02]  /*3f60*/  IMAD.MOV.U32 R66, RZ, RZ, R151.reuse ;  /* 0x000000ffff427224 */ /* 0x100fe400078e0097 */
[----:B------:R-:W-:-:S03]  /*3f70*/  IMAD.MOV.U32 R29, RZ, RZ, R151 ;  /* 0x000000ffff1d7224 */ /* 0x000fc600078e0097 */
[----:B------:R-:W2:Y:S01]  /*3f80*/  MUFU.EX2 R74, R74 ;  /* 0x0000004a004a7308 */ /* 0x000ea20000000800 */
[----:B0-----:R-:W-:-:S07]  /*3f90*/  F2FP.SATFINITE.E4M3.F32.PACK_AB_MERGE_C R5, R77, R76, RZ ;  /* 0x0000004c4d05723e */ /* 0x001fce00048070ff */
[----:B------:R-:W0:Y:S01]  /*3fa0*/  MUFU.EX2 R73, R73 ;  /* 0x0000004900497308 */ /* 0x000e220000000800 */
[----:B-1----:R-:W-:-:S01]  /*3fb0*/  FADD.FTZ R4, R72, R69 ;  /* 0x0000004548047221 */ /* 0x002fc20000010000 */
[----:B------:R-:W-:-:S06]  /*3fc0*/  IMAD.MOV.U32 R69, RZ, RZ, R151 ;  /* 0x000000ffff457224 */ /* 0x000fcc00078e0097 */
[----:B------:R-:W1:Y:S01]  /*3fd0*/  MUFU.EX2 R75, R75 ;  /* 0x0000004b004b7308 */ /* 0x000e620000000800 */
[----:B--2---:R-:W-:-:S01]  /*3fe0*/  FADD.FTZ R8, R74, R71 ;  /* 0x000000474a087221 */ /* 0x004fc20000010000 */
[----:B------:R-:W-:-:S06]  /*3ff0*/  IMAD.MOV.U32 R71, RZ, RZ, R151 ;  /* 0x000000ffff477224 */ /* 0x000fcc00078e0097 */
[----:B------:R-:W2:Y:S01]  /*4000*/  MUFU.EX2 R78, R78 ;  /* 0x0000004e004e7308 */ /* 0x000ea20000000800 */
[C---:B0-----:R-:W-:Y:S01]  /*4010*/  F2FP.SATFINITE.E4M3.F32.PACK_AB_MERGE_C R228, R73.reuse, R72, R5 ;  /* 0x0000004849e4723e */ /* 0x041fe20004807005 */
[----:B------:R-:W-:Y:S01]  /*4020*/  FADD.FTZ R73, R73, R4 ;  /* 0x0000000449497221 */ /* 0x000fe20000010000 */
[----:B------:R-:W-:-:S03]  /*4030*/  IMAD.MOV.U32 R72, RZ, RZ, R151 ;  /* 0x000000ffff487224 */ /* 0x000fc600078e0097 */
[----:B------:R-:W-:Y:S01]  /*4040*/  FADD.FTZ R76, R76, R73 ;  /* 0x000000494c4c7221 */ /* 0x000fe20000010000 */
[----:B------:R-:W-:Y:S01]  /*4050*/  IMAD.MOV.U32 R73, RZ, RZ, R151 ;  /* 0x000000ffff497224 */ /* 0x000fe200078e0097 */
[----:B------:R-:W0:Y:S01]  /*4060*/  MUFU.EX2 R79, R79 ;  /* 0x0000004f004f7308 */ /* 0x000e220000000800 */
[----:B-1----:R-:W-:-:S01]  /*4070*/  FADD.FTZ R5, R75, R8 ;  /* 0x000000084b057221 */ /* 0x002fc20000010000 */
[----:B------:R-:W-:Y:S01]  /*4080*/  FADD.FTZ R77, R77, R76 ;  /* 0x0000004c4d4d7221 */ /* 0x000fe20000010000 */
[----:B------:R-:W-:-:S05]  /*4090*/  IMAD.MOV.U32 R76, RZ, RZ, R151 ;  /* 0x000000ffff4c7224 */ /* 0x000fca00078e0097 */
[----:B------:R-:W1:Y:S01]  /*40a0*/  MUFU.EX2 R32, R32 ;  /* 0x0000002000207308 */ /* 0x000e620000000800 */
[----:B--2---:R-:W-:-:S07]  /*40b0*/  FADD.FTZ R4, R78, R5 ;  /* 0x000000054e047221 */ /* 0x004fce0000010000 */
[----:B------:R-:W-:Y:S01]  /*40c0*/  MUFU.EX2 R33, R33 ;  /* 0x0000002100217308 */ /* 0x000fe20000000800 */
[C---:B0-----:R-:W-:Y:S01]  /*40d0*/  F2FP.SATFINITE.E4M3.F32.PACK_AB_MERGE_C R78, R79.reuse, R78, RZ ;  /* 0x0000004e4f4e723e */ /* 0x041fe200048070ff */
[----:B------:R-:W-:-:S03]  /*40e0*/  FADD.FTZ R79, R79, R4 ;  /* 0x000000044f4f7221 */ /* 0x000fc60000010000 */
[----:B------:R-:W-:Y:S01]  /*40f0*/  F2FP.SATFINITE.E4M3.F32.PACK_AB_MERGE_C R229, R75, R74, R78 ;  /* 0x0000004a4be5723e */ /* 0x000fe2000480704e */
[----:B------:R-:W-:Y:S02]  /*4100*/  IMAD.MOV.U32 R78, RZ, RZ, R151 ;  /* 0x000000ffff4e7224 */ /* 0x000fe400078e0097 */
[----:B------:R-:W0:Y:S01]  /*4110*/  MUFU.EX2 R40, R40 ;  /* 0x0000002800287308 */ /* 0x000e220000000800 */
[----:B-1----:R-:W-:-:S01]  /*4120*/  FADD.FTZ R4, R32, R77 ;  /* 0x0000004d20047221 */ /* 0x002fc20000010000 */
[--C-:B------:R-:W-:Y:S02]  /*4130*/  IMAD.MOV.U32 R77, RZ, RZ, R151.reuse ;  /* 0x000000ffff4d7224 */ /* 0x100fe400078e0097 */
[--C-:B------:R-:W-:Y:S02]  /*4140*/  IMAD.MOV.U32 R75, RZ, RZ, R151.reuse ;  /* 0x000000ffff4b7224 */ /* 0x100fe400078e0097 */
[----:B------:R-:W-:Y:S02]  /*4150*/  IMAD.MOV.U32 R74, RZ, RZ, R151 ;  /* 0x000000ffff4a7224 */ /* 0x000fe400078e0097 */
[----:B------:R-:W1:Y:S08]  /*4160*/  MUFU.EX2 R82, R82 ;  /* 0x0000005200527308 */ /* 0x000e700000000800 */
[----:B------:R-:W2:Y:S01]  /*4170*/  MUFU.EX2 R37, R37 ;  /* 0x0000002500257308 */ /* 0x000ea20000000800 */
[----:B0-----:R-:W-:-:S07]  /*4180*/  F2FP.SATFINITE.E4M3.F32.PACK_AB_MERGE_C R5, R40, R33, RZ ;  /* 0x000000212805723e */ /* 0x001fce00048070ff */
[----:B------:R-:W0:Y:S01]  /*4190*/  MUFU.EX2 R83, R83 ;  /* 0x0000005300537308 */ /* 0x000e220000000800 */
[----:B-1----:R-:W-:-:S01]  /*41a0*/  FADD.FTZ R8, R82, R79 ;  /* 0x0000004f52087221 */ /* 0x002fc20000010000 */
[----:B------:R-:W-:-:S06]  /*41b0*/  IMAD.MOV.U32 R79, RZ, RZ, R151 ;  /* 0x000000ffff4f7224 */ /* 0x000fcc00078e0097 */
[----:B------:R-:W1:Y:S01]  /*41c0*/  MUFU.EX2 R86, R86 ;  /* 0x0000005600567308 */ /* 0x000e620000000800 */
[C---:B--2---:R-:W-:Y:S01]  /*41d0*/  F2FP.SATFINITE.E4M3.F32.PACK_AB_MERGE_C R230, R37.reuse, R32, R5 ;  /* 0x0000002025e6723e */ /* 0x044fe20004807005 */
[----:B------:R-:W-:Y:S01]  /*41e0*/  FADD.FTZ R4, R37, R4 ;  /* 0x0000000425047221 */ /* 0x000fe20000010000 */
[--C-:B------:R-:W-:Y:S02]  /*41f0*/  IMAD.MOV.U32 R37, RZ, RZ, R151.reuse ;  /* 0x000000ffff257224 */ /* 0x100fe400078e0097 */
[----:B------:R-:W-:Y:S02]  /*4200*/  IMAD.MOV.U32 R32, RZ, RZ, R151 ;  /* 0x000000ffff207224 */ /* 0x000fe400078e0097 */
[----:B------:R-:W-:-:S01]  /*4210*/  FADD.FTZ R33, R33, R4 ;  /* 0x0000000421217221 */ /* 0x000fc20000010000 */
[----:B------:R-:W2:Y:S01]  /*4220*/  MUFU.EX2 R41, R41 ;  /* 0x0000002900297308 */ /* 0x000ea20000000800 */
[----:B0-----:R-:W-:-:S04]  /*4230*/  FADD.FTZ R5, R83, R8 ;  /* 0x0000000853057221 */ /* 0x001fc80000010000 */
[----:B-1----:R-:W-:Y:S01]  /*4240*/  FADD.FTZ R4, R86, R5 ;  /* 0x0000000556047221 */ /* 0x002fe20000010000 */
[----:B------:R-:W-:-:S01]  /*4250*/  FADD.FTZ R5, R40, R33 ;  /* 0x0000002128057221 */ /* 0x000fc20000010000 */
[--C-:B------:R-:W-:Y:S02]  /*4260*/  IMAD.MOV.U32 R40, RZ, RZ, R151.reuse ;  /* 0x000000ffff287224 */ /* 0x100fe400078e0097 */
[----:B------:R-:W-:Y:S01]  /*4270*/  IMAD.MOV.U32 R33, RZ, RZ, R151 ;  /* 0x000000ffff217224 */ /* 0x000fe200078e0097 */
[C---:B--2---:R-:W-:Y:S01]  /*4280*/  F2FP.SATFINITE.E4M3.F32.PACK_AB_MERGE_C R7, R41.reuse, R86, RZ ;  /* 0x000000562907723e */ /* 0x044fe200048070ff */
[----:B------:R-:W-:-:S01]  /*4290*/  FADD.FTZ R4, R41, R4 ;  /* 0x0000000429047221 */ /* 0x000fc20000010000 */
[----:B------:R-:W-:Y:S02]  /*42a0*/  IMAD.MOV.U32 R86, RZ, RZ, R151 ;  /* 0x000000ffff567224 */ /* 0x000fe400078e0097 */
[----:B------:R-:W-:Y:S01]  /*42b0*/  F2FP.SATFINITE.E4M3.F32.PACK_AB_MERGE_C R231, R83, R82, R7 ;  /* 0x0000005253e7723e */ /* 0x000fe20004807007 */
[----:B------:R-:W-:-:S02]  /*42c0*/  IMAD.MOV.U32 R83, RZ, RZ, R151 ;  /* 0x000000ffff537224 */ /* 0x000fc400078e0097 */
        /* <DEDUP_REMOVED lines=72> */
.L_x_140:
[----:B------:R-:W-:Y:S01]  /*4750*/  ISETP.NE.AND P2, PT, RZ, UR41, PT ;  /* 0x00000029ff007c0c */ /* 0x000fe2000bf45270 */
[----:B------:R-:W-:-:S04]  /*4760*/  UISETP.NE.AND UP0, UPT, UR49, 0x1, UPT ;  /* 0x000000013100788c */ /* 0x000fc8000bf05270 */
[----:B------:R-:W-:-:S04]  /*4770*/  USEL UR43, URZ, 0x1, UP0 ;  /* 0x000000013f2b7887 */ /* 0x000fc80008000000 */
[----:B------:R-:W-:-:S04]  /*4780*/  ULOP3.LUT UR43, UR52, UR43, URZ, 0x3c, !UPT ;  /* 0x0000002b342b7292 */ /* 0x000fc8000f8e3c3f */
[----:B------:R-:W-:Y:S08]  /*4790*/  @P2 BRA `(.L_x_131) ;  /* 0x0000000000442947 */ /* 0x000ff00003800000 */
[----:B------:R-:W-:Y:S05]  /*47a0*/  @!P0 BRA `(.L_x_132) ;  /* 0x0000000000048947 */ /* 0x000fea0003800000 */
[----:B------:R-:W-:Y:S01]  /*47b0*/  BPT.TRAP 0x1 ;  /* 0x000000040000795c */ /* 0x000fe20000300000 */
.L_x_132:
[----:B------:R-:W0:Y:S01]  /*47c0*/  S2UR UR10, SR_CgaCtaId ;  /* 0x00000000000a79c3 */ /* 0x000e220000008800 */
[----:B------:R-:W-:Y:S01]  /*47d0*/  UIADD3 UR6, UR49, 0x1, URZ ;  /* 0x0000000131067890 */ /* 0x000fe2000fffe03f */
[----:B------:R-:W-:Y:S01]  /*47e0*/  IMAD.U32 R0, RZ, RZ, UR43 ;  /* 0x0000002bff007e24 */ /* 0x000fe2000f8e00ff */
[----:B------:R-:W-:Y:S02]  /*47f0*/  UMOV UR7, 0x400 ;  /* 0x0000040000077882 */ /* 0x000fe40000000000 */
[----:B------:R-:W-:Y:S02]  /*4800*/  UISETP.NE.AND UP0, UPT, UR6, 0x2, UPT ;  /* 0x000000020600788c */ /* 0x000fe4000bf05270 */
[----:B------:R-:W-:Y:S02]  /*4810*/  SHF.L.U32 R0, R0, 0x1f, RZ ;  /* 0x0000001f00007819 */ /* 0x000fe400000006ff */
[----:B------:R-:W-:Y:S02]  /*4820*/  USEL UR6, UR6, URZ, UP0 ;  /* 0x0000003f06067287 */ /* 0x000fe40008000000 */
[----:B0-----:R-:W-:-:S04]  /*4830*/  ULEA UR7, UR10, UR7, 0x18 ;  /* 0x000000070a077291 */ /* 0x001fc8000f8ec03f */
[----:B------:R-:W-:-:S09]  /*4840*/  ULEA UR6, UR6, UR7, 0x3 ;  /* 0x0000000706067291 */ /* 0x000fd2000f8e183f */
[----:B------:R0:W1:Y:S01]  /*4850*/  SYNCS.PHASECHK.TRANS64.TRYWAIT P1, [UR6+0x38830], R0 ;  /* 0x03883000ff0075a7 */ /* 0x0000620008020146 */
[----:B------:R-:W-:Y:S05]  /*4860*/  @!P0 BRA `(.L_x_133) ;  /* 0x0000000000048947 */ /* 0x000fea0003800000 */
[----:B------:R-:W-:Y:S01]  /*4870*/  BPT.TRAP 0x1 ;  /* 0x000000040000795c */ /* 0x000fe20000300000 */
.L_x_133:
[----:B-1----:R-:W-:Y:S05]  /*4880*/  @P1 BRA `(.L_x_131) ;  /* 0x0000000000081947 */ /* 0x002fea0003800000 */
[----:B------:R-:W1:Y:S02]  /*4890*/  SYNCS.PHASECHK.TRANS64.TRYWAIT P1, [UR6+0x38830], R0 ;  /* 0x03883000ff0075a7 */ /* 0x000e640008020146 */
[----:B-1----:R-:W-:Y:S05]  /*48a0*/  @!P1 BRA `(.L_x_134) ;  /* 0x000000bc003c9947 */ /* 0x002fea0003800000 */
.L_x_131:
[----:B01----:R-:W-:Y:S01]  /*48b0*/  VIADD R0, R23, 0x8 ;  /* 0x0000000817007836 */ /* 0x003fe20000000000 */
        /* <DEDUP_REMOVED lines=44> */
[----:B0-----:R-:W-:Y:S05]  /*4b80*/  @P2 BRA `(.L_x_135) ;  /* 0x0000000000382947 */ /* 0x001fea0003800000 */
[----:B------:R-:W-:Y:S05]  /*4b90*/  @!P0 BRA `(.L_x_136) ;  /* 0x0000000000048947 */ /* 0x000fea0003800000 */
[----:B------:R-:W-:Y:S01]  /*4ba0*/  BPT.TRAP 0x1 ;  /* 0x000000040000795c */ /* 0x000fe20000300000 */
.L_x_136:
[----:B------:R-:W0:Y:S01]  /*4bb0*/  S2UR UR7, SR_CgaCtaId ;  /* 0x00000000000779c3 */ /* 0x000e220000008800 */
[----:B------:R-:W-:Y:S01]  /*4bc0*/  UMOV UR6, 0x400 ;  /* 0x0000040000067882 */ /* 0x000fe20000000000 */
[----:B------:R-:W-:-:S05]  /*4bd0*/  IMAD.U32 R0, RZ, RZ, UR52 ;  /* 0x00000034ff007e24 */ /* 0x000fca000f8e00ff */
[----:B------:R-:W-:Y:S01]  /*4be0*/  SHF.L.U32 R0, R0, 0x1f, RZ ;  /* 0x0000001f00007819 */ /* 0x000fe200000006ff */
[----:B0-----:R-:W-:-:S04]  /*4bf0*/  ULEA UR6, UR7, UR6, 0x18 ;  /* 0x0000000607067291 */ /* 0x001fc8000f8ec03f */
[----:B------:R-:W-:-:S09]  /*4c00*/  ULEA UR6, UR49, UR6, 0x3 ;  /* 0x0000000631067291 */ /* 0x000fd2000f8e183f */
[----:B------:R0:W1:Y:S01]  /*4c10*/  SYNCS.PHASECHK.TRANS64.TRYWAIT P1, [UR6+0x38850], R0 ;  /* 0x03885000ff0075a7 */ /* 0x0000620008020146 */
[----:B------:R-:W-:Y:S05]  /*4c20*/  @!P0 BRA `(.L_x_137) ;  /* 0x0000000000048947 */ /* 0x000fea0003800000 */
[----:B------:R-:W-:Y:S01]  /*4c30*/  BPT.TRAP 0x1 ;  /* 0x000000040000795c */ /* 0x000fe20000300000 */
.L_x_137:
[----:B-1----:R-:W-:Y:S05]  /*4c40*/  @P1 BRA `(.L_x_135) ;  /* 0x0000000000081947 */ /* 0x002fea0003800000 */
[----:B------:R-:W1:Y:S02]  /*4c50*/  SYNCS.PHASECHK.TRANS64.TRYWAIT P1, [UR6+0x38850], R0 ;  /* 0x03885000ff0075a7 */ /* 0x000e640008020146 */
[----:B-1----:R-:W-:Y:S05]  /*4c60*/  @!P1 BRA `(.L_x_138) ;  /* 0x000000b800649947 */ /* 0x002fea0003800000 */
.L_x_135:
[----:B------:R-:W2:Y:S01]  /*4c70*/  S2UR UR6, SR_CgaCtaId ;  /* 0x00000000000679c3 */ /* 0x000ea20000008800 */
[----:B-1----:R-:W-:Y:S01]  /*4c80*/  MOV R3, 0x400 ;  /* 0x0000040000037802 */ /* 0x002fe20000000f00 */
[----:B------:R-:W-:Y:S01]  /*4c90*/  WARPGROUP.ARRIVE ;  /* 0x00000000000079c5 */ /* 0x000fe20000000000 */
[----:B------:R-:W-:Y:S01]  /*4ca0*/  UMOV UR7, 0x40000040 ;  /* 0x4000004000077882 */ /* 0x000fe20000000000 */
[----:B------:R-:W-:Y:S02]  /*4cb0*/  FMNMX.FTZ R6, R152, R7, !PT ;  /* 0x0000000798067209 */ /* 0x000fe40007810000 */
[----:B------:R-:W-:-:S04]  /*4cc0*/  FMNMX.FTZ R8, R154, R9, !PT ;  /* 0x000000099a087209 */ /* 0x000fc80007810000 */
[----:B------:R-:W-:-:S04]  /*4cd0*/  FMNMX.FTZ R11, R155, R8, !PT ;  /* 0x000000089b0b7209 */ /* 0x000fc80007810000 */
[----:B------:R-:W-:-:S04]  /*4ce0*/  FMNMX.FTZ R8, R158, R11, !PT ;  /* 0x0000000b9e087209 */ /* 0x000fc80007810000 */
[----:B------:R-:W-:-:S04]  /*4cf0*/  FMNMX.FTZ R11, R159, R8, !PT ;  /* 0x000000089f0b7209 */ /* 0x000fc80007810000 */
[----:B------:R-:W-:Y:S01]  /*4d00*/  FMNMX.FTZ R8, R162, R11, !PT ;  /* 0x0000000ba2087209 */ /* 0x000fe20007810000 */
[----:B--2---:R-:W-:-:S03]  /*4d10*/  IMAD.U32 R2, RZ, RZ, UR6 ;  /* 0x00000006ff027e24 */ /* 0x004fc6000f8e00ff */
[----:B------:R-:W-:Y:S02]  /*4d20*/  FMNMX.FTZ R11, R163, R8, !PT ;  /* 0x00000008a30b7209 */ /* 0x000fe40007810000 */
[----:B0-----:R-:W-:Y:S02]  /*4d30*/  LEA R0, R2, R3, 0x18 ;  /* 0x0000000302007211 */ /* 0x001fe400078ec0ff */
[----:B------:R-:W-:Y:S02]  /*4d40*/  FMNMX.FTZ R3, R153, R6, !PT ;  /* 0x0000000699037209 */ /* 0x000fe40007810000 */
[----:B------:R-:W-:Y:S02]  /*4d50*/  R2UR UR6, R0 ;  /* 0x00000000000672ca */ /* 0x000fe400000e0000 */
[----:B------:R-:W-:Y:S02]  /*4d60*/  FMNMX.FTZ R6, R156, R3, !PT ;  /* 0x000000039c067209 */ /* 0x000fe40007810000 */
[----:B------:R-:W-:-:S02]  /*4d70*/  FMNMX.FTZ R8, R166, R11, !PT ;  /* 0x0000000ba6087209 */ /* 0x000fc40007810000 */
[----:B------:R-:W-:Y:S02]  /*4d80*/  FMNMX.FTZ R3, R157, R6, !PT ;  /* 0x000000069d037209 */ /* 0x000fe40007810000 */
[----:B------:R-:W-:Y:S02]  /*4d90*/  FMNMX.FTZ R11, R167, R8, !PT ;  /* 0x00000008a70b7209 */ /* 0x000fe40007810000 */
[----:B------:R-:W-:Y:S02]  /*4da0*/  FMNMX.FTZ R6, R160, R3, !PT ;  /* 0x00000003a0067209 */ /* 0x000fe40007810000 */
[----:B------:R-:W-:Y:S01]  /*4db0*/  FMNMX.FTZ R8, R170, R11, !PT ;  /* 0x0000000baa087209 */ /* 0x000fe20007810000 */
[----:B------:R-:W-:Y:S01]  /*4dc0*/  UIADD3 UR6, UR6, 0x400, URZ ;  /* 0x0000040006067890 */ /* 0x000fe2000fffe03f */
[----:B------:R-:W-:Y:S02]  /*4dd0*/  FMNMX.FTZ R3, R161, R6, !PT ;  /* 0x00000006a1037209 */ /* 0x000fe40007810000 */
[----:B------:R-:W-:Y:S01]  /*4de0*/  FMNMX.FTZ R11, R171, R8, !PT ;  /* 0x00000008ab0b7209 */ /* 0x000fe20007810000 */
[----:B------:R-:W-:Y:S01]  /*4df0*/  USHF.R.U32.HI UR6, URZ, 0x4, UR6 ;  /* 0x000000043f067899 */ /* 0x000fe20008011606 */
[----:B------:R-:W-:-:S02]  /*4e00*/  FMNMX.FTZ R6, R164, R3, !PT ;  /* 0x00000003a4067209 */ /* 0x000fc40007810000 */
[----:B------:R-:W-:Y:S01]  /*4e10*/  FMNMX.FTZ R8, R174, R11, !PT ;  /* 0x0000000bae087209 */ /* 0x000fe20007810000 */
[----:B------:R-:W-:Y:S01]  /*4e20*/  ULOP3.LUT UR6, UR6, 0x3fff, URZ, 0xc0, !UPT ;  /* 0x00003fff06067892 */ /* 0x000fe2000f8ec03f */
[----:B------:R-:W-:Y:S02]  /*4e30*/  FMNMX.FTZ R3, R165, R6, !PT ;  /* 0x00000006a5037209 */ /* 0x000fe40007810000 */
[----:B------:R-:W-:Y:S01]  /*4e40*/  FMNMX.FTZ R11, R175, R8, !PT ;  /* 0x00000008af0b7209 */ /* 0x000fe20007810000 */
[----:B------:R-:W-:Y:S01]  /*4e50*/  ULOP3.LUT UR6, UR6, 0x10000, URZ, 0xfc, !UPT ;  /* 0x0001000006067892 */ /* 0x000fe2000f8efc3f */
[----:B------:R-:W-:Y:S02]  /*4e60*/  FMNMX.FTZ R6, R168, R3, !PT ;  /* 0x00000003a8067209 */ /* 0x000fe40007810000 */
[----:B------:R-:W-:Y:S01]  /*4e70*/  FMNMX.FTZ R8, R178, R11, !PT ;  /* 0x0000000bb2087209 */ /* 0x000fe20007810000 */
[----:B------:R-:W-:Y:S01]  /*4e80*/  ULEA UR10, UR49, UR6, 0xb ;  /* 0x00000006310a7291 */ /* 0x000fe2000f8e583f */
[----:B------:R-:W-:-:S02]  /*4e90*/  FMNMX.FTZ R3, R169, R6, !PT ;  /* 0x00000006a9037209 */ /* 0x000fc40007810000 */
        /* <DEDUP_REMOVED lines=41> */
[----:B------:R-:W-:-:S04]  /*5130*/  FMNMX.FTZ R6, R208, R3, !PT ;  /* 0x00000003d0067209 */ /* 0x000fc80007810000 */
[----:B------:R-:W-:-:S04]  /*5140*/  FMNMX.FTZ R3, R209, R6, !PT ;  /* 0x00000006d1037209 */ /* 0x000fc80007810000 */
[----:B------:R-:W-:-:S04]  /*5150*/  FMNMX.FTZ R6, R212, R3, !PT ;  /* 0x00000003d4067209 */ /* 0x000fc80007810000 */
[----:B------:R-:W-:Y:S02]  /*5160*/  FMNMX.FTZ R10, R213, R6, !PT ;  /* 0x00000006d50a7209 */ /* 0x000fe40007810000 */
[----:B------:R-:W0:Y:S04]  /*5170*/  SHFL.BFLY PT, R6, R11, 0x2, 0x1f ;  /* 0x0c401f000b067f89 */ /* 0x000e2800000e0000 */
[----:B------:R-:W1:Y:S01]  /*5180*/  SHFL.BFLY PT, R3, R10, 0x2, 0x1f ;  /* 0x0c401f000a037f89 */ /* 0x000e6200000e0000 */
[----:B0-----:R-:W-:Y:S02]  /*5190*/  FMNMX.FTZ R13, R11, R6, !PT ;  /* 0x000000060b0d7209 */ /* 0x001fe40007810000 */
[----:B-1----:R-:W-:-:S03]  /*51a0*/  FMNMX.FTZ R12, R10, R3, !PT ;  /* 0x000000030a0c7209 */ /* 0x002fc60007810000 */
[----:B------:R-:W0:Y:S01]  /*51b0*/  SHFL.BFLY PT, R6, R13, 0x1, 0x1f ;  /* 0x0c201f000d067f89 */ /* 0x000e2200000e0000 */
[----:B------:R-:W-:-:S03]  /*51c0*/  IMAD.U32 R10, RZ, RZ, UR38 ;  /* 0x00000026ff0a7e24 */ /* 0x000fc6000f8e00ff */
[----:B------:R-:W1:Y:S01]  /*51d0*/  SHFL.BFLY PT, R3, R12, 0x1, 0x1f ;  /* 0x0c201f000c037f89 */ /* 0x000e6200000e0000 */
[----:B0-----:R-:W-:Y:S02]  /*51e0*/  FMNMX.FTZ R6, R13, R6, !PT ;  /* 0x000000060d067209 */ /* 0x001fe40007810000 */
[----:B-1----:R-:W-:-:S05]  /*51f0*/  FMNMX.FTZ R3, R12, R3, !PT ;  /* 0x000000030c037209 */ /* 0x002fca0007810000 */
[----:B------:R-:W-:-:S04]  /*5200*/  FADD.FTZ R7, -R3, R7 ;  /* 0x0000000703077221 */ /* 0x000fc80000010100 */
[----:B------:R-:W-:Y:S01]  /*5210*/  FMUL.FTZ R8, R7, UR38 ;  /* 0x0000002607087c20 */ /* 0x000fe20008410000 */
[----:B------:R-:W-:-:S01]  /*5220*/  FADD.FTZ R7, -R6, R9 ;  /* 0x0000000906077221 */ /* 0x000fc20000010100 */
[----:B------:R-:W-:-:S03]  /*5230*/  FFMA.FTZ R9, R3, R10, -8 ;  /* 0xc100000003097423 */ /* 0x000fc6000001000a */
[----:B------:R-:W-:Y:S01]  /*5240*/  FMUL.FTZ R7, R7, UR38 ;  /* 0x0000002607077c20 */ /* 0x000fe20008410000 */
[----:B------:R-:W-:-:S01]  /*5250*/  FFMA.FTZ R21, R165, UR38, -R9 ;  /* 0x00000026a5157c23 */ /* 0x000fc20008010809 */
[--C-:B------:R-:W-:Y:S01]  /*5260*/  FFMA.FTZ R165, R181, UR38, -R9.reuse ;  /* 0x00000026b5a57c23 */ /* 0x100fe20008010809 */
[----:B------:R-:W-:-:S01]  /*5270*/  FFMA.FTZ R181, R197, UR38, -R9 ;  /* 0x00000026c5b57c23 */ /* 0x000fc20008010809 */
[----:B------:R-:W-:Y:S02]  /*5280*/  IMAD.U32 R197, RZ, RZ, UR38 ;  /* 0x00000026ffc57e24 */ /* 0x000fe4000f8e00ff */
[----:B------:R-:W-:-:S01]  /*5290*/  FFMA.FTZ R11, R152, UR38, -R9 ;  /* 0x00000026980b7c23 */ /* 0x000fc20008010809 */
[----:B------:R-:W-:Y:S01]  /*52a0*/  FFMA.FTZ R10, R153, UR38, -R9 ;  /* 0x00000026990a7c23 */ /* 0x000fe20008010809 */
[----:B------:R-:W-:Y:S01]  /*52b0*/  MUFU.EX2 R8, R8 ;  /* 0x0000000800087308 */ /* 0x000fe20000000800 */
[----:B------:R-:W-:-:S01]  /*52c0*/  FFMA.FTZ R197, R6, R197, -8 ;  /* 0xc100000006c57423 */ /* 0x000fc200000100c5 */
[--C-:B------:R-:W-:Y:S01]  /*52d0*/  FFMA.FTZ R12, R156, UR38, -R9.reuse ;  /* 0x000000269c0c7c23 */ /* 0x100fe20008010809 */
[----:B------:R-:W-:-:S01]  /*52e0*/  FFMA.FTZ R13, R157, UR38, -R9 ;  /* 0x000000269d0d7c23 */ /* 0x000fc20008010809 */
[----:B------:R-:W-:Y:S01]  /*52f0*/  FFMA.FTZ R14, R160, UR38, -R9 ;  /* 0x00000026a00e7c23 */ /* 0x000fe20008010809 */
[----:B------:R-:W-:-:S01]  /*5300*/  FFMA.FTZ R154, R154, UR38, -R197 ;  /* 0x000000269a9a7c23 */ /* 0x000fc200080108c5 */
[--C-:B------:R-:W-:Y:S01]  /*5310*/  FFMA.FTZ R155, R155, UR38, -R197.reuse ;  /* 0x000000269b9b7c23 */ /* 0x100fe200080108c5 */
[----:B------:R-:W-:-:S01]  /*5320*/  FFMA.FTZ R158, R158, UR38, -R197 ;  /* 0x000000269e9e7c23 */ /* 0x000fc200080108c5 */
[----:B------:R-:W0:Y:S01]  /*5330*/  MUFU.EX2 R11, R11 ;  /* 0x0000000b000b7308 */ /* 0x000e220000000800 */
[----:B------:R-:W-:-:S01]  /*5340*/  FFMA.FTZ R159, R159, UR38, -R197 ;  /* 0x000000269f9f7c23 */ /* 0x000fc200080108c5 */
[----:B------:R-:W-:Y:S01]  /*5350*/  FFMA.FTZ R162, R162, UR38, -R197 ;  /* 0x00000026a2a27c23 */ /* 0x000fe200080108c5 */
[----:B------:R-:W-:-:S01]  /*5360*/  FFMA.FTZ R15, R161, UR38, -R9 ;  /* 0x00000026a10f7c23 */ /* 0x000fc20008010809 */
[----:B------:R-:W-:Y:S01]  /*5370*/  FFMA.FTZ R163, R163, UR38, -R197 ;  /* 0x00000026a3a37c23 */ /* 0x000fe200080108c5 */
[----:B------:R-:W-:-:S01]  /*5380*/  FFMA.FTZ R20, R164, UR38, -R9 ;  /* 0x00000026a4147c23 */ /* 0x000fc20008010809 */
[----:B------:R-:W-:Y:S01]  /*5390*/  FFMA.FTZ R153, R169, UR38, -R9 ;  /* 0x00000026a9997c23 */ /* 0x000fe20008010809 */
[----:B------:R-:W-:-:S01]  /*53a0*/  FFMA.FTZ R166, R166, UR38, -R197 ;  /* 0x00000026a6a67c23 */ /* 0x000fc200080108c5 */
[----:B------:R-:W-:Y:S01]  /*53b0*/  MUFU.EX2 R7, R7 ;  /* 0x0000000700077308 */ /* 0x000fe20000000800 */
[----:B------:R-:W-:-:S01]  /*53c0*/  FFMA.FTZ R169, R185, UR38, -R9 ;  /* 0x00000026b9a97c23 */ /* 0x000fc20008010809 */
[--C-:B------:R-:W-:Y:S01]  /*53d0*/  FFMA.FTZ R185, R201, UR38, -R9.reuse ;  /* 0x00000026c9b97c23 */ /* 0x100fe20008010809 */
[----:B------:R-:W-:-:S01]  /*53e0*/  FFMA.FTZ R152, R168, UR38, -R9 ;  /* 0x00000026a8987c23 */ /* 0x000fc20008010809 */
[----:B------:R-:W-:Y:S01]  /*53f0*/  FFMA.FTZ R167, R167, UR38, -R197 ;  /* 0x00000026a7a77c23 */ /* 0x000fe200080108c5 */
[----:B------:R-:W-:-:S01]  /*5400*/  FFMA.FTZ R168, R184, UR38, -R9 ;  /* 0x00000026b8a87c23 */ /* 0x000fc20008010809 */
[----:B------:R-:W-:Y:S01]  /*5410*/  FFMA.FTZ R184, R200, UR38, -R9 ;  /* 0x00000026c8b87c23 */ /* 0x000fe20008010809 */
[----:B------:R-:W-:-:S01]  /*5420*/  FFMA.FTZ R170, R170, UR38, -R197 ;  /* 0x00000026aaaa7c23 */ /* 0x000fc200080108c5 */
[----:B------:R-:W1:Y:S01]  /*5430*/  MUFU.EX2 R154, R154 ;  /* 0x0000009a009a7308 */ /* 0x000e620000000800 */
[----:B0-----:R-:W-:-:S01]  /*5440*/  FFMA.FTZ R5, R8, R5, R11 ;  /* 0x0000000508057223 */ /* 0x001fc2000001000b */
[----:B------:R-:W-:Y:S01]  /*5450*/  FFMA.FTZ R171, R171, UR38, -R197 ;  /* 0x00000026abab7c23 */ /* 0x000fe200080108c5 */
[----:B------:R-:W-:-:S01]  /*5460*/  FFMA.FTZ R156, R172, UR38, -R9 ;  /* 0x00000026ac9c7c23 */ /* 0x000fc20008010809 */
[----:B------:R-:W-:Y:S01]  /*5470*/  FFMA.FTZ R174, R174, UR38, -R197 ;  /* 0x00000026aeae7c23 */ /* 0x000fe200080108c5 */
[----:B------:R-:W-:-:S01]  /*5480*/  FFMA.FTZ R157, R173, UR38, -R9 ;  /* 0x00000026ad9d7c23 */ /* 0x000fc20008010809 */
[----:B------:R-:W-:Y:S01]  /*5490*/  FFMA.FTZ R175, R175, UR38, -R197 ;  /* 0x00000026afaf7c23 */ /* 0x000fe200080108c5 */
[----:B------:R-:W-:-:S01]  /*54a0*/  FFMA.FTZ R160, R176, UR38, -R9 ;  /* 0x00000026b0a07c23 */ /* 0x000fc20008010809 */
[----:B------:R-:W0:Y:S01]  /*54b0*/  MUFU.EX2 R10, R10 ;  /* 0x0000000a000a7308 */ /* 0x000e220000000800 */
[----:B------:R-:W-:-:S01]  /*54c0*/  FFMA.FTZ R178, R178, UR38, -R197 ;  /* 0x00000026b2b27c23 */ /* 0x000fc200080108c5 */
[----:B------:R-:W-:Y:S01]  /*54d0*/  FFMA.FTZ R161, R177, UR38, -R9 ;  /* 0x00000026b1a17c23 */ /* 0x000fe20008010809 */
[----:B------:R-:W-:-:S01]  /*54e0*/  FFMA.FTZ R179, R179, UR38, -R197 ;  /* 0x00000026b3b37c23 */ /* 0x000fc200080108c5 */
[----:B------:R-:W-:Y:S01]  /*54f0*/  FFMA.FTZ R164, R180, UR38, -R9 ;  /* 0x00000026b4a47c23 */ /* 0x000fe20008010809 */
[----:B------:R-:W-:-:S01]  /*5500*/  FFMA.FTZ R182, R182, UR38, -R197 ;  /* 0x00000026b6b67c23 */ /* 0x000fc200080108c5 */
[--C-:B------:R-:W-:Y:S01]  /*5510*/  FFMA.FTZ R183, R183, UR38, -R197.reuse ;  /* 0x00000026b7b77c23 */ /* 0x100fe200080108c5 */
[----:B------:R-:W-:-:S01]  /*5520*/  FFMA.FTZ R186, R186, UR38, -R197 ;  /* 0x00000026baba7c23 */ /* 0x000fc200080108c5 */
[----:B------:R-:W2:Y:S01]  /*5530*/  MUFU.EX2 R155, R155 ;  /* 0x0000009b009b7308 */ /* 0x000ea20000000800 */
[----:B-1----:R-:W-:-:S01]  /*5540*/  FFMA.FTZ R4, R7, R4, R154 ;  /* 0x0000000407047223 */ /* 0x002fc2000001009a */
[----:B------:R-:W-:Y:S01]  /*5550*/  FFMA.FTZ R187, R187, UR38, -R197 ;  /* 0x00000026bbbb7c23 */ /* 0x000fe200080108c5 */
[----:B------:R-:W-:-:S01]  /*5560*/  FFMA.FTZ R172, R188, UR38, -R9 ;  /* 0x00000026bcac7c23 */ /* 0x000fc20008010809 */
[----:B------:R-:W-:Y:S01]  /*5570*/  FFMA.FTZ R190, R190, UR38, -R197 ;  /* 0x00000026bebe7c23 */ /* 0x000fe200080108c5 */
[----:B------:R-:W-:-:S01]  /*5580*/  FFMA.FTZ R173, R189, UR38, -R9 ;  /* 0x00000026bdad7c23 */ /* 0x000fc20008010809 */
[----:B------:R-:W-:Y:S01]  /*5590*/  FFMA.FTZ R189, R205, UR38, -R9 ;  /* 0x00000026cdbd7c23 */ /* 0x000fe20008010809 */
[----:B------:R-:W-:-:S01]  /*55a0*/  FFMA.FTZ R191, R191, UR38, -R197 ;  /* 0x00000026bfbf7c23 */ /* 0x000fc200080108c5 */
[----:B------:R-:W1:Y:S01]  /*55b0*/  MUFU.EX2 R12, R12 ;  /* 0x0000000c000c7308 */ /* 0x000e620000000800 */
[----:B0-----:R-:W-:-:S01]  /*55c0*/  FADD.FTZ R5, R10, R5 ;  /* 0x000000050a057221 */ /* 0x001fc20000010000 */
[----:B------:R-:W-:Y:S01]  /*55d0*/  FFMA.FTZ R176, R192, UR38, -R9 ;  /* 0x00000026c0b07c23 */ /* 0x000fe20008010809 */
[----:B------:R-:W-:-:S01]  /*55e0*/  FFMA.FTZ R194, R194, UR38, -R197 ;  /* 0x00000026c2c27c23 */ /* 0x000fc200080108c5 */
[----:B------:R-:W-:Y:S01]  /*55f0*/  FFMA.FTZ R177, R193, UR38, -R9 ;  /* 0x00000026c1b17c23 */ /* 0x000fe20008010809 */
[----:B------:R-:W-:-:S01]  /*5600*/  FFMA.FTZ R195, R195, UR38, -R197 ;  /* 0x00000026c3c37c23 */ /* 0x000fc200080108c5 */
[--C-:B------:R-:W-:Y:S01]  /*5610*/  FFMA.FTZ R188, R204, UR38, -R9.reuse ;  /* 0x00000026ccbc7c23 */ /* 0x100fe20008010809 */
[----:B------:R-:W-:-:S01]  /*5620*/  FFMA.FTZ R180, R196, UR38, -R9 ;  /* 0x00000026c4b47c23 */ /* 0x000fc20008010809 */
[----:B------:R-:W0:Y:S01]  /*5630*/  MUFU.EX2 R158, R158 ;  /* 0x0000009e009e7308 */ /* 0x000e220000000800 */
[----:B--2---:R-:W-:-:S01]  /*5640*/  FADD.FTZ R201, R155, R4 ;  /* 0x000000049bc97221 */ /* 0x004fc20000010000 */
[--C-:B------:R-:W-:Y:S01]  /*5650*/  FFMA.FTZ R198, R198, UR38, -R197.reuse ;  /* 0x00000026c6c67c23 */ /* 0x100fe200080108c5 */
[----:B------:R-:W-:-:S01]  /*5660*/  FFMA.FTZ R199, R199, UR38, -R197 ;  /* 0x00000026c7c77c23 */ /* 0x000fc200080108c5 */
[--C-:B------:R-:W-:Y:S01]  /*5670*/  FFMA.FTZ R192, R208, UR38, -R9.reuse ;  /* 0x00000026d0c07c23 */ /* 0x100fe20008010809 */
[----:B------:R-:W-:-:S01]  /*5680*/  FFMA.FTZ R193, R209, UR38, -R9 ;  /* 0x00000026d1c17c23 */ /* 0x000fc20008010809 */
[----:B------:R-:W-:-:S02]  /*5690*/  IMAD.U32 R209, RZ, RZ, UR51 ;  /* 0x00000033ffd17e24 */ /* 0x000fc4000f8e00ff */
[----:B------:R-:W-:-:S01]  /*56a0*/  FFMA.FTZ R196, R212, UR38, -R9 ;  /* 0x00000026d4c47c23 */ /* 0x000fc20008010809 */
[----:B------:R-:W2:Y:S01]  /*56b0*/  MUFU.EX2 R13, R13 ;  /* 0x0000000d000d7308 */ /* 0x000ea20000000800 */
[----:B-1----:R-:W-:-:S01]  /*56c0*/  FADD.FTZ R4, R12, R5 ;  /* 0x000000050c047221 */ /* 0x002fc20000010000 */
[----:B------:R-:W-:-:S06]  /*56d0*/  FFMA.FTZ R9, R213, UR38, -R9 ;  /* 0x00000026d5097c23 */ /* 0x000fcc0008010809 */
[----:B------:R-:W1:Y:S01]  /*56e0*/  MUFU.EX2 R159, R159 ;  /* 0x0000009f009f7308 */ /* 0x000e620000000800 */
[----:B0-----:R-:W-:-:S07]  /*56f0*/  FADD.FTZ R200, R158, R201 ;  /* 0x000000c99ec87221 */ /* 0x001fce0000010000 */
[----:B------:R-:W0:Y:S01]  /*5700*/  MUFU.EX2 R14, R14 ;  /* 0x0000000e000e7308 */ /* 0x000e220000000800 */
[----:B--2---:R-:W-:-:S07]  /*5710*/  FADD.FTZ R5, R13, R4 ;  /* 0x000000040d057221 */ /* 0x004fce0000010000 */
[----:B------:R-:W2:Y:S01]  /*5720*/  MUFU.EX2 R162, R162 ;  /* 0x000000a200a27308 */ /* 0x000ea20000000800 */
[----:B-1----:R-:W-:-:S07]  /*5730*/  FADD.FTZ R201, R159, R200 ;  /* 0x000000c89fc97221 */ /* 0x002fce0000010000 */
[----:B------:R-:W1:Y:S01]  /*5740*/  MUFU.EX2 R15, R15 ;  /* 0x0000000f000f7308 */ /* 0x000e620000000800 */
[----:B0-----:R-:W-:-:S07]  /*5750*/  FADD.FTZ R4, R14, R5 ;  /* 0x000000050e047221 */ /* 0x001fce0000010000 */
[----:B------:R-:W0:Y:S01]  /*5760*/  MUFU.EX2 R163, R163 ;  /* 0x000000a300a37308 */ /* 0x000e220000000800 */
[----:B--2---:R-:W-:-:S01]  /*5770*/  FADD.FTZ R200, R162, R201 ;  /* 0x000000c9a2c87221 */ /* 0x004fc20000010000 */
[----:B------:R-:W-:Y:S02]  /*5780*/  WARPGROUP.DEPBAR.LE gsb0, 0x0 ;  /* 0x00008000000079c5 */ /* 0x000fe40000010000 */
[----:B------:R-:W-:-:S06]  /*5790*/  WARPGROUP.ARRIVE ;  /* 0x00000000000079c5 */ /* 0x000fcc0000000000 */
[----:B------:R-:W2:Y:S01]  /*57a0*/  S2R R219, SR_TID.X ;  /* 0x0000000000db7919 */ /* 0x000ea20000002100 */
[----:B------:R-:W3:Y:S01]  /*57b0*/  MUFU.EX2 R20, R20 ;  /* 0x0000001400147308 */ /* 0x000ee20000000800 */
[----:B-1----:R-:W-:-:S01]  /*57c0*/  FADD.FTZ R5, R15, R4 ;  /* 0x000000040f057221 */ /* 0x002fc20000010000 */
[----:B------:R-:W-:Y:S01]  /*57d0*/  QGMMA.64x256x32.F32.E4M3.E4M3 R24, R220, gdesc[UR4], R24, gsb0 ;  /* 0x03e00004dc187df3 */ /* 0x000fe20008000818 */
[----:B------:R-:W-:Y:S01]  /*57e0*/  UIADD3 UR6, UR10, 0x4, URZ ;  /* 0x000000040a067890 */ /* 0x000fe2000fffe03f */
[----:B------:R-:W-:-:S04]  /*57f0*/  UMOV UR7, 0x40000040 ;  /* 0x4000004000077882 */ /* 0x000fc80000000000 */
[----:B------:R-:W1:Y:S01]  /*5800*/  MUFU.EX2 R166, R166 ;  /* 0x000000a600a67308 */ /* 0x000e620000000800 */
[----:B0-----:R-:W-:-:S07]  /*5810*/  FADD.FTZ R201, R163, R200 ;  /* 0x000000c8a3c97221 */ /* 0x001fce0000010000 */
[----:B------:R-:W0:Y:S01]  /*5820*/  MUFU.EX2 R21, R21 ;  /* 0x0000001500157308 */ /* 0x000e220000000800 */
[----:B---3--:R-:W-:-:S07]  /*5830*/  FADD.FTZ R4, R20, R5 ;  /* 0x0000000514047221 */ /* 0x008fce0000010000 */
[----:B------:R-:W3:Y:S01]  /*5840*/  MUFU.EX2 R167, R167 ;  /* 0x000000a700a77308 */ /* 0x000ee20000000800 */
[----:B-1----:R-:W-:-:S01]  /*5850*/  FADD.FTZ R200, R166, R201 ;  /* 0x000000c9a6c87221 */ /* 0x002fc20000010000 */
[----:B--2---:R-:W-:-:S06]  /*5860*/  LOP3.LUT P1, RZ, R219, 0x7f, RZ, 0xc0, !PT ;  /* 0x0000007fdbff7812 */ /* 0x004fcc000782c0ff */
[----:B------:R-:W1:Y:S01]  /*5870*/  MUFU.EX2 R152, R152 ;  /* 0x0000009800987308 */ /* 0x000e620000000800 */
[----:B0-----:R-:W-:-:S07]  /*5880*/  FADD.FTZ R5, R21, R4 ;  /* 0x0000000415057221 */ /* 0x001fce0000010000 */
[----:B------:R-:W0:Y:S01]  /*5890*/  MUFU.EX2 R170, R170 ;  /* 0x000000aa00aa7308 */ /* 0x000e220000000800 */
[----:B---3--:R-:W-:-:S01]  /*58a0*/  FADD.FTZ R201, R167, R200 ;  /* 0x000000c8a7c97221 */ /* 0x008fc20000010000 */
[----:B------:R-:W-:-:S06]  /*58b0*/  @!P1 IMAD R209, R209, 0x8, R0 ;  /* 0x00000008d1d19824 */ /* 0x000fcc00078e0200 */
[----:B------:R-:W2:Y:S01]  /*58c0*/  MUFU.EX2 R153, R153 ;  /* 0x0000009900997308 */ /* 0x000ea20000000800 */
[----:B-1----:R-:W-:-:S07]  /*58d0*/  FADD.FTZ R4, R152, R5 ;  /* 0x0000000598047221 */ /* 0x002fce0000010000 */
        /* <DEDUP_REMOVED lines=13> */
[----:B0-----:R-:W-:-:S01]  /*59b0*/  FADD.FTZ R201, R175, R200 ;  /* 0x000000c8afc97221 */ /* 0x001fc20000010000 */
[----:B------:R-:W-:-:S06]  /*59c0*/  FFMA.FTZ R200, R202, UR38, -R197 ;  /* 0x00000026cac87c23 */ /* 0x000fcc00080108c5 */
[----:B------:R-:W0:Y:S01]  /*59d0*/  MUFU.EX2 R161, R161 ;  /* 0x000000a100a17308 */ /* 0x000e220000000800 */
[----:B--2---:R-:W-:-:S07]  /*59e0*/  FADD.FTZ R4, R160, R5 ;  /* 0x00000005a0047221 */ /* 0x004fce0000010000 */
        /* <DEDUP_REMOVED lines=19> */
[----:B--2---:R-:W-:-:S01]  /*5b20*/  FADD.FTZ R204, R186, R203 ;  /* 0x000000cbbacc7221 */ /* 0x004fc20000010000 */
[----:B------:R-:W-:-:S06]  /*5b30*/  FFMA.FTZ R203, R207, UR38, -R197 ;  /* 0x00000026cfcb7c23 */ /* 0x000fcc00080108c5 */
        /* <DEDUP_REMOVED lines=10> */
[----:B------:R-:W-:-:S06]  /*5be0*/  IADD3 R4, -R23, 0xb, RZ ;  /* 0x0000000b17047810 */ /* 0x000fcc0007ffe1ff */
[----:B------:R-:W0:Y:S01]  /*5bf0*/  MUFU.EX2 R194, R194 ;  /* 0x000000c200c27308 */ /* 0x000e220000000800 */
[----:B--2---:R-:W-:-:S01]  /*5c00*/  FADD.FTZ R205, R191, R204 ;  /* 0x000000ccbfcd7221 */ /* 0x004fc20000010000 */
[----:B------:R-:W-:-:S06]  /*5c10*/  FFMA.FTZ R204, R210, UR38, -R197 ;  /* 0x00000026d2cc7c23 */ /* 0x000fcc00080108c5 */
        /* <DEDUP_REMOVED lines=8> */
[----:B-1----:R-:W-:-:S07]  /*5ca0*/  FADD.FTZ R207, R195, R208 ;  /* 0x000000d0c3cf7221 */ /* 0x002fce0000010000 */
[----:B------:R-:W1:Y:S01]  /*5cb0*/  MUFU.EX2 R181, R181 ;  /* 0x000000b500b57308 */ /* 0x000e620000000800 */
[----:B0-----:R-:W-:-:S01]  /*5cc0*/  FADD.FTZ R206, R180, R5 ;  /* 0x00000005b4ce7221 */ /* 0x001fc20000010000 */
[----:B------:R-:W-:Y:S02]  /*5cd0*/  WARPGROUP.DEPBAR.LE gsb0, 0x0 ;  /* 0x00008000000079c5 */ /* 0x000fe40000010000 */
[----:B------:R-:W-:-:S04]  /*5ce0*/  WARPGROUP.ARRIVE ;  /* 0x00000000000079c5 */ /* 0x000fc80000000000 */
[----:B------:R-:W0:Y:S01]  /*5cf0*/  MUFU.EX2 R199, R199 ;  /* 0x000000c700c77308 */ /* 0x000e220000000800 */
[----:B--2---:R-:W-:-:S01]  /*5d00*/  FADD.FTZ R208, R198, R207 ;  /* 0x000000cfc6d07221 */ /* 0x004fc20000010000 */
[----:B------:R-:W-:Y:S01]  /*5d10*/  QGMMA.64x256x32.F32.E4M3.E4M3 R24, R224, gdesc[UR4], R24, gsb0 ;  /* 0x03e00004e0187df3 */ /* 0x000fe20008000818 */
[----:B------:R-:W-:Y:S01]  /*5d20*/  UIADD3 UR6, UR10, 0x6, URZ ;  /* 0x000000060a067890 */ /* 0x000fe2000fffe03f */
[----:B------:R-:W-:-:S04]  /*5d30*/  UMOV UR7, 0x40000040 ;  /* 0x4000004000077882 */ /* 0x000fc80000000000 */
[----:B------:R-:W2:Y:S01]  /*5d40*/  MUFU.EX2 R184, R184 ;  /* 0x000000b800b87308 */ /* 0x000ea20000000800 */
[----:B-1----:R-:W-:-:S01]  /*5d50*/  FADD.FTZ R5, R181, R206 ;  /* 0x000000ceb5057221 */ /* 0x002fc20000010000 */
[--C-:B------:R-:W-:Y:S01]  /*5d60*/  FFMA.FTZ R206, R214, UR38, -R197.reuse ;  /* 0x00000026d6ce7c23 */ /* 0x100fe200080108c5 */
[----:B------:R-:W-:-:S05]  /*5d70*/  FFMA.FTZ R197, R215, UR38, -R197 ;  /* 0x00000026d7c57c23 */ /* 0x000fca00080108c5 */
        /* <DEDUP_REMOVED lines=14> */
[----:B------:R-:W-:Y:S01]  /*5e60*/  MUFU.EX2 R192, R192 ;  /* 0x000000c000c07308 */ /* 0x000fe20000000800 */
[----:B--2---:R-:W-:-:S07]  /*5e70*/  FADD.FTZ R5, R189, R208 ;  /* 0x000000d0bd057221 */ /* 0x004fce0000010000 */
[----:B------:R-:W0:Y:S01]  /*5e80*/  MUFU.EX2 R204, R204 ;  /* 0x000000cc00cc7308 */ /* 0x000e220000000800 */
[----:B-1----:R-:W-:-:S07]  /*5e90*/  FADD.FTZ R207, R203, R210 ;  /* 0x000000d2cbcf7221 */ /* 0x002fce0000010000 */
[----:B------:R-:W-:Y:S08]  /*5ea0*/  MUFU.EX2 R193, R193 ;  /* 0x000000c100c17308 */ /* 0x000ff00000000800 */
[----:B------:R-:W1:Y:S01]  /*5eb0*/  MUFU.EX2 R205, R205 ;  /* 0x000000cd00cd7308 */ /* 0x000e620000000800 */
[----:B0-----:R-:W-:-:S07]  /*5ec0*/  FADD.FTZ R208, R204, R207 ;  /* 0x000000cfccd07221 */ /* 0x001fce0000010000 */
[----:B------:R-:W-:Y:S08]  /*5ed0*/  MUFU.EX2 R196, R196 ;  /* 0x000000c400c47308 */ /* 0x000ff00000000800 */
[----:B------:R-:W0:Y:S01]  /*5ee0*/  MUFU.EX2 R206, R206 ;  /* 0x000000ce00ce7308 */ /* 0x000e220000000800 */
[----:B-1----:R-:W-:-:S07]  /*5ef0*/  FADD.FTZ R207, R205, R208 ;  /* 0x000000d0cdcf7221 */ /* 0x002fce0000010000 */
[----:B------:R-:W1:Y:S08]  /*5f00*/  MUFU.EX2 R9, R9 ;  /* 0x0000000900097308 */ /* 0x000e700000000800 */
[----:B------:R-:W2:Y:S01]  /*5f10*/  MUFU.EX2 R197, R197 ;  /* 0x000000c500c57308 */ /* 0x000ea20000000800 */
[----:B0-----:R-:W-:-:S01]  /*5f20*/  FADD.FTZ R207, R206, R207 ;  /* 0x000000cfcecf7221 */ /* 0x001fc20000010000 */
[----:B------:R-:W-:-:S02]  /*5f30*/  WARPGROUP.DEPBAR.LE gsb0, 0x0 ;  /* 0x00008000000079c5 */ /* 0x000fc40000010000 */
[----:B------:R-:W-:-:S06]  /*5f40*/  WARPGROUP.ARRIVE ;  /* 0x00000000000079c5 */ /* 0x000fcc0000000000 */
[----:B------:R-:W-:Y:S03]  /*5f50*/  QGMMA.64x256x32.F32.E4M3.E4M3 R24, R228, gdesc[UR4], R24, gsb0 ;  /* 0x03e00004e4187df3 */ /* 0x000fe60008000818 */
[----:B------:R-:W-:Y:S02]  /*5f60*/  WARPGROUP.DEPBAR.LE gsb0, 0x0 ;  /* 0x00008000000079c5 */ /* 0x000fe40000010000 */
[----:B------:R0:W-:Y:S06]  /*5f70*/  BAR.ARV R4, 0x100 ;  /* 0x000400040000751d */ /* 0x0001ec0000002000 */
[----:B0-----:R-:W-:-:S05]  /*5f80*/  @!P1 VIADD R4, R209, 0x38840 ;  /* 0x00038840d1049836 */ /* 0x001fca0000000000 */
[----:B------:R-:W-:-:S04]  /*5f90*/  @!P1 PRMT R4, RZ, 0x654, R4 ;  /* 0x00000654ff049816 */ /* 0x000fc80000000004 */
[----:B------:R0:W-:Y:S02]  /*5fa0*/  @!P1 SYNCS.ARRIVE.TRANS64.RED.A1T0 RZ, [R4+URZ], RZ ;  /* 0x000000ff04ff99a7 */ /* 0x0001e4000810043f */
[----:B0-----:R-:W-:-:S04]  /*5fb0*/  FADD.FTZ R4, R192, R5 ;  /* 0x00000005c0047221 */ /* 0x001fc80000010000 */
[----:B------:R-:W-:-:S04]  /*5fc0*/  FADD.FTZ R5, R193, R4 ;  /* 0x00000004c1057221 */ /* 0x000fc80000010000 */
[----:B------:R-:W-:-:S04]  /*5fd0*/  FADD.FTZ R4, R196, R5 ;  /* 0x00000005c4047221 */ /* 0x000fc80000010000 */
[----:B-1----:R-:W-:Y:S01]  /*5fe0*/  FADD.FTZ R5, R9, R4 ;  /* 0x0000000409057221 */ /* 0x002fe20000010000 */
[----:B--2---:R-:W-:-:S01]  /*5ff0*/  FADD.FTZ R4, R197, R207 ;  /* 0x000000cfc5047221 */ /* 0x004fc20000010000 */
[----:B------:R-:W-:Y:S06]  /*6000*/  @!P0 BRA `(.L_x_139) ;  /* 0x0000000000048947 */ /* 0x000fec0003800000 */
[----:B------:R-:W-:Y:S01]  /*6010*/  BPT.TRAP 0x1 ;  /* 0x000000040000795c */ /* 0x000fe20000300000 */
.L_x_139:
[----:B------:R-:W-:Y:S01]  /*6020*/  F2FP.SATFINITE.E4M3.F32.PACK_AB_MERGE_C R196, R9, R196, RZ ;  /* 0x000000c409c4723e */ /* 0x000fe200048070ff */
[----:B------:R-:W-:Y:S01]  /*6030*/  IMAD.U32 R9, RZ, RZ, UR49 ;  /* 0x00000031ff097e24 */ /* 0x000fe2000f8e00ff */
[----:B------:R-:W-:Y:S01]  /*6040*/  ISETP.LT.AND P1, PT, RZ, UR48, PT ;  /* 0x00000030ff007c0c */ /* 0x000fe2000bf21270 */
[----:B------:R-:W-:Y:S01]  /*6050*/  UIADD3 UR6, UR48, -0x1, URZ ;  /* 0xffffffff30067890 */ /* 0x000fe2000fffe03f */
[----:B------:R-:W-:Y:S01]  /*6060*/  F2FP.SATFINITE.E4M3.F32.PACK_AB_MERGE_C R12, R13, R12, RZ ;  /* 0x0000000c0d0c723e */ /* 0x000fe200048070ff */
[----:B------:R-:W-:Y:S01]  /*6070*/  IMAD R9, R9, 0x8, R0 ;  /* 0x0000000809097824 */ /* 0x000fe200078e0200 */
[----:B------:R-:W-:Y:S01]  /*6080*/  F2FP.SATFINITE.E4M3.F32.PACK_AB_MERGE_C R158, R159, R158, RZ ;  /* 0x0000009e9f9e723e */ /* 0x000fe200048070ff */
[----:B------:R-:W-:Y:S01]  /*6090*/  UMOV UR52, UR43 ;  /* 0x0000002b00347c82 */ /* 0x000fe20008000000 */
[----:B------:R-:W-:Y:S01]  /*60a0*/  F2FP.SATFINITE.E4M3.F32.PACK_AB_MERGE_C R20, R21, R20, RZ ;  /* 0x000000141514723e */ /* 0x000fe200048070ff */
[----:B------:R-:W-:Y:S01]  /*60b0*/  VIADD R9, R9, 0x38860 ;  /* 0x0003886009097836 */ /* 0x000fe20000000000 */
[----:B------:R-:W-:Y:S01]  /*60c0*/  F2FP.SATFINITE.E4M3.F32.PACK_AB_MERGE_C R166, R167, R166, RZ ;  /* 0x000000a6a7a6723e */ /* 0x000fe200048070ff */
[----:B------:R-:W-:Y:S01]  /*60d0*/  UMOV UR48, UR6 ;  /* 0x0000000600307c82 */ /* 0x000fe20008000000 */
[----:B------:R-:W-:Y:S01]  /*60e0*/  F2FP.SATFINITE.E4M3.F32.PACK_AB_MERGE_C R156, R157, R156, RZ ;  /* 0x0000009c9d9c723e */ /* 0x000fe200048070ff */
[----:B------:R-:W-:Y:S01]  /*60f0*/  UMOV UR49, UR51 ;  /* 0x0000003300317c82 */ /* 0x000fe20008000000 */
[----:B------:R-:W-:Y:S01]  /*6100*/  PRMT R9, R2, 0x654, R9 ;  /* 0x0000065402097816 */ /* 0x000fe20000000009 */
[-C--:B------:R-:W-:Y:S01]  /*6110*/  FMUL.FTZ R26, R26, R7.reuse ;  /* 0x000000071a1a7220 */ /* 0x080fe20000410000 */
[----:B------:R-:W-:Y:S01]  /*6120*/  F2FP.SATFINITE.E4M3.F32.PACK_AB_MERGE_C R174, R175, R174, RZ ;  /* 0x000000aeafae723e */ /* 0x000fe200048070ff */
[-C--:B------:R-:W-:Y:S01]  /*6130*/  FMUL.FTZ R27, R27, R7.reuse ;  /* 0x000000071b1b7220 */ /* 0x080fe20000410000 */
[----:B------:R-:W-:Y:S01]  /*6140*/  F2FP.SATFINITE.E4M3.F32.PACK_AB_MERGE_C R164, R165, R164, RZ ;  /* 0x000000a4a5a4723e */ /* 0x000fe200048070ff */
[----:B------:R0:W-:Y:S01]  /*6150*/  SYNCS.ARRIVE.TRANS64.RED.A1T0 RZ, [R9+URZ], RZ ;  /* 0x000000ff09ff79a7 */ /* 0x0001e2000810043f */
[----:B------:R-:W-:Y:S01]  /*6160*/  F2FP.SATFINITE.E4M3.F32.PACK_AB_MERGE_C R182, R183, R182, RZ ;  /* 0x000000b6b7b6723e */ /* 0x000fe200048070ff */
[-C--:B------:R-:W-:Y:S01]  /*6170*/  FMUL.FTZ R30, R30, R7.reuse ;  /* 0x000000071e1e7220 */ /* 0x080fe20000410000 */
        /* <DEDUP_REMOVED lines=148> */
[----:B0-----:R-:W-:-:S02]  /*6ac0*/  IMAD.MOV.U32 R9, RZ, RZ, R6 ;  /* 0x000000ffff097224 */ /* 0x001fc400078e0006 */
[----:B------:R-:W-:Y:S01]  /*6ad0*/  IMAD.MOV.U32 R7, RZ, RZ, R3 ;  /* 0x000000ffff077224 */ /* 0x000fe200078e0003 */
[----:B------:R-:W-:Y:S06]  /*6ae0*/  @P1 BRA `(.L_x_140) ;  /* 0xffffffdc00181947 */ /* 0x000fec000383ffff */
.L_x_130:
[----:B------:R-:W-:Y:S06]  /*6af0*/  BAR.ARV 0x8, 0x120 ;  /* 0x0204800000007b1d */ /* 0x000fec0000002000 */
[----:B------:R-:W-:Y:S05]  /*6b00*/  @!P0 BRA `(.L_x_141) ;  /* 0x0000000000048947 */ /* 0x000fea0003800000 */
[----:B------:R-:W-:Y:S01]  /*6b10*/  BPT.TRAP 0x1 ;  /* 0x000000040000795c */ /* 0x000fe20000300000 */
.L_x_141:
[----:B------:R-:W-:Y:S02]  /*6b20*/  IMAD.U32 R7, RZ, RZ, UR51 ;  /* 0x00000033ff077e24 */ /* 0x000fe4000f8e00ff */
[----:B------:R-:W-:Y:S02]  /*6b30*/  IMAD.U32 R8, RZ, RZ, UR43 ;  /* 0x0000002bff087e24 */ /* 0x000fe4000f8e00ff */
[----:B------:R-:W-:-:S03]  /*6b40*/  IMAD R14, R7, 0x8, R0 ;  /* 0x00000008070e7824 */ /* 0x000fc600078e0200 */
[----:B------:R-:W-:-:S04]  /*6b50*/  SHF.L.U32 R7, R8, 0x1f, RZ ;  /* 0x0000001f08077819 */ /* 0x000fc800000006ff */
[----:B------:R0:W1:Y:S01]  /*6b60*/  SYNCS.PHASECHK.TRANS64.TRYWAIT P1, [R14+URZ+0x38850], R7 ;  /* 0x038850070e0075a7 */ /* 0x000062000802017f */
[----:B------:R-:W-:Y:S05]  /*6b70*/  @!P0 BRA `(.L_x_142) ;  /* 0x0000000000048947 */ /* 0x000fea0003800000 */
[----:B------:R-:W-:Y:S01]  /*6b80*/  BPT.TRAP 0x1 ;  /* 0x000000040000795c */ /* 0x000fe20000300000 */
.L_x_142:
[----:B------:R-:W-:Y:S02]  /*6b90*/  VIADD R0, R0, 0x400 ;  /* 0x0000040000007836 */ /* 0x000fe40000000000 */
[----:B------:R-:W-:-:S03]  /*6ba0*/  IMAD.U32 R9, RZ, RZ, UR51 ;  /* 0x00000033ff097e24 */ /* 0x000fc6000f8e00ff */
[----:B------:R-:W-:-:S04]  /*6bb0*/  SHF.R.U32.HI R0, RZ, 0x4, R0 ;  /* 0x00000004ff007819 */ /* 0x000fc80000011600 */
[----:B------:R-:W-:-:S04]  /*6bc0*/  LOP3.LUT R0, R0, 0x3fff, RZ, 0xc0, !PT ;  /* 0x00003fff00007812 */ /* 0x000fc800078ec0ff */
[----:B------:R-:W-:Y:S01]  /*6bd0*/  LOP3.LUT R0, R0, 0x10000, RZ, 0xfc, !PT ;  /* 0x0001000000007812 */ /* 0x000fe200078efcff */
[----:B-1----:R-:W-:Y:S06]  /*6be0*/  @P1 BRA `(.L_x_143) ;  /* 0x0000000000081947 */ /* 0x002fec0003800000 */
[----:B------:R-:W1:Y:S02]  /*6bf0*/  SYNCS.PHASECHK.TRANS64.TRYWAIT P1, [R14+URZ+0x38850], R7 ;  /* 0x038850070e0075a7 */ /* 0x000e64000802017f */
[----:B-1----:R-:W-:Y:S05]  /*6c00*/  @!P1 BRA `(.L_x_144) ;  /* 0x0000009800949947 */ /* 0x002fea0003800000 */
.L_x_143:
[----:B------:R-:W-:Y:S01]  /*6c10*/  IMAD R8, R9, 0x800, R0 ;  /* 0x0000080009087824 */ /* 0x000fe200078e0200 */
[----:B------:R-:W-:Y:S05]  /*6c20*/  WARPSYNC.ALL ;  /* 0x0000000000007948 */ /* 0x000fea0003800000 */
[----:B------:R-:W-:Y:S01]  /*6c30*/  IMAD.MOV.U32 R9, RZ, RZ, 0x40000040 ;  /* 0x40000040ff097424 */ /* 0x000fe200078e00ff */
[C---:B------:R-:W-:Y:S01]  /*6c40*/  R2UR UR6, R8.reuse ;  /* 0x00000000080672ca */ /* 0x040fe200000e0000 */
[----:B------:R-:W-:Y:S01]  /*6c50*/  WARPGROUP.ARRIVE ;  /* 0x00000000000079c5 */ /* 0x000fe20000000000 */
[----:B------:R-:W-:Y:S01]  /*6c60*/  VIADD R10, R8, 0x2 ;  /* 0x00000002080a7836 */ /* 0x000fe20000000000 */
[----:B------:R-:W-:Y:S01]  /*6c70*/  ULDC.64 UR10, c[0x0][0x9a0] ;  /* 0x00026800000a7ab9 */ /* 0x000fe20000000a00 */
[----:B------:R-:W-:Y:S01]  /*6c80*/  R2UR UR7, R9 ;  /* 0x00000000090772ca */ /* 0x000fe200000e0000 */
[----:B------:R-:W-:Y:S01]  /*6c90*/  IMAD.MOV.U32 R11, RZ, RZ, 0x40000040 ;  /* 0x40000040ff0b7424 */ /* 0x000fe200078e00ff */
[----:B------:R-:W-:Y:S01]  /*6ca0*/  UISETP.NE.U32.AND UP0, UPT, UR10, URZ, UPT ;  /* 0x0000003f0a00728c */ /* 0x000fe2000bf05070 */
[----:B------:R-:W-:-:S03]  /*6cb0*/  IMAD.MOV.U32 R15, RZ, RZ, 0x3f800000 ;  /* 0x3f800000ff0f7424 */ /* 0x000fc600078e00ff */
[----:B------:R-:W-:-:S06]  /*6cc0*/  UISETP.NE.AND.EX UP0, UPT, UR11, URZ, UPT, UP0 ;  /* 0x0000003f0b00728c */ /* 0x000fcc000bf05300 */
[----:B------:R-:W-:Y:S01]  /*6cd0*/  PLOP3.LUT P1, PT, PT, PT, UP0, 0x80, 0x0 ;  /* 0x000000000000781c */ /* 0x000fe20003f2f008 */
[----:B------:R-:W-:Y:S01]  /*6ce0*/  QGMMA.64x256x32.F32.E4M3.E4M3 R24, R216, gdesc[UR4], R24, gsb0 ;  /* 0x03e00004d8187df3 */ /* 0x000fe20008000818 */
[----:B------:R-:W-:Y:S01]  /*6cf0*/  R2UR UR6, R10 ;  /* 0x000000000a0672ca */ /* 0x000fe200000e0000 */
[----:B------:R-:W-:Y:S01]  /*6d00*/  VIADD R10, R8, 0x4 ;  /* 0x00000004080a7836 */ /* 0x000fe20000000000 */
[----:B------:R-:W-:Y:S01]  /*6d10*/  R2UR UR7, R11 ;  /* 0x000000000b0772ca */ /* 0x000fe200000e0000 */
[----:B------:R-:W-:Y:S01]  /*6d20*/  @UP0 ULDC.64 UR8, c[0x0][0x9c8] ;  /* 0x0002720000080ab9 */ /* 0x000fe20000000a00 */
[----:B------:R-:W-:Y:S01]  /*6d30*/  IMAD.MOV.U32 R11, RZ, RZ, 0x40000040 ;  /* 0x40000040ff0b7424 */ /* 0x000fe200078e00ff */
[----:B------:R-:W-:Y:S01]  /*6d40*/  @UP0 UIMAD.WIDE.U32 UR4, UR36, UR8, URZ ;  /* 0x00000008240402a5 */ /* 0x000fe2000f8e003f */
[----:B------:R-:W-:Y:S01]  /*6d50*/  @UP0 ULDC.64 UR12, c[0x0][0x9d0] ;  /* 0x00027400000c0ab9 */ /* 0x000fe20000000a00 */
[----:B------:R-:W-:Y:S02]  /*6d60*/  WARPGROUP.DEPBAR.LE gsb0, 0x0 ;  /* 0x00008000000079c5 */ /* 0x000fe40000010000 */
[----:B------:R-:W-:-:S15]  /*6d70*/  WARPGROUP.ARRIVE ;  /* 0x00000000000079c5 */ /* 0x000fde0000000000 */
[----:B------:R-:W-:-:S03]  /*6d80*/  NOP ;  /* 0x0000000000007918 */ /* 0x000fc60000000000 */
[----:B------:R-:W-:Y:S01]  /*6d90*/  QGMMA.64x256x32.F32.E4M3.E4M3 R24, R220, gdesc[UR4], R24, gsb0 ;  /* 0x03e00004dc187df3 */ /* 0x000fe20008000818 */
[----:B------:R-:W-:Y:S01]  /*6da0*/  @UP0 UIMAD UR6, UR37, UR8, URZ ;  /* 0x00000008250602a4 */ /* 0x000fe2000f8e023f */
[----:B------:R-:W-:Y:S01]  /*6db0*/  R2UR UR7, R11 ;  /* 0x000000000b0772ca */ /* 0x000fe200000e0000 */
[----:B------:R-:W-:Y:S02]  /*6dc0*/  @UP0 USHF.R.S32.HI UR8, URZ, 0x1f, UR42 ;  /* 0x0000001f3f080899 */ /* 0x000fe4000801142a */
[----:B------:R-:W-:Y:S02]  /*6dd0*/  @UP0 UIMAD UR6, UR36, UR9, UR6 ;  /* 0x00000009240602a4 */ /* 0x000fe4000f8e0206 */
[----:B------:R-:W-:Y:S02]  /*6de0*/  @UP0 UIMAD UR8, UR8, UR12, URZ ;  /* 0x0000000c080802a4 */ /* 0x000fe4000f8e023f */
[----:B------:R-:W-:Y:S02]  /*6df0*/  @UP0 UIADD3 UR5, UR5, UR6, URZ ;  /* 0x0000000605050290 */ /* 0x000fe4000fffe03f */
[----:B------:R-:W-:Y:S01]  /*6e00*/  @UP0 UIMAD UR8, UR42, UR13, UR8 ;  /* 0x0000000d2a0802a4 */ /* 0x000fe2000f8e0208 */
[----:B------:R-:W-:Y:S01]  /*6e10*/  R2UR UR6, R10 ;  /* 0x000000000a0672ca */ /* 0x000fe200000e0000 */
[----:B------:R-:W-:-:S04]  /*6e20*/  @UP0 UIMAD.WIDE.U32 UR4, UR42, UR12, UR4 ;  /* 0x0000000c2a0402a5 */ /* 0x000fc8000f8e0004 */
[----:B------:R-:W-:Y:S02]  /*6e30*/  @UP0 UIADD3 UR5, UR5, UR8, URZ ;  /* 0x0000000805050290 */ /* 0x000fe4000fffe03f */
[----:B------:R-:W-:-:S04]  /*6e40*/  @UP0 ULEA UR8, UP1, UR4, UR10, 0x2 ;  /* 0x0000000a04080291 */ /* 0x000fc8000f82103f */
[----:B------:R-:W-:-:S03]  /*6e50*/  @UP0 ULEA.HI.X UR5, UR4, UR11, UR5, 0x2, UP1 ;  /* 0x0000000b04050291 */ /* 0x000fc600088f1405 */
[----:B------:R-:W-:Y:S02]  /*6e60*/  @UP0 UMOV UR4, UR8 ;  /* 0x0000000800040c82 */ /* 0x000fe40008000000 */
[----:B------:R-:W-:Y:S02]  /*6e70*/  IMAD.U32 R10, RZ, RZ, UR4 ;  /* 0x00000004ff0a7e24 */ /* 0x000fe4000f8e00ff */
[----:B------:R-:W-:-:S05]  /*6e80*/  IMAD.U32 R11, RZ, RZ, UR5 ;  /* 0x00000005ff0b7e24 */ /* 0x000fca000f8e00ff */
[----:B------:R2:W3:Y:S01]  /*6e90*/  @P1 LDG.E R15, desc[UR46][R10.64] ;  /* 0x0000002e0a0f1981 */ /* 0x0004e2000c1e1900 */
[----:B------:R-:W-:Y:S02]  /*6ea0*/  VIADD R8, R8, 0x6 ;  /* 0x0000000608087836 */ /* 0x000fe40000000000 */
[----:B------:R-:W-:Y:S01]  /*6eb0*/  IMAD.MOV.U32 R9, RZ, RZ, 0x40000040 ;  /* 0x40000040ff097424 */ /* 0x000fe200078e00ff */
[----:B------:R-:W-:Y:S02]  /*6ec0*/  WARPGROUP.DEPBAR.LE gsb0, 0x0 ;  /* 0x00008000000079c5 */ /* 0x000fe40000010000 */
[----:B------:R-:W-:-:S06]  /*6ed0*/  WARPGROUP.ARRIVE ;  /* 0x00000000000079c5 */ /* 0x000fcc0000000000 */
[----:B------:R-:W-:Y:S01]  /*6ee0*/  QGMMA.64x256x32.F32.E4M3.E4M3 R24, R224, gdesc[UR4], R24, gsb0 ;  /* 0x03e00004e0187df3 */ /* 0x000fe20008000818 */
[----:B------:R-:W-:Y:S02]  /*6ef0*/  R2UR UR6, R8 ;  /* 0x00000000080672ca */ /* 0x000fe400000e0000 */
[----:B------:R-:W-:Y:S01]  /*6f00*/  R2UR UR7, R9 ;  /* 0x00000000090772ca */ /* 0x000fe200000e0000 */
[----:B------:R-:W4:Y:S04]  /*6f10*/  SHFL.BFLY PT, R0, R5, 0x2, 0x1f ;  /* 0x0c401f0005007f89 */ /* 0x000f2800000e0000 */
[----:B------:R-:W5:Y:S01]  /*6f20*/  SHFL.BFLY PT, R9, R4, 0x2, 0x1f ;  /* 0x0c401f0004097f89 */ /* 0x000f6200000e0000 */
[----:B----4-:R-:W-:-:S01]  /*6f30*/  FADD.FTZ R0, R0, R5 ;  /* 0x0000000500007221 */ /* 0x010fc20000010000 */
[----:B-----5:R-:W-:-:S04]  /*6f40*/  FADD.FTZ R9, R9, R4 ;  /* 0x0000000409097221 */ /* 0x020fc80000010000 */
[----:B01----:R-:W2:Y:S04]  /*6f50*/  SHFL.BFLY PT, R7, R0, 0x1, 0x1f ;  /* 0x0c201f0000077f89 */ /* 0x003ea800000e0000 */
[----:B------:R-:W0:Y:S01]  /*6f60*/  SHFL.BFLY PT, R8, R9, 0x1, 0x1f ;  /* 0x0c201f0009087f89 */ /* 0x000e2200000e0000 */
[----:B--2---:R-:W-:-:S01]  /*6f70*/  FADD.FTZ R10, R0, R7 ;  /* 0x00000007000a7221 */ /* 0x004fc20000010000 */
[----:B0-----:R-:W-:-:S04]  /*6f80*/  FADD.FTZ R11, R9, R8 ;  /* 0x00000008090b7221 */ /* 0x001fc80000010000 */
[C---:B------:R-:W-:Y:S01]  /*6f90*/  FSETP.NE.FTZ.AND P1, PT, R10.reuse, RZ, PT ;  /* 0x000000ff0a00720b */ /* 0x040fe20003f35000 */
[----:B------:R-:W-:Y:S01]  /*6fa0*/  FMUL.FTZ R13, R10, 0.00390625 ;  /* 0x3b8000000a0d7820 */ /* 0x000fe20000410000 */
[----:B------:R-:W-:Y:S01]  /*6fb0*/  FMUL.FTZ R20, R11, 0.00390625 ;  /* 0x3b8000000b147820 */ /* 0x000fe20000410000 */
[----:B------:R-:W-:-:S03]  /*6fc0*/  IMAD.MOV.U32 R8, RZ, RZ, RZ ;  /* 0x000000ffff087224 */ /* 0x000fc600078e00ff */
[----:B------:R-:W-:Y:S02]  /*6fd0*/  FSETP.NE.FTZ.AND P2, PT, R13, RZ, PT ;  /* 0x000000ff0d00720b */ /* 0x000fe40003f55000 */
[----:B------:R-:W-:-:S05]  /*6fe0*/  FSETP.NE.FTZ.AND P3, PT, R20, RZ, PT ;  /* 0x000000ff1400720b */ /* 0x000fca0003f75000 */
[----:B------:R-:W-:Y:S01]  /*6ff0*/  @P1 MUFU.RCP R8, R10 ;  /* 0x0000000a00081308 */ /* 0x000fe20000001000 */
[----:B------:R-:W-:Y:S01]  /*7000*/  FSETP.NE.FTZ.AND P1, PT, R11, RZ, PT ;  /* 0x000000ff0b00720b */ /* 0x000fe20003f35000 */
[----:B------:R-:W-:-:S06]  /*7010*/  IMAD.MOV.U32 R12, RZ, RZ, RZ ;  /* 0x000000ffff0c7224 */ /* 0x000fcc00078e00ff */
[----:B------:R-:W0:Y:S08]  /*7020*/  @P3 MUFU.LG2 R7, R20 ;  /* 0x0000001400073308 */ /* 0x000e300000000c00 */
[----:B------:R-:W1:Y:S01]  /*7030*/  @P2 MUFU.LG2 R5, R13 ;  /* 0x0000000d00052308 */ /* 0x000e620000000c00 */
[----:B------:R-:W-:-:S07]  /*7040*/  IMAD.U32 R152, RZ, RZ, UR38 ;  /* 0x00000026ff987e24 */ /* 0x000fce000f8e00ff */
[----:B------:R-:W2:Y:S01]  /*7050*/  @P1 MUFU.RCP R12, R11 ;  /* 0x0000000b000c1308 */ /* 0x000ea20000001000 */
[----:B------:R-:W-:Y:S02]  /*7060*/  IMAD.U32 R9, RZ, RZ, UR38 ;  /* 0x00000026ff097e24 */ /* 0x000fe4000f8e00ff */
[----:B------:R-:W-:Y:S01]  /*7070*/  @P3 FMUL.FTZ R152, R152, 0.69314718246459960938 ;  /* 0x3f31721898983820 */ /* 0x000fe20000410000 */
[----:B0-----:R-:W-:Y:S01]  /*7080*/  @P3 FMUL.FTZ R7, R7, 0.69314718246459960938 ;  /* 0x3f31721807073820 */ /* 0x001fe20000410000 */
[----:B------:R-:W-:Y:S02]  /*7090*/  WARPGROUP.DEPBAR.LE gsb0, 0x0 ;  /* 0x00008000000079c5 */ /* 0x000fe40000010000 */
[----:B------:R-:W-:-:S06]  /*70a0*/  WARPGROUP.ARRIVE ;  /* 0x00000000000079c5 */ /* 0x000fcc0000000000 */
[----:B------:R-:W-:Y:S01]  /*70b0*/  QGMMA.64x256x32.F32.E4M3.E4M3 R24, R228, gdesc[UR4], R24, gsb0 ;  /* 0x03e00004e4187df3 */ /* 0x000fe20008000818 */
[----:B------:R-:W-:Y:S01]  /*70c0*/  @P2 FMUL.FTZ R10, R9, 0.69314718246459960938 ;  /* 0x3f317218090a2820 */ /* 0x000fe20000410000 */
[----:B-1----:R-:W-:Y:S01]  /*70d0*/  @P2 FMUL.FTZ R5, R5, 0.69314718246459960938 ;  /* 0x3f31721805052820 */ /* 0x002fe20000410000 */
[----:B------:R-:W-:Y:S02]  /*70e0*/  IMAD.MOV.U32 R0, RZ, RZ, -0x800000 ;  /* 0xff800000ff007424 */ /* 0x000fe400078e00ff */
[----:B------:R-:W-:Y:S01]  /*70f0*/  @P3 FFMA.FTZ R0, R152, R6, R7 ;  /* 0x0000000698003223 */ /* 0x000fe20000010007 */
[----:B------:R-:W-:Y:S02]  /*7100*/  IMAD.MOV.U32 R4, RZ, RZ, -0x800000 ;  /* 0xff800000ff047424 */ /* 0x000fe400078e00ff */
[----:B---3--:R-:W-:Y:S01]  /*7110*/  FMUL.FTZ R152, R8, R15 ;  /* 0x0000000f08987220 */ /* 0x008fe20000410000 */
[----:B------:R-:W-:-:S01]  /*7120*/  @P2 FFMA.FTZ R4, R10, R3, R5 ;  /* 0x000000030a042223 */ /* 0x000fc20000010005 */
[----:B--2---:R-:W-:Y:S01]  /*7130*/  FMUL.FTZ R15, R12, R15 ;  /* 0x0000000f0c0f7220 */ /* 0x004fe20000410000 */
[----:B------:R-:W-:-:S02]  /*7140*/  WARPGROUP.DEPBAR.LE gsb0, 0x0 ;  /* 0x00008000000079c5 */ /* 0x000fc40000010000 */
[----:B------:R-:W-:Y:S05]  /*7150*/  @!P0 BRA `(.L_x_145) ;  /* 0x0000000000048947 */ /* 0x000fea0003800000 */
[----:B------:R-:W-:Y:S01]  /*7160*/  BPT.TRAP 0x1 ;  /* 0x000000040000795c */ /* 0x000fe20000300000 */
.L_x_145:
[----:B------:R-:W-:Y:S01]  /*7170*/  VIADD R7, R14, 0x38860 ;  /* 0x000388600e077836 */ /* 0x000fe20000000000 */
[----:B------:R-:W-:Y:S01]  /*7180*/  UIADD3 UR51, UR51, 0x1, URZ ;  /* 0x0000000133337890 */ /* 0x000fe2000fffe03f */
[-C--:B------:R-:W-:Y:S01]  /*7190*/  FMUL.FTZ R5, R24, R152.reuse ;  /* 0x0000009818057220 */ /* 0x080fe20000410000 */
[-C--:B------:R-:W-:Y:S01]  /*71a0*/  FMUL.FTZ R10, R28, R152.reuse ;  /* 0x000000981c0a7220 */ /* 0x080fe20000410000 */
[-C--:B------:R-:W-:Y:S01]  /*71b0*/  FMUL.FTZ R9, R37, R152.reuse ;  /* 0x0000009825097220 */ /* 0x080fe20000410000 */
[----:B------:R-:W-:Y:S01]  /*71c0*/  PRMT R2, R2, 0x654, R7 ;  /* 0x0000065402027816 */ /* 0x000fe20000000007 */
[-C--:B------:R-:W-:Y:S01]  /*71d0*/  FMUL.FTZ R7, R36, R152.reuse ;  /* 0x0000009824077220 */ /* 0x080fe20000410000 */
[-C--:B------:R-:W-:Y:S01]  /*71e0*/  FMUL.FTZ R12, R32, R152.reuse ;  /* 0x00000098200c7220 */ /* 0x080fe20000410000 */
[-C--:B------:R-:W-:Y:S01]  /*71f0*/  FMUL.FTZ R6, R33, R152.reuse ;  /* 0x0000009821067220 */ /* 0x080fe20000410000 */
[----:B------:R0:W-:Y:S01]  /*7200*/  SYNCS.ARRIVE.TRANS64.RED.A1T0 RZ, [R2+URZ], RZ ;  /* 0x000000ff02ff79a7 */ /* 0x0001e2000810043f */
        /* <DEDUP_REMOVED lines=33> */
[----:B------:R-:W-:Y:S01]  /*7420*/  UISETP.NE.AND UP0, UPT, UR51, 0x2, UPT ;  /* 0x000000023300788c */ /* 0x000fe2000bf05270 */
        /* <DEDUP_REMOVED lines=83> */
[----:B------:R-:W-:Y:S01]  /*7960*/  USEL UR4, URZ, 0x1, UP0 ;  /* 0x000000013f047887 */ /* 0x000fe20008000000 */
[-C--:B------:R-:W-:Y:S01]  /*7970*/  FMUL.FTZ R39, R142, R15.reuse ;  /* 0x0000000f8e277220 */ /* 0x080fe20000410000 */
[-C--:B------:R-:W-:Y:S01]  /*7980*/  FMUL.FTZ R35, R143, R15.reuse ;  /* 0x0000000f8f237220 */ /* 0x080fe20000410000 */
[-C--:B------:R-:W-:Y:S01]  /*7990*/  FMUL.FTZ R34, R146, R15.reuse ;  /* 0x0000000f92227220 */ /* 0x080fe20000410000 */
[-C--:B------:R-:W-:Y:S01]  /*79a0*/  FMUL.FTZ R30, R147, R15.reuse ;  /* 0x0000000f931e7220 */ /* 0x080fe20000410000 */
[-C--:B------:R-:W-:Y:S01]  /*79b0*/  FMUL.FTZ R31, R150, R15.reuse ;  /* 0x0000000f961f7220 */ /* 0x080fe20000410000 */
[----:B------:R-:W-:Y:S01]  /*79c0*/  PLOP3.LUT P0, PT, PT, PT, PT, 0x8, 0x0 ;  /* 0x000000000000781c */ /* 0x000fe20003f0e170 */
[----:B------:R-:W-:Y:S01]  /*79d0*/  FMUL.FTZ R15, R151, R15 ;  /* 0x0000000f970f7220 */ /* 0x000fe20000410000 */
[----:B------:R-:W-:-:S02]  /*79e0*/  UIADD3 UR44, UR44, 0x1, URZ ;  /* 0x000000012c2c7890 */ /* 0x000fc4000fffe03f */
[----:B------:R-:W-:Y:S02]  /*79f0*/  USEL UR51, UR51, URZ, UP0 ;  /* 0x0000003f33337287 */ /* 0x000fe40008000000 */
[----:B0-----:R-:W-:-:S12]  /*7a00*/  ULOP3.LUT UR43, UR43, UR4, URZ, 0x3c, !UPT ;  /* 0x000000042b2b7292 */ /* 0x001fd8000f8e3c3f */
.L_x_123:
[----:B------:R-:W0:Y:S01]  /*7a10*/  S2R R27, SR_CgaCtaId ;  /* 0x00000000001b7919 */ /* 0x000e220000008800 */
[----:B------:R-:W-:Y:S01]  /*7a20*/  MOV R2, 0x400 ;  /* 0x0000040000027802 */ /* 0x000fe20000000f00 */
[----:B------:R-:W-:Y:S01]  /*7a30*/  BSSY B0, `(.L_x_146) ;  /* 0x000036e000007945 */ /* 0x000fe20003800000 */
[----:B------:R-:W-:Y:S02]  /*7a40*/  BAR.SYNC.DEFER_BLOCKING 0x5, 0x180 ;  /* 0x0146000000007b1d */ /* 0x000fe40000010000 */
[----:B0-----:R-:W-:-:S05]  /*7a50*/  LEA R2, R27, R2, 0x18 ;  /* 0x000000021b027211 */ /* 0x001fca00078ec0ff */
[----:B------:R-:W0:Y:S02]  /*7a60*/  LDS.128 R80, [R2+0x388d0] ;  /* 0x0388d00002507984 */ /* 0x000e240000000c00 */
[----:B0-----:R-:W-:Y:S01]  /*7a70*/  R2UR UR5, R82 ;  /* 0x00000000520572ca */ /* 0x001fe200000e0000 */
[----:B------:R-:W-:Y:S06]  /*7a80*/  BAR.ARV 0x4, 0x180 ;  /* 0x0106000000007b1d */ /* 0x000fec0000002000 */
[----:B------:R-:W-:Y:S08]  /*7a90*/  @P0 BRA `(.L_x_147) ;  /* 0x00000028009c0947 */ /* 0x000ff00003800000 */
[----:B------:R-:W0:Y:S01]  /*7aa0*/  S2R R94, SR_TID.X ;  /* 0x00000000005e7919 */ /* 0x000e220000002100 */
[----:B------:R-:W-:Y:S01]  /*7ab0*/  ULDC.64 UR6, c[0x4][0x110] ;  /* 0x0100440000067ab9 */ /* 0x000fe20000000a00 */
[----:B0-----:R-:W-:-:S05]  /*7ac0*/  IMAD.SHL.U32 R26, R94, 0x4, RZ ;  /* 0x000000045e1a7824 */ /* 0x001fca00078e00ff */
[----:B------:R-:W-:-:S04]  /*7ad0*/  LOP3.LUT R26, R26, 0xc, RZ, 0xc0, !PT ;  /* 0x0000000c1a1a7812 */ /* 0x000fc800078ec0ff */
[----:B------:R-:W-:-:S05]  /*7ae0*/  IADD3 R26, P0, R26, UR6, RZ ;  /* 0x000000061a1a7c10 */ /* 0x000fca000ff1e0ff */
[----:B------:R-:W-:Y:S01]  /*7af0*/  IMAD.X R27, RZ, RZ, UR7, P0 ;  /* 0x00000007ff1b7e24 */ /* 0x000fe200080e06ff */
[----:B------:R-:W-:Y:S02]  /*7b00*/  F2FP.BF16.F32.PACK_AB R11, R14, R11 ;  /* 0x0000000b0e0b723e */ /* 0x000fe400000010ff */
[----:B------:R-:W-:Y:S02]  /*7b10*/  F2FP.BF16.F32.PACK_AB R20, R20, R13 ;  /* 0x0000000d1414723e */ /* 0x000fe400000010ff */
[----:B------:R-:W-:Y:S01]  /*7b20*/  F2FP.BF16.F32.PACK_AB R86, R79, R86 ;  /* 0x000000564f56723e */ /* 0x000fe200000010ff */
[----:B------:R-:W2:Y:S01]  /*7b30*/  LDG.E.CONSTANT R26, desc[UR46][R26.64] ;  /* 0x0000002e1a1a7981 */ /* 0x000ea2000c1e9900 */
[----:B------:R-:W-:Y:S01]  /*7b40*/  LOP3.LUT P0, R14, R94, 0x3, RZ, 0xc0, !PT ;  /* 0x000000035e0e7812 */ /* 0x000fe2000780c0ff */
[----:B------:R-:W-:Y:S01]  /*7b50*/  USHF.L.U32 UR8, UR36, 0x2, URZ ;  /* 0x0000000224087899 */ /* 0x000fe2000800063f */
[----:B------:R-:W-:Y:S01]  /*7b60*/  F2FP.BF16.F32.PACK_AB R30, R15, R30 ;  /* 0x0000001e0f1e723e */ /* 0x000fe200000010ff */
[----:B------:R-:W-:Y:S01]  /*7b70*/  ULDC.64 UR6, c[0x0][0xbd8] ;  /* 0x0002f60000067ab9 */ /* 0x000fe20000000a00 */
[----:B------:R-:W-:Y:S01]  /*7b80*/  ISETP.EQ.OR P0, PT, R14, 0x3, !P0 ;  /* 0x000000030e00780c */ /* 0x000fe20004702670 */
[----:B------:R-:W-:Y:S01]  /*7b90*/  USHF.L.U64.HI UR9, UR36, 0x2, UR37 ;  /* 0x0000000224097899 */ /* 0x000fe20008010225 */
[----:B------:R-:W-:Y:S01]  /*7ba0*/  F2FP.BF16.F32.PACK_AB R7, R7, R12 ;  /* 0x0000000c0707723e */ /* 0x000fe200000010ff */
[----:B------:R-:W-:Y:S01]  /*7bb0*/  UIADD3 UR4, UP1, UR8, UR6, URZ ;  /* 0x0000000608047290 */ /* 0x000fe2000ff3e03f */
[----:B------:R-:W-:Y:S01]  /*7bc0*/  SEL R79, R11, R20, P0 ;  /* 0x000000140b4f7207 */ /* 0x000fe20000000000 */
[----:B------:R-:W-:Y:S01]  /*7bd0*/  UISETP.NE.U32.AND UP0, UPT, UR6, URZ, UPT ;  /* 0x0000003f0600728c */ /* 0x000fe2000bf05070 */
[----:B------:R-:W-:Y:S01]  /*7be0*/  SEL R15, R20, R11, P0 ;  /* 0x0000000b140f7207 */ /* 0x000fe20000000000 */
[----:B------:R-:W-:Y:S01]  /*7bf0*/  UIADD3.X UR6, UR9, UR7, URZ, UP1, !UPT ;  /* 0x0000000709067290 */ /* 0x000fe20008ffe43f */
[----:B------:R-:W0:Y:S01]  /*7c00*/  S2R R11, SR_SWINHI ;  /* 0x00000000000b7919 */ /* 0x000e220000002f00 */
[----:B------:R-:W-:Y:S01]  /*7c10*/  F2FP.BF16.F32.PACK_AB R6, R9, R6 ;  /* 0x000000060906723e */ /* 0x000fe200000010ff */
[----:B------:R-:W-:Y:S01]  /*7c20*/  UISETP.NE.AND.EX UP0, UPT, UR7, URZ, UPT, UP0 ;  /* 0x0000003f0700728c */ /* 0x000fe2000bf05300 */
[----:B------:R-:W-:-:S02]  /*7c30*/  F2FP.BF16.F32.PACK_AB R88, R88, R77 ;  /* 0x0000004d5858723e */ /* 0x000fc400000010ff */
[----:B------:R-:W-:Y:S02]  /*7c40*/  SEL R77, R7, R6, P0 ;  /* 0x00000006074d7207 */ /* 0x000fe40000000000 */
[----:B------:R-:W-:Y:S02]  /*7c50*/  SEL R14, R6, R7, P0 ;  /* 0x00000007060e7207 */ /* 0x000fe40000000000 */
[----:B------:R-:W-:Y:S02]  /*7c60*/  F2FP.BF16.F32.PACK_AB R61, R68, R61 ;  /* 0x0000003d443d723e */ /* 0x000fe400000010ff */
[----:B------:R-:W-:Y:S02]  /*7c70*/  F2FP.BF16.F32.PACK_AB R64, R65, R64 ;  /* 0x000000404140723e */ /* 0x000fe400000010ff */
[----:B------:R-:W-:Y:S02]  /*7c80*/  F2FP.BF16.F32.PACK_AB R37, R44, R37 ;  /* 0x000000252c25723e */ /* 0x000fe400000010ff */
[----:B------:R-:W-:-:S02]  /*7c90*/  F2FP.BF16.F32.PACK_AB R53, R60, R53 ;  /* 0x000000353c35723e */ /* 0x000fc400000010ff */
[----:B------:R-:W-:Y:S02]  /*7ca0*/  SEL R95, R61, R64, P0 ;  /* 0x000000403d5f7207 */ /* 0x000fe40000000000 */
[----:B------:R-:W-:Y:S02]  /*7cb0*/  SEL R44, R64, R61, P0 ;  /* 0x0000003d402c7207 */ /* 0x000fe40000000000 */
[----:B------:R-:W-:Y:S02]  /*7cc0*/  F2FP.BF16.F32.PACK_AB R3, R8, R3 ;  /* 0x000000030803723e */ /* 0x000fe400000010ff */
[----:B------:R-:W-:Y:S02]  /*7cd0*/  F2FP.BF16.F32.PACK_AB R71, R71, R74 ;  /* 0x0000004a4747723e */ /* 0x000fe400000010ff */
[----:B------:R-:W-:Y:S02]  /*7ce0*/  F2FP.BF16.F32.PACK_AB R8, R67, R70 ;  /* 0x000000464308723e */ /* 0x000fe400000010ff */
[----:B------:R-:W-:-:S02]  /*7cf0*/  F2FP.BF16.F32.PACK_AB R10, R10, R5 ;  /* 0x000000050a0a723e */ /* 0x000fc400000010ff */
[----:B------:R-:W-:Y:S02]  /*7d00*/  F2FP.BF16.F32.PACK_AB R152, R145, R152 ;  /* 0x000000989198723e */ /* 0x000fe400000010ff */
[----:B------:R-:W-:Y:S02]  /*7d10*/  SEL R131, R71, R8, P0 ;  /* 0x0000000847837207 */ /* 0x000fe40000000000 */
[----:B------:R-:W-:Y:S02]  /*7d20*/  MOV R6, R2 ;  /* 0x0000000200067202 */ /* 0x000fe40000000f00 */
[----:B0-----:R-:W-:Y:S02]  /*7d30*/  MOV R7, R11 ;  /* 0x0000000b00077202 */ /* 0x001fe40000000f00 */
[----:B------:R-:W-:Y:S02]  /*7d40*/  F2FP.BF16.F32.PACK_AB R121, R128, R121 ;  /* 0x000000798079723e */ /* 0x000fe400000010ff */
[----:B------:R-:W-:Y:S01]  /*7d50*/  F2FP.BF16.F32.PACK_AB R124, R125, R124 ;  /* 0x0000007c7d7c723e */ /* 0x000fe200000010ff */
[----:B------:R-:W-:Y:S01]  /*7d60*/  IMAD.WIDE R60, R235, 0x2, R6 ;  /* 0x00000002eb3c7825 */ /* 0x000fe200078e0206 */
[----:B------:R-:W-:-:S02]  /*7d70*/  SEL R71, R8, R71, P0 ;  /* 0x0000004708477207 */ /* 0x000fc40000000000 */
[----:B------:R-:W-:Y:S02]  /*7d80*/  F2FP.BF16.F32.PACK_AB R149, R149, R154 ;  /* 0x0000009a9595723e */ /* 0x000fe400000010ff */
[C---:B------:R-:W-:Y:S02]  /*7d90*/  IADD3 R143, P2, R60.reuse, 0x20, RZ ;  /* 0x000000203c8f7810 */ /* 0x040fe40007f5e0ff */
[----:B------:R-:W-:Y:S02]  /*7da0*/  IADD3 R145, P3, R60, 0x40, RZ ;  /* 0x000000403c917810 */ /* 0x000fe40007f7e0ff */
[----:B------:R-:W-:Y:S02]  /*7db0*/  F2FP.BF16.F32.PACK_AB R13, R75, R78 ;  /* 0x0000004e4b0d723e */ /* 0x000fe400000010ff */
[----:B------:R-:W-:Y:S02]  /*7dc0*/  LOP3.LUT R8, R143, 0x380, RZ, 0xc0, !PT ;  /* 0x000003808f087812 */ /* 0x000fe400078ec0ff */
[----:B------:R-:W-:-:S02]  /*7dd0*/  F2FP.BF16.F32.PACK_AB R32, R33, R32 ;  /* 0x000000202120723e */ /* 0x000fc400000010ff */
[----:B------:R-:W-:Y:S02]  /*7de0*/  SEL R75, R10, R3, P0 ;  /* 0x000000030a4b7207 */ /* 0x000fe40000000000 */
[----:B------:R-:W-:Y:S02]  /*7df0*/  F2FP.BF16.F32.PACK_AB R33, R59, R62 ;  /* 0x0000003e3b21723e */ /* 0x000fe400000010ff */
[----:B------:R-:W-:Y:S02]  /*7e00*/  F2FP.BF16.F32.PACK_AB R108, R109, R108 ;  /* 0x0000006c6d6c723e */ /* 0x000fe400000010ff */
[----:B------:R-:W-:Y:S02]  /*7e10*/  SEL R3, R3, R10, P0 ;  /* 0x0000000a03037207 */ /* 0x000fe40000000000 */
[----:B------:R-:W-:Y:S01]  /*7e20*/  F2FP.BF16.F32.PACK_AB R56, R57, R56 ;  /* 0x000000383938723e */ /* 0x000fe200000010ff */
[----:B------:R-:W-:Y:S01]  /*7e30*/  IMAD.X R57, RZ, RZ, R61, P2 ;  /* 0x000000ffff397224 */ /* 0x000fe200010e063d */
[----:B------:R-:W-:-:S02]  /*7e40*/  SEL R109, R121, R124, P0 ;  /* 0x0000007c796d7207 */ /* 0x000fc40000000000 */
[----:B------:R-:W-:Y:S02]  /*7e50*/  SEL R59, R124, R121, P0 ;  /* 0x000000797c3b7207 */ /* 0x000fe40000000000 */
[----:B------:R-:W-:Y:S02]  /*7e60*/  LOP3.LUT R10, R145, 0x380, RZ, 0xc0, !PT ;  /* 0x00000380910a7812 */ /* 0x000fe400078ec0ff */
[----:B------:R-:W-:Y:S02]  /*7e70*/  F2FP.BF16.F32.PACK_AB R45, R52, R45 ;  /* 0x0000002d342d723e */ /* 0x000fe400000010ff */
[----:B------:R-:W-:Y:S02]  /*7e80*/  F2FP.BF16.F32.PACK_AB R48, R49, R48 ;  /* 0x000000303130723e */ /* 0x000fe400000010ff */
[----:B------:R-:W-:Y:S02]  /*7e90*/  SEL R121, R149, R152, P0 ;  /* 0x0000009895797207 */ /* 0x000fe40000000000 */
[----:B------:R-:W-:-:S02]  /*7ea0*/  SEL R65, R152, R149, P0 ;  /* 0x0000009598417207 */ /* 0x000fc40000000000 */
[----:B------:R-:W-:Y:S02]  /*7eb0*/  SHF.R.U64 R8, R8, 0x3, RZ ;  /* 0x0000000308087819 */ /* 0x000fe400000012ff */
[----:B------:R-:W-:Y:S02]  /*7ec0*/  F2FP.BF16.F32.PACK_AB R133, R133, R140 ;  /* 0x0000008c8585723e */ /* 0x000fe400000010ff */
[----:B------:R-:W-:Y:S02]  /*7ed0*/  F2FP.BF16.F32.PACK_AB R136, R129, R136 ;  /* 0x000000888188723e */ /* 0x000fe400000010ff */
[----:B------:R-:W-:Y:S02]  /*7ee0*/  F2FP.BF16.F32.PACK_AB R69, R76, R69 ;  /* 0x000000454c45723e */ /* 0x000fe400000010ff */
[----:B------:R-:W-:Y:S02]  /*7ef0*/  F2FP.BF16.F32.PACK_AB R72, R73, R72 ;  /* 0x000000484948723e */ /* 0x000fe400000010ff */
[----:B------:R-:W-:-:S02]  /*7f00*/  IADD3 R149, P5, R60, 0x4000, RZ ;  /* 0x000040003c957810 */ /* 0x000fc40007fbe0ff */
[----:B------:R-:W-:Y:S02]  /*7f10*/  F2FP.BF16.F32.PACK_AB R40, R41, R40 ;  /* 0x000000282928723e */ /* 0x000fe400000010ff */
[----:B------:R-:W-:Y:S02]  /*7f20*/  F2FP.BF16.F32.PACK_AB R12, R63, R66 ;  /* 0x000000423f0c723e */ /* 0x000fe400000010ff */
[----:B------:R-:W-:Y:S02]  /*7f30*/  F2FP.BF16.F32.PACK_AB R49, R93, R92 ;  /* 0x0000005c5d31723e */ /* 0x000fe400000010ff */
[----:B------:R-:W-:Y:S02]  /*7f40*/  F2FP.BF16.F32.PACK_AB R42, R39, R42 ;  /* 0x0000002a272a723e */ /* 0x000fe400000010ff */
[----:B------:R-:W-:Y:S02]  /*7f50*/  F2FP.BF16.F32.PACK_AB R132, R91, R132 ;  /* 0x000000845b84723e */ /* 0x000fe400000010ff */
[----:B------:R-:W-:-:S02]  /*7f60*/  F2FP.BF16.F32.PACK_AB R41, R35, R38 ;  /* 0x000000262329723e */ /* 0x000fc400000010ff */
[----:B------:R-:W-:Y:S02]  /*7f70*/  SEL R93, R53, R56, P0 ;  /* 0x00000038355d7207 */ /* 0x000fe40000000000 */
[----:B------:R-:W-:Y:S01]  /*7f80*/  SEL R39, R56, R53, P0 ;  /* 0x0000003538277207 */ /* 0x000fe20000000000 */
[----:B------:R-:W-:Y:S01]  /*7f90*/  IMAD.X R53, RZ, RZ, R61, P3 ;  /* 0x000000ffff357224 */ /* 0x000fe200018e063d */
[----:B------:R-:W-:Y:S02]  /*7fa0*/  IADD3 R147, P4, R60, 0x60, RZ ;  /* 0x000000603c937810 */ /* 0x000fe40007f9e0ff */
[----:B------:R-:W-:Y:S02]  /*7fb0*/  SHF.R.U64 R10, R10, 0x3, RZ ;  /* 0x000000030a0a7819 */ /* 0x000fe400000012ff */
[----:B------:R-:W-:Y:S02]  /*7fc0*/  F2FP.BF16.F32.PACK_AB R155, R155, R158 ;  /* 0x0000009e9b9b723e */ /* 0x000fe400000010ff */
[----:B------:R-:W-:-:S02]  /*7fd0*/  F2FP.BF16.F32.PACK_AB R156, R153, R156 ;  /* 0x0000009c999c723e */ /* 0x000fc400000010ff */
[----:B------:R-:W-:Y:S02]  /*7fe0*/  SEL R91, R45, R48, P0 ;  /* 0x000000302d5b7207 */ /* 0x000fe40000000000 */
[----:B------:R-:W-:Y:S02]  /*7ff0*/  SEL R38, R48, R45, P0 ;  /* 0x0000002d30267207 */ /* 0x000fe40000000000 */
[----:B------:R-:W-:Y:S02]  /*8000*/  IADD3 R151, P6, R60, 0x4020, RZ ;  /* 0x000040203c977810 */ /* 0x000fe40007fde0ff */
[----:B------:R-:W-:Y:S02]  /*8010*/  LOP3.LUT R56, R8, R143, RZ, 0x3c, !PT ;  /* 0x0000008f08387212 */ /* 0x000fe400078e3cff */
[----:B------:R-:W-:Y:S02]  /*8020*/  SEL R99, R69, R72, P0 ;  /* 0x0000004845637207 */ /* 0x000fe40000000000 */
[----:B------:R-:W-:-:S02]  /*8030*/  SEL R45, R72, R69, P0 ;  /* 0x00000045482d7207 */ /* 0x000fc40000000000 */
[----:B------:R-:W-:Y:S02]  /*8040*/  SEL R125, R133, R136, P0 ;  /* 0x00000088857d7207 */ /* 0x000fe40000000000 */
[----:B------:R-:W-:Y:S02]  /*8050*/  SEL R68, R136, R133, P0 ;  /* 0x0000008588447207 */ /* 0x000fe40000000000 */
[----:B------:R-:W-:Y:S02]  /*8060*/  LOP3.LUT R8, R149, 0x380, RZ, 0xc0, !PT ;  /* 0x0000038095087812 */ /* 0x000fe400078ec0ff */
[----:B------:R-:W-:Y:S02]  /*8070*/  SEL R133, R12, R33, P0 ;  /* 0x000000210c857207 */ /* 0x000fe40000000000 */
[----:B------:R-:W-:Y:S02]  /*8080*/  SEL R72, R33, R12, P0 ;  /* 0x0000000c21487207 */ /* 0x000fe40000000000 */
[----:B------:R-:W-:-:S02]  /*8090*/  LOP3.LUT R12, R147, 0x380, RZ, 0xc0, !PT ;  /* 0x00000380930c7812 */ /* 0x000fc400078ec0ff */
[----:B------:R-:W-:Y:S02]  /*80a0*/  LOP3.LUT R52, R10, R145, RZ, 0x3c, !PT ;  /* 0x000000910a347212 */ /* 0x000fe400078e3cff */
[----:B------:R-:W-:Y:S02]  /*80b0*/  F2FP.BF16.F32.PACK_AB R159, R159, R162 ;  /* 0x000000a29f9f723e */ /* 0x000fe400000010ff */
[----:B------:R-:W-:Y:S02]  /*80c0*/  F2FP.BF16.F32.PACK_AB R160, R157, R160 ;  /* 0x000000a09da0723e */ /* 0x000fe400000010ff */
[----:B------:R-:W-:Y:S02]  /*80d0*/  F2FP.BF16.F32.PACK_AB R47, R47, R50 ;  /* 0x000000322f2f723e */ /* 0x000fe400000010ff */
[----:B------:R-:W-:Y:S01]  /*80e0*/  F2FP.BF16.F32.PACK_AB R46, R43, R46 ;  /* 0x0000002e2b2e723e */ /* 0x000fe200000010ff */
[----:B------:R-:W-:Y:S01]  /*80f0*/  IMAD.X R43, RZ, RZ, R61, P6 ;  /* 0x000000ffff2b7224 */ /* 0x000fe200030e063d */
[----:B------:R-:W-:-:S02]  /*8100*/  SEL R119, R155, R156, P0 ;  /* 0x0000009c9b777207 */ /* 0x000fc40000000000 */
[----:B------:R-:W-:Y:S02]  /*8110*/  SEL R64, R156, R155, P0 ;  /* 0x0000009b9c407207 */ /* 0x000fe40000000000 */
[----:B------:R-:W-:Y:S02]  /*8120*/  LOP3.LUT R10, R151, 0x380, RZ, 0xc0, !PT ;  /* 0x00000380970a7812 */ /* 0x000fe400078ec0ff */
[----:B------:R-:W-:Y:S02]  /*8130*/  IADD3 R155, P2, R60, 0x4060, RZ ;  /* 0x000040603c9b7810 */ /* 0x000fe40007f5e0ff */
[----:B------:R-:W-:Y:S02]  /*8140*/  SHF.R.U64 R8, R8, 0x3, RZ ;  /* 0x0000000308087819 */ /* 0x000fe400000012ff */
[----:B------:R-:W-:Y:S02]  /*8150*/  F2FP.BF16.F32.PACK_AB R21, R28, R21 ;  /* 0x000000151c15723e */ /* 0x000fe400000010ff */
[----:B------:R-:W-:-:S02]  /*8160*/  IADD3 R157, P3, R60, 0x8000, RZ ;  /* 0x000080003c9d7810 */ /* 0x000fc40007f7e0ff */
[----:B------:R-:W-:Y:S02]  /*8170*/  F2FP.BF16.F32.PACK_AB R144, R137, R144 ;  /* 0x000000908990723e */ /* 0x000fe400000010ff */
[----:B------:R-:W-:Y:S01]  /*8180*/  F2FP.BF16.F32.PACK_AB R28, R51, R54 ;  /* 0x00000036331c723e */ /* 0x000fe200000010ff */
[--C-:B------:R-:W-:Y:S01]  /*8190*/  IMAD.X R51, RZ, RZ, R61.reuse, P4 ;  /* 0x000000ffff337224 */ /* 0x100fe200020e063d */
[----:B------:R-:W-:Y:S01]  /*81a0*/  F2FP.BF16.F32.PACK_AB R116, R117, R116 ;  /* 0x000000747574723e */ /* 0x000fe200000010ff */
[----:B------:R-:W-:Y:S01]  /*81b0*/  IMAD.X R33, RZ, RZ, R61, P3 ;  /* 0x000000ffff217224 */ /* 0x000fe200018e063d */
[----:B------:R-:W-:Y:S02]  /*81c0*/  SHF.R.U64 R12, R12, 0x3, RZ ;  /* 0x000000030c0c7819 */ /* 0x000fe400000012ff */
[----:B------:R-:W-:Y:S02]  /*81d0*/  F2FP.BF16.F32.PACK_AB R5, R171, R174 ;  /* 0x000000aeab05723e */ /* 0x000fe400000010ff */
[----:B------:R-:W-:-:S02]  /*81e0*/  F2FP.BF16.F32.PACK_AB R172, R169, R172 ;  /* 0x000000aca9ac723e */ /* 0x000fc400000010ff */
[----:B------:R-:W-:Y:S02]  /*81f0*/  SEL R117, R159, R160, P0 ;  /* 0x000000a09f757207 */ /* 0x000fe40000000000 */
[----:B------:R-:W-:Y:S02]  /*8200*/  SEL R62, R160, R159, P0 ;  /* 0x0000009fa03e7207 */ /* 0x000fe40000000000 */
[----:B------:R-:W-:Y:S02]  /*8210*/  SEL R137, R47, R46, P0 ;  /* 0x0000002e2f897207 */ /* 0x000fe40000000000 */
[----:B------:R-:W-:Y:S01]  /*8220*/  SEL R74, R46, R47, P0 ;  /* 0x0000002f2e4a7207 */ /* 0x000fe20000000000 */
[----:B------:R-:W-:Y:S01]  /*8230*/  IMAD.X R47, RZ, RZ, R61, P5 ;  /* 0x000000ffff2f7224 */ /* 0x000fe200028e063d */
[----:B------:R-:W-:Y:S02]  /*8240*/  IADD3 R153, P1, R60, 0x4040, RZ ;  /* 0x000040403c997810 */ /* 0x000fe40007f3e0ff */
[----:B------:R-:W-:-:S02]  /*8250*/  SHF.R.U64 R10, R10, 0x3, RZ ;  /* 0x000000030a0a7819 */ /* 0x000fc400000012ff */
[----:B------:R-:W-:Y:S02]  /*8260*/  F2FP.BF16.F32.PACK_AB R163, R163, R166 ;  /* 0x000000a6a3a3723e */ /* 0x000fe400000010ff */
[----:B------:R-:W-:Y:S02]  /*8270*/  F2FP.BF16.F32.PACK_AB R164, R161, R164 ;  /* 0x000000a4a1a4723e */ /* 0x000fe400000010ff */
[----:B------:R-:W-:Y:S02]  /*8280*/  IADD3 R159, P4, R60, 0x8020, RZ ;  /* 0x000080203c9f7810 */ /* 0x000fe40007f9e0ff */
[----:B------:R-:W-:Y:S02]  /*8290*/  LOP3.LUT R20, R155, 0x380, RZ, 0xc0, !PT ;  /* 0x000003809b147812 */ /* 0x000fe400078ec0ff */
[----:B------:R-:W-:Y:S02]  /*82a0*/  LOP3.LUT R46, R8, R149, RZ, 0x3c, !PT ;  /* 0x00000095082e7212 */ /* 0x000fe400078e3cff */
[----:B------:R-:W-:-:S02]  /*82b0*/  F2FP.BF16.F32.PACK_AB R97, R104, R97 ;  /* 0x000000616861723e */ /* 0x000fc400000010ff */
[----:B------:R-:W-:Y:S02]  /*82c0*/  F2FP.BF16.F32.PACK_AB R100, R101, R100 ;  /* 0x000000646564723e */ /* 0x000fe400000010ff */
[----:B------:R-:W-:Y:S02]  /*82d0*/  LOP3.LUT R8, R157, 0x380, RZ, 0xc0, !PT ;  /* 0x000003809d087812 */ /* 0x000fe400078ec0ff */
[----:B------:R-:W-:Y:S02]  /*82e0*/  F2FP.BF16.F32.PACK_AB R105, R112, R105 ;  /* 0x000000697069723e */ /* 0x000fe400000010ff */
[----:B------:R-:W-:Y:S02]  /*82f0*/  SEL R139, R42, R41, P0 ;  /* 0x000000292a8b7207 */ /* 0x000fe40000000000 */
[----:B------:R-:W-:Y:S01]  /*8300*/  SEL R76, R41, R42, P0 ;  /* 0x0000002a294c7207 */ /* 0x000fe20000000000 */
[----:B------:R-:W-:Y:S01]  /*8310*/  IMAD.X R41, RZ, RZ, R61, P1 ;  /* 0x000000ffff297224 */ /* 0x000fe200008e063d */
[----:B------:R-:W-:-:S02]  /*8320*/  LOP3.LUT R50, R12, R147, RZ, 0x3c, !PT ;  /* 0x000000930c327212 */ /* 0x000fc400078e3cff */
[----:B------:R-:W-:Y:S02]  /*8330*/  F2FP.BF16.F32.PACK_AB R113, R120, R113 ;  /* 0x000000717871723e */ /* 0x000fe400000010ff */
[----:B------:R-:W-:Y:S02]  /*8340*/  SEL R111, R5, R172, P0 ;  /* 0x000000ac056f7207 */ /* 0x000fe40000000000 */
[----:B------:R-:W-:Y:S02]  /*8350*/  SEL R66, R172, R5, P0 ;  /* 0x00000005ac427207 */ /* 0x000fe40000000000 */
[----:B------:R-:W-:Y:S02]  /*8360*/  LOP3.LUT R12, R153, 0x380, RZ, 0xc0, !PT ;  /* 0x00000380990c7812 */ /* 0x000fe400078ec0ff */
[----:B------:R-:W-:Y:S02]  /*8370*/  LOP3.LUT R42, R10, R151, RZ, 0x3c, !PT ;  /* 0x000000970a2a7212 */ /* 0x000fe400078e3cff */
[----:B------:R-:W-:-:S02]  /*8380*/  F2FP.BF16.F32.PACK_AB R167, R167, R170 ;  /* 0x000000aaa7a7723e */ /* 0x000fc400000010ff */
[----:B------:R-:W-:Y:S02]  /*8390*/  F2FP.BF16.F32.PACK_AB R168, R165, R168 ;  /* 0x000000a8a5a8723e */ /* 0x000fe400000010ff */
[----:B------:R-:W-:Y:S02]  /*83a0*/  F2FP.BF16.F32.PACK_AB R29, R36, R29 ;  /* 0x0000001d241d723e */ /* 0x000fe400000010ff */
[----:B------:R-:W-:Y:S02]  /*83b0*/  SEL R115, R163, R164, P0 ;  /* 0x000000a4a3737207 */ /* 0x000fe40000000000 */
[----:B------:R-:W-:Y:S02]  /*83c0*/  SEL R5, R164, R163, P0 ;  /* 0x000000a3a4057207 */ /* 0x000fe40000000000 */
[----:B------:R-:W-:Y:S02]  /*83d0*/  SHF.R.U64 R20, R20, 0x3, RZ ;  /* 0x0000000314147819 */ /* 0x000fe400000012ff */
[----:B------:R-:W-:-:S02]  /*83e0*/  LOP3.LUT R10, R159, 0x380, RZ, 0xc0, !PT ;  /* 0x000003809f0a7812 */ /* 0x000fc400078ec0ff */
[----:B------:R-:W-:Y:S02]  /*83f0*/  F2FP.BF16.F32.PACK_AB R73, R55, R58 ;  /* 0x0000003a3749723e */ /* 0x000fe400000010ff */
[----:B------:R-:W-:Y:S02]  /*8400*/  SEL R107, R97, R100, P0 ;  /* 0x00000064616b7207 */ /* 0x000fe40000000000 */
[----:B------:R-:W-:Y:S02]  /*8410*/  SEL R54, R100, R97, P0 ;  /* 0x0000006164367207 */ /* 0x000fe40000000000 */
[----:B------:R-:W-:Y:S02]  /*8420*/  IADD3 R163, P6, R60, 0x8060, RZ ;  /* 0x000080603ca37810 */ /* 0x000fe40007fde0ff */
[----:B------:R-:W-:Y:S02]  /*8430*/  SHF.R.U64 R8, R8, 0x3, RZ ;  /* 0x0000000308087819 */ /* 0x000fe400000012ff */
[----:B------:R-:W-:-:S02]  /*8440*/  F2FP.BF16.F32.PACK_AB R96, R96, R89 ;  /* 0x000000596060723e */ /* 0x000fc400000010ff */
[----:B------:R-:W-:Y:S02]  /*8450*/  SEL R97, R105, R108, P0 ;  /* 0x0000006c69617207 */ /* 0x000fe40000000000 */
[----:B------:R-:W-:Y:S02]  /*8460*/  SEL R55, R108, R105, P0 ;  /* 0x000000696c377207 */ /* 0x000fe40000000000 */
[----:B------:R-:W-:Y:S02]  /*8470*/  IADD3 R165, P1, R60, 0xc000, RZ ;  /* 0x0000c0003ca57810 */ /* 0x000fe40007f3e0ff */
[----:B------:R-:W-:Y:S02]  /*8480*/  F2FP.BF16.F32.PACK_AB R9, R87, R90 ;  /* 0x0000005a5709723e */ /* 0x000fe400000010ff */
[----:B------:R-:W-:Y:S02]  /*8490*/  F2FP.BF16.F32.PACK_AB R31, R31, R34 ;  /* 0x000000221f1f723e */ /* 0x000fe400000010ff */
[----:B------:R-:W-:-:S02]  /*84a0*/  SEL R89, R37, R40, P0 ;  /* 0x0000002825597207 */ /* 0x000fc40000000000 */
[----:B------:R-:W-:Y:S01]  /*84b0*/  SEL R35, R40, R37, P0 ;  /* 0x0000002528237207 */ /* 0x000fe20000000000 */
[--C-:B------:R-:W-:Y:S01]  /*84c0*/  IMAD.X R37, RZ, RZ, R61.reuse, P2 ;  /* 0x000000ffff257224 */ /* 0x100fe200010e063d */
[----:B------:R-:W-:Y:S02]  /*84d0*/  SEL R105, R113, R116, P0 ;  /* 0x0000007471697207 */ /* 0x000fe40000000000 */
[----:B------:R-:W-:Y:S02]  /*84e0*/  SEL R58, R116, R113, P0 ;  /* 0x00000071743a7207 */ /* 0x000fe40000000000 */
[----:B------:R-:W-:Y:S02]  /*84f0*/  SHF.R.U64 R12, R12, 0x3, RZ ;  /* 0x000000030c0c7819 */ /* 0x000fe400000012ff */
[----:B------:R-:W-:Y:S02]  /*8500*/  SEL R87, R29, R32, P0 ;  /* 0x000000201d577207 */ /* 0x000fe40000000000 */
[----:B------:R-:W-:Y:S01]  /*8510*/  SEL R34, R32, R29, P0 ;  /* 0x0000001d20227207 */ /* 0x000fe20000000000 */
[----:B------:R-:W-:Y:S01]  /*8520*/  IMAD.X R29, RZ, RZ, R61, P4 ;  /* 0x000000ffff1d7224 */ /* 0x000fe200020e063d */
[----:B------:R-:W-:-:S02]  /*8530*/  SEL R113, R167, R168, P0 ;  /* 0x000000a8a7717207 */ /* 0x000fc40000000000 */
[----:B------:R-:W-:Y:S02]  /*8540*/  SEL R63, R168, R167, P0 ;  /* 0x000000a7a83f7207 */ /* 0x000fe40000000000 */
[----:B------:R-:W-:Y:S02]  /*8550*/  IADD3 R161, P5, R60, 0x8040, RZ ;  /* 0x000080403ca17810 */ /* 0x000fe40007fbe0ff */
[----:B------:R-:W-:Y:S02]  /*8560*/  LOP3.LUT R36, R20, R155, RZ, 0x3c, !PT ;  /* 0x0000009b14247212 */ /* 0x000fe400078e3cff */
[----:B------:R-:W-:Y:S02]  /*8570*/  SHF.R.U64 R10, R10, 0x3, RZ ;  /* 0x000000030a0a7819 */ /* 0x000fe400000012ff */
[----:B------:R-:W-:Y:S02]  /*8580*/  IADD3 R167, P2, R60, 0xc020, RZ ;  /* 0x0000c0203ca77810 */ /* 0x000fe40007f5e0ff */
[----:B------:R-:W-:-:S02]  /*8590*/  LOP3.LUT R20, R163, 0x380, RZ, 0xc0, !PT ;  /* 0x00000380a3147812 */ /* 0x000fc400078ec0ff */
[----:B------:R-:W-:Y:S02]  /*85a0*/  LOP3.LUT R32, R8, R157, RZ, 0x3c, !PT ;  /* 0x0000009d08207212 */ /* 0x000fe400078e3cff */
[----:B------:R-:W-:Y:S02]  /*85b0*/  SEL R135, R73, R28, P0 ;  /* 0x0000001c49877207 */ /* 0x000fe40000000000 */
[----:B------:R-:W-:Y:S01]  /*85c0*/  IADD3 R171, P4, R60, 0xc060, RZ ;  /* 0x0000c0603cab7810 */ /* 0x000fe20007f9e0ff */
[----:B--2---:R-:W-:Y:S01]  /*85d0*/  SHFL.IDX PT, R75, R75, R26, 0x1c1f ;  /* 0x001c1f1a4b4b7589 */ /* 0x004fe200000e0000 */
[----:B------:R-:W-:Y:S02]  /*85e0*/  LOP3.LUT R8, R165, 0x380, RZ, 0xc0, !PT ;  /* 0x00000380a5087812 */ /* 0x000fe400078ec0ff */
[----:B------:R-:W-:Y:S01]  /*85f0*/  SEL R73, R28, R73, P0 ;  /* 0x000000491c497207 */ /* 0x000fe20000000000 */
[----:B------:R-:W-:Y:S01]  /*8600*/  SHFL.IDX PT, R77, R77, R26, 0x1c1f ;  /* 0x001c1f1a4d4d7589 */ /* 0x000fe200000e0000 */
[----:B------:R-:W-:-:S02]  /*8610*/  LOP3.LUT R40, R12, R153, RZ, 0x3c, !PT ;  /* 0x000000990c287212 */ /* 0x000fc400078e3cff */
[----:B------:R-:W-:Y:S01]  /*8620*/  F2FP.BF16.F32.PACK_AB R24, R25, R24 ;  /* 0x000000181918723e */ /* 0x000fe200000010ff */
[----:B------:R-:W-:Y:S01]  /*8630*/  SHFL.IDX PT, R111, R111, R26, 0x1c1f ;  /* 0x001c1f1a6f6f7589 */ /* 0x000fe200000e0000 */
[----:B------:R-:W-:Y:S02]  /*8640*/  LOP3.LUT R12, R161, 0x380, RZ, 0xc0, !PT ;  /* 0x00000380a10c7812 */ /* 0x000fe400078ec0ff */
[----:B------:R-:W-:Y:S01]  /*8650*/  LOP3.LUT R28, R10, R159, RZ, 0x3c, !PT ;  /* 0x0000009f0a1c7212 */ /* 0x000fe200078e3cff */
[----:B------:R-:W-:Y:S01]  /*8660*/  SHFL.IDX PT, R113, R113, R26, 0x1c1f ;  /* 0x001c1f1a71717589 */ /* 0x000fe200000e0000 */
[----:B------:R-:W-:Y:S02]  /*8670*/  LOP3.LUT R11, R60, 0x380, RZ, 0xc0, !PT ;  /* 0x000003803c0b7812 */ /* 0x000fe400078ec0ff */
[----:B------:R-:W-:Y:S01]  /*8680*/  SHF.R.U64 R20, R20, 0x3, RZ ;  /* 0x0000000314147819 */ /* 0x000fe200000012ff */
[----:B------:R-:W-:Y:S01]  /*8690*/  SHFL.IDX PT, R79, R79, R26, 0x1c1f ;  /* 0x001c1f1a4f4f7589 */ /* 0x000fe200000e0000 */
[----:B------:R-:W-:-:S02]  /*86a0*/  LOP3.LUT R10, R167, 0x380, RZ, 0xc0, !PT ;  /* 0x00000380a70a7812 */ /* 0x000fc400078ec0ff */
[----:B------:R-:W-:Y:S01]  /*86b0*/  F2FP.BF16.F32.PACK_AB R141, R141, R148 ;  /* 0x000000948d8d723e */ /* 0x000fe200000010ff */
[----:B------:R-:W-:Y:S01]  /*86c0*/  SHFL.IDX PT, R115, R115, R26, 0x1c1f ;  /* 0x001c1f1a73737589 */ /* 0x000fe200000e0000 */
[----:B------:R-:W-:Y:S02]  /*86d0*/  LOP3.LUT R82, R171, 0x380, RZ, 0xc0, !PT ;  /* 0x00000380ab527812 */ /* 0x000fe400078ec0ff */
[----:B------:R-:W-:Y:S01]  /*86e0*/  SHF.R.U64 R8, R8, 0x3, RZ ;  /* 0x0000000308087819 */ /* 0x000fe200000012ff */
[----:B------:R-:W-:Y:S01]  /*86f0*/  SHFL.IDX PT, R87, R87, R26, 0x1c1f ;  /* 0x001c1f1a57577589 */ /* 0x000fe200000e0000 */
[----:B------:R-:W-:Y:S02]  /*8700*/  F2FP.BF16.F32.PACK_AB R25, R85, R84 ;  /* 0x000000545519723e */ /* 0x000fe400000010ff */
[----:B------:R-:W-:Y:S01]  /*8710*/  SEL R85, R21, R24, P0 ;  /* 0x0000001815557207 */ /* 0x000fe20000000000 */
[----:B------:R-:W-:Y:S01]  /*8720*/  SHFL.IDX PT, R117, R117, R26, 0x1c1f ;  /* 0x001c1f1a75757589 */ /* 0x000fe200000e0000 */
[----:B------:R-:W-:Y:S01]  /*8730*/  SEL R27, R24, R21, P0 ;  /* 0x00000015181b7207 */ /* 0x000fe20000000000 */
[----:B------:R-:W-:Y:S01]  /*8740*/  IMAD.X R21, RZ, RZ, R61, P1 ;  /* 0x000000ffff157224 */ /* 0x000fe200008e063d */
[----:B------:R-:W-:Y:S01]  /*8750*/  SHF.R.U64 R12, R12, 0x3, RZ ;  /* 0x000000030c0c7819 */ /* 0x000fe200000012ff */
[----:B------:R-:W-:Y:S01]  /*8760*/  SHFL.IDX PT, R119, R119, R26, 0x1c1f ;  /* 0x001c1f1a77777589 */ /* 0x000fe200000e0000 */
[----:B------:R-:W-:-:S02]  /*8770*/  SHF.R.U64 R11, R11, 0x3, RZ ;  /* 0x000000030b0b7819 */ /* 0x000fc400000012ff */
[----:B------:R-:W-:Y:S01]  /*8780*/  LOP3.LUT R24, R20, R163, RZ, 0x3c, !PT ;  /* 0x000000a314187212 */ /* 0x000fe200078e3cff */
[----:B------:R-:W-:Y:S01]  /*8790*/  SHFL.IDX PT, R85, R85, R26, 0x1c1f ;  /* 0x001c1f1a55557589 */ /* 0x000fe200000e0000 */
[----:B------:R-:W-:Y:S02]  /*87a0*/  SHF.R.U64 R10, R10, 0x3, RZ ;  /* 0x000000030a0a7819 */ /* 0x000fe400000012ff */
[----:B------:R-:W-:Y:S01]  /*87b0*/  SEL R123, R141, R144, P0 ;  /* 0x000000908d7b7207 */ /* 0x000fe20000000000 */
[----:B------:R-:W-:Y:S01]  /*87c0*/  SHFL.IDX PT, R89, R89, R26, 0x1c1f ;  /* 0x001c1f1a59597589 */ /* 0x000fe200000e0000 */
[----:B------:R-:W-:Y:S02]  /*87d0*/  SEL R67, R144, R141, P0 ;  /* 0x0000008d90437207 */ /* 0x000fe40000000000 */
[----:B------:R-:W-:Y:S01]  /*87e0*/  SHF.R.U64 R82, R82, 0x3, RZ ;  /* 0x0000000352527819 */ /* 0x000fe200000012ff */
[----:B------:R-:W-:Y:S01]  /*87f0*/  SHFL.IDX PT, R121, R121, R26, 0x1c1f ;  /* 0x001c1f1a79797589 */ /* 0x000fe200000e0000 */
[----:B------:R-:W-:-:S02]  /*8800*/  LOP3.LUT R20, R8, R165, RZ, 0x3c, !PT ;  /* 0x000000a508147212 */ /* 0x000fc400078e3cff */
[----:B------:R-:W-:Y:S01]  /*8810*/  SEL R141, R31, R30, P0 ;  /* 0x0000001e1f8d7207 */ /* 0x000fe20000000000 */
[----:B------:R-:W-:Y:S01]  /*8820*/  SHFL.IDX PT, R91, R91, R26, 0x1c1f ;  /* 0x001c1f1a5b5b7589 */ /* 0x000fe200000e0000 */
[----:B------:R-:W-:Y:S01]  /*8830*/  SEL R78, R30, R31, P0 ;  /* 0x0000001f1e4e7207 */ /* 0x000fe20000000000 */
[--C-:B------:R-:W-:Y:S01]  /*8840*/  IMAD.X R31, RZ, RZ, R61.reuse, P5 ;  /* 0x000000ffff1f7224 */ /* 0x100fe200028e063d */
[----:B------:R-:W-:Y:S01]  /*8850*/  IADD3 R169, P3, R60, 0xc040, RZ ;  /* 0x0000c0403ca97810 */ /* 0x000fe20007f7e0ff */
[----:B------:R-:W-:Y:S01]  /*8860*/  SHFL.IDX PT, R123, R123, R26, 0x1c1f ;  /* 0x001c1f1a7b7b7589 */ /* 0x000fe200000e0000 */
[----:B------:R-:W-:Y:S02]  /*8870*/  LOP3.LUT R30, R12, R161, RZ, 0x3c, !PT ;  /* 0x000000a10c1e7212 */ /* 0x000fe400078e3cff */
[----:B------:R-:W-:Y:S01]  /*8880*/  LOP3.LUT R60, R11, R60, RZ, 0x3c, !PT ;  /* 0x0000003c0b3c7212 */ /* 0x000fe200078e3cff */
[----:B------:R-:W-:Y:S01]  /*8890*/  IMAD.X R11, RZ, RZ, R61, P4 ;  /* 0x000000ffff0b7224 */ /* 0x000fe200020e063d */
[----:B------:R-:W-:Y:S01]  /*88a0*/  LOP3.LUT R12, R10, R167, RZ, 0x3c, !PT ;  /* 0x000000a70a0c7212 */ /* 0x000fe200078e3cff */
[----:B------:R-:W-:Y:S01]  /*88b0*/  SHFL.IDX PT, R93, R93, R26, 0x1c1f ;  /* 0x001c1f1a5d5d7589 */ /* 0x000fe200000e0000 */
[----:B------:R-:W-:-:S02]  /*88c0*/  MOV R98, R46 ;  /* 0x0000002e00627202 */ /* 0x000fc40000000f00 */
[----:B------:R-:W-:Y:S01]  /*88d0*/  SEL R101, R88, R25, P0 ;  /* 0x0000001958657207 */ /* 0x000fe20000000000 */
[----:B------:R-:W-:Y:S01]  /*88e0*/  SHFL.IDX PT, R125, R125, R26, 0x1c1f ;  /* 0x001c1f1a7d7d7589 */ /* 0x000fe200000e0000 */
[----:B------:R-:W-:Y:S01]  /*88f0*/  SEL R48, R25, R88, P0 ;  /* 0x0000005819307207 */ /* 0x000fe20000000000 */
[----:B------:R-:W-:Y:S01]  /*8900*/  IMAD.X R25, RZ, RZ, R61, P6 ;  /* 0x000000ffff197224 */ /* 0x000fe200030e063d */
[----:B------:R-:W-:Y:S01]  /*8910*/  LOP3.LUT R10, R82, R171, RZ, 0x3c, !PT ;  /* 0x000000ab520a7212 */ /* 0x000fe200078e3cff */
[----:B------:R-:W-:Y:S01]  /*8920*/  SHFL.IDX PT, R95, R95, R26, 0x1c1f ;  /* 0x001c1f1a5f5f7589 */ /* 0x000fe200000e0000 */
[----:B------:R-:W-:Y:S02]  /*8930*/  MOV R47, R20 ;  /* 0x00000014002f7202 */ /* 0x000fe40000000f00 */
[----:B------:R-:W-:Y:S01]  /*8940*/  LOP3.LUT R20, R26, 0x2, RZ, 0x3c, !PT ;  /* 0x000000021a147812 */ /* 0x000fe200078e3cff */
[----:B------:R-:W-:Y:S01]  /*8950*/  SHFL.IDX PT, R99, R99, R26, 0x1c1f ;  /* 0x001c1f1a63637589 */ /* 0x000fe200000e0000 */
[----:B------:R-:W-:-:S02]  /*8960*/  MOV R102, R56 ;  /* 0x0000003800667202 */ /* 0x000fc40000000f00 */
[----:B------:R-:W-:Y:S01]  /*8970*/  MOV R21, R10 ;  /* 0x0000000a00157202 */ /* 0x000fe20000000f00 */
[----:B------:R-:W-:Y:S01]  /*8980*/  SHFL.IDX PT, R14, R14, R20, 0x1c1f ;  /* 0x001c1f140e0e7589 */ /* 0x000fe200000e0000 */
[----:B------:R-:W-:Y:S02]  /*8990*/  SEL R127, R132, R9, P0 ;  /* 0x00000009847f7207 */ /* 0x000fe40000000000 */
[----:B------:R-:W-:Y:S01]  /*89a0*/  SEL R69, R9, R132, P0 ;  /* 0x0000008409457207 */ /* 0x000fe20000000000 */
[----:B------:R-:W-:Y:S01]  /*89b0*/  SHFL.IDX PT, R10, R3, R20, 0x1c1f ;  /* 0x001c1f14030a7589 */ /* 0x000fe200000e0000 */
[----:B------:R-:W-:Y:S01]  /*89c0*/  SEL R129, R86, R13, P0 ;  /* 0x0000000d56817207 */ /* 0x000fe20000000000 */
[--C-:B------:R-:W-:Y:S01]  /*89d0*/  IMAD.X R9, RZ, RZ, R61.reuse, P3 ;  /* 0x000000ffff097224 */ /* 0x100fe200018e063d */
[----:B------:R-:W-:Y:S01]  /*89e0*/  SEL R70, R13, R86, P0 ;  /* 0x000000560d467207 */ /* 0x000fe20000000000 */
[----:B------:R-:W-:Y:S01]  /*89f0*/  IMAD.X R13, RZ, RZ, R61, P2 ;  /* 0x000000ffff0d7224 */ /* 0x000fe200010e063d */
[----:B------:R-:W-:Y:S01]  /*8a00*/  MOV R57, R24 ;  /* 0x0000001800397202 */ /* 0x000fe20000000f00 */
[----:B------:R-:W0:Y:S01]  /*8a10*/  SHFL.IDX PT, R66, R66, R20, 0x1c1f ;  /* 0x001c1f1442427589 */ /* 0x000e2200000e0000 */
[----:B------:R-:W-:-:S02]  /*8a20*/  MOV R104, R60 ;  /* 0x0000003c00687202 */ /* 0x000fc40000000f00 */
[----:B------:R-:W-:Y:S01]  /*8a30*/  MOV R100, R52 ;  /* 0x0000003400647202 */ /* 0x000fe20000000f00 */
[----:B------:R-:W1:Y:S01]  /*8a40*/  SHFL.IDX PT, R24, R63, R20, 0x1c1f ;  /* 0x001c1f143f187589 */ /* 0x000e6200000e0000 */
[----:B------:R-:W-:Y:S02]  /*8a50*/  MOV R90, R28 ;  /* 0x0000001c005a7202 */ /* 0x000fe40000000f00 */
[----:B------:R-:W-:Y:S01]  /*8a60*/  MOV R53, R32 ;  /* 0x0000002000357202 */ /* 0x000fe20000000f00 */
[----:B------:R2:W3:Y:S01]  /*8a70*/  SHFL.IDX PT, R28, R15, R20, 0x1c1f ;  /* 0x001c1f140f1c7589 */ /* 0x0004e200000e0000 */
[----:B------:R-:W-:Y:S02]  /*8a80*/  MOV R61, R30 ;  /* 0x0000001e003d7202 */ /* 0x000fe40000000f00 */
[----:B------:R-:W-:Y:S01]  /*8a90*/  SEL R103, R96, R49, P0 ;  /* 0x0000003160677207 */ /* 0x000fe20000000000 */
[----:B------:R-:W-:Y:S01]  /*8aa0*/  SHFL.IDX PT, R30, R27, R20, 0x1c1f ;  /* 0x001c1f141b1e7589 */ /* 0x000fe200000e0000 */
[----:B------:R-:W-:-:S02]  /*8ab0*/  SEL R49, R49, R96, P0 ;  /* 0x0000006031317207 */ /* 0x000fc40000000000 */
[----:B------:R-:W-:Y:S01]  /*8ac0*/  MOV R94, R40 ;  /* 0x00000028005e7202 */ /* 0x000fe20000000f00 */
[----:B------:R-:W4:Y:S01]  /*8ad0*/  SHFL.IDX PT, R32, R5, R20, 0x1c1f ;  /* 0x001c1f1405207589 */ /* 0x000f2200000e0000 */
[----:B------:R-:W-:Y:S02]  /*8ae0*/  MOV R96, R42 ;  /* 0x0000002a00607202 */ /* 0x000fe40000000f00 */
[----:B------:R-:W-:Y:S01]  /*8af0*/  MOV R51, R50 ;  /* 0x0000003200337202 */ /* 0x000fe20000000f00 */
[----:B------:R-:W-:Y:S01]  /*8b00*/  SHFL.IDX PT, R34, R34, R20, 0x1c1f ;  /* 0x001c1f1422227589 */ /* 0x000fe200000e0000 */
[----:B------:R-:W-:Y:S02]  /*8b10*/  LOP3.LUT R80, R169, 0x380, RZ, 0xc0, !PT ;  /* 0x00000380a9507812 */ /* 0x000fe400078ec0ff */
[----:B------:R-:W-:Y:S01]  /*8b20*/  MOV R43, R12 ;  /* 0x0000000c002b7202 */ /* 0x000fe20000000f00 */
[----:B------:R-:W4:Y:S01]  /*8b30*/  SHFL.IDX PT, R62, R62, R20, 0x1c1f ;  /* 0x001c1f143e3e7589 */ /* 0x000f2200000e0000 */
[----:B------:R-:W-:-:S02]  /*8b40*/  SHF.R.U64 R80, R80, 0x3, RZ ;  /* 0x0000000350507819 */ /* 0x000fc400000012ff */
[----:B0-----:R-:W-:Y:S01]  /*8b50*/  SEL R11, R66, R111, P0 ;  /* 0x0000006f420b7207 */ /* 0x001fe20000000000 */
[----:B------:R-:W0:Y:S01]  /*8b60*/  SHFL.IDX PT, R64, R64, R20, 0x1c1f ;  /* 0x001c1f1440407589 */ /* 0x000e2200000e0000 */
[----:B------:R-:W-:Y:S02]  /*8b70*/  LOP3.LUT R8, R80, R169, RZ, 0x3c, !PT ;  /* 0x000000a950087212 */ /* 0x000fe400078e3cff */
[----:B------:R-:W-:Y:S01]  /*8b80*/  SEL R12, R77, R14, P0 ;  /* 0x0000000e4d0c7207 */ /* 0x000fe20000000000 */
[----:B------:R0:W0:Y:S01]  /*8b90*/  SHFL.IDX PT, R40, R35, R20, 0x1c1f ;  /* 0x001c1f1423287589 */ /* 0x00002200000e0000 */
[----:B------:R-:W-:Y:S02]  /*8ba0*/  MOV R41, R8 ;  /* 0x0000000800297202 */ /* 0x000fe40000000f00 */
[----:B------:R-:W-:Y:S01]  /*8bb0*/  SEL R8, R75, R10, P0 ;  /* 0x0000000a4b087207 */ /* 0x000fe20000000000 */
[----:B------:R-:W-:Y:S01]  /*8bc0*/  SHFL.IDX PT, R52, R48, R20, 0x1c1f ;  /* 0x001c1f1430347589 */ /* 0x000fe200000e0000 */
[----:B------:R-:W-:-:S02]  /*8bd0*/  SEL R10, R10, R75, P0 ;  /* 0x0000004b0a0a7207 */ /* 0x000fc40000000000 */
[----:B------:R-:W-:Y:S01]  /*8be0*/  SEL R9, R111, R66, P0 ;  /* 0x000000426f097207 */ /* 0x000fe20000000000 */
[----:B------:R-:W0:Y:S01]  /*8bf0*/  SHFL.IDX PT, R82, R65, R20, 0x1c1f ;  /* 0x001c1f1441527589 */ /* 0x000e2200000e0000 */
[----:B-1----:R-:W-:Y:S02]  /*8c00*/  SEL R13, R113, R24, P0 ;  /* 0x00000018710d7207 */ /* 0x002fe40000000000 */
[----:B--2---:R-:W-:Y:S01]  /*8c10*/  SEL R15, R24, R113, P0 ;  /* 0x00000071180f7207 */ /* 0x004fe20000000000 */
[----:B------:R-:W-:Y:S01]  /*8c20*/  BAR.SYNC.DEFER_BLOCKING 0x1, 0x100 ;  /* 0x0044000000007b1d */ /* 0x000fe20000010000 */
[----:B------:R-:W-:Y:S02]  /*8c30*/  SEL R14, R14, R77, P0 ;  /* 0x0000004d0e0e7207 */ /* 0x000fe40000000000 */
[----:B---3--:R-:W-:Y:S02]  /*8c40*/  SEL R24, R79, R28, P0 ;  /* 0x0000001c4f187207 */ /* 0x008fe40000000000 */
[----:B----4-:R-:W-:-:S02]  /*8c50*/  SEL R25, R115, R32, P0 ;  /* 0x0000002073197207 */ /* 0x010fc40000000000 */
[----:B------:R-:W-:Y:S01]  /*8c60*/  SEL R27, R32, R115, P0 ;  /* 0x00000073201b7207 */ /* 0x000fe20000000000 */
[----:B------:R1:W-:Y:S01]  /*8c70*/  SHFL.IDX PT, R42, R38, R20, 0x1c1f ;  /* 0x001c1f14262a7589 */ /* 0x0003e200000e0000 */
[----:B------:R-:W-:Y:S02]  /*8c80*/  SEL R29, R117, R62, P0 ;  /* 0x0000003e751d7207 */ /* 0x000fe40000000000 */
[----:B------:R-:W-:Y:S01]  /*8c90*/  SEL R31, R62, R117, P0 ;  /* 0x000000753e1f7207 */ /* 0x000fe20000000000 */
[----:B------:R-:W-:Y:S01]  /*8ca0*/  SHFL.IDX PT, R48, R67, R20, 0x1c1f ;  /* 0x001c1f1443307589 */ /* 0x000fe200000e0000 */
[----:B------:R-:W-:Y:S02]  /*8cb0*/  SEL R32, R87, R34, P0 ;  /* 0x0000002257207207 */ /* 0x000fe40000000000 */
[----:B------:R-:W-:Y:S01]  /*8cc0*/  MOV R92, R36 ;  /* 0x00000024005c7202 */ /* 0x000fe20000000f00 */
[----:B------:R2:W-:Y:S01]  /*8cd0*/  SHFL.IDX PT, R46, R39, R20, 0x1c1f ;  /* 0x001c1f14272e7589 */ /* 0x0005e200000e0000 */
[----:B------:R-:W-:-:S02]  /*8ce0*/  SEL R34, R34, R87, P0 ;  /* 0x0000005722227207 */ /* 0x000fc40000000000 */
[----:B0-----:R-:W-:Y:S01]  /*8cf0*/  SEL R33, R119, R64, P0 ;  /* 0x0000004077217207 */ /* 0x001fe20000000000 */
[----:B------:R-:W-:Y:S01]  /*8d00*/  SHFL.IDX PT, R68, R68, R20, 0x1c1f ;  /* 0x001c1f1444447589 */ /* 0x000fe200000e0000 */
[----:B------:R-:W-:Y:S02]  /*8d10*/  SEL R35, R64, R119, P0 ;  /* 0x0000007740237207 */ /* 0x000fe40000000000 */
[----:B------:R-:W-:Y:S01]  /*8d20*/  SEL R36, R89, R40, P0 ;  /* 0x0000002859247207 */ /* 0x000fe20000000000 */
[----:B------:R-:W-:Y:S01]  /*8d30*/  SHFL.IDX PT, R127, R127, R26, 0x1c1f ;  /* 0x001c1f1a7f7f7589 */ /* 0x000fe200000e0000 */
[----:B-1----:R-:W-:Y:S02]  /*8d40*/  SEL R38, R40, R89, P0 ;  /* 0x0000005928267207 */ /* 0x002fe40000000000 */
[----:B------:R-:W-:Y:S01]  /*8d50*/  SEL R37, R121, R82, P0 ;  /* 0x0000005279257207 */ /* 0x000fe20000000000 */
[----:B------:R-:W-:Y:S01]  /*8d60*/  SHFL.IDX PT, R44, R44, R20, 0x1c1f ;  /* 0x001c1f142c2c7589 */ /* 0x000fe200000e0000 */
[----:B--2---:R-:W-:-:S02]  /*8d70*/  SEL R39, R82, R121, P0 ;  /* 0x0000007952277207 */ /* 0x004fc40000000000 */
[----:B------:R-:W-:Y:S01]  /*8d80*/  PLOP3.LUT P1, PT, PT, PT, UP0, 0x80, 0x0 ;  /* 0x000000000000781c */ /* 0x000fe20003f2f008 */
[----:B------:R-:W-:Y:S04]  /*8d90*/  SHFL.IDX PT, R50, R45, R20, 0x1c1f ;  /* 0x001c1f142d327589 */ /* 0x000fe800000e0000 */
[----:B------:R-:W-:Y:S04]  /*8da0*/  SHFL.IDX PT, R84, R69, R20, 0x1c1f ;  /* 0x001c1f1445547589 */ /* 0x000fe800000e0000 */
[----:B------:R-:W-:Y:S04]  /*8db0*/  SHFL.IDX PT, R129, R129, R26, 0x1c1f ;  /* 0x001c1f1a81817589 */ /* 0x000fe800000e0000 */
[----:B------:R-:W0:Y:S04]  /*8dc0*/  SHFL.IDX PT, R70, R70, R20, 0x1c1f ;  /* 0x001c1f1446467589 */ /* 0x000e2800000e0000 */
[----:B------:R-:W-:Y:S04]  /*8dd0*/  SHFL.IDX PT, R101, R101, R26, 0x1c1f ;  /* 0x001c1f1a65657589 */ /* 0x000fe800000e0000 */
[----:B------:R-:W-:Y:S04]  /*8de0*/  SHFL.IDX PT, R131, R131, R26, 0x1c1f ;  /* 0x001c1f1a83837589 */ /* 0x000fe800000e0000 */
[----:B------:R-:W-:Y:S04]  /*8df0*/  SHFL.IDX PT, R86, R71, R20, 0x1c1f ;  /* 0x001c1f1447567589 */ /* 0x000fe800000e0000 */
[----:B------:R-:W-:Y:S04]  /*8e00*/  SHFL.IDX PT, R103, R103, R26, 0x1c1f ;  /* 0x001c1f1a67677589 */ /* 0x000fe800000e0000 */
[----:B------:R-:W-:Y:S04]  /*8e10*/  SHFL.IDX PT, R133, R133, R26, 0x1c1f ;  /* 0x001c1f1a85857589 */ /* 0x000fe800000e0000 */
[----:B------:R0:W-:Y:S04]  /*8e20*/  SHFL.IDX PT, R56, R49, R20, 0x1c1f ;  /* 0x001c1f1431387589 */ /* 0x0001e800000e0000 */
[----:B------:R-:W-:Y:S04]  /*8e30*/  SHFL.IDX PT, R72, R72, R20, 0x1c1f ;  /* 0x001c1f1448487589 */ /* 0x000fe800000e0000 */
[----:B------:R-:W-:Y:S01]  /*8e40*/  SHFL.IDX PT, R107, R107, R26, 0x1c1f ;  /* 0x001c1f1a6b6b7589 */ /* 0x000fe200000e0000 */
[----:B0-----:R-:W-:-:S03]  /*8e50*/  SEL R49, R129, R70, P0 ;  /* 0x0000004681317207 */ /* 0x001fc60000000000 */
[----:B------:R-:W-:Y:S04]  /*8e60*/  SHFL.IDX PT, R54, R54, R20, 0x1c1f ;  /* 0x001c1f1436367589 */ /* 0x000fe800000e0000 */
[----:B------:R-:W-:Y:S04]  /*8e70*/  SHFL.IDX PT, R135, R135, R26, 0x1c1f ;  /* 0x001c1f1a87877589 */ /* 0x000fe800000e0000 */
[----:B------:R-:W0:Y:S04]  /*8e80*/  SHFL.IDX PT, R88, R73, R20, 0x1c1f ;  /* 0x001c1f1449587589 */ /* 0x000e2800000e0000 */
        /* <DEDUP_REMOVED lines=8> */
[----:B------:R-:W0:Y:S04]  /*8f10*/  SHFL.IDX PT, R76, R76, R20, 0x1c1f ;  /* 0x001c1f144c4c7589 */ /* 0x000e2800000e0000 */
[----:B------:R-:W-:Y:S04]  /*8f20*/  SHFL.IDX PT, R109, R109, R26, 0x1c1f ;  /* 0x001c1f1a6d6d7589 */ /* 0x000fe800000e0000 */
[----:B------:R1:W-:Y:S04]  /*8f30*/  SHFL.IDX PT, R141, R141, R26, 0x1c1f ;  /* 0x001c1f1a8d8d7589 */ /* 0x0003e800000e0000 */
[----:B------:R0:W-:Y:S04]  /*8f40*/  SHFL.IDX PT, R80, R59, R20, 0x1c1f ;  /* 0x001c1f143b507589 */ /* 0x0001e800000e0000 */
[----:B------:R-:W2:Y:S01]  /*8f50*/  SHFL.IDX PT, R78, R78, R20, 0x1c1f ;  /* 0x001c1f144e4e7589 */ /* 0x000ea200000e0000 */
[----:B-1----:R-:W-:-:S02]  /*8f60*/  SEL R26, R28, R79, P0 ;  /* 0x0000004f1c1a7207 */ /* 0x002fc40000000000 */
[----:B------:R-:W-:Y:S01]  /*8f70*/  SEL R28, R85, R30, P0 ;  /* 0x0000001e551c7207 */ /* 0x000fe20000000000 */
[----:B------:R1:W-:Y:S01]  /*8f80*/  STSM.16.M88.4 [R104], R8 ;  /* 0x0000000868007844 */ /* 0x0003e20000000200 */
[----:B------:R-:W-:Y:S02]  /*8f90*/  SEL R30, R30, R85, P0 ;  /* 0x000000551e1e7207 */ /* 0x000fe40000000000 */
[----:B0-----:R-:W-:Y:S01]  /*8fa0*/  SEL R59, R76, R139, P0 ;  /* 0x0000008b4c3b7207 */ /* 0x001fe20000000000 */
[----:B------:R0:W-:Y:S04]  /*8fb0*/  STSM.16.M88.4 [R102], R12 ;  /* 0x0000000c66007844 */ /* 0x0001e80000000200 */
[----:B------:R3:W-:Y:S04]  /*8fc0*/  STSM.16.M88.4 [R100], R24 ;  /* 0x0000001864007844 */ /* 0x0007e80000000200 */
[----:B------:R4:W-:Y:S01]  /*8fd0*/  STSM.16.M88.4 [R51], R28 ;  /* 0x0000001c33007844 */ /* 0x0009e20000000200 */
[----:B-1----:R-:W-:-:S03]  /*8fe0*/  SEL R8, R91, R42, P0 ;  /* 0x0000002a5b087207 */ /* 0x002fc60000000000 */
[----:B------:R-:W-:Y:S01]  /*8ff0*/  STSM.16.M88.4 [R98], R32 ;  /* 0x0000002062007844 */ /* 0x000fe20000000200 */
[----:B------:R-:W-:Y:S02]  /*9000*/  SEL R10, R42, R91, P0 ;  /* 0x0000005b2a0a7207 */ /* 0x000fe40000000000 */
[----:B------:R-:W-:Y:S01]  /*9010*/  SEL R9, R123, R48, P0 ;  /* 0x000000307b097207 */ /* 0x000fe20000000000 */
[----:B------:R-:W-:Y:S01]  /*9020*/  STSM.16.M88.4 [R96], R36 ;  /* 0x0000002460007844 */ /* 0x000fe20000000200 */
[----:B------:R-:W-:Y:S02]  /*9030*/  SEL R11, R48, R123, P0 ;  /* 0x0000007b300b7207 */ /* 0x000fe40000000000 */
[----:B0-----:R-:W-:Y:S02]  /*9040*/  SEL R12, R93, R46, P0 ;  /* 0x0000002e5d0c7207 */ /* 0x001fe40000000000 */
[----:B------:R-:W-:Y:S01]  /*9050*/  SEL R14, R46, R93, P0 ;  /* 0x0000005d2e0e7207 */ /* 0x000fe20000000000 */
[----:B------:R0:W-:Y:S01]  /*9060*/  STSM.16.M88.4 [R94], R8 ;  /* 0x000000085e007844 */ /* 0x0001e20000000200 */
[----:B------:R-:W-:-:S02]  /*9070*/  SEL R13, R125, R68, P0 ;  /* 0x000000447d0d7207 */ /* 0x000fc40000000000 */
[----:B------:R-:W-:Y:S02]  /*9080*/  SEL R15, R68, R125, P0 ;  /* 0x0000007d440f7207 */ /* 0x000fe40000000000 */
[----:B---3--:R-:W-:Y:S02]  /*9090*/  SEL R24, R95, R44, P0 ;  /* 0x0000002c5f187207 */ /* 0x008fe40000000000 */
[----:B------:R-:W-:Y:S01]  /*90a0*/  SEL R26, R44, R95, P0 ;  /* 0x0000005f2c1a7207 */ /* 0x000fe20000000000 */
[----:B------:R-:W-:Y:S01]  /*90b0*/  STSM.16.M88.4 [R92], R12 ;  /* 0x0000000c5c007844 */ /* 0x000fe20000000200 */
[----:B------:R-:W-:Y:S02]  /*90c0*/  SEL R25, R127, R84, P0 ;  /* 0x000000547f197207 */ /* 0x000fe40000000000 */
[----:B------:R-:W-:Y:S02]  /*90d0*/  SEL R27, R84, R127, P0 ;  /* 0x0000007f541b7207 */ /* 0x000fe40000000000 */
[----:B------:R-:W-:-:S02]  /*90e0*/  SEL R48, R99, R50, P0 ;  /* 0x0000003263307207 */ /* 0x000fc40000000000 */
[----:B------:R-:W-:Y:S01]  /*90f0*/  SEL R50, R50, R99, P0 ;  /* 0x0000006332327207 */ /* 0x000fe20000000000 */
[----:B------:R1:W-:Y:S01]  /*9100*/  STSM.16.M88.4 [R53], R24 ;  /* 0x0000001835007844 */ /* 0x0003e20000000200 */
[----:B----4-:R-:W-:Y:S02]  /*9110*/  SEL R51, R70, R129, P0 ;  /* 0x0000008146337207 */ /* 0x010fe40000000000 */
[----:B------:R-:W-:Y:S02]  /*9120*/  SEL R28, R101, R52, P0 ;  /* 0x00000034651c7207 */ /* 0x000fe40000000000 */
[----:B------:R-:W-:Y:S01]  /*9130*/  SEL R30, R52, R101, P0 ;  /* 0x00000065341e7207 */ /* 0x000fe20000000000 */
[----:B------:R-:W-:Y:S01]  /*9140*/  STSM.16.M88.4 [R90], R48 ;  /* 0x000000305a007844 */ /* 0x000fe20000000200 */
[----:B------:R-:W-:Y:S02]  /*9150*/  SEL R29, R131, R86, P0 ;  /* 0x00000056831d7207 */ /* 0x000fe40000000000 */
[----:B------:R-:W-:-:S02]  /*9160*/  SEL R31, R86, R131, P0 ;  /* 0x00000083561f7207 */ /* 0x000fc40000000000 */
[----:B0-----:R-:W-:Y:S02]  /*9170*/  SEL R8, R103, R56, P0 ;  /* 0x0000003867087207 */ /* 0x001fe40000000000 */
[----:B------:R-:W-:Y:S01]  /*9180*/  SEL R10, R56, R103, P0 ;  /* 0x00000067380a7207 */ /* 0x000fe20000000000 */
[----:B------:R-:W-:Y:S01]  /*9190*/  STSM.16.M88.4 [R61], R28 ;  /* 0x0000001c3d007844 */ /* 0x000fe20000000200 */
[----:B------:R-:W-:Y:S02]  /*91a0*/  SEL R9, R133, R72, P0 ;  /* 0x0000004885097207 */ /* 0x000fe40000000000 */
[----:B------:R-:W-:Y:S02]  /*91b0*/  SEL R11, R72, R133, P0 ;  /* 0x00000085480b7207 */ /* 0x000fe40000000000 */
[----:B------:R-:W-:Y:S02]  /*91c0*/  SEL R52, R107, R54, P0 ;  /* 0x000000366b347207 */ /* 0x000fe40000000000 */
[----:B------:R-:W-:Y:S01]  /*91d0*/  SEL R54, R54, R107, P0 ;  /* 0x0000006b36367207 */ /* 0x000fe20000000000 */
[----:B------:R0:W-:Y:S01]  /*91e0*/  STSM.16.M88.4 [R57], R8 ;  /* 0x0000000839007844 */ /* 0x0001e20000000200 */
[----:B-1----:R-:W-:-:S02]  /*91f0*/  SEL R53, R135, R88, P0 ;  /* 0x0000005887357207 */ /* 0x002fc40000000000 */
[----:B------:R-:W-:Y:S02]  /*9200*/  SEL R12, R97, R60, P0 ;  /* 0x0000003c610c7207 */ /* 0x000fe40000000000 */
[----:B------:R-:W-:Y:S01]  /*9210*/  SEL R14, R60, R97, P0 ;  /* 0x000000613c0e7207 */ /* 0x000fe20000000000 */
[----:B------:R-:W-:Y:S01]  /*9220*/  STSM.16.M88.4 [R47], R52 ;  /* 0x000000342f007844 */ /* 0x000fe20000000200 */
[----:B------:R-:W-:Y:S02]  /*9230*/  SEL R13, R137, R74, P0 ;  /* 0x0000004a890d7207 */ /* 0x000fe40000000000 */
[----:B------:R-:W-:Y:S02]  /*9240*/  SEL R15, R74, R137, P0 ;  /* 0x000000894a0f7207 */ /* 0x000fe40000000000 */
[----:B------:R-:W-:Y:S02]  /*9250*/  SEL R56, R105, R58, P0 ;  /* 0x0000003a69387207 */ /* 0x000fe40000000000 */
[----:B------:R-:W-:Y:S01]  /*9260*/  SEL R58, R58, R105, P0 ;  /* 0x000000693a3a7207 */ /* 0x000fe20000000000 */
[----:B------:R-:W-:Y:S01]  /*9270*/  STSM.16.M88.4 [R43], R12 ;  /* 0x0000000c2b007844 */ /* 0x000fe20000000200 */
[----:B--2---:R-:W-:Y:S01]  /*9280*/  SEL R25, R141, R78, P0 ;  /* 0x0000004e8d197207 */ /* 0x004fe20000000000 */
[----:B0-----:R-:W-:Y:S01]  /*9290*/  IMAD.U32 R9, RZ, RZ, UR6 ;  /* 0x00000006ff097e24 */ /* 0x001fe2000f8e00ff */
[----:B------:R-:W-:Y:S01]  /*92a0*/  SEL R57, R139, R76, P0 ;  /* 0x0000004c8b397207 */ /* 0x000fe20000000000 */
[----:B------:R-:W-:Y:S01]  /*92b0*/  ULDC.64 UR6, c[0x0][0xbe0] ;  /* 0x0002f80000067ab9 */ /* 0x000fe20000000a00 */
[----:B------:R-:W-:Y:S01]  /*92c0*/  SEL R27, R78, R141, P0 ;  /* 0x0000008d4e1b7207 */ /* 0x000fe20000000000 */
[----:B------:R-:W-:Y:S01]  /*92d0*/  IMAD.U32 R8, RZ, RZ, UR4 ;  /* 0x00000004ff087e24 */ /* 0x000fe2000f8e00ff */
[----:B------:R-:W-:Y:S01]  /*92e0*/  SEL R24, R109, R80, P0 ;  /* 0x000000506d187207 */ /* 0x000fe20000000000 */
[----:B------:R-:W-:Y:S01]  /*92f0*/  STSM.16.M88.4 [R41], R56 ;  /* 0x0000003829007844 */ /* 0x000fe20000000200 */
[----:B------:R-:W-:Y:S01]  /*9300*/  SEL R26, R80, R109, P0 ;  /* 0x0000006d501a7207 */ /* 0x000fe20000000000 */
[----:B------:R-:W-:-:S04]  /*9310*/  UISETP.NE.U32.AND UP1, UPT, UR6, URZ, UPT ;  /* 0x0000003f0600728c */ /* 0x000fc8000bf25070 */
[----:B------:R0:W-:Y:S01]  /*9320*/  STSM.16.M88.4 [R21], R24 ;  /* 0x0000001815007844 */ /* 0x0001e20000000200 */
[----:B------:R-:W-:Y:S01]  /*9330*/  BAR.SYNC.DEFER_BLOCKING 0x1, 0x100 ;  /* 0x0044000000007b1d */ /* 0x000fe20000010000 */
[----:B------:R-:W-:-:S07]  /*9340*/  UISETP.NE.AND.EX UP1, UPT, UR7, URZ, UPT, UP1 ;  /* 0x0000003f0700728c */ /* 0x000fce000bf25310 */
[----:B------:R-:W1:Y:S01]  /*9350*/  LDC R78, c[0x0][0xa88] ;  /* 0x0002a200ff4e7b82 */ /* 0x000e620000000800 */
[----:B------:R-:W-:-:S03]  /*9360*/  PLOP3.LUT P2, PT, PT, PT, UP1, 0x80, 0x0 ;  /* 0x000000000000781c */ /* 0x000fc60003f4f018 */
[----:B------:R-:W-:-:S04]  /*9370*/  @UP1 UIADD3 UR6, UP2, UR8, UR6, URZ ;  /* 0x0000000608061290 */ /* 0x000fc8000ff5e03f */
[----:B------:R-:W-:Y:S02]  /*9380*/  @UP1 UIADD3.X UR7, UR9, UR7, URZ, UP2, !UPT ;  /* 0x0000000709071290 */ /* 0x000fe400097fe43f */
[----:B------:R-:W-:-:S04]  /*9390*/  IMAD.U32 R10, RZ, RZ, UR6 ;  /* 0x00000006ff0a7e24 */ /* 0x000fc8000f8e00ff */
[----:B------:R-:W-:Y:S01]  /*93a0*/  IMAD.U32 R11, RZ, RZ, UR7 ;  /* 0x00000007ff0b7e24 */ /* 0x000fe2000f8e00ff */
[----:B------:R-:W2:Y:S01]  /*93b0*/  @P1 LDG.E R3, desc[UR46][R8.64] ;  /* 0x0000002e08031981 */ /* 0x000ea2000c1e1900 */
[----:B------:R-:W-:Y:S01]  /*93c0*/  IMAD R5, R18, 0x40, R16 ;  /* 0x0000004012057824 */ /* 0x000fe200078e0210 */
[----:B------:R-:W-:-:S03]  /*93d0*/  UMOV UR4, URZ ;  /* 0x0000003f00047c82 */ /* 0x000fc60008000000 */
[----:B------:R-:W-:Y:S01]  /*93e0*/  IMAD.WIDE R6, R5, 0x2, R6 ;  /* 0x0000000205067825 */ /* 0x000fe200078e0206 */
[----:B-1----:R1:W5:Y:S02]  /*93f0*/  @P2 LDG.E R78, desc[UR46][R10.64] ;  /* 0x0000002e0a4e2981 */ /* 0x002364000c1e1900 */
[----:B0-----:R-:W-:Y:S02]  /*9400*/  IADD3 R25, P0, R6, 0x1000, RZ ;  /* 0x0000100006197810 */ /* 0x001fe40007f1e0ff */
[----:B--2---:R-:W-:Y:S01]  /*9410*/  @P1 R2UR UR4, R3 ;  /* 0x00000000030412ca */ /* 0x004fe200000e0000 */
[----:B-1----:R-:W-:-:S14]  /*9420*/  @P2 BRA `(.L_x_148) ;  /* 0x0000000000102947 */ /* 0x002fdc0003800000 */
[----:B------:R-:W-:Y:S05]  /*9430*/  @!P1 BRA `(.L_x_148) ;  /* 0x00000000000c9947 */ /* 0x000fea0003800000 */
[----:B------:R-:W2:Y:S04]  /*9440*/  LDG.E R3, desc[UR46][R8.64] ;  /* 0x0000002e08037981 */ /* 0x000ea8000c1e1900 */
[----:B-----5:R-:W2:Y:S02]  /*9450*/  LDG.E R78, desc[UR46][R8.64+0x4] ;  /* 0x0000042e084e7981 */ /* 0x020ea4000c1e1900 */
[----:B--2---:R-:W-:-:S07]  /*9460*/  IMAD.IADD R78, R78, 0x1, -R3 ;  /* 0x000000014e4e7824 */ /* 0x004fce00078e0a03 */
.L_x_148:
[----:B------:R-:W-:Y:S01]  /*9470*/  USHF.R.S32.HI UR11, URZ, 0x1f, UR39 ;  /* 0x0000001f3f0b7899 */ /* 0x000fe20008011427 */
[----:B------:R-:W-:Y:S01]  /*9480*/  IMAD R11, R17, 0x80, R234 ;  /* 0x00000080110b7824 */ /* 0x000fe200078e02ea */
[----:B------:R-:W-:Y:S01]  /*9490*/  ULDC.64 UR12, c[0x0][0xb70] ;  /* 0x0002dc00000c7ab9 */ /* 0x000fe20000000a00 */
[----:B------:R-:W-:Y:S01]  /*94a0*/  USHF.R.S32.HI UR9, URZ, 0x1f, UR4 ;  /* 0x0000001f3f097899 */ /* 0x000fe20008011404 */
[----:B------:R-:W-:Y:S01]  /*94b0*/  LOP3.LUT R24, R25, 0x380, RZ, 0xc0, !PT ;  /* 0x0000038019187812 */ /* 0x000fe200078ec0ff */
[----:B------:R-:W-:Y:S01]  /*94c0*/  UIMAD UR10, UR11, UR12, URZ ;  /* 0x0000000c0b0a72a4 */ /* 0x000fe2000f8e023f */
[C---:B------:R-:W-:Y:S01]  /*94d0*/  IADD3 R13, P1, R6.reuse, 0x2000, RZ ;  /* 0x00002000060d7810 */ /* 0x040fe20007f3e0ff */
[----:B------:R-:W-:Y:S01]  /*94e0*/  UMOV UR8, UR4 ;  /* 0x0000000400087c82 */ /* 0x000fe20008000000 */
[----:B------:R-:W-:Y:S01]  /*94f0*/  USEL UR37, UR37, URZ, !UP0 ;  /* 0x0000003f25257287 */ /* 0x000fe2000c000000 */
[----:B------:R-:W-:Y:S01]  /*9500*/  IADD3 R9, P2, R6, 0x3000, RZ ;  /* 0x0000300006097810 */ /* 0x000fe20007f5e0ff */
[----:B------:R-:W-:Y:S01]  /*9510*/  UIMAD.WIDE.U32 UR6, UR39, UR12, UR8 ;  /* 0x0000000c270672a5 */ /* 0x000fe2000f8e0008 */
[----:B------:R-:W-:Y:S01]  /*9520*/  SHF.R.S32.HI R3, RZ, 0x1f, R11 ;  /* 0x0000001fff037819 */ /* 0x000fe2000001140b */
[----:B------:R-:W-:Y:S01]  /*9530*/  UIMAD UR10, UR39, UR13, UR10 ;  /* 0x0000000d270a72a4 */ /* 0x000fe2000f8e020a */
[----:B------:R-:W-:Y:S01]  /*9540*/  SHF.R.U64 R24, R24, 0x3, RZ ;  /* 0x0000000318187819 */ /* 0x000fe200000012ff */
[----:B------:R-:W-:Y:S01]  /*9550*/  USEL UR36, UR36, URZ, !UP0 ;  /* 0x0000003f24247287 */ /* 0x000fe2000c000000 */
[----:B------:R-:W-:Y:S01]  /*9560*/  LOP3.LUT R12, R13, 0x380, RZ, 0xc0, !PT ;  /* 0x000003800d0c7812 */ /* 0x000fe200078ec0ff */
[----:B------:R-:W-:Y:S01]  /*9570*/  ULDC.64 UR12, c[0x0][0xb78] ;  /* 0x0002de00000c7ab9 */ /* 0x000fe20000000a00 */
[----:B------:R-:W-:Y:S01]  /*9580*/  UIADD3 UR7, UR7, UR10, URZ ;  /* 0x0000000a07077290 */ /* 0x000fe2000fffe03f */
[----:B------:R-:W-:Y:S01]  /*9590*/  LOP3.LUT R8, R9, 0x380, RZ, 0xc0, !PT ;  /* 0x0000038009087812 */ /* 0x000fe200078ec0ff */
[----:B------:R-:W-:Y:S01]  /*95a0*/  UIMAD UR8, UR37, UR12, URZ ;  /* 0x0000000c250872a4 */ /* 0x000fe2000f8e023f */
[----:B------:R-:W-:Y:S01]  /*95b0*/  LOP3.LUT R24, R24, R25, RZ, 0x3c, !PT ;  /* 0x0000001918187212 */ /* 0x000fe200078e3cff */
[----:B------:R-:W-:Y:S01]  /*95c0*/  UIMAD.WIDE.U32 UR6, UR36, UR12, UR6 ;  /* 0x0000000c240672a5 */ /* 0x000fe2000f8e0006 */
[----:B------:R-:W-:Y:S01]  /*95d0*/  SHF.R.U64 R12, R12, 0x3, RZ ;  /* 0x000000030c0c7819 */ /* 0x000fe200000012ff */
[----:B------:R-:W-:Y:S01]  /*95e0*/  UIMAD UR8, UR36, UR13, UR8 ;  /* 0x0000000d240872a4 */ /* 0x000fe2000f8e0208 */
[----:B------:R-:W-:Y:S01]  /*95f0*/  SHF.R.U64 R8, R8, 0x3, RZ ;  /* 0x0000000308087819 */ /* 0x000fe200000012ff */
[--C-:B------:R-:W-:Y:S01]  /*9600*/  IMAD.X R25, RZ, RZ, R7.reuse, P0 ;  /* 0x000000ffff197224 */ /* 0x100fe200000e0607 */
[----:B------:R-:W-:Y:S01]  /*9610*/  IADD3 R69, P0, R6, 0x8000, RZ ;  /* 0x0000800006457810 */ /* 0x000fe20007f1e0ff */
[----:B------:R-:W-:Y:S01]  /*9620*/  ULDC.64 UR12, c[0x0][0xaa0] ;  /* 0x0002a800000c7ab9 */ /* 0x000fe20000000a00 */
[----:B------:R-:W-:Y:S01]  /*9630*/  IADD3 R5, P3, R11, UR6, RZ ;  /* 0x000000060b057c10 */ /* 0x000fe2000ff7e0ff */
[----:B------:R-:W-:Y:S01]  /*9640*/  IMAD.U32 R10, RZ, RZ, UR8 ;  /* 0x00000008ff0a7e24 */ /* 0x000fe2000f8e00ff */
[----:B------:R-:W-:Y:S01]  /*9650*/  LOP3.LUT R12, R12, R13, RZ, 0x3c, !PT ;  /* 0x0000000d0c0c7212 */ /* 0x000fe200078e3cff */
[--C-:B------:R-:W-:Y:S01]  /*9660*/  IMAD.X R13, RZ, RZ, R7.reuse, P1 ;  /* 0x000000ffff0d7224 */ /* 0x100fe200008e0607 */
[----:B------:R-:W-:Y:S01]  /*9670*/  LOP3.LUT R8, R8, R9, RZ, 0x3c, !PT ;  /* 0x0000000908087212 */ /* 0x000fe200078e3cff */
[----:B------:R-:W-:Y:S01]  /*9680*/  IMAD.X R9, RZ, RZ, R7, P2 ;  /* 0x000000ffff097224 */ /* 0x000fe200010e0607 */
[----:B------:R-:W-:Y:S01]  /*9690*/  IADD3.X R10, R3, UR7, R10, P3, !PT ;  /* 0x00000007030a7c10 */ /* 0x000fe20009ffe40a */
[----:B------:R-:W-:Y:S01]  /*96a0*/  ULDC.64 UR6, c[0x0][0xb40] ;  /* 0x0002d00000067ab9 */ /* 0x000fe20000000a00 */
[----:B------:R-:W-:Y:S01]  /*96b0*/  IADD3 R61, P6, R6, 0x4000, RZ ;  /* 0x00004000063d7810 */ /* 0x000fe20007fde0ff */
[----:B------:R-:W-:Y:S01]  /*96c0*/  VIADD R3, R11, 0x8 ;  /* 0x000000080b037836 */ /* 0x000fe20000000000 */
[----:B------:R-:W-:-:S02]  /*96d0*/  LEA R42, P3, R5, UR6, 0x2 ;  /* 0x00000006052a7c11 */ /* 0x000fc4000f8610ff */
[C---:B------:R-:W-:Y:S02]  /*96e0*/  IADD3 R57, P1, R6.reuse, 0x9000, RZ ;  /* 0x0000900006397810 */ /* 0x040fe40007f3e0ff */
[----:B------:R-:W-:Y:S02]  /*96f0*/  LEA.HI.X R43, R5, UR7, R10, 0x2, P3 ;  /* 0x00000007052b7c11 */ /* 0x000fe400098f140a */
[C---:B------:R-:W-:Y:S02]  /*9700*/  IADD3 R45, P2, R6.reuse, 0xa000, RZ ;  /* 0x0000a000062d7810 */ /* 0x040fe40007f5e0ff */
[----:B------:R-:W-:Y:S02]  /*9710*/  LOP3.LUT R68, R69, 0x380, RZ, 0xc0, !PT ;  /* 0x0000038045447812 */ /* 0x000fe400078ec0ff */
[C---:B------:R-:W-:Y:S02]  /*9720*/  IADD3 R49, P5, R6.reuse, 0x5000, RZ ;  /* 0x0000500006317810 */ /* 0x040fe40007fbe0ff */
[----:B------:R-:W-:-:S02]  /*9730*/  IADD3 R37, P4, R6, 0x6000, RZ ;  /* 0x0000600006257810 */ /* 0x000fc40007f9e0ff */
[----:B------:R-:W-:Y:S02]  /*9740*/  IADD3 R29, P3, R6, 0x7000, RZ ;  /* 0x00007000061d7810 */ /* 0x000fe40007f7e0ff */
[----:B------:R-:W-:Y:S02]  /*9750*/  LOP3.LUT R60, R61, 0x380, RZ, 0xc0, !PT ;  /* 0x000003803d3c7812 */ /* 0x000fe400078ec0ff */
[----:B------:R-:W-:Y:S02]  /*9760*/  LOP3.LUT R56, R57, 0x380, RZ, 0xc0, !PT ;  /* 0x0000038039387812 */ /* 0x000fe400078ec0ff */
[----:B------:R-:W-:Y:S02]  /*9770*/  LOP3.LUT R44, R45, 0x380, RZ, 0xc0, !PT ;  /* 0x000003802d2c7812 */ /* 0x000fe400078ec0ff */
[----:B------:R-:W-:Y:S02]  /*9780*/  SHF.R.U64 R68, R68, 0x3, RZ ;  /* 0x0000000344447819 */ /* 0x000fe400000012ff */
[----:B------:R-:W-:-:S02]  /*9790*/  LOP3.LUT R48, R49, 0x380, RZ, 0xc0, !PT ;  /* 0x0000038031307812 */ /* 0x000fc400078ec0ff */
[----:B------:R-:W-:Y:S02]  /*97a0*/  LOP3.LUT R36, R37, 0x380, RZ, 0xc0, !PT ;  /* 0x0000038025247812 */ /* 0x000fe400078ec0ff */
[----:B------:R-:W-:Y:S02]  /*97b0*/  LOP3.LUT R28, R29, 0x380, RZ, 0xc0, !PT ;  /* 0x000003801d1c7812 */ /* 0x000fe400078ec0ff */
[----:B------:R-:W-:Y:S02]  /*97c0*/  SHF.R.U64 R60, R60, 0x3, RZ ;  /* 0x000000033c3c7819 */ /* 0x000fe400000012ff */
[----:B------:R-:W-:Y:S02]  /*97d0*/  SHF.R.U64 R56, R56, 0x3, RZ ;  /* 0x0000000338387819 */ /* 0x000fe400000012ff */
[----:B------:R-:W-:Y:S02]  /*97e0*/  SHF.R.U64 R44, R44, 0x3, RZ ;  /* 0x000000032c2c7819 */ /* 0x000fe400000012ff */
[----:B------:R-:W-:Y:S01]  /*97f0*/  LOP3.LUT R68, R68, R69, RZ, 0x3c, !PT ;  /* 0x0000004544447212 */ /* 0x000fe200078e3cff */
[----:B------:R-:W-:Y:S01]  /*9800*/  IMAD.X R69, RZ, RZ, R7, P0 ;  /* 0x000000ffff457224 */ /* 0x000fe200000e0607 */
[----:B------:R-:W-:-:S02]  /*9810*/  SHF.R.U64 R48, R48, 0x3, RZ ;  /* 0x0000000330307819 */ /* 0x000fc400000012ff */
[----:B------:R-:W-:Y:S02]  /*9820*/  SHF.R.U64 R36, R36, 0x3, RZ ;  /* 0x0000000324247819 */ /* 0x000fe400000012ff */
[----:B------:R-:W-:Y:S02]  /*9830*/  SHF.R.U64 R28, R28, 0x3, RZ ;  /* 0x000000031c1c7819 */ /* 0x000fe400000012ff */
[----:B------:R-:W-:Y:S01]  /*9840*/  LOP3.LUT R60, R60, R61, RZ, 0x3c, !PT ;  /* 0x0000003d3c3c7212 */ /* 0x000fe200078e3cff */
[--C-:B------:R-:W-:Y:S01]  /*9850*/  IMAD.X R61, RZ, RZ, R7.reuse, P6 ;  /* 0x000000ffff3d7224 */ /* 0x100fe200030e0607 */
[----:B------:R-:W-:Y:S02]  /*9860*/  LOP3.LUT P0, RZ, R22, 0x3, RZ, 0xc0, !PT ;  /* 0x0000000316ff7812 */ /* 0x000fe4000780c0ff */
[----:B------:R-:W-:Y:S01]  /*9870*/  LOP3.LUT R56, R56, R57, RZ, 0x3c, !PT ;  /* 0x0000003938387212 */ /* 0x000fe200078e3cff */
[--C-:B------:R-:W-:Y:S01]  /*9880*/  IMAD.X R57, RZ, RZ, R7.reuse, P1 ;  /* 0x000000ffff397224 */ /* 0x100fe200008e0607 */
[----:B------:R-:W-:Y:S01]  /*9890*/  LOP3.LUT R44, R44, R45, RZ, 0x3c, !PT ;  /* 0x0000002d2c2c7212 */ /* 0x000fe200078e3cff */
[----:B------:R-:W-:Y:S01]  /*98a0*/  IMAD.X R45, RZ, RZ, R7, P2 ;  /* 0x000000ffff2d7224 */ /* 0x000fe200010e0607 */
[----:B------:R-:W-:-:S02]  /*98b0*/  IADD3 R21, P6, R6, 0xb000, RZ ;  /* 0x0000b00006157810 */ /* 0x000fc40007fde0ff */
[----:B------:R-:W-:Y:S01]  /*98c0*/  LOP3.LUT R48, R48, R49, RZ, 0x3c, !PT ;  /* 0x0000003130307212 */ /* 0x000fe200078e3cff */
[--C-:B------:R-:W-:Y:S01]  /*98d0*/  IMAD.X R49, RZ, RZ, R7.reuse, P5 ;  /* 0x000000ffff317224 */ /* 0x100fe200028e0607 */
[----:B------:R-:W-:Y:S01]  /*98e0*/  LOP3.LUT R36, R36, R37, RZ, 0x3c, !PT ;  /* 0x0000002524247212 */ /* 0x000fe200078e3cff */
[--C-:B------:R-:W-:Y:S01]  /*98f0*/  IMAD.X R37, RZ, RZ, R7.reuse, P4 ;  /* 0x000000ffff257224 */ /* 0x100fe200020e0607 */
[----:B------:R-:W-:Y:S01]  /*9900*/  LOP3.LUT R28, R28, R29, RZ, 0x3c, !PT ;  /* 0x0000001d1c1c7212 */ /* 0x000fe200078e3cff */
[----:B------:R-:W-:Y:S01]  /*9910*/  IMAD.X R29, RZ, RZ, R7, P3 ;  /* 0x000000ffff1d7224 */ /* 0x000fe200018e0607 */
[----:B-----5:R-:W-:Y:S02]  /*9920*/  ISETP.GE.OR P1, PT, R11, R78, P0 ;  /* 0x0000004e0b00720c */ /* 0x020fe40000726670 */
[C---:B------:R-:W-:Y:S02]  /*9930*/  IADD3 R10, P2, R6.reuse, 0xf000, RZ ;  /* 0x0000f000060a7810 */ /* 0x040fe40007f5e0ff */
[----:B------:R-:W-:-:S02]  /*9940*/  IADD3 R73, P5, R6, 0xc000, RZ ;  /* 0x0000c00006497810 */ /* 0x000fc40007fbe0ff */
[C---:B------:R-:W-:Y:S01]  /*9950*/  IADD3 R65, P4, R6.reuse, 0xd000, RZ ;  /* 0x0000d00006417810 */ /* 0x040fe20007f9e0ff */
[----:B------:R-:W-:Y:S01]  /*9960*/  UIMAD UR6, UR9, UR12, URZ ;  /* 0x0000000c090672a4 */ /* 0x000fe2000f8e023f */
[C---:B------:R-:W-:Y:S01]  /*9970*/  IADD3 R53, P3, R6.reuse, 0xe000, RZ ;  /* 0x0000e00006357810 */ /* 0x040fe20007f7e0ff */
[----:B------:R-:W-:Y:S01]  /*9980*/  IMAD.MOV.U32 R76, RZ, RZ, R16 ;  /* 0x000000ffff4c7224 */ /* 0x000fe200078e0010 */
[----:B------:R-:W-:Y:S01]  /*9990*/  ISETP.GE.OR P0, PT, R3, R78, P0 ;  /* 0x0000004e0300720c */ /* 0x000fe20000706670 */
[----:B------:R-:W-:Y:S01]  /*99a0*/  IMAD.X R41, RZ, RZ, R7, P2 ;  /* 0x000000ffff297224 */ /* 0x000fe200010e0607 */
[----:B------:R-:W-:Y:S01]  /*99b0*/  LOP3.LUT R20, R21, 0x380, RZ, 0xc0, !PT ;  /* 0x0000038015147812 */ /* 0x000fe200078ec0ff */
[----:B------:R0:W-:Y:S01]  /*99c0*/  @!P1 STG.E desc[UR46][R42.64], R4 ;  /* 0x000000042a009986 */ /* 0x0001e2000c10192e */
[----:B------:R-:W-:Y:S02]  /*99d0*/  LOP3.LUT R5, R6, 0x380, RZ, 0xc0, !PT ;  /* 0x0000038006057812 */ /* 0x000fe400078ec0ff */
[----:B------:R-:W-:-:S02]  /*99e0*/  LOP3.LUT R3, R10, 0x380, RZ, 0xc0, !PT ;  /* 0x000003800a037812 */ /* 0x000fc400078ec0ff */
[----:B------:R-:W-:Y:S02]  /*99f0*/  LOP3.LUT R72, R73, 0x380, RZ, 0xc0, !PT ;  /* 0x0000038049487812 */ /* 0x000fe400078ec0ff */
[----:B------:R-:W-:Y:S02]  /*9a00*/  LOP3.LUT R64, R65, 0x380, RZ, 0xc0, !PT ;  /* 0x0000038041407812 */ /* 0x000fe400078ec0ff */
[----:B------:R-:W-:Y:S01]  /*9a10*/  LOP3.LUT R52, R53, 0x380, RZ, 0xc0, !PT ;  /* 0x0000038035347812 */ /* 0x000fe200078ec0ff */
[----:B------:R1:W-:Y:S01]  /*9a20*/  @!P0 STG.E desc[UR46][R42.64+0x20], R0 ;  /* 0x000020002a008986 */ /* 0x0003e2000c10192e */
[----:B------:R-:W-:Y:S02]  /*9a30*/  SHF.R.U64 R20, R20, 0x3, RZ ;  /* 0x0000000314147819 */ /* 0x000fe400000012ff */
[----:B------:R-:W-:Y:S02]  /*9a40*/  SHF.R.U64 R5, R5, 0x3, RZ ;  /* 0x0000000305057819 */ /* 0x000fe400000012ff */
[----:B------:R-:W-:Y:S01]  /*9a50*/  SHF.R.S32.HI R77, RZ, 0x1f, R16 ;  /* 0x0000001fff4d7819 */ /* 0x000fe20000011410 */
[----:B------:R-:W-:Y:S01]  /*9a60*/  UIMAD UR6, UR4, UR13, UR6 ;  /* 0x0000000d040672a4 */ /* 0x000fe2000f8e0206 */
[----:B------:R-:W-:Y:S01]  /*9a70*/  SHF.R.U64 R3, R3, 0x3, RZ ;  /* 0x0000000303037819 */ /* 0x000fe200000012ff */
[----:B------:R-:W5:Y:S01]  /*9a80*/  LD.E.128 R24, desc[UR46][R24.64] ;  /* 0x0000002e18187980 */ /* 0x000f62000c101d00 */
[----:B------:R-:W-:-:S02]  /*9a90*/  SHF.R.U64 R72, R72, 0x3, RZ ;  /* 0x0000000348487819 */ /* 0x000fc400000012ff */
[----:B------:R-:W-:Y:S01]  /*9aa0*/  SHF.R.U64 R64, R64, 0x3, RZ ;  /* 0x0000000340407819 */ /* 0x000fe200000012ff */
[----:B------:R-:W5:Y:S01]  /*9ab0*/  LD.E.128 R12, desc[UR46][R12.64] ;  /* 0x0000002e0c0c7980 */ /* 0x000f62000c101d00 */
[----:B------:R-:W-:Y:S02]  /*9ac0*/  SHF.R.U64 R52, R52, 0x3, RZ ;  /* 0x0000000334347819 */ /* 0x000fe400000012ff */
[----:B------:R-:W-:Y:S01]  /*9ad0*/  LOP3.LUT R20, R20, R21, RZ, 0x3c, !PT ;  /* 0x0000001514147212 */ /* 0x000fe200078e3cff */
[--C-:B------:R-:W-:Y:S01]  /*9ae0*/  IMAD.X R21, RZ, RZ, R7.reuse, P6 ;  /* 0x000000ffff157224 */ /* 0x100fe200030e0607 */
[----:B------:R-:W-:Y:S01]  /*9af0*/  LOP3.LUT R6, R5, R6, RZ, 0x3c, !PT ;  /* 0x0000000605067212 */ /* 0x000fe200078e3cff */
[----:B------:R-:W5:Y:S01]  /*9b00*/  LD.E.128 R60, desc[UR46][R60.64] ;  /* 0x0000002e3c3c7980 */ /* 0x000f62000c101d00 */
[----:B------:R-:W-:Y:S01]  /*9b10*/  LOP3.LUT R40, R3, R10, RZ, 0x3c, !PT ;  /* 0x0000000a03287212 */ /* 0x000fe200078e3cff */
[----:B------:R-:W-:Y:S01]  /*9b20*/  IMAD.U32 R3, RZ, RZ, UR12 ;  /* 0x0000000cff037e24 */ /* 0x000fe2000f8e00ff */
[----:B------:R-:W-:Y:S01]  /*9b30*/  LOP3.LUT R72, R72, R73, RZ, 0x3c, !PT ;  /* 0x0000004948487212 */ /* 0x000fe200078e3cff */
[--C-:B------:R-:W-:Y:S01]  /*9b40*/  IMAD.X R73, RZ, RZ, R7.reuse, P5 ;  /* 0x000000ffff497224 */ /* 0x100fe200028e0607 */
[----:B------:R-:W-:Y:S01]  /*9b50*/  LOP3.LUT R64, R64, R65, RZ, 0x3c, !PT ;  /* 0x0000004140407212 */ /* 0x000fe200078e3cff */
[--C-:B------:R-:W-:Y:S01]  /*9b60*/  IMAD.X R65, RZ, RZ, R7.reuse, P4 ;  /* 0x000000ffff417224 */ /* 0x100fe200020e0607 */
[----:B------:R-:W-:Y:S01]  /*9b70*/  LOP3.LUT R52, R52, R53, RZ, 0x3c, !PT ;  /* 0x0000003534347212 */ /* 0x000fe200078e3cff */
[----:B------:R-:W-:Y:S01]  /*9b80*/  IMAD.X R53, RZ, RZ, R7, P3 ;  /* 0x000000ffff357224 */ /* 0x000fe200018e0607 */
[----:B------:R-:W5:Y:S04]  /*9b90*/  LD.E.128 R32, desc[UR46][R6.64] ;  /* 0x0000002e06207980 */ /* 0x000f68000c101d00 */
[----:B------:R-:W5:Y:S04]  /*9ba0*/  LD.E.128 R8, desc[UR46][R8.64] ;  /* 0x0000002e08087980 */ /* 0x000f68000c101d00 */
[----:B------:R-:W5:Y:S04]  /*9bb0*/  LD.E.128 R48, desc[UR46][R48.64] ;  /* 0x0000002e30307980 */ /* 0x000f68000c101d00 */
[----:B0-----:R0:W5:Y:S04]  /*9bc0*/  LD.E.128 R4, desc[UR46][R20.64] ;  /* 0x0000002e14047980 */ /* 0x001168000c101d00 */
[----:B------:R-:W5:Y:S04]  /*9bd0*/  LD.E.128 R36, desc[UR46][R36.64] ;  /* 0x0000002e24247980 */ /* 0x000f68000c101d00 */
[----:B------:R-:W5:Y:S01]  /*9be0*/  LD.E.128 R28, desc[UR46][R28.64] ;  /* 0x0000002e1c1c7980 */ /* 0x000f62000c101d00 */
[----:B0-----:R-:W-:-:S03]  /*9bf0*/  IMAD.WIDE.U32 R20, R3, UR4, R76 ;  /* 0x0000000403147c25 */ /* 0x001fc6000f8e004c */
[----:B------:R-:W5:Y:S01]  /*9c00*/  LD.E.128 R68, desc[UR46][R68.64] ;  /* 0x0000002e44447980 */ /* 0x000f62000c101d00 */
[----:B------:R-:W-:Y:S01]  /*9c10*/  VIADD R21, R21, UR6 ;  /* 0x0000000615157c36 */ /* 0x000fe20008000000 */
[----:B------:R-:W-:Y:S02]  /*9c20*/  ULDC.64 UR6, c[0x0][0xae0] ;  /* 0x0002b80000067ab9 */ /* 0x000fe40000000a00 */
[----:B------:R-:W5:Y:S04]  /*9c30*/  LD.E.128 R56, desc[UR46][R56.64] ;  /* 0x0000002e38387980 */ /* 0x000f68000c101d00 */
[----:B------:R-:W5:Y:S04]  /*9c40*/  LD.E.128 R44, desc[UR46][R44.64] ;  /* 0x0000002e2c2c7980 */ /* 0x000f68000c101d00 */
[----:B------:R-:W5:Y:S04]  /*9c50*/  LD.E.128 R72, desc[UR46][R72.64] ;  /* 0x0000002e48487980 */ /* 0x000f68000c101d00 */
[----:B------:R-:W5:Y:S04]  /*9c60*/  LD.E.128 R64, desc[UR46][R64.64] ;  /* 0x0000002e40407980 */ /* 0x000f68000c101d00 */
[----:B------:R-:W5:Y:S04]  /*9c70*/  LD.E.128 R52, desc[UR46][R52.64] ;  /* 0x0000002e34347980 */ /* 0x000f68000c101d00 */
[----:B-1----:R-:W5:Y:S01]  /*9c80*/  LD.E.128 R40, desc[UR46][R40.64] ;  /* 0x0000002e28287980 */ /* 0x002f62000c101d00 */
[----:B------:R-:W-:Y:S01]  /*9c90*/  UIMAD UR4, UR11, UR6, URZ ;  /* 0x000000060b0472a4 */ /* 0x000fe2000f8e023f */
[----:B------:R-:W-:Y:S01]  /*9ca0*/  @!PT LDS RZ, [RZ] ;  /* 0x00000000fffff984 */ /* 0x000fe20000000800 */
[----:B------:R-:W-:Y:S01]  /*9cb0*/  @!PT LDS RZ, [RZ] ;  /* 0x00000000fffff984 */ /* 0x000fe20000000800 */
[----:B------:R-:W-:Y:S01]  /*9cc0*/  @!PT LDS RZ, [RZ] ;  /* 0x00000000fffff984 */ /* 0x000fe20000000800 */
[----:B------:R-:W-:Y:S01]  /*9cd0*/  @!PT LDS RZ, [RZ] ;  /* 0x00000000fffff984 */ /* 0x000fe20000000800 */
[----:B------:R0:W-:Y:S06]  /*9ce0*/  MEMBAR.ALL.CTA ;  /* 0x0000000000007992 */ /* 0x0001ec0000008000 */
[----:B0-----:R-:W0:Y:S01]  /*9cf0*/  FENCE.VIEW.ASYNC.S ;  /* 0x00000000000073c6 */ /* 0x001e220000000000 */
[----:B------:R-:W-:Y:S01]  /*9d00*/  IMAD.U32 R77, RZ, RZ, UR6 ;  /* 0x00000006ff4d7e24 */ /* 0x000fe2000f8e00ff */
[----:B------:R-:W-:Y:S01]  /*9d10*/  UIMAD UR4, UR39, UR7, UR4 ;  /* 0x00000007270472a4 */ /* 0x000fe2000f8e0204 */
[----:B------:R-:W-:-:S02]  /*9d20*/  IMAD R19, R17, -0x80, R78 ;  /* 0xffffff8011137824 */ /* 0x000fc400078e024e */
[----:B------:R-:W-:Y:S01]  /*9d30*/  IMAD.WIDE.U32 R20, R77, UR39, R20 ;  /* 0x000000274d147c25 */ /* 0x000fe2000f8e0014 */
[----:B------:R-:W-:-:S03]  /*9d40*/  ULDC.64 UR6, c[0x0][0xae8] ;  /* 0x0002ba0000067ab9 */ /* 0x000fc60000000a00 */
[C---:B------:R-:W-:Y:S01]  /*9d50*/  VIADD R0, R18.reuse, 0x20 ;  /* 0x0000002012007836 */ /* 0x040fe20000000000 */
[-C--:B------:R-:W-:Y:S01]  /*9d60*/  ISETP.GE.AND P3, PT, R18, R19.reuse, PT ;  /* 0x000000131200720c */ /* 0x080fe20003f66270 */
[----:B------:R-:W-:Y:S01]  /*9d70*/  VIADD R21, R21, UR4 ;  /* 0x0000000415157c36 */ /* 0x000fe20008000000 */
[----:B------:R-:W-:Y:S01]  /*9d80*/  UIMAD UR4, UR37, UR6, URZ ;  /* 0x00000006250472a4 */ /* 0x000fe2000f8e023f */
[----:B------:R-:W-:Y:S01]  /*9d90*/  VIADD R2, R2, 0x38820 ;  /* 0x0003882002027836 */ /* 0x000fe20000000000 */
[----:B------:R-:W-:Y:S01]  /*9da0*/  ISETP.GE.AND P0, PT, R0, R19, PT ;  /* 0x000000130000720c */ /* 0x000fe20003f06270 */
[C---:B------:R-:W-:Y:S02]  /*9db0*/  VIADD R0, R18.reuse, 0x40 ;  /* 0x0000004012007836 */ /* 0x040fe40000000000 */
[----:B------:R-:W-:Y:S02]  /*9dc0*/  VIADD R3, R18, 0x60 ;  /* 0x0000006012037836 */ /* 0x000fe40000000000 */
[----:B------:R-:W-:Y:S01]  /*9dd0*/  IMAD.U32 R77, RZ, RZ, UR6 ;  /* 0x00000006ff4d7e24 */ /* 0x000fe2000f8e00ff */
[----:B------:R-:W-:Y:S01]  /*9de0*/  UIMAD UR4, UR36, UR7, UR4 ;  /* 0x00000007240472a4 */ /* 0x000fe2000f8e0204 */
[----:B------:R-:W-:-:S02]  /*9df0*/  PRMT R2, RZ, 0x654, R2 ;  /* 0x00000654ff027816 */ /* 0x000fc40000000002 */
[----:B------:R-:W-:Y:S01]  /*9e00*/  IMAD.WIDE.U32 R76, R77, UR36, R20 ;  /* 0x000000244d4c7c25 */ /* 0x000fe2000f8e0014 */
[-C--:B------:R-:W-:Y:S01]  /*9e10*/  ISETP.GE.AND P1, PT, R0, R19.reuse, PT ;  /* 0x000000130000720c */ /* 0x080fe20003f26270 */
[----:B0-----:R0:W-:Y:S01]  /*9e20*/  SYNCS.ARRIVE.TRANS64.RED.A1T0 RZ, [R2+URZ], RZ ;  /* 0x000000ff02ff79a7 */ /* 0x0011e2000810043f */
[----:B------:R-:W-:Y:S02]  /*9e30*/  ISETP.GE.AND P2, PT, R3, R19, PT ;  /* 0x000000130300720c */ /* 0x000fe40003f46270 */
[--C-:B------:R-:W-:Y:S01]  /*9e40*/  SHF.R.S32.HI R19, RZ, 0x1f, R18.reuse ;  /* 0x0000001fff137819 */ /* 0x100fe20000011412 */
[----:B------:R-:W-:Y:S01]  /*9e50*/  VIADD R85, R77, UR4 ;  /* 0x000000044d557c36 */ /* 0x000fe20008000000 */
[----:B------:R-:W-:Y:S01]  /*9e60*/  BSSY B1, `(.L_x_149) ;  /* 0x0000019000017945 */ /* 0x000fe20003800000 */
[----:B------:R-:W-:-:S03]  /*9e70*/  IMAD.WIDE R20, R17, 0x80, R18 ;  /* 0x0000008011147825 */ /* 0x000fc600078e0212 */
[----:B0-----:R-:W-:Y:S05]  /*9e80*/  @P3 BRA `(.L_x_150) ;  /* 0x0000000000583947 */ /* 0x001fea0003800000 */
[----:B------:R-:W-:Y:S01]  /*9e90*/  ULDC.64 UR6, c[0x0][0xad8] ;  /* 0x0002b60000067ab9 */ /* 0x000fe20000000a00 */
[----:B------:R-:W-:Y:S01]  /*9ea0*/  IMAD.MOV.U32 R2, RZ, RZ, R76 ;  /* 0x000000ffff027224 */ /* 0x000fe200078e004c */
[----:B------:R-:W-:Y:S01]  /*9eb0*/  ULDC UR4, c[0x0][0xa8c] ;  /* 0x0002a30000047ab9 */ /* 0x000fe20000000800 */
[----:B------:R-:W-:Y:S01]  /*9ec0*/  IMAD R17, R21, UR6, RZ ;  /* 0x0000000615117c24 */ /* 0x000fe2000f8e02ff */
[C---:B------:R-:W-:Y:S01]  /*9ed0*/  ISETP.GE.AND P4, PT, R16.reuse, UR4, PT ;  /* 0x0000000410007c0c */ /* 0x040fe2000bf86270 */
[----:B------:R-:W-:Y:S02]  /*9ee0*/  IMAD.MOV.U32 R3, RZ, RZ, R85 ;  /* 0x000000ffff037224 */ /* 0x000fe400078e0055 */
[----:B------:R-:W-:Y:S02]  /*9ef0*/  VIADD R0, R16, 0x40 ;  /* 0x0000004010007836 */ /* 0x000fe40000000000 */
[----:B------:R-:W-:-:S03]  /*9f00*/  IMAD.WIDE.U32 R2, R20, UR6, R2 ;  /* 0x0000000614027c25 */ /* 0x000fc6000f8e0002 */
[----:B------:R-:W-:Y:S01]  /*9f10*/  ISETP.GE.AND P3, PT, R0, UR4, PT ;  /* 0x0000000400007c0c */ /* 0x000fe2000bf66270 */
[----:B------:R-:W-:Y:S01]  /*9f20*/  IMAD R17, R20, UR7, R17 ;  /* 0x0000000714117c24 */ /* 0x000fe2000f8e0211 */
[----:B------:R-:W-:Y:S01]  /*9f30*/  ULDC.64 UR6, c[0x0][0xa80] ;  /* 0x0002a00000067ab9 */ /* 0x000fe20000000a00 */
[----:B------:R-:W-:Y:S01]  /*9f40*/  VIADD R0, R16, 0x80 ;  /* 0x0000008010007836 */ /* 0x000fe20000000000 */
[----:B------:R-:W-:Y:S01]  /*9f50*/  LEA R78, P6, R2, UR6, 0x1 ;  /* 0x00000006024e7c11 */ /* 0x000fe2000f8c08ff */
[----:B------:R-:W-:Y:S02]  /*9f60*/  IMAD.IADD R3, R3, 0x1, R17 ;  /* 0x0000000103037824 */ /* 0x000fe400078e0211 */
[----:B------:R-:W-:Y:S01]  /*9f70*/  VIADD R17, R16, 0xc0 ;  /* 0x000000c010117836 */ /* 0x000fe20000000000 */
[----:B------:R-:W-:Y:S02]  /*9f80*/  ISETP.GE.AND P5, PT, R0, UR4, PT ;  /* 0x0000000400007c0c */ /* 0x000fe4000bfa6270 */
[----:B------:R-:W-:-:S02]  /*9f90*/  LEA.HI.X R79, R2, UR7, R3, 0x1, P6 ;  /* 0x00000007024f7c11 */ /* 0x000fc4000b0f0c03 */
[----:B------:R-:W-:-:S03]  /*9fa0*/  ISETP.GE.AND P6, PT, R17, UR4, PT ;  /* 0x0000000411007c0c */ /* 0x000fc6000bfc6270 */
[----:B-----5:R0:W-:Y:S04]  /*9fb0*/  @!P4 STG.E.128 desc[UR46][R78.64], R32 ;  /* 0x000000204e00c986 */ /* 0x0201e8000c101d2e */
[----:B------:R0:W-:Y:S04]  /*9fc0*/  @!P3 STG.E.128 desc[UR46][R78.64+0x80], R60 ;  /* 0x0000803c4e00b986 */ /* 0x0001e8000c101d2e */
[----:B------:R0:W-:Y:S04]  /*9fd0*/  @!P5 STG.E.128 desc[UR46][R78.64+0x100], R68 ;  /* 0x000100444e00d986 */ /* 0x0001e8000c101d2e */
[----:B------:R0:W-:Y:S02]  /*9fe0*/  @!P6 STG.E.128 desc[UR46][R78.64+0x180], R72 ;  /* 0x000180484e00e986 */ /* 0x0001e4000c101d2e */
.L_x_150:
[----:B------:R-:W-:Y:S05]  /*9ff0*/  BSYNC B1 ;  /* 0x0000000000017941 */ /* 0x000fea0003800000 */
.L_x_149:
[----:B------:R-:W-:Y:S04]  /*a000*/  BSSY B1, `(.L_x_151) ;  /* 0x000001a000017945 */ /* 0x000fe80003800000 */
[----:B------:R-:W-:Y:S05]  /*a010*/  @P0 BRA `(.L_x_152) ;  /* 0x0000000000600947 */ /* 0x000fea0003800000 */
[----:B------:R-:W-:Y:S01]  /*a020*/  IADD3 R17, P0, R20, 0x20, RZ ;  /* 0x0000002014117810 */ /* 0x000fe20007f1e0ff */
[C---:B------:R-:W-:Y:S01]  /*a030*/  VIADD R2, R16.reuse, 0x40 ;  /* 0x0000004010027836 */ /* 0x040fe20000000000 */
[----:B------:R-:W-:Y:S01]  /*a040*/  ULDC UR4, c[0x0][0xa8c] ;  /* 0x0002a30000047ab9 */ /* 0x000fe20000000800 */
[----:B------:R-:W-:Y:S01]  /*a050*/  VIADD R3, R16, 0x80 ;  /* 0x0000008010037836 */ /* 0x000fe20000000000 */
[----:B------:R-:W-:Y:S01]  /*a060*/  ULDC.64 UR6, c[0x0][0xad8] ;  /* 0x0002b60000067ab9 */ /* 0x000fe20000000a00 */
[----:B------:R-:W-:Y:S01]  /*a070*/  IMAD.X R0, RZ, RZ, R21, P0 ;  /* 0x000000ffff007224 */ /* 0x000fe200000e0615 */
[----:B------:R-:W-:Y:S01]  /*a080*/  ISETP.GE.AND P4, PT, R2, UR4, PT ;  /* 0x0000000402007c0c */ /* 0x000fe2000bf86270 */
[----:B------:R-:W-:Y:S01]  /*a090*/  IMAD.MOV.U32 R2, RZ, RZ, R76 ;  /* 0x000000ffff027224 */ /* 0x000fe200078e004c */
[----:B------:R-:W-:Y:S01]  /*a0a0*/  ISETP.GE.AND P5, PT, R3, UR4, PT ;  /* 0x0000000403007c0c */ /* 0x000fe2000bfa6270 */
[----:B------:R-:W-:Y:S01]  /*a0b0*/  IMAD.MOV.U32 R3, RZ, RZ, R85 ;  /* 0x000000ffff037224 */ /* 0x000fe200078e0055 */
[----:B------:R-:W-:Y:S01]  /*a0c0*/  ISETP.GE.AND P3, PT, R16, UR4, PT ;  /* 0x0000000410007c0c */ /* 0x000fe2000bf66270 */
[----:B------:R-:W-:-:S02]  /*a0d0*/  IMAD R0, R0, UR6, RZ ;  /* 0x0000000600007c24 */ /* 0x000fc4000f8e02ff */
[----:B0----5:R-:W-:Y:S02]  /*a0e0*/  VIADD R32, R16, 0xc0 ;  /* 0x000000c010207836 */ /* 0x021fe40000000000 */
[----:B------:R-:W-:-:S03]  /*a0f0*/  IMAD.WIDE.U32 R2, R17, UR6, R2 ;  /* 0x0000000611027c25 */ /* 0x000fc6000f8e0002 */
[----:B------:R-:W-:Y:S01]  /*a100*/  ISETP.GE.AND P6, PT, R32, UR4, PT ;  /* 0x0000000420007c0c */ /* 0x000fe2000bfc6270 */
[----:B------:R-:W-:Y:S01]  /*a110*/  IMAD R17, R17, UR7, R0 ;  /* 0x0000000711117c24 */ /* 0x000fe2000f8e0200 */
[----:B------:R-:W-:Y:S02]  /*a120*/  ULDC.64 UR6, c[0x0][0xa80] ;  /* 0x0002a00000067ab9 */ /* 0x000fe40000000a00 */
[----:B------:R-:W-:Y:S01]  /*a130*/  LEA R32, P0, R2, UR6, 0x1 ;  /* 0x0000000602207c11 */ /* 0x000fe2000f8008ff */
[----:B------:R-:W-:-:S05]  /*a140*/  IMAD.IADD R3, R3, 0x1, R17 ;  /* 0x0000000103037824 */ /* 0x000fca00078e0211 */
[----:B------:R-:W-:-:S05]  /*a150*/  LEA.HI.X R33, R2, UR7, R3, 0x1, P0 ;  /* 0x0000000702217c11 */ /* 0x000fca00080f0c03 */
[----:B------:R1:W-:Y:S04]  /*a160*/  @!P3 STG.E.128 desc[UR46][R32.64], R24 ;  /* 0x000000182000b986 */ /* 0x0003e8000c101d2e */
[----:B------:R1:W-:Y:S04]  /*a170*/  @!P4 STG.E.128 desc[UR46][R32.64+0x80], R48 ;  /* 0x000080302000c986 */ /* 0x0003e8000c101d2e */
[----:B------:R1:W-:Y:S04]  /*a180*/  @!P5 STG.E.128 desc[UR46][R32.64+0x100], R56 ;  /* 0x000100382000d986 */ /* 0x0003e8000c101d2e */
[----:B------:R1:W-:Y:S02]  /*a190*/  @!P6 STG.E.128 desc[UR46][R32.64+0x180], R64 ;  /* 0x000180402000e986 */ /* 0x0003e4000c101d2e */
.L_x_152:
[----:B------:R-:W-:Y:S05]  /*a1a0*/  BSYNC B1 ;  /* 0x0000000000017941 */ /* 0x000fea0003800000 */
.L_x_151:
        /* <DEDUP_REMOVED lines=14> */
[----:B-1---5:R-:W-:Y:S02]  /*a290*/  VIADD R24, R16, 0xc0 ;  /* 0x000000c010187836 */ /* 0x022fe40000000000 */
        /* <DEDUP_REMOVED lines=11> */
.L_x_154:
[----:B------:R-:W-:Y:S05]  /*a350*/  BSYNC B1 ;  /* 0x0000000000017941 */ /* 0x000fea0003800000 */
.L_x_153:
[----:B------:R-:W-:Y:S05]  /*a360*/  @P2 BRA `(.L_x_155) ;  /* 0x0000000c00682947 */ /* 0x000fea0003800000 */
[----:B--2--5:R-:W-:Y:S01]  /*a370*/  IADD3 R13, P0, R20, 0x60, RZ ;  /* 0x00000060140d7810 */ /* 0x024fe20007f1e0ff */
[C---:B------:R-:W-:Y:S01]  /*a380*/  VIADD R0, R16.reuse, 0x40 ;  /* 0x0000004010007836 */ /* 0x040fe20000000000 */
[----:B------:R-:W-:Y:S01]  /*a390*/  ULDC UR4, c[0x0][0xa8c] ;  /* 0x0002a30000047ab9 */ /* 0x000fe20000000800 */
[----:B------:R-:W-:Y:S01]  /*a3a0*/  ULDC.64 UR6, c[0x0][0xad8] ;  /* 0x0002b60000067ab9 */ /* 0x000fe20000000a00 */
[----:B------:R-:W-:Y:S01]  /*a3b0*/  IMAD.MOV.U32 R2, RZ, RZ, R76 ;  /* 0x000000ffff027224 */ /* 0x000fe200078e004c */
[----:B------:R-:W-:Y:S01]  /*a3c0*/  ISETP.GE.AND P1, PT, R16, UR4, PT ;  /* 0x0000000410007c0c */ /* 0x000fe2000bf26270 */
[----:B------:R-:W-:Y:S01]  /*a3d0*/  IMAD.X R20, RZ, RZ, R21, P0 ;  /* 0x000000ffff147224 */ /* 0x000fe200000e0615 */
[----:B------:R-:W-:Y:S01]  /*a3e0*/  ISETP.GE.AND P2, PT, R0, UR4, PT ;  /* 0x0000000400007c0c */ /* 0x000fe2000bf46270 */
[----:B------:R-:W-:Y:S02]  /*a3f0*/  IMAD.MOV.U32 R3, RZ, RZ, R85 ;  /* 0x000000ffff037224 */ /* 0x000fe400078e0055 */
[----:B------:R-:W-:-:S02]  /*a400*/  IMAD R20, R20, UR6, RZ ;  /* 0x0000000614147c24 */ /* 0x000fc4000f8e02ff */
[----:B------:R-:W-:Y:S02]  /*a410*/  VIADD R0, R16, 0x80 ;  /* 0x0000008010007836 */ /* 0x000fe40000000000 */
[----:B------:R-:W-:-:S03]  /*a420*/  IMAD.WIDE.U32 R2, R13, UR6, R2 ;  /* 0x000000060d027c25 */ /* 0x000fc6000f8e0002 */
[----:B------:R-:W-:Y:S01]  /*a430*/  ISETP.GE.AND P3, PT, R0, UR4, PT ;  /* 0x0000000400007c0c */ /* 0x000fe2000bf66270 */
[----:B------:R-:W-:Y:S01]  /*a440*/  IMAD R13, R13, UR7, R20 ;  /* 0x000000070d0d7c24 */ /* 0x000fe2000f8e0214 */
[----:B------:R-:W-:Y:S01]  /*a450*/  ULDC.64 UR6, c[0x0][0xa80] ;  /* 0x0002a00000067ab9 */ /* 0x000fe20000000a00 */
[----:B------:R-:W-:Y:S01]  /*a460*/  VIADD R0, R16, 0xc0 ;  /* 0x000000c010007836 */ /* 0x000fe20000000000 */
[----:B------:R-:W-:Y:S01]  /*a470*/  LEA R12, P0, R2, UR6, 0x1 ;  /* 0x00000006020c7c11 */ /* 0x000fe2000f8008ff */
[----:B------:R-:W-:-:S05]  /*a480*/  IMAD.IADD R3, R3, 0x1, R13 ;  /* 0x0000000103037824 */ /* 0x000fca00078e020d */
[----:B------:R-:W-:Y:S02]  /*a490*/  LEA.HI.X R13, R2, UR7, R3, 0x1, P0 ;  /* 0x00000007020d7c11 */ /* 0x000fe400080f0c03 */
[----:B------:R-:W-:-:S03]  /*a4a0*/  ISETP.GE.AND P0, PT, R0, UR4, PT ;  /* 0x0000000400007c0c */ /* 0x000fc6000bf06270 */
[----:B------:R4:W-:Y:S04]  /*a4b0*/  @!P1 STG.E.128 desc[UR46][R12.64], R8 ;  /* 0x000000080c009986 */ /* 0x0009e8000c101d2e */
[----:B------:R4:W-:Y:S04]  /*a4c0*/  @!P2 STG.E.128 desc[UR46][R12.64+0x80], R28 ;  /* 0x0000801c0c00a986 */ /* 0x0009e8000c101d2e */
[----:B------:R4:W-:Y:S02]  /*a4d0*/  @!P3 STG.E.128 desc[UR46][R12.64+0x100], R4 ;  /* 0x000100040c00b986 */ /* 0x0009e4000c101d2e */
[----:B------:R-:W-:Y:S05]  /*a4e0*/  @P0 BRA `(.L_x_155) ;  /* 0x0000000c00080947 */ /* 0x000fea0003800000 */
[----:B------:R2:W-:Y:S01]  /*a4f0*/  STG.E.128 desc[UR46][R12.64+0x180], R40 ;  /* 0x000180280c007986 */ /* 0x0005e2000c101d2e */
[----:B------:R-:W-:Y:S05]  /*a500*/  BRA `(.L_x_155) ;  /* 0x0000000c00007947 */ /* 0x000fea0003800000 */
.L_x_147:
[----:B------:R-:W-:Y:S01]  /*a510*/  ULDC.64 UR6, c[0x0][0xbd8] ;  /* 0x0002f60000067ab9 */ /* 0x000fe20000000a00 */
[----:B------:R-:W-:Y:S01]  /*a520*/  IMAD.MOV.U32 R7, RZ, RZ, RZ ;  /* 0x000000ffff077224 */ /* 0x000fe200078e00ff */
[----:B------:R-:W-:-:S04]  /*a530*/  UISETP.NE.U32.AND UP0, UPT, UR6, URZ, UPT ;  /* 0x0000003f0600728c */ /* 0x000fc8000bf05070 */
[----:B------:R-:W-:-:S03]  /*a540*/  UISETP.NE.AND.EX UP0, UPT, UR7, URZ, UPT, UP0 ;  /* 0x0000003f0700728c */ /* 0x000fc6000bf05300 */
[----:B------:R-:W-:Y:S02]  /*a550*/  ULDC.64 UR6, c[0x0][0xbd8] ;  /* 0x0002f60000067ab9 */ /* 0x000fe40000000a00 */
[----:B------:R-:W-:Y:S01]  /*a560*/  UIMAD.WIDE UR6, UR36, 0x4, UR6 ;  /* 0x00000004240678a5 */ /* 0x000fe2000f8e0206 */
[----:B------:R-:W0:Y:S01]  /*a570*/  LDC R0, c[0x0][0xa88] ;  /* 0x0002a200ff007b82 */ /* 0x000e220000000800 */
[----:B------:R-:W-:-:S04]  /*a580*/  PLOP3.LUT P1, PT, PT, PT, UP0, 0x80, 0x0 ;  /* 0x000000000000781c */ /* 0x000fc80003f2f008 */
[----:B------:R-:W-:Y:S02]  /*a590*/  IMAD.U32 R2, RZ, RZ, UR6 ;  /* 0x00000006ff027e24 */ /* 0x000fe4000f8e00ff */
[----:B------:R-:W-:Y:S01]  /*a5a0*/  IMAD.U32 R3, RZ, RZ, UR7 ;  /* 0x00000007ff037e24 */ /* 0x000fe2000f8e00ff */
[----:B------:R-:W-:Y:S02]  /*a5b0*/  ULDC.64 UR6, c[0x0][0xbe0] ;  /* 0x0002f80000067ab9 */ /* 0x000fe40000000a00 */
[----:B------:R-:W-:-:S04]  /*a5c0*/  UISETP.NE.U32.AND UP1, UPT, UR6, URZ, UPT ;  /* 0x0000003f0600728c */ /* 0x000fc8000bf25070 */
[----:B------:R-:W-:Y:S01]  /*a5d0*/  UISETP.NE.AND.EX UP1, UPT, UR7, URZ, UPT, UP1 ;  /* 0x0000003f0700728c */ /* 0x000fe2000bf25310 */
[----:B------:R1:W5:Y:S05]  /*a5e0*/  @P1 LDG.E R7, desc[UR46][R2.64] ;  /* 0x0000002e02071981 */ /* 0x00036a000c1e1900 */
[----:B------:R-:W-:-:S05]  /*a5f0*/  PLOP3.LUT P2, PT, PT, PT, UP1, 0x80, 0x0 ;  /* 0x000000000000781c */ /* 0x000fca0003f4f018 */
[----:B------:R-:W-:Y:S02]  /*a600*/  @UP1 ULDC.64 UR6, c[0x0][0xbe0] ;  /* 0x0002f80000061ab9 */ /* 0x000fe40000000a00 */
[----:B------:R-:W-:-:S06]  /*a610*/  @UP1 UIMAD.WIDE UR6, UR36, 0x4, UR6 ;  /* 0x00000004240618a5 */ /* 0x000fcc000f8e0206 */
[----:B------:R-:W-:Y:S02]  /*a620*/  IMAD.U32 R4, RZ, RZ, UR6 ;  /* 0x00000006ff047e24 */ /* 0x000fe4000f8e00ff */
[----:B------:R-:W-:-:S05]  /*a630*/  IMAD.U32 R5, RZ, RZ, UR7 ;  /* 0x00000007ff057e24 */ /* 0x000fca000f8e00ff */
[----:B0-----:R1:W5:Y:S01]  /*a640*/  @P2 LDG.E R0, desc[UR46][R4.64] ;  /* 0x0000002e04002981 */ /* 0x001362000c1e1900 */
[----:B------:R-:W-:Y:S01]  /*a650*/  ISETP.GE.AND P0, PT, R236, 0x80, PT ;  /* 0x00000080ec00780c */ /* 0x000fe20003f06270 */
[----:B------:R-:W-:-:S12]  /*a660*/  @P2 BRA `(.L_x_156) ;  /* 0x0000000000102947 */ /* 0x000fd80003800000 */
[----:B------:R-:W-:Y:S05]  /*a670*/  @!P1 BRA `(.L_x_156) ;  /* 0x00000000000c9947 */ /* 0x000fea0003800000 */
[----:B-1----:R-:W2:Y:S04]  /*a680*/  LDG.E R5, desc[UR46][R2.64] ;  /* 0x0000002e02057981 */ /* 0x002ea8000c1e1900 */
[----:B-----5:R-:W2:Y:S02]  /*a690*/  LDG.E R0, desc[UR46][R2.64+0x4] ;  /* 0x0000042e02007981 */ /* 0x020ea4000c1e1900 */
[----:B--2---:R-:W-:-:S07]  /*a6a0*/  IMAD.IADD R0, R0, 0x1, -R5 ;  /* 0x0000000100007824 */ /* 0x004fce00078e0a05 */
.L_x_156:
[----:B------:R-:W-:Y:S01]  /*a6b0*/  USHF.R.S32.HI UR7, URZ, 0x1f, UR39 ;  /* 0x0000001f3f077899 */ /* 0x000fe20008011427 */
[----:B------:R-:W-:Y:S01]  /*a6c0*/  BSSY B1, `(.L_x_157) ;  /* 0x000001e000017945 */ /* 0x000fe20003800000 */
[----:B------:R-:W-:Y:S01]  /*a6d0*/  USEL UR36, UR36, URZ, !UP0 ;  /* 0x0000003f24247287 */ /* 0x000fe2000c000000 */
[----:B------:R-:W-:Y:S01]  /*a6e0*/  SHF.R.S32.HI R9, RZ, 0x1f, R16 ;  /* 0x0000001fff097819 */ /* 0x000fe20000011410 */
[----:B------:R-:W-:Y:S01]  /*a6f0*/  USEL UR37, UR37, URZ, !UP0 ;  /* 0x0000003f25257287 */ /* 0x000fe2000c000000 */
[----:B-----5:R-:W-:Y:S01]  /*a700*/  SHF.R.S32.HI R6, RZ, 0x1f, R7 ;  /* 0x0000001fff067819 */ /* 0x020fe20000011407 */
[----:B------:R-:W-:Y:S10]  /*a710*/  @P0 BRA `(.L_x_158) ;  /* 0x0000000000600947 */ /* 0x000ff40003800000 */
[----:B-1----:R-:W0:Y:S02]  /*a720*/  S2R R2, SR_TID.X ;  /* 0x0000000000027919 */ /* 0x002e240000002100 */
[----:B0-----:R-:W-:-:S04]  /*a730*/  IMAD R2, R17, 0x80, R2 ;  /* 0x0000008011027824 */ /* 0x001fc800078e0202 */
[----:B------:R-:W-:-:S05]  /*a740*/  VIADD R3, R2, 0xffffff80 ;  /* 0xffffff8002037836 */ /* 0x000fca0000000000 */
[----:B------:R-:W-:-:S13]  /*a750*/  ISETP.GE.AND P0, PT, R3, R0, PT ;  /* 0x000000000300720c */ /* 0x000fda0003f06270 */
[----:B------:R-:W-:Y:S05]  /*a760*/  @P0 BRA `(.L_x_158) ;  /* 0x00000000004c0947 */ /* 0x000fea0003800000 */
[C---:B------:R-:W-:Y:S01]  /*a770*/  IADD3 R2, P0, R3.reuse, R7, RZ ;  /* 0x0000000703027210 */ /* 0x040fe20007f1e0ff */
[----:B------:R-:W-:Y:S02]  /*a780*/  ULDC.64 UR8, c[0x0][0xb70] ;  /* 0x0002dc0000087ab9 */ /* 0x000fe40000000a00 */
[----:B------:R-:W-:Y:S01]  /*a790*/  UIMAD UR4, UR7, UR8, URZ ;  /* 0x00000008070472a4 */ /* 0x000fe2000f8e023f */
[----:B------:R-:W-:Y:S01]  /*a7a0*/  LEA.HI.X.SX32 R3, R3, R6, 0x1, P0 ;  /* 0x0000000603037211 */ /* 0x000fe200000f0eff */
[----:B------:R-:W-:Y:S02]  /*a7b0*/  IMAD.U32 R5, RZ, RZ, UR8 ;  /* 0x00000008ff057e24 */ /* 0x000fe4000f8e00ff */
[----:B------:R-:W-:Y:S02]  /*a7c0*/  UIMAD UR4, UR39, UR9, UR4 ;  /* 0x00000009270472a4 */ /* 0x000fe4000f8e0204 */
[----:B------:R-:W-:Y:S01]  /*a7d0*/  IMAD.WIDE.U32 R2, R5, UR39, R2 ;  /* 0x0000002705027c25 */ /* 0x000fe2000f8e0002 */
[----:B------:R-:W-:-:S02]  /*a7e0*/  ULDC.64 UR8, c[0x0][0xb78] ;  /* 0x0002de0000087ab9 */ /* 0x000fc40000000a00 */
[----:B------:R-:W-:Y:S01]  /*a7f0*/  UIMAD UR6, UR37, UR8, URZ ;  /* 0x00000008250672a4 */ /* 0x000fe2000f8e023f */
[----:B------:R-:W-:Y:S02]  /*a800*/  VIADD R3, R3, UR4 ;  /* 0x0000000403037c36 */ /* 0x000fe40008000000 */
[----:B------:R-:W-:Y:S01]  /*a810*/  IMAD.U32 R5, RZ, RZ, UR8 ;  /* 0x00000008ff057e24 */ /* 0x000fe2000f8e00ff */
[----:B------:R-:W-:-:S03]  /*a820*/  UIMAD UR6, UR36, UR9, UR6 ;  /* 0x00000009240672a4 */ /* 0x000fc6000f8e0206 */
[----:B------:R-:W-:Y:S01]  /*a830*/  IMAD.WIDE.U32 R2, R5, UR36, R2 ;  /* 0x0000002405027c25 */ /* 0x000fe2000f8e0002 */
[----:B------:R-:W-:-:S03]  /*a840*/  ULDC.64 UR8, c[0x0][0xb40] ;  /* 0x0002d00000087ab9 */ /* 0x000fc60000000a00 */
[----:B------:R-:W-:Y:S01]  /*a850*/  VIADD R3, R3, UR6 ;  /* 0x0000000603037c36 */ /* 0x000fe20008000000 */
[----:B------:R-:W-:-:S04]  /*a860*/  LEA R4, P0, R2, UR8, 0x2 ;  /* 0x0000000802047c11 */ /* 0x000fc8000f8010ff */
[----:B------:R-:W-:Y:S01]  /*a870*/  LEA.HI.X R5, R2, UR9, R3, 0x2, P0 ;  /* 0x0000000902057c11 */ /* 0x000fe200080f1403 */
[----:B------:R-:W-:-:S05]  /*a880*/  IMAD.MOV.U32 R3, RZ, RZ, -0x800000 ;  /* 0xff800000ff037424 */ /* 0x000fca00078e00ff */
[----:B------:R0:W-:Y:S03]  /*a890*/  STG.E desc[UR46][R4.64], R3 ;  /* 0x0000000304007986 */ /* 0x0001e6000c10192e */
.L_x_158:
[----:B------:R-:W-:Y:S05]  /*a8a0*/  BSYNC B1 ;  /* 0x0000000000017941 */ /* 0x000fea0003800000 */
.L_x_157:
[----:B------:R-:W-:Y:S01]  /*a8b0*/  ULDC.64 UR8, c[0x0][0xaa0] ;  /* 0x0002a80000087ab9 */ /* 0x000fe20000000a00 */
[----:B-1----:R-:W-:Y:S01]  /*a8c0*/  IMAD.MOV.U32 R2, RZ, RZ, R16 ;  /* 0x000000ffff027224 */ /* 0x002fe200078e0010 */
[----:B------:R-:W-:Y:S01]  /*a8d0*/  BSSY B1, `(.L_x_159) ;  /* 0x0000033000017945 */ /* 0x000fe20003800000 */
[----:B0-----:R-:W-:Y:S02]  /*a8e0*/  IMAD.MOV.U32 R3, RZ, RZ, R9 ;  /* 0x000000ffff037224 */ /* 0x001fe400078e0009 */
[----:B------:R-:W-:Y:S02]  /*a8f0*/  IMAD R4, R6, UR8, RZ ;  /* 0x0000000806047c24 */ /* 0x000fe4000f8e02ff */
[----:B------:R-:W-:-:S04]  /*a900*/  IMAD.WIDE.U32 R2, R7, UR8, R2 ;  /* 0x0000000807027c25 */ /* 0x000fc8000f8e0002 */
[----:B------:R-:W-:Y:S01]  /*a910*/  IMAD R7, R7, UR9, R4 ;  /* 0x0000000907077c24 */ /* 0x000fe2000f8e0204 */
[----:B------:R-:W-:Y:S01]  /*a920*/  ULDC.64 UR8, c[0x0][0xae0] ;  /* 0x0002b80000087ab9 */ /* 0x000fe20000000a00 */
[----:B------:R-:W-:Y:S01]  /*a930*/  IMAD R11, R17, -0x80, R0 ;  /* 0xffffff80110b7824 */ /* 0x000fe200078e0200 */
[----:B------:R-:W-:Y:S01]  /*a940*/  UIMAD UR4, UR7, UR8, URZ ;  /* 0x00000008070472a4 */ /* 0x000fe2000f8e023f */
[----:B------:R-:W-:Y:S01]  /*a950*/  IMAD.IADD R3, R3, 0x1, R7 ;  /* 0x0000000103037824 */ /* 0x000fe200078e0207 */
[----:B------:R-:W-:Y:S01]  /*a960*/  SHF.R.S32.HI R7, RZ, 0x1f, R18 ;  /* 0x0000001fff077819 */ /* 0x000fe20000011412 */
[----:B------:R-:W-:Y:S01]  /*a970*/  IMAD.U32 R5, RZ, RZ, UR8 ;  /* 0x00000008ff057e24 */ /* 0x000fe2000f8e00ff */
[----:B------:R-:W-:Y:S01]  /*a980*/  UIMAD UR4, UR39, UR9, UR4 ;  /* 0x00000009270472a4 */ /* 0x000fe2000f8e0204 */
[----:B------:R-:W-:Y:S01]  /*a990*/  ISETP.GE.AND P2, PT, R18, R11, PT ;  /* 0x0000000b1200720c */ /* 0x000fe20003f46270 */
[----:B------:R-:W-:Y:S01]  /*a9a0*/  ULDC.64 UR6, c[0x0][0xae8] ;  /* 0x0002ba0000067ab9 */ /* 0x000fe20000000a00 */
[----:B------:R-:W-:-:S04]  /*a9b0*/  IMAD.WIDE.U32 R2, R5, UR39, R2 ;  /* 0x0000002705027c25 */ /* 0x000fc8000f8e0002 */
[----:B------:R-:W-:Y:S01]  /*a9c0*/  VIADD R3, R3, UR4 ;  /* 0x0000000403037c36 */ /* 0x000fe20008000000 */
[----:B------:R-:W-:Y:S01]  /*a9d0*/  UIMAD UR4, UR37, UR6, URZ ;  /* 0x00000006250472a4 */ /* 0x000fe2000f8e023f */
[C---:B------:R-:W-:Y:S02]  /*a9e0*/  VIADD R4, R18.reuse, 0x40 ;  /* 0x0000004012047836 */ /* 0x040fe40000000000 */
[----:B------:R-:W-:Y:S01]  /*a9f0*/  IMAD.U32 R5, RZ, RZ, UR6 ;  /* 0x00000006ff057e24 */ /* 0x000fe2000f8e00ff */
[----:B------:R-:W-:Y:S01]  /*aa00*/  UIMAD UR4, UR36, UR7, UR4 ;  /* 0x00000007240472a4 */ /* 0x000fe2000f8e0204 */
[----:B------:R-:W-:Y:S01]  /*aa10*/  VIADD R0, R18, 0x20 ;  /* 0x0000002012007836 */ /* 0x000fe20000000000 */
[----:B------:R-:W-:Y:S01]  /*aa20*/  ISETP.GE.AND P0, PT, R4, R11, PT ;  /* 0x0000000b0400720c */ /* 0x000fe20003f06270 */
[----:B------:R-:W-:-:S03]  /*aa30*/  IMAD.WIDE.U32 R4, R5, UR36, R2 ;  /* 0x0000002405047c25 */ /* 0x000fc6000f8e0002 */
[----:B------:R-:W-:Y:S01]  /*aa40*/  ISETP.GE.AND P1, PT, R0, R11, PT ;  /* 0x0000000b0000720c */ /* 0x000fe20003f26270 */
[----:B------:R-:W-:Y:S02]  /*aa50*/  IMAD.MOV.U32 R6, RZ, RZ, R18 ;  /* 0x000000ffff067224 */ /* 0x000fe400078e0012 */
[----:B------:R-:W-:Y:S02]  /*aa60*/  VIADD R13, R5, UR4 ;  /* 0x00000004050d7c36 */ /* 0x000fe40008000000 */
[----:B------:R-:W-:-:S04]  /*aa70*/  IMAD.WIDE R6, R17, 0x80, R6 ;  /* 0x0000008011067825 */ /* 0x000fc800078e0206 */
[----:B------:R-:W-:Y:S01]  /*aa80*/  VIADD R0, R18, 0x60 ;  /* 0x0000006012007836 */ /* 0x000fe20000000000 */
[----:B------:R-:W-:Y:S06]  /*aa90*/  @P2 BRA `(.L_x_160) ;  /* 0x0000000000582947 */ /* 0x000fec0003800000 */
[C---:B------:R-:W-:Y:S01]  /*aaa0*/  VIADD R2, R16.reuse, 0x40 ;  /* 0x0000004010027836 */ /* 0x040fe20000000000 */
[----:B------:R-:W-:Y:S01]  /*aab0*/  ULDC UR4, c[0x0][0xa8c] ;  /* 0x0002a30000047ab9 */ /* 0x000fe20000000800 */
[C---:B------:R-:W-:Y:S01]  /*aac0*/  VIADD R3, R16.reuse, 0x80 ;  /* 0x0000008010037836 */ /* 0x040fe20000000000 */
[----:B------:R-:W-:Y:S01]  /*aad0*/  ULDC.64 UR6, c[0x0][0xad8] ;  /* 0x0002b60000067ab9 */ /* 0x000fe20000000a00 */
[----:B------:R-:W-:Y:S01]  /*aae0*/  VIADD R8, R16, 0xc0 ;  /* 0x000000c010087836 */ /* 0x000fe20000000000 */
[----:B------:R-:W-:Y:S01]  /*aaf0*/  ISETP.GE.AND P4, PT, R2, UR4, PT ;  /* 0x0000000402007c0c */ /* 0x000fe2000bf86270 */
[----:B------:R-:W-:Y:S01]  /*ab00*/  IMAD R9, R7, UR6, RZ ;  /* 0x0000000607097c24 */ /* 0x000fe2000f8e02ff */
[----:B------:R-:W-:Y:S01]  /*ab10*/  ISETP.GE.AND P5, PT, R3, UR4, PT ;  /* 0x0000000403007c0c */ /* 0x000fe2000bfa6270 */
[----:B------:R-:W-:Y:S01]  /*ab20*/  IMAD.MOV.U32 R2, RZ, RZ, R4 ;  /* 0x000000ffff027224 */ /* 0x000fe200078e0004 */
[----:B------:R-:W-:Y:S01]  /*ab30*/  ISETP.GE.AND P3, PT, R16, UR4, PT ;  /* 0x0000000410007c0c */ /* 0x000fe2000bf66270 */
[----:B------:R-:W-:Y:S01]  /*ab40*/  IMAD.MOV.U32 R3, RZ, RZ, R13 ;  /* 0x000000ffff037224 */ /* 0x000fe200078e000d */
[----:B------:R-:W-:Y:S01]  /*ab50*/  ISETP.GE.AND P6, PT, R8, UR4, PT ;  /* 0x0000000408007c0c */ /* 0x000fe2000bfc6270 */
[----:B------:R-:W-:-:S02]  /*ab60*/  IMAD R9, R6, UR7, R9 ;  /* 0x0000000706097c24 */ /* 0x000fc4000f8e0209 */
[----:B------:R-:W-:Y:S01]  /*ab70*/  IMAD.WIDE.U32 R2, R6, UR6, R2 ;  /* 0x0000000606027c25 */ /* 0x000fe2000f8e0002 */
[----:B------:R-:W-:-:S03]  /*ab80*/  ULDC.64 UR6, c[0x0][0xa80] ;  /* 0x0002a00000067ab9 */ /* 0x000fc60000000a00 */
[----:B------:R-:W-:Y:S01]  /*ab90*/  IMAD.IADD R3, R3, 0x1, R9 ;  /* 0x0000000103037824 */ /* 0x000fe200078e0209 */
[----:B------:R-:W-:-:S04]  /*aba0*/  LEA R8, P2, R2, UR6, 0x1 ;  /* 0x0000000602087c11 */ /* 0x000fc8000f8408ff */
[----:B------:R-:W-:-:S05]  /*abb0*/  LEA.HI.X R9, R2, UR7, R3, 0x1, P2 ;  /* 0x0000000702097c11 */ /* 0x000fca00090f0c03 */
[----:B------:R0:W-:Y:S04]  /*abc0*/  @!P3 STG.E.128 desc[UR46][R8.64], RZ ;  /* 0x000000ff0800b986 */ /* 0x0001e8000c101d2e */
[----:B------:R0:W-:Y:S04]  /*abd0*/  @!P4 STG.E.128 desc[UR46][R8.64+0x80], RZ ;  /* 0x000080ff0800c986 */ /* 0x0001e8000c101d2e */
[----:B------:R0:W-:Y:S04]  /*abe0*/  @!P5 STG.E.128 desc[UR46][R8.64+0x100], RZ ;  /* 0x000100ff0800d986 */ /* 0x0001e8000c101d2e */
[----:B------:R0:W-:Y:S02]  /*abf0*/  @!P6 STG.E.128 desc[UR46][R8.64+0x180], RZ ;  /* 0x000180ff0800e986 */ /* 0x0001e4000c101d2e */
.L_x_160:
[----:B------:R-:W-:Y:S05]  /*ac00*/  BSYNC B1 ;  /* 0x0000000000017941 */ /* 0x000fea0003800000 */
.L_x_159:
[----:B------:R-:W-:Y:S01]  /*ac10*/  BSSY B1, `(.L_x_161) ;  /* 0x000001b000017945 */ /* 0x000fe20003800000 */
[----:B------:R-:W-:-:S03]  /*ac20*/  ISETP.GE.AND P2, PT, R0, R11, PT ;  /* 0x0000000b0000720c */ /* 0x000fc60003f46270 */
[----:B------:R-:W-:Y:S10]  /*ac30*/  @P1 BRA `(.L_x_162) ;  /* 0x0000000000601947 */ /* 0x000ff40003800000 */
[----:B0-----:R-:W-:Y:S01]  /*ac40*/  IADD3 R9, P1, R6, 0x20, RZ ;  /* 0x0000002006097810 */ /* 0x001fe20007f3e0ff */
        /* <DEDUP_REMOVED lines=11> */
[----:B------:R-:W-:Y:S02]  /*ad00*/  VIADD R8, R16, 0xc0 ;  /* 0x000000c010087836 */ /* 0x000fe40000000000 */
[----:B------:R-:W-:-:S03]  /*ad10*/  IMAD.WIDE.U32 R2, R9, UR6, R2 ;  /* 0x0000000609027c25 */ /* 0x000fc6000f8e0002 */
[----:B------:R-:W-:Y:S01]  /*ad20*/  ISETP.GE.AND P6, PT, R8, UR4, PT ;  /* 0x0000000408007c0c */ /* 0x000fe2000bfc6270 */
[----:B------:R-:W-:Y:S01]  /*ad30*/  IMAD R9, R9, UR7, R0 ;  /* 0x0000000709097c24 */ /* 0x000fe2000f8e0200 */
[----:B------:R-:W-:Y:S02]  /*ad40*/  ULDC.64 UR6, c[0x0][0xa80] ;  /* 0x0002a00000067ab9 */ /* 0x000fe40000000a00 */
[----:B------:R-:W-:Y:S01]  /*ad50*/  LEA R8, P1, R2, UR6, 0x1 ;  /* 0x0000000602087c11 */ /* 0x000fe2000f8208ff */
[----:B------:R-:W-:-:S05]  /*ad60*/  IMAD.IADD R3, R3, 0x1, R9 ;  /* 0x0000000103037824 */ /* 0x000fca00078e0209 */
[----:B------:R-:W-:-:S05]  /*ad70*/  LEA.HI.X R9, R2, UR7, R3, 0x1, P1 ;  /* 0x0000000702097c11 */ /* 0x000fca00088f0c03 */
[----:B------:R1:W-:Y:S04]  /*ad80*/  @!P3 STG.E.128 desc[UR46][R8.64], RZ ;  /* 0x000000ff0800b986 */ /* 0x0003e8000c101d2e */
[----:B------:R1:W-:Y:S04]  /*ad90*/  @!P4 STG.E.128 desc[UR46][R8.64+0x80], RZ ;  /* 0x000080ff0800c986 */ /* 0x0003e8000c101d2e */
[----:B------:R1:W-:Y:S04]  /*ada0*/  @!P5 STG.E.128 desc[UR46][R8.64+0x100], RZ ;  /* 0x000100ff0800d986 */ /* 0x0003e8000c101d2e */
[----:B------:R1:W-:Y:S02]  /*adb0*/  @!P6 STG.E.128 desc[UR46][R8.64+0x180], RZ ;  /* 0x000180ff0800e986 */ /* 0x0003e4000c101d2e */
.L_x_162:
[----:B------:R-:W-:Y:S05]  /*adc0*/  BSYNC B1 ;  /* 0x0000000000017941 */ /* 0x000fea0003800000 */
.L_x_161:
[----:B------:R-:W-:Y:S04]  /*add0*/  BSSY B1, `(.L_x_163) ;  /* 0x000001a000017945 */ /* 0x000fe80003800000 */
[----:B------:R-:W-:Y:S05]  /*ade0*/  @P0 BRA `(.L_x_164) ;  /* 0x0000000000600947 */ /* 0x000fea0003800000 */
[----:B01----:R-:W-:Y:S01]  /*adf0*/  IADD3 R9, P0, R6, 0x40, RZ ;  /* 0x0000004006097810 */ /* 0x003fe20007f1e0ff */
        /* <DEDUP_REMOVED lines=23> */
.L_x_164:
[----:B------:R-:W-:Y:S05]  /*af70*/  BSYNC B1 ;  /* 0x0000000000017941 */ /* 0x000fea0003800000 */
.L_x_163:
[----:B------:R-:W-:Y:S05]  /*af80*/  @P2 BRA `(.L_x_155) ;  /* 0x0000000000602947 */ /* 0x000fea0003800000 */
[----:B------:R-:W-:Y:S01]  /*af90*/  IADD3 R5, P0, R6, 0x60, RZ ;  /* 0x0000006006057810 */ /* 0x000fe20007f1e0ff */
        /* <DEDUP_REMOVED lines=8> */
[----:B------:R-:W-:-:S02]  /*b020*/  VIADD R4, R16, 0x80 ;  /* 0x0000008010047836 */ /* 0x000fc40000000000 */
[----:B------:R-:W-:Y:S02]  /*b030*/  IMAD R6, R6, UR6, RZ ;  /* 0x0000000606067c24 */ /* 0x000fe4000f8e02ff */
[----:B------:R-:W-:Y:S01]  /*b040*/  VIADD R0, R16, 0xc0 ;  /* 0x000000c010007836 */ /* 0x000fe20000000000 */
[----:B------:R-:W-:Y:S01]  /*b050*/  ISETP.GE.AND P3, PT, R4, UR4, PT ;  /* 0x0000000404007c0c */ /* 0x000fe2000bf66270 */
        /* <DEDUP_REMOVED lines=11> */
.L_x_155:
[----:B------:R-:W-:Y:S05]  /*b110*/  BSYNC B0 ;  /* 0x0000000000007941 */ /* 0x000fea0003800000 */
.L_x_146:
[----:B------:R-:W-:Y:S02]  /*b120*/  ULDC UR4, c[0x0][0xc14] ;  /* 0x0003050000047ab9 */ /* 0x000fe40000000800 */
[----:B------:R-:W-:-:S13]  /*b130*/  ISETP.GE.AND P0, PT, R83, UR4, PT ;  /* 0x0000000453007c0c */ /* 0x000fda000bf06270 */
[----:B------:R-:W-:Y:S05]  /*b140*/  @!P0 BRA `(.L_x_165) ;  /* 0xffffff5c00148947 */ /* 0x000fea000383ffff */
[----:B------:R-:W-:Y:S05]  /*b150*/  EXIT ;  /* 0x000000000000794d */ /* 0x000fea0003800000 */
.L_x_120:
[----:B------:R-:W-:-:S08]  /*b160*/  NOP ;  /* 0x0000000000007918 */ /* 0x000fd00000000000 */
[----:B------:R-:W0:-:S00]  /*b170*/  USETMAXREG.DEALLOC.CTAPOOL 0x18 ;  /* 0x00000018000079c8 */ /* 0x000e0000080e0500 */
[----:B0-----:R-:W2:Y:S01]  /*b180*/  LDL.LU R2, [R1+0x3c] ;  /* 0x00003c0001027983 */ /* 0x001ea20000300800 */
[----:B------:R-:W-:-:S06]  /*b190*/  LOP3.LUT R0, R0, 0x3, RZ, 0xc0, !PT ;  /* 0x0000000300007812 */ /* 0x000fcc00078ec0ff */
[----:B------:R-:W0:Y:S02]  /*b1a0*/  SHFL.IDX PT, R0, R0, RZ, 0x1f ;  /* 0x00001fff00007589 */ /* 0x000e2400000e0000 */
[----:B0-----:R-:W-:Y:S01]  /*b1b0*/  ISETP.NE.AND P0, PT, R0, RZ, PT ;  /* 0x000000ff0000720c */ /* 0x001fe20003f05270 */
[----:B------:R-:W-:Y:S01]  /*b1c0*/  IMAD.MOV.U32 R0, RZ, RZ, RZ ;  /* 0x000000ffff007224 */ /* 0x000fe200078e00ff */
[----:B--2---:R-:W-:-:S11]  /*b1d0*/  LOP3.LUT R2, R2, 0xfffffffd, RZ, 0xc0, !PT ;  /* 0xfffffffd02027812 */ /* 0x004fd600078ec0ff */
[----:B------:R-:W-:-:S05]  /*b1e0*/  @P0 LOP3.LUT R2, R2, 0x2, RZ, 0xfc, !PT ;  /* 0x0000000202020812 */ /* 0x000fca00078efcff */
[----:B------:R0:W-:Y:S01]  /*b1f0*/  STL [R1+0x3c], R2 ;  /* 0x00003c0201007387 */ /* 0x0001e20000100800 */
[----:B------:R-:W-:Y:S05]  /*b200*/  @!P0 BRA `(.L_x_166) ;  /* 0x00000000002c8947 */ /* 0x000fea0003800000 */
[----:B------:R-:W1:Y:S08]  /*b210*/  S2UR UR5, SR_CgaCtaId ;  /* 0x00000000000579c3 */ /* 0x000e700000008800 */
[----:B------:R-:W-:Y:S06]  /*b220*/  BAR.SYNC.DEFER_BLOCKING 0x5, 0x180 ;  /* 0x0146000000007b1d */ /* 0x000fec0000010000 */
[----:B------:R-:W-:-:S02]  /*b230*/  UMOV UR4, 0x400 ;  /* 0x0000040000047882 */ /* 0x000fc40000000000 */
[----:B-1----:R-:W-:-:S09]  /*b240*/  ULEA UR4, UR5, UR4, 0x18 ;  /* 0x0000000405047291 */ /* 0x002fd2000f8ec03f */
[----:B------:R-:W1:Y:S04]  /*b250*/  LDS.128 R4, [UR4+0x388d0] ;  /* 0x0388d004ff047984 */ /* 0x000e680008000c00 */
[----:B-1----:R1:W-:Y:S01]  /*b260*/  STL [R1+0x24], R5 ;  /* 0x0000240501007387 */ /* 0x0023e20000100800 */
[----:B------:R-:W-:Y:S02]  /*b270*/  R2UR UR52, R7 ;  /* 0x00000000073472ca */ /* 0x000fe400000e0000 */
[----:B------:R-:W-:Y:S01]  /*b280*/  R2UR UR38, R6 ;  /* 0x00000000062672ca */ /* 0x000fe200000e0000 */
[----:B------:R1:W-:Y:S01]  /*b290*/  STL [R1+0x20], R4 ;  /* 0x0000200401007387 */ /* 0x0003e20000100800 */
[----:B------:R-:W-:Y:S06]  /*b2a0*/  BAR.ARV 0x4, 0x180 ;  /* 0x0106000000007b1d */ /* 0x000fec0000002000 */
[----:B------:R-:W-:Y:S07]  /*b2b0*/  BRA `(.L_x_167) ;  /* 0x0000000800247947 */ /* 0x000fee0003800000 */
.L_x_166:
[----:B0-----:R-:W0:Y:S01]  /*b2c0*/  S2R R2, SR_TID.X ;  /* 0x0000000000027919 */ /* 0x001e220000002100 */
[----:B------:R-:W-:Y:S01]  /*b2d0*/  ULDC UR4, c[0x0][0xc14] ;  /* 0x0003050000047ab9 */ /* 0x000fe20000000800 */
[----:B------:R-:W1:Y:S01]  /*b2e0*/  LDC R9, c[0x0][0xc10] ;  /* 0x00030400ff097b82 */ /* 0x000e620000000800 */
[----:B0-----:R-:W-:-:S04]  /*b2f0*/  LOP3.LUT R5, R2, 0x1f, RZ, 0xc0, !PT ;  /* 0x0000001f02057812 */ /* 0x001fc800078ec0ff */
[----:B------:R-:W-:-:S04]  /*b300*/  ISETP.NE.AND P0, PT, R5, 0x1f, PT ;  /* 0x0000001f0500780c */ /* 0x000fc80003f05270 */
[----:B------:R-:W-:-:S13]  /*b310*/  ISETP.GE.OR P1, PT, R5, UR4, !P0 ;  /* 0x0000000405007c0c */ /* 0x000fda000c726670 */
[----:B------:R-:W0:Y:S02]  /*b320*/  @!P1 LDC.64 R2, c[0x0][0xc58] ;  /* 0x00031600ff029b82 */ /* 0x000e240000000a00 */
[----:B0-----:R-:W-:-:S05]  /*b330*/  @!P1 IMAD.WIDE.U32 R2, R5, 0x4, R2 ;  /* 0x0000000405029825 */ /* 0x001fca00078e0002 */
[----:B------:R-:W2:Y:S01]  /*b340*/  @!P1 LDG.E R0, desc[UR46][R2.64] ;  /* 0x0000002e02009981 */ /* 0x000ea2000c1e1900 */
[C---:B------:R-:W-:Y:S01]  /*b350*/  ISETP.NE.AND P1, PT, R5.reuse, RZ, PT ;  /* 0x000000ff0500720c */ /* 0x040fe20003f25270 */
[----:B------:R-:W-:Y:S01]  /*b360*/  UMOV UR52, URZ ;  /* 0x0000003f00347c82 */ /* 0x000fe20008000000 */
[C---:B------:R-:W-:Y:S02]  /*b370*/  ISETP.GE.U32.AND P2, PT, R5.reuse, 0x2, PT ;  /* 0x000000020500780c */ /* 0x040fe40003f46070 */
[C---:B------:R-:W-:Y:S02]  /*b380*/  ISETP.GE.U32.AND P3, PT, R5.reuse, 0x4, PT ;  /* 0x000000040500780c */ /* 0x040fe40003f66070 */
[C---:B------:R-:W-:Y:S02]  /*b390*/  ISETP.GE.U32.AND P4, PT, R5.reuse, 0x8, PT ;  /* 0x000000080500780c */ /* 0x040fe40003f86070 */
[----:B------:R-:W-:Y:S01]  /*b3a0*/  ISETP.GE.U32.AND P5, PT, R5, 0x10, PT ;  /* 0x000000100500780c */ /* 0x000fe20003fa6070 */
[----:B--2---:R-:W0:Y:S02]  /*b3b0*/  SHFL.UP PT, R4, R0, 0x1, RZ ;  /* 0x0420000000047989 */ /* 0x004e2400000e00ff */
[----:B0-----:R-:W-:-:S05]  /*b3c0*/  SEL R7, R4, RZ, P1 ;  /* 0x000000ff04077207 */ /* 0x001fca0000800000 */
[----:B------:R-:W-:-:S05]  /*b3d0*/  IMAD.IADD R7, R0, 0x1, R7 ;  /* 0x0000000100077824 */ /* 0x000fca00078e0207 */
[----:B------:R-:W0:Y:S02]  /*b3e0*/  SHFL.UP PT, R4, R7, 0x2, RZ ;  /* 0x0440000007047989 */ /* 0x000e2400000e00ff */
[----:B0-----:R-:W-:-:S05]  /*b3f0*/  SEL R4, R4, RZ, P2 ;  /* 0x000000ff04047207 */ /* 0x001fca0001000000 */
[----:B------:R-:W-:-:S05]  /*b400*/  IMAD.IADD R4, R7, 0x1, R4 ;  /* 0x0000000107047824 */ /* 0x000fca00078e0204 */
[----:B------:R-:W0:Y:S02]  /*b410*/  SHFL.UP PT, R6, R4, 0x4, RZ ;  /* 0x0480000004067989 */ /* 0x000e2400000e00ff */
[----:B0-----:R-:W-:-:S05]  /*b420*/  SEL R3, R6, RZ, P3 ;  /* 0x000000ff06037207 */ /* 0x001fca0001800000 */
[----:B------:R-:W-:Y:S02]  /*b430*/  IMAD.IADD R3, R4, 0x1, R3 ;  /* 0x0000000104037824 */ /* 0x000fe400078e0203 */
[----:B------:R-:W0:Y:S03]  /*b440*/  S2R R4, SR_CTAID.X ;  /* 0x0000000000047919 */ /* 0x000e260000002500 */
[----:B------:R-:W2:Y:S02]  /*b450*/  SHFL.UP PT, R2, R3, 0x8, RZ ;  /* 0x0500000003027989 */ /* 0x000ea400000e00ff */
[----:B--2---:R-:W-:-:S05]  /*b460*/  SEL R2, R2, RZ, P4 ;  /* 0x000000ff02027207 */ /* 0x004fca0002000000 */
[----:B------:R-:W-:-:S05]  /*b470*/  IMAD.IADD R8, R3, 0x1, R2 ;  /* 0x0000000103087824 */ /* 0x000fca00078e0202 */
[----:B------:R-:W2:Y:S02]  /*b480*/  SHFL.UP PT, R2, R8, 0x10, RZ ;  /* 0x0600000008027989 */ /* 0x000ea400000e00ff */
[----:B--2---:R-:W-:-:S05]  /*b490*/  SEL R7, R2, RZ, P5 ;  /* 0x000000ff02077207 */ /* 0x004fca0002800000 */
[----:B------:R-:W-:-:S05]  /*b4a0*/  IMAD.IADD R2, R8, 0x1, R7 ;  /* 0x0000000108027824 */ /* 0x000fca00078e0207 */
[----:B------:R-:W1:Y:S02]  /*b4b0*/  SHFL.IDX PT, R6, R2, 0x1f, 0x1f ;  /* 0x03e01f0002067f89 */ /* 0x000e6400000e0000 */
[----:B-1----:R-:W-:Y:S02]  /*b4c0*/  IMAD R7, R6, R9, RZ ;  /* 0x0000000906077224 */ /* 0x002fe400078e02ff */
[----:B------:R-:W-:Y:S02]  /*b4d0*/  IMAD.MOV.U32 R6, RZ, RZ, RZ ;  /* 0x000000ffff067224 */ /* 0x000fe400078e00ff */
[----:B------:R-:W-:Y:S01]  /*b4e0*/  IMAD.MOV.U32 R10, RZ, RZ, R7 ;  /* 0x000000ffff0a7224 */ /* 0x000fe200078e0007 */
[----:B0-----:R-:W-:-:S13]  /*b4f0*/  ISETP.GT.AND P6, PT, R7, R4, PT ;  /* 0x000000040700720c */ /* 0x001fda0003fc4270 */
[----:B------:R-:W-:Y:S05]  /*b500*/  @P6 BRA `(.L_x_168) ;  /* 0x0000000000a46947 */ /* 0x000fea0003800000 */
[----:B------:R-:W-:Y:S01]  /*b510*/  IMAD.MOV.U32 R7, RZ, RZ, R10 ;  /* 0x000000ffff077224 */ /* 0x000fe200078e000a */
[----:B------:R-:W-:Y:S01]  /*b520*/  UMOV UR52, URZ ;  /* 0x0000003f00347c82 */ /* 0x000fe20008000000 */
[----:B------:R-:W-:Y:S01]  /*b530*/  ULDC UR6, c[0x0][0xc14] ;  /* 0x0003050000067ab9 */ /* 0x000fe20000000800 */
[----:B------:R-:W-:-:S05]  /*b540*/  ULDC UR5, c[0x0][0xc14] ;  /* 0x0003050000057ab9 */ /* 0x000fca0000000800 */
.L_x_172:
[----:B------:R-:W-:-:S03]  /*b550*/  UIADD3 UR4, UR52, 0x1f, URZ ;  /* 0x0000001f34047890 */ /* 0x000fc6000fffe03f */
[----:B------:R-:W-:Y:S01]  /*b560*/  UMOV UR52, UR5 ;  /* 0x0000000500347c82 */ /* 0x000fe20008000000 */
[----:B------:R-:W-:-:S06]  /*b570*/  UISETP.GE.AND UP0, UPT, UR4, UR6, UPT ;  /* 0x000000060400728c */ /* 0x000fcc000bf06270 */
[----:B------:R-:W-:-:S13]  /*b580*/  PLOP3.LUT P6, PT, PT, PT, UP0, 0x40, 0x0 ;  /* 0x000000000000781c */ /* 0x000fda0003fce808 */
[----:B------:R-:W-:Y:S05]  /*b590*/  @!P6 BRA `(.L_x_169) ;  /* 0x000000040034e947 */ /* 0x000fea0003800000 */
[----:B------:R-:W-:Y:S01]  /*b5a0*/  UMOV UR52, UR4 ;  /* 0x0000000400347c82 */ /* 0x000fe20008000000 */
[----:B------:R-:W-:Y:S01]  /*b5b0*/  BSSY B0, `(.L_x_170) ;  /* 0x0000008000007945 */ /* 0x000fe20003800000 */
[----:B------:R-:W-:Y:S02]  /*b5c0*/  VIADD R9, R5, UR52 ;  /* 0x0000003405097c36 */ /* 0x000fe40008000000 */
[----:B------:R-:W-:-:S03]  /*b5d0*/  IMAD.MOV.U32 R0, RZ, RZ, RZ ;  /* 0x000000ffff007224 */ /* 0x000fc600078e00ff */
[----:B------:R-:W-:-:S13]  /*b5e0*/  ISETP.GE.OR P6, PT, R9, UR6, !P0 ;  /* 0x0000000609007c0c */ /* 0x000fda000c7c6670 */
[----:B------:R-:W-:Y:S05]  /*b5f0*/  @P6 BRA `(.L_x_171) ;  /* 0x00000000000c6947 */ /* 0x000fea0003800000 */
[----:B------:R-:W0:Y:S02]  /*b600*/  LDC.64 R2, c[0x0][0xc58] ;  /* 0x00031600ff027b82 */ /* 0x000e240000000a00 */
[----:B0-----:R-:W-:-:S05]  /*b610*/  IMAD.WIDE R2, R9, 0x4, R2 ;  /* 0x0000000409027825 */ /* 0x001fca00078e0202 */
[----:B------:R0:W5:Y:S02]  /*b620*/  LDG.E R0, desc[UR46][R2.64] ;  /* 0x0000002e02007981 */ /* 0x000164000c1e1900 */
.L_x_171:
[----:B------:R-:W-:Y:S05]  /*b630*/  BSYNC B0 ;  /* 0x0000000000007941 */ /* 0x000fea0003800000 */
.L_x_170:
[----:B0----5:R-:W0:Y:S02]  /*b640*/  SHFL.UP PT, R2, R0, 0x1, RZ ;  /* 0x0420000000027989 */ /* 0x021e2400000e00ff */
[----:B0-----:R-:W-:-:S05]  /*b650*/  SEL R3, R2, RZ, P1 ;  /* 0x000000ff02037207 */ /* 0x001fca0000800000 */
[----:B------:R-:W-:-:S05]  /*b660*/  IMAD.IADD R3, R0, 0x1, R3 ;  /* 0x0000000100037824 */ /* 0x000fca00078e0203 */
[----:B------:R-:W0:Y:S02]  /*b670*/  SHFL.UP PT, R2, R3, 0x2, RZ ;  /* 0x0440000003027989 */ /* 0x000e2400000e00ff */
        /* <DEDUP_REMOVED lines=11> */
[----:B------:R-:W0:Y:S03]  /*b730*/  LDC R9, c[0x0][0xc10] ;  /* 0x00030400ff097b82 */ /* 0x000e260000000800 */
[----:B------:R-:W0:Y:S02]  /*b740*/  SHFL.IDX PT, R12, R2, 0x1f, 0x1f ;  /* 0x03e01f00020c7f89 */ /* 0x000e2400000e0000 */
[----:B0-----:R-:W-:-:S04]  /*b750*/  IMAD R12, R12, R9, RZ ;  /* 0x000000090c0c7224 */ /* 0x001fc800078e02ff */
[----:B------:R-:W-:-:S05]  /*b760*/  IMAD.IADD R7, R12, 0x1, R7 ;  /* 0x000000010c077824 */ /* 0x000fca00078e0207 */
[----:B------:R-:W-:-:S13]  /*b770*/  ISETP.GT.AND P6, PT, R7, R4, PT ;  /* 0x000000040700720c */ /* 0x000fda0003fc4270 */
[----:B------:R-:W-:Y:S05]  /*b780*/  @!P6 BRA `(.L_x_172) ;  /* 0xfffffffc0070e947 */ /* 0x000fea000383ffff */
[----:B------:R-:W-:-:S07]  /*b790*/  IMAD.MOV.U32 R10, RZ, RZ, R12 ;  /* 0x000000ffff0a7224 */ /* 0x000fce00078e000c */
.L_x_168:
[----:B------:R-:W-:-:S04]  /*b7a0*/  IMAD.IADD R8, R7, 0x1, -R10 ;  /* 0x0000000107087824 */ /* 0x000fc800078e0a0a */
[----:B------:R-:W-:-:S05]  /*b7b0*/  IMAD R3, R2, R9, R8 ;  /* 0x0000000902037224 */ /* 0x000fca00078e0208 */
[----:B------:R-:W-:-:S13]  /*b7c0*/  ISETP.GT.AND P0, PT, R3, R4, PT ;  /* 0x000000040300720c */ /* 0x000fda0003f04270 */
[----:B------:R-:W-:Y:S02]  /*b7d0*/  VOTEU.ANY UR5, UPT, !P0 ;  /* 0x0000000000057886 */ /* 0x000fe400040e0100 */
[----:B------:R-:W-:Y:S02]  /*b7e0*/  UPOPC UR4, UR5 ;  /* 0x00000005000472bf */ /* 0x000fe40008000000 */
[----:B------:R-:W-:-:S04]  /*b7f0*/  ISETP.NE.AND P0, PT, RZ, UR5, PT ;  /* 0x00000005ff007c0c */ /* 0x000fc8000bf05270 */
[----:B------:R-:W-:-:S05]  /*b800*/  IMAD.U32 R11, RZ, RZ, UR4 ;  /* 0x00000004ff0b7e24 */ /* 0x000fca000f8e00ff */
[----:B------:R-:W0:Y:S02]  /*b810*/  SHFL.IDX PT, R0, R0, R11, 0x1f ;  /* 0x00001f0b00007589 */ /* 0x000e2400000e0000 */
[----:B0-----:R-:W-:-:S04]  /*b820*/  IABS R7, R0 ;  /* 0x0000000000077213 */ /* 0x001fc80000000000 */
[----:B------:R-:W0:Y:S08]  /*b830*/  I2F.RP R10, R7 ;  /* 0x00000007000a7306 */ /* 0x000e300000209400 */
[----:B0-----:R-:W0:Y:S02]  /*b840*/  MUFU.RCP R10, R10 ;  /* 0x0000000a000a7308 */ /* 0x001e240000001000 */
[----:B0-----:R-:W-:-:S06]  /*b850*/  VIADD R3, R10, 0xffffffe ;  /* 0x0ffffffe0a037836 */ /* 0x001fcc0000000000 */
[----:B------:R-:W0:Y:S01]  /*b860*/  F2I.FTZ.U32.TRUNC.NTZ R3, R3 ;  /* 0x0000000300037305 */ /* 0x000e22000021f000 */
[----:B------:R-:W-:Y:S05]  /*b870*/  @!P0 BRA `(.L_x_173) ;  /* 0x00000000000c8947 */ /* 0x000fea0003800000 */
[----:B------:R-:W-:-:S06]  /*b880*/  UIADD3 UR5, UR4, -0x1, URZ ;  /* 0xffffffff04057890 */ /* 0x000fcc000fffe03f */
[----:B------:R-:W-:-:S05]  /*b890*/  IMAD.U32 R11, RZ, RZ, UR5 ;  /* 0x00000005ff0b7e24 */ /* 0x000fca000f8e00ff */
[----:B------:R1:W2:Y:S02]  /*b8a0*/  SHFL.IDX PT, R6, R2, R11, 0x1f ;  /* 0x00001f0b02067589 */ /* 0x0002a400000e0000 */
.L_x_173:
[--C-:B01----:R-:W-:Y:S01]  /*b8b0*/  IMAD.MOV R2, RZ, RZ, -R3.reuse ;  /* 0x000000ffff027224 */ /* 0x103fe200078e0a03 */
[----:B------:R-:W-:Y:S01]  /*b8c0*/  UIADD3 UR52, UR4, UR52, URZ ;  /* 0x0000003404347290 */ /* 0x000fe2000fffe03f */
[----:B--2---:R-:W-:Y:S02]  /*b8d0*/  IMAD R6, R6, R9, R8 ;  /* 0x0000000906067224 */ /* 0x004fe400078e0208 */
[----:B------:R-:W-:Y:S02]  /*b8e0*/  IMAD R9, R2, R7, RZ ;  /* 0x0000000702097224 */ /* 0x000fe400078e02ff */
[----:B------:R-:W-:Y:S01]  /*b8f0*/  IMAD.MOV.U32 R2, RZ, RZ, RZ ;  /* 0x000000ffff027224 */ /* 0x000fe200078e00ff */
[----:B------:R1:W-:Y:S03]  /*b900*/  STL [R1+0x20], R6 ;  /* 0x0000200601007387 */ /* 0x0003e60000100800 */
[----:B------:R-:W-:-:S04]  /*b910*/  IMAD.HI.U32 R2, R3, R9, R2 ;  /* 0x0000000903027227 */ /* 0x000fc800078e0002 */
[----:B------:R-:W-:Y:S01]  /*b920*/  IMAD.IADD R9, R4, 0x1, -R6 ;  /* 0x0000000104097824 */ /* 0x000fe200078e0a06 */
[----:B------:R-:W-:-:S04]  /*b930*/  IABS R4, R0 ;  /* 0x0000000000047213 */ /* 0x000fc80000000000 */
[----:B------:R-:W-:Y:S01]  /*b940*/  IABS R3, R9 ;  /* 0x0000000900037213 */ /* 0x000fe20000000000 */
[----:B------:R-:W-:-:S04]  /*b950*/  IMAD.MOV R4, RZ, RZ, -R4 ;  /* 0x000000ffff047224 */ /* 0x000fc800078e0a04 */
[----:B------:R-:W-:-:S04]  /*b960*/  IMAD.HI.U32 R2, R2, R3, RZ ;  /* 0x0000000302027227 */ /* 0x000fc800078e00ff */
[----:B------:R-:W-:Y:S01]  /*b970*/  IMAD R4, R2, R4, R3 ;  /* 0x0000000402047224 */ /* 0x000fe200078e0203 */
[----:B------:R-:W-:-:S04]  /*b980*/  LOP3.LUT R3, R9, R0, RZ, 0x3c, !PT ;  /* 0x0000000009037212 */ /* 0x000fc800078e3cff */
[----:B------:R-:W-:Y:S02]  /*b990*/  ISETP.GT.U32.AND P1, PT, R7, R4, PT ;  /* 0x000000040700720c */ /* 0x000fe40003f24070 */
[----:B------:R-:W-:-:S11]  /*b9a0*/  ISETP.GE.AND P2, PT, R3, RZ, PT ;  /* 0x000000ff0300720c */ /* 0x000fd60003f46270 */
[----:B------:R-:W-:Y:S02]  /*b9b0*/  @!P1 IMAD.IADD R4, R4, 0x1, -R7 ;  /* 0x0000000104049824 */ /* 0x000fe400078e0a07 */
[----:B------:R-:W-:Y:S01]  /*b9c0*/  @!P1 VIADD R2, R2, 0x1 ;  /* 0x0000000102029836 */ /* 0x000fe20000000000 */
[----:B------:R-:W-:Y:S02]  /*b9d0*/  ISETP.NE.AND P1, PT, R0, RZ, PT ;  /* 0x000000ff0000720c */ /* 0x000fe40003f25270 */
[----:B------:R-:W-:-:S13]  /*b9e0*/  ISETP.GE.U32.AND P0, PT, R4, R7, PT ;  /* 0x000000070400720c */ /* 0x000fda0003f06070 */
[----:B------:R-:W-:-:S04]  /*b9f0*/  @P0 VIADD R2, R2, 0x1 ;  /* 0x0000000102020836 */ /* 0x000fc80000000000 */
[----:B------:R-:W-:Y:S01]  /*ba00*/  @!P2 IMAD.MOV R2, RZ, RZ, -R2 ;  /* 0x000000ffff02a224 */ /* 0x000fe200078e0a02 */
[----:B------:R-:W-:-:S04]  /*ba10*/  @!P1 LOP3.LUT R2, RZ, R0, RZ, 0x33, !PT ;  /* 0x00000000ff029212 */ /* 0x000fc800078e33ff */
[----:B------:R-:W-:Y:S01]  /*ba20*/  R2UR UR38, R2 ;  /* 0x00000000022672ca */ /* 0x000fe200000e0000 */
[----:B------:R-:W-:-:S04]  /*ba30*/  IMAD.MOV R3, RZ, RZ, -R2 ;  /* 0x000000ffff037224 */ /* 0x000fc800078e0a02 */
[----:B------:R-:W-:-:S05]  /*ba40*/  IMAD R0, R0, R3, R9 ;  /* 0x0000000300007224 */ /* 0x000fca00078e0209 */
[----:B------:R1:W-:Y:S01]  /*ba50*/  STL [R1+0x24], R0 ;  /* 0x0000240001007387 */ /* 0x0003e20000100800 */
[----:B------:R-:W-:Y:S05]  /*ba60*/  BRA `(.L_x_174) ;  /* 0x00000000000c7947 */ /* 0x000fea0003800000 */
.L_x_169:
[----:B------:R0:W-:Y:S01]  /*ba70*/  STL [R1+0x20], R4 ;  /* 0x0000200401007387 */ /* 0x0001e20000100800 */
[----:B------:R-:W-:-:S03]  /*ba80*/  UMOV UR38, URZ ;  /* 0x0000003f00267c82 */ /* 0x000fc60008000000 */
[----:B------:R0:W-:Y:S02]  /*ba90*/  STL [R1+0x24], RZ ;  /* 0x000024ff01007387 */ /* 0x0001e40000100800 */
.L_x_174:
[----:B------:R-:W2:Y:S04]  /*baa0*/  LDL R2, [R1+0x24] ;  /* 0x0000240001027983 */ /* 0x000ea80000100800 */
[----:B0-----:R-:W3:Y:S01]  /*bab0*/  LDL R4, [R1+0x20] ;  /* 0x0000200001047983 */ /* 0x001ee20000100800 */
[----:B------:R-:W-:-:S13]  /*bac0*/  ISETP.NE.AND P0, PT, R5, RZ, PT ;  /* 0x000000ff0500720c */ /* 0x000fda0003f05270 */
[----:B------:R-:W0:Y:S01]  /*bad0*/  @!P0 S2R R3, SR_CgaCtaId ;  /* 0x0000000000038919 */ /* 0x000e220000008800 */
[----:B-1----:R-:W-:Y:S01]  /*bae0*/  @!P0 MOV R0, 0x400 ;  /* 0x0000040000008802 */ /* 0x002fe20000000f00 */
[----:B------:R-:W-:Y:S02]  /*baf0*/  IMAD.U32 R6, RZ, RZ, UR38 ;  /* 0x00000026ff067e24 */ /* 0x000fe4000f8e00ff */
[----:B------:R-:W-:Y:S01]  /*bb00*/  IMAD.U32 R7, RZ, RZ, UR52 ;  /* 0x00000034ff077e24 */ /* 0x000fe2000f8e00ff */
[----:B0-----:R-:W-:Y:S01]  /*bb10*/  @!P0 LEA R0, R3, R0, 0x18 ;  /* 0x0000000003008211 */ /* 0x001fe200078ec0ff */
[----:B--2---:R-:W-:-:S05]  /*bb20*/  IMAD.MOV.U32 R5, RZ, RZ, R2 ;  /* 0x000000ffff057224 */ /* 0x004fca00078e0002 */
[----:B---3--:R2:W-:Y:S01]  /*bb30*/  @!P0 STS.128 [R0+0x388d0], R4 ;  /* 0x0388d00400008388 */ /* 0x0085e20000000c00 */
[----:B------:R-:W-:Y:S06]  /*bb40*/  BAR.ARV 0x5, 0x180 ;  /* 0x0146000000007b1d */ /* 0x000fec0000002000 */
.L_x_167:
[----:B--2---:R-:W-:Y:S01]  /*bb50*/  IMAD.MOV.U32 R0, RZ, RZ, 0x1 ;  /* 0x00000001ff007424 */ /* 0x004fe200078e00ff */
[----:B------:R-:W-:Y:S01]  /*bb60*/  ULDC UR4, c[0x0][0xc14] ;  /* 0x0003050000047ab9 */ /* 0x000fe20000000800 */
[----:B------:R2:W-:Y:S01]  /*bb70*/  STL [R1+0x40], RZ ;  /* 0x000040ff01007387 */ /* 0x0005e20000100800 */
[----:B------:R-:W-:-:S03]  /*bb80*/  UISETP.GE.AND UP0, UPT, UR52, UR4, UPT ;  /* 0x000000043400728c */ /* 0x000fc6000bf06270 */
[----:B------:R2:W-:Y:S03]  /*bb90*/  STL [R1+0x14], R0 ;  /* 0x0000140001007387 */ /* 0x0005e60000100800 */
[----:B------:R-:W-:Y:S01]  /*bba0*/  PLOP3.LUT P0, PT, PT, PT, UP0, 0x80, 0x0 ;  /* 0x000000000000781c */ /* 0x000fe20003f0f008 */
[----:B------:R2:W-:-:S12]  /*bbb0*/  STL [R1+0xc], RZ ;  /* 0x00000cff01007387 */ /* 0x0005d80000100800 */
[----:B--2---:R-:W-:Y:S05]  /*bbc0*/  @P0 BRA `(.L_x_175) ;  /* 0x00000044003c0947 */ /* 0x004fea0003800000 */
[----:B------:R-:W0:Y:S01]  /*bbd0*/  S2R R0, SR_TID.X ;  /* 0x0000000000007919 */ /* 0x000e220000002100 */
[----:B------:R-:W-:Y:S01]  /*bbe0*/  ULDC UR50, c[0x0][0xc] ;  /* 0x0000030000327ab9 */ /* 0x000fe20000000800 */
[----:B------:R-:W-:Y:S01]  /*bbf0*/  ULOP3.LUT UR42, UR40, 0x1, URZ, 0xfc, !UPT ;  /* 0x00000001282a7892 */ /* 0x000fe2000f8efc3f */
[----:B------:R-:W2:Y:S01]  /*bc00*/  S2R R8, SR_TID.X ;  /* 0x0000000000087919 */ /* 0x000ea20000002100 */
[----:B------:R-:W-:Y:S01]  /*bc10*/  ULOP3.LUT UR51, UR40, 0x2, URZ, 0xfc, !UPT ;  /* 0x0000000228337892 */ /* 0x000fe2000f8efc3f */
[----:B------:R-:W-:Y:S01]  /*bc20*/  ULDC.64 UR54, c[0x0][0x198] ;  /* 0x0000660000367ab9 */ /* 0x000fe20000000a00 */
[----:B0-----:R-:W-:Y:S01]  /*bc30*/  LOP3.LUT R2, R0, 0x7f, RZ, 0xc0, !PT ;  /* 0x0000007f00027812 */ /* 0x001fe200078ec0ff */
[----:B--2---:R-:W-:-:S03]  /*bc40*/  IMAD.SHL.U32 R0, R8, 0x80, RZ ;  /* 0x0000008008007824 */ /* 0x004fc600078e00ff */
[----:B------:R-:W-:Y:S01]  /*bc50*/  SHF.R.U32.HI R3, RZ, 0x5, R2 ;  /* 0x00000005ff037819 */ /* 0x000fe20000011602 */
[C---:B-1----:R-:W-:Y:S01]  /*bc60*/  IMAD.SHL.U32 R4, R8.reuse, 0x10, RZ ;  /* 0x0000001008047824 */ /* 0x042fe200078e00ff */
[----:B------:R-:W-:Y:S02]  /*bc70*/  R2P PR, R8, 0x6 ;  /* 0x0000000608007804 */ /* 0x000fe40000000000 */
[----:B------:R-:W-:Y:S02]  /*bc80*/  LOP3.LUT R2, R0, 0x380, RZ, 0xc0, !PT ;  /* 0x0000038000027812 */ /* 0x000fe400078ec0ff */
        /* <DEDUP_REMOVED lines=9> */
[----:B------:R-:W-:-:S03]  /*bd20*/  IMAD.MOV.U32 R2, RZ, RZ, 0x20 ;  /* 0x00000020ff027424 */ /* 0x000fc600078e00ff */
[----:B------:R0:W-:Y:S02]  /*bd30*/  STL [R1+0x10], R0 ;  /* 0x0000100001007387 */ /* 0x0001e40000100800 */
[----:B------:R-:W-:Y:S02]  /*bd40*/  SEL R4, R2, 0xffffffe0, !P1 ;  /* 0xffffffe002047807 */ /* 0x000fe40004800000 */
[----:B------:R-:W-:Y:S04]  /*bd50*/  STL [R1], R6 ;  /* 0x0000000601007387 */ /* 0x000fe80000100800 */
[----:B------:R-:W-:Y:S01]  /*bd60*/  STL [R1+0xc], RZ ;  /* 0x00000cff01007387 */ /* 0x000fe20000100800 */
[----:B0-----:R-:W-:-:S05]  /*bd70*/  IMAD.MOV.U32 R0, RZ, RZ, 0x40 ;  /* 0x00000040ff007424 */ /* 0x001fca00078e00ff */
[----:B------:R-:W-:Y:S01]  /*bd80*/  SEL R3, R0, 0xffffffc0, !P2 ;  /* 0xffffffc000037807 */ /* 0x000fe20005000000 */
[----:B------:R-:W-:-:S04]  /*bd90*/  IMAD.MOV.U32 R0, RZ, RZ, 0x1 ;  /* 0x00000001ff007424 */ /* 0x000fc800078e00ff */
[C---:B------:R-:W-:Y:S01]  /*bda0*/  IMAD.IADD R2, R3.reuse, 0x1, R4 ;  /* 0x0000000103027824 */ /* 0x040fe200078e0204 */
[----:B------:R0:W-:Y:S04]  /*bdb0*/  STL [R1+0x14], R0 ;  /* 0x0000140001007387 */ /* 0x0001e80000100800 */
[----:B------:R1:W-:Y:S04]  /*bdc0*/  STL [R1+0x2c], R3 ;  /* 0x00002c0301007387 */ /* 0x0003e80000100800 */
[----:B------:R1:W-:Y:S01]  /*bdd0*/  STL [R1+0x30], R4 ;  /* 0x0000300401007387 */ /* 0x0003e20000100800 */
[----:B0-----:R-:W-:-:S03]  /*bde0*/  IMAD.IADD R0, R3, 0x1, R6 ;  /* 0x0000000103007824 */ /* 0x001fc600078e0206 */
[----:B------:R1:W-:Y:S04]  /*bdf0*/  STL [R1+0x40], RZ ;  /* 0x000040ff01007387 */ /* 0x0003e80000100800 */
[----:B------:R1:W-:Y:S04]  /*be00*/  STL [R1+0x34], R2 ;  /* 0x0000340201007387 */ /* 0x0003e80000100800 */
[----:B------:R1:W-:Y:S02]  /*be10*/  STL [R1+0x38], R0 ;  /* 0x0000380001007387 */ /* 0x0003e40000100800 */
.L_x_235:
[----:B------:R-:W-:Y:S01]  /*be20*/  ULDC.64 UR4, c[0x0][0xc60] ;  /* 0x0003180000047ab9 */ /* 0x000fe20000000a00 */
[----:B------:R-:W-:Y:S01]  /*be30*/  ULDC.64 UR6, c[0x0][0xa28] ;  /* 0x00028a0000067ab9 */ /* 0x000fe20000000a00 */
[----:B------:R-:W-:Y:S01]  /*be40*/  UIMAD.WIDE UR4, UR52, 0x4, UR4 ;  /* 0x00000004340478a5 */ /* 0x000fe2000f8e0204 */
[----:B------:R-:W-:Y:S01]  /*be50*/  ULDC.64 UR10, c[0x0][0xa20] ;  /* 0x00028800000a7ab9 */ /* 0x000fe20000000a00 */
[----:B------:R-:W-:Y:S01]  /*be60*/  IMAD.MOV.U32 R17, RZ, RZ, RZ ;  /* 0x000000ffff117224 */ /* 0x000fe200078e00ff */
[----:B------:R-:W-:-:S03]  /*be70*/  ULDC UR44, c[0x0][0x2e0] ;  /* 0x0000b800002c7ab9 */ /* 0x000fc60000000800 */
[----:B-1----:R-:W-:Y:S02]  /*be80*/  IMAD.U32 R2, RZ, RZ, UR4 ;  /* 0x00000004ff027e24 */ /* 0x002fe4000f8e00ff */
[----:B------:R-:W-:Y:S01]  /*be90*/  IMAD.U32 R3, RZ, RZ, UR5 ;  /* 0x00000005ff037e24 */ /* 0x000fe2000f8e00ff */
[----:B------:R-:W-:-:S04]  /*bea0*/  ULDC.64 UR4, c[0x0][0xa00] ;  /* 0x0002800000047ab9 */ /* 0x000fc80000000a00 */
[----:B--2---:R-:W2:Y:S01]  /*beb0*/  LDG.E R2, desc[UR46][R2.64] ;  /* 0x0000002e02027981 */ /* 0x004ea2000c1e1900 */
[----:B------:R-:W-:Y:S02]  /*bec0*/  UISETP.NE.U32.AND UP0, UPT, UR4, URZ, UPT ;  /* 0x0000003f0400728c */ /* 0x000fe4000bf05070 */
[----:B------:R-:W-:Y:S02]  /*bed0*/  UISETP.NE.U32.AND UP1, UPT, UR6, URZ, UPT ;  /* 0x0000003f0600728c */ /* 0x000fe4000bf25070 */
[----:B------:R-:W-:Y:S02]  /*bee0*/  UISETP.NE.AND.EX UP0, UPT, UR5, URZ, UPT, UP0 ;  /* 0x0000003f0500728c */ /* 0x000fe4000bf05300 */
[----:B------:R-:W-:-:S04]  /*bef0*/  UISETP.NE.AND.EX UP1, UPT, UR7, URZ, UPT, UP1 ;  /* 0x0000003f0700728c */ /* 0x000fc8000bf25310 */
[----:B------:R-:W-:Y:S02]  /*bf00*/  PLOP3.LUT P0, PT, PT, PT, UP0, 0x80, 0x0 ;  /* 0x000000000000781c */ /* 0x000fe40003f0f008 */
[----:B------:R-:W-:Y:S01]  /*bf10*/  PLOP3.LUT P1, PT, PT, PT, UP1, 0x80, 0x0 ;  /* 0x000000000000781c */ /* 0x000fe20003f2f018 */
[----:B------:R-:W-:Y:S01]  /*bf20*/  IMAD.MOV.U32 R4, RZ, RZ, RZ ;  /* 0x000000ffff047224 */ /* 0x000fe200078e00ff */
[----:B--2---:R-:W-:-:S13]  /*bf30*/  R2UR UR49, R2 ;  /* 0x00000000023172ca */ /* 0x004fda00000e0000 */
[----:B------:R-:W-:Y:S02]  /*bf40*/  USHF.R.S32.HI UR8, URZ, 0x1f, UR49 ;  /* 0x0000001f3f087899 */ /* 0x000fe40008011431 */
[----:B------:R-:W-:-:S04]  /*bf50*/  @UP0 ULEA UR4, UP2, UR49, UR4, 0x2 ;  /* 0x0000000431040291 */ /* 0x000fc8000f84103f */
[----:B------:R-:W-:Y:S02]  /*bf60*/  @UP0 ULEA.HI.X UR5, UR49, UR5, UR8, 0x2, UP2 ;  /* 0x0000000531050291 */ /* 0x000fe400090f1408 */
[----:B------:R-:W-:Y:S01]  /*bf70*/  UISETP.NE.U32.AND UP0, UPT, UR10, URZ, UPT ;  /* 0x0000003f0a00728c */ /* 0x000fe2000bf05070 */
[----:B------:R-:W-:-:S03]  /*bf80*/  IMAD.U32 R2, RZ, RZ, UR4 ;  /* 0x00000004ff027e24 */ /* 0x000fc6000f8e00ff */
[----:B------:R-:W-:Y:S01]  /*bf90*/  UISETP.NE.AND.EX UP0, UPT, UR11, URZ, UPT, UP0 ;  /* 0x0000003f0b00728c */ /* 0x000fe2000bf05300 */
[----:B------:R-:W-:Y:S01]  /*bfa0*/  IMAD.U32 R3, RZ, RZ, UR5 ;  /* 0x00000005ff037e24 */ /* 0x000fe2000f8e00ff */
[----:B------:R-:W-:Y:S02]  /*bfb0*/  @UP1 ULEA UR4, UP2, UR49, UR6, 0x2 ;  /* 0x0000000631041291 */ /* 0x000fe4000f84103f */
[----:B------:R-:W-:Y:S02]  /*bfc0*/  USHF.L.U32 UR45, UR49, 0x2, URZ ;  /* 0x00000002312d7899 */ /* 0x000fe4000800063f */
[----:B------:R-:W-:Y:S02]  /*bfd0*/  @UP1 ULEA.HI.X UR5, UR49, UR7, UR8, 0x2, UP2 ;  /* 0x0000000731051291 */ /* 0x000fe400090f1408 */
[----:B------:R-:W-:Y:S01]  /*bfe0*/  USHF.L.U64.HI UR48, UR49, 0x2, UR8 ;  /* 0x0000000231307899 */ /* 0x000fe20008010208 */
[----:B------:R-:W-:Y:S01]  /*bff0*/  PLOP3.LUT P2, PT, PT, PT, UP0, 0x80, 0x0 ;  /* 0x000000000000781c */ /* 0x000fe20003f4f008 */
[----:B0-----:R0:W5:Y:S01]  /*c000*/  @P0 LDG.E R17, desc[UR46][R2.64] ;  /* 0x0000002e02110981 */ /* 0x001162000c1e1900 */
[----:B------:R-:W-:Y:S01]  /*c010*/  @UP0 UIADD3 UR6, UP3, UR45, UR10, URZ ;  /* 0x0000000a2d060290 */ /* 0x000fe2000ff7e03f */
[----:B------:R-:W-:-:S03]  /*c020*/  ULDC.64 UR8, c[0x0][0xa08] ;  /* 0x0002820000087ab9 */ /* 0x000fc60000000a00 */
[----:B------:R-:W-:Y:S01]  /*c030*/  @UP0 UIADD3.X UR7, UR48, UR11, URZ, UP3, !UPT ;  /* 0x0000000b30070290 */ /* 0x000fe20009ffe43f */
[----:B------:R-:W-:Y:S01]  /*c040*/  ISETP.NE.U32.AND P0, PT, RZ, UR8, PT ;  /* 0x00000008ff007c0c */ /* 0x000fe2000bf05070 */
[----:B------:R-:W-:Y:S01]  /*c050*/  UIADD3 UR8, UP0, UR45, UR8, URZ ;  /* 0x000000082d087290 */ /* 0x000fe2000ff1e03f */
[----:B0-----:R-:W-:Y:S02]  /*c060*/  IMAD.U32 R2, RZ, RZ, UR4 ;  /* 0x00000004ff027e24 */ /* 0x001fe4000f8e00ff */
[----:B------:R-:W-:Y:S01]  /*c070*/  IMAD.U32 R3, RZ, RZ, UR5 ;  /* 0x00000005ff037e24 */ /* 0x000fe2000f8e00ff */
[----:B------:R-:W-:Y:S01]  /*c080*/  ISETP.NE.AND.EX P0, PT, RZ, UR9, PT, P0 ;  /* 0x00000009ff007c0c */ /* 0x000fe2000bf05300 */
[----:B------:R-:W-:-:S03]  /*c090*/  UIADD3.X UR4, UR48, UR9, URZ, UP0, !UPT ;  /* 0x0000000930047290 */ /* 0x000fc600087fe43f */
[----:B------:R0:W2:Y:S02]  /*c0a0*/  @P1 LDG.E R0, desc[UR46][R2.64] ;  /* 0x0000002e02001981 */ /* 0x0000a4000c1e1900 */
[----:B0-----:R-:W-:Y:S02]  /*c0b0*/  IMAD.U32 R2, RZ, RZ, UR6 ;  /* 0x00000006ff027e24 */ /* 0x001fe4000f8e00ff */
[----:B------:R-:W-:-:S05]  /*c0c0*/  IMAD.U32 R3, RZ, RZ, UR7 ;  /* 0x00000007ff037e24 */ /* 0x000fca000f8e00ff */
[----:B------:R0:W3:Y:S02]  /*c0d0*/  @P2 LDG.E R5, desc[UR46][R2.64] ;  /* 0x0000002e02052981 */ /* 0x0000e4000c1e1900 */
[----:B0-----:R-:W-:Y:S02]  /*c0e0*/  IMAD.U32 R2, RZ, RZ, UR8 ;  /* 0x00000008ff027e24 */ /* 0x001fe4000f8e00ff */
[----:B------:R-:W-:Y:S01]  /*c0f0*/  IMAD.U32 R3, RZ, RZ, UR4 ;  /* 0x00000004ff037e24 */ /* 0x000fe2000f8e00ff */
[----:B------:R-:W-:-:S04]  /*c100*/  ULDC.64 UR4, c[0x0][0x3f8] ;  /* 0x0000fe0000047ab9 */ /* 0x000fc80000000a00 */
[----:B------:R0:W5:Y:S01]  /*c110*/  @P0 LDG.E R4, desc[UR46][R2.64] ;  /* 0x0000002e02040981 */ /* 0x000162000c1e1900 */
[----:B------:R-:W-:-:S03]  /*c120*/  UISETP.NE.U32.AND UP0, UPT, UR4, URZ, UPT ;  /* 0x0000003f0400728c */ /* 0x000fc6000bf05070 */
[----:B------:R-:W-:Y:S01]  /*c130*/  UMOV UR4, URZ ;  /* 0x0000003f00047c82 */ /* 0x000fe20008000000 */
[----:B------:R-:W-:-:S03]  /*c140*/  UISETP.NE.AND.EX UP0, UPT, UR5, URZ, UPT, UP0 ;  /* 0x0000003f0500728c */ /* 0x000fc6000bf05300 */
[----:B------:R-:W-:Y:S02]  /*c150*/  ULDC UR5, c[0x0][0x404] ;  /* 0x0001010000057ab9 */ /* 0x000fe40000000800 */
[----:B------:R-:W-:-:S04]  /*c160*/  USEL UR5, UR5, 0x1, UP0 ;  /* 0x0000000105057887 */ /* 0x000fc80008000000 */
[----:B------:R-:W-:Y:S01]  /*c170*/  UIMAD UR44, UR5, UR44, URZ ;  /* 0x0000002c052c72a4 */ /* 0x000fe2000f8e023f */
[----:B--2---:R-:W-:-:S06]  /*c180*/  @P1 R2UR UR4, R0 ;  /* 0x00000000000412ca */ /* 0x004fcc00000e0000 */
[----:B---3--:R-:W-:Y:S01]  /*c190*/  @P2 R2UR UR44, R5 ;  /* 0x00000000052c22ca */ /* 0x008fe200000e0000 */
[----:B0-----:R-:W-:-:S14]  /*c1a0*/  @P2 BRA `(.L_x_176) ;  /* 0x0000000000182947 */ /* 0x001fdc0003800000 */
[----:B------:R-:W-:Y:S05]  /*c1b0*/  @!P0 BRA `(.L_x_176) ;  /* 0x0000000000148947 */ /* 0x000fea0003800000 */
[----:B------:R-:W2:Y:S04]  /*c1c0*/  LDG.E R5, desc[UR46][R2.64] ;  /* 0x0000002e02057981 */ /* 0x000ea8000c1e1900 */
[----:B------:R-:W3:Y:S01]  /*c1d0*/  LDG.E R0, desc[UR46][R2.64+0x4] ;  /* 0x0000042e02007981 */ /* 0x000ee2000c1e1900 */
[----:B--2---:R-:W-:Y:S02]  /*c1e0*/  R2UR UR5, R5 ;  /* 0x00000000050572ca */ /* 0x004fe400000e0000 */
[----:B---3--:R-:W-:-:S13]  /*c1f0*/  R2UR UR44, R0 ;  /* 0x00000000002c72ca */ /* 0x008fda00000e0000 */
[----:B------:R-:W-:-:S12]  /*c200*/  UIADD3 UR44, -UR5, UR44, URZ ;  /* 0x0000002c052c7290 */ /* 0x000fd8000fffe13f */
.L_x_176:
[----:B-----5:R-:W-:Y:S01]  /*c210*/  VIADD R0, R4, UR4 ;  /* 0x0000000404007c36 */ /* 0x020fe20008000000 */
[----:B------:R-:W-:Y:S01]  /*c220*/  UIADD3 UR44, -UR4, UR44, URZ ;  /* 0x0000002c042c7290 */ /* 0x000fe2000fffe13f */
[----:B------:R-:W-:Y:S03]  /*c230*/  BSSY B6, `(.L_x_177) ;  /* 0x0000345000067945 */ /* 0x000fe60003800000 */
[----:B------:R0:W-:Y:S01]  /*c240*/  STL [R1+0x28], R0 ;  /* 0x0000280001007387 */ /* 0x0001e20000100800 */
[----:B------:R-:W-:Y:S02]  /*c250*/  UIADD3 UR43, UR44, 0x7f, URZ ;  /* 0x0000007f2c2b7890 */ /* 0x000fe4000fffe03f */
[----:B------:R-:W-:Y:S02]  /*c260*/  ISETP.LT.AND P0, PT, RZ, UR44, PT ;  /* 0x0000002cff007c0c */ /* 0x000fe4000bf01270 */
[----:B------:R-:W-:-:S04]  /*c270*/  USHF.R.S32.HI UR5, URZ, 0x1f, UR43 ;  /* 0x0000001f3f057899 */ /* 0x000fc8000801142b */
[----:B------:R-:W-:-:S07]  /*c280*/  ULEA.HI UR43, UR5, UR43, URZ, 0x7 ;  /* 0x0000002b052b7291 */ /* 0x000fce000f8f383f */
[----:B0-----:R-:W-:Y:S05]  /*c290*/  @P0 BRA `(.L_x_178) ;  /* 0x0000000000480947 */ /* 0x001fea0003800000 */
[----:B------:R-:W0:Y:S02]  /*c2a0*/  S2R R0, SR_TID.X ;  /* 0x0000000000007919 */ /* 0x000e240000002100 */
[----:B0-----:R-:W-:-:S04]  /*c2b0*/  LOP3.LUT R0, R0, 0x7f, RZ, 0xc0, !PT ;  /* 0x0000007f00007812 */ /* 0x001fc800078ec0ff */
[----:B------:R-:W-:-:S13]  /*c2c0*/  ISETP.NE.AND P0, PT, R0, RZ, PT ;  /* 0x000000ff0000720c */ /* 0x000fda0003f05270 */
[----:B------:R-:W-:Y:S05]  /*c2d0*/  @P0 BRA `(.L_x_179) ;  /* 0x0000003000e80947 */ /* 0x000fea0003800000 */
[----:B------:R-:W0:Y:S01]  /*c2e0*/  S2R R5, SR_LANEID ;  /* 0x0000000000057919 */ /* 0x000e220000000000 */
[----:B------:R-:W-:Y:S01]  /*c2f0*/  VOTEU.ANY UR4, UPT, PT ;  /* 0x0000000000047886 */ /* 0x000fe200038e0100 */
[----:B------:R-:W1:Y:S01]  /*c300*/  LDC.64 R2, c[0x0][0xc38] ;  /* 0x00030e00ff027b82 */ /* 0x000e620000000a00 */
[----:B------:R-:W0:Y:S02]  /*c310*/  FLO.U32 R0, UR4 ;  /* 0x0000000400007d00 */ /* 0x000e2400080e0000 */
[----:B0-----:R-:W-:-:S06]  /*c320*/  ISETP.EQ.U32.AND P0, PT, R0, R5, PT ;  /* 0x000000050000720c */ /* 0x001fcc0003f02070 */
[----:B------:R-:W1:Y:S07]  /*c330*/  POPC R5, UR4 ;  /* 0x0000000400057d09 */ /* 0x000e6e0008000000 */
[----:B-1----:R-:W2:Y:S01]  /*c340*/  @P0 ATOMG.E.ADD.STRONG.GPU PT, R3, desc[UR46][R2.64], R5 ;  /* 0x00000005020309a8 */ /* 0x002ea200081ee1ee */
[----:B------:R-:W0:Y:S02]  /*c350*/  S2R R4, SR_LTMASK ;  /* 0x0000000000047919 */ /* 0x000e240000003900 */
[----:B0-----:R-:W-:-:S04]  /*c360*/  LOP3.LUT R4, R4, UR4, RZ, 0xc0, !PT ;  /* 0x0000000404047c12 */ /* 0x001fc8000f8ec0ff */
[----:B------:R-:W0:Y:S01]  /*c370*/  POPC R7, R4 ;  /* 0x0000000400077309 */ /* 0x000e220000000000 */
[----:B--2---:R-:W0:Y:S02]  /*c380*/  SHFL.IDX PT, R0, R3, R0, 0x1f ;  /* 0x00001f0003007589 */ /* 0x004e2400000e0000 */
[----:B0-----:R-:W-:-:S05]  /*c390*/  IADD3 R0, R0, UR50, R7 ;  /* 0x0000003200007c10 */ /* 0x001fca000fffe007 */
[----:B------:R2:W-:Y:S01]  /*c3a0*/  STL [R1+0x20], R0 ;  /* 0x0000200001007387 */ /* 0x0005e20000100800 */
[----:B------:R-:W-:Y:S05]  /*c3b0*/  BRA `(.L_x_179) ;  /* 0x0000003000b07947 */ /* 0x000fea0003800000 */
.L_x_178:
[----:B------:R-:W0:Y:S01]  /*c3c0*/  S2UR UR4, SR_CgaCtaId ;  /* 0x00000000000479c3 */ /* 0x000e220000008800 */
[----:B------:R-:W-:Y:S02]  /*c3d0*/  UMOV UR41, 0x400 ;  /* 0x0000040000297882 */ /* 0x000fe40000000000 */
[----:B0-----:R-:W-:-:S04]  /*c3e0*/  ULEA UR41, UR4, UR41, 0x18 ;  /* 0x0000002904297291 */ /* 0x001fc8000f8ec03f */
[----:B------:R-:W-:-:S04]  /*c3f0*/  UIADD3 UR4, UR41, 0x28400, URZ ;  /* 0x0002840029047890 */ /* 0x000fc8000fffe03f */
[----:B------:R-:W-:-:S06]  /*c400*/  ULOP3.LUT UP0, URZ, UR4, 0x3ff, URZ, 0xc0, !UPT ;  /* 0x000003ff043f7892 */ /* 0x000fcc000f80c03f */
[----:B------:R-:W-:-:S13]  /*c410*/  PLOP3.LUT P0, PT, PT, PT, UP0, 0x80, 0x0 ;  /* 0x000000000000781c */ /* 0x000fda0003f0f008 */
[----:B------:R-:W-:Y:S05]  /*c420*/  @!P0 BRA `(.L_x_180) ;  /* 0x0000000000408947 */ /* 0x000fea0003800000 */
[----:B------:R-:W-:Y:S01]  /*c430*/  MOV R2, 0x0 ;  /* 0x0000000000027802 */ /* 0x000fe20000000f00 */
[----:B------:R-:W-:Y:S01]  /*c440*/  ULDC.64 UR6, c[0x4][0x198] ;  /* 0x0100660000067ab9 */ /* 0x000fe20000000a00 */
[----:B------:R-:W-:Y:S01]  /*c450*/  ULDC.64 UR8, c[0x4][0x1a0] ;  /* 0x0100680000087ab9 */ /* 0x000fe20000000a00 */
[----:B------:R-:W-:Y:S01]  /*c460*/  ULDC.64 UR4, c[0x4][0xe8] ;  /* 0x01003a0000047ab9 */ /* 0x000fe20000000a00 */
[----:B------:R-:W-:Y:S02]  /*c470*/  IMAD.U32 R4, RZ, RZ, UR6 ;  /* 0x00000006ff047e24 */ /* 0x000fe4000f8e00ff */
[----:B------:R-:W0:Y:S01]  /*c480*/  LDC.64 R2, c[0x4][R2] ;  /* 0x0100000002027b82 */ /* 0x000e220000000a00 */
        /* <DEDUP_REMOVED lines=9> */
[----:B0-----:R-:W-:Y:S05]  /*c520*/  CALL.ABS.NOINC R2 ;  /* 0x0000000002007343 */ /* 0x001fea0003c00000 */
.L_x_180:
[----:B------:R-:W2:Y:S01]  /*c530*/  LDL.LU R2, [R1+0x3c] ;  /* 0x00003c0001027983 */ /* 0x000ea20000300800 */
[----:B------:R-:W-:-:S06]  /*c540*/  UIADD3 UR4, UR41, 0x10400, URZ ;  /* 0x0001040029047890 */ /* 0x000fcc000fffe03f */
[----:B------:R-:W-:-:S05]  /*c550*/  IMAD.U32 R16, RZ, RZ, UR4 ;  /* 0x00000004ff107e24 */ /* 0x000fca000f8e00ff */
[----:B------:R-:W-:Y:S02]  /*c560*/  LOP3.LUT P0, RZ, R16, 0x3ff, RZ, 0xc0, !PT ;  /* 0x000003ff10ff7812 */ /* 0x000fe4000780c0ff */
[----:B--2---:R-:W-:-:S11]  /*c570*/  LOP3.LUT R2, R2, 0xfffffffe, RZ, 0xc0, !PT ;  /* 0xfffffffe02027812 */ /* 0x004fd600078ec0ff */
[----:B------:R-:W-:-:S05]  /*c580*/  @P0 LOP3.LUT R2, R2, 0x1, RZ, 0xfc, !PT ;  /* 0x0000000102020812 */ /* 0x000fca00078efcff */
[----:B------:R0:W-:Y:S01]  /*c590*/  STL [R1+0x3c], R2 ;  /* 0x00003c0201007387 */ /* 0x0001e20000100800 */
[----:B------:R-:W-:Y:S05]  /*c5a0*/  @!P0 BRA `(.L_x_181) ;  /* 0x0000000000408947 */ /* 0x000fea0003800000 */
[----:B0-----:R-:W-:Y:S01]  /*c5b0*/  MOV R2, 0x0 ;  /* 0x0000000000027802 */ /* 0x001fe20000000f00 */
        /* <DEDUP_REMOVED lines=15> */
.L_x_181:
[----:B------:R-:W-:-:S04]  /*c6b0*/  IMAD.U32 R18, RZ, RZ, UR41 ;  /* 0x00000029ff127e24 */ /* 0x000fc8000f8e00ff */
[----:B------:R-:W-:-:S05]  /*c6c0*/  VIADD R0, R18, 0x400 ;  /* 0x0000040012007836 */ /* 0x000fca0000000000 */
[----:B------:R-:W-:-:S13]  /*c6d0*/  LOP3.LUT P0, RZ, R0, 0x3ff, RZ, 0xc0, !PT ;  /* 0x000003ff00ff7812 */ /* 0x000fda000780c0ff */
        /* <DEDUP_REMOVED lines=17> */
.L_x_182:
        /* <DEDUP_REMOVED lines=18> */
.L_x_183:
[----:B------:R-:W1:Y:S01]  /*c910*/  LDC R0, c[0x0][0x428] ;  /* 0x00010a00ff007b82 */ /* 0x000e620000000800 */
[----:B------:R-:W-:Y:S01]  /*c920*/  ULDC.64 UR4, c[0x0][0x9f8] ;  /* 0x00027e0000047ab9 */ /* 0x000fe20000000a00 */
[----:B------:R-:W-:Y:S01]  /*c930*/  IMAD.U32 R3, RZ, RZ, UR38 ;  /* 0x00000026ff037e24 */ /* 0x000fe2000f8e00ff */
[----:B------:R-:W2:Y:S01]  /*c940*/  LDL.LU R19, [R1+0x24] ;  /* 0x0000240001137983 */ /* 0x000ea20000300800 */
[----:B------:R-:W-:Y:S01]  /*c950*/  UISETP.NE.U32.AND UP0, UPT, UR4, URZ, UPT ;  /* 0x0000003f0400728c */ /* 0x000fe2000bf05070 */
[----:B------:R-:W-:Y:S01]  /*c960*/  IMAD.U32 R10, RZ, RZ, UR49 ;  /* 0x00000031ff0a7e24 */ /* 0x000fe2000f8e00ff */
[----:B------:R-:W-:Y:S01]  /*c970*/  ULDC.64 UR10, c[0x0][0xa08] ;  /* 0x00028200000a7ab9 */ /* 0x000fe20000000a00 */
[----:B------:R-:W3:Y:S01]  /*c980*/  S2R R4, SR_TID.X ;  /* 0x0000000000047919 */ /* 0x000ee20000002100 */
[----:B------:R-:W-:-:S06]  /*c990*/  UISETP.NE.AND.EX UP0, UPT, UR5, URZ, UPT, UP0 ;  /* 0x0000003f0500728c */ /* 0x000fcc000bf05300 */
[----:B------:R-:W-:-:S05]  /*c9a0*/  PLOP3.LUT P1, PT, PT, PT, UP0, 0x80, 0x0 ;  /* 0x000000000000781c */ /* 0x000fca0003f2f008 */
[----:B------:R-:W-:-:S04]  /*c9b0*/  @UP0 UIADD3 UR4, UP1, UR45, UR4, URZ ;  /* 0x000000042d040290 */ /* 0x000fc8000ff3e03f */
[----:B------:R-:W-:Y:S01]  /*c9c0*/  @UP0 UIADD3.X UR5, UR48, UR5, URZ, UP1, !UPT ;  /* 0x0000000530050290 */ /* 0x000fe20008ffe43f */
[----:B-1----:R-:W-:-:S13]  /*c9d0*/  ISETP.NE.AND P0, PT, R0, 0x1, PT ;  /* 0x000000010000780c */ /* 0x002fda0003f05270 */
[----:B0-----:R-:W0:Y:S01]  /*c9e0*/  @P0 LDC R2, c[0x0][0x42c] ;  /* 0x00010b00ff020b82 */ /* 0x001e220000000800 */
[----:B---3--:R-:W-:-:S07]  /*c9f0*/  LOP3.LUT R16, R4, 0x7f, RZ, 0xc0, !PT ;  /* 0x0000007f04107812 */ /* 0x008fce00078ec0ff */
[----:B------:R-:W1:Y:S01]  /*ca00*/  @P0 LDC R0, c[0x0][0x430] ;  /* 0x00010c00ff000b82 */ /* 0x000e620000000800 */
[----:B0-----:R-:W-:-:S05]  /*ca10*/  @P0 IMAD.HI.U32 R2, R2, UR38, RZ ;  /* 0x0000002602020c27 */ /* 0x001fca000f8e00ff */
[----:B-1----:R-:W-:Y:S01]  /*ca20*/  @P0 SHF.R.U32.HI R3, RZ, R0, R2 ;  /* 0x00000000ff030219 */ /* 0x002fe20000011602 */
[----:B------:R-:W-:-:S04]  /*ca30*/  IMAD.U32 R2, RZ, RZ, UR4 ;  /* 0x00000004ff027e24 */ /* 0x000fc8000f8e00ff */
[----:B------:R0:W-:Y:S02]  /*ca40*/  STL [R1+0x8], R3 ;  /* 0x0000080301007387 */ /* 0x0001e40000100800 */
[----:B0-----:R-:W-:Y:S01]  /*ca50*/  IMAD.U32 R3, RZ, RZ, UR5 ;  /* 0x00000005ff037e24 */ /* 0x001fe2000f8e00ff */
[----:B------:R-:W-:-:S04]  /*ca60*/  ULDC.64 UR4, c[0x0][0xa00] ;  /* 0x0002800000047ab9 */ /* 0x000fc80000000a00 */
[----:B------:R0:W3:Y:S01]  /*ca70*/  @P1 LDG.E R10, desc[UR46][R2.64] ;  /* 0x0000002e020a1981 */ /* 0x0000e2000c1e1900 */
[----:B------:R-:W-:Y:S01]  /*ca80*/  ISETP.NE.AND P1, PT, R16, RZ, PT ;  /* 0x000000ff1000720c */ /* 0x000fe20003f25270 */
[----:B------:R-:W-:Y:S01]  /*ca90*/  UMOV UR36, URZ ;  /* 0x0000003f00247c82 */ /* 0x000fe20008000000 */
[----:B------:R-:W-:Y:S01]  /*caa0*/  ISETP.NE.U32.AND P0, PT, RZ, UR4, PT ;  /* 0x00000004ff007c0c */ /* 0x000fe2000bf05070 */
[----:B------:R-:W-:Y:S01]  /*cab0*/  UMOV UR4, 0x80 ;  /* 0x0000008000047882 */ /* 0x000fe20000000000 */
[----:B------:R-:W-:Y:S01]  /*cac0*/  UMOV UR6, UR38 ;  /* 0x0000002600067c82 */ /* 0x000fe20008000000 */
[----:B------:R-:W-:Y:S02]  /*cad0*/  SHF.R.U32.HI R4, RZ, 0x5, R4 ;  /* 0x00000005ff047819 */ /* 0x000fe40000011604 */
[----:B------:R-:W-:Y:S01]  /*cae0*/  ISETP.NE.AND.EX P0, PT, RZ, UR5, PT, P0 ;  /* 0x00000005ff007c0c */ /* 0x000fe2000bf05300 */
[----:B0-----:R-:W0:Y:S01]  /*caf0*/  LDC.64 R2, c[0x0][0x3f8] ;  /* 0x0000fe00ff027b82 */ /* 0x001e220000000a00 */
[----:B------:R-:W-:-:S02]  /*cb00*/  LOP3.LUT R4, R4, 0x3, RZ, 0xc0, !PT ;  /* 0x0000000304047812 */ /* 0x000fc400078ec0ff */
[----:B------:R-:W-:Y:S02]  /*cb10*/  SEL R8, RZ, UR49, P0 ;  /* 0x00000031ff087c07 */ /* 0x000fe40008000000 */
[----:B------:R-:W-:Y:S02]  /*cb20*/  VOTEU.ALL UP1, P1 ;  /* 0x00000000003f7886 */ /* 0x000fe40000820000 */
[----:B------:R-:W-:-:S03]  /*cb30*/  R2UR UR39, R8 ;  /* 0x00000000082772ca */ /* 0x000fc600000e0000 */
[----:B------:R-:W-:-:S04]  /*cb40*/  @!UP1 UIADD3 UR8, UP0, UR54, 0x270, URZ ;  /* 0x0000027036089890 */ /* 0x000fc8000ff1e03f */
[----:B------:R-:W-:-:S06]  /*cb50*/  @!UP1 UIADD3.X UR9, URZ, UR55, URZ, UP0, !UPT ;  /* 0x000000373f099290 */ /* 0x000fcc00087fe43f */
[----:B------:R-:W-:Y:S01]  /*cb60*/  UMOV UR7, UR39 ;  /* 0x0000002700077c82 */ /* 0x000fe20008000000 */
[----:B0-----:R-:W-:Y:S01]  /*cb70*/  LOP3.LUT P0, RZ, R2, UR10, RZ, 0xfc, !PT ;  /* 0x0000000a02ff7c12 */ /* 0x001fe2000f80fcff */
[----:B------:R-:W-:-:S03]  /*cb80*/  UMOV UR10, 0xffffffff ;  /* 0xffffffff000a7882 */ /* 0x000fc60000000000 */
[----:B------:R-:W-:Y:S01]  /*cb90*/  LOP3.LUT P0, RZ, R3, UR11, RZ, 0xfc, P0 ;  /* 0x0000000b03ff7c12 */ /* 0x000fe2000800fcff */
[----:B--2---:R-:W-:-:S05]  /*cba0*/  IMAD R5, R19, 0x80, R17 ;  /* 0x0000008013057824 */ /* 0x004fca00078e0211 */
[----:B------:R-:W-:-:S13]  /*cbb0*/  R2UR UR37, R5 ;  /* 0x00000000052572ca */ /* 0x000fda00000e0000 */
[----:B------:R-:W-:Y:S01]  /*cbc0*/  UMOV UR5, UR37 ;  /* 0x0000002500057c82 */ /* 0x000fe20008000000 */
[----:B------:R0:W-:Y:S01]  /*cbd0*/  @!UP1 UTMAPF.L2.4D [UR36], [UR8] ;  /* 0x00000024080095b8 */ /* 0x0001e20008018000 */
[----:B------:R0:W-:Y:S01]  /*cbe0*/  @!UP1 UTMAPF.L2.4D [UR4], [UR8] ;  /* 0x00000004080095b8 */ /* 0x0001e20008018000 */
[----:B---3--:R-:W-:Y:S01]  /*cbf0*/  SHF.R.S32.HI R19, RZ, 0x1f, R10 ;  /* 0x0000001fff137819 */ /* 0x008fe2000001140a */
[----:B------:R0:W-:Y:S01]  /*cc00*/  STL [R1+0x18], R10 ;  /* 0x0000180a01007387 */ /* 0x0001e20000100800 */
[----:B------:R-:W-:-:S03]  /*cc10*/  SEL R0, R10, RZ, !P0 ;  /* 0x000000ff0a007207 */ /* 0x000fc60004000000 */
[----:B------:R0:W-:Y:S01]  /*cc20*/  STL [R1+0x24], R19 ;  /* 0x0000241301007387 */ /* 0x0001e20000100800 */
[----:B------:R-:W-:Y:S05]  /*cc30*/  BRA.DIV UR10, `(.L_x_184) ;  /* 0x0000003a0a9c7947 */ /* 0x000fea000b800000 */
[----:B------:R1:W2:Y:S02]  /*cc40*/  SHFL.IDX PT, R14, R4, RZ, 0x1f ;  /* 0x00001fff040e7589 */ /* 0x0002a400000e0000 */
.L_x_254:
[----:B--2---:R-:W-:Y:S02]  /*cc50*/  ISETP.NE.AND P0, PT, R14, RZ, PT ;  /* 0x000000ff0e00720c */ /* 0x004fe40003f05270 */
[----:B------:R-:W-:-:S11]  /*cc60*/  PLOP3.LUT P6, PT, PT, PT, PT, 0x8, 0x0 ;  /* 0x000000000000781c */ /* 0x000fd60003fce170 */
[----:B------:R-:W-:Y:S05]  /*cc70*/  @P0 BRA `(.L_x_185) ;  /* 0x0000000400dc0947 */ /* 0x000fea0003800000 */
[----:B0-----:R-:W-:-:S06]  /*cc80*/  ULEA.HI.SX32 UR4, UR43, 0xffffffff, 0x19 ;  /* 0xffffffff2b047891 */ /* 0x001fcc000f8fca3f */
[----:B-1----:R-:W-:Y:S01]  /*cc90*/  IMAD.U32 R4, RZ, RZ, UR4 ;  /* 0x00000004ff047e24 */ /* 0x002fe2000f8e00ff */
[----:B------:R-:W-:-:S03]  /*cca0*/  UMOV UR4, 0xffffffff ;  /* 0xffffffff00047882 */ /* 0x000fc60000000000 */
[----:B------:R-:W-:Y:S05]  /*ccb0*/  BRA.DIV UR4, `(.L_x_186) ;  /* 0x0000003a049c7947 */ /* 0x000fea000b800000 */
[----:B------:R-:W-:-:S13]  /*ccc0*/  ELECT P6, URZ, PT ;  /* 0x00000000003f782f */ /* 0x000fda00038c0000 */
.L_x_257:
[----:B------:R-:W-:Y:S05]  /*ccd0*/  @!P6 BRA `(.L_x_187) ;  /* 0x000000040064e947 */ /* 0x000fea0003800000 */
[----:B------:R-:W-:-:S04]  /*cce0*/  ISETP.NE.U32.AND P0, PT, R2, RZ, PT ;  /* 0x000000ff0200720c */ /* 0x000fc80003f05070 */
[----:B------:R-:W-:-:S13]  /*ccf0*/  ISETP.NE.AND.EX P0, PT, R3, RZ, PT, P0 ;  /* 0x000000ff0300720c */ /* 0x000fda0003f05300 */
[----:B------:R-:W-:Y:S05]  /*cd00*/  @!P0 BRA `(.L_x_188) ;  /* 0x0000000000488947 */ /* 0x000fea0003800000 */
[----:B------:R-:W0:Y:S01]  /*cd10*/  LDC R9, c[0x0][0x41c] ;  /* 0x00010700ff097b82 */ /* 0x000e220000000800 */
[----:B------:R-:W-:Y:S01]  /*cd20*/  IMAD.MOV.U32 R0, RZ, RZ, R4 ;  /* 0x000000ffff007224 */ /* 0x000fe200078e0004 */
[----:B------:R-:W-:Y:S01]  /*cd30*/  ULDC.64 UR4, c[0x0][0x408] ;  /* 0x0001020000047ab9 */ /* 0x000fe20000000a00 */
[----:B0-----:R-:W-:-:S13]  /*cd40*/  ISETP.NE.AND P0, PT, R9, 0x1, PT ;  /* 0x000000010900780c */ /* 0x001fda0003f05270 */
[----:B------:R-:W0:Y:S02]  /*cd50*/  @P0 LDC.64 R6, c[0x0][0x420] ;  /* 0x00010800ff060b82 */ /* 0x000e240000000a00 */
[----:B0-----:R-:W-:-:S05]  /*cd60*/  @P0 IMAD.HI.U32 R6, R4, R6, RZ ;  /* 0x0000000604060227 */ /* 0x001fca00078e00ff */
[----:B------:R-:W-:-:S04]  /*cd70*/  @P0 SHF.R.U32.HI R0, RZ, R7, R6 ;  /* 0x00000007ff000219 */ /* 0x000fc80000011606 */
[--C-:B------:R-:W-:Y:S01]  /*cd80*/  SHF.R.S32.HI R7, RZ, 0x1f, R0.reuse ;  /* 0x0000001fff077819 */ /* 0x100fe20000011400 */
[----:B------:R-:W-:-:S04]  /*cd90*/  IMAD.MOV R6, RZ, RZ, -R0 ;  /* 0x000000ffff067224 */ /* 0x000fc800078e0a00 */
[----:B------:R-:W-:Y:S02]  /*cda0*/  IMAD R4, R9, R6, R4 ;  /* 0x0000000609047224 */ /* 0x000fe400078e0204 */
[----:B------:R-:W-:Y:S02]  /*cdb0*/  IMAD R9, R19, UR4, RZ ;  /* 0x0000000413097c24 */ /* 0x000fe4000f8e02ff */
[----:B------:R-:W-:Y:S02]  /*cdc0*/  IMAD.MOV.U32 R6, RZ, RZ, R0 ;  /* 0x000000ffff067224 */ /* 0x000fe400078e0000 */
[C---:B------:R-:W-:Y:S02]  /*cdd0*/  IMAD R0, R10.reuse, UR5, R9 ;  /* 0x000000050a007c24 */ /* 0x040fe4000f8e0209 */
[----:B------:R-:W-:-:S04]  /*cde0*/  IMAD.WIDE.U32 R6, R10, UR4, R6 ;  /* 0x000000040a067c25 */ /* 0x000fc8000f8e0006 */
[----:B------:R-:W-:Y:S01]  /*cdf0*/  IMAD.IADD R0, R7, 0x1, R0 ;  /* 0x0000000107007824 */ /* 0x000fe200078e0200 */
[----:B------:R-:W-:-:S04]  /*ce00*/  LEA R2, P0, R6, R2, 0x2 ;  /* 0x0000000206027211 */ /* 0x000fc800078010ff */
[----:B------:R-:W-:-:S05]  /*ce10*/  LEA.HI.X R3, R6, R3, R0, 0x2, P0 ;  /* 0x0000000306037211 */ /* 0x000fca00000f1400 */
[----:B------:R0:W5:Y:S04]  /*ce20*/  LDG.E R0, desc[UR46][R2.64] ;  /* 0x0000002e02007981 */ /* 0x000168000c1e1900 */
.L_x_188:
[----:B0-----:R-:W2:Y:S04]  /*ce30*/  LDL R3, [R1+0xc] ;  /* 0x00000c0001037983 */ /* 0x001ea80000100800 */
[----:B------:R-:W3:Y:S01]  /*ce40*/  LDL R2, [R1+0x14] ;  /* 0x0000140001027983 */ /* 0x000ee20000100800 */
[----:B------:R-:W-:Y:S02]  /*ce50*/  ISETP.NE.AND P0, PT, R16, RZ, PT ;  /* 0x000000ff1000720c */ /* 0x000fe40003f05270 */
[----:B--2---:R-:W-:Y:S02]  /*ce60*/  LEA R6, R3, UR41, 0x3 ;  /* 0x0000002903067c11 */ /* 0x004fe4000f8e18ff */
[----:B---3--:R-:W-:-:S04]  /*ce70*/  SHF.L.U32 R3, R2, 0x1f, RZ ;  /* 0x0000001f02037819 */ /* 0x008fc800000006ff */
[----:B------:R-:W0:Y:S02]  /*ce80*/  SYNCS.PHASECHK.TRANS64.TRYWAIT P2, [R6+URZ+0x38880], R3 ;  /* 0x03888003060075a7 */ /* 0x000e24000804017f */
[----:B0-----:R-:W-:Y:S05]  /*ce90*/  @!P2 BRA `(.L_x_189) ;  /* 0x000000380044a947 */ /* 0x001fea0003800000 */
.L_x_258:
[----:B------:R-:W-:Y:S05]  /*cea0*/  @P0 BRA `(.L_x_190) ;  /* 0x00000000001c0947 */ /* 0x000fea0003800000 */
[----:B------:R-:W1:Y:S01]  /*ceb0*/  S2R R2, SR_TID.X ;  /* 0x0000000000027919 */ /* 0x000e620000002100 */
[----:B------:R-:W-:-:S04]  /*cec0*/  IMAD.MOV.U32 R7, RZ, RZ, 0x8000 ;  /* 0x00008000ff077424 */ /* 0x000fc800078e00ff */
[----:B------:R2:W-:Y:S01]  /*ced0*/  SYNCS.ARRIVE.TRANS64 RZ, [R6+URZ+0x38870], R7 ;  /* 0x0388700706ff79a7 */ /* 0x0005e2000800003f */
[----:B-1----:R-:W-:-:S04]  /*cee0*/  LOP3.LUT R2, R2, 0x1f, RZ, 0xc0, !PT ;  /* 0x0000001f02027812 */ /* 0x002fc800078ec0ff */
[----:B------:R-:W-:-:S13]  /*cef0*/  ISETP.NE.AND P2, PT, R2, RZ, PT ;  /* 0x000000ff0200720c */ /* 0x000fda0003f45270 */
[----:B--2---:R-:W-:Y:S05]  /*cf00*/  @!P2 BRA `(.L_x_190) ;  /* 0x000000000004a947 */ /* 0x004fea0003800000 */
[----:B------:R-:W-:Y:S01]  /*cf10*/  BPT.TRAP 0x1 ;  /* 0x000000040000795c */ /* 0x000fe20000300000 */
.L_x_190:
[----:B------:R-:W2:Y:S04]  /*cf20*/  LDL R2, [R1+0xc] ;  /* 0x00000c0001027983 */ /* 0x000ea80000100800 */
[----:B------:R-:W3:Y:S04]  /*cf30*/  LDL R9, [R1+0x28] ;  /* 0x0000280001097983 */ /* 0x000ee80000100800 */
[----:B------:R-:W4:Y:S01]  /*cf40*/  LDL R7, [R1+0x8] ;  /* 0x0000080001077983 */ /* 0x000f220000100800 */
[----:B------:R-:W-:Y:S01]  /*cf50*/  R2UR UR9, R6 ;  /* 0x00000000060972ca */ /* 0x000fe200000e0000 */
[----:B------:R-:W-:Y:S01]  /*cf60*/  UIADD3 UR4, UP0, UR54, 0x470, URZ ;  /* 0x0000047036047890 */ /* 0x000fe2000ff1e03f */
[----:B-----5:R-:W-:Y:S01]  /*cf70*/  R2UR UR13, R0 ;  /* 0x00000000000d72ca */ /* 0x020fe200000e0000 */
[----:B------:R-:W-:Y:S01]  /*cf80*/  UMOV UR10, URZ ;  /* 0x0000003f000a7c82 */ /* 0x000fe20008000000 */
[----:B------:R-:W-:Y:S01]  /*cf90*/  UMOV UR6, 0x0 ;  /* 0x0000000000067882 */ /* 0x000fe20000000000 */
[----:B------:R-:W-:Y:S01]  /*cfa0*/  UIADD3.X UR5, URZ, UR55, URZ, UP0, !UPT ;  /* 0x000000373f057290 */ /* 0x000fe200087fe43f */
[----:B------:R-:W-:Y:S01]  /*cfb0*/  UMOV UR7, 0x14f00000 ;  /* 0x14f0000000077882 */ /* 0x000fe20000000000 */
[----:B------:R-:W-:-:S06]  /*cfc0*/  UMOV UR15, 0x80 ;  /* 0x00000080000f7882 */ /* 0x000fcc0000000000 */
[----:B------:R-:W-:Y:S01]  /*cfd0*/  UIADD3 UR9, UR9, 0x38870, URZ ;  /* 0x0003887009097890 */ /* 0x000fe2000fffe03f */
[----:B--2---:R-:W-:-:S04]  /*cfe0*/  LEA R2, R2, UR41, 0xf ;  /* 0x0000002902027c11 */ /* 0x004fc8000f8e78ff */
[----:B------:R-:W-:Y:S01]  /*cff0*/  R2UR UR14, R2 ;  /* 0x00000000020e72ca */ /* 0x000fe200000e0000 */
[----:B---3--:R-:W-:Y:S01]  /*d000*/  IMAD R4, R4, 0x80, R9 ;  /* 0x0000008004047824 */ /* 0x008fe200078e0209 */
[----:B----4-:R-:W-:-:S04]  /*d010*/  R2UR UR12, R7 ;  /* 0x00000000070c72ca */ /* 0x010fc800000e0000 */
[----:B------:R-:W-:-:S07]  /*d020*/  R2UR UR11, R4 ;  /* 0x00000000040b72ca */ /* 0x000fce00000e0000 */
[----:B------:R-:W-:Y:S02]  /*d030*/  UIADD3 UR8, UR14, 0x10400, URZ ;  /* 0x000104000e087890 */ /* 0x000fe4000fffe03f */
[----:B------:R-:W-:-:S07]  /*d040*/  UIADD3 UR14, UR14, 0x14400, URZ ;  /* 0x000144000e0e7890 */ /* 0x000fce000fffe03f */
[----:B------:R1:W-:Y:S02]  /*d050*/  UTMALDG.4D [UR8], [UR4], desc[UR6] ;  /* 0x00000608040075b4 */ /* 0x0003e40008019000 */
[----:B-1----:R-:W-:Y:S01]  /*d060*/  UMOV UR8, UR14 ;  /* 0x0000000e00087c82 */ /* 0x002fe20008000000 */
[----:B------:R-:W-:Y:S02]  /*d070*/  UMOV UR10, UR15 ;  /* 0x0000000f000a7c82 */ /* 0x000fe40008000000 */
[----:B------:R1:W-:Y:S01]  /*d080*/  UTMALDG.4D [UR8], [UR4], desc[UR6] ;  /* 0x00000608040075b4 */ /* 0x0003e20008019000 */
[----:B------:R-:W2:Y:S02]  /*d090*/  SYNCS.PHASECHK.TRANS64.TRYWAIT P2, [R6+URZ+0x38840], R3 ;  /* 0x03884003060075a7 */ /* 0x000ea4000804017f */
[----:B-12---:R-:W-:Y:S05]  /*d0a0*/  @!P2 BRA `(.L_x_191) ;  /* 0x0000003400d4a947 */ /* 0x006fea0003800000 */
.L_x_259:
[----:B------:R-:W-:Y:S05]  /*d0b0*/  @P0 BRA `(.L_x_192) ;  /* 0x00000000001c0947 */ /* 0x000fea0003800000 */
[----:B------:R-:W2:Y:S01]  /*d0c0*/  S2R R7, SR_TID.X ;  /* 0x0000000000077919 */ /* 0x000ea20000002100 */
[----:B01----:R-:W-:-:S04]  /*d0d0*/  IMAD.MOV.U32 R3, RZ, RZ, 0x8000 ;  /* 0x00008000ff037424 */ /* 0x003fc800078e00ff */
[----:B------:R3:W-:Y:S01]  /*d0e0*/  SYNCS.ARRIVE.TRANS64 RZ, [R6+URZ+0x38830], R3 ;  /* 0x0388300306ff79a7 */ /* 0x0007e2000800003f */
[----:B--2---:R-:W-:-:S04]  /*d0f0*/  LOP3.LUT R7, R7, 0x1f, RZ, 0xc0, !PT ;  /* 0x0000001f07077812 */ /* 0x004fc800078ec0ff */
[----:B------:R-:W-:-:S13]  /*d100*/  ISETP.NE.AND P0, PT, R7, RZ, PT ;  /* 0x000000ff0700720c */ /* 0x000fda0003f05270 */
[----:B---3--:R-:W-:Y:S05]  /*d110*/  @!P0 BRA `(.L_x_192) ;  /* 0x0000000000048947 */ /* 0x008fea0003800000 */
[----:B------:R-:W-:Y:S01]  /*d120*/  BPT.TRAP 0x1 ;  /* 0x000000040000795c */ /* 0x000fe20000300000 */
.L_x_192:
[----:B01----:R-:W2:Y:S01]  /*d130*/  LDL R3, [R1+0x8] ;  /* 0x0000080001037983 */ /* 0x003ea20000100800 */
        /* <DEDUP_REMOVED lines=15> */
[----:B0-----:R-:W-:Y:S01]  /*d230*/  UMOV UR8, UR14 ;  /* 0x0000000e00087c82 */ /* 0x001fe20008000000 */
[----:B------:R-:W-:Y:S02]  /*d240*/  UMOV UR10, UR15 ;  /* 0x0000000f000a7c82 */ /* 0x000fe40008000000 */
[----:B------:R0:W-:Y:S02]  /*d250*/  UTMALDG.4D [UR8], [UR4], desc[UR6] ;  /* 0x00000608040075b4 */ /* 0x0001e40008019000 */
[----:B0-----:R-:W-:Y:S01]  /*d260*/  NOP ;  /* 0x0000000000007918 */ /* 0x001fe20000000000 */
.L_x_187:
        /* <DEDUP_REMOVED lines=11> */
[C---:B------:R-:W-:Y:S01]  /*d320*/  @P0 R2UR UR13, R8.reuse ;  /* 0x00000000080d02ca */ /* 0x040fe200000e0000 */
[----:B------:R-:W-:Y:S01]  /*d330*/  UMOV UR7, 0x12f00000 ;  /* 0x12f0000000077882 */ /* 0x000fe20000000000 */
[----:B------:R-:W-:Y:S01]  /*d340*/  @P0 R2UR UR19, R5 ;  /* 0x00000000051302ca */ /* 0x000fe200000e0000 */
[----:B------:R-:W-:Y:S01]  /*d350*/  UMOV UR10, URZ ;  /* 0x0000003f000a7c82 */ /* 0x000fe20008000000 */
[----:B------:R-:W-:Y:S01]  /*d360*/  @P0 R2UR UR21, R8 ;  /* 0x00000000081502ca */ /* 0x000fe200000e0000 */
[----:B------:R-:W-:Y:S01]  /*d370*/  UMOV UR12, UR38 ;  /* 0x00000026000c7c82 */ /* 0x000fe20008000000 */
[----:B------:R-:W-:Y:S01]  /*d380*/  UMOV UR18, 0x80 ;  /* 0x0000008000127882 */ /* 0x000fe20000000000 */
[----:B------:R-:W-:Y:S01]  /*d390*/  UMOV UR20, UR38 ;  /* 0x0000002600147c82 */ /* 0x000fe20008000000 */
[----:B------:R-:W-:Y:S01]  /*d3a0*/  UMOV UR17, UR9 ;  /* 0x0000000900117c82 */ /* 0x000fe20008000000 */
[----:B------:R2:W-:Y:S04]  /*d3b0*/  @P0 SYNCS.ARRIVE.TRANS64 RZ, [UR41+0x38800], R2 ;  /* 0x03880002ffff09a7 */ /* 0x0005e80008000029 */
[----:B------:R2:W-:Y:S04]  /*d3c0*/  UTMALDG.4D [UR8], [UR4], desc[UR6] ;  /* 0x00000608040075b4 */ /* 0x0005e80008019000 */
[----:B------:R2:W-:Y:S02]  /*d3d0*/  UTMALDG.4D [UR16], [UR4], desc[UR6] ;  /* 0x00000610040075b4 */ /* 0x0005e40008019000 */
[----:B--2---:R-:W-:Y:S01]  /*d3e0*/  NOP ;  /* 0x0000000000007918 */ /* 0x004fe20000000000 */
.L_x_185:
[----:B------:R-:W2:Y:S01]  /*d3f0*/  LDL.LU R3, [R1+0x40] ;  /* 0x0000400001037983 */ /* 0x000ea20000300800 */
[----:B------:R-:W-:Y:S01]  /*d400*/  BSSY B0, `(.L_x_193) ;  /* 0x0000009000007945 */ /* 0x000fe20003800000 */
[----:B--2---:R-:W-:-:S05]  /*d410*/  VIADD R3, R3, 0x1 ;  /* 0x0000000103037836 */ /* 0x004fca0000000000 */
[----:B------:R-:W-:Y:S01]  /*d420*/  LEA.HI R2, R3, R3, RZ, 0x1 ;  /* 0x0000000303027211 */ /* 0x000fe200078f08ff */
[----:B------:R2:W-:Y:S03]  /*d430*/  STL [R1+0x40], R3 ;  /* 0x0000400301007387 */ /* 0x0005e60000100800 */
[----:B------:R-:W-:-:S05]  /*d440*/  LOP3.LUT R2, R2, 0xfffffffe, RZ, 0xc0, !PT ;  /* 0xfffffffe02027812 */ /* 0x000fca00078ec0ff */
[----:B------:R-:W-:-:S05]  /*d450*/  IMAD.IADD R2, R3, 0x1, -R2 ;  /* 0x0000000103027824 */ /* 0x000fca00078e0a02 */
[----:B------:R-:W-:-:S04]  /*d460*/  SHF.L.U32 R2, R2, 0x1f, RZ ;  /* 0x0000001f02027819 */ /* 0x000fc800000006ff */
[----:B------:R-:W3:Y:S02]  /*d470*/  SYNCS.PHASECHK.TRANS64.TRYWAIT P0, [UR41+0x38820], R2 ;  /* 0x03882002ff0075a7 */ /* 0x000ee40008000169 */
[----:B--23--:R-:W-:Y:S05]  /*d480*/  @!P0 BRA `(.L_x_194) ;  /* 0x0000003000f08947 */ /* 0x00cfea0003800000 */
.L_x_260:
[----:B0-----:R-:W-:Y:S05]  /*d490*/  BSYNC B0 ;  /* 0x0000000000007941 */ /* 0x001fea0003800000 */
.L_x_193:
[----:B------:R-:W-:-:S06]  /*d4a0*/  UISETP.GE.AND UP0, UPT, UR44, 0x81, UPT ;  /* 0x000000812c00788c */ /* 0x000fcc000bf06270 */
[----:B------:R-:W-:-:S13]  /*d4b0*/  PLOP3.LUT P0, PT, PT, PT, UP0, 0x80, 0x0 ;  /* 0x000000000000781c */ /* 0x000fda0003f0f008 */
[----:B------:R-:W-:Y:S05]  /*d4c0*/  @!P0 BRA `(.L_x_195) ;  /* 0x0000001400388947 */ /* 0x000fea0003800000 */
[----:B------:R0:W5:Y:S01]  /*d4d0*/  LDL.LU R6, [R1+0x14] ;  /* 0x0000140001067983 */ /* 0x0001620000300800 */
[----:B------:R-:W-:-:S03]  /*d4e0*/  ULEA.HI.SX32 UR4, UR43, 0xfffffffe, 0x19 ;  /* 0xfffffffe2b047891 */ /* 0x000fc6000f8fca3f */
[----:B------:R0:W5:Y:S03]  /*d4f0*/  LDL.LU R7, [R1+0xc] ;  /* 0x00000c0001077983 */ /* 0x0001660000300800 */
[----:B------:R-:W-:-:S07]  /*d500*/  IMAD.U32 R20, RZ, RZ, UR4 ;  /* 0x00000004ff147e24 */ /* 0x000fce000f8e00ff */
.L_x_217:
[----:B-----5:R-:W-:Y:S01]  /*d510*/  VIADD R3, R7, 0x1 ;  /* 0x0000000107037836 */ /* 0x020fe20000000000 */
[----:B------:R-:W-:Y:S05]  /*d520*/  YIELD ;  /* 0x0000000000007946 */ /* 0x000fea0003800000 */
[----:B------:R-:W-:Y:S01]  /*d530*/  ISETP.NE.AND P0, PT, R3, 0x2, PT ;  /* 0x000000020300780c */ /* 0x000fe20003f05270 */
[----:B------:R-:W-:Y:S03]  /*d540*/  BSSY B0, `(.L_x_196) ;  /* 0x000008e000007945 */ /* 0x000fe60003800000 */
[----:B--23--:R-:W-:-:S02]  /*d550*/  SEL R2, RZ, 0x1, P0 ;  /* 0x00000001ff027807 */ /* 0x00cfc40000000000 */
[----:B------:R-:W-:Y:S02]  /*d560*/  SEL R10, R3, RZ, P0 ;  /* 0x000000ff030a7207 */ /* 0x000fe40000000000 */
[----:B------:R-:W-:-:S05]  /*d570*/  LOP3.LUT R9, R6, R2, RZ, 0x3c, !PT ;  /* 0x0000000206097212 */ /* 0x000fca00078e3cff */
[----:B------:R2:W-:Y:S04]  /*d580*/  STL [R1+0x14], R9 ;  /* 0x0000140901007387 */ /* 0x0005e80000100800 */
[----:B------:R2:W-:Y:S01]  /*d590*/  STL [R1+0xc], R10 ;  /* 0x00000c0a01007387 */ /* 0x0005e20000100800 */
[----:B------:R-:W-:Y:S05]  /*d5a0*/  @!P6 BRA `(.L_x_197) ;  /* 0x00000008001ce947 */ /* 0x000fea0003800000 */
[----:B------:R-:W-:Y:S01]  /*d5b0*/  ULDC.64 UR4, c[0x0][0x3f8] ;  /* 0x0000fe0000047ab9 */ /* 0x000fe20000000a00 */
[----:B------:R-:W-:Y:S01]  /*d5c0*/  IMAD.MOV.U32 R8, RZ, RZ, R20 ;  /* 0x000000ffff087224 */ /* 0x000fe200078e0014 */
[----:B------:R-:W-:-:S04]  /*d5d0*/  ISETP.NE.U32.AND P0, PT, RZ, UR4, PT ;  /* 0x00000004ff007c0c */ /* 0x000fc8000bf05070 */
[----:B------:R-:W-:-:S13]  /*d5e0*/  ISETP.NE.AND.EX P0, PT, RZ, UR5, PT, P0 ;  /* 0x00000005ff007c0c */ /* 0x000fda000bf05300 */
[----:B------:R-:W-:Y:S05]  /*d5f0*/  @!P0 BRA `(.L_x_198) ;  /* 0x00000000004c8947 */ /* 0x000fea0003800000 */
[----:B------:R-:W3:Y:S01]  /*d600*/  LDL R11, [R1+0x24] ;  /* 0x00002400010b7983 */ /* 0x000ee20000100800 */
[----:B-1----:R-:W1:Y:S01]  /*d610*/  LDC R4, c[0x0][0x41c] ;  /* 0x00010700ff047b82 */ /* 0x002e620000000800 */
[----:B------:R-:W-:Y:S02]  /*d620*/  ULDC.64 UR6, c[0x0][0x408] ;  /* 0x0001020000067ab9 */ /* 0x000fe40000000a00 */
[----:B------:R-:W4:Y:S01]  /*d630*/  LDL R5, [R1+0x18] ;  /* 0x0000180001057983 */ /* 0x000f220000100800 */
[----:B-1----:R-:W-:-:S13]  /*d640*/  ISETP.NE.AND P0, PT, R4, 0x1, PT ;  /* 0x000000010400780c */ /* 0x002fda0003f05270 */
[----:B------:R-:W1:Y:S02]  /*d650*/  @P0 LDC.64 R2, c[0x0][0x420] ;  /* 0x00010800ff020b82 */ /* 0x000e640000000a00 */
[----:B-1----:R-:W-:-:S04]  /*d660*/  @P0 IMAD.HI.U32 R0, R20, R2, RZ ;  /* 0x0000000214000227 */ /* 0x002fc800078e00ff */
[----:B------:R-:W-:Y:S01]  /*d670*/  IMAD.MOV.U32 R2, RZ, RZ, R20 ;  /* 0x000000ffff027224 */ /* 0x000fe200078e0014 */
[----:B------:R-:W-:-:S04]  /*d680*/  @P0 SHF.R.U32.HI R2, RZ, R3, R0 ;  /* 0x00000003ff020219 */ /* 0x000fc80000011600 */
[--C-:B------:R-:W-:Y:S01]  /*d690*/  SHF.R.S32.HI R3, RZ, 0x1f, R2.reuse ;  /* 0x0000001fff037819 */ /* 0x100fe20000011402 */
[----:B------:R-:W-:-:S04]  /*d6a0*/  IMAD.MOV R8, RZ, RZ, -R2 ;  /* 0x000000ffff087224 */ /* 0x000fc800078e0a02 */
[----:B------:R-:W-:Y:S02]  /*d6b0*/  IMAD R8, R4, R8, R20 ;  /* 0x0000000804087224 */ /* 0x000fe400078e0214 */
[----:B---3--:R-:W-:-:S04]  /*d6c0*/  IMAD R0, R11, UR6, RZ ;  /* 0x000000060b007c24 */ /* 0x008fc8000f8e02ff */
[C---:B----4-:R-:W-:Y:S02]  /*d6d0*/  IMAD R0, R5.reuse, UR7, R0 ;  /* 0x0000000705007c24 */ /* 0x050fe4000f8e0200 */
[----:B------:R-:W-:-:S04]  /*d6e0*/  IMAD.WIDE.U32 R2, R5, UR6, R2 ;  /* 0x0000000605027c25 */ /* 0x000fc8000f8e0002 */
[----:B------:R-:W-:Y:S01]  /*d6f0*/  IMAD.IADD R0, R0, 0x1, R3 ;  /* 0x0000000100007824 */ /* 0x000fe200078e0203 */
[----:B------:R-:W-:-:S04]  /*d700*/  LEA R4, P0, R2, UR4, 0x2 ;  /* 0x0000000402047c11 */ /* 0x000fc8000f8010ff */
[----:B------:R-:W-:-:S05]  /*d710*/  LEA.HI.X R5, R2, UR5, R0, 0x2, P0 ;  /* 0x0000000502057c11 */ /* 0x000fca00080f1400 */
[----:B------:R3:W5:Y:S04]  /*d720*/  LDG.E R0, desc[UR46][R4.64] ;  /* 0x0000002e04007981 */ /* 0x000768000c1e1900 */
.L_x_198:
[----:B-1-3--:R-:W-:Y:S01]  /*d730*/  LEA R4, R10, UR41, 0x3 ;  /* 0x000000290a047c11 */ /* 0x00afe2000f8e18ff */
[----:B------:R-:W1:Y:S01]  /*d740*/  S2R R2, SR_TID.X ;  /* 0x0000000000027919 */ /* 0x000e620000002100 */
[----:B------:R-:W-:Y:S01]  /*d750*/  SHF.L.U32 R3, R9, 0x1f, RZ ;  /* 0x0000001f09037819 */ /* 0x000fe200000006ff */
[----:B------:R-:W-:Y:S03]  /*d760*/  BSSY B1, `(.L_x_199) ;  /* 0x0000005000017945 */ /* 0x000fe60003800000 */
[----:B------:R-:W3:Y:S01]  /*d770*/  SYNCS.PHASECHK.TRANS64.TRYWAIT P0, [R4+URZ+0x38880], R3 ;  /* 0x03888003040075a7 */ /* 0x000ee2000800017f */
[----:B-1----:R-:W-:-:S04]  /*d780*/  LOP3.LUT R2, R2, 0x7f, RZ, 0xc0, !PT ;  /* 0x0000007f02027812 */ /* 0x002fc800078ec0ff */
[----:B------:R-:W-:Y:S01]  /*d790*/  ISETP.NE.AND P2, PT, R2, RZ, PT ;  /* 0x000000ff0200720c */ /* 0x000fe20003f45270 */
[----:B---3--:R-:W-:-:S12]  /*d7a0*/  @!P0 BRA `(.L_x_200) ;  /* 0x00000030003c8947 */ /* 0x008fd80003800000 */
.L_x_261:
[----:B------:R-:W-:Y:S05]  /*d7b0*/  BSYNC B1 ;  /* 0x0000000000017941 */ /* 0x000fea0003800000 */
.L_x_199:
[----:B------:R-:W-:Y:S04]  /*d7c0*/  BSSY B1, `(.L_x_201) ;  /* 0x0000009000017945 */ /* 0x000fe80003800000 */
[----:B------:R-:W-:Y:S05]  /*d7d0*/  @P2 BRA `(.L_x_202) ;  /* 0x00000000001c2947 */ /* 0x000fea0003800000 */
[----:B------:R-:W3:Y:S02]  /*d7e0*/  S2R R2, SR_TID.X ;  /* 0x0000000000027919 */ /* 0x000ee40000002100 */
[----:B---3--:R-:W-:Y:S01]  /*d7f0*/  LOP3.LUT R5, R2, 0x1f, RZ, 0xc0, !PT ;  /* 0x0000001f02057812 */ /* 0x008fe200078ec0ff */
[----:B------:R-:W-:-:S03]  /*d800*/  IMAD.MOV.U32 R2, RZ, RZ, 0x8000 ;  /* 0x00008000ff027424 */ /* 0x000fc600078e00ff */
[----:B------:R-:W-:Y:S01]  /*d810*/  ISETP.NE.AND P0, PT, R5, RZ, PT ;  /* 0x000000ff0500720c */ /* 0x000fe20003f05270 */
[----:B------:R3:W-:-:S12]  /*d820*/  SYNCS.ARRIVE.TRANS64 RZ, [R4+URZ+0x38870], R2 ;  /* 0x0388700204ff79a7 */ /* 0x0007d8000800003f */
[----:B---3--:R-:W-:Y:S05]  /*d830*/  @!P0 BRA `(.L_x_202) ;  /* 0x0000000000048947 */ /* 0x008fea0003800000 */
[----:B------:R-:W-:Y:S01]  /*d840*/  BPT.TRAP 0x1 ;  /* 0x000000040000795c */ /* 0x000fe20000300000 */
.L_x_202:
[----:B------:R-:W-:Y:S05]  /*d850*/  BSYNC B1 ;  /* 0x0000000000017941 */ /* 0x000fea0003800000 */
.L_x_201:
[----:B------:R-:W3:Y:S04]  /*d860*/  LDL R2, [R1+0xc] ;  /* 0x00000c0001027983 */ /* 0x000ee80000100800 */
[----:B--2---:R-:W2:Y:S04]  /*d870*/  LDL R9, [R1+0x8] ;  /* 0x0000080001097983 */ /* 0x004ea80000100800 */
[----:B------:R-:W4:Y:S01]  /*d880*/  LDL R5, [R1+0x28] ;  /* 0x0000280001057983 */ /* 0x000f220000100800 */
[----:B------:R-:W-:-:S05]  /*d890*/  IMAD.MOV.U32 R13, RZ, RZ, RZ ;  /* 0x000000ffff0d7224 */ /* 0x000fca00078e00ff */
[----:B------:R-:W-:Y:S01]  /*d8a0*/  R2UR UR10, R13 ;  /* 0x000000000d0a72ca */ /* 0x000fe200000e0000 */
[----:B------:R-:W-:Y:S01]  /*d8b0*/  UIADD3 UR4, UP0, UR54, 0x470, URZ ;  /* 0x0000047036047890 */ /* 0x000fe2000ff1e03f */
[----:B------:R-:W-:Y:S01]  /*d8c0*/  PLOP3.LUT P0, PT, PT, PT, PT, 0x80, 0x0 ;  /* 0x000000000000781c */ /* 0x000fe20003f0f070 */
[----:B------:R-:W-:Y:S01]  /*d8d0*/  UMOV UR6, 0x0 ;  /* 0x0000000000067882 */ /* 0x000fe20000000000 */
[----:B------:R-:W-:Y:S01]  /*d8e0*/  UMOV UR7, 0x14f00000 ;  /* 0x14f0000000077882 */ /* 0x000fe20000000000 */
[----:B------:R-:W-:Y:S01]  /*d8f0*/  UIADD3.X UR5, URZ, UR55, URZ, UP0, !UPT ;  /* 0x000000373f057290 */ /* 0x000fe200087fe43f */
[----:B---3--:R-:W-:Y:S02]  /*d900*/  LEA R2, R2, UR41, 0xf ;  /* 0x0000002902027c11 */ /* 0x008fe4000f8e78ff */
[----:B--2---:R-:W-:-:S03]  /*d910*/  R2UR UR12, R9 ;  /* 0x00000000090c72ca */ /* 0x004fc600000e0000 */
[----:B------:R-:W-:Y:S02]  /*d920*/  VIADD R9, R2, 0x10400 ;  /* 0x0001040002097836 */ /* 0x000fe40000000000 */
[----:B----4-:R-:W-:Y:S02]  /*d930*/  IMAD R8, R8, 0x80, R5 ;  /* 0x0000008008087824 */ /* 0x010fe400078e0205 */
[----:B------:R-:W-:-:S08]  /*d940*/  VIADD R5, R4, 0x38870 ;  /* 0x0003887004057836 */ /* 0x000fd00000000000 */
.L_x_203:
        /* <DEDUP_REMOVED lines=8> */
[----:B--2---:R-:W-:Y:S05]  /*d9d0*/  @P0 BRA.U.ANY `(.L_x_203) ;  /* 0xfffffffd00dc0947 */ /* 0x004fea000393ffff */
        /* <DEDUP_REMOVED lines=8> */
.L_x_204:
        /* <DEDUP_REMOVED lines=8> */
[----:B--2---:R-:W-:Y:S05]  /*dae0*/  @P0 BRA.U.ANY `(.L_x_204) ;  /* 0xfffffffd00dc0947 */ /* 0x004fea000393ffff */
[----:B------:R-:W2:Y:S01]  /*daf0*/  SYNCS.PHASECHK.TRANS64.TRYWAIT P0, [R4+URZ+0x38840], R3 ;  /* 0x03884003040075a7 */ /* 0x000ea2000800017f */
[----:B------:R-:W-:Y:S04]  /*db00*/  BSSY B1, `(.L_x_205) ;  /* 0x0000002000017945 */ /* 0x000fe80003800000 */
[----:B--2---:R-:W-:Y:S05]  /*db10*/  @!P0 BRA `(.L_x_206) ;  /* 0x0000002c00748947 */ /* 0x004fea0003800000 */
.L_x_262:
[----:B------:R-:W-:Y:S05]  /*db20*/  BSYNC B1 ;  /* 0x0000000000017941 */ /* 0x000fea0003800000 */
.L_x_205:
[----:B------:R-:W-:Y:S01]  /*db30*/  BSSY B1, `(.L_x_207) ;  /* 0x000000b000017945 */ /* 0x000fe20003800000 */
[----:B------:R-:W-:Y:S02]  /*db40*/  IMAD.MOV.U32 R10, RZ, RZ, 0x0 ;  /* 0x00000000ff0a7424 */ /* 0x000fe400078e00ff */
[----:B------:R-:W-:Y:S01]  /*db50*/  IMAD.MOV.U32 R11, RZ, RZ, 0x14f00000 ;  /* 0x14f00000ff0b7424 */ /* 0x000fe200078e00ff */
[----:B------:R-:W-:Y:S06]  /*db60*/  @P2 BRA `(.L_x_208) ;  /* 0x00000000001c2947 */ /* 0x000fec0003800000 */
[----:B------:R-:W3:Y:S01]  /*db70*/  S2R R5, SR_TID.X ;  /* 0x0000000000057919 */ /* 0x000ee20000002100 */
[----:B-12---:R-:W-:-:S04]  /*db80*/  IMAD.MOV.U32 R3, RZ, RZ, 0x8000 ;  /* 0x00008000ff037424 */ /* 0x006fc800078e00ff */
[----:B------:R4:W-:Y:S01]  /*db90*/  SYNCS.ARRIVE.TRANS64 RZ, [R4+URZ+0x38830], R3 ;  /* 0x0388300304ff79a7 */ /* 0x0009e2000800003f */
[----:B---3--:R-:W-:-:S04]  /*dba0*/  LOP3.LUT R5, R5, 0x1f, RZ, 0xc0, !PT ;  /* 0x0000001f05057812 */ /* 0x008fc800078ec0ff */
[----:B------:R-:W-:-:S13]  /*dbb0*/  ISETP.NE.AND P0, PT, R5, RZ, PT ;  /* 0x000000ff0500720c */ /* 0x000fda0003f05270 */
[----:B----4-:R-:W-:Y:S05]  /*dbc0*/  @!P0 BRA `(.L_x_208) ;  /* 0x0000000000048947 */ /* 0x010fea0003800000 */
[----:B------:R-:W-:Y:S01]  /*dbd0*/  BPT.TRAP 0x1 ;  /* 0x000000040000795c */ /* 0x000fe20000300000 */
.L_x_208:
[----:B------:R-:W-:Y:S05]  /*dbe0*/  BSYNC B1 ;  /* 0x0000000000017941 */ /* 0x000fea0003800000 */
.L_x_207:
[----:B-12---:R-:W2:Y:S01]  /*dbf0*/  LDL R3, [R1+0x8] ;  /* 0x0000080001037983 */ /* 0x006ea20000100800 */
        /* <DEDUP_REMOVED lines=9> */
.L_x_209:
        /* <DEDUP_REMOVED lines=16> */
.L_x_210:
        /* <DEDUP_REMOVED lines=8> */
[----:B---3--:R-:W-:Y:S05]  /*de10*/  @P0 BRA.U.ANY `(.L_x_210) ;  /* 0xfffffffd00dc0947 */ /* 0x008fea000393ffff */
.L_x_197:
[----:B------:R-:W-:Y:S05]  /*de20*/  BSYNC B0 ;  /* 0x0000000000007941 */ /* 0x000fea0003800000 */
.L_x_196:
[----:B------:R-:W-:-:S06]  /*de30*/  UISETP.NE.AND UP0, UPT, UR42, 0x3, UPT ;  /* 0x000000032a00788c */ /* 0x000fcc000bf05270 */
[----:B------:R-:W-:-:S13]  /*de40*/  PLOP3.LUT P0, PT, PT, PT, UP0, 0x80, 0x0 ;  /* 0x000000000000781c */ /* 0x000fda0003f0f008 */
[----:B------:R-:W-:Y:S05]  /*de50*/  @!P0 BRA `(.L_x_211) ;  /* 0x0000000000048947 */ /* 0x000fea0003800000 */
[----:B------:R-:W-:Y:S01]  /*de60*/  BPT.TRAP 0x1 ;  /* 0x000000040000795c */ /* 0x000fe20000300000 */
.L_x_211:
[----:B------:R-:W-:Y:S01]  /*de70*/  IMAD.U32 R2, RZ, RZ, UR51 ;  /* 0x00000033ff027e24 */ /* 0x000fe2000f8e00ff */
[----:B------:R-:W-:Y:S01]  /*de80*/  LEA R3, R7, UR41, 0x3 ;  /* 0x0000002907037c11 */ /* 0x000fe2000f8e18ff */
[----:B------:R-:W-:Y:S03]  /*de90*/  BSSY B0, `(.L_x_212) ;  /* 0x0000007000007945 */ /* 0x000fe60003800000 */
[----:B------:R-:W-:Y:S01]  /*dea0*/  ISETP.NE.AND P0, PT, R2, 0x3, PT ;  /* 0x000000030200780c */ /* 0x000fe20003f05270 */
[----:B------:R3:W-:Y:S01]  /*deb0*/  STL [R1+0x4], R3 ;  /* 0x0000040301007387 */ /* 0x0007e20000100800 */
[----:B------:R-:W-:-:S04]  /*dec0*/  LOP3.LUT R2, R6, 0x1, RZ, 0x3c, !PT ;  /* 0x0000000106027812 */ /* 0x000fc800078e3cff */
[----:B------:R-:W-:-:S04]  /*ded0*/  SHF.L.U32 R2, R2, 0x1f, RZ ;  /* 0x0000001f02027819 */ /* 0x000fc800000006ff */
[----:B------:R-:W4:Y:S02]  /*dee0*/  SYNCS.PHASECHK.TRANS64.TRYWAIT P2, [R3+URZ+0x38870], R2 ;  /* 0x03887002030075a7 */ /* 0x000f24000804017f */
[----:B---34-:R-:W-:Y:S05]  /*def0*/  @!P2 BRA `(.L_x_213) ;  /* 0x000000280090a947 */ /* 0x018fea0003800000 */
.L_x_263:
[----:B------:R-:W-:Y:S05]  /*df00*/  BSYNC B0 ;  /* 0x0000000000007941 */ /* 0x000fea0003800000 */
.L_x_212:
[----:B------:R-:W-:Y:S05]  /*df10*/  @!P0 BRA `(.L_x_214) ;  /* 0x0000000000048947 */ /* 0x000fea0003800000 */
[----:B------:R-:W-:Y:S01]  /*df20*/  BPT.TRAP 0x1 ;  /* 0x000000040000795c */ /* 0x000fe20000300000 */
.L_x_214:
[----:B---3--:R-:W3:Y:S01]  /*df30*/  LDL R2, [R1+0x4] ;  /* 0x0000040001027983 */ /* 0x008ee20000100800 */
[----:B------:R-:W-:-:S04]  /*df40*/  SHF.L.U32 R3, R6, 0x1f, RZ ;  /* 0x0000001f06037819 */ /* 0x000fc800000006ff */
[----:B---3--:R3:W4:Y:S02]  /*df50*/  SYNCS.PHASECHK.TRANS64.TRYWAIT P2, [R2+URZ+0x38860], R3 ;  /* 0x03886003020075a7 */ /* 0x008724000804017f */
[----:B---3--:R-:W-:Y:S01]  /*df60*/  IMAD.SHL.U32 R2, R7, 0x8000, RZ ;  /* 0x0000800007027824 */ /* 0x008fe200078e00ff */
[----:B----4-:R-:W-:Y:S06]  /*df70*/  @!P2 BRA `(.L_x_215) ;  /* 0x000000280088a947 */ /* 0x010fec0003800000 */
.L_x_264:
[----:B------:R-:W3:Y:S04]  /*df80*/  LDL R16, [R1] ;  /* 0x0000000001107983 */ /* 0x000ee80000100800 */
[----:B------:R-:W4:Y:S04]  /*df90*/  LDL R13, [R1+0x38] ;  /* 0x00003800010d7983 */ /* 0x000f280000100800 */
[----:B------:R-:W5:Y:S01]  /*dfa0*/  LDL R17, [R1+0x10] ;  /* 0x0000100001117983 */ /* 0x000f620000100800 */
[----:B------:R-:W-:Y:S05]  /*dfb0*/  WARPSYNC.ALL ;  /* 0x0000000000007948 */ /* 0x000fea0003800000 */
[----:B------:R-:W-:-:S04]  /*dfc0*/  IMAD.U32 R12, RZ, RZ, UR41 ;  /* 0x00000029ff0c7e24 */ /* 0x000fc8000f8e00ff */
[----:B------:R-:W-:Y:S01]  /*dfd0*/  VIADD R12, R12, 0x400 ;  /* 0x000004000c0c7836 */ /* 0x000fe20000000000 */
[----:B---3--:R-:W-:-:S06]  /*dfe0*/  LOP3.LUT R8, R2, R16, RZ, 0xfc, !PT ;  /* 0x0000001002087212 */ /* 0x008fcc00078efcff */
[----:B--2---:R-:W1:Y:S01]  /*dff0*/  LDSM.16.MT88.4 R8, [R8+UR41+0x10400] ;  /* 0x010400290808783b */ /* 0x004e620008004200 */
[----:B----4-:R-:W-:Y:S02]  /*e000*/  IADD3 R21, R13, UR41, R2 ;  /* 0x000000290d157c10 */ /* 0x010fe4000fffe002 */
[C-C-:B-1----:R-:W-:Y:S02]  /*e010*/  PRMT R4, R8.reuse, 0x6420, R9.reuse ;  /* 0x0000642008047816 */ /* 0x142fe40000000009 */
[----:B------:R-:W-:Y:S02]  /*e020*/  PRMT R5, R8, 0x7531, R9 ;  /* 0x0000753108057816 */ /* 0x000fe40000000009 */
[C-C-:B------:R-:W-:Y:S02]  /*e030*/  PRMT R6, R10.reuse, 0x6420, R11.reuse ;  /* 0x000064200a067816 */ /* 0x140fe4000000000b */
[----:B------:R-:W-:Y:S02]  /*e040*/  PRMT R7, R10, 0x7531, R11 ;  /* 0x000075310a077816 */ /* 0x000fe4000000000b */
[----:B------:R-:W1:Y:S01]  /*e050*/  LDSM.16.MT88.4 R8, [R21+0x10400] ;  /* 0x010400001508783b */ /* 0x000e620000004200 */
[----:B-----5:R-:W-:-:S05]  /*e060*/  IADD3 R3, R12, R2, R17 ;  /* 0x000000020c037210 */ /* 0x020fca0007ffe011 */
[----:B------:R-:W-:Y:S01]  /*e070*/  STSM.16.M88.4 [R3], R4 ;  /* 0x0000000403007844 */ /* 0x000fe20000000200 */
[C-C-:B-1----:R-:W-:Y:S02]  /*e080*/  PRMT R12, R8.reuse, 0x6420, R9.reuse ;  /* 0x00006420080c7816 */ /* 0x142fe40000000009 */
[----:B------:R-:W-:Y:S02]  /*e090*/  PRMT R13, R8, 0x7531, R9 ;  /* 0x00007531080d7816 */ /* 0x000fe40000000009 */
[C-C-:B------:R-:W-:Y:S02]  /*e0a0*/  PRMT R14, R10.reuse, 0x6420, R11.reuse ;  /* 0x000064200a0e7816 */ /* 0x140fe4000000000b */
[----:B------:R-:W-:-:S05]  /*e0b0*/  PRMT R15, R10, 0x7531, R11 ;  /* 0x000075310a0f7816 */ /* 0x000fca000000000b */
[----:B------:R1:W-:Y:S04]  /*e0c0*/  STSM.16.M88.4 [R3+0x2000], R12 ;  /* 0x0020000c03007844 */ /* 0x0003e80000000200 */
[----:B-1----:R-:W2:Y:S01]  /*e0d0*/  LDL R14, [R1+0x30] ;  /* 0x00003000010e7983 */ /* 0x002ea20000100800 */
[----:B------:R-:W-:Y:S02]  /*e0e0*/  IMAD.MOV.U32 R15, RZ, RZ, R16 ;  /* 0x000000ffff0f7224 */ /* 0x000fe400078e0010 */
[----:B------:R-:W-:-:S05]  /*e0f0*/  VIADD R4, R2, 0x4000 ;  /* 0x0000400002047836 */ /* 0x000fca0000000000 */
[----:B------:R-:W-:-:S05]  /*e100*/  LOP3.LUT R4, R4, R15, RZ, 0xfc, !PT ;  /* 0x0000000f04047212 */ /* 0x000fca00078efcff */
[----:B------:R-:W1:Y:S02]  /*e110*/  LDSM.16.MT88.4 R8, [R4+UR41+0x10400] ;  /* 0x010400290408783b */ /* 0x000e640008004200 */
[C-C-:B-1----:R-:W-:Y:S02]  /*e120*/  PRMT R4, R8.reuse, 0x6420, R9.reuse ;  /* 0x0000642008047816 */ /* 0x142fe40000000009 */
[----:B------:R-:W-:Y:S02]  /*e130*/  PRMT R5, R8, 0x7531, R9 ;  /* 0x0000753108057816 */ /* 0x000fe40000000009 */
[C-C-:B------:R-:W-:Y:S02]  /*e140*/  PRMT R6, R10.reuse, 0x6420, R11.reuse ;  /* 0x000064200a067816 */ /* 0x140fe4000000000b */
[----:B------:R-:W-:Y:S02]  /*e150*/  PRMT R7, R10, 0x7531, R11 ;  /* 0x000075310a077816 */ /* 0x000fe4000000000b */
[----:B------:R-:W1:Y:S01]  /*e160*/  LDSM.16.MT88.4 R8, [R21+0x14400] ;  /* 0x014400001508783b */ /* 0x000e620000004200 */
[----:B------:R-:W-:-:S03]  /*e170*/  IMAD.MOV.U32 R13, RZ, RZ, R17 ;  /* 0x000000ffff0d7224 */ /* 0x000fc600078e0011 */
[----:B------:R-:W-:Y:S01]  /*e180*/  STSM.16.M88.4 [R3+0x4000], R4 ;  /* 0x0040000403007844 */ /* 0x000fe20000000200 */
[C-C-:B-1----:R-:W-:Y:S02]  /*e190*/  PRMT R16, R8.reuse, 0x6420, R9.reuse ;  /* 0x0000642008107816 */ /* 0x142fe40000000009 */
[----:B------:R-:W-:Y:S02]  /*e1a0*/  PRMT R17, R8, 0x7531, R9 ;  /* 0x0000753108117816 */ /* 0x000fe40000000009 */
[C-C-:B------:R-:W-:Y:S02]  /*e1b0*/  PRMT R18, R10.reuse, 0x6420, R11.reuse ;  /* 0x000064200a127816 */ /* 0x140fe4000000000b */
[----:B------:R-:W-:-:S05]  /*e1c0*/  PRMT R19, R10, 0x7531, R11 ;  /* 0x000075310a137816 */ /* 0x000fca000000000b */
[----:B------:R1:W-:Y:S02]  /*e1d0*/  STSM.16.M88.4 [R3+0x6000], R16 ;  /* 0x0060001003007844 */ /* 0x0003e40000000200 */
[----:B-1----:R-:W-:Y:S02]  /*e1e0*/  IMAD.MOV.U32 R19, RZ, RZ, R15 ;  /* 0x000000ffff137224 */ /* 0x002fe400078e000f */
[----:B------:R-:W-:-:S05]  /*e1f0*/  VIADD R3, R2, 0x1000 ;  /* 0x0000100002037836 */ /* 0x000fca0000000000 */
[----:B------:R-:W-:-:S05]  /*e200*/  LOP3.LUT R3, R3, R19, RZ, 0xfc, !PT ;  /* 0x0000001303037212 */ /* 0x000fca00078efcff */
[----:B------:R-:W1:Y:S01]  /*e210*/  LDSM.16.MT88.4 R8, [R3+UR41+0x10400] ;  /* 0x010400290308783b */ /* 0x000e620008004200 */
[----:B------:R-:W-:Y:S02]  /*e220*/  IMAD.MOV.U32 R18, RZ, RZ, R13 ;  /* 0x000000ffff127224 */ /* 0x000fe400078e000d */
[----:B------:R-:W-:Y:S01]  /*e230*/  IMAD.U32 R15, RZ, RZ, UR41 ;  /* 0x00000029ff0f7e24 */ /* 0x000fe2000f8e00ff */
[C-C-:B-1----:R-:W-:Y:S02]  /*e240*/  PRMT R4, R8.reuse, 0x6420, R9.reuse ;  /* 0x0000642008047816 */ /* 0x142fe40000000009 */
[----:B------:R-:W-:Y:S02]  /*e250*/  PRMT R5, R8, 0x7531, R9 ;  /* 0x0000753108057816 */ /* 0x000fe40000000009 */
[C-C-:B------:R-:W-:Y:S02]  /*e260*/  PRMT R6, R10.reuse, 0x6420, R11.reuse ;  /* 0x000064200a067816 */ /* 0x140fe4000000000b */
[----:B------:R-:W-:-:S02]  /*e270*/  PRMT R7, R10, 0x7531, R11 ;  /* 0x000075310a077816 */ /* 0x000fc4000000000b */
[----:B------:R-:W1:Y:S01]  /*e280*/  LDSM.16.MT88.4 R8, [R21+0x11400] ;  /* 0x011400001508783b */ /* 0x000e620000004200 */
[----:B------:R-:W-:Y:S01]  /*e290*/  VIADD R15, R15, 0x400 ;  /* 0x000004000f0f7836 */ /* 0x000fe20000000000 */
[C-C-:B-1----:R-:W-:Y:S02]  /*e2a0*/  PRMT R12, R8.reuse, 0x6420, R9.reuse ;  /* 0x00006420080c7816 */ /* 0x142fe40000000009 */
[----:B------:R-:W-:Y:S02]  /*e2b0*/  PRMT R13, R8, 0x7531, R9 ;  /* 0x00007531080d7816 */ /* 0x000fe40000000009 */
[----:B--2---:R-:W-:Y:S02]  /*e2c0*/  IADD3 R3, R18, R2, R14 ;  /* 0x0000000212037210 */ /* 0x004fe40007ffe00e */
[----:B------:R-:W-:-:S03]  /*e2d0*/  PRMT R14, R10, 0x6420, R11 ;  /* 0x000064200a0e7816 */ /* 0x000fc6000000000b */
[----:B------:R-:W-:Y:S01]  /*e2e0*/  IMAD.IADD R3, R15, 0x1, R3 ;  /* 0x000000010f037824 */ /* 0x000fe200078e0203 */
[----:B------:R-:W-:-:S04]  /*e2f0*/  PRMT R15, R10, 0x7531, R11 ;  /* 0x000075310a0f7816 */ /* 0x000fc8000000000b */
[----:B------:R-:W-:Y:S04]  /*e300*/  STSM.16.M88.4 [R3], R4 ;  /* 0x0000000403007844 */ /* 0x000fe80000000200 */
        /* <DEDUP_REMOVED lines=55> */
[----:B-1----:R-:W-:-:S05]  /*e680*/  VIADD R3, R2, 0x3000 ;  /* 0x0000300002037836 */ /* 0x002fca0000000000 */
[----:B------:R-:W-:-:S05]  /*e690*/  LOP3.LUT R3, R3, R15, RZ, 0xfc, !PT ;  /* 0x0000000f03037212 */ /* 0x000fca00078efcff */
[----:B------:R-:W1:Y:S01]  /*e6a0*/  LDSM.16.MT88.4 R8, [R3+UR41+0x10400] ;  /* 0x010400290308783b */ /* 0x000e620008004200 */
[----:B------:R-:W-:-:S04]  /*e6b0*/  IMAD.U32 R14, RZ, RZ, UR41 ;  /* 0x00000029ff0e7e24 */ /* 0x000fc8000f8e00ff */
[----:B------:R-:W-:Y:S01]  /*e6c0*/  VIADD R14, R14, 0x400 ;  /* 0x000004000e0e7836 */ /* 0x000fe20000000000 */
[C-C-:B-1----:R-:W-:Y:S02]  /*e6d0*/  PRMT R4, R8.reuse, 0x6420, R9.reuse ;  /* 0x0000642008047816 */ /* 0x142fe40000000009 */
[----:B------:R-:W-:Y:S02]  /*e6e0*/  PRMT R5, R8, 0x7531, R9 ;  /* 0x0000753108057816 */ /* 0x000fe40000000009 */
[C-C-:B------:R-:W-:Y:S02]  /*e6f0*/  PRMT R6, R10.reuse, 0x6420, R11.reuse ;  /* 0x000064200a067816 */ /* 0x140fe4000000000b */
[----:B------:R-:W-:Y:S02]  /*e700*/  PRMT R7, R10, 0x7531, R11 ;  /* 0x000075310a077816 */ /* 0x000fe4000000000b */
[----:B------:R-:W1:Y:S01]  /*e710*/  LDSM.16.MT88.4 R8, [R21+0x13400] ;  /* 0x013400001508783b */ /* 0x000e620000004200 */
[----:B--2---:R-:W-:Y:S01]  /*e720*/  IADD3 R3, R13, R12, R2 ;  /* 0x0000000c0d037210 */ /* 0x004fe20007ffe002 */
[----:B------:R-:W-:-:S04]  /*e730*/  VIADD R2, R2, 0x7000 ;  /* 0x0000700002027836 */ /* 0x000fc80000000000 */
[----:B------:R-:W-:Y:S01]  /*e740*/  IMAD.IADD R3, R14, 0x1, R3 ;  /* 0x000000010e037824 */ /* 0x000fe200078e0203 */
[----:B------:R-:W-:-:S04]  /*e750*/  LOP3.LUT R2, R2, R15, RZ, 0xfc, !PT ;  /* 0x0000000f02027212 */ /* 0x000fc800078efcff */
[----:B------:R1:W-:Y:S02]  /*e760*/  STSM.16.M88.4 [R3], R4 ;  /* 0x0000000403007844 */ /* 0x0003e40000000200 */
        /* <DEDUP_REMOVED lines=11> */
[----:B------:R1:W-:Y:S02]  /*e820*/  STSM.16.M88.4 [R3+0x4000], R4 ;  /* 0x0040000403007844 */ /* 0x0003e40000000200 */
[C-C-:B-1----:R-:W-:Y:S02]  /*e830*/  PRMT R4, R8.reuse, 0x6420, R9.reuse ;  /* 0x0000642008047816 */ /* 0x142fe40000000009 */
[----:B------:R-:W-:-:S02]  /*e840*/  PRMT R5, R8, 0x7531, R9 ;  /* 0x0000753108057816 */ /* 0x000fc40000000009 */
        /* <DEDUP_REMOVED lines=11> */
.L_x_216:
        /* <DEDUP_REMOVED lines=11> */
.L_x_195:
[----:B------:R-:W-:Y:S04]  /*e9b0*/  BSSY B0, `(.L_x_218) ;  /* 0x000000f000007945 */ /* 0x000fe80003800000 */
[----:B------:R-:W-:Y:S05]  /*e9c0*/  @P1 BRA `(.L_x_219) ;  /* 0x0000000000341947 */ /* 0x000fea0003800000 */
[----:B------:R-:W4:Y:S01]  /*e9d0*/  S2R R5, SR_LANEID ;  /* 0x0000000000057919 */ /* 0x000f220000000000 */
[----:B------:R-:W-:Y:S01]  /*e9e0*/  VOTEU.ANY UR4, UPT, PT ;  /* 0x0000000000047886 */ /* 0x000fe200038e0100 */
[----:B--23--:R-:W2:Y:S01]  /*e9f0*/  LDC.64 R2, c[0x0][0xc38] ;  /* 0x00030e00ff027b82 */ /* 0x00cea20000000a00 */
[----:B------:R-:W4:Y:S02]  /*ea00*/  FLO.U32 R0, UR4 ;  /* 0x0000000400007d00 */ /* 0x000f2400080e0000 */
[----:B----4-:R-:W-:-:S06]  /*ea10*/  ISETP.EQ.U32.AND P0, PT, R0, R5, PT ;  /* 0x000000050000720c */ /* 0x010fcc0003f02070 */
[----:B------:R-:W2:Y:S07]  /*ea20*/  POPC R5, UR4 ;  /* 0x0000000400057d09 */ /* 0x000eae0008000000 */
[----:B--2---:R-:W2:Y:S01]  /*ea30*/  @P0 ATOMG.E.ADD.STRONG.GPU PT, R3, desc[UR46][R2.64], R5 ;  /* 0x00000005020309a8 */ /* 0x004ea200081ee1ee */
[----:B-1----:R-:W1:Y:S02]  /*ea40*/  S2R R4, SR_LTMASK ;  /* 0x0000000000047919 */ /* 0x002e640000003900 */
[----:B-1----:R-:W-:-:S04]  /*ea50*/  LOP3.LUT R4, R4, UR4, RZ, 0xc0, !PT ;  /* 0x0000000404047c12 */ /* 0x002fc8000f8ec0ff */
[----:B-----5:R-:W1:Y:S01]  /*ea60*/  POPC R7, R4 ;  /* 0x0000000400077309 */ /* 0x020e620000000000 */
[----:B--2---:R-:W1:Y:S02]  /*ea70*/  SHFL.IDX PT, R0, R3, R0, 0x1f ;  /* 0x00001f0003007589 */ /* 0x004e6400000e0000 */
[----:B-1----:R-:W-:-:S05]  /*ea80*/  IADD3 R0, R0, UR50, R7 ;  /* 0x0000003200007c10 */ /* 0x002fca000fffe007 */
[----:B------:R4:W-:Y:S02]  /*ea90*/  STL [R1+0x20], R0 ;  /* 0x0000200001007387 */ /* 0x0009e40000100800 */
.L_x_219:
[----:B------:R-:W-:Y:S05]  /*eaa0*/  BSYNC B0 ;  /* 0x0000000000007941 */ /* 0x000fea0003800000 */
.L_x_218:
[----:B------:R-:W-:-:S06]  /*eab0*/  UISETP.NE.AND UP0, UPT, UR42, 0x3, UPT ;  /* 0x000000032a00788c */ /* 0x000fcc000bf05270 */
[----:B------:R-:W-:-:S13]  /*eac0*/  PLOP3.LUT P0, PT, PT, PT, UP0, 0x80, 0x0 ;  /* 0x000000000000781c */ /* 0x000fda0003f0f008 */
[----:B------:R-:W-:Y:S05]  /*ead0*/  @!P0 BRA `(.L_x_220) ;  /* 0x0000000000048947 */ /* 0x000fea0003800000 */
[----:B------:R-:W-:Y:S01]  /*eae0*/  BPT.TRAP 0x1 ;  /* 0x000000040000795c */ /* 0x000fe20000300000 */
.L_x_220:
[----:B----4-:R-:W4:Y:S04]  /*eaf0*/  LDL R0, [R1+0x14] ;  /* 0x0000140001007983 */ /* 0x010f280000100800 */
[----:B--23--:R-:W2:Y:S01]  /*eb00*/  LDL R2, [R1+0xc] ;  /* 0x00000c0001027983 */ /* 0x00cea20000100800 */
[----:B------:R-:W-:Y:S01]  /*eb10*/  BSSY B0, `(.L_x_221) ;  /* 0x0000008000007945 */ /* 0x000fe20003800000 */
[----:B----4-:R-:W-:-:S04]  /*eb20*/  LOP3.LUT R0, R0, 0x1, RZ, 0x3c, !PT ;  /* 0x0000000100007812 */ /* 0x010fc800078e3cff */
[----:B------:R-:W-:Y:S02]  /*eb30*/  SHF.L.U32 R0, R0, 0x1f, RZ ;  /* 0x0000001f00007819 */ /* 0x000fe400000006ff */
[----:B--2---:R-:W-:-:S04]  /*eb40*/  LEA R3, R2, UR41, 0x3 ;  /* 0x0000002902037c11 */ /* 0x004fc8000f8e18ff */
[----:B------:R-:W2:Y:S01]  /*eb50*/  SYNCS.PHASECHK.TRANS64.TRYWAIT P0, [R3+URZ+0x38870], R0 ;  /* 0x03887000030075a7 */ /* 0x000ea2000800017f */
[----:B------:R-:W-:-:S05]  /*eb60*/  IMAD.U32 R2, RZ, RZ, UR51 ;  /* 0x00000033ff027e24 */ /* 0x000fca000f8e00ff */
[----:B------:R-:W-:Y:S01]  /*eb70*/  ISETP.NE.AND P2, PT, R2, 0x3, PT ;  /* 0x000000030200780c */ /* 0x000fe20003f45270 */
[----:B--2---:R-:W-:-:S12]  /*eb80*/  @!P0 BRA `(.L_x_222) ;  /* 0x0000001c009c8947 */ /* 0x004fd80003800000 */
.L_x_265:
[----:B------:R-:W-:Y:S05]  /*eb90*/  BSYNC B0 ;  /* 0x0000000000007941 */ /* 0x000fea0003800000 */
.L_x_221:
[----:B------:R-:W-:Y:S05]  /*eba0*/  @!P2 BRA `(.L_x_223) ;  /* 0x000000000004a947 */ /* 0x000fea0003800000 */
[----:B------:R-:W-:Y:S01]  /*ebb0*/  BPT.TRAP 0x1 ;  /* 0x000000040000795c */ /* 0x000fe20000300000 */
.L_x_223:
[----:B--2---:R-:W2:Y:S02]  /*ebc0*/  LDL R0, [R1+0x14] ;  /* 0x0000140001007983 */ /* 0x004ea40000100800 */
[----:B--2---:R-:W-:-:S04]  /*ebd0*/  SHF.L.U32 R0, R0, 0x1f, RZ ;  /* 0x0000001f00007819 */ /* 0x004fc800000006ff */
[----:B------:R-:W2:Y:S02]  /*ebe0*/  SYNCS.PHASECHK.TRANS64.TRYWAIT P0, [R3+URZ+0x38860], R0 ;  /* 0x03886000030075a7 */ /* 0x000ea4000800017f */
[----:B--2---:R-:W-:Y:S05]  /*ebf0*/  @!P0 BRA `(.L_x_224) ;  /* 0x0000001c00948947 */ /* 0x004fea0003800000 */
.L_x_266:
[----:B-1----:R-:W3:Y:S04]  /*ec00*/  LDL R4, [R1+0xc] ;  /* 0x00000c0001047983 */ /* 0x002ee80000100800 */
[----:B------:R-:W4:Y:S04]  /*ec10*/  LDL R17, [R1] ;  /* 0x0000000001117983 */ /* 0x000f280000100800 */
[----:B------:R-:W2:Y:S04]  /*ec20*/  LDL R2, [R1+0x38] ;  /* 0x0000380001027983 */ /* 0x000ea80000100800 */
[----:B------:R-:W2:Y:S01]  /*ec30*/  LDL R18, [R1+0x10] ;  /* 0x0000100001127983 */ /* 0x000ea20000100800 */
[----:B------:R-:W-:Y:S05]  /*ec40*/  WARPSYNC.ALL ;  /* 0x0000000000007948 */ /* 0x000fea0003800000 */
[----:B------:R-:W-:-:S04]  /*ec50*/  IMAD.U32 R13, RZ, RZ, UR41 ;  /* 0x00000029ff0d7e24 */ /* 0x000fc8000f8e00ff */
[----:B------:R-:W-:Y:S02]  /*ec60*/  VIADD R13, R13, 0x400 ;  /* 0x000004000d0d7836 */ /* 0x000fe40000000000 */
[----:B---3--:R-:W-:-:S05]  /*ec70*/  IMAD.SHL.U32 R20, R4, 0x8000, RZ ;  /* 0x0000800004147824 */ /* 0x008fca00078e00ff */
[----:B----4-:R-:W-:-:S05]  /*ec80*/  LOP3.LUT R12, R20, R17, RZ, 0xfc, !PT ;  /* 0x00000011140c7212 */ /* 0x010fca00078efcff */
[----:B-----5:R-:W1:Y:S01]  /*ec90*/  LDSM.16.MT88.4 R4, [R12+UR41+0x10400] ;  /* 0x010400290c04783b */ /* 0x020e620008004200 */
[----:B--2---:R-:W-:Y:S02]  /*eca0*/  IADD3 R2, R2, UR41, R20 ;  /* 0x0000002902027c10 */ /* 0x004fe4000fffe014 */
[----:B------:R-:W-:Y:S02]  /*ecb0*/  IADD3 R0, R13, R20, R18 ;  /* 0x000000140d007210 */ /* 0x000fe40007ffe012 */
[C-C-:B-1----:R-:W-:Y:S02]  /*ecc0*/  PRMT R8, R4.reuse, 0x6420, R5.reuse ;  /* 0x0000642004087816 */ /* 0x142fe40000000005 */
        /* <DEDUP_REMOVED lines=127> */
[----:B------:R2:W-:Y:S01]  /*f4c0*/  STSM.16.M88.4 [R0+0x4000], R12 ;  /* 0x0040000c00007844 */ /* 0x0005e20000000200 */
        /* <DEDUP_REMOVED lines=13> */
.L_x_225:
[----:B------:R-:W3:Y:S01]  /*f5a0*/  LDL.LU R2, [R1+0xc] ;  /* 0x00000c0001027983 */ /* 0x000ee20000300800 */
[----:B-1----:R-:W-:Y:S03]  /*f5b0*/  SYNCS.ARRIVE.TRANS64.A1T0 RZ, [R3+URZ+0x38850], RZ ;  /* 0x038850ff03ff79a7 */ /* 0x002fe6000810003f */
[----:B------:R-:W4:Y:S01]  /*f5c0*/  LDL.LU R4, [R1+0x14] ;  /* 0x0000140001047983 */ /* 0x000f220000300800 */
[----:B--2---:R-:W-:-:S05]  /*f5d0*/  @!P1 VIADD R0, R3, 0x38880 ;  /* 0x0003888003009836 */ /* 0x004fca0000000000 */
[----:B------:R-:W-:Y:S01]  /*f5e0*/  @!P1 PRMT R0, RZ, 0x654, R0 ;  /* 0x00000654ff009816 */ /* 0x000fe20000000000 */
[----:B------:R-:W-:Y:S06]  /*f5f0*/  BAR.SYNC.DEFER_BLOCKING 0x2, 0x80 ;  /* 0x0082000000007b1d */ /* 0x000fec0000010000 */
[----:B------:R3:W-:Y:S02]  /*f600*/  @!P1 SYNCS.ARRIVE.TRANS64.RED.A1T0 RZ, [R0+URZ], RZ ;  /* 0x000000ff00ff99a7 */ /* 0x0007e4000810043f */
[----:B---3--:R-:W-:-:S05]  /*f610*/  VIADD R0, R2, 0x1 ;  /* 0x0000000102007836 */ /* 0x008fca0000000000 */
[----:B------:R-:W-:-:S04]  /*f620*/  ISETP.NE.AND P0, PT, R0, 0x2, PT ;  /* 0x000000020000780c */ /* 0x000fc80003f05270 */
[----:B------:R-:W-:Y:S02]  /*f630*/  SEL R2, RZ, 0x1, P0 ;  /* 0x00000001ff027807 */ /* 0x000fe40000000000 */
[----:B------:R-:W-:Y:S02]  /*f640*/  SEL R0, R0, RZ, P0 ;  /* 0x000000ff00007207 */ /* 0x000fe40000000000 */
[----:B----4-:R-:W-:-:S03]  /*f650*/  LOP3.LUT R4, R4, R2, RZ, 0x3c, !PT ;  /* 0x0000000204047212 */ /* 0x010fc600078e3cff */
[----:B------:R1:W-:Y:S04]  /*f660*/  STL [R1+0xc], R0 ;  /* 0x00000c0001007387 */ /* 0x0003e80000100800 */
[----:B------:R1:W-:Y:S02]  /*f670*/  STL [R1+0x14], R4 ;  /* 0x0000140401007387 */ /* 0x0003e40000100800 */
.L_x_179:
[----:B------:R-:W-:Y:S05]  /*f680*/  BSYNC B6 ;  /* 0x0000000000067941 */ /* 0x000fea0003800000 */
.L_x_177:
[----:B-12---:R-:W2:Y:S02]  /*f690*/  LDL R0, [R1+0x3c] ;  /* 0x00003c0001007983 */ /* 0x006ea40000100800 */
[----:B--2---:R-:W-:-:S13]  /*f6a0*/  LOP3.LUT P0, RZ, R0, 0x2, RZ, 0xc0, !PT ;  /* 0x0000000200ff7812 */ /* 0x004fda000780c0ff */
[----:B------:R-:W-:Y:S05]  /*f6b0*/  @!P0 BRA `(.L_x_226) ;  /* 0x0000000000308947 */ /* 0x000fea0003800000 */
[----:B------:R-:W1:Y:S08]  /*f6c0*/  S2UR UR5, SR_CgaCtaId ;  /* 0x00000000000579c3 */ /* 0x000e700000008800 */
[----:B------:R-:W-:Y:S06]  /*f6d0*/  BAR.SYNC.DEFER_BLOCKING 0x5, 0x180 ;  /* 0x0146000000007b1d */ /* 0x000fec0000010000 */
[----:B------:R-:W-:-:S02]  /*f6e0*/  UMOV UR4, 0x400 ;  /* 0x0000040000047882 */ /* 0x000fc40000000000 */
[----:B-1----:R-:W-:-:S09]  /*f6f0*/  ULEA UR4, UR5, UR4, 0x18 ;  /* 0x0000000405047291 */ /* 0x002fd2000f8ec03f */
[----:B------:R-:W1:Y:S04]  /*f700*/  LDS.128 R4, [UR4+0x388d0] ;  /* 0x0388d004ff047984 */ /* 0x000e680008000c00 */
[----:B-1----:R2:W-:Y:S01]  /*f710*/  STL.64 [R1+0x20], R4 ;  /* 0x0000200401007387 */ /* 0x0025e20000100a00 */
[----:B------:R-:W-:Y:S02]  /*f720*/  IMAD.MOV.U32 R2, RZ, RZ, R7 ;  /* 0x000000ffff027224 */ /* 0x000fe400078e0007 */
[----:B------:R-:W-:-:S03]  /*f730*/  IMAD.MOV.U32 R0, RZ, RZ, R6 ;  /* 0x000000ffff007224 */ /* 0x000fc600078e0006 */
[----:B------:R-:W-:Y:S02]  /*f740*/  R2UR UR52, R2 ;  /* 0x00000000023472ca */ /* 0x000fe400000e0000 */
[----:B------:R-:W-:Y:S01]  /*f750*/  R2UR UR38, R0 ;  /* 0x00000000002672ca */ /* 0x000fe200000e0000 */
[----:B------:R-:W-:Y:S06]  /*f760*/  BAR.ARV 0x4, 0x180 ;  /* 0x0106000000007b1d */ /* 0x000fec0000002000 */
[----:B------:R-:W-:Y:S08]  /*f770*/  BRA `(.L_x_227) ;  /* 0x0000000800407947 */ /* 0x000ff00003800000 */
.L_x_226:
[----:B------:R-:W1:Y:S01]  /*f780*/  S2R R2, SR_TID.X ;  /* 0x0000000000027919 */ /* 0x000e620000002100 */
[----:B------:R-:W-:Y:S01]  /*f790*/  ULDC UR4, c[0x0][0xc14] ;  /* 0x0003050000047ab9 */ /* 0x000fe20000000800 */
[----:B------:R-:W2:Y:S01]  /*f7a0*/  LDL.LU R0, [R1+0x20] ;  /* 0x0000200001007983 */ /* 0x000ea20000300800 */
[----:B------:R-:W-:Y:S01]  /*f7b0*/  IMAD.MOV.U32 R4, RZ, RZ, RZ ;  /* 0x000000ffff047224 */ /* 0x000fe200078e00ff */
[----:B-1----:R-:W-:-:S04]  /*f7c0*/  LOP3.LUT R8, R2, 0x1f, RZ, 0xc0, !PT ;  /* 0x0000001f02087812 */ /* 0x002fc800078ec0ff */
[C---:B------:R-:W-:Y:S01]  /*f7d0*/  ISETP.NE.AND P0, PT, R8.reuse, 0x1f, PT ;  /* 0x0000001f0800780c */ /* 0x040fe20003f05270 */
[----:B------:R-:W-:-:S05]  /*f7e0*/  VIADD R5, R8, UR52 ;  /* 0x0000003408057c36 */ /* 0x000fca0008000000 */
[----:B------:R-:W-:Y:S01]  /*f7f0*/  ISETP.GE.OR P1, PT, R5, UR4, !P0 ;  /* 0x0000000405007c0c */ /* 0x000fe2000c726670 */
[----:B------:R-:W-:-:S12]  /*f800*/  ULDC UR4, c[0x0][0xc14] ;  /* 0x0003050000047ab9 */ /* 0x000fd80000000800 */
[----:B------:R-:W1:Y:S02]  /*f810*/  @!P1 LDC.64 R2, c[0x0][0xc58] ;  /* 0x00031600ff029b82 */ /* 0x000e640000000a00 */
[----:B-1----:R-:W-:-:S05]  /*f820*/  @!P1 IMAD.WIDE R2, R5, 0x4, R2 ;  /* 0x0000000405029825 */ /* 0x002fca00078e0202 */
[----:B------:R-:W3:Y:S01]  /*f830*/  @!P1 LDG.E R4, desc[UR46][R2.64] ;  /* 0x0000002e02049981 */ /* 0x000ee2000c1e1900 */
[C---:B------:R-:W-:Y:S02]  /*f840*/  ISETP.NE.AND P1, PT, R8.reuse, RZ, PT ;  /* 0x000000ff0800720c */ /* 0x040fe40003f25270 */
[C---:B------:R-:W-:Y:S02]  /*f850*/  ISETP.GE.U32.AND P2, PT, R8.reuse, 0x2, PT ;  /* 0x000000020800780c */ /* 0x040fe40003f46070 */
[C---:B------:R-:W-:Y:S02]  /*f860*/  ISETP.GE.U32.AND P3, PT, R8.reuse, 0x4, PT ;  /* 0x000000040800780c */ /* 0x040fe40003f66070 */
[C---:B------:R-:W-:Y:S02]  /*f870*/  ISETP.GE.U32.AND P4, PT, R8.reuse, 0x8, PT ;  /* 0x000000080800780c */ /* 0x040fe40003f86070 */
[----:B------:R-:W-:Y:S01]  /*f880*/  ISETP.GE.U32.AND P5, PT, R8, 0x10, PT ;  /* 0x000000100800780c */ /* 0x000fe20003fa6070 */
[----:B--2---:R-:W-:-:S02]  /*f890*/  IMAD.MOV.U32 R9, RZ, RZ, R0 ;  /* 0x000000ffff097224 */ /* 0x004fc400078e0000 */
[----:B---3--:R-:W1:Y:S02]  /*f8a0*/  SHFL.UP PT, R0, R4, 0x1, RZ ;  /* 0x0420000004007989 */ /* 0x008e6400000e00ff */
[----:B-1----:R-:W-:-:S05]  /*f8b0*/  SEL R5, R0, RZ, P1 ;  /* 0x000000ff00057207 */ /* 0x002fca0000800000 */
[----:B------:R-:W-:-:S05]  /*f8c0*/  IMAD.IADD R5, R4, 0x1, R5 ;  /* 0x0000000104057824 */ /* 0x000fca00078e0205 */
[----:B------:R-:W1:Y:S02]  /*f8d0*/  SHFL.UP PT, R0, R5, 0x2, RZ ;  /* 0x0440000005007989 */ /* 0x000e6400000e00ff */
[----:B-1----:R-:W-:-:S05]  /*f8e0*/  SEL R0, R0, RZ, P2 ;  /* 0x000000ff00007207 */ /* 0x002fca0001000000 */
[----:B------:R-:W-:-:S05]  /*f8f0*/  IMAD.IADD R0, R5, 0x1, R0 ;  /* 0x0000000105007824 */ /* 0x000fca00078e0200 */
[----:B------:R-:W1:Y:S02]  /*f900*/  SHFL.UP PT, R6, R0, 0x4, RZ ;  /* 0x0480000000067989 */ /* 0x000e6400000e00ff */
[----:B-1----:R-:W-:-:S05]  /*f910*/  SEL R3, R6, RZ, P3 ;  /* 0x000000ff06037207 */ /* 0x002fca0001800000 */
[----:B------:R-:W-:-:S05]  /*f920*/  IMAD.IADD R6, R0, 0x1, R3 ;  /* 0x0000000100067824 */ /* 0x000fca00078e0203 */
[----:B------:R-:W1:Y:S02]  /*f930*/  SHFL.UP PT, R2, R6, 0x8, RZ ;  /* 0x0500000006027989 */ /* 0x000e6400000e00ff */
[----:B-1----:R-:W-:-:S05]  /*f940*/  SEL R3, R2, RZ, P4 ;  /* 0x000000ff02037207 */ /* 0x002fca0002000000 */
[----:B------:R-:W-:Y:S02]  /*f950*/  IMAD.IADD R7, R6, 0x1, R3 ;  /* 0x0000000106077824 */ /* 0x000fe400078e0203 */
[----:B------:R-:W1:Y:S03]  /*f960*/  LDC R3, c[0x0][0xc10] ;  /* 0x00030400ff037b82 */ /* 0x000e660000000800 */
[----:B------:R-:W2:Y:S04]  /*f970*/  SHFL.UP PT, R2, R7, 0x10, RZ ;  /* 0x0600000007027989 */ /* 0x000ea800000e00ff */
[----:B------:R-:W-:Y:S01]  /*f980*/  SHFL.IDX PT, R5, R9, 0x1, 0x1f ;  /* 0x00201f0009057f89 */ /* 0x000fe200000e0000 */
[----:B--2---:R-:W-:-:S05]  /*f990*/  SEL R2, R2, RZ, P5 ;  /* 0x000000ff02027207 */ /* 0x004fca0002800000 */
[----:B------:R-:W-:-:S05]  /*f9a0*/  IMAD.IADD R2, R7, 0x1, R2 ;  /* 0x0000000107027824 */ /* 0x000fca00078e0202 */
[----:B------:R-:W1:Y:S04]  /*f9b0*/  SHFL.IDX PT, R8, R2, 0x1f, 0x1f ;  /* 0x03e01f0002087f89 */ /* 0x000e6800000e0000 */
[----:B------:R-:W2:Y:S01]  /*f9c0*/  SHFL.IDX PT, R0, R9, RZ, 0x1f ;  /* 0x00001fff09007589 */ /* 0x000ea200000e0000 */
[----:B-1----:R-:W-:-:S04]  /*f9d0*/  IMAD R6, R8, R3, RZ ;  /* 0x0000000308067224 */ /* 0x002fc800078e02ff */
[----:B------:R-:W-:-:S05]  /*f9e0*/  IMAD.IADD R5, R5, 0x1, R6 ;  /* 0x0000000105057824 */ /* 0x000fca00078e0206 */
[----:B--2---:R-:W-:-:S13]  /*f9f0*/  ISETP.GT.AND P6, PT, R5, R0, PT ;  /* 0x000000000500720c */ /* 0x004fda0003fc4270 */
[----:B------:R-:W-:Y:S05]  /*fa00*/  @P6 BRA `(.L_x_228) ;  /* 0x0000000000986947 */ /* 0x000fea0003800000 */
.L_x_232:
[----:B------:R-:W-:-:S04]  /*fa10*/  UIADD3 UR52, UR52, 0x1f, URZ ;  /* 0x0000001f34347890 */ /* 0x000fc8000fffe03f */
[----:B------:R-:W-:-:S06]  /*fa20*/  UISETP.GE.AND UP0, UPT, UR52, UR4, UPT ;  /* 0x000000043400728c */ /* 0x000fcc000bf06270 */
[----:B------:R-:W-:-:S13]  /*fa30*/  PLOP3.LUT P6, PT, PT, PT, UP0, 0x40, 0x0 ;  /* 0x000000000000781c */ /* 0x000fda0003fce808 */
[----:B------:R-:W-:Y:S05]  /*fa40*/  @!P6 BRA `(.L_x_229) ;  /* 0x000000040040e947 */ /* 0x000fea0003800000 */
[----:B------:R-:W1:Y:S01]  /*fa50*/  S2R R2, SR_TID.X ;  /* 0x0000000000027919 */ /* 0x000e620000002100 */
[----:B------:R-:W-:Y:S01]  /*fa60*/  BSSY B0, `(.L_x_230) ;  /* 0x0000009000007945 */ /* 0x000fe20003800000 */
[----:B------:R-:W-:Y:S01]  /*fa70*/  IMAD.MOV.U32 R4, RZ, RZ, RZ ;  /* 0x000000ffff047224 */ /* 0x000fe200078e00ff */
[----:B-1----:R-:W-:-:S05]  /*fa80*/  LOP3.LUT R2, R2, 0x1f, RZ, 0xc0, !PT ;  /* 0x0000001f02027812 */ /* 0x002fca00078ec0ff */
[----:B------:R-:W-:-:S05]  /*fa90*/  VIADD R7, R2, UR52 ;  /* 0x0000003402077c36 */ /* 0x000fca0008000000 */
[----:B------:R-:W-:-:S13]  /*faa0*/  ISETP.GE.OR P6, PT, R7, UR4, !P0 ;  /* 0x0000000407007c0c */ /* 0x000fda000c7c6670 */
[----:B------:R-:W-:Y:S05]  /*fab0*/  @P6 BRA `(.L_x_231) ;  /* 0x00000000000c6947 */ /* 0x000fea0003800000 */
[----:B------:R-:W1:Y:S02]  /*fac0*/  LDC.64 R2, c[0x0][0xc58] ;  /* 0x00031600ff027b82 */ /* 0x000e640000000a00 */
[----:B-1----:R-:W-:-:S05]  /*fad0*/  IMAD.WIDE R2, R7, 0x4, R2 ;  /* 0x0000000407027825 */ /* 0x002fca00078e0202 */
[----:B------:R1:W5:Y:S02]  /*fae0*/  LDG.E R4, desc[UR46][R2.64] ;  /* 0x0000002e02047981 */ /* 0x000364000c1e1900 */
.L_x_231:
[----:B------:R-:W-:Y:S05]  /*faf0*/  BSYNC B0 ;  /* 0x0000000000007941 */ /* 0x000fea0003800000 */
.L_x_230:
[----:B-1---5:R-:W1:Y:S02]  /*fb00*/  SHFL.UP PT, R2, R4, 0x1, RZ ;  /* 0x0420000004027989 */ /* 0x022e6400000e00ff */
[----:B-1----:R-:W-:-:S05]  /*fb10*/  SEL R3, R2, RZ, P1 ;  /* 0x000000ff02037207 */ /* 0x002fca0000800000 */
[----:B------:R-:W-:-:S05]  /*fb20*/  IMAD.IADD R3, R4, 0x1, R3 ;  /* 0x0000000104037824 */ /* 0x000fca00078e0203 */
[----:B------:R-:W1:Y:S02]  /*fb30*/  SHFL.UP PT, R2, R3, 0x2, RZ ;  /* 0x0440000003027989 */ /* 0x000e6400000e00ff */
[----:B-1----:R-:W-:-:S05]  /*fb40*/  SEL R2, R2, RZ, P2 ;  /* 0x000000ff02027207 */ /* 0x002fca0001000000 */
[----:B------:R-:W-:Y:S02]  /*fb50*/  IMAD.IADD R2, R3, 0x1, R2 ;  /* 0x0000000103027824 */ /* 0x000fe400078e0202 */
[----:B------:R-:W1:Y:S03]  /*fb60*/  LDC R3, c[0x0][0xc10] ;  /* 0x00030400ff037b82 */ /* 0x000e660000000800 */
[----:B------:R-:W2:Y:S02]  /*fb70*/  SHFL.UP PT, R6, R2, 0x4, RZ ;  /* 0x0480000002067989 */ /* 0x000ea400000e00ff */
[----:B--2---:R-:W-:-:S05]  /*fb80*/  SEL R7, R6, RZ, P3 ;  /* 0x000000ff06077207 */ /* 0x004fca0001800000 */
[----:B------:R-:W-:-:S05]  /*fb90*/  IMAD.IADD R7, R2, 0x1, R7 ;  /* 0x0000000102077824 */ /* 0x000fca00078e0207 */
[----:B------:R-:W2:Y:S02]  /*fba0*/  SHFL.UP PT, R6, R7, 0x8, RZ ;  /* 0x0500000007067989 */ /* 0x000ea400000e00ff */
[----:B--2---:R-:W-:-:S05]  /*fbb0*/  SEL R6, R6, RZ, P4 ;  /* 0x000000ff06067207 */ /* 0x004fca0002000000 */
[----:B------:R-:W-:-:S05]  /*fbc0*/  IMAD.IADD R6, R7, 0x1, R6 ;  /* 0x0000000107067824 */ /* 0x000fca00078e0206 */
[----:B------:R-:W2:Y:S02]  /*fbd0*/  SHFL.UP PT, R8, R6, 0x10, RZ ;  /* 0x0600000006087989 */ /* 0x000ea400000e00ff */
[----:B--2---:R-:W-:-:S05]  /*fbe0*/  SEL R9, R8, RZ, P5 ;  /* 0x000000ff08097207 */ /* 0x004fca0002800000 */
[----:B------:R-:W-:-:S05]  /*fbf0*/  IMAD.IADD R9, R6, 0x1, R9 ;  /* 0x0000000106097824 */ /* 0x000fca00078e0209 */
[----:B------:R-:W1:Y:S02]  /*fc00*/  SHFL.IDX PT, R8, R9, 0x1f, 0x1f ;  /* 0x03e01f0009087f89 */ /* 0x000e6400000e0000 */
[----:B-1----:R-:W-:-:S04]  /*fc10*/  IMAD R8, R8, R3, RZ ;  /* 0x0000000308087224 */ /* 0x002fc800078e02ff */
[----:B------:R-:W-:-:S05]  /*fc20*/  IMAD.IADD R5, R8, 0x1, R5 ;  /* 0x0000000108057824 */ /* 0x000fca00078e0205 */
[----:B------:R-:W-:-:S13]  /*fc30*/  ISETP.GT.AND P6, PT, R5, R0, PT ;  /* 0x000000000500720c */ /* 0x000fda0003fc4270 */
[----:B------:R-:W-:Y:S05]  /*fc40*/  @!P6 BRA `(.L_x_232) ;  /* 0xfffffffc0070e947 */ /* 0x000fea000383ffff */
[----:B------:R-:W-:Y:S02]  /*fc50*/  IMAD.MOV.U32 R2, RZ, RZ, R9 ;  /* 0x000000ffff027224 */ /* 0x000fe400078e0009 */
[----:B------:R-:W-:-:S07]  /*fc60*/  IMAD.MOV.U32 R6, RZ, RZ, R8 ;  /* 0x000000ffff067224 */ /* 0x000fce00078e0008 */
.L_x_228:
[----:B------:R-:W-:-:S04]  /*fc70*/  IMAD.IADD R6, R5, 0x1, -R6 ;  /* 0x0000000105067824 */ /* 0x000fc800078e0a06 */
[----:B------:R-:W-:-:S05]  /*fc80*/  IMAD R5, R2, R3, R6 ;  /* 0x0000000302057224 */ /* 0x000fca00078e0206 */
[----:B------:R-:W-:Y:S01]  /*fc90*/  ISETP.GT.AND P0, PT, R5, R0, PT ;  /* 0x000000000500720c */ /* 0x000fe20003f04270 */
[----:B------:R-:W-:-:S12]  /*fca0*/  IMAD.MOV.U32 R5, RZ, RZ, RZ ;  /* 0x000000ffff057224 */ /* 0x000fd800078e00ff */
[----:B------:R-:W-:Y:S02]  /*fcb0*/  VOTEU.ANY UR5, UPT, !P0 ;  /* 0x0000000000057886 */ /* 0x000fe400040e0100 */
[----:B------:R-:W-:Y:S01]  /*fcc0*/  ISETP.NE.AND P0, PT, RZ, UR5, PT ;  /* 0x00000005ff007c0c */ /* 0x000fe2000bf05270 */
[----:B------:R-:W-:-:S06]  /*fcd0*/  UPOPC UR4, UR5 ;  /* 0x00000005000472bf */ /* 0x000fcc0008000000 */
[----:B------:R-:W-:-:S05]  /*fce0*/  IMAD.U32 R7, RZ, RZ, UR4 ;  /* 0x00000004ff077e24 */ /* 0x000fca000f8e00ff */
[----:B------:R1:W2:Y:S01]  /*fcf0*/  SHFL.IDX PT, R4, R4, R7, 0x1f ;  /* 0x00001f0704047589 */ /* 0x0002a200000e0000 */
[----:B------:R-:W-:Y:S05]  /*fd00*/  @!P0 BRA `(.L_x_233) ;  /* 0x00000000000c8947 */ /* 0x000fea0003800000 */
[----:B------:R-:W-:-:S06]  /*fd10*/  UIADD3 UR5, UR4, -0x1, URZ ;  /* 0xffffffff04057890 */ /* 0x000fcc000fffe03f */
[----:B------:R-:W-:-:S06]  /*fd20*/  IMAD.U32 R5, RZ, RZ, UR5 ;  /* 0x00000005ff057e24 */ /* 0x000fcc000f8e00ff */
[----:B------:R3:W4:Y:S02]  /*fd30*/  SHFL.IDX PT, R5, R2, R5, 0x1f ;  /* 0x00001f0502057589 */ /* 0x00072400000e0000 */
.L_x_233:
[----:B----4-:R-:W-:Y:S01]  /*fd40*/  IMAD R9, R5, R3, R6 ;  /* 0x0000000305097224 */ /* 0x010fe200078e0206 */
[----:B--2---:R-:W-:Y:S01]  /*fd50*/  IABS R5, R4 ;  /* 0x0000000400057213 */ /* 0x004fe20000000000 */
[----:B------:R-:W-:-:S03]  /*fd60*/  UIADD3 UR52, UR4, UR52, URZ ;  /* 0x0000003404347290 */ /* 0x000fc6000fffe03f */
[----:B------:R-:W2:Y:S01]  /*fd70*/  I2F.RP R6, R5 ;  /* 0x0000000500067306 */ /* 0x000ea20000209400 */
[----:B------:R4:W-:Y:S07]  /*fd80*/  STL [R1+0x20], R9 ;  /* 0x0000200901007387 */ /* 0x0009ee0000100800 */
[----:B--2---:R-:W2:Y:S02]  /*fd90*/  MUFU.RCP R6, R6 ;  /* 0x0000000600067308 */ /* 0x004ea40000001000 */
[----:B--2---:R-:W-:-:S06]  /*fda0*/  VIADD R8, R6, 0xffffffe ;  /* 0x0ffffffe06087836 */ /* 0x004fcc0000000000 */
[----:B------:R-:W3:Y:S02]  /*fdb0*/  F2I.FTZ.U32.TRUNC.NTZ R3, R8 ;  /* 0x0000000800037305 */ /* 0x000ee4000021f000 */
[----:B---3--:R-:W-:-:S04]  /*fdc0*/  IMAD.MOV R2, RZ, RZ, -R3 ;  /* 0x000000ffff027224 */ /* 0x008fc800078e0a03 */
[----:B-1----:R-:W-:Y:S02]  /*fdd0*/  IMAD R7, R2, R5, RZ ;  /* 0x0000000502077224 */ /* 0x002fe400078e02ff */
[----:B------:R-:W-:-:S04]  /*fde0*/  IMAD.MOV.U32 R2, RZ, RZ, RZ ;  /* 0x000000ffff027224 */ /* 0x000fc800078e00ff */
[----:B------:R-:W-:-:S04]  /*fdf0*/  IMAD.HI.U32 R2, R3, R7, R2 ;  /* 0x0000000703027227 */ /* 0x000fc800078e0002 */
[----:B------:R-:W-:Y:S01]  /*fe00*/  IMAD.IADD R3, R0, 0x1, -R9 ;  /* 0x0000000100037824 */ /* 0x000fe200078e0a09 */
[----:B------:R-:W-:-:S04]  /*fe10*/  IABS R0, R4 ;  /* 0x0000000400007213 */ /* 0x000fc80000000000 */
[----:B------:R-:W-:Y:S01]  /*fe20*/  IABS R7, R3 ;  /* 0x0000000300077213 */ /* 0x000fe20000000000 */
[----:B------:R-:W-:-:S04]  /*fe30*/  IMAD.MOV R0, RZ, RZ, -R0 ;  /* 0x000000ffff007224 */ /* 0x000fc800078e0a00 */
[----:B------:R-:W-:-:S04]  /*fe40*/  IMAD.HI.U32 R2, R2, R7, RZ ;  /* 0x0000000702027227 */ /* 0x000fc800078e00ff */
[----:B------:R-:W-:-:S05]  /*fe50*/  IMAD R0, R2, R0, R7 ;  /* 0x0000000002007224 */ /* 0x000fca00078e0207 */
[----:B------:R-:W-:-:S13]  /*fe60*/  ISETP.GT.U32.AND P1, PT, R5, R0, PT ;  /* 0x000000000500720c */ /* 0x000fda0003f24070 */
[----:B------:R-:W-:Y:S02]  /*fe70*/  @!P1 IMAD.IADD R0, R0, 0x1, -R5 ;  /* 0x0000000100009824 */ /* 0x000fe400078e0a05 */
[----:B------:R-:W-:Y:S01]  /*fe80*/  @!P1 VIADD R2, R2, 0x1 ;  /* 0x0000000102029836 */ /* 0x000fe20000000000 */
[----:B------:R-:W-:Y:S02]  /*fe90*/  ISETP.NE.AND P1, PT, R4, RZ, PT ;  /* 0x000000ff0400720c */ /* 0x000fe40003f25270 */
[----:B------:R-:W-:Y:S02]  /*fea0*/  ISETP.GE.U32.AND P0, PT, R0, R5, PT ;  /* 0x000000050000720c */ /* 0x000fe40003f06070 */
[----:B------:R-:W-:-:S04]  /*feb0*/  LOP3.LUT R0, R3, R4, RZ, 0x3c, !PT ;  /* 0x0000000403007212 */ /* 0x000fc800078e3cff */
[----:B------:R-:W-:-:S07]  /*fec0*/  ISETP.GE.AND P2, PT, R0, RZ, PT ;  /* 0x000000ff0000720c */ /* 0x000fce0003f46270 */
[----:B------:R-:W-:-:S06]  /*fed0*/  @P0 VIADD R2, R2, 0x1 ;  /* 0x0000000102020836 */ /* 0x000fcc0000000000 */
[----:B------:R-:W-:Y:S01]  /*fee0*/  @!P2 IMAD.MOV R2, RZ, RZ, -R2 ;  /* 0x000000ffff02a224 */ /* 0x000fe200078e0a02 */
[----:B------:R-:W-:-:S04]  /*fef0*/  @!P1 LOP3.LUT R2, RZ, R4, RZ, 0x33, !PT ;  /* 0x00000004ff029212 */ /* 0x000fc800078e33ff */
[----:B------:R-:W-:Y:S01]  /*ff00*/  R2UR UR38, R2 ;  /* 0x00000000022672ca */ /* 0x000fe200000e0000 */
[----:B------:R-:W-:-:S04]  /*ff10*/  IMAD.MOV R2, RZ, RZ, -R2 ;  /* 0x000000ffff027224 */ /* 0x000fc800078e0a02 */
[----:B------:R-:W-:-:S05]  /*ff20*/  IMAD R0, R4, R2, R3 ;  /* 0x0000000204007224 */ /* 0x000fca00078e0203 */
[----:B------:R4:W-:Y:S01]  /*ff30*/  STL [R1+0x24], R0 ;  /* 0x0000240001007387 */ /* 0x0009e20000100800 */
[----:B------:R-:W-:Y:S05]  /*ff40*/  BRA `(.L_x_234) ;  /* 0x0000000000107947 */ /* 0x000fea0003800000 */
.L_x_229:
[----:B------:R1:W-:Y:S01]  /*ff50*/  STL [R1+0x20], R0 ;  /* 0x0000200001007387 */ /* 0x0003e20000100800 */
[----:B------:R-:W-:Y:S01]  /*ff60*/  ULDC UR52, c[0x0][0xc14] ;  /* 0x0003050000347ab9 */ /* 0x000fe20000000800 */
[----:B------:R-:W-:Y:S02]  /*ff70*/  UMOV UR38, URZ ;  /* 0x0000003f00267c82 */ /* 0x000fe40008000000 */
[----:B------:R1:W-:Y:S03]  /*ff80*/  STL [R1+0x24], RZ ;  /* 0x000024ff01007387 */ /* 0x0003e60000100800 */
.L_x_234:
[----:B------:R-:W2:Y:S04]  /*ff90*/  LDL R3, [R1+0x20] ;  /* 0x0000200001037983 */ /* 0x000ea80000100800 */
[----:B------:R-:W3:Y:S01]  /*ffa0*/  LDL R2, [R1+0x24] ;  /* 0x0000240001027983 */ /* 0x000ee20000100800 */
[----:B------:R-:W-:Y:S02]  /*ffb0*/  IMAD.U32 R6, RZ, RZ, UR38 ;  /* 0x00000026ff067e24 */ /* 0x000fe4000f8e00ff */
[----:B------:R-:W-:Y:S01]  /*ffc0*/  IMAD.U32 R7, RZ, RZ, UR52 ;  /* 0x00000034ff077e24 */ /* 0x000fe2000f8e00ff */
[----:B-1--4-:R-:W1:Y:S02]  /*ffd0*/  S2R R0, SR_TID.X ;  /* 0x0000000000007919 */ /* 0x012e640000002100 */
[----:B-1----:R-:W-:Y:S01]  /*ffe0*/  LOP3.LUT R0, R0, 0x1f, RZ, 0xc0, !PT ;  /* 0x0000001f00007812 */ /* 0x002fe200078ec0ff */
[----:B------:R-:W-:Y:S03]  /*fff0*/  BAR.SYNC.DEFER_BLOCKING 0x4, 0x180 ;  /* 0x0106000000007b1d */ /* 0x000fe60000010000 */
[----:B------:R-:W-:-:S13]  /*10000*/  ISETP.NE.AND P0, PT, R0, RZ, PT ;  /* 0x000000ff0000720c */ /* 0x000fda0003f05270 */
[----:B------:R-:W-:Y:S01]  /*10010*/  @!P0 MOV R0, 0x400 ;  /* 0x0000040000008802 */ /* 0x000fe20000000f00 */
[----:B--2---:R-:W-:Y:S02]  /*10020*/  IMAD.MOV.U32 R4, RZ, RZ, R3 ;  /* 0x000000ffff047224 */ /* 0x004fe400078e0003 */
[----:B------:R-:W1:Y:S01]  /*10030*/  @!P0 S2R R3, SR_CgaCtaId ;  /* 0x0000000000038919 */ /* 0x000e620000008800 */
[----:B---3--:R-:W-:Y:S01]  /*10040*/  IMAD.MOV.U32 R5, RZ, RZ, R2 ;  /* 0x000000ffff057224 */ /* 0x008fe200078e0002 */
[----:B-1----:R-:W-:-:S05]  /*10050*/  @!P0 LEA R0, R3, R0, 0x18 ;  /* 0x0000000003008211 */ /* 0x002fca00078ec0ff */
[----:B------:R1:W-:Y:S01]  /*10060*/  @!P0 STS.128 [R0+0x388d0], R4 ;  /* 0x0388d00400008388 */ /* 0x0003e20000000c00 */
[----:B------:R-:W-:Y:S06]  /*10070*/  BAR.ARV 0x5, 0x180 ;  /* 0x0146000000007b1d */ /* 0x000fec0000002000 */
.L_x_227:
[----:B------:R-:W-:Y:S02]  /*10080*/  ULDC UR4, c[0x0][0xc14] ;  /* 0x0003050000047ab9 */ /* 0x000fe40000000800 */
[----:B------:R-:W-:-:S06]  /*10090*/  UISETP.GE.AND UP0, UPT, UR52, UR4, UPT ;  /* 0x000000043400728c */ /* 0x000fcc000bf06270 */
[----:B------:R-:W-:-:S13]  /*100a0*/  PLOP3.LUT P0, PT, PT, PT, UP0, 0x80, 0x0 ;  /* 0x000000000000781c */ /* 0x000fda0003f0f008 */
[----:B------:R-:W-:Y:S05]  /*100b0*/  @!P0 BRA `(.L_x_235) ;  /* 0xffffffbc00588947 */ /* 0x000fea000383ffff */
.L_x_175:
[----:B-1----:R-:W3:Y:S01]  /*100c0*/  LDL.LU R0, [R1+0x40] ;  /* 0x0000400001007983 */ /* 0x002ee20000300800 */
[----:B------:R-:W-:Y:S01]  /*100d0*/  BSSY B0, `(.L_x_236) ;  /* 0x000000b000007945 */ /* 0x000fe20003800000 */
[----:B--2---:R-:W1:Y:S01]  /*100e0*/  S2R R5, SR_CgaCtaId ;  /* 0x0000000000057919 */ /* 0x004e620000008800 */
[----:B---3--:R-:W-:-:S05]  /*100f0*/  VIADD R0, R0, 0x1 ;  /* 0x0000000100007836 */ /* 0x008fca0000000000 */
[----:B0-----:R-:W-:-:S04]  /*10100*/  LEA.HI R2, R0, R0, RZ, 0x1 ;  /* 0x0000000000027211 */ /* 0x001fc800078f08ff */
[----:B------:R-:W-:-:S05]  /*10110*/  LOP3.LUT R3, R2, 0xfffffffe, RZ, 0xc0, !PT ;  /* 0xfffffffe02037812 */ /* 0x000fca00078ec0ff */
[----:B------:R-:W-:Y:S01]  /*10120*/  IMAD.IADD R3, R0, 0x1, -R3 ;  /* 0x0000000100037824 */ /* 0x000fe200078e0a03 */
[----:B------:R-:W-:-:S04]  /*10130*/  MOV R0, 0x400 ;  /* 0x0000040000007802 */ /* 0x000fc80000000f00 */
[----:B-1----:R-:W-:Y:S02]  /*10140*/  LEA R0, R5, R0, 0x18 ;  /* 0x0000000005007211 */ /* 0x002fe400078ec0ff */
[----:B------:R-:W-:-:S04]  /*10150*/  SHF.L.U32 R3, R3, 0x1f, RZ ;  /* 0x0000001f03037819 */ /* 0x000fc800000006ff */
[----:B------:R-:W0:Y:S02]  /*10160*/  SYNCS.PHASECHK.TRANS64.TRYWAIT P0, [R0+URZ+0x38820], R3 ;  /* 0x03882003000075a7 */ /* 0x000e24000800017f */
[----:B0-----:R-:W-:Y:S05]  /*10170*/  @!P0 BRA `(.L_x_237) ;  /* 0x0000000800488947 */ /* 0x001fea0003800000 */
.L_x_267:
[----:B------:R-:W-:Y:S05]  /*10180*/  BSYNC B0 ;  /* 0x0000000000007941 */ /* 0x000fea0003800000 */
.L_x_236:
[----:B------:R-:W-:-:S03]  /*10190*/  UMOV UR4, 0xffffffff ;  /* 0xffffffff00047882 */ /* 0x000fc60000000000 */
[----:B------:R-:W-:Y:S05]  /*101a0*/  BRA.DIV UR4, `(.L_x_238) ;  /* 0x0000000a04507947 */ /* 0x000fea000b800000 */
[----:B------:R-:W1:Y:S02]  /*101b0*/  S2R R2, SR_TID.X ;  /* 0x0000000000027919 */ /* 0x000e640000002100 */
[----:B-1----:R-:W-:-:S04]  /*101c0*/  SHF.R.U32.HI R2, RZ, 0x5, R2 ;  /* 0x00000005ff027819 */ /* 0x002fc80000011602 */
[----:B------:R-:W-:-:S05]  /*101d0*/  LOP3.LUT R2, R2, 0x3, RZ, 0xc0, !PT ;  /* 0x0000000302027812 */ /* 0x000fca00078ec0ff */
[----:B------:R1:W2:Y:S02]  /*101e0*/  SHFL.IDX PT, R14, R2, RZ, 0x1f ;  /* 0x00001fff020e7589 */ /* 0x0002a400000e0000 */
.L_x_270:
[----:B--2---:R-:W-:Y:S01]  /*101f0*/  ISETP.NE.AND P0, PT, R14, RZ, PT ;  /* 0x000000ff0e00720c */ /* 0x004fe20003f05270 */
[----:B------:R-:W-:-:S12]  /*10200*/  BSSY B0, `(.L_x_239) ;  /* 0x000002e000007945 */ /* 0x000fd80003800000 */
[----:B------:R-:W-:Y:S05]  /*10210*/  @P0 BRA `(.L_x_240) ;  /* 0x0000000000b00947 */ /* 0x000fea0003800000 */
[----:B------:R-:W-:-:S03]  /*10220*/  UMOV UR4, 0xffffffff ;  /* 0xffffffff00047882 */ /* 0x000fc60000000000 */
[----:B------:R-:W-:Y:S05]  /*10230*/  BRA.DIV UR4, `(.L_x_241) ;  /* 0x0000000a04607947 */ /* 0x000fea000b800000 */
[----:B------:R-:W-:-:S13]  /*10240*/  ELECT P6, URZ, PT ;  /* 0x00000000003f782f */ /* 0x000fda00038c0000 */
.L_x_273:
[----:B------:R-:W-:Y:S05]  /*10250*/  @!P6 BRA `(.L_x_240) ;  /* 0x0000000000a0e947 */ /* 0x000fea0003800000 */
[----:B------:R-:W-:-:S06]  /*10260*/  ULOP3.LUT UR4, UR40, 0x2, URZ, 0xfc, !UPT ;  /* 0x0000000228047892 */ /* 0x000fcc000f8efc3f */
[----:B-1----:R-:W-:-:S05]  /*10270*/  IMAD.U32 R2, RZ, RZ, UR4 ;  /* 0x00000004ff027e24 */ /* 0x002fca000f8e00ff */
[----:B------:R-:W-:-:S13]  /*10280*/  ISETP.NE.AND P0, PT, R2, 0x3, PT ;  /* 0x000000030200780c */ /* 0x000fda0003f05270 */
[----:B------:R-:W-:Y:S05]  /*10290*/  @!P0 BRA `(.L_x_242) ;  /* 0x0000000000048947 */ /* 0x000fea0003800000 */
[----:B------:R-:W-:Y:S01]  /*102a0*/  BPT.TRAP 0x1 ;  /* 0x000000040000795c */ /* 0x000fe20000300000 */
.L_x_242:
[----:B0-----:R-:W2:Y:S04]  /*102b0*/  LDL R3, [R1+0xc] ;  /* 0x00000c0001037983 */ /* 0x001ea80000100800 */
[----:B------:R-:W3:Y:S01]  /*102c0*/  LDL.LU R7, [R1+0x14] ;  /* 0x0000140001077983 */ /* 0x000ee20000300800 */
[----:B------:R-:W-:-:S04]  /*102d0*/  VIADD R2, R0, 0x38840 ;  /* 0x0003884000027836 */ /* 0x000fc80000000000 */
[C---:B--2---:R-:W-:Y:S02]  /*102e0*/  IMAD R6, R3.reuse, 0x8, R2 ;  /* 0x0000000803067824 */ /* 0x044fe400078e0202 */
[----:B------:R-:W-:Y:S01]  /*102f0*/  VIADD R3, R3, 0x1 ;  /* 0x0000000103037836 */ /* 0x000fe20000000000 */
[----:B---3--:R-:W-:-:S04]  /*10300*/  SHF.L.U32 R5, R7, 0x1f, RZ ;  /* 0x0000001f07057819 */ /* 0x008fc800000006ff */
[C---:B------:R-:W-:Y:S01]  /*10310*/  ISETP.NE.AND P2, PT, R3.reuse, 0x2, PT ;  /* 0x000000020300780c */ /* 0x040fe20003f45270 */
[----:B------:R-:W0:Y:S03]  /*10320*/  SYNCS.PHASECHK.TRANS64.TRYWAIT P1, [R6+URZ], R5 ;  /* 0x00000005060075a7 */ /* 0x000e26000802017f */
[----:B------:R-:W-:Y:S02]  /*10330*/  SEL R4, RZ, 0x1, P2 ;  /* 0x00000001ff047807 */ /* 0x000fe40001000000 */
[----:B------:R-:W-:Y:S02]  /*10340*/  SEL R3, R3, RZ, P2 ;  /* 0x000000ff03037207 */ /* 0x000fe40001000000 */
[----:B------:R-:W-:-:S03]  /*10350*/  LOP3.LUT R4, R7, R4, RZ, 0x3c, !PT ;  /* 0x0000000407047212 */ /* 0x000fc600078e3cff */
[----:B------:R-:W-:Y:S01]  /*10360*/  IMAD R7, R3, 0x8, R2 ;  /* 0x0000000803077824 */ /* 0x000fe200078e0202 */
[----:B------:R-:W-:Y:S01]  /*10370*/  SHF.L.U32 R2, R4, 0x1f, RZ ;  /* 0x0000001f04027819 */ /* 0x000fe200000006ff */
[----:B0-----:R-:W-:Y:S06]  /*10380*/  @!P1 BRA `(.L_x_243) ;  /* 0x00000008002c9947 */ /* 0x001fec0003800000 */
.L_x_274:
[----:B------:R-:W1:Y:S02]  /*10390*/  SYNCS.PHASECHK.TRANS64.TRYWAIT P1, [R7+URZ], R2 ;  /* 0x00000002070075a7 */ /* 0x000e64000802017f */
[----:B-1----:R-:W-:Y:S05]  /*103a0*/  @!P1 BRA `(.L_x_244) ;  /* 0x0000000800389947 */ /* 0x002fea0003800000 */
.L_x_275:
[----:B------:R-:W-:Y:S05]  /*103b0*/  @!P0 BRA `(.L_x_245) ;  /* 0x0000000000048947 */ /* 0x000fea0003800000 */
[----:B------:R-:W-:Y:S01]  /*103c0*/  BPT.TRAP 0x1 ;  /* 0x000000040000795c */ /* 0x000fe20000300000 */
.L_x_245:
[----:B------:R-:W2:Y:S02]  /*103d0*/  LDL.LU R4, [R1+0xc] ;  /* 0x00000c0001047983 */ /* 0x000ea40000300800 */
[----:B--2---:R-:W-:-:S04]  /*103e0*/  IMAD R4, R4, 0x8, R0 ;  /* 0x0000000804047824 */ /* 0x004fc800078e0200 */
[----:B------:R-:W2:Y:S02]  /*103f0*/  SYNCS.PHASECHK.TRANS64.TRYWAIT P1, [R4+URZ+0x38860], R5 ;  /* 0x03886005040075a7 */ /* 0x000ea4000802017f */
[----:B--2---:R-:W-:Y:S05]  /*10400*/  @!P1 BRA `(.L_x_246) ;  /* 0x0000000800349947 */ /* 0x004fea0003800000 */
.L_x_276:
[----:B------:R-:W-:Y:S05]  /*10410*/  @!P0 BRA `(.L_x_247) ;  /* 0x0000000000048947 */ /* 0x000fea0003800000 */
[----:B------:R-:W-:Y:S01]  /*10420*/  BPT.TRAP 0x1 ;  /* 0x000000040000795c */ /* 0x000fe20000300000 */
.L_x_247:
[----:B------:R-:W-:-:S04]  /*10430*/  IMAD R3, R3, 0x8, R0 ;  /* 0x0000000803037824 */ /* 0x000fc800078e0200 */
[----:B------:R-:W3:Y:S02]  /*10440*/  SYNCS.PHASECHK.TRANS64.TRYWAIT P1, [R3+URZ+0x38860], R2 ;  /* 0x03886002030075a7 */ /* 0x000ee4000802017f */
[----:B---3--:R-:W-:Y:S05]  /*10450*/  @!P1 BRA `(.L_x_248) ;  /* 0x0000000800349947 */ /* 0x008fea0003800000 */
.L_x_277:
[----:B------:R-:W-:Y:S05]  /*10460*/  @!P0 BRA `(.L_x_249) ;  /* 0x0000000000048947 */ /* 0x000fea0003800000 */
[----:B------:R-:W-:Y:S01]  /*10470*/  BPT.TRAP 0x1 ;  /* 0x000000040000795c */ /* 0x000fe20000300000 */
.L_x_249:
[----:B------:R-:W4:Y:S02]  /*10480*/  SYNCS.PHASECHK.TRANS64.TRYWAIT P0, [R4+URZ+0x38880], R5 ;  /* 0x03888005040075a7 */ /* 0x000f24000800017f */
[----:B----4-:R-:W-:Y:S05]  /*10490*/  @!P0 BRA `(.L_x_250) ;  /* 0x0000000800388947 */ /* 0x010fea0003800000 */
.L_x_251:
[----:B------:R0:W0:Y:S02]  /*104a0*/  SYNCS.PHASECHK.TRANS64.TRYWAIT P0, [R3+URZ+0x38880], R2 ;  /* 0x03888002030075a7 */ /* 0x000024000800017f */
[----:B0-----:R-:W-:Y:S05]  /*104b0*/  @!P0 NANOSLEEP.SYNCS 0x989680 ;  /* 0x009896800000895d */ /* 0x001fea0003900000 */
[----:B------:R-:W0:Y:S02]  /*104c0*/  @!P0 SYNCS.PHASECHK.TRANS64 P0, [R3+URZ+0x38880], R2 ;  /* 0x03888002030085a7 */ /* 0x000e24000800007f */
[----:B0-----:R-:W-:Y:S05]  /*104d0*/  @!P0 BRA `(.L_x_251) ;  /* 0xfffffffc00f08947 */ /* 0x001fea000383ffff */
.L_x_240:
[----:B------:R-:W-:Y:S05]  /*104e0*/  BSYNC B0 ;  /* 0x0000000000007941 */ /* 0x000fea0003800000 */
.L_x_239:
[----:B------:R-:W-:Y:S05]  /*104f0*/  EXIT ;  /* 0x000000000000794d */ /* 0x000fea0003800000 */
.L_x_125:
[----:B0-----:R0:W1:Y:S02]  /*10500*/  SYNCS.PHASECHK.TRANS64.TRYWAIT P1, [R0+URZ+0x38800], R3 ;  /* 0x03880003000075a7 */ /* 0x001064000802017f */
[----:B-1----:R-:W-:Y:S05]  /*10510*/  @!P1 NANOSLEEP.SYNCS 0x989680 ;  /* 0x009896800000995d */ /* 0x002fea0003900000 */
[----:B------:R-:W1:Y:S02]  /*10520*/  @!P1 SYNCS.PHASECHK.TRANS64 P1, [R0+URZ+0x38800], R3 ;  /* 0x03880003000095a7 */ /* 0x000e64000802007f */
[----:B-1----:R-:W-:Y:S05]  /*10530*/  @!P1 BRA `(.L_x_125) ;  /* 0xfffffffc00f09947 */ /* 0x002fea000383ffff */
[----:B------:R-:W-:Y:S05]  /*10540*/  BRA `(.L_x_252) ;  /* 0xffffff1400b87947 */ /* 0x000fea000383ffff */
.L_x_129:
[----:B-1----:R1:W2:Y:S02]  /*10550*/  SYNCS.PHASECHK.TRANS64.TRYWAIT P1, [R4+URZ+0x38830], R3 ;  /* 0x03883003040075a7 */ /* 0x0022a4000802017f */
[----:B--2---:R-:W-:Y:S05]  /*10560*/  @!P1 NANOSLEEP.SYNCS 0x989680 ;  /* 0x009896800000995d */ /* 0x004fea0003900000 */
[----:B------:R-:W2:Y:S02]  /*10570*/  @!P1 SYNCS.PHASECHK.TRANS64 P1, [R4+URZ+0x38830], R3 ;  /* 0x03883003040095a7 */ /* 0x000ea4000802007f */
[----:B--2---:R-:W-:Y:S05]  /*10580*/  @!P1 BRA `(.L_x_129) ;  /* 0xfffffffc00f09947 */ /* 0x004fea000383ffff */
[----:B------:R-:W-:Y:S05]  /*10590*/  BRA `(.L_x_128) ;  /* 0xffffff1400e07947 */ /* 0x000fea000383ffff */
.L_x_134:
[----:B-1----:R-:W-:-:S04]  /*105a0*/  IMAD.U32 R3, RZ, RZ, UR6 ;  /* 0x00000006ff037e24 */ /* 0x002fc8000f8e00ff */
[----:B------:R1:W2:Y:S03]  /*105b0*/  SYNCS.PHASECHK.TRANS64.TRYWAIT P1, [R3+URZ+0x38830], R0 ;  /* 0x03883000030075a7 */ /* 0x0002a6000802017f */
[----:B--2---:R-:W-:Y:S05]  /*105c0*/  @!P1 NANOSLEEP.SYNCS 0x989680 ;  /* 0x009896800000995d */ /* 0x004fea0003900000 */
[----:B------:R-:W2:Y:S02]  /*105d0*/  @!P1 SYNCS.PHASECHK.TRANS64 P1, [R3+URZ+0x38830], R0 ;  /* 0x03883000030095a7 */ /* 0x000ea4000802007f */
[----:B--2---:R-:W-:Y:S05]  /*105e0*/  @!P1 BRA `(.L_x_134) ;  /* 0xfffffffc00ec9947 */ /* 0x004fea000383ffff */
[----:B------:R-:W-:Y:S05]  /*105f0*/  BRA `(.L_x_131) ;  /* 0xffffff4000ac7947 */ /* 0x000fea000383ffff */
.L_x_138:
[----:B-1----:R-:W-:-:S04]  /*10600*/  IMAD.U32 R3, RZ, RZ, UR6 ;  /* 0x00000006ff037e24 */ /* 0x002fc8000f8e00ff */
[----:B------:R1:W2:Y:S03]  /*10610*/  SYNCS.PHASECHK.TRANS64.TRYWAIT P1, [R3+URZ+0x38850], R0 ;  /* 0x03885000030075a7 */ /* 0x0002a6000802017f */
[----:B--2---:R-:W-:Y:S05]  /*10620*/  @!P1 NANOSLEEP.SYNCS 0x989680 ;  /* 0x009896800000995d */ /* 0x004fea0003900000 */
[----:B------:R-:W2:Y:S02]  /*10630*/  @!P1 SYNCS.PHASECHK.TRANS64 P1, [R3+URZ+0x38850], R0 ;  /* 0x03885000030095a7 */ /* 0x000ea4000802007f */
[----:B--2---:R-:W-:Y:S05]  /*10640*/  @!P1 BRA `(.L_x_138) ;  /* 0xfffffffc00ec9947 */ /* 0x004fea000383ffff */
[----:B------:R-:W-:Y:S05]  /*10650*/  BRA `(.L_x_135) ;  /* 0xffffff4400847947 */ /* 0x000fea000383ffff */
.L_x_144:
[----:B-1----:R1:W2:Y:S02]  /*10660*/  SYNCS.PHASECHK.TRANS64.TRYWAIT P1, [R14+URZ+0x38850], R7 ;  /* 0x038850070e0075a7 */ /* 0x0022a4000802017f */
[----:B--2---:R-:W-:Y:S05]  /*10670*/  @!P1 NANOSLEEP.SYNCS 0x989680 ;  /* 0x009896800000995d */ /* 0x004fea0003900000 */
[----:B------:R-:W2:Y:S02]  /*10680*/  @!P1 SYNCS.PHASECHK.TRANS64 P1, [R14+URZ+0x38850], R7 ;  /* 0x038850070e0095a7 */ /* 0x000ea4000802007f */
[----:B--2---:R-:W-:Y:S05]  /*10690*/  @!P1 BRA `(.L_x_144) ;  /* 0xfffffffc00f09947 */ /* 0x004fea000383ffff */
[----:B------:R-:W-:Y:S05]  /*106a0*/  BRA `(.L_x_143) ;  /* 0xffffff6400587947 */ /* 0x000fea000383ffff */
.L_x_184:
[----:B------:R-:W-:Y:S02]  /*106b0*/  IMAD.MOV.U32 R13, RZ, RZ, R4 ;  /* 0x000000ffff0d7224 */ /* 0x000fe400078e0004 */
[----:B------:R-:W-:Y:S02]  /*106c0*/  IMAD.MOV.U32 R12, RZ, RZ, RZ ;  /* 0x000000ffff0c7224 */ /* 0x000fe400078e00ff */
[----:B------:R-:W-:Y:S02]  /*106d0*/  IMAD.MOV.U32 R11, RZ, RZ, 0x1f ;  /* 0x0000001fff0b7424 */ /* 0x000fe400078e00ff */
[----:B------:R-:W-:-:S07]  /*106e0*/  IMAD.MOV.U32 R15, RZ, RZ, -0x1 ;  /* 0xffffffffff0f7424 */ /* 0x000fce00078e00ff */
[----:B0-----:R-:W-:Y:S05]  /*106f0*/  WARPSYNC.COLLECTIVE R15, `(.L_x_253) ;  /* 0x000000000f087348 */ /* 0x001fea0003c00000 */
[----:B------:R1:W2:Y:S02]  /*10700*/  SHFL.IDX P6, R14, R13, R12, R11 ;  /* 0x0000000c0d0e7389 */ /* 0x0002a400000c000b */
[----:B012---:R-:W-:Y:S01]  /*10710*/  ENDCOLLECTIVE ;  /* 0x000000000000791b */ /* 0x007fe20003800000 */
.L_x_253:
[----:B------:R-:W-:Y:S05]  /*10720*/  BRA `(.L_x_254) ;  /* 0xffffffc400487947 */ /* 0x000fea000383ffff */
.L_x_186:
[----:B------:R-:W-:Y:S01]  /*10730*/  BSSY B0, `(.L_x_255) ;  /* 0x0000006000007945 */ /* 0x000fe20003800000 */
[----:B------:R-:W-:-:S07]  /*10740*/  IMAD.MOV.U32 R15, RZ, RZ, -0x1 ;  /* 0xffffffffff0f7424 */ /* 0x000fce00078e00ff */
[----:B------:R-:W-:Y:S05]  /*10750*/  WARPSYNC.COLLECTIVE R15, `(.L_x_256) ;  /* 0x000000000f0c7348 */ /* 0x000fea0003c00000 */
[----:B------:R-:W-:Y:S02]  /*10760*/  ELECT P6, UR62, PT ;  /* 0x00000000003e782f */ /* 0x000fe400038c0000 */
[----:B------:R-:W-:Y:S01]  /*10770*/  MOV R14, UR62 ;  /* 0x0000003e000e7c02 */ /* 0x000fe20008000f00 */
[----:B------:R-:W-:Y:S10]  /*10780*/  ENDCOLLECTIVE ;  /* 0x000000000000791b */ /* 0x000ff40003800000 */
.L_x_256:
[----:B------:R-:W-:Y:S05]  /*10790*/  BSYNC B0 ;  /* 0x0000000000007941 */ /* 0x000fea0003800000 */
.L_x_255:
[----:B------:R-:W-:Y:S05]  /*107a0*/  BRA `(.L_x_257) ;  /* 0xffffffc400487947 */ /* 0x000fea000383ffff */
.L_x_189:
[----:B0-----:R0:W1:Y:S02]  /*107b0*/  SYNCS.PHASECHK.TRANS64.TRYWAIT P2, [R6+URZ+0x38880], R3 ;  /* 0x03888003060075a7 */ /* 0x001064000804017f */
[----:B-1----:R-:W-:Y:S05]  /*107c0*/  @!P2 NANOSLEEP.SYNCS 0x989680 ;  /* 0x009896800000a95d */ /* 0x002fea0003900000 */
[----:B------:R-:W1:Y:S02]  /*107d0*/  @!P2 SYNCS.PHASECHK.TRANS64 P2, [R6+URZ+0x38880], R3 ;  /* 0x038880030600a5a7 */ /* 0x000e64000804007f */
[----:B-1----:R-:W-:Y:S05]  /*107e0*/  @!P2 BRA `(.L_x_189) ;  /* 0xfffffffc00f0a947 */ /* 0x002fea000383ffff */
[----:B------:R-:W-:Y:S05]  /*107f0*/  BRA `(.L_x_258) ;  /* 0xffffffc400a87947 */ /* 0x000fea000383ffff */
.L_x_191:
[----:B-1----:R1:W2:Y:S02]  /*10800*/  SYNCS.PHASECHK.TRANS64.TRYWAIT P2, [R6+URZ+0x38840], R3 ;  /* 0x03884003060075a7 */ /* 0x0022a4000804017f */
[----:B--2---:R-:W-:Y:S05]  /*10810*/  @!P2 NANOSLEEP.SYNCS 0x989680 ;  /* 0x009896800000a95d */ /* 0x004fea0003900000 */
[----:B------:R-:W2:Y:S02]  /*10820*/  @!P2 SYNCS.PHASECHK.TRANS64 P2, [R6+URZ+0x38840], R3 ;  /* 0x038840030600a5a7 */ /* 0x000ea4000804007f */
[----:B--2---:R-:W-:Y:S05]  /*10830*/  @!P2 BRA `(.L_x_191) ;  /* 0xfffffffc00f0a947 */ /* 0x004fea000383ffff */
[----:B------:R-:W-:Y:S05]  /*10840*/  BRA `(.L_x_259) ;  /* 0xffffffc800187947 */ /* 0x000fea000383ffff */
.L_x_194:
[----:B--2---:R2:W3:Y:S02]  /*10850*/  SYNCS.PHASECHK.TRANS64.TRYWAIT P0, [R18+URZ+0x38820], R2 ;  /* 0x03882002120075a7 */ /* 0x0044e4000800017f */
[----:B---3--:R-:W-:Y:S05]  /*10860*/  @!P0 NANOSLEEP.SYNCS 0x989680 ;  /* 0x009896800000895d */ /* 0x008fea0003900000 */
[----:B------:R-:W3:Y:S02]  /*10870*/  @!P0 SYNCS.PHASECHK.TRANS64 P0, [R18+URZ+0x38820], R2 ;  /* 0x03882002120085a7 */ /* 0x000ee4000800007f */
[----:B---3--:R-:W-:Y:S05]  /*10880*/  @!P0 BRA `(.L_x_194) ;  /* 0xfffffffc00f08947 */ /* 0x008fea000383ffff */
[----:B------:R-:W-:Y:S05]  /*10890*/  BRA `(.L_x_260) ;  /* 0xffffffc800fc7947 */ /* 0x000fea000383ffff */
.L_x_200:
[----:B-1----:R1:W3:Y:S02]  /*108a0*/  SYNCS.PHASECHK.TRANS64.TRYWAIT P0, [R4+URZ+0x38880], R3 ;  /* 0x03888003040075a7 */ /* 0x0022e4000800017f */
[----:B---3--:R-:W-:Y:S05]  /*108b0*/  @!P0 NANOSLEEP.SYNCS 0x989680 ;  /* 0x009896800000895d */ /* 0x008fea0003900000 */
[----:B------:R-:W3:Y:S02]  /*108c0*/  @!P0 SYNCS.PHASECHK.TRANS64 P0, [R4+URZ+0x38880], R3 ;  /* 0x03888003040085a7 */ /* 0x000ee4000800007f */
[----:B---3--:R-:W-:Y:S05]  /*108d0*/  @!P0 BRA `(.L_x_200) ;  /* 0xfffffffc00f08947 */ /* 0x008fea000383ffff */
[----:B------:R-:W-:Y:S05]  /*108e0*/  BRA `(.L_x_261) ;  /* 0xffffffcc00b07947 */ /* 0x000fea000383ffff */
.L_x_206:
[----:B--2---:R2:W3:Y:S02]  /*108f0*/  SYNCS.PHASECHK.TRANS64.TRYWAIT P0, [R4+URZ+0x38840], R3 ;  /* 0x03884003040075a7 */ /* 0x0044e4000800017f */
[----:B---3--:R-:W-:Y:S05]  /*10900*/  @!P0 NANOSLEEP.SYNCS 0x989680 ;  /* 0x009896800000895d */ /* 0x008fea0003900000 */
[----:B------:R-:W3:Y:S02]  /*10910*/  @!P0 SYNCS.PHASECHK.TRANS64 P0, [R4+URZ+0x38840], R3 ;  /* 0x03884003040085a7 */ /* 0x000ee4000800007f */
[----:B---3--:R-:W-:Y:S05]  /*10920*/  @!P0 BRA `(.L_x_206) ;  /* 0xfffffffc00f08947 */ /* 0x008fea000383ffff */
[----:B------:R-:W-:Y:S05]  /*10930*/  BRA `(.L_x_262) ;  /* 0xffffffd000787947 */ /* 0x000fea000383ffff */
.L_x_213:
[----:B---3--:R-:W3:Y:S02]  /*10940*/  LDL R3, [R1+0x4] ;  /* 0x0000040001037983 */ /* 0x008ee40000100800 */
[----:B---3--:R3:W4:Y:S02]  /*10950*/  SYNCS.PHASECHK.TRANS64.TRYWAIT P2, [R3+URZ+0x38870], R2 ;  /* 0x03887002030075a7 */ /* 0x008724000804017f */
[----:B----4-:R-:W-:Y:S05]  /*10960*/  @!P2 NANOSLEEP.SYNCS 0x989680 ;  /* 0x009896800000a95d */ /* 0x010fea0003900000 */
[----:B------:R-:W4:Y:S02]  /*10970*/  @!P2 SYNCS.PHASECHK.TRANS64 P2, [R3+URZ+0x38870], R2 ;  /* 0x038870020300a5a7 */ /* 0x000f24000804007f */
[----:B----4-:R-:W-:Y:S05]  /*10980*/  @!P2 BRA `(.L_x_213) ;  /* 0xfffffffc00eca947 */ /* 0x010fea000383ffff */
[----:B------:R-:W-:Y:S05]  /*10990*/  BRA `(.L_x_263) ;  /* 0xffffffd400587947 */ /* 0x000fea000383ffff */
.L_x_215:
[----:B-1----:R-:W3:Y:S02]  /*109a0*/  LDL R4, [R1+0x4] ;  /* 0x0000040001047983 */ /* 0x002ee40000100800 */
[----:B---3--:R1:W3:Y:S02]  /*109b0*/  SYNCS.PHASECHK.TRANS64.TRYWAIT P2, [R4+URZ+0x38860], R3 ;  /* 0x03886003040075a7 */ /* 0x0082e4000804017f */
[----:B---3--:R-:W-:Y:S05]  /*109c0*/  @!P2 NANOSLEEP.SYNCS 0x989680 ;  /* 0x009896800000a95d */ /* 0x008fea0003900000 */
[----:B------:R-:W3:Y:S02]  /*109d0*/  @!P2 SYNCS.PHASECHK.TRANS64 P2, [R4+URZ+0x38860], R3 ;  /* 0x038860030400a5a7 */ /* 0x000ee4000804007f */
[----:B---3--:R-:W-:Y:S05]  /*109e0*/  @!P2 BRA `(.L_x_215) ;  /* 0xfffffffc00eca947 */ /* 0x008fea000383ffff */
[----:B------:R-:W-:Y:S05]  /*109f0*/  BRA `(.L_x_264) ;  /* 0xffffffd400607947 */ /* 0x000fea000383ffff */
.L_x_222:
[----:B--2---:R2:W3:Y:S02]  /*10a00*/  SYNCS.PHASECHK.TRANS64.TRYWAIT P0, [R3+URZ+0x38870], R0 ;  /* 0x03887000030075a7 */ /* 0x0044e4000800017f */
[----:B---3--:R-:W-:Y:S05]  /*10a10*/  @!P0 NANOSLEEP.SYNCS 0x989680 ;  /* 0x009896800000895d */ /* 0x008fea0003900000 */
[----:B------:R-:W3:Y:S02]  /*10a20*/  @!P0 SYNCS.PHASECHK.TRANS64 P0, [R3+URZ+0x38870], R0 ;  /* 0x03887000030085a7 */ /* 0x000ee4000800007f */
[----:B---3--:R-:W-:Y:S05]  /*10a30*/  @!P0 BRA `(.L_x_222) ;  /* 0xfffffffc00f08947 */ /* 0x008fea000383ffff */
[----:B------:R-:W-:Y:S05]  /*10a40*/  BRA `(.L_x_265) ;  /* 0xffffffe000507947 */ /* 0x000fea000383ffff */
.L_x_224:
[----:B--2---:R2:W3:Y:S02]  /*10a50*/  SYNCS.PHASECHK.TRANS64.TRYWAIT P0, [R3+URZ+0x38860], R0 ;  /* 0x03886000030075a7 */ /* 0x0044e4000800017f */
[----:B---3--:R-:W-:Y:S05]  /*10a60*/  @!P0 NANOSLEEP.SYNCS 0x989680 ;  /* 0x009896800000895d */ /* 0x008fea0003900000 */
[----:B------:R-:W3:Y:S02]  /*10a70*/  @!P0 SYNCS.PHASECHK.TRANS64 P0, [R3+URZ+0x38860], R0 ;  /* 0x03886000030085a7 */ /* 0x000ee4000800007f */
[----:B---3--:R-:W-:Y:S05]  /*10a80*/  @!P0 BRA `(.L_x_224) ;  /* 0xfffffffc00f08947 */ /* 0x008fea000383ffff */
[----:B------:R-:W-:Y:S05]  /*10a90*/  BRA `(.L_x_266) ;  /* 0xffffffe000587947 */ /* 0x000fea000383ffff */
.L_x_237:
[----:B0-----:R0:W1:Y:S02]  /*10aa0*/  SYNCS.PHASECHK.TRANS64.TRYWAIT P0, [R0+URZ+0x38820], R3 ;  /* 0x03882003000075a7 */ /* 0x001064000800017f */
[----:B-1----:R-:W-:Y:S05]  /*10ab0*/  @!P0 NANOSLEEP.SYNCS 0x989680 ;  /* 0x009896800000895d */ /* 0x002fea0003900000 */
[----:B------:R-:W1:Y:S02]  /*10ac0*/  @!P0 SYNCS.PHASECHK.TRANS64 P0, [R0+URZ+0x38820], R3 ;  /* 0x03882003000085a7 */ /* 0x000e64000800007f */
[----:B-1----:R-:W-:Y:S05]  /*10ad0*/  @!P0 BRA `(.L_x_237) ;  /* 0xfffffffc00f08947 */ /* 0x002fea000383ffff */
[----:B------:R-:W-:Y:S05]  /*10ae0*/  BRA `(.L_x_267) ;  /* 0xfffffff400a47947 */ /* 0x000fea000383ffff */
.L_x_238:
[----:B------:R-:W1:Y:S01]  /*10af0*/  S2R R2, SR_TID.X ;  /* 0x0000000000027919 */ /* 0x000e620000002100 */
[----:B------:R-:W-:Y:S01]  /*10b00*/  BSSY B0, `(.L_x_268) ;  /* 0x000000a000007945 */ /* 0x000fe20003800000 */
[----:B------:R-:W-:Y:S02]  /*10b10*/  IMAD.MOV.U32 R12, RZ, RZ, RZ ;  /* 0x000000ffff0c7224 */ /* 0x000fe400078e00ff */
[----:B------:R-:W-:Y:S02]  /*10b20*/  IMAD.MOV.U32 R11, RZ, RZ, 0x1f ;  /* 0x0000001fff0b7424 */ /* 0x000fe400078e00ff */
[----:B------:R-:W-:Y:S01]  /*10b30*/  IMAD.MOV.U32 R15, RZ, RZ, -0x1 ;  /* 0xffffffffff0f7424 */ /* 0x000fe200078e00ff */
[----:B-1----:R-:W-:-:S04]  /*10b40*/  SHF.R.U32.HI R2, RZ, 0x5, R2 ;  /* 0x00000005ff027819 */ /* 0x002fc80000011602 */
[----:B------:R-:W-:-:S05]  /*10b50*/  LOP3.LUT R2, R2, 0x3, RZ, 0xc0, !PT ;  /* 0x0000000302027812 */ /* 0x000fca00078ec0ff */
[----:B------:R-:W-:-:S07]  /*10b60*/  IMAD.MOV.U32 R13, RZ, RZ, R2 ;  /* 0x000000ffff0d7224 */ /* 0x000fce00078e0002 */
[----:B0-----:R-:W-:Y:S05]  /*10b70*/  WARPSYNC.COLLECTIVE R15, `(.L_x_269) ;  /* 0x000000000f087348 */ /* 0x001fea0003c00000 */
[----:B------:R1:W2:Y:S02]  /*10b80*/  SHFL.IDX P6, R14, R13, R12, R11 ;  /* 0x0000000c0d0e7389 */ /* 0x0002a400000c000b */
[----:B012---:R-:W-:Y:S01]  /*10b90*/  ENDCOLLECTIVE ;  /* 0x000000000000791b */ /* 0x007fe20003800000 */
.L_x_269:
[----:B------:R-:W-:Y:S05]  /*10ba0*/  BSYNC B0 ;  /* 0x0000000000007941 */ /* 0x000fea0003800000 */
.L_x_268:
[----:B------:R-:W-:Y:S05]  /*10bb0*/  BRA `(.L_x_270) ;  /* 0xfffffff4008c7947 */ /* 0x000fea000383ffff */
.L_x_241:
[----:B------:R-:W-:Y:S01]  /*10bc0*/  BSSY B1, `(.L_x_271) ;  /* 0x0000006000017945 */ /* 0x000fe20003800000 */
[----:B------:R-:W-:-:S07]  /*10bd0*/  IMAD.MOV.U32 R15, RZ, RZ, -0x1 ;  /* 0xffffffffff0f7424 */ /* 0x000fce00078e00ff */
[----:B01----:R-:W-:Y:S05]  /*10be0*/  WARPSYNC.COLLECTIVE R15, `(.L_x_272) ;  /* 0x000000000f0c7348 */ /* 0x003fea0003c00000 */
[----:B------:R-:W-:Y:S02]  /*10bf0*/  ELECT P6, UR62, PT ;  /* 0x00000000003e782f */ /* 0x000fe400038c0000 */
[----:B------:R-:W-:Y:S01]  /*10c00*/  MOV R14, UR62 ;  /* 0x0000003e000e7c02 */ /* 0x000fe20008000f00 */
[----:B01----:R-:W-:Y:S10]  /*10c10*/  ENDCOLLECTIVE ;  /* 0x000000000000791b */ /* 0x003ff40003800000 */
.L_x_272:
[----:B------:R-:W-:Y:S05]  /*10c20*/  BSYNC B1 ;  /* 0x0000000000017941 */ /* 0x000fea0003800000 */
.L_x_271:
[----:B------:R-:W-:Y:S05]  /*10c30*/  BRA `(.L_x_273) ;  /* 0xfffffff400847947 */ /* 0x000fea000383ffff */
.L_x_243:
[----:B0-----:R0:W1:Y:S02]  /*10c40*/  SYNCS.PHASECHK.TRANS64.TRYWAIT P1, [R6+URZ], R5 ;  /* 0x00000005060075a7 */ /* 0x001064000802017f */
[----:B-1----:R-:W-:Y:S05]  /*10c50*/  @!P1 NANOSLEEP.SYNCS 0x989680 ;  /* 0x009896800000995d */ /* 0x002fea0003900000 */
[----:B------:R-:W1:Y:S02]  /*10c60*/  @!P1 SYNCS.PHASECHK.TRANS64 P1, [R6+URZ], R5 ;  /* 0x00000005060095a7 */ /* 0x000e64000802007f */
[----:B-1----:R-:W-:Y:S05]  /*10c70*/  @!P1 BRA `(.L_x_243) ;  /* 0xfffffffc00f09947 */ /* 0x002fea000383ffff */
[----:B------:R-:W-:Y:S05]  /*10c80*/  BRA `(.L_x_274) ;  /* 0xfffffff400c07947 */ /* 0x000fea000383ffff */
.L_x_244:
[----:B-1----:R1:W2:Y:S02]  /*10c90*/  SYNCS.PHASECHK.TRANS64.TRYWAIT P1, [R7+URZ], R2 ;  /* 0x00000002070075a7 */ /* 0x0022a4000802017f */
[----:B--2---:R-:W-:Y:S05]  /*10ca0*/  @!P1 NANOSLEEP.SYNCS 0x989680 ;  /* 0x009896800000995d */ /* 0x004fea0003900000 */
[----:B------:R-:W2:Y:S02]  /*10cb0*/  @!P1 SYNCS.PHASECHK.TRANS64 P1, [R7+URZ], R2 ;  /* 0x00000002070095a7 */ /* 0x000ea4000802007f */
[----:B--2---:R-:W-:Y:S05]  /*10cc0*/  @!P1 BRA `(.L_x_244) ;  /* 0xfffffffc00f09947 */ /* 0x004fea000383ffff */
[----:B------:R-:W-:Y:S05]  /*10cd0*/  BRA `(.L_x_275) ;  /* 0xfffffff400b47947 */ /* 0x000fea000383ffff */
.L_x_246:
[----:B--2---:R2:W3:Y:S02]  /*10ce0*/  SYNCS.PHASECHK.TRANS64.TRYWAIT P1, [R4+URZ+0x38860], R5 ;  /* 0x03886005040075a7 */ /* 0x0044e4000802017f */
[----:B---3--:R-:W-:Y:S05]  /*10cf0*/  @!P1 NANOSLEEP.SYNCS 0x989680 ;  /* 0x009896800000995d */ /* 0x008fea0003900000 */
[----:B------:R-:W3:Y:S02]  /*10d00*/  @!P1 SYNCS.PHASECHK.TRANS64 P1, [R4+URZ+0x38860], R5 ;  /* 0x03886005040095a7 */ /* 0x000ee4000802007f */
[----:B---3--:R-:W-:Y:S05]  /*10d10*/  @!P1 BRA `(.L_x_246) ;  /* 0xfffffffc00f09947 */ /* 0x008fea000383ffff */
[----:B------:R-:W-:Y:S05]  /*10d20*/  BRA `(.L_x_276) ;  /* 0xfffffff400b87947 */ /* 0x000fea000383ffff */
.L_x_248:
[----:B---3--:R3:W4:Y:S02]  /*10d30*/  SYNCS.PHASECHK.TRANS64.TRYWAIT P1, [R3+URZ+0x38860], R2 ;  /* 0x03886002030075a7 */ /* 0x008724000802017f */
[----:B----4-:R-:W-:Y:S05]  /*10d40*/  @!P1 NANOSLEEP.SYNCS 0x989680 ;  /* 0x009896800000995d */ /* 0x010fea0003900000 */
[----:B------:R-:W4:Y:S02]  /*10d50*/  @!P1 SYNCS.PHASECHK.TRANS64 P1, [R3+URZ+0x38860], R2 ;  /* 0x03886002030095a7 */ /* 0x000f24000802007f */
[----:B----4-:R-:W-:Y:S05]  /*10d60*/  @!P1 BRA `(.L_x_248) ;  /* 0xfffffffc00f09947 */ /* 0x010fea000383ffff */
[----:B------:R-:W-:Y:S05]  /*10d70*/  BRA `(.L_x_277) ;  /* 0xfffffff400b87947 */ /* 0x000fea000383ffff */
.L_x_250:
[----:B----4-:R4:W0:Y:S02]  /*10d80*/  SYNCS.PHASECHK.TRANS64.TRYWAIT P0, [R4+URZ+0x38880], R5 ;  /* 0x03888005040075a7 */ /* 0x010824000800017f */
[----:B0-----:R-:W-:Y:S05]  /*10d90*/  @!P0 NANOSLEEP.SYNCS 0x989680 ;  /* 0x009896800000895d */ /* 0x001fea0003900000 */
[----:B------:R-:W0:Y:S02]  /*10da0*/  @!P0 SYNCS.PHASECHK.TRANS64 P0, [R4+URZ+0x38880], R5 ;  /* 0x03888005040085a7 */ /* 0x000e24000800007f */
[----:B0-----:R-:W-:Y:S05]  /*10db0*/  @!P0 BRA `(.L_x_250) ;  /* 0xfffffffc00f08947 */ /* 0x001fea000383ffff */
[----:B------:R-:W-:Y:S05]  /*10dc0*/  BRA `(.L_x_251) ;  /* 0xfffffff400b47947 */ /* 0x000fea000383ffff */
.L_x_278:
        /* <DEDUP_REMOVED lines=11> */
.L_x_12351:


//--------------------- .text._ZN7cutlass13device_kernelIN5flash11enable_sm90INS1_16FlashAttnFwdSm90INS1_25CollectiveMainloopFwdSm90ILi2EN4cute5tupleIJNS5_1CILi1EEES8_S8_EEENS6_IJNS7_ILi128EEESA_NS7_ILi256EEEEEELi256ENS_12float_e4m3_tEfNS_4arch4Sm90ELb0ELb0ELb0ELb1ELb0ELb1ELb0ELb1ELb1ELb0ELb0ELb0EEENS1_21CollectiveEpilogueFwdINS6_IJSA_SB_SA_EEES9_NS_10bfloat16_tESF_Li256ELb1ELb0ELb0ELb1EEENS1_36VarlenDynamicPersistentTileSchedulerILi128ELi128ELi256ELi128ELb0ELb0ELb1ELb0ELb1ELb1EEEEEEEEEvNT_6ParamsE --------------------------
	.section	.text._ZN7cutlass13device_kernelIN5flash11enable_sm90INS1_16FlashAttnFwdSm90INS1_25CollectiveMainloopFwdSm90ILi2EN4cute5tupleIJNS5_1CILi1EEES8_S8_EEENS6_IJNS7_ILi128EEESA_NS7_ILi256EEEEEELi256ENS_12float_e4m3_tEfNS_4arch4Sm90ELb0ELb0ELb0ELb1ELb0ELb1ELb0ELb1ELb1ELb0ELb0ELb0EEENS1_21CollectiveEpilogueFwdINS6_IJSA_SB_SA_EEES9_NS_10bfloat16_tESF_Li256ELb1ELb0ELb0ELb1EEENS1_36VarlenDynamicPersistentTileSchedulerILi128ELi128ELi256ELi128ELb0ELb0ELb1ELb0ELb1ELb1EEEEEEEEEvNT_6ParamsE,"ax",@progbits
	.align	128
.text._ZN7cutlass13device_kernelIN5flash11enable_sm90INS1_16FlashAttnFwdSm90INS1_25CollectiveMainloopFwdSm90ILi2EN4cute5tupleIJNS5_1CILi1EEES8_S8_EEENS6_IJNS7_ILi128EEESA_NS7_ILi256EEEEEELi256ENS_12float_e4m3_tEfNS_4arch4Sm90ELb0ELb0ELb0ELb1ELb0ELb1ELb0ELb1ELb1ELb0ELb0ELb0EEENS1_21CollectiveEpilogueFwdINS6_IJSA_SB_SA_EEES9_NS_10bfloat16_tESF_Li256ELb1ELb0ELb0ELb1EEENS1_36VarlenDynamicPersistentTileSchedulerILi128ELi128ELi256ELi128ELb0ELb0ELb1ELb0ELb1ELb1EEEEEEEEEvNT_6ParamsE:
        .type           _ZN7cutlass13device_kernelIN5flash11enable_sm90INS1_16FlashAttnFwdSm90INS1_25CollectiveMainloopFwdSm90ILi2EN4cute5tupleIJNS5_1CILi1EEES8_S8_EEENS6_IJNS7_ILi128EEESA_NS7_ILi256EEEEEELi256ENS_12float_e4m3_tEfNS_4arch4Sm90ELb0ELb0ELb0ELb1ELb0ELb1ELb0ELb1ELb1ELb0ELb0ELb0EEENS1_21CollectiveEpilogueFwdINS6_IJSA_SB_SA_EEES9_NS_10bfloat16_tESF_Li256ELb1ELb0ELb0ELb1EEENS1_36VarlenDynamicPersistentTileSchedulerILi128ELi128ELi256ELi128ELb0ELb0ELb1ELb0ELb1ELb1EEEEEEEEEvNT_6ParamsE,@function
        .size           _ZN7cutlass13device_kernelIN5flash11enable_sm90INS1_16FlashAttnFwdSm90INS1_25CollectiveMainloopFwdSm90ILi2EN4cute5tupleIJNS5_1CILi1EEES8_S8_EEENS6_IJNS7_ILi128EEESA_NS7_ILi256EEEEEELi256ENS_12float_e4m3_tEfNS_4arch4Sm90ELb0ELb0ELb0ELb1ELb0ELb1ELb0ELb1ELb1ELb0ELb0ELb0EEENS1_21CollectiveEpilogueFwdINS6_IJSA_SB_SA_EEES9_NS_10bfloat16_tESF_Li256ELb1ELb0ELb0ELb1EEENS1_36VarlenDynamicPersistentTileSchedulerILi128ELi128ELi256ELi128ELb0ELb0ELb1ELb0ELb1ELb1EEEEEEEEEvNT_6ParamsE,(.L_x_12352 - _ZN7cutlass13device_kernelIN5flash11enable_sm90INS1_16FlashAttnFwdSm90INS1_25CollectiveMainloopFwdSm90ILi2EN4cute5tupleIJNS5_1CILi1EEES8_S8_EEENS6_IJNS7_ILi128EEESA_NS7_ILi256EEEEEELi256ENS_12float_e4m3_tEfNS_4arch4Sm90ELb0ELb0ELb0ELb1ELb0ELb1ELb0ELb1ELb1ELb0ELb0ELb0EEENS1_21CollectiveEpilogueFwdINS6_IJSA_SB_SA_EEES9_NS_10bfloat16_tESF_Li256ELb1ELb0ELb0ELb1EEENS1_36VarlenDynamicPersistentTileSchedulerILi128ELi128ELi256ELi128ELb0ELb0ELb1ELb0ELb1ELb1EEEEEEEEEvNT_6ParamsE)
        .other          _ZN7cutlass13device_kernelIN5flash11enable_sm90INS1_16FlashAttnFwdSm90INS1_25CollectiveMainloopFwdSm90ILi2EN4cute5tupleIJNS5_1CILi1EEES8_S8_EEENS6_IJNS7_ILi128EEESA_NS7_ILi256EEEEEELi256ENS_12float_e4m3_tEfNS_4arch4Sm90ELb0ELb0ELb0ELb1ELb0ELb1ELb0ELb1ELb1ELb0ELb0ELb0EEENS1_21CollectiveEpilogueFwdINS6_IJSA_SB_SA_EEES9_NS_10bfloat16_tESF_Li256ELb1ELb0ELb0ELb1EEENS1_36VarlenDynamicPersistentTileSchedulerILi128ELi128ELi256ELi128ELb0ELb0ELb1ELb0ELb1ELb1EEEEEEEEEvNT_6ParamsE,@"STO_CUDA_ENTRY STV_DEFAULT"
_ZN7cutlass13device_kernelIN5flash11enable_sm90INS1_16FlashAttnFwdSm90INS1_25CollectiveMainloopFwdSm90ILi2EN4cute5tupleIJNS5_1CILi1EEES8_S8_EEENS6_IJNS7_ILi128EEESA_NS7_ILi256EEEEEELi256ENS_12float_e4m3_tEfNS_4arch4Sm90ELb0ELb0ELb0ELb1ELb0ELb1ELb0ELb1ELb1ELb0ELb0ELb0EEENS1_21CollectiveEpilogueFwdINS6_IJSA_SB_SA_EEES9_NS_10bfloat16_tESF_Li256ELb1ELb0ELb0ELb1EEENS1_36VarlenDynamicPersistentTileSchedulerILi128ELi128ELi256ELi128ELb0ELb0ELb1ELb0ELb1ELb1EEEEEEEEEvNT_6ParamsE:
        /* <DEDUP_REMOVED lines=14> */
[----:B------:R-:W-:Y:S02]  /*00e0*/  UIADD3 UR12, UP3, UR4, 0x570, URZ ;  /* 0x00000570040c7890 */ /* 0x000fe4000ff7e03f */
[----:B------:R-:W-:-:S02]  /*00f0*/  UIADD3 UR4, UP4, UR4, 0x670, URZ ;  /* 0x0000067004047890 */ /* 0x000fc4000ff9e03f */
[----:B------:R-:W-:Y:S02]  /*0100*/  UIADD3.X UR7, URZ, UR5, URZ, UP0, !UPT ;  /* 0x000000053f077290 */ /* 0x000fe400087fe43f */
[----:B------:R-:W-:Y:S02]  /*0110*/  UIADD3.X UR9, URZ, UR5, URZ, UP1, !UPT ;  /* 0x000000053f097290 */ /* 0x000fe40008ffe43f */
[----:B------:R-:W-:Y:S02]  /*0120*/  UIADD3.X UR11, URZ, UR5, URZ, UP2, !UPT ;  /* 0x000000053f0b7290 */ /* 0x000fe400097fe43f */
[----:B------:R-:W-:Y:S02]  /*0130*/  UIADD3.X UR13, URZ, UR5, URZ, UP3, !UPT ;  /* 0x000000053f0d7290 */ /* 0x000fe40009ffe43f */
[----:B------:R-:W-:Y:S01]  /*0140*/  UIADD3.X UR5, URZ, UR5, URZ, UP4, !UPT ;  /* 0x000000053f057290 */ /* 0x000fe2000a7fe43f */
[----:B------:R0:W-:Y:S02]  /*0150*/  UTMACCTL.PF [UR6] ;  /* 0x00000000060079b9 */ /* 0x0001e40008040000 */
[----:B------:R0:W-:Y:S02]  /*0160*/  UTMACCTL.PF [UR8] ;  /* 0x00000000080079b9 */ /* 0x0001e40008040000 */
[----:B------:R0:W-:Y:S02]  /*0170*/  UTMACCTL.PF [UR10] ;  /* 0x000000000a0079b9 */ /* 0x0001e40008040000 */
[----:B------:R0:W-:Y:S02]  /*0180*/  UTMACCTL.PF [UR12] ;  /* 0x000000000c0079b9 */ /* 0x0001e40008040000 */
[----:B------:R0:W-:Y:S02]  /*0190*/  UTMACCTL.PF [UR4] ;  /* 0x00000000040079b9 */ /* 0x0001e40008040000 */
[----:B0-----:R-:W-:Y:S01]  /*01a0*/  NOP ;  /* 0x0000000000007918 */ /* 0x001fe20000000000 */
.L_x_280:
[----:B------:R-:W-:Y:S05]  /*01b0*/  BSYNC B0 ;  /* 0x0000000000007941 */ /* 0x000fea0003800000 */
.L_x_279:
        /* <DEDUP_REMOVED lines=41> */
.L_x_281:
        /* <DEDUP_REMOVED lines=22> */
.L_x_282:
        /* <DEDUP_REMOVED lines=18> */
.L_x_283:
        /* <DEDUP_REMOVED lines=22> */
.L_x_284:
        /* <DEDUP_REMOVED lines=22> */
.L_x_285:
[----:B------:R-:W-:Y:S01]  /*0990*/  PLOP3.LUT P0, PT, PT, PT, UP0, 0x80, 0x0 ;  /* 0x000000000000781c */ /* 0x000fe20003f0f008 */
[----:B------:R-:W-:Y:S01]  /*09a0*/  UMOV UR40, 0x1 ;  /* 0x0000000100287882 */ /* 0x000fe20000000000 */
[----:B------:R-:W-:Y:S01]  /*09b0*/  NOP ;  /* 0x0000000000007918 */ /* 0x000fe20000000000 */
[----:B------:R-:W-:Y:S01]  /*09c0*/  USEL UR40, UR40, 0x2, !UP0 ;  /* 0x0000000228287887 */ /* 0x000fe2000c000000 */
[----:B------:R-:W-:Y:S01]  /*09d0*/  BSSY B8, `(.L_x_286) ;  /* 0x000236f000087945 */ /* 0x000fe20003800000 */
[----:B------:R-:W-:Y:S01]  /*09e0*/  ULDC.64 UR42, c[0x0][0x208] ;  /* 0x00008200002a7ab9 */ /* 0x000fe20000000a00 */
[----:B012-4-:R-:W-:Y:S07]  /*09f0*/  BAR.SYNC.DEFER_BLOCKING 0x0 ;  /* 0x0000000000007b1d */ /* 0x017fee0000010000 */
[----:B------:R-:W-:Y:S05]  /*0a00*/  @!P0 BRA `(.L_x_287) ;  /* 0x000001c800648947 */ /* 0x000fea0003800000 */
.L_x_288:
        /* <DEDUP_REMOVED lines=8> */
[----:B-1----:R-:W-:-:S06]  /*0a90*/  ULEA UR4, UR44, UR4, 0x18 ;  /* 0x000000042c047291 */ /* 0x002fcc000f8ec03f */
[----:B------:R-:W-:Y:S01]  /*0aa0*/  IMAD.U32 R19, RZ, RZ, UR4 ;  /* 0x00000004ff137e24 */ /* 0x000fe2000f8e00ff */
[----:B0-----:R-:W-:Y:S01]  /*0ab0*/  SHF.R.U32.HI R0, RZ, 0x7, R0 ;  /* 0x00000007ff007819 */ /* 0x001fe20000011600 */
[----:B------:R-:W-:-:S03]  /*0ac0*/  ULDC UR4, c[0x0][0xc14] ;  /* 0x0003050000047ab9 */ /* 0x000fc60000000800 */
[----:B------:R-:W-:-:S13]  /*0ad0*/  ISETP.NE.AND P0, PT, R0, 0x1, PT ;  /* 0x000000010000780c */ /* 0x000fda0003f05270 */
[----:B------:R-:W-:Y:S08]  /*0ae0*/  @!P0 BAR.ARV 0x9, 0x100 ;  /* 0x0244000000008b1d */ /* 0x000ff00000002000 */
[----:B------:R-:W-:Y:S06]  /*0af0*/  BAR.SYNC.DEFER_BLOCKING 0x5, 0x180 ;  /* 0x0146000000007b1d */ /* 0x000fec0000010000 */
[----:B------:R-:W0:Y:S02]  /*0b00*/  LDS.128 R120, [R19+0x388d0] ;  /* 0x0388d00013787984 */ /* 0x000e240000000c00 */
[----:B------:R-:W-:Y:S06]  /*0b10*/  BAR.ARV 0x4, 0x180 ;  /* 0x0106000000007b1d */ /* 0x000fec0000002000 */
[----:B0-----:R-:W-:-:S13]  /*0b20*/  ISETP.GE.AND P0, PT, R123, UR4, PT ;  /* 0x000000047b007c0c */ /* 0x001fda000bf06270 */
[----:B------:R-:W-:Y:S05]  /*0b30*/  @P0 BRA `(.L_x_289) ;  /* 0x0000023400600947 */ /* 0x000fea0003800000 */
[----:B------:R-:W0:Y:S01]  /*0b40*/  S2R R0, SR_TID.X ;  /* 0x0000000000007919 */ /* 0x000e220000002100 */
[----:B------:R-:W-:Y:S01]  /*0b50*/  R2UR UR46, R19 ;  /* 0x00000000132e72ca */ /* 0x000fe200000e0000 */
[----:B------:R-:W-:Y:S01]  /*0b60*/  IMAD.MOV.U32 R237, RZ, RZ, RZ ;  /* 0x000000ffffed7224 */ /* 0x000fe200078e00ff */
[----:B------:R-:W-:Y:S01]  /*0b70*/  MOV R152, RZ ;  /* 0x000000ff00987202 */ /* 0x000fe20000000f00 */
[----:B------:R-:W-:Y:S01]  /*0b80*/  IMAD.MOV.U32 R232, RZ, RZ, RZ ;  /* 0x000000ffffe87224 */ /* 0x000fe200078e00ff */
[----:B------:R-:W-:Y:S01]  /*0b90*/  ULOP3.LUT UR47, UR40, 0x1, URZ, 0xfc, !UPT ;  /* 0x00000001282f7892 */ /* 0x000fe2000f8efc3f */
[----:B------:R-:W-:-:S08]  /*0ba0*/  UMOV UR45, URZ ;  /* 0x0000003f002d7c82 */ /* 0x000fd00008000000 */
[----:B------:R-:W-:Y:S01]  /*0bb0*/  UIADD3 UR46, UR46, 0x20400, URZ ;  /* 0x000204002e2e7890 */ /* 0x000fe2000fffe03f */
[----:B0-----:R-:W-:-:S05]  /*0bc0*/  VIADD R0, R0, 0xffffff80 ;  /* 0xffffff8000007836 */ /* 0x001fca0000000000 */
[----:B------:R-:W-:-:S04]  /*0bd0*/  SHF.R.S32.HI R3, RZ, 0x1f, R0 ;  /* 0x0000001fff037819 */ /* 0x000fc80000011400 */
[CC--:B------:R-:W-:Y:S02]  /*0be0*/  LEA.HI R4, R3.reuse, R0.reuse, RZ, 0x4 ;  /* 0x0000000003047211 */ /* 0x0c0fe400078f20ff */
[CC--:B------:R-:W-:Y:S02]  /*0bf0*/  LEA.HI R2, R3.reuse, R0.reuse, RZ, 0x6 ;  /* 0x0000000003027211 */ /* 0x0c0fe400078f30ff */
[CC--:B------:R-:W-:Y:S02]  /*0c00*/  LEA.HI R5, R3.reuse, R0.reuse, RZ, 0x5 ;  /* 0x0000000003057211 */ /* 0x0c0fe400078f28ff */
[----:B------:R-:W-:Y:S01]  /*0c10*/  LEA.HI R3, R3, R0, RZ, 0x3 ;  /* 0x0000000003037211 */ /* 0x000fe200078f18ff */
[----:B------:R-:W-:Y:S01]  /*0c20*/  IMAD.SHL.U32 R2, R2, 0x10, RZ ;  /* 0x0000001002027824 */ /* 0x000fe200078e00ff */
[----:B------:R-:W-:Y:S02]  /*0c30*/  SHF.R.S32.HI R9, RZ, 0x4, R4 ;  /* 0x00000004ff097819 */ /* 0x000fe40000011404 */
[----:B------:R-:W-:-:S02]  /*0c40*/  LOP3.LUT R7, R4, 0x3fffff0, RZ, 0xc0, !PT ;  /* 0x03fffff004077812 */ /* 0x000fc400078ec0ff */
[----:B------:R-:W-:Y:S02]  /*0c50*/  SHF.L.U32 R6, R5, 0x5, RZ ;  /* 0x0000000505067819 */ /* 0x000fe400000006ff */
[----:B------:R-:W-:Y:S01]  /*0c60*/  SHF.R.S32.HI R22, RZ, 0x3, R3 ;  /* 0x00000003ff167819 */ /* 0x000fe20000011403 */
[----:B------:R-:W-:Y:S01]  /*0c70*/  IMAD.IADD R7, R0, 0x1, -R7 ;  /* 0x0000000100077824 */ /* 0x000fe200078e0a07 */
[----:B------:R-:W-:Y:S02]  /*0c80*/  LEA.HI R4, R4, R9, RZ, 0x1 ;  /* 0x0000000904047211 */ /* 0x000fe400078f08ff */
[----:B------:R-:W-:Y:S01]  /*0c90*/  LOP3.LUT R6, R6, 0xfffffc00, RZ, 0xc0, !PT ;  /* 0xfffffc0006067812 */ /* 0x000fe200078ec0ff */
[C---:B------:R-:W-:Y:S01]  /*0ca0*/  VIADD R233, R22.reuse, 0x20 ;  /* 0x0000002016e97836 */ /* 0x040fe20000000000 */
[----:B------:R-:W-:Y:S01]  /*0cb0*/  LOP3.LUT R5, R3, 0xfffffff8, RZ, 0xc0, !PT ;  /* 0xfffffff803057812 */ /* 0x000fe200078ec0ff */
[----:B------:R-:W-:Y:S01]  /*0cc0*/  VIADD R234, R22, 0x40 ;  /* 0x0000004016ea7836 */ /* 0x000fe20000000000 */
[----:B------:R-:W-:Y:S01]  /*0cd0*/  LOP3.LUT R4, R4, 0x1ffffffe, RZ, 0xc0, !PT ;  /* 0x1ffffffe04047812 */ /* 0x000fe200078ec0ff */
[----:B------:R-:W-:Y:S01]  /*0ce0*/  IMAD R7, R7, 0x40, R6 ;  /* 0x0000004007077824 */ /* 0x000fe200078e0206 */
[----:B------:R-:W-:Y:S01]  /*0cf0*/  SHF.R.S32.HI R6, RZ, 0x1f, R233 ;  /* 0x0000001fff067819 */ /* 0x000fe200000114e9 */
[----:B------:R-:W-:Y:S01]  /*0d00*/  VIADD R235, R22, 0x60 ;  /* 0x0000006016eb7836 */ /* 0x000fe20000000000 */
[----:B------:R-:W-:Y:S01]  /*0d10*/  IADD3 R4, R9, -R4, RZ ;  /* 0x8000000409047210 */ /* 0x000fe20007ffe0ff */
[----:B------:R-:W-:Y:S01]  /*0d20*/  IMAD.IADD R5, R0, 0x1, -R5 ;  /* 0x0000000100057824 */ /* 0x000fe200078e0a05 */
[----:B------:R-:W-:Y:S01]  /*0d30*/  SHF.R.S32.HI R9, RZ, 0x1f, R234 ;  /* 0x0000001fff097819 */ /* 0x000fe200000114ea */
[----:B------:R-:W-:Y:S01]  /*0d40*/  IMAD.SHL.U32 R0, R233, 0x80, RZ ;  /* 0x00000080e9007824 */ /* 0x000fe200078e00ff */
[----:B------:R-:W-:Y:S01]  /*0d50*/  LEA.HI R6, R6, R233, RZ, 0x3 ;  /* 0x000000e906067211 */ /* 0x000fe200078f18ff */
[----:B------:R-:W-:Y:S01]  /*0d60*/  IMAD.SHL.U32 R8, R234, 0x80, RZ ;  /* 0x00000080ea087824 */ /* 0x000fe200078e00ff */
[----:B------:R-:W-:Y:S01]  /*0d70*/  SHF.R.S32.HI R12, RZ, 0x1f, R235 ;  /* 0x0000001fff0c7819 */ /* 0x000fe200000114eb */
[----:B------:R-:W-:Y:S01]  /*0d80*/  IMAD.SHL.U32 R10, R235, 0x80, RZ ;  /* 0x00000080eb0a7824 */ /* 0x000fe200078e00ff */
[----:B------:R-:W-:Y:S01]  /*0d90*/  LEA.HI R9, R9, R234, RZ, 0x3 ;  /* 0x000000ea09097211 */ /* 0x000fe200078f18ff */
[----:B------:R-:W-:Y:S01]  /*0da0*/  IMAD R7, R4, 0x8, R7 ;  /* 0x0000000804077824 */ /* 0x000fe200078e0207 */
[C---:B------:R-:W-:Y:S01]  /*0db0*/  SHF.L.U32 R16, R5.reuse, 0x4, RZ ;  /* 0x0000000405107819 */ /* 0x040fe200000006ff */
[----:B------:R-:W-:Y:S01]  /*0dc0*/  IMAD.SHL.U32 R18, R5, 0x8, RZ ;  /* 0x0000000805127824 */ /* 0x000fe200078e00ff */
[----:B------:R-:W-:Y:S01]  /*0dd0*/  LOP3.LUT R3, R0, 0x380, RZ, 0xc0, !PT ;  /* 0x0000038000037812 */ /* 0x000fe200078ec0ff */
[----:B------:R-:W-:Y:S01]  /*0de0*/  IMAD.SHL.U32 R9, R9, 0x80, RZ ;  /* 0x0000008009097824 */ /* 0x000fe200078e00ff */
[----:B------:R-:W-:Y:S01]  /*0df0*/  SHF.L.U32 R6, R6, 0x7, RZ ;  /* 0x0000000706067819 */ /* 0x000fe200000006ff */
[----:B------:R-:W-:Y:S01]  /*0e00*/  VIADD R236, R18, 0x40 ;  /* 0x0000004012ec7836 */ /* 0x000fe20000000000 */
[----:B------:R-:W-:-:S02]  /*0e10*/  LEA.HI R12, R12, R235, RZ, 0x3 ;  /* 0x000000eb0c0c7211 */ /* 0x000fc400078f18ff */
[----:B------:R-:W-:Y:S02]  /*0e20*/  LOP3.LUT R14, R8, 0x380, RZ, 0xc0, !PT ;  /* 0x00000380080e7812 */ /* 0x000fe400078ec0ff */
[----:B------:R-:W-:Y:S01]  /*0e30*/  SHF.R.U32.HI R0, RZ, 0x3, R3 ;  /* 0x00000003ff007819 */ /* 0x000fe20000011603 */
[----:B------:R-:W-:Y:S01]  /*0e40*/  IMAD.SHL.U32 R12, R12, 0x80, RZ ;  /* 0x000000800c0c7824 */ /* 0x000fe200078e00ff */
[----:B------:R-:W-:Y:S01]  /*0e50*/  LOP3.LUT R11, R3, 0x70, R16, 0xf8, !PT ;  /* 0x00000070030b7812 */ /* 0x000fe200078ef810 */
[----:B------:R-:W-:Y:S01]  /*0e60*/  STL [R1+0x18], R14 ;  /* 0x0000180e01007387 */ /* 0x000fe20000100800 */
[----:B------:R-:W-:Y:S02]  /*0e70*/  LOP3.LUT R6, R6, 0xfffffc00, RZ, 0xc0, !PT ;  /* 0xfffffc0006067812 */ /* 0x000fe400078ec0ff */
[----:B------:R-:W-:Y:S02]  /*0e80*/  LOP3.LUT R13, R10, 0x380, RZ, 0xc0, !PT ;  /* 0x000003800a0d7812 */ /* 0x000fe400078ec0ff */
[----:B------:R-:W-:-:S02]  /*0e90*/  SHF.R.U32.HI R3, RZ, 0x3, R14 ;  /* 0x00000003ff037819 */ /* 0x000fc4000001160e */
[----:B------:R-:W-:Y:S01]  /*0ea0*/  LOP3.LUT R10, R14, 0x70, R16, 0xf8, !PT ;  /* 0x000000700e0a7812 */ /* 0x000fe200078ef810 */
[----:B------:R0:W-:Y:S01]  /*0eb0*/  STL [R1+0x14], R13 ;  /* 0x0000140d01007387 */ /* 0x0001e20000100800 */
[----:B------:R-:W-:Y:S02]  /*0ec0*/  LOP3.LUT R9, R9, 0xfffffc00, RZ, 0xc0, !PT ;  /* 0xfffffc0009097812 */ /* 0x000fe400078ec0ff */
[----:B------:R-:W-:Y:S01]  /*0ed0*/  LOP3.LUT R4, R6, R11, R0, 0xf6, !PT ;  /* 0x0000000b06047212 */ /* 0x000fe200078ef600 */
[----:B------:R-:W-:Y:S01]  /*0ee0*/  STL [R1+0x28], R6 ;  /* 0x0000280601007387 */ /* 0x000fe20000100800 */
[----:B------:R-:W-:Y:S02]  /*0ef0*/  SHF.L.U32 R0, R22, 0x7, RZ ;  /* 0x0000000716007819 */ /* 0x000fe400000006ff */
[----:B------:R-:W-:Y:S01]  /*0f00*/  LOP3.LUT R12, R12, 0xfffffc00, RZ, 0xc0, !PT ;  /* 0xfffffc000c0c7812 */ /* 0x000fe200078ec0ff */
[----:B------:R-:W-:Y:S01]  /*0f10*/  STL [R1+0x50], R7 ;  /* 0x0000500701007387 */ /* 0x000fe20000100800 */
[----:B------:R-:W-:-:S02]  /*0f20*/  LOP3.LUT R10, R9, R10, R3, 0xf6, !PT ;  /* 0x0000000a090a7212 */ /* 0x000fc400078ef603 */
[----:B------:R-:W-:Y:S01]  /*0f30*/  LOP3.LUT R3, R0, 0x380, RZ, 0xc0, !PT ;  /* 0x0000038000037812 */ /* 0x000fe200078ec0ff */
[----:B------:R-:W-:Y:S01]  /*0f40*/  STL [R1+0x24], R9 ;  /* 0x0000240901007387 */ /* 0x000fe20000100800 */
[----:B------:R-:W-:Y:S02]  /*0f50*/  LOP3.LUT R2, R2, 0xfffffc00, RZ, 0xc0, !PT ;  /* 0xfffffc0002027812 */ /* 0x000fe400078ec0ff */
[--C-:B------:R-:W-:Y:S01]  /*0f60*/  LOP3.LUT R0, R3, 0x70, R16.reuse, 0xf8, !PT ;  /* 0x0000007003007812 */ /* 0x100fe200078ef810 */
[----:B------:R-:W-:Y:S01]  /*0f70*/  STL [R1+0x20], R12 ;  /* 0x0000200c01007387 */ /* 0x000fe20000100800 */
[----:B------:R-:W-:Y:S02]  /*0f80*/  SHF.R.U32.HI R8, RZ, 0x3, R13 ;  /* 0x00000003ff087819 */ /* 0x000fe4000001160d */
[----:B0-----:R-:W-:Y:S01]  /*0f90*/  LOP3.LUT R13, R13, 0x70, R16, 0xf8, !PT ;  /* 0x000000700d0d7812 */ /* 0x001fe200078ef810 */
[----:B------:R-:W-:Y:S01]  /*0fa0*/  STL [R1], RZ ;  /* 0x000000ff01007387 */ /* 0x000fe20000100800 */
[----:B------:R-:W-:-:S02]  /*0fb0*/  SHF.R.S32.HI R23, RZ, 0x1f, R22 ;  /* 0x0000001fff177819 */ /* 0x000fc40000011416 */
[----:B------:R-:W-:Y:S01]  /*0fc0*/  LOP3.LUT R8, R12, R13, R8, 0xf6, !PT ;  /* 0x0000000d0c087212 */ /* 0x000fe200078ef608 */
[----:B------:R0:W-:Y:S01]  /*0fd0*/  STL [R1+0x4], R3 ;  /* 0x0000040301007387 */ /* 0x0001e20000100800 */
[----:B------:R-:W-:-:S03]  /*0fe0*/  SHF.R.S32.HI R17, RZ, 0x1f, R16 ;  /* 0x0000001fff117819 */ /* 0x000fc60000011410 */
[----:B------:R1:W-:Y:S01]  /*0ff0*/  STL [R1+0x10], R2 ;  /* 0x0000100201007387 */ /* 0x0003e20000100800 */
[----:B0-----:R-:W-:-:S04]  /*1000*/  SHF.R.U32.HI R3, RZ, 0x3, R3 ;  /* 0x00000003ff037819 */ /* 0x001fc80000011603 */
[----:B------:R-:W-:Y:S01]  /*1010*/  LOP3.LUT R0, R2, R0, R3, 0xf6, !PT ;  /* 0x0000000002007212 */ /* 0x000fe200078ef603 */
[----:B------:R0:W-:Y:S01]  /*1020*/  STL [R1+0xc], R3 ;  /* 0x00000c0301007387 */ /* 0x0001e20000100800 */
[----:B-1----:R-:W-:-:S03]  /*1030*/  IMAD.IADD R2, R19, 0x1, R10 ;  /* 0x0000000113027824 */ /* 0x002fc600078e020a */
[----:B------:R-:W-:-:S05]  /*1040*/  IMAD.IADD R0, R19, 0x1, R0 ;  /* 0x0000000113007824 */ /* 0x000fca00078e0200 */
[----:B------:R1:W-:Y:S01]  /*1050*/  STL [R1+0x2c], R0 ;  /* 0x00002c0001007387 */ /* 0x0003e20000100800 */
[----:B0-----:R-:W-:-:S05]  /*1060*/  IADD3 R3, R19, R4, RZ ;  /* 0x0000000413037210 */ /* 0x001fca0007ffe0ff */
[----:B------:R0:W-:Y:S01]  /*1070*/  STL [R1+0x4c], R3 ;  /* 0x00004c0301007387 */ /* 0x0001e20000100800 */
[----:B-1----:R-:W-:-:S03]  /*1080*/  IMAD.IADD R0, R19, 0x1, R8 ;  /* 0x0000000113007824 */ /* 0x002fc600078e0208 */
[----:B------:R0:W-:Y:S04]  /*1090*/  STL [R1+0x48], R2 ;  /* 0x0000480201007387 */ /* 0x0001e80000100800 */
[----:B------:R0:W-:Y:S02]  /*10a0*/  STL [R1+0x44], R0 ;  /* 0x0000440001007387 */ /* 0x0001e40000100800 */
.L_x_470:
[----:B0-----:R-:W0:Y:S02]  /*10b0*/  LDC.64 R2, c[0x0][0xc60] ;  /* 0x00031800ff027b82 */ /* 0x001e240000000a00 */
[----:B0-----:R-:W-:-:S05]  /*10c0*/  IMAD.WIDE R2, R123, 0x4, R2 ;  /* 0x000000047b027825 */ /* 0x001fca00078e0202 */
[----:B------:R0:W2:Y:S01]  /*10d0*/  LDG.E R0, desc[UR42][R2.64] ;  /* 0x0000002a02007981 */ /* 0x0000a2000c1e1900 */
[----:B------:R-:W-:Y:S05]  /*10e0*/  YIELD ;  /* 0x0000000000007946 */ /* 0x000fea0003800000 */
[----:B------:R-:W-:Y:S01]  /*10f0*/  ULDC.64 UR4, c[0x0][0xa28] ;  /* 0x00028a0000047ab9 */ /* 0x000fe20000000a00 */
[----:B------:R-:W-:Y:S01]  /*1100*/  ULDC.64 UR8, c[0x0][0xa18] ;  /* 0x0002860000087ab9 */ /* 0x000fe20000000a00 */
[----:B------:R-:W-:Y:S01]  /*1110*/  ISETP.NE.U32.AND P1, PT, RZ, UR4, PT ;  /* 0x00000004ff007c0c */ /* 0x000fe2000bf25070 */
[----:B------:R-:W-:Y:S01]  /*1120*/  ULDC.64 UR6, c[0x0][0xa08] ;  /* 0x0002820000067ab9 */ /* 0x000fe20000000a00 */
[----:B0-----:R-:W-:Y:S01]  /*1130*/  MOV R3, RZ ;  /* 0x000000ff00037202 */ /* 0x001fe20000000f00 */
[----:B-----5:R-:W-:Y:S01]  /*1140*/  IMAD.MOV.U32 R29, RZ, RZ, RZ ;  /* 0x000000ffff1d7224 */ /* 0x020fe200078e00ff */
[----:B------:R-:W-:-:S02]  /*1150*/  ISETP.NE.AND.EX P1, PT, RZ, UR5, PT, P1 ;  /* 0x00000005ff007c0c */ /* 0x000fc4000bf25310 */
[----:B------:R-:W-:-:S04]  /*1160*/  ISETP.NE.U32.AND P0, PT, RZ, UR6, PT ;  /* 0x00000006ff007c0c */ /* 0x000fc8000bf05070 */
[----:B------:R-:W-:Y:S02]  /*1170*/  ISETP.NE.AND.EX P0, PT, RZ, UR7, PT, P0 ;  /* 0x00000007ff007c0c */ /* 0x000fe4000bf05300 */
[----:B--2---:R-:W-:Y:S01]  /*1180*/  SHF.R.S32.HI R6, RZ, 0x1f, R0 ;  /* 0x0000001fff067819 */ /* 0x004fe20000011400 */
[----:B------:R-:W-:-:S04]  /*1190*/  IMAD.SHL.U32 R28, R0, 0x4, RZ ;  /* 0x00000004001c7824 */ /* 0x000fc800078e00ff */
[C---:B-1-34-:R-:W-:Y:S01]  /*11a0*/  @P1 LEA R4, P2, R0.reuse, UR4, 0x2 ;  /* 0x0000000400041c11 */ /* 0x05afe2000f8410ff */
[----:B------:R-:W-:Y:S01]  /*11b0*/  STL [R1+0x1c], R0 ;  /* 0x00001c0001007387 */ /* 0x000fe20000100800 */
[C-C-:B------:R-:W-:Y:S02]  /*11c0*/  SHF.L.U64.HI R30, R0.reuse, 0x2, R6.reuse ;  /* 0x00000002001e7819 */ /* 0x140fe40000010206 */
[----:B------:R-:W-:Y:S01]  /*11d0*/  @P1 LEA.HI.X R5, R0, UR5, R6, 0x2, P2 ;  /* 0x0000000500051c11 */ /* 0x000fe200090f1406 */
[----:B------:R0:W-:Y:S01]  /*11e0*/  STL [R1+0x34], R6 ;  /* 0x0000340601007387 */ /* 0x0001e20000100800 */
[----:B------:R-:W-:Y:S01]  /*11f0*/  ISETP.NE.U32.AND P2, PT, RZ, UR8, PT ;  /* 0x00000008ff007c0c */ /* 0x000fe2000bf45070 */
[----:B------:R-:W-:Y:S01]  /*1200*/  ULDC UR4, c[0x0][0x288] ;  /* 0x0000a20000047ab9 */ /* 0x000fe20000000800 */
[----:B------:R-:W-:Y:S01]  /*1210*/  IADD3 R8, P3, R28, UR6, RZ ;  /* 0x000000061c087c10 */ /* 0x000fe2000ff7e0ff */
[----:B------:R1:W5:Y:S01]  /*1220*/  @P1 LDG.E R3, desc[UR42][R4.64] ;  /* 0x0000002a04031981 */ /* 0x000362000c1e1900 */
[----:B------:R-:W-:Y:S01]  /*1230*/  ISETP.NE.AND.EX P2, PT, RZ, UR9, PT, P2 ;  /* 0x00000009ff007c0c */ /* 0x000fe2000bf45320 */
[----:B------:R-:W-:Y:S01]  /*1240*/  IMAD.U32 R130, RZ, RZ, UR4 ;  /* 0x00000004ff827e24 */ /* 0x000fe2000f8e00ff */
[----:B------:R-:W-:Y:S01]  /*1250*/  IADD3.X R9, R30, UR7, RZ, P3, !PT ;  /* 0x000000071e097c10 */ /* 0x000fe20009ffe4ff */
[----:B------:R-:W-:-:S04]  /*1260*/  ULDC.64 UR4, c[0x0][0x3f8] ;  /* 0x0000fe0000047ab9 */ /* 0x000fc80000000a00 */
[----:B------:R1:W5:Y:S06]  /*1270*/  @P0 LDG.E R29, desc[UR42][R8.64] ;  /* 0x0000002a081d0981 */ /* 0x00036c000c1e1900 */
[----:B0-----:R-:W-:-:S04]  /*1280*/  @P2 IADD3 R6, P1, R28, UR8, RZ ;  /* 0x000000081c062c10 */ /* 0x001fc8000ff3e0ff */
[----:B------:R-:W-:-:S05]  /*1290*/  @P2 IADD3.X R7, R30, UR9, RZ, P1, !PT ;  /* 0x000000091e072c10 */ /* 0x000fca0008ffe4ff */
[----:B------:R1:W5:Y:S01]  /*12a0*/  @P2 LDG.E R130, desc[UR42][R6.64] ;  /* 0x0000002a06822981 */ /* 0x000362000c1e1900 */
[----:B------:R-:W-:-:S03]  /*12b0*/  UISETP.NE.U32.AND UP0, UPT, UR4, URZ, UPT ;  /* 0x0000003f0400728c */ /* 0x000fc6000bf05070 */
[----:B------:R-:W-:Y:S01]  /*12c0*/  ULDC UR4, c[0x0][0x404] ;  /* 0x0001010000047ab9 */ /* 0x000fe20000000800 */
[----:B------:R-:W-:-:S03]  /*12d0*/  UISETP.NE.AND.EX UP0, UPT, UR5, URZ, UPT, UP0 ;  /* 0x0000003f0500728c */ /* 0x000fc6000bf05300 */
[----:B------:R-:W-:Y:S01]  /*12e0*/  ULDC UR5, c[0x0][0x2e0] ;  /* 0x0000b80000057ab9 */ /* 0x000fe20000000800 */
[----:B------:R-:W-:-:S04]  /*12f0*/  USEL UR4, UR4, 0x1, UP0 ;  /* 0x0000000104047887 */ /* 0x000fc80008000000 */
[----:B------:R-:W-:-:S03]  /*1300*/  UIMAD UR4, UR4, UR5, URZ ;  /* 0x00000005040472a4 */ /* 0x000fc6000f8e023f */
[----:B------:R-:W-:Y:S02]  /*1310*/  ULDC UR5, c[0x0][0x338] ;  /* 0x0000ce0000057ab9 */ /* 0x000fe40000000800 */
[----:B------:R-:W-:Y:S02]  /*1320*/  IMAD.U32 R2, RZ, RZ, UR5 ;  /* 0x00000005ff027e24 */ /* 0x000fe4000f8e00ff */
[----:B------:R-:W-:Y:S01]  /*1330*/  IMAD.U32 R26, RZ, RZ, UR4 ;  /* 0x00000004ff1a7e24 */ /* 0x000fe2000f8e00ff */
[----:B------:R-:W-:Y:S01]  /*1340*/  MOV R27, R0 ;  /* 0x00000000001b7202 */ /* 0x000fe20000000f00 */
[----:B-1----:R-:W-:Y:S06]  /*1350*/  @P2 BRA `(.L_x_290) ;  /* 0x0000000000242947 */ /* 0x002fec0003800000 */
[----:B------:R-:W-:Y:S02]  /*1360*/  ULDC.64 UR4, c[0x0][0xa00] ;  /* 0x0002800000047ab9 */ /* 0x000fe40000000a00 */
[----:B------:R-:W-:-:S04]  /*1370*/  ISETP.NE.U32.AND P1, PT, RZ, UR4, PT ;  /* 0x00000004ff007c0c */ /* 0x000fc8000bf25070 */
[----:B------:R-:W-:-:S13]  /*1380*/  ISETP.NE.AND.EX P1, PT, RZ, UR5, PT, P1 ;  /* 0x00000005ff007c0c */ /* 0x000fda000bf25310 */
[----:B------:R-:W-:Y:S05]  /*1390*/  @!P1 BRA `(.L_x_290) ;  /* 0x0000000000149947 */ /* 0x000fea0003800000 */
[----:B------:R-:W0:Y:S02]  /*13a0*/  LDC.64 R4, c[0x0][0xa00] ;  /* 0x00028000ff047b82 */ /* 0x000e240000000a00 */
[----:B0-----:R-:W-:-:S05]  /*13b0*/  IMAD.WIDE R4, R27, 0x4, R4 ;  /* 0x000000041b047825 */ /* 0x001fca00078e0204 */
[----:B-----5:R-:W2:Y:S04]  /*13c0*/  LDG.E R130, desc[UR42][R4.64] ;  /* 0x0000002a04827981 */ /* 0x020ea8000c1e1900 */
[----:B------:R-:W2:Y:S02]  /*13d0*/  LDG.E R7, desc[UR42][R4.64+0x4] ;  /* 0x0000042a04077981 */ /* 0x000ea4000c1e1900 */
[----:B--2---:R-:W-:-:S07]  /*13e0*/  IMAD.IADD R130, R7, 0x1, -R130 ;  /* 0x0000000107827824 */ /* 0x004fce00078e0a82 */
.L_x_290:
[----:B------:R-:W-:Y:S01]  /*13f0*/  ULDC.64 UR4, c[0x0][0xa20] ;  /* 0x0002880000047ab9 */ /* 0x000fe20000000a00 */
[----:B------:R0:W-:Y:S01]  /*1400*/  STL [R1+0x3c], R121 ;  /* 0x00003c7901007387 */ /* 0x0001e20000100800 */
[----:B------:R-:W-:-:S03]  /*1410*/  ISETP.NE.U32.AND P1, PT, RZ, UR4, PT ;  /* 0x00000004ff007c0c */ /* 0x000fc6000bf25070 */
[----:B------:R0:W-:Y:S01]  /*1420*/  STL [R1+0x30], R122 ;  /* 0x0000307a01007387 */ /* 0x0001e20000100800 */
[----:B------:R-:W-:-:S13]  /*1430*/  ISETP.NE.AND.EX P1, PT, RZ, UR5, PT, P1 ;  /* 0x00000005ff007c0c */ /* 0x000fda000bf25310 */
[----:B0-----:R-:W-:Y:S05]  /*1440*/  @!P1 BRA `(.L_x_291) ;  /* 0x0000000000109947 */ /* 0x001fea0003800000 */
[----:B------:R-:W-:-:S04]  /*1450*/  IADD3 R4, P0, R28, UR4, RZ ;  /* 0x000000041c047c10 */ /* 0x000fc8000ff1e0ff */
[----:B------:R-:W-:-:S05]  /*1460*/  IADD3.X R5, R30, UR5, RZ, P0, !PT ;  /* 0x000000051e057c10 */ /* 0x000fca00087fe4ff */
[----:B------:R0:W5:Y:S01]  /*1470*/  LDG.E R26, desc[UR42][R4.64] ;  /* 0x0000002a041a7981 */ /* 0x000162000c1e1900 */
[----:B------:R-:W-:Y:S05]  /*1480*/  BRA `(.L_x_292) ;  /* 0x0000000000107947 */ /* 0x000fea0003800000 */
.L_x_291:
[----:B------:R-:W-:Y:S05]  /*1490*/  @!P0 BRA `(.L_x_292) ;  /* 0x00000000000c8947 */ /* 0x000fea0003800000 */
[----:B------:R-:W2:Y:S04]  /*14a0*/  LDG.E R5, desc[UR42][R8.64] ;  /* 0x0000002a08057981 */ /* 0x000ea8000c1e1900 */
[----:B------:R-:W2:Y:S02]  /*14b0*/  LDG.E R26, desc[UR42][R8.64+0x4] ;  /* 0x0000042a081a7981 */ /* 0x000ea4000c1e1900 */
[----:B--2---:R-:W-:-:S07]  /*14c0*/  IMAD.IADD R26, R26, 0x1, -R5 ;  /* 0x000000011a1a7824 */ /* 0x004fce00078e0a05 */
.L_x_292:
[----:B------:R-:W-:Y:S02]  /*14d0*/  ULDC.64 UR4, c[0x0][0xa10] ;  /* 0x0002840000047ab9 */ /* 0x000fe40000000a00 */
[----:B------:R-:W-:-:S04]  /*14e0*/  ISETP.NE.U32.AND P0, PT, RZ, UR4, PT ;  /* 0x00000004ff007c0c */ /* 0x000fc8000bf05070 */
[----:B------:R-:W-:Y:S01]  /*14f0*/  ISETP.NE.AND.EX P0, PT, RZ, UR5, PT, P0 ;  /* 0x00000005ff007c0c */ /* 0x000fe2000bf05300 */
[----:B-----5:R-:W-:Y:S01]  /*1500*/  IMAD.IADD R11, R26, 0x1, -R3 ;  /* 0x000000011a0b7824 */ /* 0x020fe200078e0a03 */
[----:B------:R-:W-:-:S11]  /*1510*/  ULDC.64 UR4, c[0x0][0xa30] ;  /* 0x00028c0000047ab9 */ /* 0x000fd60000000a00 */
[----:B0-----:R-:W0:Y:S02]  /*1520*/  @P0 LDC.64 R4, c[0x0][0xa10] ;  /* 0x00028400ff040b82 */ /* 0x001e240000000a00 */
[----:B0-----:R-:W-:-:S05]  /*1530*/  @P0 IMAD.WIDE R4, R27, 0x4, R4 ;  /* 0x000000041b040825 */ /* 0x001fca00078e0204 */
[----:B------:R-:W2:Y:S04]  /*1540*/  @P0 LDG.E R0, desc[UR42][R4.64] ;  /* 0x0000002a04000981 */ /* 0x000ea8000c1e1900 */
[----:B------:R-:W2:Y:S01]  /*1550*/  @P0 LDG.E R9, desc[UR42][R4.64+0x4] ;  /* 0x0000042a04090981 */ /* 0x000ea2000c1e1900 */
[----:B------:R-:W-:Y:S01]  /*1560*/  IMAD.MOV R24, RZ, RZ, -R11 ;  /* 0x000000ffff187224 */ /* 0x000fe200078e0a0b */
[----:B------:R-:W-:Y:S02]  /*1570*/  ISETP.NE.U32.AND P1, PT, RZ, UR4, PT ;  /* 0x00000004ff007c0c */ /* 0x000fe4000bf25070 */
[----:B------:R-:W-:Y:S02]  /*1580*/  MOV R119, R26 ;  /* 0x0000001a00777202 */ /* 0x000fe40000000f00 */
[----:B------:R-:W-:-:S02]  /*1590*/  VIMNMX R24, RZ, R24, !PT ;  /* 0x00000018ff187248 */ /* 0x000fc40007fe0100 */
[----:B------:R-:W-:-:S13]  /*15a0*/  ISETP.NE.AND.EX P1, PT, RZ, UR5, PT, P1 ;  /* 0x00000005ff007c0c */ /* 0x000fda000bf25310 */
[----:B------:R-:W-:-:S04]  /*15b0*/  @P1 IADD3 R6, P2, R28, UR4, RZ ;  /* 0x000000041c061c10 */ /* 0x000fc8000ff5e0ff */
[----:B------:R-:W-:-:S05]  /*15c0*/  @P1 IADD3.X R7, R30, UR5, RZ, P2, !PT ;  /* 0x000000051e071c10 */ /* 0x000fca00097fe4ff */
[----:B------:R0:W5:Y:S01]  /*15d0*/  @P1 LDG.E R119, desc[UR42][R6.64] ;  /* 0x0000002a06771981 */ /* 0x000162000c1e1900 */
[----:B--2---:R-:W-:-:S04]  /*15e0*/  @P0 IMAD.IADD R2, R9, 0x1, -R0 ;  /* 0x0000000109020824 */ /* 0x004fc800078e0a00 */
[----:B------:R-:W-:-:S05]  /*15f0*/  IMAD.IADD R129, R11, 0x1, R2 ;  /* 0x000000010b817824 */ /* 0x000fca00078e0202 */
[----:B------:R-:W-:-:S04]  /*1600*/  IADD3 R0, R129, 0x7f, RZ ;  /* 0x0000007f81007810 */ /* 0x000fc80007ffe0ff */
[----:B------:R-:W-:-:S04]  /*1610*/  SHF.R.S32.HI R3, RZ, 0x1f, R0 ;  /* 0x0000001fff037819 */ /* 0x000fc80000011400 */
[----:B------:R-:W-:-:S04]  /*1620*/  LEA.HI R3, R3, R0, RZ, 0x7 ;  /* 0x0000000003037211 */ /* 0x000fc800078f38ff */
[----:B------:R-:W-:Y:S02]  /*1630*/  LOP3.LUT R5, R3, 0xffffff80, RZ, 0xc0, !PT ;  /* 0xffffff8003057812 */ /* 0x000fe400078ec0ff */
[----:B------:R-:W-:Y:S02]  /*1640*/  SHF.R.S32.HI R153, RZ, 0x7, R3 ;  /* 0x00000007ff997819 */ /* 0x000fe40000011403 */
[----:B------:R-:W-:-:S04]  /*1650*/  VIADDMNMX R5, R5, -R11, R2, PT ;  /* 0x8000000b05057246 */ /* 0x000fc80003800102 */
[----:B------:R-:W-:Y:S02]  /*1660*/  ISETP.GT.AND P0, PT, R5, R24, PT ;  /* 0x000000180500720c */ /* 0x000fe40003f04270 */
[----:B------:R-:W-:-:S05]  /*1670*/  SHF.R.U32.HI R24, RZ, 0x7, R24 ;  /* 0x00000007ff187819 */ /* 0x000fca0000011618 */
[----:B------:R-:W-:-:S06]  /*1680*/  IMAD.MOV.U32 R25, RZ, RZ, R24 ;  /* 0x000000ffff197224 */ /* 0x000fcc00078e0018 */
[----:B------:R-:W-:-:S05]  /*1690*/  @P0 VIADD R0, R5, 0x7f ;  /* 0x0000007f05000836 */ /* 0x000fca0000000000 */
[----:B------:R-:W-:-:S04]  /*16a0*/  @P0 SHF.R.S32.HI R5, RZ, 0x1f, R0 ;  /* 0x0000001fff050819 */ /* 0x000fc80000011400 */
[----:B------:R-:W-:-:S04]  /*16b0*/  @P0 LEA.HI R5, R5, R0, RZ, 0x7 ;  /* 0x0000000005050211 */ /* 0x000fc800078f38ff */
[----:B------:R-:W-:Y:S02]  /*16c0*/  @P0 SHF.R.S32.HI R25, RZ, 0x7, R5 ;  /* 0x00000007ff190819 */ /* 0x000fe40000011405 */
[----:B------:R-:W-:Y:S02]  /*16d0*/  PLOP3.LUT P0, PT, PT, PT, PT, 0x80, 0x0 ;  /* 0x000000000000781c */ /* 0x000fe40003f0f070 */
[----:B------:R-:W-:-:S13]  /*16e0*/  ISETP.GT.AND P1, PT, R25, R24, PT ;  /* 0x000000181900720c */ /* 0x000fda0003f24270 */
[----:B0-----:R-:W-:Y:S05]  /*16f0*/  @!P1 BRA `(.L_x_293) ;  /* 0x000000a800589947 */ /* 0x001fea0003800000 */
[----:B------:R-:W-:Y:S01]  /*1700*/  IADD3 R0, R19, 0x28400, RZ ;  /* 0x0002840013007810 */ /* 0x000fe20007ffe0ff */
[----:B------:R-:W-:Y:S03]  /*1710*/  BSSY B6, `(.L_x_294) ;  /* 0x0000013000067945 */ /* 0x000fe60003800000 */
[----:B------:R-:W-:-:S13]  /*1720*/  LOP3.LUT P0, RZ, R0, 0x3ff, RZ, 0xc0, !PT ;  /* 0x000003ff00ff7812 */ /* 0x000fda000780c0ff */
[----:B------:R-:W-:Y:S05]  /*1730*/  @!P0 BRA `(.L_x_295) ;  /* 0x0000000000408947 */ /* 0x000fea0003800000 */
[----:B------:R-:W-:Y:S01]  /*1740*/  MOV R0, 0x0 ;  /* 0x0000000000007802 */ /* 0x000fe20000000f00 */
[----:B------:R-:W-:Y:S01]  /*1750*/  ULDC.64 UR4, c[0x4][0x198] ;  /* 0x0100660000047ab9 */ /* 0x000fe20000000a00 */
[----:B------:R-:W-:Y:S01]  /*1760*/  ULDC.64 UR6, c[0x4][0x100] ;  /* 0x0100400000067ab9 */ /* 0x000fe20000000a00 */
[----:B------:R-:W-:Y:S01]  /*1770*/  IMAD.U32 R4, RZ, RZ, UR4 ;  /* 0x00000004ff047e24 */ /* 0x000fe2000f8e00ff */
[----:B------:R0:W1:Y:S01]  /*1780*/  LDC.64 R14, c[0x4][R0] ;  /* 0x01000000000e7b82 */ /* 0x0000620000000a00 */
[----:B------:R-:W-:Y:S01]  /*1790*/  IMAD.U32 R5, RZ, RZ, UR5 ;  /* 0x00000005ff057e24 */ /* 0x000fe2000f8e00ff */
[----:B------:R-:W-:Y:S01]  /*17a0*/  ULDC.64 UR4, c[0x4][0x1a0] ;  /* 0x0100680000047ab9 */ /* 0x000fe20000000a00 */
[----:B------:R-:W-:Y:S01]  /*17b0*/  IMAD.U32 R10, RZ, RZ, UR6 ;  /* 0x00000006ff0a7e24 */ /* 0x000fe2000f8e00ff */
[----:B------:R-:W-:Y:S01]  /*17c0*/  MOV R7, UR5 ;  /* 0x0000000500077c02 */ /* 0x000fe20008000f00 */
[----:B------:R-:W-:Y:S01]  /*17d0*/  IMAD.U32 R6, RZ, RZ, UR4 ;  /* 0x00000004ff067e24 */ /* 0x000fe2000f8e00ff */
[----:B------:R-:W-:Y:S01]  /*17e0*/  MOV R12, 0x1 ;  /* 0x00000001000c7802 */ /* 0x000fe20000000f00 */
[----:B------:R-:W-:-:S02]  /*17f0*/  IMAD.U32 R11, RZ, RZ, UR7 ;  /* 0x00000007ff0b7e24 */ /* 0x000fc4000f8e00ff */
[----:B------:R-:W-:Y:S02]  /*1800*/  IMAD.MOV.U32 R8, RZ, RZ, 0x70 ;  /* 0x00000070ff087424 */ /* 0x000fe400078e00ff */
[----:B0-----:R-:W-:-:S07]  /*1810*/  IMAD.MOV.U32 R13, RZ, RZ, RZ ;  /* 0x000000ffff0d7224 */ /* 0x001fce00078e00ff */
[----:B------:R-:W-:-:S07]  /*1820*/  LEPC R20, `(.L_x_295) ;  /* 0x000000001014794e */ /* 0x000fce0000000000 */
[----:B-1---5:R-:W-:Y:S05]  /*1830*/  CALL.ABS.NOINC R14 ;  /* 0x000000000e007343 */ /* 0x022fea0003c00000 */
.L_x_295:
[----:B------:R-:W-:Y:S05]  /*1840*/  BSYNC B6 ;  /* 0x0000000000067941 */ /* 0x000fea0003800000 */
.L_x_294:
[----:B------:R-:W-:Y:S01]  /*1850*/  VIADD R0, R19, 0x10400 ;  /* 0x0001040013007836 */ /* 0x000fe20000000000 */
[----:B------:R-:W-:Y:S04]  /*1860*/  BSSY B6, `(.L_x_296) ;  /* 0x0000013000067945 */ /* 0x000fe80003800000 */
[----:B------:R-:W-:-:S13]  /*1870*/  LOP3.LUT P0, RZ, R0, 0x3ff, RZ, 0xc0, !PT ;  /* 0x000003ff00ff7812 */ /* 0x000fda000780c0ff */
[----:B------:R-:W-:Y:S05]  /*1880*/  @!P0 BRA `(.L_x_297) ;  /* 0x0000000000408947 */ /* 0x000fea0003800000 */
[----:B------:R-:W-:Y:S01]  /*1890*/  MOV R0, 0x0 ;  /* 0x0000000000007802 */ /* 0x000fe20000000f00 */
[----:B------:R-:W-:Y:S01]  /*18a0*/  ULDC.64 UR4, c[0x4][0x198] ;  /* 0x0100660000047ab9 */ /* 0x000fe20000000a00 */
[----:B------:R-:W-:Y:S01]  /*18b0*/  ULDC.64 UR6, c[0x4][0x100] ;  /* 0x0100400000067ab9 */ /* 0x000fe20000000a00 */
[----:B------:R-:W-:Y:S01]  /*18c0*/  IMAD.U32 R4, RZ, RZ, UR4 ;  /* 0x00000004ff047e24 */ /* 0x000fe2000f8e00ff */
[----:B------:R0:W1:Y:S01]  /*18d0*/  LDC.64 R14, c[0x4][R0] ;  /* 0x01000000000e7b82 */ /* 0x0000620000000a00 */
[----:B------:R-:W-:Y:S01]  /*18e0*/  MOV R5, UR5 ;  /* 0x0000000500057c02 */ /* 0x000fe20008000f00 */
[----:B------:R-:W-:Y:S01]  /*18f0*/  ULDC.64 UR4, c[0x4][0x1a0] ;  /* 0x0100680000047ab9 */ /* 0x000fe20000000a00 */
[----:B------:R-:W-:Y:S01]  /*1900*/  IMAD.U32 R10, RZ, RZ, UR6 ;  /* 0x00000006ff0a7e24 */ /* 0x000fe2000f8e00ff */
[----:B------:R-:W-:Y:S01]  /*1910*/  MOV R11, UR7 ;  /* 0x00000007000b7c02 */ /* 0x000fe20008000f00 */
[----:B------:R-:W-:Y:S02]  /*1920*/  IMAD.U32 R6, RZ, RZ, UR4 ;  /* 0x00000004ff067e24 */ /* 0x000fe4000f8e00ff */
[----:B------:R-:W-:-:S02]  /*1930*/  IMAD.U32 R7, RZ, RZ, UR5 ;  /* 0x00000005ff077e24 */ /* 0x000fc4000f8e00ff */
[----:B------:R-:W-:Y:S02]  /*1940*/  IMAD.MOV.U32 R8, RZ, RZ, 0x70 ;  /* 0x00000070ff087424 */ /* 0x000fe400078e00ff */
[----:B------:R-:W-:Y:S02]  /*1950*/  IMAD.MOV.U32 R12, RZ, RZ, 0x1 ;  /* 0x00000001ff0c7424 */ /* 0x000fe400078e00ff */
[----:B0-----:R-:W-:-:S07]  /*1960*/  IMAD.MOV.U32 R13, RZ, RZ, RZ ;  /* 0x000000ffff0d7224 */ /* 0x001fce00078e00ff */
[----:B------:R-:W-:-:S07]  /*1970*/  LEPC R20, `(.L_x_297) ;  /* 0x000000001014794e */ /* 0x000fce0000000000 */
[----:B-1---5:R-:W-:Y:S05]  /*1980*/  CALL.ABS.NOINC R14 ;  /* 0x000000000e007343 */ /* 0x022fea0003c00000 */
.L_x_297:
[----:B------:R-:W-:Y:S05]  /*1990*/  BSYNC B6 ;  /* 0x0000000000067941 */ /* 0x000fea0003800000 */
.L_x_296:
[----:B------:R-:W-:Y:S01]  /*19a0*/  ULDC.64 UR4, c[0x0][0x9f8] ;  /* 0x00027e0000047ab9 */ /* 0x000fe20000000a00 */
[----:B------:R-:W0:Y:S01]  /*19b0*/  S2R R20, SR_TID.X ;  /* 0x0000000000147919 */ /* 0x000e220000002100 */
[----:B------:R-:W-:Y:S01]  /*19c0*/  ISETP.NE.U32.AND P0, PT, RZ, UR4, PT ;  /* 0x00000004ff007c0c */ /* 0x000fe2000bf05070 */
[----:B------:R-:W1:Y:S08]  /*19d0*/  LDC R0, c[0x0][0x428] ;  /* 0x00010a00ff007b82 */ /* 0x000e700000000800 */
[----:B------:R-:W2:Y:S01]  /*19e0*/  LDC.64 R102, c[0x0][0x2f0] ;  /* 0x0000bc00ff667b82 */ /* 0x000ea20000000a00 */
[----:B------:R-:W-:Y:S01]  /*19f0*/  ISETP.NE.AND.EX P0, PT, RZ, UR5, PT, P0 ;  /* 0x00000005ff007c0c */ /* 0x000fe2000bf05300 */
[----:B------:R-:W3:Y:S01]  /*1a00*/  LDL R39, [R1+0x4] ;  /* 0x0000040001277983 */ /* 0x000ee20000100800 */
[----:B------:R-:W-:Y:S01]  /*1a10*/  IADD3 R45, R29, R26, RZ ;  /* 0x0000001a1d2d7210 */ /* 0x000fe20007ffe0ff */
[----:B------:R-:W-:-:S02]  /*1a20*/  ULDC.64 UR6, c[0x0][0xa08] ;  /* 0x0002820000067ab9 */ /* 0x000fc40000000a00 */
[----:B------:R-:W4:Y:S02]  /*1a30*/  LDL R14, [R1+0x18] ;  /* 0x00001800010e7983 */ /* 0x000f240000100800 */
[----:B------:R-:W2:Y:S02]  /*1a40*/  LDC R123, c[0x0][0x3d4] ;  /* 0x0000f500ff7b7b82 */ /* 0x000ea40000000800 */
[----:B------:R-:W3:Y:S04]  /*1a50*/  LDL R36, [R1+0xc] ;  /* 0x00000c0001247983 */ /* 0x000ee80000100800 */
[----:B------:R-:W-:Y:S01]  /*1a60*/  @P0 IADD3 R4, P1, R28, UR4, RZ ;  /* 0x000000041c040c10 */ /* 0x000fe2000ff3e0ff */
[----:B------:R-:W3:Y:S01]  /*1a70*/  LDL R38, [R1+0x14] ;  /* 0x0000140001267983 */ /* 0x000ee20000100800 */
[----:B------:R-:W2:Y:S02]  /*1a80*/  LDC.64 R112, c[0x0][0x3d8] ;  /* 0x0000f600ff707b82 */ /* 0x000ea40000000a00 */
[----:B------:R-:W-:Y:S01]  /*1a90*/  @P0 IADD3.X R5, R30, UR5, RZ, P1, !PT ;  /* 0x000000051e050c10 */ /* 0x000fe20008ffe4ff */
[----:B------:R-:W3:Y:S01]  /*1aa0*/  LDL R35, [R1+0x10] ;  /* 0x0000100001237983 */ /* 0x000ee20000100800 */
[----:B0-----:R-:W-:-:S03]  /*1ab0*/  SHF.R.U32.HI R32, RZ, 0x7, R20 ;  /* 0x00000007ff207819 */ /* 0x001fc60000011614 */
[----:B------:R0:W4:Y:S01]  /*1ac0*/  @P0 LDG.E R27, desc[UR42][R4.64] ;  /* 0x0000002a041b0981 */ /* 0x000122000c1e1900 */
[----:B-1----:R-:W-:Y:S01]  /*1ad0*/  ISETP.NE.AND P0, PT, R0, 0x1, PT ;  /* 0x000000010000780c */ /* 0x002fe20003f05270 */
[----:B------:R-:W-:Y:S01]  /*1ae0*/  ULDC.64 UR4, c[0x0][0x2f8] ;  /* 0x0000be0000047ab9 */ /* 0x000fe20000000a00 */
[----:B------:R-:W-:Y:S01]  /*1af0*/  SHF.R.S32.HI R33, RZ, 0x1f, R45 ;  /* 0x0000001fff217819 */ /* 0x000fe2000001142d */
[----:B------:R-:W3:Y:S04]  /*1b00*/  LDL R31, [R1+0x24] ;  /* 0x00002400011f7983 */ /* 0x000ee80000100800 */
[----:B------:R-:W3:Y:S01]  /*1b10*/  LDL R20, [R1+0x20] ;  /* 0x0000200001147983 */ /* 0x000ee20000100800 */
[-C--:B--2---:R-:W-:Y:S02]  /*1b20*/  IMAD R6, R33, R102.reuse, RZ ;  /* 0x0000006621067224 */ /* 0x084fe400078e02ff */
[----:B0-----:R-:W-:Y:S01]  /*1b30*/  IMAD.WIDE.U32 R4, R45, R102, RZ ;  /* 0x000000662d047225 */ /* 0x001fe200078e00ff */
[----:B------:R-:W2:Y:S02]  /*1b40*/  LDL R34, [R1+0x28] ;  /* 0x0000280001227983 */ /* 0x000ea40000100800 */
[----:B------:R-:W0:Y:S08]  /*1b50*/  @P0 LDC R3, c[0x0][0x42c] ;  /* 0x00010b00ff030b82 */ /* 0x000e300000000800 */
[----:B------:R-:W1:Y:S01]  /*1b60*/  @P0 LDC R7, c[0x0][0x430] ;  /* 0x00010c00ff070b82 */ /* 0x000e620000000800 */
[----:B0-----:R-:W-:-:S04]  /*1b70*/  @P0 IMAD.HI.U32 R0, R122, R3, RZ ;  /* 0x000000037a000227 */ /* 0x001fc800078e00ff */
[----:B------:R-:W-:Y:S01]  /*1b80*/  IMAD.MOV.U32 R3, RZ, RZ, R122 ;  /* 0x000000ffff037224 */ /* 0x000fe200078e007a */
[----:B-1----:R-:W-:Y:S01]  /*1b90*/  @P0 SHF.R.U32.HI R3, RZ, R7, R0 ;  /* 0x00000007ff030219 */ /* 0x002fe20000011600 */
[----:B------:R-:W-:Y:S01]  /*1ba0*/  IMAD R7, R45, R103, R6 ;  /* 0x000000672d077224 */ /* 0x000fe200078e0206 */
[----:B------:R-:W-:Y:S02]  /*1bb0*/  ISETP.NE.U32.AND P0, PT, RZ, UR6, PT ;  /* 0x00000006ff007c0c */ /* 0x000fe4000bf05070 */
[----:B------:R-:W-:Y:S01]  /*1bc0*/  SHF.R.S32.HI R8, RZ, 0x1f, R3 ;  /* 0x0000001fff087819 */ /* 0x000fe20000011403 */
[----:B------:R-:W-:Y:S01]  /*1bd0*/  IMAD.IADD R5, R5, 0x1, R7 ;  /* 0x0000000105057824 */ /* 0x000fe200078e0207 */
[----:B------:R-:W-:-:S03]  /*1be0*/  ISETP.NE.AND.EX P0, PT, RZ, UR7, PT, P0 ;  /* 0x00000007ff007c0c */ /* 0x000fc6000bf05300 */
[----:B------:R-:W-:Y:S02]  /*1bf0*/  IMAD R6, R8, UR4, RZ ;  /* 0x0000000408067c24 */ /* 0x000fe4000f8e02ff */
[----:B------:R-:W-:-:S04]  /*1c00*/  IMAD.WIDE.U32 R4, R3, UR4, R4 ;  /* 0x0000000403047c25 */ /* 0x000fc8000f8e0004 */
[----:B------:R-:W-:Y:S01]  /*1c10*/  IMAD R7, R3, UR5, R6 ;  /* 0x0000000503077c24 */ /* 0x000fe2000f8e0206 */
[----:B------:R-:W-:-:S03]  /*1c20*/  ULDC.64 UR4, c[0x0][0x300] ;  /* 0x0000c00000047ab9 */ /* 0x000fc60000000a00 */
[----:B------:R-:W-:Y:S01]  /*1c30*/  IMAD.IADD R5, R5, 0x1, R7 ;  /* 0x0000000105057824 */ /* 0x000fe200078e0207 */
[----:B------:R-:W-:Y:S02]  /*1c40*/  ISETP.NE.AND P6, PT, R32, 0x1, PT ;  /* 0x000000012000780c */ /* 0x000fe40003fc5270 */
[----:B------:R-:W-:Y:S01]  /*1c50*/  ISETP.GE.AND P2, PT, R16, R123, PT ;  /* 0x0000007b1000720c */ /* 0x000fe20003f46270 */
[----:B------:R-:W-:Y:S01]  /*1c60*/  IMAD.SHL.U32 R28, R233, 0x80, RZ ;  /* 0x00000080e91c7824 */ /* 0x000fe200078e00ff */
[----:B-----5:R-:W-:-:S04]  /*1c70*/  SHF.R.S32.HI R29, RZ, 0x1f, R119 ;  /* 0x0000001fff1d7819 */ /* 0x020fc80000011477 */
[----:B------:R-:W-:Y:S01]  /*1c80*/  LOP3.LUT R28, R28, 0x380, RZ, 0xc0, !PT ;  /* 0x000003801c1c7812 */ /* 0x000fe200078ec0ff */
[C---:B------:R-:W-:Y:S01]  /*1c90*/  IMAD.SHL.U32 R92, R102.reuse, 0x20, RZ ;  /* 0x00000020665c7824 */ /* 0x040fe200078e00ff */
[----:B------:R-:W-:Y:S02]  /*1ca0*/  SHF.L.U64.HI R93, R102, 0x5, R103 ;  /* 0x00000005665d7819 */ /* 0x000fe40000010267 */
[----:B------:R-:W-:Y:S01]  /*1cb0*/  SHF.R.U32.HI R21, RZ, 0x3, R28 ;  /* 0x00000003ff157819 */ /* 0x000fe2000001161c */
[----:B------:R-:W-:Y:S02]  /*1cc0*/  IMAD R30, R29, R112, RZ ;  /* 0x000000701d1e7224 */ /* 0x000fe400078e02ff */
[----:B------:R-:W-:-:S04]  /*1cd0*/  IMAD.WIDE.U32 R46, R22, R102, R92 ;  /* 0x00000066162e7225 */ /* 0x000fc800078e005c */
[----:B------:R-:W-:-:S04]  /*1ce0*/  IMAD.WIDE.U32 R42, R22, R102, R16 ;  /* 0x00000066162a7225 */ /* 0x000fc800078e0010 */
[----:B------:R-:W-:Y:S02]  /*1cf0*/  VIADD R131, R32, 0x8 ;  /* 0x0000000820837836 */ /* 0x000fe40000000000 */
[----:B------:R-:W-:Y:S01]  /*1d00*/  IMAD.SHL.U32 R134, R102, 0x80, RZ ;  /* 0x0000008066867824 */ /* 0x000fe200078e00ff */
[----:B----4-:R-:W-:Y:S02]  /*1d10*/  SEL R99, R27, RZ, !P0 ;  /* 0x000000ff1b637207 */ /* 0x010fe40004000000 */
[----:B------:R-:W-:-:S03]  /*1d20*/  SHF.R.S32.HI R0, RZ, 0x1f, R27 ;  /* 0x0000001fff007819 */ /* 0x000fc6000001141b */
[----:B------:R-:W-:Y:S01]  /*1d30*/  IMAD.WIDE.U32 R100, R99, UR4, R4 ;  /* 0x0000000463647c25 */ /* 0x000fe2000f8e0004 */
[----:B------:R-:W-:Y:S01]  /*1d40*/  SEL R10, R0, RZ, !P0 ;  /* 0x000000ff000a7207 */ /* 0x000fe20004000000 */
[----:B------:R-:W0:Y:S04]  /*1d50*/  LDC.64 R4, c[0x0][0x3e8] ;  /* 0x0000fa00ff047b82 */ /* 0x000e280000000a00 */
[----:B------:R-:W-:-:S04]  /*1d60*/  IMAD R0, R10, UR4, RZ ;  /* 0x000000040a007c24 */ /* 0x000fc8000f8e02ff */
[----:B------:R-:W-:Y:S01]  /*1d70*/  IMAD R37, R99, UR5, R0 ;  /* 0x0000000563257c24 */ /* 0x000fe2000f8e0200 */
[----:B------:R-:W-:Y:S05]  /*1d80*/  @!P6 WARPSYNC.ALL ;  /* 0x000000000000e948 */ /* 0x000fea0003800000 */
[----:B------:R-:W-:Y:S02]  /*1d90*/  ULDC.64 UR4, c[0x0][0x320] ;  /* 0x0000c80000047ab9 */ /* 0x000fe40000000a00 */
[----:B------:R-:W-:Y:S02]  /*1da0*/  IMAD R0, R8, UR4, RZ ;  /* 0x0000000408007c24 */ /* 0x000fe4000f8e02ff */
[----:B------:R-:W-:-:S04]  /*1db0*/  IMAD.WIDE.U32 R6, R3, UR4, R16 ;  /* 0x0000000403067c25 */ /* 0x000fc8000f8e0010 */
[----:B------:R-:W-:Y:S01]  /*1dc0*/  IMAD R9, R3, UR5, R0 ;  /* 0x0000000503097c24 */ /* 0x000fe2000f8e0200 */
[----:B------:R-:W-:Y:S01]  /*1dd0*/  ULDC.64 UR4, c[0x0][0x328] ;  /* 0x0000ca0000047ab9 */ /* 0x000fe20000000a00 */
[----:B0-----:R-:W-:Y:S02]  /*1de0*/  IMAD R3, R23, R4, RZ ;  /* 0x0000000417037224 */ /* 0x001fe400078e02ff */
[----:B------:R-:W-:Y:S01]  /*1df0*/  IMAD R0, R10, UR4, RZ ;  /* 0x000000040a007c24 */ /* 0x000fe2000f8e02ff */
[----:B------:R-:W-:Y:S01]  /*1e00*/  IADD3 R7, R7, R9, RZ ;  /* 0x0000000907077210 */ /* 0x000fe20007ffe0ff */
[----:B------:R-:W-:Y:S01]  /*1e10*/  IMAD R89, R22, R5, R3 ;  /* 0x0000000516597224 */ /* 0x000fe200078e0203 */
[--C-:B------:R-:W-:Y:S01]  /*1e20*/  SHF.R.S32.HI R9, RZ, 0x1f, R18.reuse ;  /* 0x0000001fff097819 */ /* 0x100fe20000011412 */
[----:B------:R-:W-:Y:S01]  /*1e30*/  IMAD.MOV.U32 R8, RZ, RZ, R18 ;  /* 0x000000ffff087224 */ /* 0x000fe200078e0012 */
[----:B------:R-:W-:Y:S01]  /*1e40*/  SEL R3, R123, RZ, P2 ;  /* 0x000000ff7b037207 */ /* 0x000fe20001000000 */
[----:B------:R-:W-:-:S02]  /*1e50*/  IMAD R53, R99, UR5, R0 ;  /* 0x0000000563357c24 */ /* 0x000fc4000f8e0200 */
[----:B------:R-:W-:Y:S01]  /*1e60*/  IMAD.WIDE.U32 R98, R99, UR4, R6 ;  /* 0x0000000463627c25 */ /* 0x000fe2000f8e0006 */
[----:B------:R-:W-:Y:S01]  /*1e70*/  SHF.R.U32.HI R27, RZ, 0x3, R14 ;  /* 0x00000003ff1b7819 */ /* 0x000fe2000001160e */
[----:B------:R-:W-:Y:S02]  /*1e80*/  ULDC UR4, c[0x0][0x2e4] ;  /* 0x0000b90000047ab9 */ /* 0x000fe40000000800 */
[----:B------:R-:W-:-:S04]  /*1e90*/  IMAD.WIDE.U32 R6, R22, R112, R8 ;  /* 0x0000007016067225 */ /* 0x000fc800078e0008 */
[----:B------:R-:W-:-:S04]  /*1ea0*/  IMAD.WIDE.U32 R8, R22, R4, R8 ;  /* 0x0000000416087225 */ /* 0x000fc800078e0008 */
[----:B------:R-:W-:Y:S02]  /*1eb0*/  IMAD.IADD R3, R16, 0x1, R3 ;  /* 0x0000000110037824 */ /* 0x000fe400078e0203 */
[----:B------:R-:W-:-:S03]  /*1ec0*/  IMAD.MOV.U32 R90, RZ, RZ, R8 ;  /* 0x000000ffff5a7224 */ /* 0x000fc600078e0008 */
[----:B------:R-:W-:-:S04]  /*1ed0*/  SHF.R.S32.HI R8, RZ, 0x1f, R3 ;  /* 0x0000001fff087819 */ /* 0x000fc80000011403 */
[CC--:B------:R-:W-:Y:S02]  /*1ee0*/  LEA.HI R49, R8.reuse, R3.reuse, RZ, 0x4 ;  /* 0x0000000308317211 */ /* 0x0c0fe400078f20ff */
[----:B------:R-:W-:Y:S01]  /*1ef0*/  LEA.HI R3, R8, R3, RZ, 0x7 ;  /* 0x0000000308037211 */ /* 0x000fe200078f38ff */
[----:B------:R-:W-:Y:S02]  /*1f00*/  IMAD R0, R23, R112, RZ ;  /* 0x0000007017007224 */ /* 0x000fe400078e02ff */
[----:B------:R-:W-:-:S04]  /*1f10*/  IMAD.WIDE.U32 R12, R22, R4, R16 ;  /* 0x00000004160c7225 */ /* 0x000fc800078e0010 */
[----:B------:R-:W-:Y:S01]  /*1f20*/  IMAD.SHL.U32 R8, R3, 0x80, RZ ;  /* 0x0000008003087824 */ /* 0x000fe200078e00ff */
[----:B---3--:R-:W-:Y:S01]  /*1f30*/  LOP3.LUT R3, R39, 0x70, R49, 0xf8, !PT ;  /* 0x0000007027037812 */ /* 0x008fe200078ef831 */
[----:B------:R-:W-:Y:S01]  /*1f40*/  IMAD R15, R22, R113, R0 ;  /* 0x00000071160f7224 */ /* 0x000fe200078e0200 */
[----:B------:R-:W-:Y:S01]  /*1f50*/  IADD3 R91, R9, R89, RZ ;  /* 0x00000059095b7210 */ /* 0x000fe20007ffe0ff */
[----:B------:R-:W-:Y:S01]  /*1f60*/  IMAD.IADD R89, R89, 0x1, R13 ;  /* 0x0000000159597824 */ /* 0x000fe200078e020d */
[----:B------:R-:W-:Y:S02]  /*1f70*/  LOP3.LUT R14, R14, 0x70, R49, 0xf8, !PT ;  /* 0x000000700e0e7812 */ /* 0x000fe400078ef831 */
[----:B------:R-:W-:Y:S02]  /*1f80*/  LOP3.LUT R8, R8, 0xffffc000, RZ, 0xc0, !PT ;  /* 0xffffc00008087812 */ /* 0x000fe400078ec0ff */
[----:B------:R-:W-:Y:S02]  /*1f90*/  LOP3.LUT R3, R3, R36, RZ, 0x3c, !PT ;  /* 0x0000002403037212 */ /* 0x000fe400078e3cff */
[----:B------:R-:W-:-:S02]  /*1fa0*/  SHF.R.U32.HI R26, RZ, 0x3, R38 ;  /* 0x00000003ff1a7819 */ /* 0x000fc40000011626 */
[----:B------:R-:W-:Y:S01]  /*1fb0*/  LOP3.LUT R13, R38, 0x70, R49, 0xf8, !PT ;  /* 0x00000070260d7812 */ /* 0x000fe200078ef831 */
[----:B------:R-:W-:Y:S01]  /*1fc0*/  IMAD.WIDE.U32 R10, R22, R112, R16 ;  /* 0x00000070160a7225 */ /* 0x000fe200078e0010 */
[----:B------:R-:W-:Y:S02]  /*1fd0*/  MOV R88, R12 ;  /* 0x0000000c00587202 */ /* 0x000fe40000000f00 */
[----:B------:R-:W-:Y:S01]  /*1fe0*/  LOP3.LUT R12, R28, 0x70, R49, 0xf8, !PT ;  /* 0x000000701c0c7812 */ /* 0x000fe200078ef831 */
[----:B------:R-:W-:Y:S01]  /*1ff0*/  IMAD.IADD R7, R7, 0x1, R15 ;  /* 0x0000000107077824 */ /* 0x000fe200078e020f */
[----:B------:R-:W-:Y:S02]  /*2000*/  LOP3.LUT R9, R14, R27, RZ, 0x3c, !PT ;  /* 0x0000001b0e097212 */ /* 0x000fe400078e3cff */
[----:B------:R-:W-:Y:S01]  /*2010*/  IADD3 R120, R3, R8, R35 ;  /* 0x0000000803787210 */ /* 0x000fe20007ffe023 */
[----:B------:R-:W-:Y:S01]  /*2020*/  IMAD R3, R23, R102, RZ ;  /* 0x0000006617037224 */ /* 0x000fe200078e02ff */
[----:B------:R-:W-:Y:S01]  /*2030*/  LOP3.LUT R13, R13, R26, RZ, 0x3c, !PT ;  /* 0x0000001a0d0d7212 */ /* 0x000fe200078e3cff */
[----:B------:R-:W-:Y:S01]  /*2040*/  IMAD.IADD R11, R15, 0x1, R11 ;  /* 0x000000010f0b7824 */ /* 0x000fe200078e020b */
[----:B------:R-:W-:Y:S01]  /*2050*/  LOP3.LUT R117, R12, R21, RZ, 0x3c, !PT ;  /* 0x000000150c757212 */ /* 0x000fe200078e3cff */
[----:B------:R-:W-:Y:S01]  /*2060*/  IMAD.WIDE.U32 R96, R119, R112, R6 ;  /* 0x0000007077607225 */ /* 0x000fe200078e0006 */
[----:B------:R-:W-:-:S02]  /*2070*/  IADD3 R116, R9, R8, R31 ;  /* 0x0000000809747210 */ /* 0x000fc40007ffe01f */
[----:B------:R-:W-:Y:S01]  /*2080*/  IADD3 R115, R13, R8, R20 ;  /* 0x000000080d737210 */ /* 0x000fe20007ffe014 */
[----:B------:R-:W-:Y:S02]  /*2090*/  IMAD R6, R29, R4, RZ ;  /* 0x000000041d067224 */ /* 0x000fe400078e02ff */
[----:B------:R-:W-:Y:S01]  /*20a0*/  IMAD R31, R22, R103, R3 ;  /* 0x00000067161f7224 */ /* 0x000fe200078e0203 */
[C-C-:B------:R-:W-:Y:S01]  /*20b0*/  SHF.L.U64.HI R20, R112.reuse, 0x5, R113.reuse ;  /* 0x0000000570147819 */ /* 0x140fe20000010271 */
[----:B------:R-:W-:Y:S01]  /*20c0*/  IMAD R35, R119, R113, R30 ;  /* 0x0000007177237224 */ /* 0x000fe200078e021e */
[C---:B------:R-:W-:Y:S01]  /*20d0*/  SHF.L.U64.HI R15, R112.reuse, 0x6, R113 ;  /* 0x00000006700f7819 */ /* 0x040fe20000010271 */
[C---:B------:R-:W-:Y:S01]  /*20e0*/  IMAD.SHL.U32 R14, R112.reuse, 0x20, RZ ;  /* 0x00000020700e7824 */ /* 0x040fe200078e00ff */
[----:B--2---:R-:W-:Y:S01]  /*20f0*/  IADD3 R117, R117, R8, R34 ;  /* 0x0000000875757210 */ /* 0x004fe20007ffe022 */
[----:B------:R-:W-:Y:S01]  /*2100*/  IMAD.WIDE.U32 R94, R119, R112, R10 ;  /* 0x00000070775e7225 */ /* 0x000fe200078e000a */
[----:B------:R-:W-:-:S02]  /*2110*/  SHF.L.U64.HI R113, R112, 0x7, R113 ;  /* 0x0000000770717819 */ /* 0x000fc40000010271 */
[C---:B------:R-:W-:Y:S01]  /*2120*/  SHF.L.U32 R13, R112.reuse, 0x6, RZ ;  /* 0x00000006700d7819 */ /* 0x040fe200000006ff */
[----:B------:R-:W-:Y:S01]  /*2130*/  IMAD.SHL.U32 R12, R112, 0x80, RZ ;  /* 0x00000080700c7824 */ /* 0x000fe200078e00ff */
[----:B------:R-:W-:Y:S01]  /*2140*/  IADD3 R44, P0, R22, R45, RZ ;  /* 0x0000002d162c7210 */ /* 0x000fe20007f1e0ff */
[C---:B------:R-:W-:Y:S01]  /*2150*/  IMAD R51, R119.reuse, R5, R6 ;  /* 0x0000000577337224 */ /* 0x040fe200078e0206 */
[C-C-:B------:R-:W-:Y:S01]  /*2160*/  SHF.L.U64.HI R11, R4.reuse, 0x5, R5.reuse ;  /* 0x00000005040b7819 */ /* 0x140fe20000010205 */
[C---:B------:R-:W-:Y:S01]  /*2170*/  IMAD.SHL.U32 R9, R4.reuse, 0x20, RZ ;  /* 0x0000002004097824 */ /* 0x040fe200078e00ff */
[C---:B------:R-:W-:Y:S01]  /*2180*/  SHF.L.U64.HI R10, R4.reuse, 0x6, R5 ;  /* 0x00000006040a7819 */ /* 0x040fe20000010205 */
[CC--:B------:R-:W-:Y:S01]  /*2190*/  IMAD.WIDE.U32 R90, R119.reuse, R4.reuse, R90 ;  /* 0x00000004775a7225 */ /* 0x0c0fe200078e005a */
[C---:B------:R-:W-:Y:S02]  /*21a0*/  SHF.L.U64.HI R112, R4.reuse, 0x7, R5 ;  /* 0x0000000704707819 */ /* 0x040fe40000010205 */
[----:B------:R-:W-:Y:S01]  /*21b0*/  SHF.L.U32 R8, R4, 0x6, RZ ;  /* 0x0000000604087819 */ /* 0x000fe200000006ff */
[----:B------:R-:W-:Y:S01]  /*21c0*/  IMAD.WIDE.U32 R88, R119, R4, R88 ;  /* 0x0000000477587225 */ /* 0x000fe200078e0058 */
[----:B------:R-:W-:-:S03]  /*21d0*/  IADD3 R5, R31, R47, RZ ;  /* 0x0000002f1f057210 */ /* 0x000fc60007ffe0ff */
[----:B------:R-:W-:Y:S01]  /*21e0*/  IMAD.SHL.U32 R7, R4, 0x80, RZ ;  /* 0x0000008004077824 */ /* 0x000fe200078e00ff */
[----:B------:R-:W-:Y:S01]  /*21f0*/  IADD3 R4, P1, R92, R46, RZ ;  /* 0x0000002e5c047210 */ /* 0x000fe20007f3e0ff */
[----:B------:R-:W-:Y:S01]  /*2200*/  IMAD.IADD R36, R101, 0x1, R37 ;  /* 0x0000000165247824 */ /* 0x000fe200078e0225 */
[----:B------:R-:W-:Y:S01]  /*2210*/  IADD3.X R45, R23, R33, RZ, P0, !PT ;  /* 0x00000021172d7210 */ /* 0x000fe200007fe4ff */
[----:B------:R-:W-:Y:S01]  /*2220*/  IMAD.IADD R31, R43, 0x1, R31 ;  /* 0x000000012b1f7824 */ /* 0x000fe200078e021f */
[----:B------:R-:W-:Y:S01]  /*2230*/  IADD3 R37, P0, R100, R42, RZ ;  /* 0x0000002a64257210 */ /* 0x000fe20007f1e0ff */
[----:B------:R-:W-:Y:S01]  /*2240*/  IMAD.X R29, R5, 0x1, R93, P1 ;  /* 0x00000001051d7824 */ /* 0x000fe200008e065d */
[----:B------:R-:W-:Y:S01]  /*2250*/  P2R R0, PR, RZ, 0x4 ;  /* 0x00000004ff007803 */ /* 0x000fe20000000000 */
[----:B------:R-:W-:Y:S01]  /*2260*/  VIADD R6, R16, 0x80 ;  /* 0x0000008010067836 */ /* 0x000fe20000000000 */
[----:B------:R-:W-:Y:S01]  /*2270*/  IADD3 R111, P1, R4, R92, RZ ;  /* 0x0000005c046f7210 */ /* 0x000fe20007f3e0ff */
[----:B------:R-:W-:Y:S01]  /*2280*/  IMAD.X R40, R31, 0x1, R36, P0 ;  /* 0x000000011f287824 */ /* 0x000fe200000e0624 */
[----:B------:R-:W-:-:S02]  /*2290*/  IADD3 R39, P3, R100, 0x80, RZ ;  /* 0x0000008064277810 */ /* 0x000fc40007f7e0ff */
[----:B------:R-:W-:Y:S02]  /*22a0*/  IADD3 R41, P2, R37, 0x80, RZ ;  /* 0x0000008025297810 */ /* 0x000fe40007f5e0ff */
[----:B------:R-:W-:Y:S01]  /*22b0*/  LOP3.LUT R38, R49, 0xfffffff0, RZ, 0xc0, !PT ;  /* 0xfffffff031267812 */ /* 0x000fe200078ec0ff */
[----:B------:R-:W-:Y:S01]  /*22c0*/  IMAD.X R32, R29, 0x1, R93, P1 ;  /* 0x000000011d207824 */ /* 0x000fe200008e065d */
[C---:B------:R-:W-:Y:S01]  /*22d0*/  SHF.L.U64.HI R3, R102.reuse, 0x7, R103 ;  /* 0x0000000766037819 */ /* 0x040fe20000010267 */
[----:B------:R-:W-:Y:S01]  /*22e0*/  IMAD.IADD R33, R97, 0x1, R35 ;  /* 0x0000000161217824 */ /* 0x000fe200078e0223 */
[----:B------:R-:W-:Y:S01]  /*22f0*/  SHF.L.U64.HI R30, R102, 0x6, R103 ;  /* 0x00000006661e7819 */ /* 0x000fe20000010267 */
[----:B------:R-:W-:Y:S01]  /*2300*/  IMAD.SHL.U32 R123, R123, 0x2, RZ ;  /* 0x000000027b7b7824 */ /* 0x000fe200078e00ff */
[----:B------:R-:W-:Y:S01]  /*2310*/  IADD3 R34, R35, R95, RZ ;  /* 0x0000005f23227210 */ /* 0x000fe20007ffe0ff */
[----:B------:R-:W-:Y:S01]  /*2320*/  IMAD.IADD R35, R91, 0x1, R51 ;  /* 0x000000015b237824 */ /* 0x000fe200078e0233 */
[----:B------:R-:W-:Y:S01]  /*2330*/  ISETP.GE.AND P0, PT, R16, UR4, PT ;  /* 0x0000000410007c0c */ /* 0x000fe2000bf06270 */
[----:B------:R-:W-:Y:S01]  /*2340*/  IMAD.X R106, RZ, RZ, R36, P3 ;  /* 0x000000ffff6a7224 */ /* 0x000fe200018e0624 */
[----:B------:R-:W-:Y:S01]  /*2350*/  @!P6 BAR.SYNC.DEFER_BLOCKING 0x9, 0x100 ;  /* 0x024400000000eb1d */ /* 0x000fe20000010000 */
[----:B------:R-:W-:Y:S01]  /*2360*/  ISETP.GE.AND P1, PT, R6, UR4, PT ;  /* 0x0000000406007c0c */ /* 0x000fe2000bf26270 */
[----:B------:R-:W-:Y:S01]  /*2370*/  IMAD.X R107, RZ, RZ, R40, P2 ;  /* 0x000000ffff6b7224 */ /* 0x000fe200010e0628 */
[----:B------:R-:W-:Y:S01]  /*2380*/  IADD3 R103, R51, R89, RZ ;  /* 0x0000005933677210 */ /* 0x000fe20007ffe0ff */
[----:B------:R-:W-:Y:S01]  /*2390*/  IMAD.IADD R108, R99, 0x1, R53 ;  /* 0x00000001636c7824 */ /* 0x000fe200078e0235 */
[----:B------:R-:W-:-:S02]  /*23a0*/  SHF.R.S32.HI R104, RZ, 0x4, R49 ;  /* 0x00000004ff687819 */ /* 0x000fc40000011431 */
[----:B------:R-:W-:-:S07]  /*23b0*/  SHF.R.S32.HI R105, RZ, 0x1f, R38 ;  /* 0x0000001fff697819 */ /* 0x000fce0000011426 */
.L_x_381:
[----:B------:R-:W2:Y:S01]  /*23c0*/  LDL R48, [R1+0x4] ;  /* 0x0000040001307983 */ /* 0x000ea20000100800 */
[----:B------:R-:W0:Y:S03]  /*23d0*/  LDC R126, c[0x0][0x3d4] ;  /* 0x0000f500ff7e7b82 */ /* 0x000e260000000800 */
[----:B------:R-:W3:Y:S04]  /*23e0*/  LDL R50, [R1+0xc] ;  /* 0x00000c0001327983 */ /* 0x000ee80000100800 */
[----:B------:R-:W3:Y:S01]  /*23f0*/  LDL R49, [R1+0x10] ;  /* 0x0000100001317983 */ /* 0x000ee20000100800 */
[----:B------:R-:W-:Y:S01]  /*2400*/  IADD3 R25, R25, -0x1, RZ ;  /* 0xffffffff19197810 */ /* 0x000fe20007ffe0ff */
[----:B------:R-:W-:Y:S05]  /*2410*/  YIELD ;  /* 0x0000000000007946 */ /* 0x000fea0003800000 */
[----:B------:R-:W-:Y:S01]  /*2420*/  ISETP.GT.AND P3, PT, R25, R24, PT ;  /* 0x000000181900720c */ /* 0x000fe20003f64270 */
[----:B------:R-:W-:Y:S03]  /*2430*/  BSSY B0, `(.L_x_298) ;  /* 0x0000948000007945 */ /* 0x000fe60003800000 */
[----:B------:R-:W-:-:S02]  /*2440*/  P2R R110, PR, RZ, 0x8 ;  /* 0x00000008ff6e7803 */ /* 0x000fc40000000000 */
[----:B0-----:R-:W-:Y:S02]  /*2450*/  ISETP.GE.AND P2, PT, R126, 0x1, PT ;  /* 0x000000017e00780c */ /* 0x001fe40003f46270 */
[----:B--2---:R-:W-:-:S04]  /*2460*/  LOP3.LUT R48, R48, 0x70, R16, 0xf8, !PT ;  /* 0x0000007030307812 */ /* 0x004fc800078ef810 */
[----:B---3--:R-:W-:-:S05]  /*2470*/  LOP3.LUT R49, R49, R48, R50, 0xf6, !PT ;  /* 0x0000003031317212 */ /* 0x008fca00078ef632 */
[----:B------:R-:W-:-:S04]  /*2480*/  IMAD R114, R232, 0x8000, R49 ;  /* 0x00008000e8727824 */ /* 0x000fc800078e0231 */
[----:B------:R-:W-:Y:S01]  /*2490*/  IMAD.IADD R114, R19, 0x1, R114 ;  /* 0x0000000113727824 */ /* 0x000fe200078e0272 */
[----:B------:R-:W-:Y:S06]  /*24a0*/  @!P2 BRA `(.L_x_299) ;  /* 0x0000008c00c0a947 */ /* 0x000fec0003800000 */
[----:B------:R-:W-:Y:S01]  /*24b0*/  ULDC.U8 UR4, c[0x0][0x3f0] ;  /* 0x0000fc0000047ab9 */ /* 0x000fe20000000000 */
[----:B------:R-:W-:Y:S01]  /*24c0*/  SHF.R.S32.HI R49, RZ, 0x1f, R25 ;  /* 0x0000001fff317819 */ /* 0x000fe20000011419 */
[-C--:B------:R-:W-:Y:S01]  /*24d0*/  IMAD R48, R3, R25.reuse, RZ ;  /* 0x0000001903307224 */ /* 0x080fe200078e02ff */
[----:B------:R-:W-:Y:S01]  /*24e0*/  ISETP.NE.AND P2, PT, RZ, UR4, PT ;  /* 0x00000004ff007c0c */ /* 0x000fe2000bf45270 */
[-C--:B------:R-:W-:Y:S02]  /*24f0*/  IMAD R50, R113, R25.reuse, RZ ;  /* 0x0000001971327224 */ /* 0x080fe400078e02ff */
[----:B------:R-:W-:Y:S02]  /*2500*/  IMAD R52, R112, R25, RZ ;  /* 0x0000001970347224 */ /* 0x000fe400078e02ff */
[C---:B------:R-:W-:Y:S02]  /*2510*/  IMAD R127, R49.reuse, R134, R48 ;  /* 0x00000086317f7224 */ /* 0x040fe400078e0230 */
[----:B------:R-:W-:-:S02]  /*2520*/  IMAD R53, R49, R12, R50 ;  /* 0x0000000c31357224 */ /* 0x000fc400078e0232 */
[----:B------:R-:W-:Y:S02]  /*2530*/  IMAD R55, R49, R7, R52 ;  /* 0x0000000731377224 */ /* 0x000fe400078e0234 */
[----:B------:R-:W-:Y:S02]  /*2540*/  IMAD R118, R25, -0x80, R2 ;  /* 0xffffff8019767824 */ /* 0x000fe400078e0202 */
[----:B------:R-:W-:-:S03]  /*2550*/  IMAD.WIDE.U32 R48, R12, R25, RZ ;  /* 0x000000190c307225 */ /* 0x000fc600078e00ff */
[----:B------:R-:W-:Y:S01]  /*2560*/  VIMNMX R118, R118, 0x80, PT ;  /* 0x0000008076767848 */ /* 0x000fe20003fe0100 */
[----:B------:R-:W-:Y:S01]  /*2570*/  IMAD.WIDE.U32 R124, R134, R25, RZ ;  /* 0x00000019867c7225 */ /* 0x000fe200078e00ff */
[----:B------:R-:W-:-:S03]  /*2580*/  IADD3 R109, R49, R53, RZ ;  /* 0x00000035316d7210 */ /* 0x000fc60007ffe0ff */
[----:B------:R-:W-:-:S04]  /*2590*/  IMAD.WIDE.U32 R50, R7, R25, RZ ;  /* 0x0000001907327225 */ /* 0x000fc800078e00ff */
[----:B------:R-:W-:Y:S02]  /*25a0*/  IMAD.IADD R127, R125, 0x1, R127 ;  /* 0x000000017d7f7824 */ /* 0x000fe400078e027f */
[----:B------:R-:W-:Y:S01]  /*25b0*/  IMAD.IADD R128, R51, 0x1, R55 ;  /* 0x0000000133807824 */ /* 0x000fe200078e0237 */
[----:B------:R-:W-:Y:S06]  /*25c0*/  @!P2 BRA `(.L_x_300) ;  /* 0x00000044005ca947 */ /* 0x000fec0003800000 */
[----:B------:R-:W-:Y:S01]  /*25d0*/  ISETP.GE.AND P2, PT, R22, R118, PT ;  /* 0x000000761600720c */ /* 0x000fe20003f46270 */
[----:B------:R-:W-:Y:S01]  /*25e0*/  BSSY B1, `(.L_x_301) ;  /* 0x0000017000017945 */ /* 0x000fe20003800000 */
[----:B------:R-:W-:Y:S02]  /*25f0*/  CS2R R68, SRZ ;  /* 0x0000000000447805 */ /* 0x000fe4000001ff00 */
[----:B------:R-:W-:Y:S02]  /*2600*/  CS2R R76, SRZ ;  /* 0x00000000004c7805 */ /* 0x000fe4000001ff00 */
[----:B------:R-:W-:Y:S02]  /*2610*/  CS2R R80, SRZ ;  /* 0x0000000000507805 */ /* 0x000fe4000001ff00 */
[----:B------:R-:W-:Y:S02]  /*2620*/  CS2R R78, SRZ ;  /* 0x00000000004e7805 */ /* 0x000fe4000001ff00 */
[----:B------:R-:W-:-:S03]  /*2630*/  CS2R R82, SRZ ;  /* 0x0000000000527805 */ /* 0x000fc6000001ff00 */
[----:B------:R-:W-:Y:S05]  /*2640*/  @P2 BRA `(.L_x_302) ;  /* 0x0000000000402947 */ /* 0x000fea0003800000 */
[----:B------:R-:W-:Y:S01]  /*2650*/  ULDC.64 UR4, c[0x0][0x3c8] ;  /* 0x0000f20000047ab9 */ /* 0x000fe20000000a00 */
[----:B------:R-:W-:Y:S02]  /*2660*/  CS2R R80, SRZ ;  /* 0x0000000000507805 */ /* 0x000fe4000001ff00 */
[----:B------:R-:W-:Y:S02]  /*2670*/  IADD3 R52, P3, P4, R96, UR4, R48 ;  /* 0x0000000460347c10 */ /* 0x000fe4000fc7e030 */
[----:B------:R-:W-:Y:S02]  /*2680*/  CS2R R82, SRZ ;  /* 0x0000000000527805 */ /* 0x000fe4000001ff00 */
[----:B------:R-:W-:Y:S01]  /*2690*/  IADD3.X R53, R33, UR5, R109, P3, P4 ;  /* 0x0000000521357c10 */ /* 0x000fe20009fe846d */
[----:B------:R-:W-:Y:S02]  /*26a0*/  ULDC.64 UR4, c[0x0][0x3e0] ;  /* 0x0000f80000047ab9 */ /* 0x000fe40000000a00 */
[----:B------:R-:W-:-:S04]  /*26b0*/  IADD3 R54, P3, P4, R90, UR4, R50 ;  /* 0x000000045a367c10 */ /* 0x000fc8000fc7e032 */
[----:B------:R-:W-:Y:S02]  /*26c0*/  IADD3.X R55, R35, UR5, R128, P3, P4 ;  /* 0x0000000523377c10 */ /* 0x000fe40009fe8480 */
[----:B------:R-:W-:Y:S02]  /*26d0*/  ISETP.GE.AND P3, PT, R18, R126, PT ;  /* 0x0000007e1200720c */ /* 0x000fe40003f66270 */
[----:B------:R-:W-:Y:S02]  /*26e0*/  CS2R R76, SRZ ;  /* 0x00000000004c7805 */ /* 0x000fe4000001ff00 */
[----:B------:R-:W-:-:S09]  /*26f0*/  CS2R R78, SRZ ;  /* 0x00000000004e7805 */ /* 0x000fd2000001ff00 */
[----:B------:R0:W5:Y:S04]  /*2700*/  @!P3 LDG.E.64 R80, desc[UR42][R52.64] ;  /* 0x0000002a3450b981 */ /* 0x000168000c1e1b00 */
[----:B------:R0:W5:Y:S01]  /*2710*/  @!P3 LDG.E.64 R82, desc[UR42][R54.64] ;  /* 0x0000002a3652b981 */ /* 0x000162000c1e1b00 */
[----:B------:R-:W-:-:S13]  /*2720*/  ISETP.GE.AND P3, PT, R236, R126, PT ;  /* 0x0000007eec00720c */ /* 0x000fda0003f66270 */
[----:B------:R0:W5:Y:S04]  /*2730*/  @!P3 LDG.E.64 R76, desc[UR42][R52.64+0x40] ;  /* 0x0000402a344cb981 */ /* 0x000168000c1e1b00 */
[----:B------:R0:W5:Y:S02]  /*2740*/  @!P3 LDG.E.64 R78, desc[UR42][R54.64+0x40] ;  /* 0x0000402a364eb981 */ /* 0x000164000c1e1b00 */
.L_x_302:
[----:B------:R-:W-:Y:S05]  /*2750*/  BSYNC B1 ;  /* 0x0000000000017941 */ /* 0x000fea0003800000 */
.L_x_301:
[----:B------:R-:W-:Y:S01]  /*2760*/  ISETP.GE.AND P3, PT, R233, R118, PT ;  /* 0x00000076e900720c */ /* 0x000fe20003f66270 */
[----:B------:R-:W-:Y:S01]  /*2770*/  BSSY B1, `(.L_x_303) ;  /* 0x0000023000017945 */ /* 0x000fe20003800000 */
[----:B------:R-:W-:Y:S02]  /*2780*/  CS2R R72, SRZ ;  /* 0x0000000000487805 */ /* 0x000fe4000001ff00 */
[----:B------:R-:W-:Y:S02]  /*2790*/  CS2R R70, SRZ ;  /* 0x0000000000467805 */ /* 0x000fe4000001ff00 */
[----:B0-----:R-:W-:Y:S02]  /*27a0*/  CS2R R52, SRZ ;  /* 0x0000000000347805 */ /* 0x001fe4000001ff00 */
[----:B------:R-:W-:Y:S02]  /*27b0*/  CS2R R60, SRZ ;  /* 0x00000000003c7805 */ /* 0x000fe4000001ff00 */
[----:B------:R-:W-:-:S02]  /*27c0*/  CS2R R64, SRZ ;  /* 0x0000000000407805 */ /* 0x000fc4000001ff00 */
[----:B------:R-:W-:Y:S02]  /*27d0*/  CS2R R62, SRZ ;  /* 0x00000000003e7805 */ /* 0x000fe4000001ff00 */
[----:B------:R-:W-:Y:S02]  /*27e0*/  CS2R R66, SRZ ;  /* 0x0000000000427805 */ /* 0x000fe4000001ff00 */
[----:B------:R-:W-:Y:S02]  /*27f0*/  CS2R R56, SRZ ;  /* 0x0000000000387805 */ /* 0x000fe4000001ff00 */
[----:B------:R-:W-:Y:S02]  /*2800*/  CS2R R54, SRZ ;  /* 0x0000000000367805 */ /* 0x000fe4000001ff00 */
[----:B------:R-:W-:Y:S01]  /*2810*/  CS2R R58, SRZ ;  /* 0x00000000003a7805 */ /* 0x000fe2000001ff00 */
[----:B-----5:R-:W-:Y:S01]  /*2820*/  IMAD.MOV.U32 R135, RZ, RZ, R76 ;  /* 0x000000ffff877224 */ /* 0x020fe200078e004c */
[----:B------:R-:W-:Y:S01]  /*2830*/  CS2R R74, SRZ ;  /* 0x00000000004a7805 */ /* 0x000fe2000001ff00 */
[----:B------:R-:W-:Y:S01]  /*2840*/  IMAD.MOV.U32 R145, RZ, RZ, R80 ;  /* 0x000000ffff917224 */ /* 0x000fe200078e0050 */
[----:B------:R-:W-:Y:S06]  /*2850*/  @P3 BRA `(.L_x_304) ;  /* 0x0000000000503947 */ /* 0x000fec0003800000 */
[----:B------:R-:W-:Y:S01]  /*2860*/  IADD3 R84, P4, P5, R96, R48, R14 ;  /* 0x0000003060547210 */ /* 0x000fe20007d9e00e */
[----:B------:R-:W-:Y:S01]  /*2870*/  ULDC.64 UR4, c[0x0][0x3c8] ;  /* 0x0000f20000047ab9 */ /* 0x000fe20000000a00 */
[----:B------:R-:W-:Y:S02]  /*2880*/  CS2R R72, SRZ ;  /* 0x0000000000487805 */ /* 0x000fe4000001ff00 */
[----:B------:R-:W-:Y:S02]  /*2890*/  CS2R R74, SRZ ;  /* 0x00000000004a7805 */ /* 0x000fe4000001ff00 */
[----:B------:R-:W-:Y:S02]  /*28a0*/  IADD3.X R69, R33, R109, R20, P4, P5 ;  /* 0x0000006d21457210 */ /* 0x000fe400027ea414 */
[----:B------:R-:W-:-:S04]  /*28b0*/  IADD3 R86, P4, P5, R90, R50, R9 ;  /* 0x000000325a567210 */ /* 0x000fc80007d9e009 */
[----:B------:R-:W-:Y:S02]  /*28c0*/  IADD3.X R68, R35, R128, R11, P4, P5 ;  /* 0x0000008023447210 */ /* 0x000fe400027ea40b */
[----:B------:R-:W-:-:S04]  /*28d0*/  IADD3 R84, P4, R84, UR4, RZ ;  /* 0x0000000454547c10 */ /* 0x000fc8000ff9e0ff */
[----:B------:R-:W-:Y:S01]  /*28e0*/  IADD3.X R85, R69, UR5, RZ, P4, !PT ;  /* 0x0000000545557c10 */ /* 0x000fe2000a7fe4ff */
[----:B------:R-:W-:Y:S02]  /*28f0*/  ULDC.64 UR4, c[0x0][0x3e0] ;  /* 0x0000f80000047ab9 */ /* 0x000fe40000000a00 */
[----:B------:R-:W-:-:S04]  /*2900*/  IADD3 R86, P4, R86, UR4, RZ ;  /* 0x0000000456567c10 */ /* 0x000fc8000ff9e0ff */
[----:B------:R-:W-:Y:S02]  /*2910*/  IADD3.X R87, R68, UR5, RZ, P4, !PT ;  /* 0x0000000544577c10 */ /* 0x000fe4000a7fe4ff */
        /* <DEDUP_REMOVED lines=8> */
.L_x_304:
[----:B------:R-:W-:Y:S05]  /*29a0*/  BSYNC B1 ;  /* 0x0000000000017941 */ /* 0x000fea0003800000 */
.L_x_303:
[----:B------:R-:W-:Y:S01]  /*29b0*/  ISETP.GE.AND P4, PT, R234, R118, PT ;  /* 0x00000076ea00720c */ /* 0x000fe20003f86270 */
[----:B------:R-:W-:Y:S03]  /*29c0*/  BSSY B1, `(.L_x_305) ;  /* 0x0000017000017945 */ /* 0x000fe60003800000 */
[----:B------:R-:W-:-:S09]  /*29d0*/  P2R R146, PR, RZ, 0x10 ;  /* 0x00000010ff927803 */ /* 0x000fd20000000000 */
[----:B------:R-:W-:Y:S05]  /*29e0*/  @P4 BRA `(.L_x_306) ;  /* 0x0000000000504947 */ /* 0x000fea0003800000 */
[----:B0-----:R-:W-:Y:S01]  /*29f0*/  IADD3 R84, P4, P5, R96, R13, R48 ;  /* 0x0000000d60547210 */ /* 0x001fe20007d9e030 */
        /* <DEDUP_REMOVED lines=19> */
.L_x_306:
[----:B------:R-:W-:Y:S05]  /*2b30*/  BSYNC B1 ;  /* 0x0000000000017941 */ /* 0x000fea0003800000 */
.L_x_305:
[----:B------:R-:W-:Y:S01]  /*2b40*/  ISETP.GE.AND P4, PT, R235, R118, PT ;  /* 0x00000076eb00720c */ /* 0x000fe20003f86270 */
[----:B------:R-:W-:-:S12]  /*2b50*/  BSSY B1, `(.L_x_307) ;  /* 0x000001c000017945 */ /* 0x000fd80003800000 */
[----:B------:R-:W-:Y:S05]  /*2b60*/  @P4 BRA `(.L_x_308) ;  /* 0x0000000000684947 */ /* 0x000fea0003800000 */
[----:B------:R-:W2:Y:S01]  /*2b70*/  LDC.64 R52, c[0x0][0x3d8] ;  /* 0x0000f600ff347b82 */ /* 0x000ea20000000a00 */
[----:B------:R-:W-:Y:S01]  /*2b80*/  MOV R49, R109 ;  /* 0x0000006d00317202 */ /* 0x000fe20000000f00 */
[----:B------:R-:W-:Y:S01]  /*2b90*/  ULDC.64 UR4, c[0x0][0x3c8] ;  /* 0x0000f20000047ab9 */ /* 0x000fe20000000a00 */
[----:B------:R-:W-:Y:S01]  /*2ba0*/  IMAD.MOV.U32 R51, RZ, RZ, R128 ;  /* 0x000000ffff337224 */ /* 0x000fe200078e0080 */
[----:B------:R-:W-:Y:S02]  /*2bb0*/  CS2R R56, SRZ ;  /* 0x0000000000387805 */ /* 0x000fe4000001ff00 */
[----:B------:R-:W-:Y:S01]  /*2bc0*/  CS2R R58, SRZ ;  /* 0x00000000003a7805 */ /* 0x000fe2000001ff00 */
[----:B--2---:R-:W-:-:S04]  /*2bd0*/  IMAD.WIDE.U32 R48, R52, 0x60, R48 ;  /* 0x0000006034307825 */ /* 0x004fc800078e0030 */
[----:B------:R-:W-:Y:S01]  /*2be0*/  IMAD R53, R53, 0x60, RZ ;  /* 0x0000006035357824 */ /* 0x000fe200078e02ff */
[----:B------:R-:W-:-:S03]  /*2bf0*/  IADD3 R48, P5, P6, R96, UR4, R48 ;  /* 0x0000000460307c10 */ /* 0x000fc6000febe030 */
[----:B------:R-:W-:-:S05]  /*2c00*/  IMAD.IADD R52, R49, 0x1, R53 ;  /* 0x0000000131347824 */ /* 0x000fca00078e0235 */
[----:B------:R-:W-:Y:S01]  /*2c10*/  IADD3.X R49, R33, UR5, R52, P5, P6 ;  /* 0x0000000521317c10 */ /* 0x000fe2000afec434 */
[----:B------:R-:W-:Y:S01]  /*2c20*/  ULDC.64 UR4, c[0x0][0x3e0] ;  /* 0x0000f80000047ab9 */ /* 0x000fe20000000a00 */
[----:B------:R-:W2:Y:S02]  /*2c30*/  LDC.64 R52, c[0x0][0x3e8] ;  /* 0x0000fa00ff347b82 */ /* 0x000ea40000000a00 */
[----:B--2---:R-:W-:-:S04]  /*2c40*/  IMAD.WIDE.U32 R50, R52, 0x60, R50 ;  /* 0x0000006034327825 */ /* 0x004fc800078e0032 */
[----:B------:R-:W-:Y:S01]  /*2c50*/  IMAD R53, R53, 0x60, RZ ;  /* 0x0000006035357824 */ /* 0x000fe200078e02ff */
[----:B------:R-:W-:-:S03]  /*2c60*/  IADD3 R50, P5, P6, R90, UR4, R50 ;  /* 0x000000045a327c10 */ /* 0x000fc6000febe032 */
[----:B------:R-:W-:-:S05]  /*2c70*/  IMAD.IADD R52, R51, 0x1, R53 ;  /* 0x0000000133347824 */ /* 0x000fca00078e0235 */
        /* <DEDUP_REMOVED lines=9> */
.L_x_308:
[----:B------:R-:W-:Y:S05]  /*2d10*/  BSYNC B1 ;  /* 0x0000000000017941 */ /* 0x000fea0003800000 */
.L_x_307:
[----:B------:R-:W-:Y:S01]  /*2d20*/  UISETP.NE.AND UP0, UPT, UR47, 0x3, UPT ;  /* 0x000000032f00788c */ /* 0x000fe2000bf05270 */
[----:B------:R-:W-:Y:S01]  /*2d30*/  MOV R144, R78 ;  /* 0x0000004e00907202 */ /* 0x000fe20000000f00 */
[----:B------:R-:W-:Y:S01]  /*2d40*/  IMAD.MOV.U32 R157, RZ, RZ, R82 ;  /* 0x000000ffff9d7224 */ /* 0x000fe200078e0052 */
[----:B-----5:R-:W-:Y:S01]  /*2d50*/  MOV R139, R70 ;  /* 0x00000046008b7202 */ /* 0x020fe20000000f00 */
[----:B------:R-:W-:Y:S01]  /*2d60*/  IMAD.MOV.U32 R138, RZ, RZ, R68 ;  /* 0x000000ffff8a7224 */ /* 0x000fe200078e0044 */
[----:B------:R-:W-:Y:S01]  /*2d70*/  MOV R133, R62 ;  /* 0x0000003e00857202 */ /* 0x000fe20000000f00 */
[----:B------:R-:W-:Y:S01]  /*2d80*/  IMAD.MOV.U32 R140, RZ, RZ, R72 ;  /* 0x000000ffff8c7224 */ /* 0x000fe200078e0048 */
[----:B------:R-:W-:Y:S01]  /*2d90*/  PLOP3.LUT P5, PT, PT, PT, UP0, 0x80, 0x0 ;  /* 0x000000000000781c */ /* 0x000fe20003faf008 */
[----:B------:R-:W-:Y:S01]  /*2da0*/  IMAD.MOV.U32 R141, RZ, RZ, R74 ;  /* 0x000000ffff8d7224 */ /* 0x000fe200078e004a */
[----:B01----:R-:W-:Y:S01]  /*2db0*/  MOV R85, R54 ;  /* 0x0000003600557202 */ /* 0x003fe20000000f00 */
[----:B------:R-:W-:-:S02]  /*2dc0*/  IMAD.MOV.U32 R132, RZ, RZ, R60 ;  /* 0x000000ffff847224 */ /* 0x000fc400078e003c */
[----:B------:R-:W-:Y:S02]  /*2dd0*/  IMAD.MOV.U32 R136, RZ, RZ, R64 ;  /* 0x000000ffff887224 */ /* 0x000fe400078e0040 */
[----:B------:R-:W-:Y:S02]  /*2de0*/  IMAD.MOV.U32 R137, RZ, RZ, R66 ;  /* 0x000000ffff897224 */ /* 0x000fe400078e0042 */
[----:B------:R-:W-:Y:S02]  /*2df0*/  IMAD.MOV.U32 R84, RZ, RZ, R52 ;  /* 0x000000ffff547224 */ /* 0x000fe400078e0034 */
[----:B------:R-:W-:Y:S02]  /*2e00*/  IMAD.MOV.U32 R86, RZ, RZ, R56 ;  /* 0x000000ffff567224 */ /* 0x000fe400078e0038 */
[----:B------:R-:W-:Y:S01]  /*2e10*/  IMAD.MOV.U32 R87, RZ, RZ, R58 ;  /* 0x000000ffff577224 */ /* 0x000fe200078e003a */
[----:B------:R-:W-:Y:S06]  /*2e20*/  @!P5 BRA `(.L_x_309) ;  /* 0x000000000004d947 */ /* 0x000fec0003800000 */
[----:B------:R-:W-:Y:S01]  /*2e30*/  BPT.TRAP 0x1 ;  /* 0x000000040000795c */ /* 0x000fe20000300000 */
.L_x_309:
[----:B------:R-:W-:Y:S01]  /*2e40*/  IMAD R109, R232, 0x8, R19 ;  /* 0x00000008e86d7824 */ /* 0x000fe200078e0213 */
[----:B------:R-:W-:Y:S01]  /*2e50*/  SHF.L.U32 R128, R237, 0x1f, RZ ;  /* 0x0000001fed807819 */ /* 0x000fe200000006ff */
[----:B------:R-:W-:Y:S03]  /*2e60*/  BSSY B1, `(.L_x_310) ;  /* 0x0000003000017945 */ /* 0x000fe60003800000 */
[----:B------:R-:W0:Y:S02]  /*2e70*/  SYNCS.PHASECHK.TRANS64.TRYWAIT P6, [R109+URZ+0x38890], R128 ;  /* 0x038890806d0075a7 */ /* 0x000e2400080c017f */
[----:B0-----:R-:W-:Y:S05]  /*2e80*/  @!P6 BRA `(.L_x_311) ;  /* 0x000002100094e947 */ /* 0x001fea0003800000 */
.L_x_597:
[----:B------:R-:W-:Y:S05]  /*2e90*/  BSYNC B1 ;  /* 0x0000000000017941 */ /* 0x000fea0003800000 */
.L_x_310:
[----:B------:R-:W-:Y:S04]  /*2ea0*/  BSSY B1, `(.L_x_312) ;  /* 0x00000f0000017945 */ /* 0x000fe80003800000 */
[----:B------:R-:W-:Y:S05]  /*2eb0*/  @P2 BRA `(.L_x_313) ;  /* 0x0000000c00b82947 */ /* 0x000fea0003800000 */
[----:B------:R-:W-:Y:S01]  /*2ec0*/  IADD3 R142, P2, R42, R124, RZ ;  /* 0x0000007c2a8e7210 */ /* 0x000fe20007f5e0ff */
[----:B------:R-:W-:Y:S04]  /*2ed0*/  BSSY B2, `(.L_x_314) ;  /* 0x0000077000027945 */ /* 0x000fe80003800000 */
[----:B------:R-:W-:Y:S01]  /*2ee0*/  IMAD.X R143, R127, 0x1, R31, P2 ;  /* 0x000000017f8f7824 */ /* 0x000fe200010e061f */
[----:B------:R-:W-:Y:S07]  /*2ef0*/  @P0 BRA `(.L_x_315) ;  /* 0x0000000400d00947 */ /* 0x000fee0003800000 */
[----:B--2---:R1:W2:Y:S01]  /*2f00*/  LDS.128 R48, [R114+0x28400] ;  /* 0x0284000072307984 */ /* 0x0042a20000000c00 */
[----:B------:R-:W-:Y:S01]  /*2f10*/  ISETP.GE.AND P2, PT, R18, R126, PT ;  /* 0x0000007e1200720c */ /* 0x000fe20003f46270 */
[----:B------:R-:W-:-:S12]  /*2f20*/  BSSY B3, `(.L_x_316) ;  /* 0x000006d000037945 */ /* 0x000fd80003800000 */
[----:B-1----:R-:W-:Y:S05]  /*2f30*/  @P2 BRA `(.L_x_317) ;  /* 0x0000000400ac2947 */ /* 0x002fea0003800000 */
[--C-:B------:R-:W-:Y:S02]  /*2f40*/  SHF.R.U32.HI R154, RZ, 0x10, R81.reuse ;  /* 0x00000010ff9a7819 */ /* 0x100fe40000011651 */
[--C-:B------:R-:W-:Y:S02]  /*2f50*/  SHF.R.U32.HI R150, RZ, 0x8, R81.reuse ;  /* 0x00000008ff967819 */ /* 0x100fe40000011651 */
[----:B------:R-:W-:Y:S02]  /*2f60*/  LOP3.LUT R80, R81, 0xff, RZ, 0xc0, !PT ;  /* 0x000000ff51507812 */ /* 0x000fe400078ec0ff */
[----:B------:R-:W-:Y:S02]  /*2f70*/  SHF.R.U32.HI R151, RZ, 0x18, R81 ;  /* 0x00000018ff977819 */ /* 0x000fe40000011651 */
[----:B------:R-:W-:Y:S02]  /*2f80*/  LOP3.LUT R81, R83, 0xff, RZ, 0xc0, !PT ;  /* 0x000000ff53517812 */ /* 0x000fe400078ec0ff */
[----:B------:R-:W-:-:S02]  /*2f90*/  SHF.R.U32.HI R148, RZ, 0x18, R83 ;  /* 0x00000018ff947819 */ /* 0x000fc40000011653 */
[----:B------:R-:W-:Y:S02]  /*2fa0*/  SHF.R.U32.HI R147, RZ, 0x8, R83 ;  /* 0x00000008ff937819 */ /* 0x000fe40000011653 */
[----:B------:R-:W-:Y:S02]  /*2fb0*/  PRMT R148, R148, 0x654, R81 ;  /* 0x0000065494947816 */ /* 0x000fe40000000051 */
[----:B------:R-:W-:Y:S01]  /*2fc0*/  SHF.R.U32.HI R149, RZ, 0x10, R83 ;  /* 0x00000010ff957819 */ /* 0x000fe20000011653 */
[----:B------:R-:W-:Y:S01]  /*2fd0*/  IMAD.SHL.U32 R83, R147, 0x100, RZ ;  /* 0x0000010093537824 */ /* 0x000fe200078e00ff */
[----:B------:R-:W-:Y:S01]  /*2fe0*/  PRMT R82, R151, 0x654, R80 ;  /* 0x0000065497527816 */ /* 0x000fe20000000050 */
[----:B--2---:R-:W-:Y:S01]  /*2ff0*/  IMAD.MOV.U32 R80, RZ, RZ, R48 ;  /* 0x000000ffff507224 */ /* 0x004fe200078e0030 */
[----:B------:R-:W-:Y:S02]  /*3000*/  SHF.L.U32 R81, R150, 0x8, RZ ;  /* 0x0000000896517819 */ /* 0x000fe400000006ff */
[----:B------:R-:W-:-:S02]  /*3010*/  LOP3.LUT R148, R148, 0xff00, R83, 0xf8, !PT ;  /* 0x0000ff0094947812 */ /* 0x000fc400078ef853 */
[----:B------:R-:W-:Y:S01]  /*3020*/  LOP3.LUT R82, R82, 0xff00, R81, 0xf8, !PT ;  /* 0x0000ff0052527812 */ /* 0x000fe200078ef851 */
[----:B------:R-:W-:Y:S01]  /*3030*/  IMAD.U32 R81, R154, 0x10000, RZ ;  /* 0x000100009a517824 */ /* 0x000fe200078e00ff */
[----:B------:R-:W-:Y:S02]  /*3040*/  SHF.L.U32 R147, R149, 0x10, RZ ;  /* 0x0000001095937819 */ /* 0x000fe400000006ff */
[----:B------:R-:W-:Y:S02]  /*3050*/  F2FP.F16.E4M3.UNPACK_B R48, R49 ;  /* 0x00000031ff30723e */ /* 0x000fe400020006ff */
[----:B------:R-:W-:Y:S02]  /*3060*/  F2FP.F16.E4M3.UNPACK_B R83, R157.H1 ;  /* 0x0000009dff53723e */ /* 0x000fe400030006ff */
[----:B------:R-:W-:Y:S01]  /*3070*/  LOP3.LUT R149, R82, 0xff0000, R81, 0xf8, !PT ;  /* 0x00ff000052957812 */ /* 0x000fe200078ef851 */
[--C-:B------:R-:W-:Y:S01]  /*3080*/  HADD2.F32 R81, -RZ, R48.reuse.H1_H1 ;  /* 0x30000030ff517230 */ /* 0x100fe20000004100 */
[----:B------:R-:W-:Y:S01]  /*3090*/  LOP3.LUT R154, R148, 0xff0000, R147, 0xf8, !PT ;  /* 0x00ff0000949a7812 */ /* 0x000fe200078ef893 */
[--C-:B------:R-:W-:Y:S01]  /*30a0*/  HADD2.F32 R150, -RZ, R83.reuse.H0_H0 ;  /* 0x20000053ff967230 */ /* 0x100fe20000004100 */
[----:B------:R-:W-:Y:S01]  /*30b0*/  F2FP.F16.E4M3.UNPACK_B R147, R145.H1 ;  /* 0x00000091ff93723e */ /* 0x000fe200030006ff */
[----:B------:R-:W-:Y:S01]  /*30c0*/  HADD2.F32 R48, -RZ, R48.H0_H0 ;  /* 0x20000030ff307230 */ /* 0x000fe20000004100 */
[----:B------:R-:W-:Y:S01]  /*30d0*/  F2FP.F16.E4M3.UNPACK_B R49, R49.H1 ;  /* 0x00000031ff31723e */ /* 0x000fe200030006ff */
[----:B------:R-:W-:-:S02]  /*30e0*/  HADD2.F32 R151, -RZ, R83.H1_H1 ;  /* 0x30000053ff977230 */ /* 0x000fc40000004100 */
[CC--:B------:R-:W-:Y:S01]  /*30f0*/  FMUL.FTZ R155, R81.reuse, R150.reuse ;  /* 0x00000096519b7220 */ /* 0x0c0fe20000410000 */
[----:B------:R-:W-:Y:S02]  /*3100*/  HADD2.F32 R148, -RZ, R147.H0_H0 ;  /* 0x20000093ff947230 */ /* 0x000fe40000004100 */
[C---:B------:R-:W-:Y:S01]  /*3110*/  FMUL.FTZ R156, R48.reuse, R150 ;  /* 0x00000096309c7220 */ /* 0x040fe20000410000 */
[--C-:B------:R-:W-:Y:S01]  /*3120*/  HADD2.F32 R83, -RZ, R49.reuse.H1_H1 ;  /* 0x30000031ff537230 */ /* 0x100fe20000004100 */
[----:B------:R-:W-:Y:S01]  /*3130*/  F2FP.F16.E4M3.UNPACK_B R150, R157 ;  /* 0x0000009dff96723e */ /* 0x000fe200020006ff */
[----:B------:R-:W-:Y:S02]  /*3140*/  HADD2.F32 R82, -RZ, R49.H0_H0 ;  /* 0x20000031ff527230 */ /* 0x000fe40000004100 */
[-C--:B------:R-:W-:Y:S01]  /*3150*/  FFMA.FTZ R48, R48, R148.reuse, -R155 ;  /* 0x0000009430307223 */ /* 0x080fe2000001089b */
[----:B------:R-:W-:Y:S02]  /*3160*/  HADD2.F32 R147, -RZ, R147.H1_H1 ;  /* 0x30000093ff937230 */ /* 0x000fe40000004100 */
[----:B------:R-:W-:Y:S01]  /*3170*/  FFMA.FTZ R49, R81, R148, R156 ;  /* 0x0000009451317223 */ /* 0x000fe2000001009c */
[CC--:B------:R-:W-:Y:S01]  /*3180*/  FMUL.FTZ R155, R83.reuse, R151.reuse ;  /* 0x00000097539b7220 */ /* 0x0c0fe20000410000 */
[C---:B------:R-:W-:Y:S01]  /*3190*/  FMUL.FTZ R158, R82.reuse, R151 ;  /* 0x00000097529e7220 */ /* 0x040fe20000410000 */
[-C--:B------:R-:W-:Y:S01]  /*31a0*/  F2FP.F16.E4M3.UNPACK_B R81, R80.reuse.H1 ;  /* 0x00000050ff51723e */ /* 0x080fe200030006ff */
[----:B------:R-:W-:Y:S01]  /*31b0*/  HADD2.F32 R148, -RZ, R150.H1_H1 ;  /* 0x30000096ff947230 */ /* 0x000fe20000004100 */
[----:B------:R-:W-:Y:S01]  /*31c0*/  F2FP.F16.E4M3.UNPACK_B R80, R80 ;  /* 0x00000050ff50723e */ /* 0x000fe200020006ff */
[-C--:B------:R-:W-:Y:S01]  /*31d0*/  FFMA.FTZ R157, R82, R147.reuse, -R155 ;  /* 0x00000093529d7223 */ /* 0x080fe2000001089b */
[----:B------:R-:W-:Y:S01]  /*31e0*/  FFMA.FTZ R158, R83, R147, R158 ;  /* 0x00000093539e7223 */ /* 0x000fe2000001009e */
[----:B------:R-:W-:Y:S01]  /*31f0*/  F2FP.F16.E4M3.UNPACK_B R145, R145 ;  /* 0x00000091ff91723e */ /* 0x000fe200020006ff */
[----:B------:R-:W-:-:S02]  /*3200*/  HADD2.F32 R82, -RZ, R81.H0_H0 ;  /* 0x20000051ff527230 */ /* 0x000fc40000004100 */
[----:B------:R-:W-:Y:S01]  /*3210*/  HADD2.F32 R83, -RZ, R81.H1_H1 ;  /* 0x30000051ff537230 */ /* 0x000fe20000004100 */
[----:B------:R-:W-:Y:S01]  /*3220*/  F2FP.SATFINITE.E4M3.F32.PACK_AB_MERGE_C R160, R158, R157, RZ ;  /* 0x0000009d9ea0723e */ /* 0x000fe200048070ff */
[----:B------:R-:W-:Y:S02]  /*3230*/  HADD2.F32 R81, -RZ, R80.H0_H0 ;  /* 0x20000050ff517230 */ /* 0x000fe40000004100 */
[-C--:B------:R-:W-:Y:S01]  /*3240*/  FMUL.FTZ R156, R82, R148.reuse ;  /* 0x00000094529c7220 */ /* 0x080fe20000410000 */
[----:B------:R-:W-:Y:S02]  /*3250*/  HADD2.F32 R150, -RZ, R150.H0_H0 ;  /* 0x20000096ff967230 */ /* 0x000fe40000004100 */
[----:B------:R-:W-:Y:S01]  /*3260*/  FMUL.FTZ R155, R83, R148 ;  /* 0x00000094539b7220 */ /* 0x000fe20000410000 */
[----:B------:R-:W-:Y:S01]  /*3270*/  HADD2.F32 R80, -RZ, R80.H1_H1 ;  /* 0x30000050ff507230 */ /* 0x000fe20000004100 */
[----:B------:R-:W-:Y:S01]  /*3280*/  F2FP.SATFINITE.E4M3.F32.PACK_AB_MERGE_C R49, R49, R48, R160 ;  /* 0x000000303131723e */ /* 0x000fe200048070a0 */
[----:B------:R-:W-:-:S02]  /*3290*/  HADD2.F32 R147, -RZ, R145.H1_H1 ;  /* 0x30000091ff937230 */ /* 0x000fc40000004100 */
[-C--:B------:R-:W-:Y:S01]  /*32a0*/  FMUL.FTZ R151, R81, R150.reuse ;  /* 0x0000009651977220 */ /* 0x080fe20000410000 */
[----:B------:R-:W-:Y:S02]  /*32b0*/  HADD2.F32 R145, -RZ, R145.H0_H0 ;  /* 0x20000091ff917230 */ /* 0x000fe40000004100 */
[----:B------:R-:W-:Y:S01]  /*32c0*/  FMUL.FTZ R148, R80, R150 ;  /* 0x0000009650947220 */ /* 0x000fe20000410000 */
[-C--:B------:R-:W-:Y:S01]  /*32d0*/  FFMA.FTZ R82, R82, R147.reuse, -R155 ;  /* 0x0000009352527223 */ /* 0x080fe2000001089b */
[----:B------:R-:W-:Y:S02]  /*32e0*/  FFMA.FTZ R83, R83, R147, R156 ;  /* 0x0000009353537223 */ /* 0x000fe4000001009c */
[----:B------:R-:W-:Y:S01]  /*32f0*/  FFMA.FTZ R155, R81, R145, -R148 ;  /* 0x00000091519b7223 */ /* 0x000fe20000010894 */
[----:B------:R-:W-:Y:S01]  /*3300*/  F2FP.F16.E4M3.UNPACK_B R81, R51.H1 ;  /* 0x00000033ff51723e */ /* 0x000fe200030006ff */
[----:B------:R-:W-:Y:S01]  /*3310*/  FFMA.FTZ R156, R80, R145, R151 ;  /* 0x00000091509c7223 */ /* 0x000fe20000010097 */
[----:B------:R-:W-:-:S02]  /*3320*/  F2FP.F16.E4M3.UNPACK_B R148, R154.H1 ;  /* 0x0000009aff94723e */ /* 0x000fc400030006ff */
[----:B------:R-:W-:Y:S01]  /*3330*/  F2FP.SATFINITE.E4M3.F32.PACK_AB_MERGE_C R159, R83, R82, RZ ;  /* 0x00000052539f723e */ /* 0x000fe200048070ff */
[--C-:B------:R-:W-:Y:S01]  /*3340*/  HADD2.F32 R83, -RZ, R81.reuse.H1_H1 ;  /* 0x30000051ff537230 */ /* 0x100fe20000004100 */
[-C--:B------:R-:W-:Y:S01]  /*3350*/  F2FP.F16.E4M3.UNPACK_B R145, R149.reuse.H1 ;  /* 0x00000095ff91723e */ /* 0x080fe200030006ff */
[----:B------:R-:W-:Y:S01]  /*3360*/  HADD2.F32 R151, -RZ, R148.H1_H1 ;  /* 0x30000094ff977230 */ /* 0x000fe20000004100 */
[----:B------:R-:W-:Y:S01]  /*3370*/  F2FP.F16.E4M3.UNPACK_B R80, R50.H1 ;  /* 0x00000032ff50723e */ /* 0x000fe200030006ff */
[----:B------:R-:W-:Y:S01]  /*3380*/  HADD2.F32 R82, -RZ, R81.H0_H0 ;  /* 0x20000051ff527230 */ /* 0x000fe20000004100 */
[----:B------:R-:W-:Y:S01]  /*3390*/  F2FP.F16.E4M3.UNPACK_B R154, R154 ;  /* 0x0000009aff9a723e */ /* 0x000fe200020006ff */
[----:B------:R-:W-:Y:S01]  /*33a0*/  HADD2.F32 R147, -RZ, R145.H1_H1 ;  /* 0x30000091ff937230 */ /* 0x000fe20000004100 */
[----:B------:R-:W-:Y:S01]  /*33b0*/  F2FP.F16.E4M3.UNPACK_B R149, R149 ;  /* 0x00000095ff95723e */ /* 0x000fe200020006ff */
[----:B------:R-:W-:Y:S02]  /*33c0*/  HADD2.F32 R81, -RZ, R80.H1_H1 ;  /* 0x30000050ff517230 */ /* 0x000fe40000004100 */
[----:B------:R-:W-:Y:S01]  /*33d0*/  FMUL.FTZ R157, R83, R151 ;  /* 0x00000097539d7220 */ /* 0x000fe20000410000 */
[----:B------:R-:W-:-:S02]  /*33e0*/  HADD2.F32 R150, -RZ, R154.H1_H1 ;  /* 0x3000009aff967230 */ /* 0x000fc40000004100 */
[C---:B------:R-:W-:Y:S01]  /*33f0*/  FMUL.FTZ R158, R82.reuse, R151 ;  /* 0x00000097529e7220 */ /* 0x040fe20000410000 */
[----:B------:R-:W-:Y:S02]  /*3400*/  HADD2.F32 R80, -RZ, R80.H0_H0 ;  /* 0x20000050ff507230 */ /* 0x000fe40000004100 */
[----:B------:R-:W-:Y:S01]  /*3410*/  FFMA.FTZ R157, R82, R147, -R157 ;  /* 0x00000093529d7223 */ /* 0x000fe2000001089d */
[----:B------:R-:W-:Y:S02]  /*3420*/  HADD2.F32 R82, -RZ, R149.H1_H1 ;  /* 0x30000095ff527230 */ /* 0x000fe40000004100 */
[-C--:B------:R-:W-:Y:S01]  /*3430*/  FMUL.FTZ R151, R81, R150.reuse ;  /* 0x0000009651977220 */ /* 0x080fe20000410000 */
[----:B------:R-:W-:Y:S01]  /*3440*/  F2FP.F16.E4M3.UNPACK_B R51, R51 ;  /* 0x00000033ff33723e */ /* 0x000fe200020006ff */
[C---:B------:R-:W-:Y:S01]  /*3450*/  FMUL.FTZ R150, R80.reuse, R150 ;  /* 0x0000009650967220 */ /* 0x040fe20000410000 */
[----:B------:R-:W-:Y:S01]  /*3460*/  F2FP.F16.E4M3.UNPACK_B R50, R50 ;  /* 0x00000032ff32723e */ /* 0x000fe200020006ff */
[----:B------:R-:W-:Y:S01]  /*3470*/  FFMA.FTZ R151, R80, R82, -R151 ;  /* 0x0000005250977223 */ /* 0x000fe20000010897 */
[----:B------:R-:W-:-:S02]  /*3480*/  HADD2.F32 R148, -RZ, R148.H0_H0 ;  /* 0x20000094ff947230 */ /* 0x000fc40000004100 */
[----:B------:R-:W-:Y:S01]  /*3490*/  FFMA.FTZ R150, R81, R82, R150 ;  /* 0x0000005251967223 */ /* 0x000fe20000010096 */
[--C-:B------:R-:W-:Y:S02]  /*34a0*/  HADD2.F32 R80, -RZ, R51.reuse.H0_H0 ;  /* 0x20000033ff507230 */ /* 0x100fe40000004100 */
[----:B------:R-:W-:Y:S01]  /*34b0*/  FFMA.FTZ R158, R83, R147, R158 ;  /* 0x00000093539e7223 */ /* 0x000fe2000001009e */
[----:B------:R-:W-:Y:S01]  /*34c0*/  HADD2.F32 R81, -RZ, R51.H1_H1 ;  /* 0x30000033ff517230 */ /* 0x000fe20000004100 */
[----:B------:R-:W-:Y:S01]  /*34d0*/  F2FP.SATFINITE.E4M3.F32.PACK_AB_MERGE_C R48, R156, R155, R159 ;  /* 0x0000009b9c30723e */ /* 0x000fe2000480709f */
[--C-:B------:R-:W-:Y:S01]  /*34e0*/  HADD2.F32 R51, -RZ, R50.reuse.H0_H0 ;  /* 0x20000032ff337230 */ /* 0x100fe20000004100 */
[----:B------:R-:W-:Y:S01]  /*34f0*/  F2FP.SATFINITE.E4M3.F32.PACK_AB_MERGE_C R150, R150, R151, RZ ;  /* 0x000000979696723e */ /* 0x000fe200048070ff */
[----:B------:R-:W-:Y:S02]  /*3500*/  HADD2.F32 R50, -RZ, R50.H1_H1 ;  /* 0x30000032ff327230 */ /* 0x000fe40000004100 */
[----:B------:R-:W-:Y:S01]  /*3510*/  FMUL.FTZ R147, R81, R148 ;  /* 0x0000009451937220 */ /* 0x000fe20000410000 */
[----:B------:R-:W-:-:S02]  /*3520*/  HADD2.F32 R154, -RZ, R154.H0_H0 ;  /* 0x2000009aff9a7230 */ /* 0x000fc40000004100 */
[----:B------:R-:W-:Y:S01]  /*3530*/  FMUL.FTZ R148, R80, R148 ;  /* 0x0000009450947220 */ /* 0x000fe20000410000 */
[----:B------:R-:W-:Y:S01]  /*3540*/  HADD2.F32 R145, -RZ, R145.H0_H0 ;  /* 0x20000091ff917230 */ /* 0x000fe20000004100 */
[----:B------:R-:W-:Y:S01]  /*3550*/  F2FP.SATFINITE.E4M3.F32.PACK_AB_MERGE_C R157, R158, R157, RZ ;  /* 0x0000009d9e9d723e */ /* 0x000fe200048070ff */
[----:B------:R-:W-:Y:S02]  /*3560*/  HADD2.F32 R149, -RZ, R149.H0_H0 ;  /* 0x20000095ff957230 */ /* 0x000fe40000004100 */
[-C--:B------:R-:W-:Y:S01]  /*3570*/  FMUL.FTZ R82, R50, R154.reuse ;  /* 0x0000009a32527220 */ /* 0x080fe20000410000 */
[----:B------:R-:W-:Y:S01]  /*3580*/  FMUL.FTZ R83, R51, R154 ;  /* 0x0000009a33537220 */ /* 0x000fe20000410000 */
[-C--:B------:R-:W-:Y:S01]  /*3590*/  FFMA.FTZ R147, R80, R145.reuse, -R147 ;  /* 0x0000009150937223 */ /* 0x080fe20000010893 */
[----:B------:R-:W-:Y:S01]  /*35a0*/  FFMA.FTZ R148, R81, R145, R148 ;  /* 0x0000009151947223 */ /* 0x000fe20000010094 */
[-C--:B------:R-:W-:Y:S01]  /*35b0*/  FFMA.FTZ R82, R51, R149.reuse, -R82 ;  /* 0x0000009533527223 */ /* 0x080fe20000010852 */
[----:B------:R-:W-:-:S03]  /*35c0*/  FFMA.FTZ R83, R50, R149, R83 ;  /* 0x0000009532537223 */ /* 0x000fc60000010053 */
[----:B------:R-:W-:Y:S02]  /*35d0*/  F2FP.SATFINITE.E4M3.F32.PACK_AB_MERGE_C R51, R148, R147, R157 ;  /* 0x000000939433723e */ /* 0x000fe4000480709d */
[----:B------:R-:W-:-:S07]  /*35e0*/  F2FP.SATFINITE.E4M3.F32.PACK_AB_MERGE_C R50, R83, R82, R150 ;  /* 0x000000525332723e */ /* 0x000fce0004807096 */
.L_x_317:
[----:B------:R-:W-:Y:S05]  /*35f0*/  BSYNC B3 ;  /* 0x0000000000037941 */ /* 0x000fea0003800000 */
.L_x_316:
[----:B------:R-:W-:Y:S02]  /*3600*/  ULDC.64 UR4, c[0x0][0x2d8] ;  /* 0x0000b60000047ab9 */ /* 0x000fe40000000a00 */
[----:B------:R-:W-:-:S04]  /*3610*/  IADD3 R80, P2, P6, R142, UR4, R100 ;  /* 0x000000048e507c10 */ /* 0x000fc8000fe5e064 */
[----:B------:R-:W-:-:S05]  /*3620*/  IADD3.X R81, R143, UR5, R36, P2, P6 ;  /* 0x000000058f517c10 */ /* 0x000fca00097ec424 */
[----:B--2---:R1:W-:Y:S04]  /*3630*/  STG.E.128 desc[UR42][R80.64], R48 ;  /* 0x0000003050007986 */ /* 0x0043e8000c101d2a */
.L_x_315:
[----:B------:R-:W-:Y:S05]  /*3640*/  BSYNC B2 ;  /* 0x0000000000027941 */ /* 0x000fea0003800000 */
.L_x_314:
[----:B------:R-:W-:Y:S05]  /*3650*/  @P1 BRA `(.L_x_313) ;  /* 0x0000000400d01947 */ /* 0x000fea0003800000 */
[----:B-12---:R1:W2:Y:S01]  /*3660*/  LDS.128 R48, [R114+0x2c400] ;  /* 0x02c4000072307984 */ /* 0x0062a20000000c00 */
[----:B------:R-:W-:Y:S01]  /*3670*/  ISETP.GE.AND P2, PT, R236, R126, PT ;  /* 0x0000007eec00720c */ /* 0x000fe20003f46270 */
[----:B------:R-:W-:-:S12]  /*3680*/  BSSY B2, `(.L_x_318) ;  /* 0x000006d000027945 */ /* 0x000fd80003800000 */
[----:B-1----:R-:W-:Y:S05]  /*3690*/  @P2 BRA `(.L_x_319) ;  /* 0x0000000400ac2947 */ /* 0x002fea0003800000 */
[----:B------:R-:W-:Y:S02]  /*36a0*/  SHF.R.U32.HI R145, RZ, 0x8, R77 ;  /* 0x00000008ff917819 */ /* 0x000fe4000001164d */
[--C-:B------:R-:W-:Y:S02]  /*36b0*/  SHF.R.U32.HI R83, RZ, 0x18, R79.reuse ;  /* 0x00000018ff537819 */ /* 0x100fe4000001164f */
[----:B------:R-:W-:Y:S02]  /*36c0*/  LOP3.LUT R78, R79, 0xff, RZ, 0xc0, !PT ;  /* 0x000000ff4f4e7812 */ /* 0x000fe400078ec0ff */
[----:B------:R-:W-:Y:S02]  /*36d0*/  SHF.R.U32.HI R80, RZ, 0x8, R79 ;  /* 0x00000008ff507819 */ /* 0x000fe4000001164f */
[----:B------:R-:W-:Y:S02]  /*36e0*/  SHF.R.U32.HI R147, RZ, 0x18, R77 ;  /* 0x00000018ff937819 */ /* 0x000fe4000001164d */
[----:B------:R-:W-:Y:S01]  /*36f0*/  LOP3.LUT R76, R77, 0xff, RZ, 0xc0, !PT ;  /* 0x000000ff4d4c7812 */ /* 0x000fe200078ec0ff */
[----:B------:R-:W-:Y:S01]  /*3700*/  IMAD.SHL.U32 R80, R80, 0x100, RZ ;  /* 0x0000010050507824 */ /* 0x000fe200078e00ff */
[----:B------:R-:W-:-:S02]  /*3710*/  SHF.R.U32.HI R81, RZ, 0x10, R79 ;  /* 0x00000010ff517819 */ /* 0x000fc4000001164f */
[----:B------:R-:W-:Y:S01]  /*3720*/  PRMT R79, R83, 0x654, R78 ;  /* 0x00000654534f7816 */ /* 0x000fe2000000004e */
[----:B------:R-:W-:Y:S01]  /*3730*/  IMAD.SHL.U32 R78, R145, 0x100, RZ ;  /* 0x00000100914e7824 */ /* 0x000fe200078e00ff */
[----:B------:R-:W-:Y:S01]  /*3740*/  SHF.R.U32.HI R82, RZ, 0x10, R77 ;  /* 0x00000010ff527819 */ /* 0x000fe2000001164d */
[----:B------:R-:W-:Y:S01]  /*3750*/  IMAD.U32 R81, R81, 0x10000, RZ ;  /* 0x0001000051517824 */ /* 0x000fe200078e00ff */
[----:B------:R-:W-:Y:S01]  /*3760*/  PRMT R77, R147, 0x654, R76 ;  /* 0x00000654934d7816 */ /* 0x000fe2000000004c */
[----:B--2---:R-:W-:Y:S01]  /*3770*/  IMAD.MOV.U32 R76, RZ, RZ, R48 ;  /* 0x000000ffff4c7224 */ /* 0x004fe200078e0030 */
[----:B------:R-:W-:Y:S02]  /*3780*/  LOP3.LUT R80, R79, 0xff00, R80, 0xf8, !PT ;  /* 0x0000ff004f507812 */ /* 0x000fe400078ef850 */
[----:B------:R-:W-:Y:S02]  /*3790*/  LOP3.LUT R77, R77, 0xff00, R78, 0xf8, !PT ;  /* 0x0000ff004d4d7812 */ /* 0x000fe400078ef84e */
[----:B------:R-:W-:-:S02]  /*37a0*/  SHF.L.U32 R78, R82, 0x10, RZ ;  /* 0x00000010524e7819 */ /* 0x000fc400000006ff */
        /* <DEDUP_REMOVED lines=11> */
[--C-:B------:R-:W-:Y:S02]  /*3860*/  HADD2.F32 R81, -RZ, R80.reuse.H0_H0 ;  /* 0x20000050ff517230 */ /* 0x100fe40000004100 */
[----:B------:R-:W-:Y:S01]  /*3870*/  FMUL.FTZ R148, R48, R83 ;  /* 0x0000005330947220 */ /* 0x000fe20000410000 */
[--C-:B------:R-:W-:Y:S01]  /*3880*/  HADD2.F32 R79, -RZ, R49.reuse.H1_H1 ;  /* 0x30000031ff4f7230 */ /* 0x100fe20000004100 */
[----:B------:R-:W-:Y:S01]  /*3890*/  F2FP.F16.E4M3.UNPACK_B R144, R144 ;  /* 0x00000090ff90723e */ /* 0x000fe200020006ff */
[----:B------:R-:W-:Y:S02]  /*38a0*/  HADD2.F32 R78, -RZ, R49.H0_H0 ;  /* 0x20000031ff4e7230 */ /* 0x000fe40000004100 */
[----:B------:R-:W-:Y:S01]  /*38b0*/  FFMA.FTZ R49, R77, R81, R148 ;  /* 0x000000514d317223 */ /* 0x000fe20000010094 */
[----:B------:R-:W-:Y:S02]  /*38c0*/  HADD2.F32 R80, -RZ, R80.H1_H1 ;  /* 0x30000050ff507230 */ /* 0x000fe40000004100 */
[CC--:B------:R-:W-:Y:S01]  /*38d0*/  FMUL.FTZ R83, R79.reuse, R145.reuse ;  /* 0x000000914f537220 */ /* 0x0c0fe20000410000 */
[----:B------:R-:W-:Y:S01]  /*38e0*/  F2FP.F16.E4M3.UNPACK_B R77, R76.H1 ;  /* 0x0000004cff4d723e */ /* 0x000fe200030006ff */
[----:B------:R-:W-:Y:S01]  /*38f0*/  FMUL.FTZ R150, R78, R145 ;  /* 0x000000914e967220 */ /* 0x000fe20000410000 */
[----:B------:R-:W-:Y:S01]  /*3900*/  FFMA.FTZ R48, R48, R81, -R149 ;  /* 0x0000005130307223 */ /* 0x000fe20000010895 */
[----:B------:R-:W-:Y:S01]  /*3910*/  FFMA.FTZ R149, R78, R80, -R83 ;  /* 0x000000504e957223 */ /* 0x000fe20000010853 */
[----:B------:R-:W-:Y:S01]  /*3920*/  F2FP.F16.E4M3.UNPACK_B R76, R76 ;  /* 0x0000004cff4c723e */ /* 0x000fe200020006ff */
[----:B------:R-:W-:Y:S01]  /*3930*/  FFMA.FTZ R154, R79, R80, R150 ;  /* 0x000000504f9a7223 */ /* 0x000fe20000010096 */
[----:B------:R-:W-:Y:S01]  /*3940*/  F2FP.F16.E4M3.UNPACK_B R135, R135 ;  /* 0x00000087ff87723e */ /* 0x000fe200020006ff */
[----:B------:R-:W-:-:S02]  /*3950*/  HADD2.F32 R81, -RZ, R144.H1_H1 ;  /* 0x30000090ff517230 */ /* 0x000fc40000004100 */
[--C-:B------:R-:W-:Y:S01]  /*3960*/  HADD2.F32 R78, -RZ, R77.reuse.H0_H0 ;  /* 0x2000004dff4e7230 */ /* 0x100fe20000004100 */
[----:B------:R-:W-:Y:S01]  /*3970*/  F2FP.SATFINITE.E4M3.F32.PACK_AB_MERGE_C R156, R154, R149, RZ ;  /* 0x000000959a9c723e */ /* 0x000fe200048070ff */
[----:B------:R-:W-:Y:S02]  /*3980*/  HADD2.F32 R79, -RZ, R77.H1_H1 ;  /* 0x3000004dff4f7230 */ /* 0x000fe40000004100 */
[----:B------:R-:W-:Y:S02]  /*3990*/  HADD2.F32 R77, -RZ, R76.H0_H0 ;  /* 0x2000004cff4d7230 */ /* 0x000fe40000004100 */
[-C--:B------:R-:W-:Y:S01]  /*39a0*/  FMUL.FTZ R150, R78, R81.reuse ;  /* 0x000000514e967220 */ /* 0x080fe20000410000 */
[----:B------:R-:W-:Y:S02]  /*39b0*/  HADD2.F32 R80, -RZ, R135.H1_H1 ;  /* 0x30000087ff507230 */ /* 0x000fe40000004100 */
[----:B------:R-:W-:Y:S01]  /*39c0*/  FMUL.FTZ R83, R79, R81 ;  /* 0x000000514f537220 */ /* 0x000fe20000410000 */
[----:B------:R-:W-:Y:S01]  /*39d0*/  HADD2.F32 R144, -RZ, R144.H0_H0 ;  /* 0x20000090ff907230 */ /* 0x000fe20000004100 */
[----:B------:R-:W-:Y:S01]  /*39e0*/  F2FP.SATFINITE.E4M3.F32.PACK_AB_MERGE_C R49, R49, R48, R156 ;  /* 0x000000303131723e */ /* 0x000fe2000480709c */
[----:B------:R-:W-:-:S02]  /*39f0*/  HADD2.F32 R76, -RZ, R76.H1_H1 ;  /* 0x3000004cff4c7230 */ /* 0x000fc40000004100 */
[-C--:B------:R-:W-:Y:S01]  /*3a00*/  FFMA.FTZ R83, R78, R80.reuse, -R83 ;  /* 0x000000504e537223 */ /* 0x080fe20000010853 */
[----:B------:R-:W-:Y:S02]  /*3a10*/  HADD2.F32 R135, -RZ, R135.H0_H0 ;  /* 0x20000087ff877230 */ /* 0x000fe40000004100 */
[----:B------:R-:W-:Y:S01]  /*3a20*/  FFMA.FTZ R150, R79, R80, R150 ;  /* 0x000000504f967223 */ /* 0x000fe20000010096 */
[CC--:B------:R-:W-:Y:S01]  /*3a30*/  FMUL.FTZ R81, R77.reuse, R144.reuse ;  /* 0x000000904d517220 */ /* 0x0c0fe20000410000 */
[----:B------:R-:W-:Y:S01]  /*3a40*/  FMUL.FTZ R148, R76, R144 ;  /* 0x000000904c947220 */ /* 0x000fe20000410000 */
[----:B------:R-:W-:Y:S02]  /*3a50*/  F2FP.F16.E4M3.UNPACK_B R80, R82.H1 ;  /* 0x00000052ff50723e */ /* 0x000fe400030006ff */
[----:B------:R-:W-:Y:S01]  /*3a60*/  F2FP.SATFINITE.E4M3.F32.PACK_AB_MERGE_C R155, R150, R83, RZ ;  /* 0x00000053969b723e */ /* 0x000fe200048070ff */
[----:B------:R-:W-:Y:S01]  /*3a70*/  FFMA.FTZ R148, R77, R135, -R148 ;  /* 0x000000874d947223 */ /* 0x000fe20000010894 */
[----:B------:R-:W-:Y:S01]  /*3a80*/  F2FP.F16.E4M3.UNPACK_B R77, R51.H1 ;  /* 0x00000033ff4d723e */ /* 0x000fe200030006ff */
[----:B------:R-:W-:Y:S01]  /*3a90*/  FFMA.FTZ R145, R76, R135, R81 ;  /* 0x000000874c917223 */ /* 0x000fe20000010051 */
[-C--:B------:R-:W-:Y:S01]  /*3aa0*/  F2FP.F16.E4M3.UNPACK_B R83, R147.reuse.H1 ;  /* 0x00000093ff53723e */ /* 0x080fe200030006ff */
[----:B------:R-:W-:Y:S01]  /*3ab0*/  HADD2.F32 R81, -RZ, R80.H1_H1 ;  /* 0x30000050ff517230 */ /* 0x000fe20000004100 */
[----:B------:R-:W-:Y:S01]  /*3ac0*/  F2FP.F16.E4M3.UNPACK_B R76, R50.H1 ;  /* 0x00000032ff4c723e */ /* 0x000fe200030006ff */
[----:B------:R-:W-:Y:S01]  /*3ad0*/  HADD2.F32 R79, -RZ, R77.H1_H1 ;  /* 0x3000004dff4f7230 */ /* 0x000fe20000004100 */
[----:B------:R-:W-:Y:S01]  /*3ae0*/  F2FP.F16.E4M3.UNPACK_B R147, R147 ;  /* 0x00000093ff93723e */ /* 0x000fe200020006ff */
[----:B------:R-:W-:Y:S01]  /*3af0*/  HADD2.F32 R144, -RZ, R83.H1_H1 ;  /* 0x30000053ff907230 */ /* 0x000fe20000004100 */
[----:B------:R-:W-:Y:S01]  /*3b00*/  F2FP.F16.E4M3.UNPACK_B R82, R82 ;  /* 0x00000052ff52723e */ /* 0x000fe200020006ff */
[----:B------:R-:W-:Y:S01]  /*3b10*/  HADD2.F32 R78, -RZ, R77.H0_H0 ;  /* 0x2000004dff4e7230 */ /* 0x000fe20000004100 */
[----:B------:R-:W-:Y:S01]  /*3b20*/  F2FP.F16.E4M3.UNPACK_B R51, R51 ;  /* 0x00000033ff33723e */ /* 0x000fe200020006ff */
[----:B------:R-:W-:-:S02]  /*3b30*/  HADD2.F32 R77, -RZ, R76.H1_H1 ;  /* 0x3000004cff4d7230 */ /* 0x000fc40000004100 */
[-C--:B------:R-:W-:Y:S01]  /*3b40*/  FMUL.FTZ R149, R79, R144.reuse ;  /* 0x000000904f957220 */ /* 0x080fe20000410000 */
[--C-:B------:R-:W-:Y:S02]  /*3b50*/  HADD2.F32 R135, -RZ, R147.reuse.H1_H1 ;  /* 0x30000093ff877230 */ /* 0x100fe40000004100 */
[C---:B------:R-:W-:Y:S01]  /*3b60*/  FMUL.FTZ R150, R78.reuse, R144 ;  /* 0x000000904e967220 */ /* 0x040fe20000410000 */
[----:B------:R-:W-:Y:S02]  /*3b70*/  HADD2.F32 R76, -RZ, R76.H0_H0 ;  /* 0x2000004cff4c7230 */ /* 0x000fe40000004100 */
[----:B------:R-:W-:Y:S01]  /*3b80*/  FFMA.FTZ R151, R78, R81, -R149 ;  /* 0x000000514e977223 */ /* 0x000fe20000010895 */
[----:B------:R-:W-:Y:S02]  /*3b90*/  HADD2.F32 R78, -RZ, R82.H1_H1 ;  /* 0x30000052ff4e7230 */ /* 0x000fe40000004100 */
[-C--:B------:R-:W-:Y:S01]  /*3ba0*/  FMUL.FTZ R149, R77, R135.reuse ;  /* 0x000000874d957220 */ /* 0x080fe20000410000 */
[----:B------:R-:W-:Y:S01]  /*3bb0*/  F2FP.F16.E4M3.UNPACK_B R50, R50 ;  /* 0x00000032ff32723e */ /* 0x000fe200020006ff */
[----:B------:R-:W-:Y:S01]  /*3bc0*/  FMUL.FTZ R144, R76, R135 ;  /* 0x000000874c907220 */ /* 0x000fe20000410000 */
[----:B------:R-:W-:-:S02]  /*3bd0*/  HADD2.F32 R147, -RZ, R147.H0_H0 ;  /* 0x20000093ff937230 */ /* 0x000fc40000004100 */
[-C--:B------:R-:W-:Y:S01]  /*3be0*/  FFMA.FTZ R149, R76, R78.reuse, -R149 ;  /* 0x0000004e4c957223 */ /* 0x080fe20000010895 */
[--C-:B------:R-:W-:Y:S02]  /*3bf0*/  HADD2.F32 R76, -RZ, R51.reuse.H0_H0 ;  /* 0x20000033ff4c7230 */ /* 0x100fe40000004100 */
[----:B------:R-:W-:Y:S01]  /*3c00*/  FFMA.FTZ R144, R77, R78, R144 ;  /* 0x0000004e4d907223 */ /* 0x000fe20000010090 */
[----:B------:R-:W-:Y:S02]  /*3c10*/  HADD2.F32 R77, -RZ, R51.H1_H1 ;  /* 0x30000033ff4d7230 */ /* 0x000fe40000004100 */
[----:B------:R-:W-:Y:S01]  /*3c20*/  FFMA.FTZ R154, R79, R81, R150 ;  /* 0x000000514f9a7223 */ /* 0x000fe20000010096 */
[--C-:B------:R-:W-:Y:S01]  /*3c30*/  HADD2.F32 R51, -RZ, R50.reuse.H0_H0 ;  /* 0x20000032ff337230 */ /* 0x100fe20000004100 */
[----:B------:R-:W-:Y:S01]  /*3c40*/  F2FP.SATFINITE.E4M3.F32.PACK_AB_MERGE_C R48, R145, R148, R155 ;  /* 0x000000949130723e */ /* 0x000fe2000480709b */
[----:B------:R-:W-:Y:S01]  /*3c50*/  HADD2.F32 R50, -RZ, R50.H1_H1 ;  /* 0x30000032ff327230 */ /* 0x000fe20000004100 */
[----:B------:R-:W-:Y:S01]  /*3c60*/  F2FP.SATFINITE.E4M3.F32.PACK_AB_MERGE_C R144, R144, R149, RZ ;  /* 0x000000959090723e */ /* 0x000fe200048070ff */
[----:B------:R-:W-:Y:S01]  /*3c70*/  HADD2.F32 R83, -RZ, R83.H0_H0 ;  /* 0x20000053ff537230 */ /* 0x000fe20000004100 */
[----:B------:R-:W-:Y:S01]  /*3c80*/  F2FP.SATFINITE.E4M3.F32.PACK_AB_MERGE_C R151, R154, R151, RZ ;  /* 0x000000979a97723e */ /* 0x000fe200048070ff */
[----:B------:R-:W-:-:S02]  /*3c90*/  HADD2.F32 R80, -RZ, R80.H0_H0 ;  /* 0x20000050ff507230 */ /* 0x000fc40000004100 */
[----:B------:R-:W-:Y:S01]  /*3ca0*/  FMUL.FTZ R78, R50, R147 ;  /* 0x00000093324e7220 */ /* 0x000fe20000410000 */
[----:B------:R-:W-:Y:S02]  /*3cb0*/  HADD2.F32 R82, -RZ, R82.H0_H0 ;  /* 0x20000052ff527230 */ /* 0x000fe40000004100 */
[-C--:B------:R-:W-:Y:S01]  /*3cc0*/  FMUL.FTZ R79, R77, R83.reuse ;  /* 0x000000534d4f7220 */ /* 0x080fe20000410000 */
[C---:B------:R-:W-:Y:S01]  /*3cd0*/  FMUL.FTZ R150, R76.reuse, R83 ;  /* 0x000000534c967220 */ /* 0x040fe20000410000 */
[----:B------:R-:W-:Y:S02]  /*3ce0*/  FMUL.FTZ R147, R51, R147 ;  /* 0x0000009333937220 */ /* 0x000fe40000410000 */
[-C--:B------:R-:W-:Y:S01]  /*3cf0*/  FFMA.FTZ R79, R76, R80.reuse, -R79 ;  /* 0x000000504c4f7223 */ /* 0x080fe2000001084f */
[----:B------:R-:W-:Y:S01]  /*3d00*/  FFMA.FTZ R150, R77, R80, R150 ;  /* 0x000000504d967223 */ /* 0x000fe20000010096 */
[-C--:B------:R-:W-:Y:S01]  /*3d10*/  FFMA.FTZ R78, R51, R82.reuse, -R78 ;  /* 0x00000052334e7223 */ /* 0x080fe2000001084e */
[----:B------:R-:W-:-:S03]  /*3d20*/  FFMA.FTZ R147, R50, R82, R147 ;  /* 0x0000005232937223 */ /* 0x000fc60000010093 */
[----:B------:R-:W-:Y:S02]  /*3d30*/  F2FP.SATFINITE.E4M3.F32.PACK_AB_MERGE_C R51, R150, R79, R151 ;  /* 0x0000004f9633723e */ /* 0x000fe40004807097 */
[----:B------:R-:W-:-:S07]  /*3d40*/  F2FP.SATFINITE.E4M3.F32.PACK_AB_MERGE_C R50, R147, R78, R144 ;  /* 0x0000004e9332723e */ /* 0x000fce0004807090 */
.L_x_319:
[----:B------:R-:W-:Y:S05]  /*3d50*/  BSYNC B2 ;  /* 0x0000000000027941 */ /* 0x000fea0003800000 */
.L_x_318:
[----:B------:R-:W-:Y:S02]  /*3d60*/  ULDC.64 UR4, c[0x0][0x2d8] ;  /* 0x0000b60000047ab9 */ /* 0x000fe40000000a00 */
[----:B------:R-:W-:-:S04]  /*3d70*/  IADD3 R76, P2, P6, R39, UR4, R142 ;  /* 0x00000004274c7c10 */ /* 0x000fc8000fe5e08e */
[----:B------:R-:W-:-:S05]  /*3d80*/  IADD3.X R77, R106, UR5, R143, P2, P6 ;  /* 0x000000056a4d7c10 */ /* 0x000fca00097ec48f */
[----:B--2---:R3:W-:Y:S04]  /*3d90*/  STG.E.128 desc[UR42][R76.64], R48 ;  /* 0x000000304c007986 */ /* 0x0047e8000c101d2a */
.L_x_313:
[----:B------:R-:W-:Y:S05]  /*3da0*/  BSYNC B1 ;  /* 0x0000000000017941 */ /* 0x000fea0003800000 */
.L_x_312:
[----:B------:R-:W-:Y:S04]  /*3db0*/  BSSY B1, `(.L_x_320) ;  /* 0x00000f0000017945 */ /* 0x000fe80003800000 */
[----:B------:R-:W-:Y:S05]  /*3dc0*/  @P3 BRA `(.L_x_321) ;  /* 0x0000000c00b83947 */ /* 0x000fea0003800000 */
[----:B---3--:R-:W-:Y:S01]  /*3dd0*/  IADD3 R76, P2, P3, R46, R124, R16 ;  /* 0x0000007c2e4c7210 */ /* 0x008fe20007b5e010 */
[----:B------:R-:W-:Y:S03]  /*3de0*/  BSSY B2, `(.L_x_322) ;  /* 0x0000077000027945 */ /* 0x000fe60003800000 */
[----:B------:R-:W-:Y:S01]  /*3df0*/  IADD3.X R77, R5, R127, R17, P2, P3 ;  /* 0x0000007f054d7210 */ /* 0x000fe200017e6411 */
[----:B------:R-:W-:Y:S08]  /*3e00*/  @P0 BRA `(.L_x_323) ;  /* 0x0000000400d00947 */ /* 0x000ff00003800000 */
        /* <DEDUP_REMOVED lines=16> */
[----:B------:R-:W-:Y:S02]  /*3f10*/  PRMT R73, R83, 0x654, R72 ;  /* 0x0000065453497816 */ /* 0x000fe40000000048 */
[----:B--2---:R-:W-:Y:S02]  /*3f20*/  MOV R72, R48 ;  /* 0x0000003000487202 */ /* 0x004fe40000000f00 */
[----:B------:R-:W-:Y:S01]  /*3f30*/  LOP3.LUT R73, R73, 0xff00, R74, 0xf8, !PT ;  /* 0x0000ff0049497812 */ /* 0x000fe200078ef84a */
[----:B------:R-:W-:Y:S01]  /*3f40*/  IMAD.U32 R74, R81, 0x10000, RZ ;  /* 0x00010000514a7824 */ /* 0x000fe200078e00ff */
[----:B------:R-:W-:-:S02]  /*3f50*/  LOP3.LUT R75, R75, 0xff00, R78, 0xf8, !PT ;  /* 0x0000ff004b4b7812 */ /* 0x000fc400078ef84e */
[----:B------:R-:W-:Y:S02]  /*3f60*/  F2FP.F16.E4M3.UNPACK_B R48, R49 ;  /* 0x00000031ff30723e */ /* 0x000fe400020006ff */
[----:B------:R-:W-:Y:S02]  /*3f70*/  F2FP.F16.E4M3.UNPACK_B R78, R141.H1 ;  /* 0x0000008dff4e723e */ /* 0x000fe400030006ff */
[----:B------:R-:W-:Y:S02]  /*3f80*/  F2FP.F16.E4M3.UNPACK_B R49, R49.H1 ;  /* 0x00000031ff31723e */ /* 0x000fe400030006ff */
[----:B------:R-:W-:Y:S01]  /*3f90*/  LOP3.LUT R82, R75, 0xff0000, R80, 0xf8, !PT ;  /* 0x00ff00004b527812 */ /* 0x000fe200078ef850 */
[--C-:B------:R-:W-:Y:S01]  /*3fa0*/  HADD2.F32 R81, -RZ, R78.reuse.H1_H1 ;  /* 0x3000004eff517230 */ /* 0x100fe20000004100 */
[-C--:B------:R-:W-:Y:S01]  /*3fb0*/  F2FP.F16.E4M3.UNPACK_B R75, R140.reuse.H1 ;  /* 0x0000008cff4b723e */ /* 0x080fe200030006ff */
[----:B------:R-:W-:Y:S01]  /*3fc0*/  HADD2.F32 R80, -RZ, R78.H0_H0 ;  /* 0x2000004eff507230 */ /* 0x000fe20000004100 */
[----:B------:R-:W-:Y:S01]  /*3fd0*/  LOP3.LUT R79, R73, 0xff0000, R74, 0xf8, !PT ;  /* 0x00ff0000494f7812 */ /* 0x000fe200078ef84a */
[----:B------:R-:W-:Y:S01]  /*3fe0*/  HADD2.F32 R74, -RZ, R49.H1_H1 ;  /* 0x30000031ff4a7230 */ /* 0x000fe20000004100 */
[----:B------:R-:W-:Y:S01]  /*3ff0*/  F2FP.F16.E4M3.UNPACK_B R141, R141 ;  /* 0x0000008dff8d723e */ /* 0x000fe200020006ff */
[----:B------:R-:W-:Y:S01]  /*4000*/  HADD2.F32 R78, -RZ, R75.H0_H0 ;  /* 0x2000004bff4e7230 */ /* 0x000fe20000004100 */
[----:B------:R-:W-:Y:S01]  /*4010*/  F2FP.F16.E4M3.UNPACK_B R140, R140 ;  /* 0x0000008cff8c723e */ /* 0x000fe200020006ff */
[----:B------:R-:W-:-:S02]  /*4020*/  HADD2.F32 R73, -RZ, R48.H1_H1 ;  /* 0x30000030ff497230 */ /* 0x000fc40000004100 */
[-C--:B------:R-:W-:Y:S01]  /*4030*/  FMUL.FTZ R142, R74, R81.reuse ;  /* 0x000000514a8e7220 */ /* 0x080fe20000410000 */
[----:B------:R-:W-:Y:S02]  /*4040*/  HADD2.F32 R49, -RZ, R49.H0_H0 ;  /* 0x20000031ff317230 */ /* 0x000fe40000004100 */
[----:B------:R-:W-:Y:S02]  /*4050*/  HADD2.F32 R75, -RZ, R75.H1_H1 ;  /* 0x3000004bff4b7230 */ /* 0x000fe40000004100 */
[----:B------:R-:W-:Y:S01]  /*4060*/  FMUL.FTZ R83, R73, R80 ;  /* 0x0000005049537220 */ /* 0x000fe20000410000 */
[----:B------:R-:W-:Y:S02]  /*4070*/  HADD2.F32 R48, -RZ, R48.H0_H0 ;  /* 0x20000030ff307230 */ /* 0x000fe40000004100 */
[C---:B------:R-:W-:Y:S01]  /*4080*/  FMUL.FTZ R81, R49.reuse, R81 ;  /* 0x0000005131517220 */ /* 0x040fe20000410000 */
[-C--:B------:R-:W-:Y:S01]  /*4090*/  FFMA.FTZ R142, R49, R75.reuse, -R142 ;  /* 0x0000004b318e7223 */ /* 0x080fe2000001088e */
[----:B------:R-:W-:Y:S01]  /*40a0*/  F2FP.F16.E4M3.UNPACK_B R49, R72.H1 ;  /* 0x00000048ff31723e */ /* 0x000fe200030006ff */
[C---:B------:R-:W-:Y:S01]  /*40b0*/  FMUL.FTZ R80, R48.reuse, R80 ;  /* 0x0000005030507220 */ /* 0x040fe20000410000 */
[----:B------:R-:W-:Y:S01]  /*40c0*/  FFMA.FTZ R48, R48, R78, -R83 ;  /* 0x0000004e30307223 */ /* 0x000fe20000010853 */
[----:B------:R-:W-:Y:S01]  /*40d0*/  F2FP.F16.E4M3.UNPACK_B R72, R72 ;  /* 0x00000048ff48723e */ /* 0x000fe200020006ff */
[----:B------:R-:W-:Y:S01]  /*40e0*/  FFMA.FTZ R83, R74, R75, R81 ;  /* 0x0000004b4a537223 */ /* 0x000fe20000010051 */
[----:B------:R-:W-:Y:S01]  /*40f0*/  FFMA.FTZ R143, R73, R78, R80 ;  /* 0x0000004e498f7223 */ /* 0x000fe20000010050 */
[----:B------:R-:W-:-:S02]  /*4100*/  HADD2.F32 R78, -RZ, R141.H1_H1 ;  /* 0x3000008dff4e7230 */ /* 0x000fc40000004100 */
[--C-:B------:R-:W-:Y:S01]  /*4110*/  HADD2.F32 R73, -RZ, R49.reuse.H0_H0 ;  /* 0x20000031ff497230 */ /* 0x100fe20000004100 */
[----:B------:R-:W-:Y:S01]  /*4120*/  F2FP.SATFINITE.E4M3.F32.PACK_AB_MERGE_C R145, R83, R142, RZ ;  /* 0x0000008e5391723e */ /* 0x000fe200048070ff */
[----:B------:R-:W-:Y:S02]  /*4130*/  HADD2.F32 R74, -RZ, R49.H1_H1 ;  /* 0x30000031ff4a7230 */ /* 0x000fe40000004100 */
[--C-:B------:R-:W-:Y:S02]  /*4140*/  HADD2.F32 R49, -RZ, R72.reuse.H0_H0 ;  /* 0x20000048ff317230 */ /* 0x100fe40000004100 */
[-C--:B------:R-:W-:Y:S01]  /*4150*/  FMUL.FTZ R81, R73, R78.reuse ;  /* 0x0000004e49517220 */ /* 0x080fe20000410000 */
[----:B------:R-:W-:Y:S02]  /*4160*/  HADD2.F32 R141, -RZ, R141.H0_H0 ;  /* 0x2000008dff8d7230 */ /* 0x000fe40000004100 */
[----:B------:R-:W-:Y:S01]  /*4170*/  FMUL.FTZ R80, R74, R78 ;  /* 0x0000004e4a507220 */ /* 0x000fe20000410000 */
[----:B------:R-:W-:-:S02]  /*4180*/  HADD2.F32 R72, -RZ, R72.H1_H1 ;  /* 0x30000048ff487230 */ /* 0x000fc40000004100 */
[--C-:B------:R-:W-:Y:S02]  /*4190*/  HADD2.F32 R75, -RZ, R140.reuse.H1_H1 ;  /* 0x3000008cff4b7230 */ /* 0x100fe40000004100 */
[----:B------:R-:W-:Y:S02]  /*41a0*/  HADD2.F32 R140, -RZ, R140.H0_H0 ;  /* 0x2000008cff8c7230 */ /* 0x000fe40000004100 */
[-C--:B------:R-:W-:Y:S01]  /*41b0*/  FMUL.FTZ R78, R72, R141.reuse ;  /* 0x0000008d484e7220 */ /* 0x080fe20000410000 */
[----:B------:R-:W-:Y:S01]  /*41c0*/  FMUL.FTZ R141, R49, R141 ;  /* 0x0000008d318d7220 */ /* 0x000fe20000410000 */
[-C--:B------:R-:W-:Y:S01]  /*41d0*/  FFMA.FTZ R80, R73, R75.reuse, -R80 ;  /* 0x0000004b49507223 */ /* 0x080fe20000010850 */
[----:B------:R-:W-:Y:S01]  /*41e0*/  FFMA.FTZ R81, R74, R75, R81 ;  /* 0x0000004b4a517223 */ /* 0x000fe20000010051 */
[-C--:B------:R-:W-:Y:S01]  /*41f0*/  FFMA.FTZ R135, R49, R140.reuse, -R78 ;  /* 0x0000008c31877223 */ /* 0x080fe2000001084e */
[----:B------:R-:W-:Y:S01]  /*4200*/  FFMA.FTZ R140, R72, R140, R141 ;  /* 0x0000008c488c7223 */ /* 0x000fe2000001008d */
[----:B------:R-:W-:-:S02]  /*4210*/  F2FP.F16.E4M3.UNPACK_B R72, R51.H1 ;  /* 0x00000033ff48723e */ /* 0x000fc400030006ff */
[----:B------:R-:W-:Y:S02]  /*4220*/  F2FP.SATFINITE.E4M3.F32.PACK_AB_MERGE_C R144, R81, R80, RZ ;  /* 0x000000505190723e */ /* 0x000fe400048070ff */
[----:B------:R-:W-:Y:S01]  /*4230*/  F2FP.F16.E4M3.UNPACK_B R80, R82.H1 ;  /* 0x00000052ff50723e */ /* 0x000fe200030006ff */
[--C-:B------:R-:W-:Y:S01]  /*4240*/  HADD2.F32 R74, -RZ, R72.reuse.H1_H1 ;  /* 0x30000048ff4a7230 */ /* 0x100fe20000004100 */
[-C--:B------:R-:W-:Y:S01]  /*4250*/  F2FP.F16.E4M3.UNPACK_B R75, R79.reuse.H1 ;  /* 0x0000004fff4b723e */ /* 0x080fe200030006ff */
[----:B------:R-:W-:Y:S01]  /*4260*/  HADD2.F32 R73, -RZ, R72.H0_H0 ;  /* 0x20000048ff497230 */ /* 0x000fe20000004100 */
[----:B------:R-:W-:Y:S01]  /*4270*/  F2FP.F16.E4M3.UNPACK_B R49, R50.H1 ;  /* 0x00000032ff31723e */ /* 0x000fe200030006ff */
[----:B------:R-:W-:Y:S01]  /*4280*/  HADD2.F32 R83, -RZ, R80.H1_H1 ;  /* 0x30000050ff537230 */ /* 0x000fe20000004100 */
[----:B------:R-:W-:Y:S01]  /*4290*/  F2FP.F16.E4M3.UNPACK_B R82, R82 ;  /* 0x00000052ff52723e */ /* 0x000fe200020006ff */
[----:B------:R-:W-:Y:S01]  /*42a0*/  HADD2.F32 R78, -RZ, R75.H1_H1 ;  /* 0x3000004bff4e7230 */ /* 0x000fe20000004100 */
[----:B------:R-:W-:Y:S01]  /*42b0*/  F2FP.F16.E4M3.UNPACK_B R79, R79 ;  /* 0x0000004fff4f723e */ /* 0x000fe200020006ff */
[----:B------:R-:W-:-:S02]  /*42c0*/  HADD2.F32 R72, -RZ, R49.H1_H1 ;  /* 0x30000031ff487230 */ /* 0x000fc40000004100 */
[-C--:B------:R-:W-:Y:S01]  /*42d0*/  FMUL.FTZ R142, R74, R83.reuse ;  /* 0x000000534a8e7220 */ /* 0x080fe20000410000 */
[----:B------:R-:W-:Y:S02]  /*42e0*/  HADD2.F32 R81, -RZ, R82.H1_H1 ;  /* 0x30000052ff517230 */ /* 0x000fe40000004100 */
[C---:B------:R-:W-:Y:S01]  /*42f0*/  FMUL.FTZ R83, R73.reuse, R83 ;  /* 0x0000005349537220 */ /* 0x040fe20000410000 */
[----:B------:R-:W-:Y:S02]  /*4300*/  HADD2.F32 R49, -RZ, R49.H0_H0 ;  /* 0x20000031ff317230 */ /* 0x000fe40000004100 */
[----:B------:R-:W-:Y:S01]  /*4310*/  FFMA.FTZ R141, R73, R78, -R142 ;  /* 0x0000004e498d7223 */ /* 0x000fe2000001088e */
[----:B------:R-:W-:Y:S02]  /*4320*/  HADD2.F32 R73, -RZ, R79.H1_H1 ;  /* 0x3000004fff497230 */ /* 0x000fe40000004100 */
[----:B------:R-:W-:Y:S01]  /*4330*/  FMUL.FTZ R142, R72, R81 ;  /* 0x00000051488e7220 */ /* 0x000fe20000410000 */
        /* <DEDUP_REMOVED lines=8> */
[----:B------:R-:W-:Y:S02]  /*43c0*/  HADD2.F32 R51, -RZ, R51.H1_H1 ;  /* 0x30000033ff337230 */ /* 0x000fe40000004100 */
        /* <DEDUP_REMOVED lines=14> */
[----:B------:R-:W-:Y:S01]  /*44b0*/  FFMA.FTZ R73, R50, R79, R73 ;  /* 0x0000004f32497223 */ /* 0x000fe20000010049 */
[----:B------:R-:W-:-:S02]  /*44c0*/  F2FP.SATFINITE.E4M3.F32.PACK_AB_MERGE_C R49, R143, R48, R145 ;  /* 0x000000308f31723e */ /* 0x000fc40004807091 */
[----:B------:R-:W-:Y:S02]  /*44d0*/  F2FP.SATFINITE.E4M3.F32.PACK_AB_MERGE_C R48, R140, R135, R144 ;  /* 0x000000878c30723e */ /* 0x000fe40004807090 */
[----:B------:R-:W-:Y:S02]  /*44e0*/  F2FP.SATFINITE.E4M3.F32.PACK_AB_MERGE_C R50, R73, R74, R81 ;  /* 0x0000004a4932723e */ /* 0x000fe40004807051 */
[----:B------:R-:W-:-:S07]  /*44f0*/  F2FP.SATFINITE.E4M3.F32.PACK_AB_MERGE_C R51, R80, R83, R78 ;  /* 0x000000535033723e */ /* 0x000fce000480704e */
.L_x_325:
[----:B------:R-:W-:Y:S05]  /*4500*/  BSYNC B3 ;  /* 0x0000000000037941 */ /* 0x000fea0003800000 */
.L_x_324:
[----:B------:R-:W-:Y:S02]  /*4510*/  ULDC.64 UR4, c[0x0][0x2d8] ;  /* 0x0000b60000047ab9 */ /* 0x000fe40000000a00 */
[----:B------:R-:W-:-:S04]  /*4520*/  IADD3 R72, P2, P3, R76, UR4, R100 ;  /* 0x000000044c487c10 */ /* 0x000fc8000fb5e064 */
[----:B------:R-:W-:-:S05]  /*4530*/  IADD3.X R73, R77, UR5, R36, P2, P3 ;  /* 0x000000054d497c10 */ /* 0x000fca00097e6424 */
[----:B--2---:R3:W-:Y:S04]  /*4540*/  STG.E.128 desc[UR42][R72.64], R48 ;  /* 0x0000003048007986 */ /* 0x0047e8000c101d2a */
.L_x_323:
[----:B------:R-:W-:Y:S05]  /*4550*/  BSYNC B2 ;  /* 0x0000000000027941 */ /* 0x000fea0003800000 */
.L_x_322:
[----:B------:R-:W-:Y:S05]  /*4560*/  @P1 BRA `(.L_x_321) ;  /* 0x0000000400d01947 */ /* 0x000fea0003800000 */
[----:B-123--:R1:W2:Y:S01]  /*4570*/  LDS.128 R48, [R114+0x2d400] ;  /* 0x02d4000072307984 */ /* 0x00e2a20000000c00 */
[----:B------:R-:W-:Y:S01]  /*4580*/  ISETP.GE.AND P2, PT, R236, R126, PT ;  /* 0x0000007eec00720c */ /* 0x000fe20003f46270 */
[----:B------:R-:W-:-:S12]  /*4590*/  BSSY B2, `(.L_x_326) ;  /* 0x000006d000027945 */ /* 0x000fd80003800000 */
[----:B-1----:R-:W-:Y:S05]  /*45a0*/  @P2 BRA `(.L_x_327) ;  /* 0x0000000400ac2947 */ /* 0x002fea0003800000 */
[----:B------:R-:W-:Y:S01]  /*45b0*/  SHF.R.U32.HI R73, RZ, 0x8, R71 ;  /* 0x00000008ff497819 */ /* 0x000fe20000011647 */
[----:B--2---:R-:W-:Y:S01]  /*45c0*/  IMAD.MOV.U32 R70, RZ, RZ, R51 ;  /* 0x000000ffff467224 */ /* 0x004fe200078e0033 */
[--C-:B------:R-:W-:Y:S02]  /*45d0*/  SHF.R.U32.HI R78, RZ, 0x10, R69.reuse ;  /* 0x00000010ff4e7819 */ /* 0x100fe40000011645 */
[--C-:B------:R-:W-:Y:S02]  /*45e0*/  SHF.R.U32.HI R74, RZ, 0x8, R69.reuse ;  /* 0x00000008ff4a7819 */ /* 0x100fe40000011645 */
[----:B------:R-:W-:Y:S02]  /*45f0*/  LOP3.LUT R68, R69, 0xff, RZ, 0xc0, !PT ;  /* 0x000000ff45447812 */ /* 0x000fe400078ec0ff */
[----:B------:R-:W-:Y:S02]  /*4600*/  SHF.R.U32.HI R79, RZ, 0x18, R69 ;  /* 0x00000018ff4f7819 */ /* 0x000fe40000011645 */
[----:B------:R-:W-:-:S02]  /*4610*/  LOP3.LUT R69, R71, 0xff, RZ, 0xc0, !PT ;  /* 0x000000ff47457812 */ /* 0x000fc400078ec0ff */
[--C-:B------:R-:W-:Y:S02]  /*4620*/  SHF.R.U32.HI R72, RZ, 0x18, R71.reuse ;  /* 0x00000018ff487819 */ /* 0x100fe40000011647 */
[----:B------:R-:W-:Y:S01]  /*4630*/  SHF.R.U32.HI R75, RZ, 0x10, R71 ;  /* 0x00000010ff4b7819 */ /* 0x000fe20000011647 */
[----:B------:R-:W-:Y:S01]  /*4640*/  IMAD.SHL.U32 R71, R73, 0x100, RZ ;  /* 0x0000010049477824 */ /* 0x000fe200078e00ff */
[----:B------:R-:W-:Y:S02]  /*4650*/  PRMT R68, R79, 0x654, R68 ;  /* 0x000006544f447816 */ /* 0x000fe40000000044 */
[----:B------:R-:W-:Y:S02]  /*4660*/  SHF.L.U32 R51, R74, 0x8, RZ ;  /* 0x000000084a337819 */ /* 0x000fe400000006ff */
[----:B------:R-:W-:Y:S02]  /*4670*/  PRMT R72, R72, 0x654, R69 ;  /* 0x0000065448487816 */ /* 0x000fe40000000045 */
[----:B------:R-:W-:Y:S01]  /*4680*/  LOP3.LUT R69, R68, 0xff00, R51, 0xf8, !PT ;  /* 0x0000ff0044457812 */ /* 0x000fe200078ef833 */
[----:B------:R-:W-:Y:S01]  /*4690*/  IMAD.U32 R68, R78, 0x10000, RZ ;  /* 0x000100004e447824 */ /* 0x000fe200078e00ff */
[----:B------:R-:W-:Y:S01]  /*46a0*/  LOP3.LUT R74, R72, 0xff00, R71, 0xf8, !PT ;  /* 0x0000ff00484a7812 */ /* 0x000fe200078ef847 */
[----:B------:R-:W-:Y:S01]  /*46b0*/  IMAD.U32 R71, R75, 0x10000, RZ ;  /* 0x000100004b477824 */ /* 0x000fe200078e00ff */
[----:B------:R-:W-:-:S02]  /*46c0*/  F2FP.F16.E4M3.UNPACK_B R51, R49 ;  /* 0x00000031ff33723e */ /* 0x000fc400020006ff */
[----:B------:R-:W-:Y:S02]  /*46d0*/  F2FP.F16.E4M3.UNPACK_B R72, R139.H1 ;  /* 0x0000008bff48723e */ /* 0x000fe400030006ff */
[----:B------:R-:W-:Y:S02]  /*46e0*/  F2FP.F16.E4M3.UNPACK_B R49, R49.H1 ;  /* 0x00000031ff31723e */ /* 0x000fe400030006ff */
[----:B------:R-:W-:Y:S01]  /*46f0*/  LOP3.LUT R73, R69, 0xff0000, R68, 0xf8, !PT ;  /* 0x00ff000045497812 */ /* 0x000fe200078ef844 */
[--C-:B------:R-:W-:Y:S01]  /*4700*/  HADD2.F32 R68, -RZ, R51.reuse.H1_H1 ;  /* 0x30000033ff447230 */ /* 0x100fe20000004100 */
[----:B------:R-:W-:Y:S01]  /*4710*/  LOP3.LUT R75, R74, 0xff0000, R71, 0xf8, !PT ;  /* 0x00ff00004a4b7812 */ /* 0x000fe200078ef847 */
[--C-:B------:R-:W-:Y:S01]  /*4720*/  HADD2.F32 R74, -RZ, R72.reuse.H0_H0 ;  /* 0x20000048ff4a7230 */ /* 0x100fe20000004100 */
[----:B------:R-:W-:Y:S01]  /*4730*/  F2FP.F16.E4M3.UNPACK_B R71, R138.H1 ;  /* 0x0000008aff47723e */ /* 0x000fe200030006ff */
[----:B------:R-:W-:Y:S01]  /*4740*/  HADD2.F32 R51, -RZ, R51.H0_H0 ;  /* 0x20000033ff337230 */ /* 0x000fe20000004100 */
[----:B------:R-:W-:Y:S01]  /*4750*/  F2FP.F16.E4M3.UNPACK_B R139, R139 ;  /* 0x0000008bff8b723e */ /* 0x000fe200020006ff */
[----:B------:R-:W-:-:S02]  /*4760*/  HADD2.F32 R78, -RZ, R72.H1_H1 ;  /* 0x30000048ff4e7230 */ /* 0x000fc40000004100 */
[-C--:B------:R-:W-:Y:S01]  /*4770*/  FMUL.FTZ R80, R68, R74.reuse ;  /* 0x0000004a44507220 */ /* 0x080fe20000410000 */
[--C-:B------:R-:W-:Y:S02]  /*4780*/  HADD2.F32 R69, -RZ, R49.reuse.H1_H1 ;  /* 0x30000031ff457230 */ /* 0x100fe40000004100 */
[----:B------:R-:W-:Y:S01]  /*4790*/  FMUL.FTZ R79, R51, R74 ;  /* 0x0000004a334f7220 */ /* 0x000fe20000410000 */
[----:B------:R-:W-:Y:S01]  /*47a0*/  HADD2.F32 R49, -RZ, R49.H0_H0 ;  /* 0x20000031ff317230 */ /* 0x000fe20000004100 */
[----:B------:R-:W-:Y:S01]  /*47b0*/  F2FP.F16.E4M3.UNPACK_B R138, R138 ;  /* 0x0000008aff8a723e */ /* 0x000fe200020006ff */
[--C-:B------:R-:W-:Y:S02]  /*47c0*/  HADD2.F32 R74, -RZ, R71.reuse.H1_H1 ;  /* 0x30000047ff4a7230 */ /* 0x100fe40000004100 */
[-C--:B------:R-:W-:Y:S01]  /*47d0*/  FMUL.FTZ R82, R69, R78.reuse ;  /* 0x0000004e45527220 */ /* 0x080fe20000410000 */
[----:B------:R-:W-:Y:S02]  /*47e0*/  HADD2.F32 R72, -RZ, R71.H0_H0 ;  /* 0x20000047ff487230 */ /* 0x000fe40000004100 */
[----:B------:R-:W-:Y:S01]  /*47f0*/  FMUL.FTZ R78, R49, R78 ;  /* 0x0000004e314e7220 */ /* 0x000fe20000410000 */
[----:B------:R-:W-:-:S02]  /*4800*/  HADD2.F32 R71, -RZ, R139.H1_H1 ;  /* 0x3000008bff477230 */ /* 0x000fc40000004100 */
[----:B------:R-:W-:Y:S01]  /*4810*/  FFMA.FTZ R82, R49, R74, -R82 ;  /* 0x0000004a31527223 */ /* 0x000fe20000010852 */
[----:B------:R-:W-:Y:S01]  /*4820*/  F2FP.F16.E4M3.UNPACK_B R49, R48.H1 ;  /* 0x00000030ff31723e */ /* 0x000fe200030006ff */
[----:B------:R-:W-:Y:S01]  /*4830*/  FFMA.FTZ R80, R51, R72, -R80 ;  /* 0x0000004833507223 */ /* 0x000fe20000010850 */
[----:B------:R-:W-:Y:S01]  /*4840*/  F2FP.F16.E4M3.UNPACK_B R48, R48 ;  /* 0x00000030ff30723e */ /* 0x000fe200020006ff */
[----:B------:R-:W-:Y:S01]  /*4850*/  FFMA.FTZ R81, R68, R72, R79 ;  /* 0x0000004844517223 */ /* 0x000fe2000001004f */
[----:B------:R-:W-:Y:S02]  /*4860*/  HADD2.F32 R139, -RZ, R139.H0_H0 ;  /* 0x2000008bff8b7230 */ /* 0x000fe40000004100 */
[----:B------:R-:W-:Y:S01]  /*4870*/  FFMA.FTZ R83, R69, R74, R78 ;  /* 0x0000004a45537223 */ /* 0x000fe2000001004e */
[--C-:B------:R-:W-:Y:S02]  /*4880*/  HADD2.F32 R51, -RZ, R49.reuse.H0_H0 ;  /* 0x20000031ff337230 */ /* 0x100fe40000004100 */
[----:B------:R-:W-:-:S02]  /*4890*/  HADD2.F32 R68, -RZ, R49.H1_H1 ;  /* 0x30000031ff447230 */ /* 0x000fc40000004100 */
[--C-:B------:R-:W-:Y:S01]  /*48a0*/  HADD2.F32 R49, -RZ, R48.reuse.H0_H0 ;  /* 0x20000030ff317230 */ /* 0x100fe20000004100 */
[----:B------:R-:W-:Y:S01]  /*48b0*/  F2FP.SATFINITE.E4M3.F32.PACK_AB_MERGE_C R140, R83, R82, RZ ;  /* 0x00000052538c723e */ /* 0x000fe200048070ff */
[----:B------:R-:W-:Y:S02]  /*48c0*/  HADD2.F32 R48, -RZ, R48.H1_H1 ;  /* 0x30000030ff307230 */ /* 0x000fe40000004100 */
[-C--:B------:R-:W-:Y:S01]  /*48d0*/  FMUL.FTZ R74, R68, R71.reuse ;  /* 0x00000047444a7220 */ /* 0x080fe20000410000 */
[--C-:B------:R-:W-:Y:S02]  /*48e0*/  HADD2.F32 R69, -RZ, R138.reuse.H1_H1 ;  /* 0x3000008aff457230 */ /* 0x100fe40000004100 */
[----:B------:R-:W-:Y:S01]  /*48f0*/  FMUL.FTZ R71, R51, R71 ;  /* 0x0000004733477220 */ /* 0x000fe20000410000 */
[----:B------:R-:W-:Y:S02]  /*4900*/  HADD2.F32 R138, -RZ, R138.H0_H0 ;  /* 0x2000008aff8a7230 */ /* 0x000fe40000004100 */
[-C--:B------:R-:W-:Y:S01]  /*4910*/  FMUL.FTZ R72, R48, R139.reuse ;  /* 0x0000008b30487220 */ /* 0x080fe20000410000 */
[----:B------:R-:W-:Y:S01]  /*4920*/  FMUL.FTZ R139, R49, R139 ;  /* 0x0000008b318b7220 */ /* 0x000fe20000410000 */
[-C--:B------:R-:W-:Y:S01]  /*4930*/  FFMA.FTZ R74, R51, R69.reuse, -R74 ;  /* 0x00000045334a7223 */ /* 0x080fe2000001084a */
[----:B------:R-:W-:Y:S01]  /*4940*/  FFMA.FTZ R71, R68, R69, R71 ;  /* 0x0000004544477223 */ /* 0x000fe20000010047 */
[----:B------:R-:W-:Y:S01]  /*4950*/  FFMA.FTZ R79, R49, R138, -R72 ;  /* 0x0000008a314f7223 */ /* 0x000fe20000010848 */
[----:B------:R-:W-:Y:S01]  /*4960*/  F2FP.F16.E4M3.UNPACK_B R49, R70.H1 ;  /* 0x00000046ff31723e */ /* 0x000fe200030006ff */
[----:B------:R-:W-:Y:S01]  /*4970*/  FFMA.FTZ R138, R48, R138, R139 ;  /* 0x0000008a308a7223 */ /* 0x000fe2000001008b */
[----:B------:R-:W-:-:S02]  /*4980*/  F2FP.F16.E4M3.UNPACK_B R72, R75.H1 ;  /* 0x0000004bff48723e */ /* 0x000fc400030006ff */
[----:B------:R-:W-:Y:S01]  /*4990*/  F2FP.F16.E4M3.UNPACK_B R69, R73.H1 ;  /* 0x00000049ff45723e */ /* 0x000fe200030006ff */
[--C-:B------:R-:W-:Y:S01]  /*49a0*/  HADD2.F32 R68, -RZ, R49.reuse.H1_H1 ;  /* 0x30000031ff447230 */ /* 0x100fe20000004100 */
[----:B------:R-:W-:Y:S01]  /*49b0*/  F2FP.F16.E4M3.UNPACK_B R48, R50.H1 ;  /* 0x00000032ff30723e */ /* 0x000fe200030006ff */
[----:B------:R-:W-:Y:S01]  /*49c0*/  HADD2.F32 R78, -RZ, R72.H1_H1 ;  /* 0x30000048ff4e7230 */ /* 0x000fe20000004100 */
[----:B------:R-:W-:Y:S01]  /*49d0*/  F2FP.F16.E4M3.UNPACK_B R75, R75 ;  /* 0x0000004bff4b723e */ /* 0x000fe200020006ff */
[----:B------:R-:W-:Y:S01]  /*49e0*/  HADD2.F32 R51, -RZ, R49.H0_H0 ;  /* 0x20000031ff337230 */ /* 0x000fe20000004100 */
[----:B------:R-:W-:Y:S01]  /*49f0*/  F2FP.SATFINITE.E4M3.F32.PACK_AB_MERGE_C R139, R71, R74, RZ ;  /* 0x0000004a478b723e */ /* 0x000fe200048070ff */
[----:B------:R-:W-:Y:S01]  /*4a00*/  HADD2.F32 R71, -RZ, R69.H1_H1 ;  /* 0x30000045ff477230 */ /* 0x000fe20000004100 */
[----:B------:R-:W-:Y:S01]  /*4a10*/  F2FP.F16.E4M3.UNPACK_B R73, R73 ;  /* 0x00000049ff49723e */ /* 0x000fe200020006ff */
[----:B------:R-:W-:Y:S01]  /*4a20*/  FMUL.FTZ R82, R68, R78 ;  /* 0x0000004e44527220 */ /* 0x000fe20000410000 */
[----:B------:R-:W-:-:S02]  /*4a30*/  HADD2.F32 R49, -RZ, R48.H1_H1 ;  /* 0x30000030ff317230 */ /* 0x000fc40000004100 */
[C---:B------:R-:W-:Y:S01]  /*4a40*/  FMUL.FTZ R135, R51.reuse, R78 ;  /* 0x0000004e33877220 */ /* 0x040fe20000410000 */
[----:B------:R-:W-:Y:S02]  /*4a50*/  HADD2.F32 R74, -RZ, R75.H1_H1 ;  /* 0x3000004bff4a7230 */ /* 0x000fe40000004100 */
[----:B------:R-:W-:Y:S01]  /*4a60*/  FFMA.FTZ R82, R51, R71, -R82 ;  /* 0x0000004733527223 */ /* 0x000fe20000010852 */
[----:B------:R-:W-:Y:S01]  /*4a70*/  HADD2.F32 R48, -RZ, R48.H0_H0 ;  /* 0x20000030ff307230 */ /* 0x000fe20000004100 */
[----:B------:R-:W-:Y:S01]  /*4a80*/  F2FP.F16.E4M3.UNPACK_B R50, R50 ;  /* 0x00000032ff32723e */ /* 0x000fe200020006ff */
[----:B------:R-:W-:Y:S02]  /*4a90*/  HADD2.F32 R51, -RZ, R73.H1_H1 ;  /* 0x30000049ff337230 */ /* 0x000fe40000004100 */
[----:B------:R-:W-:Y:S01]  /*4aa0*/  FMUL.FTZ R83, R49, R74 ;  /* 0x0000004a31537220 */ /* 0x000fe20000410000 */
        /* <DEDUP_REMOVED lines=8> */
[--C-:B------:R-:W-:Y:S02]  /*4b30*/  HADD2.F32 R49, -RZ, R70.reuse.H0_H0 ;  /* 0x20000046ff317230 */ /* 0x100fe40000004100 */
        /* <DEDUP_REMOVED lines=8> */
[C---:B------:R-:W-:Y:S01]  /*4bc0*/  FMUL.FTZ R71, R49.reuse, R72 ;  /* 0x0000004831477220 */ /* 0x040fe20000410000 */
[-C--:B------:R-:W-:Y:S01]  /*4bd0*/  FFMA.FTZ R51, R48, R73.reuse, -R51 ;  /* 0x0000004930337223 */ /* 0x080fe20000010833 */
[----:B------:R-:W-:Y:S01]  /*4be0*/  FFMA.FTZ R50, R50, R73, R75 ;  /* 0x0000004932327223 */ /* 0x000fe2000001004b */
[-C--:B------:R-:W-:Y:S01]  /*4bf0*/  FFMA.FTZ R68, R49, R69.reuse, -R68 ;  /* 0x0000004531447223 */ /* 0x080fe20000010844 */
[----:B------:R-:W-:Y:S01]  /*4c00*/  FFMA.FTZ R71, R70, R69, R71 ;  /* 0x0000004546477223 */ /* 0x000fe20000010047 */
[----:B------:R-:W-:-:S02]  /*4c10*/  F2FP.SATFINITE.E4M3.F32.PACK_AB_MERGE_C R82, R135, R82, RZ ;  /* 0x000000528752723e */ /* 0x000fc400048070ff */
[----:B------:R-:W-:Y:S02]  /*4c20*/  F2FP.SATFINITE.E4M3.F32.PACK_AB_MERGE_C R50, R50, R51, R74 ;  /* 0x000000333232723e */ /* 0x000fe4000480704a */
[----:B------:R-:W-:Y:S02]  /*4c30*/  F2FP.SATFINITE.E4M3.F32.PACK_AB_MERGE_C R49, R81, R80, R140 ;  /* 0x000000505131723e */ /* 0x000fe4000480708c */
[----:B------:R-:W-:Y:S02]  /*4c40*/  F2FP.SATFINITE.E4M3.F32.PACK_AB_MERGE_C R48, R138, R79, R139 ;  /* 0x0000004f8a30723e */ /* 0x000fe4000480708b */
[----:B------:R-:W-:-:S07]  /*4c50*/  F2FP.SATFINITE.E4M3.F32.PACK_AB_MERGE_C R51, R71, R68, R82 ;  /* 0x000000444733723e */ /* 0x000fce0004807052 */
.L_x_327:
[----:B------:R-:W-:Y:S05]  /*4c60*/  BSYNC B2 ;  /* 0x0000000000027941 */ /* 0x000fea0003800000 */
.L_x_326:
[----:B------:R-:W-:Y:S02]  /*4c70*/  ULDC.64 UR4, c[0x0][0x2d8] ;  /* 0x0000b60000047ab9 */ /* 0x000fe40000000a00 */
[----:B------:R-:W-:-:S04]  /*4c80*/  IADD3 R68, P2, P3, R39, UR4, R76 ;  /* 0x0000000427447c10 */ /* 0x000fc8000fb5e04c */
[----:B------:R-:W-:-:S05]  /*4c90*/  IADD3.X R69, R106, UR5, R77, P2, P3 ;  /* 0x000000056a457c10 */ /* 0x000fca00097e644d */
[----:B--2---:R4:W-:Y:S04]  /*4ca0*/  STG.E.128 desc[UR42][R68.64], R48 ;  /* 0x0000003044007986 */ /* 0x0049e8000c101d2a */
.L_x_321:
[----:B------:R-:W-:Y:S05]  /*4cb0*/  BSYNC B1 ;  /* 0x0000000000017941 */ /* 0x000fea0003800000 */
.L_x_320:
[----:B------:R-:W-:Y:S01]  /*4cc0*/  ISETP.NE.AND P2, PT, R146, RZ, PT ;  /* 0x000000ff9200720c */ /* 0x000fe20003f45270 */
[----:B------:R-:W-:-:S12]  /*4cd0*/  BSSY B1, `(.L_x_328) ;  /* 0x00000f4000017945 */ /* 0x000fd80003800000 */
[----:B------:R-:W-:Y:S05]  /*4ce0*/  @P2 BRA `(.L_x_329) ;  /* 0x0000000c00c82947 */ /* 0x000fea0003800000 */
[----:B----4-:R-:W-:Y:S01]  /*4cf0*/  IADD3 R68, P2, P3, R4, R124, R16 ;  /* 0x0000007c04447210 */ /* 0x010fe20007b5e010 */
[----:B------:R-:W-:Y:S03]  /*4d00*/  BSSY B2, `(.L_x_330) ;  /* 0x0000079000027945 */ /* 0x000fe60003800000 */
[----:B------:R-:W-:Y:S01]  /*4d10*/  IADD3.X R69, R29, R127, R17, P2, P3 ;  /* 0x0000007f1d457210 */ /* 0x000fe200017e6411 */
[----:B------:R-:W-:Y:S08]  /*4d20*/  @P0 BRA `(.L_x_331) ;  /* 0x0000000400d80947 */ /* 0x000ff00003800000 */
[----:B-123--:R1:W2:Y:S01]  /*4d30*/  LDS.128 R48, [R114+0x2a400] ;  /* 0x02a4000072307984 */ /* 0x00e2a20000000c00 */
[----:B------:R-:W-:Y:S01]  /*4d40*/  ISETP.GE.AND P2, PT, R18, R126, PT ;  /* 0x0000007e1200720c */ /* 0x000fe20003f46270 */
[----:B------:R-:W-:-:S12]  /*4d50*/  BSSY B3, `(.L_x_332) ;  /* 0x000006f000037945 */ /* 0x000fd80003800000 */
[----:B-1----:R-:W-:Y:S05]  /*4d60*/  @P2 BRA `(.L_x_333) ;  /* 0x0000000400b42947 */ /* 0x002fea0003800000 */
[--C-:B------:R-:W-:Y:S02]  /*4d70*/  SHF.R.U32.HI R73, RZ, 0x10, R67.reuse ;  /* 0x00000010ff497819 */ /* 0x100fe40000011643 */
[--C-:B------:R-:W-:Y:S02]  /*4d80*/  SHF.R.U32.HI R71, RZ, 0x8, R67.reuse ;  /* 0x00000008ff477819 */ /* 0x100fe40000011643 */
[----:B------:R-:W-:Y:S02]  /*4d90*/  LOP3.LUT R70, R67, 0xff, RZ, 0xc0, !PT ;  /* 0x000000ff43467812 */ /* 0x000fe400078ec0ff */
[----:B------:R-:W-:Y:S02]  /*4da0*/  SHF.R.U32.HI R67, RZ, 0x18, R67 ;  /* 0x00000018ff437819 */ /* 0x000fe40000011643 */
[----:B------:R-:W-:Y:S02]  /*4db0*/  SHF.R.U32.HI R72, RZ, 0x8, R65 ;  /* 0x00000008ff487819 */ /* 0x000fe40000011641 */
[----:B------:R-:W-:-:S02]  /*4dc0*/  LOP3.LUT R64, R65, 0xff, RZ, 0xc0, !PT ;  /* 0x000000ff41407812 */ /* 0x000fc400078ec0ff */
[--C-:B------:R-:W-:Y:S02]  /*4dd0*/  SHF.R.U32.HI R75, RZ, 0x18, R65.reuse ;  /* 0x00000018ff4b7819 */ /* 0x100fe40000011641 */
[----:B------:R-:W-:Y:S01]  /*4de0*/  PRMT R70, R67, 0x654, R70 ;  /* 0x0000065443467816 */ /* 0x000fe20000000046 */
[----:B------:R-:W-:Y:S01]  /*4df0*/  IMAD.SHL.U32 R67, R71, 0x100, RZ ;  /* 0x0000010047437824 */ /* 0x000fe200078e00ff */
[----:B------:R-:W-:Y:S01]  /*4e00*/  SHF.R.U32.HI R74, RZ, 0x10, R65 ;  /* 0x00000010ff4a7819 */ /* 0x000fe20000011641 */
[----:B--2---:R-:W-:Y:S01]  /*4e10*/  IMAD.MOV.U32 R65, RZ, RZ, R50 ;  /* 0x000000ffff417224 */ /* 0x004fe200078e0032 */
[----:B------:R-:W-:Y:S01]  /*4e20*/  MOV R66, R51 ;  /* 0x0000003300427202 */ /* 0x000fe20000000f00 */
[----:B------:R-:W-:Y:S01]  /*4e30*/  IMAD.SHL.U32 R50, R72, 0x100, RZ ;  /* 0x0000010048327824 */ /* 0x000fe200078e00ff */
[----:B------:R-:W-:Y:S02]  /*4e40*/  PRMT R51, R75, 0x654, R64 ;  /* 0x000006544b337816 */ /* 0x000fe40000000040 */
[----:B------:R-:W-:Y:S01]  /*4e50*/  LOP3.LUT R72, R70, 0xff00, R67, 0xf8, !PT ;  /* 0x0000ff0046487812 */ /* 0x000fe200078ef843 */
[----:B------:R-:W-:Y:S01]  /*4e60*/  IMAD.U32 R67, R73, 0x10000, RZ ;  /* 0x0001000049437824 */ /* 0x000fe200078e00ff */
[----:B------:R-:W-:-:S02]  /*4e70*/  LOP3.LUT R64, R51, 0xff00, R50, 0xf8, !PT ;  /* 0x0000ff0033407812 */ /* 0x000fc400078ef832 */
[----:B------:R-:W-:Y:S02]  /*4e80*/  SHF.L.U32 R51, R74, 0x10, RZ ;  /* 0x000000104a337819 */ /* 0x000fe400000006ff */
[----:B------:R-:W-:Y:S02]  /*4e90*/  F2FP.F16.E4M3.UNPACK_B R70, R137.H1 ;  /* 0x00000089ff46723e */ /* 0x000fe400030006ff */
[-C--:B------:R-:W-:Y:S02]  /*4ea0*/  F2FP.F16.E4M3.UNPACK_B R50, R49.reuse ;  /* 0x00000031ff32723e */ /* 0x080fe400020006ff */
[----:B------:R-:W-:Y:S01]  /*4eb0*/  LOP3.LUT R74, R72, 0xff0000, R67, 0xf8, !PT ;  /* 0x00ff0000484a7812 */ /* 0x000fe200078ef843 */
[----:B------:R-:W-:Y:S01]  /*4ec0*/  HADD2.F32 R72, -RZ, R70.H0_H0 ;  /* 0x20000046ff487230 */ /* 0x000fe20000004100 */
[----:B------:R-:W-:Y:S01]  /*4ed0*/  LOP3.LUT R71, R64, 0xff0000, R51, 0xf8, !PT ;  /* 0x00ff000040477812 */ /* 0x000fe200078ef833 */
[----:B------:R-:W-:Y:S01]  /*4ee0*/  HADD2.F32 R51, -RZ, R50.H1_H1 ;  /* 0x30000032ff337230 */ /* 0x000fe20000004100 */
[----:B------:R-:W-:Y:S01]  /*4ef0*/  F2FP.F16.E4M3.UNPACK_B R67, R136.H1 ;  /* 0x00000088ff43723e */ /* 0x000fe200030006ff */
[----:B------:R-:W-:Y:S01]  /*4f00*/  HADD2.F32 R73, -RZ, R70.H1_H1 ;  /* 0x30000046ff497230 */ /* 0x000fe20000004100 */
[----:B------:R-:W-:Y:S01]  /*4f10*/  F2FP.F16.E4M3.UNPACK_B R49, R49.H1 ;  /* 0x00000031ff31723e */ /* 0x000fe200030006ff */
[----:B------:R-:W-:-:S02]  /*4f20*/  HADD2.F32 R50, -RZ, R50.H0_H0 ;  /* 0x20000032ff327230 */ /* 0x000fc40000004100 */
[CC--:B------:R-:W-:Y:S01]  /*4f30*/  FMUL.FTZ R75, R51.reuse, R72.reuse ;  /* 0x00000048334b7220 */ /* 0x0c0fe20000410000 */
[----:B------:R-:W-:Y:S01]  /*4f40*/  HADD2.F32 R70, -RZ, R67.H0_H0 ;  /* 0x20000043ff467230 */ /* 0x000fe20000004100 */
[----:B------:R-:W-:Y:S01]  /*4f50*/  F2FP.F16.E4M3.UNPACK_B R137, R137 ;  /* 0x00000089ff89723e */ /* 0x000fe200020006ff */
[--C-:B------:R-:W-:Y:S02]  /*4f60*/  HADD2.F32 R64, -RZ, R49.reuse.H1_H1 ;  /* 0x30000031ff407230 */ /* 0x100fe40000004100 */
[C---:B------:R-:W-:Y:S01]  /*4f70*/  FMUL.FTZ R72, R50.reuse, R72 ;  /* 0x0000004832487220 */ /* 0x040fe20000410000 */
[----:B------:R-:W-:Y:S02]  /*4f80*/  HADD2.F32 R49, -RZ, R49.H0_H0 ;  /* 0x20000031ff317230 */ /* 0x000fe40000004100 */
[-C--:B------:R-:W-:Y:S01]  /*4f90*/  FFMA.FTZ R76, R50, R70.reuse, -R75 ;  /* 0x00000046324c7223 */ /* 0x080fe2000001084b */
[----:B------:R-:W-:Y:S02]  /*4fa0*/  HADD2.F32 R67, -RZ, R67.H1_H1 ;  /* 0x30000043ff437230 */ /* 0x000fe40000004100 */
[CC--:B------:R-:W-:Y:S01]  /*4fb0*/  FMUL.FTZ R50, R64.reuse, R73.reuse ;  /* 0x0000004940327220 */ /* 0x0c0fe20000410000 */
[----:B------:R-:W-:Y:S01]  /*4fc0*/  FFMA.FTZ R77, R51, R70, R72 ;  /* 0x00000046334d7223 */ /* 0x000fe20000010048 */
[C---:B------:R-:W-:Y:S01]  /*4fd0*/  FMUL.FTZ R73, R49.reuse, R73 ;  /* 0x0000004931497220 */ /* 0x040fe20000410000 */
[----:B------:R-:W-:Y:S01]  /*4fe0*/  F2FP.F16.E4M3.UNPACK_B R136, R136 ;  /* 0x00000088ff88723e */ /* 0x000fe200020006ff */
[-C--:B------:R-:W-:Y:S01]  /*4ff0*/  FFMA.FTZ R78, R49, R67.reuse, -R50 ;  /* 0x00000043314e7223 */ /* 0x080fe20000010832 */
[-C--:B------:R-:W-:Y:S01]  /*5000*/  F2FP.F16.E4M3.UNPACK_B R49, R48.reuse.H1 ;  /* 0x00000030ff31723e */ /* 0x080fe200030006ff */
[----:B------:R-:W-:Y:S01]  /*5010*/  FFMA.FTZ R79, R64, R67, R73 ;  /* 0x00000043404f7223 */ /* 0x000fe20000010049 */
[----:B------:R-:W-:Y:S01]  /*5020*/  F2FP.F16.E4M3.UNPACK_B R48, R48 ;  /* 0x00000030ff30723e */ /* 0x000fe200020006ff */
        /* <DEDUP_REMOVED lines=19> */
[----:B------:R-:W-:Y:S01]  /*5160*/  F2FP.SATFINITE.E4M3.F32.PACK_AB_MERGE_C R80, R72, R73, RZ ;  /* 0x000000494850723e */ /* 0x000fe200048070ff */
[--C-:B------:R-:W-:Y:S01]  /*5170*/  HADD2.F32 R51, -RZ, R49.reuse.H1_H1 ;  /* 0x30000031ff337230 */ /* 0x100fe20000004100 */
[----:B------:R-:W-:Y:S01]  /*5180*/  F2FP.F16.E4M3.UNPACK_B R64, R71.H1 ;  /* 0x00000047ff40723e */ /* 0x000fe200030006ff */
[----:B------:R-:W-:Y:S01]  /*5190*/  HADD2.F32 R73, -RZ, R70.H1_H1 ;  /* 0x30000046ff497230 */ /* 0x000fe20000004100 */
[----:B------:R-:W-:Y:S01]  /*51a0*/  F2FP.F16.E4M3.UNPACK_B R48, R65.H1 ;  /* 0x00000041ff30723e */ /* 0x000fe200030006ff */
[----:B------:R-:W-:Y:S01]  /*51b0*/  HADD2.F32 R50, -RZ, R49.H0_H0 ;  /* 0x20000031ff327230 */ /* 0x000fe20000004100 */
[----:B------:R-:W-:Y:S01]  /*51c0*/  F2FP.F16.E4M3.UNPACK_B R74, R74 ;  /* 0x0000004aff4a723e */ /* 0x000fe200020006ff */
        /* <DEDUP_REMOVED lines=33> */
[----:B------:R-:W-:-:S02]  /*53e0*/  F2FP.SATFINITE.E4M3.F32.PACK_AB_MERGE_C R78, R78, R79, RZ ;  /* 0x0000004f4e4e723e */ /* 0x000fc400048070ff */
[----:B------:R-:W-:Y:S02]  /*53f0*/  F2FP.SATFINITE.E4M3.F32.PACK_AB_MERGE_C R72, R74, R51, R72 ;  /* 0x000000334a48723e */ /* 0x000fe40004807048 */
[----:B------:R-:W-:Y:S02]  /*5400*/  F2FP.SATFINITE.E4M3.F32.PACK_AB_MERGE_C R51, R67, R50, R78 ;  /* 0x000000324333723e */ /* 0x000fe4000480704e */
[----:B------:R-:W-:Y:S01]  /*5410*/  F2FP.SATFINITE.E4M3.F32.PACK_AB_MERGE_C R49, R77, R76, R81 ;  /* 0x0000004c4d31723e */ /* 0x000fe20004807051 */
[----:B------:R-:W-:Y:S01]  /*5420*/  IMAD.MOV.U32 R50, RZ, RZ, R72 ;  /* 0x000000ffff327224 */ /* 0x000fe200078e0048 */
[----:B------:R-:W-:-:S07]  /*5430*/  F2FP.SATFINITE.E4M3.F32.PACK_AB_MERGE_C R48, R136, R75, R80 ;  /* 0x0000004b8830723e */ /* 0x000fce0004807050 */
.L_x_333:
[----:B------:R-:W-:Y:S05]  /*5440*/  BSYNC B3 ;  /* 0x0000000000037941 */ /* 0x000fea0003800000 */
.L_x_332:
[----:B------:R-:W-:Y:S02]  /*5450*/  ULDC.64 UR4, c[0x0][0x2d8] ;  /* 0x0000b60000047ab9 */ /* 0x000fe40000000a00 */
[----:B------:R-:W-:-:S04]  /*5460*/  IADD3 R64, P2, P3, R68, UR4, R100 ;  /* 0x0000000444407c10 */ /* 0x000fc8000fb5e064 */
[----:B------:R-:W-:-:S05]  /*5470*/  IADD3.X R65, R69, UR5, R36, P2, P3 ;  /* 0x0000000545417c10 */ /* 0x000fca00097e6424 */
[----:B--2---:R4:W-:Y:S04]  /*5480*/  STG.E.128 desc[UR42][R64.64], R48 ;  /* 0x0000003040007986 */ /* 0x0049e8000c101d2a */
.L_x_331:
[----:B------:R-:W-:Y:S05]  /*5490*/  BSYNC B2 ;  /* 0x0000000000027941 */ /* 0x000fea0003800000 */
.L_x_330:
[----:B------:R-:W-:Y:S05]  /*54a0*/  @P1 BRA `(.L_x_329) ;  /* 0x0000000400d81947 */ /* 0x000fea0003800000 */
[----:B-1234-:R1:W2:Y:S01]  /*54b0*/  LDS.128 R48, [R114+0x2e400] ;  /* 0x02e4000072307984 */ /* 0x01e2a20000000c00 */
[----:B------:R-:W-:Y:S01]  /*54c0*/  ISETP.GE.AND P2, PT, R236, R126, PT ;  /* 0x0000007eec00720c */ /* 0x000fe20003f46270 */
[----:B------:R-:W-:-:S12]  /*54d0*/  BSSY B2, `(.L_x_334) ;  /* 0x000006f000027945 */ /* 0x000fd80003800000 */
[----:B-1----:R-:W-:Y:S05]  /*54e0*/  @P2 BRA `(.L_x_335) ;  /* 0x0000000400b42947 */ /* 0x002fea0003800000 */
[----:B------:R-:W-:Y:S01]  /*54f0*/  SHF.R.U32.HI R71, RZ, 0x8, R61 ;  /* 0x00000008ff477819 */ /* 0x000fe2000001163d */
[----:B--2---:R-:W-:Y:S01]  /*5500*/  IMAD.MOV.U32 R62, RZ, RZ, R51 ;  /* 0x000000ffff3e7224 */ /* 0x004fe200078e0033 */
[----:B------:R-:W-:Y:S02]  /*5510*/  SHF.R.U32.HI R65, RZ, 0x8, R63 ;  /* 0x00000008ff417819 */ /* 0x000fe4000001163f */
[----:B------:R-:W-:Y:S01]  /*5520*/  SHF.R.U32.HI R73, RZ, 0x18, R61 ;  /* 0x00000018ff497819 */ /* 0x000fe2000001163d */
[----:B------:R-:W-:Y:S01]  /*5530*/  IMAD.SHL.U32 R51, R71, 0x100, RZ ;  /* 0x0000010047337824 */ /* 0x000fe200078e00ff */
[----:B------:R-:W-:Y:S02]  /*5540*/  LOP3.LUT R60, R61, 0xff, RZ, 0xc0, !PT ;  /* 0x000000ff3d3c7812 */ /* 0x000fe400078ec0ff */
[----:B------:R-:W-:Y:S02]  /*5550*/  SHF.R.U32.HI R67, RZ, 0x18, R63 ;  /* 0x00000018ff437819 */ /* 0x000fe4000001163f */
[----:B------:R-:W-:-:S02]  /*5560*/  LOP3.LUT R64, R63, 0xff, RZ, 0xc0, !PT ;  /* 0x000000ff3f407812 */ /* 0x000fc400078ec0ff */
[----:B------:R-:W-:Y:S01]  /*5570*/  SHF.R.U32.HI R66, RZ, 0x10, R63 ;  /* 0x00000010ff427819 */ /* 0x000fe2000001163f */
[----:B------:R-:W-:Y:S01]  /*5580*/  IMAD.SHL.U32 R63, R65, 0x100, RZ ;  /* 0x00000100413f7824 */ /* 0x000fe200078e00ff */
[----:B------:R-:W-:Y:S02]  /*5590*/  SHF.R.U32.HI R70, RZ, 0x10, R61 ;  /* 0x00000010ff467819 */ /* 0x000fe4000001163d */
[----:B------:R-:W-:Y:S02]  /*55a0*/  PRMT R60, R73, 0x654, R60 ;  /* 0x00000654493c7816 */ /* 0x000fe4000000003c */
[----:B------:R-:W-:Y:S02]  /*55b0*/  PRMT R64, R67, 0x654, R64 ;  /* 0x0000065443407816 */ /* 0x000fe40000000040 */
[----:B------:R-:W-:Y:S01]  /*55c0*/  LOP3.LUT R51, R60, 0xff00, R51, 0xf8, !PT ;  /* 0x0000ff003c337812 */ /* 0x000fe200078ef833 */
[----:B------:R-:W-:Y:S01]  /*55d0*/  IMAD.U32 R60, R70, 0x10000, RZ ;  /* 0x00010000463c7824 */ /* 0x000fe200078e00ff */
[----:B------:R-:W-:-:S02]  /*55e0*/  MOV R61, R50 ;  /* 0x00000032003d7202 */ /* 0x000fc40000000f00 */
[----:B------:R-:W-:Y:S02]  /*55f0*/  LOP3.LUT R63, R64, 0xff00, R63, 0xf8, !PT ;  /* 0x0000ff00403f7812 */ /* 0x000fe400078ef83f */
        /* <DEDUP_REMOVED lines=92> */
.L_x_335:
[----:B------:R-:W-:Y:S05]  /*5bc0*/  BSYNC B2 ;  /* 0x0000000000027941 */ /* 0x000fea0003800000 */
.L_x_334:
[----:B------:R-:W-:Y:S02]  /*5bd0*/  ULDC.64 UR4, c[0x0][0x2d8] ;  /* 0x0000b60000047ab9 */ /* 0x000fe40000000a00 */
[----:B------:R-:W-:-:S04]  /*5be0*/  IADD3 R60, P2, P3, R39, UR4, R68 ;  /* 0x00000004273c7c10 */ /* 0x000fc8000fb5e044 */
[----:B------:R-:W-:-:S05]  /*5bf0*/  IADD3.X R61, R106, UR5, R69, P2, P3 ;  /* 0x000000056a3d7c10 */ /* 0x000fca00097e6445 */
[----:B--2---:R1:W-:Y:S04]  /*5c00*/  STG.E.128 desc[UR42][R60.64], R48 ;  /* 0x000000303c007986 */ /* 0x0043e8000c101d2a */
.L_x_329:
[----:B------:R-:W-:Y:S05]  /*5c10*/  BSYNC B1 ;  /* 0x0000000000017941 */ /* 0x000fea0003800000 */
.L_x_328:
[----:B------:R-:W-:Y:S05]  /*5c20*/  @P4 BRA `(.L_x_336) ;  /* 0x0000005c00204947 */ /* 0x000fea0003800000 */
[----:B------:R-:W-:Y:S01]  /*5c30*/  IADD3 R124, P2, P3, R111, R124, R16 ;  /* 0x0000007c6f7c7210 */ /* 0x000fe20007b5e010 */
[----:B------:R-:W-:Y:S03]  /*5c40*/  BSSY B1, `(.L_x_337) ;  /* 0x0000079000017945 */ /* 0x000fe60003800000 */
[----:B------:R-:W-:Y:S01]  /*5c50*/  IADD3.X R127, R32, R127, R17, P2, P3 ;  /* 0x0000007f207f7210 */ /* 0x000fe200017e6411 */
[----:B------:R-:W-:Y:S08]  /*5c60*/  @P0 BRA `(.L_x_338) ;  /* 0x0000000400d80947 */ /* 0x000ff00003800000 */
[----:B-1234-:R1:W2:Y:S01]  /*5c70*/  LDS.128 R48, [R114+0x2b400] ;  /* 0x02b4000072307984 */ /* 0x01e2a20000000c00 */
[----:B------:R-:W-:Y:S01]  /*5c80*/  ISETP.GE.AND P2, PT, R18, R126, PT ;  /* 0x0000007e1200720c */ /* 0x000fe20003f46270 */
[----:B------:R-:W-:-:S12]  /*5c90*/  BSSY B2, `(.L_x_339) ;  /* 0x000006f000027945 */ /* 0x000fd80003800000 */
[----:B-1----:R-:W-:Y:S05]  /*5ca0*/  @P2 BRA `(.L_x_340) ;  /* 0x0000000400b42947 */ /* 0x002fea0003800000 */
[----:B------:R-:W-:Y:S01]  /*5cb0*/  SHF.R.U32.HI R61, RZ, 0x8, R59 ;  /* 0x00000008ff3d7819 */ /* 0x000fe2000001163b */
[----:B--2---:R-:W-:Y:S01]  /*5cc0*/  IMAD.MOV.U32 R58, RZ, RZ, R51 ;  /* 0x000000ffff3a7224 */ /* 0x004fe200078e0033 */
[--C-:B------:R-:W-:Y:S02]  /*5cd0*/  SHF.R.U32.HI R67, RZ, 0x18, R57.reuse ;  /* 0x00000018ff437819 */ /* 0x100fe40000011639 */
[----:B------:R-:W-:Y:S02]  /*5ce0*/  LOP3.LUT R56, R57, 0xff, RZ, 0xc0, !PT ;  /* 0x000000ff39387812 */ /* 0x000fe400078ec0ff */
[----:B------:R-:W-:Y:S02]  /*5cf0*/  SHF.R.U32.HI R65, RZ, 0x8, R57 ;  /* 0x00000008ff417819 */ /* 0x000fe40000011639 */
[----:B------:R-:W-:Y:S02]  /*5d00*/  SHF.R.U32.HI R63, RZ, 0x18, R59 ;  /* 0x00000018ff3f7819 */ /* 0x000fe4000001163b */
[----:B------:R-:W-:-:S02]  /*5d10*/  LOP3.LUT R60, R59, 0xff, RZ, 0xc0, !PT ;  /* 0x000000ff3b3c7812 */ /* 0x000fc400078ec0ff */
[----:B------:R-:W-:Y:S01]  /*5d20*/  SHF.R.U32.HI R62, RZ, 0x10, R59 ;  /* 0x00000010ff3e7819 */ /* 0x000fe2000001163b */
[----:B------:R-:W-:Y:S01]  /*5d30*/  IMAD.SHL.U32 R59, R61, 0x100, RZ ;  /* 0x000001003d3b7824 */ /* 0x000fe200078e00ff */
[----:B------:R-:W-:Y:S01]  /*5d40*/  SHF.R.U32.HI R64, RZ, 0x10, R57 ;  /* 0x00000010ff407819 */ /* 0x000fe20000011639 */
[----:B------:R-:W-:Y:S01]  /*5d50*/  IMAD.MOV.U32 R57, RZ, RZ, R50 ;  /* 0x000000ffff397224 */ /* 0x000fe200078e0032 */
[----:B------:R-:W-:Y:S01]  /*5d60*/  PRMT R56, R67, 0x654, R56 ;  /* 0x0000065443387816 */ /* 0x000fe20000000038 */
[----:B------:R-:W-:Y:S01]  /*5d70*/  IMAD.U32 R62, R62, 0x10000, RZ ;  /* 0x000100003e3e7824 */ /* 0x000fe200078e00ff */
[----:B------:R-:W-:Y:S02]  /*5d80*/  SHF.L.U32 R51, R65, 0x8, RZ ;  /* 0x0000000841337819 */ /* 0x000fe400000006ff */
[----:B------:R-:W-:Y:S02]  /*5d90*/  PRMT R60, R63, 0x654, R60 ;  /* 0x000006543f3c7816 */ /* 0x000fe4000000003c */
[----:B------:R-:W-:Y:S01]  /*5da0*/  LOP3.LUT R51, R56, 0xff00, R51, 0xf8, !PT ;  /* 0x0000ff0038337812 */ /* 0x000fe200078ef833 */
[----:B------:R-:W-:Y:S01]  /*5db0*/  IMAD.U32 R56, R64, 0x10000, RZ ;  /* 0x0001000040387824 */ /* 0x000fe200078e00ff */
[----:B------:R-:W-:-:S02]  /*5dc0*/  LOP3.LUT R59, R60, 0xff00, R59, 0xf8, !PT ;  /* 0x0000ff003c3b7812 */ /* 0x000fc400078ef83b */
        /* <DEDUP_REMOVED lines=89> */
[----:B------:R-:W-:Y:S02]  /*6360*/  F2FP.SATFINITE.E4M3.F32.PACK_AB_MERGE_C R48, R86, R65, R70 ;  /* 0x000000415630723e */ /* 0x000fe40004807046 */
[----:B------:R-:W-:-:S07]  /*6370*/  MOV R50, R62 ;  /* 0x0000003e00327202 */ /* 0x000fce0000000f00 */
.L_x_340:
[----:B------:R-:W-:Y:S05]  /*6380*/  BSYNC B2 ;  /* 0x0000000000027941 */ /* 0x000fea0003800000 */
.L_x_339:
[----:B------:R-:W-:Y:S02]  /*6390*/  ULDC.64 UR4, c[0x0][0x2d8] ;  /* 0x0000b60000047ab9 */ /* 0x000fe40000000a00 */
[----:B------:R-:W-:-:S04]  /*63a0*/  IADD3 R56, P2, P3, R124, UR4, R100 ;  /* 0x000000047c387c10 */ /* 0x000fc8000fb5e064 */
[----:B------:R-:W-:-:S05]  /*63b0*/  IADD3.X R57, R127, UR5, R36, P2, P3 ;  /* 0x000000057f397c10 */ /* 0x000fca00097e6424 */
[----:B--2---:R1:W-:Y:S04]  /*63c0*/  STG.E.128 desc[UR42][R56.64], R48 ;  /* 0x0000003038007986 */ /* 0x0043e8000c101d2a */
.L_x_338:
[----:B------:R-:W-:Y:S05]  /*63d0*/  BSYNC B1 ;  /* 0x0000000000017941 */ /* 0x000fea0003800000 */
.L_x_337:
        /* <DEDUP_REMOVED lines=8> */
[----:B------:R-:W-:Y:S02]  /*6460*/  LOP3.LUT R52, R53, 0xff, RZ, 0xc0, !PT ;  /* 0x000000ff35347812 */ /* 0x000fe400078ec0ff */
[--C-:B------:R-:W-:Y:S02]  /*6470*/  SHF.R.U32.HI R61, RZ, 0x18, R53.reuse ;  /* 0x00000018ff3d7819 */ /* 0x100fe40000011635 */
[----:B------:R-:W-:Y:S01]  /*6480*/  SHF.R.U32.HI R60, RZ, 0x10, R53 ;  /* 0x00000010ff3c7819 */ /* 0x000fe20000011635 */
[----:B------:R-:W-:Y:S01]  /*6490*/  IMAD.MOV.U32 R53, RZ, RZ, R50 ;  /* 0x000000ffff357224 */ /* 0x000fe200078e0032 */
[----:B------:R-:W-:Y:S01]  /*64a0*/  SHF.R.U32.HI R59, RZ, 0x10, R55 ;  /* 0x00000010ff3b7819 */ /* 0x000fe20000011637 */
[----:B------:R-:W-:Y:S01]  /*64b0*/  IMAD.SHL.U32 R50, R58, 0x100, RZ ;  /* 0x000001003a327824 */ /* 0x000fe200078e00ff */
[----:B------:R-:W-:-:S02]  /*64c0*/  LOP3.LUT R56, R55, 0xff0000ff, RZ, 0xc0, !PT ;  /* 0xff0000ff37387812 */ /* 0x000fc400078ec0ff */
[----:B------:R-:W-:Y:S02]  /*64d0*/  SHF.L.U32 R55, R57, 0x8, RZ ;  /* 0x0000000839377819 */ /* 0x000fe400000006ff */
[----:B------:R-:W-:Y:S02]  /*64e0*/  PRMT R51, R61, 0x654, R52 ;  /* 0x000006543d337816 */ /* 0x000fe40000000034 */
[----:B------:R-:W-:Y:S01]  /*64f0*/  LOP3.LUT R58, R56, 0xff00, R55, 0xf8, !PT ;  /* 0x0000ff00383a7812 */ /* 0x000fe200078ef837 */
[----:B------:R-:W-:Y:S01]  /*6500*/  IMAD.U32 R55, R59, 0x10000, RZ ;  /* 0x000100003b377824 */ /* 0x000fe200078e00ff */
[----:B------:R-:W-:Y:S01]  /*6510*/  LOP3.LUT R52, R51, 0xff00, R50, 0xf8, !PT ;  /* 0x0000ff0033347812 */ /* 0x000fe200078ef832 */
[----:B------:R-:W-:Y:S01]  /*6520*/  IMAD.U32 R51, R60, 0x10000, RZ ;  /* 0x000100003c337824 */ /* 0x000fe200078e00ff */
[----:B------:R-:W-:Y:S02]  /*6530*/  F2FP.F16.E4M3.UNPACK_B R56, R85.H1 ;  /* 0x00000055ff38723e */ /* 0x000fe400030006ff */
[----:B------:R-:W-:-:S02]  /*6540*/  F2FP.F16.E4M3.UNPACK_B R50, R49 ;  /* 0x00000031ff32723e */ /* 0x000fc400020006ff */
[----:B------:R-:W-:Y:S01]  /*6550*/  LOP3.LUT R60, R58, 0xff0000, R55, 0xf8, !PT ;  /* 0x00ff00003a3c7812 */ /* 0x000fe200078ef837 */
[----:B------:R-:W-:Y:S01]  /*6560*/  HADD2.F32 R58, -RZ, R56.H0_H0 ;  /* 0x20000038ff3a7230 */ /* 0x000fe20000004100 */
[----:B------:R-:W-:Y:S01]  /*6570*/  LOP3.LUT R57, R52, 0xff0000, R51, 0xf8, !PT ;  /* 0x00ff000034397812 */ /* 0x000fe200078ef833 */
[----:B------:R-:W-:Y:S01]  /*6580*/  HADD2.F32 R51, -RZ, R50.H1_H1 ;  /* 0x30000032ff337230 */ /* 0x000fe20000004100 */
[----:B------:R-:W-:Y:S01]  /*6590*/  F2FP.F16.E4M3.UNPACK_B R55, R84.H1 ;  /* 0x00000054ff37723e */ /* 0x000fe200030006ff */
[----:B------:R-:W-:Y:S01]  /*65a0*/  HADD2.F32 R59, -RZ, R56.H1_H1 ;  /* 0x30000038ff3b7230 */ /* 0x000fe20000004100 */
[----:B------:R-:W-:Y:S01]  /*65b0*/  F2FP.F16.E4M3.UNPACK_B R49, R49.H1 ;  /* 0x00000031ff31723e */ /* 0x000fe200030006ff */
[----:B------:R-:W-:Y:S02]  /*65c0*/  HADD2.F32 R50, -RZ, R50.H0_H0 ;  /* 0x20000032ff327230 */ /* 0x000fe40000004100 */
[----:B------:R-:W-:Y:S01]  /*65d0*/  FMUL.FTZ R61, R51, R58 ;  /* 0x0000003a333d7220 */ /* 0x000fe20000410000 */
[----:B------:R-:W-:Y:S01]  /*65e0*/  HADD2.F32 R56, -RZ, R55.H0_H0 ;  /* 0x20000037ff387230 */ /* 0x000fe20000004100 */
[----:B------:R-:W-:Y:S01]  /*65f0*/  F2FP.F16.E4M3.UNPACK_B R85, R85 ;  /* 0x00000055ff55723e */ /* 0x000fe200020006ff */
[----:B------:R-:W-:-:S02]  /*6600*/  HADD2.F32 R52, -RZ, R49.H1_H1 ;  /* 0x30000031ff347230 */ /* 0x000fc40000004100 */
        /* <DEDUP_REMOVED lines=77> */
.L_x_342:
[----:B------:R-:W-:Y:S05]  /*6ae0*/  BSYNC B1 ;  /* 0x0000000000017941 */ /* 0x000fea0003800000 */
.L_x_341:
[----:B------:R-:W-:Y:S02]  /*6af0*/  ULDC.64 UR4, c[0x0][0x2d8] ;  /* 0x0000b60000047ab9 */ /* 0x000fe40000000a00 */
[----:B------:R-:W-:-:S04]  /*6b00*/  IADD3 R124, P2, P3, R39, UR4, R124 ;  /* 0x00000004277c7c10 */ /* 0x000fc8000fb5e07c */
[----:B------:R-:W-:-:S05]  /*6b10*/  IADD3.X R125, R106, UR5, R127, P2, P3 ;  /* 0x000000056a7d7c10 */ /* 0x000fca00097e647f */
[----:B--2---:R1:W-:Y:S01]  /*6b20*/  STG.E.128 desc[UR42][R124.64], R48 ;  /* 0x000000307c007986 */ /* 0x0043e2000c101d2a */
[----:B------:R-:W-:Y:S05]  /*6b30*/  BRA `(.L_x_336) ;  /* 0x0000004c005c7947 */ /* 0x000fea0003800000 */
.L_x_300:
[----:B------:R-:W-:Y:S02]  /*6b40*/  ISETP.GE.AND P5, PT, R22, R118, PT ;  /* 0x000000761600720c */ /* 0x000fe40003fa6270 */
[----:B------:R-:W-:Y:S02]  /*6b50*/  P2R R61, PR, RZ, 0x1 ;  /* 0x00000001ff3d7803 */ /* 0x000fe40000000000 */
[----:B------:R-:W-:-:S13]  /*6b60*/  ISETP.GE.OR P5, PT, R16, R126, P5 ;  /* 0x0000007e1000720c */ /* 0x000fda0002fa6670 */
[----:B------:R-:W0:Y:S08]  /*6b70*/  @!P5 LDC.64 R56, c[0x0][0x3c8] ;  /* 0x0000f200ff38db82 */ /* 0x000e300000000a00 */
[----:B------:R-:W1:Y:S01]  /*6b80*/  @!P5 LDC.64 R58, c[0x0][0x3e0] ;  /* 0x0000f800ff3adb82 */ /* 0x000e620000000a00 */
[----:B0-----:R-:W-:-:S04]  /*6b90*/  @!P5 IADD3 R56, P2, P3, R94, R56, R48 ;  /* 0x000000385e38d210 */ /* 0x001fc80007b5e030 */
[----:B------:R-:W-:Y:S02]  /*6ba0*/  @!P5 IADD3.X R57, R34, R57, R109, P2, P3 ;  /* 0x000000392239d210 */ /* 0x000fe400017e646d */
[----:B------:R-:W-:-:S04]  /*6bb0*/  ISETP.GE.AND P2, PT, R235, R118, PT ;  /* 0x00000076eb00720c */ /* 0x000fc80003f46270 */
[----:B------:R-:W-:-:S13]  /*6bc0*/  ISETP.GE.OR P2, PT, R16, R126, P2 ;  /* 0x0000007e1000720c */ /* 0x000fda0001746670 */
[----:B------:R-:W0:Y:S01]  /*6bd0*/  @!P2 LDC.64 R54, c[0x0][0x3d8] ;  /* 0x0000f600ff36ab82 */ /* 0x000e220000000a00 */
[----:B------:R-:W-:Y:S01]  /*6be0*/  @!P2 MOV R49, R109 ;  /* 0x0000006d0031a202 */ /* 0x000fe20000000f00 */
[----:B------:R-:W-:-:S06]  /*6bf0*/  @!P2 IMAD.MOV.U32 R51, RZ, RZ, R128 ;  /* 0x000000ffff33a224 */ /* 0x000fcc00078e0080 */
[----:B------:R-:W2:Y:S08]  /*6c00*/  @!P2 LDC.64 R80, c[0x0][0x3c8] ;  /* 0x0000f200ff50ab82 */ /* 0x000eb00000000a00 */
[----:B------:R-:W3:Y:S01]  /*6c10*/  @!P2 LDC.64 R82, c[0x0][0x3e0] ;  /* 0x0000f800ff52ab82 */ /* 0x000ee20000000a00 */
[----:B0-----:R-:W-:-:S04]  /*6c20*/  @!P2 IMAD.WIDE.U32 R52, R54, 0x60, R48 ;  /* 0x000000603634a825 */ /* 0x001fc800078e0030 */
[----:B------:R-:W-:-:S04]  /*6c30*/  @!P2 IMAD R55, R55, 0x60, RZ ;  /* 0x000000603737a824 */ /* 0x000fc800078e02ff */
[----:B------:R-:W-:Y:S01]  /*6c40*/  @!P2 IMAD.IADD R55, R53, 0x1, R55 ;  /* 0x000000013537a824 */ /* 0x000fe200078e0237 */
[----:B--2---:R-:W-:-:S04]  /*6c50*/  @!P2 IADD3 R80, P3, P4, R94, R80, R52 ;  /* 0x000000505e50a210 */ /* 0x004fc80007c7e034 */
[----:B------:R-:W-:Y:S02]  /*6c60*/  @!P2 IADD3.X R81, R34, R81, R55, P3, P4 ;  /* 0x000000512251a210 */ /* 0x000fe40001fe8437 */
[----:B------:R-:W0:Y:S02]  /*6c70*/  @!P2 LDC.64 R54, c[0x0][0x3e8] ;  /* 0x0000fa00ff36ab82 */ /* 0x000e240000000a00 */
[----:B0-----:R-:W-:-:S04]  /*6c80*/  @!P2 IMAD.WIDE.U32 R52, R54, 0x60, R50 ;  /* 0x000000603634a825 */ /* 0x001fc800078e0032 */
[----:B------:R-:W-:Y:S01]  /*6c90*/  @!P2 IMAD R55, R55, 0x60, RZ ;  /* 0x000000603737a824 */ /* 0x000fe200078e02ff */
[----:B---3--:R-:W-:-:S03]  /*6ca0*/  @!P2 IADD3 R82, P3, P4, R88, R82, R52 ;  /* 0x000000525852a210 */ /* 0x008fc60007c7e034 */
[----:B------:R-:W-:-:S05]  /*6cb0*/  @!P2 IMAD.IADD R54, R53, 0x1, R55 ;  /* 0x000000013536a824 */ /* 0x000fca00078e0237 */
[----:B------:R-:W-:Y:S02]  /*6cc0*/  @!P2 IADD3.X R83, R103, R83, R54, P3, P4 ;  /* 0x000000536753a210 */ /* 0x000fe40001fe8436 */
[----:B-1----:R-:W-:-:S04]  /*6cd0*/  @!P5 IADD3 R58, P3, P4, R88, R58, R50 ;  /* 0x0000003a583ad210 */ /* 0x002fc80007c7e032 */
[----:B------:R-:W-:Y:S02]  /*6ce0*/  @!P5 IADD3.X R59, R103, R59, R128, P3, P4 ;  /* 0x0000003b673bd210 */ /* 0x000fe40001fe8480 */
[----:B------:R-:W-:-:S04]  /*6cf0*/  ISETP.GE.AND P4, PT, R233, R118, PT ;  /* 0x00000076e900720c */ /* 0x000fc80003f86270 */
[----:B------:R-:W-:-:S13]  /*6d00*/  ISETP.GE.OR P4, PT, R16, R126, P4 ;  /* 0x0000007e1000720c */ /* 0x000fda0002786670 */
[----:B------:R-:W-:Y:S01]  /*6d10*/  @!P4 IADD3 R55, P3, P6, R94, R48, R14 ;  /* 0x000000305e37c210 */ /* 0x000fe20007e7e00e */
[----:B------:R-:W0:Y:S03]  /*6d20*/  @!P4 LDC.64 R64, c[0x0][0x3c8] ;  /* 0x0000f200ff40cb82 */ /* 0x000e260000000a00 */
[----:B------:R-:W-:Y:S02]  /*6d30*/  @!P4 IADD3.X R60, R34, R109, R20, P3, P6 ;  /* 0x0000006d223cc210 */ /* 0x000fe40001fec414 */
[----:B------:R-:W-:-:S03]  /*6d40*/  ISETP.GE.AND P3, PT, R234, R118, PT ;  /* 0x00000076ea00720c */ /* 0x000fc60003f66270 */
[----:B------:R-:W1:Y:S01]  /*6d50*/  @!P4 LDC.64 R66, c[0x0][0x3e0] ;  /* 0x0000f800ff42cb82 */ /* 0x000e620000000a00 */
[----:B------:R-:W-:-:S13]  /*6d60*/  ISETP.GE.OR P3, PT, R16, R126, P3 ;  /* 0x0000007e1000720c */ /* 0x000fda0001f66670 */
[----:B------:R-:W-:Y:S01]  /*6d70*/  @!P3 IADD3 R49, P0, P6, R94, R13, R48 ;  /* 0x0000000d5e31b210 */ /* 0x000fe20007e1e030 */
[----:B------:R-:W2:Y:S03]  /*6d80*/  @!P3 LDC.64 R68, c[0x0][0x3c8] ;  /* 0x0000f200ff44bb82 */ /* 0x000ea60000000a00 */
[----:B------:R-:W-:Y:S02]  /*6d90*/  @!P3 IADD3.X R52, R34, R15, R109, P0, P6 ;  /* 0x0000000f2234b210 */ /* 0x000fe400007ec46d */
[----:B------:R-:W-:-:S03]  /*6da0*/  @!P4 IADD3 R53, P0, P6, R88, R50, R9 ;  /* 0x000000325835c210 */ /* 0x000fc60007e1e009 */
[----:B------:R-:W3:Y:S01]  /*6db0*/  @!P3 LDC.64 R84, c[0x0][0x3e0] ;  /* 0x0000f800ff54bb82 */ /* 0x000ee20000000a00 */
[----:B------:R-:W-:Y:S02]  /*6dc0*/  @!P4 IADD3.X R54, R103, R128, R11, P0, P6 ;  /* 0x000000806736c210 */ /* 0x000fe400007ec40b */
[----:B------:R-:W-:-:S04]  /*6dd0*/  @!P3 IADD3 R51, P0, P6, R88, R8, R50 ;  /* 0x000000085833b210 */ /* 0x000fc80007e1e032 */
[----:B------:R-:W-:Y:S02]  /*6de0*/  @!P3 IADD3.X R48, R103, R10, R128, P0, P6 ;  /* 0x0000000a6730b210 */ /* 0x000fe400007ec480 */
[----:B0-----:R-:W-:Y:S02]  /*6df0*/  @!P4 IADD3 R64, P6, R55, R64, RZ ;  /* 0x000000403740c210 */ /* 0x001fe40007fde0ff */
[----:B------:R-:W-:Y:S02]  /*6e00*/  CS2R R62, SRZ ;  /* 0x00000000003e7805 */ /* 0x000fe4000001ff00 */
[----:B------:R-:W-:Y:S02]  /*6e10*/  ISETP.NE.AND P0, PT, R61, RZ, PT ;  /* 0x000000ff3d00720c */ /* 0x000fe40003f05270 */
[----:B------:R-:W-:Y:S02]  /*6e20*/  @!P4 IADD3.X R65, R60, R65, RZ, P6, !PT ;  /* 0x000000413c41c210 */ /* 0x000fe400037fe4ff */
[----:B-1----:R-:W-:-:S05]  /*6e30*/  @!P4 IADD3 R66, P6, R53, R66, RZ ;  /* 0x000000423542c210 */ /* 0x002fca0007fde0ff */
[----:B------:R-:W-:Y:S01]  /*6e40*/  @!P4 IMAD.X R67, R54, 0x1, R67, P6 ;  /* 0x000000013643c824 */ /* 0x000fe200030e0643 */
[----:B--2---:R-:W-:Y:S02]  /*6e50*/  @!P3 IADD3 R68, P6, R49, R68, RZ ;  /* 0x000000443144b210 */ /* 0x004fe40007fde0ff */
[----:B------:R-:W-:-:S03]  /*6e60*/  CS2R R54, SRZ ;  /* 0x0000000000367805 */ /* 0x000fc6000001ff00 */
[----:B------:R-:W-:Y:S01]  /*6e70*/  @!P3 IMAD.X R69, R52, 0x1, R69, P6 ;  /* 0x000000013445b824 */ /* 0x000fe200030e0645 */
[----:B---3--:R-:W-:Y:S02]  /*6e80*/  @!P3 IADD3 R84, P6, R51, R84, RZ ;  /* 0x000000543354b210 */ /* 0x008fe40007fde0ff */
[----:B------:R-:W-:Y:S02]  /*6e90*/  CS2R R50, SRZ ;  /* 0x0000000000327805 */ /* 0x000fe4000001ff00 */
[----:B------:R-:W-:Y:S01]  /*6ea0*/  CS2R R52, SRZ ;  /* 0x0000000000347805 */ /* 0x000fe2000001ff00 */
[----:B------:R-:W-:Y:S01]  /*6eb0*/  @!P3 IMAD.X R85, R48, 0x1, R85, P6 ;  /* 0x000000013055b824 */ /* 0x000fe200030e0655 */
[----:B------:R-:W-:Y:S02]  /*6ec0*/  CS2R R48, SRZ ;  /* 0x0000000000307805 */ /* 0x000fe4000001ff00 */
[----:B------:R-:W-:Y:S02]  /*6ed0*/  CS2R R60, SRZ ;  /* 0x00000000003c7805 */ /* 0x000fe4000001ff00 */
[----:B------:R0:W2:Y:S04]  /*6ee0*/  @!P5 LDG.E.128 R52, desc[UR42][R58.64] ;  /* 0x0000002a3a34d981 */ /* 0x0000a8000c1e1d00 */
[----:B------:R1:W3:Y:S04]  /*6ef0*/  @!P5 LDG.E.128 R48, desc[UR42][R56.64] ;  /* 0x0000002a3830d981 */ /* 0x0002e8000c1e1d00 */
[----:B------:R4:W5:Y:S01]  /*6f00*/  @!P4 LDG.E.128 R60, desc[UR42][R66.64] ;  /* 0x0000002a423cc981 */ /* 0x000962000c1e1d00 */
[----:B0-----:R-:W-:-:S02]  /*6f10*/  CS2R R58, SRZ ;  /* 0x00000000003a7805 */ /* 0x001fc4000001ff00 */
[----:B-1----:R-:W-:Y:S02]  /*6f20*/  CS2R R56, SRZ ;  /* 0x0000000000387805 */ /* 0x002fe4000001ff00 */
[----:B----4-:R-:W-:-:S04]  /*6f30*/  CS2R R66, SRZ ;  /* 0x0000000000427805 */ /* 0x010fc8000001ff00 */
[----:B------:R0:W4:Y:S01]  /*6f40*/  @!P4 LDG.E.128 R56, desc[UR42][R64.64] ;  /* 0x0000002a4038c981 */ /* 0x000122000c1e1d00 */
[----:B------:R-:W-:Y:S02]  /*6f50*/  CS2R R70, SRZ ;  /* 0x0000000000467805 */ /* 0x000fe4000001ff00 */
[----:B------:R-:W-:Y:S02]  /*6f60*/  CS2R R74, SRZ ;  /* 0x00000000004a7805 */ /* 0x000fe4000001ff00 */
[----:B------:R-:W-:Y:S02]  /*6f70*/  CS2R R72, SRZ ;  /* 0x0000000000487805 */ /* 0x000fe4000001ff00 */
[----:B------:R-:W-:Y:S02]  /*6f80*/  CS2R R78, SRZ ;  /* 0x00000000004e7805 */ /* 0x000fe4000001ff00 */
[----:B------:R-:W-:Y:S02]  /*6f90*/  CS2R R76, SRZ ;  /* 0x00000000004c7805 */ /* 0x000fe4000001ff00 */
[----:B------:R-:W4:Y:S01]  /*6fa0*/  @!P2 LDG.E.128 R72, desc[UR42][R80.64] ;  /* 0x0000002a5048a981 */ /* 0x000f22000c1e1d00 */
[----:B0-----:R-:W-:-:S03]  /*6fb0*/  CS2R R64, SRZ ;  /* 0x0000000000407805 */ /* 0x001fc6000001ff00 */
[----:B------:R-:W4:Y:S04]  /*6fc0*/  @!P2 LDG.E.128 R76, desc[UR42][R82.64] ;  /* 0x0000002a524ca981 */ /* 0x000f28000c1e1d00 */
[----:B------:R0:W4:Y:S02]  /*6fd0*/  @!P3 LDG.E.128 R64, desc[UR42][R68.64] ;  /* 0x0000002a4440b981 */ /* 0x000124000c1e1d00 */
[----:B0-----:R-:W-:-:S06]  /*6fe0*/  CS2R R68, SRZ ;  /* 0x0000000000447805 */ /* 0x001fcc000001ff00 */
[----:B------:R-:W4:Y:S01]  /*6ff0*/  @!P3 LDG.E.128 R68, desc[UR42][R84.64] ;  /* 0x0000002a5444b981 */ /* 0x000f22000c1e1d00 */
[----:B------:R-:W-:-:S06]  /*7000*/  UISETP.NE.AND UP0, UPT, UR47, 0x3, UPT ;  /* 0x000000032f00788c */ /* 0x000fcc000bf05270 */
[----:B------:R-:W-:Y:S02]  /*7010*/  PLOP3.LUT P5, PT, PT, PT, UP0, 0x80, 0x0 ;  /* 0x000000000000781c */ /* 0x000fe40003faf008 */
[----:B------:R-:W-:Y:S01]  /*7020*/  ISETP.GE.AND P2, PT, R16, R126, PT ;  /* 0x0000007e1000720c */ /* 0x000fe20003f46270 */
[----:B--2---:R-:W-:Y:S02]  /*7030*/  IMAD.MOV.U32 R155, RZ, RZ, R54 ;  /* 0x000000ffff9b7224 */ /* 0x004fe400078e0036 */
[----:B------:R-:W-:Y:S01]  /*7040*/  IMAD.MOV.U32 R157, RZ, RZ, R52 ;  /* 0x000000ffff9d7224 */ /* 0x000fe200078e0034 */
[----:B---3--:R-:W-:Y:S01]  /*7050*/  MOV R154, R50 ;  /* 0x00000032009a7202 */ /* 0x008fe20000000f00 */
[----:B------:R-:W-:Y:S02]  /*7060*/  IMAD.MOV.U32 R156, RZ, RZ, R48 ;  /* 0x000000ffff9c7224 */ /* 0x000fe400078e0030 */
[----:B-----5:R-:W-:Y:S02]  /*7070*/  IMAD.MOV.U32 R146, RZ, RZ, R62 ;  /* 0x000000ffff927224 */ /* 0x020fe400078e003e */
[----:B------:R-:W-:Y:S01]  /*7080*/  IMAD.MOV.U32 R145, RZ, RZ, R60 ;  /* 0x000000ffff917224 */ /* 0x000fe200078e003c */
[----:B----4-:R-:W-:Y:S01]  /*7090*/  MOV R147, R58 ;  /* 0x0000003a00937202 */ /* 0x010fe20000000f00 */
[----:B------:R-:W-:Y:S01]  /*70a0*/  IMAD.MOV.U32 R148, RZ, RZ, R56 ;  /* 0x000000ffff947224 */ /* 0x000fe200078e0038 */
[----:B------:R-:W-:Y:S01]  /*70b0*/  MOV R135, R74 ;  /* 0x0000004a00877202 */ /* 0x000fe20000000f00 */
[----:B------:R-:W-:-:S02]  /*70c0*/  IMAD.MOV.U32 R136, RZ, RZ, R72 ;  /* 0x000000ffff887224 */ /* 0x000fc400078e0048 */
[----:B------:R-:W-:Y:S02]  /*70d0*/  IMAD.MOV.U32 R137, RZ, RZ, R78 ;  /* 0x000000ffff897224 */ /* 0x000fe400078e004e */
[----:B------:R-:W-:Y:S01]  /*70e0*/  IMAD.MOV.U32 R138, RZ, RZ, R76 ;  /* 0x000000ffff8a7224 */ /* 0x000fe200078e004c */
[----:B------:R-:W-:Y:S01]  /*70f0*/  MOV R139, R66 ;  /* 0x00000042008b7202 */ /* 0x000fe20000000f00 */
[----:B------:R-:W-:Y:S02]  /*7100*/  IMAD.MOV.U32 R141, RZ, RZ, R64 ;  /* 0x000000ffff8d7224 */ /* 0x000fe400078e0040 */
[----:B------:R-:W-:Y:S02]  /*7110*/  IMAD.MOV.U32 R143, RZ, RZ, R70 ;  /* 0x000000ffff8f7224 */ /* 0x000fe400078e0046 */
[----:B------:R-:W-:Y:S01]  /*7120*/  IMAD.MOV.U32 R144, RZ, RZ, R68 ;  /* 0x000000ffff907224 */ /* 0x000fe200078e0044 */
[----:B------:R-:W-:Y:S06]  /*7130*/  @!P5 BRA `(.L_x_343) ;  /* 0x000000000004d947 */ /* 0x000fec0003800000 */
[----:B------:R-:W-:Y:S01]  /*7140*/  BPT.TRAP 0x1 ;  /* 0x000000040000795c */ /* 0x000fe20000300000 */
.L_x_343:
[----:B------:R-:W-:Y:S01]  /*7150*/  LEA R109, R232, R19, 0x3 ;  /* 0x00000013e86d7211 */ /* 0x000fe200078e18ff */
[----:B------:R-:W0:Y:S01]  /*7160*/  LDC R140, c[0x0][0x2e4] ;  /* 0x0000b900ff8c7b82 */ /* 0x000e220000000800 */
[----:B------:R-:W-:Y:S01]  /*7170*/  SHF.L.U32 R128, R237, 0x1f, RZ ;  /* 0x0000001fed807819 */ /* 0x000fe200000006ff */
[----:B------:R-:W-:Y:S01]  /*7180*/  IMAD.MOV.U32 R125, RZ, RZ, R127 ;  /* 0x000000ffff7d7224 */ /* 0x000fe200078e007f */
[----:B------:R-:W-:Y:S02]  /*7190*/  BSSY B1, `(.L_x_344) ;  /* 0x0000005000017945 */ /* 0x000fe40003800000 */
[----:B------:R-:W1:Y:S03]  /*71a0*/  SYNCS.PHASECHK.TRANS64.TRYWAIT P3, [R109+URZ+0x38890], R128 ;  /* 0x038890806d0075a7 */ /* 0x000e66000806017f */
[----:B------:R-:W2:Y:S01]  /*71b0*/  LDC.64 R126, c[0x0][0x2f0] ;  /* 0x0000bc00ff7e7b82 */ /* 0x000ea20000000a00 */
[----:B0-----:R-:W-:Y:S01]  /*71c0*/  IMAD.IADD R142, R140, 0x1, -R123 ;  /* 0x000000018c8e7824 */ /* 0x001fe200078e0a7b */
[----:B-1----:R-:W-:Y:S06]  /*71d0*/  @!P3 BRA `(.L_x_345) ;  /* 0x000001cc00d4b947 */ /* 0x002fec0003800000 */
.L_x_598:
[----:B------:R-:W-:Y:S05]  /*71e0*/  BSYNC B1 ;  /* 0x0000000000017941 */ /* 0x000fea0003800000 */
.L_x_344:
[----:B------:R-:W-:Y:S01]  /*71f0*/  ISETP.GE.OR P3, PT, R22, R118, P0 ;  /* 0x000000761600720c */ /* 0x000fe20000766670 */
[----:B------:R-:W-:-:S12]  /*7200*/  BSSY B1, `(.L_x_346) ;  /* 0x0000100000017945 */ /* 0x000fd80003800000 */
[----:B------:R-:W-:Y:S05]  /*7210*/  @P3 BRA `(.L_x_347) ;  /* 0x0000000c00f83947 */ /* 0x000fea0003800000 */
[----:B------:R-:W3:Y:S04]  /*7220*/  LDL R84, [R1+0x4] ;  /* 0x0000040001547983 */ /* 0x000ee80000100800 */
[----:B------:R-:W4:Y:S04]  /*7230*/  LDL R83, [R1+0xc] ;  /* 0x00000c0001537983 */ /* 0x000f280000100800 */
[----:B------:R-:W5:Y:S01]  /*7240*/  LDL R82, [R1+0x10] ;  /* 0x0000100001527983 */ /* 0x000f620000100800 */
[-C--:B--2---:R-:W-:Y:S01]  /*7250*/  IMAD R80, R23, R126.reuse, RZ ;  /* 0x0000007e17507224 */ /* 0x084fe200078e02ff */
[----:B------:R-:W-:Y:S01]  /*7260*/  ISETP.NE.AND P6, PT, R0, RZ, PT ;  /* 0x000000ff0000720c */ /* 0x000fe20003fc5270 */
[C---:B------:R-:W-:Y:S01]  /*7270*/  IMAD.WIDE.U32 R132, R22.reuse, R126, R124 ;  /* 0x0000007e16847225 */ /* 0x040fe200078e007c */
[----:B------:R-:W-:Y:S03]  /*7280*/  BSSY B2, `(.L_x_348) ;  /* 0x00000ec000027945 */ /* 0x000fe60003800000 */
[----:B------:R-:W-:Y:S01]  /*7290*/  IMAD R149, R22, R127, R80 ;  /* 0x0000007f16957224 */ /* 0x000fe200078e0250 */
[----:B------:R-:W-:-:S02]  /*72a0*/  SEL R80, R123, R142, !P6 ;  /* 0x0000008e7b507207 */ /* 0x000fc40007000000 */
[----:B------:R-:W-:Y:S01]  /*72b0*/  IADD3 R150, P3, P4, R100, R132, R38 ;  /* 0x0000008464967210 */ /* 0x000fe20007c7e026 */
[----:B------:R-:W-:Y:S01]  /*72c0*/  IMAD.IADD R149, R149, 0x1, R133 ;  /* 0x0000000195957824 */ /* 0x000fe200078e0285 */
[----:B------:R-:W-:-:S04]  /*72d0*/  SHF.R.S32.HI R81, RZ, 0x1f, R80 ;  /* 0x0000001fff517819 */ /* 0x000fc80000011450 */
[----:B------:R-:W-:Y:S02]  /*72e0*/  LEA.HI R81, R81, R80, RZ, 0x5 ;  /* 0x0000005051517211 */ /* 0x000fe400078f28ff */
[----:B------:R-:W-:Y:S02]  /*72f0*/  IADD3.X R158, R36, R149, R105, P3, P4 ;  /* 0x00000095249e7210 */ /* 0x000fe40001fe8469 */
[----:B------:R-:W-:-:S04]  /*7300*/  LEA.HI.SX32 R81, R81, R104, 0x1b ;  /* 0x0000006851517211 */ /* 0x000fc800078fdaff */
[----:B------:R-:W-:Y:S02]  /*7310*/  SHF.R.S32.HI R80, RZ, 0x1f, R81 ;  /* 0x0000001fff507819 */ /* 0x000fe40000011451 */
[----:B------:R-:W-:Y:S02]  /*7320*/  SHF.L.U32 R151, R81, 0x4, RZ ;  /* 0x0000000451977819 */ /* 0x000fe400000006ff */
[----:B------:R-:W-:-:S05]  /*7330*/  LEA.HI R81, R80, R81, RZ, 0x3 ;  /* 0x0000005150517211 */ /* 0x000fca00078f18ff */
[----:B------:R-:W-:-:S05]  /*7340*/  IMAD.SHL.U32 R81, R81, 0x800, RZ ;  /* 0x0000080051517824 */ /* 0x000fca00078e00ff */
[----:B------:R-:W-:Y:S02]  /*7350*/  LOP3.LUT R81, R81, 0xffffc000, RZ, 0xc0, !PT ;  /* 0xffffc00051517812 */ /* 0x000fe400078ec0ff */
[----:B---3--:R-:W-:-:S04]  /*7360*/  LOP3.LUT R80, R84, 0x70, R151, 0xf8, !PT ;  /* 0x0000007054507812 */ /* 0x008fc800078ef897 */
[----:B----4-:R-:W-:-:S04]  /*7370*/  LOP3.LUT R80, R80, R83, RZ, 0x3c, !PT ;  /* 0x0000005350507212 */ /* 0x010fc800078e3cff */
[----:B-----5:R-:W-:Y:S01]  /*7380*/  IADD3 R81, R80, R81, R82 ;  /* 0x0000005150517210 */ /* 0x020fe20007ffe052 */
[----:B------:R-:W-:-:S04]  /*7390*/  IMAD R80, R232, 0x8000, R120 ;  /* 0x00008000e8507824 */ /* 0x000fc800078e0278 */
[----:B------:R-:W-:Y:S01]  /*73a0*/  IMAD R82, R232, 0x8000, R81 ;  /* 0x00008000e8527824 */ /* 0x000fe200078e0251 */
[----:B------:R-:W-:-:S03]  /*73b0*/  IADD3 R80, R19, R80, RZ ;  /* 0x0000005013507210 */ /* 0x000fc60007ffe0ff */
[----:B------:R-:W-:-:S03]  /*73c0*/  IMAD.IADD R84, R19, 0x1, R82 ;  /* 0x0000000113547824 */ /* 0x000fc600078e0252 */
[----:B------:R-:W1:Y:S04]  /*73d0*/  LDS.128 R80, [R80+0x28400] ;  /* 0x0284000050507984 */ /* 0x000e680000000c00 */
[----:B------:R-:W2:Y:S01]  /*73e0*/  LDS.128 R84, [R84+0x28400] ;  /* 0x0284000054547984 */ /* 0x000ea20000000c00 */
[----:B------:R-:W-:Y:S05]  /*73f0*/  @P2 BRA `(.L_x_349) ;  /* 0x0000000c00502947 */ /* 0x000fea0003800000 */
[--C-:B------:R-:W-:Y:S02]  /*7400*/  SHF.R.U32.HI R167, RZ, 0x8, R49.reuse ;  /* 0x00000008ffa77819 */ /* 0x100fe40000011631 */
[--C-:B------:R-:W-:Y:S02]  /*7410*/  SHF.R.U32.HI R169, RZ, 0x18, R49.reuse ;  /* 0x00000018ffa97819 */ /* 0x100fe40000011631 */
[----:B------:R-:W-:Y:S02]  /*7420*/  LOP3.LUT R48, R49, 0xff, RZ, 0xc0, !PT ;  /* 0x000000ff31307812 */ /* 0x000fe400078ec0ff */
[----:B------:R-:W-:Y:S01]  /*7430*/  SHF.R.U32.HI R165, RZ, 0x10, R49 ;  /* 0x00000010ffa57819 */ /* 0x000fe20000011631 */
[----:B------:R-:W-:Y:S01]  /*7440*/  IMAD.SHL.U32 R49, R167, 0x100, RZ ;  /* 0x00000100a7317824 */ /* 0x000fe200078e00ff */
[----:B------:R-:W-:Y:S02]  /*7450*/  SHF.R.U32.HI R163, RZ, 0x18, R51 ;  /* 0x00000018ffa37819 */ /* 0x000fe40000011633 */
[----:B------:R-:W-:-:S02]  /*7460*/  LOP3.LUT R50, R51, 0xff, RZ, 0xc0, !PT ;  /* 0x000000ff33327812 */ /* 0x000fc400078ec0ff */
[--C-:B------:R-:W-:Y:S02]  /*7470*/  SHF.R.U32.HI R161, RZ, 0x8, R51.reuse ;  /* 0x00000008ffa17819 */ /* 0x100fe40000011633 */
[----:B------:R-:W-:Y:S02]  /*7480*/  SHF.R.U32.HI R162, RZ, 0x10, R51 ;  /* 0x00000010ffa27819 */ /* 0x000fe40000011633 */
[----:B------:R-:W-:Y:S02]  /*7490*/  SHF.R.U32.HI R52, RZ, 0x18, R53 ;  /* 0x00000018ff347819 */ /* 0x000fe40000011635 */
[----:B------:R-:W-:Y:S02]  /*74a0*/  LOP3.LUT R51, R53, 0xff, RZ, 0xc0, !PT ;  /* 0x000000ff35337812 */ /* 0x000fe400078ec0ff */
[----:B------:R-:W-:Y:S02]  /*74b0*/  PRMT R48, R169, 0x654, R48 ;  /* 0x00000654a9307816 */ /* 0x000fe40000000030 */
[----:B------:R-:W-:-:S02]  /*74c0*/  SHF.R.U32.HI R159, RZ, 0x8, R55 ;  /* 0x00000008ff9f7819 */ /* 0x000fc40000011637 */
[--C-:B------:R-:W-:Y:S02]  /*74d0*/  SHF.R.U32.HI R160, RZ, 0x8, R53.reuse ;  /* 0x00000008ffa07819 */ /* 0x100fe40000011635 */
[----:B------:R-:W-:Y:S02]  /*74e0*/  SHF.R.U32.HI R164, RZ, 0x10, R53 ;  /* 0x00000010ffa47819 */ /* 0x000fe40000011635 */
[----:B------:R-:W-:Y:S02]  /*74f0*/  SHF.R.U32.HI R54, RZ, 0x18, R55 ;  /* 0x00000018ff367819 */ /* 0x000fe40000011637 */
[----:B------:R-:W-:Y:S02]  /*7500*/  LOP3.LUT R53, R55, 0xff, RZ, 0xc0, !PT ;  /* 0x000000ff37357812 */ /* 0x000fe400078ec0ff */
[----:B------:R-:W-:Y:S01]  /*7510*/  PRMT R52, R52, 0x654, R51 ;  /* 0x0000065434347816 */ /* 0x000fe20000000033 */
[----:B------:R-:W-:Y:S01]  /*7520*/  IMAD.SHL.U32 R51, R161, 0x100, RZ ;  /* 0x00000100a1337824 */ /* 0x000fe200078e00ff */
[----:B------:R-:W-:Y:S01]  /*7530*/  LOP3.LUT R48, R48, 0xff00, R49, 0xf8, !PT ;  /* 0x0000ff0030307812 */ /* 0x000fe200078ef831 */
[----:B------:R-:W-:Y:S01]  /*7540*/  IMAD.U32 R49, R165, 0x10000, RZ ;  /* 0x00010000a5317824 */ /* 0x000fe200078e00ff */
[----:B------:R-:W-:Y:S01]  /*7550*/  SHF.R.U32.HI R166, RZ, 0x10, R55 ;  /* 0x00000010ffa67819 */ /* 0x000fe20000011637 */
[----:B------:R-:W-:Y:S01]  /*7560*/  IMAD.SHL.U32 R55, R159, 0x100, RZ ;  /* 0x000001009f377824 */ /* 0x000fe200078e00ff */
[----:B------:R-:W-:-:S02]  /*7570*/  PRMT R50, R163, 0x654, R50 ;  /* 0x00000654a3327816 */ /* 0x000fc40000000032 */
[----:B------:R-:W-:Y:S01]  /*7580*/  PRMT R54, R54, 0x654, R53 ;  /* 0x0000065436367816 */ /* 0x000fe20000000035 */
[----:B------:R-:W-:Y:S01]  /*7590*/  IMAD.U32 R166, R166, 0x10000, RZ ;  /* 0x00010000a6a67824 */ /* 0x000fe200078e00ff */
[----:B------:R-:W-:Y:S02]  /*75a0*/  LOP3.LUT R51, R50, 0xff00, R51, 0xf8, !PT ;  /* 0x0000ff0032337812 */ /* 0x000fe400078ef833 */
[----:B------:R-:W-:Y:S01]  /*75b0*/  LOP3.LUT R50, R48, 0xff0000, R49, 0xf8, !PT ;  /* 0x00ff000030327812 */ /* 0x000fe200078ef831 */
[----:B------:R-:W-:Y:S01]  /*75c0*/  IMAD.U32 R48, R162, 0x10000, RZ ;  /* 0x00010000a2307824 */ /* 0x000fe200078e00ff */
[----:B------:R-:W-:Y:S02]  /*75d0*/  LOP3.LUT R163, R54, 0xff00, R55, 0xf8, !PT ;  /* 0x0000ff0036a37812 */ /* 0x000fe400078ef837 */
[----:B------:R-:W-:Y:S02]  /*75e0*/  SHF.L.U32 R53, R160, 0x8, RZ ;  /* 0x00000008a0357819 */ /* 0x000fe400000006ff */
[----:B------:R-:W-:-:S02]  /*75f0*/  F2FP.F16.E4M3.UNPACK_B R162, R157.H1 ;  /* 0x0000009dffa2723e */ /* 0x000fc400030006ff */
[----:B--2---:R-:W-:Y:S02]  /*7600*/  F2FP.F16.E4M3.UNPACK_B R55, R84.H1 ;  /* 0x00000054ff37723e */ /* 0x004fe400030006ff */
[----:B-1----:R-:W-:Y:S01]  /*7610*/  F2FP.F16.E4M3.UNPACK_B R54, R80.H1 ;  /* 0x00000050ff36723e */ /* 0x002fe200030006ff */
[----:B------:R-:W-:Y:S01]  /*7620*/  HADD2.F32 R49, -RZ, R162.H0_H0 ;  /* 0x200000a2ff317230 */ /* 0x000fe20000004100 */
[----:B------:R-:W-:Y:S01]  /*7630*/  LOP3.LUT R161, R52, 0xff00, R53, 0xf8, !PT ;  /* 0x0000ff0034a17812 */ /* 0x000fe200078ef835 */
[----:B------:R-:W-:Y:S01]  /*7640*/  HADD2.F32 R53, -RZ, R55.H0_H0 ;  /* 0x20000037ff357230 */ /* 0x000fe20000004100 */
[----:B------:R-:W-:Y:S01]  /*7650*/  F2FP.F16.E4M3.UNPACK_B R159, R156.H1 ;  /* 0x0000009cff9f723e */ /* 0x000fe200030006ff */
[--C-:B------:R-:W-:Y:S01]  /*7660*/  HADD2.F32 R52, -RZ, R54.reuse.H0_H0 ;  /* 0x20000036ff347230 */ /* 0x100fe20000004100 */
[----:B------:R-:W-:Y:S01]  /*7670*/  SHF.L.U32 R164, R164, 0x10, RZ ;  /* 0x00000010a4a47819 */ /* 0x000fe200000006ff */
[----:B------:R-:W-:Y:S02]  /*7680*/  HADD2.F32 R54, -RZ, R54.H1_H1 ;  /* 0x30000036ff367230 */ /* 0x000fe40000004100 */
[----:B------:R-:W-:Y:S01]  /*7690*/  FMUL.FTZ R165, R53, R49 ;  /* 0x0000003135a57220 */ /* 0x000fe20000410000 */
[----:B------:R-:W-:-:S02]  /*76a0*/  HADD2.F32 R160, -RZ, R159.H0_H0 ;  /* 0x2000009fffa07230 */ /* 0x000fc40000004100 */
[C---:B------:R-:W-:Y:S01]  /*76b0*/  FMUL.FTZ R168, R52.reuse, R49 ;  /* 0x0000003134a87220 */ /* 0x040fe20000410000 */
[----:B------:R-:W-:Y:S02]  /*76c0*/  LOP3.LUT R48, R51, 0xff0000, R48, 0xf8, !PT ;  /* 0x00ff000033307812 */ /* 0x000fe400078ef830 */
[----:B------:R-:W-:Y:S01]  /*76d0*/  LOP3.LUT R51, R161, 0xff0000, R164, 0xf8, !PT ;  /* 0x00ff0000a1337812 */ /* 0x000fe200078ef8a4 */
[----:B------:R-:W-:Y:S02]  /*76e0*/  HADD2.F32 R161, -RZ, R159.H1_H1 ;  /* 0x3000009fffa17230 */ /* 0x000fe40000004100 */
[-C--:B------:R-:W-:Y:S01]  /*76f0*/  FFMA.FTZ R52, R52, R160.reuse, -R165 ;  /* 0x000000a034347223 */ /* 0x080fe200000108a5 */
[----:B------:R-:W-:Y:S01]  /*7700*/  FFMA.FTZ R53, R53, R160, R168 ;  /* 0x000000a035357223 */ /* 0x000fe200000100a8 */
[----:B------:R-:W-:Y:S01]  /*7710*/  HADD2.F32 R164, -RZ, R162.H1_H1 ;  /* 0x300000a2ffa47230 */ /* 0x000fe20000004100 */
[----:B------:R-:W-:Y:S01]  /*7720*/  F2FP.F16.E4M3.UNPACK_B R160, R156 ;  /* 0x0000009cffa0723e */ /* 0x000fe200020006ff */
[----:B------:R-:W-:Y:S01]  /*7730*/  HADD2.F32 R159, -RZ, R55.H1_H1 ;  /* 0x30000037ff9f7230 */ /* 0x000fe20000004100 */
[----:B------:R-:W-:-:S02]  /*7740*/  F2FP.F16.E4M3.UNPACK_B R162, R157 ;  /* 0x0000009dffa2723e */ /* 0x000fc400020006ff */
[----:B------:R-:W-:Y:S02]  /*7750*/  F2FP.F16.E4M3.UNPACK_B R156, R80 ;  /* 0x00000050ff9c723e */ /* 0x000fe400020006ff */
[----:B------:R-:W-:Y:S01]  /*7760*/  F2FP.F16.E4M3.UNPACK_B R84, R84 ;  /* 0x00000054ff54723e */ /* 0x000fe200020006ff */
[-C--:B------:R-:W-:Y:S01]  /*7770*/  FMUL.FTZ R55, R159, R164.reuse ;  /* 0x000000a49f377220 */ /* 0x080fe20000410000 */
[----:B------:R-:W-:Y:S01]  /*7780*/  LOP3.LUT R49, R163, 0xff0000, R166, 0xf8, !PT ;  /* 0x00ff0000a3317812 */ /* 0x000fe200078ef8a6 */
[C---:B------:R-:W-:Y:S01]  /*7790*/  FMUL.FTZ R164, R54.reuse, R164 ;  /* 0x000000a436a47220 */ /* 0x040fe20000410000 */
[----:B------:R-:W-:Y:S02]  /*77a0*/  HADD2.F32 R163, -RZ, R162.H0_H0 ;  /* 0x200000a2ffa37230 */ /* 0x000fe40000004100 */
[-C--:B------:R-:W-:Y:S01]  /*77b0*/  FFMA.FTZ R55, R54, R161.reuse, -R55 ;  /* 0x000000a136377223 */ /* 0x080fe20000010837 */
[----:B------:R-:W-:Y:S02]  /*77c0*/  HADD2.F32 R80, -RZ, R156.H0_H0 ;  /* 0x2000009cff507230 */ /* 0x000fe40000004100 */
[----:B------:R-:W-:Y:S01]  /*77d0*/  FFMA.FTZ R54, R159, R161, R164 ;  /* 0x000000a19f367223 */ /* 0x000fe200000100a4 */
[----:B------:R-:W-:-:S02]  /*77e0*/  HADD2.F32 R157, -RZ, R84.H0_H0 ;  /* 0x20000054ff9d7230 */ /* 0x000fc40000004100 */
[----:B------:R-:W-:Y:S02]  /*77f0*/  HADD2.F32 R161, -RZ, R160.H0_H0 ;  /* 0x200000a0ffa17230 */ /* 0x000fe40000004100 */
[CC--:B------:R-:W-:Y:S01]  /*7800*/  FMUL.FTZ R164, R80.reuse, R163.reuse ;  /* 0x000000a350a47220 */ /* 0x0c0fe20000410000 */
[----:B------:R-:W-:Y:S02]  /*7810*/  HADD2.F32 R162, -RZ, R162.H1_H1 ;  /* 0x300000a2ffa27230 */ /* 0x000fe40000004100 */
[C---:B------:R-:W-:Y:S01]  /*7820*/  FMUL.FTZ R165, R157.reuse, R163 ;  /* 0x000000a39da57220 */ /* 0x040fe20000410000 */
[----:B------:R-:W-:Y:S02]  /*7830*/  HADD2.F32 R159, -RZ, R84.H1_H1 ;  /* 0x30000054ff9f7230 */ /* 0x000fe40000004100 */
[-C--:B------:R-:W-:Y:S01]  /*7840*/  FFMA.FTZ R84, R157, R161.reuse, R164 ;  /* 0x000000a19d547223 */ /* 0x080fe200000100a4 */
[----:B------:R-:W-:Y:S02]  /*7850*/  HADD2.F32 R156, -RZ, R156.H1_H1 ;  /* 0x3000009cff9c7230 */ /* 0x000fe40000004100 */
[----:B------:R-:W-:Y:S01]  /*7860*/  FFMA.FTZ R80, R80, R161, -R165 ;  /* 0x000000a150507223 */ /* 0x000fe200000108a5 */
[----:B------:R-:W-:-:S02]  /*7870*/  HADD2.F32 R157, -RZ, R160.H1_H1 ;  /* 0x300000a0ff9d7230 */ /* 0x000fc40000004100 */
[CC--:B------:R-:W-:Y:S01]  /*7880*/  FMUL.FTZ R161, R159.reuse, R162.reuse ;  /* 0x000000a29fa17220 */ /* 0x0c0fe20000410000 */
[----:B------:R-:W-:Y:S01]  /*7890*/  F2FP.F16.E4M3.UNPACK_B R163, R155.H1 ;  /* 0x0000009bffa3723e */ /* 0x000fe200030006ff */
[C---:B------:R-:W-:Y:S01]  /*78a0*/  FMUL.FTZ R164, R156.reuse, R162 ;  /* 0x000000a29ca47220 */ /* 0x040fe20000410000 */
[----:B------:R-:W-:Y:S01]  /*78b0*/  F2FP.F16.E4M3.UNPACK_B R160, R86.H1 ;  /* 0x00000056ffa0723e */ /* 0x000fe200030006ff */
[-C--:B------:R-:W-:Y:S01]  /*78c0*/  FFMA.FTZ R165, R156, R157.reuse, -R161 ;  /* 0x0000009d9ca57223 */ /* 0x080fe200000108a1 */
[----:B------:R-:W-:Y:S01]  /*78d0*/  F2FP.F16.E4M3.UNPACK_B R162, R154.H1 ;  /* 0x0000009affa2723e */ /* 0x000fe200030006ff */
[----:B------:R-:W-:Y:S01]  /*78e0*/  HADD2.F32 R166, -RZ, R163.H0_H0 ;  /* 0x200000a3ffa67230 */ /* 0x000fe20000004100 */
[----:B------:R-:W-:Y:S01]  /*78f0*/  F2FP.F16.E4M3.UNPACK_B R156, R82.H1 ;  /* 0x00000052ff9c723e */ /* 0x000fe200030006ff */
[----:B------:R-:W-:Y:S02]  /*7900*/  HADD2.F32 R161, -RZ, R160.H0_H0 ;  /* 0x200000a0ffa17230 */ /* 0x000fe40000004100 */
[----:B------:R-:W-:Y:S01]  /*7910*/  FFMA.FTZ R167, R159, R157, R164 ;  /* 0x0000009d9fa77223 */ /* 0x000fe200000100a4 */
[----:B------:R-:W-:Y:S01]  /*7920*/  HADD2.F32 R164, -RZ, R162.H0_H0 ;  /* 0x200000a2ffa47230 */ /* 0x000fe20000004100 */
[----:B------:R-:W-:Y:S01]  /*7930*/  F2FP.F16.E4M3.UNPACK_B R159, R155 ;  /* 0x0000009bff9f723e */ /* 0x000fe200020006ff */
[----:B------:R-:W-:-:S02]  /*7940*/  HADD2.F32 R157, -RZ, R156.H0_H0 ;  /* 0x2000009cff9d7230 */ /* 0x000fc40000004100 */
[----:B------:R-:W-:Y:S01]  /*7950*/  FMUL.FTZ R168, R161, R166 ;  /* 0x000000a6a1a87220 */ /* 0x000fe20000410000 */
[----:B------:R-:W-:Y:S01]  /*7960*/  HADD2.F32 R163, -RZ, R163.H1_H1 ;  /* 0x300000a3ffa37230 */ /* 0x000fe20000004100 */
[----:B------:R-:W-:Y:S01]  /*7970*/  F2FP.F16.E4M3.UNPACK_B R155, R86 ;  /* 0x00000056ff9b723e */ /* 0x000fe200020006ff */
[----:B------:R-:W-:Y:S02]  /*7980*/  HADD2.F32 R160, -RZ, R160.H1_H1 ;  /* 0x300000a0ffa07230 */ /* 0x000fe40000004100 */
[C---:B------:R-:W-:Y:S01]  /*7990*/  FMUL.FTZ R166, R157.reuse, R166 ;  /* 0x000000a69da67220 */ /* 0x040fe20000410000 */
[----:B------:R-:W-:Y:S01]  /*79a0*/  FFMA.FTZ R168, R157, R164, -R168 ;  /* 0x000000a49da87223 */ /* 0x000fe200000108a8 */
[----:B------:R-:W-:Y:S01]  /*79b0*/  HADD2.F32 R156, -RZ, R156.H1_H1 ;  /* 0x3000009cff9c7230 */ /* 0x000fe20000004100 */
[----:B------:R-:W-:Y:S01]  /*79c0*/  F2FP.F16.E4M3.UNPACK_B R82, R82 ;  /* 0x00000052ff52723e */ /* 0x000fe200020006ff */
[----:B------:R-:W-:Y:S02]  /*79d0*/  HADD2.F32 R157, -RZ, R162.H1_H1 ;  /* 0x300000a2ff9d7230 */ /* 0x000fe40000004100 */
[-C--:B------:R-:W-:Y:S01]  /*79e0*/  FMUL.FTZ R169, R160, R163.reuse ;  /* 0x000000a3a0a97220 */ /* 0x080fe20000410000 */
[----:B------:R-:W-:Y:S01]  /*79f0*/  FFMA.FTZ R166, R161, R164, R166 ;  /* 0x000000a4a1a67223 */ /* 0x000fe200000100a6 */
[----:B------:R-:W-:Y:S01]  /*7a00*/  FMUL.FTZ R163, R156, R163 ;  /* 0x000000a39ca37220 */ /* 0x000fe20000410000 */
[----:B------:R-:W-:-:S02]  /*7a10*/  HADD2.F32 R161, -RZ, R159.H0_H0 ;  /* 0x2000009fffa17230 */ /* 0x000fc40000004100 */
[-C--:B------:R-:W-:Y:S01]  /*7a20*/  FFMA.FTZ R171, R156, R157.reuse, -R169 ;  /* 0x0000009d9cab7223 */ /* 0x080fe200000108a9 */
[----:B------:R-:W-:Y:S01]  /*7a30*/  F2FP.F16.E4M3.UNPACK_B R156, R154 ;  /* 0x0000009aff9c723e */ /* 0x000fe200020006ff */
[----:B------:R-:W-:Y:S02]  /*7a40*/  HADD2.F32 R154, -RZ, R155.H0_H0 ;  /* 0x2000009bff9a7230 */ /* 0x000fe40000004100 */
[----:B------:R-:W-:Y:S01]  /*7a50*/  FFMA.FTZ R173, R160, R157, R163 ;  /* 0x0000009da0ad7223 */ /* 0x000fe200000100a3 */
[--C-:B------:R-:W-:Y:S01]  /*7a60*/  HADD2.F32 R86, -RZ, R82.reuse.H0_H0 ;  /* 0x20000052ff567230 */ /* 0x100fe20000004100 */
[----:B------:R-:W-:Y:S01]  /*7a70*/  F2FP.SATFINITE.E4M3.F32.PACK_AB_MERGE_C R53, R54, R53, RZ ;  /* 0x000000353635723e */ /* 0x000fe200048070ff */
[----:B------:R-:W-:Y:S02]  /*7a80*/  HADD2.F32 R159, -RZ, R159.H1_H1 ;  /* 0x3000009fff9f7230 */ /* 0x000fe40000004100 */
[----:B------:R-:W-:Y:S01]  /*7a90*/  FMUL.FTZ R163, R154, R161 ;  /* 0x000000a19aa37220 */ /* 0x000fe20000410000 */
[----:B------:R-:W-:-:S02]  /*7aa0*/  HADD2.F32 R82, -RZ, R82.H1_H1 ;  /* 0x30000052ff527230 */ /* 0x000fc40000004100 */
[----:B------:R-:W-:Y:S01]  /*7ab0*/  FMUL.FTZ R161, R86, R161 ;  /* 0x000000a156a17220 */ /* 0x000fe20000410000 */
[--C-:B------:R-:W-:Y:S01]  /*7ac0*/  HADD2.F32 R157, -RZ, R156.reuse.H0_H0 ;  /* 0x2000009cff9d7230 */ /* 0x100fe20000004100 */
[----:B------:R-:W-:Y:S01]  /*7ad0*/  F2FP.SATFINITE.E4M3.F32.PACK_AB_MERGE_C R52, R55, R52, RZ ;  /* 0x000000343734723e */ /* 0x000fe200048070ff */
[----:B------:R-:W-:Y:S02]  /*7ae0*/  HADD2.F32 R155, -RZ, R155.H1_H1 ;  /* 0x3000009bff9b7230 */ /* 0x000fe40000004100 */
[----:B------:R-:W-:Y:S01]  /*7af0*/  FMUL.FTZ R160, R82, R159 ;  /* 0x0000009f52a07220 */ /* 0x000fe20000410000 */
[----:B------:R-:W-:Y:S01]  /*7b00*/  HADD2.F32 R156, -RZ, R156.H1_H1 ;  /* 0x3000009cff9c7230 */ /* 0x000fe20000004100 */
[----:B------:R-:W-:Y:S01]  /*7b10*/  F2FP.F16.E4M3.UNPACK_B R54, R85 ;  /* 0x00000055ff36723e */ /* 0x000fe200020006ff */
[----:B------:R-:W-:Y:S01]  /*7b20*/  FFMA.FTZ R163, R86, R157, -R163 ;  /* 0x0000009d56a37223 */ /* 0x000fe200000108a3 */
[----:B------:R-:W-:Y:S01]  /*7b30*/  F2FP.F16.E4M3.UNPACK_B R55, R51 ;  /* 0x00000033ff37723e */ /* 0x000fe200020006ff */
[----:B------:R-:W-:Y:S01]  /*7b40*/  FFMA.FTZ R86, R154, R157, R161 ;  /* 0x0000009d9a567223 */ /* 0x000fe200000100a1 */
[----:B------:R-:W-:Y:S01]  /*7b50*/  F2FP.SATFINITE.E4M3.F32.PACK_AB_MERGE_C R84, R167, R84, R53 ;  /* 0x00000054a754723e */ /* 0x000fe20004807035 */
[C---:B------:R-:W-:Y:S01]  /*7b60*/  FMUL.FTZ R169, R155.reuse, R159 ;  /* 0x0000009f9ba97220 */ /* 0x040fe20000410000 */
[----:B------:R-:W-:Y:S01]  /*7b70*/  F2FP.F16.E4M3.UNPACK_B R53, R81 ;  /* 0x00000051ff35723e */ /* 0x000fe200020006ff */
[----:B------:R-:W-:Y:S01]  /*7b80*/  FFMA.FTZ R157, R155, R156, R160 ;  /* 0x0000009c9b9d7223 */ /* 0x000fe200000100a0 */
[----:B------:R-:W-:Y:S01]  /*7b90*/  F2FP.SATFINITE.E4M3.F32.PACK_AB_MERGE_C R166, R173, R166, RZ ;  /* 0x000000a6ada6723e */ /* 0x000fe200048070ff */
[----:B------:R-:W-:Y:S01]  /*7ba0*/  HADD2.F32 R154, -RZ, R54.H0_H0 ;  /* 0x20000036ff9a7230 */ /* 0x000fe20000004100 */
[----:B------:R-:W-:Y:S01]  /*7bb0*/  F2FP.SATFINITE.E4M3.F32.PACK_AB_MERGE_C R80, R165, R80, R52 ;  /* 0x00000050a550723e */ /* 0x000fe20004807034 */
[----:B------:R-:W-:Y:S01]  /*7bc0*/  HADD2.F32 R159, -RZ, R55.H0_H0 ;  /* 0x20000037ff9f7230 */ /* 0x000fe20000004100 */
[----:B------:R-:W-:Y:S01]  /*7bd0*/  F2FP.F16.E4M3.UNPACK_B R155, R50 ;  /* 0x00000032ff9b723e */ /* 0x000fe200020006ff */
[----:B------:R-:W-:-:S02]  /*7be0*/  HADD2.F32 R52, -RZ, R53.H0_H0 ;  /* 0x20000035ff347230 */ /* 0x000fc40000004100 */
[----:B------:R-:W-:Y:S01]  /*7bf0*/  FFMA.FTZ R82, R82, R156, -R169 ;  /* 0x0000009c52527223 */ /* 0x000fe200000108a9 */
[----:B------:R-:W-:Y:S01]  /*7c00*/  F2FP.SATFINITE.E4M3.F32.PACK_AB_MERGE_C R86, R157, R86, R166 ;  /* 0x000000569d56723e */ /* 0x000fe200048070a6 */
[-C--:B------:R-:W-:Y:S01]  /*7c10*/  FMUL.FTZ R161, R154, R159.reuse ;  /* 0x0000009f9aa17220 */ /* 0x080fe20000410000 */
[----:B------:R-:W-:Y:S02]  /*7c20*/  HADD2.F32 R157, -RZ, R155.H0_H0 ;  /* 0x2000009bff9d7230 */ /* 0x000fe40000004100 */
[C---:B------:R-:W-:Y:S01]  /*7c30*/  FMUL.FTZ R159, R52.reuse, R159 ;  /* 0x0000009f349f7220 */ /* 0x040fe20000410000 */
[----:B------:R-:W-:Y:S01]  /*7c40*/  HADD2.F32 R156, -RZ, R55.H1_H1 ;  /* 0x30000037ff9c7230 */ /* 0x000fe20000004100 */
[----:B------:R-:W-:Y:S01]  /*7c50*/  F2FP.F16.E4M3.UNPACK_B R85, R85.H1 ;  /* 0x00000055ff55723e */ /* 0x000fe200030006ff */
[----:B------:R-:W-:Y:S02]  /*7c60*/  HADD2.F32 R54, -RZ, R54.H1_H1 ;  /* 0x30000036ff367230 */ /* 0x000fe40000004100 */
[----:B------:R-:W-:Y:S01]  /*7c70*/  FFMA.FTZ R52, R52, R157, -R161 ;  /* 0x0000009d34347223 */ /* 0x000fe200000108a1 */
[----:B------:R-:W-:-:S02]  /*7c80*/  HADD2.F32 R55, -RZ, R53.H1_H1 ;  /* 0x30000035ff377230 */ /* 0x000fc40000004100 */
[----:B------:R-:W-:Y:S01]  /*7c90*/  FFMA.FTZ R53, R154, R157, R159 ;  /* 0x0000009d9a357223 */ /* 0x000fe2000001009f */
[----:B------:R-:W-:Y:S02]  /*7ca0*/  HADD2.F32 R155, -RZ, R155.H1_H1 ;  /* 0x3000009bff9b7230 */ /* 0x000fe40000004100 */
[CC--:B------:R-:W-:Y:S01]  /*7cb0*/  FMUL.FTZ R154, R54.reuse, R156.reuse ;  /* 0x0000009c369a7220 */ /* 0x0c0fe20000410000 */
[----:B------:R-:W-:Y:S01]  /*7cc0*/  F2FP.F16.E4M3.UNPACK_B R81, R81.H1 ;  /* 0x00000051ff51723e */ /* 0x000fe200030006ff */
[C---:B------:R-:W-:Y:S01]  /*7cd0*/  FMUL.FTZ R157, R55.reuse, R156 ;  /* 0x0000009c379d7220 */ /* 0x040fe20000410000 */
[----:B------:R-:W-:Y:S01]  /*7ce0*/  F2FP.F16.E4M3.UNPACK_B R156, R51.H1 ;  /* 0x00000033ff9c723e */ /* 0x000fe200030006ff */
[-C--:B------:R-:W-:Y:S01]  /*7cf0*/  FFMA.FTZ R55, R55, R155.reuse, -R154 ;  /* 0x0000009b37377223 */ /* 0x080fe2000001089a */
[----:B------:R-:W-:Y:S02]  /*7d00*/  HADD2.F32 R154, -RZ, R85.H0_H0 ;  /* 0x20000055ff9a7230 */ /* 0x000fe40000004100 */
[----:B------:R-:W-:Y:S01]  /*7d10*/  FFMA.FTZ R54, R54, R155, R157 ;  /* 0x0000009b36367223 */ /* 0x000fe2000001009d */
[----:B------:R-:W-:Y:S01]  /*7d20*/  F2FP.F16.E4M3.UNPACK_B R50, R50.H1 ;  /* 0x00000032ff32723e */ /* 0x000fe200030006ff */
[----:B------:R-:W-:Y:S01]  /*7d30*/  HADD2.F32 R157, -RZ, R156.H0_H0 ;  /* 0x2000009cff9d7230 */ /* 0x000fe20000004100 */
[----:B------:R-:W-:Y:S01]  /*7d40*/  F2FP.SATFINITE.E4M3.F32.PACK_AB_MERGE_C R168, R171, R168, RZ ;  /* 0x000000a8aba8723e */ /* 0x000fe200048070ff */
[----:B------:R-:W-:Y:S01]  /*7d50*/  HADD2.F32 R51, -RZ, R81.H0_H0 ;  /* 0x20000051ff337230 */ /* 0x000fe20000004100 */
[----:B------:R-:W-:Y:S01]  /*7d60*/  F2FP.F16.E4M3.UNPACK_B R159, R49 ;  /* 0x00000031ff9f723e */ /* 0x000fe200020006ff */
[----:B------:R-:W-:-:S02]  /*7d70*/  HADD2.F32 R85, -RZ, R85.H1_H1 ;  /* 0x30000055ff557230 */ /* 0x000fc40000004100 */
[-C--:B------:R-:W-:Y:S01]  /*7d80*/  FMUL.FTZ R162, R154, R157.reuse ;  /* 0x0000009d9aa27220 */ /* 0x080fe20000410000 */
[----:B------:R-:W-:Y:S02]  /*7d90*/  HADD2.F32 R160, -RZ, R156.H1_H1 ;  /* 0x3000009cffa07230 */ /* 0x000fe40000004100 */
[----:B------:R-:W-:Y:S01]  /*7da0*/  FMUL.FTZ R157, R51, R157 ;  /* 0x0000009d339d7220 */ /* 0x000fe20000410000 */
[----:B------:R-:W-:Y:S01]  /*7db0*/  HADD2.F32 R81, -RZ, R81.H1_H1 ;  /* 0x30000051ff517230 */ /* 0x000fe20000004100 */
[----:B------:R-:W-:Y:S01]  /*7dc0*/  F2FP.SATFINITE.E4M3.F32.PACK_AB_MERGE_C R82, R82, R163, R168 ;  /* 0x000000a35252723e */ /* 0x000fe200048070a8 */
[--C-:B------:R-:W-:Y:S02]  /*7dd0*/  HADD2.F32 R155, -RZ, R50.reuse.H0_H0 ;  /* 0x20000032ff9b7230 */ /* 0x100fe40000004100 */
[----:B------:R-:W-:Y:S02]  /*7de0*/  HADD2.F32 R156, -RZ, R50.H1_H1 ;  /* 0x30000032ff9c7230 */ /* 0x000fe40000004100 */
[-C--:B------:R-:W-:Y:S01]  /*7df0*/  FMUL.FTZ R50, R85, R160.reuse ;  /* 0x000000a055327220 */ /* 0x080fe20000410000 */
[C---:B------:R-:W-:Y:S01]  /*7e00*/  FMUL.FTZ R160, R81.reuse, R160 ;  /* 0x000000a051a07220 */ /* 0x040fe20000410000 */
[----:B------:R-:W-:Y:S01]  /*7e10*/  FFMA.FTZ R164, R154, R155, R157 ;  /* 0x0000009b9aa47223 */ /* 0x000fe2000001009d */
[----:B------:R-:W-:Y:S01]  /*7e20*/  F2FP.F16.E4M3.UNPACK_B R154, R87 ;  /* 0x00000057ff9a723e */ /* 0x000fe200020006ff */
[-C--:B------:R-:W-:Y:S01]  /*7e30*/  FFMA.FTZ R166, R81, R156.reuse, -R50 ;  /* 0x0000009c51a67223 */ /* 0x080fe20000010832 */
[----:B------:R-:W-:Y:S01]  /*7e40*/  FFMA.FTZ R165, R85, R156, R160 ;  /* 0x0000009c55a57223 */ /* 0x000fe200000100a0 */
[----:B------:R-:W-:Y:S01]  /*7e50*/  F2FP.F16.E4M3.UNPACK_B R50, R83 ;  /* 0x00000053ff32723e */ /* 0x000fe200020006ff */
[----:B------:R-:W-:Y:S01]  /*7e60*/  FFMA.FTZ R163, R51, R155, -R162 ;  /* 0x0000009b33a37223 */ /* 0x000fe200000108a2 */
[----:B------:R-:W-:Y:S01]  /*7e70*/  F2FP.F16.E4M3.UNPACK_B R87, R87.H1 ;  /* 0x00000057ff57723e */ /* 0x000fe200030006ff */
[----:B------:R-:W-:Y:S01]  /*7e80*/  HADD2.F32 R85, -RZ, R154.H0_H0 ;  /* 0x2000009aff557230 */ /* 0x000fe20000004100 */
[----:B------:R-:W-:Y:S01]  /*7e90*/  F2FP.F16.E4M3.UNPACK_B R160, R49.H1 ;  /* 0x00000031ffa0723e */ /* 0x000fe200030006ff */
[----:B------:R-:W-:Y:S01]  /*7ea0*/  HADD2.F32 R162, -RZ, R159.H0_H0 ;  /* 0x2000009fffa27230 */ /* 0x000fe20000004100 */
[----:B------:R-:W-:Y:S01]  /*7eb0*/  F2FP.F16.E4M3.UNPACK_B R83, R83.H1 ;  /* 0x00000053ff53723e */ /* 0x000fe200030006ff */
[----:B------:R-:W-:Y:S01]  /*7ec0*/  HADD2.F32 R51, -RZ, R50.H0_H0 ;  /* 0x20000032ff337230 */ /* 0x000fe20000004100 */
[-C--:B------:R-:W-:Y:S01]  /*7ed0*/  F2FP.F16.E4M3.UNPACK_B R49, R48.reuse ;  /* 0x00000030ff31723e */ /* 0x080fe200020006ff */
[----:B------:R-:W-:Y:S01]  /*7ee0*/  HADD2.F32 R161, -RZ, R160.H0_H0 ;  /* 0x200000a0ffa17230 */ /* 0x000fe20000004100 */
[----:B------:R-:W-:Y:S01]  /*7ef0*/  F2FP.F16.E4M3.UNPACK_B R155, R48.H1 ;  /* 0x00000030ff9b723e */ /* 0x000fe200030006ff */
[----:B------:R-:W-:-:S02]  /*7f00*/  HADD2.F32 R48, -RZ, R87.H0_H0 ;  /* 0x20000057ff307230 */ /* 0x000fc40000004100 */
[-C--:B------:R-:W-:Y:S01]  /*7f10*/  FMUL.FTZ R168, R85, R162.reuse ;  /* 0x000000a255a87220 */ /* 0x080fe20000410000 */
[----:B------:R-:W-:Y:S02]  /*7f20*/  HADD2.F32 R81, -RZ, R83.H0_H0 ;  /* 0x20000053ff517230 */ /* 0x000fe40000004100 */
[----:B------:R-:W-:Y:S01]  /*7f30*/  FMUL.FTZ R162, R51, R162 ;  /* 0x000000a233a27220 */ /* 0x000fe20000410000 */
[----:B------:R-:W-:Y:S02]  /*7f40*/  HADD2.F32 R156, -RZ, R49.H0_H0 ;  /* 0x20000031ff9c7230 */ /* 0x000fe40000004100 */
[-C--:B------:R-:W-:Y:S01]  /*7f50*/  FMUL.FTZ R170, R48, R161.reuse ;  /* 0x000000a130aa7220 */ /* 0x080fe20000410000 */
[----:B------:R-:W-:Y:S02]  /*7f60*/  HADD2.F32 R157, -RZ, R155.H0_H0 ;  /* 0x2000009bff9d7230 */ /* 0x000fe40000004100 */
[----:B------:R-:W-:Y:S01]  /*7f70*/  FMUL.FTZ R161, R81, R161 ;  /* 0x000000a151a17220 */ /* 0x000fe20000410000 */
[----:B------:R-:W-:-:S02]  /*7f80*/  HADD2.F32 R87, -RZ, R87.H1_H1 ;  /* 0x30000057ff577230 */ /* 0x000fc40000004100 */
[-C--:B------:R-:W-:Y:S01]  /*7f90*/  FFMA.FTZ R168, R51, R156.reuse, -R168 ;  /* 0x0000009c33a87223 */ /* 0x080fe200000108a8 */
[----:B------:R-:W-:Y:S02]  /*7fa0*/  HADD2.F32 R160, -RZ, R160.H1_H1 ;  /* 0x300000a0ffa07230 */ /* 0x000fe40000004100 */
[----:B------:R-:W-:Y:S01]  /*7fb0*/  FFMA.FTZ R162, R85, R156, R162 ;  /* 0x0000009c55a27223 */ /* 0x000fe200000100a2 */
[----:B------:R-:W-:Y:S02]  /*7fc0*/  HADD2.F32 R83, -RZ, R83.H1_H1 ;  /* 0x30000053ff537230 */ /* 0x000fe40000004100 */
[----:B------:R-:W-:Y:S01]  /*7fd0*/  FFMA.FTZ R161, R48, R157, R161 ;  /* 0x0000009d30a17223 */ /* 0x000fe200000100a1 */
[----:B------:R-:W-:Y:S02]  /*7fe0*/  HADD2.F32 R154, -RZ, R154.H1_H1 ;  /* 0x3000009aff9a7230 */ /* 0x000fe40000004100 */
[----:B------:R-:W-:Y:S01]  /*7ff0*/  FMUL.FTZ R156, R87, R160 ;  /* 0x000000a0579c7220 */ /* 0x000fe20000410000 */
[----:B------:R-:W-:-:S02]  /*8000*/  HADD2.F32 R159, -RZ, R159.H1_H1 ;  /* 0x3000009fff9f7230 */ /* 0x000fc40000004100 */
[----:B------:R-:W-:Y:S01]  /*8010*/  FMUL.FTZ R160, R83, R160 ;  /* 0x000000a053a07220 */ /* 0x000fe20000410000 */
[----:B------:R-:W-:Y:S02]  /*8020*/  HADD2.F32 R50, -RZ, R50.H1_H1 ;  /* 0x30000032ff327230 */ /* 0x000fe40000004100 */
[----:B------:R-:W-:Y:S01]  /*8030*/  FFMA.FTZ R170, R81, R157, -R170 ;  /* 0x0000009d51aa7223 */ /* 0x000fe200000108aa */
[----:B------:R-:W-:Y:S02]  /*8040*/  HADD2.F32 R48, -RZ, R155.H1_H1 ;  /* 0x3000009bff307230 */ /* 0x000fe40000004100 */
[-C--:B------:R-:W-:Y:S01]  /*8050*/  FMUL.FTZ R51, R154, R159.reuse ;  /* 0x0000009f9a337220 */ /* 0x080fe20000410000 */
[----:B------:R-:W-:Y:S02]  /*8060*/  HADD2.F32 R49, -RZ, R49.H1_H1 ;  /* 0x30000031ff317230 */ /* 0x000fe40000004100 */
[----:B------:R-:W-:Y:S01]  /*8070*/  FMUL.FTZ R159, R50, R159 ;  /* 0x0000009f329f7220 */ /* 0x000fe20000410000 */
[----:B------:R-:W-:Y:S01]  /*8080*/  F2FP.SATFINITE.E4M3.F32.PACK_AB_MERGE_C R163, R166, R163, RZ ;  /* 0x000000a3a6a3723e */ /* 0x000fe200048070ff */
[-C--:B------:R-:W-:Y:S01]  /*8090*/  FFMA.FTZ R83, R83, R48.reuse, -R156 ;  /* 0x0000003053537223 */ /* 0x080fe2000001089c */
[----:B------:R-:W-:Y:S01]  /*80a0*/  FFMA.FTZ R160, R87, R48, R160 ;  /* 0x0000003057a07223 */ /* 0x000fe200000100a0 */
[-C--:B------:R-:W-:Y:S01]  /*80b0*/  FFMA.FTZ R51, R50, R49.reuse, -R51 ;  /* 0x0000003132337223 */ /* 0x080fe20000010833 */
[----:B------:R-:W-:Y:S01]  /*80c0*/  FFMA.FTZ R159, R154, R49, R159 ;  /* 0x000000319a9f7223 */ /* 0x000fe2000001009f */
[----:B------:R-:W-:-:S02]  /*80d0*/  F2FP.SATFINITE.E4M3.F32.PACK_AB_MERGE_C R164, R165, R164, RZ ;  /* 0x000000a4a5a4723e */ /* 0x000fc400048070ff */
[----:B------:R-:W-:Y:S02]  /*80e0*/  F2FP.SATFINITE.E4M3.F32.PACK_AB_MERGE_C R83, R83, R170, RZ ;  /* 0x000000aa5353723e */ /* 0x000fe400048070ff */
[----:B------:R-:W-:Y:S02]  /*80f0*/  F2FP.SATFINITE.E4M3.F32.PACK_AB_MERGE_C R160, R160, R161, RZ ;  /* 0x000000a1a0a0723e */ /* 0x000fe400048070ff */
[----:B------:R-:W-:Y:S02]  /*8100*/  F2FP.SATFINITE.E4M3.F32.PACK_AB_MERGE_C R81, R55, R52, R163 ;  /* 0x000000343751723e */ /* 0x000fe400048070a3 */
[----:B------:R-:W-:Y:S02]  /*8110*/  F2FP.SATFINITE.E4M3.F32.PACK_AB_MERGE_C R83, R51, R168, R83 ;  /* 0x000000a83353723e */ /* 0x000fe40004807053 */
[----:B------:R-:W-:Y:S02]  /*8120*/  F2FP.SATFINITE.E4M3.F32.PACK_AB_MERGE_C R85, R54, R53, R164 ;  /* 0x000000353655723e */ /* 0x000fe400048070a4 */
[----:B------:R-:W-:-:S07]  /*8130*/  F2FP.SATFINITE.E4M3.F32.PACK_AB_MERGE_C R87, R159, R162, R160 ;  /* 0x000000a29f57723e */ /* 0x000fce00048070a0 */
.L_x_349:
[----:B------:R-:W-:Y:S05]  /*8140*/  BSYNC B2 ;  /* 0x0000000000027941 */ /* 0x000fea0003800000 */
.L_x_348:
[----:B------:R-:W-:Y:S01]  /*8150*/  ISETP.GE.AND P3, PT, R151, R140, PT ;  /* 0x0000008c9700720c */ /* 0x000fe20003f66270 */
[----:B------:R-:W-:-:S12]  /*8160*/  ULDC.64 UR4, c[0x0][0x2d8] ;  /* 0x0000b60000047ab9 */ /* 0x000fd80000000a00 */
[--C-:B------:R-:W-:Y:S02]  /*8170*/  @!P3 SHF.R.S32.HI R48, RZ, 0x1f, R151.reuse ;  /* 0x0000001fff30b819 */ /* 0x100fe40000011497 */
[----:B------:R-:W-:-:S04]  /*8180*/  @!P3 IADD3 R50, P4, P6, R100, R132, R151 ;  /* 0x000000846432b210 */ /* 0x000fc80007e9e097 */
[----:B------:R-:W-:Y:S02]  /*8190*/  @!P3 IADD3.X R149, R36, R149, R48, P4, P6 ;  /* 0x000000952495b210 */ /* 0x000fe400027ec430 */
[----:B------:R-:W-:-:S04]  /*81a0*/  IADD3 R48, P4, R150, UR4, RZ ;  /* 0x0000000496307c10 */ /* 0x000fc8000ff9e0ff */
[----:B------:R-:W-:Y:S02]  /*81b0*/  IADD3.X R49, R158, UR5, RZ, P4, !PT ;  /* 0x000000059e317c10 */ /* 0x000fe4000a7fe4ff */
[----:B------:R-:W-:-:S03]  /*81c0*/  @!P3 IADD3 R50, P4, R50, UR4, RZ ;  /* 0x000000043232bc10 */ /* 0x000fc6000ff9e0ff */
[----:B-1----:R1:W-:Y:S01]  /*81d0*/  STG.E.128 desc[UR42][R48.64], R80 ;  /* 0x0000005030007986 */ /* 0x0023e2000c101d2a */
[----:B------:R-:W-:-:S05]  /*81e0*/  @!P3 IADD3.X R51, R149, UR5, RZ, P4, !PT ;  /* 0x000000059533bc10 */ /* 0x000fca000a7fe4ff */
[----:B--2---:R1:W-:Y:S04]  /*81f0*/  @!P3 STG.E.128 desc[UR42][R50.64], R84 ;  /* 0x000000543200b986 */ /* 0x0043e8000c101d2a */
.L_x_347:
[----:B------:R-:W-:Y:S05]  /*8200*/  BSYNC B1 ;  /* 0x0000000000017941 */ /* 0x000fea0003800000 */
.L_x_346:
[----:B------:R-:W-:Y:S01]  /*8210*/  ISETP.GE.OR P3, PT, R233, R118, P0 ;  /* 0x00000076e900720c */ /* 0x000fe20000766670 */
[----:B------:R-:W-:-:S12]  /*8220*/  BSSY B1, `(.L_x_350) ;  /* 0x0000106000017945 */ /* 0x000fd80003800000 */
[----:B------:R-:W-:Y:S05]  /*8230*/  @P3 BRA `(.L_x_351) ;  /* 0x0000001000103947 */ /* 0x000fea0003800000 */
[----:B-1----:R-:W3:Y:S01]  /*8240*/  LDL R50, [R1+0x28] ;  /* 0x0000280001327983 */ /* 0x002ee20000100800 */
[----:B------:R-:W-:Y:S01]  /*8250*/  SHF.R.S32.HI R49, RZ, 0x1f, R233 ;  /* 0x0000001fff317819 */ /* 0x000fe200000114e9 */
[-C--:B--2---:R-:W-:Y:S01]  /*8260*/  IMAD.WIDE.U32 R80, R233, R126.reuse, R124 ;  /* 0x0000007ee9507225 */ /* 0x084fe200078e007c */
[----:B------:R-:W-:Y:S01]  /*8270*/  ISETP.NE.AND P6, PT, R0, RZ, PT ;  /* 0x000000ff0000720c */ /* 0x000fe20003fc5270 */
[----:B------:R-:W-:Y:S02]  /*8280*/  BSSY B2, `(.L_x_352) ;  /* 0x00000f4000027945 */ /* 0x000fe40003800000 */
[----:B------:R-:W-:Y:S01]  /*8290*/  IMAD R48, R49, R126, RZ ;  /* 0x0000007e31307224 */ /* 0x000fe200078e02ff */
[----:B------:R-:W-:-:S03]  /*82a0*/  IADD3 R82, P3, P4, R100, R80, R38 ;  /* 0x0000005064527210 */ /* 0x000fc60007c7e026 */
[----:B------:R-:W-:Y:S01]  /*82b0*/  IMAD R83, R233, R127, R48 ;  /* 0x0000007fe9537224 */ /* 0x000fe200078e0230 */
[----:B------:R-:W-:-:S03]  /*82c0*/  SEL R48, R123, R142, !P6 ;  /* 0x0000008e7b307207 */ /* 0x000fc60007000000 */
[----:B------:R-:W-:Y:S01]  /*82d0*/  IMAD.IADD R83, R81, 0x1, R83 ;  /* 0x0000000151537824 */ /* 0x000fe200078e0253 */
[----:B------:R-:W-:-:S04]  /*82e0*/  SHF.R.S32.HI R49, RZ, 0x1f, R48 ;  /* 0x0000001fff317819 */ /* 0x000fc80000011430 */
[----:B------:R-:W-:Y:S02]  /*82f0*/  LEA.HI R49, R49, R48, RZ, 0x5 ;  /* 0x0000003031317211 */ /* 0x000fe400078f28ff */
[----:B------:R-:W-:Y:S02]  /*8300*/  IADD3.X R87, R36, R83, R105, P3, P4 ;  /* 0x0000005324577210 */ /* 0x000fe40001fe8469 */
[----:B------:R-:W-:-:S04]  /*8310*/  LEA.HI.SX32 R49, R49, R104, 0x1b ;  /* 0x0000006831317211 */ /* 0x000fc800078fdaff */
[----:B------:R-:W-:Y:S01]  /*8320*/  SHF.R.S32.HI R48, RZ, 0x1f, R49 ;  /* 0x0000001fff307819 */ /* 0x000fe20000011431 */
[----:B------:R-:W-:-:S03]  /*8330*/  IMAD.SHL.U32 R85, R49, 0x10, RZ ;  /* 0x0000001031557824 */ /* 0x000fc600078e00ff */
[----:B------:R-:W-:Y:S02]  /*8340*/  LEA.HI R49, R48, R49, RZ, 0x3 ;  /* 0x0000003130317211 */ /* 0x000fe400078f18ff */
[----:B------:R-:W-:Y:S02]  /*8350*/  LOP3.LUT R48, R28, 0x70, R85, 0xf8, !PT ;  /* 0x000000701c307812 */ /* 0x000fe400078ef855 */
[----:B------:R-:W-:Y:S02]  /*8360*/  SHF.L.U32 R49, R49, 0xb, RZ ;  /* 0x0000000b31317819 */ /* 0x000fe400000006ff */
[----:B------:R-:W-:Y:S02]  /*8370*/  LOP3.LUT R48, R48, R21, RZ, 0x3c, !PT ;  /* 0x0000001530307212 */ /* 0x000fe400078e3cff */
[----:B------:R-:W-:-:S04]  /*8380*/  LOP3.LUT R49, R49, 0xffffc000, RZ, 0xc0, !PT ;  /* 0xffffc00031317812 */ /* 0x000fc800078ec0ff */
[----:B---3--:R-:W-:Y:S01]  /*8390*/  IADD3 R49, R48, R49, R50 ;  /* 0x0000003130317210 */ /* 0x008fe20007ffe032 */
[----:B------:R-:W-:-:S04]  /*83a0*/  IMAD R48, R232, 0x8000, R117 ;  /* 0x00008000e8307824 */ /* 0x000fc800078e0275 */
[----:B------:R-:W-:Y:S02]  /*83b0*/  IMAD R50, R232, 0x8000, R49 ;  /* 0x00008000e8327824 */ /* 0x000fe400078e0231 */
[----:B------:R-:W-:-:S03]  /*83c0*/  IMAD.IADD R48, R19, 0x1, R48 ;  /* 0x0000000113307824 */ /* 0x000fc600078e0230 */
[----:B------:R-:W-:-:S03]  /*83d0*/  IADD3 R52, R19, R50, RZ ;  /* 0x0000003213347210 */ /* 0x000fc60007ffe0ff */
[----:B------:R-:W1:Y:S04]  /*83e0*/  LDS.128 R48, [R48+0x28400] ;  /* 0x0284000030307984 */ /* 0x000e680000000c00 */
[----:B------:R-:W2:Y:S01]  /*83f0*/  LDS.128 R52, [R52+0x28400] ;  /* 0x0284000034347984 */ /* 0x000ea20000000c00 */
[----:B------:R-:W-:Y:S05]  /*8400*/  @P2 BRA `(.L_x_353) ;  /* 0x0000000c006c2947 */ /* 0x000fea0003800000 */
[----:B------:R-:W-:Y:S01]  /*8410*/  SHF.R.U32.HI R156, RZ, 0x8, R57 ;  /* 0x00000008ff9c7819 */ /* 0x000fe20000011639 */
[----:B-1----:R-:W-:Y:S01]  /*8420*/  IMAD.MOV.U32 R60, RZ, RZ, R48 ;  /* 0x000000ffff3c7224 */ /* 0x002fe200078e0030 */
[----:B------:R-:W-:Y:S01]  /*8430*/  LOP3.LUT R58, R57, 0xff, RZ, 0xc0, !PT ;  /* 0x000000ff393a7812 */ /* 0x000fe200078ec0ff */
[----:B------:R-:W-:Y:S01]  /*8440*/  IMAD.MOV.U32 R56, RZ, RZ, R49 ;  /* 0x000000ffff387224 */ /* 0x000fe200078e0031 */
[----:B------:R-:W-:Y:S01]  /*8450*/  SHF.R.U32.HI R157, RZ, 0x18, R57 ;  /* 0x00000018ff9d7819 */ /* 0x000fe20000011639 */
[----:B------:R-:W-:Y:S01]  /*8460*/  IMAD.SHL.U32 R48, R156, 0x100, RZ ;  /* 0x000001009c307824 */ /* 0x000fe200078e00ff */
[--C-:B------:R-:W-:Y:S02]  /*8470*/  SHF.R.U32.HI R150, RZ, 0x8, R59.reuse ;  /* 0x00000008ff967819 */ /* 0x100fe4000001163b */
[----:B------:R-:W-:Y:S02]  /*8480*/  PRMT R49, R157, 0x654, R58 ;  /* 0x000006549d317816 */ /* 0x000fe4000000003a */
[----:B------:R-:W-:-:S02]  /*8490*/  SHF.R.U32.HI R155, RZ, 0x10, R59 ;  /* 0x00000010ff9b7819 */ /* 0x000fc4000001163b */
[----:B------:R-:W-:Y:S02]  /*84a0*/  LOP3.LUT R62, R59, 0xff, RZ, 0xc0, !PT ;  /* 0x000000ff3b3e7812 */ /* 0x000fe400078ec0ff */
[----:B------:R-:W-:Y:S02]  /*84b0*/  SHF.R.U32.HI R133, RZ, 0x8, R61 ;  /* 0x00000008ff857819 */ /* 0x000fe4000001163d */
[----:B------:R-:W-:Y:S02]  /*84c0*/  SHF.R.U32.HI R59, RZ, 0x18, R59 ;  /* 0x00000018ff3b7819 */ /* 0x000fe4000001163b */
[--C-:B------:R-:W-:Y:S02]  /*84d0*/  SHF.R.U32.HI R154, RZ, 0x10, R61.reuse ;  /* 0x00000010ff9a7819 */ /* 0x100fe4000001163d */
[----:B------:R-:W-:Y:S02]  /*84e0*/  LOP3.LUT R84, R61, 0xff, RZ, 0xc0, !PT ;  /* 0x000000ff3d547812 */ /* 0x000fe400078ec0ff */
[----:B------:R-:W-:-:S02]  /*84f0*/  SHF.R.U32.HI R61, RZ, 0x18, R61 ;  /* 0x00000018ff3d7819 */ /* 0x000fc4000001163d */
[--C-:B------:R-:W-:Y:S02]  /*8500*/  SHF.R.U32.HI R151, RZ, 0x10, R63.reuse ;  /* 0x00000010ff977819 */ /* 0x100fe4000001163f */
[--C-:B------:R-:W-:Y:S02]  /*8510*/  SHF.R.U32.HI R132, RZ, 0x8, R63.reuse ;  /* 0x00000008ff847819 */ /* 0x100fe4000001163f */
[----:B------:R-:W-:Y:S02]  /*8520*/  LOP3.LUT R86, R63, 0xff, RZ, 0xc0, !PT ;  /* 0x000000ff3f567812 */ /* 0x000fe400078ec0ff */
[----:B------:R-:W-:Y:S01]  /*8530*/  SHF.R.U32.HI R149, RZ, 0x18, R63 ;  /* 0x00000018ff957819 */ /* 0x000fe2000001163f */
[----:B--2---:R-:W-:Y:S01]  /*8540*/  IMAD.MOV.U32 R63, RZ, RZ, R52 ;  /* 0x000000ffff3f7224 */ /* 0x004fe200078e0034 */
[----:B------:R-:W-:Y:S01]  /*8550*/  LOP3.LUT R49, R49, 0xff00, R48, 0xf8, !PT ;  /* 0x0000ff0031317812 */ /* 0x000fe200078ef830 */
[----:B------:R-:W-:Y:S01]  /*8560*/  IMAD.SHL.U32 R48, R150, 0x100, RZ ;  /* 0x0000010096307824 */ /* 0x000fe200078e00ff */
[----:B------:R-:W-:Y:S01]  /*8570*/  SHF.R.U32.HI R158, RZ, 0x10, R57 ;  /* 0x00000010ff9e7819 */ /* 0x000fe20000011639 */
[----:B------:R-:W-:Y:S01]  /*8580*/  IMAD.SHL.U32 R52, R133, 0x100, RZ ;  /* 0x0000010085347824 */ /* 0x000fe200078e00ff */
[----:B------:R-:W-:-:S02]  /*8590*/  PRMT R59, R59, 0x654, R62 ;  /* 0x000006543b3b7816 */ /* 0x000fc4000000003e */
[----:B------:R-:W-:Y:S02]  /*85a0*/  PRMT R61, R61, 0x654, R84 ;  /* 0x000006543d3d7816 */ /* 0x000fe40000000054 */
[----:B------:R-:W-:Y:S01]  /*85b0*/  MOV R57, R50 ;  /* 0x0000003200397202 */ /* 0x000fe20000000f00 */
[----:B------:R-:W-:Y:S01]  /*85c0*/  IMAD.U32 R50, R158, 0x10000, RZ ;  /* 0x000100009e327824 */ /* 0x000fe200078e00ff */
[----:B------:R-:W-:Y:S01]  /*85d0*/  LOP3.LUT R59, R59, 0xff00, R48, 0xf8, !PT ;  /* 0x0000ff003b3b7812 */ /* 0x000fe200078ef830 */
[----:B------:R-:W-:Y:S01]  /*85e0*/  IMAD.U32 R48, R155, 0x10000, RZ ;  /* 0x000100009b307824 */ /* 0x000fe200078e00ff */
[----:B------:R-:W-:Y:S02]  /*85f0*/  SHF.L.U32 R58, R132, 0x8, RZ ;  /* 0x00000008843a7819 */ /* 0x000fe400000006ff */
[----:B------:R-:W-:Y:S01]  /*8600*/  LOP3.LUT R133, R61, 0xff00, R52, 0xf8, !PT ;  /* 0x0000ff003d857812 */ /* 0x000fe200078ef834 */
[----:B------:R-:W-:Y:S01]  /*8610*/  IMAD.U32 R52, R154, 0x10000, RZ ;  /* 0x000100009a347824 */ /* 0x000fe200078e00ff */
[----:B------:R-:W-:-:S02]  /*8620*/  PRMT R149, R149, 0x654, R86 ;  /* 0x0000065495957816 */ /* 0x000fc40000000056 */
[----:B------:R-:W-:Y:S02]  /*8630*/  F2FP.F16.E4M3.UNPACK_B R132, R145.H1 ;  /* 0x00000091ff84723e */ /* 0x000fe400030006ff */
[----:B------:R-:W-:Y:S02]  /*8640*/  F2FP.F16.E4M3.UNPACK_B R84, R63.H1 ;  /* 0x0000003fff54723e */ /* 0x000fe400030006ff */
[----:B------:R-:W-:Y:S02]  /*8650*/  F2FP.F16.E4M3.UNPACK_B R61, R60.H1 ;  /* 0x0000003cff3d723e */ /* 0x000fe400030006ff */
[----:B------:R-:W-:Y:S02]  /*8660*/  LOP3.LUT R150, R149, 0xff00, R58, 0xf8, !PT ;  /* 0x0000ff0095967812 */ /* 0x000fe400078ef83a */
[----:B------:R-:W-:Y:S01]  /*8670*/  LOP3.LUT R50, R49, 0xff0000, R50, 0xf8, !PT ;  /* 0x00ff000031327812 */ /* 0x000fe200078ef832 */
[----:B------:R-:W-:Y:S01]  /*8680*/  HADD2.F32 R49, -RZ, R132.H0_H0 ;  /* 0x20000084ff317230 */ /* 0x000fe20000004100 */
[----:B------:R-:W-:Y:S01]  /*8690*/  LOP3.LUT R48, R59, 0xff0000, R48, 0xf8, !PT ;  /* 0x00ff00003b307812 */ /* 0x000fe200078ef830 */
[----:B------:R-:W-:Y:S01]  /*86a0*/  HADD2.F32 R59, -RZ, R84.H0_H0 ;  /* 0x20000054ff3b7230 */ /* 0x000fe20000004100 */
[----:B------:R-:W-:Y:S01]  /*86b0*/  F2FP.F16.E4M3.UNPACK_B R62, R148.H1 ;  /* 0x00000094ff3e723e */ /* 0x000fe200030006ff */
[----:B------:R-:W-:Y:S01]  /*86c0*/  HADD2.F32 R58, -RZ, R61.H0_H0 ;  /* 0x2000003dff3a7230 */ /* 0x000fe20000004100 */
[----:B------:R-:W-:-:S02]  /*86d0*/  SHF.L.U32 R149, R151, 0x10, RZ ;  /* 0x0000001097957819 */ /* 0x000fc400000006ff */
[-C--:B------:R-:W-:Y:S01]  /*86e0*/  FMUL.FTZ R151, R59, R49.reuse ;  /* 0x000000313b977220 */ /* 0x080fe20000410000 */
[--C-:B------:R-:W-:Y:S02]  /*86f0*/  HADD2.F32 R86, -RZ, R62.reuse.H0_H0 ;  /* 0x2000003eff567230 */ /* 0x100fe40000004100 */
[----:B------:R-:W-:Y:S01]  /*8700*/  FMUL.FTZ R154, R58, R49 ;  /* 0x000000313a9a7220 */ /* 0x000fe20000410000 */
[----:B------:R-:W-:Y:S01]  /*8710*/  LOP3.LUT R52, R133, 0xff0000, R52, 0xf8, !PT ;  /* 0x00ff000085347812 */ /* 0x000fe200078ef834 */
[----:B------:R-:W-:Y:S01]  /*8720*/  HADD2.F32 R133, -RZ, R62.H1_H1 ;  /* 0x3000003eff857230 */ /* 0x000fe20000004100 */
[----:B------:R-:W-:Y:S01]  /*8730*/  LOP3.LUT R49, R150, 0xff0000, R149, 0xf8, !PT ;  /* 0x00ff000096317812 */ /* 0x000fe200078ef895 */
[-C--:B------:R-:W-:Y:S01]  /*8740*/  FFMA.FTZ R58, R58, R86.reuse, -R151 ;  /* 0x000000563a3a7223 */ /* 0x080fe20000010897 */
[----:B------:R-:W-:Y:S01]  /*8750*/  FFMA.FTZ R59, R59, R86, R154 ;  /* 0x000000563b3b7223 */ /* 0x000fe2000001009a */
[----:B------:R-:W-:Y:S01]  /*8760*/  HADD2.F32 R149, -RZ, R132.H1_H1 ;  /* 0x30000084ff957230 */ /* 0x000fe20000004100 */
[----:B------:R-:W-:Y:S01]  /*8770*/  F2FP.F16.E4M3.UNPACK_B R145, R145 ;  /* 0x00000091ff91723e */ /* 0x000fe200020006ff */
[----:B------:R-:W-:Y:S01]  /*8780*/  HADD2.F32 R86, -RZ, R84.H1_H1 ;  /* 0x30000054ff567230 */ /* 0x000fe20000004100 */
[----:B------:R-:W-:Y:S01]  /*8790*/  F2FP.F16.E4M3.UNPACK_B R60, R60 ;  /* 0x0000003cff3c723e */ /* 0x000fe200020006ff */
[----:B------:R-:W-:Y:S01]  /*87a0*/  HADD2.F32 R62, -RZ, R61.H1_H1 ;  /* 0x3000003dff3e7230 */ /* 0x000fe20000004100 */
[----:B------:R-:W-:Y:S01]  /*87b0*/  F2FP.F16.E4M3.UNPACK_B R63, R63 ;  /* 0x0000003fff3f723e */ /* 0x000fe200020006ff */
[----:B------:R-:W-:Y:S01]  /*87c0*/  HADD2.F32 R132, -RZ, R145.H0_H0 ;  /* 0x20000091ff847230 */ /* 0x000fe20000004100 */
[----:B------:R-:W-:Y:S01]  /*87d0*/  F2FP.F16.E4M3.UNPACK_B R148, R148 ;  /* 0x00000094ff94723e */ /* 0x000fe200020006ff */
[-C--:B------:R-:W-:Y:S01]  /*87e0*/  FMUL.FTZ R151, R86, R149.reuse ;  /* 0x0000009556977220 */ /* 0x080fe20000410000 */
[----:B------:R-:W-:Y:S01]  /*87f0*/  FMUL.FTZ R149, R62, R149 ;  /* 0x000000953e957220 */ /* 0x000fe20000410000 */
[----:B------:R-:W-:-:S02]  /*8800*/  HADD2.F32 R61, -RZ, R60.H0_H0 ;  /* 0x2000003cff3d7230 */ /* 0x000fc40000004100 */
[----:B------:R-:W-:Y:S02]  /*8810*/  HADD2.F32 R84, -RZ, R63.H0_H0 ;  /* 0x2000003fff547230 */ /* 0x000fe40000004100 */
[-C--:B------:R-:W-:Y:S01]  /*8820*/  FFMA.FTZ R151, R62, R133.reuse, -R151 ;  /* 0x000000853e977223 */ /* 0x080fe20000010897 */
[----:B------:R-:W-:Y:S01]  /*8830*/  FFMA.FTZ R158, R86, R133, R149 ;  /* 0x00000085569e7223 */ /* 0x000fe20000010095 */
[----:B------:R-:W-:Y:S02]  /*8840*/  HADD2.F32 R62, -RZ, R148.H0_H0 ;  /* 0x20000094ff3e7230 */ /* 0x000fe40000004100 */
[-C--:B------:R-:W-:Y:S01]  /*8850*/  FMUL.FTZ R133, R61, R132.reuse ;  /* 0x000000843d857220 */ /* 0x080fe20000410000 */
[----:B------:R-:W-:Y:S02]  /*8860*/  HADD2.F32 R145, -RZ, R145.H1_H1 ;  /* 0x30000091ff917230 */ /* 0x000fe40000004100 */
[----:B------:R-:W-:Y:S01]  /*8870*/  FMUL.FTZ R86, R84, R132 ;  /* 0x0000008454567220 */ /* 0x000fe20000410000 */
[----:B------:R-:W-:-:S02]  /*8880*/  HADD2.F32 R63, -RZ, R63.H1_H1 ;  /* 0x3000003fff3f7230 */ /* 0x000fc40000004100 */
[-C--:B------:R-:W-:Y:S01]  /*8890*/  FFMA.FTZ R150, R84, R62.reuse, R133 ;  /* 0x0000003e54967223 */ /* 0x080fe20000010085 */
[----:B------:R-:W-:Y:S02]  /*88a0*/  HADD2.F32 R60, -RZ, R60.H1_H1 ;  /* 0x3000003cff3c7230 */ /* 0x000fe40000004100 */
[----:B------:R-:W-:Y:S01]  /*88b0*/  FFMA.FTZ R149, R61, R62, -R86 ;  /* 0x0000003e3d957223 */ /* 0x000fe20000010856 */
[----:B------:R-:W-:Y:S02]  /*88c0*/  HADD2.F32 R148, -RZ, R148.H1_H1 ;  /* 0x30000094ff947230 */ /* 0x000fe40000004100 */
[-C--:B------:R-:W-:Y:S01]  /*88d0*/  FMUL.FTZ R133, R63, R145.reuse ;  /* 0x000000913f857220 */ /* 0x080fe20000410000 */
[----:B------:R-:W-:Y:S01]  /*88e0*/  F2FP.F16.E4M3.UNPACK_B R61, R146.H1 ;  /* 0x00000092ff3d723e */ /* 0x000fe200030006ff */
[C---:B------:R-:W-:Y:S01]  /*88f0*/  FMUL.FTZ R156, R60.reuse, R145 ;  /* 0x000000913c9c7220 */ /* 0x040fe20000410000 */
[----:B------:R-:W-:Y:S01]  /*8900*/  F2FP.F16.E4M3.UNPACK_B R62, R54.H1 ;  /* 0x00000036ff3e723e */ /* 0x000fe200030006ff */
[----:B------:R-:W-:Y:S01]  /*8910*/  FFMA.FTZ R154, R60, R148, -R133 ;  /* 0x000000943c9a7223 */ /* 0x000fe20000010885 */
[----:B------:R-:W-:Y:S01]  /*8920*/  F2FP.F16.E4M3.UNPACK_B R86, R147.H1 ;  /* 0x00000093ff56723e */ /* 0x000fe200030006ff */
[----:B------:R-:W-:Y:S01]  /*8930*/  HADD2.F32 R132, -RZ, R61.H0_H0 ;  /* 0x2000003dff847230 */ /* 0x000fe20000004100 */
[----:B------:R-:W-:Y:S01]  /*8940*/  F2FP.F16.E4M3.UNPACK_B R60, R57.H1 ;  /* 0x00000039ff3c723e */ /* 0x000fe200030006ff */
[----:B------:R-:W-:-:S02]  /*8950*/  HADD2.F32 R84, -RZ, R62.H0_H0 ;  /* 0x2000003eff547230 */ /* 0x000fc40000004100 */
[----:B------:R-:W-:Y:S01]  /*8960*/  FFMA.FTZ R145, R63, R148, R156 ;  /* 0x000000943f917223 */ /* 0x000fe2000001009c */
[----:B------:R-:W-:Y:S01]  /*8970*/  HADD2.F32 R133, -RZ, R61.H1_H1 ;  /* 0x3000003dff857230 */ /* 0x000fe20000004100 */
[----:B------:R-:W-:Y:S01]  /*8980*/  F2FP.F16.E4M3.UNPACK_B R146, R146 ;  /* 0x00000092ff92723e */ /* 0x000fe200020006ff */
[----:B------:R-:W-:Y:S02]  /*8990*/  HADD2.F32 R61, -RZ, R60.H0_H0 ;  /* 0x2000003cff3d7230 */ /* 0x000fe40000004100 */
[-C--:B------:R-:W-:Y:S01]  /*89a0*/  FMUL.FTZ R148, R84, R132.reuse ;  /* 0x0000008454947220 */ /* 0x080fe20000410000 */
[----:B------:R-:W-:Y:S01]  /*89b0*/  HADD2.F32 R63, -RZ, R86.H0_H0 ;  /* 0x20000056ff3f7230 */ /* 0x000fe20000004100 */
[----:B------:R-:W-:Y:S01]  /*89c0*/  F2FP.F16.E4M3.UNPACK_B R57, R57 ;  /* 0x00000039ff39723e */ /* 0x000fe200020006ff */
[----:B------:R-:W-:Y:S02]  /*89d0*/  HADD2.F32 R62, -RZ, R62.H1_H1 ;  /* 0x3000003eff3e7230 */ /* 0x000fe40000004100 */
[----:B------:R-:W-:Y:S01]  /*89e0*/  FMUL.FTZ R155, R61, R132 ;  /* 0x000000843d9b7220 */ /* 0x000fe20000410000 */
[----:B------:R-:W-:-:S02]  /*89f0*/  HADD2.F32 R60, -RZ, R60.H1_H1 ;  /* 0x3000003cff3c7230 */ /* 0x000fc40000004100 */
[----:B------:R-:W-:Y:S01]  /*8a00*/  FFMA.FTZ R148, R61, R63, -R148 ;  /* 0x0000003f3d947223 */ /* 0x000fe20000010894 */
[----:B------:R-:W-:Y:S02]  /*8a10*/  HADD2.F32 R61, -RZ, R86.H1_H1 ;  /* 0x30000056ff3d7230 */ /* 0x000fe40000004100 */
[----:B------:R-:W-:Y:S01]  /*8a20*/  FMUL.FTZ R157, R62, R133 ;  /* 0x000000853e9d7220 */ /* 0x000fe20000410000 */
[----:B------:R-:W-:Y:S01]  /*8a30*/  FFMA.FTZ R155, R84, R63, R155 ;  /* 0x0000003f549b7223 */ /* 0x000fe2000001009b */
[C---:B------:R-:W-:Y:S01]  /*8a40*/  FMUL.FTZ R133, R60.reuse, R133 ;  /* 0x000000853c857220 */ /* 0x040fe20000410000 */
[----:B------:R-:W-:Y:S01]  /*8a50*/  F2FP.F16.E4M3.UNPACK_B R147, R147 ;  /* 0x00000093ff93723e */ /* 0x000fe200020006ff */
[-C--:B------:R-:W-:Y:S01]  /*8a60*/  FFMA.FTZ R157, R60, R61.reuse, -R157 ;  /* 0x0000003d3c9d7223 */ /* 0x080fe2000001089d */
[----:B------:R-:W-:Y:S01]  /*8a70*/  F2FP.F16.E4M3.UNPACK_B R60, R54 ;  /* 0x00000036ff3c723e */ /* 0x000fe200020006ff */
[----:B------:R-:W-:Y:S01]  /*8a80*/  FFMA.FTZ R132, R62, R61, R133 ;  /* 0x0000003d3e847223 */ /* 0x000fe20000010085 */
[----:B------:R-:W-:Y:S01]  /*8a90*/  HADD2.F32 R63, -RZ, R146.H0_H0 ;  /* 0x20000092ff3f7230 */ /* 0x000fe20000004100 */
[----:B------:R-:W-:Y:S01]  /*8aa0*/  F2FP.SATFINITE.E4M3.F32.PACK_AB_MERGE_C R58, R151, R58, RZ ;  /* 0x0000003a973a723e */ /* 0x000fe200048070ff */
[----:B------:R-:W-:Y:S01]  /*8ab0*/  HADD2.F32 R54, -RZ, R57.H0_H0 ;  /* 0x20000039ff367230 */ /* 0x000fe20000004100 */
[----:B------:R-:W-:Y:S01]  /*8ac0*/  F2FP.SATFINITE.E4M3.F32.PACK_AB_MERGE_C R158, R158, R59, RZ ;  /* 0x0000003b9e9e723e */ /* 0x000fe200048070ff */
[----:B------:R-:W-:Y:S01]  /*8ad0*/  HADD2.F32 R61, -RZ, R60.H0_H0 ;  /* 0x2000003cff3d7230 */ /* 0x000fe20000004100 */
[----:B------:R-:W-:Y:S01]  /*8ae0*/  F2FP.SATFINITE.E4M3.F32.PACK_AB_MERGE_C R148, R157, R148, RZ ;  /* 0x000000949d94723e */ /* 0x000fe200048070ff */
[----:B------:R-:W-:-:S02]  /*8af0*/  HADD2.F32 R146, -RZ, R146.H1_H1 ;  /* 0x30000092ff927230 */ /* 0x000fc40000004100 */
[-C--:B------:R-:W-:Y:S01]  /*8b00*/  FMUL.FTZ R84, R54, R63.reuse ;  /* 0x0000003f36547220 */ /* 0x080fe20000410000 */
[----:B------:R-:W-:Y:S02]  /*8b10*/  HADD2.F32 R60, -RZ, R60.H1_H1 ;  /* 0x3000003cff3c7230 */ /* 0x000fe40000004100 */
[----:B------:R-:W-:Y:S01]  /*8b20*/  FMUL.FTZ R133, R61, R63 ;  /* 0x0000003f3d857220 */ /* 0x000fe20000410000 */
[----:B------:R-:W-:Y:S01]  /*8b30*/  HADD2.F32 R57, -RZ, R57.H1_H1 ;  /* 0x30000039ff397230 */ /* 0x000fe20000004100 */
[----:B------:R-:W-:Y:S01]  /*8b40*/  F2FP.SATFINITE.E4M3.F32.PACK_AB_MERGE_C R59, R154, R149, R58 ;  /* 0x000000959a3b723e */ /* 0x000fe2000480703a */
[--C-:B------:R-:W-:Y:S02]  /*8b50*/  HADD2.F32 R62, -RZ, R147.reuse.H0_H0 ;  /* 0x20000093ff3e7230 */ /* 0x100fe40000004100 */
[-C--:B------:R-:W-:Y:S01]  /*8b60*/  FMUL.FTZ R86, R60, R146.reuse ;  /* 0x000000923c567220 */ /* 0x080fe20000410000 */
[----:B------:R-:W-:Y:S02]  /*8b70*/  HADD2.F32 R147, -RZ, R147.H1_H1 ;  /* 0x30000093ff937230 */ /* 0x000fe40000004100 */
[----:B------:R-:W-:Y:S01]  /*8b80*/  FMUL.FTZ R63, R57, R146 ;  /* 0x00000092393f7220 */ /* 0x000fe20000410000 */
[----:B------:R-:W-:Y:S01]  /*8b90*/  F2FP.SATFINITE.E4M3.F32.PACK_AB_MERGE_C R132, R132, R155, RZ ;  /* 0x0000009b8484723e */ /* 0x000fe200048070ff */
[-C--:B------:R-:W-:Y:S01]  /*8ba0*/  FFMA.FTZ R54, R54, R62.reuse, -R133 ;  /* 0x0000003e36367223 */ /* 0x080fe20000010885 */
[----:B------:R-:W-:Y:S01]  /*8bb0*/  FFMA.FTZ R84, R61, R62, R84 ;  /* 0x0000003e3d547223 */ /* 0x000fe20000010054 */
[----:B------:R-:W-:Y:S01]  /*8bc0*/  F2FP.F16.E4M3.UNPACK_B R133, R52 ;  /* 0x00000034ff85723e */ /* 0x000fe200020006ff */
[-C--:B------:R-:W-:Y:S01]  /*8bd0*/  FFMA.FTZ R57, R57, R147.reuse, -R86 ;  /* 0x0000009339397223 */ /* 0x080fe20000010856 */
[----:B------:R-:W-:Y:S01]  /*8be0*/  F2FP.F16.E4M3.UNPACK_B R61, R56 ;  /* 0x00000038ff3d723e */ /* 0x000fe200020006ff */
[----:B------:R-:W-:Y:S01]  /*8bf0*/  FFMA.FTZ R147, R60, R147, R63 ;  /* 0x000000933c937223 */ /* 0x000fe2000001003f */
[----:B------:R-:W-:-:S02]  /*8c00*/  F2FP.F16.E4M3.UNPACK_B R62, R53 ;  /* 0x00000035ff3e723e */ /* 0x000fc400020006ff */
[----:B------:R-:W-:Y:S01]  /*8c10*/  F2FP.SATFINITE.E4M3.F32.PACK_AB_MERGE_C R58, R145, R150, R158 ;  /* 0x00000096913a723e */ /* 0x000fe2000480709e */
[----:B------:R-:W-:Y:S01]  /*8c20*/  HADD2.F32 R145, -RZ, R133.H0_H0 ;  /* 0x20000085ff917230 */ /* 0x000fe20000004100 */
[----:B------:R-:W-:Y:S01]  /*8c30*/  F2FP.F16.E4M3.UNPACK_B R86, R50 ;  /* 0x00000032ff56723e */ /* 0x000fe200020006ff */
[----:B------:R-:W-:Y:S01]  /*8c40*/  HADD2.F32 R60, -RZ, R61.H0_H0 ;  /* 0x2000003dff3c7230 */ /* 0x000fe20000004100 */
[----:B------:R-:W-:Y:S01]  /*8c50*/  F2FP.SATFINITE.E4M3.F32.PACK_AB_MERGE_C R57, R57, R54, R148 ;  /* 0x000000363939723e */ /* 0x000fe20004807094 */
[----:B------:R-:W-:Y:S01]  /*8c60*/  HADD2.F32 R63, -RZ, R62.H0_H0 ;  /* 0x2000003eff3f7230 */ /* 0x000fe20000004100 */
[----:B------:R-:W-:Y:S01]  /*8c70*/  F2FP.SATFINITE.E4M3.F32.PACK_AB_MERGE_C R54, R147, R84, R132 ;  /* 0x000000549336723e */ /* 0x000fe20004807084 */
[----:B------:R-:W-:Y:S02]  /*8c80*/  HADD2.F32 R132, -RZ, R86.H0_H0 ;  /* 0x20000056ff847230 */ /* 0x000fe40000004100 */
[----:B------:R-:W-:Y:S01]  /*8c90*/  FMUL.FTZ R146, R60, R145 ;  /* 0x000000913c927220 */ /* 0x000fe20000410000 */
[----:B------:R-:W-:-:S02]  /*8ca0*/  HADD2.F32 R84, -RZ, R62.H1_H1 ;  /* 0x3000003eff547230 */ /* 0x000fc40000004100 */
[C---:B------:R-:W-:Y:S01]  /*8cb0*/  FMUL.FTZ R147, R63.reuse, R145 ;  /* 0x000000913f937220 */ /* 0x040fe20000410000 */
[----:B------:R-:W-:Y:S01]  /*8cc0*/  HADD2.F32 R133, -RZ, R133.H1_H1 ;  /* 0x30000085ff857230 */ /* 0x000fe20000004100 */
[----:B------:R-:W-:Y:S01]  /*8cd0*/  F2FP.F16.E4M3.UNPACK_B R53, R53.H1 ;  /* 0x00000035ff35723e */ /* 0x000fe200030006ff */
[----:B------:R-:W-:Y:S02]  /*8ce0*/  HADD2.F32 R62, -RZ, R61.H1_H1 ;  /* 0x3000003dff3e7230 */ /* 0x000fe40000004100 */
[----:B------:R-:W-:Y:S01]  /*8cf0*/  FFMA.FTZ R61, R63, R132, R146 ;  /* 0x000000843f3d7223 */ /* 0x000fe20000010092 */
[----:B------:R-:W-:Y:S02]  /*8d00*/  HADD2.F32 R63, -RZ, R86.H1_H1 ;  /* 0x30000056ff3f7230 */ /* 0x000fe40000004100 */
[-C--:B------:R-:W-:Y:S01]  /*8d10*/  FMUL.FTZ R145, R84, R133.reuse ;  /* 0x0000008554917220 */ /* 0x080fe20000410000 */
[----:B------:R-:W-:Y:S01]  /*8d20*/  F2FP.F16.E4M3.UNPACK_B R86, R52.H1 ;  /* 0x00000034ff56723e */ /* 0x000fe200030006ff */
[----:B------:R-:W-:Y:S01]  /*8d30*/  FMUL.FTZ R133, R62, R133 ;  /* 0x000000853e857220 */ /* 0x000fe20000410000 */
[----:B------:R-:W-:Y:S01]  /*8d40*/  F2FP.F16.E4M3.UNPACK_B R56, R56.H1 ;  /* 0x00000038ff38723e */ /* 0x000fe200030006ff */
[----:B------:R-:W-:Y:S01]  /*8d50*/  FFMA.FTZ R60, R60, R132, -R147 ;  /* 0x000000843c3c7223 */ /* 0x000fe20000010893 */
[-C--:B------:R-:W-:Y:S01]  /*8d60*/  FFMA.FTZ R147, R62, R63.reuse, -R145 ;  /* 0x0000003f3e937223 */ /* 0x080fe20000010891 */
[----:B------:R-:W-:Y:S01]  /*8d70*/  FFMA.FTZ R148, R84, R63, R133 ;  /* 0x0000003f54947223 */ /* 0x000fe20000010085 */
[--C-:B------:R-:W-:Y:S01]  /*8d80*/  HADD2.F32 R62, -RZ, R53.reuse.H0_H0 ;  /* 0x20000035ff3e7230 */ /* 0x100fe20000004100 */
[----:B------:R-:W-:Y:S01]  /*8d90*/  F2FP.F16.E4M3.UNPACK_B R50, R50.H1 ;  /* 0x00000032ff32723e */ /* 0x000fe200030006ff */
[----:B------:R-:W-:Y:S01]  /*8da0*/  HADD2.F32 R133, -RZ, R86.H0_H0 ;  /* 0x20000056ff857230 */ /* 0x000fe20000004100 */
[----:B------:R-:W-:Y:S01]  /*8db0*/  F2FP.F16.E4M3.UNPACK_B R132, R49.H1 ;  /* 0x00000031ff84723e */ /* 0x000fe200030006ff */
[----:B------:R-:W-:-:S02]  /*8dc0*/  HADD2.F32 R53, -RZ, R53.H1_H1 ;  /* 0x30000035ff357230 */ /* 0x000fc40000004100 */
[----:B------:R-:W-:Y:S02]  /*8dd0*/  HADD2.F32 R86, -RZ, R86.H1_H1 ;  /* 0x30000056ff567230 */ /* 0x000fe40000004100 */
[-C--:B------:R-:W-:Y:S01]  /*8de0*/  FMUL.FTZ R145, R62, R133.reuse ;  /* 0x000000853e917220 */ /* 0x080fe20000410000 */
[--C-:B------:R-:W-:Y:S02]  /*8df0*/  HADD2.F32 R52, -RZ, R56.reuse.H0_H0 ;  /* 0x20000038ff347230 */ /* 0x100fe40000004100 */
[----:B------:R-:W-:Y:S02]  /*8e00*/  HADD2.F32 R56, -RZ, R56.H1_H1 ;  /* 0x30000038ff387230 */ /* 0x000fe40000004100 */
[----:B------:R-:W-:Y:S01]  /*8e10*/  FMUL.FTZ R151, R53, R86 ;  /* 0x0000005635977220 */ /* 0x000fe20000410000 */
[--C-:B------:R-:W-:Y:S02]  /*8e20*/  HADD2.F32 R84, -RZ, R50.reuse.H1_H1 ;  /* 0x30000032ff547230 */ /* 0x100fe40000004100 */
[----:B------:R-:W-:Y:S01]  /*8e30*/  FMUL.FTZ R133, R52, R133 ;  /* 0x0000008534857220 */ /* 0x000fe20000410000 */
[----:B------:R-:W-:-:S02]  /*8e40*/  HADD2.F32 R63, -RZ, R50.H0_H0 ;  /* 0x20000032ff3f7230 */ /* 0x000fc40000004100 */
[C---:B------:R-:W-:Y:S01]  /*8e50*/  FMUL.FTZ R86, R56.reuse, R86 ;  /* 0x0000005638567220 */ /* 0x040fe20000410000 */
[----:B------:R-:W-:Y:S01]  /*8e60*/  F2FP.F16.E4M3.UNPACK_B R50, R51 ;  /* 0x00000033ff32723e */ /* 0x000fe200020006ff */
[-C--:B------:R-:W-:Y:S01]  /*8e70*/  FFMA.FTZ R154, R56, R84.reuse, -R151 ;  /* 0x00000054389a7223 */ /* 0x080fe20000010897 */
[----:B------:R-:W-:Y:S01]  /*8e80*/  F2FP.F16.E4M3.UNPACK_B R56, R55 ;  /* 0x00000037ff38723e */ /* 0x000fe200020006ff */
[----:B------:R-:W-:Y:S01]  /*8e90*/  FFMA.FTZ R151, R53, R84, R86 ;  /* 0x0000005435977223 */ /* 0x000fe20000010056 */
[----:B------:R-:W-:Y:S01]  /*8ea0*/  F2FP.F16.E4M3.UNPACK_B R51, R51.H1 ;  /* 0x00000033ff33723e */ /* 0x000fe200030006ff */
[----:B------:R-:W-:Y:S01]  /*8eb0*/  FFMA.FTZ R149, R52, R63, -R145 ;  /* 0x0000003f34957223 */ /* 0x000fe20000010891 */
[----:B------:R-:W-:Y:S01]  /*8ec0*/  F2FP.F16.E4M3.UNPACK_B R55, R55.H1 ;  /* 0x00000037ff37723e */ /* 0x000fe200030006ff */
[----:B------:R-:W-:Y:S01]  /*8ed0*/  FFMA.FTZ R150, R62, R63, R133 ;  /* 0x0000003f3e967223 */ /* 0x000fe20000010085 */
[----:B------:R-:W-:Y:S01]  /*8ee0*/  F2FP.F16.E4M3.UNPACK_B R86, R49 ;  /* 0x00000031ff56723e */ /* 0x000fe200020006ff */
[----:B------:R-:W-:Y:S01]  /*8ef0*/  HADD2.F32 R53, -RZ, R51.H0_H0 ;  /* 0x20000033ff357230 */ /* 0x000fe20000004100 */
[-C--:B------:R-:W-:Y:S01]  /*8f00*/  F2FP.F16.E4M3.UNPACK_B R49, R48.reuse ;  /* 0x00000030ff31723e */ /* 0x080fe200020006ff */
[----:B------:R-:W-:Y:S01]  /*8f10*/  HADD2.F32 R146, -RZ, R132.H0_H0 ;  /* 0x20000084ff927230 */ /* 0x000fe20000004100 */
[----:B------:R-:W-:Y:S01]  /*8f20*/  F2FP.F16.E4M3.UNPACK_B R63, R48.H1 ;  /* 0x00000030ff3f723e */ /* 0x000fe200030006ff */
[----:B------:R-:W-:Y:S01]  /*8f30*/  HADD2.F32 R48, -RZ, R55.H0_H0 ;  /* 0x20000037ff307230 */ /* 0x000fe20000004100 */
[----:B------:R-:W-:Y:S01]  /*8f40*/  F2FP.SATFINITE.E4M3.F32.PACK_AB_MERGE_C R149, R154, R149, RZ ;  /* 0x000000959a95723e */ /* 0x000fe200048070ff */
[----:B------:R-:W-:-:S02]  /*8f50*/  HADD2.F32 R62, -RZ, R56.H0_H0 ;  /* 0x20000038ff3e7230 */ /* 0x000fc40000004100 */
[-C--:B------:R-:W-:Y:S01]  /*8f60*/  FMUL.FTZ R157, R53, R146.reuse ;  /* 0x00000092359d7220 */ /* 0x080fe20000410000 */
[----:B------:R-:W-:Y:S02]  /*8f70*/  HADD2.F32 R145, -RZ, R86.H0_H0 ;  /* 0x20000056ff917230 */ /* 0x000fe40000004100 */
[----:B------:R-:W-:Y:S01]  /*8f80*/  FMUL.FTZ R156, R48, R146 ;  /* 0x00000092309c7220 */ /* 0x000fe20000410000 */
[----:B------:R-:W-:Y:S01]  /*8f90*/  HADD2.F32 R84, -RZ, R63.H0_H0 ;  /* 0x2000003fff547230 */ /* 0x000fe20000004100 */
[----:B------:R-:W-:Y:S01]  /*8fa0*/  F2FP.SATFINITE.E4M3.F32.PACK_AB_MERGE_C R150, R151, R150, RZ ;  /* 0x000000969796723e */ /* 0x000fe200048070ff */
[----:B------:R-:W-:Y:S02]  /*8fb0*/  HADD2.F32 R52, -RZ, R50.H0_H0 ;  /* 0x20000032ff347230 */ /* 0x000fe40000004100 */
[----:B------:R-:W-:Y:S01]  /*8fc0*/  FMUL.FTZ R155, R62, R145 ;  /* 0x000000913e9b7220 */ /* 0x000fe20000410000 */
[----:B------:R-:W-:Y:S02]  /*8fd0*/  HADD2.F32 R133, -RZ, R49.H0_H0 ;  /* 0x20000031ff857230 */ /* 0x000fe40000004100 */
[----:B------:R-:W-:Y:S01]  /*8fe0*/  FFMA.FTZ R156, R53, R84, -R156 ;  /* 0x00000054359c7223 */ /* 0x000fe2000001089c */
[----:B------:R-:W-:-:S02]  /*8ff0*/  HADD2.F32 R55, -RZ, R55.H1_H1 ;  /* 0x30000037ff377230 */ /* 0x000fc40000004100 */
[----:B------:R-:W-:Y:S01]  /*9000*/  FFMA.FTZ R157, R48, R84, R157 ;  /* 0x00000054309d7223 */ /* 0x000fe2000001009d */
[----:B------:R-:W-:Y:S02]  /*9010*/  HADD2.F32 R132, -RZ, R132.H1_H1 ;  /* 0x30000084ff847230 */ /* 0x000fe40000004100 */
[C---:B------:R-:W-:Y:S01]  /*9020*/  FMUL.FTZ R145, R52.reuse, R145 ;  /* 0x0000009134917220 */ /* 0x040fe20000410000 */
[----:B------:R-:W-:Y:S02]  /*9030*/  HADD2.F32 R51, -RZ, R51.H1_H1 ;  /* 0x30000033ff337230 */ /* 0x000fe40000004100 */
[----:B------:R-:W-:Y:S01]  /*9040*/  FFMA.FTZ R155, R52, R133, -R155 ;  /* 0x00000085349b7223 */ /* 0x000fe2000001089b */
[----:B------:R-:W-:Y:S02]  /*9050*/  HADD2.F32 R56, -RZ, R56.H1_H1 ;  /* 0x30000038ff387230 */ /* 0x000fe40000004100 */
[----:B------:R-:W-:Y:S01]  /*9060*/  FMUL.FTZ R52, R55, R132 ;  /* 0x0000008437347220 */ /* 0x000fe20000410000 */
[----:B------:R-:W-:-:S02]  /*9070*/  HADD2.F32 R53, -RZ, R86.H1_H1 ;  /* 0x30000056ff357230 */ /* 0x000fc40000004100 */
[C---:B------:R-:W-:Y:S01]  /*9080*/  FMUL.FTZ R132, R51.reuse, R132 ;  /* 0x0000008433847220 */ /* 0x040fe20000410000 */
[----:B------:R-:W-:Y:S02]  /*9090*/  HADD2.F32 R48, -RZ, R63.H1_H1 ;  /* 0x3000003fff307230 */ /* 0x000fe40000004100 */
[----:B------:R-:W-:Y:S01]  /*90a0*/  FFMA.FTZ R145, R62, R133, R145 ;  /* 0x000000853e917223 */ /* 0x000fe20000010091 */
[----:B------:R-:W-:Y:S02]  /*90b0*/  HADD2.F32 R50, -RZ, R50.H1_H1 ;  /* 0x30000032ff327230 */ /* 0x000fe40000004100 */
[-C--:B------:R-:W-:Y:S01]  /*90c0*/  FMUL.FTZ R63, R56, R53.reuse ;  /* 0x00000035383f7220 */ /* 0x080fe20000410000 */
[----:B------:R-:W-:Y:S02]  /*90d0*/  HADD2.F32 R49, -RZ, R49.H1_H1 ;  /* 0x30000031ff317230 */ /* 0x000fe40000004100 */
[-C--:B------:R-:W-:Y:S01]  /*90e0*/  FFMA.FTZ R51, R51, R48.reuse, -R52 ;  /* 0x0000003033337223 */ /* 0x080fe20000010834 */
[----:B------:R-:W-:Y:S01]  /*90f0*/  FFMA.FTZ R132, R55, R48, R132 ;  /* 0x0000003037847223 */ /* 0x000fe20000010084 */
[----:B------:R-:W-:Y:S01]  /*9100*/  FMUL.FTZ R53, R50, R53 ;  /* 0x0000003532357220 */ /* 0x000fe20000410000 */
[----:B------:R-:W-:-:S02]  /*9110*/  IMAD.MOV.U32 R48, RZ, RZ, R59 ;  /* 0x000000ffff307224 */ /* 0x000fc400078e003b */
[-C--:B------:R-:W-:Y:S01]  /*9120*/  FFMA.FTZ R50, R50, R49.reuse, -R63 ;  /* 0x0000003132327223 */ /* 0x080fe2000001083f */
[----:B------:R-:W-:Y:S01]  /*9130*/  F2FP.SATFINITE.E4M3.F32.PACK_AB_MERGE_C R51, R51, R156, RZ ;  /* 0x0000009c3333723e */ /* 0x000fe200048070ff */
[----:B------:R-:W-:Y:S01]  /*9140*/  FFMA.FTZ R56, R56, R49, R53 ;  /* 0x0000003138387223 */ /* 0x000fe20000010035 */
[----:B------:R-:W-:Y:S01]  /*9150*/  F2FP.SATFINITE.E4M3.F32.PACK_AB_MERGE_C R132, R132, R157, RZ ;  /* 0x0000009d8484723e */ /* 0x000fe200048070ff */
[----:B------:R-:W-:Y:S01]  /*9160*/  IMAD.MOV.U32 R52, RZ, RZ, R58 ;  /* 0x000000ffff347224 */ /* 0x000fe200078e003a */
[----:B------:R-:W-:Y:S01]  /*9170*/  F2FP.SATFINITE.E4M3.F32.PACK_AB_MERGE_C R51, R50, R155, R51 ;  /* 0x0000009b3233723e */ /* 0x000fe20004807033 */
[----:B------:R-:W-:Y:S01]  /*9180*/  IMAD.MOV.U32 R50, RZ, RZ, R57 ;  /* 0x000000ffff327224 */ /* 0x000fe200078e0039 */
[----:B------:R-:W-:Y:S02]  /*9190*/  F2FP.SATFINITE.E4M3.F32.PACK_AB_MERGE_C R49, R147, R60, R149 ;  /* 0x0000003c9331723e */ /* 0x000fe40004807095 */
[----:B------:R-:W-:Y:S02]  /*91a0*/  F2FP.SATFINITE.E4M3.F32.PACK_AB_MERGE_C R53, R148, R61, R150 ;  /* 0x0000003d9435723e */ /* 0x000fe40004807096 */
[----:B------:R-:W-:-:S07]  /*91b0*/  F2FP.SATFINITE.E4M3.F32.PACK_AB_MERGE_C R55, R56, R145, R132 ;  /* 0x000000913837723e */ /* 0x000fce0004807084 */
.L_x_353:
[----:B------:R-:W-:Y:S05]  /*91c0*/  BSYNC B2 ;  /* 0x0000000000027941 */ /* 0x000fea0003800000 */
.L_x_352:
        /* <DEDUP_REMOVED lines=11> */
.L_x_351:
[----:B------:R-:W-:Y:S05]  /*9280*/  BSYNC B1 ;  /* 0x0000000000017941 */ /* 0x000fea0003800000 */
.L_x_350:
[----:B------:R-:W-:Y:S01]  /*9290*/  ISETP.GE.OR P3, PT, R234, R118, P0 ;  /* 0x00000076ea00720c */ /* 0x000fe20000766670 */
[----:B------:R-:W-:-:S12]  /*92a0*/  BSSY B1, `(.L_x_354) ;  /* 0x0000108000017945 */ /* 0x000fd80003800000 */
[----:B------:R-:W-:Y:S05]  /*92b0*/  @P3 BRA `(.L_x_355) ;  /* 0x0000001000183947 */ /* 0x000fea0003800000 */
[----:B-1-3--:R-:W3:Y:S04]  /*92c0*/  LDL R51, [R1+0x18] ;  /* 0x0000180001337983 */ /* 0x00aee80000100800 */
[----:B------:R-:W4:Y:S01]  /*92d0*/  LDL R50, [R1+0x24] ;  /* 0x0000240001327983 */ /* 0x000f220000100800 */
[----:B------:R-:W-:Y:S01]  /*92e0*/  SHF.R.S32.HI R49, RZ, 0x1f, R234 ;  /* 0x0000001fff317819 */ /* 0x000fe200000114ea */
[-C--:B--2---:R-:W-:Y:S01]  /*92f0*/  IMAD.WIDE.U32 R56, R234, R126.reuse, R124 ;  /* 0x0000007eea387225 */ /* 0x084fe200078e007c */
[----:B------:R-:W-:Y:S01]  /*9300*/  ISETP.NE.AND P6, PT, R0, RZ, PT ;  /* 0x000000ff0000720c */ /* 0x000fe20003fc5270 */
[----:B------:R-:W-:Y:S02]  /*9310*/  BSSY B2, `(.L_x_356) ;  /* 0x00000f5000027945 */ /* 0x000fe40003800000 */
[----:B------:R-:W-:Y:S01]  /*9320*/  IMAD R48, R49, R126, RZ ;  /* 0x0000007e31307224 */ /* 0x000fe200078e02ff */
[----:B------:R-:W-:-:S03]  /*9330*/  IADD3 R58, P3, P4, R100, R56, R38 ;  /* 0x00000038643a7210 */ /* 0x000fc60007c7e026 */
[----:B------:R-:W-:Y:S01]  /*9340*/  IMAD R59, R234, R127, R48 ;  /* 0x0000007fea3b7224 */ /* 0x000fe200078e0230 */
[----:B------:R-:W-:-:S04]  /*9350*/  SEL R48, R123, R142, !P6 ;  /* 0x0000008e7b307207 */ /* 0x000fc80007000000 */
[----:B------:R-:W-:Y:S02]  /*9360*/  SHF.R.S32.HI R49, RZ, 0x1f, R48 ;  /* 0x0000001fff317819 */ /* 0x000fe40000011430 */
[----:B------:R-:W-:Y:S02]  /*9370*/  IADD3 R59, R57, R59, RZ ;  /* 0x0000003b393b7210 */ /* 0x000fe40007ffe0ff */
[----:B------:R-:W-:Y:S02]  /*9380*/  LEA.HI R49, R49, R48, RZ, 0x5 ;  /* 0x0000003031317211 */ /* 0x000fe400078f28ff */
[----:B------:R-:W-:Y:S02]  /*9390*/  IADD3.X R80, R36, R59, R105, P3, P4 ;  /* 0x0000003b24507210 */ /* 0x000fe40001fe8469 */
[----:B------:R-:W-:-:S04]  /*93a0*/  LEA.HI.SX32 R49, R49, R104, 0x1b ;  /* 0x0000006831317211 */ /* 0x000fc800078fdaff */
[----:B------:R-:W-:Y:S01]  /*93b0*/  SHF.R.S32.HI R48, RZ, 0x1f, R49 ;  /* 0x0000001fff307819 */ /* 0x000fe20000011431 */
[----:B------:R-:W-:-:S03]  /*93c0*/  IMAD.SHL.U32 R61, R49, 0x10, RZ ;  /* 0x00000010313d7824 */ /* 0x000fc600078e00ff */
[----:B------:R-:W-:-:S05]  /*93d0*/  LEA.HI R49, R48, R49, RZ, 0x3 ;  /* 0x0000003130317211 */ /* 0x000fca00078f18ff */
[----:B------:R-:W-:-:S05]  /*93e0*/  IMAD.SHL.U32 R49, R49, 0x800, RZ ;  /* 0x0000080031317824 */ /* 0x000fca00078e00ff */
[----:B------:R-:W-:Y:S02]  /*93f0*/  LOP3.LUT R49, R49, 0xffffc000, RZ, 0xc0, !PT ;  /* 0xffffc00031317812 */ /* 0x000fe400078ec0ff */
[----:B---3--:R-:W-:-:S04]  /*9400*/  LOP3.LUT R48, R51, 0x70, R61, 0xf8, !PT ;  /* 0x0000007033307812 */ /* 0x008fc800078ef83d */
[----:B------:R-:W-:-:S04]  /*9410*/  LOP3.LUT R48, R48, R27, RZ, 0x3c, !PT ;  /* 0x0000001b30307212 */ /* 0x000fc800078e3cff */
[----:B----4-:R-:W-:Y:S01]  /*9420*/  IADD3 R49, R48, R49, R50 ;  /* 0x0000003130317210 */ /* 0x010fe20007ffe032 */
[----:B------:R-:W-:-:S03]  /*9430*/  IMAD R48, R232, 0x8000, R116 ;  /* 0x00008000e8307824 */ /* 0x000fc600078e0274 */
[----:B------:R-:W-:Y:S01]  /*9440*/  LEA R50, R232, R49, 0xf ;  /* 0x00000031e8327211 */ /* 0x000fe200078e78ff */
[----:B------:R-:W-:-:S04]  /*9450*/  IMAD.IADD R48, R19, 0x1, R48 ;  /* 0x0000000113307824 */ /* 0x000fc800078e0230 */
[----:B------:R-:W-:Y:S02]  /*9460*/  IMAD.IADD R52, R19, 0x1, R50 ;  /* 0x0000000113347824 */ /* 0x000fe400078e0232 */
[----:B------:R-:W1:Y:S04]  /*9470*/  LDS.128 R48, [R48+0x28400] ;  /* 0x0284000030307984 */ /* 0x000e680000000c00 */
[----:B------:R-:W2:Y:S01]  /*9480*/  LDS.128 R52, [R52+0x28400] ;  /* 0x0284000034347984 */ /* 0x000ea20000000c00 */
[----:B------:R-:W-:Y:S05]  /*9490*/  @P2 BRA `(.L_x_357) ;  /* 0x0000000c00702947 */ /* 0x000fea0003800000 */
[--C-:B------:R-:W-:Y:S01]  /*94a0*/  SHF.R.U32.HI R145, RZ, 0x8, R65.reuse ;  /* 0x00000008ff917819 */ /* 0x100fe20000011641 */
[----:B-1----:R-:W-:Y:S01]  /*94b0*/  IMAD.MOV.U32 R60, RZ, RZ, R50 ;  /* 0x000000ffff3c7224 */ /* 0x002fe200078e0032 */
[--C-:B------:R-:W-:Y:S01]  /*94c0*/  SHF.R.U32.HI R147, RZ, 0x18, R65.reuse ;  /* 0x00000018ff937819 */ /* 0x100fe20000011641 */
[----:B------:R-:W-:Y:S01]  /*94d0*/  IMAD.MOV.U32 R63, RZ, RZ, R48 ;  /* 0x000000ffff3f7224 */ /* 0x000fe200078e0030 */
[----:B------:R-:W-:Y:S01]  /*94e0*/  LOP3.LUT R64, R65, 0xff, RZ, 0xc0, !PT ;  /* 0x000000ff41407812 */ /* 0x000fe200078ec0ff */
[----:B--2---:R-:W-:Y:S01]  /*94f0*/  IMAD.MOV.U32 R62, RZ, RZ, R54 ;  /* 0x000000ffff3e7224 */ /* 0x004fe200078e0036 */
[----:B------:R-:W-:Y:S01]  /*9500*/  SHF.R.U32.HI R132, RZ, 0x10, R65 ;  /* 0x00000010ff847819 */ /* 0x000fe20000011641 */
[----:B------:R-:W-:Y:S01]  /*9510*/  IMAD.SHL.U32 R65, R145, 0x100, RZ ;  /* 0x0000010091417824 */ /* 0x000fe200078e00ff */
[----:B------:R-:W-:Y:S02]  /*9520*/  SHF.R.U32.HI R133, RZ, 0x18, R67 ;  /* 0x00000018ff857819 */ /* 0x000fe40000011643 */
[----:B------:R-:W-:-:S02]  /*9530*/  LOP3.LUT R68, R67, 0xff, RZ, 0xc0, !PT ;  /* 0x000000ff43447812 */ /* 0x000fc400078ec0ff */
[--C-:B------:R-:W-:Y:S02]  /*9540*/  SHF.R.U32.HI R87, RZ, 0x8, R67.reuse ;  /* 0x00000008ff577819 */ /* 0x100fe40000011643 */
[----:B------:R-:W-:Y:S02]  /*9550*/  SHF.R.U32.HI R85, RZ, 0x10, R67 ;  /* 0x00000010ff557819 */ /* 0x000fe40000011643 */
[----:B------:R-:W-:Y:S02]  /*9560*/  SHF.R.U32.HI R81, RZ, 0x8, R71 ;  /* 0x00000008ff517819 */ /* 0x000fe40000011647 */
[----:B------:R-:W-:Y:S02]  /*9570*/  PRMT R64, R147, 0x654, R64 ;  /* 0x0000065493407816 */ /* 0x000fe40000000040 */
[----:B------:R-:W-:Y:S02]  /*9580*/  SHF.R.U32.HI R86, RZ, 0x18, R69 ;  /* 0x00000018ff567819 */ /* 0x000fe40000011645 */
[----:B------:R-:W-:-:S02]  /*9590*/  LOP3.LUT R67, R69, 0xff, RZ, 0xc0, !PT ;  /* 0x000000ff45437812 */ /* 0x000fc400078ec0ff */
[--C-:B------:R-:W-:Y:S02]  /*95a0*/  SHF.R.U32.HI R82, RZ, 0x8, R69.reuse ;  /* 0x00000008ff527819 */ /* 0x100fe40000011645 */
[----:B------:R-:W-:Y:S02]  /*95b0*/  SHF.R.U32.HI R84, RZ, 0x10, R69 ;  /* 0x00000010ff547819 */ /* 0x000fe40000011645 */
[--C-:B------:R-:W-:Y:S02]  /*95c0*/  SHF.R.U32.HI R70, RZ, 0x18, R71.reuse ;  /* 0x00000018ff467819 */ /* 0x100fe40000011647 */
[----:B------:R-:W-:Y:S02]  /*95d0*/  LOP3.LUT R69, R71, 0xff, RZ, 0xc0, !PT ;  /* 0x000000ff47457812 */ /* 0x000fe400078ec0ff */
[----:B------:R-:W-:Y:S02]  /*95e0*/  MOV R66, R52 ;  /* 0x0000003400427202 */ /* 0x000fe40000000f00 */
[----:B------:R-:W-:Y:S01]  /*95f0*/  SHF.R.U32.HI R83, RZ, 0x10, R71 ;  /* 0x00000010ff537819 */ /* 0x000fe20000011647 */
[----:B------:R-:W-:Y:S01]  /*9600*/  IMAD.SHL.U32 R71, R81, 0x100, RZ ;  /* 0x0000010051477824 */ /* 0x000fe200078e00ff */
[----:B------:R-:W-:Y:S01]  /*9610*/  LOP3.LUT R52, R64, 0xff00, R65, 0xf8, !PT ;  /* 0x0000ff0040347812 */ /* 0x000fe200078ef841 */
[----:B------:R-:W-:Y:S01]  /*9620*/  IMAD.U32 R65, R132, 0x10000, RZ ;  /* 0x0001000084417824 */ /* 0x000fe200078e00ff */
[----:B------:R-:W-:Y:S01]  /*9630*/  PRMT R50, R86, 0x654, R67 ;  /* 0x0000065456327816 */ /* 0x000fe20000000043 */
[----:B------:R-:W-:Y:S01]  /*9640*/  IMAD.U32 R81, R84, 0x10000, RZ ;  /* 0x0001000054517824 */ /* 0x000fe200078e00ff */
[----:B------:R-:W-:Y:S01]  /*9650*/  PRMT R70, R70, 0x654, R69 ;  /* 0x0000065446467816 */ /* 0x000fe20000000045 */
[----:B------:R-:W-:Y:S01]  /*9660*/  IMAD.SHL.U32 R69, R82, 0x100, RZ ;  /* 0x0000010052457824 */ /* 0x000fe200078e00ff */
[----:B------:R-:W-:Y:S01]  /*9670*/  PRMT R68, R133, 0x654, R68 ;  /* 0x0000065485447816 */ /* 0x000fe20000000044 */
[----:B------:R-:W-:Y:S01]  /*9680*/  IMAD.U32 R83, R83, 0x10000, RZ ;  /* 0x0001000053537824 */ /* 0x000fe200078e00ff */
[----:B------:R-:W-:-:S02]  /*9690*/  SHF.L.U32 R67, R87, 0x8, RZ ;  /* 0x0000000857437819 */ /* 0x000fc400000006ff */
[----:B------:R-:W-:Y:S02]  /*96a0*/  LOP3.LUT R82, R70, 0xff00, R71, 0xf8, !PT ;  /* 0x0000ff0046527812 */ /* 0x000fe400078ef847 */
[----:B------:R-:W-:Y:S02]  /*96b0*/  LOP3.LUT R52, R52, 0xff0000, R65, 0xf8, !PT ;  /* 0x00ff000034347812 */ /* 0x000fe400078ef841 */
[----:B------:R-:W-:Y:S02]  /*96c0*/  LOP3.LUT R48, R68, 0xff00, R67, 0xf8, !PT ;  /* 0x0000ff0044307812 */ /* 0x000fe400078ef843 */
[----:B------:R-:W-:Y:S02]  /*96d0*/  SHF.L.U32 R65, R85, 0x10, RZ ;  /* 0x0000001055417819 */ /* 0x000fe400000006ff */
[----:B------:R-:W-:Y:S02]  /*96e0*/  F2FP.F16.E4M3.UNPACK_B R71, R144.H1 ;  /* 0x00000090ff47723e */ /* 0x000fe400030006ff */
[----:B------:R-:W-:-:S02]  /*96f0*/  F2FP.F16.E4M3.UNPACK_B R64, R63.H1 ;  /* 0x0000003fff40723e */ /* 0x000fc400030006ff */
[----:B------:R-:W-:Y:S02]  /*9700*/  F2FP.F16.E4M3.UNPACK_B R67, R66.H1 ;  /* 0x00000042ff43723e */ /* 0x000fe400030006ff */
[----:B------:R-:W-:Y:S01]  /*9710*/  LOP3.LUT R54, R50, 0xff00, R69, 0xf8, !PT ;  /* 0x0000ff0032367812 */ /* 0x000fe200078ef845 */
[----:B------:R-:W-:Y:S01]  /*9720*/  HADD2.F32 R50, -RZ, R71.H0_H0 ;  /* 0x20000047ff327230 */ /* 0x000fe20000004100 */
[----:B------:R-:W-:Y:S01]  /*9730*/  LOP3.LUT R48, R48, 0xff0000, R65, 0xf8, !PT ;  /* 0x00ff000030307812 */ /* 0x000fe200078ef841 */
[----:B------:R-:W-:Y:S01]  /*9740*/  HADD2.F32 R65, -RZ, R64.H0_H0 ;  /* 0x20000040ff417230 */ /* 0x000fe20000004100 */
[----:B------:R-:W-:Y:S01]  /*9750*/  F2FP.F16.E4M3.UNPACK_B R69, R141.H1 ;  /* 0x0000008dff45723e */ /* 0x000fe200030006ff */
[----:B------:R-:W-:Y:S01]  /*9760*/  HADD2.F32 R68, -RZ, R67.H0_H0 ;  /* 0x20000043ff447230 */ /* 0x000fe20000004100 */
[----:B------:R-:W-:Y:S01]  /*9770*/  F2FP.F16.E4M3.UNPACK_B R144, R144 ;  /* 0x00000090ff90723e */ /* 0x000fe200020006ff */
[----:B------:R-:W-:Y:S02]  /*9780*/  HADD2.F32 R71, -RZ, R71.H1_H1 ;  /* 0x30000047ff477230 */ /* 0x000fe40000004100 */
[----:B------:R-:W-:Y:S01]  /*9790*/  FMUL.FTZ R87, R65, R50 ;  /* 0x0000003241577220 */ /* 0x000fe20000410000 */
[----:B------:R-:W-:-:S02]  /*97a0*/  HADD2.F32 R70, -RZ, R69.H0_H0 ;  /* 0x20000045ff467230 */ /* 0x000fc40000004100 */
[C---:B------:R-:W-:Y:S01]  /*97b0*/  FMUL.FTZ R84, R68.reuse, R50 ;  /* 0x0000003244547220 */ /* 0x040fe20000410000 */
[----:B------:R-:W-:Y:S01]  /*97c0*/  F2FP.F16.E4M3.UNPACK_B R66, R66 ;  /* 0x00000042ff42723e */ /* 0x000fe200020006ff */
[----:B------:R-:W-:Y:S01]  /*97d0*/  HADD2.F32 R69, -RZ, R69.H1_H1 ;  /* 0x30000045ff457230 */ /* 0x000fe20000004100 */
[----:B------:R-:W-:Y:S01]  /*97e0*/  F2FP.F16.E4M3.UNPACK_B R63, R63 ;  /* 0x0000003fff3f723e */ /* 0x000fe200020006ff */
[-C--:B------:R-:W-:Y:S01]  /*97f0*/  FFMA.FTZ R87, R68, R70.reuse, R87 ;  /* 0x0000004644577223 */ /* 0x080fe20000010057 */
[----:B------:R-:W-:Y:S01]  /*9800*/  FFMA.FTZ R85, R65, R70, -R84 ;  /* 0x0000004641557223 */ /* 0x000fe20000010854 */
[----:B------:R-:W-:Y:S01]  /*9810*/  HADD2.F32 R68, -RZ, R67.H1_H1 ;  /* 0x30000043ff447230 */ /* 0x000fe20000004100 */
[----:B------:R-:W-:Y:S01]  /*9820*/  LOP3.LUT R50, R82, 0xff0000, R83, 0xf8, !PT ;  /* 0x00ff000052327812 */ /* 0x000fe200078ef853 */
[----:B------:R-:W-:Y:S01]  /*9830*/  HADD2.F32 R65, -RZ, R64.H1_H1 ;  /* 0x30000040ff417230 */ /* 0x000fe20000004100 */
[----:B------:R-:W-:Y:S01]  /*9840*/  F2FP.F16.E4M3.UNPACK_B R141, R141 ;  /* 0x0000008dff8d723e */ /* 0x000fe200020006ff */
[----:B------:R-:W-:-:S02]  /*9850*/  HADD2.F32 R70, -RZ, R144.H0_H0 ;  /* 0x20000090ff467230 */ /* 0x000fc40000004100 */
[CC--:B------:R-:W-:Y:S01]  /*9860*/  FMUL.FTZ R82, R68.reuse, R71.reuse ;  /* 0x0000004744527220 */ /* 0x0c0fe20000410000 */
[----:B------:R-:W-:Y:S02]  /*9870*/  HADD2.F32 R67, -RZ, R66.H0_H0 ;  /* 0x20000042ff437230 */ /* 0x000fe40000004100 */
[C---:B------:R-:W-:Y:S01]  /*9880*/  FMUL.FTZ R71, R65.reuse, R71 ;  /* 0x0000004741477220 */ /* 0x040fe20000410000 */
[----:B------:R-:W-:Y:S02]  /*9890*/  HADD2.F32 R64, -RZ, R63.H0_H0 ;  /* 0x2000003fff407230 */ /* 0x000fe40000004100 */
[-C--:B------:R-:W-:Y:S01]  /*98a0*/  FFMA.FTZ R86, R65, R69.reuse, -R82 ;  /* 0x0000004541567223 */ /* 0x080fe20000010852 */
[----:B------:R-:W-:Y:S02]  /*98b0*/  HADD2.F32 R65, -RZ, R141.H0_H0 ;  /* 0x2000008dff417230 */ /* 0x000fe40000004100 */
[----:B------:R-:W-:Y:S01]  /*98c0*/  FFMA.FTZ R132, R68, R69, R71 ;  /* 0x0000004544847223 */ /* 0x000fe20000010047 */
[----:B------:R-:W-:Y:S01]  /*98d0*/  FMUL.FTZ R69, R67, R70 ;  /* 0x0000004643457220 */ /* 0x000fe20000410000 */
[----:B------:R-:W-:-:S02]  /*98e0*/  HADD2.F32 R144, -RZ, R144.H1_H1 ;  /* 0x30000090ff907230 */ /* 0x000fc40000004100 */
[----:B------:R-:W-:Y:S01]  /*98f0*/  FMUL.FTZ R70, R64, R70 ;  /* 0x0000004640467220 */ /* 0x000fe20000410000 */
[----:B------:R-:W-:Y:S01]  /*9900*/  HADD2.F32 R66, -RZ, R66.H1_H1 ;  /* 0x30000042ff427230 */ /* 0x000fe20000004100 */
[----:B------:R-:W-:Y:S01]  /*9910*/  LOP3.LUT R54, R54, 0xff0000, R81, 0xf8, !PT ;  /* 0x00ff000036367812 */ /* 0x000fe200078ef851 */
[----:B------:R-:W-:Y:S02]  /*9920*/  HADD2.F32 R63, -RZ, R63.H1_H1 ;  /* 0x3000003fff3f7230 */ /* 0x000fe40000004100 */
[-C--:B------:R-:W-:Y:S01]  /*9930*/  FFMA.FTZ R71, R64, R65.reuse, -R69 ;  /* 0x0000004140477223 */ /* 0x080fe20000010845 */
[----:B------:R-:W-:Y:S02]  /*9940*/  HADD2.F32 R141, -RZ, R141.H1_H1 ;  /* 0x3000008dff8d7230 */ /* 0x000fe40000004100 */
[----:B------:R-:W-:Y:S01]  /*9950*/  FFMA.FTZ R81, R67, R65, R70 ;  /* 0x0000004143517223 */ /* 0x000fe20000010046 */
        /* <DEDUP_REMOVED lines=25> */
[----:B------:R-:W-:Y:S01]  /*9af0*/  FFMA.FTZ R70, R63, R68, -R64 ;  /* 0x000000443f467223 */ /* 0x000fe20000010840 */
[----:B------:R-:W-:Y:S01]  /*9b00*/  F2FP.F16.E4M3.UNPACK_B R63, R62 ;  /* 0x0000003eff3f723e */ /* 0x000fe200020006ff */
[--C-:B------:R-:W-:Y:S02]  /*9b10*/  HADD2.F32 R67, -RZ, R143.reuse.H0_H0 ;  /* 0x2000008fff437230 */ /* 0x100fe40000004100 */
[----:B------:R-:W-:Y:S01]  /*9b20*/  FFMA.FTZ R145, R65, R68, R146 ;  /* 0x0000004441917223 */ /* 0x000fe20000010092 */
[----:B------:R-:W-:Y:S01]  /*9b30*/  HADD2.F32 R143, -RZ, R143.H1_H1 ;  /* 0x3000008fff8f7230 */ /* 0x000fe20000004100 */
[----:B------:R-:W-:Y:S01]  /*9b40*/  F2FP.SATFINITE.E4M3.F32.PACK_AB_MERGE_C R141, R70, R141, RZ ;  /* 0x0000008d468d723e */ /* 0x000fe200048070ff */
[--C-:B------:R-:W-:Y:S01]  /*9b50*/  HADD2.F32 R64, -RZ, R63.reuse.H0_H0 ;  /* 0x2000003fff407230 */ /* 0x100fe20000004100 */
[----:B------:R-:W-:Y:S01]  /*9b60*/  F2FP.F16.E4M3.UNPACK_B R70, R54 ;  /* 0x00000036ff46723e */ /* 0x000fe200020006ff */
[----:B------:R-:W-:Y:S01]  /*9b70*/  HADD2.F32 R62, -RZ, R60.H0_H0 ;  /* 0x2000003cff3e7230 */ /* 0x000fe20000004100 */
[----:B------:R-:W-:Y:S01]  /*9b80*/  F2FP.SATFINITE.E4M3.F32.PACK_AB_MERGE_C R144, R145, R144, RZ ;  /* 0x000000909190723e */ /* 0x000fe200048070ff */
[----:B------:R-:W-:-:S02]  /*9b90*/  HADD2.F32 R63, -RZ, R63.H1_H1 ;  /* 0x3000003fff3f7230 */ /* 0x000fc40000004100 */
[-C--:B------:R-:W-:Y:S01]  /*9ba0*/  FMUL.FTZ R69, R64, R67.reuse ;  /* 0x0000004340457220 */ /* 0x080fe20000410000 */
[----:B------:R-:W-:Y:S02]  /*9bb0*/  HADD2.F32 R60, -RZ, R60.H1_H1 ;  /* 0x3000003cff3c7230 */ /* 0x000fe40000004100 */
[----:B------:R-:W-:Y:S01]  /*9bc0*/  FMUL.FTZ R67, R62, R67 ;  /* 0x000000433e437220 */ /* 0x000fe20000410000 */
[--C-:B------:R-:W-:Y:S02]  /*9bd0*/  HADD2.F32 R65, -RZ, R139.reuse.H0_H0 ;  /* 0x2000008bff417230 */ /* 0x100fe40000004100 */
[CC--:B------:R-:W-:Y:S01]  /*9be0*/  FMUL.FTZ R133, R63.reuse, R143.reuse ;  /* 0x0000008f3f857220 */ /* 0x0c0fe20000410000 */
[----:B------:R-:W-:Y:S02]  /*9bf0*/  HADD2.F32 R139, -RZ, R139.H1_H1 ;  /* 0x3000008bff8b7230 */ /* 0x000fe40000004100 */
[----:B------:R-:W-:Y:S01]  /*9c00*/  FMUL.FTZ R66, R60, R143 ;  /* 0x0000008f3c427220 */ /* 0x000fe20000410000 */
[-C--:B------:R-:W-:Y:S01]  /*9c10*/  FFMA.FTZ R83, R64, R65.reuse, R67 ;  /* 0x0000004140537223 */ /* 0x080fe20000010043 */
[----:B------:R-:W-:Y:S01]  /*9c20*/  FFMA.FTZ R62, R62, R65, -R69 ;  /* 0x000000413e3e7223 */ /* 0x000fe20000010845 */
[-C--:B------:R-:W-:Y:S01]  /*9c30*/  FFMA.FTZ R133, R60, R139.reuse, -R133 ;  /* 0x0000008b3c857223 */ /* 0x080fe20000010885 */
[----:B------:R-:W-:Y:S01]  /*9c40*/  FFMA.FTZ R60, R63, R139, R66 ;  /* 0x0000008b3f3c7223 */ /* 0x000fe20000010042 */
[----:B------:R-:W-:-:S02]  /*9c50*/  F2FP.SATFINITE.E4M3.F32.PACK_AB_MERGE_C R63, R132, R87, RZ ;  /* 0x00000057843f723e */ /* 0x000fc400048070ff */
[----:B------:R-:W-:Y:S02]  /*9c60*/  F2FP.F16.E4M3.UNPACK_B R67, R53 ;  /* 0x00000035ff43723e */ /* 0x000fe400020006ff */
[----:B------:R-:W-:Y:S02]  /*9c70*/  F2FP.F16.E4M3.UNPACK_B R65, R49 ;  /* 0x00000031ff41723e */ /* 0x000fe400020006ff */
[----:B------:R-:W-:Y:S01]  /*9c80*/  F2FP.SATFINITE.E4M3.F32.PACK_AB_MERGE_C R63, R84, R81, R63 ;  /* 0x00000051543f723e */ /* 0x000fe2000480703f */
[----:B------:R-:W-:Y:S01]  /*9c90*/  HADD2.F32 R68, -RZ, R67.H0_H0 ;  /* 0x20000043ff447230 */ /* 0x000fe20000004100 */
[----:B------:R-:W-:Y:S01]  /*9ca0*/  F2FP.SATFINITE.E4M3.F32.PACK_AB_MERGE_C R64, R86, R85, RZ ;  /* 0x000000555640723e */ /* 0x000fe200048070ff */
[----:B------:R-:W-:Y:S01]  /*9cb0*/  HADD2.F32 R81, -RZ, R70.H0_H0 ;  /* 0x20000046ff517230 */ /* 0x000fe20000004100 */
[----:B------:R-:W-:Y:S01]  /*9cc0*/  F2FP.F16.E4M3.UNPACK_B R69, R52 ;  /* 0x00000034ff45723e */ /* 0x000fe200020006ff */
[----:B------:R-:W-:Y:S01]  /*9cd0*/  HADD2.F32 R66, -RZ, R65.H0_H0 ;  /* 0x20000041ff427230 */ /* 0x000fe20000004100 */
[----:B------:R-:W-:Y:S01]  /*9ce0*/  F2FP.SATFINITE.E4M3.F32.PACK_AB_MERGE_C R64, R82, R71, R64 ;  /* 0x000000475240723e */ /* 0x000fe20004807040 */
[----:B------:R-:W-:Y:S01]  /*9cf0*/  HADD2.F32 R67, -RZ, R67.H1_H1 ;  /* 0x30000043ff437230 */ /* 0x000fe20000004100 */
[----:B------:R-:W-:Y:S01]  /*9d00*/  F2FP.SATFINITE.E4M3.F32.PACK_AB_MERGE_C R60, R60, R83, R144 ;  /* 0x000000533c3c723e */ /* 0x000fe20004807090 */
[----:B------:R-:W-:-:S02]  /*9d10*/  HADD2.F32 R71, -RZ, R69.H0_H0 ;  /* 0x20000045ff477230 */ /* 0x000fc40000004100 */
[-C--:B------:R-:W-:Y:S01]  /*9d20*/  FMUL.FTZ R83, R68, R81.reuse ;  /* 0x0000005144537220 */ /* 0x080fe20000410000 */
[----:B------:R-:W-:Y:S01]  /*9d30*/  FMUL.FTZ R81, R66, R81 ;  /* 0x0000005142517220 */ /* 0x000fe20000410000 */
[----:B------:R-:W-:Y:S01]  /*9d40*/  HADD2.F32 R70, -RZ, R70.H1_H1 ;  /* 0x30000046ff467230 */ /* 0x000fe20000004100 */
[----:B------:R-:W-:Y:S01]  /*9d50*/  F2FP.F16.E4M3.UNPACK_B R49, R49.H1 ;  /* 0x00000031ff31723e */ /* 0x000fe200030006ff */
[----:B------:R-:W-:Y:S02]  /*9d60*/  HADD2.F32 R65, -RZ, R65.H1_H1 ;  /* 0x30000041ff417230 */ /* 0x000fe40000004100 */
[-C--:B------:R-:W-:Y:S01]  /*9d70*/  FFMA.FTZ R82, R68, R71.reuse, R81 ;  /* 0x0000004744527223 */ /* 0x080fe20000010051 */
[----:B------:R-:W-:Y:S02]  /*9d80*/  HADD2.F32 R68, -RZ, R69.H1_H1 ;  /* 0x30000045ff447230 */ /* 0x000fe40000004100 */
[-C--:B------:R-:W-:Y:S01]  /*9d90*/  FMUL.FTZ R84, R67, R70.reuse ;  /* 0x0000004643547220 */ /* 0x080fe20000410000 */
[----:B------:R-:W-:Y:S01]  /*9da0*/  FFMA.FTZ R83, R66, R71, -R83 ;  /* 0x0000004742537223 */ /* 0x000fe20000010853 */
[C---:B------:R-:W-:Y:S01]  /*9db0*/  FMUL.FTZ R70, R65.reuse, R70 ;  /* 0x0000004641467220 */ /* 0x040fe20000410000 */
[----:B------:R-:W-:Y:S01]  /*9dc0*/  F2FP.F16.E4M3.UNPACK_B R66, R53.H1 ;  /* 0x00000035ff42723e */ /* 0x000fe200030006ff */
[----:B------:R-:W-:Y:S01]  /*9dd0*/  FFMA.FTZ R84, R65, R68, -R84 ;  /* 0x0000004441547223 */ /* 0x000fe20000010854 */
[----:B------:R-:W-:Y:S01]  /*9de0*/  F2FP.F16.E4M3.UNPACK_B R65, R54.H1 ;  /* 0x00000036ff41723e */ /* 0x000fe200030006ff */
[----:B------:R-:W-:Y:S01]  /*9df0*/  FFMA.FTZ R85, R67, R68, R70 ;  /* 0x0000004443557223 */ /* 0x000fe20000010046 */
[----:B------:R-:W-:Y:S01]  /*9e00*/  F2FP.F16.E4M3.UNPACK_B R52, R52.H1 ;  /* 0x00000034ff34723e */ /* 0x000fe200030006ff */
[----:B------:R-:W-:Y:S01]  /*9e10*/  HADD2.F32 R54, -RZ, R66.H0_H0 ;  /* 0x20000042ff367230 */ /* 0x000fe20000004100 */
[----:B------:R-:W-:Y:S01]  /*9e20*/  F2FP.F16.E4M3.UNPACK_B R69, R50 ;  /* 0x00000032ff45723e */ /* 0x000fe200020006ff */
[----:B------:R-:W-:Y:S01]  /*9e30*/  HADD2.F32 R67, -RZ, R65.H0_H0 ;  /* 0x20000041ff437230 */ /* 0x000fe20000004100 */
[----:B------:R-:W-:Y:S01]  /*9e40*/  F2FP.SATFINITE.E4M3.F32.PACK_AB_MERGE_C R62, R133, R62, R141 ;  /* 0x0000003e853e723e */ /* 0x000fe2000480708d */
[----:B------:R-:W-:-:S02]  /*9e50*/  HADD2.F32 R53, -RZ, R49.H0_H0 ;  /* 0x20000031ff357230 */ /* 0x000fc40000004100 */
[----:B------:R-:W-:Y:S02]  /*9e60*/  HADD2.F32 R66, -RZ, R66.H1_H1 ;  /* 0x30000042ff427230 */ /* 0x000fe40000004100 */
[-C--:B------:R-:W-:Y:S01]  /*9e70*/  FMUL.FTZ R70, R54, R67.reuse ;  /* 0x0000004336467220 */ /* 0x080fe20000410000 */
[----:B------:R-:W-:Y:S02]  /*9e80*/  HADD2.F32 R68, -RZ, R65.H1_H1 ;  /* 0x30000041ff447230 */ /* 0x000fe40000004100 */
[----:B------:R-:W-:Y:S01]  /*9e90*/  FMUL.FTZ R67, R53, R67 ;  /* 0x0000004335437220 */ /* 0x000fe20000410000 */
[--C-:B------:R-:W-:Y:S02]  /*9ea0*/  HADD2.F32 R65, -RZ, R52.reuse.H0_H0 ;  /* 0x20000034ff417230 */ /* 0x100fe40000004100 */
[----:B------:R-:W-:Y:S02]  /*9eb0*/  HADD2.F32 R49, -RZ, R49.H1_H1 ;  /* 0x30000031ff317230 */ /* 0x000fe40000004100 */
[----:B------:R-:W-:Y:S01]  /*9ec0*/  FMUL.FTZ R132, R66, R68 ;  /* 0x0000004442847220 */ /* 0x000fe20000410000 */
[----:B------:R-:W-:-:S02]  /*9ed0*/  HADD2.F32 R52, -RZ, R52.H1_H1 ;  /* 0x30000034ff347230 */ /* 0x000fc40000004100 */
[----:B------:R-:W-:Y:S01]  /*9ee0*/  FFMA.FTZ R87, R54, R65, R67 ;  /* 0x0000004136577223 */ /* 0x000fe20000010043 */
[----:B------:R-:W-:Y:S01]  /*9ef0*/  F2FP.F16.E4M3.UNPACK_B R54, R55 ;  /* 0x00000037ff36723e */ /* 0x000fe200020006ff */
[----:B------:R-:W-:Y:S01]  /*9f00*/  FFMA.FTZ R86, R53, R65, -R70 ;  /* 0x0000004135567223 */ /* 0x000fe20000010846 */
[C---:B------:R-:W-:Y:S01]  /*9f10*/  FMUL.FTZ R53, R49.reuse, R68 ;  /* 0x0000004431357220 */ /* 0x040fe20000410000 */
[----:B------:R-:W-:Y:S01]  /*9f20*/  FFMA.FTZ R133, R49, R52, -R132 ;  /* 0x0000003431857223 */ /* 0x000fe20000010884 */
[----:B------:R-:W-:Y:S01]  /*9f30*/  F2FP.F16.E4M3.UNPACK_B R49, R51 ;  /* 0x00000033ff31723e */ /* 0x000fe200020006ff */
[----:B------:R-:W-:Y:S01]  /*9f40*/  HADD2.F32 R65, -RZ, R54.H0_H0 ;  /* 0x20000036ff417230 */ /* 0x000fe20000004100 */
[----:B------:R-:W-:Y:S01]  /*9f50*/  F2FP.F16.E4M3.UNPACK_B R55, R55.H1 ;  /* 0x00000037ff37723e */ /* 0x000fe200030006ff */
[----:B------:R-:W-:Y:S01]  /*9f60*/  HADD2.F32 R71, -RZ, R69.H0_H0 ;  /* 0x20000045ff477230 */ /* 0x000fe20000004100 */
[----:B------:R-:W-:Y:S01]  /*9f70*/  F2FP.F16.E4M3.UNPACK_B R70, R50.H1 ;  /* 0x00000032ff46723e */ /* 0x000fe200030006ff */
[----:B------:R-:W-:Y:S01]  /*9f80*/  FFMA.FTZ R132, R66, R52, R53 ;  /* 0x0000003442847223 */ /* 0x000fe20000010035 */
        /* <DEDUP_REMOVED lines=11> */
[----:B------:R-:W-:Y:S02]  /*a040*/  HADD2.F32 R55, -RZ, R55.H1_H1 ;  /* 0x30000037ff377230 */ /* 0x000fe40000004100 */
[----:B------:R-:W-:Y:S01]  /*a050*/  FMUL.FTZ R81, R53, R81 ;  /* 0x0000005135517220 */ /* 0x000fe20000410000 */
[----:B------:R-:W-:-:S02]  /*a060*/  HADD2.F32 R70, -RZ, R70.H1_H1 ;  /* 0x30000046ff467230 */ /* 0x000fc40000004100 */
[-C--:B------:R-:W-:Y:S01]  /*a070*/  FFMA.FTZ R139, R52, R67.reuse, -R139 ;  /* 0x00000043348b7223 */ /* 0x080fe2000001088b */
[----:B------:R-:W-:Y:S02]  /*a080*/  HADD2.F32 R51, -RZ, R51.H1_H1 ;  /* 0x30000033ff337230 */ /* 0x000fe40000004100 */
        /* <DEDUP_REMOVED lines=10> */
[CC--:B------:R-:W-:Y:S01]  /*a130*/  FMUL.FTZ R48, R54.reuse, R69.reuse ;  /* 0x0000004536307220 */ /* 0x0c0fe20000410000 */
[----:B------:R-:W-:Y:S02]  /*a140*/  HADD2.F32 R50, -RZ, R50.H1_H1 ;  /* 0x30000032ff327230 */ /* 0x000fe40000004100 */
[-C--:B------:R-:W-:Y:S01]  /*a150*/  FFMA.FTZ R51, R51, R66.reuse, -R52 ;  /* 0x0000004233337223 */ /* 0x080fe20000010834 */
[----:B------:R-:W-:Y:S01]  /*a160*/  FFMA.FTZ R70, R55, R66, R70 ;  /* 0x0000004237467223 */ /* 0x000fe20000010046 */
[----:B------:R-:W-:Y:S01]  /*a170*/  FMUL.FTZ R69, R49, R69 ;  /* 0x0000004531457220 */ /* 0x000fe20000410000 */
[----:B------:R-:W-:Y:S01]  /*a180*/  F2FP.SATFINITE.E4M3.F32.PACK_AB_MERGE_C R86, R133, R86, RZ ;  /* 0x000000568556723e */ /* 0x000fe200048070ff */
[----:B------:R-:W-:Y:S01]  /*a190*/  FFMA.FTZ R48, R49, R50, -R48 ;  /* 0x0000003231307223 */ /* 0x000fe20000010830 */
[----:B------:R-:W-:Y:S01]  /*a1a0*/  F2FP.SATFINITE.E4M3.F32.PACK_AB_MERGE_C R51, R51, R146, RZ ;  /* 0x000000923333723e */ /* 0x000fe200048070ff */
[----:B------:R-:W-:Y:S01]  /*a1b0*/  FFMA.FTZ R69, R54, R50, R69 ;  /* 0x0000003236457223 */ /* 0x000fe20000010045 */
[----:B------:R-:W-:Y:S01]  /*a1c0*/  F2FP.SATFINITE.E4M3.F32.PACK_AB_MERGE_C R87, R132, R87, RZ ;  /* 0x000000578457723e */ /* 0x000fe200048070ff */
[----:B------:R-:W-:Y:S01]  /*a1d0*/  IMAD.MOV.U32 R50, RZ, RZ, R62 ;  /* 0x000000ffff327224 */ /* 0x000fe200078e003e */
[----:B------:R-:W-:Y:S01]  /*a1e0*/  F2FP.SATFINITE.E4M3.F32.PACK_AB_MERGE_C R70, R70, R81, RZ ;  /* 0x000000514646723e */ /* 0x000fe200048070ff */
[----:B------:R-:W-:Y:S01]  /*a1f0*/  IMAD.MOV.U32 R54, RZ, RZ, R60 ;  /* 0x000000ffff367224 */ /* 0x000fe200078e003c */
[----:B------:R-:W-:Y:S01]  /*a200*/  F2FP.SATFINITE.E4M3.F32.PACK_AB_MERGE_C R51, R48, R139, R51 ;  /* 0x0000008b3033723e */ /* 0x000fe20004807033 */
[----:B------:R-:W-:Y:S01]  /*a210*/  IMAD.MOV.U32 R48, RZ, RZ, R64 ;  /* 0x000000ffff307224 */ /* 0x000fe200078e0040 */
[----:B------:R-:W-:-:S02]  /*a220*/  F2FP.SATFINITE.E4M3.F32.PACK_AB_MERGE_C R49, R84, R83, R86 ;  /* 0x000000535431723e */ /* 0x000fc40004807056 */
[----:B------:R-:W-:Y:S02]  /*a230*/  F2FP.SATFINITE.E4M3.F32.PACK_AB_MERGE_C R53, R85, R82, R87 ;  /* 0x000000525535723e */ /* 0x000fe40004807057 */
[----:B------:R-:W-:Y:S02]  /*a240*/  F2FP.SATFINITE.E4M3.F32.PACK_AB_MERGE_C R55, R69, R144, R70 ;  /* 0x000000904537723e */ /* 0x000fe40004807046 */
[----:B------:R-:W-:-:S07]  /*a250*/  MOV R52, R63 ;  /* 0x0000003f00347202 */ /* 0x000fce0000000f00 */
.L_x_357:
[----:B------:R-:W-:Y:S05]  /*a260*/  BSYNC B2 ;  /* 0x0000000000027941 */ /* 0x000fea0003800000 */
.L_x_356:
        /* <DEDUP_REMOVED lines=11> */
.L_x_355:
[----:B------:R-:W-:Y:S05]  /*a320*/  BSYNC B1 ;  /* 0x0000000000017941 */ /* 0x000fea0003800000 */
.L_x_354:
[C---:B------:R-:W-:Y:S01]  /*a330*/  ISETP.GE.OR P3, PT, R235.reuse, R118, P0 ;  /* 0x00000076eb00720c */ /* 0x040fe20000766670 */
[----:B--2---:R-:W-:Y:S01]  /*a340*/  IMAD.WIDE.U32 R124, R235, R126, R124 ;  /* 0x0000007eeb7c7225 */ /* 0x004fe200078e007c */
[----:B-1-34-:R-:W-:-:S05]  /*a350*/  SHF.R.S32.HI R49, RZ, 0x1f, R235 ;  /* 0x0000001fff317819 */ /* 0x01afca00000114eb */
[----:B------:R-:W-:-:S04]  /*a360*/  IMAD R48, R49, R126, RZ ;  /* 0x0000007e31307224 */ /* 0x000fc800078e02ff */
[----:B------:R-:W-:Y:S02]  /*a370*/  IMAD R61, R235, R127, R48 ;  /* 0x0000007feb3d7224 */ /* 0x000fe400078e0230 */
[----:B------:R-:W-:Y:S05]  /*a380*/  @P3 BRA `(.L_x_336) ;  /* 0x0000001400483947 */ /* 0x000fea0003800000 */
[----:B------:R-:W2:Y:S01]  /*a390*/  LDL R51, [R1+0x14] ;  /* 0x0000140001337983 */ /* 0x000ea20000100800 */
[----:B------:R-:W1:Y:S03]  /*a3a0*/  LDC.64 R56, c[0x0][0x2d8] ;  /* 0x0000b600ff387b82 */ /* 0x000e660000000a00 */
[----:B------:R-:W3:Y:S01]  /*a3b0*/  LDL R50, [R1+0x20] ;  /* 0x0000200001327983 */ /* 0x000ee20000100800 */
[----:B------:R-:W-:Y:S01]  /*a3c0*/  ISETP.NE.AND P6, PT, R0, RZ, PT ;  /* 0x000000ff0000720c */ /* 0x000fe20003fc5270 */
[----:B------:R-:W-:Y:S01]  /*a3d0*/  IMAD.IADD R61, R125, 0x1, R61 ;  /* 0x000000017d3d7824 */ /* 0x000fe200078e023d */
[----:B------:R-:W-:Y:S01]  /*a3e0*/  IADD3 R59, P3, P4, R100, R124, R38 ;  /* 0x0000007c643b7210 */ /* 0x000fe20007c7e026 */
[----:B------:R-:W-:Y:S01]  /*a3f0*/  BSSY B1, `(.L_x_358) ;  /* 0x00000f1000017945 */ /* 0x000fe20003800000 */
[----:B------:R-:W-:Y:S02]  /*a400*/  SEL R142, R123, R142, !P6 ;  /* 0x0000008e7b8e7207 */ /* 0x000fe40007000000 */
[----:B------:R-:W-:-:S02]  /*a410*/  IADD3.X R48, R36, R61, R105, P3, P4 ;  /* 0x0000003d24307210 */ /* 0x000fc40001fe8469 */
[----:B------:R-:W-:-:S04]  /*a420*/  SHF.R.S32.HI R49, RZ, 0x1f, R142 ;  /* 0x0000001fff317819 */ /* 0x000fc8000001148e */
[----:B------:R-:W-:-:S04]  /*a430*/  LEA.HI R49, R49, R142, RZ, 0x5 ;  /* 0x0000008e31317211 */ /* 0x000fc800078f28ff */
[----:B------:R-:W-:Y:S02]  /*a440*/  LEA.HI.SX32 R49, R49, R104, 0x1b ;  /* 0x0000006831317211 */ /* 0x000fe400078fdaff */
[----:B-1----:R-:W-:-:S03]  /*a450*/  IADD3 R58, P3, R59, R56, RZ ;  /* 0x000000383b3a7210 */ /* 0x002fc60007f7e0ff */
[----:B------:R-:W-:Y:S01]  /*a460*/  IMAD.SHL.U32 R63, R49, 0x10, RZ ;  /* 0x00000010313f7824 */ /* 0x000fe200078e00ff */
[----:B------:R-:W-:Y:S02]  /*a470*/  IADD3.X R59, R48, R57, RZ, P3, !PT ;  /* 0x00000039303b7210 */ /* 0x000fe40001ffe4ff */
[----:B------:R-:W-:-:S04]  /*a480*/  SHF.R.S32.HI R48, RZ, 0x1f, R49 ;  /* 0x0000001fff307819 */ /* 0x000fc80000011431 */
[----:B------:R-:W-:-:S05]  /*a490*/  LEA.HI R48, R48, R49, RZ, 0x3 ;  /* 0x0000003130307211 */ /* 0x000fca00078f18ff */
[----:B------:R-:W-:-:S05]  /*a4a0*/  IMAD.SHL.U32 R48, R48, 0x800, RZ ;  /* 0x0000080030307824 */ /* 0x000fca00078e00ff */
[----:B------:R-:W-:Y:S02]  /*a4b0*/  LOP3.LUT R48, R48, 0xffffc000, RZ, 0xc0, !PT ;  /* 0xffffc00030307812 */ /* 0x000fe400078ec0ff */
[----:B--2---:R-:W-:-:S04]  /*a4c0*/  LOP3.LUT R49, R51, 0x70, R63, 0xf8, !PT ;  /* 0x0000007033317812 */ /* 0x004fc800078ef83f */
[----:B------:R-:W-:-:S04]  /*a4d0*/  LOP3.LUT R49, R49, R26, RZ, 0x3c, !PT ;  /* 0x0000001a31317212 */ /* 0x000fc800078e3cff */
[----:B---3--:R-:W-:Y:S01]  /*a4e0*/  IADD3 R49, R49, R48, R50 ;  /* 0x0000003031317210 */ /* 0x008fe20007ffe032 */
        /* <DEDUP_REMOVED lines=9> */
[----:B------:R-:W-:Y:S01]  /*a580*/  LOP3.LUT R62, R73, 0xff, RZ, 0xc0, !PT ;  /* 0x000000ff493e7812 */ /* 0x000fe200078ec0ff */
[----:B------:R-:W-:Y:S01]  /*a590*/  IMAD.MOV.U32 R65, RZ, RZ, R50 ;  /* 0x000000ffff417224 */ /* 0x000fe200078e0032 */
[--C-:B------:R-:W-:Y:S01]  /*a5a0*/  SHF.R.U32.HI R67, RZ, 0x18, R73.reuse ;  /* 0x00000018ff437819 */ /* 0x100fe20000011649 */
[----:B------:R-:W-:Y:S01]  /*a5b0*/  IMAD.SHL.U32 R48, R69, 0x100, RZ ;  /* 0x0000010045307824 */ /* 0x000fe200078e00ff */
[----:B------:R-:W-:Y:S01]  /*a5c0*/  SHF.R.U32.HI R81, RZ, 0x10, R73 ;  /* 0x00000010ff517819 */ /* 0x000fe20000011649 */
[----:B--2---:R-:W-:Y:S01]  /*a5d0*/  IMAD.MOV.U32 R69, RZ, RZ, R54 ;  /* 0x000000ffff457224 */ /* 0x004fe200078e0036 */
[----:B------:R-:W-:Y:S02]  /*a5e0*/  PRMT R67, R67, 0x654, R62 ;  /* 0x0000065443437816 */ /* 0x000fe4000000003e */
[----:B------:R-:W-:Y:S01]  /*a5f0*/  MOV R66, R52 ;  /* 0x0000003400427202 */ /* 0x000fe20000000f00 */
[----:B------:R-:W-:Y:S01]  /*a600*/  IMAD.U32 R52, R81, 0x10000, RZ ;  /* 0x0001000051347824 */ /* 0x000fe200078e00ff */
[----:B------:R-:W-:-:S02]  /*a610*/  SHF.R.U32.HI R72, RZ, 0x8, R77 ;  /* 0x00000008ff487819 */ /* 0x000fc4000001164d */
[----:B------:R-:W-:Y:S02]  /*a620*/  LOP3.LUT R67, R67, 0xff00, R48, 0xf8, !PT ;  /* 0x0000ff0043437812 */ /* 0x000fe400078ef830 */
[--C-:B------:R-:W-:Y:S01]  /*a630*/  SHF.R.U32.HI R78, RZ, 0x8, R75.reuse ;  /* 0x00000008ff4e7819 */ /* 0x100fe2000001164b */
[----:B------:R-:W-:Y:S01]  /*a640*/  IMAD.SHL.U32 R50, R72, 0x100, RZ ;  /* 0x0000010048327824 */ /* 0x000fe200078e00ff */
[----:B------:R-:W-:Y:S02]  /*a650*/  LOP3.LUT R64, R75, 0xff, RZ, 0xc0, !PT ;  /* 0x000000ff4b407812 */ /* 0x000fe400078ec0ff */
[----:B------:R-:W-:Y:S02]  /*a660*/  SHF.R.U32.HI R71, RZ, 0x18, R75 ;  /* 0x00000018ff477819 */ /* 0x000fe4000001164b */
[----:B------:R-:W-:Y:S02]  /*a670*/  LOP3.LUT R68, R77, 0xff, RZ, 0xc0, !PT ;  /* 0x000000ff4d447812 */ /* 0x000fe400078ec0ff */
[----:B------:R-:W-:-:S02]  /*a680*/  SHF.R.U32.HI R73, RZ, 0x18, R77 ;  /* 0x00000018ff497819 */ /* 0x000fc4000001164d */
[----:B------:R-:W-:Y:S02]  /*a690*/  SHF.R.U32.HI R70, RZ, 0x8, R79 ;  /* 0x00000008ff467819 */ /* 0x000fe4000001164f */
[----:B------:R-:W-:Y:S02]  /*a6a0*/  LOP3.LUT R52, R67, 0xff0000, R52, 0xf8, !PT ;  /* 0x00ff000043347812 */ /* 0x000fe400078ef834 */
[----:B------:R-:W-:Y:S01]  /*a6b0*/  PRMT R71, R71, 0x654, R64 ;  /* 0x0000065447477816 */ /* 0x000fe20000000040 */
[----:B------:R-:W-:Y:S01]  /*a6c0*/  IMAD.SHL.U32 R54, R70, 0x100, RZ ;  /* 0x0000010046367824 */ /* 0x000fe200078e00ff */
[----:B------:R-:W-:Y:S02]  /*a6d0*/  PRMT R73, R73, 0x654, R68 ;  /* 0x0000065449497816 */ /* 0x000fe40000000044 */
[----:B------:R-:W-:Y:S02]  /*a6e0*/  SHF.L.U32 R48, R78, 0x8, RZ ;  /* 0x000000084e307819 */ /* 0x000fe400000006ff */
[----:B------:R-:W-:-:S02]  /*a6f0*/  F2FP.F16.E4M3.UNPACK_B R72, R138.H1 ;  /* 0x0000008aff48723e */ /* 0x000fc400030006ff */
[----:B------:R-:W-:Y:S02]  /*a700*/  F2FP.F16.E4M3.UNPACK_B R67, R66.H1 ;  /* 0x00000042ff43723e */ /* 0x000fe400030006ff */
[----:B------:R-:W-:Y:S02]  /*a710*/  SHF.R.U32.HI R80, RZ, 0x10, R75 ;  /* 0x00000010ff507819 */ /* 0x000fe4000001164b */
[----:B------:R-:W-:Y:S01]  /*a720*/  F2FP.F16.E4M3.UNPACK_B R62, R60.H1 ;  /* 0x0000003cff3e723e */ /* 0x000fe200030006ff */
[----:B------:R-:W-:Y:S01]  /*a730*/  HADD2.F32 R68, -RZ, R67.H0_H0 ;  /* 0x20000043ff447230 */ /* 0x000fe20000004100 */
[----:B------:R-:W-:Y:S02]  /*a740*/  LOP3.LUT R71, R71, 0xff00, R48, 0xf8, !PT ;  /* 0x0000ff0047477812 */ /* 0x000fe400078ef830 */
[----:B------:R-:W-:Y:S01]  /*a750*/  LOP3.LUT R75, R73, 0xff00, R50, 0xf8, !PT ;  /* 0x0000ff00494b7812 */ /* 0x000fe200078ef832 */
[----:B------:R-:W-:Y:S01]  /*a760*/  HADD2.F32 R73, -RZ, R72.H0_H0 ;  /* 0x20000048ff497230 */ /* 0x000fe20000004100 */
[----:B------:R-:W-:Y:S01]  /*a770*/  SHF.L.U32 R48, R80, 0x10, RZ ;  /* 0x0000001050307819 */ /* 0x000fe200000006ff */
[----:B------:R-:W-:Y:S01]  /*a780*/  HADD2.F32 R64, -RZ, R62.H0_H0 ;  /* 0x2000003eff407230 */ /* 0x000fe20000004100 */
[----:B------:R-:W-:-:S02]  /*a790*/  F2FP.F16.E4M3.UNPACK_B R70, R136.H1 ;  /* 0x00000088ff46723e */ /* 0x000fc400030006ff */
[----:B------:R-:W-:Y:S02]  /*a7a0*/  SHF.R.U32.HI R76, RZ, 0x10, R77 ;  /* 0x00000010ff4c7819 */ /* 0x000fe4000001164d */
[----:B------:R-:W-:Y:S02]  /*a7b0*/  SHF.R.U32.HI R74, RZ, 0x10, R79 ;  /* 0x00000010ff4a7819 */ /* 0x000fe4000001164f */
[----:B------:R-:W-:Y:S01]  /*a7c0*/  LOP3.LUT R77, R79, 0xff0000ff, RZ, 0xc0, !PT ;  /* 0xff0000ff4f4d7812 */ /* 0x000fe200078ec0ff */
[-C--:B------:R-:W-:Y:S01]  /*a7d0*/  FMUL.FTZ R79, R68, R73.reuse ;  /* 0x00000049444f7220 */ /* 0x080fe20000410000 */
[----:B------:R-:W-:Y:S01]  /*a7e0*/  LOP3.LUT R48, R71, 0xff0000, R48, 0xf8, !PT ;  /* 0x00ff000047307812 */ /* 0x000fe200078ef830 */
[----:B------:R-:W-:Y:S02]  /*a7f0*/  HADD2.F32 R71, -RZ, R70.H0_H0 ;  /* 0x20000046ff477230 */ /* 0x000fe40000004100 */
[----:B------:R-:W-:Y:S01]  /*a800*/  FMUL.FTZ R73, R64, R73 ;  /* 0x0000004940497220 */ /* 0x000fe20000410000 */
[----:B------:R-:W-:Y:S01]  /*a810*/  LOP3.LUT R77, R77, 0xff00, R54, 0xf8, !PT ;  /* 0x0000ff004d4d7812 */ /* 0x000fe200078ef836 */
[----:B------:R-:W-:Y:S01]  /*a820*/  IMAD.U32 R54, R76, 0x10000, RZ ;  /* 0x000100004c367824 */ /* 0x000fe200078e00ff */
[----:B------:R-:W-:Y:S01]  /*a830*/  F2FP.F16.E4M3.UNPACK_B R138, R138 ;  /* 0x0000008aff8a723e */ /* 0x000fe200020006ff */
[-C--:B------:R-:W-:Y:S01]  /*a840*/  FFMA.FTZ R76, R68, R71.reuse, R73 ;  /* 0x00000047444c7223 */ /* 0x080fe20000010049 */
[----:B------:R-:W-:Y:S01]  /*a850*/  FFMA.FTZ R79, R64, R71, -R79 ;  /* 0x00000047404f7223 */ /* 0x000fe2000001084f */
[----:B------:R-:W-:Y:S01]  /*a860*/  HADD2.F32 R73, -RZ, R72.H1_H1 ;  /* 0x30000048ff497230 */ /* 0x000fe20000004100 */
[----:B------:R-:W-:Y:S01]  /*a870*/  F2FP.F16.E4M3.UNPACK_B R66, R66 ;  /* 0x00000042ff42723e */ /* 0x000fe200020006ff */
[----:B------:R-:W-:Y:S01]  /*a880*/  HADD2.F32 R68, -RZ, R67.H1_H1 ;  /* 0x30000043ff447230 */ /* 0x000fe20000004100 */
[----:B------:R-:W-:Y:S01]  /*a890*/  F2FP.F16.E4M3.UNPACK_B R60, R60 ;  /* 0x0000003cff3c723e */ /* 0x000fe200020006ff */
[----:B------:R-:W-:Y:S01]  /*a8a0*/  HADD2.F32 R64, -RZ, R62.H1_H1 ;  /* 0x3000003eff407230 */ /* 0x000fe20000004100 */
[----:B------:R-:W-:Y:S01]  /*a8b0*/  LOP3.LUT R54, R75, 0xff0000, R54, 0xf8, !PT ;  /* 0x00ff00004b367812 */ /* 0x000fe200078ef836 */
[----:B------:R-:W-:Y:S01]  /*a8c0*/  HADD2.F32 R71, -RZ, R70.H1_H1 ;  /* 0x30000046ff477230 */ /* 0x000fe20000004100 */
[----:B------:R-:W-:Y:S01]  /*a8d0*/  F2FP.F16.E4M3.UNPACK_B R136, R136 ;  /* 0x00000088ff88723e */ /* 0x000fe200020006ff */
[----:B------:R-:W-:Y:S01]  /*a8e0*/  FMUL.FTZ R75, R68, R73 ;  /* 0x00000049444b7220 */ /* 0x000fe20000410000 */
[----:B------:R-:W-:-:S02]  /*a8f0*/  HADD2.F32 R70, -RZ, R138.H0_H0 ;  /* 0x2000008aff467230 */ /* 0x000fc40000004100 */
[C---:B------:R-:W-:Y:S01]  /*a900*/  FMUL.FTZ R73, R64.reuse, R73 ;  /* 0x0000004940497220 */ /* 0x040fe20000410000 */
[----:B------:R-:W-:Y:S02]  /*a910*/  HADD2.F32 R67, -RZ, R66.H0_H0 ;  /* 0x20000042ff437230 */ /* 0x000fe40000004100 */
[-C--:B------:R-:W-:Y:S01]  /*a920*/  FFMA.FTZ R78, R64, R71.reuse, -R75 ;  /* 0x00000047404e7223 */ /* 0x080fe2000001084b */
[----:B------:R-:W-:Y:S02]  /*a930*/  HADD2.F32 R62, -RZ, R60.H0_H0 ;  /* 0x2000003cff3e7230 */ /* 0x000fe40000004100 */
[----:B------:R-:W-:Y:S01]  /*a940*/  FFMA.FTZ R81, R68, R71, R73 ;  /* 0x0000004744517223 */ /* 0x000fe20000010049 */
[----:B------:R-:W-:Y:S02]  /*a950*/  HADD2.F32 R64, -RZ, R136.H0_H0 ;  /* 0x20000088ff407230 */ /* 0x000fe40000004100 */
[----:B------:R-:W-:Y:S01]  /*a960*/  FMUL.FTZ R71, R67, R70 ;  /* 0x0000004643477220 */ /* 0x000fe20000410000 */
[----:B------:R-:W-:-:S02]  /*a970*/  HADD2.F32 R73, -RZ, R138.H1_H1 ;  /* 0x3000008aff497230 */ /* 0x000fc40000004100 */
[C---:B------:R-:W-:Y:S01]  /*a980*/  FMUL.FTZ R70, R62.reuse, R70 ;  /* 0x000000463e467220 */ /* 0x040fe20000410000 */
[----:B------:R-:W-:Y:S02]  /*a990*/  HADD2.F32 R66, -RZ, R66.H1_H1 ;  /* 0x30000042ff427230 */ /* 0x000fe40000004100 */
[-C--:B------:R-:W-:Y:S01]  /*a9a0*/  FFMA.FTZ R72, R62, R64.reuse, -R71 ;  /* 0x000000403e487223 */ /* 0x080fe20000010847 */
[----:B------:R-:W-:Y:S02]  /*a9b0*/  IMAD.U32 R50, R74, 0x10000, RZ ;  /* 0x000100004a327824 */ /* 0x000fe400078e00ff */
[----:B------:R-:W-:Y:S01]  /*a9c0*/  FFMA.FTZ R74, R67, R64, R70 ;  /* 0x00000040434a7223 */ /* 0x000fe20000010046 */
[----:B------:R-:W-:Y:S02]  /*a9d0*/  HADD2.F32 R60, -RZ, R60.H1_H1 ;  /* 0x3000003cff3c7230 */ /* 0x000fe40000004100 */
[----:B------:R-:W-:Y:S01]  /*a9e0*/  FMUL.FTZ R67, R66, R73 ;  /* 0x0000004942437220 */ /* 0x000fe20000410000 */
[----:B------:R-:W-:Y:S01]  /*a9f0*/  HADD2.F32 R71, -RZ, R136.H1_H1 ;  /* 0x30000088ff477230 */ /* 0x000fe20000004100 */
[----:B------:R-:W-:-:S02]  /*aa00*/  F2FP.F16.E4M3.UNPACK_B R62, R137.H1 ;  /* 0x00000089ff3e723e */ /* 0x000fc400030006ff */
[----:B------:R-:W-:Y:S01]  /*aa10*/  F2FP.F16.E4M3.UNPACK_B R64, R69.H1 ;  /* 0x00000045ff40723e */ /* 0x000fe200030006ff */
[C---:B------:R-:W-:Y:S01]  /*aa20*/  FMUL.FTZ R73, R60.reuse, R73 ;  /* 0x000000493c497220 */ /* 0x040fe20000410000 */
[----:B------:R-:W-:Y:S01]  /*aa30*/  FFMA.FTZ R75, R60, R71, -R67 ;  /* 0x000000473c4b7223 */ /* 0x000fe20000010843 */
[----:B------:R-:W-:Y:S01]  /*aa40*/  F2FP.F16.E4M3.UNPACK_B R68, R135.H1 ;  /* 0x00000087ff44723e */ /* 0x000fe200030006ff */
[----:B------:R-:W-:Y:S01]  /*aa50*/  HADD2.F32 R70, -RZ, R62.H0_H0 ;  /* 0x2000003eff467230 */ /* 0x000fe20000004100 */
[----:B------:R-:W-:Y:S01]  /*aa60*/  F2FP.F16.E4M3.UNPACK_B R60, R65.H1 ;  /* 0x00000041ff3c723e */ /* 0x000fe200030006ff */
[----:B------:R-:W-:Y:S01]  /*aa70*/  HADD2.F32 R67, -RZ, R64.H0_H0 ;  /* 0x20000040ff437230 */ /* 0x000fe20000004100 */
[----:B------:R-:W-:Y:S01]  /*aa80*/  LOP3.LUT R50, R77, 0xff0000, R50, 0xf8, !PT ;  /* 0x00ff00004d327812 */ /* 0x000fe200078ef832 */
[----:B------:R-:W-:Y:S01]  /*aa90*/  FFMA.FTZ R77, R66, R71, R73 ;  /* 0x00000047424d7223 */ /* 0x000fe20000010049 */
[----:B------:R-:W-:Y:S01]  /*aaa0*/  HADD2.F32 R73, -RZ, R62.H1_H1 ;  /* 0x3000003eff497230 */ /* 0x000fe20000004100 */
[----:B------:R-:W-:Y:S01]  /*aab0*/  F2FP.F16.E4M3.UNPACK_B R137, R137 ;  /* 0x00000089ff89723e */ /* 0x000fe200020006ff */
[----:B------:R-:W-:-:S02]  /*aac0*/  HADD2.F32 R62, -RZ, R60.H0_H0 ;  /* 0x2000003cff3e7230 */ /* 0x000fc40000004100 */
[CC--:B------:R-:W-:Y:S01]  /*aad0*/  FMUL.FTZ R71, R67.reuse, R70.reuse ;  /* 0x0000004643477220 */ /* 0x0c0fe20000410000 */
[----:B------:R-:W-:Y:S01]  /*aae0*/  HADD2.F32 R66, -RZ, R68.H0_H0 ;  /* 0x20000044ff427230 */ /* 0x000fe20000004100 */
[----:B------:R-:W-:Y:S01]  /*aaf0*/  F2FP.F16.E4M3.UNPACK_B R69, R69 ;  /* 0x00000045ff45723e */ /* 0x000fe200020006ff */
[----:B------:R-:W-:Y:S02]  /*ab00*/  HADD2.F32 R64, -RZ, R64.H1_H1 ;  /* 0x30000040ff407230 */ /* 0x000fe40000004100 */
[C---:B------:R-:W-:Y:S01]  /*ab10*/  FMUL.FTZ R70, R62.reuse, R70 ;  /* 0x000000463e467220 */ /* 0x040fe20000410000 */
[----:B------:R-:W-:Y:S02]  /*ab20*/  HADD2.F32 R60, -RZ, R60.H1_H1 ;  /* 0x3000003cff3c7230 */ /* 0x000fe40000004100 */
[-C--:B------:R-:W-:Y:S01]  /*ab30*/  FFMA.FTZ R80, R62, R66.reuse, -R71 ;  /* 0x000000423e507223 */ /* 0x080fe20000010847 */
[----:B------:R-:W-:Y:S02]  /*ab40*/  HADD2.F32 R71, -RZ, R68.H1_H1 ;  /* 0x30000044ff477230 */ /* 0x000fe40000004100 */
[----:B------:R-:W-:Y:S01]  /*ab50*/  FMUL.FTZ R83, R64, R73 ;  /* 0x0000004940537220 */ /* 0x000fe20000410000 */
[----:B------:R-:W-:Y:S01]  /*ab60*/  F2FP.F16.E4M3.UNPACK_B R65, R65 ;  /* 0x00000041ff41723e */ /* 0x000fe200020006ff */
[C---:B------:R-:W-:Y:S01]  /*ab70*/  FMUL.FTZ R73, R60.reuse, R73 ;  /* 0x000000493c497220 */ /* 0x040fe20000410000 */
[----:B------:R-:W-:Y:S01]  /*ab80*/  FFMA.FTZ R82, R67, R66, R70 ;  /* 0x0000004243527223 */ /* 0x000fe20000010046 */
[----:B------:R-:W-:Y:S01]  /*ab90*/  FFMA.FTZ R83, R60, R71, -R83 ;  /* 0x000000473c537223 */ /* 0x000fe20000010853 */
[----:B------:R-:W-:Y:S01]  /*aba0*/  F2FP.F16.E4M3.UNPACK_B R135, R135 ;  /* 0x00000087ff87723e */ /* 0x000fe200020006ff */
[----:B------:R-:W-:Y:S01]  /*abb0*/  FFMA.FTZ R85, R64, R71, R73 ;  /* 0x0000004740557223 */ /* 0x000fe20000010049 */
[----:B------:R-:W-:Y:S01]  /*abc0*/  HADD2.F32 R71, -RZ, R137.H0_H0 ;  /* 0x20000089ff477230 */ /* 0x000fe20000004100 */
[----:B------:R-:W-:Y:S01]  /*abd0*/  F2FP.SATFINITE.E4M3.F32.PACK_AB_MERGE_C R78, R78, R79, RZ ;  /* 0x0000004f4e4e723e */ /* 0x000fe200048070ff */
[----:B------:R-:W-:Y:S01]  /*abe0*/  HADD2.F32 R62, -RZ, R69.H0_H0 ;  /* 0x20000045ff3e7230 */ /* 0x000fe20000004100 */
[----:B------:R-:W-:Y:S01]  /*abf0*/  F2FP.SATFINITE.E4M3.F32.PACK_AB_MERGE_C R83, R83, R80, RZ ;  /* 0x000000505353723e */ /* 0x000fe200048070ff */
[----:B------:R-:W-:Y:S01]  /*ac00*/  HADD2.F32 R66, -RZ, R137.H1_H1 ;  /* 0x30000089ff427230 */ /* 0x000fe20000004100 */
[----:B------:R-:W-:Y:S01]  /*ac10*/  F2FP.SATFINITE.E4M3.F32.PACK_AB_MERGE_C R85, R85, R82, RZ ;  /* 0x000000525555723e */ /* 0x000fe200048070ff */
[----:B------:R-:W-:-:S02]  /*ac20*/  HADD2.F32 R60, -RZ, R65.H0_H0 ;  /* 0x20000041ff3c7230 */ /* 0x000fc40000004100 */
[-C--:B------:R-:W-:Y:S01]  /*ac30*/  FMUL.FTZ R73, R62, R71.reuse ;  /* 0x000000473e497220 */ /* 0x080fe20000410000 */
[----:B------:R-:W-:Y:S01]  /*ac40*/  HADD2.F32 R69, -RZ, R69.H1_H1 ;  /* 0x30000045ff457230 */ /* 0x000fe20000004100 */
[----:B------:R-:W-:Y:S01]  /*ac50*/  F2FP.SATFINITE.E4M3.F32.PACK_AB_MERGE_C R80, R75, R72, R78 ;  /* 0x000000484b50723e */ /* 0x000fe2000480704e */
[----:B------:R-:W-:Y:S02]  /*ac60*/  HADD2.F32 R65, -RZ, R65.H1_H1 ;  /* 0x30000041ff417230 */ /* 0x000fe40000004100 */
[----:B------:R-:W-:Y:S01]  /*ac70*/  FMUL.FTZ R71, R60, R71 ;  /* 0x000000473c477220 */ /* 0x000fe20000410000 */
[--C-:B------:R-:W-:Y:S02]  /*ac80*/  HADD2.F32 R67, -RZ, R135.reuse.H0_H0 ;  /* 0x20000087ff437230 */ /* 0x100fe40000004100 */
[-C--:B------:R-:W-:Y:S01]  /*ac90*/  FMUL.FTZ R68, R69, R66.reuse ;  /* 0x0000004245447220 */ /* 0x080fe20000410000 */
[----:B------:R-:W-:Y:S02]  /*aca0*/  HADD2.F32 R64, -RZ, R135.H1_H1 ;  /* 0x30000087ff407230 */ /* 0x000fe40000004100 */
[----:B------:R-:W-:Y:S01]  /*acb0*/  FMUL.FTZ R66, R65, R66 ;  /* 0x0000004241427220 */ /* 0x000fe20000410000 */
[----:B------:R-:W-:Y:S01]  /*acc0*/  F2FP.SATFINITE.E4M3.F32.PACK_AB_MERGE_C R76, R81, R76, RZ ;  /* 0x0000004c514c723e */ /* 0x000fe200048070ff */
[-C--:B------:R-:W-:Y:S01]  /*acd0*/  FFMA.FTZ R71, R62, R67.reuse, R71 ;  /* 0x000000433e477223 */ /* 0x080fe20000010047 */
[----:B------:R-:W-:Y:S01]  /*ace0*/  FFMA.FTZ R73, R60, R67, -R73 ;  /* 0x000000433c497223 */ /* 0x000fe20000010849 */
[-C--:B------:R-:W-:Y:S01]  /*acf0*/  FFMA.FTZ R62, R65, R64.reuse, -R68 ;  /* 0x00000040413e7223 */ /* 0x080fe20000010844 */
[----:B------:R-:W-:Y:S01]  /*ad00*/  FFMA.FTZ R70, R69, R64, R66 ;  /* 0x0000004045467223 */ /* 0x000fe20000010042 */
[----:B------:R-:W-:-:S02]  /*ad10*/  F2FP.F16.E4M3.UNPACK_B R64, R53 ;  /* 0x00000035ff40723e */ /* 0x000fc400020006ff */
[----:B------:R-:W-:Y:S02]  /*ad20*/  F2FP.F16.E4M3.UNPACK_B R68, R54 ;  /* 0x00000036ff44723e */ /* 0x000fe400020006ff */
[----:B------:R-:W-:Y:S01]  /*ad30*/  F2FP.F16.E4M3.UNPACK_B R60, R49 ;  /* 0x00000031ff3c723e */ /* 0x000fe200020006ff */
        /* <DEDUP_REMOVED lines=10> */
[----:B------:R-:W-:Y:S02]  /*ade0*/  HADD2.F32 R69, -RZ, R68.H1_H1 ;  /* 0x30000044ff457230 */ /* 0x000fe40000004100 */
[-C--:B------:R-:W-:Y:S01]  /*adf0*/  FFMA.FTZ R71, R62, R67.reuse, -R71 ;  /* 0x000000433e477223 */ /* 0x080fe20000010847 */
[----:B------:R-:W-:Y:S02]  /*ae00*/  HADD2.F32 R60, -RZ, R60.H1_H1 ;  /* 0x3000003cff3c7230 */ /* 0x000fe40000004100 */
[----:B------:R-:W-:Y:S01]  /*ae10*/  FFMA.FTZ R70, R65, R67, R70 ;  /* 0x0000004341467223 */ /* 0x000fe20000010046 */
[----:B------:R-:W-:Y:S02]  /*ae20*/  HADD2.F32 R65, -RZ, R66.H1_H1 ;  /* 0x30000042ff417230 */ /* 0x000fe40000004100 */
[----:B------:R-:W-:Y:S01]  /*ae30*/  FMUL.FTZ R67, R64, R69 ;  /* 0x0000004540437220 */ /* 0x000fe20000410000 */
[----:B------:R-:W-:Y:S01]  /*ae40*/  F2FP.F16.E4M3.UNPACK_B R49, R49.H1 ;  /* 0x00000031ff31723e */ /* 0x000fe200030006ff */
[C---:B------:R-:W-:Y:S01]  /*ae50*/  FMUL.FTZ R69, R60.reuse, R69 ;  /* 0x000000453c457220 */ /* 0x040fe20000410000 */
[----:B------:R-:W-:Y:S01]  /*ae60*/  F2FP.F16.E4M3.UNPACK_B R62, R53.H1 ;  /* 0x00000035ff3e723e */ /* 0x000fe200030006ff */
[-C--:B------:R-:W-:Y:S01]  /*ae70*/  FFMA.FTZ R72, R60, R65.reuse, -R67 ;  /* 0x000000413c487223 */ /* 0x080fe20000010843 */
[----:B------:R-:W-:Y:S01]  /*ae80*/  F2FP.F16.E4M3.UNPACK_B R60, R54.H1 ;  /* 0x00000036ff3c723e */ /* 0x000fe200030006ff */
[----:B------:R-:W-:Y:S01]  /*ae90*/  FFMA.FTZ R73, R64, R65, R69 ;  /* 0x0000004140497223 */ /* 0x000fe20000010045 */
[----:B------:R-:W-:Y:S01]  /*aea0*/  F2FP.F16.E4M3.UNPACK_B R52, R52.H1 ;  /* 0x00000034ff34723e */ /* 0x000fe200030006ff */
[----:B------:R-:W-:Y:S01]  /*aeb0*/  HADD2.F32 R53, -RZ, R49.H0_H0 ;  /* 0x20000031ff357230 */ /* 0x000fe20000004100 */
[----:B------:R-:W-:Y:S01]  /*aec0*/  F2FP.SATFINITE.E4M3.F32.PACK_AB_MERGE_C R82, R77, R74, R76 ;  /* 0x0000004a4d52723e */ /* 0x000fe2000480704c */
[----:B------:R-:W-:-:S02]  /*aed0*/  HADD2.F32 R54, -RZ, R62.H0_H0 ;  /* 0x2000003eff367230 */ /* 0x000fc40000004100 */
[----:B------:R-:W-:Y:S02]  /*aee0*/  HADD2.F32 R64, -RZ, R60.H0_H0 ;  /* 0x2000003cff407230 */ /* 0x000fe40000004100 */
[----:B------:R-:W-:Y:S02]  /*aef0*/  HADD2.F32 R62, -RZ, R62.H1_H1 ;  /* 0x3000003eff3e7230 */ /* 0x000fe40000004100 */
[----:B------:R-:W-:Y:S02]  /*af00*/  HADD2.F32 R65, -RZ, R60.H1_H1 ;  /* 0x3000003cff417230 */ /* 0x000fe40000004100 */
[-C--:B------:R-:W-:Y:S01]  /*af10*/  FMUL.FTZ R66, R54, R64.reuse ;  /* 0x0000004036427220 */ /* 0x080fe20000410000 */
[----:B------:R-:W-:Y:S02]  /*af20*/  HADD2.F32 R60, -RZ, R52.H0_H0 ;  /* 0x20000034ff3c7230 */ /* 0x000fe40000004100 */
[----:B------:R-:W-:Y:S01]  /*af30*/  FMUL.FTZ R67, R53, R64 ;  /* 0x0000004035437220 */ /* 0x000fe20000410000 */
[----:B------:R-:W-:-:S02]  /*af40*/  HADD2.F32 R49, -RZ, R49.H1_H1 ;  /* 0x30000031ff317230 */ /* 0x000fc40000004100 */
[-C--:B------:R-:W-:Y:S01]  /*af50*/  FMUL.FTZ R64, R62, R65.reuse ;  /* 0x000000413e407220 */ /* 0x080fe20000410000 */
[----:B------:R-:W-:Y:S02]  /*af60*/  HADD2.F32 R52, -RZ, R52.H1_H1 ;  /* 0x30000034ff347230 */ /* 0x000fe40000004100 */
[----:B------:R-:W-:Y:S01]  /*af70*/  FFMA.FTZ R75, R54, R60, R67 ;  /* 0x0000003c364b7223 */ /* 0x000fe20000010043 */
[----:B------:R-:W-:Y:S01]  /*af80*/  F2FP.F16.E4M3.UNPACK_B R67, R50.H1 ;  /* 0x00000032ff43723e */ /* 0x000fe200030006ff */
[----:B------:R-:W-:Y:S01]  /*af90*/  FMUL.FTZ R65, R49, R65 ;  /* 0x0000004131417220 */ /* 0x000fe20000410000 */
[----:B------:R-:W-:Y:S01]  /*afa0*/  FFMA.FTZ R74, R53, R60, -R66 ;  /* 0x0000003c354a7223 */ /* 0x000fe20000010842 */
[-C--:B------:R-:W-:Y:S01]  /*afb0*/  FFMA.FTZ R77, R49, R52.reuse, -R64 ;  /* 0x00000034314d7223 */ /* 0x080fe20000010840 */
[-C--:B------:R-:W-:Y:S01]  /*afc0*/  F2FP.F16.E4M3.UNPACK_B R49, R51.reuse ;  /* 0x00000033ff31723e */ /* 0x080fe200020006ff */
[----:B------:R-:W-:Y:S01]  /*afd0*/  FFMA.FTZ R76, R62, R52, R65 ;  /* 0x000000343e4c7223 */ /* 0x000fe20000010041 */
[----:B------:R-:W-:Y:S01]  /*afe0*/  F2FP.F16.E4M3.UNPACK_B R51, R51.H1 ;  /* 0x00000033ff33723e */ /* 0x000fe200030006ff */
[----:B------:R-:W-:Y:S01]  /*aff0*/  HADD2.F32 R68, -RZ, R67.H0_H0 ;  /* 0x20000043ff447230 */ /* 0x000fe20000004100 */
[-C--:B------:R-:W-:Y:S01]  /*b000*/  F2FP.F16.E4M3.UNPACK_B R54, R55.reuse ;  /* 0x00000037ff36723e */ /* 0x080fe200020006ff */
[----:B------:R-:W-:Y:S01]  /*b010*/  HADD2.F32 R52, -RZ, R49.H0_H0 ;  /* 0x20000031ff347230 */ /* 0x000fe20000004100 */
[----:B------:R-:W-:Y:S01]  /*b020*/  F2FP.F16.E4M3.UNPACK_B R55, R55.H1 ;  /* 0x00000037ff37723e */ /* 0x000fe200030006ff */
[--C-:B------:R-:W-:Y:S01]  /*b030*/  HADD2.F32 R53, -RZ, R51.reuse.H0_H0 ;  /* 0x20000033ff357230 */ /* 0x100fe20000004100 */
[----:B------:R-:W-:Y:S01]  /*b040*/  F2FP.F16.E4M3.UNPACK_B R66, R50 ;  /* 0x00000032ff42723e */ /* 0x000fe200020006ff */
[----:B------:R-:W-:Y:S01]  /*b050*/  HADD2.F32 R60, -RZ, R54.H0_H0 ;  /* 0x20000036ff3c7230 */ /* 0x000fe20000004100 */
[-C--:B------:R-:W-:Y:S01]  /*b060*/  F2FP.F16.E4M3.UNPACK_B R62, R48.reuse.H1 ;  /* 0x00000030ff3e723e */ /* 0x080fe200030006ff */
[----:B------:R-:W-:Y:S01]  /*b070*/  HADD2.F32 R51, -RZ, R51.H1_H1 ;  /* 0x30000033ff337230 */ /* 0x000fe20000004100 */
[----:B------:R-:W-:Y:S01]  /*b080*/  F2FP.F16.E4M3.UNPACK_B R50, R48 ;  /* 0x00000030ff32723e */ /* 0x000fe200020006ff */
[----:B------:R-:W-:-:S02]  /*b090*/  HADD2.F32 R69, -RZ, R66.H0_H0 ;  /* 0x20000042ff457230 */ /* 0x000fc40000004100 */
[----:B------:R-:W-:Y:S01]  /*b0a0*/  FMUL.FTZ R81, R53, R68 ;  /* 0x0000004435517220 */ /* 0x000fe20000410000 */
[--C-:B------:R-:W-:Y:S01]  /*b0b0*/  HADD2.F32 R48, -RZ, R55.reuse.H0_H0 ;  /* 0x20000037ff307230 */ /* 0x100fe20000004100 */
[----:B------:R-:W-:Y:S01]  /*b0c0*/  F2FP.SATFINITE.E4M3.F32.PACK_AB_MERGE_C R74, R77, R74, RZ ;  /* 0x0000004a4d4a723e */ /* 0x000fe200048070ff */
[----:B------:R-:W-:Y:S02]  /*b0d0*/  HADD2.F32 R64, -RZ, R62.H0_H0 ;  /* 0x2000003eff407230 */ /* 0x000fe40000004100 */
[-C--:B------:R-:W-:Y:S01]  /*b0e0*/  FMUL.FTZ R79, R60, R69.reuse ;  /* 0x000000453c4f7220 */ /* 0x080fe20000410000 */
[----:B------:R-:W-:Y:S02]  /*b0f0*/  HADD2.F32 R65, -RZ, R50.H0_H0 ;  /* 0x20000032ff417230 */ /* 0x000fe40000004100 */
[----:B------:R-:W-:Y:S01]  /*b100*/  FMUL.FTZ R78, R48, R68 ;  /* 0x00000044304e7220 */ /* 0x000fe20000410000 */
[----:B------:R-:W-:Y:S01]  /*b110*/  FMUL.FTZ R69, R52, R69 ;  /* 0x0000004534457220 */ /* 0x000fe20000410000 */
[----:B------:R-:W-:Y:S01]  /*b120*/  FFMA.FTZ R81, R48, R64, R81 ;  /* 0x0000004030517223 */ /* 0x000fe20000010051 */
[----:B------:R-:W-:-:S02]  /*b130*/  HADD2.F32 R55, -RZ, R55.H1_H1 ;  /* 0x30000037ff377230 */ /* 0x000fc40000004100 */
[-C--:B------:R-:W-:Y:S01]  /*b140*/  FFMA.FTZ R79, R52, R65.reuse, -R79 ;  /* 0x00000041344f7223 */ /* 0x080fe2000001084f */
[----:B------:R-:W-:Y:S02]  /*b150*/  HADD2.F32 R48, -RZ, R67.H1_H1 ;  /* 0x30000043ff307230 */ /* 0x000fe40000004100 */
[----:B------:R-:W-:Y:S01]  /*b160*/  FFMA.FTZ R69, R60, R65, R69 ;  /* 0x000000413c457223 */ /* 0x000fe20000010045 */
[----:B------:R-:W-:Y:S02]  /*b170*/  HADD2.F32 R54, -RZ, R54.H1_H1 ;  /* 0x30000036ff367230 */ /* 0x000fe40000004100 */
[----:B------:R-:W-:Y:S01]  /*b180*/  FFMA.FTZ R78, R53, R64, -R78 ;  /* 0x00000040354e7223 */ /* 0x000fe2000001084e */
[----:B------:R-:W-:Y:S02]  /*b190*/  HADD2.F32 R66, -RZ, R66.H1_H1 ;  /* 0x30000042ff427230 */ /* 0x000fe40000004100 */
[----:B------:R-:W-:Y:S01]  /*b1a0*/  FMUL.FTZ R52, R55, R48 ;  /* 0x0000003037347220 */ /* 0x000fe20000410000 */
[----:B------:R-:W-:-:S02]  /*b1b0*/  HADD2.F32 R49, -RZ, R49.H1_H1 ;  /* 0x30000031ff317230 */ /* 0x000fc40000004100 */
[----:B------:R-:W-:Y:S01]  /*b1c0*/  FMUL.FTZ R60, R51, R48 ;  /* 0x00000030333c7220 */ /* 0x000fe20000410000 */
        /* <DEDUP_REMOVED lines=9> */
[----:B------:R-:W-:Y:S01]  /*b260*/  F2FP.SATFINITE.E4M3.F32.PACK_AB_MERGE_C R49, R72, R71, R74 ;  /* 0x000000474831723e */ /* 0x000fe2000480704a */
[----:B------:R-:W-:Y:S01]  /*b270*/  IMAD.MOV.U32 R54, RZ, RZ, R85 ;  /* 0x000000ffff367224 */ /* 0x000fe200078e0055 */
[----:B------:R-:W-:-:S02]  /*b280*/  F2FP.SATFINITE.E4M3.F32.PACK_AB_MERGE_C R51, R51, R78, RZ ;  /* 0x0000004e3333723e */ /* 0x000fc400048070ff */
[----:B------:R-:W-:Y:S02]  /*b290*/  F2FP.SATFINITE.E4M3.F32.PACK_AB_MERGE_C R60, R60, R81, RZ ;  /* 0x000000513c3c723e */ /* 0x000fe400048070ff */
[----:B------:R-:W-:Y:S01]  /*b2a0*/  F2FP.SATFINITE.E4M3.F32.PACK_AB_MERGE_C R51, R48, R79, R51 ;  /* 0x0000004f3033723e */ /* 0x000fe20004807033 */
[----:B------:R-:W-:Y:S01]  /*b2b0*/  IMAD.MOV.U32 R48, RZ, RZ, R80 ;  /* 0x000000ffff307224 */ /* 0x000fe200078e0050 */
[----:B------:R-:W-:Y:S01]  /*b2c0*/  F2FP.SATFINITE.E4M3.F32.PACK_AB_MERGE_C R55, R50, R69, R60 ;  /* 0x000000453237723e */ /* 0x000fe2000480703c */
[----:B------:R-:W-:Y:S01]  /*b2d0*/  IMAD.MOV.U32 R50, RZ, RZ, R83 ;  /* 0x000000ffff327224 */ /* 0x000fe200078e0053 */
[----:B------:R-:W-:Y:S02]  /*b2e0*/  F2FP.SATFINITE.E4M3.F32.PACK_AB_MERGE_C R53, R73, R70, R75 ;  /* 0x000000464935723e */ /* 0x000fe4000480704b */
[----:B------:R-:W-:-:S07]  /*b2f0*/  MOV R52, R82 ;  /* 0x0000005200347202 */ /* 0x000fce0000000f00 */
.L_x_359:
[----:B------:R-:W-:Y:S05]  /*b300*/  BSYNC B1 ;  /* 0x0000000000017941 */ /* 0x000fea0003800000 */
.L_x_358:
[----:B-1----:R1:W-:Y:S01]  /*b310*/  STG.E.128 desc[UR42][R58.64], R48 ;  /* 0x000000303a007986 */ /* 0x0023e2000c101d2a */
[----:B------:R-:W-:-:S13]  /*b320*/  ISETP.GE.AND P2, PT, R63, R140, PT ;  /* 0x0000008c3f00720c */ /* 0x000fda0003f46270 */
[----:B------:R-:W-:Y:S05]  /*b330*/  @P2 BRA `(.L_x_336) ;  /* 0x00000004005c2947 */ /* 0x000fea0003800000 */
[--C-:B-1----:R-:W-:Y:S02]  /*b340*/  SHF.R.S32.HI R48, RZ, 0x1f, R63.reuse ;  /* 0x0000001fff307819 */ /* 0x102fe4000001143f */
[----:B------:R-:W-:-:S04]  /*b350*/  IADD3 R63, P2, P3, R100, R124, R63 ;  /* 0x0000007c643f7210 */ /* 0x000fc80007b5e03f */
[----:B------:R-:W-:Y:S02]  /*b360*/  IADD3.X R48, R36, R61, R48, P2, P3 ;  /* 0x0000003d24307210 */ /* 0x000fe400017e6430 */
[----:B------:R-:W-:-:S05]  /*b370*/  IADD3 R56, P2, R63, R56, RZ ;  /* 0x000000383f387210 */ /* 0x000fca0007f5e0ff */
[----:B------:R-:W-:-:S05]  /*b380*/  IMAD.X R57, R48, 0x1, R57, P2 ;  /* 0x0000000130397824 */ /* 0x000fca00010e0639 */
[----:B--2---:R1:W-:Y:S01]  /*b390*/  STG.E.128 desc[UR42][R56.64], R52 ;  /* 0x0000003438007986 */ /* 0x0043e2000c101d2a */
[----:B------:R-:W-:Y:S05]  /*b3a0*/  BRA `(.L_x_336) ;  /* 0x0000000400407947 */ /* 0x000fea0003800000 */
.L_x_299:
[----:B------:R-:W-:-:S06]  /*b3b0*/  UISETP.NE.AND UP0, UPT, UR47, 0x3, UPT ;  /* 0x000000032f00788c */ /* 0x000fcc000bf05270 */
[----:B------:R-:W-:-:S13]  /*b3c0*/  PLOP3.LUT P5, PT, PT, PT, UP0, 0x80, 0x0 ;  /* 0x000000000000781c */ /* 0x000fda0003faf008 */
[----:B------:R-:W-:Y:S05]  /*b3d0*/  @!P5 BRA `(.L_x_360) ;  /* 0x000000000004d947 */ /* 0x000fea0003800000 */
[----:B------:R-:W-:Y:S01]  /*b3e0*/  BPT.TRAP 0x1 ;  /* 0x000000040000795c */ /* 0x000fe20000300000 */
.L_x_360:
[----:B------:R-:W-:Y:S01]  /*b3f0*/  LEA R109, R232, R19, 0x3 ;  /* 0x00000013e86d7211 */ /* 0x000fe200078e18ff */
[----:B------:R-:W-:Y:S01]  /*b400*/  IMAD R118, R25, -0x80, R2 ;  /* 0xffffff8019767824 */ /* 0x000fe200078e0202 */
[----:B------:R-:W-:Y:S01]  /*b410*/  SHF.L.U32 R128, R237, 0x1f, RZ ;  /* 0x0000001fed807819 */ /* 0x000fe200000006ff */
[----:B------:R-:W-:Y:S01]  /*b420*/  BSSY B1, `(.L_x_361) ;  /* 0x0000006000017945 */ /* 0x000fe20003800000 */
[----:B------:R-:W-:Y:S01]  /*b430*/  SHF.R.S32.HI R49, RZ, 0x1f, R25 ;  /* 0x0000001fff317819 */ /* 0x000fe20000011419 */
[----:B------:R-:W-:Y:S01]  /*b440*/  IMAD R48, R3, R25, RZ ;  /* 0x0000001903307224 */ /* 0x000fe200078e02ff */
[----:B------:R-:W0:Y:S01]  /*b450*/  SYNCS.PHASECHK.TRANS64.TRYWAIT P2, [R109+URZ+0x38890], R128 ;  /* 0x038890806d0075a7 */ /* 0x000e22000804017f */
[----:B------:R-:W-:Y:S01]  /*b460*/  VIMNMX R118, R118, 0x80, PT ;  /* 0x0000008076767848 */ /* 0x000fe20003fe0100 */
[----:B0-----:R-:W-:Y:S06]  /*b470*/  @!P2 BRA `(.L_x_362) ;  /* 0x0000018c0040a947 */ /* 0x001fec0003800000 */
.L_x_599:
[----:B------:R-:W-:Y:S05]  /*b480*/  BSYNC B1 ;  /* 0x0000000000017941 */ /* 0x000fea0003800000 */
.L_x_361:
[----:B------:R-:W-:Y:S01]  /*b490*/  ISETP.GE.AND P2, PT, R22, R118, PT ;  /* 0x000000761600720c */ /* 0x000fe20003f46270 */
[----:B------:R-:W-:Y:S01]  /*b4a0*/  IMAD R49, R49, R134, R48 ;  /* 0x0000008631317224 */ /* 0x000fe200078e0230 */
[----:B------:R-:W-:Y:S01]  /*b4b0*/  BSSY B1, `(.L_x_363) ;  /* 0x000000e000017945 */ /* 0x000fe20003800000 */
[----:B------:R-:W-:-:S04]  /*b4c0*/  IMAD.WIDE.U32 R56, R134, R25, RZ ;  /* 0x0000001986387225 */ /* 0x000fc800078e00ff */
[----:B------:R-:W-:-:S06]  /*b4d0*/  IMAD.IADD R63, R49, 0x1, R57 ;  /* 0x00000001313f7824 */ /* 0x000fcc00078e0239 */
[----:B------:R-:W-:Y:S05]  /*b4e0*/  @P2 BRA `(.L_x_364) ;  /* 0x0000000000282947 */ /* 0x000fea0003800000 */
[----:B------:R-:W1:Y:S01]  /*b4f0*/  @!P0 LDS.128 R48, [R114+0x28400] ;  /* 0x0284000072308984 */ /* 0x000e620000000c00 */
[----:B------:R-:W2:Y:S03]  /*b500*/  @!P0 LDC.64 R58, c[0x0][0x2d8] ;  /* 0x0000b600ff3a8b82 */ /* 0x000ea60000000a00 */
[----:B------:R-:W3:Y:S05]  /*b510*/  @!P1 LDS.128 R52, [R114+0x2c400] ;  /* 0x02c4000072349984 */ /* 0x000eea0000000c00 */
[----:B------:R-:W4:Y:S01]  /*b520*/  @!P1 LDC.64 R60, c[0x0][0x2d8] ;  /* 0x0000b600ff3c9b82 */ /* 0x000f220000000a00 */
[----:B--2---:R-:W-:-:S04]  /*b530*/  @!P0 IADD3 R58, P2, P3, R56, R58, R37 ;  /* 0x0000003a383a8210 */ /* 0x004fc80007b5e025 */
[----:B------:R-:W-:Y:S02]  /*b540*/  @!P0 IADD3.X R59, R63, R59, R40, P2, P3 ;  /* 0x0000003b3f3b8210 */ /* 0x000fe400017e6428 */
[----:B----4-:R-:W-:-:S04]  /*b550*/  @!P1 IADD3 R60, P2, P3, R41, R60, R56 ;  /* 0x0000003c293c9210 */ /* 0x010fc80007b5e038 */
[----:B------:R-:W-:Y:S01]  /*b560*/  @!P1 IADD3.X R61, R107, R61, R63, P2, P3 ;  /* 0x0000003d6b3d9210 */ /* 0x000fe200017e643f */
[----:B-1----:R1:W-:Y:S04]  /*b570*/  @!P0 STG.E.128 desc[UR42][R58.64], R48 ;  /* 0x000000303a008986 */ /* 0x0023e8000c101d2a */
[----:B---3--:R1:W-:Y:S04]  /*b580*/  @!P1 STG.E.128 desc[UR42][R60.64], R52 ;  /* 0x000000343c009986 */ /* 0x0083e8000c101d2a */
.L_x_364:
[----:B------:R-:W-:Y:S05]  /*b590*/  BSYNC B1 ;  /* 0x0000000000017941 */ /* 0x000fea0003800000 */
.L_x_363:
[----:B------:R-:W-:Y:S01]  /*b5a0*/  ISETP.GE.AND P2, PT, R233, R118, PT ;  /* 0x00000076e900720c */ /* 0x000fe20003f46270 */
[----:B------:R-:W-:-:S12]  /*b5b0*/  BSSY B1, `(.L_x_365) ;  /* 0x000000e000017945 */ /* 0x000fd80003800000 */
[----:B------:R-:W-:Y:S05]  /*b5c0*/  @P2 BRA `(.L_x_366) ;  /* 0x0000000000302947 */ /* 0x000fea0003800000 */
[----:B-1----:R-:W1:Y:S01]  /*b5d0*/  @!P0 LDC.64 R58, c[0x0][0x2d8] ;  /* 0x0000b600ff3a8b82 */ /* 0x002e620000000a00 */
[----:B------:R-:W-:Y:S01]  /*b5e0*/  IADD3 R60, P2, R92, R56, RZ ;  /* 0x000000385c3c7210 */ /* 0x000fe20007f5e0ff */
[----:B------:R-:W-:Y:S04]  /*b5f0*/  @!P1 LDS.128 R52, [R114+0x2d400] ;  /* 0x02d4000072349984 */ /* 0x000fe80000000c00 */
[----:B------:R-:W-:Y:S02]  /*b600*/  IMAD.X R48, R63, 0x1, R93, P2 ;  /* 0x000000013f307824 */ /* 0x000fe400010e065d */
[----:B------:R-:W2:Y:S01]  /*b610*/  @!P1 LDC.64 R50, c[0x0][0x2d8] ;  /* 0x0000b600ff329b82 */ /* 0x000ea20000000a00 */
[----:B-1----:R-:W-:-:S04]  /*b620*/  @!P0 IADD3 R58, P2, P3, R60, R58, R37 ;  /* 0x0000003a3c3a8210 */ /* 0x002fc80007b5e025 */
[----:B------:R-:W-:Y:S02]  /*b630*/  @!P0 IADD3.X R59, R48, R59, R40, P2, P3 ;  /* 0x0000003b303b8210 */ /* 0x000fe400017e6428 */
[----:B--2---:R-:W-:-:S04]  /*b640*/  @!P1 IADD3 R60, P2, P3, R41, R50, R60 ;  /* 0x00000032293c9210 */ /* 0x004fc80007b5e03c */
[----:B------:R-:W-:Y:S02]  /*b650*/  @!P1 IADD3.X R61, R107, R51, R48, P2, P3 ;  /* 0x000000336b3d9210 */ /* 0x000fe400017e6430 */
[----:B------:R-:W1:Y:S04]  /*b660*/  @!P0 LDS.128 R48, [R114+0x29400] ;  /* 0x0294000072308984 */ /* 0x000e680000000c00 */
[----:B-1----:R2:W-:Y:S04]  /*b670*/  @!P0 STG.E.128 desc[UR42][R58.64], R48 ;  /* 0x000000303a008986 */ /* 0x0025e8000c101d2a */
[----:B------:R2:W-:Y:S02]  /*b680*/  @!P1 STG.E.128 desc[UR42][R60.64], R52 ;  /* 0x000000343c009986 */ /* 0x0005e4000c101d2a */
.L_x_366:
[----:B------:R-:W-:Y:S05]  /*b690*/  BSYNC B1 ;  /* 0x0000000000017941 */ /* 0x000fea0003800000 */
.L_x_365:
[----:B------:R-:W-:Y:S01]  /*b6a0*/  ISETP.GE.AND P2, PT, R234, R118, PT ;  /* 0x00000076ea00720c */ /* 0x000fe20003f46270 */
[----:B------:R-:W-:-:S12]  /*b6b0*/  BSSY B1, `(.L_x_367) ;  /* 0x000000e000017945 */ /* 0x000fd80003800000 */
[----:B------:R-:W-:Y:S05]  /*b6c0*/  @P2 BRA `(.L_x_368) ;  /* 0x0000000000302947 */ /* 0x000fea0003800000 */
[----:B-12---:R-:W1:Y:S01]  /*b6d0*/  @!P0 LDC.64 R58, c[0x0][0x2d8] ;  /* 0x0000b600ff3a8b82 */ /* 0x006e620000000a00 */
[----:B------:R-:W-:Y:S01]  /*b6e0*/  LEA R60, P2, R102, R56, 0x6 ;  /* 0x00000038663c7211 */ /* 0x000fe200078430ff */
        /* <DEDUP_REMOVED lines=10> */
.L_x_368:
[----:B------:R-:W-:Y:S05]  /*b790*/  BSYNC B1 ;  /* 0x0000000000017941 */ /* 0x000fea0003800000 */
.L_x_367:
[----:B------:R-:W-:-:S13]  /*b7a0*/  ISETP.GE.AND P2, PT, R235, R118, PT ;  /* 0x00000076eb00720c */ /* 0x000fda0003f46270 */
[----:B------:R-:W-:Y:S05]  /*b7b0*/  @P2 BRA `(.L_x_336) ;  /* 0x00000000003c2947 */ /* 0x000fea0003800000 */
[----:B-123--:R-:W1:Y:S01]  /*b7c0*/  LDC.64 R48, c[0x0][0x2f0] ;  /* 0x0000bc00ff307b82 */ /* 0x00ee620000000a00 */
[----:B------:R-:W-:Y:S01]  /*b7d0*/  MOV R57, R63 ;  /* 0x0000003f00397202 */ /* 0x000fe20000000f00 */
[----:B------:R-:W-:Y:S06]  /*b7e0*/  @!P1 LDS.128 R52, [R114+0x2f400] ;  /* 0x02f4000072349984 */ /* 0x000fec0000000c00 */
[----:B------:R-:W2:Y:S01]  /*b7f0*/  @!P0 LDC.64 R50, c[0x0][0x2d8] ;  /* 0x0000b600ff328b82 */ /* 0x000ea20000000a00 */
[----:B-1----:R-:W-:-:S04]  /*b800*/  IMAD.WIDE.U32 R58, R48, 0x60, R56 ;  /* 0x00000060303a7825 */ /* 0x002fc800078e0038 */
[----:B------:R-:W-:-:S04]  /*b810*/  IMAD R49, R49, 0x60, RZ ;  /* 0x0000006031317824 */ /* 0x000fc800078e02ff */
[----:B------:R-:W-:Y:S01]  /*b820*/  IMAD.IADD R48, R59, 0x1, R49 ;  /* 0x000000013b307824 */ /* 0x000fe200078e0231 */
[----:B--2---:R-:W-:-:S04]  /*b830*/  @!P0 IADD3 R56, P2, P3, R58, R50, R37 ;  /* 0x000000323a388210 */ /* 0x004fc80007b5e025 */
[----:B------:R-:W-:Y:S02]  /*b840*/  @!P0 IADD3.X R57, R48, R51, R40, P2, P3 ;  /* 0x0000003330398210 */ /* 0x000fe400017e6428 */
[----:B------:R-:W1:Y:S02]  /*b850*/  @!P1 LDC.64 R50, c[0x0][0x2d8] ;  /* 0x0000b600ff329b82 */ /* 0x000e640000000a00 */
[----:B-1----:R-:W-:-:S04]  /*b860*/  @!P1 IADD3 R58, P2, P3, R41, R50, R58 ;  /* 0x00000032293a9210 */ /* 0x002fc80007b5e03a */
[----:B------:R-:W-:Y:S02]  /*b870*/  @!P1 IADD3.X R59, R107, R51, R48, P2, P3 ;  /* 0x000000336b3b9210 */ /* 0x000fe400017e6430 */
[----:B------:R-:W1:Y:S04]  /*b880*/  @!P0 LDS.128 R48, [R114+0x2b400] ;  /* 0x02b4000072308984 */ /* 0x000e680000000c00 */
[----:B-1----:R4:W-:Y:S04]  /*b890*/  @!P0 STG.E.128 desc[UR42][R56.64], R48 ;  /* 0x0000003038008986 */ /* 0x0029e8000c101d2a */
[----:B------:R4:W-:Y:S02]  /*b8a0*/  @!P1 STG.E.128 desc[UR42][R58.64], R52 ;  /* 0x000000343a009986 */ /* 0x0009e4000c101d2a */
.L_x_336:
[----:B------:R-:W-:Y:S05]  /*b8b0*/  BSYNC B0 ;  /* 0x0000000000007941 */ /* 0x000fea0003800000 */
.L_x_298:
[----:B-1234-:R-:W1:Y:S01]  /*b8c0*/  S2R R48, SR_TID.X ;  /* 0x0000000000307919 */ /* 0x01ee620000002100 */
[----:B------:R-:W-:Y:S01]  /*b8d0*/  @!PT LDS RZ, [RZ] ;  /* 0x00000000fffff984 */ /* 0x000fe20000000800 */
[----:B------:R-:W-:Y:S01]  /*b8e0*/  @!PT LDS RZ, [RZ] ;  /* 0x00000000fffff984 */ /* 0x000fe20000000800 */
[----:B------:R-:W-:Y:S01]  /*b8f0*/  @!PT LDS RZ, [RZ] ;  /* 0x00000000fffff984 */ /* 0x000fe20000000800 */
[----:B------:R-:W-:Y:S01]  /*b900*/  @!PT LDS RZ, [RZ] ;  /* 0x00000000fffff984 */ /* 0x000fe20000000800 */
[----:B------:R2:W-:Y:S06]  /*b910*/  MEMBAR.ALL.CTA ;  /* 0x0000000000007992 */ /* 0x0005ec0000008000 */
[----:B--2---:R-:W2:Y:S01]  /*b920*/  FENCE.VIEW.ASYNC.S ;  /* 0x00000000000073c6 */ /* 0x004ea20000000000 */
[----:B------:R-:W-:Y:S05]  /*b930*/  WARPSYNC.ALL ;  /* 0x0000000000007948 */ /* 0x000fea0003800000 */
[----:B------:R-:W-:Y:S01]  /*b940*/  BSSY B0, `(.L_x_369) ;  /* 0x0000009000007945 */ /* 0x000fe20003800000 */
[----:B-1----:R-:W-:Y:S01]  /*b950*/  LOP3.LUT R48, R48, 0x7f, RZ, 0xc0, !PT ;  /* 0x0000007f30307812 */ /* 0x002fe200078ec0ff */
[----:B--2---:R1:W-:Y:S03]  /*b960*/  BAR.SYNC.DEFER_BLOCKING R131, 0x80 ;  /* 0x000200830000751d */ /* 0x0043e60000010000 */
[----:B------:R-:W-:-:S13]  /*b970*/  ISETP.NE.AND P2, PT, R48, RZ, PT ;  /* 0x000000ff3000720c */ /* 0x000fda0003f45270 */
[----:B------:R-:W-:-:S05]  /*b980*/  @!P2 VIADD R48, R109, 0x388a0 ;  /* 0x000388a06d30a836 */ /* 0x000fca0000000000 */
[----:B------:R-:W-:-:S04]  /*b990*/  @!P2 PRMT R48, RZ, 0x654, R48 ;  /* 0x00000654ff30a816 */ /* 0x000fc80000000030 */
[----:B------:R1:W-:Y:S01]  /*b9a0*/  @!P2 SYNCS.ARRIVE.TRANS64.RED.A1T0 RZ, [R48+URZ], RZ ;  /* 0x000000ff30ffa9a7 */ /* 0x0003e2000810043f */
[----:B------:R-:W-:Y:S05]  /*b9b0*/  @!P5 BRA `(.L_x_370) ;  /* 0x000000000004d947 */ /* 0x000fea0003800000 */
[----:B------:R-:W-:Y:S01]  /*b9c0*/  BPT.TRAP 0x1 ;  /* 0x000000040000795c */ /* 0x000fe20000300000 */
.L_x_370:
[----:B------:R-:W-:Y:S05]  /*b9d0*/  BSYNC B0 ;  /* 0x0000000000007941 */ /* 0x000fea0003800000 */
.L_x_369:
[----:B------:R-:W2:Y:S01]  /*b9e0*/  SYNCS.PHASECHK.TRANS64.TRYWAIT P3, [R109+URZ+0x388b0], R128 ;  /* 0x0388b0806d0075a7 */ /* 0x000ea2000806017f */
[----:B------:R-:W-:Y:S01]  /*b9f0*/  ULDC UR41, c[0x0][0x2e4] ;  /* 0x0000b90000297ab9 */ /* 0x000fe20000000800 */
[----:B------:R-:W-:Y:S01]  /*ba00*/  ULDC.64 UR36, c[0x0][0x318] ;  /* 0x0000c60000247ab9 */ /* 0x000fe20000000a00 */
[----:B------:R-:W-:Y:S01]  /*ba10*/  ULDC.64 UR38, c[0x0][0x308] ;  /* 0x0000c20000267ab9 */ /* 0x000fe20000000a00 */
[----:B------:R-:W-:Y:S04]  /*ba20*/  BSSY B0, `(.L_x_371) ;  /* 0x0000002000007945 */ /* 0x000fe80003800000 */
[----:B--2---:R-:W-:Y:S05]  /*ba30*/  @!P3 BRA `(.L_x_372) ;  /* 0x0000018400e4b947 */ /* 0x004fea0003800000 */
.L_x_600:
[----:B------:R-:W-:Y:S05]  /*ba40*/  BSYNC B0 ;  /* 0x0000000000007941 */ /* 0x000fea0003800000 */
.L_x_371:
[----:B------:R-:W-:Y:S01]  /*ba50*/  ISETP.GE.AND P3, PT, R22, R118, PT ;  /* 0x000000761600720c */ /* 0x000fe20003f66270 */
[----:B------:R-:W-:Y:S01]  /*ba60*/  BSSY B0, `(.L_x_373) ;  /* 0x0000010000007945 */ /* 0x000fe20003800000 */
[----:B------:R-:W-:-:S11]  /*ba70*/  IMAD.WIDE R52, R25, 0x80, R44 ;  /* 0x0000008019347825 */ /* 0x000fd600078e022c */
[----:B------:R-:W-:Y:S05]  /*ba80*/  @P3 BRA `(.L_x_374) ;  /* 0x0000000000343947 */ /* 0x000fea0003800000 */
[----:B------:R-:W-:Y:S01]  /*ba90*/  MOV R49, R108 ;  /* 0x0000006c00317202 */ /* 0x000fe20000000f00 */
[----:B-1----:R-:W-:Y:S02]  /*baa0*/  IMAD.MOV.U32 R48, RZ, RZ, R98 ;  /* 0x000000ffff307224 */ /* 0x002fe400078e0062 */
[----:B------:R-:W-:Y:S02]  /*bab0*/  IMAD R51, R53, UR36, RZ ;  /* 0x0000002435337c24 */ /* 0x000fe4000f8e02ff */
[----:B------:R-:W-:-:S04]  /*bac0*/  IMAD.WIDE.U32 R48, R52, UR36, R48 ;  /* 0x0000002434307c25 */ /* 0x000fc8000f8e0030 */
[----:B------:R-:W-:Y:S01]  /*bad0*/  IMAD R51, R52, UR37, R51 ;  /* 0x0000002534337c24 */ /* 0x000fe2000f8e0233 */
[----:B------:R-:W-:-:S04]  /*bae0*/  IADD3 R54, P3, R48, UR38, RZ ;  /* 0x0000002630367c10 */ /* 0x000fc8000ff7e0ff */
[----:B------:R-:W-:Y:S02]  /*baf0*/  IADD3.X R55, R49, UR39, R51, P3, !PT ;  /* 0x0000002731377c10 */ /* 0x000fe40009ffe433 */
[----:B------:R-:W-:-:S13]  /*bb00*/  ISETP.GE.AND P3, PT, R16, UR41, PT ;  /* 0x0000002910007c0c */ /* 0x000fda000bf66270 */
[----:B------:R-:W1:Y:S04]  /*bb10*/  @!P3 LDS.128 R48, [R114+0x10400] ;  /* 0x010400007230b984 */ /* 0x000e680000000c00 */
[----:B-1----:R-:W-:Y:S01]  /*bb20*/  @!P3 STG.E.128 desc[UR42][R54.64], R48 ;  /* 0x000000303600b986 */ /* 0x002fe2000c101d2a */
[----:B------:R-:W-:-:S13]  /*bb30*/  ISETP.GE.AND P3, PT, R6, UR41, PT ;  /* 0x0000002906007c0c */ /* 0x000fda000bf66270 */
[----:B------:R-:W1:Y:S04]  /*bb40*/  @!P3 LDS.128 R48, [R114+0x14400] ;  /* 0x014400007230b984 */ /* 0x000e680000000c00 */
[----:B-1----:R3:W-:Y:S02]  /*bb50*/  @!P3 STG.E.128 desc[UR42][R54.64+0x80], R48 ;  /* 0x000080303600b986 */ /* 0x0027e4000c101d2a */
.L_x_374:
[----:B------:R-:W-:Y:S05]  /*bb60*/  BSYNC B0 ;  /* 0x0000000000007941 */ /* 0x000fea0003800000 */
.L_x_373:
[----:B------:R-:W-:Y:S01]  /*bb70*/  ISETP.GE.AND P3, PT, R233, R118, PT ;  /* 0x00000076e900720c */ /* 0x000fe20003f66270 */
[----:B------:R-:W-:-:S12]  /*bb80*/  BSSY B0, `(.L_x_375) ;  /* 0x0000011000007945 */ /* 0x000fd80003800000 */
[----:B------:R-:W-:Y:S05]  /*bb90*/  @P3 BRA `(.L_x_376) ;  /* 0x00000000003c3947 */ /* 0x000fea0003800000 */
[----:B---3--:R-:W-:Y:S01]  /*bba0*/  IADD3 R51, P3, R52, 0x20, RZ ;  /* 0x0000002034337810 */ /* 0x008fe20007f7e0ff */
[----:B-1----:R-:W-:Y:S02]  /*bbb0*/  IMAD.MOV.U32 R48, RZ, RZ, R98 ;  /* 0x000000ffff307224 */ /* 0x002fe400078e0062 */
[----:B------:R-:W-:Y:S02]  /*bbc0*/  IMAD.MOV.U32 R49, RZ, RZ, R108 ;  /* 0x000000ffff317224 */ /* 0x000fe400078e006c */
[----:B------:R-:W-:Y:S02]  /*bbd0*/  IMAD.X R50, RZ, RZ, R53, P3 ;  /* 0x000000ffff327224 */ /* 0x000fe400018e0635 */
[----:B------:R-:W-:-:S04]  /*bbe0*/  IMAD.WIDE.U32 R48, R51, UR36, R48 ;  /* 0x0000002433307c25 */ /* 0x000fc8000f8e0030 */
[----:B------:R-:W-:Y:S01]  /*bbf0*/  IMAD R50, R50, UR36, RZ ;  /* 0x0000002432327c24 */ /* 0x000fe2000f8e02ff */
[----:B------:R-:W-:-:S03]  /*bc00*/  IADD3 R54, P3, R48, UR38, RZ ;  /* 0x0000002630367c10 */ /* 0x000fc6000ff7e0ff */
[----:B------:R-:W-:-:S05]  /*bc10*/  IMAD R51, R51, UR37, R50 ;  /* 0x0000002533337c24 */ /* 0x000fca000f8e0232 */
[----:B------:R-:W-:Y:S02]  /*bc20*/  IADD3.X R55, R49, UR39, R51, P3, !PT ;  /* 0x0000002731377c10 */ /* 0x000fe40009ffe433 */
[----:B------:R-:W-:-:S13]  /*bc30*/  ISETP.GE.AND P3, PT, R16, UR41, PT ;  /* 0x0000002910007c0c */ /* 0x000fda000bf66270 */
[----:B------:R-:W1:Y:S04]  /*bc40*/  @!P3 LDS.128 R48, [R114+0x11400] ;  /* 0x011400007230b984 */ /* 0x000e680000000c00 */
[----:B-1----:R-:W-:Y:S01]  /*bc50*/  @!P3 STG.E.128 desc[UR42][R54.64], R48 ;  /* 0x000000303600b986 */ /* 0x002fe2000c101d2a */
[----:B------:R-:W-:-:S13]  /*bc60*/  ISETP.GE.AND P3, PT, R6, UR41, PT ;  /* 0x0000002906007c0c */ /* 0x000fda000bf66270 */
[----:B------:R-:W1:Y:S04]  /*bc70*/  @!P3 LDS.128 R48, [R114+0x15400] ;  /* 0x015400007230b984 */ /* 0x000e680000000c00 */
[----:B-1----:R4:W-:Y:S02]  /*bc80*/  @!P3 STG.E.128 desc[UR42][R54.64+0x80], R48 ;  /* 0x000080303600b986 */ /* 0x0029e4000c101d2a */
.L_x_376:
[----:B------:R-:W-:Y:S05]  /*bc90*/  BSYNC B0 ;  /* 0x0000000000007941 */ /* 0x000fea0003800000 */
.L_x_375:
[----:B------:R-:W-:Y:S01]  /*bca0*/  ISETP.GE.AND P3, PT, R234, R118, PT ;  /* 0x00000076ea00720c */ /* 0x000fe20003f66270 */
[----:B------:R-:W-:-:S12]  /*bcb0*/  BSSY B0, `(.L_x_377) ;  /* 0x0000011000007945 */ /* 0x000fd80003800000 */
[----:B------:R-:W-:Y:S05]  /*bcc0*/  @P3 BRA `(.L_x_378) ;  /* 0x00000000003c3947 */ /* 0x000fea0003800000 */
[----:B---34-:R-:W-:Y:S01]  /*bcd0*/  IADD3 R51, P3, R52, 0x40, RZ ;  /* 0x0000004034337810 */ /* 0x018fe20007f7e0ff */
[----:B-1----:R-:W-:Y:S02]  /*bce0*/  IMAD.MOV.U32 R48, RZ, RZ, R98 ;  /* 0x000000ffff307224 */ /* 0x002fe400078e0062 */
[----:B------:R-:W-:Y:S01]  /*bcf0*/  IMAD.MOV.U32 R49, RZ, RZ, R108 ;  /* 0x000000ffff317224 */ /* 0x000fe200078e006c */
[----:B------:R-:W-:Y:S01]  /*bd00*/  IADD3.X R50, RZ, R53, RZ, P3, !PT ;  /* 0x00000035ff327210 */ /* 0x000fe20001ffe4ff */
        /* <DEDUP_REMOVED lines=11> */
.L_x_378:
[----:B------:R-:W-:Y:S05]  /*bdc0*/  BSYNC B0 ;  /* 0x0000000000007941 */ /* 0x000fea0003800000 */
.L_x_377:
[----:B------:R-:W-:Y:S01]  /*bdd0*/  ISETP.GE.AND P3, PT, R235, R118, PT ;  /* 0x00000076eb00720c */ /* 0x000fe20003f66270 */
[----:B------:R-:W-:-:S12]  /*bde0*/  BSSY B0, `(.L_x_379) ;  /* 0x0000011000007945 */ /* 0x000fd80003800000 */
[----:B------:R-:W-:Y:S05]  /*bdf0*/  @P3 BRA `(.L_x_380) ;  /* 0x00000000003c3947 */ /* 0x000fea0003800000 */
[----:B-1-34-:R-:W-:Y:S01]  /*be00*/  IADD3 R51, P3, R52, 0x60, RZ ;  /* 0x0000006034337810 */ /* 0x01afe20007f7e0ff */
[----:B------:R-:W-:Y:S01]  /*be10*/  IMAD.MOV.U32 R49, RZ, RZ, R108 ;  /* 0x000000ffff317224 */ /* 0x000fe200078e006c */
[----:B------:R-:W-:-:S03]  /*be20*/  MOV R48, R98 ;  /* 0x0000006200307202 */ /* 0x000fc60000000f00 */
[----:B------:R-:W-:Y:S02]  /*be30*/  IMAD.X R52, RZ, RZ, R53, P3 ;  /* 0x000000ffff347224 */ /* 0x000fe400018e0635 */
[----:B------:R-:W-:-:S04]  /*be40*/  IMAD.WIDE.U32 R48, R51, UR36, R48 ;  /* 0x0000002433307c25 */ /* 0x000fc8000f8e0030 */
[----:B------:R-:W-:-:S04]  /*be50*/  IMAD R52, R52, UR36, RZ ;  /* 0x0000002434347c24 */ /* 0x000fc8000f8e02ff */
        /* <DEDUP_REMOVED lines=9> */
.L_x_380:
[----:B------:R-:W-:Y:S05]  /*bef0*/  BSYNC B0 ;  /* 0x0000000000007941 */ /* 0x000fea0003800000 */
.L_x_379:
[----:B------:R-:W-:Y:S01]  /*bf00*/  @!PT LDS RZ, [RZ] ;  /* 0x00000000fffff984 */ /* 0x000fe20000000800 */
[----:B------:R-:W-:Y:S01]  /*bf10*/  @!PT LDS RZ, [RZ] ;  /* 0x00000000fffff984 */ /* 0x000fe20000000800 */
[----:B------:R-:W-:Y:S01]  /*bf20*/  @!PT LDS RZ, [RZ] ;  /* 0x00000000fffff984 */ /* 0x000fe20000000800 */
[----:B------:R-:W-:Y:S01]  /*bf30*/  @!PT LDS RZ, [RZ] ;  /* 0x00000000fffff984 */ /* 0x000fe20000000800 */
[----:B------:R5:W-:Y:S06]  /*bf40*/  MEMBAR.ALL.CTA ;  /* 0x0000000000007992 */ /* 0x000bec0000008000 */
[----:B-----5:R-:W5:Y:S01]  /*bf50*/  FENCE.VIEW.ASYNC.S ;  /* 0x00000000000073c6 */ /* 0x020f620000000000 */
[----:B0-2---:R-:W-:Y:S01]  /*bf60*/  @!P2 VIADD R109, R109, 0x388c0 ;  /* 0x000388c06d6da836 */ /* 0x005fe20000000000 */
[----:B-----5:R0:W-:Y:S01]  /*bf70*/  BAR.SYNC.DEFER_BLOCKING R131, 0x80 ;  /* 0x000200830000751d */ /* 0x0201e20000010000 */
[----:B------:R-:W-:Y:S01]  /*bf80*/  ISETP.NE.AND P3, PT, R110, RZ, PT ;  /* 0x000000ff6e00720c */ /* 0x000fe20003f65270 */
[----:B------:R-:W-:-:S02]  /*bf90*/  VIADD R232, R232, 0x1 ;  /* 0x00000001e8e87836 */ /* 0x000fc40000000000 */
[----:B------:R-:W-:-:S04]  /*bfa0*/  @!P2 PRMT R109, RZ, 0x654, R109 ;  /* 0x00000654ff6da816 */ /* 0x000fc8000000006d */
[----:B------:R0:W-:Y:S01]  /*bfb0*/  @!P2 SYNCS.ARRIVE.TRANS64.RED.A1T0 RZ, [R109+URZ], RZ ;  /* 0x000000ff6dffa9a7 */ /* 0x0001e2000810043f */
[----:B------:R-:W-:-:S04]  /*bfc0*/  ISETP.NE.AND P2, PT, R232, 0x2, PT ;  /* 0x00000002e800780c */ /* 0x000fc80003f45270 */
[----:B-1-34-:R-:W-:Y:S02]  /*bfd0*/  SEL R48, RZ, 0x1, P2 ;  /* 0x00000001ff307807 */ /* 0x01afe40001000000 */
[----:B------:R-:W-:Y:S02]  /*bfe0*/  SEL R232, R232, RZ, P2 ;  /* 0x000000ffe8e87207 */ /* 0x000fe40001000000 */
[----:B------:R-:W-:Y:S01]  /*bff0*/  LOP3.LUT R237, R237, R48, RZ, 0x3c, !PT ;  /* 0x00000030eded7212 */ /* 0x000fe200078e3cff */
[----:B0-----:R-:W-:Y:S06]  /*c000*/  @P3 BRA `(.L_x_381) ;  /* 0xffffff6000ec3947 */ /* 0x001fec000383ffff */
[----:B------:R-:W0:Y:S01]  /*c010*/  S2R R49, SR_TID.X ;  /* 0x0000000000317919 */ /* 0x000e220000002100 */
[----:B------:R-:W-:Y:S02]  /*c020*/  PLOP3.LUT P0, PT, PT, PT, PT, 0x8, 0x0 ;  /* 0x000000000000781c */ /* 0x000fe40003f0e170 */
[----:B0-----:R-:W-:-:S04]  /*c030*/  SHF.R.U32.HI R49, RZ, 0x7, R49 ;  /* 0x00000007ff317819 */ /* 0x001fc80000011631 */
[----:B------:R-:W-:-:S13]  /*c040*/  ISETP.NE.AND P3, PT, R49, 0x1, PT ;  /* 0x000000013100780c */ /* 0x000fda0003f65270 */
[----:B------:R-:W-:Y:S06]  /*c050*/  @!P3 BAR.ARV 0x9, 0x100 ;  /* 0x024400000000bb1d */ /* 0x000fec0000002000 */
.L_x_293:
[----:B------:R-:W0:Y:S01]  /*c060*/  LDC R0, c[0x0][0x428] ;  /* 0x00010a00ff007b82 */ /* 0x000e220000000800 */
[----:B------:R-:W-:Y:S05]  /*c070*/  @P0 BRA `(.L_x_382) ;  /* 0x00000000000c0947 */ /* 0x000fea0003800000 */
[----:B------:R-:W1:Y:S01]  /*c080*/  FENCE.VIEW.ASYNC.G ;  /* 0x00000000000073c6 */ /* 0x000e620000000100 */
[----:B------:R-:W-:Y:S05]  /*c090*/  WARPSYNC.ALL ;  /* 0x0000000000007948 */ /* 0x000fea0003800000 */
[----:B-1----:R-:W-:Y:S06]  /*c0a0*/  BAR.ARV 0xc, 0x180 ;  /* 0x0306000000007b1d */ /* 0x002fec0000002000 */
.L_x_382:
[----:B------:R-:W2:Y:S01]  /*c0b0*/  LDL R4, [R1+0x34] ;  /* 0x0000340001047983 */ /* 0x000ea20000100800 */
[----:B------:R-:W-:-:S03]  /*c0c0*/  ULDC.64 UR4, c[0x0][0x990] ;  /* 0x0002640000047ab9 */ /* 0x000fc60000000a00 */
[----:B------:R-:W3:Y:S01]  /*c0d0*/  LDL R5, [R1+0x1c] ;  /* 0x00001c0001057983 */ /* 0x000ee20000100800 */
[----:B------:R-:W-:Y:S01]  /*c0e0*/  ISETP.NE.U32.AND P0, PT, RZ, UR4, PT ;  /* 0x00000004ff007c0c */ /* 0x000fe2000bf05070 */
[----:B------:R-:W-:Y:S01]  /*c0f0*/  ULDC.64 UR6, c[0x0][0x998] ;  /* 0x0002660000067ab9 */ /* 0x000fe20000000a00 */
[----:B0-----:R-:W-:Y:S02]  /*c100*/  ISETP.NE.AND P2, PT, R0, 0x1, PT ;  /* 0x000000010000780c */ /* 0x001fe40003f45270 */
[----:B------:R-:W-:Y:S02]  /*c110*/  ISETP.NE.AND.EX P0, PT, RZ, UR5, PT, P0 ;  /* 0x00000005ff007c0c */ /* 0x000fe4000bf05300 */
[----:B------:R-:W-:Y:S02]  /*c120*/  ISETP.NE.U32.AND P1, PT, RZ, UR6, PT ;  /* 0x00000006ff007c0c */ /* 0x000fe4000bf25070 */
[----:B------:R-:W-:Y:S02]  /*c130*/  MOV R7, R122 ;  /* 0x0000007a00077202 */ /* 0x000fe40000000f00 */
[----:B------:R-:W-:-:S05]  /*c140*/  ISETP.NE.AND.EX P1, PT, RZ, UR7, PT, P1 ;  /* 0x00000007ff007c0c */ /* 0x000fca000bf25310 */
[----:B------:R-:W0:Y:S08]  /*c150*/  @P2 LDC R3, c[0x0][0x42c] ;  /* 0x00010b00ff032b82 */ /* 0x000e300000000800 */
[----:B------:R-:W2:Y:S08]  /*c160*/  @P0 LDC.64 R10, c[0x0][0x9a8] ;  /* 0x00026a00ff0a0b82 */ /* 0x000eb00000000a00 */
[----:B------:R-:W1:Y:S08]  /*c170*/  @P2 LDC R2, c[0x0][0x430] ;  /* 0x00010c00ff022b82 */ /* 0x000e700000000800 */
[----:B------:R-:W4:Y:S01]  /*c180*/  @P1 LDC.64 R12, c[0x0][0x9b8] ;  /* 0x00026e00ff0c1b82 */ /* 0x000f220000000a00 */
[----:B0-----:R-:W-:-:S07]  /*c190*/  @P2 IMAD.HI.U32 R3, R122, R3, RZ ;  /* 0x000000037a032227 */ /* 0x001fce00078e00ff */
[----:B------:R-:W0:Y:S08]  /*c1a0*/  @P0 LDC.64 R14, c[0x0][0x9b0] ;  /* 0x00026c00ff0e0b82 */ /* 0x000e300000000a00 */
[----:B------:R-:W0:Y:S01]  /*c1b0*/  @P1 LDC.64 R20, c[0x0][0x9c0] ;  /* 0x00027000ff141b82 */ /* 0x000e220000000a00 */
[----:B-1----:R-:W-:-:S04]  /*c1c0*/  @P2 SHF.R.U32.HI R7, RZ, R2, R3 ;  /* 0x00000002ff072219 */ /* 0x002fc80000011603 */
[----:B------:R-:W-:Y:S01]  /*c1d0*/  @P0 SHF.R.S32.HI R9, RZ, 0x1f, R7 ;  /* 0x0000001fff090819 */ /* 0x000fe20000011407 */
[C---:B--2---:R-:W-:Y:S02]  /*c1e0*/  @P0 IMAD R0, R4.reuse, R10, RZ ;  /* 0x0000000a04000224 */ /* 0x044fe400078e02ff */
[----:B----4-:R-:W-:Y:S02]  /*c1f0*/  @P1 IMAD R4, R4, R12, RZ ;  /* 0x0000000c04041224 */ /* 0x010fe400078e02ff */
[C---:B---3--:R-:W-:Y:S02]  /*c200*/  @P0 IMAD R11, R5.reuse, R11, R0 ;  /* 0x0000000b050b0224 */ /* 0x048fe400078e0200 */
[----:B------:R-:W-:-:S04]  /*c210*/  @P0 IMAD.WIDE.U32 R2, R5, R10, RZ ;  /* 0x0000000a05020225 */ /* 0x000fc800078e00ff */
[----:B------:R-:W-:Y:S01]  /*c220*/  @P0 IMAD.IADD R3, R3, 0x1, R11 ;  /* 0x0000000103030824 */ /* 0x000fe200078e020b */
[----:B------:R-:W-:Y:S01]  /*c230*/  @P1 SHF.R.S32.HI R11, RZ, 0x1f, R7 ;  /* 0x0000001fff0b1819 */ /* 0x000fe20000011407 */
[C---:B------:R-:W-:Y:S02]  /*c240*/  @P1 IMAD R13, R5.reuse, R13, R4 ;  /* 0x0000000d050d1224 */ /* 0x040fe400078e0204 */
[----:B------:R-:W-:-:S04]  /*c250*/  @P1 IMAD.WIDE.U32 R4, R5, R12, RZ ;  /* 0x0000000c05041225 */ /* 0x000fc800078e00ff */
[----:B0-----:R-:W-:Y:S02]  /*c260*/  @P0 IMAD R0, R9, R14, RZ ;  /* 0x0000000e09000224 */ /* 0x001fe400078e02ff */
[----:B------:R-:W-:Y:S02]  /*c270*/  @P1 IMAD R6, R11, R20, RZ ;  /* 0x000000140b061224 */ /* 0x000fe400078e02ff */
[----:B------:R-:W-:Y:S02]  /*c280*/  @P1 IMAD.IADD R5, R5, 0x1, R13 ;  /* 0x0000000105051824 */ /* 0x000fe400078e020d */
[C---:B------:R-:W-:Y:S02]  /*c290*/  @P0 IMAD R9, R7.reuse, R15, R0 ;  /* 0x0000000f07090224 */ /* 0x040fe400078e0200 */
[----:B------:R-:W-:-:S04]  /*c2a0*/  @P0 IMAD.WIDE.U32 R2, R7, R14, R2 ;  /* 0x0000000e07020225 */ /* 0x000fc800078e0002 */
[C---:B------:R-:W-:Y:S02]  /*c2b0*/  @P1 IMAD R11, R7.reuse, R21, R6 ;  /* 0x00000015070b1224 */ /* 0x040fe400078e0206 */
[----:B------:R-:W-:Y:S01]  /*c2c0*/  @P1 IMAD.WIDE.U32 R6, R7, R20, R4 ;  /* 0x0000001407061225 */ /* 0x000fe200078e0004 */
[----:B------:R-:W-:Y:S01]  /*c2d0*/  @P0 LEA R4, P3, R2, UR4, 0x2 ;  /* 0x0000000402040c11 */ /* 0x000fe2000f8610ff */
[----:B------:R-:W-:Y:S02]  /*c2e0*/  ULDC UR4, c[0x0][0x988] ;  /* 0x0002620000047ab9 */ /* 0x000fe40000000800 */
[----:B------:R-:W-:Y:S01]  /*c2f0*/  @P0 IMAD.IADD R5, R3, 0x1, R9 ;  /* 0x0000000103050824 */ /* 0x000fe200078e0209 */
[----:B------:R-:W-:Y:S01]  /*c300*/  @P1 IADD3 R3, R7, R11, RZ ;  /* 0x0000000b07031210 */ /* 0x000fe20007ffe0ff */
[----:B------:R-:W-:Y:S01]  /*c310*/  IMAD.MOV.U32 R0, RZ, RZ, 0x3f800000 ;  /* 0x3f800000ff007424 */ /* 0x000fe200078e00ff */
[----:B------:R-:W-:Y:S01]  /*c320*/  @P1 LEA R8, P4, R6, UR6, 0x2 ;  /* 0x0000000606081c11 */ /* 0x000fe2000f8810ff */
[----:B------:R-:W0:Y:S01]  /*c330*/  @P2 LDC R7, c[0x0][0x42c] ;  /* 0x00010b00ff072b82 */ /* 0x000e220000000800 */
[----:B------:R-:W-:-:S02]  /*c340*/  @P0 LEA.HI.X R5, R2, UR5, R5, 0x2, P3 ;  /* 0x0000000502050c11 */ /* 0x000fc400098f1405 */
[----:B------:R-:W-:Y:S01]  /*c350*/  @P1 LEA.HI.X R9, R6, UR7, R3, 0x2, P4 ;  /* 0x0000000706091c11 */ /* 0x000fe2000a0f1403 */
[----:B------:R-:W-:-:S04]  /*c360*/  IMAD.MOV.U32 R3, RZ, RZ, 0x3f800000 ;  /* 0x3f800000ff037424 */ /* 0x000fc800078e00ff */
[----:B------:R1:W2:Y:S01]  /*c370*/  @P1 LDG.E R0, desc[UR42][R8.64] ;  /* 0x0000002a08001981 */ /* 0x0002a2000c1e1900 */
[----:B------:R-:W3:Y:S03]  /*c380*/  @P2 LDC R2, c[0x0][0x430] ;  /* 0x00010c00ff022b82 */ /* 0x000ee60000000800 */
[----:B------:R4:W2:Y:S01]  /*c390*/  @P0 LDG.E R3, desc[UR42][R4.64] ;  /* 0x0000002a04030981 */ /* 0x0008a2000c1e1900 */
[----:B------:R-:W-:Y:S01]  /*c3a0*/  ISETP.GE.AND P1, PT, R129, 0x1, PT ;  /* 0x000000018100780c */ /* 0x000fe20003f26270 */
[----:B------:R-:W-:Y:S02]  /*c3b0*/  IMAD.MOV.U32 R10, RZ, RZ, R122 ;  /* 0x000000ffff0a7224 */ /* 0x000fe400078e007a */
[----:B0-----:R-:W-:Y:S01]  /*c3c0*/  @P2 IMAD.HI.U32 R7, R122, R7, RZ ;  /* 0x000000077a072227 */ /* 0x001fe200078e00ff */
[----:B------:R-:W-:-:S04]  /*c3d0*/  PLOP3.LUT P0, PT, PT, PT, PT, 0x80, 0x0 ;  /* 0x000000000000781c */ /* 0x000fc80003f0f070 */
[----:B---3--:R-:W-:Y:S02]  /*c3e0*/  @P2 SHF.R.U32.HI R10, RZ, R2, R7 ;  /* 0x00000002ff0a2219 */ /* 0x008fe40000011607 */
[----:B------:R-:W-:Y:S02]  /*c3f0*/  CS2R R154, SRZ ;  /* 0x00000000009a7805 */ /* 0x000fe4000001ff00 */
[----:B------:R-:W-:Y:S02]  /*c400*/  MOV R146, RZ ;  /* 0x000000ff00927202 */ /* 0x000fe40000000f00 */
[----:B------:R-:W-:Y:S02]  /*c410*/  CS2R R138, SRZ ;  /* 0x00000000008a7805 */ /* 0x000fe4000001ff00 */
[----:B------:R-:W-:Y:S01]  /*c420*/  CS2R R116, SRZ ;  /* 0x0000000000747805 */ /* 0x000fe2000001ff00 */
[----:B------:R0:W-:Y:S01]  /*c430*/  STL [R1+0x38], R10 ;  /* 0x0000380a01007387 */ /* 0x0001e20000100800 */
[----:B------:R-:W-:-:S02]  /*c440*/  CS2R R112, SRZ ;  /* 0x0000000000707805 */ /* 0x000fc4000001ff00 */
[----:B------:R-:W-:Y:S02]  /*c450*/  CS2R R142, SRZ ;  /* 0x00000000008e7805 */ /* 0x000fe4000001ff00 */
[----:B------:R-:W-:Y:S02]  /*c460*/  CS2R R134, SRZ ;  /* 0x0000000000867805 */ /* 0x000fe4000001ff00 */
[----:B------:R-:W-:Y:S02]  /*c470*/  CS2R R108, SRZ ;  /* 0x00000000006c7805 */ /* 0x000fe4000001ff00 */
[----:B------:R-:W-:Y:S02]  /*c480*/  CS2R R104, SRZ ;  /* 0x0000000000687805 */ /* 0x000fe4000001ff00 */
[----:B------:R-:W-:Y:S01]  /*c490*/  CS2R R158, SRZ ;  /* 0x00000000009e7805 */ /* 0x000fe2000001ff00 */
[----:B------:R-:W-:Y:S01]  /*c4a0*/  IMAD.MOV.U32 R131, RZ, RZ, RZ ;  /* 0x000000ffff837224 */ /* 0x000fe200078e00ff */
[----:B------:R-:W-:-:S02]  /*c4b0*/  CS2R R100, SRZ ;  /* 0x0000000000647805 */ /* 0x000fc4000001ff00 */
[----:B------:R-:W-:Y:S02]  /*c4c0*/  CS2R R96, SRZ ;  /* 0x0000000000607805 */ /* 0x000fe4000001ff00 */
        /* <DEDUP_REMOVED lines=9> */
[----:B------:R-:W-:Y:S01]  /*c560*/  CS2R R102, SRZ ;  /* 0x0000000000667805 */ /* 0x000fe2000001ff00 */
[----:B------:R-:W-:Y:S01]  /*c570*/  IMAD.MOV.U32 R110, RZ, RZ, RZ ;  /* 0x000000ffff6e7224 */ /* 0x000fe200078e00ff */
        /* <DEDUP_REMOVED lines=8> */
[----:B------:R-:W-:-:S02]  /*c600*/  MOV R79, RZ ;  /* 0x000000ff004f7202 */ /* 0x000fc40000000f00 */
        /* <DEDUP_REMOVED lines=9> */
[----:B------:R-:W-:Y:S02]  /*c6a0*/  CS2R R44, SRZ ;  /* 0x00000000002c7805 */ /* 0x000fe4000001ff00 */
[----:B------:R-:W-:Y:S01]  /*c6b0*/  CS2R R36, SRZ ;  /* 0x0000000000247805 */ /* 0x000fe2000001ff00 */
[----:B------:R-:W-:Y:S01]  /*c6c0*/  IMAD.MOV.U32 R63, RZ, RZ, RZ ;  /* 0x000000ffff3f7224 */ /* 0x000fe200078e00ff */
[----:B------:R-:W-:Y:S01]  /*c6d0*/  CS2R R38, SRZ ;  /* 0x0000000000267805 */ /* 0x000fe2000001ff00 */
[----:B------:R-:W-:Y:S01]  /*c6e0*/  IMAD.MOV.U32 R54, RZ, RZ, RZ ;  /* 0x000000ffff367224 */ /* 0x000fe200078e00ff */
        /* <DEDUP_REMOVED lines=15> */
[----:B-1----:R-:W-:Y:S02]  /*c7e0*/  CS2R R8, SRZ ;  /* 0x0000000000087805 */ /* 0x002fe4000001ff00 */
[----:B------:R-:W-:Y:S01]  /*c7f0*/  CS2R R144, SRZ ;  /* 0x0000000000907805 */ /* 0x000fe2000001ff00 */
[----:B------:R-:W-:Y:S01]  /*c800*/  IMAD.MOV.U32 R128, RZ, RZ, RZ ;  /* 0x000000ffff807224 */ /* 0x000fe200078e00ff */
[----:B0-----:R-:W-:Y:S02]  /*c810*/  CS2R R10, SRZ ;  /* 0x00000000000a7805 */ /* 0x001fe4000001ff00 */
[----:B------:R-:W-:-:S02]  /*c820*/  CS2R R6, SRZ ;  /* 0x0000000000067805 */ /* 0x000fc4000001ff00 */
[----:B------:R-:W-:Y:S02]  /*c830*/  CS2R R124, SRZ ;  /* 0x00000000007c7805 */ /* 0x000fe4000001ff00 */
[----:B----4-:R-:W-:Y:S01]  /*c840*/  CS2R R4, SRZ ;  /* 0x0000000000047805 */ /* 0x010fe2000001ff00 */
[----:B--2---:R-:W-:Y:S01]  /*c850*/  FMUL.FTZ R2, R3, R0 ;  /* 0x0000000003027220 */ /* 0x004fe20000410000 */
[----:B------:R-:W-:-:S03]  /*c860*/  IMAD.MOV.U32 R3, RZ, RZ, RZ ;  /* 0x000000ffff037224 */ /* 0x000fc600078e00ff */
[----:B------:R-:W-:Y:S01]  /*c870*/  FMUL.FTZ R2, R2, UR4 ;  /* 0x0000000402027c20 */ /* 0x000fe20008410000 */
[----:B------:R-:W-:Y:S01]  /*c880*/  IMAD.MOV.U32 R0, RZ, RZ, RZ ;  /* 0x000000ffff007224 */ /* 0x000fe200078e00ff */
[----:B------:R-:W-:Y:S06]  /*c890*/  @!P1 BRA `(.L_x_383) ;  /* 0x000000d000e89947 */ /* 0x000fec0003800000 */
[----:B------:R-:W0:Y:S01]  /*c8a0*/  S2R R26, SR_TID.X ;  /* 0x00000000001a7919 */ /* 0x000e220000002100 */
[----:B------:R-:W-:Y:S01]  /*c8b0*/  UMOV UR4, 0xffffffff ;  /* 0xffffffff00047882 */ /* 0x000fe20000000000 */
[----:B0-----:R-:W-:-:S04]  /*c8c0*/  IADD3 R30, R26, -0x80, RZ ;  /* 0xffffff801a1e7810 */ /* 0x001fc80007ffe0ff */
[----:B------:R-:W-:-:S04]  /*c8d0*/  SHF.R.S32.HI R33, RZ, 0x1f, R30 ;  /* 0x0000001fff217819 */ /* 0x000fc8000001141e */
[----:B------:R-:W-:-:S04]  /*c8e0*/  LEA.HI R31, R33, R30, RZ, 0x7 ;  /* 0x0000001e211f7211 */ /* 0x000fc800078f38ff */
[----:B------:R-:W-:Y:S01]  /*c8f0*/  SHF.R.S32.HI R13, RZ, 0x7, R31 ;  /* 0x00000007ff0d7819 */ /* 0x000fe2000001141f */
[----:B------:R-:W-:Y:S06]  /*c900*/  BRA.DIV UR4, `(.L_x_384) ;  /* 0x0000017a04447947 */ /* 0x000fec000b800000 */
[----:B------:R-:W0:Y:S04]  /*c910*/  SHFL.IDX PT, R0, R13, RZ, 0x1f ;  /* 0x00001fff0d007589 */ /* 0x000e2800000e0000 */
[----:B0-----:R0:W-:Y:S02]  /*c920*/  STL [R1+0x8], R0 ;  /* 0x0000080001007387 */ /* 0x0011e40000100800 */
.L_x_603:
[----:B------:R-:W0:Y:S02]  /*c930*/  LDL R3, [R1+0x8] ;  /* 0x0000080001037983 */ /* 0x000e240000100800 */
[----:B0-----:R-:W-:-:S04]  /*c940*/  LEA.HI R0, R3, R3, RZ, 0x1 ;  /* 0x0000000303007211 */ /* 0x001fc800078f08ff */
[----:B------:R-:W-:-:S05]  /*c950*/  LOP3.LUT R0, R0, 0x1e, RZ, 0xc0, !PT ;  /* 0x0000001e00007812 */ /* 0x000fca00078ec0ff */
[----:B------:R-:W-:Y:S02]  /*c960*/  IMAD.IADD R0, R3, 0x1, -R0 ;  /* 0x0000000103007824 */ /* 0x000fe400078e0a00 */
[----:B------:R-:W-:-:S03]  /*c970*/  IMAD.U32 R3, RZ, RZ, UR46 ;  /* 0x0000002eff037e24 */ /* 0x000fc6000f8e00ff */
[----:B------:R-:W-:Y:S02]  /*c980*/  LEA R0, R0, UR46, 0xd ;  /* 0x0000002e00007c11 */ /* 0x000fe4000f8e68ff */
[----:B------:R-:W-:Y:S02]  /*c990*/  LOP3.LUT P0, RZ, R3, 0x3ff, RZ, 0xc0, !PT ;  /* 0x000003ff03ff7812 */ /* 0x000fe4000780c0ff */
[----:B------:R-:W-:Y:S02]  /*c9a0*/  SHF.R.U32.HI R0, RZ, 0x4, R0 ;  /* 0x00000004ff007819 */ /* 0x000fe40000011600 */
[----:B------:R-:W-:Y:S02]  /*c9b0*/  P2R R24, PR, RZ, 0x1 ;  /* 0x00000001ff187803 */ /* 0x000fe40000000000 */
[----:B------:R-:W-:-:S07]  /*c9c0*/  LOP3.LUT R32, R0, 0x3fff, RZ, 0xc0, !PT ;  /* 0x00003fff00207812 */ /* 0x000fce00078ec0ff */
[----:B------:R-:W-:Y:S05]  /*c9d0*/  @!P0 BRA `(.L_x_385) ;  /* 0x0000000000408947 */ /* 0x000fea0003800000 */
[----:B------:R-:W-:Y:S01]  /*c9e0*/  MOV R0, 0x0 ;  /* 0x0000000000007802 */ /* 0x000fe20000000f00 */
[----:B------:R-:W-:Y:S01]  /*c9f0*/  ULDC.64 UR4, c[0x4][0x198] ;  /* 0x0100660000047ab9 */ /* 0x000fe20000000a00 */
[----:B------:R-:W-:Y:S01]  /*ca00*/  ULDC.64 UR6, c[0x4][0x1a0] ;  /* 0x0100680000067ab9 */ /* 0x000fe20000000a00 */
[----:B------:R-:W-:Y:S01]  /*ca10*/  IMAD.U32 R4, RZ, RZ, UR4 ;  /* 0x00000004ff047e24 */ /* 0x000fe2000f8e00ff */
[----:B-1----:R0:W1:Y:S01]  /*ca20*/  LDC.64 R14, c[0x4][R0] ;  /* 0x01000000000e7b82 */ /* 0x0020620000000a00 */
        /* <DEDUP_REMOVED lines=11> */
.L_x_385:
[----:B------:R-:W-:Y:S02]  /*cae0*/  ULDC UR4, c[0x0][0x3d4] ;  /* 0x0000f50000047ab9 */ /* 0x000fe40000000800 */
[----:B------:R-:W-:-:S13]  /*caf0*/  ISETP.LT.AND P0, PT, RZ, UR4, PT ;  /* 0x00000004ff007c0c */ /* 0x000fda000bf01270 */
[----:B------:R-:W-:Y:S05]  /*cb00*/  @P0 BRA `(.L_x_386) ;  /* 0x0000000000400947 */ /* 0x000fea0003800000 */
[----:B------:R-:W-:-:S04]  /*cb10*/  ULEA.HI UR4, UR45, UR45, URZ, 0x1 ;  /* 0x0000002d2d047291 */ /* 0x000fc8000f8f083f */
[----:B------:R-:W-:-:S04]  /*cb20*/  ULOP3.LUT UR4, UR4, 0xfffffffe, URZ, 0xc0, !UPT ;  /* 0xfffffffe04047892 */ /* 0x000fc8000f8ec03f */
[----:B------:R-:W-:-:S06]  /*cb30*/  UIADD3 UR4, UR45, -UR4, URZ ;  /* 0x800000042d047290 */ /* 0x000fcc000fffe03f */
[----:B------:R-:W-:-:S04]  /*cb40*/  MOV R0, UR4 ;  /* 0x0000000400007c02 */ /* 0x000fc80008000f00 */
[----:B------:R-:W-:-:S04]  /*cb50*/  SHF.L.U32 R0, R0, 0x1f, RZ ;  /* 0x0000001f00007819 */ /* 0x000fc800000006ff */
[----:B------:R0:W2:Y:S03]  /*cb60*/  SYNCS.PHASECHK.TRANS64.TRYWAIT P0, [R19+URZ+0x38800], R0 ;  /* 0x03880000130075a7 */ /* 0x0000a6000800017f */
[----:B--2---:R-:W-:Y:S05]  /*cb70*/  @!P0 NANOSLEEP.SYNCS 0x989680 ;  /* 0x009896800000895d */ /* 0x004fea0003900000 */
[----:B------:R-:W2:Y:S01]  /*cb80*/  @!P0 SYNCS.PHASECHK.TRANS64 P0, [R19+URZ+0x38800], R0 ;  /* 0x03880000130085a7 */ /* 0x000ea2000800007f */
[----:B------:R-:W-:Y:S04]  /*cb90*/  BSSY B0, `(.L_x_387) ;  /* 0x0000006000007945 */ /* 0x000fe80003800000 */
[----:B--2---:R-:W-:Y:S05]  /*cba0*/  @P0 BRA `(.L_x_388) ;  /* 0x0000000000100947 */ /* 0x004fea0003800000 */
.L_x_389:
[----:B--2---:R2:W3:Y:S02]  /*cbb0*/  SYNCS.PHASECHK.TRANS64.TRYWAIT P0, [R19+URZ+0x38800], R0 ;  /* 0x03880000130075a7 */ /* 0x0044e4000800017f */
[----:B---3--:R-:W-:Y:S05]  /*cbc0*/  @!P0 NANOSLEEP.SYNCS 0x989680 ;  /* 0x009896800000895d */ /* 0x008fea0003900000 */
[----:B------:R-:W3:Y:S02]  /*cbd0*/  @!P0 SYNCS.PHASECHK.TRANS64 P0, [R19+URZ+0x38800], R0 ;  /* 0x03880000130085a7 */ /* 0x000ee4000800007f */
[----:B---3--:R-:W-:Y:S05]  /*cbe0*/  @!P0 BRA `(.L_x_389) ;  /* 0xfffffffc00f08947 */ /* 0x008fea000383ffff */
.L_x_388:
[----:B------:R-:W-:Y:S05]  /*cbf0*/  BSYNC B0 ;  /* 0x0000000000007941 */ /* 0x000fea0003800000 */
.L_x_387:
[----:B------:R-:W-:Y:S05]  /*cc00*/  BRA `(.L_x_390) ;  /* 0x0000007000147947 */ /* 0x000fea0003800000 */
.L_x_386:
[----:B------:R-:W-:Y:S01]  /*cc10*/  ISETP.NE.AND P3, PT, R24, RZ, PT ;  /* 0x000000ff1800720c */ /* 0x000fe20003f65270 */
[----:B------:R-:W0:Y:S01]  /*cc20*/  LDC.64 R28, c[0x0][0x3e0] ;  /* 0x0000f800ff1c7b82 */ /* 0x000e220000000a00 */
[----:B-----5:R-:W-:Y:S01]  /*cc30*/  SHF.R.S32.HI R0, RZ, 0x1f, R119 ;  /* 0x0000001fff007819 */ /* 0x020fe20000011477 */
[----:B------:R-:W-:Y:S01]  /*cc40*/  IMAD.MOV.U32 R8, RZ, RZ, R16 ;  /* 0x000000ffff087224 */ /* 0x000fe200078e0010 */
[----:B------:R-:W-:Y:S01]  /*cc50*/  ULDC.64 UR4, c[0x0][0x3d8] ;  /* 0x0000f60000047ab9 */ /* 0x000fe20000000a00 */
[----:B------:R-:W-:Y:S01]  /*cc60*/  IMAD.MOV.U32 R9, RZ, RZ, R17 ;  /* 0x000000ffff097224 */ /* 0x000fe200078e0011 */
[----:B------:R-:W-:Y:S01]  /*cc70*/  ULDC.64 UR8, c[0x0][0x3c8] ;  /* 0x0000f20000087ab9 */ /* 0x000fe20000000a00 */
[----:B------:R-:W-:Y:S01]  /*cc80*/  IMAD R6, R0, UR4, RZ ;  /* 0x0000000400067c24 */ /* 0x000fe2000f8e02ff */
[----:B------:R-:W-:Y:S01]  /*cc90*/  SHF.R.S32.HI R7, RZ, 0x1f, R18 ;  /* 0x0000001fff077819 */ /* 0x000fe20000011412 */
[----:B------:R-:W2:Y:S01]  /*cca0*/  LDC.64 R24, c[0x0][0x3c8] ;  /* 0x0000f200ff187b82 */ /* 0x000ea20000000a00 */
[----:B------:R-:W-:Y:S01]  /*ccb0*/  IMAD.WIDE.U32 R4, R119, UR4, R8 ;  /* 0x0000000477047c25 */ /* 0x000fe2000f8e0008 */
[----:B------:R-:W-:-:S03]  /*ccc0*/  ULDC.64 UR6, c[0x0][0x3e8] ;  /* 0x0000fa0000067ab9 */ /* 0x000fc60000000a00 */
[----:B------:R-:W-:Y:S01]  /*ccd0*/  IMAD R3, R119, UR5, R6 ;  /* 0x0000000577037c24 */ /* 0x000fe2000f8e0206 */
[----:B------:R-:W-:Y:S01]  /*cce0*/  IADD3 R34, P0, R4, UR8, RZ ;  /* 0x0000000804227c10 */ /* 0x000fe2000ff1e0ff */
[----:B------:R-:W-:Y:S02]  /*ccf0*/  IMAD.MOV.U32 R6, RZ, RZ, R18 ;  /* 0x000000ffff067224 */ /* 0x000fe400078e0012 */
[----:B------:R-:W-:Y:S01]  /*cd00*/  IMAD R0, R0, UR6, RZ ;  /* 0x0000000600007c24 */ /* 0x000fe2000f8e02ff */
[----:B------:R-:W-:Y:S01]  /*cd10*/  IADD3.X R35, R3, UR9, R5, P0, !PT ;  /* 0x0000000903237c10 */ /* 0x000fe200087fe405 */
[----:B------:R-:W-:-:S04]  /*cd20*/  IMAD.WIDE.U32 R4, R119, UR4, R6 ;  /* 0x0000000477047c25 */ /* 0x000fc8000f8e0006 */
[----:B------:R-:W-:Y:S01]  /*cd30*/  IMAD.WIDE.U32 R6, R119, UR6, R6 ;  /* 0x0000000677067c25 */ /* 0x000fe2000f8e0006 */
[----:B------:R-:W-:-:S03]  /*cd40*/  IADD3 R36, P0, R4, UR8, RZ ;  /* 0x0000000804247c10 */ /* 0x000fc6000ff1e0ff */
[----:B------:R-:W-:Y:S01]  /*cd50*/  IMAD.WIDE.U32 R8, R119, UR6, R8 ;  /* 0x0000000677087c25 */ /* 0x000fe2000f8e0008 */
[----:B------:R-:W-:-:S03]  /*cd60*/  IADD3.X R37, R3, UR9, R5, P0, !PT ;  /* 0x0000000903257c10 */ /* 0x000fc600087fe405 */
[C---:B------:R-:W-:Y:S02]  /*cd70*/  IMAD R27, R119.reuse, UR7, R0 ;  /* 0x00000007771b7c24 */ /* 0x040fe4000f8e0200 */
[C---:B--2---:R-:W-:Y:S01]  /*cd80*/  IMAD.WIDE.U32 R24, R119.reuse, UR4, R24 ;  /* 0x0000000477187c25 */ /* 0x044fe2000f8e0018 */
[----:B------:R-:W-:Y:S02]  /*cd90*/  ULDC.64 UR4, c[0x0][0x3e0] ;  /* 0x0000f80000047ab9 */ /* 0x000fe40000000a00 */
[----:B------:R-:W-:Y:S01]  /*cda0*/  IADD3 R38, P1, R6, UR4, RZ ;  /* 0x0000000406267c10 */ /* 0x000fe2000ff3e0ff */
[----:B0-----:R-:W-:Y:S01]  /*cdb0*/  IMAD.WIDE.U32 R28, R119, UR6, R28 ;  /* 0x00000006771c7c25 */ /* 0x001fe2000f8e001c */
[----:B------:R-:W-:Y:S02]  /*cdc0*/  IADD3 R40, P2, R8, UR4, RZ ;  /* 0x0000000408287c10 */ /* 0x000fe4000ff5e0ff */
[C---:B------:R-:W-:Y:S02]  /*cdd0*/  IADD3.X R39, R27.reuse, UR5, R7, P1, !PT ;  /* 0x000000051b277c10 */ /* 0x040fe40008ffe407 */
[C---:B------:R-:W-:Y:S01]  /*cde0*/  IADD3.X R41, R27.reuse, UR5, R9, P2, !PT ;  /* 0x000000051b297c10 */ /* 0x040fe200097fe409 */
[----:B------:R-:W-:Y:S01]  /*cdf0*/  IMAD.IADD R27, R27, 0x1, R29 ;  /* 0x000000011b1b7824 */ /* 0x000fe200078e021d */
[----:B------:R-:W-:Y:S01]  /*ce00*/  IADD3 R26, R3, R25, RZ ;  /* 0x00000019031a7210 */ /* 0x000fe20007ffe0ff */
[----:B------:R-:W-:Y:S06]  /*ce10*/  @!P3 BRA `(.L_x_391) ;  /* 0x000000000040b947 */ /* 0x000fec0003800000 */
[----:B------:R-:W-:Y:S01]  /*ce20*/  MOV R0, 0x0 ;  /* 0x0000000000007802 */ /* 0x000fe20000000f00 */
[----:B------:R-:W-:Y:S01]  /*ce30*/  ULDC.64 UR4, c[0x4][0x198] ;  /* 0x0100660000047ab9 */ /* 0x000fe20000000a00 */
[----:B------:R-:W-:Y:S01]  /*ce40*/  ULDC.64 UR6, c[0x4][0x1a0] ;  /* 0x0100680000067ab9 */ /* 0x000fe20000000a00 */
[----:B------:R-:W-:Y:S01]  /*ce50*/  IMAD.U32 R4, RZ, RZ, UR4 ;  /* 0x00000004ff047e24 */ /* 0x000fe2000f8e00ff */
[----:B-1----:R0:W1:Y:S01]  /*ce60*/  LDC.64 R14, c[0x4][R0] ;  /* 0x01000000000e7b82 */ /* 0x0020620000000a00 */
[----:B------:R-:W-:Y:S01]  /*ce70*/  IMAD.U32 R5, RZ, RZ, UR5 ;  /* 0x00000005ff057e24 */ /* 0x000fe2000f8e00ff */
[----:B------:R-:W-:Y:S01]  /*ce80*/  ULDC.64 UR4, c[0x4][0x108] ;  /* 0x0100420000047ab9 */ /* 0x000fe20000000a00 */
[----:B------:R-:W-:Y:S01]  /*ce90*/  MOV R6, UR6 ;  /* 0x0000000600067c02 */ /* 0x000fe20008000f00 */
[----:B------:R-:W-:Y:S01]  /*cea0*/  IMAD.U32 R7, RZ, RZ, UR7 ;  /* 0x00000007ff077e24 */ /* 0x000fe2000f8e00ff */
[----:B------:R-:W-:Y:S01]  /*ceb0*/  MOV R8, 0x70 ;  /* 0x0000007000087802 */ /* 0x000fe20000000f00 */
[----:B------:R-:W-:-:S02]  /*cec0*/  IMAD.U32 R10, RZ, RZ, UR4 ;  /* 0x00000004ff0a7e24 */ /* 0x000fc4000f8e00ff */
[----:B------:R-:W-:Y:S02]  /*ced0*/  IMAD.U32 R11, RZ, RZ, UR5 ;  /* 0x00000005ff0b7e24 */ /* 0x000fe4000f8e00ff */
[----:B------:R-:W-:Y:S02]  /*cee0*/  IMAD.MOV.U32 R12, RZ, RZ, 0x1 ;  /* 0x00000001ff0c7424 */ /* 0x000fe400078e00ff */
[----:B0-----:R-:W-:-:S07]  /*cef0*/  IMAD.MOV.U32 R13, RZ, RZ, RZ ;  /* 0x000000ffff0d7224 */ /* 0x001fce00078e00ff */
[----:B------:R-:W-:-:S07]  /*cf00*/  LEPC R20, `(.L_x_391) ;  /* 0x000000001014794e */ /* 0x000fce0000000000 */
[----:B-1----:R-:W-:Y:S05]  /*cf10*/  CALL.ABS.NOINC R14 ;  /* 0x000000000e007343 */ /* 0x002fea0003c00000 */
.L_x_391:
[----:B------:R-:W-:Y:S01]  /*cf20*/  ULDC.U8 UR4, c[0x0][0x3f0] ;  /* 0x0000fc0000047ab9 */ /* 0x000fe20000000000 */
[----:B------:R-:W-:Y:S01]  /*cf30*/  IMAD R3, R121, -0x80, R130 ;  /* 0xffffff8079037824 */ /* 0x000fe200078e0282 */
[----:B------:R-:W-:Y:S01]  /*cf40*/  ISETP.NE.AND P0, PT, RZ, UR4, PT ;  /* 0x00000004ff007c0c */ /* 0x000fe2000bf05270 */
[----:B------:R-:W-:Y:S03]  /*cf50*/  BSSY B0, `(.L_x_392) ;  /* 0x00006c8000007945 */ /* 0x000fe60003800000 */
[----:B------:R-:W-:-:S09]  /*cf60*/  VIMNMX R3, R3, 0x80, PT ;  /* 0x0000008003037848 */ /* 0x000fd20003fe0100 */
[----:B------:R-:W-:Y:S05]  /*cf70*/  @!P0 BRA `(.L_x_393) ;  /* 0x0000003400608947 */ /* 0x000fea0003800000 */
[----:B------:R-:W-:Y:S01]  /*cf80*/  ISETP.GE.AND P1, PT, R22, R3, PT ;  /* 0x000000031600720c */ /* 0x000fe20003f26270 */
[----:B------:R-:W-:Y:S01]  /*cf90*/  BSSY B1, `(.L_x_394) ;  /* 0x000000f000017945 */ /* 0x000fe20003800000 */
[----:B------:R-:W-:Y:S02]  /*cfa0*/  CS2R R4, SRZ ;  /* 0x0000000000047805 */ /* 0x000fe4000001ff00 */
[----:B------:R-:W-:Y:S02]  /*cfb0*/  CS2R R6, SRZ ;  /* 0x0000000000067805 */ /* 0x000fe4000001ff00 */
[----:B------:R-:W-:Y:S02]  /*cfc0*/  CS2R R20, SRZ ;  /* 0x0000000000147805 */ /* 0x000fe4000001ff00 */
[----:B------:R-:W-:-:S05]  /*cfd0*/  CS2R R34, SRZ ;  /* 0x0000000000227805 */ /* 0x000fca000001ff00 */
[----:B------:R-:W-:Y:S05]  /*cfe0*/  @P1 BRA `(.L_x_395) ;  /* 0x0000000000241947 */ /* 0x000fea0003800000 */
[----:B------:R-:W-:Y:S01]  /*cff0*/  ULDC UR4, c[0x0][0x3d4] ;  /* 0x0000f50000047ab9 */ /* 0x000fe20000000800 */
[----:B------:R-:W-:Y:S02]  /*d000*/  CS2R R4, SRZ ;  /* 0x0000000000047805 */ /* 0x000fe4000001ff00 */
[----:B------:R-:W-:Y:S02]  /*d010*/  ISETP.GE.AND P0, PT, R18, UR4, PT ;  /* 0x0000000412007c0c */ /* 0x000fe4000bf06270 */
[----:B------:R-:W-:Y:S02]  /*d020*/  CS2R R20, SRZ ;  /* 0x0000000000147805 */ /* 0x000fe4000001ff00 */
[----:B------:R-:W-:-:S09]  /*d030*/  ISETP.GE.AND P2, PT, R236, UR4, PT ;  /* 0x00000004ec007c0c */ /* 0x000fd2000bf46270 */
[----:B------:R0:W5:Y:S04]  /*d040*/  @!P0 LDG.E.64 R6, desc[UR42][R36.64] ;  /* 0x0000002a24068981 */ /* 0x000168000c1e1b00 */
[----:B------:R0:W5:Y:S04]  /*d050*/  @!P2 LDG.E.64 R4, desc[UR42][R36.64+0x40] ;  /* 0x0000402a2404a981 */ /* 0x000168000c1e1b00 */
[----:B------:R0:W5:Y:S04]  /*d060*/  @!P0 LDG.E.64 R34, desc[UR42][R38.64] ;  /* 0x0000002a26228981 */ /* 0x000168000c1e1b00 */
[----:B------:R0:W5:Y:S02]  /*d070*/  @!P2 LDG.E.64 R20, desc[UR42][R38.64+0x40] ;  /* 0x0000402a2614a981 */ /* 0x000164000c1e1b00 */
.L_x_395:
[----:B------:R-:W-:Y:S05]  /*d080*/  BSYNC B1 ;  /* 0x0000000000017941 */ /* 0x000fea0003800000 */
.L_x_394:
[----:B------:R-:W-:Y:S01]  /*d090*/  UMOV UR4, 0xffffffff ;  /* 0xffffffff00047882 */ /* 0x000fe20000000000 */
[----:B-----5:R-:W-:Y:S02]  /*d0a0*/  SHF.R.U32.HI R33, RZ, 0x8, R7 ;  /* 0x00000008ff217819 */ /* 0x020fe40000011607 */
[----:B------:R-:W-:Y:S02]  /*d0b0*/  SHF.R.U32.HI R0, RZ, 0x8, R6 ;  /* 0x00000008ff007819 */ /* 0x000fe40000011606 */
[----:B------:R-:W-:Y:S01]  /*d0c0*/  LOP3.LUT R33, R33, 0xff, RZ, 0xc0, !PT ;  /* 0x000000ff21217812 */ /* 0x000fe200078ec0ff */
[----:B------:R-:W-:Y:S06]  /*d0d0*/  BRA.DIV UR4, `(.L_x_396) ;  /* 0x0000017204787947 */ /* 0x000fec000b800000 */
.L_x_606:
[----:B------:R-:W-:-:S03]  /*d0e0*/  UMOV UR4, 0xffffffff ;  /* 0xffffffff00047882 */ /* 0x000fc60000000000 */
[----:B------:R-:W-:Y:S05]  /*d0f0*/  BRA.DIV UR4, `(.L_x_397) ;  /* 0x0000017204987947 */ /* 0x000fea000b800000 */
.L_x_609:
[----:B------:R-:W-:-:S03]  /*d100*/  UMOV UR4, 0xffffffff ;  /* 0xffffffff00047882 */ /* 0x000fc60000000000 */
[----:B------:R-:W-:Y:S05]  /*d110*/  BRA.DIV UR4, `(.L_x_398) ;  /* 0x0000017204b87947 */ /* 0x000fea000b800000 */
.L_x_612:
[----:B------:R-:W-:-:S03]  /*d120*/  UMOV UR4, 0xffffffff ;  /* 0xffffffff00047882 */ /* 0x000fc60000000000 */
[----:B------:R-:W-:Y:S05]  /*d130*/  BRA.DIV UR4, `(.L_x_399) ;  /* 0x0000017204d87947 */ /* 0x000fea000b800000 */
.L_x_615:
[----:B------:R-:W-:Y:S01]  /*d140*/  ULEA.HI UR4, UR45, UR45, URZ, 0x1 ;  /* 0x0000002d2d047291 */ /* 0x000fe2000f8f083f */
[----:B------:R-:W-:Y:S01]  /*d150*/  LOP3.LUT R8, R7, 0xff, RZ, 0xc0, !PT ;  /* 0x000000ff07087812 */ /* 0x000fe200078ec0ff */
[----:B------:R-:W-:Y:S01]  /*d160*/  BSSY B1, `(.L_x_400) ;  /* 0x0000039000017945 */ /* 0x000fe20003800000 */
[----:B------:R-:W-:Y:S01]  /*d170*/  LOP3.LUT R9, R0, 0xff, RZ, 0xc0, !PT ;  /* 0x000000ff00097812 */ /* 0x000fe200078ec0ff */
[----:B------:R-:W-:Y:S01]  /*d180*/  ULOP3.LUT UR4, UR4, 0xfffffffe, URZ, 0xc0, !UPT ;  /* 0xfffffffe04047892 */ /* 0x000fe2000f8ec03f */
[----:B------:R-:W-:Y:S02]  /*d190*/  PRMT R33, R33, 0x7604, R8 ;  /* 0x0000760421217816 */ /* 0x000fe40000000008 */
[----:B------:R-:W-:Y:S01]  /*d1a0*/  LOP3.LUT R8, R6, 0xff, RZ, 0xc0, !PT ;  /* 0x000000ff06087812 */ /* 0x000fe200078ec0ff */
[----:B------:R-:W-:Y:S01]  /*d1b0*/  UIADD3 UR4, UR45, -UR4, URZ ;  /* 0x800000042d047290 */ /* 0x000fe2000fffe03f */
[----:B------:R-:W-:Y:S02]  /*d1c0*/  SHF.R.U32.HI R13, RZ, 0x8, R5 ;  /* 0x00000008ff0d7819 */ /* 0x000fe40000011605 */
[----:B------:R-:W-:-:S02]  /*d1d0*/  PRMT R9, R9, 0x7604, R8 ;  /* 0x0000760409097816 */ /* 0x000fc40000000008 */
[----:B------:R-:W-:Y:S01]  /*d1e0*/  LOP3.LUT R13, R13, 0xff, RZ, 0xc0, !PT ;  /* 0x000000ff0d0d7812 */ /* 0x000fe200078ec0ff */
[----:B-1----:R-:W-:Y:S01]  /*d1f0*/  IMAD.U32 R14, RZ, RZ, UR4 ;  /* 0x00000004ff0e7e24 */ /* 0x002fe2000f8e00ff */
[----:B------:R-:W-:Y:S02]  /*d200*/  LOP3.LUT R8, R5, 0xff, RZ, 0xc0, !PT ;  /* 0x000000ff05087812 */ /* 0x000fe400078ec0ff */
[----:B------:R-:W-:Y:S02]  /*d210*/  SHF.R.U32.HI R15, RZ, 0x8, R35 ;  /* 0x00000008ff0f7819 */ /* 0x000fe40000011623 */
[----:B------:R-:W-:Y:S02]  /*d220*/  SHF.L.U32 R14, R14, 0x1f, RZ ;  /* 0x0000001f0e0e7819 */ /* 0x000fe400000006ff */
[----:B------:R-:W-:Y:S02]  /*d230*/  SHF.R.U32.HI R0, RZ, 0x8, R4 ;  /* 0x00000008ff007819 */ /* 0x000fe40000011604 */
[----:B------:R-:W1:Y:S01]  /*d240*/  SYNCS.PHASECHK.TRANS64.TRYWAIT P0, [R19+URZ+0x38800], R14 ;  /* 0x0388000e130075a7 */ /* 0x000e62000800017f */
[----:B------:R-:W-:-:S02]  /*d250*/  PRMT R13, R13, 0x7604, R8 ;  /* 0x000076040d0d7816 */ /* 0x000fc40000000008 */
[----:B------:R-:W-:Y:S02]  /*d260*/  LOP3.LUT R15, R15, 0xff, RZ, 0xc0, !PT ;  /* 0x000000ff0f0f7812 */ /* 0x000fe400078ec0ff */
[----:B------:R-:W-:Y:S02]  /*d270*/  LOP3.LUT R8, R35, 0xff, RZ, 0xc0, !PT ;  /* 0x000000ff23087812 */ /* 0x000fe400078ec0ff */
[----:B------:R-:W-:Y:S02]  /*d280*/  LOP3.LUT R11, R0, 0xff, RZ, 0xc0, !PT ;  /* 0x000000ff000b7812 */ /* 0x000fe400078ec0ff */
[----:B------:R-:W-:Y:S02]  /*d290*/  LOP3.LUT R0, R4, 0xff, RZ, 0xc0, !PT ;  /* 0x000000ff04007812 */ /* 0x000fe400078ec0ff */
[----:B------:R-:W-:Y:S02]  /*d2a0*/  PRMT R10, R15, 0x7604, R8 ;  /* 0x000076040f0a7816 */ /* 0x000fe40000000008 */
[----:B------:R-:W-:-:S02]  /*d2b0*/  SHF.R.U32.HI R27, RZ, 0x8, R21 ;  /* 0x00000008ff1b7819 */ /* 0x000fc40000011615 */
[----:B------:R-:W-:Y:S02]  /*d2c0*/  SHF.R.U32.HI R8, RZ, 0x8, R20 ;  /* 0x00000008ff087819 */ /* 0x000fe40000011614 */
[----:B------:R-:W-:Y:S02]  /*d2d0*/  PRMT R11, R11, 0x7604, R0 ;  /* 0x000076040b0b7816 */ /* 0x000fe40000000000 */
[----:B------:R-:W-:Y:S02]  /*d2e0*/  SHF.R.U32.HI R0, RZ, 0x8, R34 ;  /* 0x00000008ff007819 */ /* 0x000fe40000011622 */
[----:B------:R-:W-:Y:S02]  /*d2f0*/  LOP3.LUT R27, R27, 0xff, RZ, 0xc0, !PT ;  /* 0x000000ff1b1b7812 */ /* 0x000fe400078ec0ff */
[----:B------:R-:W-:Y:S02]  /*d300*/  LOP3.LUT R12, R21, 0xff, RZ, 0xc0, !PT ;  /* 0x000000ff150c7812 */ /* 0x000fe400078ec0ff */
[----:B------:R-:W-:-:S02]  /*d310*/  LOP3.LUT R25, R8, 0xff, RZ, 0xc0, !PT ;  /* 0x000000ff08197812 */ /* 0x000fc400078ec0ff */
[----:B------:R-:W-:Y:S02]  /*d320*/  LOP3.LUT R8, R20, 0xff, RZ, 0xc0, !PT ;  /* 0x000000ff14087812 */ /* 0x000fe400078ec0ff */
[----:B------:R-:W-:Y:S02]  /*d330*/  LOP3.LUT R15, R0, 0xff, RZ, 0xc0, !PT ;  /* 0x000000ff000f7812 */ /* 0x000fe400078ec0ff */
[----:B------:R-:W-:Y:S02]  /*d340*/  LOP3.LUT R0, R34, 0xff, RZ, 0xc0, !PT ;  /* 0x000000ff22007812 */ /* 0x000fe400078ec0ff */
[----:B------:R-:W-:Y:S02]  /*d350*/  PRMT R12, R27, 0x7604, R12 ;  /* 0x000076041b0c7816 */ /* 0x000fe4000000000c */
[----:B------:R-:W-:Y:S02]  /*d360*/  PRMT R27, R25, 0x7604, R8 ;  /* 0x00007604191b7816 */ /* 0x000fe40000000008 */
[----:B------:R-:W-:-:S02]  /*d370*/  SHF.R.U32.HI R8, RZ, 0x10, R5 ;  /* 0x00000010ff087819 */ /* 0x000fc40000011605 */
[----:B------:R-:W-:Y:S02]  /*d380*/  SHF.R.U32.HI R25, RZ, 0x10, R35 ;  /* 0x00000010ff197819 */ /* 0x000fe40000011623 */
[----:B------:R-:W-:Y:S01]  /*d390*/  PRMT R15, R15, 0x7604, R0 ;  /* 0x000076040f0f7816 */ /* 0x000fe20000000000 */
[----:B------:R-:W-:Y:S01]  /*d3a0*/  IMAD.U32 R8, R8, 0x10000, RZ ;  /* 0x0001000008087824 */ /* 0x000fe200078e00ff */
[----:B------:R-:W-:Y:S01]  /*d3b0*/  SHF.R.U32.HI R0, RZ, 0x10, R7 ;  /* 0x00000010ff007819 */ /* 0x000fe20000011607 */
[----:B------:R-:W-:Y:S01]  /*d3c0*/  IMAD.U32 R25, R25, 0x10000, RZ ;  /* 0x0001000019197824 */ /* 0x000fe200078e00ff */
[----:B------:R-:W-:Y:S02]  /*d3d0*/  SHF.R.U32.HI R29, RZ, 0x10, R21 ;  /* 0x00000010ff1d7819 */ /* 0x000fe40000011615 */
[----:B------:R-:W-:Y:S02]  /*d3e0*/  SHF.L.U32 R0, R0, 0x10, RZ ;  /* 0x0000001000007819 */ /* 0x000fe400000006ff */
[----:B------:R-:W-:Y:S01]  /*d3f0*/  LOP3.LUT R13, R13, 0xff0000, R8, 0xf8, !PT ;  /* 0x00ff00000d0d7812 */ /* 0x000fe200078ef808 */
[----:B------:R-:W-:Y:S01]  /*d400*/  IMAD.U32 R29, R29, 0x10000, RZ ;  /* 0x000100001d1d7824 */ /* 0x000fe200078e00ff */
[----:B------:R-:W-:-:S02]  /*d410*/  LOP3.LUT R9, R9, 0xff0000, R6, 0xf8, !PT ;  /* 0x00ff000009097812 */ /* 0x000fc400078ef806 */
[----:B------:R-:W-:Y:S02]  /*d420*/  LOP3.LUT R11, R11, 0xff0000, R4, 0xf8, !PT ;  /* 0x00ff00000b0b7812 */ /* 0x000fe400078ef804 */
[----:B------:R-:W-:Y:S02]  /*d430*/  LOP3.LUT R33, R33, 0xff0000, R0, 0xf8, !PT ;  /* 0x00ff000021217812 */ /* 0x000fe400078ef800 */
[----:B------:R-:W-:Y:S02]  /*d440*/  LOP3.LUT R25, R10, 0xff0000, R25, 0xf8, !PT ;  /* 0x00ff00000a197812 */ /* 0x000fe400078ef819 */
[----:B------:R-:W-:Y:S02]  /*d450*/  LOP3.LUT R15, R15, 0xff0000, R34, 0xf8, !PT ;  /* 0x00ff00000f0f7812 */ /* 0x000fe400078ef822 */
[----:B------:R-:W-:Y:S02]  /*d460*/  LOP3.LUT R0, R9, 0xff000000, R6, 0xf8, !PT ;  /* 0xff00000009007812 */ /* 0x000fe400078ef806 */
[----:B------:R-:W-:-:S02]  /*d470*/  LOP3.LUT R8, R11, 0xff000000, R4, 0xf8, !PT ;  /* 0xff0000000b087812 */ /* 0x000fc400078ef804 */
[----:B------:R-:W-:Y:S02]  /*d480*/  LOP3.LUT R10, R13, 0xff000000, R5, 0xf8, !PT ;  /* 0xff0000000d0a7812 */ /* 0x000fe400078ef805 */
[----:B------:R-:W-:Y:S02]  /*d490*/  LOP3.LUT R29, R12, 0xff0000, R29, 0xf8, !PT ;  /* 0x00ff00000c1d7812 */ /* 0x000fe400078ef81d */
[----:B------:R-:W-:Y:S02]  /*d4a0*/  LOP3.LUT R9, R33, 0xff000000, R7, 0xf8, !PT ;  /* 0xff00000021097812 */ /* 0x000fe400078ef807 */
[----:B------:R-:W-:Y:S02]  /*d4b0*/  LOP3.LUT R11, R15, 0xff000000, R34, 0xf8, !PT ;  /* 0xff0000000f0b7812 */ /* 0x000fe400078ef822 */
[----:B------:R-:W-:Y:S02]  /*d4c0*/  LOP3.LUT R13, R25, 0xff000000, R35, 0xf8, !PT ;  /* 0xff000000190d7812 */ /* 0x000fe400078ef823 */
[----:B------:R-:W-:Y:S01]  /*d4d0*/  LOP3.LUT R27, R27, 0xff0000, R20, 0xf8, !PT ;  /* 0x00ff00001b1b7812 */ /* 0x000fe200078ef814 */
[----:B-1----:R-:W-:Y:S06]  /*d4e0*/  @!P0 BRA `(.L_x_401) ;  /* 0x0000017000148947 */ /* 0x002fec0003800000 */
.L_x_616:
[----:B------:R-:W-:Y:S05]  /*d4f0*/  BSYNC B1 ;  /* 0x0000000000017941 */ /* 0x000fea0003800000 */
.L_x_400:
[----:B------:R-:W-:Y:S01]  /*d500*/  BSSY B1, `(.L_x_402) ;  /* 0x00000c0000017945 */ /* 0x000fe20003800000 */
[----:B------:R-:W-:Y:S02]  /*d510*/  LOP3.LUT R12, R27, 0xff000000, R20, 0xf8, !PT ;  /* 0xff0000001b0c7812 */ /* 0x000fe400078ef814 */
[----:B-1----:R-:W-:Y:S01]  /*d520*/  LOP3.LUT R14, R29, 0xff000000, R21, 0xf8, !PT ;  /* 0xff0000001d0e7812 */ /* 0x002fe200078ef815 */
[----:B------:R-:W-:Y:S06]  /*d530*/  @P1 BRA `(.L_x_403) ;  /* 0x0000000800f01947 */ /* 0x000fec0003800000 */
[----:B------:R1:W5:Y:S01]  /*d540*/  LDL R41, [R1+0x2c] ;  /* 0x00002c0001297983 */ /* 0x0003620000100800 */
[----:B------:R-:W2:Y:S01]  /*d550*/  LDC R5, c[0x0][0x3d4] ;  /* 0x0000f500ff057b82 */ /* 0x000ea20000000800 */
[----:B------:R-:W-:Y:S01]  /*d560*/  BSSY B2, `(.L_x_404) ;  /* 0x000005e000027945 */ /* 0x000fe20003800000 */
[-C--:B--2---:R-:W-:Y:S02]  /*d570*/  ISETP.GE.AND P0, PT, R18, R5.reuse, PT ;  /* 0x000000051200720c */ /* 0x084fe40003f06270 */
[----:B------:R-:W-:-:S11]  /*d580*/  ISETP.GE.AND P1, PT, R236, R5, PT ;  /* 0x00000005ec00720c */ /* 0x000fd60003f26270 */
[----:B-1----:R-:W-:Y:S05]  /*d590*/  @P0 BRA `(.L_x_405) ;  /* 0x0000000400680947 */ /* 0x002fea0003800000 */
[----:B-----5:R-:W1:Y:S01]  /*d5a0*/  LDS.128 R4, [R41+0x20400] ;  /* 0x0204000029047984 */ /* 0x020e620000000c00 */
[----:B------:R-:W-:Y:S02]  /*d5b0*/  F2FP.F16.E4M3.UNPACK_B R28, R11 ;  /* 0x0000000bff1c723e */ /* 0x000fe400020006ff */
[----:B------:R-:W-:-:S03]  /*d5c0*/  F2FP.F16.E4M3.UNPACK_B R26, R0 ;  /* 0x00000000ff1a723e */ /* 0x000fc600020006ff */
[----:B------:R-:W-:Y:S02]  /*d5d0*/  HADD2.F32 R29, -RZ, R28.H1_H1 ;  /* 0x3000001cff1d7230 */ /* 0x000fe40000004100 */
[----:B------:R-:W-:Y:S02]  /*d5e0*/  HADD2.F32 R27, -RZ, R26.H1_H1 ;  /* 0x3000001aff1b7230 */ /* 0x000fe40000004100 */
[----:B------:R-:W-:Y:S02]  /*d5f0*/  HADD2.F32 R28, -RZ, R28.H0_H0 ;  /* 0x2000001cff1c7230 */ /* 0x000fe40000004100 */
[----:B------:R-:W-:Y:S01]  /*d600*/  HADD2.F32 R26, -RZ, R26.H0_H0 ;  /* 0x2000001aff1a7230 */ /* 0x000fe20000004100 */
[-C--:B-1----:R-:W-:Y:S02]  /*d610*/  F2FP.F16.E4M3.UNPACK_B R15, R4.reuse.H1 ;  /* 0x00000004ff0f723e */ /* 0x082fe400030006ff */
[-C--:B------:R-:W-:Y:S02]  /*d620*/  F2FP.F16.E4M3.UNPACK_B R21, R5.reuse ;  /* 0x00000005ff15723e */ /* 0x080fe400020006ff */
[----:B------:R-:W-:Y:S01]  /*d630*/  F2FP.F16.E4M3.UNPACK_B R24, R5.H1 ;  /* 0x00000005ff18723e */ /* 0x000fe200030006ff */
[--C-:B------:R-:W-:Y:S01]  /*d640*/  HADD2.F32 R20, -RZ, R15.reuse.H0_H0 ;  /* 0x2000000fff147230 */ /* 0x100fe20000004100 */
[----:B------:R-:W-:Y:S01]  /*d650*/  F2FP.F16.E4M3.UNPACK_B R4, R4 ;  /* 0x00000004ff04723e */ /* 0x000fe200020006ff */
[----:B------:R-:W-:Y:S01]  /*d660*/  HADD2.F32 R15, -RZ, R15.H1_H1 ;  /* 0x3000000fff0f7230 */ /* 0x000fe20000004100 */
[----:B------:R-:W-:-:S02]  /*d670*/  F2FP.F16.E4M3.UNPACK_B R25, R6 ;  /* 0x00000006ff19723e */ /* 0x000fc400020006ff */
[----:B------:R-:W-:Y:S02]  /*d680*/  F2FP.F16.E4M3.UNPACK_B R6, R6.H1 ;  /* 0x00000006ff06723e */ /* 0x000fe400030006ff */
[C---:B------:R-:W-:Y:S01]  /*d690*/  FMUL.FTZ R5, R15.reuse, R29 ;  /* 0x0000001d0f057220 */ /* 0x040fe20000410000 */
[----:B------:R-:W-:Y:S01]  /*d6a0*/  FMUL.FTZ R34, R15, R27 ;  /* 0x0000001b0f227220 */ /* 0x000fe20000410000 */
[----:B------:R-:W-:Y:S02]  /*d6b0*/  F2FP.F16.E4M3.UNPACK_B R15, R7 ;  /* 0x00000007ff0f723e */ /* 0x000fe400020006ff */
[C---:B0-----:R-:W-:Y:S01]  /*d6c0*/  FFMA.FTZ R36, R20.reuse, R27, -R5 ;  /* 0x0000001b14247223 */ /* 0x041fe20000010805 */
[--C-:B------:R-:W-:Y:S01]  /*d6d0*/  HADD2.F32 R5, -RZ, R4.reuse.H1_H1 ;  /* 0x30000004ff057230 */ /* 0x100fe20000004100 */
[----:B------:R-:W-:Y:S01]  /*d6e0*/  F2FP.F16.E4M3.UNPACK_B R27, R11.H1 ;  /* 0x0000000bff1b723e */ /* 0x000fe200030006ff */
[----:B------:R-:W-:Y:S01]  /*d6f0*/  FFMA.FTZ R37, R20, R29, R34 ;  /* 0x0000001d14257223 */ /* 0x000fe20000010022 */
[----:B------:R-:W-:Y:S01]  /*d700*/  HADD2.F32 R4, -RZ, R4.H0_H0 ;  /* 0x20000004ff047230 */ /* 0x000fe20000004100 */
[----:B------:R-:W-:Y:S01]  /*d710*/  F2FP.F16.E4M3.UNPACK_B R20, R0.H1 ;  /* 0x00000000ff14723e */ /* 0x000fe200030006ff */
[C---:B------:R-:W-:Y:S01]  /*d720*/  FMUL.FTZ R33, R5.reuse, R28 ;  /* 0x0000001c05217220 */ /* 0x040fe20000410000 */
[----:B------:R-:W-:Y:S01]  /*d730*/  FMUL.FTZ R35, R5, R26 ;  /* 0x0000001a05237220 */ /* 0x000fe20000410000 */
[----:B------:R-:W-:Y:S01]  /*d740*/  HADD2.F32 R29, -RZ, R27.H1_H1 ;  /* 0x3000001bff1d7230 */ /* 0x000fe20000004100 */
[----:B------:R-:W-:Y:S01]  /*d750*/  F2FP.F16.E4M3.UNPACK_B R7, R7.H1 ;  /* 0x00000007ff07723e */ /* 0x000fe200030006ff */
[----:B------:R-:W-:-:S02]  /*d760*/  HADD2.F32 R5, -RZ, R24.H1_H1 ;  /* 0x30000018ff057230 */ /* 0x000fc40000004100 */
[C---:B------:R-:W-:Y:S01]  /*d770*/  FFMA.FTZ R33, R4.reuse, R26, -R33 ;  /* 0x0000001a04217223 */ /* 0x040fe20000010821 */
[----:B------:R-:W-:Y:S01]  /*d780*/  FFMA.FTZ R34, R4, R28, R35 ;  /* 0x0000001c04227223 */ /* 0x000fe20000010023 */
[----:B------:R-:W-:Y:S02]  /*d790*/  HADD2.F32 R26, -RZ, R20.H1_H1 ;  /* 0x30000014ff1a7230 */ /* 0x000fe40000004100 */
[----:B------:R-:W-:Y:S02]  /*d7a0*/  HADD2.F32 R24, -RZ, R24.H0_H0 ;  /* 0x20000018ff187230 */ /* 0x000fe40000004100 */
[C---:B------:R-:W-:Y:S01]  /*d7b0*/  FMUL.FTZ R35, R5.reuse, R29 ;  /* 0x0000001d05237220 */ /* 0x040fe20000410000 */
[----:B------:R-:W-:Y:S02]  /*d7c0*/  HADD2.F32 R27, -RZ, R27.H0_H0 ;  /* 0x2000001bff1b7230 */ /* 0x000fe40000004100 */
[----:B------:R-:W-:Y:S01]  /*d7d0*/  FMUL.FTZ R5, R5, R26 ;  /* 0x0000001a05057220 */ /* 0x000fe20000410000 */
[----:B------:R-:W-:-:S02]  /*d7e0*/  HADD2.F32 R4, -RZ, R21.H1_H1 ;  /* 0x30000015ff047230 */ /* 0x000fc40000004100 */
[----:B------:R-:W-:Y:S01]  /*d7f0*/  FFMA.FTZ R35, R24, R26, -R35 ;  /* 0x0000001a18237223 */ /* 0x000fe20000010823 */
[----:B------:R-:W-:Y:S01]  /*d800*/  HADD2.F32 R20, -RZ, R20.H0_H0 ;  /* 0x20000014ff147230 */ /* 0x000fe20000004100 */
[----:B------:R-:W-:Y:S01]  /*d810*/  F2FP.F16.E4M3.UNPACK_B R26, R13 ;  /* 0x0000000dff1a723e */ /* 0x000fe200020006ff */
[----:B------:R-:W-:Y:S02]  /*d820*/  HADD2.F32 R21, -RZ, R21.H0_H0 ;  /* 0x20000015ff157230 */ /* 0x000fe40000004100 */
[----:B------:R-:W-:Y:S01]  /*d830*/  FMUL.FTZ R28, R4, R27 ;  /* 0x0000001b041c7220 */ /* 0x000fe20000410000 */
[----:B------:R-:W-:Y:S01]  /*d840*/  FFMA.FTZ R40, R24, R29, R5 ;  /* 0x0000001d18287223 */ /* 0x000fe20000010005 */
[----:B------:R-:W-:Y:S01]  /*d850*/  F2FP.F16.E4M3.UNPACK_B R24, R9 ;  /* 0x00000009ff18723e */ /* 0x000fe200020006ff */
[-C--:B------:R-:W-:Y:S01]  /*d860*/  FMUL.FTZ R4, R4, R20.reuse ;  /* 0x0000001404047220 */ /* 0x080fe20000410000 */
[----:B------:R-:W-:Y:S01]  /*d870*/  FFMA.FTZ R29, R21, R20, -R28 ;  /* 0x00000014151d7223 */ /* 0x000fe2000001081c */
[----:B------:R-:W-:Y:S01]  /*d880*/  HADD2.F32 R28, -RZ, R26.H1_H1 ;  /* 0x3000001aff1c7230 */ /* 0x000fe20000004100 */
[----:B------:R-:W-:Y:S01]  /*d890*/  F2FP.SATFINITE.E4M3.F32.PACK_AB_MERGE_C R35, R40, R35, RZ ;  /* 0x000000232823723e */ /* 0x000fe200048070ff */
[----:B------:R-:W-:-:S02]  /*d8a0*/  HADD2.F32 R5, -RZ, R6.H1_H1 ;  /* 0x30000006ff057230 */ /* 0x000fc40000004100 */
[----:B------:R-:W-:Y:S01]  /*d8b0*/  FFMA.FTZ R38, R21, R27, R4 ;  /* 0x0000001b15267223 */ /* 0x000fe20000010004 */
[----:B------:R-:W-:Y:S02]  /*d8c0*/  HADD2.F32 R20, -RZ, R24.H1_H1 ;  /* 0x30000018ff147230 */ /* 0x000fe40000004100 */
[----:B------:R-:W-:Y:S02]  /*d8d0*/  HADD2.F32 R6, -RZ, R6.H0_H0 ;  /* 0x20000006ff067230 */ /* 0x000fe40000004100 */
[C---:B------:R-:W-:Y:S01]  /*d8e0*/  FMUL.FTZ R21, R5.reuse, R28 ;  /* 0x0000001c05157220 */ /* 0x040fe20000410000 */
[----:B------:R-:W-:Y:S02]  /*d8f0*/  HADD2.F32 R24, -RZ, R24.H0_H0 ;  /* 0x20000018ff187230 */ /* 0x000fe40000004100 */
[-C--:B------:R-:W-:Y:S01]  /*d900*/  FMUL.FTZ R27, R5, R20.reuse ;  /* 0x00000014051b7220 */ /* 0x080fe20000410000 */
[----:B------:R-:W-:Y:S02]  /*d910*/  HADD2.F32 R26, -RZ, R26.H0_H0 ;  /* 0x2000001aff1a7230 */ /* 0x000fe40000004100 */
[----:B------:R-:W-:Y:S01]  /*d920*/  FFMA.FTZ R39, R6, R20, -R21 ;  /* 0x0000001406277223 */ /* 0x000fe20000010815 */
[--C-:B------:R-:W-:Y:S01]  /*d930*/  HADD2.F32 R4, -RZ, R25.reuse.H1_H1 ;  /* 0x30000019ff047230 */ /* 0x100fe20000004100 */
[----:B------:R-:W-:Y:S01]  /*d940*/  F2FP.F16.E4M3.UNPACK_B R5, R9.H1 ;  /* 0x00000009ff05723e */ /* 0x000fe200030006ff */
[----:B------:R-:W-:-:S02]  /*d950*/  HADD2.F32 R25, -RZ, R25.H0_H0 ;  /* 0x20000019ff197230 */ /* 0x000fc40000004100 */
[----:B------:R-:W-:Y:S01]  /*d960*/  FFMA.FTZ R28, R6, R28, R27 ;  /* 0x0000001c061c7223 */ /* 0x000fe2000001001b */
[C---:B------:R-:W-:Y:S01]  /*d970*/  FMUL.FTZ R20, R4.reuse, R26 ;  /* 0x0000001a04147220 */ /* 0x040fe20000410000 */
[-C--:B------:R-:W-:Y:S01]  /*d980*/  FMUL.FTZ R21, R4, R24.reuse ;  /* 0x0000001804157220 */ /* 0x080fe20000410000 */
[----:B------:R-:W-:Y:S01]  /*d990*/  F2FP.F16.E4M3.UNPACK_B R4, R13.H1 ;  /* 0x0000000dff04723e */ /* 0x000fe200030006ff */
[--C-:B------:R-:W-:Y:S02]  /*d9a0*/  HADD2.F32 R6, -RZ, R5.reuse.H0_H0 ;  /* 0x20000005ff067230 */ /* 0x100fe40000004100 */
[C---:B------:R-:W-:Y:S01]  /*d9b0*/  FFMA.FTZ R27, R25.reuse, R24, -R20 ;  /* 0x00000018191b7223 */ /* 0x040fe20000010814 */
[----:B------:R-:W-:Y:S02]  /*d9c0*/  HADD2.F32 R20, -RZ, R5.H1_H1 ;  /* 0x30000005ff147230 */ /* 0x000fe40000004100 */
[----:B------:R-:W-:Y:S01]  /*d9d0*/  FFMA.FTZ R26, R25, R26, R21 ;  /* 0x0000001a191a7223 */ /* 0x000fe20000010015 */
[----:B------:R-:W-:-:S02]  /*d9e0*/  HADD2.F32 R24, -RZ, R4.H1_H1 ;  /* 0x30000004ff187230 */ /* 0x000fc40000004100 */
[----:B------:R-:W-:Y:S02]  /*d9f0*/  HADD2.F32 R5, -RZ, R7.H1_H1 ;  /* 0x30000007ff057230 */ /* 0x000fe40000004100 */
[----:B------:R-:W-:Y:S02]  /*da00*/  HADD2.F32 R21, -RZ, R4.H0_H0 ;  /* 0x20000004ff157230 */ /* 0x000fe40000004100 */
[----:B------:R-:W-:Y:S02]  /*da10*/  HADD2.F32 R4, -RZ, R15.H1_H1 ;  /* 0x3000000fff047230 */ /* 0x000fe40000004100 */
[C---:B------:R-:W-:Y:S01]  /*da20*/  FMUL.FTZ R44, R5.reuse, R24 ;  /* 0x00000018052c7220 */ /* 0x040fe20000410000 */
[----:B------:R-:W-:Y:S02]  /*da30*/  HADD2.F32 R7, -RZ, R7.H0_H0 ;  /* 0x20000007ff077230 */ /* 0x000fe40000004100 */
[----:B------:R-:W-:Y:S01]  /*da40*/  FMUL.FTZ R5, R5, R20 ;  /* 0x0000001405057220 */ /* 0x000fe20000410000 */
[----:B------:R-:W-:-:S02]  /*da50*/  HADD2.F32 R15, -RZ, R15.H0_H0 ;  /* 0x2000000fff0f7230 */ /* 0x000fc40000004100 */
[CC--:B------:R-:W-:Y:S01]  /*da60*/  FMUL.FTZ R42, R4.reuse, R21.reuse ;  /* 0x00000015042a7220 */ /* 0x0c0fe20000410000 */
[----:B------:R-:W-:Y:S01]  /*da70*/  FMUL.FTZ R4, R4, R6 ;  /* 0x0000000604047220 */ /* 0x000fe20000410000 */
[C---:B------:R-:W-:Y:S01]  /*da80*/  FFMA.FTZ R44, R7.reuse, R20, -R44 ;  /* 0x00000014072c7223 */ /* 0x040fe2000001082c */
[----:B------:R-:W-:Y:S01]  /*da90*/  FFMA.FTZ R5, R7, R24, R5 ;  /* 0x0000001807057223 */ /* 0x000fe20000010005 */
[C---:B------:R-:W-:Y:S01]  /*daa0*/  FFMA.FTZ R7, R15.reuse, R6, -R42 ;  /* 0x000000060f077223 */ /* 0x040fe2000001082a */
[----:B------:R-:W-:Y:S01]  /*dab0*/  FFMA.FTZ R20, R15, R21, R4 ;  /* 0x000000150f147223 */ /* 0x000fe20000010004 */
[----:B------:R-:W-:Y:S02]  /*dac0*/  F2FP.SATFINITE.E4M3.F32.PACK_AB_MERGE_C R4, R37, R36, RZ ;  /* 0x000000242504723e */ /* 0x000fe400048070ff */
[----:B------:R-:W-:Y:S02]  /*dad0*/  F2FP.SATFINITE.E4M3.F32.PACK_AB_MERGE_C R6, R28, R39, RZ ;  /* 0x000000271c06723e */ /* 0x000fe400048070ff */
[----:B------:R-:W-:-:S02]  /*dae0*/  F2FP.SATFINITE.E4M3.F32.PACK_AB_MERGE_C R44, R5, R44, RZ ;  /* 0x0000002c052c723e */ /* 0x000fc400048070ff */
[----:B------:R-:W-:Y:S02]  /*daf0*/  F2FP.SATFINITE.E4M3.F32.PACK_AB_MERGE_C R4, R34, R33, R4 ;  /* 0x000000212204723e */ /* 0x000fe40004807004 */
[----:B------:R-:W-:Y:S02]  /*db00*/  F2FP.SATFINITE.E4M3.F32.PACK_AB_MERGE_C R5, R38, R29, R35 ;  /* 0x0000001d2605723e */ /* 0x000fe40004807023 */
[----:B------:R-:W-:Y:S02]  /*db10*/  F2FP.SATFINITE.E4M3.F32.PACK_AB_MERGE_C R6, R26, R27, R6 ;  /* 0x0000001b1a06723e */ /* 0x000fe40004807006 */
[----:B------:R-:W-:-:S05]  /*db20*/  F2FP.SATFINITE.E4M3.F32.PACK_AB_MERGE_C R7, R20, R7, R44 ;  /* 0x000000071407723e */ /* 0x000fca000480702c */
[----:B------:R1:W-:Y:S02]  /*db30*/  STS.128 [R41+0x20400], R4 ;  /* 0x0204000429007388 */ /* 0x0003e40000000c00 */
.L_x_405:
[----:B------:R-:W-:Y:S05]  /*db40*/  BSYNC B2 ;  /* 0x0000000000027941 */ /* 0x000fea0003800000 */
.L_x_404:
[----:B------:R-:W-:Y:S05]  /*db50*/  @P1 BRA `(.L_x_403) ;  /* 0x0000000400681947 */ /* 0x000fea0003800000 */
[----:B-1---5:R-:W1:Y:S01]  /*db60*/  LDS.128 R4, [R41+0x24400] ;  /* 0x0244000029047984 */ /* 0x022e620000000c00 */
        /* <DEDUP_REMOVED lines=61> */
[----:B------:R-:W-:Y:S01]  /*df40*/  FMUL.FTZ R21, R4, R24 ;  /* 0x0000001804157220 */ /* 0x000fe20000410000 */
        /* <DEDUP_REMOVED lines=27> */
.L_x_403:
[----:B------:R-:W-:Y:S05]  /*e100*/  BSYNC B1 ;  /* 0x0000000000017941 */ /* 0x000fea0003800000 */
.L_x_402:
[----:B------:R-:W-:Y:S01]  /*e110*/  ISETP.GE.AND P0, PT, R233, R3, PT ;  /* 0x00000003e900720c */ /* 0x000fe20003f06270 */
[----:B------:R-:W-:-:S12]  /*e120*/  BSSY B1, `(.L_x_406) ;  /* 0x00000be000017945 */ /* 0x000fd80003800000 */
[----:B------:R-:W-:Y:S05]  /*e130*/  @P0 BRA `(.L_x_407) ;  /* 0x0000000800f00947 */ /* 0x000fea0003800000 */
[----:B------:R3:W5:Y:S01]  /*e140*/  LDL R42, [R1+0x2c] ;  /* 0x00002c00012a7983 */ /* 0x0007620000100800 */
[----:B-12---:R-:W1:Y:S01]  /*e150*/  LDC R5, c[0x0][0x3d4] ;  /* 0x0000f500ff057b82 */ /* 0x006e620000000800 */
[----:B------:R-:W-:Y:S01]  /*e160*/  BSSY B2, `(.L_x_408) ;  /* 0x000005e000027945 */ /* 0x000fe20003800000 */
[-C--:B-1----:R-:W-:Y:S02]  /*e170*/  ISETP.GE.AND P0, PT, R18, R5.reuse, PT ;  /* 0x000000051200720c */ /* 0x082fe40003f06270 */
[----:B------:R-:W-:-:S11]  /*e180*/  ISETP.GE.AND P1, PT, R236, R5, PT ;  /* 0x00000005ec00720c */ /* 0x000fd60003f26270 */
[----:B---3--:R-:W-:Y:S05]  /*e190*/  @P0 BRA `(.L_x_409) ;  /* 0x0000000400680947 */ /* 0x008fea0003800000 */
[----:B-----5:R-:W1:Y:S01]  /*e1a0*/  LDS.128 R4, [R42+0x21400] ;  /* 0x021400002a047984 */ /* 0x020e620000000c00 */
[----:B------:R-:W-:Y:S02]  /*e1b0*/  F2FP.F16.E4M3.UNPACK_B R28, R0 ;  /* 0x00000000ff1c723e */ /* 0x000fe400020006ff */
[-C--:B------:R-:W-:Y:S02]  /*e1c0*/  F2FP.F16.E4M3.UNPACK_B R29, R11.reuse ;  /* 0x0000000bff1d723e */ /* 0x080fe400020006ff */
[----:B------:R-:W-:Y:S01]  /*e1d0*/  F2FP.F16.E4M3.UNPACK_B R35, R11.H1 ;  /* 0x0000000bff23723e */ /* 0x000fe200030006ff */
[----:B------:R-:W-:Y:S01]  /*e1e0*/  HADD2.F32 R26, -RZ, R28.H1_H1 ;  /* 0x3000001cff1a7230 */ /* 0x000fe20000004100 */
[----:B0-----:R-:W-:Y:S01]  /*e1f0*/  F2FP.F16.E4M3.UNPACK_B R38, R13 ;  /* 0x0000000dff26723e */ /* 0x001fe200020006ff */
[----:B------:R-:W-:Y:S02]  /*e200*/  HADD2.F32 R34, -RZ, R29.H1_H1 ;  /* 0x3000001dff227230 */ /* 0x000fe40000004100 */
[----:B------:R-:W-:-:S02]  /*e210*/  HADD2.F32 R36, -RZ, R35.H1_H1 ;  /* 0x30000023ff247230 */ /* 0x000fc40000004100 */
[----:B------:R-:W-:Y:S02]  /*e220*/  HADD2.F32 R37, -RZ, R35.H0_H0 ;  /* 0x20000023ff257230 */ /* 0x000fe40000004100 */
[--C-:B------:R-:W-:Y:S02]  /*e230*/  HADD2.F32 R40, -RZ, R38.reuse.H1_H1 ;  /* 0x30000026ff287230 */ /* 0x100fe40000004100 */
[----:B------:R-:W-:Y:S01]  /*e240*/  HADD2.F32 R41, -RZ, R38.H0_H0 ;  /* 0x20000026ff297230 */ /* 0x000fe20000004100 */
[----:B------:R-:W-:-:S05]  /*e250*/  F2FP.F16.E4M3.UNPACK_B R38, R13.H1 ;  /* 0x0000000dff26723e */ /* 0x000fca00030006ff */
[----:B------:R-:W-:Y:S01]  /*e260*/  HADD2.F32 R43, -RZ, R38.H1_H1 ;  /* 0x30000026ff2b7230 */ /* 0x000fe20000004100 */
[-C--:B-1----:R-:W-:Y:S02]  /*e270*/  F2FP.F16.E4M3.UNPACK_B R15, R4.reuse.H1 ;  /* 0x00000004ff0f723e */ /* 0x082fe400030006ff */
[-C--:B------:R-:W-:Y:S02]  /*e280*/  F2FP.F16.E4M3.UNPACK_B R21, R5.reuse ;  /* 0x00000005ff15723e */ /* 0x080fe400020006ff */
[----:B------:R-:W-:Y:S01]  /*e290*/  F2FP.F16.E4M3.UNPACK_B R24, R5.H1 ;  /* 0x00000005ff18723e */ /* 0x000fe200030006ff */
[--C-:B------:R-:W-:Y:S01]  /*e2a0*/  HADD2.F32 R20, -RZ, R15.reuse.H0_H0 ;  /* 0x2000000fff147230 */ /* 0x100fe20000004100 */
[----:B------:R-:W-:Y:S01]  /*e2b0*/  F2FP.F16.E4M3.UNPACK_B R4, R4 ;  /* 0x00000004ff04723e */ /* 0x000fe200020006ff */
[----:B------:R-:W-:Y:S01]  /*e2c0*/  HADD2.F32 R15, -RZ, R15.H1_H1 ;  /* 0x3000000fff0f7230 */ /* 0x000fe20000004100 */
[-C--:B------:R-:W-:Y:S02]  /*e2d0*/  F2FP.F16.E4M3.UNPACK_B R25, R6.reuse ;  /* 0x00000006ff19723e */ /* 0x080fe400020006ff */
[----:B------:R-:W-:-:S02]  /*e2e0*/  F2FP.F16.E4M3.UNPACK_B R6, R6.H1 ;  /* 0x00000006ff06723e */ /* 0x000fc400030006ff */
[-C--:B------:R-:W-:Y:S01]  /*e2f0*/  FMUL.FTZ R5, R34, R15.reuse ;  /* 0x0000000f22057220 */ /* 0x080fe20000410000 */
[C---:B------:R-:W-:Y:S01]  /*e300*/  FMUL.FTZ R27, R26.reuse, R15 ;  /* 0x0000000f1a1b7220 */ /* 0x040fe20000410000 */
[-C--:B------:R-:W-:Y:S02]  /*e310*/  F2FP.F16.E4M3.UNPACK_B R15, R7.reuse ;  /* 0x00000007ff0f723e */ /* 0x080fe400020006ff */
[-C--:B------:R-:W-:Y:S01]  /*e320*/  FFMA.FTZ R26, R26, R20.reuse, -R5 ;  /* 0x000000141a1a7223 */ /* 0x080fe20000010805 */
[----:B------:R-:W-:Y:S01]  /*e330*/  FFMA.FTZ R33, R34, R20, R27 ;  /* 0x0000001422217223 */ /* 0x000fe2000001001b */
[----:B------:R-:W-:Y:S01]  /*e340*/  HADD2.F32 R34, -RZ, R29.H0_H0 ;  /* 0x2000001dff227230 */ /* 0x000fe20000004100 */
[----:B------:R-:W-:Y:S01]  /*e350*/  F2FP.F16.E4M3.UNPACK_B R7, R7.H1 ;  /* 0x00000007ff07723e */ /* 0x000fe200030006ff */
[----:B------:R-:W-:Y:S02]  /*e360*/  HADD2.F32 R5, -RZ, R4.H1_H1 ;  /* 0x30000004ff057230 */ /* 0x000fe40000004100 */
[----:B------:R-:W-:Y:S01]  /*e370*/  HADD2.F32 R20, -RZ, R28.H0_H0 ;  /* 0x2000001cff147230 */ /* 0x000fe20000004100 */
[----:B------:R-:W-:Y:S01]  /*e380*/  F2FP.F16.E4M3.UNPACK_B R28, R0.H1 ;  /* 0x00000000ff1c723e */ /* 0x000fe200030006ff */
[----:B------:R-:W-:-:S02]  /*e390*/  HADD2.F32 R4, -RZ, R4.H0_H0 ;  /* 0x20000004ff047230 */ /* 0x000fc40000004100 */
[-C--:B------:R-:W-:Y:S01]  /*e3a0*/  FMUL.FTZ R27, R34, R5.reuse ;  /* 0x00000005221b7220 */ /* 0x080fe20000410000 */
[C---:B------:R-:W-:Y:S01]  /*e3b0*/  FMUL.FTZ R29, R20.reuse, R5 ;  /* 0x00000005141d7220 */ /* 0x040fe20000410000 */
[--C-:B------:R-:W-:Y:S02]  /*e3c0*/  HADD2.F32 R5, -RZ, R24.reuse.H1_H1 ;  /* 0x30000018ff057230 */ /* 0x100fe40000004100 */
[-C--:B------:R-:W-:Y:S01]  /*e3d0*/  FFMA.FTZ R27, R20, R4.reuse, -R27 ;  /* 0x00000004141b7223 */ /* 0x080fe2000001081b */
[----:B------:R-:W-:Y:S02]  /*e3e0*/  HADD2.F32 R24, -RZ, R24.H0_H0 ;  /* 0x20000018ff187230 */ /* 0x000fe40000004100 */
[----:B------:R-:W-:Y:S01]  /*e3f0*/  FFMA.FTZ R20, R34, R4, R29 ;  /* 0x0000000422147223 */ /* 0x000fe2000001001d */
[----:B------:R-:W-:Y:S02]  /*e400*/  HADD2.F32 R34, -RZ, R28.H1_H1 ;  /* 0x3000001cff227230 */ /* 0x000fe40000004100 */
[----:B------:R-:W-:Y:S01]  /*e410*/  FMUL.FTZ R29, R36, R5 ;  /* 0x00000005241d7220 */ /* 0x000fe20000410000 */
[----:B------:R-:W-:-:S02]  /*e420*/  HADD2.F32 R4, -RZ, R21.H1_H1 ;  /* 0x30000015ff047230 */ /* 0x000fc40000004100 */
[----:B------:R-:W-:Y:S02]  /*e430*/  HADD2.F32 R35, -RZ, R28.H0_H0 ;  /* 0x2000001cff237230 */ /* 0x000fe40000004100 */
[C---:B------:R-:W-:Y:S01]  /*e440*/  FMUL.FTZ R5, R34.reuse, R5 ;  /* 0x0000000522057220 */ /* 0x040fe20000410000 */
[----:B------:R-:W-:Y:S01]  /*e450*/  FFMA.FTZ R29, R34, R24, -R29 ;  /* 0x00000018221d7223 */ /* 0x000fe2000001081d */
[----:B------:R-:W-:Y:S02]  /*e460*/  HADD2.F32 R21, -RZ, R21.H0_H0 ;  /* 0x20000015ff157230 */ /* 0x000fe40000004100 */
[-C--:B------:R-:W-:Y:S01]  /*e470*/  FMUL.FTZ R28, R37, R4.reuse ;  /* 0x00000004251c7220 */ /* 0x080fe20000410000 */
[----:B------:R-:W-:Y:S01]  /*e480*/  F2FP.F16.E4M3.UNPACK_B R34, R9 ;  /* 0x00000009ff22723e */ /* 0x000fe200020006ff */
[C---:B------:R-:W-:Y:S01]  /*e490*/  FMUL.FTZ R4, R35.reuse, R4 ;  /* 0x0000000423047220 */ /* 0x040fe20000410000 */
[----:B------:R-:W-:Y:S01]  /*e4a0*/  FFMA.FTZ R24, R36, R24, R5 ;  /* 0x0000001824187223 */ /* 0x000fe20000010005 */
[----:B------:R-:W-:Y:S01]  /*e4b0*/  FFMA.FTZ R28, R35, R21, -R28 ;  /* 0x00000015231c7223 */ /* 0x000fe2000001081c */
[----:B------:R-:W-:-:S02]  /*e4c0*/  HADD2.F32 R5, -RZ, R6.H1_H1 ;  /* 0x30000006ff057230 */ /* 0x000fc40000004100 */
[----:B------:R-:W-:Y:S01]  /*e4d0*/  FFMA.FTZ R21, R37, R21, R4 ;  /* 0x0000001525157223 */ /* 0x000fe20000010004 */
[----:B------:R-:W-:Y:S01]  /*e4e0*/  HADD2.F32 R36, -RZ, R34.H1_H1 ;  /* 0x30000022ff247230 */ /* 0x000fe20000004100 */
[----:B------:R-:W-:Y:S01]  /*e4f0*/  F2FP.F16.E4M3.UNPACK_B R37, R9.H1 ;  /* 0x00000009ff25723e */ /* 0x000fe200030006ff */
[--C-:B------:R-:W-:Y:S02]  /*e500*/  HADD2.F32 R4, -RZ, R25.reuse.H1_H1 ;  /* 0x30000019ff047230 */ /* 0x100fe40000004100 */
[-C--:B------:R-:W-:Y:S01]  /*e510*/  FMUL.FTZ R35, R40, R5.reuse ;  /* 0x0000000528237220 */ /* 0x080fe20000410000 */
[----:B------:R-:W-:Y:S02]  /*e520*/  HADD2.F32 R6, -RZ, R6.H0_H0 ;  /* 0x20000006ff067230 */ /* 0x000fe40000004100 */
[----:B------:R-:W-:Y:S01]  /*e530*/  FMUL.FTZ R5, R36, R5 ;  /* 0x0000000524057220 */ /* 0x000fe20000410000 */
[----:B------:R-:W-:Y:S02]  /*e540*/  HADD2.F32 R39, -RZ, R34.H0_H0 ;  /* 0x20000022ff277230 */ /* 0x000fe40000004100 */
[----:B------:R-:W-:Y:S01]  /*e550*/  FMUL.FTZ R34, R41, R4 ;  /* 0x0000000429227220 */ /* 0x000fe20000410000 */
[----:B------:R-:W-:-:S02]  /*e560*/  HADD2.F32 R25, -RZ, R25.H0_H0 ;  /* 0x20000019ff197230 */ /* 0x000fc40000004100 */
[-C--:B------:R-:W-:Y:S01]  /*e570*/  FFMA.FTZ R35, R36, R6.reuse, -R35 ;  /* 0x0000000624237223 */ /* 0x080fe20000010823 */
[----:B------:R-:W-:Y:S01]  /*e580*/  FFMA.FTZ R36, R40, R6, R5 ;  /* 0x0000000628247223 */ /* 0x000fe20000010005 */
[C---:B------:R-:W-:Y:S01]  /*e590*/  FMUL.FTZ R4, R39.reuse, R4 ;  /* 0x0000000427047220 */ /* 0x040fe20000410000 */
[----:B------:R-:W-:Y:S02]  /*e5a0*/  HADD2.F32 R5, -RZ, R7.H1_H1 ;  /* 0x30000007ff057230 */ /* 0x000fe40000004100 */
[-C--:B------:R-:W-:Y:S01]  /*e5b0*/  FFMA.FTZ R6, R39, R25.reuse, -R34 ;  /* 0x0000001927067223 */ /* 0x080fe20000010822 */
[----:B------:R-:W-:Y:S02]  /*e5c0*/  HADD2.F32 R39, -RZ, R37.H1_H1 ;  /* 0x30000025ff277230 */ /* 0x000fe40000004100 */
[----:B------:R-:W-:Y:S01]  /*e5d0*/  FFMA.FTZ R25, R41, R25, R4 ;  /* 0x0000001929197223 */ /* 0x000fe20000010004 */
[----:B------:R-:W-:Y:S02]  /*e5e0*/  HADD2.F32 R41, -RZ, R38.H0_H0 ;  /* 0x20000026ff297230 */ /* 0x000fe40000004100 */
[----:B------:R-:W-:Y:S01]  /*e5f0*/  FMUL.FTZ R38, R43, R5 ;  /* 0x000000052b267220 */ /* 0x000fe20000410000 */
[----:B------:R-:W-:-:S02]  /*e600*/  HADD2.F32 R4, -RZ, R15.H1_H1 ;  /* 0x3000000fff047230 */ /* 0x000fc40000004100 */
[----:B------:R-:W-:Y:S01]  /*e610*/  FMUL.FTZ R40, R39, R5 ;  /* 0x0000000527287220 */ /* 0x000fe20000410000 */
[----:B------:R-:W-:Y:S01]  /*e620*/  HADD2.F32 R37, -RZ, R37.H0_H0 ;  /* 0x20000025ff257230 */ /* 0x000fe20000004100 */
[----:B------:R-:W-:Y:S01]  /*e630*/  F2FP.SATFINITE.E4M3.F32.PACK_AB_MERGE_C R24, R24, R29, RZ ;  /* 0x0000001d1818723e */ /* 0x000fe200048070ff */
[----:B------:R-:W-:Y:S02]  /*e640*/  HADD2.F32 R7, -RZ, R7.H0_H0 ;  /* 0x20000007ff077230 */ /* 0x000fe40000004100 */
[-C--:B------:R-:W-:Y:S01]  /*e650*/  FMUL.FTZ R34, R41, R4.reuse ;  /* 0x0000000429227220 */ /* 0x080fe20000410000 */
[----:B------:R-:W-:Y:S02]  /*e660*/  HADD2.F32 R15, -RZ, R15.H0_H0 ;  /* 0x2000000fff0f7230 */ /* 0x000fe40000004100 */
        /* <DEDUP_REMOVED lines=8> */
[----:B------:R-:W-:Y:S02]  /*e6f0*/  F2FP.SATFINITE.E4M3.F32.PACK_AB_MERGE_C R4, R20, R27, R4 ;  /* 0x0000001b1404723e */ /* 0x000fe40004807004 */
[----:B------:R-:W-:Y:S02]  /*e700*/  F2FP.SATFINITE.E4M3.F32.PACK_AB_MERGE_C R5, R21, R28, R24 ;  /* 0x0000001c1505723e */ /* 0x000fe40004807018 */
[----:B------:R-:W-:Y:S02]  /*e710*/  F2FP.SATFINITE.E4M3.F32.PACK_AB_MERGE_C R6, R25, R6, R35 ;  /* 0x000000061906723e */ /* 0x000fe40004807023 */
[----:B------:R-:W-:-:S05]  /*e720*/  F2FP.SATFINITE.E4M3.F32.PACK_AB_MERGE_C R7, R34, R7, R38 ;  /* 0x000000072207723e */ /* 0x000fca0004807026 */
[----:B------:R1:W-:Y:S02]  /*e730*/  STS.128 [R42+0x21400], R4 ;  /* 0x021400042a007388 */ /* 0x0003e40000000c00 */
.L_x_409:
[----:B------:R-:W-:Y:S05]  /*e740*/  BSYNC B2 ;  /* 0x0000000000027941 */ /* 0x000fea0003800000 */
.L_x_408:
[----:B------:R-:W-:Y:S05]  /*e750*/  @P1 BRA `(.L_x_407) ;  /* 0x0000000400681947 */ /* 0x000fea0003800000 */
[----:B-1---5:R-:W1:Y:S01]  /*e760*/  LDS.128 R4, [R42+0x25400] ;  /* 0x025400002a047984 */ /* 0x022e620000000c00 */
        /* <DEDUP_REMOVED lines=44> */
[----:B------:R-:W-:Y:S01]  /*ea30*/  FMUL.FTZ R28, R37, R4 ;  /* 0x00000004251c7220 */ /* 0x000fe20000410000 */
        /* <DEDUP_REMOVED lines=44> */
.L_x_407:
[----:B------:R-:W-:Y:S05]  /*ed00*/  BSYNC B1 ;  /* 0x0000000000017941 */ /* 0x000fea0003800000 */
.L_x_406:
[----:B------:R-:W-:Y:S01]  /*ed10*/  ISETP.GE.AND P0, PT, R234, R3, PT ;  /* 0x00000003ea00720c */ /* 0x000fe20003f06270 */
[----:B------:R-:W-:-:S12]  /*ed20*/  BSSY B1, `(.L_x_410) ;  /* 0x00000be000017945 */ /* 0x000fd80003800000 */
[----:B------:R-:W-:Y:S05]  /*ed30*/  @P0 BRA `(.L_x_411) ;  /* 0x0000000800f00947 */ /* 0x000fea0003800000 */
[----:B-1-3-5:R1:W5:Y:S01]  /*ed40*/  LDL R42, [R1+0x2c] ;  /* 0x00002c00012a7983 */ /* 0x02a3620000100800 */
[----:B--2---:R-:W2:Y:S01]  /*ed50*/  LDC R5, c[0x0][0x3d4] ;  /* 0x0000f500ff057b82 */ /* 0x004ea20000000800 */
[----:B------:R-:W-:Y:S01]  /*ed60*/  BSSY B2, `(.L_x_412) ;  /* 0x000005e000027945 */ /* 0x000fe20003800000 */
[-C--:B--2---:R-:W-:Y:S02]  /*ed70*/  ISETP.GE.AND P0, PT, R18, R5.reuse, PT ;  /* 0x000000051200720c */ /* 0x084fe40003f06270 */
[----:B------:R-:W-:-:S11]  /*ed80*/  ISETP.GE.AND P1, PT, R236, R5, PT ;  /* 0x00000005ec00720c */ /* 0x000fd60003f26270 */
[----:B-1----:R-:W-:Y:S05]  /*ed90*/  @P0 BRA `(.L_x_413) ;  /* 0x0000000400680947 */ /* 0x002fea0003800000 */
        /* <DEDUP_REMOVED lines=90> */
.L_x_413:
[----:B------:R-:W-:Y:S05]  /*f340*/  BSYNC B2 ;  /* 0x0000000000027941 */ /* 0x000fea0003800000 */
.L_x_412:
        /* <DEDUP_REMOVED lines=91> */
.L_x_411:
[----:B------:R-:W-:Y:S05]  /*f900*/  BSYNC B1 ;  /* 0x0000000000017941 */ /* 0x000fea0003800000 */
.L_x_410:
[----:B------:R-:W-:-:S13]  /*f910*/  ISETP.GE.AND P0, PT, R235, R3, PT ;  /* 0x00000003eb00720c */ /* 0x000fda0003f06270 */
[----:B------:R-:W-:Y:S05]  /*f920*/  @P0 BRA `(.L_x_414) ;  /* 0x0000004000a80947 */ /* 0x000fea0003800000 */
[----:B0-----:R0:W5:Y:S01]  /*f930*/  LDL R37, [R1+0x2c] ;  /* 0x00002c0001257983 */ /* 0x0011620000100800 */
[----:B------:R-:W1:Y:S01]  /*f940*/  LDC R3, c[0x0][0x3d4] ;  /* 0x0000f500ff037b82 */ /* 0x000e620000000800 */
[----:B------:R-:W-:Y:S01]  /*f950*/  BSSY B1, `(.L_x_415) ;  /* 0x000005e000017945 */ /* 0x000fe20003800000 */
[-C--:B-1----:R-:W-:Y:S02]  /*f960*/  ISETP.GE.AND P0, PT, R18, R3.reuse, PT ;  /* 0x000000031200720c */ /* 0x082fe40003f06270 */
[----:B------:R-:W-:-:S11]  /*f970*/  ISETP.GE.AND P1, PT, R236, R3, PT ;  /* 0x00000003ec00720c */ /* 0x000fd60003f26270 */
[----:B0-----:R-:W-:Y:S05]  /*f980*/  @P0 BRA `(.L_x_416) ;  /* 0x0000000400680947 */ /* 0x001fea0003800000 */
[----:B--2345:R-:W0:Y:S01]  /*f990*/  LDS.128 R4, [R37+0x23400] ;  /* 0x0234000025047984 */ /* 0x03ce220000000c00 */
[----:B------:R-:W-:Y:S02]  /*f9a0*/  F2FP.F16.E4M3.UNPACK_B R29, R11 ;  /* 0x0000000bff1d723e */ /* 0x000fe400020006ff */
[----:B------:R-:W-:Y:S02]  /*f9b0*/  F2FP.F16.E4M3.UNPACK_B R27, R0 ;  /* 0x00000000ff1b723e */ /* 0x000fe400020006ff */
[----:B------:R-:W-:Y:S01]  /*f9c0*/  F2FP.F16.E4M3.UNPACK_B R35, R13 ;  /* 0x0000000dff23723e */ /* 0x000fe200020006ff */
[----:B------:R-:W-:Y:S02]  /*f9d0*/  HADD2.F32 R33, -RZ, R29.H1_H1 ;  /* 0x3000001dff217230 */ /* 0x000fe40000004100 */
[----:B------:R-:W-:Y:S02]  /*f9e0*/  HADD2.F32 R25, -RZ, R27.H1_H1 ;  /* 0x3000001bff197230 */ /* 0x000fe40000004100 */
[----:B------:R-:W-:Y:S01]  /*f9f0*/  HADD2.F32 R34, -RZ, R29.H0_H0 ;  /* 0x2000001dff227230 */ /* 0x000fe20000004100 */
[----:B------:R-:W-:-:S05]  /*fa00*/  F2FP.F16.E4M3.UNPACK_B R29, R11.H1 ;  /* 0x0000000bff1d723e */ /* 0x000fca00030006ff */
[----:B------:R-:W-:Y:S01]  /*fa10*/  HADD2.F32 R38, -RZ, R29.H0_H0 ;  /* 0x2000001dff267230 */ /* 0x000fe20000004100 */
[-C--:B0-----:R-:W-:Y:S02]  /*fa20*/  F2FP.F16.E4M3.UNPACK_B R3, R4.reuse.H1 ;  /* 0x00000004ff03723e */ /* 0x081fe400030006ff */
[----:B------:R-:W-:Y:S02]  /*fa30*/  F2FP.F16.E4M3.UNPACK_B R4, R4 ;  /* 0x00000004ff04723e */ /* 0x000fe400020006ff */
[-C--:B------:R-:W-:Y:S01]  /*fa40*/  F2FP.F16.E4M3.UNPACK_B R20, R5.reuse ;  /* 0x00000005ff14723e */ /* 0x080fe200020006ff */
[--C-:B------:R-:W-:Y:S01]  /*fa50*/  HADD2.F32 R15, -RZ, R3.reuse.H0_H0 ;  /* 0x20000003ff0f7230 */ /* 0x100fe20000004100 */
[----:B------:R-:W-:Y:S01]  /*fa60*/  F2FP.F16.E4M3.UNPACK_B R5, R5.H1 ;  /* 0x00000005ff05723e */ /* 0x000fe200030006ff */
[----:B------:R-:W-:Y:S01]  /*fa70*/  HADD2.F32 R3, -RZ, R3.H1_H1 ;  /* 0x30000003ff037230 */ /* 0x000fe20000004100 */
[-C--:B------:R-:W-:Y:S02]  /*fa80*/  F2FP.F16.E4M3.UNPACK_B R21, R6.reuse ;  /* 0x00000006ff15723e */ /* 0x080fe400020006ff */
[----:B------:R-:W-:-:S02]  /*fa90*/  F2FP.F16.E4M3.UNPACK_B R6, R6.H1 ;  /* 0x00000006ff06723e */ /* 0x000fc400030006ff */
[-C--:B------:R-:W-:Y:S01]  /*faa0*/  FMUL.FTZ R26, R33, R3.reuse ;  /* 0x00000003211a7220 */ /* 0x080fe20000410000 */
[C---:B------:R-:W-:Y:S01]  /*fab0*/  FMUL.FTZ R28, R25.reuse, R3 ;  /* 0x00000003191c7220 */ /* 0x040fe20000410000 */
[--C-:B------:R-:W-:Y:S01]  /*fac0*/  HADD2.F32 R3, -RZ, R4.reuse.H1_H1 ;  /* 0x30000004ff037230 */ /* 0x100fe20000004100 */
[----:B------:R-:W-:Y:S01]  /*fad0*/  F2FP.F16.E4M3.UNPACK_B R24, R7 ;  /* 0x00000007ff18723e */ /* 0x000fe200020006ff */
[-C--:B------:R-:W-:Y:S01]  /*fae0*/  FFMA.FTZ R26, R25, R15.reuse, -R26 ;  /* 0x0000000f191a7223 */ /* 0x080fe2000001081a */
[----:B------:R-:W-:Y:S01]  /*faf0*/  FFMA.FTZ R25, R33, R15, R28 ;  /* 0x0000000f21197223 */ /* 0x000fe2000001001c */
[----:B------:R-:W-:Y:S02]  /*fb00*/  HADD2.F32 R28, -RZ, R27.H0_H0 ;  /* 0x2000001bff1c7230 */ /* 0x000fe40000004100 */
[----:B------:R-:W-:Y:S01]  /*fb10*/  FMUL.FTZ R11, R34, R3 ;  /* 0x00000003220b7220 */ /* 0x000fe20000410000 */
[----:B------:R-:W-:Y:S01]  /*fb20*/  HADD2.F32 R4, -RZ, R4.H0_H0 ;  /* 0x20000004ff047230 */ /* 0x000fe20000004100 */
[----:B------:R-:W-:Y:S01]  /*fb30*/  F2FP.F16.E4M3.UNPACK_B R27, R0.H1 ;  /* 0x00000000ff1b723e */ /* 0x000fe200030006ff */
        /* <DEDUP_REMOVED lines=8> */
[----:B------:R-:W-:Y:S01]  /*fbc0*/  HADD2.F32 R5, -RZ, R5.H0_H0 ;  /* 0x20000005ff057230 */ /* 0x000fe20000004100 */
[----:B------:R-:W-:Y:S01]  /*fbd0*/  F2FP.F16.E4M3.UNPACK_B R29, R9 ;  /* 0x00000009ff1d723e */ /* 0x000fe200020006ff */
[----:B------:R-:W-:-:S02]  /*fbe0*/  HADD2.F32 R36, -RZ, R27.H0_H0 ;  /* 0x2000001bff247230 */ /* 0x000fc40000004100 */
[C---:B------:R-:W-:Y:S01]  /*fbf0*/  FMUL.FTZ R34, R15.reuse, R3 ;  /* 0x000000030f227220 */ /* 0x040fe20000410000 */
[----:B------:R-:W-:Y:S02]  /*fc00*/  HADD2.F32 R20, -RZ, R20.H0_H0 ;  /* 0x20000014ff147230 */ /* 0x000fe40000004100 */
[-C--:B------:R-:W-:Y:S01]  /*fc10*/  FMUL.FTZ R3, R38, R0.reuse ;  /* 0x0000000026037220 */ /* 0x080fe20000410000 */
[-C--:B------:R-:W-:Y:S01]  /*fc20*/  FFMA.FTZ R28, R15, R5.reuse, -R28 ;  /* 0x000000050f1c7223 */ /* 0x080fe2000001081c */
[----:B------:R-:W-:Y:S01]  /*fc30*/  FFMA.FTZ R27, R33, R5, R34 ;  /* 0x00000005211b7223 */ /* 0x000fe20000010022 */
[C---:B------:R-:W-:Y:S01]  /*fc40*/  FMUL.FTZ R15, R36.reuse, R0 ;  /* 0x00000000240f7220 */ /* 0x040fe20000410000 */
[----:B------:R-:W-:Y:S01]  /*fc50*/  FFMA.FTZ R5, R36, R20, -R3 ;  /* 0x0000001424057223 */ /* 0x000fe20000010803 */
[----:B------:R-:W-:Y:S01]  /*fc60*/  HADD2.F32 R36, -RZ, R35.H1_H1 ;  /* 0x30000023ff247230 */ /* 0x000fe20000004100 */
[----:B------:R-:W-:Y:S01]  /*fc70*/  F2FP.F16.E4M3.UNPACK_B R7, R7.H1 ;  /* 0x00000007ff07723e */ /* 0x000fe200030006ff */
[----:B------:R-:W-:-:S02]  /*fc80*/  HADD2.F32 R3, -RZ, R6.H1_H1 ;  /* 0x30000006ff037230 */ /* 0x000fc40000004100 */
[----:B------:R-:W-:Y:S01]  /*fc90*/  FFMA.FTZ R20, R38, R20, R15 ;  /* 0x0000001426147223 */ /* 0x000fe2000001000f */
[----:B------:R-:W-:Y:S01]  /*fca0*/  HADD2.F32 R34, -RZ, R29.H1_H1 ;  /* 0x3000001dff227230 */ /* 0x000fe20000004100 */
[----:B------:R-:W-:Y:S01]  /*fcb0*/  F2FP.F16.E4M3.UNPACK_B R33, R13.H1 ;  /* 0x0000000dff21723e */ /* 0x000fe200030006ff */
[----:B------:R-:W-:Y:S02]  /*fcc0*/  HADD2.F32 R6, -RZ, R6.H0_H0 ;  /* 0x20000006ff067230 */ /* 0x000fe40000004100 */
[-C--:B------:R-:W-:Y:S01]  /*fcd0*/  FMUL.FTZ R15, R36, R3.reuse ;  /* 0x00000003240f7220 */ /* 0x080fe20000410000 */
[----:B------:R-:W-:Y:S02]  /*fce0*/  HADD2.F32 R35, -RZ, R35.H0_H0 ;  /* 0x20000023ff237230 */ /* 0x000fe40000004100 */
[C---:B------:R-:W-:Y:S01]  /*fcf0*/  FMUL.FTZ R3, R34.reuse, R3 ;  /* 0x0000000322037220 */ /* 0x040fe20000410000 */
[----:B------:R-:W-:Y:S02]  /*fd00*/  HADD2.F32 R0, -RZ, R21.H1_H1 ;  /* 0x30000015ff007230 */ /* 0x000fe40000004100 */
[----:B------:R-:W-:Y:S01]  /*fd10*/  FFMA.FTZ R15, R34, R6, -R15 ;  /* 0x00000006220f7223 */ /* 0x000fe2000001080f */
[----:B------:R-:W-:Y:S01]  /*fd20*/  HADD2.F32 R29, -RZ, R29.H0_H0 ;  /* 0x2000001dff1d7230 */ /* 0x000fe20000004100 */
[----:B------:R-:W-:Y:S01]  /*fd30*/  F2FP.F16.E4M3.UNPACK_B R9, R9.H1 ;  /* 0x00000009ff09723e */ /* 0x000fe200030006ff */
[----:B------:R-:W-:-:S02]  /*fd40*/  HADD2.F32 R21, -RZ, R21.H0_H0 ;  /* 0x20000015ff157230 */ /* 0x000fc40000004100 */
[----:B------:R-:W-:Y:S01]  /*fd50*/  FMUL.FTZ R34, R35, R0 ;  /* 0x0000000023227220 */ /* 0x000fe20000410000 */
[----:B------:R-:W-:Y:S01]  /*fd60*/  FFMA.FTZ R6, R36, R6, R3 ;  /* 0x0000000624067223 */ /* 0x000fe20000010003 */
[C---:B------:R-:W-:Y:S01]  /*fd70*/  FMUL.FTZ R0, R29.reuse, R0 ;  /* 0x000000001d007220 */ /* 0x040fe20000410000 */
[----:B------:R-:W-:Y:S02]  /*fd80*/  HADD2.F32 R3, -RZ, R7.H1_H1 ;  /* 0x30000007ff037230 */ /* 0x000fe40000004100 */
[-C--:B------:R-:W-:Y:S01]  /*fd90*/  FFMA.FTZ R34, R29, R21.reuse, -R34 ;  /* 0x000000151d227223 */ /* 0x080fe20000010822 */
[----:B------:R-:W-:Y:S02]  /*fda0*/  HADD2.F32 R29, -RZ, R33.H1_H1 ;  /* 0x30000021ff1d7230 */ /* 0x000fe40000004100 */
[----:B------:R-:W-:Y:S01]  /*fdb0*/  FFMA.FTZ R21, R35, R21, R0 ;  /* 0x0000001523157223 */ /* 0x000fe20000010000 */
[----:B------:R-:W-:Y:S01]  /*fdc0*/  HADD2.F32 R13, -RZ, R9.H1_H1 ;  /* 0x30000009ff0d7230 */ /* 0x000fe20000004100 */
[----:B------:R-:W-:Y:S01]  /*fdd0*/  F2FP.SATFINITE.E4M3.F32.PACK_AB_MERGE_C R25, R25, R26, RZ ;  /* 0x0000001a1919723e */ /* 0x000fe200048070ff */
[----:B------:R-:W-:-:S02]  /*fde0*/  HADD2.F32 R42, -RZ, R33.H0_H0 ;  /* 0x20000021ff2a7230 */ /* 0x000fc40000004100 */
[-C--:B------:R-:W-:Y:S01]  /*fdf0*/  FMUL.FTZ R36, R29, R3.reuse ;  /* 0x000000031d247220 */ /* 0x080fe20000410000 */
[--C-:B------:R-:W-:Y:S02]  /*fe00*/  HADD2.F32 R0, -RZ, R24.reuse.H1_H1 ;  /* 0x30000018ff007230 */ /* 0x100fe40000004100 */
[----:B------:R-:W-:Y:S01]  /*fe10*/  FMUL.FTZ R38, R13, R3 ;  /* 0x000000030d267220 */ /* 0x000fe20000410000 */
[----:B------:R-:W-:Y:S01]  /*fe20*/  HADD2.F32 R7, -RZ, R7.H0_H0 ;  /* 0x20000007ff077230 */ /* 0x000fe20000004100 */
[----:B------:R-:W-:Y:S01]  /*fe30*/  F2FP.SATFINITE.E4M3.F32.PACK_AB_MERGE_C R27, R27, R28, RZ ;  /* 0x0000001c1b1b723e */ /* 0x000fe200048070ff */
[----:B------:R-:W-:Y:S02]  /*fe40*/  HADD2.F32 R40, -RZ, R9.H0_H0 ;  /* 0x20000009ff287230 */ /* 0x000fe40000004100 */
[-C--:B------:R-:W-:Y:S01]  /*fe50*/  FMUL.FTZ R3, R42, R0.reuse ;  /* 0x000000002a037220 */ /* 0x080fe20000410000 */
[----:B------:R-:W-:Y:S02]  /*fe60*/  HADD2.F32 R24, -RZ, R24.H0_H0 ;  /* 0x20000018ff187230 */ /* 0x000fe40000004100 */
[-C--:B------:R-:W-:Y:S01]  /*fe70*/  FFMA.FTZ R36, R13, R7.reuse, -R36 ;  /* 0x000000070d247223 */ /* 0x080fe20000010824 */
[----:B------:R-:W-:Y:S01]  /*fe80*/  FFMA.FTZ R7, R29, R7, R38 ;  /* 0x000000071d077223 */ /* 0x000fe20000010026 */
[----:B------:R-:W-:Y:S01]  /*fe90*/  FMUL.FTZ R9, R40, R0 ;  /* 0x0000000028097220 */ /* 0x000fe20000410000 */
[----:B------:R-:W-:Y:S01]  /*fea0*/  F2FP.SATFINITE.E4M3.F32.PACK_AB_MERGE_C R6, R6, R15, RZ ;  /* 0x0000000f0606723e */ /* 0x000fe200048070ff */
[-C--:B------:R-:W-:Y:S01]  /*feb0*/  FFMA.FTZ R3, R40, R24.reuse, -R3 ;  /* 0x0000001828037223 */ /* 0x080fe20000010803 */
[----:B------:R-:W-:Y:S01]  /*fec0*/  F2FP.SATFINITE.E4M3.F32.PACK_AB_MERGE_C R4, R4, R11, R25 ;  /* 0x0000000b0404723e */ /* 0x000fe20004807019 */
[----:B------:R-:W-:Y:S01]  /*fed0*/  FFMA.FTZ R24, R42, R24, R9 ;  /* 0x000000182a187223 */ /* 0x000fe20000010009 */
[----:B------:R-:W-:-:S02]  /*fee0*/  F2FP.SATFINITE.E4M3.F32.PACK_AB_MERGE_C R7, R7, R36, RZ ;  /* 0x000000240707723e */ /* 0x000fc400048070ff */
[----:B------:R-:W-:Y:S02]  /*fef0*/  F2FP.SATFINITE.E4M3.F32.PACK_AB_MERGE_C R5, R20, R5, R27 ;  /* 0x000000051405723e */ /* 0x000fe4000480701b */
[----:B------:R-:W-:Y:S02]  /*ff00*/  F2FP.SATFINITE.E4M3.F32.PACK_AB_MERGE_C R6, R21, R34, R6 ;  /* 0x000000221506723e */ /* 0x000fe40004807006 */
[----:B------:R-:W-:-:S05]  /*ff10*/  F2FP.SATFINITE.E4M3.F32.PACK_AB_MERGE_C R7, R24, R3, R7 ;  /* 0x000000031807723e */ /* 0x000fca0004807007 */
[----:B------:R0:W-:Y:S02]  /*ff20*/  STS.128 [R37+0x23400], R4 ;  /* 0x0234000425007388 */ /* 0x0001e40000000c00 */
.L_x_416:
[----:B------:R-:W-:Y:S05]  /*ff30*/  BSYNC B1 ;  /* 0x0000000000017941 */ /* 0x000fea0003800000 */
.L_x_415:
[----:B------:R-:W-:Y:S05]  /*ff40*/  @P1 BRA `(.L_x_414) ;  /* 0x0000003c00201947 */ /* 0x000fea0003800000 */
[----:B0-2345:R-:W0:Y:S01]  /*ff50*/  LDS.128 R4, [R37+0x27400] ;  /* 0x0274000025047984 */ /* 0x03de220000000c00 */
[----:B------:R-:W-:Y:S02]  /*ff60*/  F2FP.F16.E4M3.UNPACK_B R24, R12 ;  /* 0x0000000cff18723e */ /* 0x000fe400020006ff */
[----:B------:R-:W-:Y:S02]  /*ff70*/  F2FP.F16.E4M3.UNPACK_B R15, R8 ;  /* 0x00000008ff0f723e */ /* 0x000fe400020006ff */
[----:B------:R-:W-:Y:S01]  /*ff80*/  F2FP.F16.E4M3.UNPACK_B R12, R12.H1 ;  /* 0x0000000cff0c723e */ /* 0x000fe200030006ff */
[--C-:B------:R-:W-:Y:S01]  /*ff90*/  HADD2.F32 R25, -RZ, R24.reuse.H1_H1 ;  /* 0x30000018ff197230 */ /* 0x100fe20000004100 */
[----:B------:R-:W-:Y:S01]  /*ffa0*/  F2FP.F16.E4M3.UNPACK_B R26, R8.H1 ;  /* 0x00000008ff1a723e */ /* 0x000fe200030006ff */
[----:B------:R-:W-:Y:S02]  /*ffb0*/  HADD2.F32 R21, -RZ, R15.H1_H1 ;  /* 0x3000000fff157230 */ /* 0x000fe40000004100 */
[----:B------:R-:W-:-:S02]  /*ffc0*/  HADD2.F32 R28, -RZ, R24.H0_H0 ;  /* 0x20000018ff1c7230 */ /* 0x000fc40000004100 */
[----:B------:R-:W-:Y:S02]  /*ffd0*/  HADD2.F32 R24, -RZ, R15.H0_H0 ;  /* 0x2000000fff187230 */ /* 0x000fe40000004100 */
[--C-:B------:R-:W-:Y:S02]  /*ffe0*/  HADD2.F32 R29, -RZ, R12.reuse.H1_H1 ;  /* 0x3000000cff1d7230 */ /* 0x100fe40000004100 */
[----:B------:R-:W-:Y:S01]  /*fff0*/  HADD2.F32 R27, -RZ, R12.H0_H0 ;  /* 0x2000000cff1b7230 */ /* 0x000fe20000004100 */
[-C--:B0-----:R-:W-:Y:S02]  /*10000*/  F2FP.F16.E4M3.UNPACK_B R0, R4.reuse.H1 ;  /* 0x00000004ff00723e */ /* 0x081fe400030006ff */
[----:B------:R-:W-:Y:S02]  /*10010*/  F2FP.F16.E4M3.UNPACK_B R4, R4 ;  /* 0x00000004ff04723e */ /* 0x000fe400020006ff */
[-C--:B------:R-:W-:Y:S01]  /*10020*/  F2FP.F16.E4M3.UNPACK_B R9, R5.reuse ;  /* 0x00000005ff09723e */ /* 0x080fe200020006ff */
[--C-:B------:R-:W-:Y:S01]  /*10030*/  HADD2.F32 R3, -RZ, R0.reuse.H0_H0 ;  /* 0x20000000ff037230 */ /* 0x100fe20000004100 */
[----:B------:R-:W-:Y:S01]  /*10040*/  F2FP.F16.E4M3.UNPACK_B R5, R5.H1 ;  /* 0x00000005ff05723e */ /* 0x000fe200030006ff */
[----:B------:R-:W-:Y:S01]  /*10050*/  HADD2.F32 R0, -RZ, R0.H1_H1 ;  /* 0x30000000ff007230 */ /* 0x000fe20000004100 */
[----:B------:R-:W-:-:S02]  /*10060*/  F2FP.F16.E4M3.UNPACK_B R11, R6 ;  /* 0x00000006ff0b723e */ /* 0x000fc400020006ff */
[----:B------:R-:W-:Y:S02]  /*10070*/  F2FP.F16.E4M3.UNPACK_B R6, R6.H1 ;  /* 0x00000006ff06723e */ /* 0x000fe400030006ff */
[-C--:B------:R-:W-:Y:S01]  /*10080*/  FMUL.FTZ R20, R25, R0.reuse ;  /* 0x0000000019147220 */ /* 0x080fe20000410000 */
[C---:B------:R-:W-:Y:S01]  /*10090*/  FMUL.FTZ R0, R21.reuse, R0 ;  /* 0x0000000015007220 */ /* 0x040fe20000410000 */
[----:B------:R-:W-:Y:S02]  /*100a0*/  F2FP.F16.E4M3.UNPACK_B R13, R7 ;  /* 0x00000007ff0d723e */ /* 0x000fe400020006ff */
[-C--:B------:R-:W-:Y:S01]  /*100b0*/  FFMA.FTZ R20, R21, R3.reuse, -R20 ;  /* 0x0000000315147223 */ /* 0x080fe20000010814 */
[----:B------:R-:W-:Y:S01]  /*100c0*/  FFMA.FTZ R25, R25, R3, R0 ;  /* 0x0000000319197223 */ /* 0x000fe20000010000 */
[--C-:B------:R-:W-:Y:S01]  /*100d0*/  HADD2.F32 R0, -RZ, R4.reuse.H1_H1 ;  /* 0x30000004ff007230 */ /* 0x100fe20000004100 */
[----:B------:R-:W-:Y:S01]  /*100e0*/  F2FP.F16.E4M3.UNPACK_B R7, R7.H1 ;  /* 0x00000007ff07723e */ /* 0x000fe200030006ff */
[----:B------:R-:W-:-:S02]  /*100f0*/  HADD2.F32 R4, -RZ, R4.H0_H0 ;  /* 0x20000004ff047230 */ /* 0x000fc40000004100 */
[--C-:B------:R-:W-:Y:S02]  /*10100*/  HADD2.F32 R3, -RZ, R5.reuse.H1_H1 ;  /* 0x30000005ff037230 */ /* 0x100fe40000004100 */
[-C--:B------:R-:W-:Y:S01]  /*10110*/  FMUL.FTZ R15, R28, R0.reuse ;  /* 0x000000001c0f7220 */ /* 0x080fe20000410000 */
[C---:B------:R-:W-:Y:S01]  /*10120*/  FMUL.FTZ R21, R24.reuse, R0 ;  /* 0x0000000018157220 */ /* 0x040fe20000410000 */
[----:B------:R-:W-:Y:S01]  /*10130*/  HADD2.F32 R5, -RZ, R5.H0_H0 ;  /* 0x20000005ff057230 */ /* 0x000fe20000004100 */
[----:B------:R-:W-:Y:S01]  /*10140*/  F2FP.SATFINITE.E4M3.F32.PACK_AB_MERGE_C R20, R25, R20, RZ ;  /* 0x000000141914723e */ /* 0x000fe200048070ff */
[-C--:B------:R-:W-:Y:S01]  /*10150*/  FFMA.FTZ R15, R24, R4.reuse, -R15 ;  /* 0x00000004180f7223 */ /* 0x080fe2000001080f */
[----:B------:R-:W-:Y:S01]  /*10160*/  FFMA.FTZ R4, R28, R4, R21 ;  /* 0x000000041c047223 */ /* 0x000fe20000010015 */
[----:B------:R-:W-:Y:S02]  /*10170*/  HADD2.F32 R21, -RZ, R26.H1_H1 ;  /* 0x3000001aff157230 */ /* 0x000fe40000004100 */
[----:B------:R-:W-:Y:S01]  /*10180*/  FMUL.FTZ R8, R29, R3 ;  /* 0x000000031d087220 */ /* 0x000fe20000410000 */
[----:B------:R-:W-:-:S02]  /*10190*/  HADD2.F32 R0, -RZ, R9.H1_H1 ;  /* 0x30000009ff007230 */ /* 0x000fc40000004100 */
[----:B------:R-:W-:Y:S02]  /*101a0*/  HADD2.F32 R9, -RZ, R9.H0_H0 ;  /* 0x20000009ff097230 */ /* 0x000fe40000004100 */
[C---:B------:R-:W-:Y:S01]  /*101b0*/  FMUL.FTZ R24, R21.reuse, R3 ;  /* 0x0000000315187220 */ /* 0x040fe20000410000 */
[-C--:B------:R-:W-:Y:S01]  /*101c0*/  FFMA.FTZ R12, R21, R5.reuse, -R8 ;  /* 0x00000005150c7223 */ /* 0x080fe20000010808 */
[----:B------:R-:W-:Y:S01]  /*101d0*/  HADD2.F32 R3, -RZ, R26.H0_H0 ;  /* 0x2000001aff037230 */ /* 0x000fe20000004100 */
[----:B------:R-:W-:Y:S01]  /*101e0*/  F2FP.F16.E4M3.UNPACK_B R26, R14 ;  /* 0x0000000eff1a723e */ /* 0x000fe200020006ff */
[----:B------:R-:W-:Y:S01]  /*101f0*/  FMUL.FTZ R8, R27, R0 ;  /* 0x000000001b087220 */ /* 0x000fe20000410000 */
[----:B------:R-:W-:Y:S01]  /*10200*/  F2FP.F16.E4M3.UNPACK_B R21, R10 ;  /* 0x0000000aff15723e */ /* 0x000fe200020006ff */
[----:B------:R-:W-:Y:S01]  /*10210*/  FFMA.FTZ R5, R29, R5, R24 ;  /* 0x000000051d057223 */ /* 0x000fe20000010018 */
[C---:B------:R-:W-:Y:S01]  /*10220*/  FMUL.FTZ R0, R3.reuse, R0 ;  /* 0x0000000003007220 */ /* 0x040fe20000410000 */
[----:B------:R-:W-:Y:S01]  /*10230*/  FFMA.FTZ R8, R3, R9, -R8 ;  /* 0x0000000903087223 */ /* 0x000fe20000010808 */
[----:B------:R-:W-:Y:S01]  /*10240*/  HADD2.F32 R28, -RZ, R26.H1_H1 ;  /* 0x3000001aff1c7230 */ /* 0x000fe20000004100 */
[----:B------:R-:W-:Y:S01]  /*10250*/  F2FP.F16.E4M3.UNPACK_B R14, R14.H1 ;  /* 0x0000000eff0e723e */ /* 0x000fe200030006ff */
[----:B------:R-:W-:-:S02]  /*10260*/  HADD2.F32 R3, -RZ, R6.H1_H1 ;  /* 0x30000006ff037230 */ /* 0x000fc40000004100 */
[----:B------:R-:W-:Y:S01]  /*10270*/  FFMA.FTZ R9, R27, R9, R0 ;  /* 0x000000091b097223 */ /* 0x000fe20000010000 */
[--C-:B------:R-:W-:Y:S01]  /*10280*/  HADD2.F32 R24, -RZ, R21.reuse.H1_H1 ;  /* 0x30000015ff187230 */ /* 0x100fe20000004100 */
[----:B------:R-:W-:Y:S01]  /*10290*/  F2FP.SATFINITE.E4M3.F32.PACK_AB_MERGE_C R5, R5, R12, RZ ;  /* 0x0000000c0505723e */ /* 0x000fe200048070ff */
[----:B------:R-:W-:Y:S02]  /*102a0*/  HADD2.F32 R27, -RZ, R21.H0_H0 ;  /* 0x20000015ff1b7230 */ /* 0x000fe40000004100 */
[-C--:B------:R-:W-:Y:S01]  /*102b0*/  FMUL.FTZ R21, R28, R3.reuse ;  /* 0x000000031c157220 */ /* 0x080fe20000410000 */
[----:B------:R-:W-:Y:S02]  /*102c0*/  HADD2.F32 R6, -RZ, R6.H0_H0 ;  /* 0x20000006ff067230 */ /* 0x000fe40000004100 */
[----:B------:R-:W-:Y:S01]  /*102d0*/  FMUL.FTZ R3, R24, R3 ;  /* 0x0000000318037220 */ /* 0x000fe20000410000 */
[----:B------:R-:W-:Y:S01]  /*102e0*/  HADD2.F32 R29, -RZ, R26.H0_H0 ;  /* 0x2000001aff1d7230 */ /* 0x000fe20000004100 */
[----:B------:R-:W-:Y:S01]  /*102f0*/  F2FP.SATFINITE.E4M3.F32.PACK_AB_MERGE_C R4, R4, R15, R20 ;  /* 0x0000000f0404723e */ /* 0x000fe20004807014 */
[----:B------:R-:W-:-:S02]  /*10300*/  HADD2.F32 R0, -RZ, R11.H1_H1 ;  /* 0x3000000bff007230 */ /* 0x000fc40000004100 */
[----:B------:R-:W-:Y:S01]  /*10310*/  FFMA.FTZ R21, R24, R6, -R21 ;  /* 0x0000000618157223 */ /* 0x000fe20000010815 */
[----:B------:R-:W-:Y:S01]  /*10320*/  HADD2.F32 R11, -RZ, R11.H0_H0 ;  /* 0x2000000bff0b7230 */ /* 0x000fe20000004100 */
[----:B------:R-:W-:Y:S01]  /*10330*/  F2FP.F16.E4M3.UNPACK_B R24, R10.H1 ;  /* 0x0000000aff18723e */ /* 0x000fe200030006ff */
[----:B------:R-:W-:Y:S01]  /*10340*/  FFMA.FTZ R6, R28, R6, R3 ;  /* 0x000000061c067223 */ /* 0x000fe20000010003 */
[-C--:B------:R-:W-:Y:S01]  /*10350*/  FMUL.FTZ R10, R29, R0.reuse ;  /* 0x000000001d0a7220 */ /* 0x080fe20000410000 */
[----:B------:R-:W-:Y:S01]  /*10360*/  FMUL.FTZ R0, R27, R0 ;  /* 0x000000001b007220 */ /* 0x000fe20000410000 */
[----:B------:R-:W-:Y:S01]  /*10370*/  HADD2.F32 R35, -RZ, R14.H1_H1 ;  /* 0x3000000eff237230 */ /* 0x000fe20000004100 */
[----:B------:R-:W-:Y:S01]  /*10380*/  F2FP.SATFINITE.E4M3.F32.PACK_AB_MERGE_C R5, R9, R8, R5 ;  /* 0x000000080905723e */ /* 0x000fe20004807005 */
[-C--:B------:R-:W-:Y:S01]  /*10390*/  FFMA.FTZ R10, R27, R11.reuse, -R10 ;  /* 0x0000000b1b0a7223 */ /* 0x080fe2000001080a */
[----:B------:R-:W-:Y:S01]  /*103a0*/  FFMA.FTZ R11, R29, R11, R0 ;  /* 0x0000000b1d0b7223 */ /* 0x000fe20000010000 */
[----:B------:R-:W-:Y:S01]  /*103b0*/  HADD2.F32 R3, -RZ, R7.H1_H1 ;  /* 0x30000007ff037230 */ /* 0x000fe20000004100 */
[----:B------:R-:W-:Y:S01]  /*103c0*/  F2FP.SATFINITE.E4M3.F32.PACK_AB_MERGE_C R6, R6, R21, RZ ;  /* 0x000000150606723e */ /* 0x000fe200048070ff */
[----:B------:R-:W-:-:S02]  /*103d0*/  HADD2.F32 R29, -RZ, R24.H1_H1 ;  /* 0x30000018ff1d7230 */ /* 0x000fc40000004100 */
[----:B------:R-:W-:Y:S02]  /*103e0*/  HADD2.F32 R27, -RZ, R24.H0_H0 ;  /* 0x20000018ff1b7230 */ /* 0x000fe40000004100 */
[-C--:B------:R-:W-:Y:S01]  /*103f0*/  FMUL.FTZ R24, R35, R3.reuse ;  /* 0x0000000323187220 */ /* 0x080fe20000410000 */
[----:B------:R-:W-:Y:S02]  /*10400*/  HADD2.F32 R33, -RZ, R14.H0_H0 ;  /* 0x2000000eff217230 */ /* 0x000fe40000004100 */
[----:B------:R-:W-:Y:S01]  /*10410*/  FMUL.FTZ R26, R29, R3 ;  /* 0x000000031d1a7220 */ /* 0x000fe20000410000 */
[----:B------:R-:W-:Y:S01]  /*10420*/  HADD2.F32 R0, -RZ, R13.H1_H1 ;  /* 0x3000000dff007230 */ /* 0x000fe20000004100 */
[----:B------:R-:W-:Y:S01]  /*10430*/  F2FP.SATFINITE.E4M3.F32.PACK_AB_MERGE_C R6, R11, R10, R6 ;  /* 0x0000000a0b06723e */ /* 0x000fe20004807006 */
[----:B------:R-:W-:Y:S02]  /*10440*/  HADD2.F32 R7, -RZ, R7.H0_H0 ;  /* 0x20000007ff077230 */ /* 0x000fe40000004100 */
[----:B------:R-:W-:-:S02]  /*10450*/  HADD2.F32 R13, -RZ, R13.H0_H0 ;  /* 0x2000000dff0d7230 */ /* 0x000fc40000004100 */
[-C--:B------:R-:W-:Y:S01]  /*10460*/  FMUL.FTZ R14, R33, R0.reuse ;  /* 0x00000000210e7220 */ /* 0x080fe20000410000 */
[----:B------:R-:W-:Y:S01]  /*10470*/  FMUL.FTZ R0, R27, R0 ;  /* 0x000000001b007220 */ /* 0x000fe20000410000 */
[-C--:B------:R-:W-:Y:S01]  /*10480*/  FFMA.FTZ R24, R29, R7.reuse, -R24 ;  /* 0x000000071d187223 */ /* 0x080fe20000010818 */
[----:B------:R-:W-:Y:S01]  /*10490*/  FFMA.FTZ R7, R35, R7, R26 ;  /* 0x0000000723077223 */ /* 0x000fe2000001001a */
[-C--:B------:R-:W-:Y:S01]  /*104a0*/  FFMA.FTZ R14, R27, R13.reuse, -R14 ;  /* 0x0000000d1b0e7223 */ /* 0x080fe2000001080e */
[----:B------:R-:W-:-:S03]  /*104b0*/  FFMA.FTZ R13, R33, R13, R0 ;  /* 0x0000000d210d7223 */ /* 0x000fc60000010000 */
[----:B------:R-:W-:-:S04]  /*104c0*/  F2FP.SATFINITE.E4M3.F32.PACK_AB_MERGE_C R7, R7, R24, RZ ;  /* 0x000000180707723e */ /* 0x000fc800048070ff */
[----:B------:R-:W-:-:S05]  /*104d0*/  F2FP.SATFINITE.E4M3.F32.PACK_AB_MERGE_C R7, R13, R14, R7 ;  /* 0x0000000e0d07723e */ /* 0x000fca0004807007 */
[----:B------:R0:W-:Y:S01]  /*104e0*/  STS.128 [R37+0x27400], R4 ;  /* 0x0274000425007388 */ /* 0x0001e20000000c00 */
[----:B------:R-:W-:Y:S05]  /*104f0*/  BRA `(.L_x_414) ;  /* 0x0000003400b47947 */ /* 0x000fea0003800000 */
.L_x_393:
[----:B------:R-:W0:Y:S01]  /*10500*/  LDC R21, c[0x0][0x3d4] ;  /* 0x0000f500ff157b82 */ /* 0x000e220000000800 */
[----:B------:R-:W-:Y:S02]  /*10510*/  ISETP.GE.AND P0, PT, R22, R3, PT ;  /* 0x000000031600720c */ /* 0x000fe40003f06270 */
[----:B------:R-:W-:Y:S02]  /*10520*/  CS2R R36, SRZ ;  /* 0x0000000000247805 */ /* 0x000fe4000001ff00 */
[----:B------:R-:W-:Y:S02]  /*10530*/  CS2R R38, SRZ ;  /* 0x0000000000267805 */ /* 0x000fe4000001ff00 */
[----:B------:R-:W-:Y:S02]  /*10540*/  CS2R R4, SRZ ;  /* 0x0000000000047805 */ /* 0x000fe4000001ff00 */
[----:B------:R-:W-:Y:S01]  /*10550*/  CS2R R6, SRZ ;  /* 0x0000000000067805 */ /* 0x000fe2000001ff00 */
[----:B------:R-:W-:Y:S01]  /*10560*/  UMOV UR4, 0xffffffff ;  /* 0xffffffff00047882 */ /* 0x000fe20000000000 */
[----:B0-----:R-:W-:-:S13]  /*10570*/  ISETP.GE.OR P0, PT, R16, R21, P0 ;  /* 0x000000151000720c */ /* 0x001fda0000706670 */
[----:B------:R0:W5:Y:S04]  /*10580*/  @!P0 LDG.E.128 R36, desc[UR42][R34.64] ;  /* 0x0000002a22248981 */ /* 0x000168000c1e1d00 */
[----:B------:R0:W5:Y:S01]  /*10590*/  @!P0 LDG.E.128 R4, desc[UR42][R40.64] ;  /* 0x0000002a28048981 */ /* 0x000162000c1e1d00 */
[----:B------:R-:W-:Y:S01]  /*105a0*/  ISETP.GE.AND P0, PT, R16, R21, PT ;  /* 0x000000151000720c */ /* 0x000fe20003f06270 */
[----:B------:R-:W-:-:S12]  /*105b0*/  BRA.DIV UR4, `(.L_x_417) ;  /* 0x0000013e04f47947 */ /* 0x000fd8000b800000 */
.L_x_619:
[----:B------:R-:W-:-:S03]  /*105c0*/  UMOV UR4, 0xffffffff ;  /* 0xffffffff00047882 */ /* 0x000fc60000000000 */
[----:B------:R-:W-:Y:S05]  /*105d0*/  BRA.DIV UR4, `(.L_x_418) ;  /* 0x0000014204147947 */ /* 0x000fea000b800000 */
.L_x_622:
[----:B------:R-:W-:-:S03]  /*105e0*/  UMOV UR4, 0xffffffff ;  /* 0xffffffff00047882 */ /* 0x000fc60000000000 */
[----:B------:R-:W-:Y:S05]  /*105f0*/  BRA.DIV UR4, `(.L_x_419) ;  /* 0x0000014204347947 */ /* 0x000fea000b800000 */
.L_x_625:
[----:B------:R-:W-:-:S03]  /*10600*/  UMOV UR4, 0xffffffff ;  /* 0xffffffff00047882 */ /* 0x000fc60000000000 */
[----:B------:R-:W-:Y:S05]  /*10610*/  BRA.DIV UR4, `(.L_x_420) ;  /* 0x0000014204547947 */ /* 0x000fea000b800000 */
.L_x_628:
[----:B------:R-:W-:Y:S01]  /*10620*/  ULEA.HI UR4, UR45, UR45, URZ, 0x1 ;  /* 0x0000002d2d047291 */ /* 0x000fe2000f8f083f */
[----:B-----5:R-:W-:Y:S01]  /*10630*/  SHF.R.U32.HI R11, RZ, 0x8, R37 ;  /* 0x00000008ff0b7819 */ /* 0x020fe20000011625 */
[----:B------:R-:W-:Y:S01]  /*10640*/  BSSY B1, `(.L_x_421) ;  /* 0x0000044000017945 */ /* 0x000fe20003800000 */
[----:B------:R-:W-:Y:S01]  /*10650*/  SHF.R.U32.HI R0, RZ, 0x8, R36 ;  /* 0x00000008ff007819 */ /* 0x000fe20000011624 */
[----:B------:R-:W-:Y:S01]  /*10660*/  ULOP3.LUT UR4, UR4, 0xfffffffe, URZ, 0xc0, !UPT ;  /* 0xfffffffe04047892 */ /* 0x000fe2000f8ec03f */
[----:B------:R-:W-:Y:S02]  /*10670*/  LOP3.LUT R10, R37, 0xff, RZ, 0xc0, !PT ;  /* 0x000000ff250a7812 */ /* 0x000fe400078ec0ff */
[----:B------:R-:W-:Y:S01]  /*10680*/  LOP3.LUT R11, R11, 0xff, RZ, 0xc0, !PT ;  /* 0x000000ff0b0b7812 */ /* 0x000fe200078ec0ff */
[----:B------:R-:W-:Y:S01]  /*10690*/  UIADD3 UR4, UR45, -UR4, URZ ;  /* 0x800000042d047290 */ /* 0x000fe2000fffe03f */
[----:B------:R-:W-:Y:S02]  /*106a0*/  LOP3.LUT R8, R36, 0xff, RZ, 0xc0, !PT ;  /* 0x000000ff24087812 */ /* 0x000fe400078ec0ff */
[----:B------:R-:W-:-:S02]  /*106b0*/  LOP3.LUT R9, R0, 0xff, RZ, 0xc0, !PT ;  /* 0x000000ff00097812 */ /* 0x000fc400078ec0ff */
[----:B------:R-:W-:Y:S02]  /*106c0*/  PRMT R10, R11, 0x7604, R10 ;  /* 0x000076040b0a7816 */ /* 0x000fe4000000000a */
[----:B------:R-:W-:Y:S02]  /*106d0*/  MOV R20, UR4 ;  /* 0x0000000400147c02 */ /* 0x000fe40008000f00 */
[----:B------:R-:W-:Y:S02]  /*106e0*/  SHF.R.U32.HI R11, RZ, 0x8, R39 ;  /* 0x00000008ff0b7819 */ /* 0x000fe40000011627 */
[----:B------:R-:W-:Y:S02]  /*106f0*/  SHF.L.U32 R20, R20, 0x1f, RZ ;  /* 0x0000001f14147819 */ /* 0x000fe400000006ff */
[----:B------:R-:W-:Y:S02]  /*10700*/  SHF.R.U32.HI R0, RZ, 0x8, R38 ;  /* 0x00000008ff007819 */ /* 0x000fe40000011626 */
[-C--:B------:R-:W-:Y:S01]  /*10710*/  ISETP.GE.OR P1, PT, R22, R3.reuse, P0 ;  /* 0x000000031600720c */ /* 0x080fe20000726670 */
[----:B------:R-:W2:Y:S01]  /*10720*/  SYNCS.PHASECHK.TRANS64.TRYWAIT P4, [R19+URZ+0x38800], R20 ;  /* 0x03880014130075a7 */ /* 0x000ea2000808017f */
[----:B------:R-:W-:-:S02]  /*10730*/  ISETP.GE.OR P2, PT, R233, R3, P0 ;  /* 0x00000003e900720c */ /* 0x000fc40000746670 */
[-C--:B------:R-:W-:Y:S02]  /*10740*/  ISETP.GE.OR P3, PT, R234, R3.reuse, P0 ;  /* 0x00000003ea00720c */ /* 0x080fe40000766670 */
[----:B------:R-:W-:Y:S02]  /*10750*/  PRMT R9, R9, 0x7604, R8 ;  /* 0x0000760409097816 */ /* 0x000fe40000000008 */
[----:B------:R-:W-:Y:S02]  /*10760*/  ISETP.GE.OR P0, PT, R235, R3, P0 ;  /* 0x00000003eb00720c */ /* 0x000fe40000706670 */
[----:B------:R-:W-:Y:S02]  /*10770*/  LOP3.LUT R8, R39, 0xff, RZ, 0xc0, !PT ;  /* 0x000000ff27087812 */ /* 0x000fe400078ec0ff */
[----:B------:R-:W-:Y:S02]  /*10780*/  LOP3.LUT R11, R11, 0xff, RZ, 0xc0, !PT ;  /* 0x000000ff0b0b7812 */ /* 0x000fe400078ec0ff */
[----:B------:R-:W-:-:S02]  /*10790*/  LOP3.LUT R3, R38, 0xff, RZ, 0xc0, !PT ;  /* 0x000000ff26037812 */ /* 0x000fc400078ec0ff */
[----:B------:R-:W-:Y:S02]  /*107a0*/  LOP3.LUT R0, R0, 0xff, RZ, 0xc0, !PT ;  /* 0x000000ff00007812 */ /* 0x000fe400078ec0ff */
[----:B------:R-:W-:Y:S02]  /*107b0*/  SHF.R.U32.HI R12, RZ, 0x10, R37 ;  /* 0x00000010ff0c7819 */ /* 0x000fe40000011625 */
[----:B------:R-:W-:Y:S02]  /*107c0*/  PRMT R8, R11, 0x7604, R8 ;  /* 0x000076040b087816 */ /* 0x000fe40000000008 */
[----:B------:R-:W-:Y:S01]  /*107d0*/  PRMT R11, R0, 0x7604, R3 ;  /* 0x00007604000b7816 */ /* 0x000fe20000000003 */
[----:B------:R-:W-:Y:S01]  /*107e0*/  IMAD.U32 R3, R12, 0x10000, RZ ;  /* 0x000100000c037824 */ /* 0x000fe200078e00ff */
[----:B------:R-:W-:Y:S02]  /*107f0*/  SHF.R.U32.HI R13, RZ, 0x10, R39 ;  /* 0x00000010ff0d7819 */ /* 0x000fe40000011627 */
[----:B------:R-:W-:-:S02]  /*10800*/  LOP3.LUT R9, R9, 0xff0000, R36, 0xf8, !PT ;  /* 0x00ff000009097812 */ /* 0x000fc400078ef824 */
[----:B------:R-:W-:Y:S01]  /*10810*/  LOP3.LUT R3, R10, 0xff0000, R3, 0xf8, !PT ;  /* 0x00ff00000a037812 */ /* 0x000fe200078ef803 */
[----:B------:R-:W-:Y:S01]  /*10820*/  IMAD.U32 R13, R13, 0x10000, RZ ;  /* 0x000100000d0d7824 */ /* 0x000fe200078e00ff */
[----:B------:R-:W-:Y:S02]  /*10830*/  LOP3.LUT R0, R9, 0xff000000, R36, 0xf8, !PT ;  /* 0xff00000009007812 */ /* 0x000fe400078ef824 */
[----:B------:R-:W-:Y:S02]  /*10840*/  SHF.R.U32.HI R15, RZ, 0x8, R5 ;  /* 0x00000008ff0f7819 */ /* 0x000fe40000011605 */
[----:B------:R-:W-:Y:S02]  /*10850*/  LOP3.LUT R36, R3, 0xff000000, R37, 0xf8, !PT ;  /* 0xff00000003247812 */ /* 0x000fe400078ef825 */
[----:B------:R-:W-:Y:S02]  /*10860*/  SHF.R.U32.HI R3, RZ, 0x8, R4 ;  /* 0x00000008ff037819 */ /* 0x000fe40000011604 */
[----:B------:R-:W-:-:S02]  /*10870*/  LOP3.LUT R10, R5, 0xff, RZ, 0xc0, !PT ;  /* 0x000000ff050a7812 */ /* 0x000fc400078ec0ff */
[----:B------:R-:W-:Y:S02]  /*10880*/  LOP3.LUT R15, R15, 0xff, RZ, 0xc0, !PT ;  /* 0x000000ff0f0f7812 */ /* 0x000fe400078ec0ff */
[----:B------:R-:W-:Y:S02]  /*10890*/  LOP3.LUT R13, R8, 0xff0000, R13, 0xf8, !PT ;  /* 0x00ff0000080d7812 */ /* 0x000fe400078ef80d */
[----:B------:R-:W-:Y:S02]  /*108a0*/  LOP3.LUT R8, R4, 0xff, RZ, 0xc0, !PT ;  /* 0x000000ff04087812 */ /* 0x000fe400078ec0ff */
[----:B------:R-:W-:Y:S02]  /*108b0*/  LOP3.LUT R9, R3, 0xff, RZ, 0xc0, !PT ;  /* 0x000000ff03097812 */ /* 0x000fe400078ec0ff */
[----:B------:R-:W-:Y:S02]  /*108c0*/  PRMT R10, R15, 0x7604, R10 ;  /* 0x000076040f0a7816 */ /* 0x000fe4000000000a */
[----:B------:R-:W-:-:S02]  /*108d0*/  LOP3.LUT R11, R11, 0xff0000, R38, 0xf8, !PT ;  /* 0x00ff00000b0b7812 */ /* 0x000fc400078ef826 */
[----:B------:R-:W-:Y:S02]  /*108e0*/  SHF.R.U32.HI R15, RZ, 0x8, R7 ;  /* 0x00000008ff0f7819 */ /* 0x000fe40000011607 */
[----:B------:R-:W-:Y:S02]  /*108f0*/  PRMT R9, R9, 0x7604, R8 ;  /* 0x0000760409097816 */ /* 0x000fe40000000008 */
[----:B------:R-:W-:Y:S02]  /*10900*/  SHF.R.U32.HI R8, RZ, 0x8, R6 ;  /* 0x00000008ff087819 */ /* 0x000fe40000011606 */
[----:B------:R-:W-:Y:S02]  /*10910*/  LOP3.LUT R3, R11, 0xff000000, R38, 0xf8, !PT ;  /* 0xff0000000b037812 */ /* 0x000fe400078ef826 */
[----:B-1----:R-:W-:Y:S02]  /*10920*/  LOP3.LUT R14, R7, 0xff, RZ, 0xc0, !PT ;  /* 0x000000ff070e7812 */ /* 0x002fe400078ec0ff */
[----:B------:R-:W-:-:S02]  /*10930*/  LOP3.LUT R15, R15, 0xff, RZ, 0xc0, !PT ;  /* 0x000000ff0f0f7812 */ /* 0x000fc400078ec0ff */
[----:B------:R-:W-:Y:S02]  /*10940*/  LOP3.LUT R38, R13, 0xff000000, R39, 0xf8, !PT ;  /* 0xff0000000d267812 */ /* 0x000fe400078ef827 */
[----:B------:R-:W-:Y:S02]  /*10950*/  SHF.R.U32.HI R24, RZ, 0x10, R7 ;  /* 0x00000010ff187819 */ /* 0x000fe40000011607 */
[----:B------:R-:W-:Y:S02]  /*10960*/  SHF.R.U32.HI R11, RZ, 0x10, R5 ;  /* 0x00000010ff0b7819 */ /* 0x000fe40000011605 */
[----:B------:R-:W-:Y:S02]  /*10970*/  LOP3.LUT R12, R6, 0xff, RZ, 0xc0, !PT ;  /* 0x000000ff060c7812 */ /* 0x000fe400078ec0ff */
[----:B------:R-:W-:Y:S01]  /*10980*/  LOP3.LUT R13, R8, 0xff, RZ, 0xc0, !PT ;  /* 0x000000ff080d7812 */ /* 0x000fe200078ec0ff */
[----:B------:R-:W-:Y:S01]  /*10990*/  IMAD.U32 R11, R11, 0x10000, RZ ;  /* 0x000100000b0b7824 */ /* 0x000fe200078e00ff */
[----:B------:R-:W-:-:S02]  /*109a0*/  PRMT R14, R15, 0x7604, R14 ;  /* 0x000076040f0e7816 */ /* 0x000fc4000000000e */
[----:B------:R-:W-:Y:S02]  /*109b0*/  SHF.L.U32 R15, R24, 0x10, RZ ;  /* 0x00000010180f7819 */ /* 0x000fe400000006ff */
[----:B------:R-:W-:Y:S02]  /*109c0*/  PRMT R13, R13, 0x7604, R12 ;  /* 0x000076040d0d7816 */ /* 0x000fe4000000000c */
[----:B------:R-:W-:Y:S02]  /*109d0*/  LOP3.LUT R25, R14, 0xff0000, R15, 0xf8, !PT ;  /* 0x00ff00000e197812 */ /* 0x000fe400078ef80f */
[----:B------:R-:W-:Y:S02]  /*109e0*/  LOP3.LUT R15, R13, 0xff0000, R6, 0xf8, !PT ;  /* 0x00ff00000d0f7812 */ /* 0x000fe400078ef806 */
[----:B------:R-:W-:Y:S02]  /*109f0*/  LOP3.LUT R11, R10, 0xff0000, R11, 0xf8, !PT ;  /* 0x00ff00000a0b7812 */ /* 0x000fe400078ef80b */
[----:B------:R-:W-:-:S02]  /*10a00*/  LOP3.LUT R9, R9, 0xff0000, R4, 0xf8, !PT ;  /* 0x00ff000009097812 */ /* 0x000fc400078ef804 */
[----:B------:R-:W-:Y:S02]  /*10a10*/  LEA.HI R33, R33, R30, RZ, 0x3 ;  /* 0x0000001e21217211 */ /* 0x000fe400078f18ff */
[----:B------:R-:W-:Y:S02]  /*10a20*/  LOP3.LUT R14, R15, 0xff000000, R6, 0xf8, !PT ;  /* 0xff0000000f0e7812 */ /* 0x000fe400078ef806 */
[----:B------:R-:W-:Y:S02]  /*10a30*/  LOP3.LUT R12, R9, 0xff000000, R4, 0xf8, !PT ;  /* 0xff000000090c7812 */ /* 0x000fe400078ef804 */
[----:B------:R-:W-:Y:S02]  /*10a40*/  LOP3.LUT R13, R11, 0xff000000, R5, 0xf8, !PT ;  /* 0xff0000000b0d7812 */ /* 0x000fe400078ef805 */
[----:B------:R-:W-:Y:S02]  /*10a50*/  LOP3.LUT R15, R25, 0xff000000, R7, 0xf8, !PT ;  /* 0xff000000190f7812 */ /* 0x000fe400078ef807 */
[----:B------:R-:W-:Y:S01]  /*10a60*/  LOP3.LUT R33, R33, 0xfffffff8, RZ, 0xc0, !PT ;  /* 0xfffffff821217812 */ /* 0x000fe200078ec0ff */
[----:B--2---:R-:W-:Y:S06]  /*10a70*/  @!P4 BRA `(.L_x_422) ;  /* 0x0000013c0064c947 */ /* 0x004fec0003800000 */
.L_x_629:
[----:B------:R-:W-:Y:S05]  /*10a80*/  BSYNC B1 ;  /* 0x0000000000017941 */ /* 0x000fea0003800000 */
.L_x_421:
[----:B------:R-:W-:Y:S01]  /*10a90*/  BSSY B1, `(.L_x_423) ;  /* 0x00000c5000017945 */ /* 0x000fe20003800000 */
[----:B-1----:R-:W-:-:S03]  /*10aa0*/  IMAD.IADD R20, R30, 0x1, -R33 ;  /* 0x000000011e147824 */ /* 0x002fc600078e0a21 */
[----:B------:R-:W-:Y:S05]  /*10ab0*/  @P1 BRA `(.L_x_424) ;  /* 0x0000000c00081947 */ /* 0x000fea0003800000 */
[----:B------:R-:W2:Y:S04]  /*10ac0*/  LDL R9, [R1+0x4] ;  /* 0x0000040001097983 */ /* 0x000ea80000100800 */
[----:B------:R-:W3:Y:S04]  /*10ad0*/  LDL R8, [R1+0xc] ;  /* 0x00000c0001087983 */ /* 0x000ee80000100800 */
[----:B------:R-:W4:Y:S04]  /*10ae0*/  LDL R6, [R1+0x10] ;  /* 0x0000100001067983 */ /* 0x000f280000100800 */
[----:B------:R-:W5:Y:S01]  /*10af0*/  LDL R59, [R1+0x2c] ;  /* 0x00002c00013b7983 */ /* 0x000f620000100800 */
[----:B------:R-:W-:-:S02]  /*10b00*/  LEA.HI R4, R21, R20, RZ, 0x1c ;  /* 0x0000001415047211 */ /* 0x000fc400078fe0ff */
[----:B0-----:R-:W-:Y:S02]  /*10b10*/  F2FP.F16.E4M3.UNPACK_B R40, R0.H1 ;  /* 0x00000000ff28723e */ /* 0x001fe400030006ff */
[----:B------:R-:W-:Y:S01]  /*10b20*/  SHF.R.S32.HI R7, RZ, 0x1f, R4 ;  /* 0x0000001fff077819 */ /* 0x000fe20000011404 */
[----:B------:R-:W-:Y:S01]  /*10b30*/  IMAD.SHL.U32 R5, R4, 0x10, RZ ;  /* 0x0000001004057824 */ /* 0x000fe200078e00ff */
[----:B------:R-:W-:Y:S01]  /*10b40*/  F2FP.F16.E4M3.UNPACK_B R44, R12.H1 ;  /* 0x0000000cff2c723e */ /* 0x000fe200030006ff */
[----:B------:R-:W-:Y:S01]  /*10b50*/  HADD2.F32 R41, -RZ, R40.H0_H0 ;  /* 0x20000028ff297230 */ /* 0x000fe20000004100 */
[----:B------:R-:W-:Y:S02]  /*10b60*/  LEA.HI R7, R7, R4, RZ, 0x3 ;  /* 0x0000000407077211 */ /* 0x000fe400078f18ff */
[----:B------:R-:W-:Y:S01]  /*10b70*/  F2FP.F16.E4M3.UNPACK_B R43, R12 ;  /* 0x0000000cff2b723e */ /* 0x000fe200020006ff */
[----:B------:R-:W-:Y:S02]  /*10b80*/  HADD2.F32 R42, -RZ, R44.H0_H0 ;  /* 0x2000002cff2a7230 */ /* 0x000fe40000004100 */
[----:B------:R-:W-:-:S05]  /*10b90*/  IMAD.SHL.U32 R7, R7, 0x800, RZ ;  /* 0x0000080007077824 */ /* 0x000fca00078e00ff */
[----:B------:R-:W-:Y:S02]  /*10ba0*/  LOP3.LUT R7, R7, 0xffffc000, RZ, 0xc0, !PT ;  /* 0xffffc00007077812 */ /* 0x000fe400078ec0ff */
[----:B--2---:R-:W-:-:S04]  /*10bb0*/  LOP3.LUT R5, R9, 0x70, R5, 0xf8, !PT ;  /* 0x0000007009057812 */ /* 0x004fc800078ef805 */
[----:B---3--:R-:W-:-:S04]  /*10bc0*/  LOP3.LUT R4, R5, R8, RZ, 0x3c, !PT ;  /* 0x0000000805047212 */ /* 0x008fc800078e3cff */
[----:B----4-:R-:W-:-:S04]  /*10bd0*/  IADD3 R8, R4, R7, R6 ;  /* 0x0000000704087210 */ /* 0x010fc80007ffe006 */
[----:B------:R-:W-:Y:S01]  /*10be0*/  IADD3 R24, R19, R8, RZ ;  /* 0x0000000813187210 */ /* 0x000fe20007ffe0ff */
[----:B-----5:R-:W0:Y:S04]  /*10bf0*/  LDS.128 R4, [R59+0x20400] ;  /* 0x020400003b047984 */ /* 0x020e280000000c00 */
[----:B------:R-:W1:Y:S01]  /*10c00*/  LDS.128 R8, [R24+0x20400] ;  /* 0x0204000018087984 */ /* 0x000e620000000c00 */
[-C--:B0-----:R-:W-:Y:S02]  /*10c10*/  F2FP.F16.E4M3.UNPACK_B R25, R4.reuse ;  /* 0x00000004ff19723e */ /* 0x081fe400020006ff */
[----:B------:R-:W-:Y:S02]  /*10c20*/  F2FP.F16.E4M3.UNPACK_B R4, R4.H1 ;  /* 0x00000004ff04723e */ /* 0x000fe400030006ff */
[----:B-1----:R-:W-:-:S02]  /*10c30*/  F2FP.F16.E4M3.UNPACK_B R33, R8.H1 ;  /* 0x00000008ff21723e */ /* 0x002fc400030006ff */
[-C--:B------:R-:W-:Y:S02]  /*10c40*/  F2FP.F16.E4M3.UNPACK_B R26, R5.reuse ;  /* 0x00000005ff1a723e */ /* 0x080fe400020006ff */
[----:B------:R-:W-:Y:S01]  /*10c50*/  F2FP.F16.E4M3.UNPACK_B R27, R5.H1 ;  /* 0x00000005ff1b723e */ /* 0x000fe200030006ff */
[--C-:B------:R-:W-:Y:S01]  /*10c60*/  HADD2.F32 R34, -RZ, R33.reuse.H0_H0 ;  /* 0x20000021ff227230 */ /* 0x100fe20000004100 */
[-C--:B------:R-:W-:Y:S01]  /*10c70*/  F2FP.F16.E4M3.UNPACK_B R35, R9.reuse ;  /* 0x00000009ff23723e */ /* 0x080fe200020006ff */
[----:B------:R-:W-:Y:S01]  /*10c80*/  HADD2.F32 R5, -RZ, R4.H0_H0 ;  /* 0x20000004ff057230 */ /* 0x000fe20000004100 */
[----:B------:R-:W-:Y:S01]  /*10c90*/  F2FP.F16.E4M3.UNPACK_B R37, R9.H1 ;  /* 0x00000009ff25723e */ /* 0x000fe200030006ff */
[----:B------:R-:W-:Y:S02]  /*10ca0*/  HADD2.F32 R33, -RZ, R33.H1_H1 ;  /* 0x30000021ff217230 */ /* 0x000fe40000004100 */
[C---:B------:R-:W-:Y:S01]  /*10cb0*/  FMUL.FTZ R9, R34.reuse, R41 ;  /* 0x0000002922097220 */ /* 0x040fe20000410000 */
[----:B------:R-:W-:Y:S01]  /*10cc0*/  FMUL.FTZ R46, R34, R42 ;  /* 0x0000002a222e7220 */ /* 0x000fe20000410000 */
[----:B------:R-:W-:-:S02]  /*10cd0*/  F2FP.F16.E4M3.UNPACK_B R8, R8 ;  /* 0x00000008ff08723e */ /* 0x000fc400020006ff */
[C---:B------:R-:W-:Y:S01]  /*10ce0*/  FFMA.FTZ R48, R5.reuse, R42, R9 ;  /* 0x0000002a05307223 */ /* 0x040fe20000010009 */
[----:B------:R-:W-:Y:S01]  /*10cf0*/  HADD2.F32 R42, -RZ, R40.H1_H1 ;  /* 0x30000028ff2a7230 */ /* 0x000fe20000004100 */
[----:B------:R-:W-:Y:S01]  /*10d00*/  F2FP.F16.E4M3.UNPACK_B R40, R0 ;  /* 0x00000000ff28723e */ /* 0x000fe200020006ff */
[----:B------:R-:W-:Y:S01]  /*10d10*/  FFMA.FTZ R47, R5, R41, -R46 ;  /* 0x00000029052f7223 */ /* 0x000fe2000001082e */
[----:B------:R-:W-:Y:S01]  /*10d20*/  HADD2.F32 R46, -RZ, R44.H1_H1 ;  /* 0x3000002cff2e7230 */ /* 0x000fe20000004100 */
[----:B------:R-:W-:Y:S01]  /*10d30*/  F2FP.F16.E4M3.UNPACK_B R39, R10 ;  /* 0x0000000aff27723e */ /* 0x000fe200020006ff */
[----:B------:R-:W-:Y:S02]  /*10d40*/  HADD2.F32 R44, -RZ, R43.H0_H0 ;  /* 0x2000002bff2c7230 */ /* 0x000fe40000004100 */
[C---:B------:R-:W-:Y:S01]  /*10d50*/  FMUL.FTZ R45, R33.reuse, R42 ;  /* 0x0000002a212d7220 */ /* 0x040fe20000410000 */
[----:B------:R-:W-:Y:S02]  /*10d60*/  HADD2.F32 R9, -RZ, R8.H0_H0 ;  /* 0x20000008ff097230 */ /* 0x000fe40000004100 */
[----:B------:R-:W-:Y:S01]  /*10d70*/  FMUL.FTZ R50, R33, R46 ;  /* 0x0000002e21327220 */ /* 0x000fe20000410000 */
[----:B------:R-:W-:Y:S01]  /*10d80*/  HADD2.F32 R41, -RZ, R40.H0_H0 ;  /* 0x20000028ff297230 */ /* 0x000fe20000004100 */
[----:B------:R-:W-:Y:S01]  /*10d90*/  F2FP.F16.E4M3.UNPACK_B R10, R10.H1 ;  /* 0x0000000aff0a723e */ /* 0x000fe200030006ff */
[----:B------:R-:W-:-:S02]  /*10da0*/  HADD2.F32 R5, -RZ, R4.H1_H1 ;  /* 0x30000004ff057230 */ /* 0x000fc40000004100 */
[C---:B------:R-:W-:Y:S01]  /*10db0*/  FMUL.FTZ R33, R9.reuse, R44 ;  /* 0x0000002c09217220 */ /* 0x040fe20000410000 */
[----:B------:R-:W-:Y:S02]  /*10dc0*/  HADD2.F32 R4, -RZ, R25.H0_H0 ;  /* 0x20000019ff047230 */ /* 0x000fe40000004100 */
[-C--:B------:R-:W-:Y:S01]  /*10dd0*/  FMUL.FTZ R9, R9, R41.reuse ;  /* 0x0000002909097220 */ /* 0x080fe20000410000 */
[----:B------:R-:W-:Y:S02]  /*10de0*/  HADD2.F32 R43, -RZ, R43.H1_H1 ;  /* 0x3000002bff2b7230 */ /* 0x000fe40000004100 */
[C---:B------:R-:W-:Y:S01]  /*10df0*/  FFMA.FTZ R49, R5.reuse, R46, R45 ;  /* 0x0000002e05317223 */ /* 0x040fe2000001002d */
[----:B------:R-:W-:Y:S02]  /*10e00*/  HADD2.F32 R8, -RZ, R8.H1_H1 ;  /* 0x30000008ff087230 */ /* 0x000fe40000004100 */
[C---:B------:R-:W-:Y:S01]  /*10e10*/  FFMA.FTZ R45, R4.reuse, R41, -R33 ;  /* 0x00000029042d7223 */ /* 0x040fe20000010821 */
[----:B------:R-:W-:Y:S01]  /*10e20*/  FFMA.FTZ R44, R4, R44, R9 ;  /* 0x0000002c042c7223 */ /* 0x000fe20000010009 */
[----:B------:R-:W-:Y:S01]  /*10e30*/  F2FP.F16.E4M3.UNPACK_B R41, R13.H1 ;  /* 0x0000000dff29723e */ /* 0x000fe200030006ff */
[----:B------:R-:W-:Y:S01]  /*10e40*/  HADD2.F32 R40, -RZ, R40.H1_H1 ;  /* 0x30000028ff287230 */ /* 0x000fe20000004100 */
[----:B------:R-:W-:Y:S01]  /*10e50*/  F2FP.F16.E4M3.UNPACK_B R9, R36.H1 ;  /* 0x00000024ff09723e */ /* 0x000fe200030006ff */
[----:B------:R-:W-:Y:S01]  /*10e60*/  FFMA.FTZ R50, R5, R42, -R50 ;  /* 0x0000002a05327223 */ /* 0x000fe20000010832 */
[----:B------:R-:W-:-:S02]  /*10e70*/  HADD2.F32 R25, -RZ, R25.H1_H1 ;  /* 0x30000019ff197230 */ /* 0x000fc40000004100 */
[CC--:B------:R-:W-:Y:S01]  /*10e80*/  FMUL.FTZ R46, R8.reuse, R43.reuse ;  /* 0x0000002b082e7220 */ /* 0x0c0fe20000410000 */
[----:B------:R-:W-:Y:S02]  /*10e90*/  HADD2.F32 R42, -RZ, R41.H0_H0 ;  /* 0x20000029ff2a7230 */ /* 0x000fe40000004100 */
[-C--:B------:R-:W-:Y:S01]  /*10ea0*/  FMUL.FTZ R8, R8, R40.reuse ;  /* 0x0000002808087220 */ /* 0x080fe20000410000 */
[----:B------:R-:W-:Y:S02]  /*10eb0*/  HADD2.F32 R5, -RZ, R37.H0_H0 ;  /* 0x20000025ff057230 */ /* 0x000fe40000004100 */
[C---:B------:R-:W-:Y:S01]  /*10ec0*/  FFMA.FTZ R46, R25.reuse, R40, -R46 ;  /* 0x00000028192e7223 */ /* 0x040fe2000001082e */
[----:B------:R-:W-:Y:S02]  /*10ed0*/  HADD2.F32 R33, -RZ, R9.H0_H0 ;  /* 0x20000009ff217230 */ /* 0x000fe40000004100 */
[----:B------:R-:W-:Y:S01]  /*10ee0*/  FFMA.FTZ R43, R25, R43, R8 ;  /* 0x0000002b192b7223 */ /* 0x000fe20000010008 */
[----:B------:R-:W-:-:S02]  /*10ef0*/  HADD2.F32 R4, -RZ, R27.H0_H0 ;  /* 0x2000001bff047230 */ /* 0x000fc40000004100 */
[C---:B------:R-:W-:Y:S01]  /*10f00*/  FMUL.FTZ R51, R5.reuse, R42 ;  /* 0x0000002a05337220 */ /* 0x040fe20000410000 */
[----:B------:R-:W-:Y:S01]  /*10f10*/  F2FP.F16.E4M3.UNPACK_B R8, R36 ;  /* 0x00000024ff08723e */ /* 0x000fe200020006ff */
[----:B------:R-:W-:Y:S01]  /*10f20*/  FMUL.FTZ R5, R5, R33 ;  /* 0x0000002105057220 */ /* 0x000fe20000410000 */
[----:B------:R-:W-:Y:S01]  /*10f30*/  F2FP.F16.E4M3.UNPACK_B R25, R13 ;  /* 0x0000000dff19723e */ /* 0x000fe200020006ff */
[----:B------:R-:W-:Y:S02]  /*10f40*/  HADD2.F32 R40, -RZ, R9.H1_H1 ;  /* 0x30000009ff287230 */ /* 0x000fe40000004100 */
[C---:B------:R-:W-:Y:S01]  /*10f50*/  FFMA.FTZ R51, R4.reuse, R33, -R51 ;  /* 0x0000002104337223 */ /* 0x040fe20000010833 */
[----:B------:R-:W-:Y:S01]  /*10f60*/  FFMA.FTZ R53, R4, R42, R5 ;  /* 0x0000002a04357223 */ /* 0x000fe20000010005 */
[----:B------:R-:W-:Y:S01]  /*10f70*/  HADD2.F32 R5, -RZ, R35.H0_H0 ;  /* 0x20000023ff057230 */ /* 0x000fe20000004100 */
[-C--:B------:R-:W-:Y:S01]  /*10f80*/  F2FP.F16.E4M3.UNPACK_B R28, R6.reuse ;  /* 0x00000006ff1c723e */ /* 0x080fe200020006ff */
[----:B------:R-:W-:Y:S01]  /*10f90*/  HADD2.F32 R9, -RZ, R8.H0_H0 ;  /* 0x20000008ff097230 */ /* 0x000fe20000004100 */
[----:B------:R-:W-:Y:S01]  /*10fa0*/  F2FP.F16.E4M3.UNPACK_B R6, R6.H1 ;  /* 0x00000006ff06723e */ /* 0x000fe200030006ff */
[----:B------:R-:W-:Y:S01]  /*10fb0*/  HADD2.F32 R42, -RZ, R41.H1_H1 ;  /* 0x30000029ff2a7230 */ /* 0x000fe20000004100 */
[----:B------:R-:W-:Y:S01]  /*10fc0*/  F2FP.F16.E4M3.UNPACK_B R34, R11 ;  /* 0x0000000bff22723e */ /* 0x000fe200020006ff */
[----:B------:R-:W-:-:S02]  /*10fd0*/  HADD2.F32 R37, -RZ, R37.H1_H1 ;  /* 0x30000025ff257230 */ /* 0x000fc40000004100 */
[----:B------:R-:W-:Y:S01]  /*10fe0*/  FMUL.FTZ R52, R5, R9 ;  /* 0x0000000905347220 */ /* 0x000fe20000410000 */
[----:B------:R-:W-:Y:S01]  /*10ff0*/  HADD2.F32 R33, -RZ, R25.H0_H0 ;  /* 0x20000019ff217230 */ /* 0x000fe20000004100 */
[----:B------:R-:W-:Y:S01]  /*11000*/  F2FP.F16.E4M3.UNPACK_B R11, R11.H1 ;  /* 0x0000000bff0b723e */ /* 0x000fe200030006ff */
[----:B------:R-:W-:Y:S02]  /*11010*/  HADD2.F32 R4, -RZ, R26.H0_H0 ;  /* 0x2000001aff047230 */ /* 0x000fe40000004100 */
[C---:B------:R-:W-:Y:S01]  /*11020*/  FMUL.FTZ R54, R37.reuse, R42 ;  /* 0x0000002a25367220 */ /* 0x040fe20000410000 */
[----:B------:R-:W-:Y:S02]  /*11030*/  HADD2.F32 R27, -RZ, R27.H1_H1 ;  /* 0x3000001bff1b7230 */ /* 0x000fe40000004100 */
[----:B------:R-:W-:Y:S01]  /*11040*/  FMUL.FTZ R41, R37, R40 ;  /* 0x0000002825297220 */ /* 0x000fe20000410000 */
[-C--:B------:R-:W-:Y:S01]  /*11050*/  FMUL.FTZ R37, R5, R33.reuse ;  /* 0x0000002105257220 */ /* 0x080fe20000410000 */
[C---:B------:R-:W-:Y:S01]  /*11060*/  FFMA.FTZ R52, R4.reuse, R33, R52 ;  /* 0x0000002104347223 */ /* 0x040fe20000010034 */
[----:B------:R-:W-:Y:S01]  /*11070*/  F2FP.F16.E4M3.UNPACK_B R33, R14.H1 ;  /* 0x0000000eff21723e */ /* 0x000fe200030006ff */
[C---:B------:R-:W-:Y:S01]  /*11080*/  FFMA.FTZ R54, R27.reuse, R40, -R54 ;  /* 0x000000281b367223 */ /* 0x040fe20000010836 */
[----:B------:R-:W-:Y:S01]  /*11090*/  FFMA.FTZ R40, R4, R9, -R37 ;  /* 0x0000000904287223 */ /* 0x000fe20000010825 */
[----:B------:R-:W-:Y:S01]  /*110a0*/  F2FP.F16.E4M3.UNPACK_B R9, R3.H1 ;  /* 0x00000003ff09723e */ /* 0x000fe200030006ff */
[----:B------:R-:W-:Y:S01]  /*110b0*/  FFMA.FTZ R56, R27, R42, R41 ;  /* 0x0000002a1b387223 */ /* 0x000fe20000010029 */
[----:B------:R-:W-:Y:S01]  /*110c0*/  HADD2.F32 R8, -RZ, R8.H1_H1 ;  /* 0x30000008ff087230 */ /* 0x000fe20000004100 */
[-C--:B------:R-:W-:Y:S01]  /*110d0*/  F2FP.F16.E4M3.UNPACK_B R29, R7.reuse ;  /* 0x00000007ff1d723e */ /* 0x080fe200020006ff */
[----:B------:R-:W-:Y:S01]  /*110e0*/  HADD2.F32 R27, -RZ, R25.H1_H1 ;  /* 0x30000019ff1b7230 */ /* 0x000fe20000004100 */
[----:B------:R-:W-:Y:S01]  /*110f0*/  F2FP.F16.E4M3.UNPACK_B R7, R7.H1 ;  /* 0x00000007ff07723e */ /* 0x000fe200030006ff */
[----:B------:R-:W-:-:S02]  /*11100*/  HADD2.F32 R35, -RZ, R35.H1_H1 ;  /* 0x30000023ff237230 */ /* 0x000fc40000004100 */
[----:B------:R-:W-:Y:S02]  /*11110*/  HADD2.F32 R37, -RZ, R33.H0_H0 ;  /* 0x20000021ff257230 */ /* 0x000fe40000004100 */
[----:B------:R-:W-:Y:S02]  /*11120*/  HADD2.F32 R5, -RZ, R10.H0_H0 ;  /* 0x2000000aff057230 */ /* 0x000fe40000004100 */
[C---:B------:R-:W-:Y:S01]  /*11130*/  FMUL.FTZ R41, R35.reuse, R27 ;  /* 0x0000001b23297220 */ /* 0x040fe20000410000 */
[----:B------:R-:W-:Y:S02]  /*11140*/  HADD2.F32 R25, -RZ, R9.H0_H0 ;  /* 0x20000009ff197230 */ /* 0x000fe40000004100 */
[----:B------:R-:W-:Y:S01]  /*11150*/  FMUL.FTZ R42, R35, R8 ;  /* 0x00000008232a7220 */ /* 0x000fe20000410000 */
[----:B------:R-:W-:Y:S02]  /*11160*/  HADD2.F32 R4, -RZ, R6.H0_H0 ;  /* 0x20000006ff047230 */ /* 0x000fe40000004100 */
[----:B------:R-:W-:Y:S01]  /*11170*/  FMUL.FTZ R35, R5, R37 ;  /* 0x0000002505237220 */ /* 0x000fe20000410000 */
[----:B------:R-:W-:-:S02]  /*11180*/  HADD2.F32 R26, -RZ, R26.H1_H1 ;  /* 0x3000001aff1a7230 */ /* 0x000fc40000004100 */
[-C--:B------:R-:W-:Y:S01]  /*11190*/  FMUL.FTZ R58, R5, R25.reuse ;  /* 0x00000019053a7220 */ /* 0x080fe20000410000 */
[----:B------:R-:W-:Y:S02]  /*111a0*/  HADD2.F32 R33, -RZ, R33.H1_H1 ;  /* 0x30000021ff217230 */ /* 0x000fe40000004100 */
[----:B------:R-:W-:Y:S01]  /*111b0*/  FFMA.FTZ R55, R4, R25, -R35 ;  /* 0x0000001904377223 */ /* 0x000fe20000010823 */
[----:B------:R-:W-:Y:S01]  /*111c0*/  HADD2.F32 R10, -RZ, R10.H1_H1 ;  /* 0x3000000aff0a7230 */ /* 0x000fe20000004100 */
[----:B------:R-:W-:Y:S01]  /*111d0*/  F2FP.F16.E4M3.UNPACK_B R25, R14 ;  /* 0x0000000eff19723e */ /* 0x000fe200020006ff */
[----:B------:R-:W-:Y:S02]  /*111e0*/  HADD2.F32 R9, -RZ, R9.H1_H1 ;  /* 0x30000009ff097230 */ /* 0x000fe40000004100 */
[----:B------:R-:W-:Y:S01]  /*111f0*/  FFMA.FTZ R41, R26, R8, -R41 ;  /* 0x000000081a297223 */ /* 0x000fe20000010829 */
[----:B------:R-:W-:Y:S01]  /*11200*/  FFMA.FTZ R58, R4, R37, R58 ;  /* 0x00000025043a7223 */ /* 0x000fe2000001003a */
[----:B------:R-:W-:Y:S01]  /*11210*/  HADD2.F32 R6, -RZ, R6.H1_H1 ;  /* 0x30000006ff067230 */ /* 0x000fe20000004100 */
[----:B------:R-:W-:Y:S01]  /*11220*/  F2FP.F16.E4M3.UNPACK_B R8, R3 ;  /* 0x00000003ff08723e */ /* 0x000fe200020006ff */
[C---:B------:R-:W-:Y:S01]  /*11230*/  FMUL.FTZ R35, R10.reuse, R33 ;  /* 0x000000210a237220 */ /* 0x040fe20000410000 */
[----:B------:R-:W-:Y:S01]  /*11240*/  FMUL.FTZ R4, R10, R9 ;  /* 0x000000090a047220 */ /* 0x000fe20000410000 */
[----:B------:R-:W-:-:S02]  /*11250*/  HADD2.F32 R10, -RZ, R25.H0_H0 ;  /* 0x20000019ff0a7230 */ /* 0x000fc40000004100 */
[----:B------:R-:W-:Y:S01]  /*11260*/  FFMA.FTZ R27, R26, R27, R42 ;  /* 0x0000001b1a1b7223 */ /* 0x000fe2000001002a */
[----:B------:R-:W-:Y:S02]  /*11270*/  HADD2.F32 R5, -RZ, R39.H0_H0 ;  /* 0x20000027ff057230 */ /* 0x000fe40000004100 */
[C---:B------:R-:W-:Y:S01]  /*11280*/  FFMA.FTZ R60, R6.reuse, R9, -R35 ;  /* 0x00000009063c7223 */ /* 0x040fe20000010823 */
[----:B------:R-:W-:Y:S01]  /*11290*/  FFMA.FTZ R57, R6, R33, R4 ;  /* 0x0000002106397223 */ /* 0x000fe20000010004 */
[----:B------:R-:W-:Y:S02]  /*112a0*/  HADD2.F32 R6, -RZ, R8.H0_H0 ;  /* 0x20000008ff067230 */ /* 0x000fe40000004100 */
[----:B------:R-:W-:Y:S02]  /*112b0*/  HADD2.F32 R4, -RZ, R28.H0_H0 ;  /* 0x2000001cff047230 */ /* 0x000fe40000004100 */
[----:B------:R-:W-:Y:S01]  /*112c0*/  FMUL.FTZ R9, R5, R10 ;  /* 0x0000000a05097220 */ /* 0x000fe20000410000 */
[----:B------:R-:W-:-:S02]  /*112d0*/  HADD2.F32 R25, -RZ, R25.H1_H1 ;  /* 0x30000019ff197230 */ /* 0x000fc40000004100 */
[-C--:B------:R-:W-:Y:S01]  /*112e0*/  FMUL.FTZ R5, R5, R6.reuse ;  /* 0x0000000605057220 */ /* 0x080fe20000410000 */
[----:B------:R-:W-:Y:S02]  /*112f0*/  HADD2.F32 R39, -RZ, R39.H1_H1 ;  /* 0x30000027ff277230 */ /* 0x000fe40000004100 */
[C---:B------:R-:W-:Y:S01]  /*11300*/  FFMA.FTZ R33, R4.reuse, R6, -R9 ;  /* 0x0000000604217223 */ /* 0x040fe20000010809 */
[----:B------:R-:W-:Y:S01]  /*11310*/  HADD2.F32 R8, -RZ, R8.H1_H1 ;  /* 0x30000008ff087230 */ /* 0x000fe20000004100 */
[----:B------:R-:W-:Y:S01]  /*11320*/  F2FP.F16.E4M3.UNPACK_B R9, R15.H1 ;  /* 0x0000000fff09723e */ /* 0x000fe200030006ff */
[----:B------:R-:W-:Y:S02]  /*11330*/  HADD2.F32 R28, -RZ, R28.H1_H1 ;  /* 0x3000001cff1c7230 */ /* 0x000fe40000004100 */
[C---:B------:R-:W-:Y:S01]  /*11340*/  FMUL.FTZ R37, R39.reuse, R25 ;  /* 0x0000001927257220 */ /* 0x040fe20000410000 */
[----:B------:R-:W-:Y:S01]  /*11350*/  FFMA.FTZ R35, R4, R10, R5 ;  /* 0x0000000a04237223 */ /* 0x000fe20000010005 */
[----:B------:R-:W-:Y:S01]  /*11360*/  F2FP.F16.E4M3.UNPACK_B R4, R38.H1 ;  /* 0x00000026ff04723e */ /* 0x000fe200030006ff */
[-C--:B------:R-:W-:Y:S01]  /*11370*/  FMUL.FTZ R6, R39, R8.reuse ;  /* 0x0000000827067220 */ /* 0x080fe20000410000 */
[----:B------:R-:W-:Y:S01]  /*11380*/  FFMA.FTZ R42, R28, R8, -R37 ;  /* 0x000000081c2a7223 */ /* 0x000fe20000010825 */
[----:B------:R-:W-:-:S02]  /*11390*/  HADD2.F32 R10, -RZ, R9.H0_H0 ;  /* 0x20000009ff0a7230 */ /* 0x000fc40000004100 */
[----:B------:R-:W-:Y:S02]  /*113a0*/  HADD2.F32 R5, -RZ, R11.H0_H0 ;  /* 0x2000000bff057230 */ /* 0x000fe40000004100 */
[----:B------:R-:W-:Y:S01]  /*113b0*/  FFMA.FTZ R28, R28, R25, R6 ;  /* 0x000000191c1c7223 */ /* 0x000fe20000010006 */
[--C-:B------:R-:W-:Y:S02]  /*113c0*/  HADD2.F32 R6, -RZ, R4.reuse.H0_H0 ;  /* 0x20000004ff067230 */ /* 0x100fe40000004100 */
[----:B------:R-:W-:Y:S02]  /*113d0*/  HADD2.F32 R8, -RZ, R4.H1_H1 ;  /* 0x30000004ff087230 */ /* 0x000fe40000004100 */
[----:B------:R-:W-:Y:S01]  /*113e0*/  FMUL.FTZ R25, R5, R10 ;  /* 0x0000000a05197220 */ /* 0x000fe20000410000 */
[----:B------:R-:W-:Y:S02]  /*113f0*/  HADD2.F32 R4, -RZ, R7.H0_H0 ;  /* 0x20000007ff047230 */ /* 0x000fe40000004100 */
[----:B------:R-:W-:-:S02]  /*11400*/  HADD2.F32 R26, -RZ, R9.H1_H1 ;  /* 0x30000009ff1a7230 */ /* 0x000fc40000004100 */
[-C--:B------:R-:W-:Y:S01]  /*11410*/  FMUL.FTZ R9, R5, R6.reuse ;  /* 0x0000000605097220 */ /* 0x080fe20000410000 */
[----:B------:R-:W-:Y:S02]  /*11420*/  HADD2.F32 R11, -RZ, R11.H1_H1 ;  /* 0x3000000bff0b7230 */ /* 0x000fe40000004100 */
[C---:B------:R-:W-:Y:S01]  /*11430*/  FFMA.FTZ R37, R4.reuse, R6, -R25 ;  /* 0x0000000604257223 */ /* 0x040fe20000010819 */
[----:B------:R-:W-:Y:S01]  /*11440*/  HADD2.F32 R7, -RZ, R7.H1_H1 ;  /* 0x30000007ff077230 */ /* 0x000fe20000004100 */
[----:B------:R-:W-:Y:S01]  /*11450*/  F2FP.F16.E4M3.UNPACK_B R5, R38 ;  /* 0x00000026ff05723e */ /* 0x000fe200020006ff */
[----:B------:R-:W-:Y:S01]  /*11460*/  FFMA.FTZ R39, R4, R10, R9 ;  /* 0x0000000a04277223 */ /* 0x000fe20000010009 */
[C---:B------:R-:W-:Y:S01]  /*11470*/  FMUL.FTZ R6, R11.reuse, R26 ;  /* 0x0000001a0b067220 */ /* 0x040fe20000410000 */
[-C--:B------:R-:W-:Y:S01]  /*11480*/  FMUL.FTZ R11, R11, R8.reuse ;  /* 0x000000080b0b7220 */ /* 0x080fe20000410000 */
[----:B------:R-:W-:Y:S02]  /*11490*/  F2FP.F16.E4M3.UNPACK_B R4, R15 ;  /* 0x0000000fff04723e */ /* 0x000fe400020006ff */
[C---:B------:R-:W-:Y:S01]  /*114a0*/  FFMA.FTZ R62, R7.reuse, R8, -R6 ;  /* 0x00000008073e7223 */ /* 0x040fe20000010806 */
[----:B------:R-:W-:Y:S01]  /*114b0*/  FFMA.FTZ R64, R7, R26, R11 ;  /* 0x0000001a07407223 */ /* 0x000fe2000001000b */
[----:B------:R-:W-:-:S02]  /*114c0*/  HADD2.F32 R6, -RZ, R5.H0_H0 ;  /* 0x20000005ff067230 */ /* 0x000fc40000004100 */
[----:B------:R-:W-:Y:S02]  /*114d0*/  HADD2.F32 R7, -RZ, R5.H1_H1 ;  /* 0x30000005ff077230 */ /* 0x000fe40000004100 */
[----:B------:R-:W-:Y:S01]  /*114e0*/  HADD2.F32 R8, -RZ, R4.H0_H0 ;  /* 0x20000004ff087230 */ /* 0x000fe20000004100 */
[----:B------:R-:W-:Y:S01]  /*114f0*/  F2FP.SATFINITE.E4M3.F32.PACK_AB_MERGE_C R39, R64, R39, RZ ;  /* 0x000000274027723e */ /* 0x000fe200048070ff */
[----:B------:R-:W-:Y:S02]  /*11500*/  HADD2.F32 R5, -RZ, R34.H0_H0 ;  /* 0x20000022ff057230 */ /* 0x000fe40000004100 */
[----:B------:R-:W-:Y:S02]  /*11510*/  HADD2.F32 R9, -RZ, R4.H1_H1 ;  /* 0x30000004ff097230 */ /* 0x000fe40000004100 */
[----:B------:R-:W-:Y:S02]  /*11520*/  HADD2.F32 R34, -RZ, R34.H1_H1 ;  /* 0x30000022ff227230 */ /* 0x000fe40000004100 */
[----:B------:R-:W-:Y:S01]  /*11530*/  FMUL.FTZ R11, R5, R8 ;  /* 0x00000008050b7220 */ /* 0x000fe20000410000 */
[----:B------:R-:W-:-:S02]  /*11540*/  HADD2.F32 R4, -RZ, R29.H0_H0 ;  /* 0x2000001dff047230 */ /* 0x000fc40000004100 */
[-C--:B------:R-:W-:Y:S01]  /*11550*/  FMUL.FTZ R5, R5, R6.reuse ;  /* 0x0000000605057220 */ /* 0x080fe20000410000 */
[----:B------:R-:W-:Y:S02]  /*11560*/  HADD2.F32 R29, -RZ, R29.H1_H1 ;  /* 0x3000001dff1d7230 */ /* 0x000fe40000004100 */
[C---:B------:R-:W-:Y:S01]  /*11570*/  FMUL.FTZ R10, R34.reuse, R9 ;  /* 0x00000009220a7220 */ /* 0x040fe20000410000 */
[-C--:B------:R-:W-:Y:S01]  /*11580*/  FMUL.FTZ R34, R34, R7.reuse ;  /* 0x0000000722227220 */ /* 0x080fe20000410000 */
[C---:B------:R-:W-:Y:S01]  /*11590*/  FFMA.FTZ R11, R4.reuse, R6, -R11 ;  /* 0x00000006040b7223 */ /* 0x040fe2000001080b */
[----:B------:R-:W-:Y:S01]  /*115a0*/  FFMA.FTZ R25, R4, R8, R5 ;  /* 0x0000000804197223 */ /* 0x000fe20000010005 */
[C---:B------:R-:W-:Y:S01]  /*115b0*/  FFMA.FTZ R26, R29.reuse, R7, -R10 ;  /* 0x000000071d1a7223 */ /* 0x040fe2000001080a */
[----:B------:R-:W-:Y:S01]  /*115c0*/  FFMA.FTZ R34, R29, R9, R34 ;  /* 0x000000091d227223 */ /* 0x000fe20000010022 */
[----:B------:R-:W-:Y:S02]  /*115d0*/  F2FP.SATFINITE.E4M3.F32.PACK_AB_MERGE_C R4, R50, R47, RZ ;  /* 0x0000002f3204723e */ /* 0x000fe400048070ff */
[----:B------:R-:W-:-:S02]  /*115e0*/  F2FP.SATFINITE.E4M3.F32.PACK_AB_MERGE_C R5, R54, R51, RZ ;  /* 0x000000333605723e */ /* 0x000fc400048070ff */
[----:B------:R-:W-:Y:S02]  /*115f0*/  F2FP.SATFINITE.E4M3.F32.PACK_AB_MERGE_C R6, R60, R55, RZ ;  /* 0x000000373c06723e */ /* 0x000fe400048070ff */
[----:B------:R-:W-:Y:S02]  /*11600*/  F2FP.SATFINITE.E4M3.F32.PACK_AB_MERGE_C R7, R62, R37, RZ ;  /* 0x000000253e07723e */ /* 0x000fe400048070ff */
[----:B------:R-:W-:Y:S02]  /*11610*/  F2FP.SATFINITE.E4M3.F32.PACK_AB_MERGE_C R8, R49, R48, RZ ;  /* 0x000000303108723e */ /* 0x000fe400048070ff */
[----:B------:R-:W-:Y:S02]  /*11620*/  F2FP.SATFINITE.E4M3.F32.PACK_AB_MERGE_C R9, R56, R53, RZ ;  /* 0x000000353809723e */ /* 0x000fe400048070ff */
[----:B------:R-:W-:Y:S02]  /*11630*/  F2FP.SATFINITE.E4M3.F32.PACK_AB_MERGE_C R10, R57, R58, RZ ;  /* 0x0000003a390a723e */ /* 0x000fe400048070ff */
[----:B------:R-:W-:-:S02]  /*11640*/  F2FP.SATFINITE.E4M3.F32.PACK_AB_MERGE_C R4, R46, R45, R4 ;  /* 0x0000002d2e04723e */ /* 0x000fc40004807004 */
[----:B------:R-:W-:Y:S02]  /*11650*/  F2FP.SATFINITE.E4M3.F32.PACK_AB_MERGE_C R5, R41, R40, R5 ;  /* 0x000000282905723e */ /* 0x000fe40004807005 */
[----:B------:R-:W-:Y:S02]  /*11660*/  F2FP.SATFINITE.E4M3.F32.PACK_AB_MERGE_C R6, R42, R33, R6 ;  /* 0x000000212a06723e */ /* 0x000fe40004807006 */
[----:B------:R-:W-:Y:S02]  /*11670*/  F2FP.SATFINITE.E4M3.F32.PACK_AB_MERGE_C R7, R26, R11, R7 ;  /* 0x0000000b1a07723e */ /* 0x000fe40004807007 */
[----:B------:R-:W-:Y:S02]  /*11680*/  F2FP.SATFINITE.E4M3.F32.PACK_AB_MERGE_C R8, R43, R44, R8 ;  /* 0x0000002c2b08723e */ /* 0x000fe40004807008 */
[----:B------:R-:W-:Y:S01]  /*11690*/  F2FP.SATFINITE.E4M3.F32.PACK_AB_MERGE_C R9, R27, R52, R9 ;  /* 0x000000341b09723e */ /* 0x000fe20004807009 */
[----:B------:R1:W-:Y:S01]  /*116a0*/  STS.128 [R59+0x20400], R4 ;  /* 0x020400043b007388 */ /* 0x0003e20000000c00 */
[----:B------:R-:W-:-:S02]  /*116b0*/  F2FP.SATFINITE.E4M3.F32.PACK_AB_MERGE_C R10, R28, R35, R10 ;  /* 0x000000231c0a723e */ /* 0x000fc4000480700a */
[----:B------:R-:W-:-:S05]  /*116c0*/  F2FP.SATFINITE.E4M3.F32.PACK_AB_MERGE_C R11, R34, R25, R39 ;  /* 0x00000019220b723e */ /* 0x000fca0004807027 */
[----:B------:R1:W-:Y:S02]  /*116d0*/  STS.128 [R24+0x20400], R8 ;  /* 0x0204000818007388 */ /* 0x0003e40000000c00 */
.L_x_424:
[----:B------:R-:W-:Y:S05]  /*116e0*/  BSYNC B1 ;  /* 0x0000000000017941 */ /* 0x000fea0003800000 */
.L_x_423:
[----:B------:R-:W-:Y:S04]  /*116f0*/  BSSY B1, `(.L_x_425) ;  /* 0x00000c5000017945 */ /* 0x000fe80003800000 */
[----:B------:R-:W-:Y:S05]  /*11700*/  @P2 BRA `(.L_x_426) ;  /* 0x0000000c000c2947 */ /* 0x000fea0003800000 */
[----:B-1----:R-:W2:Y:S04]  /*11710*/  LDL R8, [R1+0x28] ;  /* 0x0000280001087983 */ /* 0x002ea80000100800 */
[----:B------:R-:W3:Y:S01]  /*11720*/  LDL R61, [R1+0x4c] ;  /* 0x00004c00013d7983 */ /* 0x000ee20000100800 */
[----:B------:R-:W-:Y:S01]  /*11730*/  LEA.HI R4, R21, R20, RZ, 0x1c ;  /* 0x0000001415047211 */ /* 0x000fe200078fe0ff */
[----:B------:R-:W-:Y:S01]  /*11740*/  IMAD.SHL.U32 R5, R233, 0x80, RZ ;  /* 0x00000080e9057824 */ /* 0x000fe200078e00ff */
[----:B------:R-:W-:Y:S02]  /*11750*/  F2FP.F16.E4M3.UNPACK_B R43, R0.H1 ;  /* 0x00000000ff2b723e */ /* 0x000fe400030006ff */
[----:B------:R-:W-:Y:S02]  /*11760*/  SHF.R.S32.HI R7, RZ, 0x1f, R4 ;  /* 0x0000001fff077819 */ /* 0x000fe40000011404 */
[----:B------:R-:W-:Y:S01]  /*11770*/  LOP3.LUT R6, R5, 0x380, RZ, 0xc0, !PT ;  /* 0x0000038005067812 */ /* 0x000fe200078ec0ff */
[----:B------:R-:W-:Y:S01]  /*11780*/  IMAD.SHL.U32 R5, R4, 0x10, RZ ;  /* 0x0000001004057824 */ /* 0x000fe200078e00ff */
[----:B------:R-:W-:Y:S01]  /*11790*/  LEA.HI R7, R7, R4, RZ, 0x3 ;  /* 0x0000000407077211 */ /* 0x000fe200078f18ff */
[--C-:B0-----:R-:W-:Y:S01]  /*117a0*/  HADD2.F32 R41, -RZ, R43.reuse.H0_H0 ;  /* 0x2000002bff297230 */ /* 0x101fe20000004100 */
[-C--:B------:R-:W-:Y:S01]  /*117b0*/  F2FP.F16.E4M3.UNPACK_B R44, R12.reuse.H1 ;  /* 0x0000000cff2c723e */ /* 0x080fe200030006ff */
[----:B------:R-:W-:Y:S01]  /*117c0*/  HADD2.F32 R43, -RZ, R43.H1_H1 ;  /* 0x3000002bff2b7230 */ /* 0x000fe20000004100 */
[----:B------:R-:W-:Y:S01]  /*117d0*/  LOP3.LUT R4, R6, 0x70, R5, 0xf8, !PT ;  /* 0x0000007006047812 */ /* 0x000fe200078ef805 */
[----:B------:R-:W-:Y:S01]  /*117e0*/  IMAD.SHL.U32 R7, R7, 0x800, RZ ;  /* 0x0000080007077824 */ /* 0x000fe200078e00ff */
[----:B------:R-:W-:Y:S01]  /*117f0*/  SHF.R.U32.HI R5, RZ, 0x3, R6 ;  /* 0x00000003ff057819 */ /* 0x000fe20000011606 */
[--C-:B------:R-:W-:Y:S01]  /*11800*/  HADD2.F32 R45, -RZ, R44.reuse.H0_H0 ;  /* 0x2000002cff2d7230 */ /* 0x100fe20000004100 */
[----:B------:R-:W-:Y:S01]  /*11810*/  F2FP.F16.E4M3.UNPACK_B R49, R12 ;  /* 0x0000000cff31723e */ /* 0x000fe200020006ff */
[----:B------:R-:W-:Y:S01]  /*11820*/  HADD2.F32 R47, -RZ, R44.H1_H1 ;  /* 0x3000002cff2f7230 */ /* 0x000fe20000004100 */
[----:B------:R-:W-:-:S02]  /*11830*/  LOP3.LUT R4, R4, R5, RZ, 0x3c, !PT ;  /* 0x0000000504047212 */ /* 0x000fc400078e3cff */
[----:B------:R-:W-:Y:S01]  /*11840*/  LOP3.LUT R7, R7, 0xffffc000, RZ, 0xc0, !PT ;  /* 0xffffc00007077812 */ /* 0x000fe200078ec0ff */
[--C-:B------:R-:W-:Y:S01]  /*11850*/  HADD2.F32 R50, -RZ, R49.reuse.H0_H0 ;  /* 0x20000031ff327230 */ /* 0x100fe20000004100 */
[----:B------:R-:W-:Y:S01]  /*11860*/  F2FP.F16.E4M3.UNPACK_B R53, R13 ;  /* 0x0000000dff35723e */ /* 0x000fe200020006ff */
[----:B------:R-:W-:-:S04]  /*11870*/  HADD2.F32 R49, -RZ, R49.H1_H1 ;  /* 0x30000031ff317230 */ /* 0x000fc80000004100 */
[----:B------:R-:W-:Y:S01]  /*11880*/  HADD2.F32 R54, -RZ, R53.H0_H0 ;  /* 0x20000035ff367230 */ /* 0x000fe20000004100 */
[----:B--2---:R-:W-:-:S04]  /*11890*/  IADD3 R8, R4, R7, R8 ;  /* 0x0000000704087210 */ /* 0x004fc80007ffe008 */
[----:B------:R-:W-:Y:S01]  /*118a0*/  IADD3 R24, R19, R8, RZ ;  /* 0x0000000813187210 */ /* 0x000fe20007ffe0ff */
[----:B---3--:R-:W0:Y:S04]  /*118b0*/  LDS.128 R4, [R61+0x20400] ;  /* 0x020400003d047984 */ /* 0x008e280000000c00 */
[----:B------:R-:W1:Y:S01]  /*118c0*/  LDS.128 R8, [R24+0x20400] ;  /* 0x0204000018087984 */ /* 0x000e620000000c00 */
[-C--:B0-----:R-:W-:Y:S02]  /*118d0*/  F2FP.F16.E4M3.UNPACK_B R25, R4.reuse ;  /* 0x00000004ff19723e */ /* 0x081fe400020006ff */
[----:B------:R-:W-:Y:S02]  /*118e0*/  F2FP.F16.E4M3.UNPACK_B R4, R4.H1 ;  /* 0x00000004ff04723e */ /* 0x000fe400030006ff */
[----:B-1----:R-:W-:-:S02]  /*118f0*/  F2FP.F16.E4M3.UNPACK_B R33, R8.H1 ;  /* 0x00000008ff21723e */ /* 0x002fc400030006ff */
[-C--:B------:R-:W-:Y:S02]  /*11900*/  F2FP.F16.E4M3.UNPACK_B R26, R5.reuse ;  /* 0x00000005ff1a723e */ /* 0x080fe400020006ff */
[----:B------:R-:W-:Y:S01]  /*11910*/  F2FP.F16.E4M3.UNPACK_B R27, R5.H1 ;  /* 0x00000005ff1b723e */ /* 0x000fe200030006ff */
[--C-:B------:R-:W-:Y:S01]  /*11920*/  HADD2.F32 R34, -RZ, R33.reuse.H0_H0 ;  /* 0x20000021ff227230 */ /* 0x100fe20000004100 */
[----:B------:R-:W-:Y:S01]  /*11930*/  F2FP.F16.E4M3.UNPACK_B R8, R8 ;  /* 0x00000008ff08723e */ /* 0x000fe200020006ff */
[----:B------:R-:W-:Y:S01]  /*11940*/  HADD2.F32 R5, -RZ, R4.H0_H0 ;  /* 0x20000004ff057230 */ /* 0x000fe20000004100 */
[-C--:B------:R-:W-:Y:S01]  /*11950*/  F2FP.F16.E4M3.UNPACK_B R35, R9.reuse ;  /* 0x00000009ff23723e */ /* 0x080fe200020006ff */
[----:B------:R-:W-:Y:S02]  /*11960*/  HADD2.F32 R33, -RZ, R33.H1_H1 ;  /* 0x30000021ff217230 */ /* 0x000fe40000004100 */
[-C--:B------:R-:W-:Y:S01]  /*11970*/  FMUL.FTZ R42, R41, R34.reuse ;  /* 0x00000022292a7220 */ /* 0x080fe20000410000 */
[----:B------:R-:W-:Y:S01]  /*11980*/  FMUL.FTZ R40, R45, R34 ;  /* 0x000000222d287220 */ /* 0x000fe20000410000 */
[----:B------:R-:W-:Y:S01]  /*11990*/  F2FP.F16.E4M3.UNPACK_B R37, R9.H1 ;  /* 0x00000009ff25723e */ /* 0x000fe200030006ff */
[----:B------:R-:W-:-:S02]  /*119a0*/  HADD2.F32 R9, -RZ, R8.H0_H0 ;  /* 0x20000008ff097230 */ /* 0x000fc40000004100 */
[-C--:B------:R-:W-:Y:S01]  /*119b0*/  FFMA.FTZ R42, R45, R5.reuse, R42 ;  /* 0x000000052d2a7223 */ /* 0x080fe2000001002a */
[----:B------:R-:W-:Y:S01]  /*119c0*/  F2FP.F16.E4M3.UNPACK_B R45, R0 ;  /* 0x00000000ff2d723e */ /* 0x000fe200020006ff */
[----:B------:R-:W-:Y:S01]  /*119d0*/  FFMA.FTZ R41, R41, R5, -R40 ;  /* 0x0000000529297223 */ /* 0x000fe20000010828 */
[----:B------:R-:W-:Y:S02]  /*119e0*/  HADD2.F32 R5, -RZ, R4.H1_H1 ;  /* 0x30000004ff057230 */ /* 0x000fe40000004100 */
[-C--:B------:R-:W-:Y:S01]  /*119f0*/  FMUL.FTZ R40, R47, R33.reuse ;  /* 0x000000212f287220 */ /* 0x080fe20000410000 */
[----:B------:R-:W-:Y:S01]  /*11a00*/  FMUL.FTZ R46, R43, R33 ;  /* 0x000000212b2e7220 */ /* 0x000fe20000410000 */
[----:B------:R-:W-:Y:S02]  /*11a10*/  HADD2.F32 R48, -RZ, R45.H0_H0 ;  /* 0x2000002dff307230 */ /* 0x000fe40000004100 */
[----:B------:R-:W-:Y:S01]  /*11a20*/  FMUL.FTZ R33, R50, R9 ;  /* 0x0000000932217220 */ /* 0x000fe20000410000 */
[----:B------:R-:W-:-:S02]  /*11a30*/  HADD2.F32 R4, -RZ, R25.H0_H0 ;  /* 0x20000019ff047230 */ /* 0x000fc40000004100 */
[-C--:B------:R-:W-:Y:S01]  /*11a40*/  FFMA.FTZ R44, R43, R5.reuse, -R40 ;  /* 0x000000052b2c7223 */ /* 0x080fe20000010828 */
[----:B------:R-:W-:Y:S01]  /*11a50*/  FFMA.FTZ R43, R47, R5, R46 ;  /* 0x000000052f2b7223 */ /* 0x000fe2000001002e */
[C---:B------:R-:W-:Y:S01]  /*11a60*/  FMUL.FTZ R9, R48.reuse, R9 ;  /* 0x0000000930097220 */ /* 0x040fe20000410000 */
[----:B------:R-:W-:Y:S01]  /*11a70*/  F2FP.F16.E4M3.UNPACK_B R46, R36.H1 ;  /* 0x00000024ff2e723e */ /* 0x000fe200030006ff */
[----:B------:R-:W-:Y:S02]  /*11a80*/  HADD2.F32 R8, -RZ, R8.H1_H1 ;  /* 0x30000008ff087230 */ /* 0x000fe40000004100 */
[-C--:B------:R-:W-:Y:S01]  /*11a90*/  FFMA.FTZ R33, R48, R4.reuse, -R33 ;  /* 0x0000000430217223 */ /* 0x080fe20000010821 */
[----:B------:R-:W-:Y:S01]  /*11aa0*/  FFMA.FTZ R9, R50, R4, R9 ;  /* 0x0000000432097223 */ /* 0x000fe20000010009 */
[----:B------:R-:W-:Y:S01]  /*11ab0*/  F2FP.F16.E4M3.UNPACK_B R50, R13.H1 ;  /* 0x0000000dff32723e */ /* 0x000fe200030006ff */
[----:B------:R-:W-:Y:S02]  /*11ac0*/  HADD2.F32 R47, -RZ, R45.H1_H1 ;  /* 0x3000002dff2f7230 */ /* 0x000fe40000004100 */
[----:B------:R-:W-:Y:S01]  /*11ad0*/  FMUL.FTZ R40, R49, R8 ;  /* 0x0000000831287220 */ /* 0x000fe20000410000 */
[----:B------:R-:W-:Y:S01]  /*11ae0*/  HADD2.F32 R5, -RZ, R37.H0_H0 ;  /* 0x20000025ff057230 */ /* 0x000fe20000004100 */
[----:B------:R-:W-:Y:S01]  /*11af0*/  F2FP.F16.E4M3.UNPACK_B R39, R10 ;  /* 0x0000000aff27723e */ /* 0x000fe200020006ff */
[----:B------:R-:W-:-:S02]  /*11b00*/  HADD2.F32 R52, -RZ, R50.H0_H0 ;  /* 0x20000032ff347230 */ /* 0x000fc40000004100 */
[----:B------:R-:W-:Y:S01]  /*11b10*/  FMUL.FTZ R8, R47, R8 ;  /* 0x000000082f087220 */ /* 0x000fe20000410000 */
[----:B------:R-:W-:Y:S01]  /*11b20*/  HADD2.F32 R25, -RZ, R25.H1_H1 ;  /* 0x30000019ff197230 */ /* 0x000fe20000004100 */
[----:B------:R-:W-:Y:S01]  /*11b30*/  F2FP.F16.E4M3.UNPACK_B R10, R10.H1 ;  /* 0x0000000aff0a723e */ /* 0x000fe200030006ff */
[--C-:B------:R-:W-:Y:S02]  /*11b40*/  HADD2.F32 R48, -RZ, R46.reuse.H0_H0 ;  /* 0x2000002eff307230 */ /* 0x100fe40000004100 */
[----:B------:R-:W-:Y:S01]  /*11b50*/  FMUL.FTZ R45, R52, R5 ;  /* 0x00000005342d7220 */ /* 0x000fe20000410000 */
[----:B------:R-:W-:Y:S02]  /*11b60*/  HADD2.F32 R4, -RZ, R27.H0_H0 ;  /* 0x2000001bff047230 */ /* 0x000fe40000004100 */
[----:B------:R-:W-:Y:S01]  /*11b70*/  FFMA.FTZ R8, R49, R25, R8 ;  /* 0x0000001931087223 */ /* 0x000fe20000010008 */
[----:B------:R-:W-:Y:S01]  /*11b80*/  F2FP.F16.E4M3.UNPACK_B R49, R36 ;  /* 0x00000024ff31723e */ /* 0x000fe200020006ff */
[----:B------:R-:W-:Y:S01]  /*11b90*/  FMUL.FTZ R5, R48, R5 ;  /* 0x0000000530057220 */ /* 0x000fe20000410000 */
[----:B------:R-:W-:-:S02]  /*11ba0*/  HADD2.F32 R51, -RZ, R46.H1_H1 ;  /* 0x3000002eff337230 */ /* 0x000fc40000004100 */
[----:B------:R-:W-:Y:S01]  /*11bb0*/  FFMA.FTZ R40, R47, R25, -R40 ;  /* 0x000000192f287223 */ /* 0x000fe20000010828 */
[----:B------:R-:W-:Y:S02]  /*11bc0*/  HADD2.F32 R37, -RZ, R37.H1_H1 ;  /* 0x30000025ff257230 */ /* 0x000fe40000004100 */
[-C--:B------:R-:W-:Y:S01]  /*11bd0*/  FFMA.FTZ R47, R52, R4.reuse, R5 ;  /* 0x00000004342f7223 */ /* 0x080fe20000010005 */
[----:B------:R-:W-:Y:S02]  /*11be0*/  HADD2.F32 R55, -RZ, R50.H1_H1 ;  /* 0x30000032ff377230 */ /* 0x000fe40000004100 */
[----:B------:R-:W-:Y:S01]  /*11bf0*/  FFMA.FTZ R45, R48, R4, -R45 ;  /* 0x00000004302d7223 */ /* 0x000fe2000001082d */
[----:B------:R-:W-:Y:S02]  /*11c00*/  HADD2.F32 R5, -RZ, R35.H0_H0 ;  /* 0x20000023ff057230 */ /* 0x000fe40000004100 */
[----:B------:R-:W-:Y:S01]  /*11c10*/  FMUL.FTZ R50, R51, R37 ;  /* 0x0000002533327220 */ /* 0x000fe20000410000 */
[----:B------:R-:W-:-:S02]  /*11c20*/  HADD2.F32 R27, -RZ, R27.H1_H1 ;  /* 0x3000001bff1b7230 */ /* 0x000fc40000004100 */
[C---:B------:R-:W-:Y:S01]  /*11c30*/  FMUL.FTZ R46, R55.reuse, R37 ;  /* 0x00000025372e7220 */ /* 0x040fe20000410000 */
[----:B------:R-:W-:Y:S02]  /*11c40*/  HADD2.F32 R52, -RZ, R49.H0_H0 ;  /* 0x20000031ff347230 */ /* 0x000fe40000004100 */
[----:B------:R-:W-:Y:S01]  /*11c50*/  FMUL.FTZ R25, R54, R5 ;  /* 0x0000000536197220 */ /* 0x000fe20000410000 */
[----:B------:R-:W-:Y:S02]  /*11c60*/  HADD2.F32 R4, -RZ, R26.H0_H0 ;  /* 0x2000001aff047230 */ /* 0x000fe40000004100 */
[----:B------:R-:W-:Y:S01]  /*11c70*/  FFMA.FTZ R50, R55, R27, R50 ;  /* 0x0000001b37327223 */ /* 0x000fe20000010032 */
[----:B------:R-:W-:Y:S01]  /*11c80*/  F2FP.F16.E4M3.UNPACK_B R55, R14.H1 ;  /* 0x0000000eff37723e */ /* 0x000fe200030006ff */
[----:B------:R-:W-:Y:S01]  /*11c90*/  FMUL.FTZ R5, R52, R5 ;  /* 0x0000000534057220 */ /* 0x000fe20000410000 */
[----:B------:R-:W-:Y:S01]  /*11ca0*/  FFMA.FTZ R48, R51, R27, -R46 ;  /* 0x0000001b33307223 */ /* 0x000fe2000001082e */
[----:B------:R-:W-:Y:S01]  /*11cb0*/  F2FP.F16.E4M3.UNPACK_B R28, R6 ;  /* 0x00000006ff1c723e */ /* 0x000fe200020006ff */
[----:B------:R-:W-:-:S02]  /*11cc0*/  HADD2.F32 R35, -RZ, R35.H1_H1 ;  /* 0x30000023ff237230 */ /* 0x000fc40000004100 */
[----:B------:R-:W-:Y:S01]  /*11cd0*/  FFMA.FTZ R27, R54, R4, R5 ;  /* 0x00000004361b7223 */ /* 0x000fe20000010005 */
[----:B------:R-:W-:Y:S01]  /*11ce0*/  F2FP.F16.E4M3.UNPACK_B R6, R6.H1 ;  /* 0x00000006ff06723e */ /* 0x000fe200030006ff */
[----:B------:R-:W-:Y:S01]  /*11cf0*/  HADD2.F32 R54, -RZ, R53.H1_H1 ;  /* 0x30000035ff367230 */ /* 0x000fe20000004100 */
[----:B------:R-:W-:Y:S01]  /*11d00*/  F2FP.F16.E4M3.UNPACK_B R51, R3.H1 ;  /* 0x00000003ff33723e */ /* 0x000fe200030006ff */
[----:B------:R-:W-:Y:S02]  /*11d10*/  HADD2.F32 R46, -RZ, R49.H1_H1 ;  /* 0x30000031ff2e7230 */ /* 0x000fe40000004100 */
[----:B------:R-:W-:Y:S01]  /*11d20*/  FFMA.FTZ R25, R52, R4, -R25 ;  /* 0x0000000434197223 */ /* 0x000fe20000010819 */
[----:B------:R-:W-:Y:S02]  /*11d30*/  HADD2.F32 R56, -RZ, R55.H0_H0 ;  /* 0x20000037ff387230 */ /* 0x000fe40000004100 */
[----:B------:R-:W-:Y:S01]  /*11d40*/  FMUL.FTZ R37, R54, R35 ;  /* 0x0000002336257220 */ /* 0x000fe20000410000 */
[----:B------:R-:W-:-:S02]  /*11d50*/  HADD2.F32 R5, -RZ, R10.H0_H0 ;  /* 0x2000000aff057230 */ /* 0x000fc40000004100 */
[----:B------:R-:W-:Y:S01]  /*11d60*/  FMUL.FTZ R35, R46, R35 ;  /* 0x000000232e237220 */ /* 0x000fe20000410000 */
[----:B------:R-:W-:Y:S01]  /*11d70*/  HADD2.F32 R26, -RZ, R26.H1_H1 ;  /* 0x3000001aff1a7230 */ /* 0x000fe20000004100 */
[----:B------:R-:W-:Y:S01]  /*11d80*/  F2FP.F16.E4M3.UNPACK_B R53, R3 ;  /* 0x00000003ff35723e */ /* 0x000fe200020006ff */
[----:B------:R-:W-:Y:S02]  /*11d90*/  HADD2.F32 R52, -RZ, R51.H0_H0 ;  /* 0x20000033ff347230 */ /* 0x000fe40000004100 */
[-C--:B------:R-:W-:Y:S01]  /*11da0*/  FMUL.FTZ R49, R56, R5.reuse ;  /* 0x0000000538317220 */ /* 0x080fe20000410000 */
[----:B------:R-:W-:Y:S02]  /*11db0*/  HADD2.F32 R4, -RZ, R6.H0_H0 ;  /* 0x20000006ff047230 */ /* 0x000fe40000004100 */
[-C--:B------:R-:W-:Y:S01]  /*11dc0*/  FFMA.FTZ R46, R46, R26.reuse, -R37 ;  /* 0x0000001a2e2e7223 */ /* 0x080fe20000010825 */
[----:B------:R-:W-:Y:S01]  /*11dd0*/  FFMA.FTZ R26, R54, R26, R35 ;  /* 0x0000001a361a7223 */ /* 0x000fe20000010023 */
[----:B------:R-:W-:Y:S01]  /*11de0*/  FMUL.FTZ R5, R52, R5 ;  /* 0x0000000534057220 */ /* 0x000fe20000410000 */
[----:B------:R-:W-:-:S02]  /*11df0*/  HADD2.F32 R54, -RZ, R55.H1_H1 ;  /* 0x30000037ff367230 */ /* 0x000fc40000004100 */
[----:B------:R-:W-:Y:S01]  /*11e00*/  FFMA.FTZ R49, R52, R4, -R49 ;  /* 0x0000000434317223 */ /* 0x000fe20000010831 */
[----:B------:R-:W-:Y:S01]  /*11e10*/  HADD2.F32 R10, -RZ, R10.H1_H1 ;  /* 0x3000000aff0a7230 */ /* 0x000fe20000004100 */
[----:B------:R-:W-:Y:S01]  /*11e20*/  F2FP.F16.E4M3.UNPACK_B R55, R14 ;  /* 0x0000000eff37723e */ /* 0x000fe200020006ff */
[----:B------:R-:W-:Y:S02]  /*11e30*/  HADD2.F32 R52, -RZ, R51.H1_H1 ;  /* 0x30000033ff347230 */ /* 0x000fe40000004100 */
[----:B------:R-:W-:Y:S01]  /*11e40*/  FFMA.FTZ R37, R56, R4, R5 ;  /* 0x0000000438257223 */ /* 0x000fe20000010005 */
[----:B------:R-:W-:Y:S02]  /*11e50*/  HADD2.F32 R6, -RZ, R6.H1_H1 ;  /* 0x30000006ff067230 */ /* 0x000fe40000004100 */
[-C--:B------:R-:W-:Y:S01]  /*11e60*/  FMUL.FTZ R35, R54, R10.reuse ;  /* 0x0000000a36237220 */ /* 0x080fe20000410000 */
[----:B------:R-:W-:Y:S02]  /*11e70*/  HADD2.F32 R5, -RZ, R39.H0_H0 ;  /* 0x20000027ff057230 */ /* 0x000fe40000004100 */
[----:B------:R-:W-:Y:S01]  /*11e80*/  FMUL.FTZ R51, R52, R10 ;  /* 0x0000000a34337220 */ /* 0x000fe20000410000 */
[----:B------:R-:W-:-:S02]  /*11e90*/  HADD2.F32 R10, -RZ, R55.H0_H0 ;  /* 0x20000037ff0a7230 */ /* 0x000fc40000004100 */
[-C--:B------:R-:W-:Y:S01]  /*11ea0*/  FFMA.FTZ R52, R52, R6.reuse, -R35 ;  /* 0x0000000634347223 */ /* 0x080fe20000010823 */
[----:B------:R-:W-:Y:S02]  /*11eb0*/  HADD2.F32 R4, -RZ, R28.H0_H0 ;  /* 0x2000001cff047230 */ /* 0x000fe40000004100 */
[----:B------:R-:W-:Y:S01]  /*11ec0*/  FFMA.FTZ R54, R54, R6, R51 ;  /* 0x0000000636367223 */ /* 0x000fe20000010033 */
[----:B------:R-:W-:Y:S02]  /*11ed0*/  HADD2.F32 R6, -RZ, R53.H0_H0 ;  /* 0x20000035ff067230 */ /* 0x000fe40000004100 */
[----:B------:R-:W-:Y:S01]  /*11ee0*/  FMUL.FTZ R35, R10, R5 ;  /* 0x000000050a237220 */ /* 0x000fe20000410000 */
[----:B------:R-:W-:Y:S01]  /*11ef0*/  HADD2.F32 R58, -RZ, R55.H1_H1 ;  /* 0x30000037ff3a7230 */ /* 0x000fe20000004100 */
[----:B------:R-:W-:Y:S01]  /*11f00*/  F2FP.F16.E4M3.UNPACK_B R34, R11 ;  /* 0x0000000bff22723e */ /* 0x000fe200020006ff */
[----:B------:R-:W-:Y:S02]  /*11f10*/  HADD2.F32 R39, -RZ, R39.H1_H1 ;  /* 0x30000027ff277230 */ /* 0x000fe40000004100 */
[----:B------:R-:W-:Y:S01]  /*11f20*/  FMUL.FTZ R5, R6, R5 ;  /* 0x0000000506057220 */ /* 0x000fe20000410000 */
[----:B------:R-:W-:-:S02]  /*11f30*/  HADD2.F32 R56, -RZ, R53.H1_H1 ;  /* 0x30000035ff387230 */ /* 0x000fc40000004100 */
[-C--:B------:R-:W-:Y:S01]  /*11f40*/  FFMA.FTZ R6, R6, R4.reuse, -R35 ;  /* 0x0000000406067223 */ /* 0x080fe20000010823 */
[----:B------:R-:W-:Y:S01]  /*11f50*/  HADD2.F32 R28, -RZ, R28.H1_H1 ;  /* 0x3000001cff1c7230 */ /* 0x000fe20000004100 */
[----:B------:R-:W-:Y:S01]  /*11f60*/  F2FP.F16.E4M3.UNPACK_B R11, R11.H1 ;  /* 0x0000000bff0b723e */ /* 0x000fe200030006ff */
[----:B------:R-:W-:Y:S01]  /*11f70*/  FMUL.FTZ R35, R58, R39 ;  /* 0x000000273a237220 */ /* 0x000fe20000410000 */
[----:B------:R-:W-:Y:S01]  /*11f80*/  F2FP.F16.E4M3.UNPACK_B R53, R15.H1 ;  /* 0x0000000fff35723e */ /* 0x000fe200030006ff */
[----:B------:R-:W-:Y:S01]  /*11f90*/  FFMA.FTZ R10, R10, R4, R5 ;  /* 0x000000040a0a7223 */ /* 0x000fe20000010005 */
[----:B------:R-:W-:Y:S01]  /*11fa0*/  F2FP.F16.E4M3.UNPACK_B R4, R38.H1 ;  /* 0x00000026ff04723e */ /* 0x000fe200030006ff */
[C---:B------:R-:W-:Y:S01]  /*11fb0*/  FMUL.FTZ R39, R56.reuse, R39 ;  /* 0x0000002738277220 */ /* 0x040fe20000410000 */
[-C--:B------:R-:W-:Y:S01]  /*11fc0*/  F2FP.F16.E4M3.UNPACK_B R29, R7.reuse ;  /* 0x00000007ff1d723e */ /* 0x080fe200020006ff */
[----:B------:R-:W-:Y:S01]  /*11fd0*/  FFMA.FTZ R35, R56, R28, -R35 ;  /* 0x0000001c38237223 */ /* 0x000fe20000010823 */
[----:B------:R-:W-:Y:S01]  /*11fe0*/  F2FP.F16.E4M3.UNPACK_B R7, R7.H1 ;  /* 0x00000007ff07723e */ /* 0x000fe200030006ff */
[----:B------:R-:W-:-:S02]  /*11ff0*/  HADD2.F32 R56, -RZ, R53.H0_H0 ;  /* 0x20000035ff387230 */ /* 0x000fc40000004100 */
[----:B------:R-:W-:Y:S01]  /*12000*/  FFMA.FTZ R39, R58, R28, R39 ;  /* 0x0000001c3a277223 */ /* 0x000fe20000010027 */
[----:B------:R-:W-:Y:S01]  /*12010*/  HADD2.F32 R5, -RZ, R11.H0_H0 ;  /* 0x2000000bff057230 */ /* 0x000fe20000004100 */
[----:B------:R-:W-:Y:S01]  /*12020*/  F2FP.F16.E4M3.UNPACK_B R55, R38 ;  /* 0x00000026ff37723e */ /* 0x000fe200020006ff */
[--C-:B------:R-:W-:Y:S01]  /*12030*/  HADD2.F32 R28, -RZ, R4.reuse.H0_H0 ;  /* 0x20000004ff1c7230 */ /* 0x100fe20000004100 */
[----:B------:R-:W-:Y:S01]  /*12040*/  F2FP.SATFINITE.E4M3.F32.PACK_AB_MERGE_C R42, R43, R42, RZ ;  /* 0x0000002a2b2a723e */ /* 0x000fe200048070ff */
[----:B------:R-:W-:Y:S02]  /*12050*/  HADD2.F32 R57, -RZ, R4.H1_H1 ;  /* 0x30000004ff397230 */ /* 0x000fe40000004100 */
[-C--:B------:R-:W-:Y:S01]  /*12060*/  FMUL.FTZ R51, R56, R5.reuse ;  /* 0x0000000538337220 */ /* 0x080fe20000410000 */
[----:B------:R-:W-:Y:S02]  /*12070*/  HADD2.F32 R4, -RZ, R7.H0_H0 ;  /* 0x20000007ff047230 */ /* 0x000fe40000004100 */
[----:B------:R-:W-:Y:S01]  /*12080*/  FMUL.FTZ R5, R28, R5 ;  /* 0x000000051c057220 */ /* 0x000fe20000410000 */
[----:B------:R-:W-:Y:S01]  /*12090*/  HADD2.F32 R59, -RZ, R53.H1_H1 ;  /* 0x30000035ff3b7230 */ /* 0x000fe20000004100 */
[----:B------:R-:W-:Y:S01]  /*120a0*/  F2FP.SATFINITE.E4M3.F32.PACK_AB_MERGE_C R49, R52, R49, RZ ;  /* 0x000000313431723e */ /* 0x000fe200048070ff */
[----:B------:R-:W-:-:S02]  /*120b0*/  HADD2.F32 R11, -RZ, R11.H1_H1 ;  /* 0x3000000bff0b7230 */ /* 0x000fc40000004100 */
[-C--:B------:R-:W-:Y:S01]  /*120c0*/  FFMA.FTZ R51, R28, R4.reuse, -R51 ;  /* 0x000000041c337223 */ /* 0x080fe20000010833 */
[----:B------:R-:W-:Y:S01]  /*120d0*/  FFMA.FTZ R53, R56, R4, R5 ;  /* 0x0000000438357223 */ /* 0x000fe20000010005 */
[----:B------:R-:W-:Y:S01]  /*120e0*/  HADD2.F32 R7, -RZ, R7.H1_H1 ;  /* 0x30000007ff077230 */ /* 0x000fe20000004100 */
[----:B------:R-:W-:Y:S01]  /*120f0*/  F2FP.F16.E4M3.UNPACK_B R4, R15 ;  /* 0x0000000fff04723e */ /* 0x000fe200020006ff */
[-C--:B------:R-:W-:Y:S01]  /*12100*/  FMUL.FTZ R28, R59, R11.reuse ;  /* 0x0000000b3b1c7220 */ /* 0x080fe20000410000 */
[C---:B------:R-:W-:Y:S01]  /*12110*/  FMUL.FTZ R58, R57.reuse, R11 ;  /* 0x0000000b393a7220 */ /* 0x040fe20000410000 */
[----:B------:R-:W-:Y:S01]  /*12120*/  HADD2.F32 R5, -RZ, R34.H0_H0 ;  /* 0x20000022ff057230 */ /* 0x000fe20000004100 */
[----:B------:R-:W-:Y:S01]  /*12130*/  F2FP.SATFINITE.E4M3.F32.PACK_AB_MERGE_C R47, R50, R47, RZ ;  /* 0x0000002f322f723e */ /* 0x000fe200048070ff */
[-C--:B------:R-:W-:Y:S01]  /*12140*/  FFMA.FTZ R56, R57, R7.reuse, -R28 ;  /* 0x0000000739387223 */ /* 0x080fe2000001081c */
[--C-:B------:R-:W-:Y:S02]  /*12150*/  HADD2.F32 R62, -RZ, R4.reuse.H0_H0 ;  /* 0x20000004ff3e7230 */ /* 0x100fe40000004100 */
[----:B------:R-:W-:Y:S01]  /*12160*/  FFMA.FTZ R58, R59, R7, R58 ;  /* 0x000000073b3a7223 */ /* 0x000fe2000001003a */
[----:B------:R-:W-:Y:S01]  /*12170*/  HADD2.F32 R60, -RZ, R55.H0_H0 ;  /* 0x20000037ff3c7230 */ /* 0x000fe20000004100 */
[----:B------:R-:W-:Y:S01]  /*12180*/  F2FP.SATFINITE.E4M3.F32.PACK_AB_MERGE_C R37, R54, R37, RZ ;  /* 0x000000253625723e */ /* 0x000fe200048070ff */
[----:B------:R-:W-:-:S02]  /*12190*/  HADD2.F32 R57, -RZ, R4.H1_H1 ;  /* 0x30000004ff397230 */ /* 0x000fc40000004100 */
[-C--:B------:R-:W-:Y:S01]  /*121a0*/  FMUL.FTZ R7, R62, R5.reuse ;  /* 0x000000053e077220 */ /* 0x080fe20000410000 */
[----:B------:R-:W-:Y:S02]  /*121b0*/  HADD2.F32 R34, -RZ, R34.H1_H1 ;  /* 0x30000022ff227230 */ /* 0x000fe40000004100 */
[----:B------:R-:W-:Y:S01]  /*121c0*/  FMUL.FTZ R5, R60, R5 ;  /* 0x000000053c057220 */ /* 0x000fe20000410000 */
[----:B------:R-:W-:Y:S01]  /*121d0*/  HADD2.F32 R55, -RZ, R55.H1_H1 ;  /* 0x30000037ff377230 */ /* 0x000fe20000004100 */
[----:B------:R-:W-:Y:S01]  /*121e0*/  F2FP.SATFINITE.E4M3.F32.PACK_AB_MERGE_C R51, R56, R51, RZ ;  /* 0x000000333833723e */ /* 0x000fe200048070ff */
[--C-:B------:R-:W-:Y:S02]  /*121f0*/  HADD2.F32 R4, -RZ, R29.reuse.H0_H0 ;  /* 0x2000001dff047230 */ /* 0x100fe40000004100 */
[-C--:B------:R-:W-:Y:S01]  /*12200*/  FMUL.FTZ R28, R57, R34.reuse ;  /* 0x00000022391c7220 */ /* 0x080fe20000410000 */
[----:B------:R-:W-:Y:S02]  /*12210*/  HADD2.F32 R29, -RZ, R29.H1_H1 ;  /* 0x3000001dff1d7230 */ /* 0x000fe40000004100 */
[C---:B------:R-:W-:Y:S01]  /*12220*/  FMUL.FTZ R34, R55.reuse, R34 ;  /* 0x0000002237227220 */ /* 0x040fe20000410000 */
        /* <DEDUP_REMOVED lines=10> */
[----:B------:R-:W-:Y:S02]  /*122d0*/  F2FP.SATFINITE.E4M3.F32.PACK_AB_MERGE_C R6, R35, R6, R49 ;  /* 0x000000062306723e */ /* 0x000fe40004807031 */
[----:B------:R-:W-:-:S02]  /*122e0*/  F2FP.SATFINITE.E4M3.F32.PACK_AB_MERGE_C R7, R28, R7, R51 ;  /* 0x000000071c07723e */ /* 0x000fc40004807033 */
[----:B------:R-:W-:Y:S02]  /*122f0*/  F2FP.SATFINITE.E4M3.F32.PACK_AB_MERGE_C R9, R26, R27, R47 ;  /* 0x0000001b1a09723e */ /* 0x000fe4000480702f */
[----:B------:R-:W-:Y:S01]  /*12300*/  F2FP.SATFINITE.E4M3.F32.PACK_AB_MERGE_C R10, R39, R10, R37 ;  /* 0x0000000a270a723e */ /* 0x000fe20004807025 */
[----:B------:R2:W-:Y:S01]  /*12310*/  STS.128 [R61+0x20400], R4 ;  /* 0x020400043d007388 */ /* 0x0005e20000000c00 */
[----:B------:R-:W-:-:S05]  /*12320*/  F2FP.SATFINITE.E4M3.F32.PACK_AB_MERGE_C R11, R34, R11, R53 ;  /* 0x0000000b220b723e */ /* 0x000fca0004807035 */
[----:B------:R2:W-:Y:S02]  /*12330*/  STS.128 [R24+0x20400], R8 ;  /* 0x0204000818007388 */ /* 0x0005e40000000c00 */
.L_x_426:
[----:B------:R-:W-:Y:S05]  /*12340*/  BSYNC B1 ;  /* 0x0000000000017941 */ /* 0x000fea0003800000 */
.L_x_425:
[----:B------:R-:W-:Y:S04]  /*12350*/  BSSY B1, `(.L_x_427) ;  /* 0x00000c4000017945 */ /* 0x000fe80003800000 */
[----:B------:R-:W-:Y:S05]  /*12360*/  @P3 BRA `(.L_x_428) ;  /* 0x0000000c00083947 */ /* 0x000fea0003800000 */
[----:B-12---:R-:W2:Y:S04]  /*12370*/  LDL R8, [R1+0x18] ;  /* 0x0000180001087983 */ /* 0x006ea80000100800 */
[----:B------:R-:W3:Y:S04]  /*12380*/  LDL R6, [R1+0x24] ;  /* 0x0000240001067983 */ /* 0x000ee80000100800 */
[----:B------:R-:W4:Y:S01]  /*12390*/  LDL R61, [R1+0x48] ;  /* 0x00004800013d7983 */ /* 0x000f220000100800 */
[----:B------:R-:W-:Y:S02]  /*123a0*/  LEA.HI R4, R21, R20, RZ, 0x1c ;  /* 0x0000001415047211 */ /* 0x000fe400078fe0ff */
[----:B------:R-:W-:-:S02]  /*123b0*/  F2FP.F16.E4M3.UNPACK_B R43, R0.H1 ;  /* 0x00000000ff2b723e */ /* 0x000fc400030006ff */
[----:B------:R-:W-:Y:S01]  /*123c0*/  SHF.R.S32.HI R7, RZ, 0x1f, R4 ;  /* 0x0000001fff077819 */ /* 0x000fe20000011404 */
[----:B------:R-:W-:Y:S01]  /*123d0*/  IMAD.SHL.U32 R5, R4, 0x10, RZ ;  /* 0x0000001004057824 */ /* 0x000fe200078e00ff */
[----:B------:R-:W-:Y:S01]  /*123e0*/  F2FP.F16.E4M3.UNPACK_B R44, R12.H1 ;  /* 0x0000000cff2c723e */ /* 0x000fe200030006ff */
[--C-:B0-----:R-:W-:Y:S01]  /*123f0*/  HADD2.F32 R41, -RZ, R43.reuse.H0_H0 ;  /* 0x2000002bff297230 */ /* 0x101fe20000004100 */
[----:B------:R-:W-:Y:S01]  /*12400*/  LEA.HI R7, R7, R4, RZ, 0x3 ;  /* 0x0000000407077211 */ /* 0x000fe200078f18ff */
[----:B------:R-:W-:Y:S01]  /*12410*/  HADD2.F32 R43, -RZ, R43.H1_H1 ;  /* 0x3000002bff2b7230 */ /* 0x000fe20000004100 */
[----:B------:R-:W-:Y:S01]  /*12420*/  F2FP.F16.E4M3.UNPACK_B R49, R12 ;  /* 0x0000000cff31723e */ /* 0x000fe200020006ff */
[--C-:B------:R-:W-:Y:S01]  /*12430*/  HADD2.F32 R45, -RZ, R44.reuse.H0_H0 ;  /* 0x2000002cff2d7230 */ /* 0x100fe20000004100 */
[----:B------:R-:W-:Y:S01]  /*12440*/  F2FP.F16.E4M3.UNPACK_B R53, R13 ;  /* 0x0000000dff35723e */ /* 0x000fe200020006ff */
[----:B------:R-:W-:Y:S02]  /*12450*/  IMAD.SHL.U32 R7, R7, 0x800, RZ ;  /* 0x0000080007077824 */ /* 0x000fe400078e00ff */
[----:B------:R-:W-:-:S02]  /*12460*/  HADD2.F32 R47, -RZ, R44.H1_H1 ;  /* 0x3000002cff2f7230 */ /* 0x000fc40000004100 */
[--C-:B------:R-:W-:Y:S01]  /*12470*/  HADD2.F32 R50, -RZ, R49.reuse.H0_H0 ;  /* 0x20000031ff327230 */ /* 0x100fe20000004100 */
[----:B------:R-:W-:Y:S01]  /*12480*/  LOP3.LUT R7, R7, 0xffffc000, RZ, 0xc0, !PT ;  /* 0xffffc00007077812 */ /* 0x000fe200078ec0ff */
[----:B------:R-:W-:Y:S02]  /*12490*/  HADD2.F32 R49, -RZ, R49.H1_H1 ;  /* 0x30000031ff317230 */ /* 0x000fe40000004100 */
[----:B------:R-:W-:Y:S01]  /*124a0*/  HADD2.F32 R54, -RZ, R53.H0_H0 ;  /* 0x20000035ff367230 */ /* 0x000fe20000004100 */
[----:B--2---:R-:W-:Y:S02]  /*124b0*/  SHF.R.U32.HI R9, RZ, 0x3, R8 ;  /* 0x00000003ff097819 */ /* 0x004fe40000011608 */
[----:B------:R-:W-:-:S04]  /*124c0*/  LOP3.LUT R4, R8, 0x70, R5, 0xf8, !PT ;  /* 0x0000007008047812 */ /* 0x000fc800078ef805 */
[----:B------:R-:W-:-:S04]  /*124d0*/  LOP3.LUT R4, R4, R9, RZ, 0x3c, !PT ;  /* 0x0000000904047212 */ /* 0x000fc800078e3cff */
[----:B---3--:R-:W-:Y:S02]  /*124e0*/  IADD3 R8, R4, R7, R6 ;  /* 0x0000000704087210 */ /* 0x008fe40007ffe006 */
[----:B----4-:R-:W0:Y:S03]  /*124f0*/  LDS.128 R4, [R61+0x20400] ;  /* 0x020400003d047984 */ /* 0x010e260000000c00 */
[----:B------:R-:W-:-:S05]  /*12500*/  IMAD.IADD R24, R19, 0x1, R8 ;  /* 0x0000000113187824 */ /* 0x000fca00078e0208 */
[----:B------:R-:W1:Y:S01]  /*12510*/  LDS.128 R8, [R24+0x20400] ;  /* 0x0204000018087984 */ /* 0x000e620000000c00 */
[-C--:B0-----:R-:W-:Y:S02]  /*12520*/  F2FP.F16.E4M3.UNPACK_B R25, R4.reuse ;  /* 0x00000004ff19723e */ /* 0x081fe400020006ff */
[----:B------:R-:W-:Y:S02]  /*12530*/  F2FP.F16.E4M3.UNPACK_B R4, R4.H1 ;  /* 0x00000004ff04723e */ /* 0x000fe400030006ff */
[-C--:B------:R-:W-:Y:S02]  /*12540*/  F2FP.F16.E4M3.UNPACK_B R26, R5.reuse ;  /* 0x00000005ff1a723e */ /* 0x080fe400020006ff */
[----:B------:R-:W-:Y:S01]  /*12550*/  F2FP.F16.E4M3.UNPACK_B R27, R5.H1 ;  /* 0x00000005ff1b723e */ /* 0x000fe200030006ff */
[----:B------:R-:W-:Y:S01]  /*12560*/  HADD2.F32 R5, -RZ, R4.H0_H0 ;  /* 0x20000004ff057230 */ /* 0x000fe20000004100 */
[-C--:B-1----:R-:W-:Y:S02]  /*12570*/  F2FP.F16.E4M3.UNPACK_B R33, R8.reuse.H1 ;  /* 0x00000008ff21723e */ /* 0x082fe400030006ff */
[----:B------:R-:W-:-:S02]  /*12580*/  F2FP.F16.E4M3.UNPACK_B R8, R8 ;  /* 0x00000008ff08723e */ /* 0x000fc400020006ff */
[-C--:B------:R-:W-:Y:S01]  /*12590*/  F2FP.F16.E4M3.UNPACK_B R35, R9.reuse ;  /* 0x00000009ff23723e */ /* 0x080fe200020006ff */
[--C-:B------:R-:W-:Y:S01]  /*125a0*/  HADD2.F32 R34, -RZ, R33.reuse.H0_H0 ;  /* 0x20000021ff227230 */ /* 0x100fe20000004100 */
[----:B------:R-:W-:Y:S01]  /*125b0*/  F2FP.F16.E4M3.UNPACK_B R37, R9.H1 ;  /* 0x00000009ff25723e */ /* 0x000fe200030006ff */
[----:B------:R-:W-:Y:S01]  /*125c0*/  HADD2.F32 R33, -RZ, R33.H1_H1 ;  /* 0x30000021ff217230 */ /* 0x000fe20000004100 */
[----:B------:R-:W-:Y:S01]  /*125d0*/  F2FP.F16.E4M3.UNPACK_B R39, R10 ;  /* 0x0000000aff27723e */ /* 0x000fe200020006ff */
[--C-:B------:R-:W-:Y:S02]  /*125e0*/  HADD2.F32 R9, -RZ, R8.reuse.H0_H0 ;  /* 0x20000008ff097230 */ /* 0x100fe40000004100 */
[-C--:B------:R-:W-:Y:S01]  /*125f0*/  FMUL.FTZ R42, R41, R34.reuse ;  /* 0x00000022292a7220 */ /* 0x080fe20000410000 */
[----:B------:R-:W-:Y:S01]  /*12600*/  FMUL.FTZ R40, R45, R34 ;  /* 0x000000222d287220 */ /* 0x000fe20000410000 */
[----:B------:R-:W-:Y:S01]  /*12610*/  FMUL.FTZ R46, R43, R33 ;  /* 0x000000212b2e7220 */ /* 0x000fe20000410000 */
[----:B------:R-:W-:-:S02]  /*12620*/  HADD2.F32 R8, -RZ, R8.H1_H1 ;  /* 0x30000008ff087230 */ /* 0x000fc40000004100 */
[-C--:B------:R-:W-:Y:S01]  /*12630*/  FFMA.FTZ R42, R45, R5.reuse, R42 ;  /* 0x000000052d2a7223 */ /* 0x080fe2000001002a */
[----:B------:R-:W-:Y:S01]  /*12640*/  F2FP.F16.E4M3.UNPACK_B R45, R0 ;  /* 0x00000000ff2d723e */ /* 0x000fe200020006ff */
[----:B------:R-:W-:Y:S01]  /*12650*/  FFMA.FTZ R41, R41, R5, -R40 ;  /* 0x0000000529297223 */ /* 0x000fe20000010828 */
[----:B------:R-:W-:Y:S02]  /*12660*/  HADD2.F32 R5, -RZ, R4.H1_H1 ;  /* 0x30000004ff057230 */ /* 0x000fe40000004100 */
[----:B------:R-:W-:Y:S01]  /*12670*/  FMUL.FTZ R40, R47, R33 ;  /* 0x000000212f287220 */ /* 0x000fe20000410000 */
[----:B------:R-:W-:Y:S02]  /*12680*/  HADD2.F32 R4, -RZ, R25.H0_H0 ;  /* 0x20000019ff047230 */ /* 0x000fe40000004100 */
[----:B------:R-:W-:Y:S01]  /*12690*/  FMUL.FTZ R33, R50, R9 ;  /* 0x0000000932217220 */ /* 0x000fe20000410000 */
[--C-:B------:R-:W-:Y:S02]  /*126a0*/  HADD2.F32 R48, -RZ, R45.reuse.H0_H0 ;  /* 0x2000002dff307230 */ /* 0x100fe40000004100 */
[-C--:B------:R-:W-:Y:S01]  /*126b0*/  FFMA.FTZ R44, R43, R5.reuse, -R40 ;  /* 0x000000052b2c7223 */ /* 0x080fe20000010828 */
[----:B------:R-:W-:Y:S01]  /*126c0*/  FFMA.FTZ R43, R47, R5, R46 ;  /* 0x000000052f2b7223 */ /* 0x000fe2000001002e */
[----:B------:R-:W-:Y:S01]  /*126d0*/  F2FP.F16.E4M3.UNPACK_B R46, R36.H1 ;  /* 0x00000024ff2e723e */ /* 0x000fe200030006ff */
[----:B------:R-:W-:-:S02]  /*126e0*/  HADD2.F32 R47, -RZ, R45.H1_H1 ;  /* 0x3000002dff2f7230 */ /* 0x000fc40000004100 */
[C---:B------:R-:W-:Y:S01]  /*126f0*/  FMUL.FTZ R9, R48.reuse, R9 ;  /* 0x0000000930097220 */ /* 0x040fe20000410000 */
[----:B------:R-:W-:Y:S01]  /*12700*/  FFMA.FTZ R33, R48, R4, -R33 ;  /* 0x0000000430217223 */ /* 0x000fe20000010821 */
[----:B------:R-:W-:Y:S02]  /*12710*/  HADD2.F32 R5, -RZ, R37.H0_H0 ;  /* 0x20000025ff057230 */ /* 0x000fe40000004100 */
[----:B------:R-:W-:Y:S01]  /*12720*/  FMUL.FTZ R40, R49, R8 ;  /* 0x0000000831287220 */ /* 0x000fe20000410000 */
[----:B------:R-:W-:Y:S01]  /*12730*/  FFMA.FTZ R9, R50, R4, R9 ;  /* 0x0000000432097223 */ /* 0x000fe20000010009 */
[----:B------:R-:W-:Y:S01]  /*12740*/  F2FP.F16.E4M3.UNPACK_B R50, R13.H1 ;  /* 0x0000000dff32723e */ /* 0x000fe200030006ff */
[----:B------:R-:W-:Y:S02]  /*12750*/  HADD2.F32 R25, -RZ, R25.H1_H1 ;  /* 0x30000019ff197230 */ /* 0x000fe40000004100 */
[----:B------:R-:W-:Y:S01]  /*12760*/  FMUL.FTZ R8, R47, R8 ;  /* 0x000000082f087220 */ /* 0x000fe20000410000 */
[----:B------:R-:W-:Y:S01]  /*12770*/  HADD2.F32 R48, -RZ, R46.H0_H0 ;  /* 0x2000002eff307230 */ /* 0x000fe20000004100 */
[----:B------:R-:W-:Y:S01]  /*12780*/  F2FP.F16.E4M3.UNPACK_B R10, R10.H1 ;  /* 0x0000000aff0a723e */ /* 0x000fe200030006ff */
[----:B------:R-:W-:-:S02]  /*12790*/  HADD2.F32 R52, -RZ, R50.H0_H0 ;  /* 0x20000032ff347230 */ /* 0x000fc40000004100 */
[----:B------:R-:W-:Y:S01]  /*127a0*/  FFMA.FTZ R8, R49, R25, R8 ;  /* 0x0000001931087223 */ /* 0x000fe20000010008 */
[----:B------:R-:W-:Y:S01]  /*127b0*/  HADD2.F32 R4, -RZ, R27.H0_H0 ;  /* 0x2000001bff047230 */ /* 0x000fe20000004100 */
[----:B------:R-:W-:Y:S01]  /*127c0*/  F2FP.F16.E4M3.UNPACK_B R49, R36 ;  /* 0x00000024ff31723e */ /* 0x000fe200020006ff */
[----:B------:R-:W-:Y:S02]  /*127d0*/  HADD2.F32 R51, -RZ, R46.H1_H1 ;  /* 0x3000002eff337230 */ /* 0x000fe40000004100 */
[-C--:B------:R-:W-:Y:S01]  /*127e0*/  FMUL.FTZ R45, R52, R5.reuse ;  /* 0x00000005342d7220 */ /* 0x080fe20000410000 */
[----:B------:R-:W-:Y:S01]  /*127f0*/  FMUL.FTZ R5, R48, R5 ;  /* 0x0000000530057220 */ /* 0x000fe20000410000 */
[----:B------:R-:W-:Y:S02]  /*12800*/  HADD2.F32 R37, -RZ, R37.H1_H1 ;  /* 0x30000025ff257230 */ /* 0x000fe40000004100 */
[----:B------:R-:W-:Y:S01]  /*12810*/  FFMA.FTZ R40, R47, R25, -R40 ;  /* 0x000000192f287223 */ /* 0x000fe20000010828 */
[----:B------:R-:W-:-:S02]  /*12820*/  HADD2.F32 R55, -RZ, R50.H1_H1 ;  /* 0x30000032ff377230 */ /* 0x000fc40000004100 */
[-C--:B------:R-:W-:Y:S01]  /*12830*/  FFMA.FTZ R47, R52, R4.reuse, R5 ;  /* 0x00000004342f7223 */ /* 0x080fe20000010005 */
[----:B------:R-:W-:Y:S02]  /*12840*/  HADD2.F32 R5, -RZ, R35.H0_H0 ;  /* 0x20000023ff057230 */ /* 0x000fe40000004100 */
[-C--:B------:R-:W-:Y:S01]  /*12850*/  FMUL.FTZ R50, R51, R37.reuse ;  /* 0x0000002533327220 */ /* 0x080fe20000410000 */
[----:B------:R-:W-:Y:S02]  /*12860*/  HADD2.F32 R27, -RZ, R27.H1_H1 ;  /* 0x3000001bff1b7230 */ /* 0x000fe40000004100 */
[----:B------:R-:W-:Y:S01]  /*12870*/  FFMA.FTZ R45, R48, R4, -R45 ;  /* 0x00000004302d7223 */ /* 0x000fe2000001082d */
[----:B------:R-:W-:Y:S02]  /*12880*/  HADD2.F32 R52, -RZ, R49.H0_H0 ;  /* 0x20000031ff347230 */ /* 0x000fe40000004100 */
[----:B------:R-:W-:Y:S01]  /*12890*/  FMUL.FTZ R46, R55, R37 ;  /* 0x00000025372e7220 */ /* 0x000fe20000410000 */
[----:B------:R-:W-:-:S02]  /*128a0*/  HADD2.F32 R4, -RZ, R26.H0_H0 ;  /* 0x2000001aff047230 */ /* 0x000fc40000004100 */
[----:B------:R-:W-:Y:S01]  /*128b0*/  FMUL.FTZ R25, R54, R5 ;  /* 0x0000000536197220 */ /* 0x000fe20000410000 */
[----:B------:R-:W-:Y:S01]  /*128c0*/  FFMA.FTZ R50, R55, R27, R50 ;  /* 0x0000001b37327223 */ /* 0x000fe20000010032 */
[----:B------:R-:W-:Y:S01]  /*128d0*/  FMUL.FTZ R5, R52, R5 ;  /* 0x0000000534057220 */ /* 0x000fe20000410000 */
[----:B------:R-:W-:Y:S01]  /*128e0*/  F2FP.F16.E4M3.UNPACK_B R55, R14.H1 ;  /* 0x0000000eff37723e */ /* 0x000fe200030006ff */
[----:B------:R-:W-:Y:S01]  /*128f0*/  FFMA.FTZ R48, R51, R27, -R46 ;  /* 0x0000001b33307223 */ /* 0x000fe2000001082e */
[----:B------:R-:W-:Y:S01]  /*12900*/  F2FP.F16.E4M3.UNPACK_B R28, R6 ;  /* 0x00000006ff1c723e */ /* 0x000fe200020006ff */
[----:B------:R-:W-:Y:S01]  /*12910*/  FFMA.FTZ R27, R54, R4, R5 ;  /* 0x00000004361b7223 */ /* 0x000fe20000010005 */
[----:B------:R-:W-:Y:S01]  /*12920*/  F2FP.F16.E4M3.UNPACK_B R6, R6.H1 ;  /* 0x00000006ff06723e */ /* 0x000fe200030006ff */
[----:B------:R-:W-:Y:S01]  /*12930*/  HADD2.F32 R54, -RZ, R53.H1_H1 ;  /* 0x30000035ff367230 */ /* 0x000fe20000004100 */
[----:B------:R-:W-:Y:S01]  /*12940*/  F2FP.F16.E4M3.UNPACK_B R51, R3.H1 ;  /* 0x00000003ff33723e */ /* 0x000fe200030006ff */
[----:B------:R-:W-:-:S02]  /*12950*/  HADD2.F32 R35, -RZ, R35.H1_H1 ;  /* 0x30000023ff237230 */ /* 0x000fc40000004100 */
[----:B------:R-:W-:Y:S01]  /*12960*/  FFMA.FTZ R25, R52, R4, -R25 ;  /* 0x0000000434197223 */ /* 0x000fe20000010819 */
[----:B------:R-:W-:Y:S01]  /*12970*/  HADD2.F32 R46, -RZ, R49.H1_H1 ;  /* 0x30000031ff2e7230 */ /* 0x000fe20000004100 */
[----:B------:R-:W-:Y:S01]  /*12980*/  F2FP.F16.E4M3.UNPACK_B R53, R3 ;  /* 0x00000003ff35723e */ /* 0x000fe200020006ff */
[----:B------:R-:W-:Y:S02]  /*12990*/  HADD2.F32 R56, -RZ, R55.H0_H0 ;  /* 0x20000037ff387230 */ /* 0x000fe40000004100 */
[-C--:B------:R-:W-:Y:S01]  /*129a0*/  FMUL.FTZ R37, R54, R35.reuse ;  /* 0x0000002336257220 */ /* 0x080fe20000410000 */
[----:B------:R-:W-:Y:S02]  /*129b0*/  HADD2.F32 R5, -RZ, R10.H0_H0 ;  /* 0x2000000aff057230 */ /* 0x000fe40000004100 */
[----:B------:R-:W-:Y:S01]  /*129c0*/  FMUL.FTZ R35, R46, R35 ;  /* 0x000000232e237220 */ /* 0x000fe20000410000 */
[----:B------:R-:W-:Y:S01]  /*129d0*/  HADD2.F32 R26, -RZ, R26.H1_H1 ;  /* 0x3000001aff1a7230 */ /* 0x000fe20000004100 */
[----:B------:R-:W-:Y:S01]  /*129e0*/  F2FP.F16.E4M3.UNPACK_B R34, R11 ;  /* 0x0000000bff22723e */ /* 0x000fe200020006ff */
[----:B------:R-:W-:-:S02]  /*129f0*/  HADD2.F32 R52, -RZ, R51.H0_H0 ;  /* 0x20000033ff347230 */ /* 0x000fc40000004100 */
[-C--:B------:R-:W-:Y:S01]  /*12a00*/  FMUL.FTZ R49, R56, R5.reuse ;  /* 0x0000000538317220 */ /* 0x080fe20000410000 */
[----:B------:R-:W-:Y:S02]  /*12a10*/  HADD2.F32 R4, -RZ, R6.H0_H0 ;  /* 0x20000006ff047230 */ /* 0x000fe40000004100 */
[-C--:B------:R-:W-:Y:S01]  /*12a20*/  FFMA.FTZ R46, R46, R26.reuse, -R37 ;  /* 0x0000001a2e2e7223 */ /* 0x080fe20000010825 */
[----:B------:R-:W-:Y:S01]  /*12a30*/  FFMA.FTZ R26, R54, R26, R35 ;  /* 0x0000001a361a7223 */ /* 0x000fe20000010023 */
[C---:B------:R-:W-:Y:S01]  /*12a40*/  FMUL.FTZ R5, R52.reuse, R5 ;  /* 0x0000000534057220 */ /* 0x040fe20000410000 */
[----:B------:R-:W-:Y:S02]  /*12a50*/  HADD2.F32 R54, -RZ, R55.H1_H1 ;  /* 0x30000037ff367230 */ /* 0x000fe40000004100 */
[----:B------:R-:W-:Y:S01]  /*12a60*/  FFMA.FTZ R49, R52, R4, -R49 ;  /* 0x0000000434317223 */ /* 0x000fe20000010831 */
[----:B------:R-:W-:Y:S01]  /*12a70*/  HADD2.F32 R10, -RZ, R10.H1_H1 ;  /* 0x3000000aff0a7230 */ /* 0x000fe20000004100 */
[----:B------:R-:W-:Y:S01]  /*12a80*/  F2FP.F16.E4M3.UNPACK_B R55, R14 ;  /* 0x0000000eff37723e */ /* 0x000fe200020006ff */
[----:B------:R-:W-:-:S02]  /*12a90*/  HADD2.F32 R52, -RZ, R51.H1_H1 ;  /* 0x30000033ff347230 */ /* 0x000fc40000004100 */
[----:B------:R-:W-:Y:S01]  /*12aa0*/  FFMA.FTZ R37, R56, R4, R5 ;  /* 0x0000000438257223 */ /* 0x000fe20000010005 */
[----:B------:R-:W-:Y:S02]  /*12ab0*/  HADD2.F32 R6, -RZ, R6.H1_H1 ;  /* 0x30000006ff067230 */ /* 0x000fe40000004100 */
[-C--:B------:R-:W-:Y:S01]  /*12ac0*/  FMUL.FTZ R35, R54, R10.reuse ;  /* 0x0000000a36237220 */ /* 0x080fe20000410000 */
[----:B------:R-:W-:Y:S02]  /*12ad0*/  HADD2.F32 R5, -RZ, R39.H0_H0 ;  /* 0x20000027ff057230 */ /* 0x000fe40000004100 */
[C---:B------:R-:W-:Y:S01]  /*12ae0*/  FMUL.FTZ R51, R52.reuse, R10 ;  /* 0x0000000a34337220 */ /* 0x040fe20000410000 */
[----:B------:R-:W-:Y:S02]  /*12af0*/  HADD2.F32 R10, -RZ, R55.H0_H0 ;  /* 0x20000037ff0a7230 */ /* 0x000fe40000004100 */
[----:B------:R-:W-:Y:S01]  /*12b00*/  FFMA.FTZ R52, R52, R6, -R35 ;  /* 0x0000000634347223 */ /* 0x000fe20000010823 */
[----:B------:R-:W-:-:S02]  /*12b10*/  HADD2.F32 R4, -RZ, R28.H0_H0 ;  /* 0x2000001cff047230 */ /* 0x000fc40000004100 */
[----:B------:R-:W-:Y:S01]  /*12b20*/  FFMA.FTZ R54, R54, R6, R51 ;  /* 0x0000000636367223 */ /* 0x000fe20000010033 */
[----:B------:R-:W-:Y:S02]  /*12b30*/  HADD2.F32 R6, -RZ, R53.H0_H0 ;  /* 0x20000035ff067230 */ /* 0x000fe40000004100 */
[----:B------:R-:W-:Y:S01]  /*12b40*/  FMUL.FTZ R35, R10, R5 ;  /* 0x000000050a237220 */ /* 0x000fe20000410000 */
[----:B------:R-:W-:Y:S01]  /*12b50*/  HADD2.F32 R58, -RZ, R55.H1_H1 ;  /* 0x30000037ff3a7230 */ /* 0x000fe20000004100 */
[----:B------:R-:W-:Y:S01]  /*12b60*/  F2FP.F16.E4M3.UNPACK_B R11, R11.H1 ;  /* 0x0000000bff0b723e */ /* 0x000fe200030006ff */
[----:B------:R-:W-:Y:S02]  /*12b70*/  HADD2.F32 R39, -RZ, R39.H1_H1 ;  /* 0x30000027ff277230 */ /* 0x000fe40000004100 */
[C---:B------:R-:W-:Y:S01]  /*12b80*/  FMUL.FTZ R5, R6.reuse, R5 ;  /* 0x0000000506057220 */ /* 0x040fe20000410000 */
[----:B------:R-:W-:Y:S02]  /*12b90*/  HADD2.F32 R56, -RZ, R53.H1_H1 ;  /* 0x30000035ff387230 */ /* 0x000fe40000004100 */
[-C--:B------:R-:W-:Y:S01]  /*12ba0*/  FFMA.FTZ R6, R6, R4.reuse, -R35 ;  /* 0x0000000406067223 */ /* 0x080fe20000010823 */
[----:B------:R-:W-:Y:S01]  /*12bb0*/  HADD2.F32 R28, -RZ, R28.H1_H1 ;  /* 0x3000001cff1c7230 */ /* 0x000fe20000004100 */
[----:B------:R-:W-:Y:S01]  /*12bc0*/  F2FP.F16.E4M3.UNPACK_B R53, R15.H1 ;  /* 0x0000000fff35723e */ /* 0x000fe200030006ff */
[-C--:B------:R-:W-:Y:S01]  /*12bd0*/  FMUL.FTZ R35, R58, R39.reuse ;  /* 0x000000273a237220 */ /* 0x080fe20000410000 */
        /* <DEDUP_REMOVED lines=59> */
.L_x_428:
[----:B------:R-:W-:Y:S05]  /*12f90*/  BSYNC B1 ;  /* 0x0000000000017941 */ /* 0x000fea0003800000 */
.L_x_427:
[----:B------:R-:W-:Y:S05]  /*12fa0*/  @P0 BRA `(.L_x_414) ;  /* 0x0000000c00080947 */ /* 0x000fea0003800000 */
[----:B-123--:R-:W2:Y:S04]  /*12fb0*/  LDL R8, [R1+0x14] ;  /* 0x0000140001087983 */ /* 0x00eea80000100800 */
[----:B------:R-:W3:Y:S04]  /*12fc0*/  LDL R6, [R1+0x20] ;  /* 0x0000200001067983 */ /* 0x000ee80000100800 */
[----:B------:R-:W4:Y:S01]  /*12fd0*/  LDL R53, [R1+0x44] ;  /* 0x0000440001357983 */ /* 0x000f220000100800 */
[----:B------:R-:W-:Y:S02]  /*12fe0*/  LEA.HI R20, R21, R20, RZ, 0x1c ;  /* 0x0000001415147211 */ /* 0x000fe400078fe0ff */
[----:B0-----:R-:W-:-:S02]  /*12ff0*/  F2FP.F16.E4M3.UNPACK_B R35, R0.H1 ;  /* 0x00000000ff23723e */ /* 0x001fc400030006ff */
[----:B------:R-:W-:Y:S02]  /*13000*/  SHF.R.S32.HI R5, RZ, 0x1f, R20 ;  /* 0x0000001fff057819 */ /* 0x000fe40000011414 */
[----:B------:R-:W-:Y:S01]  /*13010*/  SHF.L.U32 R4, R20, 0x4, RZ ;  /* 0x0000000414047819 */ /* 0x000fe200000006ff */
[--C-:B------:R-:W-:Y:S01]  /*13020*/  HADD2.F32 R37, -RZ, R35.reuse.H0_H0 ;  /* 0x20000023ff257230 */ /* 0x100fe20000004100 */
[----:B------:R-:W-:Y:S01]  /*13030*/  LEA.HI R5, R5, R20, RZ, 0x3 ;  /* 0x0000001405057211 */ /* 0x000fe200078f18ff */
[----:B------:R-:W-:Y:S01]  /*13040*/  HADD2.F32 R46, -RZ, R35.H1_H1 ;  /* 0x30000023ff2e7230 */ /* 0x000fe20000004100 */
[----:B------:R-:W-:-:S03]  /*13050*/  F2FP.F16.E4M3.UNPACK_B R39, R12.H1 ;  /* 0x0000000cff27723e */ /* 0x000fc600030006ff */
[----:B------:R-:W-:Y:S02]  /*13060*/  IMAD.SHL.U32 R5, R5, 0x800, RZ ;  /* 0x0000080005057824 */ /* 0x000fe400078e00ff */
[--C-:B------:R-:W-:Y:S02]  /*13070*/  HADD2.F32 R41, -RZ, R39.reuse.H0_H0 ;  /* 0x20000027ff297230 */ /* 0x100fe40000004100 */
[----:B------:R-:W-:Y:S01]  /*13080*/  HADD2.F32 R50, -RZ, R39.H1_H1 ;  /* 0x30000027ff327230 */ /* 0x000fe20000004100 */
[----:B------:R-:W-:Y:S02]  /*13090*/  LOP3.LUT R5, R5, 0xffffc000, RZ, 0xc0, !PT ;  /* 0xffffc00005057812 */ /* 0x000fe400078ec0ff */
        /* <DEDUP_REMOVED lines=11> */
[--C-:B------:R-:W-:Y:S01]  /*13150*/  HADD2.F32 R5, -RZ, R4.reuse.H0_H0 ;  /* 0x20000004ff057230 */ /* 0x100fe20000004100 */
[-C--:B-1----:R-:W-:Y:S01]  /*13160*/  F2FP.F16.E4M3.UNPACK_B R28, R8.reuse.H1 ;  /* 0x00000008ff1c723e */ /* 0x082fe200030006ff */
[----:B------:R-:W-:Y:S01]  /*13170*/  HADD2.F32 R4, -RZ, R4.H1_H1 ;  /* 0x30000004ff047230 */ /* 0x000fe20000004100 */
[----:B------:R-:W-:-:S02]  /*13180*/  F2FP.F16.E4M3.UNPACK_B R8, R8 ;  /* 0x00000008ff08723e */ /* 0x000fc400020006ff */
[-C--:B------:R-:W-:Y:S01]  /*13190*/  F2FP.F16.E4M3.UNPACK_B R33, R9.reuse ;  /* 0x00000009ff21723e */ /* 0x080fe200020006ff */
[--C-:B------:R-:W-:Y:S01]  /*131a0*/  HADD2.F32 R29, -RZ, R28.reuse.H0_H0 ;  /* 0x2000001cff1d7230 */ /* 0x100fe20000004100 */
[----:B------:R-:W-:Y:S01]  /*131b0*/  F2FP.F16.E4M3.UNPACK_B R9, R9.H1 ;  /* 0x00000009ff09723e */ /* 0x000fe200030006ff */
[----:B------:R-:W-:Y:S01]  /*131c0*/  HADD2.F32 R28, -RZ, R28.H1_H1 ;  /* 0x3000001cff1c7230 */ /* 0x000fe20000004100 */
[----:B------:R-:W-:Y:S02]  /*131d0*/  F2FP.F16.E4M3.UNPACK_B R34, R10 ;  /* 0x0000000aff22723e */ /* 0x000fe400020006ff */
[-C--:B------:R-:W-:Y:S01]  /*131e0*/  FMUL.FTZ R42, R37, R29.reuse ;  /* 0x0000001d252a7220 */ /* 0x080fe20000410000 */
[C---:B------:R-:W-:Y:S01]  /*131f0*/  FMUL.FTZ R40, R41.reuse, R29 ;  /* 0x0000001d29287220 */ /* 0x040fe20000410000 */
[----:B------:R-:W-:Y:S01]  /*13200*/  FMUL.FTZ R39, R46, R28 ;  /* 0x0000001c2e277220 */ /* 0x000fe20000410000 */
[----:B------:R-:W-:Y:S01]  /*13210*/  F2FP.F16.E4M3.UNPACK_B R10, R10.H1 ;  /* 0x0000000aff0a723e */ /* 0x000fe200030006ff */
[-C--:B------:R-:W-:Y:S01]  /*13220*/  FFMA.FTZ R42, R41, R5.reuse, R42 ;  /* 0x00000005292a7223 */ /* 0x080fe2000001002a */
[----:B------:R-:W-:Y:S01]  /*13230*/  F2FP.F16.E4M3.UNPACK_B R41, R12 ;  /* 0x0000000cff29723e */ /* 0x000fe200020006ff */
[----:B------:R-:W-:Y:S01]  /*13240*/  FFMA.FTZ R40, R37, R5, -R40 ;  /* 0x0000000525287223 */ /* 0x000fe20000010828 */
[----:B------:R-:W-:Y:S01]  /*13250*/  F2FP.F16.E4M3.UNPACK_B R12, R0 ;  /* 0x00000000ff0c723e */ /* 0x000fe200020006ff */
[----:B------:R-:W-:-:S02]  /*13260*/  HADD2.F32 R5, -RZ, R8.H0_H0 ;  /* 0x20000008ff057230 */ /* 0x000fc40000004100 */
[----:B------:R-:W-:Y:S01]  /*13270*/  FMUL.FTZ R37, R50, R28 ;  /* 0x0000001c32257220 */ /* 0x000fe20000410000 */
[----:B------:R-:W-:Y:S01]  /*13280*/  HADD2.F32 R48, -RZ, R41.H0_H0 ;  /* 0x20000029ff307230 */ /* 0x000fe20000004100 */
[----:B------:R-:W-:Y:S01]  /*13290*/  F2FP.F16.E4M3.UNPACK_B R28, R36.H1 ;  /* 0x00000024ff1c723e */ /* 0x000fe200030006ff */
[----:B------:R-:W-:Y:S02]  /*132a0*/  HADD2.F32 R44, -RZ, R12.H0_H0 ;  /* 0x2000000cff2c7230 */ /* 0x000fe40000004100 */
[----:B------:R-:W-:Y:S01]  /*132b0*/  FFMA.FTZ R37, R46, R4, -R37 ;  /* 0x000000042e257223 */ /* 0x000fe20000010825 */
[----:B------:R-:W-:Y:S02]  /*132c0*/  HADD2.F32 R0, -RZ, R21.H0_H0 ;  /* 0x20000015ff007230 */ /* 0x000fe40000004100 */
[-C--:B------:R-:W-:Y:S01]  /*132d0*/  FMUL.FTZ R35, R48, R5.reuse ;  /* 0x0000000530237220 */ /* 0x080fe20000410000 */
[----:B------:R-:W-:Y:S02]  /*132e0*/  HADD2.F32 R47, -RZ, R41.H1_H1 ;  /* 0x30000029ff2f7230 */ /* 0x000fe40000004100 */
[----:B------:R-:W-:Y:S01]  /*132f0*/  FMUL.FTZ R5, R44, R5 ;  /* 0x000000052c057220 */ /* 0x000fe20000410000 */
[----:B------:R-:W-:-:S02]  /*13300*/  HADD2.F32 R8, -RZ, R8.H1_H1 ;  /* 0x30000008ff087230 */ /* 0x000fc40000004100 */
[----:B------:R-:W-:Y:S01]  /*13310*/  FFMA.FTZ R39, R50, R4, R39 ;  /* 0x0000000432277223 */ /* 0x000fe20000010027 */
[----:B------:R-:W-:Y:S02]  /*13320*/  HADD2.F32 R45, -RZ, R12.H1_H1 ;  /* 0x3000000cff2d7230 */ /* 0x000fe40000004100 */
[----:B------:R-:W-:Y:S01]  /*13330*/  FFMA.FTZ R35, R44, R0, -R35 ;  /* 0x000000002c237223 */ /* 0x000fe20000010823 */
[----:B------:R-:W-:Y:S01]  /*13340*/  F2FP.F16.E4M3.UNPACK_B R46, R13.H1 ;  /* 0x0000000dff2e723e */ /* 0x000fe200030006ff */
[----:B------:R-:W-:Y:S02]  /*13350*/  HADD2.F32 R21, -RZ, R21.H1_H1 ;  /* 0x30000015ff157230 */ /* 0x000fe40000004100 */
[-C--:B------:R-:W-:Y:S01]  /*13360*/  FMUL.FTZ R12, R47, R8.reuse ;  /* 0x000000082f0c7220 */ /* 0x080fe20000410000 */
[----:B------:R-:W-:Y:S02]  /*13370*/  HADD2.F32 R4, -RZ, R9.H0_H0 ;  /* 0x20000009ff047230 */ /* 0x000fe40000004100 */
[----:B------:R-:W-:Y:S01]  /*13380*/  FMUL.FTZ R8, R45, R8 ;  /* 0x000000082d087220 */ /* 0x000fe20000410000 */
[----:B------:R-:W-:-:S02]  /*13390*/  HADD2.F32 R44, -RZ, R28.H0_H0 ;  /* 0x2000001cff2c7230 */ /* 0x000fc40000004100 */
[----:B------:R-:W-:Y:S01]  /*133a0*/  FFMA.FTZ R5, R48, R0, R5 ;  /* 0x0000000030057223 */ /* 0x000fe20000010005 */
[----:B------:R-:W-:Y:S02]  /*133b0*/  HADD2.F32 R48, -RZ, R46.H0_H0 ;  /* 0x2000002eff307230 */ /* 0x000fe40000004100 */
[----:B------:R-:W-:Y:S01]  /*133c0*/  FFMA.FTZ R8, R47, R21, R8 ;  /* 0x000000152f087223 */ /* 0x000fe20000010008 */
[----:B------:R-:W-:Y:S02]  /*133d0*/  HADD2.F32 R0, -RZ, R25.H0_H0 ;  /* 0x20000019ff007230 */ /* 0x000fe40000004100 */
[-C--:B------:R-:W-:Y:S01]  /*133e0*/  FMUL.FTZ R43, R44, R4.reuse ;  /* 0x000000042c2b7220 */ /* 0x080fe20000410000 */
[----:B------:R-:W-:Y:S01]  /*133f0*/  F2FP.F16.E4M3.UNPACK_B R47, R13 ;  /* 0x0000000dff2f723e */ /* 0x000fe200020006ff */
[----:B------:R-:W-:Y:S01]  /*13400*/  FFMA.FTZ R12, R45, R21, -R12 ;  /* 0x000000152d0c7223 */ /* 0x000fe2000001080c */
[C---:B------:R-:W-:Y:S01]  /*13410*/  FMUL.FTZ R41, R48.reuse, R4 ;  /* 0x0000000430297220 */ /* 0x040fe20000410000 */
[----:B------:R-:W-:Y:S01]  /*13420*/  FFMA.FTZ R43, R48, R0, R43 ;  /* 0x00000000302b7223 */ /* 0x000fe2000001002b */
[----:B------:R-:W-:Y:S01]  /*13430*/  HADD2.F32 R45, -RZ, R28.H1_H1 ;  /* 0x3000001cff2d7230 */ /* 0x000fe20000004100 */
[----:B------:R-:W-:Y:S01]  /*13440*/  F2FP.F16.E4M3.UNPACK_B R21, R36 ;  /* 0x00000024ff15723e */ /* 0x000fe200020006ff */
[----:B------:R-:W-:-:S02]  /*13450*/  HADD2.F32 R49, -RZ, R46.H1_H1 ;  /* 0x3000002eff317230 */ /* 0x000fc40000004100 */
[----:B------:R-:W-:Y:S01]  /*13460*/  FFMA.FTZ R41, R44, R0, -R41 ;  /* 0x000000002c297223 */ /* 0x000fe20000010829 */
[----:B------:R-:W-:Y:S01]  /*13470*/  HADD2.F32 R9, -RZ, R9.H1_H1 ;  /* 0x30000009ff097230 */ /* 0x000fe20000004100 */
[-C--:B------:R-:W-:Y:S01]  /*13480*/  F2FP.F16.E4M3.UNPACK_B R26, R6.reuse ;  /* 0x00000006ff1a723e */ /* 0x080fe200020006ff */
[----:B------:R-:W-:Y:S01]  /*13490*/  HADD2.F32 R48, -RZ, R47.H0_H0 ;  /* 0x2000002fff307230 */ /* 0x000fe20000004100 */
[----:B------:R-:W-:Y:S01]  /*134a0*/  F2FP.F16.E4M3.UNPACK_B R6, R6.H1 ;  /* 0x00000006ff06723e */ /* 0x000fe200030006ff */
[----:B------:R-:W-:Y:S02]  /*134b0*/  HADD2.F32 R4, -RZ, R33.H0_H0 ;  /* 0x20000021ff047230 */ /* 0x000fe40000004100 */
[-C--:B------:R-:W-:Y:S01]  /*134c0*/  FMUL.FTZ R28, R49, R9.reuse ;  /* 0x00000009311c7220 */ /* 0x080fe20000410000 */
[----:B------:R-:W-:Y:S02]  /*134d0*/  HADD2.F32 R25, -RZ, R25.H1_H1 ;  /* 0x30000019ff197230 */ /* 0x000fe40000004100 */
[----:B------:R-:W-:Y:S01]  /*134e0*/  FMUL.FTZ R44, R45, R9 ;  /* 0x000000092d2c7220 */ /* 0x000fe20000410000 */
[----:B------:R-:W-:-:S02]  /*134f0*/  HADD2.F32 R46, -RZ, R21.H0_H0 ;  /* 0x20000015ff2e7230 */ /* 0x000fc40000004100 */
[----:B------:R-:W-:Y:S01]  /*13500*/  FMUL.FTZ R9, R48, R4 ;  /* 0x0000000430097220 */ /* 0x000fe20000410000 */
[----:B------:R-:W-:Y:S02]  /*13510*/  HADD2.F32 R0, -RZ, R24.H0_H0 ;  /* 0x20000018ff007230 */ /* 0x000fe40000004100 */
[----:B------:R-:W-:Y:S01]  /*13520*/  FFMA.FTZ R44, R49, R25, R44 ;  /* 0x00000019312c7223 */ /* 0x000fe2000001002c */
[----:B------:R-:W-:Y:S01]  /*13530*/  F2FP.F16.E4M3.UNPACK_B R49, R14.H1 ;  /* 0x0000000eff31723e */ /* 0x000fe200030006ff */
[C---:B------:R-:W-:Y:S01]  /*13540*/  FMUL.FTZ R13, R46.reuse, R4 ;  /* 0x000000042e0d7220 */ /* 0x040fe20000410000 */
[----:B------:R-:W-:Y:S02]  /*13550*/  HADD2.F32 R4, -RZ, R10.H0_H0 ;  /* 0x2000000aff047230 */ /* 0x000fe40000004100 */
[-C--:B------:R-:W-:Y:S01]  /*13560*/  FFMA.FTZ R9, R46, R0.reuse, -R9 ;  /* 0x000000002e097223 */ /* 0x080fe20000010809 */
[----:B------:R-:W-:Y:S01]  /*13570*/  F2FP.F16.E4M3.UNPACK_B R46, R3.H1 ;  /* 0x00000003ff2e723e */ /* 0x000fe200030006ff */
[----:B------:R-:W-:Y:S01]  /*13580*/  FFMA.FTZ R13, R48, R0, R13 ;  /* 0x00000000300d7223 */ /* 0x000fe2000001000d */
[----:B------:R-:W-:-:S02]  /*13590*/  HADD2.F32 R52, -RZ, R49.H0_H0 ;  /* 0x20000031ff347230 */ /* 0x000fc40000004100 */
[----:B------:R-:W-:Y:S01]  /*135a0*/  FFMA.FTZ R36, R45, R25, -R28 ;  /* 0x000000192d247223 */ /* 0x000fe2000001081c */
[----:B------:R-:W-:Y:S01]  /*135b0*/  HADD2.F32 R0, -RZ, R6.H0_H0 ;  /* 0x20000006ff007230 */ /* 0x000fe20000004100 */
[----:B------:R-:W-:Y:S01]  /*135c0*/  F2FP.F16.E4M3.UNPACK_B R29, R11 ;  /* 0x0000000bff1d723e */ /* 0x000fe200020006ff */
        /* <DEDUP_REMOVED lines=8> */
[----:B------:R-:W-:Y:S02]  /*13650*/  HADD2.F32 R24, -RZ, R24.H1_H1 ;  /* 0x30000018ff187230 */ /* 0x000fe40000004100 */
[----:B------:R-:W-:Y:S01]  /*13660*/  FFMA.FTZ R45, R52, R0, R45 ;  /* 0x00000000342d7223 */ /* 0x000fe2000001002d */
[-C--:B------:R-:W-:Y:S01]  /*13670*/  FMUL.FTZ R21, R50, R33.reuse ;  /* 0x0000002132157220 */ /* 0x080fe20000410000 */
[----:B------:R-:W-:Y:S02]  /*13680*/  HADD2.F32 R48, -RZ, R49.H1_H1 ;  /* 0x30000031ff307230 */ /* 0x000fe40000004100 */
[C---:B------:R-:W-:Y:S01]  /*13690*/  FMUL.FTZ R33, R28.reuse, R33 ;  /* 0x000000211c217220 */ /* 0x040fe20000410000 */
[----:B------:R-:W-:Y:S02]  /*136a0*/  HADD2.F32 R10, -RZ, R10.H1_H1 ;  /* 0x3000000aff0a7230 */ /* 0x000fe40000004100 */
[----:B------:R-:W-:Y:S01]  /*136b0*/  FFMA.FTZ R28, R28, R24, -R21 ;  /* 0x000000181c1c7223 */ /* 0x000fe20000010815 */
[----:B------:R-:W-:Y:S01]  /*136c0*/  HADD2.F32 R0, -RZ, R46.H1_H1 ;  /* 0x3000002eff007230 */ /* 0x000fe20000004100 */
[----:B------:R-:W-:Y:S01]  /*136d0*/  F2FP.F16.E4M3.UNPACK_B R46, R3 ;  /* 0x00000003ff2e723e */ /* 0x000fe200020006ff */
[----:B------:R-:W-:-:S02]  /*136e0*/  HADD2.F32 R6, -RZ, R6.H1_H1 ;  /* 0x30000006ff067230 */ /* 0x000fc40000004100 */
[----:B------:R-:W-:Y:S01]  /*136f0*/  FMUL.FTZ R21, R48, R10 ;  /* 0x0000000a30157220 */ /* 0x000fe20000410000 */
[----:B------:R-:W-:Y:S01]  /*13700*/  FFMA.FTZ R24, R50, R24, R33 ;  /* 0x0000001832187223 */ /* 0x000fe20000010021 */
[C---:B------:R-:W-:Y:S01]  /*13710*/  FMUL.FTZ R25, R0.reuse, R10 ;  /* 0x0000000a00197220 */ /* 0x040fe20000410000 */
[----:B------:R-:W-:Y:S02]  /*13720*/  HADD2.F32 R10, -RZ, R47.H0_H0 ;  /* 0x2000002fff0a7230 */ /* 0x000fe40000004100 */
[-C--:B------:R-:W-:Y:S01]  /*13730*/  FFMA.FTZ R33, R0, R6.reuse, -R21 ;  /* 0x0000000600217223 */ /* 0x080fe20000010815 */
[----:B------:R-:W-:Y:S02]  /*13740*/  HADD2.F32 R3, -RZ, R34.H0_H0 ;  /* 0x20000022ff037230 */ /* 0x000fe40000004100 */
[----:B------:R-:W-:Y:S01]  /*13750*/  FFMA.FTZ R14, R48, R6, R25 ;  /* 0x00000006300e7223 */ /* 0x000fe20000010019 */
[----:B------:R-:W-:Y:S01]  /*13760*/  HADD2.F32 R6, -RZ, R46.H0_H0 ;  /* 0x2000002eff067230 */ /* 0x000fe20000004100 */
[----:B------:R-:W-:Y:S01]  /*13770*/  F2FP.F16.E4M3.UNPACK_B R11, R11.H1 ;  /* 0x0000000bff0b723e */ /* 0x000fe200030006ff */
[----:B------:R-:W-:-:S02]  /*13780*/  HADD2.F32 R0, -RZ, R26.H0_H0 ;  /* 0x2000001aff007230 */ /* 0x000fc40000004100 */
[-C--:B------:R-:W-:Y:S01]  /*13790*/  FMUL.FTZ R21, R10, R3.reuse ;  /* 0x000000030a157220 */ /* 0x080fe20000410000 */
[----:B------:R-:W-:Y:S02]  /*137a0*/  HADD2.F32 R48, -RZ, R47.H1_H1 ;  /* 0x3000002fff307230 */ /* 0x000fe40000004100 */
[C---:B------:R-:W-:Y:S01]  /*137b0*/  FMUL.FTZ R3, R6.reuse, R3 ;  /* 0x0000000306037220 */ /* 0x040fe20000410000 */
[----:B------:R-:W-:Y:S02]  /*137c0*/  HADD2.F32 R34, -RZ, R34.H1_H1 ;  /* 0x30000022ff227230 */ /* 0x000fe40000004100 */
[----:B------:R-:W-:Y:S01]  /*137d0*/  FFMA.FTZ R6, R6, R0, -R21 ;  /* 0x0000000006067223 */ /* 0x000fe20000010815 */
[----:B------:R-:W-:Y:S01]  /*137e0*/  HADD2.F32 R46, -RZ, R46.H1_H1 ;  /* 0x3000002eff2e7230 */ /* 0x000fe20000004100 */
[----:B------:R-:W-:Y:S01]  /*137f0*/  F2FP.F16.E4M3.UNPACK_B R50, R15.H1 ;  /* 0x0000000fff32723e */ /* 0x000fe200030006ff */
[----:B------:R-:W-:Y:S02]  /*13800*/  HADD2.F32 R26, -RZ, R26.H1_H1 ;  /* 0x3000001aff1a7230 */ /* 0x000fe40000004100 */
[----:B------:R-:W-:Y:S01]  /*13810*/  FMUL.FTZ R21, R48, R34 ;  /* 0x0000002230157220 */ /* 0x000fe20000410000 */
        /* <DEDUP_REMOVED lines=20> */
[----:B------:R-:W-:Y:S01]  /*13960*/  HADD2.F32 R7, -RZ, R7.H1_H1 ;  /* 0x30000007ff077230 */ /* 0x000fe20000004100 */
[----:B------:R-:W-:Y:S01]  /*13970*/  F2FP.SATFINITE.E4M3.F32.PACK_AB_MERGE_C R36, R36, R41, RZ ;  /* 0x000000292424723e */ /* 0x000fe200048070ff */
[--C-:B------:R-:W-:Y:S02]  /*13980*/  HADD2.F32 R50, -RZ, R48.reuse.H0_H0 ;  /* 0x20000030ff327230 */ /* 0x100fe40000004100 */
[-C--:B------:R-:W-:Y:S01]  /*13990*/  FMUL.FTZ R26, R51, R11.reuse ;  /* 0x0000000b331a7220 */ /* 0x080fe20000410000 */
[C---:B------:R-:W-:Y:S01]  /*139a0*/  FMUL.FTZ R34, R49.reuse, R11 ;  /* 0x0000000b31227220 */ /* 0x040fe20000410000 */
[----:B------:R-:W-:Y:S01]  /*139b0*/  FFMA.FTZ R11, R46, R0, R3 ;  /* 0x000000002e0b7223 */ /* 0x000fe20000010003 */
[----:B------:R-:W-:Y:S01]  /*139c0*/  F2FP.F16.E4M3.UNPACK_B R0, R15 ;  /* 0x0000000fff00723e */ /* 0x000fe200020006ff */
[----:B------:R-:W-:Y:S01]  /*139d0*/  FFMA.FTZ R38, R49, R7, -R26 ;  /* 0x0000000731267223 */ /* 0x000fe2000001081a */
[----:B------:R-:W-:-:S02]  /*139e0*/  HADD2.F32 R15, -RZ, R48.H1_H1 ;  /* 0x30000030ff0f7230 */ /* 0x000fc40000004100 */
[----:B------:R-:W-:Y:S01]  /*139f0*/  FFMA.FTZ R46, R51, R7, R34 ;  /* 0x00000007332e7223 */ /* 0x000fe20000010022 */
[--C-:B------:R-:W-:Y:S01]  /*13a00*/  HADD2.F32 R3, -RZ, R29.reuse.H0_H0 ;  /* 0x2000001dff037230 */ /* 0x100fe20000004100 */
[----:B------:R-:W-:Y:S01]  /*13a10*/  F2FP.SATFINITE.E4M3.F32.PACK_AB_MERGE_C R33, R33, R4, RZ ;  /* 0x000000042121723e */ /* 0x000fe200048070ff */
[--C-:B------:R-:W-:Y:S01]  /*13a20*/  HADD2.F32 R48, -RZ, R0.reuse.H0_H0 ;  /* 0x20000000ff307230 */ /* 0x100fe20000004100 */
[----:B------:R-:W-:Y:S01]  /*13a30*/  F2FP.SATFINITE.E4M3.F32.PACK_AB_MERGE_C R38, R38, R47, RZ ;  /* 0x0000002f2626723e */ /* 0x000fe200048070ff */
[----:B------:R-:W-:Y:S01]  /*13a40*/  HADD2.F32 R49, -RZ, R0.H1_H1 ;  /* 0x30000000ff317230 */ /* 0x000fe20000004100 */
[----:B------:R-:W-:Y:S01]  /*13a50*/  F2FP.SATFINITE.E4M3.F32.PACK_AB_MERGE_C R43, R44, R43, RZ ;  /* 0x0000002b2c2b723e */ /* 0x000fe200048070ff */
[----:B------:R-:W-:Y:S02]  /*13a60*/  HADD2.F32 R29, -RZ, R29.H1_H1 ;  /* 0x3000001dff1d7230 */ /* 0x000fe40000004100 */
[----:B------:R-:W-:Y:S01]  /*13a70*/  FMUL.FTZ R7, R48, R3 ;  /* 0x0000000330077220 */ /* 0x000fe20000410000 */
[----:B------:R-:W-:-:S02]  /*13a80*/  HADD2.F32 R0, -RZ, R27.H0_H0 ;  /* 0x2000001bff007230 */ /* 0x000fc40000004100 */
[C---:B------:R-:W-:Y:S01]  /*13a90*/  FMUL.FTZ R3, R50.reuse, R3 ;  /* 0x0000000332037220 */ /* 0x040fe20000410000 */
[----:B------:R-:W-:Y:S02]  /*13aa0*/  HADD2.F32 R27, -RZ, R27.H1_H1 ;  /* 0x3000001bff1b7230 */ /* 0x000fe40000004100 */
[-C--:B------:R-:W-:Y:S01]  /*13ab0*/  FMUL.FTZ R26, R49, R29.reuse ;  /* 0x0000001d311a7220 */ /* 0x080fe20000410000 */
[C---:B------:R-:W-:Y:S01]  /*13ac0*/  FMUL.FTZ R34, R15.reuse, R29 ;  /* 0x0000001d0f227220 */ /* 0x040fe20000410000 */
[-C--:B------:R-:W-:Y:S01]  /*13ad0*/  FFMA.FTZ R7, R50, R0.reuse, -R7 ;  /* 0x0000000032077223 */ /* 0x080fe20000010807 */
[----:B------:R-:W-:Y:S01]  /*13ae0*/  FFMA.FTZ R3, R48, R0, R3 ;  /* 0x0000000030037223 */ /* 0x000fe20000010003 */
[-C--:B------:R-:W-:Y:S01]  /*13af0*/  FFMA.FTZ R26, R15, R27.reuse, -R26 ;  /* 0x0000001b0f1a7223 */ /* 0x080fe2000001081a */
[----:B------:R-:W-:Y:S01]  /*13b00*/  FFMA.FTZ R34, R49, R27, R34 ;  /* 0x0000001b31227223 */ /* 0x000fe20000010022 */
[----:B------:R-:W-:Y:S02]  /*13b10*/  F2FP.SATFINITE.E4M3.F32.PACK_AB_MERGE_C R14, R14, R45, RZ ;  /* 0x0000002d0e0e723e */ /* 0x000fe400048070ff */
[----:B------:R-:W-:-:S02]  /*13b20*/  F2FP.SATFINITE.E4M3.F32.PACK_AB_MERGE_C R11, R46, R11, RZ ;  /* 0x0000000b2e0b723e */ /* 0x000fc400048070ff */
[----:B------:R-:W-:Y:S02]  /*13b30*/  F2FP.SATFINITE.E4M3.F32.PACK_AB_MERGE_C R8, R8, R5, R39 ;  /* 0x000000050808723e */ /* 0x000fe40004807027 */
[----:B------:R-:W-:Y:S02]  /*13b40*/  F2FP.SATFINITE.E4M3.F32.PACK_AB_MERGE_C R4, R12, R35, R37 ;  /* 0x000000230c04723e */ /* 0x000fe40004807025 */
[----:B------:R-:W-:Y:S02]  /*13b50*/  F2FP.SATFINITE.E4M3.F32.PACK_AB_MERGE_C R5, R28, R9, R36 ;  /* 0x000000091c05723e */ /* 0x000fe40004807024 */
[----:B------:R-:W-:Y:S02]  /*13b60*/  F2FP.SATFINITE.E4M3.F32.PACK_AB_MERGE_C R6, R21, R6, R33 ;  /* 0x000000061506723e */ /* 0x000fe40004807021 */
[----:B------:R-:W-:Y:S02]  /*13b70*/  F2FP.SATFINITE.E4M3.F32.PACK_AB_MERGE_C R7, R26, R7, R38 ;  /* 0x000000071a07723e */ /* 0x000fe40004807026 */
[----:B------:R-:W-:-:S02]  /*13b80*/  F2FP.SATFINITE.E4M3.F32.PACK_AB_MERGE_C R9, R24, R13, R43 ;  /* 0x0000000d1809723e */ /* 0x000fc4000480702b */
[----:B------:R-:W-:Y:S01]  /*13b90*/  F2FP.SATFINITE.E4M3.F32.PACK_AB_MERGE_C R10, R25, R10, R14 ;  /* 0x0000000a190a723e */ /* 0x000fe2000480700e */
[----:B------:R4:W-:Y:S01]  /*13ba0*/  STS.128 [R53+0x20400], R4 ;  /* 0x0204000435007388 */ /* 0x0009e20000000c00 */
[----:B------:R-:W-:-:S05]  /*13bb0*/  F2FP.SATFINITE.E4M3.F32.PACK_AB_MERGE_C R11, R34, R3, R11 ;  /* 0x00000003220b723e */ /* 0x000fca000480700b */
[----:B------:R4:W-:Y:S02]  /*13bc0*/  STS.128 [R20+0x20400], R8 ;  /* 0x0204000814007388 */ /* 0x0009e40000000c00 */
.L_x_414:
[----:B------:R-:W-:Y:S05]  /*13bd0*/  BSYNC B0 ;  /* 0x0000000000007941 */ /* 0x000fea0003800000 */
.L_x_392:
[----:B------:R-:W-:Y:S01]  /*13be0*/  @!PT LDS RZ, [RZ] ;  /* 0x00000000fffff984 */ /* 0x000fe20000000800 */
[----:B------:R-:W-:Y:S01]  /*13bf0*/  @!PT LDS RZ, [RZ] ;  /* 0x00000000fffff984 */ /* 0x000fe20000000800 */
[----:B------:R-:W-:Y:S01]  /*13c00*/  @!PT LDS RZ, [RZ] ;  /* 0x00000000fffff984 */ /* 0x000fe20000000800 */
[----:B------:R-:W-:Y:S01]  /*13c10*/  @!PT LDS RZ, [RZ] ;  /* 0x00000000fffff984 */ /* 0x000fe20000000800 */
[----:B------:R1:W-:Y:S06]  /*13c20*/  MEMBAR.ALL.CTA ;  /* 0x0000000000007992 */ /* 0x0003ec0000008000 */
[----:B-1----:R-:W1:Y:S01]  /*13c30*/  FENCE.VIEW.ASYNC.S ;  /* 0x00000000000073c6 */ /* 0x002e620000000000 */
[----:B------:R-:W-:Y:S05]  /*13c40*/  WARPSYNC.ALL ;  /* 0x0000000000007948 */ /* 0x000fea0003800000 */
[----:B-1----:R-:W-:Y:S06]  /*13c50*/  BAR.SYNC.DEFER_BLOCKING 0xd, 0x100 ;  /* 0x0344000000007b1d */ /* 0x002fec0000010000 */
.L_x_390:
[----:B0-2---:R-:W-:-:S05]  /*13c60*/  IMAD.U32 R0, RZ, RZ, UR47 ;  /* 0x0000002fff007e24 */ /* 0x005fca000f8e00ff */
[----:B------:R-:W-:-:S13]  /*13c70*/  ISETP.NE.AND P0, PT, R0, 0x3, PT ;  /* 0x000000030000780c */ /* 0x000fda0003f05270 */
[----:B------:R-:W-:Y:S05]  /*13c80*/  @!P0 BRA `(.L_x_429) ;  /* 0x0000000000048947 */ /* 0x000fea0003800000 */
[----:B------:R-:W-:Y:S01]  /*13c90*/  BPT.TRAP 0x1 ;  /* 0x000000040000795c */ /* 0x000fe20000300000 */
.L_x_429:
[----:B------:R-:W2:Y:S01]  /*13ca0*/  LDL R0, [R1] ;  /* 0x0000000001007983 */ /* 0x000ea20000100800 */
[----:B------:R-:W-:Y:S02]  /*13cb0*/  LEA R3, R152, R19, 0x3 ;  /* 0x0000001398037211 */ /* 0x000fe400078e18ff */
[----:B--2---:R-:W-:-:S04]  /*13cc0*/  SHF.L.U32 R0, R0, 0x1f, RZ ;  /* 0x0000001f00007819 */ /* 0x004fc800000006ff */
[----:B------:R0:W2:Y:S01]  /*13cd0*/  SYNCS.PHASECHK.TRANS64.TRYWAIT P1, [R3+URZ+0x38830], R0 ;  /* 0x03883000030075a7 */ /* 0x0000a2000802017f */
[----:B------:R-:W-:Y:S05]  /*13ce0*/  @!P0 BRA `(.L_x_430) ;  /* 0x0000000000048947 */ /* 0x000fea0003800000 */
[----:B------:R-:W-:Y:S01]  /*13cf0*/  BPT.TRAP 0x1 ;  /* 0x000000040000795c */ /* 0x000fe20000300000 */
.L_x_430:
[----:B------:R-:W-:Y:S01]  /*13d00*/  LOP3.LUT R31, R31, 0xffffff80, RZ, 0xc0, !PT ;  /* 0xffffff801f1f7812 */ /* 0x000fe200078ec0ff */
[----:B---34-:R-:W-:-:S04]  /*13d10*/  IMAD.MOV.U32 R5, RZ, RZ, -0x2 ;  /* 0xfffffffeff057424 */ /* 0x018fc800078e00ff */
[----:B------:R-:W-:-:S05]  /*13d20*/  IMAD.IADD R31, R30, 0x1, -R31 ;  /* 0x000000011e1f7824 */ /* 0x000fca00078e0a1f */
[----:B------:R-:W-:-:S04]  /*13d30*/  SHF.R.S32.HI R4, RZ, 0x1f, R31 ;  /* 0x0000001fff047819 */ /* 0x000fc8000001141f */
[----:B------:R-:W-:-:S04]  /*13d40*/  LEA.HI R4, R4, R31, RZ, 0x2 ;  /* 0x0000001f04047211 */ /* 0x000fc800078f10ff */
[----:B------:R-:W-:-:S05]  /*13d50*/  LOP3.LUT R4, R4, 0x7ffffffc, RZ, 0xc0, !PT ;  /* 0x7ffffffc04047812 */ /* 0x000fca00078ec0ff */
[----:B------:R-:W-:Y:S01]  /*13d60*/  IMAD.IADD R4, R31, 0x1, -R4 ;  /* 0x000000011f047824 */ /* 0x000fe200078e0a04 */
[----:B--2---:R-:W-:Y:S06]  /*13d70*/  @P1 BRA `(.L_x_431) ;  /* 0x0000000000081947 */ /* 0x004fec0003800000 */
[----:B------:R-:W2:Y:S02]  /*13d80*/  SYNCS.PHASECHK.TRANS64.TRYWAIT P1, [R3+URZ+0x38830], R0 ;  /* 0x03883000030075a7 */ /* 0x000ea4000802017f */
[----:B--2---:R-:W-:Y:S05]  /*13d90*/  @!P1 BRA `(.L_x_432) ;  /* 0x0000010800b09947 */ /* 0x004fea0003800000 */
.L_x_431:
[----:B------:R-:W3:Y:S01]  /*13da0*/  S2R R6, SR_TID.X ;  /* 0x0000000000067919 */ /* 0x000ee20000002100 */
[----:B------:R-:W-:Y:S05]  /*13db0*/  WARPSYNC.ALL ;  /* 0x0000000000007948 */ /* 0x000fea0003800000 */
[----:B------:R-:W-:Y:S02]  /*13dc0*/  MOV R151, RZ ;  /* 0x000000ff00977202 */ /* 0x000fe40000000f00 */
[----:B---3--:R-:W-:-:S04]  /*13dd0*/  LOP3.LUT R6, R6, 0x7f, RZ, 0xc0, !PT ;  /* 0x0000007f06067812 */ /* 0x008fc800078ec0ff */
[----:B------:R-:W-:Y:S01]  /*13de0*/  ISETP.NE.AND P1, PT, R6, RZ, PT ;  /* 0x000000ff0600720c */ /* 0x000fe20003f25270 */
[----:B------:R-:W-:Y:S02]  /*13df0*/  IMAD R6, R4, R5, 0x80 ;  /* 0x0000008004067424 */ /* 0x000fe400078e0205 */
[----:B0-2---:R-:W-:Y:S01]  /*13e00*/  VIADD R0, R19, 0x28400 ;  /* 0x0002840013007836 */ /* 0x005fe20000000000 */
[----:B------:R-:W-:Y:S01]  /*13e10*/  R2UR UR12, R32 ;  /* 0x00000000200c72ca */ /* 0x000fe200000e0000 */
[----:B------:R-:W-:Y:S01]  /*13e20*/  IMAD.MOV.U32 R5, RZ, RZ, 0x40000040 ;  /* 0x40000040ff057424 */ /* 0x000fe200078e00ff */
[----:B-----5:R-:W-:Y:S01]  /*13e30*/  WARPGROUP.ARRIVE ;  /* 0x00000000000079c5 */ /* 0x020fe20000000000 */
[----:B------:R-:W-:Y:S01]  /*13e40*/  UMOV UR13, 0x40000040 ;  /* 0x40000040000d7882 */ /* 0x000fe20000000000 */
[----:B------:R-:W-:Y:S01]  /*13e50*/  SHF.R.U32.HI R0, RZ, 0x4, R0 ;  /* 0x00000004ff007819 */ /* 0x000fe20000011600 */
[----:B------:R-:W-:Y:S01]  /*13e60*/  IMAD.MOV.U32 R9, RZ, RZ, 0x40000040 ;  /* 0x40000040ff097424 */ /* 0x000fe200078e00ff */
[----:B------:R-:W-:Y:S01]  /*13e70*/  R2UR UR15, R5 ;  /* 0x00000000050f72ca */ /* 0x000fe200000e0000 */
[----:B------:R-:W-:Y:S01]  /*13e80*/  UMOV UR9, 0x40000040 ;  /* 0x4000004000097882 */ /* 0x000fe20000000000 */
[----:B------:R-:W-:Y:S01]  /*13e90*/  LOP3.LUT R0, R0, 0x3fff, RZ, 0xc0, !PT ;  /* 0x00003fff00007812 */ /* 0x000fe200078ec0ff */
[----:B------:R-:W-:Y:S01]  /*13ea0*/  UMOV UR5, 0x40000040 ;  /* 0x4000004000057882 */ /* 0x000fe20000000000 */
[----:B------:R-:W-:Y:S01]  /*13eb0*/  R2UR UR11, R9 ;  /* 0x00000000090b72ca */ /* 0x000fe200000e0000 */
[----:B------:R-:W-:Y:S01]  /*13ec0*/  IMAD.MOV.U32 R9, RZ, RZ, 0x40000040 ;  /* 0x40000040ff097424 */ /* 0x000fe200078e00ff */
[----:B-1----:R-:W-:Y:S01]  /*13ed0*/  LOP3.LUT R14, R0, 0x10000, RZ, 0xfc, !PT ;  /* 0x00010000000e7812 */ /* 0x002fe200078efcff */
[----:B------:R-:W-:Y:S01]  /*13ee0*/  ULOP3.LUT UR12, UR12, 0x10000, URZ, 0xfc, !UPT ;  /* 0x000100000c0c7892 */ /* 0x000fe2000f8efc3f */
[----:B------:R-:W-:Y:S01]  /*13ef0*/  IMAD.MOV.U32 R5, RZ, RZ, 0x40000040 ;  /* 0x40000040ff057424 */ /* 0x000fe200078e00ff */
[----:B------:R-:W-:Y:S01]  /*13f00*/  UMOV UR17, 0x40000040 ;  /* 0x4000004000117882 */ /* 0x000fe20000000000 */
[----:B------:R-:W-:Y:S01]  /*13f10*/  R2UR UR7, R9 ;  /* 0x00000000090772ca */ /* 0x000fe200000e0000 */
[----:B------:R-:W-:Y:S01]  /*13f20*/  IMAD R4, R152, 0x800, R14 ;  /* 0x0000080098047824 */ /* 0x000fe200078e020e */
[----:B------:R-:W-:Y:S01]  /*13f30*/  UIADD3 UR8, UR12, 0x2, URZ ;  /* 0x000000020c087890 */ /* 0x000fe2000fffe03f */
[----:B------:R-:W-:Y:S01]  /*13f40*/  IMAD.MOV.U32 R9, RZ, RZ, 0x40000040 ;  /* 0x40000040ff097424 */ /* 0x000fe200078e00ff */
[----:B------:R-:W-:Y:S01]  /*13f50*/  UIADD3 UR4, UR12, 0x4, URZ ;  /* 0x000000040c047890 */ /* 0x000fe2000fffe03f */
[----:B------:R-:W-:Y:S01]  /*13f60*/  R2UR UR35, R5 ;  /* 0x00000000052372ca */ /* 0x000fe200000e0000 */
[----:B------:R-:W-:Y:S01]  /*13f70*/  UIADD3 UR16, UR12, 0x6, URZ ;  /* 0x000000060c107890 */ /* 0x000fe2000fffe03f */
[C---:B------:R-:W-:Y:S01]  /*13f80*/  R2UR UR14, R4.reuse ;  /* 0x00000000040e72ca */ /* 0x040fe200000e0000 */
[----:B------:R-:W-:Y:S01]  /*13f90*/  UIADD3 UR20, UR12, 0x400, URZ ;  /* 0x000004000c147890 */ /* 0x000fe2000fffe03f */
[----:B------:R-:W-:Y:S01]  /*13fa0*/  IADD3 R8, R4, 0x2, RZ ;  /* 0x0000000204087810 */ /* 0x000fe20007ffe0ff */
[----:B------:R-:W-:Y:S01]  /*13fb0*/  UMOV UR21, 0x40000040 ;  /* 0x4000004000157882 */ /* 0x000fe20000000000 */
[----:B------:R-:W-:Y:S01]  /*13fc0*/  R2UR UR19, R9 ;  /* 0x00000000091372ca */ /* 0x000fe200000e0000 */
[----:B------:R-:W-:Y:S01]  /*13fd0*/  IMAD.MOV.U32 R9, RZ, RZ, 0x40000040 ;  /* 0x40000040ff097424 */ /* 0x000fe200078e00ff */
[----:B------:R-:W-:Y:S01]  /*13fe0*/  R2UR UR10, R8 ;  /* 0x00000000080a72ca */ /* 0x000fe200000e0000 */
[----:B------:R-:W-:Y:S01]  /*13ff0*/  VIADD R8, R4, 0x4 ;  /* 0x0000000404087836 */ /* 0x000fe20000000000 */
[----:B------:R-:W-:Y:S01]  /*14000*/  UIADD3 UR24, UR12, 0x402, URZ ;  /* 0x000004020c187890 */ /* 0x000fe2000fffe03f */
[----:B------:R-:W-:Y:S01]  /*14010*/  IMAD.IADD R0, R6, 0x1, R129 ;  /* 0x0000000106007824 */ /* 0x000fe200078e0281 */
[----:B------:R-:W-:Y:S01]  /*14020*/  R2UR UR23, R9 ;  /* 0x00000000091772ca */ /* 0x000fe200000e0000 */
[----:B------:R-:W-:Y:S01]  /*14030*/  IMAD.MOV.U32 R9, RZ, RZ, 0x40000040 ;  /* 0x40000040ff097424 */ /* 0x000fe200078e00ff */
[----:B------:R-:W-:Y:S01]  /*14040*/  R2UR UR6, R8 ;  /* 0x00000000080672ca */ /* 0x000fe200000e0000 */
[----:B------:R-:W-:Y:S01]  /*14050*/  QGMMA.64x128x32.F32.E4M3.E4M3 R24, gdesc[UR12], RZ, !UPT, gsb0 ;  /* 0x01e000000c1879f3 */ /* 0x000fe2000c0008ff */
[----:B------:R-:W-:Y:S01]  /*14060*/  IADD3 R8, R4, 0x6, RZ ;  /* 0x0000000604087810 */ /* 0x000fe20007ffe0ff */
[----:B------:R-:W-:Y:S01]  /*14070*/  UMOV UR25, 0x40000040 ;  /* 0x4000004000197882 */ /* 0x000fe20000000000 */
[----:B------:R-:W-:Y:S01]  /*14080*/  R2UR UR27, R9 ;  /* 0x00000000091b72ca */ /* 0x000fe200000e0000 */
[----:B------:R-:W-:Y:S01]  /*14090*/  IMAD.MOV.U32 R9, RZ, RZ, 0x40000040 ;  /* 0x40000040ff097424 */ /* 0x000fe200078e00ff */
[----:B------:R-:W-:Y:S01]  /*140a0*/  R2UR UR18, R8 ;  /* 0x00000000081272ca */ /* 0x000fe200000e0000 */
[----:B------:R-:W-:Y:S01]  /*140b0*/  VIADD R8, R4, 0x400 ;  /* 0x0000040004087836 */ /* 0x000fe20000000000 */
[----:B------:R-:W-:Y:S01]  /*140c0*/  UIADD3 UR28, UR12, 0x404, URZ ;  /* 0x000004040c1c7890 */ /* 0x000fe2000fffe03f */
[----:B------:R-:W-:Y:S01]  /*140d0*/  P2R R88, PR, RZ, 0x2 ;  /* 0x00000002ff587803 */ /* 0x000fe20000000000 */
[----:B------:R-:W-:Y:S01]  /*140e0*/  UMOV UR29, 0x40000040 ;  /* 0x40000040001d7882 */ /* 0x000fe20000000000 */
[----:B------:R-:W-:Y:S01]  /*140f0*/  R2UR UR31, R9 ;  /* 0x00000000091f72ca */ /* 0x000fe200000e0000 */
[----:B------:R-:W-:Y:S01]  /*14100*/  UIADD3 UR32, UR12, 0x406, URZ ;  /* 0x000004060c207890 */ /* 0x000fe2000fffe03f */
[----:B------:R-:W-:Y:S01]  /*14110*/  R2UR UR22, R8 ;  /* 0x00000000081672ca */ /* 0x000fe200000e0000 */
[----:B------:R-:W-:Y:S01]  /*14120*/  UMOV UR33, 0x40000040 ;  /* 0x4000004000217882 */ /* 0x000fe20000000000 */
[----:B------:R-:W-:Y:S01]  /*14130*/  IADD3 R8, R4, 0x402, RZ ;  /* 0x0000040204087810 */ /* 0x000fe20007ffe0ff */
[--C-:B------:R-:W-:Y:S01]  /*14140*/  IMAD.MOV.U32 R148, RZ, RZ, R151.reuse ;  /* 0x000000ffff947224 */ /* 0x100fe200078e0097 */
[----:B------:R-:W-:Y:S01]  /*14150*/  P2R R90, PR, RZ, 0x1 ;  /* 0x00000001ff5a7803 */ /* 0x000fe20000000000 */
[--C-:B------:R-:W-:Y:S01]  /*14160*/  IMAD.MOV.U32 R144, RZ, RZ, R151.reuse ;  /* 0x000000ffff907224 */ /* 0x100fe200078e0097 */
[----:B------:R-:W-:Y:S01]  /*14170*/  R2UR UR26, R8 ;  /* 0x00000000081a72ca */ /* 0x000fe200000e0000 */
[C---:B------:R-:W-:Y:S01]  /*14180*/  VIADD R8, R4.reuse, 0x404 ;  /* 0x0000040404087836 */ /* 0x040fe20000000000 */
[----:B------:R-:W-:Y:S01]  /*14190*/  IADD3 R4, R4, 0x406, RZ ;  /* 0x0000040604047810 */ /* 0x000fe20007ffe0ff */
[--C-:B------:R-:W-:Y:S01]  /*141a0*/  IMAD.MOV.U32 R140, RZ, RZ, R151.reuse ;  /* 0x000000ffff8c7224 */ /* 0x100fe200078e0097 */
[-C--:B------:R-:W-:Y:S01]  /*141b0*/  MOV R150, R151.reuse ;  /* 0x0000009700967202 */ /* 0x080fe20000000f00 */
[--C-:B------:R-:W-:Y:S01]  /*141c0*/  IMAD.MOV.U32 R136, RZ, RZ, R151.reuse ;  /* 0x000000ffff887224 */ /* 0x100fe200078e0097 */
[----:B------:R-:W-:Y:S01]  /*141d0*/  R2UR UR30, R8 ;  /* 0x00000000081e72ca */ /* 0x000fe200000e0000 */
[--C-:B------:R-:W-:Y:S01]  /*141e0*/  IMAD.MOV.U32 R132, RZ, RZ, R151.reuse ;  /* 0x000000ffff847224 */ /* 0x100fe200078e0097 */
[----:B------:R-:W-:Y:S01]  /*141f0*/  R2UR UR34, R4 ;  /* 0x00000000042272ca */ /* 0x000fe200000e0000 */
[----:B------:R-:W-:Y:S01]  /*14200*/  IMAD R4, R153, -0x80, R0 ;  /* 0xffffff8099047824 */ /* 0x000fe200078e0200 */
[-C--:B------:R-:W-:Y:S01]  /*14210*/  MOV R146, R151.reuse ;  /* 0x0000009700927202 */ /* 0x080fe20000000f00 */
[--C-:B------:R-:W-:Y:S01]  /*14220*/  IMAD.MOV.U32 R128, RZ, RZ, R151.reuse ;  /* 0x000000ffff807224 */ /* 0x100fe200078e0097 */
[----:B------:R-:W-:Y:S01]  /*14230*/  MOV R142, R151 ;  /* 0x00000097008e7202 */ /* 0x000fe20000000f00 */
[--C-:B------:R-:W-:Y:S01]  /*14240*/  IMAD.MOV.U32 R124, RZ, RZ, R151.reuse ;  /* 0x000000ffff7c7224 */ /* 0x100fe200078e0097 */
[C---:B------:R-:W-:Y:S01]  /*14250*/  ISETP.GT.AND P5, PT, R4.reuse, RZ, PT ;  /* 0x000000ff0400720c */ /* 0x040fe20003fa4270 */
[--C-:B------:R-:W-:Y:S01]  /*14260*/  IMAD.MOV.U32 R120, RZ, RZ, R151.reuse ;  /* 0x000000ffff787224 */ /* 0x100fe200078e0097 */
[C---:B------:R-:W-:Y:S01]  /*14270*/  ISETP.GT.AND P4, PT, R4.reuse, 0x1, PT ;  /* 0x000000010400780c */ /* 0x040fe20003f84270 */
        /* <DEDUP_REMOVED lines=9> */
[----:B------:R-:W-:Y:S01]  /*14310*/  ISETP.GT.AND P0, PT, R4, 0x68, PT ;  /* 0x000000680400780c */ /* 0x000fe20003f04270 */
[--C-:B------:R-:W-:Y:S01]  /*14320*/  IMAD.MOV.U32 R96, RZ, RZ, R151.reuse ;  /* 0x000000ffff607224 */ /* 0x100fe200078e0097 */
[----:B------:R-:W-:Y:S01]  /*14330*/  P2R R20, PR, RZ, 0x2 ;  /* 0x00000002ff147803 */ /* 0x000fe20000000000 */
[----:B------:R-:W-:Y:S01]  /*14340*/  IMAD.MOV.U32 R92, RZ, RZ, R151 ;  /* 0x000000ffff5c7224 */ /* 0x000fe200078e0097 */
[----:B------:R-:W-:-:S02]  /*14350*/  P2R R12, PR, RZ, 0x1 ;  /* 0x00000001ff0c7803 */ /* 0x000fc40000000000 */
[-C--:B------:R-:W-:Y:S02]  /*14360*/  MOV R138, R151.reuse ;  /* 0x00000097008a7202 */ /* 0x080fe40000000f00 */
[-C--:B------:R-:W-:Y:S02]  /*14370*/  MOV R134, R151.reuse ;  /* 0x0000009700867202 */ /* 0x080fe40000000f00 */
[-C--:B------:R-:W-:Y:S02]  /*14380*/  MOV R130, R151.reuse ;  /* 0x0000009700827202 */ /* 0x080fe40000000f00 */
[-C--:B------:R-:W-:Y:S02]  /*14390*/  MOV R126, R151.reuse ;  /* 0x00000097007e7202 */ /* 0x080fe40000000f00 */
[-C--:B------:R-:W-:Y:S02]  /*143a0*/  MOV R122, R151.reuse ;  /* 0x00000097007a7202 */ /* 0x080fe40000000f00 */
[----:B------:R-:W-:-:S02]  /*143b0*/  MOV R118, R151 ;  /* 0x0000009700767202 */ /* 0x000fc40000000f00 */
[-C--:B------:R-:W-:Y:S02]  /*143c0*/  MOV R114, R151.reuse ;  /* 0x0000009700727202 */ /* 0x080fe40000000f00 */
[-C--:B------:R-:W-:Y:S02]  /*143d0*/  MOV R110, R151.reuse ;  /* 0x00000097006e7202 */ /* 0x080fe40000000f00 */
[-C--:B------:R-:W-:Y:S02]  /*143e0*/  MOV R106, R151.reuse ;  /* 0x00000097006a7202 */ /* 0x080fe40000000f00 */
[-C--:B------:R-:W-:Y:S02]  /*143f0*/  MOV R102, R151.reuse ;  /* 0x0000009700667202 */ /* 0x080fe40000000f00 */
[-C--:B------:R-:W-:Y:S02]  /*14400*/  MOV R98, R151.reuse ;  /* 0x0000009700627202 */ /* 0x080fe40000000f00 */
[----:B------:R-:W-:Y:S01]  /*14410*/  MOV R94, R151 ;  /* 0x00000097005e7202 */ /* 0x000fe20000000f00 */
[----:B------:R-:W-:-:S02]  /*14420*/  WARPGROUP.DEPBAR.LE gsb0, 0x0 ;  /* 0x00008000000079c5 */ /* 0x000fc40000010000 */
        /* <DEDUP_REMOVED lines=26> */
[C---:B------:R-:W-:Y:S02]  /*145d0*/  ISETP.GT.AND P5, PT, R4.reuse, 0x10, PT ;  /* 0x000000100400780c */ /* 0x040fe40003fa4270 */
        /* <DEDUP_REMOVED lines=82> */
[----:B------:R-:W-:Y:S02]  /*14b00*/  FSEL R139, R73, -INF , P1 ;  /* 0xff800000498b7808 */ /* 0x000fe40000800000 */
[----:B------:R-:W-:Y:S02]  /*14b10*/  FMNMX.FTZ R0, R137, R0, !PT ;  /* 0x0000000089007209 */ /* 0x000fe40007810000 */
[----:B------:R-:W-:Y:S02]  /*14b20*/  FSEL R71, R71, -INF , P2 ;  /* 0xff80000047477808 */ /* 0x000fe40001000000 */
[----:B------:R-:W-:Y:S02]  /*14b30*/  ISETP.GT.AND P2, PT, R4, 0x69, PT ;  /* 0x000000690400780c */ /* 0x000fe40003f44270 */
[----:B------:R-:W-:Y:S01]  /*14b40*/  FSEL R141, R76, -INF , P0 ;  /* 0xff8000004c8d7808 */ /* 0x000fe20000000000 */
[----:B------:R-:W-:Y:S01]  /*14b50*/  IMAD.MOV.U32 R76, RZ, RZ, R151 ;  /* 0x000000ffff4c7224 */ /* 0x000fe200078e0097 */
[----:B------:R-:W-:-:S02]  /*14b60*/  FMNMX.FTZ R0, R139, R0, !PT ;  /* 0x000000008b007209 */ /* 0x000fc40007810000 */
[----:B------:R-:W-:Y:S02]  /*14b70*/  FSEL R41, R70, -INF , P3 ;  /* 0xff80000046297808 */ /* 0x000fe40001800000 */
[----:B------:R-:W-:Y:S02]  /*14b80*/  FSEL R143, R77, -INF , P2 ;  /* 0xff8000004d8f7808 */ /* 0x000fe40001000000 */
[----:B------:R-:W-:Y:S02]  /*14b90*/  FMNMX.FTZ R0, R141, R0, !PT ;  /* 0x000000008d007209 */ /* 0x000fe40007810000 */
[----:B------:R-:W-:Y:S02]  /*14ba0*/  ISETP.GT.AND P3, PT, R4, 0x70, PT ;  /* 0x000000700400780c */ /* 0x000fe40003f64270 */
[----:B------:R-:W-:Y:S02]  /*14bb0*/  FSEL R67, R67, -INF , P4 ;  /* 0xff80000043437808 */ /* 0x000fe40002000000 */
[----:B------:R-:W-:Y:S01]  /*14bc0*/  FSEL R145, R80, -INF , P3 ;  /* 0xff80000050917808 */ /* 0x000fe20001800000 */
[----:B------:R-:W-:Y:S01]  /*14bd0*/  IMAD.MOV.U32 R80, RZ, RZ, R151 ;  /* 0x000000ffff507224 */ /* 0x000fe200078e0097 */
[----:B------:R-:W-:-:S02]  /*14be0*/  FMNMX.FTZ R0, R143, R0, !PT ;  /* 0x000000008f007209 */ /* 0x000fc40007810000 */
[----:B------:R-:W-:Y:S02]  /*14bf0*/  ISETP.GT.AND P4, PT, R4, 0x71, PT ;  /* 0x000000710400780c */ /* 0x000fe40003f84270 */
[----:B------:R-:W-:Y:S02]  /*14c00*/  FSEL R37, R66, -INF , P5 ;  /* 0xff80000042257808 */ /* 0x000fe40002800000 */
[----:B------:R-:W-:Y:S02]  /*14c10*/  FSEL R147, R81, -INF , P4 ;  /* 0xff80000051937808 */ /* 0x000fe40002000000 */
[----:B------:R-:W-:Y:S02]  /*14c20*/  FMNMX.FTZ R0, R145, R0, !PT ;  /* 0x0000000091007209 */ /* 0x000fe40007810000 */
[----:B------:R-:W-:Y:S02]  /*14c30*/  ISETP.GT.AND P5, PT, R4, 0x78, PT ;  /* 0x000000780400780c */ /* 0x000fe40003fa4270 */
[----:B------:R-:W-:-:S02]  /*14c40*/  FMNMX.FTZ R0, R147, R0, !PT ;  /* 0x0000000093007209 */ /* 0x000fc40007810000 */
[----:B------:R-:W-:Y:S01]  /*14c50*/  FSEL R149, R84, -INF , P5 ;  /* 0xff80000054957808 */ /* 0x000fe20002800000 */
[----:B------:R-:W-:Y:S01]  /*14c60*/  IMAD.MOV.U32 R84, RZ, RZ, R151 ;  /* 0x000000ffff547224 */ /* 0x000fe200078e0097 */
[C---:B------:R-:W-:Y:S02]  /*14c70*/  ISETP.GT.AND P6, PT, R4.reuse, 0x79, PT ;  /* 0x000000790400780c */ /* 0x040fe40003fc4270 */
[----:B------:R-:W-:Y:S02]  /*14c80*/  FMNMX.FTZ R0, R149, R0, !PT ;  /* 0x0000000095007209 */ /* 0x000fe40007810000 */
[----:B------:R-:W-:Y:S02]  /*14c90*/  FSEL R155, R85, -INF , P6 ;  /* 0xff800000559b7808 */ /* 0x000fe40003000000 */
[----:B------:R-:W-:Y:S02]  /*14ca0*/  ISETP.GT.AND P1, PT, R4, 0x60, PT ;  /* 0x000000600400780c */ /* 0x000fe40003f24270 */
[----:B------:R-:W-:-:S02]  /*14cb0*/  FMNMX.FTZ R6, R155, R0, !PT ;  /* 0x000000009b067209 */ /* 0x000fc40007810000 */
[----:B------:R-:W-:-:S03]  /*14cc0*/  FSEL R79, R79, -INF , P2 ;  /* 0xff8000004f4f7808 */ /* 0x000fc60001000000 */
[----:B------:R-:W0:Y:S02]  /*14cd0*/  SHFL.BFLY PT, R45, R6, 0x2, 0x1f ;  /* 0x0c401f00062d7f89 */ /* 0x000e2400000e0000 */
[----:B0-----:R-:W-:-:S05]  /*14ce0*/  FMNMX.FTZ R10, R6, R45, !PT ;  /* 0x0000002d060a7209 */ /* 0x001fca0007810000 */
[----:B------:R-:W0:Y:S02]  /*14cf0*/  SHFL.BFLY PT, R45, R10, 0x1, 0x1f ;  /* 0x0c201f000a2d7f89 */ /* 0x000e2400000e0000 */
[----:B0-----:R-:W-:Y:S02]  /*14d00*/  FMNMX.FTZ R0, R10, R45, !PT ;  /* 0x0000002d0a007209 */ /* 0x001fe40007810000 */
[----:B------:R-:W-:Y:S02]  /*14d10*/  FSEL R45, R74, -INF , P1 ;  /* 0xff8000004a2d7808 */ /* 0x000fe40000800000 */
[----:B------:R-:W-:Y:S01]  /*14d20*/  FSETP.NEU.FTZ.AND P0, PT, R0, -INF , PT ;  /* 0xff8000000000780b */ /* 0x000fe20003f1d000 */
[----:B------:R-:W-:-:S01]  /*14d30*/  FFMA.FTZ R4, R2, R0, -8 ;  /* 0xc100000002047423 */ /* 0x000fc20000010000 */
[----:B------:R-:W-:-:S04]  /*14d40*/  ISETP.NE.AND P1, PT, R20, RZ, PT ;  /* 0x000000ff1400720c */ /* 0x000fc80003f25270 */
[----:B------:R-:W-:Y:S02]  /*14d50*/  FSEL R157, R4, RZ, P0 ;  /* 0x000000ff049d7208 */ /* 0x000fe40000000000 */
[----:B------:R-:W-:Y:S02]  /*14d60*/  FMNMX.FTZ R4, R5, R27, !PT ;  /* 0x0000001b05047209 */ /* 0x000fe40007810000 */
[----:B------:R-:W-:Y:S01]  /*14d70*/  ISETP.NE.AND P0, PT, R12, RZ, PT ;  /* 0x000000ff0c00720c */ /* 0x000fe20003f05270 */
[----:B------:R-:W-:-:S01]  /*14d80*/  FFMA.FTZ R12, R2, R99, -R157 ;  /* 0x00000063020c7223 */ /* 0x000fc2000001089d */
[----:B------:R-:W-:Y:S01]  /*14d90*/  FMNMX.FTZ R4, R7, R4, !PT ;  /* 0x0000000407047209 */ /* 0x000fe20007810000 */
[----:B------:R-:W-:-:S01]  /*14da0*/  FFMA.FTZ R65, R2, R101, -R157 ;  /* 0x0000006502417223 */ /* 0x000fc2000001089d */
[----:B------:R-:W-:Y:S01]  /*14db0*/  FSEL R75, R75, -INF , P1 ;  /* 0xff8000004b4b7808 */ /* 0x000fe20000800000 */
        /* <DEDUP_REMOVED lines=12> */
[----:B------:R-:W-:Y:S01]  /*14e80*/  MUFU.EX2 R53, R53 ;  /* 0x0000003500357308 */ /* 0x000fe20000000800 */
[----:B------:R-:W-:Y:S01]  /*14e90*/  FMNMX.FTZ R4, R11, R4, !PT ;  /* 0x000000040b047209 */ /* 0x000fe20007810000 */
[--C-:B------:R-:W-:Y:S01]  /*14ea0*/  FFMA.FTZ R57, R2, R93, -R157.reuse ;  /* 0x0000005d02397223 */ /* 0x100fe2000001089d */
[----:B------:R-:W-:Y:S01]  /*14eb0*/  FSEL R103, R86, -INF , P5 ;  /* 0xff80000056677808 */ /* 0x000fe20002800000 */
[C-C-:B------:R-:W-:Y:S01]  /*14ec0*/  FFMA.FTZ R61, R2.reuse, R97, -R157.reuse ;  /* 0x00000061023d7223 */ /* 0x140fe2000001089d */
[----:B------:R-:W-:Y:S01]  /*14ed0*/  FMNMX.FTZ R4, R39, R4, !PT ;  /* 0x0000000427047209 */ /* 0x000fe20007810000 */
[C-C-:B------:R-:W-:Y:S01]  /*14ee0*/  FFMA.FTZ R24, R2.reuse, R107, -R157.reuse ;  /* 0x0000006b02187223 */ /* 0x140fe2000001089d */
[----:B------:R-:W-:Y:S01]  /*14ef0*/  FSEL R105, R87, -INF , P6 ;  /* 0xff80000057697808 */ /* 0x000fe20003000000 */
[----:B------:R-:W-:Y:S01]  /*14f00*/  MUFU.EX2 R6, R6 ;  /* 0x0000000600067308 */ /* 0x000fe20000000800 */
[----:B------:R-:W-:Y:S01]  /*14f10*/  FMNMX.FTZ R4, R13, R4, !PT ;  /* 0x000000040d047209 */ /* 0x000fe20007810000 */
[--C-:B------:R-:W-:Y:S01]  /*14f20*/  FFMA.FTZ R73, R2, R109, -R157.reuse ;  /* 0x0000006d02497223 */ /* 0x100fe2000001089d */
[----:B------:R-:W-:Y:S01]  /*14f30*/  ISETP.NE.AND P1, PT, R88, RZ, PT ;  /* 0x000000ff5800720c */ /* 0x000fe20003f25270 */
[C-C-:B------:R-:W-:Y:S01]  /*14f40*/  FFMA.FTZ R26, R2.reuse, R111, -R157.reuse ;  /* 0x0000006f021a7223 */ /* 0x140fe2000001089d */
[----:B------:R-:W-:Y:S01]  /*14f50*/  FMNMX.FTZ R4, R43, R4, !PT ;  /* 0x000000042b047209 */ /* 0x000fe20007810000 */
[C-C-:B------:R-:W-:Y:S01]  /*14f60*/  FFMA.FTZ R77, R2.reuse, R113, -R157.reuse ;  /* 0x00000071024d7223 */ /* 0x140fe2000001089d */
[----:B------:R-:W-:-:S01]  /*14f70*/  FFMA.FTZ R28, R2, R115, -R157 ;  /* 0x00000073021c7223 */ /* 0x000fc2000001089d */
[----:B------:R-:W-:Y:S01]  /*14f80*/  MUFU.EX2 R8, R8 ;  /* 0x0000000800087308 */ /* 0x000fe20000000800 */
[----:B------:R-:W-:Y:S01]  /*14f90*/  FMNMX.FTZ R4, R15, R4, !PT ;  /* 0x000000040f047209 */ /* 0x000fe20007810000 */
[C-C-:B------:R-:W-:Y:S01]  /*14fa0*/  FFMA.FTZ R81, R2.reuse, R117, -R157.reuse ;  /* 0x0000007502517223 */ /* 0x140fe2000001089d */
[----:B------:R-:W-:-:S01]  /*14fb0*/  FFMA.FTZ R30, R2, R119, -R157 ;  /* 0x00000077021e7223 */ /* 0x000fc2000001089d */
[C-C-:B------:R-:W-:Y:S01]  /*14fc0*/  FFMA.FTZ R83, R2.reuse, R121, -R157.reuse ;  /* 0x0000007902537223 */ /* 0x140fe2000001089d */
[----:B------:R-:W-:Y:S01]  /*14fd0*/  FMNMX.FTZ R4, R47, R4, !PT ;  /* 0x000000042f047209 */ /* 0x000fe20007810000 */
[C-C-:B------:R-:W-:Y:S01]  /*14fe0*/  FFMA.FTZ R34, R2.reuse, R123, -R157.reuse ;  /* 0x0000007b02227223 */ /* 0x140fe2000001089d */
[----:B------:R-:W-:-:S01]  /*14ff0*/  FFMA.FTZ R87, R2, R125, -R157 ;  /* 0x0000007d02577223 */ /* 0x000fc2000001089d */
[----:B------:R-:W0:Y:S01]  /*15000*/  MUFU.EX2 R57, R57 ;  /* 0x0000003900397308 */ /* 0x000e220000000800 */
[----:B------:R-:W-:Y:S01]  /*15010*/  FMNMX.FTZ R4, R21, R4, !PT ;  /* 0x0000000415047209 */ /* 0x000fe20007810000 */
[----:B------:R-:W-:-:S02]  /*15020*/  @!P1 VIADD R3, R3, 0x38840 ;  /* 0x0003884003039836 */ /* 0x000fc40000000000 */
[----:B------:R-:W-:-:S01]  /*15030*/  FFMA.FTZ R32, R2, R127, -R157 ;  /* 0x0000007f02207223 */ /* 0x000fc2000001089d */
[C-C-:B------:R-:W-:Y:S01]  /*15040*/  FFMA.FTZ R85, R2.reuse, R131, -R157.reuse ;  /* 0x0000008302557223 */ /* 0x140fe2000001089d */
[----:B------:R-:W-:Y:S01]  /*15050*/  FMNMX.FTZ R4, R51, R4, !PT ;  /* 0x0000000433047209 */ /* 0x000fe20007810000 */
[C---:B------:R-:W-:Y:S01]  /*15060*/  FFMA.FTZ R36, R2.reuse, R133, -R157 ;  /* 0x0000008502247223 */ /* 0x040fe2000001089d */
[----:B------:R-:W-:Y:S01]  /*15070*/  @!P1 PRMT R3, RZ, 0x654, R3 ;  /* 0x00000654ff039816 */ /* 0x000fe20000000003 */
[----:B------:R-:W-:Y:S01]  /*15080*/  MUFU.EX2 R10, R10 ;  /* 0x0000000a000a7308 */ /* 0x000fe20000000800 */
[----:B------:R-:W-:Y:S01]  /*15090*/  FMNMX.FTZ R4, R25, R4, !PT ;  /* 0x0000000419047209 */ /* 0x000fe20007810000 */
[C-C-:B------:R-:W-:Y:S01]  /*150a0*/  FFMA.FTZ R89, R2.reuse, R135, -R157.reuse ;  /* 0x0000008702597223 */ /* 0x140fe2000001089d */
[----:B------:R1:W-:Y:S01]  /*150b0*/  @!P1 SYNCS.ARRIVE.TRANS64.RED.A1T0 RZ, [R3+URZ], RZ ;  /* 0x000000ff03ff99a7 */ /* 0x0003e2000810043f */
[----:B------:R-:W-:-:S01]  /*150c0*/  FFMA.FTZ R40, R2, R141, -R157 ;  /* 0x0000008d02287223 */ /* 0x000fc2000001089d */
[----:B------:R-:W-:Y:S01]  /*150d0*/  FMNMX.FTZ R4, R55, R4, !PT ;  /* 0x0000000437047209 */ /* 0x000fe20007810000 */
[----:B------:R-:W-:-:S01]  /*150e0*/  FFMA.FTZ R93, R2, R143, -R157 ;  /* 0x0000008f025d7223 */ /* 0x000fc2000001089d */
[C-C-:B------:R-:W-:Y:S01]  /*150f0*/  FFMA.FTZ R38, R2.reuse, R137, -R157.reuse ;  /* 0x0000008902267223 */ /* 0x140fe2000001089d */
[----:B------:R-:W-:Y:S01]  /*15100*/  MUFU.EX2 R61, R61 ;  /* 0x0000003d003d7308 */ /* 0x000fe20000000800 */
[----:B------:R-:W-:Y:S01]  /*15110*/  FMNMX.FTZ R4, R29, R4, !PT ;  /* 0x000000041d047209 */ /* 0x000fe20007810000 */
[C-C-:B------:R-:W-:Y:S01]  /*15120*/  FFMA.FTZ R97, R2.reuse, R155, -R157.reuse ;  /* 0x0000009b02617223 */ /* 0x140fe2000001089d */
[----:B0-----:R-:W-:Y:S01]  /*15130*/  F2FP.SATFINITE.E4M3.F32.PACK_AB_MERGE_C R228, R57, R8, RZ ;  /* 0x0000000839e4723e */ /* 0x001fe200048070ff */
[C-C-:B------:R-:W-:Y:S01]  /*15140*/  FFMA.FTZ R42, R2.reuse, R145, -R157.reuse ;  /* 0x00000091022a7223 */ /* 0x140fe2000001089d */
[----:B------:R-:W-:Y:S01]  /*15150*/  FMNMX.FTZ R4, R59, R4, !PT ;  /* 0x000000043b047209 */ /* 0x000fe20007810000 */
[----:B------:R-:W-:Y:S01]  /*15160*/  FFMA.FTZ R147, R2, R147, -R157 ;  /* 0x0000009302937223 */ /* 0x000fe2000001089d */
[----:B------:R-:W-:Y:S01]  /*15170*/  F2FP.SATFINITE.E4M3.F32.PACK_AB_MERGE_C R228, R53, R6, R228 ;  /* 0x0000000635e4723e */ /* 0x000fe200048070e4 */
[----:B------:R-:W-:Y:S01]  /*15180*/  MUFU.EX2 R12, R12 ;  /* 0x0000000c000c7308 */ /* 0x000fe20000000800 */
[----:B------:R-:W-:Y:S01]  /*15190*/  FMNMX.FTZ R4, R33, R4, !PT ;  /* 0x0000000421047209 */ /* 0x000fe20007810000 */
[--C-:B------:R-:W-:Y:S01]  /*151a0*/  IMAD.MOV.U32 R145, RZ, RZ, R151.reuse ;  /* 0x000000ffff917224 */ /* 0x100fe200078e0097 */
[----:B------:R-:W-:Y:S01]  /*151b0*/  ISETP.NE.AND P0, PT, R90, RZ, PT ;  /* 0x000000ff5a00720c */ /* 0x000fe20003f05270 */
[--C-:B------:R-:W-:Y:S01]  /*151c0*/  IMAD.MOV.U32 R143, RZ, RZ, R151.reuse ;  /* 0x000000ffff8f7224 */ /* 0x100fe200078e0097 */
[----:B------:R-:W-:Y:S01]  /*151d0*/  FMNMX.FTZ R4, R63, R4, !PT ;  /* 0x000000043f047209 */ /* 0x000fe20007810000 */
[--C-:B------:R-:W-:Y:S01]  /*151e0*/  IMAD.MOV.U32 R141, RZ, RZ, R151.reuse ;  /* 0x000000ffff8d7224 */ /* 0x100fe200078e0097 */
[-C--:B------:R-:W-:Y:S01]  /*151f0*/  MOV R90, R151.reuse ;  /* 0x00000097005a7202 */ /* 0x080fe20000000f00 */
[----:B------:R-:W0:Y:S01]  /*15200*/  MUFU.EX2 R65, R65 ;  /* 0x0000004100417308 */ /* 0x000e220000000800 */
[----:B------:R-:W-:Y:S01]  /*15210*/  FMNMX.FTZ R4, R37, R4, !PT ;  /* 0x0000000425047209 */ /* 0x000fe20007810000 */
[--C-:B------:R-:W-:Y:S01]  /*15220*/  IMAD.MOV.U32 R137, RZ, RZ, R151.reuse ;  /* 0x000000ffff897224 */ /* 0x100fe200078e0097 */
[-C--:B------:R-:W-:Y:S01]  /*15230*/  MOV R86, R151.reuse ;  /* 0x0000009700567202 */ /* 0x080fe20000000f00 */
[--C-:B------:R-:W-:Y:S01]  /*15240*/  IMAD.MOV.U32 R135, RZ, RZ, R151.reuse ;  /* 0x000000ffff877224 */ /* 0x100fe200078e0097 */
[----:B------:R-:W-:Y:S01]  /*15250*/  FMNMX.FTZ R4, R67, R4, !PT ;  /* 0x0000000443047209 */ /* 0x000fe20007810000 */
[--C-:B------:R-:W-:Y:S01]  /*15260*/  IMAD.MOV.U32 R133, RZ, RZ, R151.reuse ;  /* 0x000000ffff857224 */ /* 0x100fe200078e0097 */
[-C--:B------:R-:W-:Y:S01]  /*15270*/  MOV R82, R151.reuse ;  /* 0x0000009700527202 */ /* 0x080fe20000000f00 */
[----:B------:R-:W-:Y:S01]  /*15280*/  MUFU.EX2 R20, R20 ;  /* 0x0000001400147308 */ /* 0x000fe20000000800 */
[----:B------:R-:W-:Y:S01]  /*15290*/  FMNMX.FTZ R4, R41, R4, !PT ;  /* 0x0000000429047209 */ /* 0x000fe20007810000 */
[--C-:B------:R-:W-:Y:S01]  /*152a0*/  IMAD.MOV.U32 R131, RZ, RZ, R151.reuse ;  /* 0x000000ffff837224 */ /* 0x100fe200078e0097 */
[----:B------:R-:W-:Y:S01]  /*152b0*/  MOV R78, R151 ;  /* 0x00000097004e7202 */ /* 0x000fe20000000f00 */
[--C-:B------:R-:W-:Y:S01]  /*152c0*/  IMAD.MOV.U32 R127, RZ, RZ, R151.reuse ;  /* 0x000000ffff7f7224 */ /* 0x100fe200078e0097 */
[----:B------:R-:W-:Y:S01]  /*152d0*/  FMNMX.FTZ R4, R71, R4, !PT ;  /* 0x0000000447047209 */ /* 0x000fe20007810000 */
[----:B------:R-:W-:-:S02]  /*152e0*/  IMAD.MOV.U32 R125, RZ, RZ, R151 ;  /* 0x000000ffff7d7224 */ /* 0x000fc400078e0097 */
[----:B------:R-:W-:Y:S01]  /*152f0*/  MUFU.EX2 R69, R69 ;  /* 0x0000004500457308 */ /* 0x000fe20000000800 */
[----:B------:R-:W-:Y:S01]  /*15300*/  FMNMX.FTZ R4, R45, R4, !PT ;  /* 0x000000042d047209 */ /* 0x000fe20007810000 */
[--C-:B------:R-:W-:Y:S01]  /*15310*/  IMAD.MOV.U32 R123, RZ, RZ, R151.reuse ;  /* 0x000000ffff7b7224 */ /* 0x100fe200078e0097 */
        /* <DEDUP_REMOVED lines=8> */
[--C-:B------:R-:W-:Y:S01]  /*153a0*/  IMAD.MOV.U32 R115, RZ, RZ, R151.reuse ;  /* 0x000000ffff737224 */ /* 0x100fe200078e0097 */
[----:B------:R-:W-:Y:S01]  /*153b0*/  FMNMX.FTZ R4, R79, R4, !PT ;  /* 0x000000044f047209 */ /* 0x000fe20007810000 */
[--C-:B------:R-:W-:Y:S02]  /*153c0*/  IMAD.MOV.U32 R113, RZ, RZ, R151.reuse ;  /* 0x000000ffff717224 */ /* 0x100fe400078e0097 */
[----:B------:R-:W0:Y:S01]  /*153d0*/  MUFU.EX2 R73, R73 ;  /* 0x0000004900497308 */ /* 0x000e220000000800 */
[----:B------:R-:W-:Y:S01]  /*153e0*/  FMNMX.FTZ R4, R99, R4, !PT ;  /* 0x0000000463047209 */ /* 0x000fe20007810000 */
[--C-:B------:R-:W-:Y:S02]  /*153f0*/  IMAD.MOV.U32 R111, RZ, RZ, R151.reuse ;  /* 0x000000ffff6f7224 */ /* 0x100fe400078e0097 */
[--C-:B------:R-:W-:Y:S01]  /*15400*/  IMAD.MOV.U32 R109, RZ, RZ, R151.reuse ;  /* 0x000000ffff6d7224 */ /* 0x100fe200078e0097 */
[----:B------:R-:W-:Y:S01]  /*15410*/  FMNMX.FTZ R4, R101, R4, !PT ;  /* 0x0000000465047209 */ /* 0x000fe20007810000 */
[----:B------:R-:W-:-:S02]  /*15420*/  IMAD.MOV.U32 R107, RZ, RZ, R151 ;  /* 0x000000ffff6b7224 */ /* 0x000fc400078e0097 */
[----:B------:R-:W-:Y:S01]  /*15430*/  MUFU.EX2 R26, R26 ;  /* 0x0000001a001a7308 */ /* 0x000fe20000000800 */
[----:B------:R-:W-:Y:S01]  /*15440*/  FMNMX.FTZ R4, R103, R4, !PT ;  /* 0x0000000467047209 */ /* 0x000fe20007810000 */
[----:B------:R-:W-:-:S03]  /*15450*/  IMAD.MOV.U32 R88, RZ, RZ, R151 ;  /* 0x000000ffff587224 */ /* 0x000fc600078e0097 */
[----:B------:R-:W-:-:S03]  /*15460*/  FMNMX.FTZ R4, R105, R4, !PT ;  /* 0x0000000469047209 */ /* 0x000fc60007810000 */
[----:B------:R-:W-:Y:S01]  /*15470*/  MUFU.EX2 R77, R77 ;  /* 0x0000004d004d7308 */ /* 0x000fe20000000800 */
[----:B0-----:R-:W-:Y:S01]  /*15480*/  F2FP.SATFINITE.E4M3.F32.PACK_AB_MERGE_C R224, R73, R24, RZ ;  /* 0x0000001849e0723e */ /* 0x001fe200048070ff */
[----:B------:R-:W0:Y:S03]  /*15490*/  SHFL.BFLY PT, R91, R4, 0x2, 0x1f ;  /* 0x0c401f00045b7f89 */ /* 0x000e2600000e0000 */
[----:B------:R-:W-:-:S03]  /*154a0*/  F2FP.SATFINITE.E4M3.F32.PACK_AB_MERGE_C R224, R69, R20, R224 ;  /* 0x0000001445e0723e */ /* 0x000fc600048070e0 */
[----:B------:R-:W-:Y:S08]  /*154b0*/  MUFU.EX2 R28, R28 ;  /* 0x0000001c001c7308 */ /* 0x000ff00000000800 */
[----:B------:R-:W2:Y:S08]  /*154c0*/  MUFU.EX2 R81, R81 ;  /* 0x0000005100517308 */ /* 0x000eb00000000800 */
[----:B------:R-:W-:Y:S01]  /*154d0*/  MUFU.EX2 R30, R30 ;  /* 0x0000001e001e7308 */ /* 0x000fe20000000800 */
[----:B0-----:R-:W-:Y:S01]  /*154e0*/  FMNMX.FTZ R44, R4, R91, !PT ;  /* 0x0000005b042c7209 */ /* 0x001fe20007810000 */
[----:B------:R-:W-:Y:S01]  /*154f0*/  FFMA.FTZ R91, R2, R139, -R157 ;  /* 0x0000008b025b7223 */ /* 0x000fe2000001089d */
[----:B------:R-:W-:-:S03]  /*15500*/  IMAD.MOV.U32 R139, RZ, RZ, R151 ;  /* 0x000000ffff8b7224 */ /* 0x000fc600078e0097 */
[----:B------:R-:W0:Y:S02]  /*15510*/  SHFL.BFLY PT, R95, R44, 0x1, 0x1f ;  /* 0x0c201f002c5f7f89 */ /* 0x000e2400000e0000 */
[----:B------:R-:W-:Y:S01]  /*15520*/  MUFU.EX2 R83, R83 ;  /* 0x0000005300537308 */ /* 0x000fe20000000800 */
[----:B--2---:R-:W-:-:S04]  /*15530*/  F2FP.SATFINITE.E4M3.F32.PACK_AB_MERGE_C R226, R81, R28, RZ ;  /* 0x0000001c51e2723e */ /* 0x004fc800048070ff */
[----:B------:R-:W-:-:S03]  /*15540*/  F2FP.SATFINITE.E4M3.F32.PACK_AB_MERGE_C R226, R77, R26, R226 ;  /* 0x0000001a4de2723e */ /* 0x000fc600048070e2 */
[----:B------:R-:W-:Y:S08]  /*15550*/  MUFU.EX2 R34, R34 ;  /* 0x0000002200227308 */ /* 0x000ff00000000800 */
[----:B------:R-:W2:Y:S01]  /*15560*/  MUFU.EX2 R87, R87 ;  /* 0x0000005700577308 */ /* 0x000ea20000000800 */
[----:B0-----:R-:W-:-:S07]  /*15570*/  FMNMX.FTZ R4, R44, R95, !PT ;  /* 0x0000005f2c047209 */ /* 0x001fce0007810000 */
[----:B------:R-:W-:Y:S01]  /*15580*/  MUFU.EX2 R32, R32 ;  /* 0x0000002000207308 */ /* 0x000fe20000000800 */
[----:B------:R-:W-:-:S01]  /*15590*/  FFMA.FTZ R44, R2, R149, -R157 ;  /* 0x00000095022c7223 */ /* 0x000fc2000001089d */
[----:B------:R-:W-:Y:S01]  /*155a0*/  IMAD.MOV.U32 R149, RZ, RZ, R151 ;  /* 0x000000ffff957224 */ /* 0x000fe200078e0097 */
[----:B------:R-:W-:Y:S01]  /*155b0*/  FSETP.NEU.FTZ.AND P2, PT, R4, -INF , PT ;  /* 0xff8000000400780b */ /* 0x000fe20003f5d000 */
[----:B------:R-:W-:-:S04]  /*155c0*/  FFMA.FTZ R46, R2, R4, -8 ;  /* 0xc1000000022e7423 */ /* 0x000fc80000010004 */
[----:B------:R-:W-:Y:S01]  /*155d0*/  MUFU.EX2 R85, R85 ;  /* 0x0000005500557308 */ /* 0x000fe20000000800 */
[----:B------:R-:W-:Y:S02]  /*155e0*/  FSEL R48, R46, RZ, P2 ;  /* 0x000000ff2e307208 */ /* 0x000fe40001000000 */
[----:B--2---:R-:W-:Y:S02]  /*155f0*/  F2FP.SATFINITE.E4M3.F32.PACK_AB_MERGE_C R216, R87, R34, RZ ;  /* 0x0000002257d8723e */ /* 0x004fe400048070ff */
[----:B------:R-:W-:Y:S01]  /*15600*/  ISETP.GE.AND P2, PT, R129, 0x81, PT ;  /* 0x000000818100780c */ /* 0x000fe20003f46270 */
[C-C-:B------:R-:W-:Y:S01]  /*15610*/  FFMA.FTZ R5, R2.reuse, R5, -R48.reuse ;  /* 0x0000000502057223 */ /* 0x140fe20000010830 */
[----:B------:R-:W-:-:S01]  /*15620*/  FFMA.FTZ R46, R2, R27, -R48 ;  /* 0x0000001b022e7223 */ /* 0x000fc20000010830 */
[C-C-:B------:R-:W-:Y:S01]  /*15630*/  FFMA.FTZ R7, R2.reuse, R7, -R48.reuse ;  /* 0x0000000702077223 */ /* 0x140fe20000010830 */
[----:B------:R-:W-:-:S01]  /*15640*/  FFMA.FTZ R31, R2, R31, -R48 ;  /* 0x0000001f021f7223 */ /* 0x000fc20000010830 */
[C-C-:B------:R-:W-:Y:S01]  /*15650*/  FFMA.FTZ R9, R2.reuse, R9, -R48.reuse ;  /* 0x0000000902097223 */ /* 0x140fe20000010830 */
[----:B------:R-:W-:-:S01]  /*15660*/  FFMA.FTZ R35, R2, R35, -R48 ;  /* 0x0000002302237223 */ /* 0x000fc20000010830 */
[----:B------:R-:W-:Y:S01]  /*15670*/  MUFU.EX2 R5, R5 ;  /* 0x0000000500057308 */ /* 0x000fe20000000800 */
[----:B------:R-:W-:-:S01]  /*15680*/  FFMA.FTZ R11, R2, R11, -R48 ;  /* 0x0000000b020b7223 */ /* 0x000fc20000010830 */
[----:B------:R-:W-:Y:S01]  /*15690*/  FADD.FTZ R27, R6, R53 ;  /* 0x00000035061b7221 */ /* 0x000fe20000010000 */
[----:B------:R-:W-:-:S01]  /*156a0*/  FFMA.FTZ R39, R2, R39, -R48 ;  /* 0x0000002702277223 */ /* 0x000fc20000010830 */
[C-C-:B------:R-:W-:Y:S01]  /*156b0*/  FFMA.FTZ R13, R2.reuse, R13, -R48.reuse ;  /* 0x0000000d020d7223 */ /* 0x140fe20000010830 */
[----:B------:R-:W-:-:S01]  /*156c0*/  FFMA.FTZ R43, R2, R43, -R48 ;  /* 0x0000002b022b7223 */ /* 0x000fc20000010830 */
[----:B------:R-:W-:Y:S01]  /*156d0*/  FADD.FTZ R70, R8, R27 ;  /* 0x0000001b08467221 */ /* 0x000fe20000010000 */
[----:B------:R-:W-:-:S01]  /*156e0*/  FFMA.FTZ R15, R2, R15, -R48 ;  /* 0x0000000f020f7223 */ /* 0x000fc20000010830 */
[----:B------:R-:W0:Y:S01]  /*156f0*/  MUFU.EX2 R46, R46 ;  /* 0x0000002e002e7308 */ /* 0x000e220000000800 */
[----:B------:R-:W-:-:S01]  /*15700*/  FFMA.FTZ R47, R2, R47, -R48 ;  /* 0x0000002f022f7223 */ /* 0x000fc20000010830 */
[C-C-:B------:R-:W-:Y:S01]  /*15710*/  FFMA.FTZ R21, R2.reuse, R21, -R48.reuse ;  /* 0x0000001502157223 */ /* 0x140fe20000010830 */
[----:B------:R-:W-:-:S01]  /*15720*/  FFMA.FTZ R51, R2, R51, -R48 ;  /* 0x0000003302337223 */ /* 0x000fc20000010830 */
[C-C-:B------:R-:W-:Y:S01]  /*15730*/  FFMA.FTZ R25, R2.reuse, R25, -R48.reuse ;  /* 0x0000001902197223 */ /* 0x140fe20000010830 */
[----:B------:R-:W-:-:S01]  /*15740*/  FFMA.FTZ R55, R2, R55, -R48 ;  /* 0x0000003702377223 */ /* 0x000fc20000010830 */
[C-C-:B------:R-:W-:Y:S01]  /*15750*/  FFMA.FTZ R29, R2.reuse, R29, -R48.reuse ;  /* 0x0000001d021d7223 */ /* 0x140fe20000010830 */
[----:B------:R-:W-:-:S01]  /*15760*/  FFMA.FTZ R59, R2, R59, -R48 ;  /* 0x0000003b023b7223 */ /* 0x000fc20000010830 */
[----:B------:R-:W2:Y:S01]  /*15770*/  MUFU.EX2 R7, R7 ;  /* 0x0000000700077308 */ /* 0x000ea20000000800 */
[----:B------:R-:W-:-:S01]  /*15780*/  FFMA.FTZ R33, R2, R33, -R48 ;  /* 0x0000002102217223 */ /* 0x000fc20000010830 */
[C-C-:B------:R-:W-:Y:S01]  /*15790*/  FFMA.FTZ R63, R2.reuse, R63, -R48.reuse ;  /* 0x0000003f023f7223 */ /* 0x140fe20000010830 */
[----:B------:R-:W-:-:S01]  /*157a0*/  FFMA.FTZ R37, R2, R37, -R48 ;  /* 0x0000002502257223 */ /* 0x000fc20000010830 */
[C-C-:B------:R-:W-:Y:S01]  /*157b0*/  FFMA.FTZ R67, R2.reuse, R67, -R48.reuse ;  /* 0x0000004302437223 */ /* 0x140fe20000010830 */
[----:B------:R-:W-:-:S01]  /*157c0*/  FFMA.FTZ R41, R2, R41, -R48 ;  /* 0x0000002902297223 */ /* 0x000fc20000010830 */
[C-C-:B------:R-:W-:Y:S01]  /*157d0*/  FFMA.FTZ R71, R2.reuse, R71, -R48.reuse ;  /* 0x0000004702477223 */ /* 0x140fe20000010830 */
[----:B------:R-:W-:-:S01]  /*157e0*/  FFMA.FTZ R45, R2, R45, -R48 ;  /* 0x0000002d022d7223 */ /* 0x000fc20000010830 */
[----:B------:R3:W4:Y:S01]  /*157f0*/  MUFU.EX2 R50, R31 ;  /* 0x0000001f00327308 */ /* 0x0007220000000800 */
[----:B0-----:R-:W-:-:S01]  /*15800*/  FADD.FTZ R68, R5, R46 ;  /* 0x0000002e05447221 */ /* 0x001fc20000010000 */
[C-C-:B------:R-:W-:Y:S01]  /*15810*/  FFMA.FTZ R75, R2.reuse, R75, -R48.reuse ;  /* 0x0000004b024b7223 */ /* 0x140fe20000010830 */
[----:B------:R-:W-:-:S01]  /*15820*/  FFMA.FTZ R49, R2, R49, -R48 ;  /* 0x0000003102317223 */ /* 0x000fc20000010830 */
[C-C-:B------:R-:W-:Y:S01]  /*15830*/  FFMA.FTZ R79, R2.reuse, R79, -R48.reuse ;  /* 0x0000004f024f7223 */ /* 0x140fe20000010830 */
[----:B------:R-:W-:-:S01]  /*15840*/  FFMA.FTZ R99, R2, R99, -R48 ;  /* 0x0000006302637223 */ /* 0x000fc20000010830 */
[C-C-:B------:R-:W-:Y:S01]  /*15850*/  FFMA.FTZ R101, R2.reuse, R101, -R48.reuse ;  /* 0x0000006502657223 */ /* 0x140fe20000010830 */
[----:B------:R-:W-:-:S01]  /*15860*/  FFMA.FTZ R103, R2, R103, -R48 ;  /* 0x0000006702677223 */ /* 0x000fc20000010830 */
[----:B------:R-:W0:Y:S01]  /*15870*/  MUFU.EX2 R9, R9 ;  /* 0x0000000900097308 */ /* 0x000e220000000800 */
[----:B--2---:R-:W-:-:S01]  /*15880*/  FADD.FTZ R27, R7, R68 ;  /* 0x00000044071b7221 */ /* 0x004fc20000010000 */
[----:B---3--:R-:W-:Y:S01]  /*15890*/  FADD.FTZ R31, R57, R70 ;  /* 0x00000046391f7221 */ /* 0x008fe20000010000 */
[----:B------:R-:W-:-:S01]  /*158a0*/  FFMA.FTZ R48, R2, R105, -R48 ;  /* 0x0000006902307223 */ /* 0x000fc20000010830 */
[----:B------:R-:W-:Y:S01]  /*158b0*/  F2FP.SATFINITE.E4M3.F32.PACK_AB_MERGE_C R216, R83, R30, R216 ;  /* 0x0000001e53d8723e */ /* 0x000fe200048070d8 */
[----:B------:R-:W-:-:S02]  /*158c0*/  IMAD.MOV.U32 R129, RZ, RZ, R151 ;  /* 0x000000ffff817224 */ /* 0x000fc400078e0097 */
[----:B------:R-:W-:Y:S01]  /*158d0*/  FADD.FTZ R70, R10, R31 ;  /* 0x0000001f0a467221 */ /* 0x000fe20000010000 */
[----:B------:R-:W-:Y:S01]  /*158e0*/  IMAD.MOV.U32 R105, RZ, RZ, R151 ;  /* 0x000000ffff697224 */ /* 0x000fe200078e0097 */
[----:B------:R2:W3:Y:S01]  /*158f0*/  MUFU.EX2 R52, R35 ;  /* 0x0000002300347308 */ /* 0x0004e20000000800 */
[----:B----4-:R-:W-:-:S01]  /*15900*/  FADD.FTZ R68, R50, R27 ;  /* 0x0000001b32447221 */ /* 0x010fc20000010000 */
[----:B------:R-:W-:Y:S01]  /*15910*/  FADD.FTZ R31, R61, R70 ;  /* 0x000000463d1f7221 */ /* 0x000fe20000010000 */
[----:B------:R-:W-:Y:S01]  /*15920*/  F2FP.SATFINITE.E4M3.F32.PACK_AB_MERGE_C R229, R50, R7, RZ ;  /* 0x0000000732e5723e */ /* 0x000fe200048070ff */
[----:B------:R-:W-:Y:S01]  /*15930*/  IMAD.MOV.U32 R61, RZ, RZ, R151 ;  /* 0x000000ffff3d7224 */ /* 0x000fe200078e0097 */
[----:B------:R-:W-:Y:S01]  /*15940*/  MOV R50, R151 ;  /* 0x0000009700327202 */ /* 0x000fe20000000f00 */
[----:B------:R-:W-:Y:S01]  /*15950*/  FADD.FTZ R72, R12, R31 ;  /* 0x0000001f0c487221 */ /* 0x000fe20000010000 */
[----:B------:R-:W-:Y:S01]  /*15960*/  F2FP.SATFINITE.E4M3.F32.PACK_AB_MERGE_C R229, R46, R5, R229 ;  /* 0x000000052ee5723e */ /* 0x000fe200048070e5 */
[----:B------:R-:W1:Y:S01]  /*15970*/  MUFU.EX2 R11, R11 ;  /* 0x0000000b000b7308 */ /* 0x000e620000000800 */
[----:B0-----:R-:W-:-:S01]  /*15980*/  FADD.FTZ R27, R9, R68 ;  /* 0x00000044091b7221 */ /* 0x001fc20000010000 */
[--C-:B------:R-:W-:Y:S01]  /*15990*/  IMAD.MOV.U32 R57, RZ, RZ, R151.reuse ;  /* 0x000000ffff397224 */ /* 0x100fe200078e0097 */
[----:B------:R-:W-:Y:S01]  /*159a0*/  MOV R46, R151 ;  /* 0x00000097002e7202 */ /* 0x000fe20000000f00 */
[----:B------:R-:W-:-:S02]  /*159b0*/  IMAD.MOV.U32 R53, RZ, RZ, R151 ;  /* 0x000000ffff357224 */ /* 0x000fc400078e0097 */
[----:B--2---:R-:W-:Y:S02]  /*159c0*/  IMAD.MOV.U32 R35, RZ, RZ, R151 ;  /* 0x000000ffff237224 */ /* 0x004fe400078e0097 */
[----:B------:R0:W2:Y:S01]  /*159d0*/  MUFU.EX2 R54, R39 ;  /* 0x0000002700367308 */ /* 0x0000a20000000800 */
[----:B---3--:R-:W-:-:S01]  /*159e0*/  FADD.FTZ R70, R52, R27 ;  /* 0x0000001b34467221 */ /* 0x008fc20000010000 */
[----:B------:R-:W-:Y:S01]  /*159f0*/  FADD.FTZ R27, R65, R72 ;  /* 0x00000048411b7221 */ /* 0x000fe20000010000 */
[--C-:B------:R-:W-:Y:S02]  /*15a00*/  IMAD.MOV.U32 R65, RZ, RZ, R151.reuse ;  /* 0x000000ffff417224 */ /* 0x100fe400078e0097 */
[----:B------:R-:W-:Y:S02]  /*15a10*/  IMAD.MOV.U32 R31, RZ, RZ, R151 ;  /* 0x000000ffff1f7224 */ /* 0x000fe400078e0097 */
[----:B------:R-:W-:-:S01]  /*15a20*/  FADD.FTZ R72, R20, R27 ;  /* 0x0000001b14487221 */ /* 0x000fc20000010000 */
[----:B------:R-:W3:Y:S01]  /*15a30*/  MUFU.EX2 R13, R13 ;  /* 0x0000000d000d7308 */ /* 0x000ee20000000800 */
[----:B-1----:R-:W-:-:S02]  /*15a40*/  FADD.FTZ R3, R11, R70 ;  /* 0x000000460b037221 */ /* 0x002fc40000010000 */
[----:B------:R-:W-:Y:S01]  /*15a50*/  FADD.FTZ R27, R69, R72 ;  /* 0x00000048451b7221 */ /* 0x000fe20000010000 */
[--C-:B------:R-:W-:Y:S02]  /*15a60*/  IMAD.MOV.U32 R69, RZ, RZ, R151.reuse ;  /* 0x000000ffff457224 */ /* 0x100fe400078e0097 */
[----:B0-----:R-:W-:Y:S02]  /*15a70*/  IMAD.MOV.U32 R39, RZ, RZ, R151 ;  /* 0x000000ffff277224 */ /* 0x001fe400078e0097 */
[----:B------:R-:W-:-:S01]  /*15a80*/  FADD.FTZ R74, R24, R27 ;  /* 0x0000001b184a7221 */ /* 0x000fc20000010000 */
[----:B------:R0:W1:Y:S01]  /*15a90*/  MUFU.EX2 R56, R43 ;  /* 0x0000002b00387308 */ /* 0x0000620000000800 */
[----:B--2---:R-:W-:-:S02]  /*15aa0*/  FADD.FTZ R70, R54, R3 ;  /* 0x0000000336467221 */ /* 0x004fc40000010000 */
[----:B------:R-:W-:Y:S01]  /*15ab0*/  FADD.FTZ R27, R73, R74 ;  /* 0x0000004a491b7221 */ /* 0x000fe20000010000 */
[----:B------:R-:W-:Y:S01]  /*15ac0*/  F2FP.SATFINITE.E4M3.F32.PACK_AB_MERGE_C R11, R54, R11, RZ ;  /* 0x0000000b360b723e */ /* 0x000fe200048070ff */
[----:B------:R-:W-:Y:S01]  /*15ad0*/  IMAD.MOV.U32 R73, RZ, RZ, R151 ;  /* 0x000000ffff497224 */ /* 0x000fe200078e0097 */
[----:B------:R-:W-:Y:S01]  /*15ae0*/  MOV R54, R151 ;  /* 0x0000009700367202 */ /* 0x000fe20000000f00 */
[----:B------:R-:W-:Y:S01]  /*15af0*/  FADD.FTZ R74, R26, R27 ;  /* 0x0000001b1a4a7221 */ /* 0x000fe20000010000 */
[----:B------:R-:W-:Y:S01]  /*15b00*/  F2FP.SATFINITE.E4M3.F32.PACK_AB_MERGE_C R231, R52, R9, R11 ;  /* 0x0000000934e7723e */ /* 0x000fe2000480700b */
[----:B------:R-:W2:Y:S01]  /*15b10*/  MUFU.EX2 R15, R15 ;  /* 0x0000000f000f7308 */ /* 0x000ea20000000800 */
[----:B---3--:R-:W-:-:S01]  /*15b20*/  FADD.FTZ R3, R13, R70 ;  /* 0x000000460d037221 */ /* 0x008fc20000010000 */
[----:B------:R-:W-:Y:S01]  /*15b30*/  FADD.FTZ R27, R77, R74 ;  /* 0x0000004a4d1b7221 */ /* 0x000fe20000010000 */
[--C-:B------:R-:W-:Y:S01]  /*15b40*/  IMAD.MOV.U32 R77, RZ, RZ, R151.reuse ;  /* 0x000000ffff4d7224 */ /* 0x100fe200078e0097 */
[-C--:B------:R-:W-:Y:S01]  /*15b50*/  MOV R74, R151.reuse ;  /* 0x00000097004a7202 */ /* 0x080fe20000000f00 */
[--C-:B------:R-:W-:Y:S01]  /*15b60*/  IMAD.MOV.U32 R52, RZ, RZ, R151.reuse ;  /* 0x000000ffff347224 */ /* 0x100fe200078e0097 */
[----:B------:R-:W-:Y:S01]  /*15b70*/  MOV R26, R151 ;  /* 0x00000097001a7202 */ /* 0x000fe20000000f00 */
[----:B0-----:R-:W-:Y:S01]  /*15b80*/  IMAD.MOV.U32 R43, RZ, RZ, R151 ;  /* 0x000000ffff2b7224 */ /* 0x001fe200078e0097 */
[----:B------:R0:W3:Y:S01]  /*15b90*/  MUFU.EX2 R58, R47 ;  /* 0x0000002f003a7308 */ /* 0x0000e20000000800 */
[----:B-1----:R-:W-:-:S07]  /*15ba0*/  FADD.FTZ R72, R56, R3 ;  /* 0x0000000338487221 */ /* 0x002fce0000010000 */
[----:B------:R-:W1:Y:S01]  /*15bb0*/  MUFU.EX2 R21, R21 ;  /* 0x0000001500157308 */ /* 0x000e620000000800 */
[----:B--2---:R-:W-:-:S01]  /*15bc0*/  FADD.FTZ R3, R15, R72 ;  /* 0x000000480f037221 */ /* 0x004fc20000010000 */
[----:B0-----:R-:W-:-:S06]  /*15bd0*/  IMAD.MOV.U32 R47, RZ, RZ, R151 ;  /* 0x000000ffff2f7224 */ /* 0x001fcc00078e0097 */
[----:B------:R0:W2:Y:S01]  /*15be0*/  MUFU.EX2 R60, R51 ;  /* 0x00000033003c7308 */ /* 0x0000a20000000800 */
[----:B---3--:R-:W-:-:S01]  /*15bf0*/  FADD.FTZ R72, R58, R3 ;  /* 0x000000033a487221 */ /* 0x008fc20000010000 */
[----:B------:R-:W-:Y:S02]  /*15c00*/  F2FP.SATFINITE.E4M3.F32.PACK_AB_MERGE_C R15, R58, R15, RZ ;  /* 0x0000000f3a0f723e */ /* 0x000fe400048070ff */
[----:B------:R-:W-:Y:S02]  /*15c10*/  MOV R58, R151 ;  /* 0x00000097003a7202 */ /* 0x000fe40000000f00 */
[----:B------:R-:W-:Y:S01]  /*15c20*/  F2FP.SATFINITE.E4M3.F32.PACK_AB_MERGE_C R225, R56, R13, R15 ;  /* 0x0000000d38e1723e */ /* 0x000fe2000480700f */
[----:B------:R-:W-:Y:S01]  /*15c30*/  IMAD.MOV.U32 R56, RZ, RZ, R151 ;  /* 0x000000ffff387224 */ /* 0x000fe200078e0097 */
[----:B------:R-:W3:Y:S01]  /*15c40*/  MUFU.EX2 R25, R25 ;  /* 0x0000001900197308 */ /* 0x000ee20000000800 */
[----:B-1----:R-:W-:-:S01]  /*15c50*/  FADD.FTZ R3, R21, R72 ;  /* 0x0000004815037221 */ /* 0x002fc20000010000 */
[----:B------:R-:W-:Y:S01]  /*15c60*/  FADD.FTZ R72, R28, R27 ;  /* 0x0000001b1c487221 */ /* 0x000fe20000010000 */
[----:B0-----:R-:W-:-:S02]  /*15c70*/  IMAD.MOV.U32 R51, RZ, RZ, R151 ;  /* 0x000000ffff337224 */ /* 0x001fc400078e0097 */
[----:B------:R-:W-:Y:S02]  /*15c80*/  IMAD.MOV.U32 R27, RZ, RZ, R151 ;  /* 0x000000ffff1b7224 */ /* 0x000fe400078e0097 */
[----:B------:R-:W-:-:S01]  /*15c90*/  FADD.FTZ R81, R81, R72 ;  /* 0x0000004851517221 */ /* 0x000fc20000010000 */
[----:B------:R-:W-:Y:S01]  /*15ca0*/  IMAD.MOV.U32 R72, RZ, RZ, R151 ;  /* 0x000000ffff487224 */ /* 0x000fe200078e0097 */
[----:B------:R0:W1:Y:S01]  /*15cb0*/  MUFU.EX2 R62, R55 ;  /* 0x00000037003e7308 */ /* 0x0000620000000800 */
[----:B--2---:R-:W-:-:S01]  /*15cc0*/  FADD.FTZ R12, R60, R3 ;  /* 0x000000033c0c7221 */ /* 0x004fc20000010000 */
[----:B------:R-:W-:Y:S01]  /*15cd0*/  FADD.FTZ R24, R30, R81 ;  /* 0x000000511e187221 */ /* 0x000fe20000010000 */
[----:B------:R-:W-:Y:S01]  /*15ce0*/  IMAD.MOV.U32 R81, RZ, RZ, R151 ;  /* 0x000000ffff517224 */ /* 0x000fe200078e0097 */
[----:B------:R-:W-:Y:S02]  /*15cf0*/  MOV R30, R151 ;  /* 0x00000097001e7202 */ /* 0x000fe40000000f00 */
[----:B------:R-:W-:-:S01]  /*15d00*/  FADD.FTZ R7, R83, R24 ;  /* 0x0000001853077221 */ /* 0x000fc20000010000 */
[----:B------:R-:W-:Y:S01]  /*15d10*/  IMAD.MOV.U32 R83, RZ, RZ, R151 ;  /* 0x000000ffff537224 */ /* 0x000fe200078e0097 */
[----:B------:R-:W2:Y:S01]  /*15d20*/  MUFU.EX2 R29, R29 ;  /* 0x0000001d001d7308 */ /* 0x000ea20000000800 */
[----:B---3--:R-:W-:-:S01]  /*15d30*/  FADD.FTZ R3, R25, R12 ;  /* 0x0000000c19037221 */ /* 0x008fc20000010000 */
[----:B------:R-:W-:Y:S01]  /*15d40*/  FADD.FTZ R28, R34, R7 ;  /* 0x00000007221c7221 */ /* 0x000fe20000010000 */
[----:B0-----:R-:W-:Y:S01]  /*15d50*/  IMAD.MOV.U32 R55, RZ, RZ, R151 ;  /* 0x000000ffff377224 */ /* 0x001fe200078e0097 */
[----:B------:R-:W-:-:S02]  /*15d60*/  MOV R34, R151 ;  /* 0x0000009700227202 */ /* 0x000fc40000000f00 */
[----:B------:R-:W-:-:S01]  /*15d70*/  FADD.FTZ R87, R87, R28 ;  /* 0x0000001c57577221 */ /* 0x000fc20000010000 */
[----:B------:R-:W-:Y:S01]  /*15d80*/  IMAD.MOV.U32 R28, RZ, RZ, R151 ;  /* 0x000000ffff1c7224 */ /* 0x000fe200078e0097 */
[----:B------:R0:W3:Y:S01]  /*15d90*/  MUFU.EX2 R64, R59 ;  /* 0x0000003b00407308 */ /* 0x0000e20000000800 */
[----:B-1----:R-:W-:-:S01]  /*15da0*/  FADD.FTZ R12, R62, R3 ;  /* 0x000000033e0c7221 */ /* 0x002fc20000010000 */
[----:B------:R-:W-:Y:S01]  /*15db0*/  FADD.FTZ R6, R32, R87 ;  /* 0x0000005720067221 */ /* 0x000fe20000010000 */
[----:B------:R-:W-:Y:S01]  /*15dc0*/  F2FP.SATFINITE.E4M3.F32.PACK_AB_MERGE_C R25, R62, R25, RZ ;  /* 0x000000193e19723e */ /* 0x000fe200048070ff */
[----:B------:R-:W-:Y:S01]  /*15dd0*/  IMAD.MOV.U32 R87, RZ, RZ, R151 ;  /* 0x000000ffff577224 */ /* 0x000fe200078e0097 */
[----:B------:R-:W-:Y:S01]  /*15de0*/  MOV R62, R151 ;  /* 0x00000097003e7202 */ /* 0x000fe20000000f00 */
[----:B------:R-:W-:Y:S01]  /*15df0*/  FADD.FTZ R7, R85, R6 ;  /* 0x0000000655077221 */ /* 0x000fe20000010000 */
[----:B------:R-:W-:Y:S01]  /*15e00*/  F2FP.SATFINITE.E4M3.F32.PACK_AB_MERGE_C R227, R60, R21, R25 ;  /* 0x000000153ce3723e */ /* 0x000fe20004807019 */
[----:B------:R-:W1:Y:S01]  /*15e10*/  MUFU.EX2 R33, R33 ;  /* 0x0000002100217308 */ /* 0x000e620000000800 */
[----:B--2---:R-:W-:-:S01]  /*15e20*/  FADD.FTZ R3, R29, R12 ;  /* 0x0000000c1d037221 */ /* 0x004fc20000010000 */
[----:B------:R-:W-:-:S02]  /*15e30*/  IMAD.MOV.U32 R60, RZ, RZ, R151 ;  /* 0x000000ffff3c7224 */ /* 0x000fc400078e0097 */
[--C-:B0-----:R-:W-:Y:S02]  /*15e40*/  IMAD.MOV.U32 R59, RZ, RZ, R151.reuse ;  /* 0x000000ffff3b7224 */ /* 0x101fe400078e0097 */
[----:B------:R-:W-:Y:S02]  /*15e50*/  IMAD.MOV.U32 R25, RZ, RZ, R151 ;  /* 0x000000ffff197224 */ /* 0x000fe400078e0097 */
[----:B------:R0:W2:Y:S01]  /*15e60*/  MUFU.EX2 R66, R63 ;  /* 0x0000003f00427308 */ /* 0x0000a20000000800 */
[----:B---3--:R-:W-:-:S07]  /*15e70*/  FADD.FTZ R24, R64, R3 ;  /* 0x0000000340187221 */ /* 0x008fce0000010000 */
[----:B------:R-:W3:Y:S01]  /*15e80*/  MUFU.EX2 R37, R37 ;  /* 0x0000002500257308 */ /* 0x000ee20000000800 */
[----:B-1----:R-:W-:-:S01]  /*15e90*/  FADD.FTZ R3, R33, R24 ;  /* 0x0000001821037221 */ /* 0x002fc20000010000 */
[--C-:B0-----:R-:W-:Y:S02]  /*15ea0*/  IMAD.MOV.U32 R63, RZ, RZ, R151.reuse ;  /* 0x000000ffff3f7224 */ /* 0x101fe400078e0097 */
[----:B------:R-:W-:-:S04]  /*15eb0*/  IMAD.MOV.U32 R24, RZ, RZ, R151 ;  /* 0x000000ffff187224 */ /* 0x000fc800078e0097 */
[----:B------:R0:W1:Y:S01]  /*15ec0*/  MUFU.EX2 R68, R67 ;  /* 0x0000004300447308 */ /* 0x0000620000000800 */
[C---:B--2---:R-:W-:Y:S01]  /*15ed0*/  F2FP.SATFINITE.E4M3.F32.PACK_AB_MERGE_C R33, R66.reuse, R33, RZ ;  /* 0x000000214221723e */ /* 0x044fe200048070ff */
[----:B------:R-:W-:-:S03]  /*15ee0*/  FADD.FTZ R66, R66, R3 ;  /* 0x0000000342427221 */ /* 0x000fc60000010000 */
[----:B------:R-:W-:Y:S01]  /*15ef0*/  F2FP.SATFINITE.E4M3.F32.PACK_AB_MERGE_C R217, R64, R29, R33 ;  /* 0x0000001d40d9723e */ /* 0x000fe20004807021 */
[----:B------:R-:W-:Y:S02]  /*15f00*/  IMAD.MOV.U32 R64, RZ, RZ, R151 ;  /* 0x000000ffff407224 */ /* 0x000fe400078e0097 */
[----:B------:R-:W2:Y:S01]  /*15f10*/  MUFU.EX2 R36, R36 ;  /* 0x0000002400247308 */ /* 0x000ea20000000800 */
[----:B---3--:R-:W-:-:S01]  /*15f20*/  FADD.FTZ R3, R37, R66 ;  /* 0x0000004225037221 */ /* 0x008fc20000010000 */
[--C-:B0-----:R-:W-:Y:S01]  /*15f30*/  IMAD.MOV.U32 R67, RZ, RZ, R151.reuse ;  /* 0x000000ffff437224 */ /* 0x101fe200078e0097 */
[----:B------:R-:W-:Y:S01]  /*15f40*/  MOV R66, R151 ;  /* 0x0000009700427202 */ /* 0x000fe20000000f00 */
[--C-:B------:R-:W-:Y:S02]  /*15f50*/  IMAD.MOV.U32 R33, RZ, RZ, R151.reuse ;  /* 0x000000ffff217224 */ /* 0x100fe400078e0097 */
[----:B------:R-:W-:Y:S02]  /*15f60*/  IMAD.MOV.U32 R29, RZ, RZ, R151 ;  /* 0x000000ffff1d7224 */ /* 0x000fe400078e0097 */
[----:B------:R-:W0:Y:S01]  /*15f70*/  MUFU.EX2 R41, R41 ;  /* 0x0000002900297308 */ /* 0x000e220000000800 */
[----:B-1----:R-:W-:-:S07]  /*15f80*/  FADD.FTZ R10, R68, R3 ;  /* 0x00000003440a7221 */ /* 0x002fce0000010000 */
[----:B------:R-:W1:Y:S01]  /*15f90*/  MUFU.EX2 R89, R89 ;  /* 0x0000005900597308 */ /* 0x000e620000000800 */
[----:B--2---:R-:W-:-:S07]  /*15fa0*/  FADD.FTZ R20, R36, R7 ;  /* 0x0000000724147221 */ /* 0x004fce0000010000 */
[----:B------:R2:W3:Y:S01]  /*15fb0*/  MUFU.EX2 R70, R71 ;  /* 0x0000004700467308 */ /* 0x0004e20000000800 */
[----:B0-----:R-:W-:-:S07]  /*15fc0*/  FADD.FTZ R3, R41, R10 ;  /* 0x0000000a29037221 */ /* 0x001fce0000010000 */
[----:B------:R-:W-:Y:S01]  /*15fd0*/  MUFU.EX2 R40, R40 ;  /* 0x0000002800287308 */ /* 0x000fe20000000800 */
[C---:B-1----:R-:W-:Y:S01]  /*15fe0*/  F2FP.SATFINITE.E4M3.F32.PACK_AB_MERGE_C R218, R89.reuse, R36, RZ ;  /* 0x0000002459da723e */ /* 0x042fe200048070ff */
[----:B------:R-:W-:Y:S01]  /*15ff0*/  FADD.FTZ R89, R89, R20 ;  /* 0x0000001459597221 */ /* 0x000fe20000010000 */
[--C-:B--2---:R-:W-:Y:S02]  /*16000*/  IMAD.MOV.U32 R71, RZ, RZ, R151.reuse ;  /* 0x000000ffff477224 */ /* 0x104fe400078e0097 */
[----:B------:R-:W-:Y:S01]  /*16010*/  F2FP.SATFINITE.E4M3.F32.PACK_AB_MERGE_C R218, R85, R32, R218 ;  /* 0x0000002055da723e */ /* 0x000fe200048070da */
[----:B------:R-:W-:Y:S02]  /*16020*/  IMAD.MOV.U32 R85, RZ, RZ, R151 ;  /* 0x000000ffff557224 */ /* 0x000fe400078e0097 */
[----:B------:R-:W0:Y:S01]  /*16030*/  MUFU.EX2 R93, R93 ;  /* 0x0000005d005d7308 */ /* 0x000e220000000800 */
[C---:B---3--:R-:W-:Y:S01]  /*16040*/  F2FP.SATFINITE.E4M3.F32.PACK_AB_MERGE_C R41, R70.reuse, R41, RZ ;  /* 0x000000294629723e */ /* 0x048fe200048070ff */
[----:B------:R-:W-:Y:S01]  /*16050*/  FADD.FTZ R70, R70, R3 ;  /* 0x0000000346467221 */ /* 0x000fe20000010000 */
[----:B------:R-:W-:-:S02]  /*16060*/  IMAD.MOV.U32 R36, RZ, RZ, R151 ;  /* 0x000000ffff247224 */ /* 0x000fc400078e0097 */
[----:B------:R-:W-:Y:S01]  /*16070*/  F2FP.SATFINITE.E4M3.F32.PACK_AB_MERGE_C R219, R68, R37, R41 ;  /* 0x0000002544db723e */ /* 0x000fe20004807029 */
[--C-:B------:R-:W-:Y:S02]  /*16080*/  IMAD.MOV.U32 R68, RZ, RZ, R151.reuse ;  /* 0x000000ffff447224 */ /* 0x100fe400078e0097 */
[----:B------:R-:W1:Y:S01]  /*16090*/  MUFU.EX2 R38, R38 ;  /* 0x0000002600267308 */ /* 0x000e620000000800 */
[--C-:B------:R-:W-:Y:S02]  /*160a0*/  IMAD.MOV.U32 R41, RZ, RZ, R151.reuse ;  /* 0x000000ffff297224 */ /* 0x100fe400078e0097 */
[--C-:B------:R-:W-:Y:S02]  /*160b0*/  IMAD.MOV.U32 R37, RZ, RZ, R151.reuse ;  /* 0x000000ffff257224 */ /* 0x100fe400078e0097 */
[----:B------:R-:W-:-:S03]  /*160c0*/  IMAD.MOV.U32 R32, RZ, RZ, R151 ;  /* 0x000000ffff207224 */ /* 0x000fc600078e0097 */
[----:B------:R-:W2:Y:S01]  /*160d0*/  MUFU.EX2 R45, R45 ;  /* 0x0000002d002d7308 */ /* 0x000ea20000000800 */
[----:B0-----:R-:W-:-:S07]  /*160e0*/  F2FP.SATFINITE.E4M3.F32.PACK_AB_MERGE_C R220, R93, R40, RZ ;  /* 0x000000285ddc723e */ /* 0x001fce00048070ff */
[----:B------:R-:W0:Y:S01]  /*160f0*/  MUFU.EX2 R91, R91 ;  /* 0x0000005b005b7308 */ /* 0x000e220000000800 */
[----:B-1----:R-:W-:-:S01]  /*16100*/  FADD.FTZ R10, R38, R89 ;  /* 0x00000059260a7221 */ /* 0x002fc20000010000 */
[----:B------:R-:W-:-:S06]  /*16110*/  IMAD.MOV.U32 R89, RZ, RZ, R151 ;  /* 0x000000ffff597224 */ /* 0x000fcc00078e0097 */
[----:B------:R1:W3:Y:S01]  /*16120*/  MUFU.EX2 R8, R75 ;  /* 0x0000004b00087308 */ /* 0x0002e20000000800 */
[----:B--2---:R-:W-:-:S01]  /*16130*/  FADD.FTZ R3, R45, R70 ;  /* 0x000000462d037221 */ /* 0x004fc20000010000 */
[----:B------:R-:W-:-:S06]  /*16140*/  MOV R70, R151 ;  /* 0x0000009700467202 */ /* 0x000fcc0000000f00 */
[----:B------:R-:W2:Y:S01]  /*16150*/  MUFU.EX2 R49, R49 ;  /* 0x0000003100317308 */ /* 0x000ea20000000800 */
[C---:B0-----:R-:W-:Y:S01]  /*16160*/  F2FP.SATFINITE.E4M3.F32.PACK_AB_MERGE_C R220, R91.reuse, R38, R220 ;  /* 0x000000265bdc723e */ /* 0x041fe200048070dc */
[----:B------:R-:W-:Y:S01]  /*16170*/  FADD.FTZ R91, R91, R10 ;  /* 0x0000000a5b5b7221 */ /* 0x000fe20000010000 */
[----:B-1----:R-:W-:Y:S01]  /*16180*/  IMAD.MOV.U32 R75, RZ, RZ, R151 ;  /* 0x000000ffff4b7224 */ /* 0x002fe200078e0097 */
[----:B------:R-:W-:Y:S02]  /*16190*/  MOV R38, R151 ;  /* 0x0000009700267202 */ /* 0x000fe40000000f00 */
[----:B------:R-:W-:-:S01]  /*161a0*/  FADD.FTZ R40, R40, R91 ;  /* 0x0000005b28287221 */ /* 0x000fc20000010000 */
[----:B------:R-:W-:Y:S01]  /*161b0*/  IMAD.MOV.U32 R91, RZ, RZ, R151 ;  /* 0x000000ffff5b7224 */ /* 0x000fe200078e0097 */
[----:B------:R0:W1:Y:S01]  /*161c0*/  MUFU.EX2 R12, R79 ;  /* 0x0000004f000c7308 */ /* 0x0000620000000800 */
[----:B---3--:R-:W-:-:S01]  /*161d0*/  FADD.FTZ R10, R8, R3 ;  /* 0x00000003080a7221 */ /* 0x008fc20000010000 */
[----:B------:R-:W-:Y:S01]  /*161e0*/  FADD.FTZ R93, R93, R40 ;  /* 0x000000285d5d7221 */ /* 0x000fe20000010000 */
[----:B------:R-:W-:-:S05]  /*161f0*/  IMAD.MOV.U32 R40, RZ, RZ, R151 ;  /* 0x000000ffff287224 */ /* 0x000fca00078e0097 */
[----:B------:R-:W-:Y:S01]  /*16200*/  MUFU.EX2 R44, R44 ;  /* 0x0000002c002c7308 */ /* 0x000fe20000000800 */
[----:B--2---:R-:W-:-:S01]  /*16210*/  FADD.FTZ R3, R49, R10 ;  /* 0x0000000a31037221 */ /* 0x004fc20000010000 */
[----:B0-----:R-:W-:-:S06]  /*16220*/  IMAD.MOV.U32 R79, RZ, RZ, R151 ;  /* 0x000000ffff4f7224 */ /* 0x001fcc00078e0097 */
[----:B------:R-:W0:Y:S01]  /*16230*/  MUFU.EX2 R97, R97 ;  /* 0x0000006100617308 */ /* 0x000e220000000800 */
[C---:B-1----:R-:W-:Y:S01]  /*16240*/  F2FP.SATFINITE.E4M3.F32.PACK_AB_MERGE_C R49, R12.reuse, R49, RZ ;  /* 0x000000310c31723e */ /* 0x042fe200048070ff */
[----:B------:R-:W-:-:S03]  /*16250*/  FADD.FTZ R12, R12, R3 ;  /* 0x000000030c0c7221 */ /* 0x000fc60000010000 */
[----:B------:R-:W-:Y:S01]  /*16260*/  F2FP.SATFINITE.E4M3.F32.PACK_AB_MERGE_C R221, R8, R45, R49 ;  /* 0x0000002d08dd723e */ /* 0x000fe20004807031 */
[--C-:B------:R-:W-:Y:S02]  /*16270*/  IMAD.MOV.U32 R49, RZ, RZ, R151.reuse ;  /* 0x000000ffff317224 */ /* 0x100fe400078e0097 */
[----:B------:R-:W1:Y:S01]  /*16280*/  MUFU.EX2 R42, R42 ;  /* 0x0000002a002a7308 */ /* 0x000e620000000800 */
[----:B------:R-:W-:-:S07]  /*16290*/  IMAD.MOV.U32 R45, RZ, RZ, R151 ;  /* 0x000000ffff2d7224 */ /* 0x000fce00078e0097 */
[----:B------:R-:W2:Y:S01]  /*162a0*/  MUFU.EX2 R99, R99 ;  /* 0x0000006300637308 */ /* 0x000ea20000000800 */
[----:B0-----:R-:W-:-:S07]  /*162b0*/  F2FP.SATFINITE.E4M3.F32.PACK_AB_MERGE_C R5, R97, R44, RZ ;  /* 0x0000002c6105723e */ /* 0x001fce00048070ff */
[----:B------:R0:W3:Y:S01]  /*162c0*/  MUFU.EX2 R95, R147 ;  /* 0x00000093005f7308 */ /* 0x0000e20000000800 */
[----:B-1----:R-:W-:-:S01]  /*162d0*/  FADD.FTZ R10, R42, R93 ;  /* 0x0000005d2a0a7221 */ /* 0x002fc20000010000 */
[----:B------:R-:W-:-:S06]  /*162e0*/  IMAD.MOV.U32 R93, RZ, RZ, R151 ;  /* 0x000000ffff5d7224 */ /* 0x000fcc00078e0097 */
[----:B------:R1:W4:Y:S01]  /*162f0*/  MUFU.EX2 R6, R101 ;  /* 0x0000006500067308 */ /* 0x0003220000000800 */
[----:B--2---:R-:W-:-:S01]  /*16300*/  FADD.FTZ R3, R99, R12 ;  /* 0x0000000c63037221 */ /* 0x004fc20000010000 */
[----:B0-----:R-:W-:-:S06]  /*16310*/  IMAD.MOV.U32 R147, RZ, RZ, R151 ;  /* 0x000000ffff937224 */ /* 0x001fcc00078e0097 */
[----:B------:R-:W0:Y:S01]  /*16320*/  MUFU.EX2 R103, R103 ;  /* 0x0000006700677308 */ /* 0x000e220000000800 */
[C---:B---3--:R-:W-:Y:S01]  /*16330*/  F2FP.SATFINITE.E4M3.F32.PACK_AB_MERGE_C R222, R95.reuse, R42, R5 ;  /* 0x0000002a5fde723e */ /* 0x048fe20004807005 */
[----:B------:R-:W-:Y:S01]  /*16340*/  FADD.FTZ R95, R95, R10 ;  /* 0x0000000a5f5f7221 */ /* 0x000fe20000010000 */
[----:B-1----:R-:W-:Y:S01]  /*16350*/  IMAD.MOV.U32 R101, RZ, RZ, R151 ;  /* 0x000000ffff657224 */ /* 0x002fe200078e0097 */
[----:B------:R-:W-:Y:S02]  /*16360*/  MOV R42, R151 ;  /* 0x00000097002a7202 */ /* 0x000fe40000000f00 */
[----:B------:R-:W-:-:S01]  /*16370*/  FADD.FTZ R44, R44, R95 ;  /* 0x0000005f2c2c7221 */ /* 0x000fc20000010000 */
[----:B------:R-:W-:Y:S01]  /*16380*/  IMAD.MOV.U32 R95, RZ, RZ, R151 ;  /* 0x000000ffff5f7224 */ /* 0x000fe200078e0097 */
[----:B------:R-:W1:Y:S01]  /*16390*/  MUFU.EX2 R48, R48 ;  /* 0x0000003000307308 */ /* 0x000e620000000800 */
[----:B----4-:R-:W-:-:S04]  /*163a0*/  FADD.FTZ R10, R6, R3 ;  /* 0x00000003060a7221 */ /* 0x010fc80000010000 */
[----:B0-----:R-:W-:Y:S01]  /*163b0*/  FADD.FTZ R7, R103, R10 ;  /* 0x0000000a67077221 */ /* 0x001fe20000010000 */
[----:B-1----:R-:W-:-:S03]  /*163c0*/  F2FP.SATFINITE.E4M3.F32.PACK_AB_MERGE_C R3, R48, R103, RZ ;  /* 0x000000673003723e */ /* 0x002fc600048070ff */
[----:B------:R-:W-:Y:S01]  /*163d0*/  FADD.FTZ R7, R48, R7 ;  /* 0x0000000730077221 */ /* 0x000fe20000010000 */
[----:B------:R-:W-:Y:S01]  /*163e0*/  IMAD.MOV.U32 R103, RZ, RZ, R151 ;  /* 0x000000ffff677224 */ /* 0x000fe200078e0097 */
[----:B------:R-:W-:Y:S01]  /*163f0*/  F2FP.SATFINITE.E4M3.F32.PACK_AB_MERGE_C R223, R6, R99, R3 ;  /* 0x0000006306df723e */ /* 0x000fe20004807003 */
[----:B------:R-:W-:-:S01]  /*16400*/  FADD.FTZ R6, R97, R44 ;  /* 0x0000002c61067221 */ /* 0x000fc20000010000 */
[--C-:B------:R-:W-:Y:S02]  /*16410*/  IMAD.MOV.U32 R99, RZ, RZ, R151.reuse ;  /* 0x000000ffff637224 */ /* 0x100fe400078e0097 */
[--C-:B------:R-:W-:Y:S02]  /*16420*/  IMAD.MOV.U32 R97, RZ, RZ, R151.reuse ;  /* 0x000000ffff617224 */ /* 0x100fe400078e0097 */
[--C-:B------:R-:W-:Y:S02]  /*16430*/  IMAD.MOV.U32 R48, RZ, RZ, R151.reuse ;  /* 0x000000ffff307224 */ /* 0x100fe400078e0097 */
[----:B------:R-:W-:Y:S01]  /*16440*/  IMAD.MOV.U32 R44, RZ, RZ, R151 ;  /* 0x000000ffff2c7224 */ /* 0x000fe200078e0097 */
[----:B------:R-:W-:Y:S06]  /*16450*/  @!P2 BRA `(.L_x_433) ;  /* 0x000000280038a947 */ /* 0x000fec0003800000 */
[----:B------:R0:W5:Y:S01]  /*16460*/  LDL.LU R5, [R1] ;  /* 0x0000000001057983 */ /* 0x0001620000300800 */
[----:B------:R-:W-:Y:S01]  /*16470*/  VIADD R10, R153, 0xfffffffe ;  /* 0xfffffffe990a7836 */ /* 0x000fe20000000000 */
[----:B------:R-:W-:Y:S01]  /*16480*/  MOV R13, R4 ;  /* 0x00000004000d7202 */ /* 0x000fe20000000f00 */
[----:B------:R-:W-:Y:S01]  /*16490*/  IMAD.MOV.U32 R3, RZ, RZ, R0 ;  /* 0x000000ffff037224 */ /* 0x000fe200078e0000 */
[----:B------:R-:W-:Y:S01]  /*164a0*/  CS2R R150, SRZ ;  /* 0x0000000000967805 */ /* 0x000fe2000001ff00 */
[----:B------:R-:W-:Y:S01]  /*164b0*/  IMAD.MOV.U32 R11, RZ, RZ, R152 ;  /* 0x000000ffff0b7224 */ /* 0x000fe200078e0098 */
        /* <DEDUP_REMOVED lines=62> */
[----:B0-----:R-:W-:-:S07]  /*168a0*/  CS2R R24, SRZ ;  /* 0x0000000000187805 */ /* 0x001fce000001ff00 */
.L_x_444:
[----:B------:R-:W2:Y:S01]  /*168b0*/  LDL R4, [R1+0x8] ;  /* 0x0000080001047983 */ /* 0x000ea20000100800 */
[----:B------:R-:W-:Y:S01]  /*168c0*/  ISETP.NE.AND P1, PT, R11, 0x1, PT ;  /* 0x000000010b00780c */ /* 0x000fe20003f25270 */
[----:B------:R-:W-:Y:S05]  /*168d0*/  YIELD ;  /* 0x0000000000007946 */ /* 0x000fea0003800000 */
[----:B------:R-:W-:Y:S02]  /*168e0*/  SEL R0, RZ, 0x1, P1 ;  /* 0x00000001ff007807 */ /* 0x000fe40000800000 */
[----:B--2---:R-:W-:Y:S02]  /*168f0*/  ISETP.NE.AND P1, PT, R4, RZ, PT ;  /* 0x000000ff0400720c */ /* 0x004fe40003f25270 */
[----:B-----5:R-:W-:-:S05]  /*16900*/  LOP3.LUT R4, R5, R0, RZ, 0x3c, !PT ;  /* 0x0000000005047212 */ /* 0x020fca00078e3cff */
[----:B------:R0:W-:Y:S06]  /*16910*/  STL [R1], R4 ;  /* 0x0000000401007387 */ /* 0x0001ec0000100800 */
[----:B------:R-:W-:Y:S05]  /*16920*/  @P1 BRA `(.L_x_434) ;  /* 0x00000000003c1947 */ /* 0x000fea0003800000 */
[----:B------:R-:W-:Y:S05]  /*16930*/  @!P0 BRA `(.L_x_435) ;  /* 0x0000000000048947 */ /* 0x000fea0003800000 */
[----:B------:R-:W-:Y:S01]  /*16940*/  BPT.TRAP 0x1 ;  /* 0x000000040000795c */ /* 0x000fe20000300000 */
.L_x_435:
[----:B------:R-:W-:Y:S01]  /*16950*/  VIADD R0, R11, 0x1 ;  /* 0x000000010b007836 */ /* 0x000fe20000000000 */
[----:B------:R-:W-:-:S04]  /*16960*/  SHF.L.U32 R9, R4, 0x1f, RZ ;  /* 0x0000001f04097819 */ /* 0x000fc800000006ff */
[----:B------:R-:W-:-:S04]  /*16970*/  ISETP.NE.AND P2, PT, R0, 0x2, PT ;  /* 0x000000020000780c */ /* 0x000fc80003f45270 */
[----:B------:R-:W-:-:S04]  /*16980*/  SEL R0, R0, RZ, P2 ;  /* 0x000000ff00007207 */ /* 0x000fc80001000000 */
[----:B------:R-:W-:-:S04]  /*16990*/  LEA R0, R0, R19, 0x3 ;  /* 0x0000001300007211 */ /* 0x000fc800078e18ff */
[----:B------:R1:W2:Y:S01]  /*169a0*/  SYNCS.PHASECHK.TRANS64.TRYWAIT P2, [R0+URZ+0x38830], R9 ;  /* 0x03883009000075a7 */ /* 0x0002a2000804017f */
[----:B------:R-:W-:Y:S05]  /*169b0*/  @!P0 BRA `(.L_x_436) ;  /* 0x0000000000048947 */ /* 0x000fea0003800000 */
[----:B------:R-:W-:Y:S01]  /*169c0*/  BPT.TRAP 0x1 ;  /* 0x000000040000795c */ /* 0x000fe20000300000 */
.L_x_436:
[----:B------:R-:W-:Y:S04]  /*169d0*/  BSSY B0, `(.L_x_434) ;  /* 0x0000004000007945 */ /* 0x000fe80003800000 */
[----:B--2---:R-:W-:Y:S05]  /*169e0*/  @P2 BRA `(.L_x_437) ;  /* 0x0000000000082947 */ /* 0x004fea0003800000 */
[----:B------:R-:W2:Y:S02]  /*169f0*/  SYNCS.PHASECHK.TRANS64.TRYWAIT P2, [R0+URZ+0x38830], R9 ;  /* 0x03883009000075a7 */ /* 0x000ea4000804017f */
[----:B--2---:R-:W-:Y:S05]  /*16a00*/  @!P2 BRA `(.L_x_438) ;  /* 0x000000dc00a8a947 */ /* 0x004fea0003800000 */
.L_x_437:
[----:B------:R-:W-:Y:S05]  /*16a10*/  BSYNC B0 ;  /* 0x0000000000007941 */ /* 0x000fea0003800000 */
.L_x_434:
[----:B-12---:R-:W1:Y:S01]  /*16a20*/  S2R R0, SR_TID.X ;  /* 0x0000000000007919 */ /* 0x006e620000002100 */
[----:B------:R-:W-:Y:S01]  /*16a30*/  VIADD R12, R11, 0x1 ;  /* 0x000000010b0c7836 */ /* 0x000fe20000000000 */
[----:B------:R-:W-:Y:S05]  /*16a40*/  WARPSYNC.ALL ;  /* 0x0000000000007948 */ /* 0x000fea0003800000 */
[C---:B------:R-:W-:Y:S01]  /*16a50*/  ISETP.NE.AND P2, PT, R12.reuse, 0x2, PT ;  /* 0x000000020c00780c */ /* 0x040fe20003f45270 */
[----:B------:R-:W-:Y:S01]  /*16a60*/  IMAD.MOV.U32 R9, RZ, RZ, 0x40000040 ;  /* 0x40000040ff097424 */ /* 0x000fe200078e00ff */
[----:B------:R-:W-:Y:S01]  /*16a70*/  MOV R153, 0x40000040 ;  /* 0x4000004000997802 */ /* 0x000fe20000000f00 */
[----:B------:R-:W-:Y:S01]  /*16a80*/  IMAD.MOV.U32 R155, RZ, RZ, 0x40000040 ;  /* 0x40000040ff9b7424 */ /* 0x000fe200078e00ff */
[----:B------:R-:W-:Y:S01]  /*16a90*/  SEL R12, R12, RZ, P2 ;  /* 0x000000ff0c0c7207 */ /* 0x000fe20001000000 */
[----:B------:R-:W-:Y:S01]  /*16aa0*/  IMAD.MOV.U32 R21, RZ, RZ, 0x40000040 ;  /* 0x40000040ff157424 */ /* 0x000fe200078e00ff */
[----:B------:R-:W-:-:S02]  /*16ab0*/  R2UR UR15, R9 ;  /* 0x00000000090f72ca */ /* 0x000fc400000e0000 */
[----:B------:R-:W-:Y:S01]  /*16ac0*/  R2UR UR11, R153 ;  /* 0x00000000990b72ca */ /* 0x000fe200000e0000 */
[----:B------:R-:W-:Y:S01]  /*16ad0*/  IMAD R8, R12, 0x800, R14 ;  /* 0x000008000c087824 */ /* 0x000fe200078e020e */
[----:B------:R-:W-:Y:S02]  /*16ae0*/  R2UR UR7, R155 ;  /* 0x000000009b0772ca */ /* 0x000fe400000e0000 */
[----:B------:R-:W-:Y:S01]  /*16af0*/  R2UR UR23, R153 ;  /* 0x00000000991772ca */ /* 0x000fe200000e0000 */
[C---:B------:R-:W-:Y:S01]  /*16b00*/  VIADD R154, R8.reuse, 0x4 ;  /* 0x00000004089a7836 */ /* 0x040fe20000000000 */
[C---:B------:R-:W-:Y:S01]  /*16b10*/  IADD3 R152, R8.reuse, 0x2, RZ ;  /* 0x0000000208987810 */ /* 0x040fe20007ffe0ff */
[C---:B------:R-:W-:Y:S01]  /*16b20*/  VIADD R20, R8.reuse, 0x6 ;  /* 0x0000000608147836 */ /* 0x040fe20000000000 */
[----:B------:R-:W-:Y:S02]  /*16b30*/  R2UR UR14, R8 ;  /* 0x00000000080e72ca */ /* 0x000fe400000e0000 */
[----:B------:R-:W-:Y:S01]  /*16b40*/  R2UR UR10, R152 ;  /* 0x00000000980a72ca */ /* 0x000fe200000e0000 */
[----:B------:R-:W-:Y:S01]  /*16b50*/  VIADD R152, R8, 0x400 ;  /* 0x0000040008987836 */ /* 0x000fe20000000000 */
[----:B------:R-:W-:Y:S01]  /*16b60*/  R2UR UR6, R154 ;  /* 0x000000009a0672ca */ /* 0x000fe200000e0000 */
[----:B------:R-:W-:Y:S01]  /*16b70*/  VIADD R154, R8, 0x404 ;  /* 0x00000404089a7836 */ /* 0x000fe20000000000 */
[----:B------:R-:W-:-:S02]  /*16b80*/  R2UR UR31, R155 ;  /* 0x000000009b1f72ca */ /* 0x000fc400000e0000 */
[----:B------:R-:W-:Y:S02]  /*16b90*/  R2UR UR22, R152 ;  /* 0x00000000981672ca */ /* 0x000fe400000e0000 */
[----:B-1----:R-:W-:Y:S02]  /*16ba0*/  SHF.R.U32.HI R0, RZ, 0x7, R0 ;  /* 0x00000007ff007819 */ /* 0x002fe40000011600 */
[----:B------:R-:W-:Y:S02]  /*16bb0*/  R2UR UR30, R154 ;  /* 0x000000009a1e72ca */ /* 0x000fe400000e0000 */
[----:B------:R-:W-:Y:S01]  /*16bc0*/  R2UR UR18, R20 ;  /* 0x00000000141272ca */ /* 0x000fe200000e0000 */
[----:B------:R-:W-:Y:S01]  /*16bd0*/  VIADD R0, R0, 0x8 ;  /* 0x0000000800007836 */ /* 0x000fe20000000000 */
[C---:B------:R-:W-:Y:S02]  /*16be0*/  R2UR UR19, R21.reuse ;  /* 0x00000000151372ca */ /* 0x040fe400000e0000 */
[C---:B------:R-:W-:Y:S01]  /*16bf0*/  IADD3 R20, R8.reuse, 0x402, RZ ;  /* 0x0000040208147810 */ /* 0x040fe20007ffe0ff */
[----:B------:R-:W-:Y:S01]  /*16c00*/  VIADD R8, R8, 0x406 ;  /* 0x0000040608087836 */ /* 0x000fe20000000000 */
[----:B------:R1:W-:Y:S01]  /*16c10*/  BAR.SYNC.DEFER_BLOCKING R0, 0x100 ;  /* 0x000400000000751d */ /* 0x0003e20000010000 */
[----:B------:R-:W-:-:S02]  /*16c20*/  R2UR UR27, R21 ;  /* 0x00000000151b72ca */ /* 0x000fc400000e0000 */
[----:B------:R-:W-:Y:S02]  /*16c30*/  R2UR UR26, R20 ;  /* 0x00000000141a72ca */ /* 0x000fe400000e0000 */
[----:B------:R-:W-:Y:S02]  /*16c40*/  R2UR UR34, R8 ;  /* 0x00000000082272ca */ /* 0x000fe400000e0000 */
[----:B------:R-:W-:Y:S01]  /*16c50*/  R2UR UR35, R9 ;  /* 0x00000000092372ca */ /* 0x000fe200000e0000 */
[----:B------:R-:W-:-:S06]  /*16c60*/  WARPGROUP.ARRIVE ;  /* 0x00000000000079c5 */ /* 0x000fcc0000000000 */
        /* <DEDUP_REMOVED lines=26> */
.L_x_440:
[----:B------:R-:W-:Y:S01]  /*16e10*/  SHF.L.U32 R0, R5, 0x1f, RZ ;  /* 0x0000001f05007819 */ /* 0x000fe200000006ff */
[----:B0-----:R-:W-:-:S04]  /*16e20*/  IMAD R4, R11, 0x8, R19 ;  /* 0x000000080b047824 */ /* 0x001fc800078e0213 */
[----:B------:R0:W1:Y:S01]  /*16e30*/  SYNCS.PHASECHK.TRANS64.TRYWAIT P1, [R4+URZ+0x38850], R0 ;  /* 0x03885000040075a7 */ /* 0x000062000802017f */
[----:B------:R-:W-:Y:S05]  /*16e40*/  @!P0 BRA `(.L_x_441) ;  /* 0x0000000000048947 */ /* 0x000fea0003800000 */
[----:B------:R-:W-:Y:S01]  /*16e50*/  BPT.TRAP 0x1 ;  /* 0x000000040000795c */ /* 0x000fe20000300000 */
.L_x_441:
[----:B-1----:R-:W-:Y:S05]  /*16e60*/  @P1 BRA `(.L_x_439) ;  /* 0x0000000000081947 */ /* 0x002fea0003800000 */
[----:B------:R-:W1:Y:S02]  /*16e70*/  SYNCS.PHASECHK.TRANS64.TRYWAIT P1, [R4+URZ+0x38850], R0 ;  /* 0x03885000040075a7 */ /* 0x000e64000802017f */
[----:B-1----:R-:W-:Y:S05]  /*16e80*/  @!P1 BRA `(.L_x_442) ;  /* 0x000000d8009c9947 */ /* 0x002fea0003800000 */
.L_x_439:
[----:B01----:R-:W-:Y:S01]  /*16e90*/  IADD3 R0, R19, 0x400, RZ ;  /* 0x0000040013007810 */ /* 0x003fe20007ffe0ff */
[----:B------:R-:W-:Y:S01]  /*16ea0*/  IMAD.MOV.U32 R5, RZ, RZ, 0x40000040 ;  /* 0x40000040ff057424 */ /* 0x000fe200078e00ff */
[----:B------:R-:W-:Y:S05]  /*16eb0*/  WARPSYNC.ALL ;  /* 0x0000000000007948 */ /* 0x000fea0003800000 */
[----:B------:R-:W-:Y:S01]  /*16ec0*/  SHF.R.U32.HI R0, RZ, 0x4, R0 ;  /* 0x00000004ff007819 */ /* 0x000fe20000011600 */
[----:B------:R-:W-:Y:S01]  /*16ed0*/  WARPGROUP.ARRIVE ;  /* 0x00000000000079c5 */ /* 0x000fe20000000000 */
[----:B------:R-:W-:Y:S02]  /*16ee0*/  R2UR UR7, R5 ;  /* 0x00000000050772ca */ /* 0x000fe400000e0000 */
[----:B------:R-:W-:-:S02]  /*16ef0*/  LOP3.LUT R0, R0, 0x3fff, RZ, 0xc0, !PT ;  /* 0x00003fff00007812 */ /* 0x000fc400078ec0ff */
[----:B------:R-:W-:Y:S02]  /*16f00*/  MOV R9, 0x40000040 ;  /* 0x4000004000097802 */ /* 0x000fe40000000f00 */
[----:B------:R-:W-:-:S05]  /*16f10*/  LOP3.LUT R0, R0, 0x10000, RZ, 0xfc, !PT ;  /* 0x0001000000007812 */ /* 0x000fca00078efcff */
[----:B------:R-:W-:Y:S01]  /*16f20*/  IMAD R4, R11, 0x800, R0 ;  /* 0x000008000b047824 */ /* 0x000fe200078e0200 */
[----:B------:R-:W-:-:S03]  /*16f30*/  FMNMX.FTZ R0, R152, R3, !PT ;  /* 0x0000000398007209 */ /* 0x000fc60007810000 */
[C---:B------:R-:W-:Y:S01]  /*16f40*/  VIADD R8, R4.reuse, 0x2 ;  /* 0x0000000204087836 */ /* 0x040fe20000000000 */
[----:B------:R-:W-:Y:S02]  /*16f50*/  R2UR UR6, R4 ;  /* 0x00000000040672ca */ /* 0x000fe400000e0000 */
[----:B------:R-:W-:-:S04]  /*16f60*/  FMNMX.FTZ R0, R153, R0, !PT ;  /* 0x0000000099007209 */ /* 0x000fc80007810000 */
[----:B------:R-:W-:-:S04]  /*16f70*/  FMNMX.FTZ R0, R156, R0, !PT ;  /* 0x000000009c007209 */ /* 0x000fc80007810000 */
[----:B------:R-:W-:-:S03]  /*16f80*/  FMNMX.FTZ R0, R157, R0, !PT ;  /* 0x000000009d007209 */ /* 0x000fc60007810000 */
[----:B------:R-:W-:Y:S01]  /*16f90*/  QGMMA.64x256x32.F32.E4M3.E4M3 R24, R228, gdesc[UR4], R24, gsb0 ;  /* 0x03e00004e4187df3 */ /* 0x000fe20008000818 */
[----:B------:R-:W-:Y:S01]  /*16fa0*/  R2UR UR6, R8 ;  /* 0x00000000080672ca */ /* 0x000fe200000e0000 */
[----:B------:R-:W-:Y:S01]  /*16fb0*/  VIADD R8, R4, 0x4 ;  /* 0x0000000404087836 */ /* 0x000fe20000000000 */
[----:B------:R-:W-:Y:S01]  /*16fc0*/  R2UR UR7, R9 ;  /* 0x00000000090772ca */ /* 0x000fe200000e0000 */
[----:B------:R-:W-:Y:S01]  /*16fd0*/  IMAD.MOV.U32 R9, RZ, RZ, 0x40000040 ;  /* 0x40000040ff097424 */ /* 0x000fe200078e00ff */
[----:B------:R-:W-:Y:S01]  /*16fe0*/  FMNMX.FTZ R0, R160, R0, !PT ;  /* 0x00000000a0007209 */ /* 0x000fe20007810000 */
[----:B------:R-:W-:-:S03]  /*16ff0*/  VIADD R4, R4, 0x6 ;  /* 0x0000000604047836 */ /* 0x000fc60000000000 */
[----:B------:R-:W-:-:S04]  /*17000*/  FMNMX.FTZ R0, R161, R0, !PT ;  /* 0x00000000a1007209 */ /* 0x000fc80007810000 */
        /* <DEDUP_REMOVED lines=25> */
[----:B------:R-:W-:-:S05]  /*171a0*/  FMNMX.FTZ R0, R213, R0, !PT ;  /* 0x00000000d5007209 */ /* 0x000fca0007810000 */
[----:B------:R-:W0:Y:S02]  /*171b0*/  SHFL.BFLY PT, R5, R0, 0x2, 0x1f ;  /* 0x0c401f0000057f89 */ /* 0x000e2400000e0000 */
[----:B0-----:R-:W-:Y:S02]  /*171c0*/  FMNMX.FTZ R0, R0, R5, !PT ;  /* 0x0000000500007209 */ /* 0x001fe40007810000 */
[----:B------:R-:W-:Y:S01]  /*171d0*/  MOV R5, 0x40000040 ;  /* 0x4000004000057802 */ /* 0x000fe20000000f00 */
[----:B------:R-:W-:Y:S02]  /*171e0*/  WARPGROUP.DEPBAR.LE gsb0, 0x0 ;  /* 0x00008000000079c5 */ /* 0x000fe40000010000 */
[----:B------:R-:W-:-:S06]  /*171f0*/  WARPGROUP.ARRIVE ;  /* 0x00000000000079c5 */ /* 0x000fcc0000000000 */
[----:B------:R-:W0:Y:S01]  /*17200*/  S2R R231, SR_TID.X ;  /* 0x0000000000e77919 */ /* 0x000e220000002100 */
[----:B------:R-:W-:Y:S01]  /*17210*/  QGMMA.64x256x32.F32.E4M3.E4M3 R24, R224, gdesc[UR4], R24, gsb0 ;  /* 0x03e00004e0187df3 */ /* 0x000fe20008000818 */
[----:B------:R-:W-:Y:S02]  /*17220*/  R2UR UR6, R8 ;  /* 0x00000000080672ca */ /* 0x000fe400000e0000 */
[----:B------:R-:W-:Y:S02]  /*17230*/  R2UR UR7, R9 ;  /* 0x00000000090772ca */ /* 0x000fe400000e0000 */
[----:B------:R-:W-:-:S04]  /*17240*/  FMNMX.FTZ R8, R154, R13, !PT ;  /* 0x0000000d9a087209 */ /* 0x000fc80007810000 */
[----:B------:R-:W-:-:S04]  /*17250*/  FMNMX.FTZ R8, R155, R8, !PT ;  /* 0x000000089b087209 */ /* 0x000fc80007810000 */
[----:B------:R-:W-:-:S04]  /*17260*/  FMNMX.FTZ R8, R158, R8, !PT ;  /* 0x000000089e087209 */ /* 0x000fc80007810000 */
[----:B------:R-:W-:-:S04]  /*17270*/  FMNMX.FTZ R8, R159, R8, !PT ;  /* 0x000000089f087209 */ /* 0x000fc80007810000 */
[----:B------:R-:W-:-:S04]  /*17280*/  FMNMX.FTZ R8, R162, R8, !PT ;  /* 0x00000008a2087209 */ /* 0x000fc80007810000 */
[----:B------:R-:W-:Y:S02]  /*17290*/  FMNMX.FTZ R8, R163, R8, !PT ;  /* 0x00000008a3087209 */ /* 0x000fe40007810000 */
[----:B0-----:R-:W-:Y:S02]  /*172a0*/  LOP3.LUT R231, R231, 0x7f, RZ, 0xc0, !PT ;  /* 0x0000007fe7e77812 */ /* 0x001fe400078ec0ff */
[----:B------:R-:W-:Y:S02]  /*172b0*/  FMNMX.FTZ R8, R166, R8, !PT ;  /* 0x00000008a6087209 */ /* 0x000fe40007810000 */
[----:B------:R-:W-:Y:S02]  /*172c0*/  ISETP.NE.AND P1, PT, R231, RZ, PT ;  /* 0x000000ffe700720c */ /* 0x000fe40003f25270 */
[----:B------:R-:W-:Y:S01]  /*172d0*/  FMNMX.FTZ R8, R167, R8, !PT ;  /* 0x00000008a7087209 */ /* 0x000fe20007810000 */
[----:B------:R-:W0:Y:S03]  /*172e0*/  S2R R231, SR_TID.X ;  /* 0x0000000000e77919 */ /* 0x000e260000002100 */
[----:B------:R-:W-:-:S04]  /*172f0*/  FMNMX.FTZ R8, R170, R8, !PT ;  /* 0x00000008aa087209 */ /* 0x000fc80007810000 */
[----:B------:R-:W-:-:S04]  /*17300*/  FMNMX.FTZ R8, R171, R8, !PT ;  /* 0x00000008ab087209 */ /* 0x000fc80007810000 */
[----:B------:R-:W-:-:S04]  /*17310*/  FMNMX.FTZ R8, R174, R8, !PT ;  /* 0x00000008ae087209 */ /* 0x000fc80007810000 */
[----:B------:R-:W-:-:S04]  /*17320*/  FMNMX.FTZ R8, R175, R8, !PT ;  /* 0x00000008af087209 */ /* 0x000fc80007810000 */
[----:B------:R-:W-:-:S04]  /*17330*/  FMNMX.FTZ R8, R178, R8, !PT ;  /* 0x00000008b2087209 */ /* 0x000fc80007810000 */
[----:B------:R-:W-:-:S04]  /*17340*/  FMNMX.FTZ R8, R179, R8, !PT ;  /* 0x00000008b3087209 */ /* 0x000fc80007810000 */
[----:B------:R-:W-:-:S04]  /*17350*/  FMNMX.FTZ R8, R182, R8, !PT ;  /* 0x00000008b6087209 */ /* 0x000fc80007810000 */
[----:B------:R-:W-:Y:S02]  /*17360*/  FMNMX.FTZ R8, R183, R8, !PT ;  /* 0x00000008b7087209 */ /* 0x000fe40007810000 */
[----:B0-----:R-:W-:Y:S02]  /*17370*/  SHF.R.U32.HI R231, RZ, 0x7, R231 ;  /* 0x00000007ffe77819 */ /* 0x001fe400000116e7 */
        /* <DEDUP_REMOVED lines=17> */
[----:B0-----:R-:W-:Y:S01]  /*17490*/  FMNMX.FTZ R9, R8, R9, !PT ;  /* 0x0000000908097209 */ /* 0x001fe20007810000 */
[----:B------:R-:W-:Y:S02]  /*174a0*/  WARPGROUP.DEPBAR.LE gsb0, 0x0 ;  /* 0x00008000000079c5 */ /* 0x000fe40000010000 */
[----:B------:R-:W-:-:S06]  /*174b0*/  WARPGROUP.ARRIVE ;  /* 0x00000000000079c5 */ /* 0x000fcc0000000000 */
[----:B------:R-:W-:Y:S01]  /*174c0*/  QGMMA.64x256x32.F32.E4M3.E4M3 R24, R216, gdesc[UR4], R24, gsb0 ;  /* 0x03e00004d8187df3 */ /* 0x000fe20008000818 */
[----:B------:R-:W-:Y:S02]  /*174d0*/  R2UR UR7, R5 ;  /* 0x00000000050772ca */ /* 0x000fe400000e0000 */
[----:B------:R-:W-:Y:S01]  /*174e0*/  R2UR UR6, R4 ;  /* 0x00000000040672ca */ /* 0x000fe200000e0000 */
[----:B------:R-:W0:Y:S04]  /*174f0*/  SHFL.BFLY PT, R5, R0, 0x1, 0x1f ;  /* 0x0c201f0000057f89 */ /* 0x000e2800000e0000 */
[----:B------:R-:W1:Y:S01]  /*17500*/  SHFL.BFLY PT, R4, R9, 0x1, 0x1f ;  /* 0x0c201f0009047f89 */ /* 0x000e6200000e0000 */
[----:B0-----:R-:W-:Y:S02]  /*17510*/  FMNMX.FTZ R0, R0, R5, !PT ;  /* 0x0000000500007209 */ /* 0x001fe40007810000 */
[----:B-1----:R-:W-:-:S03]  /*17520*/  FMNMX.FTZ R4, R9, R4, !PT ;  /* 0x0000000409047209 */ /* 0x002fc60007810000 */
[----:B------:R-:W-:Y:S02]  /*17530*/  FADD.FTZ R5, -R0, R3 ;  /* 0x0000000300057221 */ /* 0x000fe40000010100 */
[----:B------:R-:W-:-:S01]  /*17540*/  FADD.FTZ R3, -R4, R13 ;  /* 0x0000000d04037221 */ /* 0x000fc20000010100 */
[C---:B------:R-:W-:Y:S01]  /*17550*/  FFMA.FTZ R13, R2.reuse, R0, -8 ;  /* 0xc1000000020d7423 */ /* 0x040fe20000010000 */
[C---:B------:R-:W-:Y:S02]  /*17560*/  FMUL.FTZ R5, R2.reuse, R5 ;  /* 0x0000000502057220 */ /* 0x040fe40000410000 */
[C---:B------:R-:W-:Y:S01]  /*17570*/  FMUL.FTZ R3, R2.reuse, R3 ;  /* 0x0000000302037220 */ /* 0x040fe20000410000 */
[----:B------:R-:W-:-:S01]  /*17580*/  FFMA.FTZ R15, R2, R156, -R13 ;  /* 0x0000009c020f7223 */ /* 0x000fc2000001080d */
[C-C-:B------:R-:W-:Y:S01]  /*17590*/  FFMA.FTZ R156, R2.reuse, R165, -R13.reuse ;  /* 0x000000a5029c7223 */ /* 0x140fe2000001080d */
[----:B------:R-:W-:-:S01]  /*175a0*/  FFMA.FTZ R165, R2, R176, -R13 ;  /* 0x000000b002a57223 */ /* 0x000fc2000001080d */
[C-C-:B------:R-:W-:Y:S01]  /*175b0*/  FFMA.FTZ R176, R2.reuse, R185, -R13.reuse ;  /* 0x000000b902b07223 */ /* 0x140fe2000001080d */
[----:B------:R-:W-:-:S01]  /*175c0*/  FFMA.FTZ R185, R2, R196, -R13 ;  /* 0x000000c402b97223 */ /* 0x000fc2000001080d */
[C---:B------:R-:W-:Y:S01]  /*175d0*/  FFMA.FTZ R196, R2.reuse, R205, -R13 ;  /* 0x000000cd02c47223 */ /* 0x040fe2000001080d */
[----:B------:R-:W-:-:S01]  /*175e0*/  FFMA.FTZ R205, R2, R4, -8 ;  /* 0xc100000002cd7423 */ /* 0x000fc20000010004 */
[C-C-:B------:R-:W-:Y:S01]  /*175f0*/  FFMA.FTZ R8, R2.reuse, R152, -R13.reuse ;  /* 0x0000009802087223 */ /* 0x140fe2000001080d */
[----:B------:R-:W-:-:S01]  /*17600*/  FFMA.FTZ R9, R2, R153, -R13 ;  /* 0x0000009902097223 */ /* 0x000fc2000001080d */
[----:B------:R-:W-:Y:S01]  /*17610*/  MUFU.EX2 R5, R5 ;  /* 0x0000000500057308 */ /* 0x000fe20000000800 */
[----:B------:R-:W-:-:S01]  /*17620*/  FFMA.FTZ R154, R2, R154, -R205 ;  /* 0x0000009a029a7223 */ /* 0x000fc200000108cd */
[C-C-:B------:R-:W-:Y:S01]  /*17630*/  FFMA.FTZ R155, R2.reuse, R155, -R205.reuse ;  /* 0x0000009b029b7223 */ /* 0x140fe200000108cd */
[----:B------:R-:W-:-:S01]  /*17640*/  FFMA.FTZ R158, R2, R158, -R205 ;  /* 0x0000009e029e7223 */ /* 0x000fc200000108cd */
[C---:B------:R-:W-:Y:S01]  /*17650*/  FFMA.FTZ R20, R2.reuse, R157, -R13 ;  /* 0x0000009d02147223 */ /* 0x040fe2000001080d */
[----:B------:R-:W-:-:S01]  /*17660*/  FFMA.FTZ R159, R2, R159, -R205 ;  /* 0x0000009f029f7223 */ /* 0x000fc200000108cd */
[C---:B------:R-:W-:Y:S01]  /*17670*/  FFMA.FTZ R21, R2.reuse, R160, -R13 ;  /* 0x000000a002157223 */ /* 0x040fe2000001080d */
[----:B------:R-:W-:-:S01]  /*17680*/  FFMA.FTZ R162, R2, R162, -R205 ;  /* 0x000000a202a27223 */ /* 0x000fc200000108cd */
[----:B------:R-:W-:Y:S01]  /*17690*/  MUFU.EX2 R3, R3 ;  /* 0x0000000300037308 */ /* 0x000fe20000000800 */
[----:B------:R-:W-:-:S01]  /*176a0*/  FFMA.FTZ R152, R2, R161, -R13 ;  /* 0x000000a102987223 */ /* 0x000fc2000001080d */
[C---:B------:R-:W-:Y:S01]  /*176b0*/  FFMA.FTZ R163, R2.reuse, R163, -R205 ;  /* 0x000000a302a37223 */ /* 0x040fe200000108cd */
[----:B------:R-:W-:-:S01]  /*176c0*/  FFMA.FTZ R153, R2, R164, -R13 ;  /* 0x000000a402997223 */ /* 0x000fc2000001080d */
[C-C-:B------:R-:W-:Y:S01]  /*176d0*/  FFMA.FTZ R166, R2.reuse, R166, -R205.reuse ;  /* 0x000000a602a67223 */ /* 0x140fe200000108cd */
[----:B------:R-:W-:-:S01]  /*176e0*/  FFMA.FTZ R167, R2, R167, -R205 ;  /* 0x000000a702a77223 */ /* 0x000fc200000108cd */
[C---:B------:R-:W-:Y:S01]  /*176f0*/  FFMA.FTZ R157, R2.reuse, R168, -R13 ;  /* 0x000000a8029d7223 */ /* 0x040fe2000001080d */
[----:B------:R-:W-:-:S01]  /*17700*/  FFMA.FTZ R170, R2, R170, -R205 ;  /* 0x000000aa02aa7223 */ /* 0x000fc200000108cd */
[----:B------:R-:W0:Y:S01]  /*17710*/  MUFU.EX2 R8, R8 ;  /* 0x0000000800087308 */ /* 0x000e220000000800 */
[----:B------:R-:W-:-:S01]  /*17720*/  FFMA.FTZ R160, R2, R169, -R13 ;  /* 0x000000a902a07223 */ /* 0x000fc2000001080d */
[C---:B------:R-:W-:Y:S01]  /*17730*/  FFMA.FTZ R171, R2.reuse, R171, -R205 ;  /* 0x000000ab02ab7223 */ /* 0x040fe200000108cd */
[----:B------:R-:W-:-:S01]  /*17740*/  FFMA.FTZ R161, R2, R172, -R13 ;  /* 0x000000ac02a17223 */ /* 0x000fc2000001080d */
[C---:B------:R-:W-:Y:S01]  /*17750*/  FFMA.FTZ R174, R2.reuse, R174, -R205 ;  /* 0x000000ae02ae7223 */ /* 0x040fe200000108cd */
[----:B------:R-:W-:-:S01]  /*17760*/  FFMA.FTZ R164, R2, R173, -R13 ;  /* 0x000000ad02a47223 */ /* 0x000fc2000001080d */
[C-C-:B------:R-:W-:Y:S01]  /*17770*/  FFMA.FTZ R175, R2.reuse, R175, -R205.reuse ;  /* 0x000000af02af7223 */ /* 0x140fe200000108cd */
[----:B------:R-:W-:-:S01]  /*17780*/  FFMA.FTZ R178, R2, R178, -R205 ;  /* 0x000000b202b27223 */ /* 0x000fc200000108cd */
[----:B------:R-:W1:Y:S01]  /*17790*/  MUFU.EX2 R154, R154 ;  /* 0x0000009a009a7308 */ /* 0x000e620000000800 */
[----:B------:R-:W-:-:S01]  /*177a0*/  FFMA.FTZ R168, R2, R177, -R13 ;  /* 0x000000b102a87223 */ /* 0x000fc2000001080d */
[C---:B------:R-:W-:Y:S01]  /*177b0*/  FFMA.FTZ R179, R2.reuse, R179, -R205 ;  /* 0x000000b302b37223 */ /* 0x040fe200000108cd */
[----:B------:R-:W-:-:S01]  /*177c0*/  FFMA.FTZ R169, R2, R180, -R13 ;  /* 0x000000b402a97223 */ /* 0x000fc2000001080d */
[C---:B------:R-:W-:Y:S01]  /*177d0*/  FFMA.FTZ R182, R2.reuse, R182, -R205 ;  /* 0x000000b602b67223 */ /* 0x040fe200000108cd */
[----:B------:R-:W-:-:S01]  /*177e0*/  FFMA.FTZ R172, R2, R181, -R13 ;  /* 0x000000b502ac7223 */ /* 0x000fc2000001080d */
[C---:B------:R-:W-:Y:S01]  /*177f0*/  FFMA.FTZ R183, R2.reuse, R183, -R205 ;  /* 0x000000b702b77223 */ /* 0x040fe200000108cd */
[----:B------:R-:W-:-:S01]  /*17800*/  FFMA.FTZ R173, R2, R184, -R13 ;  /* 0x000000b802ad7223 */ /* 0x000fc2000001080d */
[----:B------:R-:W2:Y:S01]  /*17810*/  MUFU.EX2 R9, R9 ;  /* 0x0000000900097308 */ /* 0x000ea20000000800 */
[----:B0-----:R-:W-:-:S01]  /*17820*/  FFMA.FTZ R6, R5, R6, R8 ;  /* 0x0000000605067223 */ /* 0x001fc20000010008 */
[C-C-:B------:R-:W-:Y:S01]  /*17830*/  FFMA.FTZ R186, R2.reuse, R186, -R205.reuse ;  /* 0x000000ba02ba7223 */ /* 0x140fe200000108cd */
[----:B------:R-:W-:-:S01]  /*17840*/  FFMA.FTZ R187, R2, R187, -R205 ;  /* 0x000000bb02bb7223 */ /* 0x000fc200000108cd */
[C---:B------:R-:W-:Y:S01]  /*17850*/  FFMA.FTZ R177, R2.reuse, R188, -R13 ;  /* 0x000000bc02b17223 */ /* 0x040fe2000001080d */
[----:B------:R-:W-:-:S01]  /*17860*/  FFMA.FTZ R190, R2, R190, -R205 ;  /* 0x000000be02be7223 */ /* 0x000fc200000108cd */
[C---:B------:R-:W-:Y:S01]  /*17870*/  FFMA.FTZ R180, R2.reuse, R189, -R13 ;  /* 0x000000bd02b47223 */ /* 0x040fe2000001080d */
[----:B------:R-:W-:-:S01]  /*17880*/  FFMA.FTZ R191, R2, R191, -R205 ;  /* 0x000000bf02bf7223 */ /* 0x000fc200000108cd */
[----:B------:R-:W0:Y:S01]  /*17890*/  MUFU.EX2 R155, R155 ;  /* 0x0000009b009b7308 */ /* 0x000e220000000800 */
[----:B-1----:R-:W-:-:S01]  /*178a0*/  FFMA.FTZ R7, R3, R7, R154 ;  /* 0x0000000703077223 */ /* 0x002fc2000001009a */
[C---:B------:R-:W-:Y:S01]  /*178b0*/  FFMA.FTZ R181, R2.reuse, R192, -R13 ;  /* 0x000000c002b57223 */ /* 0x040fe2000001080d */
[----:B------:R-:W-:-:S01]  /*178c0*/  FFMA.FTZ R194, R2, R194, -R205 ;  /* 0x000000c202c27223 */ /* 0x000fc200000108cd */
[C---:B------:R-:W-:Y:S01]  /*178d0*/  FFMA.FTZ R184, R2.reuse, R193, -R13 ;  /* 0x000000c102b87223 */ /* 0x040fe2000001080d */
[----:B------:R-:W-:-:S01]  /*178e0*/  FFMA.FTZ R195, R2, R195, -R205 ;  /* 0x000000c302c37223 */ /* 0x000fc200000108cd */
[C---:B------:R-:W-:Y:S01]  /*178f0*/  FFMA.FTZ R198, R2.reuse, R198, -R205 ;  /* 0x000000c602c67223 */ /* 0x040fe200000108cd */
[----:B------:R-:W-:-:S01]  /*17900*/  FFMA.FTZ R188, R2, R197, -R13 ;  /* 0x000000c502bc7223 */ /* 0x000fc2000001080d */
[----:B------:R-:W1:Y:S01]  /*17910*/  MUFU.EX2 R15, R15 ;  /* 0x0000000f000f7308 */ /* 0x000e620000000800 */
[----:B--2---:R-:W-:-:S01]  /*17920*/  FADD.FTZ R6, R9, R6 ;  /* 0x0000000609067221 */ /* 0x004fc20000010000 */
[C---:B------:R-:W-:Y:S01]  /*17930*/  FFMA.FTZ R199, R2.reuse, R199, -R205 ;  /* 0x000000c702c77223 */ /* 0x040fe200000108cd */
[----:B------:R-:W-:-:S01]  /*17940*/  FFMA.FTZ R189, R2, R200, -R13 ;  /* 0x000000c802bd7223 */ /* 0x000fc2000001080d */
[C---:B------:R-:W-:Y:S01]  /*17950*/  FFMA.FTZ R202, R2.reuse, R202, -R205 ;  /* 0x000000ca02ca7223 */ /* 0x040fe200000108cd */
[----:B------:R-:W-:-:S01]  /*17960*/  FFMA.FTZ R192, R2, R201, -R13 ;  /* 0x000000c902c07223 */ /* 0x000fc2000001080d */
[C---:B------:R-:W-:Y:S01]  /*17970*/  FFMA.FTZ R203, R2.reuse, R203, -R205 ;  /* 0x000000cb02cb7223 */ /* 0x040fe200000108cd */
[----:B------:R-:W-:-:S01]  /*17980*/  FFMA.FTZ R193, R2, R204, -R13 ;  /* 0x000000cc02c17223 */ /* 0x000fc2000001080d */
[----:B------:R-:W2:Y:S01]  /*17990*/  MUFU.EX2 R158, R158 ;  /* 0x0000009e009e7308 */ /* 0x000ea20000000800 */
[----:B0-----:R-:W-:-:S01]  /*179a0*/  FADD.FTZ R7, R155, R7 ;  /* 0x000000079b077221 */ /* 0x001fc20000010000 */
[C-C-:B------:R-:W-:Y:S01]  /*179b0*/  FFMA.FTZ R206, R2.reuse, R206, -R205.reuse ;  /* 0x000000ce02ce7223 */ /* 0x140fe200000108cd */
[----:B------:R-:W-:-:S01]  /*179c0*/  FFMA.FTZ R207, R2, R207, -R205 ;  /* 0x000000cf02cf7223 */ /* 0x000fc200000108cd */
[C---:B------:R-:W-:Y:S01]  /*179d0*/  FFMA.FTZ R197, R2.reuse, R208, -R13 ;  /* 0x000000d002c57223 */ /* 0x040fe2000001080d */
[----:B------:R-:W-:-:S01]  /*179e0*/  FFMA.FTZ R210, R2, R210, -R205 ;  /* 0x000000d202d27223 */ /* 0x000fc200000108cd */
[C---:B------:R-:W-:Y:S01]  /*179f0*/  FFMA.FTZ R200, R2.reuse, R209, -R13 ;  /* 0x000000d102c87223 */ /* 0x040fe2000001080d */
[----:B------:R-:W-:-:S01]  /*17a00*/  FFMA.FTZ R211, R2, R211, -R205 ;  /* 0x000000d302d37223 */ /* 0x000fc200000108cd */
[----:B------:R-:W0:Y:S01]  /*17a10*/  MUFU.EX2 R20, R20 ;  /* 0x0000001400147308 */ /* 0x000e220000000800 */
[----:B-1----:R-:W-:-:S01]  /*17a20*/  FADD.FTZ R6, R15, R6 ;  /* 0x000000060f067221 */ /* 0x002fc20000010000 */
[C---:B------:R-:W-:Y:S01]  /*17a30*/  FFMA.FTZ R201, R2.reuse, R212, -R13 ;  /* 0x000000d402c97223 */ /* 0x040fe2000001080d */
[----:B------:R-:W-:-:S01]  /*17a40*/  FFMA.FTZ R214, R2, R214, -R205 ;  /* 0x000000d602d67223 */ /* 0x000fc200000108cd */
[C---:B------:R-:W-:Y:S01]  /*17a50*/  FFMA.FTZ R13, R2.reuse, R213, -R13 ;  /* 0x000000d5020d7223 */ /* 0x040fe2000001080d */
[----:B------:R-:W-:-:S01]  /*17a60*/  FFMA.FTZ R205, R2, R215, -R205 ;  /* 0x000000d702cd7223 */ /* 0x000fc200000108cd */
[----:B------:R-:W-:Y:S01]  /*17a70*/  @!P1 IMAD R204, R12, 0x8, R19 ;  /* 0x000000080ccc9824 */ /* 0x000fe200078e0213 */
[----:B------:R-:W-:Y:S01]  /*17a80*/  IADD3 R208, -R231, 0xb, RZ ;  /* 0x0000000be7d07810 */ /* 0x000fe20007ffe1ff */
[----:B------:R-:W1:Y:S01]  /*17a90*/  MUFU.EX2 R159, R159 ;  /* 0x0000009f009f7308 */ /* 0x000e620000000800 */
[----:B--2---:R-:W-:-:S01]  /*17aa0*/  FADD.FTZ R7, R158, R7 ;  /* 0x000000079e077221 */ /* 0x004fc20000010000 */
[----:B------:R-:W-:-:S05]  /*17ab0*/  @!P1 VIADD R204, R204, 0x38840 ;  /* 0x00038840cccc9836 */ /* 0x000fca0000000000 */
[----:B------:R-:W-:Y:S01]  /*17ac0*/  @!P1 PRMT R204, RZ, 0x654, R204 ;  /* 0x00000654ffcc9816 */ /* 0x000fe200000000cc */
[----:B------:R-:W2:Y:S01]  /*17ad0*/  MUFU.EX2 R21, R21 ;  /* 0x0000001500157308 */ /* 0x000ea20000000800 */
[----:B0-----:R-:W-:-:S07]  /*17ae0*/  FADD.FTZ R6, R20, R6 ;  /* 0x0000000614067221 */ /* 0x001fce0000010000 */
[----:B------:R-:W0:Y:S01]  /*17af0*/  MUFU.EX2 R162, R162 ;  /* 0x000000a200a27308 */ /* 0x000e220000000800 */
[----:B-1----:R-:W-:-:S07]  /*17b00*/  FADD.FTZ R7, R159, R7 ;  /* 0x000000079f077221 */ /* 0x002fce0000010000 */
[----:B------:R-:W1:Y:S01]  /*17b10*/  MUFU.EX2 R152, R152 ;  /* 0x0000009800987308 */ /* 0x000e620000000800 */
[----:B--2---:R-:W-:-:S07]  /*17b20*/  FADD.FTZ R6, R21, R6 ;  /* 0x0000000615067221 */ /* 0x004fce0000010000 */
        /* <DEDUP_REMOVED lines=29> */
[----:B--2---:R-:W-:-:S01]  /*17d00*/  FADD.FTZ R7, R175, R7 ;  /* 0x00000007af077221 */ /* 0x004fc20000010000 */
[----:B------:R-:W-:Y:S02]  /*17d10*/  WARPGROUP.DEPBAR.LE gsb0, 0x0 ;  /* 0x00008000000079c5 */ /* 0x000fe40000010000 */
[----:B------:R-:W-:-:S04]  /*17d20*/  WARPGROUP.ARRIVE ;  /* 0x00000000000079c5 */ /* 0x000fc80000000000 */
[----:B------:R-:W2:Y:S01]  /*17d30*/  MUFU.EX2 R168, R168 ;  /* 0x000000a800a87308 */ /* 0x000ea20000000800 */
[----:B0-----:R-:W-:-:S01]  /*17d40*/  FADD.FTZ R6, R165, R6 ;  /* 0x00000006a5067221 */ /* 0x001fc20000010000 */
[----:B------:R-:W-:Y:S06]  /*17d50*/  QGMMA.64x256x32.F32.E4M3.E4M3 R24, R220, gdesc[UR4], R24, gsb0 ;  /* 0x03e00004dc187df3 */ /* 0x000fec0008000818 */
        /* <DEDUP_REMOVED lines=67> */
[----:B-1----:R-:W-:-:S01]  /*18190*/  FADD.FTZ R6, R200, R6 ;  /* 0x00000006c8067221 */ /* 0x002fc20000010000 */
[----:B------:R-:W-:Y:S02]  /*181a0*/  WARPGROUP.DEPBAR.LE gsb0, 0x0 ;  /* 0x00008000000079c5 */ /* 0x000fe40000010000 */
[----:B------:R1:W-:Y:S06]  /*181b0*/  BAR.ARV R208, 0x100 ;  /* 0x000400d00000751d */ /* 0x0003ec0000002000 */
[----:B------:R-:W3:Y:S01]  /*181c0*/  MUFU.EX2 R214, R214 ;  /* 0x000000d600d67308 */ /* 0x000ee20000000800 */
[----:B--2---:R-:W-:-:S01]  /*181d0*/  FADD.FTZ R7, R211, R7 ;  /* 0x00000007d3077221 */ /* 0x004fc20000010000 */
[----:B------:R1:W-:Y:S01]  /*181e0*/  @!P1 SYNCS.ARRIVE.TRANS64.RED.A1T0 RZ, [R204+URZ], RZ ;  /* 0x000000ffccff99a7 */ /* 0x0003e2000810043f */
[----:B0-----:R-:W-:-:S05]  /*181f0*/  FADD.FTZ R6, R201, R6 ;  /* 0x00000006c9067221 */ /* 0x001fca0000010000 */
[----:B------:R-:W0:Y:S08]  /*18200*/  MUFU.EX2 R13, R13 ;  /* 0x0000000d000d7308 */ /* 0x000e300000000800 */
[----:B------:R-:W2:Y:S01]  /*18210*/  MUFU.EX2 R205, R205 ;  /* 0x000000cd00cd7308 */ /* 0x000ea20000000800 */
[----:B---3--:R-:W-:-:S01]  /*18220*/  FADD.FTZ R7, R214, R7 ;  /* 0x00000007d6077221 */ /* 0x008fc20000010000 */
[----:B0-----:R-:W-:-:S03]  /*18230*/  FADD.FTZ R6, R13, R6 ;  /* 0x000000060d067221 */ /* 0x001fc60000010000 */
[----:B--2---:R-:W-:Y:S01]  /*18240*/  FADD.FTZ R7, R205, R7 ;  /* 0x00000007cd077221 */ /* 0x004fe20000010000 */
[----:B-1----:R-:W-:Y:S06]  /*18250*/  @!P0 BRA `(.L_x_443) ;  /* 0x0000000000048947 */ /* 0x002fec0003800000 */
[----:B------:R-:W-:Y:S01]  /*18260*/  BPT.TRAP 0x1 ;  /* 0x000000040000795c */ /* 0x000fe20000300000 */
.L_x_443:
        /* <DEDUP_REMOVED lines=64> */
[----:B------:R-:W-:Y:S01]  /*18670*/  IMAD R11, R11, 0x8, R19 ;  /* 0x000000080b0b7824 */ /* 0x000fe200078e0213 */
[----:B------:R0:W5:Y:S01]  /*18680*/  LDL R5, [R1] ;  /* 0x0000000001057983 */ /* 0x0001620000100800 */
[----:B------:R-:W-:Y:S01]  /*18690*/  ISETP.GT.AND P1, PT, R10, RZ, PT ;  /* 0x000000ff0a00720c */ /* 0x000fe20003f24270 */
[----:B------:R-:W-:Y:S01]  /*186a0*/  IMAD.U32 R204, RZ, RZ, UR44 ;  /* 0x0000002cffcc7e24 */ /* 0x000fe2000f8e00ff */
[----:B------:R-:W-:Y:S01]  /*186b0*/  F2FP.SATFINITE.E4M3.F32.PACK_AB_MERGE_C R13, R13, R201, RZ ;  /* 0x000000c90d0d723e */ /* 0x000fe200048070ff */
[-C--:B------:R-:W-:Y:S01]  /*186c0*/  FMUL.FTZ R26, R26, R3.reuse ;  /* 0x000000031a1a7220 */ /* 0x080fe20000410000 */
[----:B------:R-:W-:Y:S01]  /*186d0*/  IADD3 R11, R11, 0x38860, RZ ;  /* 0x000388600b0b7810 */ /* 0x000fe20007ffe0ff */
[----:B------:R-:W-:Y:S01]  /*186e0*/  FMUL.FTZ R27, R27, R3 ;  /* 0x000000031b1b7220 */ /* 0x000fe20000410000 */
[----:B------:R-:W-:Y:S01]  /*186f0*/  F2FP.SATFINITE.E4M3.F32.PACK_AB_MERGE_C R15, R20, R15, RZ ;  /* 0x0000000f140f723e */ /* 0x000fe200048070ff */
[-C--:B------:R-:W-:Y:S01]  /*18700*/  FMUL.FTZ R30, R30, R3.reuse ;  /* 0x000000031e1e7220 */ /* 0x080fe20000410000 */
[----:B------:R-:W-:Y:S01]  /*18710*/  PRMT R11, R204, 0x654, R11 ;  /* 0x00000654cc0b7816 */ /* 0x000fe2000000000b */
[-C--:B------:R-:W-:Y:S01]  /*18720*/  FMUL.FTZ R31, R31, R3.reuse ;  /* 0x000000031f1f7220 */ /* 0x080fe20000410000 */
[----:B------:R-:W-:Y:S01]  /*18730*/  F2FP.SATFINITE.E4M3.F32.PACK_AB_MERGE_C R158, R159, R158, RZ ;  /* 0x0000009e9f9e723e */ /* 0x000fe200048070ff */
[----:B------:R-:W-:Y:S01]  /*18740*/  FMUL.FTZ R34, R34, R3 ;  /* 0x0000000322227220 */ /* 0x000fe20000410000 */
[----:B------:R-:W-:Y:S01]  /*18750*/  F2FP.SATFINITE.E4M3.F32.PACK_AB_MERGE_C R153, R156, R153, RZ ;  /* 0x000000999c99723e */ /* 0x000fe200048070ff */
[----:B------:R1:W-:Y:S01]  /*18760*/  SYNCS.ARRIVE.TRANS64.RED.A1T0 RZ, [R11+URZ], RZ ;  /* 0x000000ff0bff79a7 */ /* 0x0003e2000810043f */
[----:B------:R-:W-:Y:S01]  /*18770*/  F2FP.SATFINITE.E4M3.F32.PACK_AB_MERGE_C R166, R167, R166, RZ ;  /* 0x000000a6a7a6723e */ /* 0x000fe200048070ff */
[----:B------:R-:W-:Y:S01]  /*18780*/  FMUL.FTZ R35, R35, R3 ;  /* 0x0000000323237220 */ /* 0x000fe20000410000 */
[----:B------:R-:W-:Y:S01]  /*18790*/  F2FP.SATFINITE.E4M3.F32.PACK_AB_MERGE_C R161, R164, R161, RZ ;  /* 0x000000a1a4a1723e */ /* 0x000fe200048070ff */
[-C--:B------:R-:W-:Y:S01]  /*187a0*/  FMUL.FTZ R38, R38, R3.reuse ;  /* 0x0000000326267220 */ /* 0x080fe20000410000 */
        /* <DEDUP_REMOVED lines=17> */
[-C--:B------:R-:W-:Y:S01]  /*188c0*/  FMUL.FTZ R55, R55, R3.reuse ;  /* 0x0000000337377220 */ /* 0x080fe20000410000 */
[----:B------:R-:W-:Y:S01]  /*188d0*/  F2FP.SATFINITE.E4M3.F32.PACK_AB_MERGE_C R205, R205, R214, RZ ;  /* 0x000000d6cdcd723e */ /* 0x000fe200048070ff */
        /* <DEDUP_REMOVED lines=50> */
[----:B------:R-:W-:Y:S01]  /*18c00*/  VIADD R10, R10, 0xffffffff ;  /* 0xffffffff0a0a7836 */ /* 0x000fe20000000000 */
[----:B------:R-:W-:Y:S01]  /*18c10*/  F2FP.SATFINITE.E4M3.F32.PACK_AB_MERGE_C R229, R155, R154, R158 ;  /* 0x0000009a9be5723e */ /* 0x000fe2000480709e */
[----:B------:R-:W-:Y:S01]  /*18c20*/  IMAD.MOV.U32 R13, RZ, RZ, R4 ;  /* 0x000000ffff0d7224 */ /* 0x000fe200078e0004 */
[----:B------:R-:W-:Y:S01]  /*18c30*/  F2FP.SATFINITE.E4M3.F32.PACK_AB_MERGE_C R230, R152, R21, R153 ;  /* 0x0000001598e6723e */ /* 0x000fe20004807099 */
[----:B-1----:R-:W-:Y:S01]  /*18c40*/  IMAD.MOV.U32 R11, RZ, RZ, R12 ;  /* 0x000000ffff0b7224 */ /* 0x002fe200078e000c */
        /* <DEDUP_REMOVED lines=12> */
[----:B------:R-:W-:Y:S01]  /*18d10*/  MOV R3, R0 ;  /* 0x0000000000037202 */ /* 0x000fe20000000f00 */
[----:B0-----:R-:W-:Y:S06]  /*18d20*/  @P1 BRA `(.L_x_444) ;  /* 0xffffffd800e01947 */ /* 0x001fec000383ffff */
[----:B------:R-:W-:-:S07]  /*18d30*/  IMAD.MOV.U32 R152, RZ, RZ, R12 ;  /* 0x000000ffff987224 */ /* 0x000fce00078e000c */
.L_x_433:
[----:B------:R-:W-:Y:S05]  /*18d40*/  WARPSYNC.ALL ;  /* 0x0000000000007948 */ /* 0x000fea0003800000 */
[----:B------:R-:W-:Y:S06]  /*18d50*/  BAR.ARV 0x8, 0x120 ;  /* 0x0204800000007b1d */ /* 0x000fec0000002000 */
[----:B------:R-:W-:Y:S05]  /*18d60*/  @!P0 BRA `(.L_x_445) ;  /* 0x0000000000048947 */ /* 0x000fea0003800000 */
[----:B------:R-:W-:Y:S01]  /*18d70*/  BPT.TRAP 0x1 ;  /* 0x000000040000795c */ /* 0x000fe20000300000 */
.L_x_445:
[----:B-----5:R-:W2:Y:S01]  /*18d80*/  LDL R5, [R1] ;  /* 0x0000000001057983 */ /* 0x020ea20000100800 */
[----:B------:R-:W-:Y:S01]  /*18d90*/  IMAD R3, R152, 0x8, R19 ;  /* 0x0000000898037824 */ /* 0x000fe200078e0213 */
[----:B--2---:R-:W-:-:S04]  /*18da0*/  SHF.L.U32 R8, R5, 0x1f, RZ ;  /* 0x0000001f05087819 */ /* 0x004fc800000006ff */
[----:B------:R0:W1:Y:S01]  /*18db0*/  SYNCS.PHASECHK.TRANS64.TRYWAIT P1, [R3+URZ+0x38850], R8 ;  /* 0x03885008030075a7 */ /* 0x000062000802017f */
[----:B------:R-:W-:Y:S05]  /*18dc0*/  @!P0 BRA `(.L_x_446) ;  /* 0x0000000000048947 */ /* 0x000fea0003800000 */
[----:B------:R-:W-:Y:S01]  /*18dd0*/  BPT.TRAP 0x1 ;  /* 0x000000040000795c */ /* 0x000fe20000300000 */
.L_x_446:
[----:B------:R-:W-:-:S04]  /*18de0*/  IADD3 R19, R19, 0x400, RZ ;  /* 0x0000040013137810 */ /* 0x000fc80007ffe0ff */
[----:B------:R-:W-:-:S04]  /*18df0*/  SHF.R.U32.HI R19, RZ, 0x4, R19 ;  /* 0x00000004ff137819 */ /* 0x000fc80000011613 */
[----:B------:R-:W-:-:S04]  /*18e00*/  LOP3.LUT R19, R19, 0x3fff, RZ, 0xc0, !PT ;  /* 0x00003fff13137812 */ /* 0x000fc800078ec0ff */
[----:B------:R-:W-:Y:S01]  /*18e10*/  LOP3.LUT R19, R19, 0x10000, RZ, 0xfc, !PT ;  /* 0x0001000013137812 */ /* 0x000fe200078efcff */
[----:B-1----:R-:W-:Y:S06]  /*18e20*/  @P1 BRA `(.L_x_447) ;  /* 0x0000000000081947 */ /* 0x002fec0003800000 */
[----:B------:R-:W1:Y:S02]  /*18e30*/  SYNCS.PHASECHK.TRANS64.TRYWAIT P1, [R3+URZ+0x38850], R8 ;  /* 0x03885008030075a7 */ /* 0x000e64000802017f */
[----:B-1----:R-:W-:Y:S05]  /*18e40*/  @!P1 BRA `(.L_x_448) ;  /* 0x000000b800c09947 */ /* 0x002fea0003800000 */
.L_x_447:
[----:B01----:R-:W-:Y:S01]  /*18e50*/  IMAD R8, R152, 0x800, R19 ;  /* 0x0000080098087824 */ /* 0x003fe200078e0213 */
[----:B------:R-:W2:Y:S01]  /*18e60*/  LDL R5, [R1+0x34] ;  /* 0x0000340001057983 */ /* 0x000ea20000100800 */
[----:B------:R-:W-:Y:S01]  /*18e70*/  IMAD.MOV.U32 R9, RZ, RZ, 0x40000040 ;  /* 0x40000040ff097424 */ /* 0x000fe200078e00ff */
[----:B------:R-:W-:Y:S05]  /*18e80*/  WARPSYNC.ALL ;  /* 0x0000000000007948 */ /* 0x000fea0003800000 */
[C---:B------:R-:W-:Y:S01]  /*18e90*/  R2UR UR6, R8.reuse ;  /* 0x00000000080672ca */ /* 0x040fe200000e0000 */
[----:B------:R-:W3:Y:S01]  /*18ea0*/  LDL R154, [R1+0x1c] ;  /* 0x00001c00019a7983 */ /* 0x000ee20000100800 */
[----:B------:R-:W-:Y:S01]  /*18eb0*/  R2UR UR7, R9 ;  /* 0x00000000090772ca */ /* 0x000fe200000e0000 */
[----:B------:R-:W-:Y:S01]  /*18ec0*/  WARPGROUP.ARRIVE ;  /* 0x00000000000079c5 */ /* 0x000fe20000000000 */
[C---:B------:R-:W-:Y:S01]  /*18ed0*/  VIADD R10, R8.reuse, 0x2 ;  /* 0x00000002080a7836 */ /* 0x040fe20000000000 */
[----:B------:R-:W4:Y:S01]  /*18ee0*/  LDL.LU R153, [R1+0x38] ;  /* 0x0000380001997983 */ /* 0x000f220000300800 */
[----:B------:R-:W-:Y:S01]  /*18ef0*/  MOV R11, 0x40000040 ;  /* 0x40000040000b7802 */ /* 0x000fe20000000f00 */
[----:B------:R-:W-:Y:S01]  /*18f00*/  ULDC.64 UR4, c[0x0][0x9a0] ;  /* 0x0002680000047ab9 */ /* 0x000fe20000000a00 */
[----:B------:R-:W-:Y:S01]  /*18f10*/  VIADD R20, R8, 0x4 ;  /* 0x0000000408147836 */ /* 0x000fe20000000000 */
[----:B------:R-:W-:Y:S01]  /*18f20*/  ISETP.NE.U32.AND P1, PT, RZ, UR4, PT ;  /* 0x00000004ff007c0c */ /* 0x000fe2000bf25070 */
[----:B------:R-:W-:-:S03]  /*18f30*/  IMAD.MOV.U32 R21, RZ, RZ, 0x40000040 ;  /* 0x40000040ff157424 */ /* 0x000fc600078e00ff */
[----:B------:R-:W-:Y:S02]  /*18f40*/  ISETP.NE.AND.EX P1, PT, RZ, UR5, PT, P1 ;  /* 0x00000005ff007c0c */ /* 0x000fe4000bf25310 */
[----:B------:R-:W-:Y:S01]  /*18f50*/  QGMMA.64x256x32.F32.E4M3.E4M3 R24, R228, gdesc[UR4], R24, gsb0 ;  /* 0x03e00004e4187df3 */ /* 0x000fe20008000818 */
[----:B------:R-:W-:Y:S02]  /*18f60*/  R2UR UR6, R10 ;  /* 0x000000000a0672ca */ /* 0x000fe400000e0000 */
[----:B------:R-:W-:-:S08]  /*18f70*/  R2UR UR7, R11 ;  /* 0x000000000b0772ca */ /* 0x000fd000000e0000 */
[----:B------:R-:W2:Y:S08]  /*18f80*/  @P1 LDC.64 R12, c[0x0][0x9c8] ;  /* 0x00027200ff0c1b82 */ /* 0x000eb00000000a00 */
[----:B------:R-:W0:Y:S01]  /*18f90*/  @P1 LDC.64 R14, c[0x0][0x9d0] ;  /* 0x00027400ff0e1b82 */ /* 0x000e220000000a00 */
[----:B------:R-:W-:Y:S02]  /*18fa0*/  WARPGROUP.DEPBAR.LE gsb0, 0x0 ;  /* 0x00008000000079c5 */ /* 0x000fe40000010000 */
[----:B------:R-:W-:-:S06]  /*18fb0*/  WARPGROUP.ARRIVE ;  /* 0x00000000000079c5 */ /* 0x000fcc0000000000 */
[----:B------:R-:W-:Y:S01]  /*18fc0*/  QGMMA.64x256x32.F32.E4M3.E4M3 R24, R224, gdesc[UR4], R24, gsb0 ;  /* 0x03e00004e0187df3 */ /* 0x000fe20008000818 */
[----:B------:R-:W-:Y:S01]  /*18fd0*/  R2UR UR6, R20 ;  /* 0x00000000140672ca */ /* 0x000fe200000e0000 */
[----:B--2---:R-:W-:Y:S01]  /*18fe0*/  @P1 IMAD R10, R5, R12, RZ ;  /* 0x0000000c050a1224 */ /* 0x004fe200078e02ff */
[----:B------:R-:W-:-:S03]  /*18ff0*/  R2UR UR7, R21 ;  /* 0x00000000150772ca */ /* 0x000fc600000e0000 */
[C---:B---3--:R-:W-:Y:S02]  /*19000*/  @P1 IMAD R9, R154.reuse, R13, R10 ;  /* 0x0000000d9a091224 */ /* 0x048fe400078e020a */
[----:B------:R-:W-:Y:S01]  /*19010*/  @P1 IMAD.WIDE.U32 R10, R154, R12, RZ ;  /* 0x0000000c9a0a1225 */ /* 0x000fe200078e00ff */
[----:B----4-:R-:W-:-:S03]  /*19020*/  @P1 SHF.R.S32.HI R5, RZ, 0x1f, R153 ;  /* 0x0000001fff051819 */ /* 0x010fc60000011499 */
[----:B------:R-:W-:Y:S02]  /*19030*/  @P1 IMAD.IADD R11, R11, 0x1, R9 ;  /* 0x000000010b0b1824 */ /* 0x000fe400078e0209 */
[-C--:B0-----:R-:W-:Y:S02]  /*19040*/  @P1 IMAD R12, R5, R14.reuse, RZ ;  /* 0x0000000e050c1224 */ /* 0x081fe400078e02ff */
[----:B------:R-:W-:-:S04]  /*19050*/  @P1 IMAD.WIDE.U32 R10, R153, R14, R10 ;  /* 0x0000000e990a1225 */ /* 0x000fc800078e000a */
[----:B------:R-:W-:Y:S01]  /*19060*/  @P1 IMAD R5, R153, R15, R12 ;  /* 0x0000000f99051224 */ /* 0x000fe200078e020c */
[----:B------:R-:W-:-:S04]  /*19070*/  @P1 LEA R12, P2, R10, UR4, 0x2 ;  /* 0x000000040a0c1c11 */ /* 0x000fc8000f8410ff */
[----:B------:R-:W-:-:S04]  /*19080*/  @P1 IADD3 R5, R11, R5, RZ ;  /* 0x000000050b051210 */ /* 0x000fc80007ffe0ff */
[----:B------:R-:W-:Y:S01]  /*19090*/  @P1 LEA.HI.X R13, R10, UR5, R5, 0x2, P2 ;  /* 0x000000050a0d1c11 */ /* 0x000fe200090f1405 */
[----:B------:R-:W-:-:S06]  /*190a0*/  IMAD.MOV.U32 R5, RZ, RZ, 0x3f800000 ;  /* 0x3f800000ff057424 */ /* 0x000fcc00078e00ff */
[----:B------:R0:W2:Y:S01]  /*190b0*/  @P1 LDG.E R5, desc[UR42][R12.64] ;  /* 0x0000002a0c051981 */ /* 0x0000a2000c1e1900 */
[----:B------:R-:W-:Y:S02]  /*190c0*/  VIADD R8, R8, 0x6 ;  /* 0x0000000608087836 */ /* 0x000fe40000000000 */
[----:B------:R-:W-:Y:S01]  /*190d0*/  IMAD.MOV.U32 R9, RZ, RZ, 0x40000040 ;  /* 0x40000040ff097424 */ /* 0x000fe200078e00ff */
[----:B------:R-:W-:Y:S02]  /*190e0*/  WARPGROUP.DEPBAR.LE gsb0, 0x0 ;  /* 0x00008000000079c5 */ /* 0x000fe40000010000 */
[----:B------:R-:W-:-:S06]  /*190f0*/  WARPGROUP.ARRIVE ;  /* 0x00000000000079c5 */ /* 0x000fcc0000000000 */
[----:B------:R-:W-:Y:S01]  /*19100*/  QGMMA.64x256x32.F32.E4M3.E4M3 R24, R216, gdesc[UR4], R24, gsb0 ;  /* 0x03e00004d8187df3 */ /* 0x000fe20008000818 */
[----:B------:R-:W-:Y:S02]  /*19110*/  R2UR UR6, R8 ;  /* 0x00000000080672ca */ /* 0x000fe400000e0000 */
[----:B------:R-:W-:Y:S02]  /*19120*/  R2UR UR7, R9 ;  /* 0x00000000090772ca */ /* 0x000fe400000e0000 */
[----:B------:R-:W1:Y:S04]  /*19130*/  SHFL.BFLY PT, R9, R6, 0x2, 0x1f ;  /* 0x0c401f0006097f89 */ /* 0x000e6800000e0000 */
[----:B------:R-:W3:Y:S01]  /*19140*/  SHFL.BFLY PT, R10, R7, 0x2, 0x1f ;  /* 0x0c401f00070a7f89 */ /* 0x000ee200000e0000 */
[----:B-1----:R-:W-:-:S01]  /*19150*/  FADD.FTZ R9, R9, R6 ;  /* 0x0000000609097221 */ /* 0x002fc20000010000 */
[----:B---3--:R-:W-:-:S04]  /*19160*/  FADD.FTZ R10, R10, R7 ;  /* 0x000000070a0a7221 */ /* 0x008fc80000010000 */
[----:B------:R-:W0:Y:S04]  /*19170*/  SHFL.BFLY PT, R8, R9, 0x1, 0x1f ;  /* 0x0c201f0009087f89 */ /* 0x000e2800000e0000 */
[----:B------:R-:W1:Y:S01]  /*19180*/  SHFL.BFLY PT, R11, R10, 0x1, 0x1f ;  /* 0x0c201f000a0b7f89 */ /* 0x000e6200000e0000 */
[----:B------:R-:W-:Y:S01]  /*19190*/  MOV R6, RZ ;  /* 0x000000ff00067202 */ /* 0x000fe20000000f00 */
[----:B0-----:R-:W-:Y:S01]  /*191a0*/  FADD.FTZ R12, R9, R8 ;  /* 0x00000008090c7221 */ /* 0x001fe20000010000 */
[----:B-1----:R-:W-:-:S04]  /*191b0*/  FADD.FTZ R11, R10, R11 ;  /* 0x0000000b0a0b7221 */ /* 0x002fc80000010000 */
        /* <DEDUP_REMOVED lines=8> */
[----:B------:R-:W0:Y:S08]  /*19240*/  @P3 MUFU.LG2 R9, R14 ;  /* 0x0000000e00093308 */ /* 0x000e300000000c00 */
[----:B------:R-:W1:Y:S08]  /*19250*/  @P2 MUFU.LG2 R8, R13 ;  /* 0x0000000d00082308 */ /* 0x000e700000000c00 */
[----:B------:R-:W3:Y:S01]  /*19260*/  @P1 MUFU.RCP R10, R11 ;  /* 0x0000000b000a1308 */ /* 0x000ee20000001000 */
[C---:B------:R-:W-:Y:S01]  /*19270*/  @P2 FMUL.FTZ R7, R2.reuse, 0.69314718246459960938 ;  /* 0x3f31721802072820 */ /* 0x040fe20000410000 */
[----:B------:R-:W-:Y:S01]  /*19280*/  @P3 FMUL.FTZ R2, R2, 0.69314718246459960938 ;  /* 0x3f31721802023820 */ /* 0x000fe20000410000 */
[----:B0-----:R-:W-:Y:S01]  /*19290*/  @P3 FMUL.FTZ R9, R9, 0.69314718246459960938 ;  /* 0x3f31721809093820 */ /* 0x001fe20000410000 */
[----:B------:R-:W-:-:S02]  /*192a0*/  WARPGROUP.DEPBAR.LE gsb0, 0x0 ;  /* 0x00008000000079c5 */ /* 0x000fc40000010000 */
[----:B------:R-:W-:-:S06]  /*192b0*/  WARPGROUP.ARRIVE ;  /* 0x00000000000079c5 */ /* 0x000fcc0000000000 */
[----:B------:R-:W-:Y:S01]  /*192c0*/  QGMMA.64x256x32.F32.E4M3.E4M3 R24, R220, gdesc[UR4], R24, gsb0 ;  /* 0x03e00004dc187df3 */ /* 0x000fe20008000818 */
[----:B-1----:R-:W-:Y:S01]  /*192d0*/  @P2 FMUL.FTZ R8, R8, 0.69314718246459960938 ;  /* 0x3f31721808082820 */ /* 0x002fe20000410000 */
[----:B------:R-:W-:Y:S02]  /*192e0*/  IMAD.MOV.U32 R155, RZ, RZ, -0x800000 ;  /* 0xff800000ff9b7424 */ /* 0x000fe400078e00ff */
[----:B------:R-:W-:-:S01]  /*192f0*/  @P3 FFMA.FTZ R155, R2, R4, R9 ;  /* 0x00000004029b3223 */ /* 0x000fc20000010009 */
[----:B------:R-:W-:Y:S02]  /*19300*/  IMAD.MOV.U32 R154, RZ, RZ, -0x800000 ;  /* 0xff800000ff9a7424 */ /* 0x000fe400078e00ff */
[----:B------:R-:W-:-:S01]  /*19310*/  @P2 FFMA.FTZ R154, R7, R0, R8 ;  /* 0x00000000079a2223 */ /* 0x000fc20000010008 */
[-C--:B--2---:R-:W-:Y:S01]  /*19320*/  FMUL.FTZ R153, R6, R5.reuse ;  /* 0x0000000506997220 */ /* 0x084fe20000410000 */
[----:B---3--:R-:W-:Y:S01]  /*19330*/  FMUL.FTZ R2, R10, R5 ;  /* 0x000000050a027220 */ /* 0x008fe20000410000 */
[----:B------:R-:W-:-:S02]  /*19340*/  WARPGROUP.DEPBAR.LE gsb0, 0x0 ;  /* 0x00008000000079c5 */ /* 0x000fc40000010000 */
[----:B------:R-:W-:Y:S05]  /*19350*/  @!P0 BRA `(.L_x_449) ;  /* 0x0000000000048947 */ /* 0x000fea0003800000 */
[----:B------:R-:W-:Y:S01]  /*19360*/  BPT.TRAP 0x1 ;  /* 0x000000040000795c */ /* 0x000fe20000300000 */
.L_x_449:
[----:B------:R-:W2:Y:S01]  /*19370*/  LDL.LU R160, [R1] ;  /* 0x0000000001a07983 */ /* 0x000ea20000300800 */
[----:B------:R-:W-:Y:S01]  /*19380*/  IMAD.U32 R19, RZ, RZ, UR44 ;  /* 0x0000002cff137e24 */ /* 0x000fe2000f8e00ff */
[----:B------:R-:W-:Y:S01]  /*19390*/  IADD3 R4, R3, 0x38860, RZ ;  /* 0x0003886003047810 */ /* 0x000fe20007ffe0ff */
[----:B------:R-:W-:Y:S02]  /*193a0*/  VIADD R152, R152, 0x1 ;  /* 0x0000000198987836 */ /* 0x000fe40000000000 */
[-C--:B------:R-:W-:Y:S01]  /*193b0*/  FMUL.FTZ R9, R40, R153.reuse ;  /* 0x0000009928097220 */ /* 0x080fe20000410000 */
[-C--:B------:R-:W-:Y:S01]  /*193c0*/  FMUL.FTZ R8, R41, R153.reuse ;  /* 0x0000009929087220 */ /* 0x080fe20000410000 */
[----:B------:R-:W-:Y:S01]  /*193d0*/  PRMT R19, R19, 0x654, R4 ;  /* 0x0000065413137816 */ /* 0x000fe20000000004 */
[-C--:B------:R-:W-:Y:S01]  /*193e0*/  FMUL.FTZ R20, R52, R153.reuse ;  /* 0x0000009934147220 */ /* 0x080fe20000410000 */
[----:B------:R-:W-:Y:S01]  /*193f0*/  ISETP.NE.AND P1, PT, R152, 0x2, PT ;  /* 0x000000029800780c */ /* 0x000fe20003f25270 */
        /* <DEDUP_REMOVED lines=9> */
[----:B0-----:R-:W-:Y:S01]  /*19490*/  SEL R19, RZ, 0x1, P1 ;  /* 0x00000001ff137807 */ /* 0x001fe20000800000 */
        /* <DEDUP_REMOVED lines=114> */
[----:B------:R-:W-:Y:S01]  /*19bc0*/  PLOP3.LUT P0, PT, PT, PT, PT, 0x8, 0x0 ;  /* 0x000000000000781c */ /* 0x000fe20003f0e170 */
[-C--:B------:R-:W-:Y:S01]  /*19bd0*/  FMUL.FTZ R139, R147, R2.reuse ;  /* 0x00000002938b7220 */ /* 0x080fe20000410000 */
[-C--:B------:R-:W-:Y:S01]  /*19be0*/  FMUL.FTZ R143, R150, R2.reuse ;  /* 0x00000002968f7220 */ /* 0x080fe20000410000 */
[----:B------:R-:W-:Y:S01]  /*19bf0*/  FMUL.FTZ R146, R151, R2 ;  /* 0x0000000297927220 */ /* 0x000fe20000410000 */
[----:B------:R-:W-:Y:S01]  /*19c00*/  SEL R152, R152, RZ, P1 ;  /* 0x000000ff98987207 */ /* 0x000fe20000800000 */
[----:B------:R-:W-:Y:S01]  /*19c10*/  UIADD3 UR45, UR45, 0x1, URZ ;  /* 0x000000012d2d7890 */ /* 0x000fe2000fffe03f */
[----:B--2---:R-:W-:-:S05]  /*19c20*/  LOP3.LUT R160, R160, R19, RZ, 0x3c, !PT ;  /* 0x00000013a0a07212 */ /* 0x004fca00078e3cff */
[----:B------:R0:W-:Y:S06]  /*19c30*/  STL [R1], R160 ;  /* 0x000000a001007387 */ /* 0x0001ec0000100800 */
.L_x_383:
[----:B------:R-:W-:Y:S05]  /*19c40*/  WARPSYNC.ALL ;  /* 0x0000000000007948 */ /* 0x000fea0003800000 */
[----:B------:R-:W1:Y:S08]  /*19c50*/  S2UR UR44, SR_CgaCtaId ;  /* 0x00000000002c79c3 */ /* 0x000e700000008800 */
[----:B------:R-:W-:Y:S06]  /*19c60*/  BAR.SYNC.DEFER_BLOCKING 0x5, 0x180 ;  /* 0x0146000000007b1d */ /* 0x000fec0000010000 */
[----:B------:R-:W-:Y:S01]  /*19c70*/  UMOV UR4, 0x400 ;  /* 0x0000040000047882 */ /* 0x000fe20000000000 */
[----:B------:R-:W-:Y:S01]  /*19c80*/  BSSY B0, `(.L_x_450) ;  /* 0x000036d000007945 */ /* 0x000fe20003800000 */
[----:B-1----:R-:W-:-:S06]  /*19c90*/  ULEA UR4, UR44, UR4, 0x18 ;  /* 0x000000042c047291 */ /* 0x002fcc000f8ec03f */
[----:B------:R-:W-:-:S05]  /*19ca0*/  IMAD.U32 R19, RZ, RZ, UR4 ;  /* 0x00000004ff137e24 */ /* 0x000fca000f8e00ff */
[----:B------:R1:W2:Y:S01]  /*19cb0*/  LDS.128 R120, [R19+0x388d0] ;  /* 0x0388d00013787984 */ /* 0x0002a20000000c00 */
[----:B------:R-:W-:Y:S06]  /*19cc0*/  BAR.ARV 0x4, 0x180 ;  /* 0x0106000000007b1d */ /* 0x000fec0000002000 */
[----:B------:R-:W-:Y:S05]  /*19cd0*/  @P0 BRA `(.L_x_451) ;  /* 0x0000002800c00947 */ /* 0x000fea0003800000 */
[----:B--2---:R-:W2:Y:S01]  /*19ce0*/  LDL R120, [R1+0x50] ;  /* 0x0000500001787983 */ /* 0x004ea20000100800 */
[----:B------:R-:W-:-:S03]  /*19cf0*/  ULDC.64 UR4, c[0x4][0x110] ;  /* 0x0100440000047ab9 */ /* 0x000fc60000000a00 */
[----:B------:R-:W3:Y:S04]  /*19d00*/  LDL R147, [R1+0x34] ;  /* 0x0000340001937983 */ /* 0x000ee80000100800 */
[----:B------:R-:W4:Y:S01]  /*19d10*/  LDL R130, [R1+0x1c] ;  /* 0x00001c0001827983 */ /* 0x000f220000100800 */
[----:B------:R-:W0:Y:S02]  /*19d20*/  S2R R150, SR_TID.X ;  /* 0x0000000000967919 */ /* 0x000e240000002100 */
[----:B0-----:R-:W-:-:S04]  /*19d30*/  SHF.L.U32 R2, R150, 0x2, RZ ;  /* 0x0000000296027819 */ /* 0x001fc800000006ff */
[----:B------:R-:W-:-:S04]  /*19d40*/  LOP3.LUT R2, R2, 0xc, RZ, 0xc0, !PT ;  /* 0x0000000c02027812 */ /* 0x000fc800078ec0ff */
[----:B------:R-:W-:-:S05]  /*19d50*/  IADD3 R26, P0, R2, UR4, RZ ;  /* 0x00000004021a7c10 */ /* 0x000fca000ff1e0ff */
[----:B------:R-:W-:-:S05]  /*19d60*/  IMAD.X R27, RZ, RZ, UR5, P0 ;  /* 0x00000005ff1b7e24 */ /* 0x000fca00080e06ff */
[----:B------:R0:W5:Y:S02]  /*19d70*/  LDG.E.CONSTANT R2, desc[UR42][R26.64] ;  /* 0x0000002a1a027981 */ /* 0x000164000c1e9900 */
[----:B0-----:R-:W-:Y:S02]  /*19d80*/  F2FP.BF16.F32.PACK_AB R27, R15, R8 ;  /* 0x000000080f1b723e */ /* 0x001fe400000010ff */
[----:B------:R-:W0:Y:S01]  /*19d90*/  S2R R8, SR_SWINHI ;  /* 0x0000000000087919 */ /* 0x000e220000002f00 */
        /* <DEDUP_REMOVED lines=12> */
[----:B------:R-:W-:Y:S02]  /*19e60*/  MOV R56, R19 ;  /* 0x0000001300387202 */ /* 0x000fe40000000f00 */
[----:B0-----:R-:W-:Y:S02]  /*19e70*/  MOV R57, R8 ;  /* 0x0000000800397202 */ /* 0x001fe40000000f00 */
[----:B------:R-:W-:Y:S02]  /*19e80*/  F2FP.BF16.F32.PACK_AB R125, R76, R73 ;  /* 0x000000494c7d723e */ /* 0x000fe400000010ff */
[----:B------:R-:W-:-:S02]  /*19e90*/  F2FP.BF16.F32.PACK_AB R129, R84, R81 ;  /* 0x000000515481723e */ /* 0x000fc400000010ff */
[----:B-----5:R-:W-:Y:S02]  /*19ea0*/  F2FP.BF16.F32.PACK_AB R119, R68, R65 ;  /* 0x000000414477723e */ /* 0x020fe400000010ff */
        /* <DEDUP_REMOVED lines=9> */
[----:B------:R-:W-:Y:S02]  /*19f40*/  LOP3.LUT P0, R8, R150, 0x3, RZ, 0xc0, !PT ;  /* 0x0000000396087812 */ /* 0x000fe4000780c0ff */
        /* <DEDUP_REMOVED lines=9> */
[----:B------:R-:W-:Y:S02]  /*19fe0*/  ISETP.EQ.OR P0, PT, R8, 0x3, !P0 ;  /* 0x000000030800780c */ /* 0x000fe40004702670 */
[----:B------:R-:W-:Y:S02]  /*19ff0*/  F2FP.BF16.F32.PACK_AB R14, R14, R9 ;  /* 0x000000090e0e723e */ /* 0x000fe400000010ff */
[----:B------:R-:W-:Y:S02]  /*1a000*/  F2FP.BF16.F32.PACK_AB R9, R133, R34 ;  /* 0x000000228509723e */ /* 0x000fe400000010ff */
[----:B------:R-:W-:-:S02]  /*1a010*/  F2FP.BF16.F32.PACK_AB R34, R20, R13 ;  /* 0x0000000d1422723e */ /* 0x000fc400000010ff */
[----:B------:R-:W-:Y:S02]  /*1a020*/  F2FP.BF16.F32.PACK_AB R45, R45, R36 ;  /* 0x000000242d2d723e */ /* 0x000fe400000010ff */
[----:B------:R-:W-:Y:S02]  /*1a030*/  F2FP.BF16.F32.PACK_AB R33, R40, R33 ;  /* 0x000000212821723e */ /* 0x000fe400000010ff */
[----:B------:R-:W-:Y:S02]  /*1a040*/  SEL R13, R5, R4, P0 ;  /* 0x00000004050d7207 */ /* 0x000fe40000000000 */
[----:B------:R-:W-:Y:S01]  /*1a050*/  SEL R4, R4, R5, P0 ;  /* 0x0000000504047207 */ /* 0x000fe20000000000 */
[----:B------:R-:W-:Y:S01]  /*1a060*/  UMOV UR4, 0xffffffff ;  /* 0xffffffff00047882 */ /* 0x000fe20000000000 */
        /* <DEDUP_REMOVED lines=24> */
[----:B------:R-:W-:Y:S01]  /*1a1f0*/  F2FP.BF16.F32.PACK_AB R146, R146, R139 ;  /* 0x0000008b9292723e */ /* 0x000fe200000010ff */
[----:B--2---:R-:W-:-:S03]  /*1a200*/  IMAD.WIDE R52, R120, 0x2, R56 ;  /* 0x0000000278347825 */ /* 0x004fc600078e0238 */
[C---:B------:R-:W-:Y:S02]  /*1a210*/  IADD3 R81, P2, R52.reuse, 0xc040, RZ ;  /* 0x0000c04034517810 */ /* 0x040fe40007f5e0ff */
[C---:B------:R-:W-:Y:S02]  /*1a220*/  IADD3 R73, P1, R52.reuse, 0xc020, RZ ;  /* 0x0000c02034497810 */ /* 0x040fe40007f3e0ff */
[C---:B------:R-:W-:Y:S02]  /*1a230*/  IADD3 R69, P5, R52.reuse, 0xc000, RZ ;  /* 0x0000c00034457810 */ /* 0x040fe40007fbe0ff */
[C---:B------:R-:W-:Y:S02]  /*1a240*/  IADD3 R85, P3, R52.reuse, 0xc060, RZ ;  /* 0x0000c06034557810 */ /* 0x040fe40007f7e0ff */
[----:B------:R-:W-:Y:S02]  /*1a250*/  IADD3 R65, P4, R52, 0x8060, RZ ;  /* 0x0000806034417810 */ /* 0x000fe40007f9e0ff */
[----:B------:R-:W-:-:S02]  /*1a260*/  LOP3.LUT R80, R81, 0x380, RZ, 0xc0, !PT ;  /* 0x0000038051507812 */ /* 0x000fc400078ec0ff */
[----:B------:R-:W-:Y:S02]  /*1a270*/  LOP3.LUT R72, R73, 0x380, RZ, 0xc0, !PT ;  /* 0x0000038049487812 */ /* 0x000fe400078ec0ff */
[----:B------:R-:W-:Y:S02]  /*1a280*/  LOP3.LUT R68, R69, 0x380, RZ, 0xc0, !PT ;  /* 0x0000038045447812 */ /* 0x000fe400078ec0ff */
[----:B------:R-:W-:Y:S02]  /*1a290*/  LOP3.LUT R84, R85, 0x380, RZ, 0xc0, !PT ;  /* 0x0000038055547812 */ /* 0x000fe400078ec0ff */
[----:B------:R-:W-:Y:S02]  /*1a2a0*/  LOP3.LUT R64, R65, 0x380, RZ, 0xc0, !PT ;  /* 0x0000038041407812 */ /* 0x000fe400078ec0ff */
[----:B------:R-:W-:Y:S02]  /*1a2b0*/  SHF.R.U64 R80, R80, 0x3, RZ ;  /* 0x0000000350507819 */ /* 0x000fe400000012ff */
[----:B------:R-:W-:-:S02]  /*1a2c0*/  SHF.R.U64 R72, R72, 0x3, RZ ;  /* 0x0000000348487819 */ /* 0x000fc400000012ff */
[----:B------:R-:W-:Y:S02]  /*1a2d0*/  SHF.R.U64 R68, R68, 0x3, RZ ;  /* 0x0000000344447819 */ /* 0x000fe400000012ff */
[----:B------:R-:W-:Y:S02]  /*1a2e0*/  SHF.R.U64 R84, R84, 0x3, RZ ;  /* 0x0000000354547819 */ /* 0x000fe400000012ff */
[----:B------:R-:W-:Y:S02]  /*1a2f0*/  SHF.R.U64 R64, R64, 0x3, RZ ;  /* 0x0000000340407819 */ /* 0x000fe400000012ff */
[----:B------:R-:W-:Y:S01]  /*1a300*/  LOP3.LUT R80, R80, R81, RZ, 0x3c, !PT ;  /* 0x0000005150507212 */ /* 0x000fe200078e3cff */
[--C-:B------:R-:W-:Y:S01]  /*1a310*/  IMAD.X R81, RZ, RZ, R53.reuse, P2 ;  /* 0x000000ffff517224 */ /* 0x100fe200010e0635 */
[----:B------:R-:W-:Y:S02]  /*1a320*/  LOP3.LUT R72, R72, R73, RZ, 0x3c, !PT ;  /* 0x0000004948487212 */ /* 0x000fe400078e3cff */
[----:B------:R-:W-:Y:S01]  /*1a330*/  LOP3.LUT R68, R68, R69, RZ, 0x3c, !PT ;  /* 0x0000004544447212 */ /* 0x000fe200078e3cff */
[--C-:B------:R-:W-:Y:S01]  /*1a340*/  IMAD.X R69, RZ, RZ, R53.reuse, P5 ;  /* 0x000000ffff457224 */ /* 0x100fe200028e0635 */
[----:B------:R-:W-:Y:S01]  /*1a350*/  LOP3.LUT R84, R84, R85, RZ, 0x3c, !PT ;  /* 0x0000005554547212 */ /* 0x000fe200078e3cff */
[--C-:B------:R-:W-:Y:S01]  /*1a360*/  IMAD.X R85, RZ, RZ, R53.reuse, P3 ;  /* 0x000000ffff557224 */ /* 0x100fe200018e0635 */
[----:B------:R-:W-:Y:S01]  /*1a370*/  LOP3.LUT R64, R64, R65, RZ, 0x3c, !PT ;  /* 0x0000004140407212 */ /* 0x000fe200078e3cff */
[----:B------:R-:W-:Y:S01]  /*1a380*/  IMAD.X R65, RZ, RZ, R53, P4 ;  /* 0x000000ffff417224 */ /* 0x000fe200020e0635 */
[----:B------:R-:W-:-:S02]  /*1a390*/  IADD3.X R73, RZ, R53, RZ, P1, !PT ;  /* 0x00000035ff497210 */ /* 0x000fc40000ffe4ff */
        /* <DEDUP_REMOVED lines=23> */
[----:B------:R-:W-:Y:S01]  /*1a510*/  LOP3.LUT R42, R42, R43, RZ, 0x3c, !PT ;  /* 0x0000002b2a2a7212 */ /* 0x000fe200078e3cff */
[----:B------:R-:W-:Y:S01]  /*1a520*/  IMAD.X R43, RZ, RZ, R53, P4 ;  /* 0x000000ffff2b7224 */ /* 0x000fe200020e0635 */
[C---:B------:R-:W-:Y:S02]  /*1a530*/  IADD3 R37, P2, R52.reuse, 0x4000, RZ ;  /* 0x0000400034257810 */ /* 0x040fe40007f5e0ff */
[C---:B------:R-:W-:Y:S02]  /*1a540*/  IADD3 R29, P1, R52.reuse, 0x60, RZ ;  /* 0x00000060341d7810 */ /* 0x040fe40007f3e0ff */
[C---:B------:R-:W-:Y:S02]  /*1a550*/  IADD3 R25, P5, R52.reuse, 0x40, RZ ;  /* 0x0000004034197810 */ /* 0x040fe40007fbe0ff */
[C---:B------:R-:W-:Y:S02]  /*1a560*/  IADD3 R41, P3, R52.reuse, 0x4020, RZ ;  /* 0x0000402034297810 */ /* 0x040fe40007f7e0ff */
[----:B------:R-:W-:-:S02]  /*1a570*/  IADD3 R21, P4, R52, 0x20, RZ ;  /* 0x0000002034157810 */ /* 0x000fc40007f9e0ff */
[----:B------:R-:W-:Y:S02]  /*1a580*/  LOP3.LUT R36, R37, 0x380, RZ, 0xc0, !PT ;  /* 0x0000038025247812 */ /* 0x000fe400078ec0ff */
[----:B------:R-:W-:Y:S02]  /*1a590*/  LOP3.LUT R28, R29, 0x380, RZ, 0xc0, !PT ;  /* 0x000003801d1c7812 */ /* 0x000fe400078ec0ff */
[----:B------:R-:W-:Y:S02]  /*1a5a0*/  LOP3.LUT R24, R25, 0x380, RZ, 0xc0, !PT ;  /* 0x0000038019187812 */ /* 0x000fe400078ec0ff */
[----:B------:R-:W-:Y:S02]  /*1a5b0*/  LOP3.LUT R40, R41, 0x380, RZ, 0xc0, !PT ;  /* 0x0000038029287812 */ /* 0x000fe400078ec0ff */
[----:B------:R-:W-:Y:S02]  /*1a5c0*/  LOP3.LUT R20, R21, 0x380, RZ, 0xc0, !PT ;  /* 0x0000038015147812 */ /* 0x000fe400078ec0ff */
[----:B------:R-:W-:-:S02]  /*1a5d0*/  LOP3.LUT R5, R52, 0x380, RZ, 0xc0, !PT ;  /* 0x0000038034057812 */ /* 0x000fc400078ec0ff */
[----:B------:R-:W-:Y:S02]  /*1a5e0*/  SHF.R.U64 R36, R36, 0x3, RZ ;  /* 0x0000000324247819 */ /* 0x000fe400000012ff */
[----:B------:R-:W-:Y:S02]  /*1a5f0*/  SHF.R.U64 R28, R28, 0x3, RZ ;  /* 0x000000031c1c7819 */ /* 0x000fe400000012ff */
[----:B------:R-:W-:Y:S02]  /*1a600*/  SHF.R.U64 R24, R24, 0x3, RZ ;  /* 0x0000000318187819 */ /* 0x000fe400000012ff */
[----:B------:R-:W-:Y:S02]  /*1a610*/  SHF.R.U64 R40, R40, 0x3, RZ ;  /* 0x0000000328287819 */ /* 0x000fe400000012ff */
[----:B------:R-:W-:Y:S02]  /*1a620*/  SHF.R.U64 R20, R20, 0x3, RZ ;  /* 0x0000000314147819 */ /* 0x000fe400000012ff */
[----:B------:R-:W-:-:S02]  /*1a630*/  SHF.R.U64 R5, R5, 0x3, RZ ;  /* 0x0000000305057819 */ /* 0x000fc400000012ff */
[----:B------:R-:W-:Y:S01]  /*1a640*/  LOP3.LUT R36, R36, R37, RZ, 0x3c, !PT ;  /* 0x0000002524247212 */ /* 0x000fe200078e3cff */
[--C-:B------:R-:W-:Y:S01]  /*1a650*/  IMAD.X R37, RZ, RZ, R53.reuse, P2 ;  /* 0x000000ffff257224 */ /* 0x100fe200010e0635 */
[----:B------:R-:W-:Y:S01]  /*1a660*/  LOP3.LUT R28, R28, R29, RZ, 0x3c, !PT ;  /* 0x0000001d1c1c7212 */ /* 0x000fe200078e3cff */
[--C-:B------:R-:W-:Y:S01]  /*1a670*/  IMAD.X R29, RZ, RZ, R53.reuse, P1 ;  /* 0x000000ffff1d7224 */ /* 0x100fe200008e0635 */
[----:B------:R-:W-:Y:S01]  /*1a680*/  LOP3.LUT R24, R24, R25, RZ, 0x3c, !PT ;  /* 0x0000001918187212 */ /* 0x000fe200078e3cff */
[----:B------:R-:W-:Y:S01]  /*1a690*/  IMAD.X R25, RZ, RZ, R53, P5 ;  /* 0x000000ffff197224 */ /* 0x000fe200028e0635 */
[----:B------:R-:W-:Y:S02]  /*1a6a0*/  LOP3.LUT R40, R40, R41, RZ, 0x3c, !PT ;  /* 0x0000002928287212 */ /* 0x000fe400078e3cff */
[----:B------:R-:W-:Y:S02]  /*1a6b0*/  LOP3.LUT R20, R20, R21, RZ, 0x3c, !PT ;  /* 0x0000001514147212 */ /* 0x000fe400078e3cff */
[----:B------:R-:W-:-:S02]  /*1a6c0*/  IADD3.X R41, RZ, R53, RZ, P3, !PT ;  /* 0x00000035ff297210 */ /* 0x000fc40001ffe4ff */
[----:B------:R-:W-:Y:S02]  /*1a6d0*/  LOP3.LUT R52, R5, R52, RZ, 0x3c, !PT ;  /* 0x0000003405347212 */ /* 0x000fe400078e3cff */
[----:B------:R-:W-:Y:S01]  /*1a6e0*/  IADD3.X R21, RZ, R53, RZ, P4, !PT ;  /* 0x00000035ff157210 */ /* 0x000fe200027fe4ff */
[----:B----4-:R-:W-:Y:S01]  /*1a6f0*/  IMAD.SHL.U32 R93, R130, 0x4, RZ ;  /* 0x00000004825d7824 */ /* 0x010fe200078e00ff */
[----:B------:R-:W-:Y:S02]  /*1a700*/  MOV R91, R84 ;  /* 0x00000054005b7202 */ /* 0x000fe40000000f00 */
[----:B------:R-:W-:Y:S02]  /*1a710*/  MOV R89, R80 ;  /* 0x0000005000597202 */ /* 0x000fe40000000f00 */
[----:B------:R-:W-:Y:S02]  /*1a720*/  MOV R108, R52 ;  /* 0x00000034006c7202 */ /* 0x000fe40000000f00 */
[----:B------:R-:W-:-:S02]  /*1a730*/  MOV R87, R72 ;  /* 0x0000004800577202 */ /* 0x000fc40000000f00 */
[----:B------:R-:W-:Y:S02]  /*1a740*/  MOV R85, R68 ;  /* 0x0000004400557202 */ /* 0x000fe40000000f00 */
[----:B------:R-:W-:Y:S02]  /*1a750*/  MOV R107, R64 ;  /* 0x00000040006b7202 */ /* 0x000fe40000000f00 */
        /* <DEDUP_REMOVED lines=10> */
[----:B---3--:R-:W-:Y:S01]  /*1a800*/  SHF.L.U64.HI R106, R130, 0x2, R147 ;  /* 0x00000002826a7819 */ /* 0x008fe20000010293 */
[----:B------:R-:W-:Y:S06]  /*1a810*/  BRA.DIV UR4, `(.L_x_452) ;  /* 0x000000a204607947 */ /* 0x000fec000b800000 */
[----:B------:R-:W-:Y:S02]  /*1a820*/  SEL R29, R12, R31, P0 ;  /* 0x0000001f0c1d7207 */ /* 0x000fe40000000000 */
[----:B------:R-:W-:Y:S02]  /*1a830*/  SEL R28, R31, R12, P0 ;  /* 0x0000000c1f1c7207 */ /* 0x000fe40000000000 */
[----:B------:R-:W-:Y:S02]  /*1a840*/  SEL R31, R32, R33, P0 ;  /* 0x00000021201f7207 */ /* 0x000fe40000000000 */
[----:B------:R-:W-:Y:S02]  /*1a850*/  SEL R53, R62, R55, P0 ;  /* 0x000000373e357207 */ /* 0x000fe40000000000 */
[----:B------:R-:W-:Y:S02]  /*1a860*/  SEL R25, R14, R27, P0 ;  /* 0x0000001b0e197207 */ /* 0x000fe40000000000 */
[----:B------:R-:W-:-:S02]  /*1a870*/  SEL R20, R27, R14, P0 ;  /* 0x0000000e1b147207 */ /* 0x000fc40000000000 */
[----:B------:R-:W-:Y:S01]  /*1a880*/  SEL R32, R33, R32, P0 ;  /* 0x0000002021207207 */ /* 0x000fe20000000000 */
[----:B------:R-:W-:Y:S01]  /*1a890*/  SHFL.IDX PT, R53, R53, R2, 0x1c1f ;  /* 0x001c1f0235357589 */ /* 0x000fe200000e0000 */
[----:B------:R-:W-:Y:S02]  /*1a8a0*/  SEL R43, R76, R129, P0 ;  /* 0x000000814c2b7207 */ /* 0x000fe40000000000 */
[----:B------:R-:W-:Y:S02]  /*1a8b0*/  SEL R50, R129, R76, P0 ;  /* 0x0000004c81327207 */ /* 0x000fe40000000000 */
[----:B------:R-:W-:Y:S02]  /*1a8c0*/  SEL R62, R55, R62, P0 ;  /* 0x0000003e373e7207 */ /* 0x000fe40000000000 */
[----:B------:R-:W-:Y:S01]  /*1a8d0*/  SEL R27, R34, R35, P0 ;  /* 0x00000023221b7207 */ /* 0x000fe20000000000 */
[----:B------:R-:W-:Y:S01]  /*1a8e0*/  SHFL.IDX PT, R43, R43, R2, 0x1c1f ;  /* 0x001c1f022b2b7589 */ /* 0x000fe200000e0000 */
[----:B------:R-:W-:-:S02]  /*1a8f0*/  SEL R24, R35, R34, P0 ;  /* 0x0000002223187207 */ /* 0x000fc40000000000 */
[----:B------:R-:W-:Y:S01]  /*1a900*/  SEL R33, R44, R45, P0 ;  /* 0x0000002d2c217207 */ /* 0x000fe20000000000 */
[----:B------:R-:W-:Y:S01]  /*1a910*/  SHFL.IDX PT, R34, R29, R2, 0x1c1f ;  /* 0x001c1f021d227589 */ /* 0x000fe200000e0000 */
[----:B------:R-:W-:Y:S02]  /*1a920*/  SEL R55, R0, R7, P0 ;  /* 0x0000000700377207 */ /* 0x000fe40000000000 */
[----:B------:R-:W-:Y:S02]  /*1a930*/  SEL R64, R7, R0, P0 ;  /* 0x0000000007407207 */ /* 0x000fe40000000000 */
[----:B------:R-:W-:Y:S01]  /*1a940*/  SEL R65, R10, R67, P0 ;  /* 0x000000430a417207 */ /* 0x000fe20000000000 */
[----:B------:R-:W-:Y:S01]  /*1a950*/  SHFL.IDX PT, R33, R33, R2, 0x1c1f ;  /* 0x001c1f0221217589 */ /* 0x000fe200000e0000 */
[----:B------:R-:W-:Y:S02]  /*1a960*/  SEL R76, R67, R10, P0 ;  /* 0x0000000a434c7207 */ /* 0x000fe40000000000 */
[----:B------:R-:W-:Y:S01]  /*1a970*/  SEL R36, R45, R44, P0 ;  /* 0x0000002c2d247207 */ /* 0x000fe20000000000 */
[----:B------:R-:W-:Y:S01]  /*1a980*/  SHFL.IDX PT, R55, R55, R2, 0x1c1f ;  /* 0x001c1f0237377589 */ /* 0x000fe200000e0000 */
[----:B------:R-:W-:-:S02]  /*1a990*/  SEL R35, R39, R54, P0 ;  /* 0x0000003627237207 */ /* 0x000fc40000000000 */
[----:B------:R-:W-:Y:S01]  /*1a9a0*/  SEL R42, R54, R39, P0 ;  /* 0x00000027362a7207 */ /* 0x000fe20000000000 */
[----:B------:R-:W-:Y:S01]  /*1a9b0*/  SHFL.IDX PT, R65, R65, R2, 0x1c1f ;  /* 0x001c1f0241417589 */ /* 0x000fe200000e0000 */
[----:B------:R-:W-:Y:S02]  /*1a9c0*/  SEL R41, R90, R125, P0 ;  /* 0x0000007d5a297207 */ /* 0x000fe40000000000 */
[----:B------:R-:W-:Y:S01]  /*1a9d0*/  SEL R48, R125, R90, P0 ;  /* 0x0000005a7d307207 */ /* 0x000fe20000000000 */
[----:B------:R-:W-:Y:S01]  /*1a9e0*/  SHFL.IDX PT, R35, R35, R2, 0x1c1f ;  /* 0x001c1f0223237589 */ /* 0x000fe200000e0000 */
[----:B------:R-:W-:Y:S02]  /*1a9f0*/  SEL R67, R78, R71, P0 ;  /* 0x000000474e437207 */ /* 0x000fe40000000000 */
[----:B------:R-:W-:Y:S01]  /*1aa00*/  LOP3.LUT R7, R2, 0x2, RZ, 0x3c, !PT ;  /* 0x0000000202077812 */ /* 0x000fe200078e3cff */
[----:B------:R-:W-:Y:S01]  /*1aa10*/  SHFL.IDX PT, R41, R41, R2, 0x1c1f ;  /* 0x001c1f0229297589 */ /* 0x000fe200000e0000 */
[----:B------:R-:W-:-:S02]  /*1aa20*/  SEL R37, R63, R74, P0 ;  /* 0x0000004a3f257207 */ /* 0x000fc40000000000 */
[----:B------:R-:W-:Y:S01]  /*1aa30*/  SEL R44, R74, R63, P0 ;  /* 0x0000003f4a2c7207 */ /* 0x000fe20000000000 */
[----:B------:R-:W0:Y:S01]  /*1aa40*/  SHFL.IDX PT, R40, R36, R7, 0x1c1f ;  /* 0x001c1f0724287589 */ /* 0x000e2200000e0000 */
[----:B------:R-:W-:Y:S02]  /*1aa50*/  SEL R78, R71, R78, P0 ;  /* 0x0000004e474e7207 */ /* 0x000fe40000000000 */
[----:B------:R-:W-:Y:S01]  /*1aa60*/  SEL R69, R26, R75, P0 ;  /* 0x0000004b1a457207 */ /* 0x000fe20000000000 */
[----:B------:R-:W2:Y:S01]  /*1aa70*/  SHFL.IDX PT, R29, R28, R7, 0x1c1f ;  /* 0x001c1f071c1d7589 */ /* 0x000ea200000e0000 */
[----:B------:R-:W-:Y:S02]  /*1aa80*/  SEL R80, R75, R26, P0 ;  /* 0x0000001a4b507207 */ /* 0x000fe40000000000 */
[----:B------:R-:W-:Y:S01]  /*1aa90*/  SEL R21, R58, R59, P0 ;  /* 0x0000003b3a157207 */ /* 0x000fe20000000000 */
[----:B------:R-:W3:Y:S01]  /*1aaa0*/  SHFL.IDX PT, R42, R42, R7, 0x1c1f ;  /* 0x001c1f072a2a7589 */ /* 0x000ee200000e0000 */
[----:B------:R-:W-:-:S02]  /*1aab0*/  SEL R8, R59, R58, P0 ;  /* 0x0000003a3b087207 */ /* 0x000fc40000000000 */
[----:B------:R-:W-:Y:S01]  /*1aac0*/  SEL R39, R86, R119, P0 ;  /* 0x0000007756277207 */ /* 0x000fe20000000000 */
[----:B------:R-:W-:Y:S01]  /*1aad0*/  SHFL.IDX PT, R48, R48, R7, 0x1c1f ;  /* 0x001c1f0730307589 */ /* 0x000fe200000e0000 */
        /* <DEDUP_REMOVED lines=38> */
[----:B------:R2:W4:Y:S01]  /*1ad40*/  SHFL.IDX PT, R31, R32, R7, 0x1c1f ;  /* 0x001c1f07201f7589 */ /* 0x00052200000e0000 */
[----:B------:R-:W-:Y:S02]  /*1ad50*/  SEL R111, R134, R135, P0 ;  /* 0x00000087866f7207 */ /* 0x000fe40000000000 */
[----:B------:R-:W-:Y:S01]  /*1ad60*/  SEL R116, R135, R134, P0 ;  /* 0x0000008687747207 */ /* 0x000fe20000000000 */
[----:B------:R-:W-:Y:S01]  /*1ad70*/  SHFL.IDX PT, R46, R46, R7, 0x1c1f ;  /* 0x001c1f072e2e7589 */ /* 0x000fe200000e0000 */
[----:B------:R-:W-:-:S02]  /*1ad80*/  SEL R66, R9, R66, P0 ;  /* 0x0000004209427207 */ /* 0x000fc40000000000 */
[----:B------:R-:W-:Y:S01]  /*1ad90*/  SEL R5, R3, R146, P0 ;  /* 0x0000009203057207 */ /* 0x000fe20000000000 */
[----:B------:R-:W5:Y:S01]  /*1ada0*/  SHFL.IDX PT, R9, R4, R7, 0x1c1f ;  /* 0x001c1f0704097589 */ /* 0x000f6200000e0000 */
[----:B------:R-:W-:Y:S02]  /*1adb0*/  SEL R3, R146, R3, P0 ;  /* 0x0000000392037207 */ /* 0x000fe40000000000 */
[----:B0-----:R-:W-:Y:S01]  /*1adc0*/  SEL R12, R33, R40, P0 ;  /* 0x00000028210c7207 */ /* 0x001fe20000000000 */
[----:B------:R-:W0:Y:S01]  /*1add0*/  SHFL.IDX PT, R52, R52, R7, 0x1c1f ;  /* 0x001c1f0734347589 */ /* 0x000e2200000e0000 */
[----:B------:R-:W-:Y:S02]  /*1ade0*/  SEL R14, R40, R33, P0 ;  /* 0x00000021280e7207 */ /* 0x000fe40000000000 */
[----:B--2---:R-:W-:Y:S01]  /*1adf0*/  SEL R32, R34, R29, P0 ;  /* 0x0000001d22207207 */ /* 0x004fe20000000000 */
[----:B------:R0:W2:Y:S01]  /*1ae00*/  SHFL.IDX PT, R86, R68, R7, 0x1c1f ;  /* 0x001c1f0744567589 */ /* 0x0000a200000e0000 */
[----:B---3--:R-:W-:-:S02]  /*1ae10*/  SEL R40, R35, R42, P0 ;  /* 0x0000002a23287207 */ /* 0x008fc40000000000 */
[----:B------:R-:W-:Y:S01]  /*1ae20*/  SEL R34, R29, R34, P0 ;  /* 0x000000221d227207 */ /* 0x000fe20000000000 */
[----:B------:R3:W1:Y:S01]  /*1ae30*/  SHFL.IDX PT, R88, R70, R7, 0x1c1f ;  /* 0x001c1f0746587589 */ /* 0x00066200000e0000 */
[----:B------:R-:W-:-:S03]  /*1ae40*/  SEL R42, R42, R35, P0 ;  /* 0x000000232a2a7207 */ /* 0x000fc60000000000 */
[----:B------:R-:W-:Y:S01]  /*1ae50*/  SHFL.IDX PT, R10, R21, R2, 0x1c1f ;  /* 0x001c1f02150a7589 */ /* 0x000fe200000e0000 */
[----:B----4-:R-:W-:Y:S02]  /*1ae60*/  SEL R36, R38, R31, P0 ;  /* 0x0000001f26247207 */ /* 0x010fe40000000000 */
[----:B------:R-:W-:Y:S01]  /*1ae70*/  SEL R38, R31, R38, P0 ;  /* 0x000000261f267207 */ /* 0x000fe20000000000 */
[----:B------:R-:W-:Y:S04]  /*1ae80*/  SHFL.IDX PT, R47, R47, R2, 0x1c1f ;  /* 0x001c1f022f2f7589 */ /* 0x000fe800000e0000 */
[----:B------:R-:W-:Y:S01]  /*1ae90*/  SHFL.IDX PT, R49, R49, R2, 0x1c1f ;  /* 0x001c1f0231317589 */ /* 0x000fe200000e0000 */
[----:B-----5:R-:W-:Y:S02]  /*1aea0*/  SEL R4, R6, R9, P0 ;  /* 0x0000000906047207 */ /* 0x020fe40000000000 */
[----:B------:R-:W-:Y:S01]  /*1aeb0*/  SEL R6, R9, R6, P0 ;  /* 0x0000000609067207 */ /* 0x000fe20000000000 */
[----:B------:R-:W-:Y:S01]  /*1aec0*/  SHFL.IDX PT, R51, R51, R2, 0x1c1f ;  /* 0x001c1f0233337589 */ /* 0x000fe200000e0000 */
[----:B0-----:R-:W-:-:S02]  /*1aed0*/  SEL R68, R45, R52, P0 ;  /* 0x000000342d447207 */ /* 0x001fc40000000000 */
[----:B---3--:R-:W-:Y:S01]  /*1aee0*/  SEL R70, R52, R45, P0 ;  /* 0x0000002d34467207 */ /* 0x008fe20000000000 */
[----:B------:R-:W-:Y:S01]  /*1aef0*/  SHFL.IDX PT, R69, R69, R2, 0x1c1f ;  /* 0x001c1f0245457589 */ /* 0x000fe200000e0000 */
[----:B--2---:R-:W-:Y:S02]  /*1af00*/  SEL R29, R61, R86, P0 ;  /* 0x000000563d1d7207 */ /* 0x004fe40000000000 */
[----:B------:R-:W-:Y:S01]  /*1af10*/  SEL R31, R86, R61, P0 ;  /* 0x0000003d561f7207 */ /* 0x000fe20000000000 */
[----:B------:R-:W-:Y:S01]  /*1af20*/  SHFL.IDX PT, R71, R71, R2, 0x1c1f ;  /* 0x001c1f0247477589 */ /* 0x000fe200000e0000 */
[----:B-1----:R-:W-:Y:S02]  /*1af30*/  SEL R33, R63, R88, P0 ;  /* 0x000000583f217207 */ /* 0x002fe40000000000 */
[----:B------:R-:W-:Y:S01]  /*1af40*/  SEL R35, R88, R63, P0 ;  /* 0x0000003f58237207 */ /* 0x000fe20000000000 */
[----:B------:R0:W1:Y:S04]  /*1af50*/  SHFL.IDX PT, R27, R24, R7, 0x1c1f ;  /* 0x001c1f07181b7589 */ /* 0x00006800000e0000 */
[----:B------:R-:W2:Y:S04]  /*1af60*/  SHFL.IDX PT, R54, R54, R7, 0x1c1f ;  /* 0x001c1f0736367589 */ /* 0x000ea800000e0000 */
[----:B------:R-:W-:Y:S01]  /*1af70*/  SHFL.IDX PT, R58, R58, R7, 0x1c1f ;  /* 0x001c1f073a3a7589 */ /* 0x000fe200000e0000 */
[----:B0-----:R-:W-:-:S03]  /*1af80*/  SEL R24, R26, R25, P0 ;  /* 0x000000191a187207 */ /* 0x001fc60000000000 */
[----:B------:R0:W3:Y:S01]  /*1af90*/  SHFL.IDX PT, R20, R60, R7, 0x1c1f ;  /* 0x001c1f073c147589 */ /* 0x0000e200000e0000 */
[----:B------:R-:W-:-:S03]  /*1afa0*/  SEL R26, R25, R26, P0 ;  /* 0x0000001a191a7207 */ /* 0x000fc60000000000 */
[----:B------:R3:W-:Y:S04]  /*1afb0*/  SHFL.IDX PT, R94, R80, R7, 0x1c1f ;  /* 0x001c1f07505e7589 */ /* 0x0007e800000e0000 */
[----:B------:R4:W5:Y:S01]  /*1afc0*/  SHFL.IDX PT, R96, R82, R7, 0x1c1f ;  /* 0x001c1f0752607589 */ /* 0x00096200000e0000 */
[----:B0-----:R-:W-:-:S03]  /*1afd0*/  SEL R60, R37, R44, P0 ;  /* 0x0000002c253c7207 */ /* 0x001fc60000000000 */
[----:B------:R-:W-:Y:S01]  /*1afe0*/  SHFL.IDX PT, R67, R67, R2, 0x1c1f ;  /* 0x001c1f0243437589 */ /* 0x000fe200000e0000 */
[----:B-1----:R-:W-:Y:S02]  /*1aff0*/  SEL R28, R30, R27, P0 ;  /* 0x0000001b1e1c7207 */ /* 0x002fe40000000000 */
[----:B------:R-:W-:Y:S01]  /*1b000*/  SEL R30, R27, R30, P0 ;  /* 0x0000001e1b1e7207 */ /* 0x000fe20000000000 */
[----:B------:R-:W-:Y:S01]  /*1b010*/  SHFL.IDX PT, R77, R77, R2, 0x1c1f ;  /* 0x001c1f024d4d7589 */ /* 0x000fe200000e0000 */
[----:B--2---:R-:W-:Y:S02]  /*1b020*/  SEL R52, R47, R54, P0 ;  /* 0x000000362f347207 */ /* 0x004fe40000000000 */
[----:B------:R-:W-:Y:S01]  /*1b030*/  SEL R54, R54, R47, P0 ;  /* 0x0000002f36367207 */ /* 0x000fe20000000000 */
[----:B------:R-:W-:Y:S04]  /*1b040*/  SHFL.IDX PT, R79, R79, R2, 0x1c1f ;  /* 0x001c1f024f4f7589 */ /* 0x000fe800000e0000 */
[----:B------:R-:W0:Y:S01]  /*1b050*/  SHFL.IDX PT, R21, R8, R7, 0x1c1f ;  /* 0x001c1f0708157589 */ /* 0x000e2200000e0000 */
[----:B---3--:R-:W-:-:S02]  /*1b060*/  SEL R80, R51, R20, P0 ;  /* 0x0000001433507207 */ /* 0x008fc40000000000 */
[----:B----4-:R-:W-:Y:S01]  /*1b070*/  SEL R82, R20, R51, P0 ;  /* 0x0000003314527207 */ /* 0x010fe20000000000 */
[----:B------:R1:W-:Y:S04]  /*1b080*/  SHFL.IDX PT, R72, R62, R7, 0x1c1f ;  /* 0x001c1f073e487589 */ /* 0x0003e800000e0000 */
[----:B------:R2:W3:Y:S01]  /*1b090*/  SHFL.IDX PT, R74, R64, R7, 0x1c1f ;  /* 0x001c1f07404a7589 */ /* 0x0004e200000e0000 */
[----:B-----5:R-:W-:Y:S02]  /*1b0a0*/  SEL R61, R71, R96, P0 ;  /* 0x00000060473d7207 */ /* 0x020fe40000000000 */
[----:B------:R-:W-:Y:S01]  /*1b0b0*/  SEL R63, R96, R71, P0 ;  /* 0x00000047603f7207 */ /* 0x000fe20000000000 */
[----:B------:R4:W5:Y:S01]  /*1b0c0*/  SHFL.IDX PT, R90, R76, R7, 0x1c1f ;  /* 0x001c1f074c5a7589 */ /* 0x00096200000e0000 */
[----:B-1----:R-:W-:-:S03]  /*1b0d0*/  SEL R62, R44, R37, P0 ;  /* 0x000000252c3e7207 */ /* 0x002fc60000000000 */
[----:B------:R1:W5:Y:S01]  /*1b0e0*/  SHFL.IDX PT, R92, R78, R7, 0x1c1f ;  /* 0x001c1f074e5c7589 */ /* 0x00036200000e0000 */
[----:B------:R-:W-:Y:S02]  /*1b0f0*/  SEL R44, R39, R46, P0 ;  /* 0x0000002e272c7207 */ /* 0x000fe40000000000 */
[----:B--2---:R-:W-:Y:S01]  /*1b100*/  SEL R64, R41, R48, P0 ;  /* 0x0000003029407207 */ /* 0x004fe20000000000 */
[----:B------:R-:W2:Y:S01]  /*1b110*/  SHFL.IDX PT, R110, R110, R7, 0x1c1f ;  /* 0x001c1f076e6e7589 */ /* 0x000ea200000e0000 */
[----:B------:R-:W-:Y:S02]  /*1b120*/  SEL R46, R46, R39, P0 ;  /* 0x000000272e2e7207 */ /* 0x000fe40000000000 */
[----:B----4-:R-:W-:Y:S01]  /*1b130*/  SEL R76, R49, R58, P0 ;  /* 0x0000003a314c7207 */ /* 0x010fe20000000000 */
[----:B------:R-:W4:Y:S01]  /*1b140*/  SHFL.IDX PT, R112, R112, R7, 0x1c1f ;  /* 0x001c1f0770707589 */ /* 0x000f2200000e0000 */
[----:B0-----:R-:W-:Y:S02]  /*1b150*/  SEL R8, R10, R21, P0 ;  /* 0x000000150a087207 */ /* 0x001fe40000000000 */
[----:B-1----:R-:W-:Y:S01]  /*1b160*/  SEL R78, R58, R49, P0 ;  /* 0x000000313a4e7207 */ /* 0x002fe20000000000 */
[----:B------:R-:W-:Y:S01]  /*1b170*/  SHFL.IDX PT, R59, R59, R2, 0x1c1f ;  /* 0x001c1f023b3b7589 */ /* 0x000fe200000e0000 */
[----:B------:R-:W-:-:S03]  /*1b180*/  SEL R10, R21, R10, P0 ;  /* 0x0000000a150a7207 */ /* 0x000fc60000000000 */
[----:B------:R-:W-:Y:S01]  /*1b190*/  SHFL.IDX PT, R73, R73, R2, 0x1c1f ;  /* 0x001c1f0249497589 */ /* 0x000fe200000e0000 */
[----:B---3--:R-:W-:Y:S02]  /*1b1a0*/  SEL R9, R55, R74, P0 ;  /* 0x0000004a37097207 */ /* 0x008fe40000000000 */
[----:B------:R-:W-:Y:S01]  /*1b1b0*/  SEL R11, R74, R55, P0 ;  /* 0x000000374a0b7207 */ /* 0x000fe20000000000 */
[----:B------:R-:W-:Y:S01]  /*1b1c0*/  SHFL.IDX PT, R75, R75, R2, 0x1c1f ;  /* 0x001c1f024b4b7589 */ /* 0x000fe200000e0000 */
[----:B-----5:R-:W-:Y:S02]  /*1b1d0*/  SEL R37, R65, R90, P0 ;  /* 0x0000005a41257207 */ /* 0x020fe40000000000 */
[----:B------:R-:W-:Y:S01]  /*1b1e0*/  SEL R39, R90, R65, P0 ;  /* 0x000000415a277207 */ /* 0x000fe20000000000 */
[----:B------:R-:W-:Y:S01]  /*1b1f0*/  SHFL.IDX PT, R109, R109, R2, 0x1c1f ;  /* 0x001c1f026d6d7589 */ /* 0x000fe200000e0000 */
[----:B------:R-:W-:Y:S02]  /*1b200*/  SEL R13, R67, R92, P0 ;  /* 0x0000005c430d7207 */ /* 0x000fe40000000000 */
[----:B------:R-:W-:Y:S01]  /*1b210*/  SEL R15, R92, R67, P0 ;  /* 0x000000435c0f7207 */ /* 0x000fe20000000000 */
[----:B------:R-:W-:Y:S01]  /*1b220*/  SHFL.IDX PT, R111, R111, R2, 0x1c1f ;  /* 0x001c1f026f6f7589 */ /* 0x000fe200000e0000 */
[----:B--2---:R-:W-:-:S02]  /*1b230*/  SEL R49, R77, R110, P0 ;  /* 0x0000006e4d317207 */ /* 0x004fc40000000000 */
[----:B------:R-:W-:Y:S01]  /*1b240*/  SEL R51, R110, R77, P0 ;  /* 0x0000004d6e337207 */ /* 0x000fe20000000000 */
[----:B------:R0:W1:Y:S01]  /*1b250*/  SHFL.IDX PT, R84, R66, R7, 0x1c1f ;  /* 0x001c1f0742547589 */ /* 0x00006200000e0000 */
[----:B----4-:R-:W-:-:S03]  /*1b260*/  SEL R71, R112, R79, P0 ;  /* 0x0000004f70477207 */ /* 0x010fc60000000000 */
[----:B------:R-:W2:Y:S04]  /*1b270*/  SHFL.IDX PT, R98, R98, R7, 0x1c1f ;  /* 0x001c1f0762627589 */ /* 0x000ea800000e0000 */
[----:B------:R-:W3:Y:S01]  /*1b280*/  SHFL.IDX PT, R100, R100, R7, 0x1c1f ;  /* 0x001c1f0764647589 */ /* 0x000ee200000e0000 */
[----:B0-----:R-:W-:-:S03]  /*1b290*/  SEL R66, R48, R41, P0 ;  /* 0x0000002930427207 */ /* 0x001fc60000000000 */
[----:B------:R-:W0:Y:S01]  /*1b2a0*/  SHFL.IDX PT, R114, R114, R7, 0x1c1f ;  /* 0x001c1f0772727589 */ /* 0x000e2200000e0000 */
[----:B------:R-:W-:Y:S02]  /*1b2b0*/  SEL R48, R43, R50, P0 ;  /* 0x000000322b307207 */ /* 0x000fe40000000000 */
[----:B------:R-:W-:Y:S01]  /*1b2c0*/  SEL R50, R50, R43, P0 ;  /* 0x0000002b32327207 */ /* 0x000fe20000000000 */
[----:B------:R-:W4:Y:S01]  /*1b2d0*/  SHFL.IDX PT, R116, R116, R7, 0x1c1f ;  /* 0x001c1f0774747589 */ /* 0x000f2200000e0000 */
[----:B------:R-:W-:Y:S02]  /*1b2e0*/  SEL R41, R69, R94, P0 ;  /* 0x0000005e45297207 */ /* 0x000fe40000000000 */
[----:B------:R-:W-:Y:S01]  /*1b2f0*/  SEL R43, R94, R69, P0 ;  /* 0x000000455e2b7207 */ /* 0x000fe20000000000 */
[----:B------:R5:W4:Y:S01]  /*1b300*/  SHFL.IDX PT, R0, R5, R2, 0x1c1f ;  /* 0x001c1f0205007589 */ /* 0x000b2200000e0000 */
[----:B------:R-:W-:-:S03]  /*1b310*/  SEL R69, R79, R112, P0 ;  /* 0x000000704f457207 */ /* 0x000fc60000000000 */
[----:B------:R3:W4:Y:S01]  /*1b320*/  SHFL.IDX PT, R3, R3, R7, 0x1c1f ;  /* 0x001c1f0703037589 */ /* 0x00072200000e0000 */
[----:B-1----:R-:W-:Y:S02]  /*1b330*/  SEL R25, R59, R84, P0 ;  /* 0x000000543b197207 */ /* 0x002fe40000000000 */
[----:B------:R-:W-:Y:S02]  /*1b340*/  SEL R27, R84, R59, P0 ;  /* 0x0000003b541b7207 */ /* 0x000fe40000000000 */
[----:B--2---:R-:W-:Y:S01]  /*1b350*/  SEL R45, R73, R98, P0 ;  /* 0x00000062492d7207 */ /* 0x004fe20000000000 */
[----:B-----5:R-:W-:Y:S01]  /*1b360*/  IMAD.MOV.U32 R2, RZ, RZ, RZ ;  /* 0x000000ffff027224 */ /* 0x020fe200078e00ff */
[----:B------:R-:W-:Y:S02]  /*1b370*/  SEL R5, R53, R72, P0 ;  /* 0x0000004835057207 */ /* 0x000fe40000000000 */
[----:B------:R-:W-:Y:S02]  /*1b380*/  SEL R47, R98, R73, P0 ;  /* 0x00000049622f7207 */ /* 0x000fe40000000000 */
[----:B---3--:R-:W-:-:S02]  /*1b390*/  SEL R7, R72, R53, P0 ;  /* 0x0000003548077207 */ /* 0x008fc40000000000 */
[----:B------:R-:W-:Y:S02]  /*1b3a0*/  SEL R65, R75, R100, P0 ;  /* 0x000000644b417207 */ /* 0x000fe40000000000 */
[----:B------:R-:W-:Y:S02]  /*1b3b0*/  SEL R67, R100, R75, P0 ;  /* 0x0000004b64437207 */ /* 0x000fe40000000000 */
[----:B0-----:R-:W-:Y:S02]  /*1b3c0*/  SEL R53, R109, R114, P0 ;  /* 0x000000726d357207 */ /* 0x001fe40000000000 */
[----:B------:R-:W-:Y:S02]  /*1b3d0*/  SEL R55, R114, R109, P0 ;  /* 0x0000006d72377207 */ /* 0x000fe40000000000 */
[----:B----4-:R-:W-:Y:S02]  /*1b3e0*/  SEL R77, R111, R116, P0 ;  /* 0x000000746f4d7207 */ /* 0x010fe40000000000 */
[----:B------:R-:W-:-:S07]  /*1b3f0*/  SEL R79, R116, R111, P0 ;  /* 0x0000006f744f7207 */ /* 0x000fce0000000000 */
.L_x_694:
[----:B------:R-:W-:Y:S05]  /*1b400*/  WARPSYNC.ALL ;  /* 0x0000000000007948 */ /* 0x000fea0003800000 */
[----:B------:R-:W-:Y:S06]  /*1b410*/  BAR.SYNC.DEFER_BLOCKING 0x1, 0x100 ;  /* 0x0044000000007b1d */ /* 0x000fec0000010000 */
[----:B------:R-:W-:-:S02]  /*1b420*/  ULDC.64 UR4, c[0x0][0xbd8] ;  /* 0x0002f60000047ab9 */ /* 0x000fc40000000a00 */
[----:B------:R-:W-:Y:S02]  /*1b430*/  ISETP.NE.U32.AND P1, PT, RZ, UR4, PT ;  /* 0x00000004ff007c0c */ /* 0x000fe4000bf25070 */
[----:B------:R-:W-:Y:S02]  /*1b440*/  IADD3 R20, P2, R93, UR4, RZ ;  /* 0x000000045d147c10 */ /* 0x000fe4000ff5e0ff */
[----:B------:R-:W-:Y:S02]  /*1b450*/  ISETP.NE.AND.EX P1, PT, RZ, UR5, PT, P1 ;  /* 0x00000005ff007c0c */ /* 0x000fe4000bf25310 */
[----:B------:R-:W-:Y:S01]  /*1b460*/  IADD3.X R21, R106, UR5, RZ, P2, !PT ;  /* 0x000000056a157c10 */ /* 0x000fe200097fe4ff */
[----:B------:R-:W-:Y:S01]  /*1b470*/  ULDC.64 UR4, c[0x0][0xbe0] ;  /* 0x0002f80000047ab9 */ /* 0x000fe20000000a00 */
[----:B------:R-:W-:Y:S04]  /*1b480*/  STSM.16.M88.4 [R108], R4 ;  /* 0x000000046c007844 */ /* 0x000fe80000000200 */
[----:B------:R0:W-:Y:S04]  /*1b490*/  STSM.16.M88.4 [R81], R8 ;  /* 0x0000000851007844 */ /* 0x0001e80000000200 */
[----:B------:R1:W-:Y:S04]  /*1b4a0*/  STSM.16.M88.4 [R83], R24 ;  /* 0x0000001853007844 */ /* 0x0003e80000000200 */
[----:B------:R2:W-:Y:S04]  /*1b4b0*/  STSM.16.M88.4 [R95], R28 ;  /* 0x0000001c5f007844 */ /* 0x0005e80000000200 */
[----:B------:R2:W-:Y:S04]  /*1b4c0*/  STSM.16.M88.4 [R97], R32 ;  /* 0x0000002061007844 */ /* 0x0005e80000000200 */
[----:B------:R2:W-:Y:S01]  /*1b4d0*/  STSM.16.M88.4 [R99], R36 ;  /* 0x0000002463007844 */ /* 0x0005e20000000200 */
[----:B0-----:R-:W-:-:S03]  /*1b4e0*/  SEL R81, R0, R3, P0 ;  /* 0x0000000300517207 */ /* 0x001fc60000000000 */
[----:B------:R2:W-:Y:S01]  /*1b4f0*/  STSM.16.M88.4 [R101], R12 ;  /* 0x0000000c65007844 */ /* 0x0005e20000000200 */
[----:B-1----:R-:W-:-:S03]  /*1b500*/  SEL R83, R3, R0, P0 ;  /* 0x0000000003537207 */ /* 0x002fc60000000000 */
[----:B------:R2:W-:Y:S04]  /*1b510*/  STSM.16.M88.4 [R102], R40 ;  /* 0x0000002866007844 */ /* 0x0005e80000000200 */
[----:B------:R2:W-:Y:S04]  /*1b520*/  STSM.16.M88.4 [R103], R60 ;  /* 0x0000003c67007844 */ /* 0x0005e80000000200 */
[----:B------:R2:W-:Y:S04]  /*1b530*/  STSM.16.M88.4 [R104], R44 ;  /* 0x0000002c68007844 */ /* 0x0005e80000000200 */
[----:B------:R2:W-:Y:S01]  /*1b540*/  STSM.16.M88.4 [R105], R64 ;  /* 0x0000004069007844 */ /* 0x0005e20000000200 */
[----:B------:R-:W-:-:S03]  /*1b550*/  ISETP.NE.U32.AND P0, PT, RZ, UR4, PT ;  /* 0x00000004ff007c0c */ /* 0x000fc6000bf05070 */
[----:B------:R2:W-:Y:S04]  /*1b560*/  STSM.16.M88.4 [R107], R48 ;  /* 0x000000306b007844 */ /* 0x0005e80000000200 */
[----:B------:R2:W-:Y:S01]  /*1b570*/  STSM.16.M88.4 [R85], R68 ;  /* 0x0000004455007844 */ /* 0x0005e20000000200 */
[----:B------:R-:W-:-:S03]  /*1b580*/  VIADD R0, R150, 0xffffff80 ;  /* 0xffffff8096007836 */ /* 0x000fc60000000000 */
[----:B------:R2:W-:Y:S04]  /*1b590*/  STSM.16.M88.4 [R87], R52 ;  /* 0x0000003457007844 */ /* 0x0005e80000000200 */
[----:B------:R2:W-:Y:S01]  /*1b5a0*/  STSM.16.M88.4 [R89], R76 ;  /* 0x0000004c59007844 */ /* 0x0005e20000000200 */
[----:B------:R-:W-:-:S03]  /*1b5b0*/  ISETP.NE.AND.EX P0, PT, RZ, UR5, PT, P0 ;  /* 0x00000005ff007c0c */ /* 0x000fc6000bf05300 */
[----:B------:R2:W-:Y:S01]  /*1b5c0*/  STSM.16.M88.4 [R91], R80 ;  /* 0x000000505b007844 */ /* 0x0005e20000000200 */
[----:B------:R-:W-:Y:S01]  /*1b5d0*/  BAR.SYNC.DEFER_BLOCKING 0x1, 0x100 ;  /* 0x0044000000007b1d */ /* 0x000fe20000010000 */
[----:B------:R-:W-:-:S04]  /*1b5e0*/  SHF.R.S32.HI R3, RZ, 0x1f, R0 ;  /* 0x0000001fff037819 */ /* 0x000fc80000011400 */
[----:B------:R-:W-:-:S04]  /*1b5f0*/  LEA.HI R6, R3, R0, RZ, 0x7 ;  /* 0x0000000003067211 */ /* 0x000fc800078f38ff */
[----:B------:R-:W-:Y:S02]  /*1b600*/  @P0 IADD3 R4, P2, R93, UR4, RZ ;  /* 0x000000045d040c10 */ /* 0x000fe4000ff5e0ff */
[----:B------:R-:W-:Y:S01]  /*1b610*/  LOP3.LUT R3, R6, 0xffffff80, RZ, 0xc0, !PT ;  /* 0xffffff8006037812 */ /* 0x000fe200078ec0ff */
[----:B------:R-:W-:Y:S01]  /*1b620*/  ULDC UR4, c[0x0][0xa88] ;  /* 0x0002a20000047ab9 */ /* 0x000fe20000000800 */
[----:B------:R-:W-:Y:S02]  /*1b630*/  @P0 IADD3.X R5, R106, UR5, RZ, P2, !PT ;  /* 0x000000056a050c10 */ /* 0x000fe400097fe4ff */
[----:B------:R-:W-:Y:S01]  /*1b640*/  IADD3 R10, R0, -R3, RZ ;  /* 0x80000003000a7210 */ /* 0x000fe20007ffe0ff */
[----:B------:R-:W-:Y:S01]  /*1b650*/  IMAD.U32 R0, RZ, RZ, UR4 ;  /* 0x00000004ff007e24 */ /* 0x000fe2000f8e00ff */
[----:B------:R2:W5:Y:S02]  /*1b660*/  @P1 LDG.E R2, desc[UR42][R20.64] ;  /* 0x0000002a14021981 */ /* 0x000564000c1e1900 */
[----:B------:R-:W-:-:S03]  /*1b670*/  SHF.R.S32.HI R7, RZ, 0x1f, R10 ;  /* 0x0000001fff077819 */ /* 0x000fc6000001140a */
[----:B------:R2:W5:Y:S01]  /*1b680*/  @P0 LDG.E R0, desc[UR42][R4.64] ;  /* 0x0000002a04000981 */ /* 0x000562000c1e1900 */
[----:B------:R-:W-:-:S04]  /*1b690*/  LEA.HI R3, R7, R10, RZ, 0x2 ;  /* 0x0000000a07037211 */ /* 0x000fc800078f10ff */
[--C-:B------:R-:W-:Y:S02]  /*1b6a0*/  SHF.R.S32.HI R8, RZ, 0x2, R3.reuse ;  /* 0x00000002ff087819 */ /* 0x100fe40000011403 */
[----:B------:R-:W-:-:S04]  /*1b6b0*/  SHF.R.S32.HI R3, RZ, 0x1f, R3 ;  /* 0x0000001fff037819 */ /* 0x000fc80000011403 */
[----:B------:R-:W-:Y:S01]  /*1b6c0*/  LEA.HI R9, R3, R8, RZ, 0x3 ;  /* 0x0000000803097211 */ /* 0x000fe200078f18ff */
[----:B--2---:R-:W-:Y:S06]  /*1b6d0*/  @P0 BRA `(.L_x_453) ;  /* 0x0000000000100947 */ /* 0x004fec0003800000 */
[----:B------:R-:W-:Y:S05]  /*1b6e0*/  @!P1 BRA `(.L_x_453) ;  /* 0x00000000000c9947 */ /* 0x000fea0003800000 */
[----:B------:R-:W2:Y:S04]  /*1b6f0*/  LDG.E R3, desc[UR42][R20.64] ;  /* 0x0000002a14037981 */ /* 0x000ea8000c1e1900 */
[----:B-----5:R-:W2:Y:S02]  /*1b700*/  LDG.E R0, desc[UR42][R20.64+0x4] ;  /* 0x0000042a14007981 */ /* 0x020ea4000c1e1900 */
[----:B--2---:R-:W-:-:S07]  /*1b710*/  IMAD.IADD R0, R0, 0x1, -R3 ;  /* 0x0000000100007824 */ /* 0x004fce00078e0a03 */
.L_x_453:
[----:B------:R-:W2:Y:S01]  /*1b720*/  LDL.LU R79, [R1+0x30] ;  /* 0x00003000014f7983 */ /* 0x000ea20000300800 */
[----:B------:R-:W-:Y:S01]  /*1b730*/  SHF.R.S32.HI R11, RZ, 0x7, R6 ;  /* 0x00000007ff0b7819 */ /* 0x000fe20000011406 */
[----:B------:R-:W-:Y:S02]  /*1b740*/  ULDC.64 UR4, c[0x0][0xb70] ;  /* 0x0002dc0000047ab9 */ /* 0x000fe40000000a00 */
[----:B------:R-:W3:Y:S01]  /*1b750*/  LDL.LU R80, [R1+0x3c] ;  /* 0x00003c0001507983 */ /* 0x000ee20000300800 */
[----:B------:R-:W-:Y:S02]  /*1b760*/  LOP3.LUT R9, R9, 0xfffffff8, RZ, 0xc0, !PT ;  /* 0xfffffff809097812 */ /* 0x000fe400078ec0ff */
[----:B------:R-:W-:Y:S02]  /*1b770*/  LEA.HI R6, R6, R11, RZ, 0x1 ;  /* 0x0000000b06067211 */ /* 0x000fe400078f08ff */
[----:B------:R-:W-:Y:S01]  /*1b780*/  LEA.HI R7, R7, R10, RZ, 0x5 ;  /* 0x0000000a07077211 */ /* 0x000fe200078f28ff */
[----:B------:R-:W-:Y:S01]  /*1b790*/  IMAD.IADD R13, R8, 0x1, -R9 ;  /* 0x00000001080d7824 */ /* 0x000fe200078e0a09 */
[----:B------:R-:W-:-:S02]  /*1b7a0*/  LOP3.LUT R6, R6, 0x3fffffe, RZ, 0xc0, !PT ;  /* 0x03fffffe06067812 */ /* 0x000fc400078ec0ff */
[----:B------:R-:W-:Y:S02]  /*1b7b0*/  SHF.R.S32.HI R8, RZ, 0x5, R7 ;  /* 0x00000005ff087819 */ /* 0x000fe40000011407 */
[----:B-----5:R-:W-:Y:S01]  /*1b7c0*/  SHF.R.S32.HI R3, RZ, 0x1f, R2 ;  /* 0x0000001fff037819 */ /* 0x020fe20000011402 */
[----:B------:R-:W-:Y:S01]  /*1b7d0*/  IMAD.IADD R6, R11, 0x1, -R6 ;  /* 0x000000010b067824 */ /* 0x000fe200078e0a06 */
[----:B------:R-:W-:Y:S01]  /*1b7e0*/  LEA R7, R22, R18, 0x6 ;  /* 0x0000001216077211 */ /* 0x000fe200078e30ff */
[----:B------:R-:W-:Y:S01]  /*1b7f0*/  IMAD R13, R8, 0x10, R13 ;  /* 0x00000010080d7824 */ /* 0x000fe200078e020d */
[----:B------:R-:W-:Y:S02]  /*1b800*/  SEL R78, R147, RZ, !P1 ;  /* 0x000000ff934e7207 */ /* 0x000fe40004800000 */
[----:B------:R-:W-:Y:S01]  /*1b810*/  SEL R81, R130, RZ, !P1 ;  /* 0x000000ff82517207 */ /* 0x000fe20004800000 */
[----:B------:R-:W-:Y:S01]  /*1b820*/  IMAD.WIDE R56, R7, 0x2, R56 ;  /* 0x0000000207387825 */ /* 0x000fe200078e0238 */
[----:B------:R-:W-:-:S02]  /*1b830*/  LEA R11, R6, R13, 0x6 ;  /* 0x0000000d060b7211 */ /* 0x000fc400078e30ff */
[C---:B------:R-:W-:Y:S02]  /*1b840*/  IADD3 R13, P5, R56.reuse, 0x2000, RZ ;  /* 0x00002000380d7810 */ /* 0x040fe40007fbe0ff */
[C---:B------:R-:W-:Y:S02]  /*1b850*/  IADD3 R25, P4, R56.reuse, 0x3000, RZ ;  /* 0x0000300038197810 */ /* 0x040fe40007f9e0ff */
[----:B------:R-:W-:Y:S02]  /*1b860*/  IADD3 R29, P3, R56, 0x4000, RZ ;  /* 0x00004000381d7810 */ /* 0x000fe40007f7e0ff */
[----:B------:R-:W-:Y:S02]  /*1b870*/  LOP3.LUT R12, R13, 0x380, RZ, 0xc0, !PT ;  /* 0x000003800d0c7812 */ /* 0x000fe400078ec0ff */
[----:B------:R-:W-:Y:S02]  /*1b880*/  LOP3.LUT R24, R25, 0x380, RZ, 0xc0, !PT ;  /* 0x0000038019187812 */ /* 0x000fe400078ec0ff */
[----:B------:R-:W-:-:S02]  /*1b890*/  LOP3.LUT R28, R29, 0x380, RZ, 0xc0, !PT ;  /* 0x000003801d1c7812 */ /* 0x000fc400078ec0ff */
[----:B------:R-:W-:Y:S02]  /*1b8a0*/  SHF.R.U64 R12, R12, 0x3, RZ ;  /* 0x000000030c0c7819 */ /* 0x000fe400000012ff */
[----:B------:R-:W-:Y:S02]  /*1b8b0*/  SHF.R.U64 R24, R24, 0x3, RZ ;  /* 0x0000000318187819 */ /* 0x000fe400000012ff */
[----:B------:R-:W-:Y:S02]  /*1b8c0*/  SHF.R.U64 R28, R28, 0x3, RZ ;  /* 0x000000031c1c7819 */ /* 0x000fe400000012ff */
[----:B------:R-:W-:Y:S01]  /*1b8d0*/  LOP3.LUT R12, R12, R13, RZ, 0x3c, !PT ;  /* 0x0000000d0c0c7212 */ /* 0x000fe200078e3cff */
[--C-:B------:R-:W-:Y:S01]  /*1b8e0*/  IMAD.X R13, RZ, RZ, R57.reuse, P5 ;  /* 0x000000ffff0d7224 */ /* 0x100fe200028e0639 */
[----:B------:R-:W-:Y:S02]  /*1b8f0*/  LOP3.LUT R24, R24, R25, RZ, 0x3c, !PT ;  /* 0x0000001918187212 */ /* 0x000fe400078e3cff */
[----:B------:R-:W-:Y:S01]  /*1b900*/  LOP3.LUT R28, R28, R29, RZ, 0x3c, !PT ;  /* 0x0000001d1c1c7212 */ /* 0x000fe200078e3cff */
[----:B------:R-:W-:Y:S01]  /*1b910*/  IMAD.X R29, RZ, RZ, R57, P3 ;  /* 0x000000ffff1d7224 */ /* 0x000fe200018e0639 */
[----:B------:R-:W-:-:S02]  /*1b920*/  IADD3.X R25, RZ, R57, RZ, P4, !PT ;  /* 0x00000039ff197210 */ /* 0x000fc400027fe4ff */
        /* <DEDUP_REMOVED lines=9> */
[----:B------:R-:W-:Y:S02]  /*1b9c0*/  LOP3.LUT R40, R40, R41, RZ, 0x3c, !PT ;  /* 0x0000002928287212 */ /* 0x000fe400078e3cff */
[----:B------:R-:W-:Y:S01]  /*1b9d0*/  LOP3.LUT R44, R44, R45, RZ, 0x3c, !PT ;  /* 0x0000002d2c2c7212 */ /* 0x000fe200078e3cff */
[--C-:B------:R-:W-:Y:S01]  /*1b9e0*/  IMAD.X R45, RZ, RZ, R57.reuse, P4 ;  /* 0x000000ffff2d7224 */ /* 0x100fe200020e0639 */
        /* <DEDUP_REMOVED lines=14> */
[----:B------:R-:W-:Y:S01]  /*1bad0*/  LOP3.LUT R64, R64, R65, RZ, 0x3c, !PT ;  /* 0x0000004140407212 */ /* 0x000fe200078e3cff */
[----:B------:R-:W-:Y:S01]  /*1bae0*/  IMAD.X R65, RZ, RZ, R57, P4 ;  /* 0x000000ffff417224 */ /* 0x000fe200020e0639 */
[----:B------:R-:W-:-:S02]  /*1baf0*/  LOP3.LUT R68, R68, R69, RZ, 0x3c, !PT ;  /* 0x0000004544447212 */ /* 0x000fc400078e3cff */
[----:B------:R-:W-:Y:S01]  /*1bb00*/  IADD3.X R69, RZ, R57, RZ, P3, !PT ;  /* 0x00000039ff457210 */ /* 0x000fe20001ffe4ff */
[----:B------:R-:W-:Y:S01]  /*1bb10*/  BSSY B1, `(.L_x_454) ;  /* 0x000007e000017945 */ /* 0x000fe20003800000 */
[----:B--2---:R-:W-:Y:S01]  /*1bb20*/  SHF.R.S32.HI R76, RZ, 0x1f, R79 ;  /* 0x0000001fff4c7819 */ /* 0x004fe2000001144f */
[----:B---3--:R-:W-:-:S04]  /*1bb30*/  IMAD R11, R80, 0x80, R11 ;  /* 0x00000080500b7824 */ /* 0x008fc800078e020b */
[----:B------:R-:W-:Y:S01]  /*1bb40*/  IMAD R4, R76, UR4, RZ ;  /* 0x000000044c047c24 */ /* 0x000fe2000f8e02ff */
[----:B------:R-:W-:-:S03]  /*1bb50*/  SHF.R.S32.HI R7, RZ, 0x1f, R11 ;  /* 0x0000001fff077819 */ /* 0x000fc6000001140b */
[C---:B------:R-:W-:Y:S02]  /*1bb60*/  IMAD R9, R79.reuse, UR5, R4 ;  /* 0x000000054f097c24 */ /* 0x040fe4000f8e0204 */
[----:B------:R-:W-:Y:S01]  /*1bb70*/  IMAD.WIDE.U32 R4, R79, UR4, R2 ;  /* 0x000000044f047c25 */ /* 0x000fe2000f8e0002 */
[----:B------:R-:W-:-:S03]  /*1bb80*/  ULDC.64 UR4, c[0x0][0xb78] ;  /* 0x0002de0000047ab9 */ /* 0x000fc60000000a00 */
[----:B------:R-:W-:Y:S01]  /*1bb90*/  IMAD.IADD R5, R5, 0x1, R9 ;  /* 0x0000000105057824 */ /* 0x000fe200078e0209 */
[----:B------:R-:W-:Y:S01]  /*1bba0*/  IADD3 R9, P2, R56, 0x1000, RZ ;  /* 0x0000100038097810 */ /* 0x000fe20007f5e0ff */
[----:B------:R-:W-:Y:S02]  /*1bbb0*/  IMAD R6, R78, UR4, RZ ;  /* 0x000000044e067c24 */ /* 0x000fe4000f8e02ff */
[----:B------:R-:W-:Y:S01]  /*1bbc0*/  IMAD.WIDE.U32 R4, R81, UR4, R4 ;  /* 0x0000000451047c25 */ /* 0x000fe2000f8e0004 */
[----:B------:R-:W-:-:S03]  /*1bbd0*/  LOP3.LUT R8, R9, 0x380, RZ, 0xc0, !PT ;  /* 0x0000038009087812 */ /* 0x000fc600078ec0ff */
[----:B------:R-:W-:Y:S01]  /*1bbe0*/  IMAD R6, R81, UR5, R6 ;  /* 0x0000000551067c24 */ /* 0x000fe2000f8e0206 */
[----:B------:R-:W-:Y:S01]  /*1bbf0*/  IADD3 R4, P0, R11, R4, RZ ;  /* 0x000000040b047210 */ /* 0x000fe20007f1e0ff */
[----:B------:R-:W-:Y:S01]  /*1bc00*/  ULDC.64 UR4, c[0x0][0xb40] ;  /* 0x0002d00000047ab9 */ /* 0x000fe20000000a00 */
[----:B------:R-:W-:Y:S02]  /*1bc10*/  SHF.R.U64 R8, R8, 0x3, RZ ;  /* 0x0000000308087819 */ /* 0x000fe400000012ff */
[----:B------:R-:W-:Y:S02]  /*1bc20*/  IADD3.X R7, R7, R5, R6, P0, !PT ;  /* 0x0000000507077210 */ /* 0x000fe400007fe406 */
[----:B------:R-:W-:Y:S02]  /*1bc30*/  LEA R20, P1, R4, UR4, 0x2 ;  /* 0x0000000404147c11 */ /* 0x000fe4000f8210ff */
[----:B------:R-:W-:Y:S01]  /*1bc40*/  LOP3.LUT R8, R8, R9, RZ, 0x3c, !PT ;  /* 0x0000000908087212 */ /* 0x000fe200078e3cff */
[----:B------:R-:W-:Y:S01]  /*1bc50*/  IMAD.X R9, RZ, RZ, R57, P2 ;  /* 0x000000ffff097224 */ /* 0x000fe200010e0639 */
[----:B------:R-:W-:Y:S01]  /*1bc60*/  LEA.HI.X R21, R4, UR5, R7, 0x2, P1 ;  /* 0x0000000504157c11 */ /* 0x000fe200088f1407 */
[----:B------:R-:W-:Y:S01]  /*1bc70*/  ULDC.64 UR4, c[0x0][0xaa0] ;  /* 0x0002a80000047ab9 */ /* 0x000fe20000000a00 */
[----:B------:R-:W-:-:S02]  /*1bc80*/  IADD3 R37, P2, R56, 0x6000, RZ ;  /* 0x0000600038257810 */ /* 0x000fc40007f5e0ff */
[----:B------:R-:W-:Y:S02]  /*1bc90*/  IADD3 R33, P1, R56, 0x5000, RZ ;  /* 0x0000500038217810 */ /* 0x000fe40007f3e0ff */
[----:B------:R-:W-:Y:S02]  /*1bca0*/  LOP3.LUT R36, R37, 0x380, RZ, 0xc0, !PT ;  /* 0x0000038025247812 */ /* 0x000fe400078ec0ff */
[----:B------:R-:W-:Y:S02]  /*1bcb0*/  LOP3.LUT R32, R33, 0x380, RZ, 0xc0, !PT ;  /* 0x0000038021207812 */ /* 0x000fe400078ec0ff */
[----:B------:R-:W-:Y:S02]  /*1bcc0*/  SHF.R.U64 R36, R36, 0x3, RZ ;  /* 0x0000000324247819 */ /* 0x000fe400000012ff */
[----:B------:R-:W-:Y:S02]  /*1bcd0*/  SHF.R.U64 R32, R32, 0x3, RZ ;  /* 0x0000000320207819 */ /* 0x000fe400000012ff */
[----:B------:R-:W-:Y:S01]  /*1bce0*/  LOP3.LUT R36, R36, R37, RZ, 0x3c, !PT ;  /* 0x0000002524247212 */ /* 0x000fe200078e3cff */
[--C-:B------:R-:W-:Y:S01]  /*1bcf0*/  IMAD.X R37, RZ, RZ, R57.reuse, P2 ;  /* 0x000000ffff257224 */ /* 0x100fe200010e0639 */
[----:B------:R-:W-:Y:S01]  /*1bd00*/  LOP3.LUT R32, R32, R33, RZ, 0x3c, !PT ;  /* 0x0000002120207212 */ /* 0x000fe200078e3cff */
[----:B------:R-:W-:Y:S01]  /*1bd10*/  IMAD.X R33, RZ, RZ, R57, P1 ;  /* 0x000000ffff217224 */ /* 0x000fe200008e0639 */
[----:B------:R-:W-:-:S02]  /*1bd20*/  IADD3 R59, P2, R56, 0xb000, RZ ;  /* 0x0000b000383b7810 */ /* 0x000fc40007f5e0ff */
[----:B------:R-:W-:Y:S02]  /*1bd30*/  IADD3 R53, P1, R56, 0xa000, RZ ;  /* 0x0000a00038357810 */ /* 0x000fe40007f3e0ff */
[----:B------:R-:W-:Y:S02]  /*1bd40*/  LOP3.LUT R58, R59, 0x380, RZ, 0xc0, !PT ;  /* 0x000003803b3a7812 */ /* 0x000fe400078ec0ff */
[----:B------:R-:W-:Y:S02]  /*1bd50*/  LOP3.LUT R52, R53, 0x380, RZ, 0xc0, !PT ;  /* 0x0000038035347812 */ /* 0x000fe400078ec0ff */
[----:B------:R-:W-:Y:S02]  /*1bd60*/  SHF.R.U64 R58, R58, 0x3, RZ ;  /* 0x000000033a3a7819 */ /* 0x000fe400000012ff */
[----:B------:R-:W-:Y:S02]  /*1bd70*/  SHF.R.U64 R52, R52, 0x3, RZ ;  /* 0x0000000334347819 */ /* 0x000fe400000012ff */
[----:B------:R-:W-:-:S02]  /*1bd80*/  LOP3.LUT P0, RZ, R10, 0x3, RZ, 0xc0, !PT ;  /* 0x000000030aff7812 */ /* 0x000fc4000780c0ff */
[----:B------:R-:W-:Y:S01]  /*1bd90*/  LOP3.LUT R58, R58, R59, RZ, 0x3c, !PT ;  /* 0x0000003b3a3a7212 */ /* 0x000fe200078e3cff */
[--C-:B------:R-:W-:Y:S01]  /*1bda0*/  IMAD.X R59, RZ, RZ, R57.reuse, P2 ;  /* 0x000000ffff3b7224 */ /* 0x100fe200010e0639 */
[C---:B------:R-:W-:Y:S02]  /*1bdb0*/  IADD3 R5, R11.reuse, 0x8, RZ ;  /* 0x000000080b057810 */ /* 0x040fe40007ffe0ff */
[----:B------:R-:W-:Y:S01]  /*1bdc0*/  LOP3.LUT R52, R52, R53, RZ, 0x3c, !PT ;  /* 0x0000003534347212 */ /* 0x000fe200078e3cff */
[----:B------:R-:W-:Y:S01]  /*1bdd0*/  IMAD.X R53, RZ, RZ, R57, P1 ;  /* 0x000000ffff357224 */ /* 0x000fe200008e0639 */
[C---:B------:R-:W-:Y:S02]  /*1bde0*/  LOP3.LUT R4, R56.reuse, 0x380, RZ, 0xc0, !PT ;  /* 0x0000038038047812 */ /* 0x040fe400078ec0ff */
[----:B------:R-:W-:Y:S02]  /*1bdf0*/  IADD3 R7, P2, R56, 0xf000, RZ ;  /* 0x0000f00038077810 */ /* 0x000fe40007f5e0ff */
[----:B------:R-:W-:-:S02]  /*1be00*/  ISETP.GE.OR P1, PT, R11, R0, P0 ;  /* 0x000000000b00720c */ /* 0x000fc40000726670 */
[----:B------:R-:W-:Y:S01]  /*1be10*/  ISETP.GE.OR P0, PT, R5, R0, P0 ;  /* 0x000000000500720c */ /* 0x000fe20000706670 */
[----:B------:R-:W-:Y:S01]  /*1be20*/  IMAD.X R73, RZ, RZ, R57, P2 ;  /* 0x000000ffff497224 */ /* 0x000fe200010e0639 */
[----:B------:R-:W-:Y:S02]  /*1be30*/  SHF.R.U64 R5, R4, 0x3, RZ ;  /* 0x0000000304057819 */ /* 0x000fe400000012ff */
[----:B------:R-:W-:Y:S02]  /*1be40*/  LOP3.LUT R4, R7, 0x380, RZ, 0xc0, !PT ;  /* 0x0000038007047812 */ /* 0x000fe400078ec0ff */
[----:B------:R-:W-:Y:S02]  /*1be50*/  LOP3.LUT R56, R5, R56, RZ, 0x3c, !PT ;  /* 0x0000003805387212 */ /* 0x000fe400078e3cff */
[----:B------:R-:W-:-:S03]  /*1be60*/  SHF.R.U64 R4, R4, 0x3, RZ ;  /* 0x0000000304047819 */ /* 0x000fc600000012ff */
[----:B------:R-:W-:Y:S01]  /*1be70*/  @!P1 STG.E desc[UR42][R20.64], R154 ;  /* 0x0000009a14009986 */ /* 0x000fe2000c10192a */
[----:B------:R-:W-:-:S03]  /*1be80*/  LOP3.LUT R72, R4, R7, RZ, 0x3c, !PT ;  /* 0x0000000704487212 */ /* 0x000fc600078e3cff */
[----:B------:R0:W-:Y:S01]  /*1be90*/  @!P0 STG.E desc[UR42][R20.64+0x20], R155 ;  /* 0x0000209b14008986 */ /* 0x0001e2000c10192a */
[----:B------:R-:W-:-:S03]  /*1bea0*/  IMAD R3, R3, UR4, RZ ;  /* 0x0000000403037c24 */ /* 0x000fc6000f8e02ff */
[----:B------:R1:W5:Y:S04]  /*1beb0*/  LD.E.128 R4, desc[UR42][R56.64] ;  /* 0x0000002a38047980 */ /* 0x000368000c101d00 */
[----:B------:R-:W5:Y:S04]  /*1bec0*/  LD.E.128 R8, desc[UR42][R8.64] ;  /* 0x0000002a08087980 */ /* 0x000f68000c101d00 */
[----:B------:R-:W5:Y:S01]  /*1bed0*/  LD.E.128 R12, desc[UR42][R12.64] ;  /* 0x0000002a0c0c7980 */ /* 0x000f62000c101d00 */
[--C-:B0-----:R-:W-:Y:S01]  /*1bee0*/  SHF.R.S32.HI R21, RZ, 0x1f, R18.reuse ;  /* 0x0000001fff157819 */ /* 0x101fe20000011412 */
[----:B------:R-:W-:-:S02]  /*1bef0*/  IMAD.MOV.U32 R20, RZ, RZ, R18 ;  /* 0x000000ffff147224 */ /* 0x000fc400078e0012 */
[----:B------:R-:W5:Y:S04]  /*1bf00*/  LD.E.128 R24, desc[UR42][R24.64] ;  /* 0x0000002a18187980 */ /* 0x000f68000c101d00 */
        /* <DEDUP_REMOVED lines=11> */
[----:B------:R-:W5:Y:S01]  /*1bfc0*/  LD.E.128 R72, desc[UR42][R72.64] ;  /* 0x0000002a48487980 */ /* 0x000f62000c101d00 */
[C---:B------:R-:W-:Y:S01]  /*1bfd0*/  IMAD.WIDE.U32 R20, R2.reuse, UR4, R20 ;  /* 0x0000000402147c25 */ /* 0x040fe2000f8e0014 */
[----:B------:R-:W-:Y:S01]  /*1bfe0*/  @!PT LDS RZ, [RZ] ;  /* 0x00000000fffff984 */ /* 0x000fe20000000800 */
[----:B------:R-:W-:Y:S01]  /*1bff0*/  @!PT LDS RZ, [RZ] ;  /* 0x00000000fffff984 */ /* 0x000fe20000000800 */
[----:B------:R-:W-:Y:S01]  /*1c000*/  @!PT LDS RZ, [RZ] ;  /* 0x00000000fffff984 */ /* 0x000fe20000000800 */
[----:B------:R-:W-:Y:S01]  /*1c010*/  @!PT LDS RZ, [RZ] ;  /* 0x00000000fffff984 */ /* 0x000fe20000000800 */
[----:B------:R0:W-:Y:S06]  /*1c020*/  MEMBAR.ALL.CTA ;  /* 0x0000000000007992 */ /* 0x0001ec0000008000 */
[----:B0-----:R-:W0:Y:S01]  /*1c030*/  FENCE.VIEW.ASYNC.S ;  /* 0x00000000000073c6 */ /* 0x001e220000000000 */
[----:B------:R-:W-:Y:S01]  /*1c040*/  IMAD R3, R2, UR5, R3 ;  /* 0x0000000502037c24 */ /* 0x000fe2000f8e0203 */
[----:B------:R-:W-:Y:S01]  /*1c050*/  ULDC.64 UR4, c[0x0][0xae0] ;  /* 0x0002b80000047ab9 */ /* 0x000fe20000000a00 */
[----:B------:R-:W-:-:S02]  /*1c060*/  IMAD R0, R80, -0x80, R0 ;  /* 0xffffff8050007824 */ /* 0x000fc400078e0200 */
[----:B------:R-:W-:Y:S02]  /*1c070*/  IMAD R2, R76, UR4, RZ ;  /* 0x000000044c027c24 */ /* 0x000fe4000f8e02ff */
[----:B------:R-:W-:Y:S01]  /*1c080*/  IMAD.IADD R21, R21, 0x1, R3 ;  /* 0x0000000115157824 */ /* 0x000fe200078e0203 */
[-C--:B------:R-:W-:Y:S01]  /*1c090*/  ISETP.GE.AND P3, PT, R22, R0.reuse, PT ;  /* 0x000000001600720c */ /* 0x080fe20003f66270 */
[----:B------:R-:W-:Y:S01]  /*1c0a0*/  IMAD R77, R79, UR5, R2 ;  /* 0x000000054f4d7c24 */ /* 0x000fe2000f8e0202 */
[-C--:B------:R-:W-:Y:S01]  /*1c0b0*/  ISETP.GE.AND P2, PT, R233, R0.reuse, PT ;  /* 0x00000000e900720c */ /* 0x080fe20003f46270 */
[----:B------:R-:W-:Y:S01]  /*1c0c0*/  IMAD.WIDE.U32 R2, R79, UR4, R20 ;  /* 0x000000044f027c25 */ /* 0x000fe2000f8e0014 */
[-C--:B------:R-:W-:Y:S01]  /*1c0d0*/  ISETP.GE.AND P0, PT, R234, R0.reuse, PT ;  /* 0x00000000ea00720c */ /* 0x080fe20003f06270 */
[----:B------:R-:W-:Y:S01]  /*1c0e0*/  ULDC.64 UR4, c[0x0][0xae8] ;  /* 0x0002ba0000047ab9 */ /* 0x000fe20000000a00 */
[----:B------:R-:W-:Y:S01]  /*1c0f0*/  ISETP.GE.AND P1, PT, R235, R0, PT ;  /* 0x00000000eb00720c */ /* 0x000fe20003f26270 */
[----:B------:R-:W-:Y:S01]  /*1c100*/  VIADD R0, R19, 0x38820 ;  /* 0x0003882013007836 */ /* 0x000fe20000000000 */
[----:B------:R-:W-:Y:S01]  /*1c110*/  IADD3 R3, R3, R77, RZ ;  /* 0x0000004d03037210 */ /* 0x000fe20007ffe0ff */
[----:B------:R-:W-:-:S03]  /*1c120*/  IMAD R20, R78, UR4, RZ ;  /* 0x000000044e147c24 */ /* 0x000fc6000f8e02ff */
[----:B------:R-:W-:Y:S01]  /*1c130*/  PRMT R0, RZ, 0x654, R0 ;  /* 0x00000654ff007816 */ /* 0x000fe20000000000 */
[C---:B------:R-:W-:Y:S02]  /*1c140*/  IMAD R79, R81.reuse, UR5, R20 ;  /* 0x00000005514f7c24 */ /* 0x040fe4000f8e0214 */
[----:B------:R-:W-:Y:S01]  /*1c150*/  IMAD.WIDE.U32 R76, R81, UR4, R2 ;  /* 0x00000004514c7c25 */ /* 0x000fe2000f8e0002 */
[----:B0-----:R1:W-:Y:S03]  /*1c160*/  SYNCS.ARRIVE.TRANS64.RED.A1T0 RZ, [R0+URZ], RZ ;  /* 0x000000ff00ff79a7 */ /* 0x0013e6000810043f */
[----:B------:R-:W-:-:S04]  /*1c170*/  IMAD.WIDE R20, R80, 0x80, R22 ;  /* 0x0000008050147825 */ /* 0x000fc800078e0216 */
[----:B------:R-:W-:Y:S01]  /*1c180*/  IMAD.IADD R81, R77, 0x1, R79 ;  /* 0x000000014d517824 */ /* 0x000fe200078e024f */
[----:B-1----:R-:W-:Y:S06]  /*1c190*/  @P3 BRA `(.L_x_455) ;  /* 0x0000000000543947 */ /* 0x002fec0003800000 */
[----:B------:R-:W-:Y:S01]  /*1c1a0*/  ULDC.64 UR6, c[0x0][0xad8] ;  /* 0x0002b60000067ab9 */ /* 0x000fe20000000a00 */
[----:B------:R-:W-:Y:S01]  /*1c1b0*/  MOV R3, R81 ;  /* 0x0000005100037202 */ /* 0x000fe20000000f00 */
[----:B------:R-:W-:Y:S01]  /*1c1c0*/  IMAD R79, R21, UR6, RZ ;  /* 0x00000006154f7c24 */ /* 0x000fe2000f8e02ff */
[----:B------:R-:W-:Y:S01]  /*1c1d0*/  ULDC UR4, c[0x0][0xa8c] ;  /* 0x0002a30000047ab9 */ /* 0x000fe20000000800 */
[----:B------:R-:W-:Y:S01]  /*1c1e0*/  IMAD.MOV.U32 R2, RZ, RZ, R76 ;  /* 0x000000ffff027224 */ /* 0x000fe200078e004c */
[----:B------:R-:W-:Y:S01]  /*1c1f0*/  ISETP.GE.AND P5, PT, R18, UR4, PT ;  /* 0x0000000412007c0c */ /* 0x000fe2000bfa6270 */
[----:B------:R-:W-:Y:S01]  /*1c200*/  IMAD R79, R20, UR7, R79 ;  /* 0x00000007144f7c24 */ /* 0x000fe2000f8e024f */
[----:B------:R-:W-:Y:S01]  /*1c210*/  ISETP.GE.AND P4, PT, R236, UR4, PT ;  /* 0x00000004ec007c0c */ /* 0x000fe2000bf86270 */
[----:B------:R-:W-:Y:S01]  /*1c220*/  IMAD.WIDE.U32 R2, R20, UR6, R2 ;  /* 0x0000000614027c25 */ /* 0x000fe2000f8e0002 */
[----:B------:R-:W-:-:S03]  /*1c230*/  ULDC.64 UR6, c[0x0][0xa80] ;  /* 0x0002a00000067ab9 */ /* 0x000fc60000000a00 */
[----:B------:R-:W-:Y:S01]  /*1c240*/  IMAD.IADD R3, R3, 0x1, R79 ;  /* 0x0000000103037824 */ /* 0x000fe200078e024f */
[----:B------:R-:W-:Y:S01]  /*1c250*/  LEA R78, P3, R2, UR6, 0x1 ;  /* 0x00000006024e7c11 */ /* 0x000fe2000f8608ff */
[----:B------:R-:W-:-:S03]  /*1c260*/  VIADD R0, R18, 0x80 ;  /* 0x0000008012007836 */ /* 0x000fc60000000000 */
[----:B------:R-:W-:Y:S02]  /*1c270*/  LEA.HI.X R79, R2, UR7, R3, 0x1, P3 ;  /* 0x00000007024f7c11 */ /* 0x000fe400098f0c03 */
[----:B------:R-:W-:Y:S01]  /*1c280*/  ISETP.GE.AND P3, PT, R0, UR4, PT ;  /* 0x0000000400007c0c */ /* 0x000fe2000bf66270 */
[----:B------:R-:W-:Y:S02]  /*1c290*/  VIADD R0, R18, 0xc0 ;  /* 0x000000c012007836 */ /* 0x000fe40000000000 */
[----:B-----5:R0:W-:Y:S03]  /*1c2a0*/  @!P5 STG.E.128 desc[UR42][R78.64], R4 ;  /* 0x000000044e00d986 */ /* 0x0201e6000c101d2a */
[----:B------:R-:W-:Y:S01]  /*1c2b0*/  ISETP.GE.AND P5, PT, R0, UR4, PT ;  /* 0x0000000400007c0c */ /* 0x000fe2000bfa6270 */
[----:B------:R0:W-:Y:S06]  /*1c2c0*/  @!P4 STG.E.128 desc[UR42][R78.64+0x80], R28 ;  /* 0x0000801c4e00c986 */ /* 0x0001ec000c101d2a */
[----:B------:R0:W-:Y:S06]  /*1c2d0*/  @!P3 STG.E.128 desc[UR42][R78.64+0x100], R44 ;  /* 0x0001002c4e00b986 */ /* 0x0001ec000c101d2a */
[----:B------:R0:W-:Y:S02]  /*1c2e0*/  @!P5 STG.E.128 desc[UR42][R78.64+0x180], R60 ;  /* 0x0001803c4e00d986 */ /* 0x0001e4000c101d2a */
.L_x_455:
[----:B------:R-:W-:Y:S05]  /*1c2f0*/  BSYNC B1 ;  /* 0x0000000000017941 */ /* 0x000fea0003800000 */
.L_x_454:
[----:B------:R-:W-:Y:S04]  /*1c300*/  BSSY B1, `(.L_x_456) ;  /* 0x0000019000017945 */ /* 0x000fe80003800000 */
[----:B------:R-:W-:Y:S05]  /*1c310*/  @P2 BRA `(.L_x_457) ;  /* 0x00000000005c2947 */ /* 0x000fea0003800000 */
[----:B0----5:R-:W-:Y:S01]  /*1c320*/  IADD3 R5, P2, R20, 0x20, RZ ;  /* 0x0000002014057810 */ /* 0x021fe20007f5e0ff */
[----:B------:R-:W-:Y:S01]  /*1c330*/  ULDC.64 UR4, c[0x0][0xad8] ;  /* 0x0002b60000047ab9 */ /* 0x000fe20000000a00 */
[----:B------:R-:W-:Y:S01]  /*1c340*/  IMAD.MOV.U32 R2, RZ, RZ, R76 ;  /* 0x000000ffff027224 */ /* 0x000fe200078e004c */
[----:B------:R-:W-:Y:S01]  /*1c350*/  ULDC.64 UR6, c[0x0][0xa80] ;  /* 0x0002a00000067ab9 */ /* 0x000fe20000000a00 */
[----:B------:R-:W-:Y:S01]  /*1c360*/  IADD3.X R0, RZ, R21, RZ, P2, !PT ;  /* 0x00000015ff007210 */ /* 0x000fe200017fe4ff */
[----:B------:R-:W-:Y:S02]  /*1c370*/  IMAD.MOV.U32 R3, RZ, RZ, R81 ;  /* 0x000000ffff037224 */ /* 0x000fe400078e0051 */
[----:B------:R-:W-:Y:S02]  /*1c380*/  VIADD R4, R18, 0x80 ;  /* 0x0000008012047836 */ /* 0x000fe40000000000 */
[----:B------:R-:W-:Y:S02]  /*1c390*/  IMAD R0, R0, UR4, RZ ;  /* 0x0000000400007c24 */ /* 0x000fe4000f8e02ff */
[----:B------:R-:W-:Y:S01]  /*1c3a0*/  IMAD.WIDE.U32 R2, R5, UR4, R2 ;  /* 0x0000000405027c25 */ /* 0x000fe2000f8e0002 */
[----:B------:R-:W-:-:S02]  /*1c3b0*/  ULDC UR4, c[0x0][0xa8c] ;  /* 0x0002a30000047ab9 */ /* 0x000fc40000000800 */
[----:B------:R-:W-:Y:S01]  /*1c3c0*/  ISETP.GE.AND P2, PT, R4, UR4, PT ;  /* 0x0000000404007c0c */ /* 0x000fe2000bf46270 */
[----:B------:R-:W-:Y:S01]  /*1c3d0*/  IMAD R5, R5, UR5, R0 ;  /* 0x0000000505057c24 */ /* 0x000fe2000f8e0200 */
[----:B------:R-:W-:Y:S01]  /*1c3e0*/  LEA R4, P5, R2, UR6, 0x1 ;  /* 0x0000000602047c11 */ /* 0x000fe2000f8a08ff */
[C---:B------:R-:W-:Y:S01]  /*1c3f0*/  VIADD R0, R18.reuse, 0xc0 ;  /* 0x000000c012007836 */ /* 0x040fe20000000000 */
[----:B------:R-:W-:Y:S02]  /*1c400*/  ISETP.GE.AND P4, PT, R18, UR4, PT ;  /* 0x0000000412007c0c */ /* 0x000fe4000bf86270 */
[----:B------:R-:W-:Y:S02]  /*1c410*/  IADD3 R3, R3, R5, RZ ;  /* 0x0000000503037210 */ /* 0x000fe40007ffe0ff */
[----:B------:R-:W-:Y:S02]  /*1c420*/  ISETP.GE.AND P3, PT, R236, UR4, PT ;  /* 0x00000004ec007c0c */ /* 0x000fe4000bf66270 */
[----:B------:R-:W-:-:S02]  /*1c430*/  LEA.HI.X R5, R2, UR7, R3, 0x1, P5 ;  /* 0x0000000702057c11 */ /* 0x000fc4000a8f0c03 */
[----:B------:R-:W-:-:S03]  /*1c440*/  ISETP.GE.AND P5, PT, R0, UR4, PT ;  /* 0x0000000400007c0c */ /* 0x000fc6000bfa6270 */
[----:B------:R1:W-:Y:S04]  /*1c450*/  @!P2 STG.E.128 desc[UR42][R4.64+0x100], R48 ;  /* 0x000100300400a986 */ /* 0x0003e8000c101d2a */
[----:B------:R1:W-:Y:S04]  /*1c460*/  @!P4 STG.E.128 desc[UR42][R4.64], R8 ;  /* 0x000000080400c986 */ /* 0x0003e8000c101d2a */
[----:B------:R1:W-:Y:S04]  /*1c470*/  @!P3 STG.E.128 desc[UR42][R4.64+0x80], R32 ;  /* 0x000080200400b986 */ /* 0x0003e8000c101d2a */
[----:B------:R1:W-:Y:S02]  /*1c480*/  @!P5 STG.E.128 desc[UR42][R4.64+0x180], R64 ;  /* 0x000180400400d986 */ /* 0x0003e4000c101d2a */
.L_x_457:
[----:B------:R-:W-:Y:S05]  /*1c490*/  BSYNC B1 ;  /* 0x0000000000017941 */ /* 0x000fea0003800000 */
.L_x_456:
[----:B------:R-:W-:Y:S04]  /*1c4a0*/  BSSY B1, `(.L_x_458) ;  /* 0x0000019000017945 */ /* 0x000fe80003800000 */
[----:B------:R-:W-:Y:S05]  /*1c4b0*/  @P0 BRA `(.L_x_459) ;  /* 0x00000000005c0947 */ /* 0x000fea0003800000 */
[----:B01---5:R-:W-:Y:S01]  /*1c4c0*/  IADD3 R5, P0, R20, 0x40, RZ ;  /* 0x0000004014057810 */ /* 0x023fe20007f1e0ff */
[C---:B------:R-:W-:Y:S01]  /*1c4d0*/  VIADD R2, R18.reuse, 0x80 ;  /* 0x0000008012027836 */ /* 0x040fe20000000000 */
[----:B------:R-:W-:Y:S01]  /*1c4e0*/  IADD3 R3, R18, 0xc0, RZ ;  /* 0x000000c012037810 */ /* 0x000fe20007ffe0ff */
[----:B------:R-:W-:Y:S01]  /*1c4f0*/  ULDC UR4, c[0x0][0xa8c] ;  /* 0x0002a30000047ab9 */ /* 0x000fe20000000800 */
[----:B------:R-:W-:Y:S01]  /*1c500*/  ULDC.64 UR6, c[0x0][0xad8] ;  /* 0x0002b60000067ab9 */ /* 0x000fe20000000a00 */
[----:B------:R-:W-:Y:S01]  /*1c510*/  IMAD.X R0, RZ, RZ, R21, P0 ;  /* 0x000000ffff007224 */ /* 0x000fe200000e0615 */
[----:B------:R-:W-:Y:S01]  /*1c520*/  ISETP.GE.AND P4, PT, R2, UR4, PT ;  /* 0x0000000402007c0c */ /* 0x000fe2000bf86270 */
[----:B------:R-:W-:Y:S01]  /*1c530*/  IMAD.MOV.U32 R2, RZ, RZ, R76 ;  /* 0x000000ffff027224 */ /* 0x000fe200078e004c */
[----:B------:R-:W-:Y:S01]  /*1c540*/  ISETP.GE.AND P5, PT, R3, UR4, PT ;  /* 0x0000000403007c0c */ /* 0x000fe2000bfa6270 */
[----:B------:R-:W-:Y:S01]  /*1c550*/  IMAD.MOV.U32 R3, RZ, RZ, R81 ;  /* 0x000000ffff037224 */ /* 0x000fe200078e0051 */
[----:B------:R-:W-:Y:S01]  /*1c560*/  ISETP.GE.AND P2, PT, R18, UR4, PT ;  /* 0x0000000412007c0c */ /* 0x000fe2000bf46270 */
[----:B------:R-:W-:Y:S01]  /*1c570*/  IMAD R0, R0, UR6, RZ ;  /* 0x0000000600007c24 */ /* 0x000fe2000f8e02ff */
[----:B------:R-:W-:Y:S01]  /*1c580*/  ISETP.GE.AND P3, PT, R236, UR4, PT ;  /* 0x00000004ec007c0c */ /* 0x000fe2000bf66270 */
[----:B------:R-:W-:-:S04]  /*1c590*/  IMAD.WIDE.U32 R2, R5, UR6, R2 ;  /* 0x0000000605027c25 */ /* 0x000fc8000f8e0002 */
        /* <DEDUP_REMOVED lines=9> */
.L_x_459:
[----:B------:R-:W-:Y:S05]  /*1c630*/  BSYNC B1 ;  /* 0x0000000000017941 */ /* 0x000fea0003800000 */
.L_x_458:
[----:B------:R-:W-:Y:S05]  /*1c640*/  @P1 BRA `(.L_x_460) ;  /* 0x0000000c00401947 */ /* 0x000fea0003800000 */
[----:B012--5:R-:W-:Y:S01]  /*1c650*/  IADD3 R5, P0, R20, 0x60, RZ ;  /* 0x0000006014057810 */ /* 0x027fe20007f1e0ff */
[----:B------:R-:W-:Y:S01]  /*1c660*/  ULDC.64 UR6, c[0x0][0xad8] ;  /* 0x0002b60000067ab9 */ /* 0x000fe20000000a00 */
[----:B------:R-:W-:Y:S01]  /*1c670*/  IMAD.MOV.U32 R2, RZ, RZ, R76 ;  /* 0x000000ffff027224 */ /* 0x000fe200078e004c */
[----:B------:R-:W-:Y:S01]  /*1c680*/  ULDC UR4, c[0x0][0xa8c] ;  /* 0x0002a30000047ab9 */ /* 0x000fe20000000800 */
[----:B------:R-:W-:Y:S01]  /*1c690*/  IADD3.X R20, RZ, R21, RZ, P0, !PT ;  /* 0x00000015ff147210 */ /* 0x000fe200007fe4ff */
[----:B------:R-:W-:Y:S01]  /*1c6a0*/  IMAD.MOV.U32 R3, RZ, RZ, R81 ;  /* 0x000000ffff037224 */ /* 0x000fe200078e0051 */
[C---:B------:R-:W-:Y:S01]  /*1c6b0*/  ISETP.GE.AND P1, PT, R18.reuse, UR4, PT ;  /* 0x0000000412007c0c */ /* 0x040fe2000bf26270 */
[----:B------:R-:W-:Y:S01]  /*1c6c0*/  VIADD R0, R18, 0x80 ;  /* 0x0000008012007836 */ /* 0x000fe20000000000 */
[----:B------:R-:W-:Y:S01]  /*1c6d0*/  ISETP.GE.AND P2, PT, R236, UR4, PT ;  /* 0x00000004ec007c0c */ /* 0x000fe2000bf46270 */
[----:B------:R-:W-:Y:S02]  /*1c6e0*/  IMAD R20, R20, UR6, RZ ;  /* 0x0000000614147c24 */ /* 0x000fe4000f8e02ff */
[----:B------:R-:W-:Y:S01]  /*1c6f0*/  IMAD.WIDE.U32 R2, R5, UR6, R2 ;  /* 0x0000000605027c25 */ /* 0x000fe2000f8e0002 */
[----:B------:R-:W-:-:S03]  /*1c700*/  ISETP.GE.AND P3, PT, R0, UR4, PT ;  /* 0x0000000400007c0c */ /* 0x000fc6000bf66270 */
[----:B------:R-:W-:Y:S01]  /*1c710*/  IMAD R5, R5, UR7, R20 ;  /* 0x0000000705057c24 */ /* 0x000fe2000f8e0214 */
[----:B------:R-:W-:Y:S01]  /*1c720*/  ULDC.64 UR6, c[0x0][0xa80] ;  /* 0x0002a00000067ab9 */ /* 0x000fe20000000a00 */
[----:B------:R-:W-:Y:S01]  /*1c730*/  VIADD R0, R18, 0xc0 ;  /* 0x000000c012007836 */ /* 0x000fe20000000000 */
[----:B------:R-:W-:Y:S02]  /*1c740*/  LEA R4, P0, R2, UR6, 0x1 ;  /* 0x0000000602047c11 */ /* 0x000fe4000f8008ff */
[----:B------:R-:W-:-:S04]  /*1c750*/  IADD3 R3, R3, R5, RZ ;  /* 0x0000000503037210 */ /* 0x000fc80007ffe0ff */
        /* <DEDUP_REMOVED lines=8> */
.L_x_451:
[----:B------:R-:W3:Y:S01]  /*1c7e0*/  LDL R11, [R1+0x1c] ;  /* 0x00001c00010b7983 */ /* 0x000ee20000100800 */
[----:B------:R-:W-:-:S03]  /*1c7f0*/  ULDC.64 UR4, c[0x0][0xbd8] ;  /* 0x0002f60000047ab9 */ /* 0x000fc60000000a00 */
[----:B------:R-:W4:Y:S01]  /*1c800*/  LDL R9, [R1+0x34] ;  /* 0x0000340001097983 */ /* 0x000f220000100800 */
[----:B------:R-:W-:Y:S01]  /*1c810*/  ISETP.NE.U32.AND P0, PT, RZ, UR4, PT ;  /* 0x00000004ff007c0c */ /* 0x000fe2000bf05070 */
[----:B------:R-:W-:-:S03]  /*1c820*/  IMAD.MOV.U32 R7, RZ, RZ, RZ ;  /* 0x000000ffff077224 */ /* 0x000fc600078e00ff */
[----:B------:R-:W-:Y:S01]  /*1c830*/  ISETP.NE.AND.EX P0, PT, RZ, UR5, PT, P0 ;  /* 0x00000005ff007c0c */ /* 0x000fe2000bf05300 */
[C---:B---3--:R-:W-:Y:S01]  /*1c840*/  IMAD.SHL.U32 R4, R11.reuse, 0x4, RZ ;  /* 0x000000040b047824 */ /* 0x048fe200078e00ff */
[----:B----4-:R-:W-:-:S04]  /*1c850*/  SHF.L.U64.HI R0, R11, 0x2, R9 ;  /* 0x000000020b007819 */ /* 0x010fc80000010209 */
[----:B------:R-:W-:-:S04]  /*1c860*/  IADD3 R2, P1, R4, UR4, RZ ;  /* 0x0000000404027c10 */ /* 0x000fc8000ff3e0ff */
[----:B------:R-:W-:Y:S01]  /*1c870*/  IADD3.X R3, R0, UR5, RZ, P1, !PT ;  /* 0x0000000500037c10 */ /* 0x000fe20008ffe4ff */
[----:B------:R-:W-:Y:S02]  /*1c880*/  ULDC.64 UR4, c[0x0][0xbe0] ;  /* 0x0002f80000047ab9 */ /* 0x000fe40000000a00 */
[----:B------:R-:W-:Y:S02]  /*1c890*/  ISETP.NE.U32.AND P1, PT, RZ, UR4, PT ;  /* 0x00000004ff007c0c */ /* 0x000fe4000bf25070 */
[----:B------:R3:W5:Y:S02]  /*1c8a0*/  @P0 LDG.E R7, desc[UR42][R2.64] ;  /* 0x0000002a02070981 */ /* 0x000764000c1e1900 */
[----:B------:R-:W-:Y:S01]  /*1c8b0*/  ISETP.NE.AND.EX P1, PT, RZ, UR5, PT, P1 ;  /* 0x00000005ff007c0c */ /* 0x000fe2000bf25310 */
[----:B------:R-:W4:-:S12]  /*1c8c0*/  S2R R14, SR_TID.X ;  /* 0x00000000000e7919 */ /* 0x000f180000002100 */
[----:B------:R-:W-:Y:S01]  /*1c8d0*/  @P1 IADD3 R4, P2, R4, UR4, RZ ;  /* 0x0000000404041c10 */ /* 0x000fe2000ff5e0ff */
[----:B------:R-:W-:-:S03]  /*1c8e0*/  ULDC UR4, c[0x0][0xa88] ;  /* 0x0002a20000047ab9 */ /* 0x000fc60000000800 */
[----:B------:R-:W-:Y:S02]  /*1c8f0*/  @P1 IADD3.X R5, R0, UR5, RZ, P2, !PT ;  /* 0x0000000500051c10 */ /* 0x000fe400097fe4ff */
[----:B------:R-:W-:-:S06]  /*1c900*/  MOV R0, UR4 ;  /* 0x0000000400007c02 */ /* 0x000fcc0008000f00 */
[----:B------:R3:W5:Y:S01]  /*1c910*/  @P1 LDG.E R0, desc[UR42][R4.64] ;  /* 0x0000002a04001981 */ /* 0x000762000c1e1900 */
[----:B----4-:R-:W-:-:S05]  /*1c920*/  VIADD R6, R14, 0xffffff80 ;  /* 0xffffff800e067836 */ /* 0x010fca0000000000 */
[----:B------:R-:W-:Y:S01]  /*1c930*/  ISETP.GE.AND P2, PT, R6, 0x80, PT ;  /* 0x000000800600780c */ /* 0x000fe20003f46270 */
[----:B---3--:R-:W-:-:S12]  /*1c940*/  @P1 BRA `(.L_x_461) ;  /* 0x0000000000101947 */ /* 0x008fd80003800000 */
[----:B------:R-:W-:Y:S05]  /*1c950*/  @!P0 BRA `(.L_x_461) ;  /* 0x00000000000c8947 */ /* 0x000fea0003800000 */
[----:B------:R-:W3:Y:S04]  /*1c960*/  LDG.E R5, desc[UR42][R2.64] ;  /* 0x0000002a02057981 */ /* 0x000ee8000c1e1900 */
[----:B-----5:R-:W3:Y:S02]  /*1c970*/  LDG.E R0, desc[UR42][R2.64+0x4] ;  /* 0x0000042a02007981 */ /* 0x020ee4000c1e1900 */
[----:B---3--:R-:W-:-:S07]  /*1c980*/  IMAD.IADD R0, R0, 0x1, -R5 ;  /* 0x0000000100007824 */ /* 0x008fce00078e0a05 */
.L_x_461:
[----:B------:R-:W3:Y:S04]  /*1c990*/  LDL R12, [R1+0x30] ;  /* 0x00003000010c7983 */ /* 0x000ee80000100800 */
[----:B------:R4:W5:Y:S01]  /*1c9a0*/  LDL R10, [R1+0x3c] ;  /* 0x00003c00010a7983 */ /* 0x0009620000100800 */
[----:B------:R-:W-:Y:S01]  /*1c9b0*/  BSSY B1, `(.L_x_462) ;  /* 0x000001c000017945 */ /* 0x000fe20003800000 */
[----:B------:R-:W-:Y:S02]  /*1c9c0*/  SHF.R.S32.HI R13, RZ, 0x1f, R18 ;  /* 0x0000001fff0d7819 */ /* 0x000fe40000011412 */
[----:B------:R-:W-:Y:S02]  /*1c9d0*/  SEL R11, R11, RZ, !P0 ;  /* 0x000000ff0b0b7207 */ /* 0x000fe40004000000 */
[----:B------:R-:W-:-:S02]  /*1c9e0*/  SEL R9, R9, RZ, !P0 ;  /* 0x000000ff09097207 */ /* 0x000fc40004000000 */
[----:B-----5:R-:W-:Y:S02]  /*1c9f0*/  SHF.R.S32.HI R6, RZ, 0x1f, R7 ;  /* 0x0000001fff067819 */ /* 0x020fe40000011407 */
[----:B---3--:R-:W-:Y:S01]  /*1ca00*/  SHF.R.S32.HI R8, RZ, 0x1f, R12 ;  /* 0x0000001fff087819 */ /* 0x008fe2000001140c */
[----:B----4-:R-:W-:Y:S06]  /*1ca10*/  @P2 BRA `(.L_x_463) ;  /* 0x0000000000542947 */ /* 0x010fec0003800000 */
[----:B------:R-:W-:-:S05]  /*1ca20*/  IMAD R2, R10, 0x80, R14 ;  /* 0x000000800a027824 */ /* 0x000fca00078e020e */
[----:B------:R-:W-:-:S04]  /*1ca30*/  IADD3 R3, R2, -0x80, RZ ;  /* 0xffffff8002037810 */ /* 0x000fc80007ffe0ff */
[----:B------:R-:W-:-:S13]  /*1ca40*/  ISETP.GE.AND P0, PT, R3, R0, PT ;  /* 0x000000000300720c */ /* 0x000fda0003f06270 */
[----:B------:R-:W-:Y:S05]  /*1ca50*/  @P0 BRA `(.L_x_463) ;  /* 0x0000000000440947 */ /* 0x000fea0003800000 */
[C---:B------:R-:W-:Y:S01]  /*1ca60*/  IADD3 R2, P0, R3.reuse, R7, RZ ;  /* 0x0000000703027210 */ /* 0x040fe20007f1e0ff */
[----:B------:R-:W-:Y:S02]  /*1ca70*/  ULDC.64 UR4, c[0x0][0xb70] ;  /* 0x0002dc0000047ab9 */ /* 0x000fe40000000a00 */
[----:B------:R-:W-:Y:S01]  /*1ca80*/  IMAD R4, R8, UR4, RZ ;  /* 0x0000000408047c24 */ /* 0x000fe2000f8e02ff */
[----:B------:R-:W-:-:S03]  /*1ca90*/  LEA.HI.X.SX32 R3, R3, R6, 0x1, P0 ;  /* 0x0000000603037211 */ /* 0x000fc600000f0eff */
[C---:B------:R-:W-:Y:S02]  /*1caa0*/  IMAD R5, R12.reuse, UR5, R4 ;  /* 0x000000050c057c24 */ /* 0x040fe4000f8e0204 */
[----:B------:R-:W-:Y:S01]  /*1cab0*/  IMAD.WIDE.U32 R2, R12, UR4, R2 ;  /* 0x000000040c027c25 */ /* 0x000fe2000f8e0002 */
[----:B------:R-:W-:-:S03]  /*1cac0*/  ULDC.64 UR4, c[0x0][0xb78] ;  /* 0x0002de0000047ab9 */ /* 0x000fc60000000a00 */
[----:B------:R-:W-:Y:S02]  /*1cad0*/  IMAD R4, R9, UR4, RZ ;  /* 0x0000000409047c24 */ /* 0x000fe4000f8e02ff */
[----:B------:R-:W-:Y:S02]  /*1cae0*/  IMAD.IADD R3, R3, 0x1, R5 ;  /* 0x0000000103037824 */ /* 0x000fe400078e0205 */
[C---:B------:R-:W-:Y:S02]  /*1caf0*/  IMAD R5, R11.reuse, UR5, R4 ;  /* 0x000000050b057c24 */ /* 0x040fe4000f8e0204 */
[----:B------:R-:W-:Y:S01]  /*1cb00*/  IMAD.WIDE.U32 R2, R11, UR4, R2 ;  /* 0x000000040b027c25 */ /* 0x000fe2000f8e0002 */
[----:B------:R-:W-:-:S03]  /*1cb10*/  ULDC.64 UR4, c[0x0][0xb40] ;  /* 0x0002d00000047ab9 */ /* 0x000fc60000000a00 */
[----:B------:R-:W-:Y:S01]  /*1cb20*/  IMAD.IADD R3, R3, 0x1, R5 ;  /* 0x0000000103037824 */ /* 0x000fe200078e0205 */
[----:B------:R-:W-:-:S04]  /*1cb30*/  LEA R4, P0, R2, UR4, 0x2 ;  /* 0x0000000402047c11 */ /* 0x000fc8000f8010ff */
[----:B------:R-:W-:Y:S01]  /*1cb40*/  LEA.HI.X R5, R2, UR5, R3, 0x2, P0 ;  /* 0x0000000502057c11 */ /* 0x000fe200080f1403 */
[----:B------:R-:W-:-:S05]  /*1cb50*/  IMAD.MOV.U32 R3, RZ, RZ, -0x800000 ;  /* 0xff800000ff037424 */ /* 0x000fca00078e00ff */
[----:B------:R3:W-:Y:S03]  /*1cb60*/  STG.E desc[UR42][R4.64], R3 ;  /* 0x0000000304007986 */ /* 0x0007e6000c10192a */
.L_x_463:
[----:B------:R-:W-:Y:S05]  /*1cb70*/  BSYNC B1 ;  /* 0x0000000000017941 */ /* 0x000fea0003800000 */
.L_x_462:
[----:B------:R-:W-:Y:S01]  /*1cb80*/  ULDC.64 UR4, c[0x0][0xaa0] ;  /* 0x0002a80000047ab9 */ /* 0x000fe20000000a00 */
[----:B------:R-:W-:Y:S01]  /*1cb90*/  MOV R2, R18 ;  /* 0x0000001200027202 */ /* 0x000fe20000000f00 */
[----:B---3--:R-:W-:Y:S01]  /*1cba0*/  IMAD.MOV.U32 R3, RZ, RZ, R13 ;  /* 0x000000ffff037224 */ /* 0x008fe200078e000d */
[----:B------:R-:W-:Y:S01]  /*1cbb0*/  BSSY B1, `(.L_x_464) ;  /* 0x000002b000017945 */ /* 0x000fe20003800000 */
[----:B------:R-:W-:Y:S02]  /*1cbc0*/  IMAD R4, R6, UR4, RZ ;  /* 0x0000000406047c24 */ /* 0x000fe4000f8e02ff */
[----:B------:R-:W-:-:S04]  /*1cbd0*/  IMAD.WIDE.U32 R2, R7, UR4, R2 ;  /* 0x0000000407027c25 */ /* 0x000fc8000f8e0002 */
[----:B------:R-:W-:Y:S01]  /*1cbe0*/  IMAD R7, R7, UR5, R4 ;  /* 0x0000000507077c24 */ /* 0x000fe2000f8e0204 */
[----:B------:R-:W-:Y:S02]  /*1cbf0*/  ULDC.64 UR4, c[0x0][0xae0] ;  /* 0x0002b80000047ab9 */ /* 0x000fe40000000a00 */
[----:B------:R-:W-:Y:S02]  /*1cc00*/  IMAD R4, R8, UR4, RZ ;  /* 0x0000000408047c24 */ /* 0x000fe4000f8e02ff */
[----:B------:R-:W-:Y:S02]  /*1cc10*/  IMAD R8, R10, -0x80, R0 ;  /* 0xffffff800a087824 */ /* 0x000fe400078e0200 */
[----:B------:R-:W-:Y:S02]  /*1cc20*/  IMAD.IADD R3, R3, 0x1, R7 ;  /* 0x0000000103037824 */ /* 0x000fe400078e0207 */
[----:B------:R-:W-:Y:S01]  /*1cc30*/  IMAD R5, R12, UR5, R4 ;  /* 0x000000050c057c24 */ /* 0x000fe2000f8e0204 */
[-C--:B------:R-:W-:Y:S01]  /*1cc40*/  ISETP.GE.AND P1, PT, R22, R8.reuse, PT ;  /* 0x000000081600720c */ /* 0x080fe20003f26270 */
[----:B------:R-:W-:Y:S01]  /*1cc50*/  IMAD.WIDE.U32 R2, R12, UR4, R2 ;  /* 0x000000040c027c25 */ /* 0x000fe2000f8e0002 */
[----:B------:R-:W-:Y:S01]  /*1cc60*/  ULDC.64 UR4, c[0x0][0xae8] ;  /* 0x0002ba0000047ab9 */ /* 0x000fe20000000a00 */
[----:B------:R-:W-:-:S02]  /*1cc70*/  ISETP.GE.AND P0, PT, R233, R8, PT ;  /* 0x00000008e900720c */ /* 0x000fc40003f06270 */
[----:B------:R-:W-:Y:S02]  /*1cc80*/  IMAD.IADD R3, R3, 0x1, R5 ;  /* 0x0000000103037824 */ /* 0x000fe400078e0205 */
[----:B------:R-:W-:Y:S02]  /*1cc90*/  IMAD R0, R9, UR4, RZ ;  /* 0x0000000409007c24 */ /* 0x000fe4000f8e02ff */
[----:B------:R-:W-:Y:S01]  /*1cca0*/  IMAD.WIDE.U32 R4, R11, UR4, R2 ;  /* 0x000000040b047c25 */ /* 0x000fe2000f8e0002 */
[----:B------:R-:W-:-:S03]  /*1ccb0*/  MOV R2, R22 ;  /* 0x0000001600027202 */ /* 0x000fc60000000f00 */
[----:B------:R-:W-:Y:S02]  /*1ccc0*/  IMAD R9, R11, UR5, R0 ;  /* 0x000000050b097c24 */ /* 0x000fe4000f8e0200 */
[----:B------:R-:W-:Y:S02]  /*1ccd0*/  IMAD.MOV.U32 R3, RZ, RZ, R23 ;  /* 0x000000ffff037224 */ /* 0x000fe400078e0017 */
[----:B------:R-:W-:Y:S02]  /*1cce0*/  IMAD.IADD R11, R5, 0x1, R9 ;  /* 0x00000001050b7824 */ /* 0x000fe400078e0209 */
[----:B------:R-:W-:Y:S01]  /*1ccf0*/  IMAD.WIDE R6, R10, 0x80, R2 ;  /* 0x000000800a067825 */ /* 0x000fe200078e0202 */
[----:B------:R-:W-:Y:S06]  /*1cd00*/  @P1 BRA `(.L_x_465) ;  /* 0x0000000000541947 */ /* 0x000fec0003800000 */
[C---:B------:R-:W-:Y:S01]  /*1cd10*/  IADD3 R2, R18.reuse, 0xc0, RZ ;  /* 0x000000c012027810 */ /* 0x040fe20007ffe0ff */
[----:B------:R-:W-:Y:S01]  /*1cd20*/  ULDC UR4, c[0x0][0xa8c] ;  /* 0x0002a30000047ab9 */ /* 0x000fe20000000800 */
        /* <DEDUP_REMOVED lines=19> */
.L_x_465:
[----:B------:R-:W-:Y:S05]  /*1ce60*/  BSYNC B1 ;  /* 0x0000000000017941 */ /* 0x000fea0003800000 */
.L_x_464:
[----:B------:R-:W-:Y:S01]  /*1ce70*/  BSSY B1, `(.L_x_466) ;  /* 0x000001a000017945 */ /* 0x000fe20003800000 */
[----:B------:R-:W-:-:S03]  /*1ce80*/  ISETP.GE.AND P1, PT, R234, R8, PT ;  /* 0x00000008ea00720c */ /* 0x000fc60003f26270 */
[----:B------:R-:W-:Y:S10]  /*1ce90*/  @P0 BRA `(.L_x_467) ;  /* 0x00000000005c0947 */ /* 0x000ff40003800000 */
[----:B------:R-:W-:Y:S01]  /*1cea0*/  IADD3 R9, P0, R6, 0x20, RZ ;  /* 0x0000002006097810 */ /* 0x000fe20007f1e0ff */
[C---:B------:R-:W-:Y:S01]  /*1ceb0*/  VIADD R3, R18.reuse, 0xc0 ;  /* 0x000000c012037836 */ /* 0x040fe20000000000 */
[----:B------:R-:W-:Y:S01]  /*1cec0*/  IADD3 R2, R18, 0x80, RZ ;  /* 0x0000008012027810 */ /* 0x000fe20007ffe0ff */
[----:B------:R-:W-:Y:S01]  /*1ced0*/  ULDC UR4, c[0x0][0xa8c] ;  /* 0x0002a30000047ab9 */ /* 0x000fe20000000800 */
[----:B------:R-:W-:Y:S01]  /*1cee0*/  ULDC.64 UR6, c[0x0][0xad8] ;  /* 0x0002b60000067ab9 */ /* 0x000fe20000000a00 */
[----:B------:R-:W-:Y:S01]  /*1cef0*/  IMAD.X R0, RZ, RZ, R7, P0 ;  /* 0x000000ffff007224 */ /* 0x000fe200000e0607 */
[----:B------:R-:W-:Y:S02]  /*1cf00*/  ISETP.GE.AND P5, PT, R3, UR4, PT ;  /* 0x0000000403007c0c */ /* 0x000fe4000bfa6270 */
[----:B------:R-:W-:Y:S01]  /*1cf10*/  ISETP.GE.AND P4, PT, R2, UR4, PT ;  /* 0x0000000402007c0c */ /* 0x000fe2000bf86270 */
[----:B------:R-:W-:Y:S01]  /*1cf20*/  IMAD.MOV.U32 R2, RZ, RZ, R4 ;  /* 0x000000ffff027224 */ /* 0x000fe200078e0004 */
[----:B------:R-:W-:Y:S01]  /*1cf30*/  MOV R3, R11 ;  /* 0x0000000b00037202 */ /* 0x000fe20000000f00 */
[----:B------:R-:W-:Y:S01]  /*1cf40*/  IMAD R0, R0, UR6, RZ ;  /* 0x0000000600007c24 */ /* 0x000fe2000f8e02ff */
[----:B------:R-:W-:-:S02]  /*1cf50*/  ISETP.GE.AND P2, PT, R18, UR4, PT ;  /* 0x0000000412007c0c */ /* 0x000fc4000bf46270 */
[----:B------:R-:W-:Y:S01]  /*1cf60*/  ISETP.GE.AND P3, PT, R236, UR4, PT ;  /* 0x00000004ec007c0c */ /* 0x000fe2000bf66270 */
[----:B------:R-:W-:-:S04]  /*1cf70*/  IMAD.WIDE.U32 R2, R9, UR6, R2 ;  /* 0x0000000609027c25 */ /* 0x000fc8000f8e0002 */
[----:B------:R-:W-:Y:S01]  /*1cf80*/  IMAD R9, R9, UR7, R0 ;  /* 0x0000000709097c24 */ /* 0x000fe2000f8e0200 */
[----:B------:R-:W-:Y:S02]  /*1cf90*/  ULDC.64 UR6, c[0x0][0xa80] ;  /* 0x0002a00000067ab9 */ /* 0x000fe40000000a00 */
[----:B---3--:R-:W-:Y:S01]  /*1cfa0*/  LEA R12, P0, R2, UR6, 0x1 ;  /* 0x00000006020c7c11 */ /* 0x008fe2000f8008ff */
[----:B------:R-:W-:-:S05]  /*1cfb0*/  IMAD.IADD R3, R3, 0x1, R9 ;  /* 0x0000000103037824 */ /* 0x000fca00078e0209 */
[----:B------:R-:W-:-:S05]  /*1cfc0*/  LEA.HI.X R13, R2, UR7, R3, 0x1, P0 ;  /* 0x00000007020d7c11 */ /* 0x000fca00080f0c03 */
[----:B------:R4:W-:Y:S04]  /*1cfd0*/  @!P2 STG.E.128 desc[UR42][R12.64], RZ ;  /* 0x000000ff0c00a986 */ /* 0x0009e8000c101d2a */
[----:B------:R4:W-:Y:S04]  /*1cfe0*/  @!P3 STG.E.128 desc[UR42][R12.64+0x80], RZ ;  /* 0x000080ff0c00b986 */ /* 0x0009e8000c101d2a */
[----:B------:R4:W-:Y:S04]  /*1cff0*/  @!P4 STG.E.128 desc[UR42][R12.64+0x100], RZ ;  /* 0x000100ff0c00c986 */ /* 0x0009e8000c101d2a */
[----:B------:R4:W-:Y:S02]  /*1d000*/  @!P5 STG.E.128 desc[UR42][R12.64+0x180], RZ ;  /* 0x000180ff0c00d986 */ /* 0x0009e4000c101d2a */
.L_x_467:
[----:B------:R-:W-:Y:S05]  /*1d010*/  BSYNC B1 ;  /* 0x0000000000017941 */ /* 0x000fea0003800000 */
.L_x_466:
        /* <DEDUP_REMOVED lines=26> */
.L_x_469:
[----:B------:R-:W-:Y:S05]  /*1d1c0*/  BSYNC B1 ;  /* 0x0000000000017941 */ /* 0x000fea0003800000 */
.L_x_468:
[----:B------:R-:W-:Y:S05]  /*1d1d0*/  @P0 BRA `(.L_x_460) ;  /* 0x00000000005c0947 */ /* 0x000fea0003800000 */
[----:B------:R-:W-:Y:S01]  /*1d1e0*/  IADD3 R5, P0, R6, 0x60, RZ ;  /* 0x0000006006057810 */ /* 0x000fe20007f1e0ff */
[----:B------:R-:W-:Y:S01]  /*1d1f0*/  ULDC.64 UR6, c[0x0][0xad8] ;  /* 0x0002b60000067ab9 */ /* 0x000fe20000000a00 */
[----:B------:R-:W-:Y:S01]  /*1d200*/  MOV R2, R4 ;  /* 0x0000000400027202 */ /* 0x000fe20000000f00 */
[----:B------:R-:W-:Y:S01]  /*1d210*/  IMAD.MOV.U32 R3, RZ, RZ, R11 ;  /* 0x000000ffff037224 */ /* 0x000fe200078e000b */
[C---:B------:R-:W-:Y:S01]  /*1d220*/  IADD3 R4, R18.reuse, 0xc0, RZ ;  /* 0x000000c012047810 */ /* 0x040fe20007ffe0ff */
[----:B------:R-:W-:Y:S01]  /*1d230*/  IMAD.X R6, RZ, RZ, R7, P0 ;  /* 0x000000ffff067224 */ /* 0x000fe200000e0607 */
[----:B------:R-:W-:Y:S01]  /*1d240*/  ULDC UR4, c[0x0][0xa8c] ;  /* 0x0002a30000047ab9 */ /* 0x000fe20000000800 */
[----:B------:R-:W-:Y:S01]  /*1d250*/  VIADD R0, R18, 0x80 ;  /* 0x0000008012007836 */ /* 0x000fe20000000000 */
[----:B------:R-:W-:Y:S01]  /*1d260*/  ISETP.GE.AND P4, PT, R4, UR4, PT ;  /* 0x0000000404007c0c */ /* 0x000fe2000bf86270 */
[----:B------:R-:W-:Y:S01]  /*1d270*/  IMAD R6, R6, UR6, RZ ;  /* 0x0000000606067c24 */ /* 0x000fe2000f8e02ff */
[----:B------:R-:W-:Y:S01]  /*1d280*/  ISETP.GE.AND P1, PT, R18, UR4, PT ;  /* 0x0000000412007c0c */ /* 0x000fe2000bf26270 */
[----:B------:R-:W-:Y:S01]  /*1d290*/  IMAD.WIDE.U32 R2, R5, UR6, R2 ;  /* 0x0000000605027c25 */ /* 0x000fe2000f8e0002 */
[----:B------:R-:W-:-:S02]  /*1d2a0*/  ISETP.GE.AND P3, PT, R0, UR4, PT ;  /* 0x0000000400007c0c */ /* 0x000fc4000bf66270 */
        /* <DEDUP_REMOVED lines=10> */
.L_x_460:
[----:B------:R-:W-:Y:S05]  /*1d350*/  BSYNC B0 ;  /* 0x0000000000007941 */ /* 0x000fea0003800000 */
.L_x_450:
[----:B------:R-:W-:Y:S02]  /*1d360*/  ULDC UR4, c[0x0][0xc14] ;  /* 0x0003050000047ab9 */ /* 0x000fe40000000800 */
[----:B--2---:R-:W-:-:S13]  /*1d370*/  ISETP.GE.AND P0, PT, R123, UR4, PT ;  /* 0x000000047b007c0c */ /* 0x004fda000bf06270 */
[----:B------:R-:W-:Y:S05]  /*1d380*/  @!P0 BRA `(.L_x_470) ;  /* 0xfffffe3c00488947 */ /* 0x000fea000383ffff */
[----:B------:R-:W-:Y:S05]  /*1d390*/  BRA `(.L_x_289) ;  /* 0x0000006c00487947 */ /* 0x000fea0003800000 */
.L_x_287:
        /* <DEDUP_REMOVED lines=16> */
[----:B-1----:R1:W-:Y:S04]  /*1d4a0*/  STL.64 [R1], R4 ;  /* 0x0000000401007387 */ /* 0x0023e80000100a00 */
[----:B------:R1:W-:Y:S01]  /*1d4b0*/  STL.64 [R1+0x8], R6 ;  /* 0x0000080601007387 */ /* 0x0003e20000100a00 */
[----:B------:R-:W-:Y:S06]  /*1d4c0*/  BAR.ARV 0x4, 0x180 ;  /* 0x0106000000007b1d */ /* 0x000fec0000002000 */
[----:B------:R-:W-:Y:S05]  /*1d4d0*/  BRA `(.L_x_472) ;  /* 0x0000000800207947 */ /* 0x000fea0003800000 */
.L_x_471:
[----:B0-----:R-:W0:Y:S01]  /*1d4e0*/  S2R R2, SR_TID.X ;  /* 0x0000000000027919 */ /* 0x001e220000002100 */
[----:B------:R-:W-:Y:S01]  /*1d4f0*/  ULDC UR4, c[0x0][0xc14] ;  /* 0x0003050000047ab9 */ /* 0x000fe20000000800 */
[----:B------:R-:W1:Y:S01]  /*1d500*/  S2UR UR6, SR_CTAID.X ;  /* 0x00000000000679c3 */ /* 0x000e620000002500 */
[----:B------:R-:W-:Y:S01]  /*1d510*/  ULDC UR5, c[0x0][0xc10] ;  /* 0x0003040000057ab9 */ /* 0x000fe20000000800 */
        /* <DEDUP_REMOVED lines=16> */
[----:B0-----:R-:W-:-:S04]  /*1d620*/  SEL R4, R4, RZ, P2 ;  /* 0x000000ff04047207 */ /* 0x001fc80001000000 */
[----:B------:R-:W-:-:S05]  /*1d630*/  IADD3 R4, R7, R4, RZ ;  /* 0x0000000407047210 */ /* 0x000fca0007ffe0ff */
[----:B------:R-:W0:Y:S02]  /*1d640*/  SHFL.UP PT, R6, R4, 0x4, RZ ;  /* 0x0480000004067989 */ /* 0x000e2400000e00ff */
[----:B0-----:R-:W-:-:S05]  /*1d650*/  SEL R3, R6, RZ, P3 ;  /* 0x000000ff06037207 */ /* 0x001fca0001800000 */
[----:B------:R-:W-:Y:S01]  /*1d660*/  IMAD.IADD R3, R4, 0x1, R3 ;  /* 0x0000000104037824 */ /* 0x000fe200078e0203 */
[----:B------:R-:W-:-:S04]  /*1d670*/  MOV R4, RZ ;  /* 0x000000ff00047202 */ /* 0x000fc80000000f00 */
[----:B------:R-:W0:Y:S02]  /*1d680*/  SHFL.UP PT, R2, R3, 0x8, RZ ;  /* 0x0500000003027989 */ /* 0x000e2400000e00ff */
[----:B0-----:R-:W-:-:S05]  /*1d690*/  SEL R2, R2, RZ, P4 ;  /* 0x000000ff02027207 */ /* 0x001fca0002000000 */
[----:B------:R-:W-:-:S05]  /*1d6a0*/  IMAD.IADD R7, R3, 0x1, R2 ;  /* 0x0000000103077824 */ /* 0x000fca00078e0202 */
[----:B------:R-:W0:Y:S02]  /*1d6b0*/  SHFL.UP PT, R2, R7, 0x10, RZ ;  /* 0x0600000007027989 */ /* 0x000e2400000e00ff */
[----:B0-----:R-:W-:-:S05]  /*1d6c0*/  SEL R2, R2, RZ, P5 ;  /* 0x000000ff02027207 */ /* 0x001fca0002800000 */
[----:B------:R-:W-:-:S05]  /*1d6d0*/  IMAD.IADD R2, R7, 0x1, R2 ;  /* 0x0000000107027824 */ /* 0x000fca00078e0202 */
[----:B------:R-:W0:Y:S02]  /*1d6e0*/  SHFL.IDX PT, R6, R2, 0x1f, 0x1f ;  /* 0x03e01f0002067f89 */ /* 0x000e2400000e0000 */
[----:B0-----:R-:W-:-:S04]  /*1d6f0*/  IMAD R6, R6, UR5, RZ ;  /* 0x0000000506067c24 */ /* 0x001fc8000f8e02ff */
[----:B------:R-:W-:Y:S01]  /*1d700*/  IMAD.MOV.U32 R9, RZ, RZ, R6 ;  /* 0x000000ffff097224 */ /* 0x000fe200078e0006 */
[----:B-1----:R-:W-:-:S13]  /*1d710*/  ISETP.GT.AND P6, PT, R6, UR6, PT ;  /* 0x0000000606007c0c */ /* 0x002fda000bfc4270 */
[----:B------:R-:W-:Y:S05]  /*1d720*/  @P6 BRA `(.L_x_473) ;  /* 0x0000000000a46947 */ /* 0x000fea0003800000 */
[----:B------:R-:W0:Y:S01]  /*1d730*/  LDC R7, c[0x0][0xc14] ;  /* 0x00030500ff077b82 */ /* 0x000e220000000800 */
[----:B------:R-:W-:Y:S01]  /*1d740*/  IMAD.MOV.U32 R6, RZ, RZ, R9 ;  /* 0x000000ffff067224 */ /* 0x000fe200078e0009 */
[----:B------:R-:W-:Y:S01]  /*1d750*/  UMOV UR4, URZ ;  /* 0x0000003f00047c82 */ /* 0x000fe20008000000 */
[----:B------:R-:W-:Y:S01]  /*1d760*/  ULDC UR7, c[0x0][0xc14] ;  /* 0x0003050000077ab9 */ /* 0x000fe20000000800 */
[----:B------:R-:W-:-:S05]  /*1d770*/  ULDC UR5, c[0x0][0xc10] ;  /* 0x0003040000057ab9 */ /* 0x000fca0000000800 */
.L_x_477:
[----:B------:R-:W-:Y:S01]  /*1d780*/  IMAD.U32 R0, RZ, RZ, UR7 ;  /* 0x00000007ff007e24 */ /* 0x000fe2000f8e00ff */
[----:B------:R-:W-:-:S04]  /*1d790*/  UIADD3 UR4, UR4, 0x1f, URZ ;  /* 0x0000001f04047890 */ /* 0x000fc8000fffe03f */
[----:B------:R1:W-:Y:S02]  /*1d7a0*/  STL [R1+0xc], R0 ;  /* 0x00000c0001007387 */ /* 0x0003e40000100800 */
[----:B0-----:R-:W-:-:S13]  /*1d7b0*/  ISETP.LE.AND P6, PT, R7, UR4, PT ;  /* 0x0000000407007c0c */ /* 0x001fda000bfc3270 */
[----:B-1----:R-:W-:Y:S05]  /*1d7c0*/  @P6 BRA `(.L_x_474) ;  /* 0x00000004002c6947 */ /* 0x002fea0003800000 */
[----:B------:R-:W-:Y:S01]  /*1d7d0*/  IADD3 R8, R5, UR4, RZ ;  /* 0x0000000405087c10 */ /* 0x000fe2000fffe0ff */
[----:B------:R-:W-:Y:S01]  /*1d7e0*/  BSSY B0, `(.L_x_475) ;  /* 0x0000007000007945 */ /* 0x000fe20003800000 */
[----:B------:R-:W-:Y:S02]  /*1d7f0*/  IMAD.MOV.U32 R0, RZ, RZ, RZ ;  /* 0x000000ffff007224 */ /* 0x000fe400078e00ff */
[----:B------:R-:W-:-:S13]  /*1d800*/  ISETP.GE.OR P6, PT, R8, R7, !P0 ;  /* 0x000000070800720c */ /* 0x000fda00047c6670 */
[----:B------:R-:W-:Y:S05]  /*1d810*/  @P6 BRA `(.L_x_476) ;  /* 0x00000000000c6947 */ /* 0x000fea0003800000 */
[----:B------:R-:W0:Y:S02]  /*1d820*/  LDC.64 R2, c[0x0][0xc58] ;  /* 0x00031600ff027b82 */ /* 0x000e240000000a00 */
[----:B0-----:R-:W-:-:S05]  /*1d830*/  IMAD.WIDE R2, R8, 0x4, R2 ;  /* 0x0000000408027825 */ /* 0x001fca00078e0202 */
[----:B------:R0:W5:Y:S02]  /*1d840*/  LDG.E R0, desc[UR42][R2.64] ;  /* 0x0000002a02007981 */ /* 0x000164000c1e1900 */
.L_x_476:
[----:B------:R-:W-:Y:S05]  /*1d850*/  BSYNC B0 ;  /* 0x0000000000007941 */ /* 0x000fea0003800000 */
.L_x_475:
[----:B0----5:R-:W0:Y:S02]  /*1d860*/  SHFL.UP PT, R2, R0, 0x1, RZ ;  /* 0x0420000000027989 */ /* 0x021e2400000e00ff */
[----:B0-----:R-:W-:-:S05]  /*1d870*/  SEL R3, R2, RZ, P1 ;  /* 0x000000ff02037207 */ /* 0x001fca0000800000 */
[----:B------:R-:W-:-:S05]  /*1d880*/  IMAD.IADD R3, R0, 0x1, R3 ;  /* 0x0000000100037824 */ /* 0x000fca00078e0203 */
[----:B------:R-:W0:Y:S02]  /*1d890*/  SHFL.UP PT, R2, R3, 0x2, RZ ;  /* 0x0440000003027989 */ /* 0x000e2400000e00ff */
[----:B0-----:R-:W-:-:S05]  /*1d8a0*/  SEL R2, R2, RZ, P2 ;  /* 0x000000ff02027207 */ /* 0x001fca0001000000 */
[----:B------:R-:W-:-:S05]  /*1d8b0*/  IMAD.IADD R2, R3, 0x1, R2 ;  /* 0x0000000103027824 */ /* 0x000fca00078e0202 */
[----:B------:R-:W0:Y:S02]  /*1d8c0*/  SHFL.UP PT, R8, R2, 0x4, RZ ;  /* 0x0480000002087989 */ /* 0x000e2400000e00ff */
[----:B0-----:R-:W-:-:S04]  /*1d8d0*/  SEL R9, R8, RZ, P3 ;  /* 0x000000ff08097207 */ /* 0x001fc80001800000 */
[----:B------:R-:W-:-:S05]  /*1d8e0*/  IADD3 R9, R2, R9, RZ ;  /* 0x0000000902097210 */ /* 0x000fca0007ffe0ff */
        /* <DEDUP_REMOVED lines=8> */
[----:B------:R-:W-:-:S05]  /*1d970*/  IMAD.IADD R6, R3, 0x1, R6 ;  /* 0x0000000103067824 */ /* 0x000fca00078e0206 */
[----:B------:R-:W-:-:S13]  /*1d980*/  ISETP.GT.AND P6, PT, R6, UR6, PT ;  /* 0x0000000606007c0c */ /* 0x000fda000bfc4270 */
[----:B------:R-:W-:Y:S05]  /*1d990*/  @!P6 BRA `(.L_x_477) ;  /* 0xfffffffc0078e947 */ /* 0x000fea000383ffff */
[----:B------:R-:W-:Y:S01]  /*1d9a0*/  MOV R2, R11 ;  /* 0x0000000b00027202 */ /* 0x000fe20000000f00 */
[----:B------:R-:W-:-:S07]  /*1d9b0*/  IMAD.MOV.U32 R9, RZ, RZ, R3 ;  /* 0x000000ffff097224 */ /* 0x000fce00078e0003 */
.L_x_473:
[----:B------:R-:W-:-:S04]  /*1d9c0*/  IMAD.IADD R9, R6, 0x1, -R9 ;  /* 0x0000000106097824 */ /* 0x000fc800078e0a09 */
[----:B------:R-:W-:-:S05]  /*1d9d0*/  IMAD R3, R2, UR5, R9 ;  /* 0x0000000502037c24 */ /* 0x000fca000f8e0209 */
[----:B------:R-:W-:-:S13]  /*1d9e0*/  ISETP.GT.AND P0, PT, R3, UR6, PT ;  /* 0x0000000603007c0c */ /* 0x000fda000bf04270 */
[----:B------:R-:W-:-:S04]  /*1d9f0*/  VOTE.ANY R8, PT, !P0 ;  /* 0x0000000000087806 */ /* 0x000fc800040e0100 */
[----:B------:R-:W0:Y:S01]  /*1da00*/  POPC R7, R8 ;  /* 0x0000000800077309 */ /* 0x000e220000000000 */
[----:B------:R-:W-:Y:S01]  /*1da10*/  ISETP.NE.AND P0, PT, R8, RZ, PT ;  /* 0x000000ff0800720c */ /* 0x000fe20003f05270 */
[----:B0-----:R-:W0:Y:S02]  /*1da20*/  SHFL.IDX PT, R0, R0, R7, 0x1f ;  /* 0x00001f0700007589 */ /* 0x001e2400000e0000 */
[----:B0-----:R-:W-:-:S04]  /*1da30*/  IABS R6, R0 ;  /* 0x0000000000067213 */ /* 0x001fc80000000000 */
[----:B------:R-:W0:Y:S08]  /*1da40*/  I2F.RP R10, R6 ;  /* 0x00000006000a7306 */ /* 0x000e300000209400 */
[----:B0-----:R-:W0:Y:S02]  /*1da50*/  MUFU.RCP R10, R10 ;  /* 0x0000000a000a7308 */ /* 0x001e240000001000 */
[----:B0-----:R-:W-:-:S06]  /*1da60*/  VIADD R3, R10, 0xffffffe ;  /* 0x0ffffffe0a037836 */ /* 0x001fcc0000000000 */
[----:B------:R-:W0:Y:S02]  /*1da70*/  F2I.FTZ.U32.TRUNC.NTZ R3, R3 ;  /* 0x0000000300037305 */ /* 0x000e24000021f000 */
[----:B0-----:R-:W-:Y:S01]  /*1da80*/  IADD3 R13, RZ, -R3, RZ ;  /* 0x80000003ff0d7210 */ /* 0x001fe20007ffe0ff */
[----:B------:R-:W-:Y:S06]  /*1da90*/  @!P0 BRA `(.L_x_478) ;  /* 0x0000000000088947 */ /* 0x000fec0003800000 */
[----:B------:R-:W-:-:S05]  /*1daa0*/  VIADD R11, R7, 0xffffffff ;  /* 0xffffffff070b7836 */ /* 0x000fca0000000000 */
[----:B------:R0:W1:Y:S02]  /*1dab0*/  SHFL.IDX PT, R4, R2, R11, 0x1f ;  /* 0x00001f0b02047589 */ /* 0x00006400000e0000 */
.L_x_478:
[----:B-1----:R-:W-:Y:S02]  /*1dac0*/  IMAD R4, R4, UR5, R9 ;  /* 0x0000000504047c24 */ /* 0x002fe4000f8e0209 */
[----:B------:R-:W-:Y:S02]  /*1dad0*/  IMAD R9, R13, R6, RZ ;  /* 0x000000060d097224 */ /* 0x000fe400078e02ff */
[----:B0-----:R-:W-:Y:S01]  /*1dae0*/  IMAD.MOV.U32 R2, RZ, RZ, RZ ;  /* 0x000000ffff027224 */ /* 0x001fe200078e00ff */
[----:B------:R0:W-:Y:S03]  /*1daf0*/  STL [R1], R4 ;  /* 0x0000000401007387 */ /* 0x0001e60000100800 */
[----:B------:R-:W-:Y:S01]  /*1db00*/  IMAD.HI.U32 R2, R3, R9, R2 ;  /* 0x0000000903027227 */ /* 0x000fe200078e0002 */
[----:B------:R-:W-:-:S04]  /*1db10*/  IADD3 R9, -R4, UR6, RZ ;  /* 0x0000000604097c10 */ /* 0x000fc8000fffe1ff */
[----:B------:R-:W-:Y:S02]  /*1db20*/  IABS R3, R9 ;  /* 0x0000000900037213 */ /* 0x000fe40000000000 */
[----:B0-----:R-:W-:-:S03]  /*1db30*/  IABS R4, R0 ;  /* 0x0000000000047213 */ /* 0x001fc60000000000 */
[----:B------:R-:W-:-:S04]  /*1db40*/  IMAD.HI.U32 R2, R2, R3, RZ ;  /* 0x0000000302027227 */ /* 0x000fc800078e00ff */
[----:B------:R-:W-:-:S04]  /*1db50*/  IMAD.MOV R4, RZ, RZ, -R4 ;  /* 0x000000ffff047224 */ /* 0x000fc800078e0a04 */
[----:B------:R-:W-:-:S05]  /*1db60*/  IMAD R3, R2, R4, R3 ;  /* 0x0000000402037224 */ /* 0x000fca00078e0203 */
[----:B------:R-:W-:-:S13]  /*1db70*/  ISETP.GT.U32.AND P1, PT, R6, R3, PT ;  /* 0x000000030600720c */ /* 0x000fda0003f24070 */
[-C--:B------:R-:W-:Y:S01]  /*1db80*/  @!P1 IADD3 R3, R3, -R6.reuse, RZ ;  /* 0x8000000603039210 */ /* 0x080fe20007ffe0ff */
        /* <DEDUP_REMOVED lines=8> */
[----:B------:R-:W-:-:S05]  /*1dc10*/  IADD3 R3, -R2, RZ, RZ ;  /* 0x000000ff02037210 */ /* 0x000fca0007ffe1ff */
[----:B------:R-:W-:Y:S02]  /*1dc20*/  IMAD R3, R0, R3, R9 ;  /* 0x0000000300037224 */ /* 0x000fe400078e0209 */
[----:B------:R-:W-:-:S03]  /*1dc30*/  VIADD R0, R7, UR4 ;  /* 0x0000000407007c36 */ /* 0x000fc60008000000 */
[----:B------:R1:W-:Y:S04]  /*1dc40*/  STL [R1+0x4], R3 ;  /* 0x0000040301007387 */ /* 0x0003e80000100800 */
[----:B------:R1:W-:Y:S04]  /*1dc50*/  STL [R1+0x8], R2 ;  /* 0x0000080201007387 */ /* 0x0003e80000100800 */
[----:B------:R1:W-:Y:S01]  /*1dc60*/  STL [R1+0xc], R0 ;  /* 0x00000c0001007387 */ /* 0x0003e20000100800 */
[----:B------:R-:W-:Y:S05]  /*1dc70*/  BRA `(.L_x_479) ;  /* 0x0000000000107947 */ /* 0x000fea0003800000 */
.L_x_474:
[----:B------:R-:W-:Y:S01]  /*1dc80*/  IMAD.U32 R0, RZ, RZ, UR6 ;  /* 0x00000006ff007e24 */ /* 0x000fe2000f8e00ff */
[----:B------:R0:W-:Y:S04]  /*1dc90*/  STL [R1+0x4], RZ ;  /* 0x000004ff01007387 */ /* 0x0001e80000100800 */
[----:B------:R0:W-:Y:S04]  /*1dca0*/  STL [R1+0x8], RZ ;  /* 0x000008ff01007387 */ /* 0x0001e80000100800 */
[----:B------:R0:W-:Y:S02]  /*1dcb0*/  STL [R1], R0 ;  /* 0x0000000001007387 */ /* 0x0001e40000100800 */
.L_x_479:
[----:B------:R-:W2:Y:S04]  /*1dcc0*/  LDL R8, [R1] ;  /* 0x0000000001087983 */ /* 0x000ea80000100800 */
[----:B------:R-:W2:Y:S04]  /*1dcd0*/  LDL R9, [R1+0x4] ;  /* 0x0000040001097983 */ /* 0x000ea80000100800 */
[----:B------:R-:W2:Y:S04]  /*1dce0*/  LDL R10, [R1+0x8] ;  /* 0x00000800010a7983 */ /* 0x000ea80000100800 */
[----:B------:R-:W2:Y:S01]  /*1dcf0*/  LDL R11, [R1+0xc] ;  /* 0x00000c00010b7983 */ /* 0x000ea20000100800 */
[----:B------:R-:W-:-:S13]  /*1dd00*/  ISETP.NE.AND P0, PT, R5, RZ, PT ;  /* 0x000000ff0500720c */ /* 0x000fda0003f05270 */
[----:B-1----:R-:W1:Y:S01]  /*1dd10*/  @!P0 S2R R3, SR_CgaCtaId ;  /* 0x0000000000038919 */ /* 0x002e620000008800 */
[----:B0-----:R-:W-:-:S04]  /*1dd20*/  @!P0 MOV R0, 0x400 ;  /* 0x0000040000008802 */ /* 0x001fc80000000f00 */
[----:B-1----:R-:W-:-:S05]  /*1dd30*/  @!P0 LEA R0, R3, R0, 0x18 ;  /* 0x0000000003008211 */ /* 0x002fca00078ec0ff */
[----:B--2---:R0:W-:Y:S01]  /*1dd40*/  @!P0 STS.128 [R0+0x388d0], R8 ;  /* 0x0388d00800008388 */ /* 0x0041e20000000c00 */
[----:B------:R-:W-:Y:S06]  /*1dd50*/  BAR.ARV 0x5, 0x180 ;  /* 0x0146000000007b1d */ /* 0x000fec0000002000 */
.L_x_472:
[----:B0-----:R-:W2:Y:S01]  /*1dd60*/  LDL R0, [R1+0xc] ;  /* 0x00000c0001007983 */ /* 0x001ea20000100800 */
[----:B------:R-:W-:-:S03]  /*1dd70*/  ULDC UR4, c[0x0][0xc14] ;  /* 0x0003050000047ab9 */ /* 0x000fc60000000800 */
[----:B------:R0:W-:Y:S01]  /*1dd80*/  STL [R1+0x18], RZ ;  /* 0x000018ff01007387 */ /* 0x0001e20000100800 */
[----:B--2---:R-:W-:Y:S01]  /*1dd90*/  ISETP.GE.AND P0, PT, R0, UR4, PT ;  /* 0x0000000400007c0c */ /* 0x004fe2000bf06270 */
[----:B------:R-:W-:-:S05]  /*1dda0*/  IMAD.MOV.U32 R0, RZ, RZ, 0x1 ;  /* 0x00000001ff007424 */ /* 0x000fca00078e00ff */
[----:B------:R0:W-:Y:S04]  /*1ddb0*/  STL [R1+0x24], R0 ;  /* 0x0000240001007387 */ /* 0x0001e80000100800 */
[----:B------:R0:W-:Y:S03]  /*1ddc0*/  STL [R1+0x58], RZ ;  /* 0x000058ff01007387 */ /* 0x0001e60000100800 */
[----:B------:R-:W-:Y:S05]  /*1ddd0*/  @P0 BRA `(.L_x_480) ;  /* 0x0000005c00b40947 */ /* 0x000fea0003800000 */
[----:B------:R-:W2:Y:S01]  /*1dde0*/  S2R R9, SR_TID.X ;  /* 0x0000000000097919 */ /* 0x000ea20000002100 */
[----:B------:R-:W-:Y:S01]  /*1ddf0*/  BSSY B7, `(.L_x_480) ;  /* 0x00005eb000077945 */ /* 0x000fe20003800000 */
[----:B------:R-:W-:Y:S01]  /*1de00*/  ULDC UR37, c[0x0][0xc] ;  /* 0x0000030000257ab9 */ /* 0x000fe20000000800 */
[----:B------:R-:W-:Y:S01]  /*1de10*/  ULOP3.LUT UR36, UR40, 0x1, URZ, 0xfc, !UPT ;  /* 0x0000000128247892 */ /* 0x000fe2000f8efc3f */
[----:B------:R-:W1:Y:S01]  /*1de20*/  S2R R3, SR_TID.X ;  /* 0x0000000000037919 */ /* 0x000e620000002100 */
[----:B------:R-:W-:Y:S01]  /*1de30*/  ULOP3.LUT UR38, UR40, 0x2, URZ, 0xfc, !UPT ;  /* 0x0000000228267892 */ /* 0x000fe2000f8efc3f */
[----:B------:R-:W-:Y:S01]  /*1de40*/  ULDC.64 UR44, c[0x0][0x198] ;  /* 0x00006600002c7ab9 */ /* 0x000fe20000000a00 */
[C---:B--2---:R-:W-:Y:S01]  /*1de50*/  SHF.L.U32 R2, R9.reuse, 0x4, RZ ;  /* 0x0000000409027819 */ /* 0x044fe200000006ff */
[C---:B0-----:R-:W-:Y:S01]  /*1de60*/  IMAD.SHL.U32 R0, R9.reuse, 0x80, RZ ;  /* 0x0000008009007824 */ /* 0x041fe200078e00ff */
[----:B------:R-:W-:Y:S02]  /*1de70*/  R2P PR, R9, 0x6 ;  /* 0x0000000609007804 */ /* 0x000fe40000000000 */
[----:B-1----:R-:W-:-:S02]  /*1de80*/  LOP3.LUT R5, R3, 0x7f, RZ, 0xc0, !PT ;  /* 0x0000007f03057812 */ /* 0x002fc400078ec0ff */
[----:B------:R-:W-:Y:S02]  /*1de90*/  LOP3.LUT R4, R2, 0x70, RZ, 0xc0, !PT ;  /* 0x0000007002047812 */ /* 0x000fe400078ec0ff */
[----:B------:R-:W-:Y:S01]  /*1dea0*/  SHF.R.U32.HI R3, RZ, 0x1, R9 ;  /* 0x00000001ff037819 */ /* 0x000fe20000011609 */
[----:B------:R-:W-:Y:S01]  /*1deb0*/  IMAD.SHL.U32 R6, R5, 0x40, RZ ;  /* 0x0000004005067824 */ /* 0x000fe200078e00ff */
[C---:B------:R-:W-:Y:S02]  /*1dec0*/  LOP3.LUT R2, R0.reuse, 0x380, RZ, 0xc0, !PT ;  /* 0x0000038000027812 */ /* 0x040fe400078ec0ff */
[----:B------:R-:W-:Y:S02]  /*1ded0*/  LOP3.LUT R5, R0, 0x400, RZ, 0xc0, !PT ;  /* 0x0000040000057812 */ /* 0x000fe400078ec0ff */
[----:B------:R-:W-:Y:S02]  /*1dee0*/  LOP3.LUT R3, R2, 0x30, R3, 0xf8, !PT ;  /* 0x0000003002037812 */ /* 0x000fe400078ef803 */
[----:B------:R-:W-:-:S02]  /*1def0*/  LOP3.LUT R6, R5, 0x1800, R6, 0xf8, !PT ;  /* 0x0000180005067812 */ /* 0x000fc400078ef806 */
[----:B------:R-:W-:Y:S02]  /*1df00*/  LOP3.LUT R3, R3, R4, RZ, 0x3c, !PT ;  /* 0x0000000403037212 */ /* 0x000fe400078e3cff */
[----:B------:R-:W-:Y:S02]  /*1df10*/  LOP3.LUT R5, R2, 0x10, R9, 0xf8, !PT ;  /* 0x0000001002057812 */ /* 0x000fe400078ef809 */
[----:B------:R-:W-:Y:S01]  /*1df20*/  LOP3.LUT R7, R3, 0xc00, R0, 0xf8, !PT ;  /* 0x00000c0003077812 */ /* 0x000fe200078ef800 */
[----:B------:R-:W-:Y:S01]  /*1df30*/  IMAD.MOV.U32 R0, RZ, RZ, 0x40 ;  /* 0x00000040ff007424 */ /* 0x000fe200078e00ff */
[----:B------:R-:W-:Y:S02]  /*1df40*/  LOP3.LUT R8, R6, R5, R4, 0xf6, !PT ;  /* 0x0000000506087212 */ /* 0x000fe400078ef604 */
[----:B------:R-:W-:Y:S02]  /*1df50*/  MOV R2, 0x20 ;  /* 0x0000002000027802 */ /* 0x000fe40000000f00 */
[----:B------:R-:W-:Y:S01]  /*1df60*/  SEL R3, R0, 0xffffffc0, !P2 ;  /* 0xffffffc000037807 */ /* 0x000fe20005000000 */
[----:B------:R-:W-:Y:S01]  /*1df70*/  IMAD.MOV.U32 R0, RZ, RZ, 0x1 ;  /* 0x00000001ff007424 */ /* 0x000fe200078e00ff */
[----:B------:R-:W-:Y:S01]  /*1df80*/  STL [R1+0x14], R8 ;  /* 0x0000140801007387 */ /* 0x000fe20000100800 */
[----:B------:R-:W-:-:S02]  /*1df90*/  SEL R4, R2, 0xffffffe0, !P1 ;  /* 0xffffffe002047807 */ /* 0x000fc40004800000 */
[----:B------:R-:W-:Y:S01]  /*1dfa0*/  LOP3.LUT R2, R8, 0x2000, RZ, 0xfc, !PT ;  /* 0x0000200008027812 */ /* 0x000fe200078efcff */
[----:B------:R-:W-:Y:S04]  /*1dfb0*/  STL [R1+0x10], R7 ;  /* 0x0000100701007387 */ /* 0x000fe80000100800 */
[----:B------:R-:W-:Y:S04]  /*1dfc0*/  STL [R1+0x40], R3 ;  /* 0x0000400301007387 */ /* 0x000fe80000100800 */
[----:B------:R-:W-:Y:S04]  /*1dfd0*/  STL [R1+0x28], R0 ;  /* 0x0000280001007387 */ /* 0x000fe80000100800 */
[----:B------:R-:W-:Y:S04]  /*1dfe0*/  STL [R1+0x58], RZ ;  /* 0x000058ff01007387 */ /* 0x000fe80000100800 */
[----:B------:R0:W-:Y:S04]  /*1dff0*/  STL [R1+0x44], R4 ;  /* 0x0000440401007387 */ /* 0x0001e80000100800 */
[----:B------:R-:W-:Y:S04]  /*1e000*/  STL [R1+0x1c], RZ ;  /* 0x00001cff01007387 */ /* 0x000fe80000100800 */
[----:B------:R-:W-:Y:S01]  /*1e010*/  STL [R1+0x18], RZ ;  /* 0x000018ff01007387 */ /* 0x000fe20000100800 */
[----:B0-----:R-:W-:-:S03]  /*1e020*/  IMAD.IADD R4, R3, 0x1, R4 ;  /* 0x0000000103047824 */ /* 0x001fc600078e0204 */
[----:B------:R0:W-:Y:S04]  /*1e030*/  STL [R1+0x24], R0 ;  /* 0x0000240001007387 */ /* 0x0001e80000100800 */
[----:B------:R1:W-:Y:S04]  /*1e040*/  STL [R1+0x48], R4 ;  /* 0x0000480401007387 */ /* 0x0003e80000100800 */
[----:B------:R1:W-:Y:S01]  /*1e050*/  STL [R1+0x2c], R2 ;  /* 0x00002c0201007387 */ /* 0x0003e20000100800 */
[----:B0-----:R-:W-:-:S05]  /*1e060*/  IMAD.IADD R0, R3, 0x1, R7 ;  /* 0x0000000103007824 */ /* 0x001fca00078e0207 */
[----:B------:R1:W-:Y:S02]  /*1e070*/  STL [R1+0x4c], R0 ;  /* 0x00004c0001007387 */ /* 0x0003e40000100800 */
.L_x_582:
[----:B-1----:R-:W2:Y:S01]  /*1e080*/  LDL R0, [R1+0xc] ;  /* 0x00000c0001007983 */ /* 0x002ea20000100800 */
[----:B------:R-:W2:Y:S01]  /*1e090*/  LDC.64 R16, c[0x0][0xc60] ;  /* 0x00031800ff107b82 */ /* 0x000ea20000000a00 */
[----:B------:R-:W-:Y:S05]  /*1e0a0*/  YIELD ;  /* 0x0000000000007946 */ /* 0x000fea0003800000 */
[----:B------:R-:W-:Y:S01]  /*1e0b0*/  ULDC.64 UR4, c[0x0][0xa28] ;  /* 0x00028a0000047ab9 */ /* 0x000fe20000000a00 */
[----:B------:R-:W-:Y:S01]  /*1e0c0*/  ULDC.64 UR6, c[0x0][0xa00] ;  /* 0x0002800000067ab9 */ /* 0x000fe20000000a00 */
[----:B------:R-:W-:Y:S01]  /*1e0d0*/  ISETP.NE.U32.AND P0, PT, RZ, UR4, PT ;  /* 0x00000004ff007c0c */ /* 0x000fe2000bf05070 */
[----:B--2---:R-:W-:-:S06]  /*1e0e0*/  IMAD.WIDE R16, R0, 0x4, R16 ;  /* 0x0000000400107825 */ /* 0x004fcc00078e0210 */
[----:B------:R-:W2:Y:S01]  /*1e0f0*/  LDG.E R16, desc[UR42][R16.64] ;  /* 0x0000002a10107981 */ /* 0x000ea2000c1e1900 */
[----:B------:R-:W-:Y:S02]  /*1e100*/  ISETP.NE.AND.EX P0, PT, RZ, UR5, PT, P0 ;  /* 0x00000005ff007c0c */ /* 0x000fe4000bf05300 */
[----:B------:R-:W-:Y:S02]  /*1e110*/  ISETP.NE.U32.AND P1, PT, RZ, UR6, PT ;  /* 0x00000006ff007c0c */ /* 0x000fe4000bf25070 */
[----:B0-----:R-:W-:Y:S02]  /*1e120*/  MOV R5, RZ ;  /* 0x000000ff00057202 */ /* 0x001fe40000000f00 */
[----:B------:R-:W-:Y:S01]  /*1e130*/  ISETP.NE.AND.EX P1, PT, RZ, UR7, PT, P1 ;  /* 0x00000007ff007c0c */ /* 0x000fe2000bf25310 */
[----:B------:R-:W-:Y:S02]  /*1e140*/  IMAD.MOV.U32 R0, RZ, RZ, RZ ;  /* 0x000000ffff007224 */ /* 0x000fe400078e00ff */
[----:B------:R-:W-:Y:S01]  /*1e150*/  IMAD.MOV.U32 R10, RZ, RZ, RZ ;  /* 0x000000ffff0a7224 */ /* 0x000fe200078e00ff */
[----:B------:R-:W-:-:S02]  /*1e160*/  MOV R9, RZ ;  /* 0x000000ff00097202 */ /* 0x000fc40000000f00 */
[----:B--2---:R-:W-:Y:S02]  /*1e170*/  SHF.R.S32.HI R18, RZ, 0x1f, R16 ;  /* 0x0000001fff127819 */ /* 0x004fe40000011410 */
[----:B------:R-:W-:-:S04]  /*1e180*/  @P0 LEA R2, P2, R16, UR4, 0x2 ;  /* 0x0000000410020c11 */ /* 0x000fc8000f8410ff */
[C---:B------:R-:W-:Y:S01]  /*1e190*/  @P0 LEA.HI.X R3, R16.reuse, UR5, R18, 0x2, P2 ;  /* 0x0000000510030c11 */ /* 0x040fe200090f1412 */
[----:B------:R-:W-:Y:S01]  /*1e1a0*/  IMAD.SHL.U32 R17, R16, 0x4, RZ ;  /* 0x0000000410117824 */ /* 0x000fe200078e00ff */
[----:B------:R-:W-:-:S03]  /*1e1b0*/  ULDC.64 UR4, c[0x0][0xa08] ;  /* 0x0002820000047ab9 */ /* 0x000fc60000000a00 */
[----:B------:R0:W5:Y:S02]  /*1e1c0*/  @P0 LDG.E R5, desc[UR42][R2.64] ;  /* 0x0000002a02050981 */ /* 0x000164000c1e1900 */
[----:B0-----:R-:W-:-:S04]  /*1e1d0*/  @P1 LEA R2, P0, R16, UR6, 0x2 ;  /* 0x0000000610021c11 */ /* 0x001fc8000f8010ff */
[----:B------:R-:W-:Y:S01]  /*1e1e0*/  @P1 LEA.HI.X R3, R16, UR7, R18, 0x2, P0 ;  /* 0x0000000710031c11 */ /* 0x000fe200080f1412 */
[----:B------:R-:W-:-:S04]  /*1e1f0*/  ULDC.64 UR6, c[0x0][0xa10] ;  /* 0x0002840000067ab9 */ /* 0x000fc80000000a00 */
[----:B------:R0:W2:Y:S01]  /*1e200*/  @P1 LDG.E R0, desc[UR42][R2.64] ;  /* 0x0000002a02001981 */ /* 0x0000a2000c1e1900 */
[----:B------:R-:W-:Y:S02]  /*1e210*/  ISETP.NE.U32.AND P1, PT, RZ, UR6, PT ;  /* 0x00000006ff007c0c */ /* 0x000fe4000bf25070 */
[----:B------:R-:W-:Y:S02]  /*1e220*/  SHF.L.U64.HI R18, R16, 0x2, R18 ;  /* 0x0000000210127819 */ /* 0x000fe40000010212 */
[----:B------:R-:W-:Y:S02]  /*1e230*/  ISETP.NE.AND.EX P1, PT, RZ, UR7, PT, P1 ;  /* 0x00000007ff007c0c */ /* 0x000fe4000bf25310 */
[----:B0-----:R-:W-:-:S04]  /*1e240*/  IADD3 R2, P0, R17, UR6, RZ ;  /* 0x0000000611027c10 */ /* 0x001fc8000ff1e0ff */
[----:B------:R-:W-:Y:S01]  /*1e250*/  IADD3.X R3, R18, UR7, RZ, P0, !PT ;  /* 0x0000000712037c10 */ /* 0x000fe200087fe4ff */
[----:B------:R-:W-:Y:S01]  /*1e260*/  ULDC.64 UR6, c[0x0][0xa20] ;  /* 0x0002880000067ab9 */ /* 0x000fe20000000a00 */
[----:B------:R-:W-:-:S05]  /*1e270*/  ISETP.NE.U32.AND P0, PT, RZ, UR4, PT ;  /* 0x00000004ff007c0c */ /* 0x000fca000bf05070 */
[----:B------:R-:W5:Y:S04]  /*1e280*/  @P1 LDG.E R10, desc[UR42][R2.64] ;  /* 0x0000002a020a1981 */ /* 0x000f68000c1e1900 */
[----:B------:R-:W5:Y:S04]  /*1e290*/  @P1 LDG.E R11, desc[UR42][R2.64] ;  /* 0x0000002a020b1981 */ /* 0x000f68000c1e1900 */
[----:B------:R0:W5:Y:S01]  /*1e2a0*/  @P1 LDG.E R8, desc[UR42][R2.64+0x4] ;  /* 0x0000042a02081981 */ /* 0x000162000c1e1900 */
[----:B------:R-:W-:Y:S02]  /*1e2b0*/  ISETP.NE.AND.EX P0, PT, RZ, UR5, PT, P0 ;  /* 0x00000005ff007c0c */ /* 0x000fe4000bf05300 */
[----:B0-----:R-:W-:-:S04]  /*1e2c0*/  IADD3 R2, P2, R17, UR4, RZ ;  /* 0x0000000411027c10 */ /* 0x001fc8000ff5e0ff */
[----:B------:R-:W-:Y:S01]  /*1e2d0*/  IADD3.X R3, R18, UR5, RZ, P2, !PT ;  /* 0x0000000512037c10 */ /* 0x000fe200097fe4ff */
[----:B------:R-:W-:Y:S01]  /*1e2e0*/  ULDC.64 UR4, c[0x0][0x3f8] ;  /* 0x0000fe0000047ab9 */ /* 0x000fe20000000a00 */
[----:B------:R-:W-:Y:S01]  /*1e2f0*/  ISETP.NE.U32.AND P2, PT, RZ, UR6, PT ;  /* 0x00000006ff007c0c */ /* 0x000fe2000bf45070 */
[----:B------:R-:W-:-:S04]  /*1e300*/  UISETP.NE.U32.AND UP0, UPT, UR4, URZ, UPT ;  /* 0x0000003f0400728c */ /* 0x000fc8000bf05070 */
[----:B------:R0:W5:Y:S01]  /*1e310*/  @P0 LDG.E R9, desc[UR42][R2.64] ;  /* 0x0000002a02090981 */ /* 0x000162000c1e1900 */
[----:B------:R-:W-:Y:S01]  /*1e320*/  ISETP.NE.AND.EX P2, PT, RZ, UR7, PT, P2 ;  /* 0x00000007ff007c0c */ /* 0x000fe2000bf45320 */
[----:B------:R-:W-:Y:S01]  /*1e330*/  UISETP.NE.AND.EX UP0, UPT, UR5, URZ, UPT, UP0 ;  /* 0x0000003f0500728c */ /* 0x000fe2000bf05300 */
[----:B------:R-:W-:Y:S02]  /*1e340*/  ULDC UR4, c[0x0][0x404] ;  /* 0x0001010000047ab9 */ /* 0x000fe40000000800 */
[----:B------:R-:W-:Y:S01]  /*1e350*/  ULDC UR5, c[0x0][0x2e0] ;  /* 0x0000b80000057ab9 */ /* 0x000fe20000000800 */
[----:B------:R-:W-:-:S04]  /*1e360*/  USEL UR4, UR4, 0x1, UP0 ;  /* 0x0000000104047887 */ /* 0x000fc80008000000 */
[----:B------:R-:W-:-:S04]  /*1e370*/  UIMAD UR4, UR4, UR5, URZ ;  /* 0x00000005040472a4 */ /* 0x000fc8000f8e023f */
[----:B------:R-:W-:Y:S02]  /*1e380*/  @P2 IADD3 R6, P3, R17, UR6, RZ ;  /* 0x0000000611062c10 */ /* 0x000fe4000ff7e0ff */
[----:B------:R-:W-:Y:S02]  /*1e390*/  IMAD.U32 R4, RZ, RZ, UR4 ;  /* 0x00000004ff047e24 */ /* 0x000fe4000f8e00ff */
[----:B------:R-:W-:-:S05]  /*1e3a0*/  @P2 IADD3.X R7, R18, UR7, RZ, P3, !PT ;  /* 0x0000000712072c10 */ /* 0x000fca0009ffe4ff */
[----:B------:R0:W5:Y:S01]  /*1e3b0*/  @P2 LDG.E R4, desc[UR42][R6.64] ;  /* 0x0000002a06042981 */ /* 0x000162000c1e1900 */
[----:B------:R-:W-:-:S03]  /*1e3c0*/  ULDC UR4, c[0x0][0x338] ;  /* 0x0000ce0000047ab9 */ /* 0x000fc60000000800 */
[----:B--2---:R1:W-:Y:S02]  /*1e3d0*/  STL [R1+0x38], R0 ;  /* 0x0000380001007387 */ /* 0x0043e40000100800 */
[----:B-1----:R-:W-:Y:S01]  /*1e3e0*/  IMAD.U32 R0, RZ, RZ, UR4 ;  /* 0x00000004ff007e24 */ /* 0x002fe2000f8e00ff */
[----:B0-----:R-:W-:Y:S06]  /*1e3f0*/  @P2 BRA `(.L_x_481) ;  /* 0x0000000000102947 */ /* 0x001fec0003800000 */
[----:B------:R-:W-:Y:S05]  /*1e400*/  @!P0 BRA `(.L_x_481) ;  /* 0x00000000000c8947 */ /* 0x000fea0003800000 */
[----:B-----5:R-:W2:Y:S04]  /*1e410*/  LDG.E R4, desc[UR42][R2.64] ;  /* 0x0000002a02047981 */ /* 0x020ea8000c1e1900 */
[----:B------:R-:W2:Y:S02]  /*1e420*/  LDG.E R2, desc[UR42][R2.64+0x4] ;  /* 0x0000042a02027981 */ /* 0x000ea4000c1e1900 */
[----:B--2---:R-:W-:-:S07]  /*1e430*/  IMAD.IADD R4, R2, 0x1, -R4 ;  /* 0x0000000102047824 */ /* 0x004fce00078e0a04 */
.L_x_481:
[----:B-----5:R-:W-:Y:S01]  /*1e440*/  @P1 IADD3 R0, -R11, R8, RZ ;  /* 0x000000080b001210 */ /* 0x020fe20007ffe1ff */
[----:B------:R-:W-:Y:S01]  /*1e450*/  IMAD.IADD R4, R4, 0x1, -R5 ;  /* 0x0000000104047824 */ /* 0x000fe200078e0a05 */
[----:B------:R-:W-:Y:S03]  /*1e460*/  BSSY B0, `(.L_x_482) ;  /* 0x0000134000007945 */ /* 0x000fe60003800000 */
[----:B------:R-:W-:-:S04]  /*1e470*/  IMAD.IADD R19, R4, 0x1, R0 ;  /* 0x0000000104137824 */ /* 0x000fc800078e0200 */
[----:B------:R-:W-:-:S05]  /*1e480*/  VIADD R2, R19, 0x7f ;  /* 0x0000007f13027836 */ /* 0x000fca0000000000 */
[----:B------:R-:W-:-:S04]  /*1e490*/  SHF.R.S32.HI R3, RZ, 0x1f, R2 ;  /* 0x0000001fff037819 */ /* 0x000fc80000011402 */
[----:B------:R-:W-:Y:S02]  /*1e4a0*/  LEA.HI R6, R3, R2, RZ, 0x7 ;  /* 0x0000000203067211 */ /* 0x000fe400078f38ff */
[----:B------:R-:W-:Y:S02]  /*1e4b0*/  IADD3 R3, -R4, RZ, RZ ;  /* 0x000000ff04037210 */ /* 0x000fe40007ffe1ff */
[----:B------:R-:W-:Y:S01]  /*1e4c0*/  LOP3.LUT R2, R6, 0xffffff80, RZ, 0xc0, !PT ;  /* 0xffffff8006027812 */ /* 0x000fe200078ec0ff */
[----:B------:R0:W-:Y:S01]  /*1e4d0*/  STL [R1+0x20], R6 ;  /* 0x0000200601007387 */ /* 0x0001e20000100800 */
[----:B------:R-:W-:Y:S02]  /*1e4e0*/  VIMNMX R3, RZ, R3, !PT ;  /* 0x00000003ff037248 */ /* 0x000fe40007fe0100 */
[----:B------:R-:W-:-:S04]  /*1e4f0*/  VIADDMNMX R0, R2, -R4, R0, PT ;  /* 0x8000000402007246 */ /* 0x000fc80003800100 */
[----:B------:R-:W-:Y:S02]  /*1e500*/  ISETP.GT.AND P0, PT, R0, R3, PT ;  /* 0x000000030000720c */ /* 0x000fe40003f04270 */
[----:B------:R-:W-:-:S05]  /*1e510*/  SHF.R.U32.HI R3, RZ, 0x7, R3 ;  /* 0x00000007ff037819 */ /* 0x000fca0000011603 */
[----:B------:R-:W-:-:S06]  /*1e520*/  IMAD.MOV.U32 R8, RZ, RZ, R3 ;  /* 0x000000ffff087224 */ /* 0x000fcc00078e0003 */
[----:B------:R-:W-:-:S05]  /*1e530*/  @P0 VIADD R0, R0, 0x7f ;  /* 0x0000007f00000836 */ /* 0x000fca0000000000 */
[----:B------:R-:W-:-:S04]  /*1e540*/  @P0 SHF.R.S32.HI R2, RZ, 0x1f, R0 ;  /* 0x0000001fff020819 */ /* 0x000fc80000011400 */
[----:B------:R-:W-:-:S04]  /*1e550*/  @P0 LEA.HI R0, R2, R0, RZ, 0x7 ;  /* 0x0000000002000211 */ /* 0x000fc800078f38ff */
[----:B------:R-:W-:Y:S01]  /*1e560*/  @P0 SHF.R.S32.HI R8, RZ, 0x7, R0 ;  /* 0x00000007ff080819 */ /* 0x000fe20000011400 */
[----:B------:R-:W-:Y:S01]  /*1e570*/  IMAD.IADD R0, R9, 0x1, R5 ;  /* 0x0000000109007824 */ /* 0x000fe200078e0205 */
[----:B------:R-:W-:Y:S02]  /*1e580*/  PLOP3.LUT P0, PT, PT, PT, PT, 0x80, 0x0 ;  /* 0x000000000000781c */ /* 0x000fe40003f0f070 */
[----:B------:R-:W-:Y:S02]  /*1e590*/  ISETP.GT.AND P2, PT, R8, R3, PT ;  /* 0x000000030800720c */ /* 0x000fe40003f44270 */
[----:B------:R0:W-:Y:S11]  /*1e5a0*/  STL [R1+0x3c], R0 ;  /* 0x00003c0001007387 */ /* 0x0001f60000100800 */
[----:B0-----:R-:W-:Y:S05]  /*1e5b0*/  @!P2 BRA `(.L_x_483) ;  /* 0x000000100078a947 */ /* 0x001fea0003800000 */
[----:B------:R-:W2:Y:S01]  /*1e5c0*/  LDL R6, [R1+0x8] ;  /* 0x0000080001067983 */ /* 0x000ea20000100800 */
[----:B------:R-:W0:Y:S01]  /*1e5d0*/  LDC R0, c[0x0][0x428] ;  /* 0x00010a00ff007b82 */ /* 0x000e220000000800 */
[----:B------:R-:W-:Y:S01]  /*1e5e0*/  UMOV UR4, 0xffffffff ;  /* 0xffffffff00047882 */ /* 0x000fe20000000000 */
[----:B0-----:R-:W-:-:S13]  /*1e5f0*/  ISETP.NE.AND P0, PT, R0, 0x1, PT ;  /* 0x000000010000780c */ /* 0x001fda0003f05270 */
[----:B------:R-:W2:Y:S08]  /*1e600*/  @P0 LDC R0, c[0x0][0x42c] ;  /* 0x00010b00ff000b82 */ /* 0x000eb00000000800 */
[----:B------:R-:W0:Y:S01]  /*1e610*/  @P0 LDC R4, c[0x0][0x430] ;  /* 0x00010c00ff040b82 */ /* 0x000e220000000800 */
[----:B--2---:R-:W-:Y:S01]  /*1e620*/  @P0 IMAD.HI.U32 R0, R6, R0, RZ ;  /* 0x0000000006000227 */ /* 0x004fe200078e00ff */
[----:B------:R-:W-:-:S04]  /*1e630*/  MOV R2, R6 ;  /* 0x0000000600027202 */ /* 0x000fc80000000f00 */
[----:B0-----:R-:W-:Y:S02]  /*1e640*/  @P0 SHF.R.U32.HI R2, RZ, R4, R0 ;  /* 0x00000004ff020219 */ /* 0x001fe40000011600 */
[----:B------:R-:W-:Y:S01]  /*1e650*/  SEL R0, R16, RZ, !P1 ;  /* 0x000000ff10007207 */ /* 0x000fe20004800000 */
[----:B------:R-:W-:Y:S06]  /*1e660*/  BRA.DIV UR4, `(.L_x_484) ;  /* 0x0000008204cc7947 */ /* 0x000fec000b800000 */
[----:B------:R-:W0:Y:S02]  /*1e670*/  S2R R4, SR_TID.X ;  /* 0x0000000000047919 */ /* 0x000e240000002100 */
[----:B0-----:R-:W-:-:S04]  /*1e680*/  SHF.R.U32.HI R4, RZ, 0x5, R4 ;  /* 0x00000005ff047819 */ /* 0x001fc80000011604 */
[----:B------:R-:W-:-:S05]  /*1e690*/  LOP3.LUT R4, R4, 0x3, RZ, 0xc0, !PT ;  /* 0x0000000304047812 */ /* 0x000fca00078ec0ff */
[----:B------:R0:W1:Y:S02]  /*1e6a0*/  SHFL.IDX PT, R14, R4, RZ, 0x1f ;  /* 0x00001fff040e7589 */ /* 0x00006400000e0000 */
.L_x_697:
[----:B-1----:R-:W-:Y:S02]  /*1e6b0*/  ISETP.NE.AND P0, PT, R14, RZ, PT ;  /* 0x000000ff0e00720c */ /* 0x002fe40003f05270 */
[----:B------:R-:W-:-:S11]  /*1e6c0*/  PLOP3.LUT P6, PT, PT, PT, PT, 0x8, 0x0 ;  /* 0x000000000000781c */ /* 0x000fd60003fce170 */
[----:B------:R-:W-:Y:S05]  /*1e6d0*/  @P0 BRA `(.L_x_485) ;  /* 0x00000000000c0947 */ /* 0x000fea0003800000 */
[----:B------:R-:W-:-:S03]  /*1e6e0*/  UMOV UR4, 0xffffffff ;  /* 0xffffffff00047882 */ /* 0x000fc60000000000 */
[----:B------:R-:W-:Y:S05]  /*1e6f0*/  BRA.DIV UR4, `(.L_x_486) ;  /* 0x0000008204dc7947 */ /* 0x000fea000b800000 */
[----:B------:R-:W-:-:S13]  /*1e700*/  ELECT P6, URZ, PT ;  /* 0x00000000003f782f */ /* 0x000fda00038c0000 */
.L_x_485:
[----:B0-----:R-:W2:Y:S01]  /*1e710*/  LDL R4, [R1+0x58] ;  /* 0x0000580001047983 */ /* 0x001ea20000100800 */
[----:B------:R-:W-:Y:S01]  /*1e720*/  BSSY B1, `(.L_x_487) ;  /* 0x000000b000017945 */ /* 0x000fe20003800000 */
[----:B------:R-:W0:Y:S01]  /*1e730*/  S2R R11, SR_CgaCtaId ;  /* 0x00000000000b7919 */ /* 0x000e220000008800 */
[----:B--2---:R-:W-:-:S05]  /*1e740*/  VIADD R4, R4, 0x1 ;  /* 0x0000000104047836 */ /* 0x004fca0000000000 */
[----:B------:R-:W-:-:S04]  /*1e750*/  LEA.HI R5, R4, R4, RZ, 0x1 ;  /* 0x0000000404057211 */ /* 0x000fc800078f08ff */
[----:B------:R-:W-:-:S05]  /*1e760*/  LOP3.LUT R5, R5, 0xfffffffe, RZ, 0xc0, !PT ;  /* 0xfffffffe05057812 */ /* 0x000fca00078ec0ff */
[----:B------:R-:W-:Y:S01]  /*1e770*/  IMAD.IADD R4, R4, 0x1, -R5 ;  /* 0x0000000104047824 */ /* 0x000fe200078e0a05 */
[----:B------:R-:W-:-:S04]  /*1e780*/  MOV R5, 0x400 ;  /* 0x0000040000057802 */ /* 0x000fc80000000f00 */
[----:B0-----:R-:W-:Y:S02]  /*1e790*/  LEA R11, R11, R5, 0x18 ;  /* 0x000000050b0b7211 */ /* 0x001fe400078ec0ff */
[----:B------:R-:W-:-:S04]  /*1e7a0*/  SHF.L.U32 R4, R4, 0x1f, RZ ;  /* 0x0000001f04047819 */ /* 0x000fc800000006ff */
[----:B------:R-:W0:Y:S02]  /*1e7b0*/  SYNCS.PHASECHK.TRANS64.TRYWAIT P0, [R11+URZ+0x38820], R4 ;  /* 0x038820040b0075a7 */ /* 0x000e24000800017f */
[----:B0-----:R-:W-:Y:S05]  /*1e7c0*/  @!P0 BRA `(.L_x_488) ;  /* 0x0000008000c88947 */ /* 0x001fea0003800000 */
.L_x_700:
[----:B------:R-:W-:Y:S05]  /*1e7d0*/  BSYNC B1 ;  /* 0x0000000000017941 */ /* 0x000fea0003800000 */
.L_x_487:
[----:B------:R-:W-:Y:S04]  /*1e7e0*/  BSSY B1, `(.L_x_489) ;  /* 0x000006f000017945 */ /* 0x000fe80003800000 */
[----:B------:R-:W-:Y:S05]  /*1e7f0*/  @!P6 BRA `(.L_x_490) ;  /* 0x0000000400b4e947 */ /* 0x000fea0003800000 */
[----:B------:R-:W2:Y:S04]  /*1e800*/  LDL R7, [R1+0x1c] ;  /* 0x00001c0001077983 */ /* 0x000ea80000100800 */
[----:B------:R-:W3:Y:S01]  /*1e810*/  LDL R6, [R1+0x28] ;  /* 0x0000280001067983 */ /* 0x000ee20000100800 */
[----:B------:R-:W1:Y:S01]  /*1e820*/  S2R R5, SR_TID.X ;  /* 0x0000000000057919 */ /* 0x000e620000002100 */
[----:B------:R-:W-:Y:S01]  /*1e830*/  BSSY B2, `(.L_x_491) ;  /* 0x0000007000027945 */ /* 0x000fe20003800000 */
[----:B-1----:R-:W-:-:S04]  /*1e840*/  LOP3.LUT R5, R5, 0x7f, RZ, 0xc0, !PT ;  /* 0x0000007f05057812 */ /* 0x002fc800078ec0ff */
[----:B------:R-:W-:Y:S01]  /*1e850*/  ISETP.NE.AND P1, PT, R5, RZ, PT ;  /* 0x000000ff0500720c */ /* 0x000fe20003f25270 */
[----:B--2---:R-:W-:Y:S01]  /*1e860*/  IMAD R7, R7, 0x8, R11 ;  /* 0x0000000807077824 */ /* 0x004fe200078e020b */
[----:B---3--:R-:W-:-:S04]  /*1e870*/  SHF.L.U32 R12, R6, 0x1f, RZ ;  /* 0x0000001f060c7819 */ /* 0x008fc800000006ff */
[----:B------:R-:W1:Y:S02]  /*1e880*/  SYNCS.PHASECHK.TRANS64.TRYWAIT P0, [R7+URZ+0x388a0], R12 ;  /* 0x0388a00c070075a7 */ /* 0x000e64000800017f */
[----:B-1----:R-:W-:Y:S05]  /*1e890*/  @!P0 BRA `(.L_x_492) ;  /* 0x0000008000a88947 */ /* 0x002fea0003800000 */
.L_x_701:
[----:B------:R-:W-:Y:S05]  /*1e8a0*/  BSYNC B2 ;  /* 0x0000000000027941 */ /* 0x000fea0003800000 */
.L_x_491:
[----:B------:R-:W-:Y:S04]  /*1e8b0*/  BSSY B2, `(.L_x_493) ;  /* 0x0000009000027945 */ /* 0x000fe80003800000 */
[----:B------:R-:W-:Y:S05]  /*1e8c0*/  @P1 BRA `(.L_x_494) ;  /* 0x00000000001c1947 */ /* 0x000fea0003800000 */
[----:B0-----:R-:W0:Y:S02]  /*1e8d0*/  S2R R4, SR_TID.X ;  /* 0x0000000000047919 */ /* 0x001e240000002100 */
[----:B0-----:R-:W-:Y:S02]  /*1e8e0*/  LOP3.LUT R5, R4, 0x1f, RZ, 0xc0, !PT ;  /* 0x0000001f04057812 */ /* 0x001fe400078ec0ff */
[----:B------:R-:W-:Y:S02]  /*1e8f0*/  MOV R4, 0x8000 ;  /* 0x0000800000047802 */ /* 0x000fe40000000f00 */
[----:B------:R-:W-:Y:S02]  /*1e900*/  ISETP.NE.AND P0, PT, R5, RZ, PT ;  /* 0x000000ff0500720c */ /* 0x000fe40003f05270 */
[----:B------:R2:W-:Y:S11]  /*1e910*/  SYNCS.ARRIVE.TRANS64 RZ, [R7+URZ+0x38890], R4 ;  /* 0x0388900407ff79a7 */ /* 0x0005f6000800003f */
[----:B--2---:R-:W-:Y:S05]  /*1e920*/  @!P0 BRA `(.L_x_494) ;  /* 0x0000000000048947 */ /* 0x004fea0003800000 */
[----:B------:R-:W-:Y:S01]  /*1e930*/  BPT.TRAP 0x1 ;  /* 0x000000040000795c */ /* 0x000fe20000300000 */
.L_x_494:
[----:B------:R-:W-:Y:S05]  /*1e940*/  BSYNC B2 ;  /* 0x0000000000027941 */ /* 0x000fea0003800000 */
.L_x_493:
[----:B0-----:R-:W2:Y:S01]  /*1e950*/  LDL R4, [R1+0x1c] ;  /* 0x00001c0001047983 */ /* 0x001ea20000100800 */
[----:B------:R-:W-:Y:S01]  /*1e960*/  IMAD.MOV.U32 R15, RZ, RZ, RZ ;  /* 0x000000ffff0f7224 */ /* 0x000fe200078e00ff */
[----:B------:R-:W-:Y:S01]  /*1e970*/  UIADD3 UR4, UP0, UR44, 0x570, URZ ;  /* 0x000005702c047890 */ /* 0x000fe2000ff1e03f */
[----:B------:R-:W-:Y:S01]  /*1e980*/  IMAD R5, R8, 0x80, R10 ;  /* 0x0000008008057824 */ /* 0x000fe200078e020a */
[----:B------:R-:W-:Y:S01]  /*1e990*/  PLOP3.LUT P0, PT, PT, PT, PT, 0x80, 0x0 ;  /* 0x000000000000781c */ /* 0x000fe20003f0f070 */
[----:B------:R-:W-:Y:S01]  /*1e9a0*/  UMOV UR6, 0x0 ;  /* 0x0000000000067882 */ /* 0x000fe20000000000 */
[----:B------:R-:W-:Y:S01]  /*1e9b0*/  R2UR UR10, R15 ;  /* 0x000000000f0a72ca */ /* 0x000fe200000e0000 */
[----:B------:R-:W-:Y:S01]  /*1e9c0*/  UIADD3.X UR5, URZ, UR45, URZ, UP0, !UPT ;  /* 0x0000002d3f057290 */ /* 0x000fe200087fe43f */
[----:B------:R-:W-:Y:S01]  /*1e9d0*/  IADD3 R5, R5, -0x80, RZ ;  /* 0xffffff8005057810 */ /* 0x000fe20007ffe0ff */
[----:B------:R-:W-:Y:S01]  /*1e9e0*/  UMOV UR7, 0x12f00000 ;  /* 0x12f0000000077882 */ /* 0x000fe20000000000 */
[----:B--2---:R-:W-:-:S02]  /*1e9f0*/  IMAD R9, R4, 0x8000, R11 ;  /* 0x0000800004097824 */ /* 0x004fc400078e020b */
[----:B------:R-:W-:Y:S02]  /*1ea00*/  VIADD R4, R7, 0x38890 ;  /* 0x0003889007047836 */ /* 0x000fe40000000000 */
[----:B------:R-:W-:-:S07]  /*1ea10*/  VIADD R6, R9, 0x28400 ;  /* 0x0002840009067836 */ /* 0x000fce0000000000 */
.L_x_495:
[----:B------:R-:W-:-:S13]  /*1ea20*/  @P0 ELECT P2, URZ, PT ;  /* 0x00000000003f082f */ /* 0x000fda0003840000 */
[----:B------:R-:W-:Y:S02]  /*1ea30*/  @P2 R2UR UR13, R0 ;  /* 0x00000000000d22ca */ /* 0x000fe400000e0000 */
[----:B------:R-:W-:Y:S02]  /*1ea40*/  @P2 R2UR UR12, R2 ;  /* 0x00000000020c22ca */ /* 0x000fe400000e0000 */
[----:B------:R-:W-:Y:S02]  /*1ea50*/  @P2 R2UR UR11, R5 ;  /* 0x00000000050b22ca */ /* 0x000fe400000e0000 */
[----:B------:R-:W-:Y:S02]  /*1ea60*/  @P2 R2UR UR9, R4 ;  /* 0x00000000040922ca */ /* 0x000fe400000e0000 */
[----:B------:R-:W-:Y:S02]  /*1ea70*/  @P2 R2UR UR8, R6 ;  /* 0x00000000060822ca */ /* 0x000fe400000e0000 */
[----:B------:R-:W-:-:S02]  /*1ea80*/  @P2 PLOP3.LUT P0, PT, P2, PT, PT, 0x8, 0x0 ;  /* 0x000000000000281c */ /* 0x000fc4000170e170 */
[----:B------:R-:W-:-:S09]  /*1ea90*/  PLOP3.LUT P2, PT, PT, PT, PT, 0x8, 0x0 ;  /* 0x000000000000781c */ /* 0x000fd20003f4e170 */
[----:B------:R0:W-:Y:S02]  /*1eaa0*/  UTMALDG.4D [UR8], [UR4], desc[UR6] ;  /* 0x00000608040075b4 */ /* 0x0001e40008019000 */
[----:B0-----:R-:W-:Y:S05]  /*1eab0*/  @P0 BRA.U.ANY `(.L_x_495) ;  /* 0xfffffffd00d80947 */ /* 0x001fea000393ffff */
[----:B------:R-:W-:Y:S01]  /*1eac0*/  IMAD.MOV.U32 R14, RZ, RZ, 0x80 ;  /* 0x00000080ff0e7424 */ /* 0x000fe200078e00ff */
[----:B------:R-:W-:Y:S01]  /*1ead0*/  PLOP3.LUT P0, PT, PT, PT, PT, 0x80, 0x0 ;  /* 0x000000000000781c */ /* 0x000fe20003f0f070 */
[----:B------:R-:W-:Y:S01]  /*1eae0*/  UMOV UR6, 0x0 ;  /* 0x0000000000067882 */ /* 0x000fe20000000000 */
[----:B------:R-:W-:Y:S01]  /*1eaf0*/  IADD3 R6, R9, 0x2c400, RZ ;  /* 0x0002c40009067810 */ /* 0x000fe20007ffe0ff */
[----:B------:R-:W-:Y:S01]  /*1eb00*/  UMOV UR7, 0x12f00000 ;  /* 0x12f0000000077882 */ /* 0x000fe20000000000 */
[----:B------:R-:W-:-:S15]  /*1eb10*/  R2UR UR10, R14 ;  /* 0x000000000e0a72ca */ /* 0x000fde00000e0000 */
.L_x_496:
        /* <DEDUP_REMOVED lines=10> */
[----:B------:R-:W0:Y:S01]  /*1ebc0*/  SYNCS.PHASECHK.TRANS64.TRYWAIT P0, [R7+URZ+0x388c0], R12 ;  /* 0x0388c00c070075a7 */ /* 0x000e22000800017f */
[----:B------:R-:W-:Y:S04]  /*1ebd0*/  BSSY B2, `(.L_x_497) ;  /* 0x0000002000027945 */ /* 0x000fe80003800000 */
[----:B0-----:R-:W-:Y:S05]  /*1ebe0*/  @!P0 BRA `(.L_x_498) ;  /* 0x0000007c00e88947 */ /* 0x001fea0003800000 */
.L_x_702:
[----:B------:R-:W-:Y:S05]  /*1ebf0*/  BSYNC B2 ;  /* 0x0000000000027941 */ /* 0x000fea0003800000 */
.L_x_497:
[----:B------:R-:W-:Y:S01]  /*1ec00*/  BSSY B2, `(.L_x_499) ;  /* 0x000000b000027945 */ /* 0x000fe20003800000 */
[----:B01----:R-:W-:Y:S02]  /*1ec10*/  IMAD.MOV.U32 R12, RZ, RZ, 0x0 ;  /* 0x00000000ff0c7424 */ /* 0x003fe400078e00ff */
[----:B------:R-:W-:Y:S01]  /*1ec20*/  IMAD.MOV.U32 R13, RZ, RZ, 0x12f00000 ;  /* 0x12f00000ff0d7424 */ /* 0x000fe200078e00ff */
[----:B------:R-:W-:Y:S06]  /*1ec30*/  @P1 BRA `(.L_x_500) ;  /* 0x00000000001c1947 */ /* 0x000fec0003800000 */
[----:B------:R-:W0:Y:S02]  /*1ec40*/  S2R R4, SR_TID.X ;  /* 0x0000000000047919 */ /* 0x000e240000002100 */
[----:B0-----:R-:W-:Y:S01]  /*1ec50*/  LOP3.LUT R6, R4, 0x1f, RZ, 0xc0, !PT ;  /* 0x0000001f04067812 */ /* 0x001fe200078ec0ff */
[----:B------:R-:W-:-:S03]  /*1ec60*/  IMAD.MOV.U32 R4, RZ, RZ, 0x8000 ;  /* 0x00008000ff047424 */ /* 0x000fc600078e00ff */
[----:B------:R-:W-:Y:S01]  /*1ec70*/  ISETP.NE.AND P0, PT, R6, RZ, PT ;  /* 0x000000ff0600720c */ /* 0x000fe20003f05270 */
[----:B------:R0:W-:-:S12]  /*1ec80*/  SYNCS.ARRIVE.TRANS64 RZ, [R7+URZ+0x388b0], R4 ;  /* 0x0388b00407ff79a7 */ /* 0x0001d8000800003f */
[----:B0-----:R-:W-:Y:S05]  /*1ec90*/  @!P0 BRA `(.L_x_500) ;  /* 0x0000000000048947 */ /* 0x001fea0003800000 */
[----:B------:R-:W-:Y:S01]  /*1eca0*/  BPT.TRAP 0x1 ;  /* 0x000000040000795c */ /* 0x000fe20000300000 */
.L_x_500:
[----:B------:R-:W-:Y:S05]  /*1ecb0*/  BSYNC B2 ;  /* 0x0000000000027941 */ /* 0x000fea0003800000 */
.L_x_499:
[----:B------:R-:W-:Y:S01]  /*1ecc0*/  R2UR UR10, R15 ;  /* 0x000000000f0a72ca */ /* 0x000fe200000e0000 */
[----:B------:R-:W-:Y:S01]  /*1ecd0*/  UIADD3 UR4, UP0, UR44, 0x670, URZ ;  /* 0x000006702c047890 */ /* 0x000fe2000ff1e03f */
[----:B------:R-:W-:Y:S01]  /*1ece0*/  R2UR UR6, R12 ;  /* 0x000000000c0672ca */ /* 0x000fe200000e0000 */
[----:B------:R-:W-:Y:S01]  /*1ecf0*/  VIADD R6, R9, 0x10400 ;  /* 0x0001040009067836 */ /* 0x000fe20000000000 */
[----:B------:R-:W-:Y:S01]  /*1ed00*/  R2UR UR7, R13 ;  /* 0x000000000d0772ca */ /* 0x000fe200000e0000 */
[----:B------:R-:W-:Y:S01]  /*1ed10*/  UIADD3.X UR5, URZ, UR45, URZ, UP0, !UPT ;  /* 0x0000002d3f057290 */ /* 0x000fe200087fe43f */
[----:B------:R-:W-:Y:S02]  /*1ed20*/  PLOP3.LUT P0, PT, PT, PT, PT, 0x80, 0x0 ;  /* 0x000000000000781c */ /* 0x000fe40003f0f070 */
[----:B------:R-:W-:-:S11]  /*1ed30*/  IADD3 R4, R7, 0x388b0, RZ ;  /* 0x000388b007047810 */ /* 0x000fd60007ffe0ff */
.L_x_501:
        /* <DEDUP_REMOVED lines=10> */
[----:B------:R-:W-:Y:S01]  /*1ede0*/  R2UR UR10, R14 ;  /* 0x000000000e0a72ca */ /* 0x000fe200000e0000 */
[----:B------:R-:W-:Y:S01]  /*1edf0*/  VIADD R6, R9, 0x14400 ;  /* 0x0001440009067836 */ /* 0x000fe20000000000 */
[----:B------:R-:W-:Y:S02]  /*1ee00*/  R2UR UR6, R12 ;  /* 0x000000000c0672ca */ /* 0x000fe400000e0000 */
[----:B------:R-:W-:Y:S02]  /*1ee10*/  R2UR UR7, R13 ;  /* 0x000000000d0772ca */ /* 0x000fe400000e0000 */
[----:B------:R-:W-:-:S13]  /*1ee20*/  PLOP3.LUT P0, PT, PT, PT, PT, 0x80, 0x0 ;  /* 0x000000000000781c */ /* 0x000fda0003f0f070 */
.L_x_502:
        /* <DEDUP_REMOVED lines=9> */
[----:B-1----:R-:W-:Y:S05]  /*1eec0*/  @P0 BRA.U.ANY `(.L_x_502) ;  /* 0xfffffffd00d80947 */ /* 0x002fea000393ffff */
.L_x_490:
[----:B------:R-:W-:Y:S05]  /*1eed0*/  BSYNC B1 ;  /* 0x0000000000017941 */ /* 0x000fea0003800000 */
.L_x_489:
[----:B------:R-:W0:Y:S04]  /*1eee0*/  LDL.LU R9, [R1+0x1c] ;  /* 0x00001c0001097983 */ /* 0x000e280000300800 */
[----:B------:R-:W2:Y:S01]  /*1eef0*/  LDL.LU R7, [R1+0x28] ;  /* 0x0000280001077983 */ /* 0x000ea20000300800 */
[----:B------:R-:W-:Y:S01]  /*1ef00*/  PLOP3.LUT P0, PT, PT, PT, PT, 0x8, 0x0 ;  /* 0x000000000000781c */ /* 0x000fe20003f0e170 */
[----:B0-----:R-:W-:-:S05]  /*1ef10*/  VIADD R4, R9, 0x1 ;  /* 0x0000000109047836 */ /* 0x001fca0000000000 */
[----:B------:R-:W-:-:S04]  /*1ef20*/  ISETP.NE.AND P1, PT, R4, 0x2, PT ;  /* 0x000000020400780c */ /* 0x000fc80003f25270 */
[----:B------:R-:W-:Y:S02]  /*1ef30*/  SEL R5, RZ, 0x1, P1 ;  /* 0x00000001ff057807 */ /* 0x000fe40000800000 */
[----:B------:R-:W-:Y:S02]  /*1ef40*/  SEL R4, R4, RZ, P1 ;  /* 0x000000ff04047207 */ /* 0x000fe40000800000 */
[----:B--2---:R-:W-:Y:S02]  /*1ef50*/  LOP3.LUT R7, R7, R5, RZ, 0x3c, !PT ;  /* 0x0000000507077212 */ /* 0x004fe400078e3cff */
[----:B------:R-:W-:-:S03]  /*1ef60*/  IADD3 R5, R8, -0x2, RZ ;  /* 0xfffffffe08057810 */ /* 0x000fc60007ffe0ff */
[----:B------:R0:W-:Y:S01]  /*1ef70*/  STL [R1+0x28], R7 ;  /* 0x0000280701007387 */ /* 0x0001e20000100800 */
[----:B------:R-:W-:-:S03]  /*1ef80*/  ISETP.GE.AND P2, PT, R5, R3, PT ;  /* 0x000000030500720c */ /* 0x000fc60003f46270 */
[----:B------:R0:W-:Y:S10]  /*1ef90*/  STL [R1+0x1c], R4 ;  /* 0x00001c0401007387 */ /* 0x0001f40000100800 */
[----:B0-----:R-:W-:Y:S05]  /*1efa0*/  @!P2 BRA `(.L_x_483) ;  /* 0x0000000400fca947 */ /* 0x001fea0003800000 */
[C---:B------:R-:W-:Y:S02]  /*1efb0*/  IMAD R10, R8.reuse, 0x80, R10 ;  /* 0x00000080080a7824 */ /* 0x040fe400078e020a */
[----:B------:R-:W-:Y:S02]  /*1efc0*/  VIADD R9, R8, 0xffffffff ;  /* 0xffffffff08097836 */ /* 0x000fe40000000000 */
[----:B------:R-:W-:-:S07]  /*1efd0*/  VIADD R8, R10, 0xffffff00 ;  /* 0xffffff000a087836 */ /* 0x000fce0000000000 */
.L_x_517:
[----:B------:R-:W-:Y:S05]  /*1efe0*/  YIELD ;  /* 0x0000000000007946 */ /* 0x000fea0003800000 */
[----:B------:R-:W-:Y:S04]  /*1eff0*/  BSSY B1, `(.L_x_503) ;  /* 0x000006d000017945 */ /* 0x000fe80003800000 */
[----:B0-----:R-:W-:Y:S05]  /*1f000*/  @!P6 BRA `(.L_x_504) ;  /* 0x0000000400ace947 */ /* 0x001fea0003800000 */
[----:B------:R-:W2:Y:S04]  /*1f010*/  LDL R6, [R1+0x1c] ;  /* 0x00001c0001067983 */ /* 0x000ea80000100800 */
[----:B------:R-:W3:Y:S01]  /*1f020*/  LDL R5, [R1+0x28] ;  /* 0x0000280001057983 */ /* 0x000ee20000100800 */
[----:B------:R-:W0:Y:S01]  /*1f030*/  S2R R4, SR_TID.X ;  /* 0x0000000000047919 */ /* 0x000e220000002100 */
[----:B------:R-:W-:Y:S01]  /*1f040*/  BSSY B2, `(.L_x_505) ;  /* 0x0000007000027945 */ /* 0x000fe20003800000 */
[----:B0-----:R-:W-:-:S04]  /*1f050*/  LOP3.LUT R4, R4, 0x7f, RZ, 0xc0, !PT ;  /* 0x0000007f04047812 */ /* 0x001fc800078ec0ff */
[----:B------:R-:W-:Y:S02]  /*1f060*/  ISETP.NE.AND P2, PT, R4, RZ, PT ;  /* 0x000000ff0400720c */ /* 0x000fe40003f45270 */
[----:B--2---:R-:W-:Y:S02]  /*1f070*/  LEA R7, R6, R11, 0x3 ;  /* 0x0000000b06077211 */ /* 0x004fe400078e18ff */
[----:B---3--:R-:W-:-:S04]  /*1f080*/  SHF.L.U32 R6, R5, 0x1f, RZ ;  /* 0x0000001f05067819 */ /* 0x008fc800000006ff */
[----:B------:R-:W0:Y:S02]  /*1f090*/  SYNCS.PHASECHK.TRANS64.TRYWAIT P1, [R7+URZ+0x388a0], R6 ;  /* 0x0388a006070075a7 */ /* 0x000e24000802017f */
[----:B0-----:R-:W-:Y:S05]  /*1f0a0*/  @!P1 BRA `(.L_x_506) ;  /* 0x0000007800cc9947 */ /* 0x001fea0003800000 */
.L_x_703:
[----:B------:R-:W-:Y:S05]  /*1f0b0*/  BSYNC B2 ;  /* 0x0000000000027941 */ /* 0x000fea0003800000 */
.L_x_505:
[----:B------:R-:W-:Y:S04]  /*1f0c0*/  BSSY B2, `(.L_x_507) ;  /* 0x0000009000027945 */ /* 0x000fe80003800000 */
[----:B------:R-:W-:Y:S05]  /*1f0d0*/  @P2 BRA `(.L_x_508) ;  /* 0x00000000001c2947 */ /* 0x000fea0003800000 */
[----:B------:R-:W1:Y:S02]  /*1f0e0*/  S2R R4, SR_TID.X ;  /* 0x0000000000047919 */ /* 0x000e640000002100 */
[----:B-1----:R-:W-:Y:S01]  /*1f0f0*/  LOP3.LUT R5, R4, 0x1f, RZ, 0xc0, !PT ;  /* 0x0000001f04057812 */ /* 0x002fe200078ec0ff */
[----:B------:R-:W-:-:S03]  /*1f100*/  IMAD.MOV.U32 R4, RZ, RZ, 0x8000 ;  /* 0x00008000ff047424 */ /* 0x000fc600078e00ff */
[----:B------:R-:W-:Y:S01]  /*1f110*/  ISETP.NE.AND P1, PT, R5, RZ, PT ;  /* 0x000000ff0500720c */ /* 0x000fe20003f25270 */
[----:B------:R1:W-:-:S12]  /*1f120*/  SYNCS.ARRIVE.TRANS64 RZ, [R7+URZ+0x38890], R4 ;  /* 0x0388900407ff79a7 */ /* 0x0003d8000800003f */
[----:B-1----:R-:W-:Y:S05]  /*1f130*/  @!P1 BRA `(.L_x_508) ;  /* 0x0000000000049947 */ /* 0x002fea0003800000 */
[----:B------:R-:W-:Y:S01]  /*1f140*/  BPT.TRAP 0x1 ;  /* 0x000000040000795c */ /* 0x000fe20000300000 */
.L_x_508:
[----:B------:R-:W-:Y:S05]  /*1f150*/  BSYNC B2 ;  /* 0x0000000000027941 */ /* 0x000fea0003800000 */
.L_x_507:
[----:B------:R-:W2:Y:S01]  /*1f160*/  LDL R4, [R1+0x1c] ;  /* 0x00001c0001047983 */ /* 0x000ea20000100800 */
[----:B------:R-:W-:Y:S01]  /*1f170*/  IMAD.MOV.U32 R14, RZ, RZ, RZ ;  /* 0x000000ffff0e7224 */ /* 0x000fe200078e00ff */
[----:B------:R-:W-:Y:S01]  /*1f180*/  UIADD3 UR4, UP0, UR44, 0x570, URZ ;  /* 0x000005702c047890 */ /* 0x000fe2000ff1e03f */
[----:B------:R-:W-:Y:S01]  /*1f190*/  PLOP3.LUT P1, PT, PT, PT, PT, 0x80, 0x0 ;  /* 0x000000000000781c */ /* 0x000fe20003f2f070 */
[----:B------:R-:W-:Y:S01]  /*1f1a0*/  UMOV UR6, 0x0 ;  /* 0x0000000000067882 */ /* 0x000fe20000000000 */
[----:B------:R-:W-:Y:S01]  /*1f1b0*/  UMOV UR7, 0x12f00000 ;  /* 0x12f0000000077882 */ /* 0x000fe20000000000 */
[----:B------:R-:W-:Y:S01]  /*1f1c0*/  R2UR UR10, R14 ;  /* 0x000000000e0a72ca */ /* 0x000fe200000e0000 */
[----:B------:R-:W-:Y:S01]  /*1f1d0*/  UIADD3.X UR5, URZ, UR45, URZ, UP0, !UPT ;  /* 0x0000002d3f057290 */ /* 0x000fe200087fe43f */
[----:B--2---:R-:W-:Y:S01]  /*1f1e0*/  IMAD R5, R4, 0x8000, R11 ;  /* 0x0000800004057824 */ /* 0x004fe200078e020b */
[----:B------:R-:W-:-:S03]  /*1f1f0*/  IADD3 R4, R7, 0x38890, RZ ;  /* 0x0003889007047810 */ /* 0x000fc60007ffe0ff */
[----:B------:R-:W-:-:S09]  /*1f200*/  VIADD R10, R5, 0x28400 ;  /* 0x00028400050a7836 */ /* 0x000fd20000000000 */
.L_x_509:
        /* <DEDUP_REMOVED lines=10> */
[----:B------:R-:W-:Y:S01]  /*1f2b0*/  IMAD.MOV.U32 R15, RZ, RZ, 0x80 ;  /* 0x00000080ff0f7424 */ /* 0x000fe200078e00ff */
[----:B------:R-:W-:Y:S01]  /*1f2c0*/  PLOP3.LUT P1, PT, PT, PT, PT, 0x80, 0x0 ;  /* 0x000000000000781c */ /* 0x000fe20003f2f070 */
[----:B------:R-:W-:Y:S01]  /*1f2d0*/  VIADD R10, R5, 0x2c400 ;  /* 0x0002c400050a7836 */ /* 0x000fe20000000000 */
[----:B------:R-:W-:Y:S01]  /*1f2e0*/  UMOV UR6, 0x0 ;  /* 0x0000000000067882 */ /* 0x000fe20000000000 */
[----:B------:R-:W-:Y:S01]  /*1f2f0*/  UMOV UR7, 0x12f00000 ;  /* 0x12f0000000077882 */ /* 0x000fe20000000000 */
[----:B------:R-:W-:-:S15]  /*1f300*/  R2UR UR10, R15 ;  /* 0x000000000f0a72ca */ /* 0x000fde00000e0000 */
.L_x_510:
        /* <DEDUP_REMOVED lines=10> */
[----:B------:R-:W1:Y:S01]  /*1f3b0*/  SYNCS.PHASECHK.TRANS64.TRYWAIT P1, [R7+URZ+0x388c0], R6 ;  /* 0x0388c006070075a7 */ /* 0x000e62000802017f */
[----:B------:R-:W-:Y:S04]  /*1f3c0*/  BSSY B2, `(.L_x_511) ;  /* 0x0000002000027945 */ /* 0x000fe80003800000 */
[----:B-1----:R-:W-:Y:S05]  /*1f3d0*/  @!P1 BRA `(.L_x_512) ;  /* 0x0000007800149947 */ /* 0x002fea0003800000 */
.L_x_704:
[----:B------:R-:W-:Y:S05]  /*1f3e0*/  BSYNC B2 ;  /* 0x0000000000027941 */ /* 0x000fea0003800000 */
.L_x_511:
[----:B------:R-:W-:Y:S01]  /*1f3f0*/  BSSY B2, `(.L_x_513) ;  /* 0x000000b000027945 */ /* 0x000fe20003800000 */
[----:B------:R-:W-:Y:S01]  /*1f400*/  MOV R12, 0x0 ;  /* 0x00000000000c7802 */ /* 0x000fe20000000f00 */
[----:B------:R-:W-:Y:S02]  /*1f410*/  IMAD.MOV.U32 R13, RZ, RZ, 0x12f00000 ;  /* 0x12f00000ff0d7424 */ /* 0x000fe400078e00ff */
[----:B------:R-:W-:Y:S05]  /*1f420*/  @P2 BRA `(.L_x_514) ;  /* 0x00000000001c2947 */ /* 0x000fea0003800000 */
[----:B------:R-:W2:Y:S02]  /*1f430*/  S2R R4, SR_TID.X ;  /* 0x0000000000047919 */ /* 0x000ea40000002100 */
[----:B--2---:R-:W-:Y:S01]  /*1f440*/  LOP3.LUT R10, R4, 0x1f, RZ, 0xc0, !PT ;  /* 0x0000001f040a7812 */ /* 0x004fe200078ec0ff */
[----:B------:R-:W-:-:S03]  /*1f450*/  IMAD.MOV.U32 R4, RZ, RZ, 0x8000 ;  /* 0x00008000ff047424 */ /* 0x000fc600078e00ff */
[----:B------:R-:W-:Y:S01]  /*1f460*/  ISETP.NE.AND P1, PT, R10, RZ, PT ;  /* 0x000000ff0a00720c */ /* 0x000fe20003f25270 */
[----:B------:R2:W-:-:S12]  /*1f470*/  SYNCS.ARRIVE.TRANS64 RZ, [R7+URZ+0x388b0], R4 ;  /* 0x0388b00407ff79a7 */ /* 0x0005d8000800003f */
[----:B--2---:R-:W-:Y:S05]  /*1f480*/  @!P1 BRA `(.L_x_514) ;  /* 0x0000000000049947 */ /* 0x004fea0003800000 */
[----:B------:R-:W-:Y:S01]  /*1f490*/  BPT.TRAP 0x1 ;  /* 0x000000040000795c */ /* 0x000fe20000300000 */
.L_x_514:
[----:B------:R-:W-:Y:S05]  /*1f4a0*/  BSYNC B2 ;  /* 0x0000000000027941 */ /* 0x000fea0003800000 */
.L_x_513:
[----:B------:R-:W-:Y:S01]  /*1f4b0*/  R2UR UR10, R14 ;  /* 0x000000000e0a72ca */ /* 0x000fe200000e0000 */
[----:B------:R-:W-:Y:S01]  /*1f4c0*/  UIADD3 UR4, UP0, UR44, 0x670, URZ ;  /* 0x000006702c047890 */ /* 0x000fe2000ff1e03f */
[----:B------:R-:W-:Y:S01]  /*1f4d0*/  R2UR UR6, R12 ;  /* 0x000000000c0672ca */ /* 0x000fe200000e0000 */
[----:B01----:R-:W-:Y:S01]  /*1f4e0*/  VIADD R7, R7, 0x388b0 ;  /* 0x000388b007077836 */ /* 0x003fe20000000000 */
[----:B------:R-:W-:Y:S01]  /*1f4f0*/  R2UR UR7, R13 ;  /* 0x000000000d0772ca */ /* 0x000fe200000e0000 */
[----:B------:R-:W-:Y:S01]  /*1f500*/  UIADD3.X UR5, URZ, UR45, URZ, UP0, !UPT ;  /* 0x0000002d3f057290 */ /* 0x000fe200087fe43f */
[----:B------:R-:W-:Y:S02]  /*1f510*/  PLOP3.LUT P1, PT, PT, PT, PT, 0x80, 0x0 ;  /* 0x000000000000781c */ /* 0x000fe40003f2f070 */
[----:B------:R-:W-:-:S11]  /*1f520*/  IADD3 R4, R5, 0x10400, RZ ;  /* 0x0001040005047810 */ /* 0x000fd60007ffe0ff */
.L_x_515:
        /* <DEDUP_REMOVED lines=15> */
.L_x_516:
        /* <DEDUP_REMOVED lines=10> */
.L_x_504:
[----:B------:R-:W-:Y:S05]  /*1f6c0*/  BSYNC B1 ;  /* 0x0000000000017941 */ /* 0x000fea0003800000 */
.L_x_503:
[----:B------:R-:W2:Y:S04]  /*1f6d0*/  LDL.LU R4, [R1+0x1c] ;  /* 0x00001c0001047983 */ /* 0x000ea80000300800 */
[----:B------:R-:W3:Y:S01]  /*1f6e0*/  LDL.LU R6, [R1+0x28] ;  /* 0x0000280001067983 */ /* 0x000ee20000300800 */
[----:B------:R-:W-:Y:S01]  /*1f6f0*/  VIADD R9, R9, 0xffffffff ;  /* 0xffffffff09097836 */ /* 0x000fe20000000000 */
[----:B------:R-:W-:-:S04]  /*1f700*/  IADD3 R8, R8, -0x80, RZ ;  /* 0xffffff8008087810 */ /* 0x000fc80007ffe0ff */
[----:B------:R-:W-:Y:S01]  /*1f710*/  ISETP.GT.AND P2, PT, R9, R3, PT ;  /* 0x000000030900720c */ /* 0x000fe20003f44270 */
[----:B--2---:R-:W-:-:S05]  /*1f720*/  VIADD R4, R4, 0x1 ;  /* 0x0000000104047836 */ /* 0x004fca0000000000 */
[----:B------:R-:W-:-:S04]  /*1f730*/  ISETP.NE.AND P1, PT, R4, 0x2, PT ;  /* 0x000000020400780c */ /* 0x000fc80003f25270 */
[----:B------:R-:W-:Y:S02]  /*1f740*/  SEL R5, RZ, 0x1, P1 ;  /* 0x00000001ff057807 */ /* 0x000fe40000800000 */
[----:B------:R-:W-:Y:S02]  /*1f750*/  SEL R4, R4, RZ, P1 ;  /* 0x000000ff04047207 */ /* 0x000fe40000800000 */
[----:B---3--:R-:W-:-:S03]  /*1f760*/  LOP3.LUT R6, R6, R5, RZ, 0x3c, !PT ;  /* 0x0000000506067212 */ /* 0x008fc600078e3cff */
[----:B------:R0:W-:Y:S04]  /*1f770*/  STL [R1+0x1c], R4 ;  /* 0x00001c0401007387 */ /* 0x0001e80000100800 */
[----:B------:R0:W-:Y:S01]  /*1f780*/  STL [R1+0x28], R6 ;  /* 0x0000280601007387 */ /* 0x0001e20000100800 */
[----:B------:R-:W-:Y:S05]  /*1f790*/  @P2 BRA `(.L_x_517) ;  /* 0xfffffff800102947 */ /* 0x000fea000383ffff */
.L_x_483:
[----:B------:R-:W-:Y:S05]  /*1f7a0*/  BSYNC B0 ;  /* 0x0000000000007941 */ /* 0x000fea0003800000 */
.L_x_482:
[----:B------:R-:W-:Y:S05]  /*1f7b0*/  @!P0 WARPSYNC.ALL ;  /* 0x0000000000008948 */ /* 0x000fea0003800000 */
[----:B------:R-:W-:Y:S01]  /*1f7c0*/  @!P0 BAR.SYNC.DEFER_BLOCKING 0xc, 0x180 ;  /* 0x0306000000008b1d */ /* 0x000fe20000010000 */
[----:B------:R-:W-:-:S05]  /*1f7d0*/  ISETP.GT.AND P0, PT, R19, RZ, PT ;  /* 0x000000ff1300720c */ /* 0x000fca0003f04270 */
[----:B------:R-:W-:Y:S08]  /*1f7e0*/  BSSY B6, `(.L_x_518) ;  /* 0x0000398000067945 */ /* 0x000ff00003800000 */
[----:B------:R-:W-:Y:S05]  /*1f7f0*/  @P0 BRA `(.L_x_519) ;  /* 0x0000000000480947 */ /* 0x000fea0003800000 */
[----:B0-----:R-:W0:Y:S02]  /*1f800*/  S2R R4, SR_TID.X ;  /* 0x0000000000047919 */ /* 0x001e240000002100 */
[----:B0-----:R-:W-:-:S04]  /*1f810*/  LOP3.LUT R4, R4, 0x7f, RZ, 0xc0, !PT ;  /* 0x0000007f04047812 */ /* 0x001fc800078ec0ff */
[----:B------:R-:W-:-:S13]  /*1f820*/  ISETP.NE.AND P0, PT, R4, RZ, PT ;  /* 0x000000ff0400720c */ /* 0x000fda0003f05270 */
[----:B------:R-:W-:Y:S05]  /*1f830*/  @P0 BRA `(.L_x_520) ;  /* 0x0000003800480947 */ /* 0x000fea0003800000 */
[----:B------:R-:W0:Y:S01]  /*1f840*/  S2R R3, SR_LANEID ;  /* 0x0000000000037919 */ /* 0x000e220000000000 */
[----:B------:R-:W-:Y:S02]  /*1f850*/  VOTEU.ANY UR4, UPT, PT ;  /* 0x0000000000047886 */ /* 0x000fe400038e0100 */
[----:B------:R-:W0:Y:S08]  /*1f860*/  FLO.U32 R0, UR4 ;  /* 0x0000000400007d00 */ /* 0x000e3000080e0000 */
[----:B------:R-:W1:Y:S01]  /*1f870*/  POPC R5, UR4 ;  /* 0x0000000400057d09 */ /* 0x000e620008000000 */
[----:B0-----:R-:W-:-:S02]  /*1f880*/  ISETP.EQ.U32.AND P0, PT, R0, R3, PT ;  /* 0x000000030000720c */ /* 0x001fc40003f02070 */
[----:B------:R-:W1:Y:S11]  /*1f890*/  LDC.64 R2, c[0x0][0xc38] ;  /* 0x00030e00ff027b82 */ /* 0x000e760000000a00 */
[----:B-1----:R-:W2:Y:S01]  /*1f8a0*/  @P0 ATOMG.E.ADD.STRONG.GPU PT, R3, desc[UR42][R2.64], R5 ;  /* 0x00000005020309a8 */ /* 0x002ea200081ee1ea */
[----:B------:R-:W0:Y:S02]  /*1f8b0*/  S2R R4, SR_LTMASK ;  /* 0x0000000000047919 */ /* 0x000e240000003900 */
[----:B0-----:R-:W-:-:S04]  /*1f8c0*/  LOP3.LUT R4, R4, UR4, RZ, 0xc0, !PT ;  /* 0x0000000404047c12 */ /* 0x001fc8000f8ec0ff */
[----:B------:R-:W0:Y:S01]  /*1f8d0*/  POPC R7, R4 ;  /* 0x0000000400077309 */ /* 0x000e220000000000 */
[----:B--2---:R-:W0:Y:S02]  /*1f8e0*/  SHFL.IDX PT, R0, R3, R0, 0x1f ;  /* 0x00001f0003007589 */ /* 0x004e2400000e0000 */
[----:B0-----:R-:W-:-:S05]  /*1f8f0*/  IADD3 R0, R0, UR37, R7 ;  /* 0x0000002500007c10 */ /* 0x001fca000fffe007 */
[----:B------:R0:W-:Y:S01]  /*1f900*/  STL [R1], R0 ;  /* 0x0000000001007387 */ /* 0x0001e20000100800 */
[----:B------:R-:W-:Y:S05]  /*1f910*/  BRA `(.L_x_520) ;  /* 0x0000003800107947 */ /* 0x000fea0003800000 */
.L_x_519:
[----:B------:R-:W1:Y:S01]  /*1f920*/  S2R R0, SR_CgaCtaId ;  /* 0x0000000000007919 */ /* 0x000e620000008800 */
[----:B------:R-:W-:-:S04]  /*1f930*/  MOV R2, 0x400 ;  /* 0x0000040000027802 */ /* 0x000fc80000000f00 */
[----:B-1----:R-:W-:-:S05]  /*1f940*/  LEA R3, R0, R2, 0x18 ;  /* 0x0000000200037211 */ /* 0x002fca00078ec0ff */
[----:B------:R1:W-:Y:S01]  /*1f950*/  STL [R1+0x30], R3 ;  /* 0x0000300301007387 */ /* 0x0003e20000100800 */
[----:B------:R-:W-:-:S05]  /*1f960*/  VIADD R0, R3, 0x28400 ;  /* 0x0002840003007836 */ /* 0x000fca0000000000 */
[----:B------:R-:W-:-:S13]  /*1f970*/  LOP3.LUT P0, RZ, R0, 0x3ff, RZ, 0xc0, !PT ;  /* 0x000003ff00ff7812 */ /* 0x000fda000780c0ff */
[----:B-1----:R-:W-:Y:S05]  /*1f980*/  @!P0 BRA `(.L_x_521) ;  /* 0x0000000000408947 */ /* 0x002fea0003800000 */
[----:B------:R-:W-:Y:S01]  /*1f990*/  MOV R2, 0x0 ;  /* 0x0000000000027802 */ /* 0x000fe20000000f00 */
[----:B------:R-:W-:Y:S01]  /*1f9a0*/  ULDC.64 UR6, c[0x4][0x198] ;  /* 0x0100660000067ab9 */ /* 0x000fe20000000a00 */
[----:B------:R-:W-:Y:S01]  /*1f9b0*/  ULDC.64 UR8, c[0x4][0x1a0] ;  /* 0x0100680000087ab9 */ /* 0x000fe20000000a00 */
[----:B------:R-:W-:Y:S01]  /*1f9c0*/  ULDC.64 UR4, c[0x4][0xe8] ;  /* 0x01003a0000047ab9 */ /* 0x000fe20000000a00 */
[----:B0-----:R-:W-:Y:S01]  /*1f9d0*/  IMAD.U32 R4, RZ, RZ, UR6 ;  /* 0x00000006ff047e24 */ /* 0x001fe2000f8e00ff */
[----:B------:R-:W-:Y:S01]  /*1f9e0*/  MOV R6, UR8 ;  /* 0x0000000800067c02 */ /* 0x000fe20008000f00 */
[----:B------:R-:W0:Y:S01]  /*1f9f0*/  LDC.64 R2, c[0x4][R2] ;  /* 0x0100000002027b82 */ /* 0x000e220000000a00 */
[----:B------:R-:W-:Y:S01]  /*1fa00*/  IMAD.U32 R5, RZ, RZ, UR7 ;  /* 0x00000007ff057e24 */ /* 0x000fe2000f8e00ff */
[----:B------:R-:W-:Y:S01]  /*1fa10*/  MOV R8, 0x70 ;  /* 0x0000007000087802 */ /* 0x000fe20000000f00 */
[----:B------:R-:W-:Y:S02]  /*1fa20*/  IMAD.U32 R7, RZ, RZ, UR9 ;  /* 0x00000009ff077e24 */ /* 0x000fe4000f8e00ff */
[----:B------:R-:W-:-:S02]  /*1fa30*/  IMAD.U32 R10, RZ, RZ, UR4 ;  /* 0x00000004ff0a7e24 */ /* 0x000fc4000f8e00ff */
[----:B------:R-:W-:Y:S02]  /*1fa40*/  IMAD.U32 R11, RZ, RZ, UR5 ;  /* 0x00000005ff0b7e24 */ /* 0x000fe4000f8e00ff */
[----:B------:R-:W-:Y:S02]  /*1fa50*/  IMAD.MOV.U32 R12, RZ, RZ, 0x1 ;  /* 0x00000001ff0c7424 */ /* 0x000fe400078e00ff */
[----:B------:R-:W-:-:S07]  /*1fa60*/  IMAD.MOV.U32 R13, RZ, RZ, RZ ;  /* 0x000000ffff0d7224 */ /* 0x000fce00078e00ff */
[----:B------:R-:W-:-:S07]  /*1fa70*/  LEPC R20, `(.L_x_521) ;  /* 0x000000001014794e */ /* 0x000fce0000000000 */
[----:B0-----:R-:W-:Y:S05]  /*1fa80*/  CALL.ABS.NOINC R2 ;  /* 0x0000000002007343 */ /* 0x001fea0003c00000 */
.L_x_521:
[----:B------:R-:W2:Y:S01]  /*1fa90*/  LDL.LU R2, [R1+0x54] ;  /* 0x0000540001027983 */ /* 0x000ea20000300800 */
[----:B------:R-:W-:Y:S01]  /*1faa0*/  MOV R0, 0x400 ;  /* 0x0000040000007802 */ /* 0x000fe20000000f00 */
[----:B------:R-:W1:Y:S03]  /*1fab0*/  S2R R15, SR_CgaCtaId ;  /* 0x00000000000f7919 */ /* 0x000e660000008800 */
[----:B-1----:R-:W-:-:S05]  /*1fac0*/  LEA R0, R15, R0, 0x18 ;  /* 0x000000000f007211 */ /* 0x002fca00078ec0ff */
[----:B------:R-:W-:-:S05]  /*1fad0*/  VIADD R0, R0, 0x10400 ;  /* 0x0001040000007836 */ /* 0x000fca0000000000 */
[----:B------:R-:W-:Y:S01]  /*1fae0*/  LOP3.LUT P0, RZ, R0, 0x3ff, RZ, 0xc0, !PT ;  /* 0x000003ff00ff7812 */ /* 0x000fe2000780c0ff */
[----:B------:R1:W-:Y:S01]  /*1faf0*/  STL [R1+0x34], R0 ;  /* 0x0000340001007387 */ /* 0x0003e20000100800 */
[----:B--2---:R-:W-:-:S11]  /*1fb00*/  LOP3.LUT R2, R2, 0xfffffffe, RZ, 0xc0, !PT ;  /* 0xfffffffe02027812 */ /* 0x004fd600078ec0ff */
[----:B------:R-:W-:-:S05]  /*1fb10*/  @P0 LOP3.LUT R2, R2, 0x1, RZ, 0xfc, !PT ;  /* 0x0000000102020812 */ /* 0x000fca00078efcff */
[----:B------:R1:W-:Y:S01]  /*1fb20*/  STL [R1+0x54], R2 ;  /* 0x0000540201007387 */ /* 0x0003e20000100800 */
[----:B------:R-:W-:Y:S05]  /*1fb30*/  @!P0 BRA `(.L_x_522) ;  /* 0x0000000000408947 */ /* 0x000fea0003800000 */
[----:B-1----:R-:W-:Y:S01]  /*1fb40*/  MOV R2, 0x0 ;  /* 0x0000000000027802 */ /* 0x002fe20000000f00 */
[----:B------:R-:W-:Y:S01]  /*1fb50*/  ULDC.64 UR6, c[0x4][0x198] ;  /* 0x0100660000067ab9 */ /* 0x000fe20000000a00 */
[----:B------:R-:W-:Y:S01]  /*1fb60*/  ULDC.64 UR8, c[0x4][0x1a0] ;  /* 0x0100680000087ab9 */ /* 0x000fe20000000a00 */
[----:B------:R-:W-:Y:S01]  /*1fb70*/  ULDC.64 UR4, c[0x4][0xf0] ;  /* 0x01003c0000047ab9 */ /* 0x000fe20000000a00 */
[----:B0-----:R-:W-:Y:S01]  /*1fb80*/  MOV R4, UR6 ;  /* 0x0000000600047c02 */ /* 0x001fe20008000f00 */
[----:B------:R-:W-:Y:S01]  /*1fb90*/  IMAD.U32 R5, RZ, RZ, UR7 ;  /* 0x00000007ff057e24 */ /* 0x000fe2000f8e00ff */
[----:B------:R-:W0:Y:S01]  /*1fba0*/  LDC.64 R2, c[0x4][R2] ;  /* 0x0100000002027b82 */ /* 0x000e220000000a00 */
[----:B------:R-:W-:Y:S01]  /*1fbb0*/  IMAD.U32 R6, RZ, RZ, UR8 ;  /* 0x00000008ff067e24 */ /* 0x000fe2000f8e00ff */
[----:B------:R-:W-:Y:S01]  /*1fbc0*/  MOV R10, UR4 ;  /* 0x00000004000a7c02 */ /* 0x000fe20008000f00 */
[----:B------:R-:W-:Y:S01]  /*1fbd0*/  IMAD.U32 R7, RZ, RZ, UR9 ;  /* 0x00000009ff077e24 */ /* 0x000fe2000f8e00ff */
[----:B------:R-:W-:Y:S01]  /*1fbe0*/  MOV R13, RZ ;  /* 0x000000ff000d7202 */ /* 0x000fe20000000f00 */
[----:B------:R-:W-:-:S02]  /*1fbf0*/  IMAD.U32 R11, RZ, RZ, UR5 ;  /* 0x00000005ff0b7e24 */ /* 0x000fc4000f8e00ff */
[----:B------:R-:W-:Y:S02]  /*1fc00*/  IMAD.MOV.U32 R8, RZ, RZ, 0x70 ;  /* 0x00000070ff087424 */ /* 0x000fe400078e00ff */
[----:B------:R-:W-:-:S07]  /*1fc10*/  IMAD.MOV.U32 R12, RZ, RZ, 0x1 ;  /* 0x00000001ff0c7424 */ /* 0x000fce00078e00ff */
[----:B------:R-:W-:-:S07]  /*1fc20*/  LEPC R20, `(.L_x_522) ;  /* 0x000000001014794e */ /* 0x000fce0000000000 */
[----:B0-----:R-:W-:Y:S05]  /*1fc30*/  CALL.ABS.NOINC R2 ;  /* 0x0000000002007343 */ /* 0x001fea0003c00000 */
.L_x_522:
[----:B-1----:R-:W2:Y:S02]  /*1fc40*/  LDL R2, [R1+0x30] ;  /* 0x0000300001027983 */ /* 0x002ea40000100800 */
[----:B--2---:R-:W-:-:S05]  /*1fc50*/  VIADD R0, R2, 0x400 ;  /* 0x0000040002007836 */ /* 0x004fca0000000000 */
[----:B------:R1:W-:Y:S01]  /*1fc60*/  STL [R1+0x50], R0 ;  /* 0x0000500001007387 */ /* 0x0003e20000100800 */
        /* <DEDUP_REMOVED lines=18> */
.L_x_523:
[----:B------:R-:W2:Y:S02]  /*1fd90*/  LDL.LU R2, [R1+0x34] ;  /* 0x0000340001027983 */ /* 0x000ea40000300800 */
[----:B--2---:R-:W-:-:S13]  /*1fda0*/  LOP3.LUT P6, RZ, R2, 0x3ff, RZ, 0xc0, !PT ;  /* 0x000003ff02ff7812 */ /* 0x004fda00078cc0ff */
[----:B------:R-:W-:Y:S05]  /*1fdb0*/  @!P6 BRA `(.L_x_524) ;  /* 0x000000000040e947 */ /* 0x000fea0003800000 */
        /* <DEDUP_REMOVED lines=8> */
[----:B------:R-:W-:Y:S01]  /*1fe40*/  MOV R11, UR9 ;  /* 0x00000009000b7c02 */ /* 0x000fe20008000f00 */
[----:B------:R-:W-:Y:S02]  /*1fe50*/  IMAD.U32 R7, RZ, RZ, UR7 ;  /* 0x00000007ff077e24 */ /* 0x000fe4000f8e00ff */
[----:B------:R-:W-:-:S02]  /*1fe60*/  IMAD.U32 R10, RZ, RZ, UR8 ;  /* 0x00000008ff0a7e24 */ /* 0x000fc4000f8e00ff */
[----:B------:R-:W-:Y:S02]  /*1fe70*/  IMAD.MOV.U32 R8, RZ, RZ, 0x70 ;  /* 0x00000070ff087424 */ /* 0x000fe400078e00ff */
[----:B------:R-:W-:Y:S02]  /*1fe80*/  IMAD.MOV.U32 R12, RZ, RZ, 0x1 ;  /* 0x00000001ff0c7424 */ /* 0x000fe400078e00ff */
[----:B------:R-:W-:-:S07]  /*1fe90*/  IMAD.MOV.U32 R13, RZ, RZ, RZ ;  /* 0x000000ffff0d7224 */ /* 0x000fce00078e00ff */
[----:B------:R-:W-:-:S07]  /*1fea0*/  LEPC R20, `(.L_x_524) ;  /* 0x000000001014794e */ /* 0x000fce0000000000 */
[----:B0-----:R-:W-:Y:S05]  /*1feb0*/  CALL.ABS.NOINC R2 ;  /* 0x0000000002007343 */ /* 0x001fea0003c00000 */
.L_x_524:
[----:B------:R-:W-:Y:S01]  /*1fec0*/  ULDC.64 UR4, c[0x0][0x9f8] ;  /* 0x00027e0000047ab9 */ /* 0x000fe20000000a00 */
[----:B0-----:R-:W2:Y:S01]  /*1fed0*/  LDL.LU R4, [R1+0x38] ;  /* 0x0000380001047983 */ /* 0x001ea20000300800 */
[----:B------:R-:W-:-:S03]  /*1fee0*/  ISETP.NE.U32.AND P0, PT, RZ, UR4, PT ;  /* 0x00000004ff007c0c */ /* 0x000fc6000bf05070 */
[----:B------:R-:W2:Y:S01]  /*1fef0*/  LDL.LU R0, [R1+0x4] ;  /* 0x0000040001007983 */ /* 0x000ea20000300800 */
[----:B------:R-:W-:Y:S02]  /*1ff00*/  ISETP.NE.AND.EX P0, PT, RZ, UR5, PT, P0 ;  /* 0x00000005ff007c0c */ /* 0x000fe4000bf05300 */
[----:B------:R-:W-:Y:S01]  /*1ff10*/  MOV R5, R16 ;  /* 0x0000001000057202 */ /* 0x000fe20000000f00 */
[----:B------:R-:W3:Y:S10]  /*1ff20*/  LDL R6, [R1+0x8] ;  /* 0x0000080001067983 */ /* 0x000ef40000100800 */
[----:B------:R-:W-:-:S04]  /*1ff30*/  @P0 IADD3 R2, P1, R17, UR4, RZ ;  /* 0x0000000411020c10 */ /* 0x000fc8000ff3e0ff */
[----:B------:R-:W-:Y:S01]  /*1ff40*/  @P0 IADD3.X R3, R18, UR5, RZ, P1, !PT ;  /* 0x0000000512030c10 */ /* 0x000fe20008ffe4ff */
[----:B------:R-:W-:-:S04]  /*1ff50*/  ULDC.64 UR4, c[0x0][0xa00] ;  /* 0x0002800000047ab9 */ /* 0x000fc80000000a00 */
[----:B------:R-:W4:Y:S01]  /*1ff60*/  @P0 LDG.E R5, desc[UR42][R2.64] ;  /* 0x0000002a02050981 */ /* 0x000f22000c1e1900 */
[----:B--2---:R-:W-:Y:S02]  /*1ff70*/  IMAD R4, R0, 0x80, R4 ;  /* 0x0000008000047824 */ /* 0x004fe400078e0204 */
[----:B------:R-:W0:Y:S01]  /*1ff80*/  LDC R0, c[0x0][0x428] ;  /* 0x00010a00ff007b82 */ /* 0x000e220000000800 */
[----:B----4-:R1:W-:Y:S01]  /*1ff90*/  STL [R1+0x34], R5 ;  /* 0x0000340501007387 */ /* 0x0103e20000100800 */
[----:B0-----:R-:W-:Y:S01]  /*1ffa0*/  ISETP.NE.AND P0, PT, R0, 0x1, PT ;  /* 0x000000010000780c */ /* 0x001fe20003f05270 */
[----:B---3--:R-:W-:Y:S01]  /*1ffb0*/  IMAD.MOV.U32 R0, RZ, RZ, R6 ;  /* 0x000000ffff007224 */ /* 0x008fe200078e0006 */
[----:B-1----:R-:W0:Y:S11]  /*1ffc0*/  S2R R5, SR_TID.X ;  /* 0x0000000000057919 */ /* 0x002e360000002100 */
[----:B------:R-:W1:Y:S08]  /*1ffd0*/  @P0 LDC R2, c[0x0][0x42c] ;  /* 0x00010b00ff020b82 */ /* 0x000e700000000800 */
[----:B------:R-:W2:Y:S01]  /*1ffe0*/  @P0 LDC R3, c[0x0][0x430] ;  /* 0x00010c00ff030b82 */ /* 0x000ea20000000800 */
[----:B-1----:R-:W-:Y:S01]  /*1fff0*/  @P0 IMAD.HI.U32 R2, R6, R2, RZ ;  /* 0x0000000206020227 */ /* 0x002fe200078e00ff */
[----:B0-----:R-:W-:-:S04]  /*20000*/  LOP3.LUT R5, R5, 0x7f, RZ, 0xc0, !PT ;  /* 0x0000007f05057812 */ /* 0x001fc800078ec0ff */
[----:B------:R-:W-:Y:S02]  /*20010*/  ISETP.NE.AND P1, PT, R5, RZ, PT ;  /* 0x000000ff0500720c */ /* 0x000fe40003f25270 */
[----:B--2---:R-:W-:Y:S02]  /*20020*/  @P0 SHF.R.U32.HI R0, RZ, R3, R2 ;  /* 0x00000003ff000219 */ /* 0x004fe40000011602 */
[----:B------:R-:W-:Y:S02]  /*20030*/  ISETP.NE.U32.AND P0, PT, RZ, UR4, PT ;  /* 0x00000004ff007c0c */ /* 0x000fe4000bf05070 */
[----:B------:R-:W-:Y:S02]  /*20040*/  PLOP3.LUT P3, PT, P1, PT, PT, 0x8, 0x0 ;  /* 0x000000000000781c */ /* 0x000fe40000f6e170 */
[----:B------:R-:W-:-:S04]  /*20050*/  ISETP.NE.AND.EX P2, PT, RZ, UR5, PT, P0 ;  /* 0x00000005ff007c0c */ /* 0x000fc8000bf45300 */
[----:B------:R-:W-:Y:S01]  /*20060*/  SEL R3, R16, RZ, !P2 ;  /* 0x000000ff10037207 */ /* 0x000fe20005000000 */
[----:B------:R-:W-:-:S05]  /*20070*/  VOTEU.ALL UP1, P1 ;  /* 0x00000000003f7886 */ /* 0x000fca0000820000 */
[----:B------:R-:W-:-:S04]  /*20080*/  @!UP1 UIADD3 UR8, UP0, UR44, 0x270, URZ ;  /* 0x000002702c089890 */ /* 0x000fc8000ff1e03f */
[----:B------:R-:W-:-:S03]  /*20090*/  @!UP1 UIADD3.X UR9, URZ, UR45, URZ, UP0, !UPT ;  /* 0x0000002d3f099290 */ /* 0x000fc600087fe43f */
[----:B------:R-:W-:-:S09]  /*200a0*/  VOTEU.ALL UP0, P1 ;  /* 0x00000000003f7886 */ /* 0x000fd20000800000 */
.L_x_525:
[----:B------:R-:W2:Y:S01]  /*200b0*/  LDL R2, [R1+0x8] ;  /* 0x0000080001027983 */ /* 0x000ea20000100800 */
[----:B------:R-:W-:Y:S02]  /*200c0*/  PLOP3.LUT P0, PT, P0, P3, PT, 0xa2, 0x0 ;  /* 0x000000000000781c */ /* 0x000fe40000707472 */
[----:B------:R-:W-:Y:S01]  /*200d0*/  @P3 R2UR P0, UR7, R3 ;  /* 0x00000000030732ca */ /* 0x000fe20000000000 */
[----:B------:R-:W-:-:S07]  /*200e0*/  UMOV UR4, URZ ;  /* 0x0000003f00047c82 */ /* 0x000fce0008000000 */
[----:B------:R-:W-:Y:S02]  /*200f0*/  PLOP3.LUT P0, PT, P0, P3, PT, 0xa2, 0x0 ;  /* 0x000000000000781c */ /* 0x000fe40000707472 */
[----:B--2---:R-:W-:-:S08]  /*20100*/  @P3 R2UR.OR P0, UR6, R2 ;  /* 0x00000000020632ca */ /* 0x004fd00000100000 */
[----:B------:R-:W-:Y:S02]  /*20110*/  PLOP3.LUT P0, PT, P0, P3, PT, 0xa2, 0x0 ;  /* 0x000000000000781c */ /* 0x000fe40000707472 */
[----:B------:R-:W-:-:S08]  /*20120*/  @P3 R2UR.OR P0, UR5, R4 ;  /* 0x00000000040532ca */ /* 0x000fd00000100000 */
[----:B------:R-:W-:-:S05]  /*20130*/  @P3 PLOP3.LUT P3, PT, P0, PT, PT, 0x80, 0x0 ;  /* 0x000000000000381c */ /* 0x000fca000076f070 */
[----:B------:R0:W-:Y:S08]  /*20140*/  @!UP0 UTMAPF.L2.4D [UR4], [UR8] ;  /* 0x00000004080085b8 */ /* 0x0001f00008018000 */
[----:B0-----:R-:W-:Y:S05]  /*20150*/  @P3 BRA.U.ANY `(.L_x_525) ;  /* 0xfffffffd00d43947 */ /* 0x001fea000393ffff */
[----:B------:R-:W-:Y:S01]  /*20160*/  PLOP3.LUT P2, PT, P1, PT, PT, 0x8, 0x0 ;  /* 0x000000000000781c */ /* 0x000fe20000f4e170 */
[----:B------:R-:W-:Y:S01]  /*20170*/  VOTEU.ALL UP0, P1 ;  /* 0x00000000003f7886 */ /* 0x000fe20000800000 */
[----:B------:R-:W-:-:S11]  /*20180*/  UMOV UR4, 0x80 ;  /* 0x0000008000047882 */ /* 0x000fd60000000000 */
.L_x_526:
[----:B------:R-:W2:Y:S01]  /*20190*/  LDL R2, [R1+0x8] ;  /* 0x0000080001027983 */ /* 0x000ea20000100800 */
[----:B------:R-:W-:Y:S02]  /*201a0*/  PLOP3.LUT P0, PT, P0, P2, PT, 0xa2, 0x0 ;  /* 0x000000000000781c */ /* 0x000fe40000705472 */
[----:B------:R-:W-:-:S08]  /*201b0*/  @P2 R2UR P0, UR7, R3 ;  /* 0x00000000030722ca */ /* 0x000fd00000000000 */
[----:B------:R-:W-:Y:S02]  /*201c0*/  PLOP3.LUT P0, PT, P0, P2, PT, 0xa2, 0x0 ;  /* 0x000000000000781c */ /* 0x000fe40000705472 */
[----:B--2---:R-:W-:-:S08]  /*201d0*/  @P2 R2UR.OR P0, UR6, R2 ;  /* 0x00000000020622ca */ /* 0x004fd00000100000 */
[----:B------:R-:W-:Y:S02]  /*201e0*/  PLOP3.LUT P0, PT, P0, P2, PT, 0xa2, 0x0 ;  /* 0x000000000000781c */ /* 0x000fe40000705472 */
[----:B------:R-:W-:-:S08]  /*201f0*/  @P2 R2UR.OR P0, UR5, R4 ;  /* 0x00000000040522ca */ /* 0x000fd00000100000 */
[----:B------:R-:W-:-:S05]  /*20200*/  @P2 PLOP3.LUT P2, PT, P0, PT, PT, 0x80, 0x0 ;  /* 0x000000000000281c */ /* 0x000fca000074f070 */
[----:B------:R0:W-:Y:S08]  /*20210*/  @!UP0 UTMAPF.L2.4D [UR4], [UR8] ;  /* 0x00000004080085b8 */ /* 0x0001f00008018000 */
[----:B0-----:R-:W-:Y:S05]  /*20220*/  @P2 BRA.U.ANY `(.L_x_526) ;  /* 0xfffffffd00d82947 */ /* 0x001fea000393ffff */
[----:B------:R-:W2:Y:S01]  /*20230*/  LDL R16, [R1+0x34] ;  /* 0x0000340001107983 */ /* 0x000ea20000100800 */
[----:B------:R-:W0:Y:S01]  /*20240*/  LDC.64 R6, c[0x0][0x3f8] ;  /* 0x0000fe00ff067b82 */ /* 0x000e220000000a00 */
[----:B------:R-:W-:Y:S02]  /*20250*/  ULDC.64 UR4, c[0x0][0xa08] ;  /* 0x0002820000047ab9 */ /* 0x000fe40000000a00 */
[----:B0-----:R-:W-:Y:S01]  /*20260*/  LOP3.LUT P0, RZ, R6, UR4, RZ, 0xfc, !PT ;  /* 0x0000000406ff7c12 */ /* 0x001fe2000f80fcff */
[----:B------:R-:W-:-:S03]  /*20270*/  UMOV UR4, 0xffffffff ;  /* 0xffffffff00047882 */ /* 0x000fc60000000000 */
[----:B------:R-:W-:Y:S02]  /*20280*/  LOP3.LUT P0, RZ, R7, UR5, RZ, 0xfc, P0 ;  /* 0x0000000507ff7c12 */ /* 0x000fe4000800fcff */
[----:B--2---:R-:W-:Y:S02]  /*20290*/  SHF.R.S32.HI R17, RZ, 0x1f, R16 ;  /* 0x0000001fff117819 */ /* 0x004fe40000011410 */
[----:B------:R-:W-:-:S03]  /*202a0*/  SEL R2, R16, RZ, !P0 ;  /* 0x000000ff10027207 */ /* 0x000fc60004000000 */
[----:B------:R0:W-:Y:S01]  /*202b0*/  STL [R1+0x38], R17 ;  /* 0x0000381101007387 */ /* 0x0001e20000100800 */
[----:B------:R-:W-:Y:S05]  /*202c0*/  BRA.DIV UR4, `(.L_x_527) ;  /* 0x0000006a046c7947 */ /* 0x000fea000b800000 */
[----:B------:R-:W1:Y:S02]  /*202d0*/  S2R R5, SR_TID.X ;  /* 0x0000000000057919 */ /* 0x000e640000002100 */
[----:B-1----:R-:W-:-:S04]  /*202e0*/  SHF.R.U32.HI R5, RZ, 0x5, R5 ;  /* 0x00000005ff057819 */ /* 0x002fc80000011605 */
[----:B------:R-:W-:-:S05]  /*202f0*/  LOP3.LUT R5, R5, 0x3, RZ, 0xc0, !PT ;  /* 0x0000000305057812 */ /* 0x000fca00078ec0ff */
[----:B------:R1:W2:Y:S02]  /*20300*/  SHFL.IDX PT, R14, R5, RZ, 0x1f ;  /* 0x00001fff050e7589 */ /* 0x0002a400000e0000 */
.L_x_707:
[----:B--2---:R-:W-:Y:S02]  /*20310*/  ISETP.NE.AND P0, PT, R14, RZ, PT ;  /* 0x000000ff0e00720c */ /* 0x004fe40003f05270 */
[----:B------:R-:W-:-:S11]  /*20320*/  PLOP3.LUT P6, PT, PT, PT, PT, 0x8, 0x0 ;  /* 0x000000000000781c */ /* 0x000fd60003fce170 */
[----:B------:R-:W-:Y:S05]  /*20330*/  @P0 BRA `(.L_x_528) ;  /* 0x0000000800100947 */ /* 0x000fea0003800000 */
[----:B------:R-:W-:-:S03]  /*20340*/  UMOV UR4, 0xffffffff ;  /* 0xffffffff00047882 */ /* 0x000fc60000000000 */
[----:B------:R-:W-:Y:S05]  /*20350*/  BRA.DIV UR4, `(.L_x_529) ;  /* 0x0000006a047c7947 */ /* 0x000fea000b800000 */
[----:B------:R-:W-:-:S13]  /*20360*/  ELECT P6, URZ, PT ;  /* 0x00000000003f782f */ /* 0x000fda00038c0000 */
.L_x_710:
[----:B------:R-:W-:Y:S05]  /*20370*/  @!P6 BRA `(.L_x_530) ;  /* 0x000000040084e947 */ /* 0x000fea0003800000 */
[----:B-1----:R-:W2:Y:S01]  /*20380*/  LDL R5, [R1+0x20] ;  /* 0x0000200001057983 */ /* 0x002ea20000100800 */
[----:B------:R-:W-:-:S04]  /*20390*/  ISETP.NE.U32.AND P0, PT, R6, RZ, PT ;  /* 0x000000ff0600720c */ /* 0x000fc80003f05070 */
[----:B------:R-:W-:Y:S02]  /*203a0*/  ISETP.NE.AND.EX P0, PT, R7, RZ, PT, P0 ;  /* 0x000000ff0700720c */ /* 0x000fe40003f05300 */
[----:B--2---:R-:W-:-:S11]  /*203b0*/  LEA.HI.SX32 R8, R5, 0xffffffff, 0x19 ;  /* 0xffffffff05087811 */ /* 0x004fd600078fcaff */
[----:B------:R-:W-:Y:S05]  /*203c0*/  @!P0 BRA `(.L_x_531) ;  /* 0x0000000000488947 */ /* 0x000fea0003800000 */
[----:B------:R-:W1:Y:S01]  /*203d0*/  LDC R9, c[0x0][0x41c] ;  /* 0x00010700ff097b82 */ /* 0x000e620000000800 */
[----:B------:R-:W-:Y:S01]  /*203e0*/  IMAD.MOV.U32 R2, RZ, RZ, R8 ;  /* 0x000000ffff027224 */ /* 0x000fe200078e0008 */
[----:B------:R-:W-:Y:S01]  /*203f0*/  ULDC.64 UR4, c[0x0][0x408] ;  /* 0x0001020000047ab9 */ /* 0x000fe20000000a00 */
[----:B-1----:R-:W-:-:S13]  /*20400*/  ISETP.NE.AND P0, PT, R9, 0x1, PT ;  /* 0x000000010900780c */ /* 0x002fda0003f05270 */
[----:B------:R-:W1:Y:S02]  /*20410*/  @P0 LDC.64 R10, c[0x0][0x420] ;  /* 0x00010800ff0a0b82 */ /* 0x000e640000000a00 */
[----:B-1----:R-:W-:-:S05]  /*20420*/  @P0 IMAD.HI.U32 R10, R8, R10, RZ ;  /* 0x0000000a080a0227 */ /* 0x002fca00078e00ff */
[----:B------:R-:W-:-:S04]  /*20430*/  @P0 SHF.R.U32.HI R2, RZ, R11, R10 ;  /* 0x0000000bff020219 */ /* 0x000fc8000001160a */
[----:B------:R-:W-:Y:S01]  /*20440*/  IADD3 R5, -R2, RZ, RZ ;  /* 0x000000ff02057210 */ /* 0x000fe20007ffe1ff */
[--C-:B------:R-:W-:Y:S01]  /*20450*/  IMAD.MOV.U32 R10, RZ, RZ, R2.reuse ;  /* 0x000000ffff0a7224 */ /* 0x100fe200078e0002 */
[----:B------:R-:W-:-:S03]  /*20460*/  SHF.R.S32.HI R11, RZ, 0x1f, R2 ;  /* 0x0000001fff0b7819 */ /* 0x000fc60000011402 */
        /* <DEDUP_REMOVED lines=8> */
.L_x_531:
[----:B------:R-:W2:Y:S01]  /*204f0*/  LDL R5, [R1+0x18] ;  /* 0x0000180001057983 */ /* 0x000ea20000100800 */
[----:B------:R-:W-:-:S03]  /*20500*/  MOV R9, 0x400 ;  /* 0x0000040000097802 */ /* 0x000fc60000000f00 */
[----:B-1----:R-:W3:Y:S01]  /*20510*/  LDL R7, [R1+0x24] ;  /* 0x0000240001077983 */ /* 0x002ee20000100800 */
[----:B------:R-:W1:Y:S01]  /*20520*/  S2R R10, SR_CgaCtaId ;  /* 0x00000000000a7919 */ /* 0x000e620000008800 */
[----:B------:R-:W4:Y:S01]  /*20530*/  S2R R6, SR_TID.X ;  /* 0x0000000000067919 */ /* 0x000f220000002100 */
[----:B-1----:R-:W-:Y:S02]  /*20540*/  LEA R9, R10, R9, 0x18 ;  /* 0x000000090a097211 */ /* 0x002fe400078ec0ff */
[----:B----4-:R-:W-:-:S04]  /*20550*/  LOP3.LUT R6, R6, 0x7f, RZ, 0xc0, !PT ;  /* 0x0000007f06067812 */ /* 0x010fc800078ec0ff */
[----:B------:R-:W-:Y:S01]  /*20560*/  ISETP.NE.AND P0, PT, R6, RZ, PT ;  /* 0x000000ff0600720c */ /* 0x000fe20003f05270 */
[----:B--2---:R-:W-:Y:S01]  /*20570*/  IMAD R5, R5, 0x8, R9 ;  /* 0x0000000805057824 */ /* 0x004fe200078e0209 */
[----:B---3--:R-:W-:-:S04]  /*20580*/  SHF.L.U32 R7, R7, 0x1f, RZ ;  /* 0x0000001f07077819 */ /* 0x008fc800000006ff */
[----:B------:R-:W1:Y:S02]  /*20590*/  SYNCS.PHASECHK.TRANS64.TRYWAIT P2, [R5+URZ+0x38880], R7 ;  /* 0x03888007050075a7 */ /* 0x000e64000804017f */
[----:B-1----:R-:W-:Y:S05]  /*205a0*/  @!P2 BRA `(.L_x_532) ;  /* 0x000000680008a947 */ /* 0x002fea0003800000 */
.L_x_711:
[----:B------:R-:W-:Y:S05]  /*205b0*/  @P0 BRA `(.L_x_533) ;  /* 0x00000000001c0947 */ /* 0x000fea0003800000 */
[----:B------:R-:W2:Y:S02]  /*205c0*/  S2R R6, SR_TID.X ;  /* 0x0000000000067919 */ /* 0x000ea40000002100 */
[----:B--2---:R-:W-:Y:S02]  /*205d0*/  LOP3.LUT R9, R6, 0x1f, RZ, 0xc0, !PT ;  /* 0x0000001f06097812 */ /* 0x004fe400078ec0ff */
[----:B------:R-:W-:Y:S02]  /*205e0*/  MOV R6, 0x8000 ;  /* 0x0000800000067802 */ /* 0x000fe40000000f00 */
[----:B------:R-:W-:Y:S02]  /*205f0*/  ISETP.NE.AND P2, PT, R9, RZ, PT ;  /* 0x000000ff0900720c */ /* 0x000fe40003f45270 */
[----:B------:R2:W-:Y:S11]  /*20600*/  SYNCS.ARRIVE.TRANS64 RZ, [R5+URZ+0x38870], R6 ;  /* 0x0388700605ff79a7 */ /* 0x0005f6000800003f */
[----:B--2---:R-:W-:Y:S05]  /*20610*/  @!P2 BRA `(.L_x_533) ;  /* 0x000000000004a947 */ /* 0x004fea0003800000 */
[----:B------:R-:W-:Y:S01]  /*20620*/  BPT.TRAP 0x1 ;  /* 0x000000040000795c */ /* 0x000fe20000300000 */
.L_x_533:
[----:B------:R-:W2:Y:S01]  /*20630*/  LDL R6, [R1+0x18] ;  /* 0x0000180001067983 */ /* 0x000ea20000100800 */
[----:B------:R-:W-:-:S03]  /*20640*/  MOV R10, 0x400 ;  /* 0x00000400000a7802 */ /* 0x000fc60000000f00 */
[----:B------:R-:W3:Y:S01]  /*20650*/  LDL R9, [R1+0x3c] ;  /* 0x00003c0001097983 */ /* 0x000ee20000100800 */
[----:B------:R-:W4:Y:S01]  /*20660*/  S2R R11, SR_CgaCtaId ;  /* 0x00000000000b7919 */ /* 0x000f220000008800 */
[----:B------:R-:W-:Y:S01]  /*20670*/  R2UR UR9, R5 ;  /* 0x00000000050972ca */ /* 0x000fe200000e0000 */
[----:B------:R-:W-:Y:S01]  /*20680*/  UIADD3 UR4, UP0, UR44, 0x470, URZ ;  /* 0x000004702c047890 */ /* 0x000fe2000ff1e03f */
[----:B------:R-:W-:Y:S02]  /*20690*/  R2UR UR12, R0 ;  /* 0x00000000000c72ca */ /* 0x000fe400000e0000 */
[----:B-----5:R-:W-:Y:S01]  /*206a0*/  R2UR UR13, R2 ;  /* 0x00000000020d72ca */ /* 0x020fe200000e0000 */
[----:B------:R-:W-:Y:S01]  /*206b0*/  UIADD3.X UR5, URZ, UR45, URZ, UP0, !UPT ;  /* 0x0000002d3f057290 */ /* 0x000fe200087fe43f */
[----:B----4-:R-:W-:-:S07]  /*206c0*/  LEA R10, R11, R10, 0x18 ;  /* 0x0000000a0b0a7211 */ /* 0x010fce00078ec0ff */
[----:B------:R-:W-:Y:S01]  /*206d0*/  UIADD3 UR9, UR9, 0x38870, URZ ;  /* 0x0003887009097890 */ /* 0x000fe2000fffe03f */
[----:B------:R-:W-:Y:S01]  /*206e0*/  UMOV UR10, URZ ;  /* 0x0000003f000a7c82 */ /* 0x000fe20008000000 */
[----:B------:R-:W-:Y:S01]  /*206f0*/  UMOV UR6, 0x0 ;  /* 0x0000000000067882 */ /* 0x000fe20000000000 */
[----:B------:R-:W-:Y:S01]  /*20700*/  UMOV UR7, 0x14f00000 ;  /* 0x14f0000000077882 */ /* 0x000fe20000000000 */
[----:B------:R-:W-:Y:S01]  /*20710*/  UMOV UR15, 0x80 ;  /* 0x00000080000f7882 */ /* 0x000fe20000000000 */
[----:B--2---:R-:W-:-:S05]  /*20720*/  IMAD R6, R6, 0x8000, R10 ;  /* 0x0000800006067824 */ /* 0x004fca00078e020a */
[----:B------:R-:W-:Y:S01]  /*20730*/  R2UR UR14, R6 ;  /* 0x00000000060e72ca */ /* 0x000fe200000e0000 */
[----:B---3--:R-:W-:-:S05]  /*20740*/  IMAD R8, R8, 0x80, R9 ;  /* 0x0000008008087824 */ /* 0x008fca00078e0209 */
[----:B------:R-:W-:-:S07]  /*20750*/  R2UR UR11, R8 ;  /* 0x00000000080b72ca */ /* 0x000fce00000e0000 */
        /* <DEDUP_REMOVED lines=8> */
.L_x_712:
        /* <DEDUP_REMOVED lines=8> */
.L_x_535:
        /* <DEDUP_REMOVED lines=8> */
[----:B------:R-:W-:Y:S01]  /*208e0*/  R2UR UR13, R2 ;  /* 0x00000000020d72ca */ /* 0x000fe200000e0000 */
[----:B------:R-:W-:Y:S01]  /*208f0*/  UMOV UR7, 0x14f00000 ;  /* 0x14f0000000077882 */ /* 0x000fe20000000000 */
[----:B------:R-:W-:-:S03]  /*20900*/  UMOV UR15, 0x80 ;  /* 0x00000080000f7882 */ /* 0x000fc60000000000 */
[----:B------:R-:W-:Y:S02]  /*20910*/  UIADD3 UR8, UR14, 0x28400, URZ ;  /* 0x000284000e087890 */ /* 0x000fe4000fffe03f */
[----:B------:R-:W-:Y:S02]  /*20920*/  UIADD3 UR9, UR9, 0x38830, URZ ;  /* 0x0003883009097890 */ /* 0x000fe4000fffe03f */
[----:B------:R-:W-:-:S07]  /*20930*/  UIADD3 UR14, UR14, 0x2c400, URZ ;  /* 0x0002c4000e0e7890 */ /* 0x000fce000fffe03f */
[----:B------:R3:W-:Y:S02]  /*20940*/  UTMALDG.4D [UR8], [UR4], desc[UR6] ;  /* 0x00000608040075b4 */ /* 0x0007e40008019000 */
[----:B---3--:R-:W-:Y:S01]  /*20950*/  UMOV UR8, UR14 ;  /* 0x0000000e00087c82 */ /* 0x008fe20008000000 */
[----:B------:R-:W-:Y:S02]  /*20960*/  UMOV UR10, UR15 ;  /* 0x0000000f000a7c82 */ /* 0x000fe40008000000 */
[----:B------:R3:W-:Y:S02]  /*20970*/  UTMALDG.4D [UR8], [UR4], desc[UR6] ;  /* 0x00000608040075b4 */ /* 0x0007e40008019000 */
[----:B---3--:R-:W-:Y:S01]  /*20980*/  NOP ;  /* 0x0000000000007918 */ /* 0x008fe20000000000 */
.L_x_530:
[----:B------:R-:W3:Y:S01]  /*20990*/  LDL.LU R6, [R1+0x8] ;  /* 0x0000080001067983 */ /* 0x000ee20000300800 */
[----:B-12---:R-:W-:Y:S01]  /*209a0*/  MOV R7, 0x400 ;  /* 0x0000040000077802 */ /* 0x006fe20000000f00 */
[----:B------:R-:W1:Y:S01]  /*209b0*/  S2R R8, SR_CgaCtaId ;  /* 0x0000000000087919 */ /* 0x000e620000008800 */
[----:B------:R-:W-:Y:S05]  /*209c0*/  WARPSYNC.ALL ;  /* 0x0000000000007948 */ /* 0x000fea0003800000 */
[----:B------:R-:W-:-:S13]  /*209d0*/  ELECT P0, URZ, PT ;  /* 0x00000000003f782f */ /* 0x000fda0003800000 */
[C---:B------:R-:W-:Y:S01]  /*209e0*/  @P0 R2UR UR13, R3.reuse ;  /* 0x00000000030d02ca */ /* 0x040fe200000e0000 */
[----:B------:R-:W-:Y:S01]  /*209f0*/  UIADD3 UR4, UP0, UR44, 0x270, URZ ;  /* 0x000002702c047890 */ /* 0x000fe2000ff1e03f */
[C---:B------:R-:W-:Y:S02]  /*20a00*/  @P0 R2UR UR11, R4.reuse ;  /* 0x00000000040b02ca */ /* 0x040fe400000e0000 */
[----:B------:R-:W-:Y:S02]  /*20a10*/  @P0 R2UR UR21, R3 ;  /* 0x00000000031502ca */ /* 0x000fe400000e0000 */
[----:B------:R-:W-:Y:S01]  /*20a20*/  @P0 R2UR UR19, R4 ;  /* 0x00000000041302ca */ /* 0x000fe200000e0000 */
[----:B------:R-:W-:Y:S01]  /*20a30*/  UIADD3.X UR5, URZ, UR45, URZ, UP0, !UPT ;  /* 0x0000002d3f057290 */ /* 0x000fe200087fe43f */
[----:B-1----:R-:W-:-:S04]  /*20a40*/  LEA R7, R8, R7, 0x18 ;  /* 0x0000000708077211 */ /* 0x002fc800078ec0ff */
[----:B------:R-:W-:Y:S02]  /*20a50*/  R2UR UR16, R7 ;  /* 0x00000000071072ca */ /* 0x000fe400000e0000 */
[----:B------:R-:W-:Y:S01]  /*20a60*/  @P0 MOV R5, 0x8000 ;  /* 0x0000800000050802 */ /* 0x000fe20000000f00 */
[----:B------:R-:W-:Y:S10]  /*20a70*/  BAR.SYNC.DEFER_BLOCKING 0x8, 0x120 ;  /* 0x0204800000007b1d */ /* 0x000ff40000010000 */
[----:B------:R-:W-:-:S02]  /*20a80*/  UIADD3 UR8, UR16, 0x20400, URZ ;  /* 0x0002040010087890 */ /* 0x000fc4000fffe03f */
[----:B------:R-:W-:Y:S02]  /*20a90*/  UIADD3 UR9, UR16, 0x38800, URZ ;  /* 0x0003880010097890 */ /* 0x000fe4000fffe03f */
[----:B------:R-:W-:Y:S01]  /*20aa0*/  UIADD3 UR16, UR16, 0x24400, URZ ;  /* 0x0002440010107890 */ /* 0x000fe2000fffe03f */
[----:B------:R-:W-:Y:S01]  /*20ab0*/  UMOV UR6, 0x0 ;  /* 0x0000000000067882 */ /* 0x000fe20000000000 */
[----:B------:R-:W-:Y:S01]  /*20ac0*/  UMOV UR7, 0x12f00000 ;  /* 0x12f0000000077882 */ /* 0x000fe20000000000 */
[----:B------:R-:W-:Y:S01]  /*20ad0*/  UMOV UR10, URZ ;  /* 0x0000003f000a7c82 */ /* 0x000fe20008000000 */
[----:B------:R-:W-:Y:S01]  /*20ae0*/  UMOV UR14, 0x0 ;  /* 0x00000000000e7882 */ /* 0x000fe20000000000 */
[----:B------:R-:W-:Y:S01]  /*20af0*/  UMOV UR15, 0x12f00000 ;  /* 0x12f00000000f7882 */ /* 0x000fe20000000000 */
[----:B------:R-:W-:Y:S01]  /*20b00*/  UMOV UR18, 0x80 ;  /* 0x0000008000127882 */ /* 0x000fe20000000000 */
[----:B------:R-:W-:Y:S01]  /*20b10*/  UMOV UR17, UR9 ;  /* 0x0000000900117c82 */ /* 0x000fe20008000000 */
[----:B------:R2:W-:Y:S01]  /*20b20*/  @P0 SYNCS.ARRIVE.TRANS64 RZ, [R7+URZ+0x38800], R5 ;  /* 0x0388000507ff09a7 */ /* 0x0005e2000800003f */
[----:B---3--:R-:W-:-:S02]  /*20b30*/  @P0 R2UR UR12, R6 ;  /* 0x00000000060c02ca */ /* 0x008fc400000e0000 */
[----:B------:R-:W-:-:S11]  /*20b40*/  @P0 R2UR UR20, R6 ;  /* 0x00000000061402ca */ /* 0x000fd600000e0000 */
[----:B------:R2:W-:Y:S02]  /*20b50*/  UTMALDG.4D [UR8], [UR4], desc[UR6] ;  /* 0x00000608040075b4 */ /* 0x0005e40008019000 */
[----:B------:R2:W-:Y:S02]  /*20b60*/  UTMALDG.4D [UR16], [UR4], desc[UR14] ;  /* 0x00000e10040075b4 */ /* 0x0005e40008019000 */
[----:B--2---:R-:W-:Y:S01]  /*20b70*/  NOP ;  /* 0x0000000000007918 */ /* 0x004fe20000000000 */
.L_x_528:
[----:B------:R-:W2:Y:S01]  /*20b80*/  LDL.LU R6, [R1+0x58] ;  /* 0x0000580001067983 */ /* 0x000ea20000300800 */
[----:B------:R-:W-:Y:S01]  /*20b90*/  MOV R4, 0x400 ;  /* 0x0000040000047802 */ /* 0x000fe20000000f00 */
[----:B------:R-:W-:Y:S01]  /*20ba0*/  BSSY B0, `(.L_x_536) ;  /* 0x000000b000007945 */ /* 0x000fe20003800000 */
[----:B-1----:R-:W1:Y:S02]  /*20bb0*/  S2R R5, SR_CgaCtaId ;  /* 0x0000000000057919 */ /* 0x002e640000008800 */
[----:B-1----:R-:W-:Y:S01]  /*20bc0*/  LEA R4, R5, R4, 0x18 ;  /* 0x0000000405047211 */ /* 0x002fe200078ec0ff */
[----:B--2---:R-:W-:-:S05]  /*20bd0*/  VIADD R6, R6, 0x1 ;  /* 0x0000000106067836 */ /* 0x004fca0000000000 */
[----:B------:R-:W-:Y:S01]  /*20be0*/  LEA.HI R3, R6, R6, RZ, 0x1 ;  /* 0x0000000606037211 */ /* 0x000fe200078f08ff */
[----:B------:R1:W-:Y:S03]  /*20bf0*/  STL [R1+0x58], R6 ;  /* 0x0000580601007387 */ /* 0x0003e60000100800 */
[----:B------:R-:W-:-:S05]  /*20c00*/  LOP3.LUT R3, R3, 0xfffffffe, RZ, 0xc0, !PT ;  /* 0xfffffffe03037812 */ /* 0x000fca00078ec0ff */
[----:B------:R-:W-:-:S05]  /*20c10*/  IMAD.IADD R3, R6, 0x1, -R3 ;  /* 0x0000000106037824 */ /* 0x000fca00078e0a03 */
[----:B------:R-:W-:-:S04]  /*20c20*/  SHF.L.U32 R3, R3, 0x1f, RZ ;  /* 0x0000001f03037819 */ /* 0x000fc800000006ff */
[----:B------:R-:W2:Y:S02]  /*20c30*/  SYNCS.PHASECHK.TRANS64.TRYWAIT P0, [R4+URZ+0x38820], R3 ;  /* 0x03882003040075a7 */ /* 0x000ea4000800017f */
[----:B-12---:R-:W-:Y:S05]  /*20c40*/  @!P0 BRA `(.L_x_537) ;  /* 0x0000006000888947 */ /* 0x006fea0003800000 */
.L_x_713:
[----:B------:R-:W-:Y:S05]  /*20c50*/  BSYNC B0 ;  /* 0x0000000000007941 */ /* 0x000fea0003800000 */
.L_x_536:
[----:B------:R-:W-:-:S13]  /*20c60*/  ISETP.GE.AND P0, PT, R19, 0x81, PT ;  /* 0x000000811300780c */ /* 0x000fda0003f06270 */
[----:B------:R-:W-:Y:S05]  /*20c70*/  @!P0 BRA `(.L_x_538) ;  /* 0x0000001400a88947 */ /* 0x000fea0003800000 */
[----:B-1----:R-:W2:Y:S04]  /*20c80*/  LDL.LU R4, [R1+0x20] ;  /* 0x0000200001047983 */ /* 0x002ea80000300800 */
[----:B------:R1:W5:Y:S04]  /*20c90*/  LDL.LU R6, [R1+0x18] ;  /* 0x0000180001067983 */ /* 0x0003680000300800 */
[----:B------:R1:W5:Y:S02]  /*20ca0*/  LDL.LU R7, [R1+0x24] ;  /* 0x0000240001077983 */ /* 0x0003640000300800 */
[----:B-12---:R-:W-:-:S07]  /*20cb0*/  LEA.HI.SX32 R20, R4, 0xfffffffe, 0x19 ;  /* 0xfffffffe04147811 */ /* 0x006fce00078fcaff */
.L_x_560:
[----:B-----5:R-:W-:Y:S01]  /*20cc0*/  VIADD R4, R6, 0x1 ;  /* 0x0000000106047836 */ /* 0x020fe20000000000 */
[----:B------:R-:W-:Y:S05]  /*20cd0*/  YIELD ;  /* 0x0000000000007946 */ /* 0x000fea0003800000 */
[----:B------:R-:W-:Y:S01]  /*20ce0*/  ISETP.NE.AND P0, PT, R4, 0x2, PT ;  /* 0x000000020400780c */ /* 0x000fe20003f05270 */
[----:B------:R-:W-:Y:S03]  /*20cf0*/  BSSY B0, `(.L_x_539) ;  /* 0x0000090000007945 */ /* 0x000fe60003800000 */
[----:B--2---:R-:W-:-:S02]  /*20d00*/  SEL R3, RZ, 0x1, P0 ;  /* 0x00000001ff037807 */ /* 0x004fc40000000000 */
[----:B------:R-:W-:Y:S02]  /*20d10*/  SEL R10, R4, RZ, P0 ;  /* 0x000000ff040a7207 */ /* 0x000fe40000000000 */
[----:B------:R-:W-:-:S05]  /*20d20*/  LOP3.LUT R9, R7, R3, RZ, 0x3c, !PT ;  /* 0x0000000307097212 */ /* 0x000fca00078e3cff */
[----:B------:R1:W-:Y:S04]  /*20d30*/  STL [R1+0x24], R9 ;  /* 0x0000240901007387 */ /* 0x0003e80000100800 */
[----:B------:R1:W-:Y:S01]  /*20d40*/  STL [R1+0x18], R10 ;  /* 0x0000180a01007387 */ /* 0x0003e20000100800 */
[----:B------:R-:W-:Y:S05]  /*20d50*/  @!P6 BRA `(.L_x_540) ;  /* 0x000000080024e947 */ /* 0x000fea0003800000 */
[----:B------:R-:W-:Y:S01]  /*20d60*/  ULDC.64 UR4, c[0x0][0x3f8] ;  /* 0x0000fe0000047ab9 */ /* 0x000fe20000000a00 */
[----:B------:R-:W-:Y:S02]  /*20d70*/  MOV R8, R20 ;  /* 0x0000001400087202 */ /* 0x000fe40000000f00 */
[----:B------:R-:W-:-:S04]  /*20d80*/  ISETP.NE.U32.AND P0, PT, RZ, UR4, PT ;  /* 0x00000004ff007c0c */ /* 0x000fc8000bf05070 */
[----:B------:R-:W-:-:S13]  /*20d90*/  ISETP.NE.AND.EX P0, PT, RZ, UR5, PT, P0 ;  /* 0x00000005ff007c0c */ /* 0x000fda000bf05300 */
[----:B------:R-:W-:Y:S05]  /*20da0*/  @!P0 BRA `(.L_x_541) ;  /* 0x00000000004c8947 */ /* 0x000fea0003800000 */
[----:B------:R-:W2:Y:S01]  /*20db0*/  LDL R12, [R1+0x38] ;  /* 0x00003800010c7983 */ /* 0x000ea20000100800 */
[----:B------:R-:W3:Y:S01]  /*20dc0*/  LDC R5, c[0x0][0x41c] ;  /* 0x00010700ff057b82 */ /* 0x000ee20000000800 */
[----:B------:R-:W-:Y:S02]  /*20dd0*/  ULDC.64 UR6, c[0x0][0x408] ;  /* 0x0001020000067ab9 */ /* 0x000fe40000000a00 */
[----:B------:R-:W4:Y:S01]  /*20de0*/  LDL R11, [R1+0x34] ;  /* 0x00003400010b7983 */ /* 0x000f220000100800 */
[----:B---3--:R-:W-:-:S13]  /*20df0*/  ISETP.NE.AND P0, PT, R5, 0x1, PT ;  /* 0x000000010500780c */ /* 0x008fda0003f05270 */
[----:B------:R-:W3:Y:S02]  /*20e00*/  @P0 LDC.64 R2, c[0x0][0x420] ;  /* 0x00010800ff020b82 */ /* 0x000ee40000000a00 */
[----:B---3--:R-:W-:-:S04]  /*20e10*/  @P0 IMAD.HI.U32 R4, R20, R2, RZ ;  /* 0x0000000214040227 */ /* 0x008fc800078e00ff */
[----:B------:R-:W-:Y:S01]  /*20e20*/  IMAD.MOV.U32 R2, RZ, RZ, R20 ;  /* 0x000000ffff027224 */ /* 0x000fe200078e0014 */
[----:B------:R-:W-:-:S04]  /*20e30*/  @P0 SHF.R.U32.HI R2, RZ, R3, R4 ;  /* 0x00000003ff020219 */ /* 0x000fc80000011604 */
[--C-:B------:R-:W-:Y:S01]  /*20e40*/  SHF.R.S32.HI R3, RZ, 0x1f, R2.reuse ;  /* 0x0000001fff037819 */ /* 0x100fe20000011402 */
[----:B------:R-:W-:-:S04]  /*20e50*/  IMAD.MOV R8, RZ, RZ, -R2 ;  /* 0x000000ffff087224 */ /* 0x000fc800078e0a02 */
[----:B------:R-:W-:Y:S02]  /*20e60*/  IMAD R8, R5, R8, R20 ;  /* 0x0000000805087224 */ /* 0x000fe400078e0214 */
[----:B--2---:R-:W-:-:S04]  /*20e70*/  IMAD R4, R12, UR6, RZ ;  /* 0x000000060c047c24 */ /* 0x004fc8000f8e02ff */
[C---:B----4-:R-:W-:Y:S02]  /*20e80*/  IMAD R4, R11.reuse, UR7, R4 ;  /* 0x000000070b047c24 */ /* 0x050fe4000f8e0204 */
[----:B------:R-:W-:-:S04]  /*20e90*/  IMAD.WIDE.U32 R2, R11, UR6, R2 ;  /* 0x000000060b027c25 */ /* 0x000fc8000f8e0002 */
[----:B------:R-:W-:Y:S01]  /*20ea0*/  IMAD.IADD R3, R4, 0x1, R3 ;  /* 0x0000000104037824 */ /* 0x000fe200078e0203 */
[----:B------:R-:W-:-:S04]  /*20eb0*/  LEA R4, P0, R2, UR4, 0x2 ;  /* 0x0000000402047c11 */ /* 0x000fc8000f8010ff */
[----:B------:R-:W-:-:S05]  /*20ec0*/  LEA.HI.X R5, R2, UR5, R3, 0x2, P0 ;  /* 0x0000000502057c11 */ /* 0x000fca00080f1403 */
[----:B------:R2:W5:Y:S04]  /*20ed0*/  LDG.E R2, desc[UR42][R4.64] ;  /* 0x0000002a04027981 */ /* 0x000568000c1e1900 */
.L_x_541:
[----:B--2---:R-:W2:Y:S01]  /*20ee0*/  S2R R5, SR_CgaCtaId ;  /* 0x0000000000057919 */ /* 0x004ea20000008800 */
[----:B------:R-:W-:Y:S01]  /*20ef0*/  MOV R4, 0x400 ;  /* 0x0000040000047802 */ /* 0x000fe20000000f00 */
[----:B------:R-:W-:Y:S01]  /*20f00*/  BSSY B1, `(.L_x_542) ;  /* 0x0000009000017945 */ /* 0x000fe20003800000 */
[----:B------:R-:W3:Y:S02]  /*20f10*/  S2R R3, SR_TID.X ;  /* 0x0000000000037919 */ /* 0x000ee40000002100 */
[----:B--2---:R-:W-:-:S04]  /*20f20*/  LEA R4, R5, R4, 0x18 ;  /* 0x0000000405047211 */ /* 0x004fc800078ec0ff */
[----:B------:R-:W-:Y:S02]  /*20f30*/  LEA R5, R10, R4, 0x3 ;  /* 0x000000040a057211 */ /* 0x000fe400078e18ff */
[----:B------:R-:W-:Y:S02]  /*20f40*/  SHF.L.U32 R4, R9, 0x1f, RZ ;  /* 0x0000001f09047819 */ /* 0x000fe400000006ff */
[----:B---3--:R-:W-:Y:S02]  /*20f50*/  LOP3.LUT R3, R3, 0x7f, RZ, 0xc0, !PT ;  /* 0x0000007f03037812 */ /* 0x008fe400078ec0ff */
[----:B------:R-:W2:Y:S02]  /*20f60*/  SYNCS.PHASECHK.TRANS64.TRYWAIT P0, [R5+URZ+0x38880], R4 ;  /* 0x03888004050075a7 */ /* 0x000ea4000800017f */
[----:B------:R-:W-:Y:S01]  /*20f70*/  ISETP.NE.AND P2, PT, R3, RZ, PT ;  /* 0x000000ff0300720c */ /* 0x000fe20003f45270 */
[----:B--2---:R-:W-:-:S12]  /*20f80*/  @!P0 BRA `(.L_x_543) ;  /* 0x0000005c00d88947 */ /* 0x004fd80003800000 */
.L_x_714:
[----:B------:R-:W-:Y:S05]  /*20f90*/  BSYNC B1 ;  /* 0x0000000000017941 */ /* 0x000fea0003800000 */
.L_x_542:
[----:B------:R-:W-:Y:S04]  /*20fa0*/  BSSY B1, `(.L_x_544) ;  /* 0x0000009000017945 */ /* 0x000fe80003800000 */
[----:B------:R-:W-:Y:S05]  /*20fb0*/  @P2 BRA `(.L_x_545) ;  /* 0x00000000001c2947 */ /* 0x000fea0003800000 */
[----:B------:R-:W1:Y:S02]  /*20fc0*/  S2R R3, SR_TID.X ;  /* 0x0000000000037919 */ /* 0x000e640000002100 */
[----:B-1----:R-:W-:Y:S01]  /*20fd0*/  LOP3.LUT R9, R3, 0x1f, RZ, 0xc0, !PT ;  /* 0x0000001f03097812 */ /* 0x002fe200078ec0ff */
[----:B------:R-:W-:-:S03]  /*20fe0*/  IMAD.MOV.U32 R3, RZ, RZ, 0x8000 ;  /* 0x00008000ff037424 */ /* 0x000fc600078e00ff */
[----:B------:R-:W-:Y:S01]  /*20ff0*/  ISETP.NE.AND P0, PT, R9, RZ, PT ;  /* 0x000000ff0900720c */ /* 0x000fe20003f05270 */
[----:B------:R3:W-:-:S12]  /*21000*/  SYNCS.ARRIVE.TRANS64 RZ, [R5+URZ+0x38870], R3 ;  /* 0x0388700305ff79a7 */ /* 0x0007d8000800003f */
[----:B---3--:R-:W-:Y:S05]  /*21010*/  @!P0 BRA `(.L_x_545) ;  /* 0x0000000000048947 */ /* 0x008fea0003800000 */
[----:B------:R-:W-:Y:S01]  /*21020*/  BPT.TRAP 0x1 ;  /* 0x000000040000795c */ /* 0x000fe20000300000 */
.L_x_545:
[----:B------:R-:W-:Y:S05]  /*21030*/  BSYNC B1 ;  /* 0x0000000000017941 */ /* 0x000fea0003800000 */
.L_x_544:
[----:B------:R-:W3:Y:S04]  /*21040*/  LDL R3, [R1+0x18] ;  /* 0x0000180001037983 */ /* 0x000ee80000100800 */
[----:B-1----:R-:W4:Y:S01]  /*21050*/  LDL R9, [R1+0x3c] ;  /* 0x00003c0001097983 */ /* 0x002f220000100800 */
[----:B------:R-:W-:Y:S01]  /*21060*/  IMAD.MOV.U32 R13, RZ, RZ, RZ ;  /* 0x000000ffff0d7224 */ /* 0x000fe200078e00ff */
[----:B------:R-:W-:Y:S01]  /*21070*/  MOV R10, 0x400 ;  /* 0x00000400000a7802 */ /* 0x000fe20000000f00 */
[----:B------:R-:W-:Y:S01]  /*21080*/  UIADD3 UR4, UP0, UR44, 0x470, URZ ;  /* 0x000004702c047890 */ /* 0x000fe2000ff1e03f */
[----:B------:R-:W1:Y:S01]  /*21090*/  S2R R11, SR_CgaCtaId ;  /* 0x00000000000b7919 */ /* 0x000e620000008800 */
[----:B------:R-:W-:Y:S01]  /*210a0*/  PLOP3.LUT P0, PT, PT, PT, PT, 0x80, 0x0 ;  /* 0x000000000000781c */ /* 0x000fe20003f0f070 */
[----:B------:R-:W-:Y:S01]  /*210b0*/  UMOV UR6, 0x0 ;  /* 0x0000000000067882 */ /* 0x000fe20000000000 */
[----:B------:R-:W-:Y:S01]  /*210c0*/  R2UR UR10, R13 ;  /* 0x000000000d0a72ca */ /* 0x000fe200000e0000 */
[----:B------:R-:W-:Y:S01]  /*210d0*/  UIADD3.X UR5, URZ, UR45, URZ, UP0, !UPT ;  /* 0x0000002d3f057290 */ /* 0x000fe200087fe43f */
[----:B------:R-:W-:Y:S01]  /*210e0*/  UMOV UR7, 0x14f00000 ;  /* 0x14f0000000077882 */ /* 0x000fe20000000000 */
[----:B-1----:R-:W-:-:S05]  /*210f0*/  LEA R10, R11, R10, 0x18 ;  /* 0x0000000a0b0a7211 */ /* 0x002fca00078ec0ff */
[----:B---3--:R-:W-:Y:S01]  /*21100*/  IMAD R3, R3, 0x8000, R10 ;  /* 0x0000800003037824 */ /* 0x008fe200078e020a */
[----:B----4-:R-:W-:Y:S01]  /*21110*/  LEA R9, R8, R9, 0x7 ;  /* 0x0000000908097211 */ /* 0x010fe200078e38ff */
[----:B------:R-:W-:Y:S02]  /*21120*/  VIADD R8, R5, 0x38870 ;  /* 0x0003887005087836 */ /* 0x000fe40000000000 */
[----:B------:R-:W-:-:S07]  /*21130*/  VIADD R10, R3, 0x10400 ;  /* 0x00010400030a7836 */ /* 0x000fce0000000000 */
.L_x_546:
[----:B------:R-:W-:-:S13]  /*21140*/  @P0 ELECT P3, URZ, PT ;  /* 0x00000000003f082f */ /* 0x000fda0003860000 */
[----:B-----5:R-:W-:Y:S02]  /*21150*/  @P3 R2UR UR13, R2 ;  /* 0x00000000020d32ca */ /* 0x020fe400000e0000 */
        /* <DEDUP_REMOVED lines=10> */
[----:B------:R-:W-:Y:S01]  /*21200*/  UMOV UR6, 0x0 ;  /* 0x0000000000067882 */ /* 0x000fe20000000000 */
[----:B------:R-:W-:Y:S01]  /*21210*/  IADD3 R10, R3, 0x14400, RZ ;  /* 0x00014400030a7810 */ /* 0x000fe20007ffe0ff */
[----:B------:R-:W-:Y:S01]  /*21220*/  UMOV UR7, 0x14f00000 ;  /* 0x14f0000000077882 */ /* 0x000fe20000000000 */
[----:B------:R-:W-:-:S15]  /*21230*/  R2UR UR10, R12 ;  /* 0x000000000c0a72ca */ /* 0x000fde00000e0000 */
.L_x_547:
        /* <DEDUP_REMOVED lines=13> */
.L_x_715:
[----:B------:R-:W-:Y:S05]  /*21310*/  BSYNC B1 ;  /* 0x0000000000017941 */ /* 0x000fea0003800000 */
.L_x_548:
        /* <DEDUP_REMOVED lines=11> */
.L_x_551:
[----:B------:R-:W-:Y:S05]  /*213d0*/  BSYNC B1 ;  /* 0x0000000000017941 */ /* 0x000fea0003800000 */
.L_x_550:
[----:B------:R-:W-:Y:S01]  /*213e0*/  R2UR UR10, R13 ;  /* 0x000000000d0a72ca */ /* 0x000fe200000e0000 */
[----:B------:R-:W-:Y:S01]  /*213f0*/  UIADD3 UR4, UP0, UR44, 0x370, URZ ;  /* 0x000003702c047890 */ /* 0x000fe2000ff1e03f */
[----:B------:R-:W-:Y:S01]  /*21400*/  R2UR UR6, R10 ;  /* 0x000000000a0672ca */ /* 0x000fe200000e0000 */
[----:B-12---:R-:W-:Y:S01]  /*21410*/  VIADD R4, R3, 0x28400 ;  /* 0x0002840003047836 */ /* 0x006fe20000000000 */
[----:B------:R-:W-:Y:S01]  /*21420*/  R2UR UR7, R11 ;  /* 0x000000000b0772ca */ /* 0x000fe200000e0000 */
[----:B------:R-:W-:Y:S01]  /*21430*/  UIADD3.X UR5, URZ, UR45, URZ, UP0, !UPT ;  /* 0x0000002d3f057290 */ /* 0x000fe200087fe43f */
[----:B------:R-:W-:Y:S02]  /*21440*/  PLOP3.LUT P0, PT, PT, PT, PT, 0x80, 0x0 ;  /* 0x000000000000781c */ /* 0x000fe40003f0f070 */
[----:B------:R-:W-:-:S11]  /*21450*/  IADD3 R5, R5, 0x38830, RZ ;  /* 0x0003883005057810 */ /* 0x000fd60007ffe0ff */
.L_x_552:
        /* <DEDUP_REMOVED lines=10> */
[----:B------:R-:W-:Y:S01]  /*21500*/  R2UR UR10, R12 ;  /* 0x000000000c0a72ca */ /* 0x000fe200000e0000 */
[----:B------:R-:W-:Y:S01]  /*21510*/  VIADD R3, R3, 0x2c400 ;  /* 0x0002c40003037836 */ /* 0x000fe20000000000 */
[----:B------:R-:W-:Y:S02]  /*21520*/  R2UR UR6, R10 ;  /* 0x000000000a0672ca */ /* 0x000fe400000e0000 */
[----:B------:R-:W-:Y:S02]  /*21530*/  R2UR UR7, R11 ;  /* 0x000000000b0772ca */ /* 0x000fe400000e0000 */
[----:B------:R-:W-:-:S13]  /*21540*/  PLOP3.LUT P0, PT, PT, PT, PT, 0x80, 0x0 ;  /* 0x000000000000781c */ /* 0x000fda0003f0f070 */
.L_x_553:
        /* <DEDUP_REMOVED lines=9> */
[----:B--2---:R-:W-:Y:S05]  /*215e0*/  @P0 BRA.U.ANY `(.L_x_553) ;  /* 0xfffffffd00d80947 */ /* 0x004fea000393ffff */
.L_x_540:
[----:B------:R-:W-:Y:S05]  /*215f0*/  BSYNC B0 ;  /* 0x0000000000007941 */ /* 0x000fea0003800000 */
.L_x_539:
[----:B------:R-:W-:-:S06]  /*21600*/  UISETP.NE.AND UP0, UPT, UR36, 0x3, UPT ;  /* 0x000000032400788c */ /* 0x000fcc000bf05270 */
[----:B------:R-:W-:-:S13]  /*21610*/  PLOP3.LUT P0, PT, PT, PT, UP0, 0x80, 0x0 ;  /* 0x000000000000781c */ /* 0x000fda0003f0f008 */
[----:B------:R-:W-:Y:S05]  /*21620*/  @!P0 BRA `(.L_x_554) ;  /* 0x0000000000048947 */ /* 0x000fea0003800000 */
[----:B------:R-:W-:Y:S01]  /*21630*/  BPT.TRAP 0x1 ;  /* 0x000000040000795c */ /* 0x000fe20000300000 */
.L_x_554:
[----:B------:R-:W2:Y:S01]  /*21640*/  S2R R5, SR_CgaCtaId ;  /* 0x0000000000057919 */ /* 0x000ea20000008800 */
[----:B------:R-:W-:Y:S01]  /*21650*/  IMAD.U32 R3, RZ, RZ, UR38 ;  /* 0x00000026ff037e24 */ /* 0x000fe2000f8e00ff */
[----:B------:R-:W-:Y:S01]  /*21660*/  MOV R4, 0x400 ;  /* 0x0000040000047802 */ /* 0x000fe20000000f00 */
[----:B------:R-:W-:Y:S03]  /*21670*/  BSSY B0, `(.L_x_555) ;  /* 0x0000009000007945 */ /* 0x000fe60003800000 */
[----:B------:R-:W-:Y:S02]  /*21680*/  ISETP.NE.AND P0, PT, R3, 0x3, PT ;  /* 0x000000030300780c */ /* 0x000fe40003f05270 */
[----:B------:R-:W-:-:S04]  /*21690*/  LOP3.LUT R3, R7, 0x1, RZ, 0x3c, !PT ;  /* 0x0000000107037812 */ /* 0x000fc800078e3cff */
[----:B------:R-:W-:Y:S02]  /*216a0*/  SHF.L.U32 R3, R3, 0x1f, RZ ;  /* 0x0000001f03037819 */ /* 0x000fe400000006ff */
[----:B--2---:R-:W-:-:S04]  /*216b0*/  LEA R4, R5, R4, 0x18 ;  /* 0x0000000405047211 */ /* 0x004fc800078ec0ff */
[----:B------:R-:W-:-:S04]  /*216c0*/  LEA R4, R6, R4, 0x3 ;  /* 0x0000000406047211 */ /* 0x000fc800078e18ff */
[----:B------:R-:W2:Y:S01]  /*216d0*/  SYNCS.PHASECHK.TRANS64.TRYWAIT P2, [R4+URZ+0x38870], R3 ;  /* 0x03887003040075a7 */ /* 0x000ea2000804017f */
[----:B------:R3:W-:Y:S02]  /*216e0*/  STL [R1+0x4], R4 ;  /* 0x0000040401007387 */ /* 0x0007e40000100800 */
[----:B--23--:R-:W-:Y:S05]  /*216f0*/  @!P2 BRA `(.L_x_556) ;  /* 0x000000580024a947 */ /* 0x00cfea0003800000 */
.L_x_716:
[----:B------:R-:W-:Y:S05]  /*21700*/  BSYNC B0 ;  /* 0x0000000000007941 */ /* 0x000fea0003800000 */
.L_x_555:
[----:B------:R-:W-:Y:S05]  /*21710*/  @!P0 BRA `(.L_x_557) ;  /* 0x0000000000048947 */ /* 0x000fea0003800000 */
[----:B------:R-:W-:Y:S01]  /*21720*/  BPT.TRAP 0x1 ;  /* 0x000000040000795c */ /* 0x000fe20000300000 */
.L_x_557:
[----:B--2---:R-:W2:Y:S01]  /*21730*/  LDL R3, [R1+0x4] ;  /* 0x0000040001037983 */ /* 0x004ea20000100800 */
[----:B------:R-:W-:-:S04]  /*21740*/  SHF.L.U32 R4, R7, 0x1f, RZ ;  /* 0x0000001f07047819 */ /* 0x000fc800000006ff */
[----:B--2---:R2:W3:Y:S02]  /*21750*/  SYNCS.PHASECHK.TRANS64.TRYWAIT P2, [R3+URZ+0x38860], R4 ;  /* 0x03886004030075a7 */ /* 0x0044e4000804017f */
[----:B--2---:R-:W-:Y:S01]  /*21760*/  IMAD.SHL.U32 R3, R6, 0x8000, RZ ;  /* 0x0000800006037824 */ /* 0x004fe200078e00ff */
[----:B---3--:R-:W-:Y:S06]  /*21770*/  @!P2 BRA `(.L_x_558) ;  /* 0x00000058001ca947 */ /* 0x008fec0003800000 */
.L_x_717:
[----:B--2---:R-:W2:Y:S04]  /*21780*/  LDL R5, [R1+0x4c] ;  /* 0x00004c0001057983 */ /* 0x004ea80000100800 */
[----:B------:R-:W3:Y:S04]  /*21790*/  LDL R18, [R1+0x14] ;  /* 0x0000140001127983 */ /* 0x000ee80000100800 */
[----:B0-----:R-:W4:Y:S04]  /*217a0*/  LDL R17, [R1+0x50] ;  /* 0x0000500001117983 */ /* 0x001f280000100800 */
[----:B------:R-:W2:Y:S04]  /*217b0*/  LDL R19, [R1+0x30] ;  /* 0x0000300001137983 */ /* 0x000ea80000100800 */
[----:B------:R0:W-:Y:S04]  /*217c0*/  STL [R1+0x60], R2 ;  /* 0x0000600201007387 */ /* 0x0001e80000100800 */
[----:B------:R1:W-:Y:S04]  /*217d0*/  STL [R1+0x5c], R0 ;  /* 0x00005c0001007387 */ /* 0x0003e80000100800 */
[----:B------:R-:W4:Y:S04]  /*217e0*/  LDL R16, [R1+0x44] ;  /* 0x0000440001107983 */ /* 0x000f280000100800 */
[----:B0-----:R-:W4:Y:S04]  /*217f0*/  LDL R2, [R1+0x2c] ;  /* 0x00002c0001027983 */ /* 0x001f280000100800 */
[----:B-1----:R-:W3:Y:S01]  /*21800*/  LDL R0, [R1+0x10] ;  /* 0x0000100001007983 */ /* 0x002ee20000100800 */
[----:B------:R-:W-:Y:S05]  /*21810*/  WARPSYNC.ALL ;  /* 0x0000000000007948 */ /* 0x000fea0003800000 */
[----:B--2---:R-:W-:-:S02]  /*21820*/  IADD3 R21, R19, R5, R3 ;  /* 0x0000000513157210 */ /* 0x004fc40007ffe003 */
[----:B---3--:R-:W-:-:S05]  /*21830*/  LOP3.LUT R4, R3, R0, RZ, 0xfc, !PT ;  /* 0x0000000003047212 */ /* 0x008fca00078efcff */
[----:B------:R-:W-:-:S05]  /*21840*/  IMAD.IADD R4, R19, 0x1, R4 ;  /* 0x0000000113047824 */ /* 0x000fca00078e0204 */
[----:B------:R-:W0:Y:S04]  /*21850*/  LDSM.16.MT88.4 R8, [R4+0x10400] ;  /* 0x010400000408783b */ /* 0x000e280000004200 */
[----:B------:R-:W1:Y:S01]  /*21860*/  LDSM.16.MT88.4 R4, [R21+0x10400] ;  /* 0x010400001504783b */ /* 0x000e620000004200 */
[C-C-:B0-----:R-:W-:Y:S02]  /*21870*/  PRMT R12, R8.reuse, 0x6420, R9.reuse ;  /* 0x00006420080c7816 */ /* 0x141fe40000000009 */
[----:B------:R-:W-:Y:S02]  /*21880*/  PRMT R13, R8, 0x7531, R9 ;  /* 0x00007531080d7816 */ /* 0x000fe40000000009 */
[----:B------:R-:W-:Y:S02]  /*21890*/  LOP3.LUT R8, R3, R18, RZ, 0xfc, !PT ;  /* 0x0000001203087212 */ /* 0x000fe400078efcff */
[----:B------:R-:W-:-:S02]  /*218a0*/  PRMT R14, R10, 0x6420, R11 ;  /* 0x000064200a0e7816 */ /* 0x000fc4000000000b */
[----:B------:R-:W-:Y:S01]  /*218b0*/  PRMT R15, R10, 0x7531, R11 ;  /* 0x000075310a0f7816 */ /* 0x000fe2000000000b */
[----:B----4-:R-:W-:-:S05]  /*218c0*/  IMAD.IADD R8, R17, 0x1, R8 ;  /* 0x0000000111087824 */ /* 0x010fca00078e0208 */
[----:B------:R0:W-:Y:S01]  /*218d0*/  STSM.16.M88.4 [R8], R12 ;  /* 0x0000000c08007844 */ /* 0x0001e20000000200 */
[----:B-1----:R-:W-:Y:S02]  /*218e0*/  PRMT R9, R4, 0x7531, R5 ;  /* 0x0000753104097816 */ /* 0x002fe40000000005 */
[C-C-:B------:R-:W-:Y:S02]  /*218f0*/  PRMT R10, R6.reuse, 0x6420, R7.reuse ;  /* 0x00006420060a7816 */ /* 0x140fe40000000007 */
[----:B------:R-:W-:Y:S02]  /*21900*/  PRMT R11, R6, 0x7531, R7 ;  /* 0x00007531060b7816 */ /* 0x000fe40000000007 */
[----:B0-----:R-:W-:Y:S01]  /*21910*/  MOV R15, R18 ;  /* 0x00000012000f7202 */ /* 0x001fe20000000f00 */
[----:B------:R-:W-:Y:S01]  /*21920*/  VIADD R18, R3, 0x2000 ;  /* 0x0000200003127836 */ /* 0x000fe20000000000 */
[----:B------:R-:W-:-:S04]  /*21930*/  PRMT R8, R4, 0x6420, R5 ;  /* 0x0000642004087816 */ /* 0x000fc80000000005 */
[----:B------:R-:W-:-:S05]  /*21940*/  LOP3.LUT R4, R18, R15, RZ, 0xfc, !PT ;  /* 0x0000000f12047212 */ /* 0x000fca00078efcff */
[----:B------:R-:W-:-:S05]  /*21950*/  IMAD.IADD R4, R17, 0x1, R4 ;  /* 0x0000000111047824 */ /* 0x000fca00078e0204 */
[----:B------:R0:W-:Y:S02]  /*21960*/  STSM.16.M88.4 [R4], R8 ;  /* 0x0000000804007844 */ /* 0x0001e40000000200 */
[----:B0-----:R-:W-:-:S04]  /*21970*/  IADD3 R8, R3, 0x4000, RZ ;  /* 0x0000400003087810 */ /* 0x001fc80007ffe0ff */
[----:B------:R-:W-:-:S05]  /*21980*/  LOP3.LUT R4, R8, R0, RZ, 0xfc, !PT ;  /* 0x0000000008047212 */ /* 0x000fca00078efcff */
[----:B------:R-:W-:-:S06]  /*21990*/  IMAD.IADD R4, R19, 0x1, R4 ;  /* 0x0000000113047824 */ /* 0x000fcc00078e0204 */
[----:B------:R-:W0:Y:S01]  /*219a0*/  LDSM.16.MT88.4 R4, [R4+0x10400] ;  /* 0x010400000404783b */ /* 0x000e220000004200 */
[----:B------:R-:W-:-:S05]  /*219b0*/  IMAD.MOV.U32 R11, RZ, RZ, R15 ;  /* 0x000000ffff0b7224 */ /* 0x000fca00078e000f */
[----:B------:R-:W-:Y:S02]  /*219c0*/  LOP3.LUT R8, R8, R11, RZ, 0xfc, !PT ;  /* 0x0000000b08087212 */ /* 0x000fe400078efcff */
[C-C-:B0-----:R-:W-:Y:S02]  /*219d0*/  PRMT R12, R4.reuse, 0x6420, R5.reuse ;  /* 0x00006420040c7816 */ /* 0x141fe40000000005 */
[----:B------:R-:W-:Y:S02]  /*219e0*/  PRMT R13, R4, 0x7531, R5 ;  /* 0x00007531040d7816 */ /* 0x000fe40000000005 */
[C-C-:B------:R-:W-:Y:S02]  /*219f0*/  PRMT R14, R6.reuse, 0x6420, R7.reuse ;  /* 0x00006420060e7816 */ /* 0x140fe40000000007 */
[----:B------:R-:W-:Y:S02]  /*21a00*/  PRMT R15, R6, 0x7531, R7 ;  /* 0x00007531060f7816 */ /* 0x000fe40000000007 */
[----:B------:R-:W0:Y:S01]  /*21a10*/  LDSM.16.MT88.4 R4, [R21+0x14400] ;  /* 0x014400001504783b */ /* 0x000e220000004200 */
[----:B------:R-:W-:-:S05]  /*21a20*/  IMAD.IADD R8, R17, 0x1, R8 ;  /* 0x0000000111087824 */ /* 0x000fca00078e0208 */
[----:B------:R1:W-:Y:S02]  /*21a30*/  STSM.16.M88.4 [R8], R12 ;  /* 0x0000000c08007844 */ /* 0x0003e40000000200 */
[----:B-1----:R-:W-:Y:S01]  /*21a40*/  IMAD.MOV.U32 R15, RZ, RZ, R11 ;  /* 0x000000ffff0f7224 */ /* 0x002fe200078e000b */
[----:B------:R-:W-:Y:S02]  /*21a50*/  IADD3 R12, R3, 0x6000, RZ ;  /* 0x00006000030c7810 */ /* 0x000fe40007ffe0ff */
[C-C-:B0-----:R-:W-:Y:S02]  /*21a60*/  PRMT R8, R4.reuse, 0x6420, R5.reuse ;  /* 0x0000642004087816 */ /* 0x141fe40000000005 */
[----:B------:R-:W-:Y:S02]  /*21a70*/  PRMT R9, R4, 0x7531, R5 ;  /* 0x0000753104097816 */ /* 0x000fe40000000005 */
[----:B------:R-:W-:Y:S02]  /*21a80*/  LOP3.LUT R4, R12, R15, RZ, 0xfc, !PT ;  /* 0x0000000f0c047212 */ /* 0x000fe400078efcff */
[----:B------:R-:W-:-:S02]  /*21a90*/  PRMT R10, R6, 0x6420, R7 ;  /* 0x00006420060a7816 */ /* 0x000fc40000000007 */
[----:B------:R-:W-:Y:S01]  /*21aa0*/  PRMT R11, R6, 0x7531, R7 ;  /* 0x00007531060b7816 */ /* 0x000fe20000000007 */
[----:B------:R-:W-:-:S05]  /*21ab0*/  IMAD.IADD R4, R17, 0x1, R4 ;  /* 0x0000000111047824 */ /* 0x000fca00078e0204 */
[----:B------:R0:W-:Y:S02]  /*21ac0*/  STSM.16.M88.4 [R4], R8 ;  /* 0x0000000804007844 */ /* 0x0001e40000000200 */
[----:B0-----:R-:W-:-:S04]  /*21ad0*/  IADD3 R4, R3, 0x1000, RZ ;  /* 0x0000100003047810 */ /* 0x001fc80007ffe0ff */
[----:B------:R-:W-:-:S05]  /*21ae0*/  LOP3.LUT R4, R4, R0, RZ, 0xfc, !PT ;  /* 0x0000000004047212 */ /* 0x000fca00078efcff */
[----:B------:R-:W-:-:S06]  /*21af0*/  IMAD.IADD R4, R19, 0x1, R4 ;  /* 0x0000000113047824 */ /* 0x000fcc00078e0204 */
[----:B------:R-:W0:Y:S01]  /*21b00*/  LDSM.16.MT88.4 R4, [R4+0x10400] ;  /* 0x010400000404783b */ /* 0x000e220000004200 */
[----:B------:R-:W-:Y:S02]  /*21b10*/  IMAD.MOV.U32 R10, RZ, RZ, R15 ;  /* 0x000000ffff0a7224 */ /* 0x000fe400078e000f */
[----:B------:R-:W-:Y:S01]  /*21b20*/  IMAD.MOV.U32 R11, RZ, RZ, R17 ;  /* 0x000000ffff0b7224 */ /* 0x000fe200078e0011 */
[C-C-:B0-----:R-:W-:Y:S02]  /*21b30*/  PRMT R12, R4.reuse, 0x6420, R5.reuse ;  /* 0x00006420040c7816 */ /* 0x141fe40000000005 */
[----:B------:R-:W-:Y:S02]  /*21b40*/  PRMT R13, R4, 0x7531, R5 ;  /* 0x00007531040d7816 */ /* 0x000fe40000000005 */
[C-C-:B------:R-:W-:Y:S02]  /*21b50*/  PRMT R14, R6.reuse, 0x6420, R7.reuse ;  /* 0x00006420060e7816 */ /* 0x140fe40000000007 */
[----:B------:R-:W-:-:S02]  /*21b60*/  PRMT R15, R6, 0x7531, R7 ;  /* 0x00007531060f7816 */ /* 0x000fc40000000007 */
[----:B------:R-:W0:Y:S01]  /*21b70*/  LDSM.16.MT88.4 R4, [R21+0x11400] ;  /* 0x011400001504783b */ /* 0x000e220000004200 */
[----:B------:R-:W-:-:S05]  /*21b80*/  IMAD.IADD R16, R16, 0x1, R3 ;  /* 0x0000000110107824 */ /* 0x000fca00078e0203 */
[----:B------:R-:W-:-:S05]  /*21b90*/  IADD3 R17, R11, R16, R10 ;  /* 0x000000100b117210 */ /* 0x000fca0007ffe00a */
[----:B------:R1:W-:Y:S02]  /*21ba0*/  STSM.16.M88.4 [R17], R12 ;  /* 0x0000000c11007844 */ /* 0x0003e40000000200 */
[----:B-1----:R-:W-:Y:S01]  /*21bb0*/  MOV R15, R11 ;  /* 0x0000000b000f7202 */ /* 0x002fe20000000f00 */
[----:B------:R-:W-:Y:S01]  /*21bc0*/  IMAD.MOV.U32 R14, RZ, RZ, R10 ;  /* 0x000000ffff0e7224 */ /* 0x000fe200078e000a */
[C-C-:B0-----:R-:W-:Y:S02]  /*21bd0*/  PRMT R8, R4.reuse, 0x6420, R5.reuse ;  /* 0x0000642004087816 */ /* 0x141fe40000000005 */
[----:B------:R-:W-:Y:S01]  /*21be0*/  PRMT R9, R4, 0x7531, R5 ;  /* 0x0000753104097816 */ /* 0x000fe20000000005 */
[----:B------:R-:W-:Y:S01]  /*21bf0*/  VIADD R4, R3, 0x5000 ;  /* 0x0000500003047836 */ /* 0x000fe20000000000 */
[----:B------:R-:W-:-:S04]  /*21c00*/  PRMT R10, R6, 0x6420, R7 ;  /* 0x00006420060a7816 */ /* 0x000fc80000000007 */
[----:B------:R-:W-:Y:S02]  /*21c10*/  LOP3.LUT R4, R4, R0, RZ, 0xfc, !PT ;  /* 0x0000000004047212 */ /* 0x000fe400078efcff */
[----:B------:R-:W-:Y:S02]  /*21c20*/  PRMT R11, R6, 0x7531, R7 ;  /* 0x00007531060b7816 */ /* 0x000fe40000000007 */
[----:B------:R-:W-:Y:S02]  /*21c30*/  IADD3 R16, R15, R2, R16 ;  /* 0x000000020f107210 */ /* 0x000fe40007ffe010 */
[----:B------:R-:W-:-:S03]  /*21c40*/  IADD3 R4, R19, R4, RZ ;  /* 0x0000000413047210 */ /* 0x000fc60007ffe0ff */
[----:B------:R0:W-:Y:S04]  /*21c50*/  STSM.16.M88.4 [R16], R8 ;  /* 0x0000000810007844 */ /* 0x0001e80000000200 */
[----:B------:R-:W1:Y:S01]  /*21c60*/  LDSM.16.MT88.4 R4, [R4+0x10400] ;  /* 0x010400000404783b */ /* 0x000e620000004200 */
[----:B0-----:R-:W-:Y:S02]  /*21c70*/  IMAD.MOV.U32 R10, RZ, RZ, R14 ;  /* 0x000000ffff0a7224 */ /* 0x001fe400078e000e */
[----:B------:R-:W-:Y:S01]  /*21c80*/  IMAD.MOV.U32 R11, RZ, RZ, R15 ;  /* 0x000000ffff0b7224 */ /* 0x000fe200078e000f */
[C-C-:B-1----:R-:W-:Y:S02]  /*21c90*/  PRMT R12, R4.reuse, 0x6420, R5.reuse ;  /* 0x00006420040c7816 */ /* 0x142fe40000000005 */
[----:B------:R-:W-:-:S02]  /*21ca0*/  PRMT R13, R4, 0x7531, R5 ;  /* 0x00007531040d7816 */ /* 0x000fc40000000005 */
[C-C-:B------:R-:W-:Y:S02]  /*21cb0*/  PRMT R14, R6.reuse, 0x6420, R7.reuse ;  /* 0x00006420060e7816 */ /* 0x140fe40000000007 */
[----:B------:R-:W-:Y:S02]  /*21cc0*/  PRMT R15, R6, 0x7531, R7 ;  /* 0x00007531060f7816 */ /* 0x000fe40000000007 */
[----:B------:R-:W0:Y:S04]  /*21cd0*/  LDSM.16.MT88.4 R4, [R21+0x15400] ;  /* 0x015400001504783b */ /* 0x000e280000004200 */
[----:B------:R1:W-:Y:S04]  /*21ce0*/  STSM.16.M88.4 [R17+0x4000], R12 ;  /* 0x0040000c11007844 */ /* 0x0003e80000000200 */
[----:B-1----:R-:W2:Y:S01]  /*21cf0*/  LDL R13, [R1+0x40] ;  /* 0x00004000010d7983 */ /* 0x002ea20000100800 */
[----:B------:R-:W-:Y:S01]  /*21d00*/  LOP3.LUT R18, R18, R0, RZ, 0xfc, !PT ;  /* 0x0000000012127212 */ /* 0x000fe200078efcff */
[----:B------:R-:W-:-:S02]  /*21d10*/  IMAD.MOV.U32 R14, RZ, RZ, R10 ;  /* 0x000000ffff0e7224 */ /* 0x000fc400078e000a */
[----:B------:R-:W-:Y:S01]  /*21d20*/  IMAD.MOV.U32 R15, RZ, RZ, R11 ;  /* 0x000000ffff0f7224 */ /* 0x000fe200078e000b */
[C-C-:B0-----:R-:W-:Y:S02]  /*21d30*/  PRMT R8, R4.reuse, 0x6420, R5.reuse ;  /* 0x0000642004087816 */ /* 0x141fe40000000005 */
[----:B------:R-:W-:Y:S01]  /*21d40*/  PRMT R9, R4, 0x7531, R5 ;  /* 0x0000753104097816 */ /* 0x000fe20000000005 */
[----:B------:R-:W-:Y:S01]  /*21d50*/  IMAD.IADD R4, R19, 0x1, R18 ;  /* 0x0000000113047824 */ /* 0x000fe200078e0212 */
[C-C-:B------:R-:W-:Y:S02]  /*21d60*/  PRMT R10, R6.reuse, 0x6420, R7.reuse ;  /* 0x00006420060a7816 */ /* 0x140fe40000000007 */
[----:B------:R-:W-:-:S05]  /*21d70*/  PRMT R11, R6, 0x7531, R7 ;  /* 0x00007531060b7816 */ /* 0x000fca0000000007 */
[----:B------:R-:W-:Y:S04]  /*21d80*/  STSM.16.M88.4 [R16+0x4000], R8 ;  /* 0x0040000810007844 */ /* 0x000fe80000000200 */
[----:B------:R-:W0:Y:S02]  /*21d90*/  LDSM.16.MT88.4 R4, [R4+0x10400] ;  /* 0x010400000404783b */ /* 0x000e240000004200 */
[C-C-:B0-----:R-:W-:Y:S02]  /*21da0*/  PRMT R16, R4.reuse, 0x6420, R5.reuse ;  /* 0x0000642004107816 */ /* 0x141fe40000000005 */
[----:B------:R-:W-:Y:S02]  /*21db0*/  PRMT R17, R4, 0x7531, R5 ;  /* 0x0000753104117816 */ /* 0x000fe40000000005 */
[----:B------:R-:W-:-:S02]  /*21dc0*/  PRMT R18, R6, 0x6420, R7 ;  /* 0x0000642006127816 */ /* 0x000fc40000000007 */
[----:B------:R-:W-:Y:S02]  /*21dd0*/  PRMT R19, R6, 0x7531, R7 ;  /* 0x0000753106137816 */ /* 0x000fe40000000007 */
[----:B------:R-:W0:Y:S01]  /*21de0*/  LDSM.16.MT88.4 R4, [R21+0x12400] ;  /* 0x012400001504783b */ /* 0x000e220000004200 */
[----:B--2---:R-:W-:-:S04]  /*21df0*/  IADD3 R12, R13, R3, RZ ;  /* 0x000000030d0c7210 */ /* 0x004fc80007ffe0ff */
[----:B------:R-:W-:-:S05]  /*21e00*/  IADD3 R13, R15, R12, R14 ;  /* 0x0000000c0f0d7210 */ /* 0x000fca0007ffe00e */
[----:B------:R1:W-:Y:S04]  /*21e10*/  STSM.16.M88.4 [R13], R16 ;  /* 0x000000100d007844 */ /* 0x0003e80000000200 */
[----:B-1----:R-:W2:Y:S04]  /*21e20*/  LDL R18, [R1+0x50] ;  /* 0x0000500001127983 */ /* 0x002ea80000100800 */
[----:B------:R-:W3:Y:S01]  /*21e30*/  LDL R19, [R1+0x30] ;  /* 0x0000300001137983 */ /* 0x000ee20000100800 */
[----:B------:R-:W-:Y:S01]  /*21e40*/  VIADD R15, R3, 0x6000 ;  /* 0x00006000030f7836 */ /* 0x000fe20000000000 */
[----:B0-----:R-:W-:-:S02]  /*21e50*/  PRMT R8, R4, 0x6420, R5 ;  /* 0x0000642004087816 */ /* 0x001fc40000000005 */
[----:B------:R-:W-:Y:S01]  /*21e60*/  PRMT R9, R4, 0x7531, R5 ;  /* 0x0000753104097816 */ /* 0x000fe20000000005 */
[----:B------:R-:W4:Y:S01]  /*21e70*/  LDL R17, [R1+0x14] ;  /* 0x0000140001117983 */ /* 0x000f220000100800 */
[----:B------:R-:W-:Y:S02]  /*21e80*/  LOP3.LUT R4, R15, R0, RZ, 0xfc, !PT ;  /* 0x000000000f047212 */ /* 0x000fe400078efcff */
[C-C-:B------:R-:W-:Y:S02]  /*21e90*/  PRMT R10, R6.reuse, 0x6420, R7.reuse ;  /* 0x00006420060a7816 */ /* 0x140fe40000000007 */
[----:B------:R-:W-:Y:S02]  /*21ea0*/  PRMT R11, R6, 0x7531, R7 ;  /* 0x00007531060b7816 */ /* 0x000fe40000000007 */
[----:B--2---:R-:W-:Y:S01]  /*21eb0*/  IADD3 R16, R18, R2, R12 ;  /* 0x0000000212107210 */ /* 0x004fe20007ffe00c */
[----:B---3--:R-:W-:-:S04]  /*21ec0*/  IMAD.IADD R4, R19, 0x1, R4 ;  /* 0x0000000113047824 */ /* 0x008fc800078e0204 */
[----:B------:R0:W-:Y:S04]  /*21ed0*/  STSM.16.M88.4 [R16], R8 ;  /* 0x0000000810007844 */ /* 0x0001e80000000200 */
[----:B------:R-:W1:Y:S01]  /*21ee0*/  LDSM.16.MT88.4 R4, [R4+0x10400] ;  /* 0x010400000404783b */ /* 0x000e620000004200 */
[----:B0-----:R-:W-:Y:S01]  /*21ef0*/  IMAD.MOV.U32 R11, RZ, RZ, R13 ;  /* 0x000000ffff0b7224 */ /* 0x001fe200078e000d */
[C-C-:B-1----:R-:W-:Y:S02]  /*21f00*/  PRMT R12, R4.reuse, 0x6420, R5.reuse ;  /* 0x00006420040c7816 */ /* 0x142fe40000000005 */
[----:B------:R-:W-:Y:S02]  /*21f10*/  PRMT R13, R4, 0x7531, R5 ;  /* 0x00007531040d7816 */ /* 0x000fe40000000005 */
[----:B------:R-:W-:-:S02]  /*21f20*/  PRMT R14, R6, 0x6420, R7 ;  /* 0x00006420060e7816 */ /* 0x000fc40000000007 */
[----:B------:R-:W-:Y:S02]  /*21f30*/  PRMT R15, R6, 0x7531, R7 ;  /* 0x00007531060f7816 */ /* 0x000fe40000000007 */
[----:B------:R-:W0:Y:S04]  /*21f40*/  LDSM.16.MT88.4 R4, [R21+0x16400] ;  /* 0x016400001504783b */ /* 0x000e280000004200 */
[----:B------:R1:W-:Y:S01]  /*21f50*/  STSM.16.M88.4 [R11+0x4000], R12 ;  /* 0x0040000c0b007844 */ /* 0x0003e20000000200 */
[C-C-:B0-----:R-:W-:Y:S02]  /*21f60*/  PRMT R8, R4.reuse, 0x6420, R5.reuse ;  /* 0x0000642004087816 */ /* 0x141fe40000000005 */
[----:B------:R-:W-:Y:S02]  /*21f70*/  PRMT R9, R4, 0x7531, R5 ;  /* 0x0000753104097816 */ /* 0x000fe40000000005 */
[----:B------:R-:W-:-:S02]  /*21f80*/  PRMT R10, R6, 0x6420, R7 ;  /* 0x00006420060a7816 */ /* 0x000fc40000000007 */
[----:B-1----:R-:W-:-:S05]  /*21f90*/  PRMT R11, R6, 0x7531, R7 ;  /* 0x00007531060b7816 */ /* 0x002fca0000000007 */
[----:B------:R0:W-:Y:S01]  /*21fa0*/  STSM.16.M88.4 [R16+0x4000], R8 ;  /* 0x0040000810007844 */ /* 0x0001e20000000200 */
[----:B------:R-:W-:-:S03]  /*21fb0*/  IADD3 R4, R3, 0x3000, RZ ;  /* 0x0000300003047810 */ /* 0x000fc60007ffe0ff */
[----:B------:R-:W-:Y:S04]  /*21fc0*/  LDSM.16.MT88.4 R8, [R21+0x13400] ;  /* 0x013400001508783b */ /* 0x000fe80000004200 */
[----:B0-----:R-:W2:Y:S01]  /*21fd0*/  LDL R16, [R1+0x48] ;  /* 0x0000480001107983 */ /* 0x001ea20000100800 */
[----:B------:R-:W-:-:S05]  /*21fe0*/  LOP3.LUT R4, R4, R0, RZ, 0xfc, !PT ;  /* 0x0000000004047212 */ /* 0x000fca00078efcff */
[----:B------:R-:W-:-:S06]  /*21ff0*/  IMAD.IADD R4, R19, 0x1, R4 ;  /* 0x0000000113047824 */ /* 0x000fcc00078e0204 */
[----:B------:R-:W0:Y:S02]  /*22000*/  LDSM.16.MT88.4 R4, [R4+0x10400] ;  /* 0x010400000404783b */ /* 0x000e240000004200 */
[----:B0-----:R-:W-:Y:S01]  /*22010*/  PRMT R12, R4, 0x6420, R5 ;  /* 0x00006420040c7816 */ /* 0x001fe20000000005 */
[----:B--2---:R-:W-:Y:S02]  /*22020*/  IMAD.IADD R16, R16, 0x1, R3 ;  /* 0x0000000110107824 */ /* 0x004fe400078e0203 */
[----:B------:R-:W-:-:S03]  /*22030*/  VIADD R3, R3, 0x7000 ;  /* 0x0000700003037836 */ /* 0x000fc60000000000 */
[C---:B----4-:R-:W-:Y:S02]  /*22040*/  IADD3 R17, R18.reuse, R16, R17 ;  /* 0x0000001012117210 */ /* 0x050fe40007ffe011 */
[----:B------:R-:W-:Y:S02]  /*22050*/  IADD3 R16, R18, R2, R16 ;  /* 0x0000000212107210 */ /* 0x000fe40007ffe010 */
[----:B------:R0:W5:Y:S01]  /*22060*/  LDL.LU R2, [R1+0x60] ;  /* 0x0000600001027983 */ /* 0x0001620000300800 */
[----:B------:R-:W-:-:S03]  /*22070*/  LOP3.LUT R3, R3, R0, RZ, 0xfc, !PT ;  /* 0x0000000003037212 */ /* 0x000fc600078efcff */
[----:B------:R0:W5:Y:S01]  /*22080*/  LDL.LU R0, [R1+0x5c] ;  /* 0x00005c0001007983 */ /* 0x0001620000300800 */
[----:B------:R-:W-:Y:S02]  /*22090*/  PRMT R13, R4, 0x7531, R5 ;  /* 0x00007531040d7816 */ /* 0x000fe40000000005 */
[C-C-:B------:R-:W-:Y:S02]  /*220a0*/  PRMT R14, R6.reuse, 0x6420, R7.reuse ;  /* 0x00006420060e7816 */ /* 0x140fe40000000007 */
[----:B------:R-:W-:Y:S02]  /*220b0*/  PRMT R15, R6, 0x7531, R7 ;  /* 0x00007531060f7816 */ /* 0x000fe40000000007 */
[C-C-:B------:R-:W-:Y:S02]  /*220c0*/  PRMT R4, R8.reuse, 0x6420, R9.reuse ;  /* 0x0000642008047816 */ /* 0x140fe40000000009 */
[----:B------:R-:W-:Y:S02]  /*220d0*/  PRMT R5, R8, 0x7531, R9 ;  /* 0x0000753108057816 */ /* 0x000fe40000000009 */
[----:B------:R-:W-:-:S02]  /*220e0*/  PRMT R6, R10, 0x6420, R11 ;  /* 0x000064200a067816 */ /* 0x000fc4000000000b */
[----:B------:R-:W-:Y:S02]  /*220f0*/  PRMT R7, R10, 0x7531, R11 ;  /* 0x000075310a077816 */ /* 0x000fe4000000000b */
[----:B------:R-:W-:Y:S01]  /*22100*/  IADD3 R3, R19, R3, RZ ;  /* 0x0000000313037210 */ /* 0x000fe20007ffe0ff */
[----:B------:R-:W-:Y:S04]  /*22110*/  STSM.16.M88.4 [R17], R12 ;  /* 0x0000000c11007844 */ /* 0x000fe80000000200 */
[----:B------:R-:W-:Y:S04]  /*22120*/  STSM.16.M88.4 [R16], R4 ;  /* 0x0000000410007844 */ /* 0x000fe80000000200 */
[----:B------:R-:W1:Y:S04]  /*22130*/  LDSM.16.MT88.4 R4, [R3+0x10400] ;  /* 0x010400000304783b */ /* 0x000e680000004200 */
[----:B------:R-:W2:Y:S01]  /*22140*/  LDSM.16.MT88.4 R8, [R21+0x17400] ;  /* 0x017400001508783b */ /* 0x000ea20000004200 */
[----:B-1----:R-:W-:-:S02]  /*22150*/  PRMT R12, R4, 0x6420, R5 ;  /* 0x00006420040c7816 */ /* 0x002fc40000000005 */
[----:B------:R-:W-:Y:S02]  /*22160*/  PRMT R13, R4, 0x7531, R5 ;  /* 0x00007531040d7816 */ /* 0x000fe40000000005 */
[C-C-:B------:R-:W-:Y:S02]  /*22170*/  PRMT R14, R6.reuse, 0x6420, R7.reuse ;  /* 0x00006420060e7816 */ /* 0x140fe40000000007 */
[----:B------:R-:W-:Y:S02]  /*22180*/  PRMT R15, R6, 0x7531, R7 ;  /* 0x00007531060f7816 */ /* 0x000fe40000000007 */
[C-C-:B--2---:R-:W-:Y:S02]  /*22190*/  PRMT R4, R8.reuse, 0x6420, R9.reuse ;  /* 0x0000642008047816 */ /* 0x144fe40000000009 */
[----:B------:R-:W-:Y:S02]  /*221a0*/  PRMT R5, R8, 0x7531, R9 ;  /* 0x0000753108057816 */ /* 0x000fe40000000009 */
[----:B------:R-:W-:-:S02]  /*221b0*/  PRMT R6, R10, 0x6420, R11 ;  /* 0x000064200a067816 */ /* 0x000fc4000000000b */
[----:B------:R-:W-:Y:S01]  /*221c0*/  PRMT R7, R10, 0x7531, R11 ;  /* 0x000075310a077816 */ /* 0x000fe2000000000b */
[----:B------:R0:W-:Y:S04]  /*221d0*/  STSM.16.M88.4 [R17+0x4000], R12 ;  /* 0x0040000c11007844 */ /* 0x0001e80000000200 */
        /* <DEDUP_REMOVED lines=9> */
.L_x_559:
[----:B------:R-:W1:Y:S01]  /*22270*/  LDL.LU R3, [R1+0x4] ;  /* 0x0000040001037983 */ /* 0x000e620000300800 */
[C---:B------:R-:W-:Y:S01]  /*22280*/  ISETP.GT.AND P0, PT, R20.reuse, RZ, PT ;  /* 0x000000ff1400720c */ /* 0x040fe20003f04270 */
[----:B------:R-:W-:Y:S02]  /*22290*/  VIADD R20, R20, 0xffffffff ;  /* 0xffffffff14147836 */ /* 0x000fe40000000000 */
[----:B0-----:R2:W5:Y:S04]  /*222a0*/  LDL R6, [R1+0x18] ;  /* 0x0000180001067983 */ /* 0x0015680000100800 */
[----:B------:R2:W5:Y:S01]  /*222b0*/  LDL R7, [R1+0x24] ;  /* 0x0000240001077983 */ /* 0x0005620000100800 */
[----:B-1----:R0:W-:Y:S02]  /*222c0*/  SYNCS.ARRIVE.TRANS64.A1T0 RZ, [R3+URZ+0x38850], RZ ;  /* 0x038850ff03ff79a7 */ /* 0x0021e4000810003f */
[----:B0-----:R-:W-:-:S05]  /*222d0*/  @!P1 VIADD R3, R3, 0x38880 ;  /* 0x0003888003039836 */ /* 0x001fca0000000000 */
[----:B------:R-:W-:Y:S01]  /*222e0*/  @!P1 PRMT R3, RZ, 0x654, R3 ;  /* 0x00000654ff039816 */ /* 0x000fe20000000003 */
[----:B------:R-:W-:Y:S06]  /*222f0*/  BAR.SYNC.DEFER_BLOCKING 0x2, 0x80 ;  /* 0x0082000000007b1d */ /* 0x000fec0000010000 */
[----:B------:R2:W-:Y:S01]  /*22300*/  @!P1 SYNCS.ARRIVE.TRANS64.RED.A1T0 RZ, [R3+URZ], RZ ;  /* 0x000000ff03ff99a7 */ /* 0x0005e2000810043f */
[----:B------:R-:W-:Y:S05]  /*22310*/  @P0 BRA `(.L_x_560) ;  /* 0xffffffe800680947 */ /* 0x000fea000383ffff */
.L_x_538:
[----:B------:R-:W-:Y:S04]  /*22320*/  BSSY B0, `(.L_x_561) ;  /* 0x000000f000007945 */ /* 0x000fe80003800000 */
[----:B------:R-:W-:Y:S05]  /*22330*/  @P1 BRA `(.L_x_562) ;  /* 0x0000000000341947 */ /* 0x000fea0003800000 */
[----:B-12---:R-:W1:Y:S01]  /*22340*/  S2R R3, SR_LANEID ;  /* 0x0000000000037919 */ /* 0x006e620000000000 */
[----:B------:R-:W-:Y:S01]  /*22350*/  VOTEU.ANY UR4, UPT, PT ;  /* 0x0000000000047886 */ /* 0x000fe200038e0100 */
[----:B------:R-:W2:Y:S01]  /*22360*/  LDC.64 R4, c[0x0][0xc38] ;  /* 0x00030e00ff047b82 */ /* 0x000ea20000000a00 */
[----:B-----5:R-:W1:Y:S08]  /*22370*/  FLO.U32 R0, UR4 ;  /* 0x0000000400007d00 */ /* 0x020e7000080e0000 */
[----:B------:R-:W2:Y:S01]  /*22380*/  POPC R2, UR4 ;  /* 0x0000000400027d09 */ /* 0x000ea20008000000 */
[----:B-1----:R-:W-:-:S13]  /*22390*/  ISETP.EQ.U32.AND P0, PT, R0, R3, PT ;  /* 0x000000030000720c */ /* 0x002fda0003f02070 */
[----:B--2---:R-:W2:Y:S01]  /*223a0*/  @P0 ATOMG.E.ADD.STRONG.GPU PT, R5, desc[UR42][R4.64], R2 ;  /* 0x00000002040509a8 */ /* 0x004ea200081ee1ea */
[----:B------:R-:W1:Y:S02]  /*223b0*/  S2R R3, SR_LTMASK ;  /* 0x0000000000037919 */ /* 0x000e640000003900 */
[----:B-1----:R-:W-:-:S06]  /*223c0*/  LOP3.LUT R3, R3, UR4, RZ, 0xc0, !PT ;  /* 0x0000000403037c12 */ /* 0x002fcc000f8ec0ff */
[----:B------:R-:W1:Y:S01]  /*223d0*/  POPC R3, R3 ;  /* 0x0000000300037309 */ /* 0x000e620000000000 */
[----:B--2---:R-:W1:Y:S02]  /*223e0*/  SHFL.IDX PT, R0, R5, R0, 0x1f ;  /* 0x00001f0005007589 */ /* 0x004e6400000e0000 */
[----:B-1----:R-:W-:-:S05]  /*223f0*/  IADD3 R0, R0, UR37, R3 ;  /* 0x0000002500007c10 */ /* 0x002fca000fffe003 */
[----:B------:R3:W-:Y:S02]  /*22400*/  STL [R1], R0 ;  /* 0x0000000001007387 */ /* 0x0007e40000100800 */
.L_x_562:
[----:B------:R-:W-:Y:S05]  /*22410*/  BSYNC B0 ;  /* 0x0000000000007941 */ /* 0x000fea0003800000 */
.L_x_561:
[----:B------:R-:W-:-:S06]  /*22420*/  UISETP.NE.AND UP0, UPT, UR36, 0x3, UPT ;  /* 0x000000032400788c */ /* 0x000fcc000bf05270 */
[----:B------:R-:W-:-:S13]  /*22430*/  PLOP3.LUT P0, PT, PT, PT, UP0, 0x80, 0x0 ;  /* 0x000000000000781c */ /* 0x000fda0003f0f008 */
[----:B------:R-:W-:Y:S05]  /*22440*/  @!P0 BRA `(.L_x_563) ;  /* 0x0000000000048947 */ /* 0x000fea0003800000 */
[----:B------:R-:W-:Y:S01]  /*22450*/  BPT.TRAP 0x1 ;  /* 0x000000040000795c */ /* 0x000fe20000300000 */
.L_x_563:
[----:B------:R-:W4:Y:S04]  /*22460*/  LDL R5, [R1+0x24] ;  /* 0x0000240001057983 */ /* 0x000f280000100800 */
[----:B-----5:R-:W4:Y:S01]  /*22470*/  LDL R2, [R1+0x18] ;  /* 0x0000180001027983 */ /* 0x020f220000100800 */
[----:B---3--:R-:W-:Y:S01]  /*22480*/  IMAD.U32 R0, RZ, RZ, UR38 ;  /* 0x00000026ff007e24 */ /* 0x008fe2000f8e00ff */
[----:B-12---:R-:W-:Y:S01]  /*22490*/  MOV R3, 0x400 ;  /* 0x0000040000037802 */ /* 0x006fe20000000f00 */
[----:B------:R-:W-:Y:S01]  /*224a0*/  BSSY B0, `(.L_x_564) ;  /* 0x0000009000007945 */ /* 0x000fe20003800000 */
[----:B------:R-:W1:Y:S02]  /*224b0*/  S2R R4, SR_CgaCtaId ;  /* 0x0000000000047919 */ /* 0x000e640000008800 */
[----:B------:R-:W-:-:S02]  /*224c0*/  ISETP.NE.AND P2, PT, R0, 0x3, PT ;  /* 0x000000030000780c */ /* 0x000fc40003f45270 */
[----:B-1----:R-:W-:Y:S02]  /*224d0*/  LEA R3, R4, R3, 0x18 ;  /* 0x0000000304037211 */ /* 0x002fe400078ec0ff */
[----:B----4-:R-:W-:-:S04]  /*224e0*/  LOP3.LUT R0, R5, 0x1, RZ, 0x3c, !PT ;  /* 0x0000000105007812 */ /* 0x010fc800078e3cff */
[----:B------:R-:W-:Y:S02]  /*224f0*/  SHF.L.U32 R0, R0, 0x1f, RZ ;  /* 0x0000001f00007819 */ /* 0x000fe400000006ff */
[----:B------:R-:W-:-:S04]  /*22500*/  LEA R2, R2, R3, 0x3 ;  /* 0x0000000302027211 */ /* 0x000fc800078e18ff */
[----:B------:R-:W1:Y:S02]  /*22510*/  SYNCS.PHASECHK.TRANS64.TRYWAIT P0, [R2+URZ+0x38870], R0 ;  /* 0x03887000020075a7 */ /* 0x000e64000800017f */
[----:B-1----:R-:W-:Y:S05]  /*22520*/  @!P0 BRA `(.L_x_565) ;  /* 0x0000004800c88947 */ /* 0x002fea0003800000 */
.L_x_718:
[----:B------:R-:W-:Y:S05]  /*22530*/  BSYNC B0 ;  /* 0x0000000000007941 */ /* 0x000fea0003800000 */
.L_x_564:
[----:B------:R-:W-:Y:S05]  /*22540*/  @!P2 BRA `(.L_x_566) ;  /* 0x000000000004a947 */ /* 0x000fea0003800000 */
[----:B------:R-:W-:Y:S01]  /*22550*/  BPT.TRAP 0x1 ;  /* 0x000000040000795c */ /* 0x000fe20000300000 */
.L_x_566:
[----:B-1----:R-:W2:Y:S02]  /*22560*/  LDL R0, [R1+0x24] ;  /* 0x0000240001007983 */ /* 0x002ea40000100800 */
[----:B--2---:R-:W-:-:S04]  /*22570*/  SHF.L.U32 R0, R0, 0x1f, RZ ;  /* 0x0000001f00007819 */ /* 0x004fc800000006ff */
[----:B------:R-:W1:Y:S02]  /*22580*/  SYNCS.PHASECHK.TRANS64.TRYWAIT P0, [R2+URZ+0x38860], R0 ;  /* 0x03886000020075a7 */ /* 0x000e64000800017f */
[----:B-1----:R-:W-:Y:S05]  /*22590*/  @!P0 BRA `(.L_x_567) ;  /* 0x0000004800c08947 */ /* 0x002fea0003800000 */
.L_x_719:
[----:B------:R-:W2:Y:S04]  /*225a0*/  LDL R4, [R1+0x18] ;  /* 0x0000180001047983 */ /* 0x000ea80000100800 */
[----:B------:R-:W3:Y:S04]  /*225b0*/  LDL R3, [R1+0x4c] ;  /* 0x00004c0001037983 */ /* 0x000ee80000100800 */
[----:B0-----:R-:W4:Y:S01]  /*225c0*/  LDL R17, [R1+0x50] ;  /* 0x0000500001117983 */ /* 0x001f220000100800 */
[----:B------:R-:W-:-:S03]  /*225d0*/  MOV R18, 0x400 ;  /* 0x0000040000127802 */ /* 0x000fc60000000f00 */
[----:B------:R1:W-:Y:S01]  /*225e0*/  STL [R1+0x5c], R2 ;  /* 0x00005c0201007387 */ /* 0x0003e20000100800 */
[----:B------:R-:W0:Y:S03]  /*225f0*/  S2R R19, SR_CgaCtaId ;  /* 0x0000000000137919 */ /* 0x000e260000008800 */
[----:B------:R-:W4:Y:S04]  /*22600*/  LDL R16, [R1+0x44] ;  /* 0x0000440001107983 */ /* 0x000f280000100800 */
[----:B-1----:R-:W3:Y:S01]  /*22610*/  LDL R2, [R1+0x10] ;  /* 0x0000100001027983 */ /* 0x002ee20000100800 */
[----:B0-----:R-:W-:-:S03]  /*22620*/  LEA R18, R19, R18, 0x18 ;  /* 0x0000001213127211 */ /* 0x001fc600078ec0ff */
[----:B------:R-:W4:Y:S01]  /*22630*/  LDL R19, [R1+0x14] ;  /* 0x0000140001137983 */ /* 0x000f220000100800 */
[----:B------:R-:W-:Y:S05]  /*22640*/  WARPSYNC.ALL ;  /* 0x0000000000007948 */ /* 0x000fea0003800000 */
[----:B--2---:R-:W-:-:S05]  /*22650*/  IMAD.SHL.U32 R21, R4, 0x8000, RZ ;  /* 0x0000800004157824 */ /* 0x004fca00078e00ff */
[----:B---3--:R-:W-:-:S05]  /*22660*/  LOP3.LUT R0, R21, R2, RZ, 0xfc, !PT ;  /* 0x0000000215007212 */ /* 0x008fca00078efcff */
[----:B------:R-:W-:-:S05]  /*22670*/  IMAD.IADD R0, R18, 0x1, R0 ;  /* 0x0000000112007824 */ /* 0x000fca00078e0200 */
[----:B------:R0:W1:Y:S02]  /*22680*/  LDSM.16.MT88.4 R8, [R0+0x10400] ;  /* 0x010400000008783b */ /* 0x0000640000004200 */
[----:B0-----:R-:W-:-:S05]  /*22690*/  IADD3 R0, R18, R3, R21 ;  /* 0x0000000312007210 */ /* 0x001fca0007ffe015 */
[----:B------:R-:W0:Y:S01]  /*226a0*/  LDSM.16.MT88.4 R4, [R0+0x10400] ;  /* 0x010400000004783b */ /* 0x000e220000004200 */
[----:B----4-:R-:W-:-:S05]  /*226b0*/  LOP3.LUT R3, R21, R19, RZ, 0xfc, !PT ;  /* 0x0000001315037212 */ /* 0x010fca00078efcff */
[----:B------:R-:W-:Y:S01]  /*226c0*/  IMAD.IADD R3, R17, 0x1, R3 ;  /* 0x0000000111037824 */ /* 0x000fe200078e0203 */
[C-C-:B-1----:R-:W-:Y:S02]  /*226d0*/  PRMT R12, R8.reuse, 0x6420, R9.reuse ;  /* 0x00006420080c7816 */ /* 0x142fe40000000009 */
[----:B------:R-:W-:Y:S02]  /*226e0*/  PRMT R13, R8, 0x7531, R9 ;  /* 0x00007531080d7816 */ /* 0x000fe40000000009 */
[C-C-:B------:R-:W-:Y:S02]  /*226f0*/  PRMT R14, R10.reuse, 0x6420, R11.reuse ;  /* 0x000064200a0e7816 */ /* 0x140fe4000000000b */
[----:B------:R-:W-:-:S05]  /*22700*/  PRMT R15, R10, 0x7531, R11 ;  /* 0x000075310a0f7816 */ /* 0x000fca000000000b */
[----:B------:R1:W-:Y:S01]  /*22710*/  STSM.16.M88.4 [R3], R12 ;  /* 0x0000000c03007844 */ /* 0x0003e20000000200 */
[C-C-:B0-----:R-:W-:Y:S02]  /*22720*/  PRMT R8, R4.reuse, 0x6420, R5.reuse ;  /* 0x0000642004087816 */ /* 0x141fe40000000005 */
[----:B------:R-:W-:Y:S02]  /*22730*/  PRMT R9, R4, 0x7531, R5 ;  /* 0x0000753104097816 */ /* 0x000fe40000000005 */
[----:B-1----:R-:W-:Y:S01]  /*22740*/  MOV R15, R17 ;  /* 0x00000011000f7202 */ /* 0x002fe20000000f00 */
[----:B------:R-:W-:-:S05]  /*22750*/  VIADD R17, R21, 0x2000 ;  /* 0x0000200015117836 */ /* 0x000fca0000000000 */
[----:B------:R-:W-:Y:S02]  /*22760*/  LOP3.LUT R3, R17, R19, RZ, 0xfc, !PT ;  /* 0x0000001311037212 */ /* 0x000fe400078efcff */
[C-C-:B------:R-:W-:Y:S02]  /*22770*/  PRMT R10, R6.reuse, 0x6420, R7.reuse ;  /* 0x00006420060a7816 */ /* 0x140fe40000000007 */
[----:B------:R-:W-:Y:S01]  /*22780*/  PRMT R11, R6, 0x7531, R7 ;  /* 0x00007531060b7816 */ /* 0x000fe20000000007 */
[----:B------:R-:W-:-:S05]  /*22790*/  IMAD.IADD R3, R15, 0x1, R3 ;  /* 0x000000010f037824 */ /* 0x000fca00078e0203 */
[----:B------:R0:W-:Y:S02]  /*227a0*/  STSM.16.M88.4 [R3], R8 ;  /* 0x0000000803007844 */ /* 0x0001e40000000200 */
[----:B0-----:R-:W-:-:S04]  /*227b0*/  IADD3 R8, R21, 0x4000, RZ ;  /* 0x0000400015087810 */ /* 0x001fc80007ffe0ff */
[----:B------:R-:W-:-:S05]  /*227c0*/  LOP3.LUT R3, R8, R2, RZ, 0xfc, !PT ;  /* 0x0000000208037212 */ /* 0x000fca00078efcff */
[----:B------:R-:W-:-:S05]  /*227d0*/  IMAD.IADD R3, R18, 0x1, R3 ;  /* 0x0000000112037824 */ /* 0x000fca00078e0203 */
[----:B------:R0:W1:Y:S01]  /*227e0*/  LDSM.16.MT88.4 R4, [R3+0x10400] ;  /* 0x010400000304783b */ /* 0x0000620000004200 */
[----:B------:R-:W-:Y:S01]  /*227f0*/  IMAD.MOV.U32 R11, RZ, RZ, R15 ;  /* 0x000000ffff0b7224 */ /* 0x000fe200078e000f */
[----:B0-----:R-:W-:-:S05]  /*22800*/  LOP3.LUT R3, R8, R19, RZ, 0xfc, !PT ;  /* 0x0000001308037212 */ /* 0x001fca00078efcff */
[----:B------:R-:W-:Y:S01]  /*22810*/  IMAD.IADD R3, R11, 0x1, R3 ;  /* 0x000000010b037824 */ /* 0x000fe200078e0203 */
[C-C-:B-1----:R-:W-:Y:S02]  /*22820*/  PRMT R12, R4.reuse, 0x6420, R5.reuse ;  /* 0x00006420040c7816 */ /* 0x142fe40000000005 */
[----:B------:R-:W-:Y:S02]  /*22830*/  PRMT R13, R4, 0x7531, R5 ;  /* 0x00007531040d7816 */ /* 0x000fe40000000005 */
[C-C-:B------:R-:W-:Y:S02]  /*22840*/  PRMT R14, R6.reuse, 0x6420, R7.reuse ;  /* 0x00006420060e7816 */ /* 0x140fe40000000007 */
[----:B------:R-:W-:Y:S02]  /*22850*/  PRMT R15, R6, 0x7531, R7 ;  /* 0x00007531060f7816 */ /* 0x000fe40000000007 */
[----:B------:R-:W0:Y:S04]  /*22860*/  LDSM.16.MT88.4 R4, [R0+0x14400] ;  /* 0x014400000004783b */ /* 0x000e280000004200 */
[----:B------:R1:W-:Y:S02]  /*22870*/  STSM.16.M88.4 [R3], R12 ;  /* 0x0000000c03007844 */ /* 0x0003e40000000200 */
[----:B-1----:R-:W-:Y:S01]  /*22880*/  IADD3 R3, R21, 0x6000, RZ ;  /* 0x0000600015037810 */ /* 0x002fe20007ffe0ff */
[----:B------:R-:W-:-:S03]  /*22890*/  IMAD.MOV.U32 R15, RZ, RZ, R11 ;  /* 0x000000ffff0f7224 */ /* 0x000fc600078e000b */
[----:B------:R-:W-:-:S05]  /*228a0*/  LOP3.LUT R3, R3, R19, RZ, 0xfc, !PT ;  /* 0x0000001303037212 */ /* 0x000fca00078efcff */
[----:B------:R-:W-:Y:S01]  /*228b0*/  IMAD.IADD R3, R15, 0x1, R3 ;  /* 0x000000010f037824 */ /* 0x000fe200078e0203 */
[C-C-:B0-----:R-:W-:Y:S02]  /*228c0*/  PRMT R8, R4.reuse, 0x6420, R5.reuse ;  /* 0x0000642004087816 */ /* 0x141fe40000000005 */
[----:B------:R-:W-:Y:S02]  /*228d0*/  PRMT R9, R4, 0x7531, R5 ;  /* 0x0000753104097816 */ /* 0x000fe40000000005 */
[C-C-:B------:R-:W-:Y:S02]  /*228e0*/  PRMT R10, R6.reuse, 0x6420, R7.reuse ;  /* 0x00006420060a7816 */ /* 0x140fe40000000007 */
[----:B------:R-:W-:-:S05]  /*228f0*/  PRMT R11, R6, 0x7531, R7 ;  /* 0x00007531060b7816 */ /* 0x000fca0000000007 */
[----:B------:R0:W-:Y:S02]  /*22900*/  STSM.16.M88.4 [R3], R8 ;  /* 0x0000000803007844 */ /* 0x0001e40000000200 */
[----:B0-----:R-:W-:-:S05]  /*22910*/  VIADD R3, R21, 0x1000 ;  /* 0x0000100015037836 */ /* 0x001fca0000000000 */
[----:B------:R-:W-:-:S04]  /*22920*/  LOP3.LUT R3, R3, R2, RZ, 0xfc, !PT ;  /* 0x0000000203037212 */ /* 0x000fc800078efcff */
[----:B------:R-:W-:-:S05]  /*22930*/  IADD3 R3, R18, R3, RZ ;  /* 0x0000000312037210 */ /* 0x000fca0007ffe0ff */
[----:B------:R0:W1:Y:S01]  /*22940*/  LDSM.16.MT88.4 R4, [R3+0x10400] ;  /* 0x010400000304783b */ /* 0x0000620000004200 */
[----:B------:R-:W-:Y:S02]  /*22950*/  IMAD.MOV.U32 R11, RZ, RZ, R15 ;  /* 0x000000ffff0b7224 */ /* 0x000fe400078e000f */
[----:B0-----:R-:W-:-:S05]  /*22960*/  IMAD.IADD R3, R16, 0x1, R21 ;  /* 0x0000000110037824 */ /* 0x001fca00078e0215 */
[----:B------:R-:W-:Y:S02]  /*22970*/  IADD3 R16, R11, R3, R19 ;  /* 0x000000030b107210 */ /* 0x000fe40007ffe013 */
[C-C-:B-1----:R-:W-:Y:S02]  /*22980*/  PRMT R12, R4.reuse, 0x6420, R5.reuse ;  /* 0x00006420040c7816 */ /* 0x142fe40000000005 */
[----:B------:R-:W-:Y:S02]  /*22990*/  PRMT R13, R4, 0x7531, R5 ;  /* 0x00007531040d7816 */ /* 0x000fe40000000005 */
[C-C-:B------:R-:W-:Y:S02]  /*229a0*/  PRMT R14, R6.reuse, 0x6420, R7.reuse ;  /* 0x00006420060e7816 */ /* 0x140fe40000000007 */
[----:B------:R-:W-:Y:S02]  /*229b0*/  PRMT R15, R6, 0x7531, R7 ;  /* 0x00007531060f7816 */ /* 0x000fe40000000007 */
[----:B------:R-:W0:Y:S04]  /*229c0*/  LDSM.16.MT88.4 R4, [R0+0x11400] ;  /* 0x011400000004783b */ /* 0x000e280000004200 */
[----:B------:R1:W-:Y:S04]  /*229d0*/  STSM.16.M88.4 [R16], R12 ;  /* 0x0000000c10007844 */ /* 0x0003e80000000200 */
[----:B-1----:R-:W2:Y:S01]  /*229e0*/  LDL R14, [R1+0x2c] ;  /* 0x00002c00010e7983 */ /* 0x002ea20000100800 */
[----:B------:R-:W-:Y:S01]  /*229f0*/  IMAD.MOV.U32 R15, RZ, RZ, R11 ;  /* 0x000000ffff0f7224 */ /* 0x000fe200078e000b */
[----:B0-----:R-:W-:-:S02]  /*22a00*/  PRMT R8, R4, 0x6420, R5 ;  /* 0x0000642004087816 */ /* 0x001fc40000000005 */
[----:B------:R-:W-:Y:S02]  /*22a10*/  PRMT R9, R4, 0x7531, R5 ;  /* 0x0000753104097816 */ /* 0x000fe40000000005 */
[----:B------:R-:W-:-:S04]  /*22a20*/  IADD3 R4, R21, 0x5000, RZ ;  /* 0x0000500015047810 */ /* 0x000fc80007ffe0ff */
[----:B------:R-:W-:Y:S02]  /*22a30*/  LOP3.LUT R4, R4, R2, RZ, 0xfc, !PT ;  /* 0x0000000204047212 */ /* 0x000fe400078efcff */
[C-C-:B------:R-:W-:Y:S02]  /*22a40*/  PRMT R10, R6.reuse, 0x6420, R7.reuse ;  /* 0x00006420060a7816 */ /* 0x140fe40000000007 */
[----:B------:R-:W-:Y:S01]  /*22a50*/  PRMT R11, R6, 0x7531, R7 ;  /* 0x00007531060b7816 */ /* 0x000fe20000000007 */
[----:B------:R-:W-:Y:S01]  /*22a60*/  IMAD.IADD R4, R18, 0x1, R4 ;  /* 0x0000000112047824 */ /* 0x000fe200078e0204 */
[----:B--2---:R-:W-:-:S05]  /*22a70*/  IADD3 R3, R15, R14, R3 ;  /* 0x0000000e0f037210 */ /* 0x004fca0007ffe003 */
        /* <DEDUP_REMOVED lines=8> */
[----:B------:R1:W-:Y:S04]  /*22b00*/  STSM.16.M88.4 [R16+0x4000], R12 ;  /* 0x0040000c10007844 */ /* 0x0003e80000000200 */
[----:B-1----:R-:W2:Y:S01]  /*22b10*/  LDL R13, [R1+0x40] ;  /* 0x00004000010d7983 */ /* 0x002ea20000100800 */
[----:B------:R-:W-:Y:S01]  /*22b20*/  IMAD.MOV.U32 R14, RZ, RZ, R11 ;  /* 0x000000ffff0e7224 */ /* 0x000fe200078e000b */
[----:B0-----:R-:W-:-:S02]  /*22b30*/  PRMT R8, R4, 0x6420, R5 ;  /* 0x0000642004087816 */ /* 0x001fc40000000005 */
[----:B------:R-:W-:Y:S02]  /*22b40*/  PRMT R9, R4, 0x7531, R5 ;  /* 0x0000753104097816 */ /* 0x000fe40000000005 */
[C-C-:B------:R-:W-:Y:S02]  /*22b50*/  PRMT R10, R6.reuse, 0x6420, R7.reuse ;  /* 0x00006420060a7816 */ /* 0x140fe40000000007 */
[----:B------:R-:W-:-:S05]  /*22b60*/  PRMT R11, R6, 0x7531, R7 ;  /* 0x00007531060b7816 */ /* 0x000fca0000000007 */
[----:B------:R0:W-:Y:S02]  /*22b70*/  STSM.16.M88.4 [R3+0x4000], R8 ;  /* 0x0040000803007844 */ /* 0x0001e40000000200 */
[----:B0-----:R-:W-:-:S04]  /*22b80*/  LOP3.LUT R3, R17, R2, RZ, 0xfc, !PT ;  /* 0x0000000211037212 */ /* 0x001fc800078efcff */
[----:B------:R-:W-:-:S05]  /*22b90*/  IADD3 R3, R18, R3, RZ ;  /* 0x0000000312037210 */ /* 0x000fca0007ffe0ff */
[----:B------:R-:W0:Y:S01]  /*22ba0*/  LDSM.16.MT88.4 R4, [R3+0x10400] ;  /* 0x010400000304783b */ /* 0x000e220000004200 */
[----:B------:R-:W-:Y:S01]  /*22bb0*/  IMAD.MOV.U32 R15, RZ, RZ, R19 ;  /* 0x000000ffff0f7224 */ /* 0x000fe200078e0013 */
[C-C-:B0-----:R-:W-:Y:S02]  /*22bc0*/  PRMT R16, R4.reuse, 0x6420, R5.reuse ;  /* 0x0000642004107816 */ /* 0x141fe40000000005 */
[----:B------:R-:W-:Y:S02]  /*22bd0*/  PRMT R17, R4, 0x7531, R5 ;  /* 0x0000753104117816 */ /* 0x000fe40000000005 */
[C-C-:B------:R-:W-:Y:S02]  /*22be0*/  PRMT R18, R6.reuse, 0x6420, R7.reuse ;  /* 0x0000642006127816 */ /* 0x140fe40000000007 */
[----:B------:R-:W-:Y:S02]  /*22bf0*/  PRMT R19, R6, 0x7531, R7 ;  /* 0x0000753106137816 */ /* 0x000fe40000000007 */
[----:B------:R-:W0:Y:S01]  /*22c00*/  LDSM.16.MT88.4 R4, [R0+0x12400] ;  /* 0x012400000004783b */ /* 0x000e220000004200 */
[----:B--2---:R-:W-:-:S05]  /*22c10*/  IMAD.IADD R3, R13, 0x1, R21 ;  /* 0x000000010d037824 */ /* 0x004fca00078e0215 */
[----:B------:R-:W-:-:S05]  /*22c20*/  IADD3 R20, R14, R3, R15 ;  /* 0x000000030e147210 */ /* 0x000fca0007ffe00f */
[----:B------:R1:W-:Y:S04]  /*22c30*/  STSM.16.M88.4 [R20], R16 ;  /* 0x0000001014007844 */ /* 0x0003e80000000200 */
[----:B-1----:R-:W2:Y:S04]  /*22c40*/  LDL R17, [R1+0x2c] ;  /* 0x00002c0001117983 */ /* 0x002ea80000100800 */
[----:B------:R-:W2:Y:S04]  /*22c50*/  LDL.LU R18, [R1+0x50] ;  /* 0x0000500001127983 */ /* 0x000ea80000300800 */
[----:B------:R-:W3:Y:S01]  /*22c60*/  LDL.LU R19, [R1+0x30] ;  /* 0x0000300001137983 */ /* 0x000ee20000300800 */
[----:B------:R-:W-:-:S02]  /*22c70*/  IMAD.MOV.U32 R16, RZ, RZ, R15 ;  /* 0x000000ffff107224 */ /* 0x000fc400078e000f */
[----:B------:R-:W-:Y:S01]  /*22c80*/  VIADD R15, R21, 0x6000 ;  /* 0x00006000150f7836 */ /* 0x000fe20000000000 */
[C-C-:B0-----:R-:W-:Y:S02]  /*22c90*/  PRMT R8, R4.reuse, 0x6420, R5.reuse ;  /* 0x0000642004087816 */ /* 0x141fe40000000005 */
[----:B------:R-:W-:Y:S02]  /*22ca0*/  PRMT R9, R4, 0x7531, R5 ;  /* 0x0000753104097816 */ /* 0x000fe40000000005 */
[----:B------:R-:W-:Y:S02]  /*22cb0*/  LOP3.LUT R4, R15, R2, RZ, 0xfc, !PT ;  /* 0x000000020f047212 */ /* 0x000fe400078efcff */
[C-C-:B------:R-:W-:Y:S02]  /*22cc0*/  PRMT R10, R6.reuse, 0x6420, R7.reuse ;  /* 0x00006420060a7816 */ /* 0x140fe40000000007 */
[----:B------:R-:W-:Y:S02]  /*22cd0*/  PRMT R11, R6, 0x7531, R7 ;  /* 0x00007531060b7816 */ /* 0x000fe40000000007 */
[----:B--2---:R-:W-:-:S02]  /*22ce0*/  IADD3 R3, R18, R17, R3 ;  /* 0x0000001112037210 */ /* 0x004fc40007ffe003 */
[----:B---3--:R-:W-:-:S03]  /*22cf0*/  IADD3 R4, R19, R4, RZ ;  /* 0x0000000413047210 */ /* 0x008fc60007ffe0ff */
[----:B------:R-:W-:Y:S04]  /*22d00*/  STSM.16.M88.4 [R3], R8 ;  /* 0x0000000803007844 */ /* 0x000fe80000000200 */
[----:B------:R-:W0:Y:S02]  /*22d10*/  LDSM.16.MT88.4 R4, [R4+0x10400] ;  /* 0x010400000404783b */ /* 0x000e240000004200 */
[C-C-:B0-----:R-:W-:Y:S02]  /*22d20*/  PRMT R12, R4.reuse, 0x6420, R5.reuse ;  /* 0x00006420040c7816 */ /* 0x141fe40000000005 */
[----:B------:R-:W-:Y:S02]  /*22d30*/  PRMT R13, R4, 0x7531, R5 ;  /* 0x00007531040d7816 */ /* 0x000fe40000000005 */
[----:B------:R-:W-:-:S02]  /*22d40*/  PRMT R14, R6, 0x6420, R7 ;  /* 0x00006420060e7816 */ /* 0x000fc40000000007 */
[----:B------:R-:W-:Y:S02]  /*22d50*/  PRMT R15, R6, 0x7531, R7 ;  /* 0x00007531060f7816 */ /* 0x000fe40000000007 */
[----:B------:R-:W0:Y:S04]  /*22d60*/  LDSM.16.MT88.4 R4, [R0+0x16400] ;  /* 0x016400000004783b */ /* 0x000e280000004200 */
[----:B------:R1:W-:Y:S04]  /*22d70*/  STSM.16.M88.4 [R20+0x4000], R12 ;  /* 0x0040000c14007844 */ /* 0x0003e80000000200 */
[----:B-1----:R-:W2:Y:S01]  /*22d80*/  LDL R15, [R1+0x48] ;  /* 0x00004800010f7983 */ /* 0x002ea20000100800 */
[----:B0-----:R-:W-:-:S02]  /*22d90*/  PRMT R8, R4, 0x6420, R5 ;  /* 0x0000642004087816 */ /* 0x001fc40000000005 */
[----:B------:R-:W-:Y:S02]  /*22da0*/  PRMT R9, R4, 0x7531, R5 ;  /* 0x0000753104097816 */ /* 0x000fe40000000005 */
[C-C-:B------:R-:W-:Y:S02]  /*22db0*/  PRMT R10, R6.reuse, 0x6420, R7.reuse ;  /* 0x00006420060a7816 */ /* 0x140fe40000000007 */
[----:B------:R-:W-:-:S05]  /*22dc0*/  PRMT R11, R6, 0x7531, R7 ;  /* 0x00007531060b7816 */ /* 0x000fca0000000007 */
[----:B------:R0:W-:Y:S02]  /*22dd0*/  STSM.16.M88.4 [R3+0x4000], R8 ;  /* 0x0040000803007844 */ /* 0x0001e40000000200 */
[----:B0-----:R-:W-:-:S05]  /*22de0*/  VIADD R3, R21, 0x3000 ;  /* 0x0000300015037836 */ /* 0x001fca0000000000 */
[----:B------:R-:W-:-:S05]  /*22df0*/  LOP3.LUT R3, R3, R2, RZ, 0xfc, !PT ;  /* 0x0000000203037212 */ /* 0x000fca00078efcff */
[----:B------:R-:W-:-:S05]  /*22e00*/  IMAD.IADD R3, R19, 0x1, R3 ;  /* 0x0000000113037824 */ /* 0x000fca00078e0203 */
[----:B------:R-:W0:Y:S02]  /*22e10*/  LDSM.16.MT88.4 R4, [R3+0x10400] ;  /* 0x010400000304783b */ /* 0x000e240000004200 */
[C-C-:B0-----:R-:W-:Y:S02]  /*22e20*/  PRMT R12, R4.reuse, 0x6420, R5.reuse ;  /* 0x00006420040c7816 */ /* 0x141fe40000000005 */
[----:B------:R-:W-:Y:S02]  /*22e30*/  PRMT R13, R4, 0x7531, R5 ;  /* 0x00007531040d7816 */ /* 0x000fe40000000005 */
[C---:B------:R-:W-:Y:S01]  /*22e40*/  PRMT R14, R6.reuse, 0x6420, R7 ;  /* 0x00006420060e7816 */ /* 0x040fe20000000007 */
[----:B--2---:R-:W-:Y:S01]  /*22e50*/  IMAD.IADD R3, R15, 0x1, R21 ;  /* 0x000000010f037824 */ /* 0x004fe200078e0215 */
[----:B------:R-:W-:Y:S02]  /*22e60*/  PRMT R15, R6, 0x7531, R7 ;  /* 0x00007531060f7816 */ /* 0x000fe40000000007 */
[----:B------:R-:W0:Y:S02]  /*22e70*/  LDSM.16.MT88.4 R4, [R0+0x13400] ;  /* 0x013400000004783b */ /* 0x000e240000004200 */
[----:B0-----:R-:W-:-:S02]  /*22e80*/  PRMT R8, R4, 0x6420, R5 ;  /* 0x0000642004087816 */ /* 0x001fc40000000005 */
[----:B------:R-:W-:Y:S02]  /*22e90*/  PRMT R9, R4, 0x7531, R5 ;  /* 0x0000753104097816 */ /* 0x000fe40000000005 */
[----:B------:R-:W-:-:S04]  /*22ea0*/  IADD3 R4, R21, 0x7000, RZ ;  /* 0x0000700015047810 */ /* 0x000fc80007ffe0ff */
[----:B------:R-:W-:Y:S02]  /*22eb0*/  LOP3.LUT R4, R4, R2, RZ, 0xfc, !PT ;  /* 0x0000000204047212 */ /* 0x000fe400078efcff */
[----:B------:R0:W5:Y:S01]  /*22ec0*/  LDL.LU R2, [R1+0x5c] ;  /* 0x00005c0001027983 */ /* 0x0001620000300800 */
[C---:B------:R-:W-:Y:S02]  /*22ed0*/  IADD3 R16, R18.reuse, R3, R16 ;  /* 0x0000000312107210 */ /* 0x040fe40007ffe010 */
[----:B------:R-:W-:Y:S01]  /*22ee0*/  IADD3 R3, R18, R17, R3 ;  /* 0x0000001112037210 */ /* 0x000fe20007ffe003 */
[----:B------:R-:W-:Y:S01]  /*22ef0*/  IMAD.IADD R4, R19, 0x1, R4 ;  /* 0x0000000113047824 */ /* 0x000fe200078e0204 */
[C-C-:B------:R-:W-:Y:S02]  /*22f00*/  PRMT R10, R6.reuse, 0x6420, R7.reuse ;  /* 0x00006420060a7816 */ /* 0x140fe40000000007 */
[----:B------:R-:W-:Y:S01]  /*22f10*/  PRMT R11, R6, 0x7531, R7 ;  /* 0x00007531060b7816 */ /* 0x000fe20000000007 */
        /* <DEDUP_REMOVED lines=22> */
.L_x_568:
[----:B------:R-:W2:Y:S01]  /*23080*/  LDL.LU R0, [R1+0x18] ;  /* 0x0000180001007983 */ /* 0x000ea20000300800 */
[----:B-1---5:R1:W-:Y:S03]  /*23090*/  SYNCS.ARRIVE.TRANS64.A1T0 RZ, [R2+URZ+0x38850], RZ ;  /* 0x038850ff02ff79a7 */ /* 0x0223e6000810003f */
[----:B0-----:R-:W3:Y:S01]  /*230a0*/  LDL.LU R3, [R1+0x24] ;  /* 0x0000240001037983 */ /* 0x001ee20000300800 */
[----:B-1----:R-:W-:-:S05]  /*230b0*/  @!P1 VIADD R2, R2, 0x38880 ;  /* 0x0003888002029836 */ /* 0x002fca0000000000 */
[----:B------:R-:W-:Y:S01]  /*230c0*/  @!P1 PRMT R2, RZ, 0x654, R2 ;  /* 0x00000654ff029816 */ /* 0x000fe20000000002 */
[----:B------:R-:W-:Y:S06]  /*230d0*/  BAR.SYNC.DEFER_BLOCKING 0x2, 0x80 ;  /* 0x0082000000007b1d */ /* 0x000fec0000010000 */
[----:B------:R0:W-:Y:S01]  /*230e0*/  @!P1 SYNCS.ARRIVE.TRANS64.RED.A1T0 RZ, [R2+URZ], RZ ;  /* 0x000000ff02ff99a7 */ /* 0x0001e2000810043f */
[----:B--2---:R-:W-:-:S05]  /*230f0*/  VIADD R0, R0, 0x1 ;  /* 0x0000000100007836 */ /* 0x004fca0000000000 */
[----:B------:R-:W-:-:S04]  /*23100*/  ISETP.NE.AND P0, PT, R0, 0x2, PT ;  /* 0x000000020000780c */ /* 0x000fc80003f05270 */
[----:B0-----:R-:W-:Y:S02]  /*23110*/  SEL R2, RZ, 0x1, P0 ;  /* 0x00000001ff027807 */ /* 0x001fe40000000000 */
[----:B------:R-:W-:Y:S02]  /*23120*/  SEL R0, R0, RZ, P0 ;  /* 0x000000ff00007207 */ /* 0x000fe40000000000 */
[----:B---3--:R-:W-:-:S03]  /*23130*/  LOP3.LUT R3, R3, R2, RZ, 0x3c, !PT ;  /* 0x0000000203037212 */ /* 0x008fc600078e3cff */
[----:B------:R1:W-:Y:S04]  /*23140*/  STL [R1+0x18], R0 ;  /* 0x0000180001007387 */ /* 0x0003e80000100800 */
[----:B------:R1:W-:Y:S02]  /*23150*/  STL [R1+0x24], R3 ;  /* 0x0000240301007387 */ /* 0x0003e40000100800 */
.L_x_520:
[----:B------:R-:W-:Y:S05]  /*23160*/  BSYNC B6 ;  /* 0x0000000000067941 */ /* 0x000fea0003800000 */
.L_x_518:
[----:B01----:R-:W2:Y:S02]  /*23170*/  LDL R0, [R1+0x54] ;  /* 0x0000540001007983 */ /* 0x003ea40000100800 */
[----:B--2---:R-:W-:-:S13]  /*23180*/  LOP3.LUT P0, RZ, R0, 0x2, RZ, 0xc0, !PT ;  /* 0x0000000200ff7812 */ /* 0x004fda000780c0ff */
[----:B------:R-:W-:Y:S05]  /*23190*/  @!P0 BRA `(.L_x_569) ;  /* 0x0000000000288947 */ /* 0x000fea0003800000 */
[----:B------:R-:W-:Y:S05]  /*231a0*/  WARPSYNC.ALL ;  /* 0x0000000000007948 */ /* 0x000fea0003800000 */
[----:B------:R-:W0:Y:S08]  /*231b0*/  S2UR UR5, SR_CgaCtaId ;  /* 0x00000000000579c3 */ /* 0x000e300000008800 */
[----:B------:R-:W-:Y:S06]  /*231c0*/  BAR.SYNC.DEFER_BLOCKING 0x5, 0x180 ;  /* 0x0146000000007b1d */ /* 0x000fec0000010000 */
[----:B------:R-:W-:-:S02]  /*231d0*/  UMOV UR4, 0x400 ;  /* 0x0000040000047882 */ /* 0x000fc40000000000 */
[----:B0-----:R-:W-:-:S09]  /*231e0*/  ULEA UR4, UR5, UR4, 0x18 ;  /* 0x0000000405047291 */ /* 0x001fd2000f8ec03f */
[----:B------:R-:W0:Y:S04]  /*231f0*/  LDS.128 R4, [UR4+0x388d0] ;  /* 0x0388d004ff047984 */ /* 0x000e280008000c00 */
[----:B0-----:R0:W-:Y:S04]  /*23200*/  STL.64 [R1], R4 ;  /* 0x0000000401007387 */ /* 0x0011e80000100a00 */
[----:B------:R0:W-:Y:S01]  /*23210*/  STL.64 [R1+0x8], R6 ;  /* 0x0000080601007387 */ /* 0x0001e20000100a00 */
[----:B------:R-:W-:Y:S06]  /*23220*/  BAR.ARV 0x4, 0x180 ;  /* 0x0106000000007b1d */ /* 0x000fec0000002000 */
[----:B------:R-:W-:Y:S05]  /*23230*/  BRA `(.L_x_570) ;  /* 0x0000000800887947 */ /* 0x000fea0003800000 */
.L_x_569:
[----:B------:R-:W0:Y:S01]  /*23240*/  S2R R0, SR_TID.X ;  /* 0x0000000000007919 */ /* 0x000e220000002100 */
[----:B------:R-:W-:Y:S01]  /*23250*/  UMOV UR4, 0xffffffff ;  /* 0xffffffff00047882 */ /* 0x000fe20000000000 */
[----:B0-----:R-:W-:-:S04]  /*23260*/  LOP3.LUT R8, R0, 0x1f, RZ, 0xc0, !PT ;  /* 0x0000001f00087812 */ /* 0x001fc800078ec0ff */
[----:B------:R-:W-:Y:S01]  /*23270*/  ISETP.NE.AND P0, PT, R8, 0x1f, PT ;  /* 0x0000001f0800780c */ /* 0x000fe20003f05270 */
[----:B------:R-:W-:-:S12]  /*23280*/  BRA.DIV UR4, `(.L_x_571) ;  /* 0x0000003e04987947 */ /* 0x000fd8000b800000 */
[----:B------:R-:W2:Y:S01]  /*23290*/  LDL.LU R6, [R1] ;  /* 0x0000000001067983 */ /* 0x000ea20000300800 */
[----:B------:R-:W-:-:S03]  /*232a0*/  ULDC UR4, c[0x0][0xc14] ;  /* 0x0003050000047ab9 */ /* 0x000fc60000000800 */
[----:B------:R-:W3:Y:S02]  /*232b0*/  LDL R3, [R1+0xc] ;  /* 0x00000c0001037983 */ /* 0x000ee40000100800 */
[----:B---3--:R-:W-:-:S04]  /*232c0*/  IADD3 R5, R3, R8, RZ ;  /* 0x0000000803057210 */ /* 0x008fc80007ffe0ff */
[----:B------:R-:W-:-:S13]  /*232d0*/  ISETP.GE.OR P1, PT, R5, UR4, !P0 ;  /* 0x0000000405007c0c */ /* 0x000fda000c726670 */
[----:B------:R-:W0:Y:S02]  /*232e0*/  @!P1 LDC.64 R2, c[0x0][0xc58] ;  /* 0x00031600ff029b82 */ /* 0x000e240000000a00 */
[----:B0-----:R-:W-:-:S06]  /*232f0*/  @!P1 IMAD.WIDE R2, R5, 0x4, R2 ;  /* 0x0000000405029825 */ /* 0x001fcc00078e0202 */
[----:B------:R0:W3:Y:S01]  /*23300*/  @!P1 LDG.E R3, desc[UR42][R2.64] ;  /* 0x0000002a02039981 */ /* 0x0000e2000c1e1900 */
[C---:B------:R-:W-:Y:S02]  /*23310*/  ISETP.GE.U32.AND P2, PT, R8.reuse, 0x2, PT ;  /* 0x000000020800780c */ /* 0x040fe40003f46070 */
[C---:B------:R-:W-:Y:S01]  /*23320*/  ISETP.GE.U32.AND P3, PT, R8.reuse, 0x4, PT ;  /* 0x000000040800780c */ /* 0x040fe20003f66070 */
[----:B--2---:R-:W-:Y:S01]  /*23330*/  SHFL.IDX PT, R4, R6, 0x1, 0x1f ;  /* 0x00201f0006047f89 */ /* 0x004fe200000e0000 */
[C---:B------:R-:W-:Y:S02]  /*23340*/  ISETP.GE.U32.AND P4, PT, R8.reuse, 0x8, PT ;  /* 0x000000080800780c */ /* 0x040fe40003f86070 */
[C---:B------:R-:W-:Y:S01]  /*23350*/  ISETP.GE.U32.AND P5, PT, R8.reuse, 0x10, PT ;  /* 0x000000100800780c */ /* 0x040fe20003fa6070 */
[----:B0-----:R-:W-:Y:S02]  /*23360*/  IMAD.MOV.U32 R2, RZ, RZ, RZ ;  /* 0x000000ffff027224 */ /* 0x001fe400078e00ff */
[----:B---3--:R-:W-:Y:S01]  /*23370*/  @!P1 IMAD.MOV.U32 R2, RZ, RZ, R3 ;  /* 0x000000ffff029224 */ /* 0x008fe200078e0003 */
[----:B------:R-:W-:-:S04]  /*23380*/  ISETP.NE.AND P1, PT, R8, RZ, PT ;  /* 0x000000ff0800720c */ /* 0x000fc80003f25270 */
        /* <DEDUP_REMOVED lines=15> */
[----:B------:R0:W1:Y:S04]  /*23480*/  SHFL.IDX PT, R0, R6, RZ, 0x1f ;  /* 0x00001fff06007589 */ /* 0x00006800000e0000 */
[----:B------:R0:W2:Y:S02]  /*23490*/  SHFL.IDX PT, R7, R5, 0x1f, 0x1f ;  /* 0x03e01f0005077f89 */ /* 0x0000a400000e0000 */
.L_x_729:
[----:B------:R-:W-:Y:S01]  /*234a0*/  ULDC UR4, c[0x0][0xc10] ;  /* 0x0003040000047ab9 */ /* 0x000fe20000000800 */
[----:B0-----:R-:W-:Y:S01]  /*234b0*/  IMAD.MOV.U32 R6, RZ, RZ, R5 ;  /* 0x000000ffff067224 */ /* 0x001fe200078e0005 */
[----:B------:R-:W-:-:S05]  /*234c0*/  MOV R3, UR4 ;  /* 0x0000000400037c02 */ /* 0x000fca0008000f00 */
[----:B--2---:R-:W-:-:S04]  /*234d0*/  IMAD R7, R7, R3, RZ ;  /* 0x0000000307077224 */ /* 0x004fc800078e02ff */
[----:B------:R-:W-:-:S05]  /*234e0*/  IMAD.IADD R4, R4, 0x1, R7 ;  /* 0x0000000104047824 */ /* 0x000fca00078e0207 */
[----:B-1----:R-:W-:-:S13]  /*234f0*/  ISETP.GT.AND P6, PT, R4, R0, PT ;  /* 0x000000000400720c */ /* 0x002fda0003fc4270 */
[----:B------:R-:W-:Y:S05]  /*23500*/  @P6 BRA `(.L_x_572) ;  /* 0x0000000000a46947 */ /* 0x000fea0003800000 */
.L_x_577:
[----:B------:R-:W2:Y:S01]  /*23510*/  LDL.LU R3, [R1+0xc] ;  /* 0x00000c0001037983 */ /* 0x000ea20000300800 */
[----:B0-----:R-:W0:Y:S01]  /*23520*/  LDC R2, c[0x0][0xc14] ;  /* 0x00030500ff027b82 */ /* 0x001e220000000800 */
[----:B--2---:R-:W-:-:S05]  /*23530*/  VIADD R3, R3, 0x1f ;  /* 0x0000001f03037836 */ /* 0x004fca0000000000 */
[----:B0-----:R-:W-:-:S13]  /*23540*/  ISETP.GE.AND P6, PT, R3, R2, PT ;  /* 0x000000020300720c */ /* 0x001fda0003fc6270 */
[----:B------:R-:W-:Y:S05]  /*23550*/  @P6 BRA `(.L_x_573) ;  /* 0x0000000400586947 */ /* 0x000fea0003800000 */
[----:B------:R-:W0:Y:S01]  /*23560*/  S2R R5, SR_TID.X ;  /* 0x0000000000057919 */ /* 0x000e220000002100 */
[----:B------:R-:W-:Y:S01]  /*23570*/  BSSY B0, `(.L_x_574) ;  /* 0x000000a000007945 */ /* 0x000fe20003800000 */
[----:B------:R1:W-:Y:S01]  /*23580*/  STL [R1+0xc], R3 ;  /* 0x00000c0301007387 */ /* 0x0003e20000100800 */
[----:B0-----:R-:W-:-:S04]  /*23590*/  LOP3.LUT R5, R5, 0x1f, RZ, 0xc0, !PT ;  /* 0x0000001f05057812 */ /* 0x001fc800078ec0ff */
[----:B-1----:R-:W-:-:S04]  /*235a0*/  IADD3 R3, R3, R5, RZ ;  /* 0x0000000503037210 */ /* 0x002fc80007ffe0ff */
[----:B------:R-:W-:Y:S01]  /*235b0*/  ISETP.GE.OR P6, PT, R3, R2, !P0 ;  /* 0x000000020300720c */ /* 0x000fe200047c6670 */
[----:B------:R-:W-:-:S12]  /*235c0*/  IMAD.MOV.U32 R2, RZ, RZ, RZ ;  /* 0x000000ffff027224 */ /* 0x000fd800078e00ff */
[----:B------:R-:W-:Y:S05]  /*235d0*/  @P6 BRA `(.L_x_575) ;  /* 0x00000000000c6947 */ /* 0x000fea0003800000 */
[----:B------:R-:W0:Y:S02]  /*235e0*/  LDC.64 R6, c[0x0][0xc58] ;  /* 0x00031600ff067b82 */ /* 0x000e240000000a00 */
[----:B0-----:R-:W-:-:S06]  /*235f0*/  IMAD.WIDE R2, R3, 0x4, R6 ;  /* 0x0000000403027825 */ /* 0x001fcc00078e0206 */
[----:B------:R0:W5:Y:S02]  /*23600*/  LDG.E R2, desc[UR42][R2.64] ;  /* 0x0000002a02027981 */ /* 0x000164000c1e1900 */
.L_x_575:
[----:B------:R-:W-:Y:S05]  /*23610*/  BSYNC B0 ;  /* 0x0000000000007941 */ /* 0x000fea0003800000 */
.L_x_574:
[----:B------:R-:W-:-:S03]  /*23620*/  UMOV UR4, 0xffffffff ;  /* 0xffffffff00047882 */ /* 0x000fc60000000000 */
[----:B------:R-:W-:Y:S05]  /*23630*/  BRA.DIV UR4, `(.L_x_576) ;  /* 0x0000003e04f07947 */ /* 0x000fea000b800000 */
[----:B-----5:R-:W0:Y:S02]  /*23640*/  SHFL.UP PT, R14, R2, 0x1, RZ ;  /* 0x04200000020e7989 */ /* 0x020e2400000e00ff */
        /* <DEDUP_REMOVED lines=14> */
[----:B------:R0:W1:Y:S02]  /*23730*/  SHFL.IDX PT, R7, R6, 0x1f, 0x1f ;  /* 0x03e01f0006077f89 */ /* 0x00006400000e0000 */
.L_x_737:
[----:B------:R-:W-:Y:S02]  /*23740*/  ULDC UR4, c[0x0][0xc10] ;  /* 0x0003040000047ab9 */ /* 0x000fe40000000800 */
[----:B------:R-:W-:-:S04]  /*23750*/  IMAD.U32 R3, RZ, RZ, UR4 ;  /* 0x00000004ff037e24 */ /* 0x000fc8000f8e00ff */
[----:B-1----:R-:W-:-:S05]  /*23760*/  IMAD R7, R7, R3, RZ ;  /* 0x0000000307077224 */ /* 0x002fca00078e02ff */
[----:B------:R-:W-:-:S04]  /*23770*/  IADD3 R4, R7, R4, RZ ;  /* 0x0000000407047210 */ /* 0x000fc80007ffe0ff */
[----:B------:R-:W-:-:S13]  /*23780*/  ISETP.GT.AND P6, PT, R4, R0, PT ;  /* 0x000000000400720c */ /* 0x000fda0003fc4270 */
[----:B------:R-:W-:Y:S05]  /*23790*/  @!P6 BRA `(.L_x_577) ;  /* 0xfffffffc005ce947 */ /* 0x000fea000383ffff */
.L_x_572:
[----:B------:R-:W-:Y:S01]  /*237a0*/  IMAD.IADD R7, R4, 0x1, -R7 ;  /* 0x0000000104077824 */ /* 0x000fe200078e0a07 */
[----:B------:R-:W-:-:S03]  /*237b0*/  UMOV UR4, 0xffffffff ;  /* 0xffffffff00047882 */ /* 0x000fc60000000000 */
[----:B------:R-:W-:-:S05]  /*237c0*/  IMAD R4, R6, R3, R7 ;  /* 0x0000000306047224 */ /* 0x000fca00078e0207 */
[----:B------:R-:W-:Y:S01]  /*237d0*/  ISETP.GT.AND P6, PT, R4, R0, PT ;  /* 0x000000000400720c */ /* 0x000fe20003fc4270 */
[----:B------:R-:W-:-:S12]  /*237e0*/  BRA.DIV UR4, `(.L_x_578) ;  /* 0x0000004204587947 */ /* 0x000fd8000b800000 */
[----:B------:R-:W-:-:S04]  /*237f0*/  VOTE.ANY R5, PT, !P6 ;  /* 0x0000000000057806 */ /* 0x000fc800070e0100 */
[----:B------:R-:W1:Y:S02]  /*23800*/  POPC R4, R5 ;  /* 0x0000000500047309 */ /* 0x000e640000000000 */
[----:B-1----:R1:W2:Y:S02]  /*23810*/  SHFL.IDX PT, R2, R2, R4, 0x1f ;  /* 0x00001f0402027589 */ /* 0x0022a400000e0000 */
.L_x_741:
[----:B------:R-:W-:Y:S01]  /*23820*/  ISETP.NE.AND P0, PT, R5, RZ, PT ;  /* 0x000000ff0500720c */ /* 0x000fe20003f05270 */
[----:B------:R-:W-:-:S12]  /*23830*/  IMAD.MOV.U32 R5, RZ, RZ, RZ ;  /* 0x000000ffff057224 */ /* 0x000fd800078e00ff */
[----:B------:R-:W-:Y:S05]  /*23840*/  @!P0 BRA `(.L_x_579) ;  /* 0x0000000000108947 */ /* 0x000fea0003800000 */
[----:B------:R-:W-:Y:S01]  /*23850*/  UMOV UR4, 0xffffffff ;  /* 0xffffffff00047882 */ /* 0x000fe20000000000 */
[----:B------:R-:W-:Y:S02]  /*23860*/  VIADD R12, R4, 0xffffffff ;  /* 0xffffffff040c7836 */ /* 0x000fe40000000000 */
[----:B------:R-:W-:Y:S05]  /*23870*/  BRA.DIV UR4, `(.L_x_580) ;  /* 0x00000042047c7947 */ /* 0x000fea000b800000 */
[----:B------:R3:W4:Y:S02]  /*23880*/  SHFL.IDX PT, R5, R6, R12, 0x1f ;  /* 0x00001f0c06057589 */ /* 0x00072400000e0000 */
.L_x_579:
[----:B------:R-:W5:Y:S01]  /*23890*/  LDL.LU R8, [R1+0xc] ;  /* 0x00000c0001087983 */ /* 0x000f620000300800 */
[----:B----4-:R-:W-:Y:S01]  /*238a0*/  IMAD R9, R5, R3, R7 ;  /* 0x0000000305097224 */ /* 0x010fe200078e0207 */
[----:B--2---:R-:W-:Y:S01]  /*238b0*/  IABS R3, R2 ;  /* 0x0000000200037213 */ /* 0x004fe20000000000 */
[----:B0--3--:R-:W-:Y:S02]  /*238c0*/  IMAD.MOV.U32 R6, RZ, RZ, RZ ;  /* 0x000000ffff067224 */ /* 0x009fe400078e00ff */
[----:B------:R-:W-:Y:S01]  /*238d0*/  IMAD.IADD R0, R0, 0x1, -R9 ;  /* 0x0000000100007824 */ /* 0x000fe200078e0a09 */
[----:B------:R-:W0:Y:S01]  /*238e0*/  I2F.RP R5, R3 ;  /* 0x0000000300057306 */ /* 0x000e220000209400 */
[----:B------:R2:W-:Y:S07]  /*238f0*/  STL [R1], R9 ;  /* 0x0000000901007387 */ /* 0x0005ee0000100800 */
[----:B0-----:R-:W0:Y:S02]  /*23900*/  MUFU.RCP R5, R5 ;  /* 0x0000000500057308 */ /* 0x001e240000001000 */
[----:B0-----:R-:W-:-:S06]  /*23910*/  IADD3 R5, R5, 0xffffffe, RZ ;  /* 0x0ffffffe05057810 */ /* 0x001fcc0007ffe0ff */
[----:B------:R-:W0:Y:S02]  /*23920*/  F2I.FTZ.U32.TRUNC.NTZ R7, R5 ;  /* 0x0000000500077305 */ /* 0x000e24000021f000 */
[----:B0-----:R-:W-:-:S04]  /*23930*/  IMAD.MOV R5, RZ, RZ, -R7 ;  /* 0x000000ffff057224 */ /* 0x001fc800078e0a07 */
[----:B------:R-:W-:-:S04]  /*23940*/  IMAD R5, R5, R3, RZ ;  /* 0x0000000305057224 */ /* 0x000fc800078e02ff */
[----:B------:R-:W-:Y:S01]  /*23950*/  IMAD.HI.U32 R6, R7, R5, R6 ;  /* 0x0000000507067227 */ /* 0x000fe200078e0006 */
[----:B------:R-:W-:Y:S02]  /*23960*/  IABS R7, R2 ;  /* 0x0000000200077213 */ /* 0x000fe40000000000 */
[----:B------:R-:W-:Y:S02]  /*23970*/  IABS R5, R0 ;  /* 0x0000000000057213 */ /* 0x000fe40000000000 */
[----:B------:R-:W-:-:S03]  /*23980*/  IADD3 R7, RZ, -R7, RZ ;  /* 0x80000007ff077210 */ /* 0x000fc60007ffe0ff */
        /* <DEDUP_REMOVED lines=10> */
[----:B------:R-:W-:Y:S02]  /*23a30*/  @!P2 IADD3 R6, -R6, RZ, RZ ;  /* 0x000000ff0606a210 */ /* 0x000fe40007ffe1ff */
[----:B------:R-:W-:-:S05]  /*23a40*/  @!P1 LOP3.LUT R6, RZ, R2, RZ, 0x33, !PT ;  /* 0x00000002ff069212 */ /* 0x000fca00078e33ff */
[----:B------:R-:W-:-:S04]  /*23a50*/  IMAD.MOV R3, RZ, RZ, -R6 ;  /* 0x000000ffff037224 */ /* 0x000fc800078e0a06 */
[----:B------:R-:W-:-:S05]  /*23a60*/  IMAD R0, R2, R3, R0 ;  /* 0x0000000302007224 */ /* 0x000fca00078e0200 */
[----:B------:R2:W-:Y:S04]  /*23a70*/  STL [R1+0x4], R0 ;  /* 0x0000040001007387 */ /* 0x0005e80000100800 */
[----:B------:R2:W-:Y:S01]  /*23a80*/  STL [R1+0x8], R6 ;  /* 0x0000080601007387 */ /* 0x0005e20000100800 */
[----:B-----5:R-:W-:-:S05]  /*23a90*/  IMAD.IADD R8, R4, 0x1, R8 ;  /* 0x0000000104087824 */ /* 0x020fca00078e0208 */
[----:B------:R2:W-:Y:S01]  /*23aa0*/  STL [R1+0xc], R8 ;  /* 0x00000c0801007387 */ /* 0x0005e20000100800 */
[----:B------:R-:W-:Y:S05]  /*23ab0*/  BRA `(.L_x_581) ;  /* 0x0000000000287947 */ /* 0x000fea0003800000 */
.L_x_573:
[----:B------:R-:W-:Y:S01]  /*23ac0*/  UMOV UR4, URZ ;  /* 0x0000003f00047c82 */ /* 0x000fe20008000000 */
[----:B------:R-:W-:Y:S01]  /*23ad0*/  ULDC UR6, c[0x0][0xc14] ;  /* 0x0003050000067ab9 */ /* 0x000fe20000000800 */
[----:B------:R-:W-:Y:S01]  /*23ae0*/  UMOV UR5, URZ ;  /* 0x0000003f00057c82 */ /* 0x000fe20008000000 */
[----:B------:R0:W-:Y:S01]  /*23af0*/  STL [R1], R0 ;  /* 0x0000000001007387 */ /* 0x0001e20000100800 */
[----:B------:R-:W-:Y:S01]  /*23b00*/  IMAD.U32 R3, RZ, RZ, UR4 ;  /* 0x00000004ff037e24 */ /* 0x000fe2000f8e00ff */
[----:B------:R-:W-:-:S04]  /*23b10*/  MOV R2, UR5 ;  /* 0x0000000500027c02 */ /* 0x000fc80008000f00 */
[----:B------:R1:W-:Y:S01]  /*23b20*/  STL [R1+0x4], R3 ;  /* 0x0000040301007387 */ /* 0x0003e20000100800 */
[----:B0-----:R-:W-:-:S05]  /*23b30*/  IMAD.U32 R0, RZ, RZ, UR6 ;  /* 0x00000006ff007e24 */ /* 0x001fca000f8e00ff */
[----:B------:R1:W-:Y:S04]  /*23b40*/  STL [R1+0xc], R0 ;  /* 0x00000c0001007387 */ /* 0x0003e80000100800 */
[----:B------:R1:W-:Y:S02]  /*23b50*/  STL [R1+0x8], R2 ;  /* 0x0000080201007387 */ /* 0x0003e40000100800 */
.L_x_581:
[----:B-1----:R-:W3:Y:S04]  /*23b60*/  LDL R2, [R1+0xc] ;  /* 0x00000c0001027983 */ /* 0x002ee80000100800 */
[----:B------:R-:W4:Y:S04]  /*23b70*/  LDL R3, [R1+0x8] ;  /* 0x0000080001037983 */ /* 0x000f280000100800 */
[----:B------:R-:W5:Y:S04]  /*23b80*/  LDL R4, [R1] ;  /* 0x0000000001047983 */ /* 0x000f680000100800 */
[----:B------:R-:W5:Y:S01]  /*23b90*/  LDL R5, [R1+0x4] ;  /* 0x0000040001057983 */ /* 0x000f620000100800 */
[----:B--2---:R-:W0:Y:S01]  /*23ba0*/  S2R R0, SR_TID.X ;  /* 0x0000000000007919 */ /* 0x004e220000002100 */
[----:B------:R-:W-:Y:S05]  /*23bb0*/  WARPSYNC.ALL ;  /* 0x0000000000007948 */ /* 0x000fea0003800000 */
[----:B0-----:R-:W-:Y:S01]  /*23bc0*/  LOP3.LUT R0, R0, 0x1f, RZ, 0xc0, !PT ;  /* 0x0000001f00007812 */ /* 0x001fe200078ec0ff */
[----:B------:R-:W-:Y:S03]  /*23bd0*/  BAR.SYNC.DEFER_BLOCKING 0x4, 0x180 ;  /* 0x0106000000007b1d */ /* 0x000fe60000010000 */
[----:B------:R-:W-:-:S13]  /*23be0*/  ISETP.NE.AND P0, PT, R0, RZ, PT ;  /* 0x000000ff0000720c */ /* 0x000fda0003f05270 */
[----:B------:R-:W0:Y:S01]  /*23bf0*/  @!P0 S2R R0, SR_CgaCtaId ;  /* 0x0000000000008919 */ /* 0x000e220000008800 */
[----:B---3--:R-:W-:Y:S01]  /*23c00*/  IMAD.MOV.U32 R7, RZ, RZ, R2 ;  /* 0x000000ffff077224 */ /* 0x008fe200078e0002 */
[----:B------:R-:W-:Y:S01]  /*23c10*/  @!P0 MOV R2, 0x400 ;  /* 0x0000040000028802 */ /* 0x000fe20000000f00 */
[----:B----4-:R-:W-:-:S03]  /*23c20*/  IMAD.MOV.U32 R6, RZ, RZ, R3 ;  /* 0x000000ffff067224 */ /* 0x010fc600078e0003 */
[----:B0-----:R-:W-:-:S05]  /*23c30*/  @!P0 LEA R0, R0, R2, 0x18 ;  /* 0x0000000200008211 */ /* 0x001fca00078ec0ff */
[----:B-----5:R1:W-:Y:S01]  /*23c40*/  @!P0 STS.128 [R0+0x388d0], R4 ;  /* 0x0388d00400008388 */ /* 0x0203e20000000c00 */
[----:B------:R-:W-:Y:S06]  /*23c50*/  BAR.ARV 0x5, 0x180 ;  /* 0x0146000000007b1d */ /* 0x000fec0000002000 */
.L_x_570:
[----:B-1----:R-:W2:Y:S01]  /*23c60*/  LDL R0, [R1+0xc] ;  /* 0x00000c0001007983 */ /* 0x002ea20000100800 */
[----:B------:R-:W-:Y:S02]  /*23c70*/  ULDC UR4, c[0x0][0xc14] ;  /* 0x0003050000047ab9 */ /* 0x000fe40000000800 */
[----:B--2---:R-:W-:-:S13]  /*23c80*/  ISETP.GE.AND P0, PT, R0, UR4, PT ;  /* 0x0000000400007c0c */ /* 0x004fda000bf06270 */
[----:B------:R-:W-:Y:S05]  /*23c90*/  @!P0 BRA `(.L_x_582) ;  /* 0xffffffa000f88947 */ /* 0x000fea000383ffff */
[----:B------:R-:W-:Y:S05]  /*23ca0*/  BSYNC B7 ;  /* 0x0000000000077941 */ /* 0x000fea0003800000 */
.L_x_480:
[----:B0-----:R-:W2:Y:S01]  /*23cb0*/  LDL.LU R0, [R1+0x58] ;  /* 0x0000580001007983 */ /* 0x001ea20000300800 */
[----:B------:R-:W-:Y:S01]  /*23cc0*/  BSSY B0, `(.L_x_583) ;  /* 0x000000b000007945 */ /* 0x000fe20003800000 */
[----:B-1----:R-:W0:Y:S01]  /*23cd0*/  S2R R5, SR_CgaCtaId ;  /* 0x0000000000057919 */ /* 0x002e220000008800 */
[----:B--2---:R-:W-:-:S04]  /*23ce0*/  IADD3 R0, R0, 0x1, RZ ;  /* 0x0000000100007810 */ /* 0x004fc80007ffe0ff */
        /* <DEDUP_REMOVED lines=8> */
.L_x_744:
[----:B------:R-:W-:Y:S05]  /*23d70*/  BSYNC B0 ;  /* 0x0000000000007941 */ /* 0x000fea0003800000 */
.L_x_583:
[----:B------:R-:W-:-:S03]  /*23d80*/  UMOV UR4, 0xffffffff ;  /* 0xffffffff00047882 */ /* 0x000fc60000000000 */
[----:B------:R-:W-:Y:S05]  /*23d90*/  BRA.DIV UR4, `(.L_x_585) ;  /* 0x0000003e04707947 */ /* 0x000fea000b800000 */
[----:B------:R-:W1:Y:S02]  /*23da0*/  S2R R2, SR_TID.X ;  /* 0x0000000000027919 */ /* 0x000e640000002100 */
[----:B-1----:R-:W-:-:S04]  /*23db0*/  SHF.R.U32.HI R2, RZ, 0x5, R2 ;  /* 0x00000005ff027819 */ /* 0x002fc80000011602 */
[----:B------:R-:W-:-:S05]  /*23dc0*/  LOP3.LUT R2, R2, 0x3, RZ, 0xc0, !PT ;  /* 0x0000000302027812 */ /* 0x000fca00078ec0ff */
[----:B------:R1:W2:Y:S02]  /*23dd0*/  SHFL.IDX PT, R14, R2, RZ, 0x1f ;  /* 0x00001fff020e7589 */ /* 0x0002a400000e0000 */
.L_x_747:
[----:B--2---:R-:W-:-:S13]  /*23de0*/  ISETP.NE.AND P0, PT, R14, RZ, PT ;  /* 0x000000ff0e00720c */ /* 0x004fda0003f05270 */
[----:B------:R-:W-:Y:S05]  /*23df0*/  @P0 BRA `(.L_x_289) ;  /* 0x0000000000b00947 */ /* 0x000fea0003800000 */
[----:B------:R-:W-:-:S03]  /*23e00*/  UMOV UR4, 0xffffffff ;  /* 0xffffffff00047882 */ /* 0x000fc60000000000 */
[----:B------:R-:W-:Y:S05]  /*23e10*/  BRA.DIV UR4, `(.L_x_586) ;  /* 0x0000003e04847947 */ /* 0x000fea000b800000 */
[----:B------:R-:W-:-:S13]  /*23e20*/  ELECT P6, URZ, PT ;  /* 0x00000000003f782f */ /* 0x000fda00038c0000 */
.L_x_750:
[----:B------:R-:W-:Y:S05]  /*23e30*/  @!P6 BRA `(.L_x_289) ;  /* 0x0000000000a0e947 */ /* 0x000fea0003800000 */
[----:B------:R-:W-:-:S06]  /*23e40*/  ULOP3.LUT UR4, UR40, 0x2, URZ, 0xfc, !UPT ;  /* 0x0000000228047892 */ /* 0x000fcc000f8efc3f */
[----:B-1----:R-:W-:-:S05]  /*23e50*/  IMAD.U32 R2, RZ, RZ, UR4 ;  /* 0x00000004ff027e24 */ /* 0x002fca000f8e00ff */
[----:B------:R-:W-:-:S13]  /*23e60*/  ISETP.NE.AND P0, PT, R2, 0x3, PT ;  /* 0x000000030200780c */ /* 0x000fda0003f05270 */
[----:B------:R-:W-:Y:S05]  /*23e70*/  @!P0 BRA `(.L_x_587) ;  /* 0x0000000000048947 */ /* 0x000fea0003800000 */
[----:B------:R-:W-:Y:S01]  /*23e80*/  BPT.TRAP 0x1 ;  /* 0x000000040000795c */ /* 0x000fe20000300000 */
.L_x_587:
[----:B0-----:R-:W2:Y:S04]  /*23e90*/  LDL R3, [R1+0x18] ;  /* 0x0000180001037983 */ /* 0x001ea80000100800 */
[----:B------:R-:W3:Y:S01]  /*23ea0*/  LDL.LU R7, [R1+0x24] ;  /* 0x0000240001077983 */ /* 0x000ee20000300800 */
[----:B------:R-:W-:-:S05]  /*23eb0*/  VIADD R2, R0, 0x38840 ;  /* 0x0003884000027836 */ /* 0x000fca0000000000 */
[C---:B--2---:R-:W-:Y:S01]  /*23ec0*/  LEA R6, R3.reuse, R2, 0x3 ;  /* 0x0000000203067211 */ /* 0x044fe200078e18ff */
        /* <DEDUP_REMOVED lines=10> */
.L_x_751:
[----:B------:R-:W1:Y:S02]  /*23f70*/  SYNCS.PHASECHK.TRANS64.TRYWAIT P1, [R7+URZ], R2 ;  /* 0x00000002070075a7 */ /* 0x000e64000802017f */
[----:B-1----:R-:W-:Y:S05]  /*23f80*/  @!P1 BRA `(.L_x_589) ;  /* 0x0000003c005c9947 */ /* 0x002fea0003800000 */
.L_x_752:
[----:B------:R-:W-:Y:S05]  /*23f90*/  @!P0 BRA `(.L_x_590) ;  /* 0x0000000000048947 */ /* 0x000fea0003800000 */
[----:B------:R-:W-:Y:S01]  /*23fa0*/  BPT.TRAP 0x1 ;  /* 0x000000040000795c */ /* 0x000fe20000300000 */
.L_x_590:
[----:B------:R-:W2:Y:S02]  /*23fb0*/  LDL.LU R4, [R1+0x18] ;  /* 0x0000180001047983 */ /* 0x000ea40000300800 */
[----:B--2---:R-:W-:-:S04]  /*23fc0*/  IMAD R4, R4, 0x8, R0 ;  /* 0x0000000804047824 */ /* 0x004fc800078e0200 */
[----:B------:R-:W2:Y:S02]  /*23fd0*/  SYNCS.PHASECHK.TRANS64.TRYWAIT P1, [R4+URZ+0x38860], R5 ;  /* 0x03886005040075a7 */ /* 0x000ea4000802017f */
[----:B--2---:R-:W-:Y:S05]  /*23fe0*/  @!P1 BRA `(.L_x_591) ;  /* 0x0000003c00589947 */ /* 0x004fea0003800000 */
.L_x_753:
[----:B------:R-:W-:Y:S05]  /*23ff0*/  @!P0 BRA `(.L_x_592) ;  /* 0x0000000000048947 */ /* 0x000fea0003800000 */
[----:B------:R-:W-:Y:S01]  /*24000*/  BPT.TRAP 0x1 ;  /* 0x000000040000795c */ /* 0x000fe20000300000 */
.L_x_592:
[----:B------:R-:W-:-:S04]  /*24010*/  LEA R3, R3, R0, 0x3 ;  /* 0x0000000003037211 */ /* 0x000fc800078e18ff */
[----:B------:R-:W3:Y:S02]  /*24020*/  SYNCS.PHASECHK.TRANS64.TRYWAIT P1, [R3+URZ+0x38860], R2 ;  /* 0x03886002030075a7 */ /* 0x000ee4000802017f */
[----:B---3--:R-:W-:Y:S05]  /*24030*/  @!P1 BRA `(.L_x_593) ;  /* 0x0000003c00589947 */ /* 0x008fea0003800000 */
.L_x_754:
[----:B------:R-:W-:Y:S05]  /*24040*/  @!P0 BRA `(.L_x_594) ;  /* 0x0000000000048947 */ /* 0x000fea0003800000 */
[----:B------:R-:W-:Y:S01]  /*24050*/  BPT.TRAP 0x1 ;  /* 0x000000040000795c */ /* 0x000fe20000300000 */
.L_x_594:
[----:B------:R-:W4:Y:S02]  /*24060*/  SYNCS.PHASECHK.TRANS64.TRYWAIT P0, [R4+URZ+0x38880], R5 ;  /* 0x03888005040075a7 */ /* 0x000f24000800017f */
[----:B----4-:R-:W-:Y:S05]  /*24070*/  @!P0 BRA `(.L_x_595) ;  /* 0x0000003c005c8947 */ /* 0x010fea0003800000 */
.L_x_596:
[----:B------:R0:W0:Y:S02]  /*24080*/  SYNCS.PHASECHK.TRANS64.TRYWAIT P0, [R3+URZ+0x38880], R2 ;  /* 0x03888002030075a7 */ /* 0x000024000800017f */
[----:B0-----:R-:W-:Y:S05]  /*24090*/  @!P0 NANOSLEEP.SYNCS 0x989680 ;  /* 0x009896800000895d */ /* 0x001fea0003900000 */
[----:B------:R-:W0:Y:S02]  /*240a0*/  @!P0 SYNCS.PHASECHK.TRANS64 P0, [R3+URZ+0x38880], R2 ;  /* 0x03888002030085a7 */ /* 0x000e24000800007f */
[----:B0-----:R-:W-:Y:S05]  /*240b0*/  @!P0 BRA `(.L_x_596) ;  /* 0xfffffffc00f08947 */ /* 0x001fea000383ffff */
.L_x_289:
[----:B------:R-:W-:Y:S05]  /*240c0*/  BSYNC B8 ;  /* 0x0000000000087941 */ /* 0x000fea0003800000 */
.L_x_286:
[----:B------:R-:W-:Y:S05]  /*240d0*/  EXIT ;  /* 0x000000000000794d */ /* 0x000fea0003800000 */
.L_x_311:
[----:B0-----:R0:W1:Y:S02]  /*240e0*/  SYNCS.PHASECHK.TRANS64.TRYWAIT P6, [R109+URZ+0x38890], R128 ;  /* 0x038890806d0075a7 */ /* 0x00106400080c017f */
[----:B-1----:R-:W-:Y:S05]  /*240f0*/  @!P6 NANOSLEEP.SYNCS 0x989680 ;  /* 0x009896800000e95d */ /* 0x002fea0003900000 */
[----:B------:R-:W1:Y:S02]  /*24100*/  @!P6 SYNCS.PHASECHK.TRANS64 P6, [R109+URZ+0x38890], R128 ;  /* 0x038890806d00e5a7 */ /* 0x000e6400080c007f */
[----:B-1----:R-:W-:Y:S05]  /*24110*/  @!P6 BRA `(.L_x_311) ;  /* 0xfffffffc00f0e947 */ /* 0x002fea000383ffff */
[----:B------:R-:W-:Y:S05]  /*24120*/  BRA `(.L_x_597) ;  /* 0xfffffdec00587947 */ /* 0x000fea000383ffff */
.L_x_345:
[----:B0-----:R0:W1:Y:S02]  /*24130*/  SYNCS.PHASECHK.TRANS64.TRYWAIT P3, [R109+URZ+0x38890], R128 ;  /* 0x038890806d0075a7 */ /* 0x001064000806017f */
[----:B-1----:R-:W-:Y:S05]  /*24140*/  @!P3 NANOSLEEP.SYNCS 0x989680 ;  /* 0x009896800000b95d */ /* 0x002fea0003900000 */
[----:B------:R-:W1:Y:S02]  /*24150*/  @!P3 SYNCS.PHASECHK.TRANS64 P3, [R109+URZ+0x38890], R128 ;  /* 0x038890806d00b5a7 */ /* 0x000e64000806007f */
[----:B-1----:R-:W-:Y:S05]  /*24160*/  @!P3 BRA `(.L_x_345) ;  /* 0xfffffffc00f0b947 */ /* 0x002fea000383ffff */
[----:B------:R-:W-:Y:S05]  /*24170*/  BRA `(.L_x_598) ;  /* 0xfffffe3000187947 */ /* 0x000fea000383ffff */
.L_x_362:
[----:B0-----:R0:W1:Y:S02]  /*24180*/  SYNCS.PHASECHK.TRANS64.TRYWAIT P2, [R109+URZ+0x38890], R128 ;  /* 0x038890806d0075a7 */ /* 0x001064000804017f */
[----:B-1----:R-:W-:Y:S05]  /*24190*/  @!P2 NANOSLEEP.SYNCS 0x989680 ;  /* 0x009896800000a95d */ /* 0x002fea0003900000 */
[----:B------:R-:W1:Y:S02]  /*241a0*/  @!P2 SYNCS.PHASECHK.TRANS64 P2, [R109+URZ+0x38890], R128 ;  /* 0x038890806d00a5a7 */ /* 0x000e64000804007f */
[----:B-1----:R-:W-:Y:S05]  /*241b0*/  @!P2 BRA `(.L_x_362) ;  /* 0xfffffffc00f0a947 */ /* 0x002fea000383ffff */
[----:B------:R-:W-:Y:S05]  /*241c0*/  BRA `(.L_x_599) ;  /* 0xfffffe7000ac7947 */ /* 0x000fea000383ffff */
.L_x_372:
[----:B--2---:R2:W3:Y:S02]  /*241d0*/  SYNCS.PHASECHK.TRANS64.TRYWAIT P3, [R109+URZ+0x388b0], R128 ;  /* 0x0388b0806d0075a7 */ /* 0x0044e4000806017f */
[----:B---3--:R-:W-:Y:S05]  /*241e0*/  @!P3 NANOSLEEP.SYNCS 0x989680 ;  /* 0x009896800000b95d */ /* 0x008fea0003900000 */
[----:B------:R-:W3:Y:S02]  /*241f0*/  @!P3 SYNCS.PHASECHK.TRANS64 P3, [R109+URZ+0x388b0], R128 ;  /* 0x0388b0806d00b5a7 */ /* 0x000ee4000806007f */
[----:B---3--:R-:W-:Y:S05]  /*24200*/  @!P3 BRA `(.L_x_372) ;  /* 0xfffffffc00f0b947 */ /* 0x008fea000383ffff */
[----:B------:R-:W-:Y:S05]  /*24210*/  BRA `(.L_x_600) ;  /* 0xfffffe7800087947 */ /* 0x000fea000383ffff */
.L_x_384:
[----:B------:R-:W-:Y:S01]  /*24220*/  BSSY B0, `(.L_x_601) ;  /* 0x0000007000007945 */ /* 0x000fe20003800000 */
[----:B------:R-:W-:Y:S02]  /*24230*/  IMAD.MOV.U32 R12, RZ, RZ, RZ ;  /* 0x000000ffff0c7224 */ /* 0x000fe400078e00ff */
[----:B------:R-:W-:Y:S02]  /*24240*/  IMAD.MOV.U32 R11, RZ, RZ, 0x1f ;  /* 0x0000001fff0b7424 */ /* 0x000fe400078e00ff */
[----:B------:R-:W-:-:S07]  /*24250*/  IMAD.MOV.U32 R15, RZ, RZ, -0x1 ;  /* 0xffffffffff0f7424 */ /* 0x000fce00078e00ff */
[----:B-----5:R-:W-:Y:S05]  /*24260*/  WARPSYNC.COLLECTIVE R15, `(.L_x_602) ;  /* 0x000000000f087348 */ /* 0x020fea0003c00000 */
[----:B------:R0:W1:Y:S02]  /*24270*/  SHFL.IDX P6, R14, R13, R12, R11 ;  /* 0x0000000c0d0e7389 */ /* 0x00006400000c000b */
[----:B01---5:R-:W-:Y:S01]  /*24280*/  ENDCOLLECTIVE ;  /* 0x000000000000791b */ /* 0x023fe20003800000 */
.L_x_602:
[----:B------:R-:W-:Y:S05]  /*24290*/  BSYNC B0 ;  /* 0x0000000000007941 */ /* 0x000fea0003800000 */
.L_x_601:
[----:B------:R1:W-:Y:S01]  /*242a0*/  STL [R1+0x8], R14 ;  /* 0x0000080e01007387 */ /* 0x0003e20000100800 */
[----:B------:R-:W-:Y:S05]  /*242b0*/  BRA `(.L_x_603) ;  /* 0xfffffe84009c7947 */ /* 0x000fea000383ffff */
.L_x_396:
[----:B------:R-:W-:Y:S01]  /*242c0*/  BSSY B1, `(.L_x_604) ;  /* 0x0000008000017945 */ /* 0x000fe20003800000 */
[----:B------:R-:W-:Y:S01]  /*242d0*/  MOV R13, R26 ;  /* 0x0000001a000d7202 */ /* 0x000fe20000000f00 */
[----:B------:R-:W-:Y:S02]  /*242e0*/  IMAD.MOV.U32 R12, RZ, RZ, RZ ;  /* 0x000000ffff0c7224 */ /* 0x000fe400078e00ff */
[----:B------:R-:W-:Y:S02]  /*242f0*/  IMAD.MOV.U32 R11, RZ, RZ, 0x181f ;  /* 0x0000181fff0b7424 */ /* 0x000fe400078e00ff */
[----:B------:R-:W-:-:S07]  /*24300*/  IMAD.MOV.U32 R15, RZ, RZ, -0x1 ;  /* 0xffffffffff0f7424 */ /* 0x000fce00078e00ff */
[----:B01----:R-:W-:Y:S05]  /*24310*/  WARPSYNC.COLLECTIVE R15, `(.L_x_605) ;  /* 0x000000000f087348 */ /* 0x003fea0003c00000 */
[----:B-1----:R1:W2:Y:S02]  /*24320*/  SHFL.IDX P6, R14, R13, R12, R11 ;  /* 0x0000000c0d0e7389 */ /* 0x0022a400000c000b */
[----:B012---:R-:W-:Y:S01]  /*24330*/  ENDCOLLECTIVE ;  /* 0x000000000000791b */ /* 0x007fe20003800000 */
.L_x_605:
[----:B------:R-:W-:Y:S05]  /*24340*/  BSYNC B1 ;  /* 0x0000000000017941 */ /* 0x000fea0003800000 */
.L_x_604:
[----:B------:R-:W-:Y:S05]  /*24350*/  BRA `(.L_x_606) ;  /* 0xfffffe8c00607947 */ /* 0x000fea000383ffff */
.L_x_397:
        /* <DEDUP_REMOVED lines=8> */
.L_x_608:
[----:B------:R-:W-:Y:S05]  /*243e0*/  BSYNC B1 ;  /* 0x0000000000017941 */ /* 0x000fea0003800000 */
.L_x_607:
[----:B------:R-:W-:Y:S05]  /*243f0*/  BRA `(.L_x_609) ;  /* 0xfffffe8c00407947 */ /* 0x000fea000383ffff */
.L_x_398:
        /* <DEDUP_REMOVED lines=8> */
.L_x_611:
[----:B------:R-:W-:Y:S05]  /*24480*/  BSYNC B1 ;  /* 0x0000000000017941 */ /* 0x000fea0003800000 */
.L_x_610:
[----:B------:R-:W-:Y:S05]  /*24490*/  BRA `(.L_x_612) ;  /* 0xfffffe8c00207947 */ /* 0x000fea000383ffff */
.L_x_399:
        /* <DEDUP_REMOVED lines=8> */
.L_x_614:
[----:B------:R-:W-:Y:S05]  /*24520*/  BSYNC B1 ;  /* 0x0000000000017941 */ /* 0x000fea0003800000 */
.L_x_613:
[----:B------:R-:W-:Y:S05]  /*24530*/  BRA `(.L_x_615) ;  /* 0xfffffe8c00007947 */ /* 0x000fea000383ffff */
.L_x_401:
[----:B-1----:R1:W2:Y:S02]  /*24540*/  SYNCS.PHASECHK.TRANS64.TRYWAIT P0, [R19+URZ+0x38800], R14 ;  /* 0x0388000e130075a7 */ /* 0x0022a4000800017f */
[----:B--2---:R-:W-:Y:S05]  /*24550*/  @!P0 NANOSLEEP.SYNCS 0x989680 ;  /* 0x009896800000895d */ /* 0x004fea0003900000 */
[----:B------:R-:W2:Y:S02]  /*24560*/  @!P0 SYNCS.PHASECHK.TRANS64 P0, [R19+URZ+0x38800], R14 ;  /* 0x0388000e130085a7 */ /* 0x000ea4000800007f */
[----:B--2---:R-:W-:Y:S05]  /*24570*/  @!P0 BRA `(.L_x_401) ;  /* 0xfffffffc00f08947 */ /* 0x004fea000383ffff */
[----:B------:R-:W-:Y:S05]  /*24580*/  BRA `(.L_x_616) ;  /* 0xfffffe8c00d87947 */ /* 0x000fea000383ffff */
.L_x_417:
[----:B------:R-:W-:Y:S01]  /*24590*/  BSSY B1, `(.L_x_617) ;  /* 0x0000008000017945 */ /* 0x000fe20003800000 */
[----:B------:R-:W-:Y:S01]  /*245a0*/  MOV R13, R26 ;  /* 0x0000001a000d7202 */ /* 0x000fe20000000f00 */
[----:B------:R-:W-:Y:S02]  /*245b0*/  IMAD.MOV.U32 R12, RZ, RZ, RZ ;  /* 0x000000ffff0c7224 */ /* 0x000fe400078e00ff */
[----:B------:R-:W-:Y:S02]  /*245c0*/  IMAD.MOV.U32 R11, RZ, RZ, 0x181f ;  /* 0x0000181fff0b7424 */ /* 0x000fe400078e00ff */
[----:B------:R-:W-:-:S07]  /*245d0*/  IMAD.MOV.U32 R15, RZ, RZ, -0x1 ;  /* 0xffffffffff0f7424 */ /* 0x000fce00078e00ff */
[----:B01---5:R-:W-:Y:S05]  /*245e0*/  WARPSYNC.COLLECTIVE R15, `(.L_x_618) ;  /* 0x000000000f087348 */ /* 0x023fea0003c00000 */
[----:B-1----:R1:W2:Y:S02]  /*245f0*/  SHFL.IDX P6, R14, R13, R12, R11 ;  /* 0x0000000c0d0e7389 */ /* 0x0022a400000c000b */
[----:B012--5:R-:W-:Y:S01]  /*24600*/  ENDCOLLECTIVE ;  /* 0x000000000000791b */ /* 0x027fe20003800000 */
.L_x_618:
[----:B------:R-:W-:Y:S05]  /*24610*/  BSYNC B1 ;  /* 0x0000000000017941 */ /* 0x000fea0003800000 */
.L_x_617:
[----:B------:R-:W-:Y:S05]  /*24620*/  BRA `(.L_x_619) ;  /* 0xfffffebc00e47947 */ /* 0x000fea000383ffff */
.L_x_418:
        /* <DEDUP_REMOVED lines=8> */
.L_x_621:
[----:B------:R-:W-:Y:S05]  /*246b0*/  BSYNC B1 ;  /* 0x0000000000017941 */ /* 0x000fea0003800000 */
.L_x_620:
[----:B------:R-:W-:Y:S05]  /*246c0*/  BRA `(.L_x_622) ;  /* 0xfffffebc00c47947 */ /* 0x000fea000383ffff */
.L_x_419:
        /* <DEDUP_REMOVED lines=8> */
.L_x_624:
[----:B------:R-:W-:Y:S05]  /*24750*/  BSYNC B1 ;  /* 0x0000000000017941 */ /* 0x000fea0003800000 */
.L_x_623:
[----:B------:R-:W-:Y:S05]  /*24760*/  BRA `(.L_x_625) ;  /* 0xfffffebc00a47947 */ /* 0x000fea000383ffff */
.L_x_420:
        /* <DEDUP_REMOVED lines=8> */
.L_x_627:
[----:B------:R-:W-:Y:S05]  /*247f0*/  BSYNC B1 ;  /* 0x0000000000017941 */ /* 0x000fea0003800000 */
.L_x_626:
[----:B------:R-:W-:Y:S05]  /*24800*/  BRA `(.L_x_628) ;  /* 0xfffffebc00847947 */ /* 0x000fea000383ffff */
.L_x_422:
[----:B-1----:R1:W2:Y:S02]  /*24810*/  SYNCS.PHASECHK.TRANS64.TRYWAIT P4, [R19+URZ+0x38800], R20 ;  /* 0x03880014130075a7 */ /* 0x0022a4000808017f */
[----:B--2---:R-:W-:Y:S05]  /*24820*/  @!P4 NANOSLEEP.SYNCS 0x989680 ;  /* 0x009896800000c95d */ /* 0x004fea0003900000 */
[----:B------:R-:W2:Y:S02]  /*24830*/  @!P4 SYNCS.PHASECHK.TRANS64 P4, [R19+URZ+0x38800], R20 ;  /* 0x038800141300c5a7 */ /* 0x000ea4000808007f */
[----:B--2---:R-:W-:Y:S05]  /*24840*/  @!P4 BRA `(.L_x_422) ;  /* 0xfffffffc00f0c947 */ /* 0x004fea000383ffff */
[----:B------:R-:W-:Y:S05]  /*24850*/  BRA `(.L_x_629) ;  /* 0xfffffec000887947 */ /* 0x000fea000383ffff */
.L_x_432:
[----:B--2---:R2:W3:Y:S02]  /*24860*/  SYNCS.PHASECHK.TRANS64.TRYWAIT P1, [R3+URZ+0x38830], R0 ;  /* 0x03883000030075a7 */ /* 0x0044e4000802017f */
[----:B---3--:R-:W-:Y:S05]  /*24870*/  @!P1 NANOSLEEP.SYNCS 0x989680 ;  /* 0x009896800000995d */ /* 0x008fea0003900000 */
[----:B------:R-:W3:Y:S02]  /*24880*/  @!P1 SYNCS.PHASECHK.TRANS64 P1, [R3+URZ+0x38830], R0 ;  /* 0x03883000030095a7 */ /* 0x000ee4000802007f */
[----:B---3--:R-:W-:Y:S05]  /*24890*/  @!P1 BRA `(.L_x_432) ;  /* 0xfffffffc00f09947 */ /* 0x008fea000383ffff */
[----:B------:R-:W-:Y:S05]  /*248a0*/  BRA `(.L_x_431) ;  /* 0xfffffef4003c7947 */ /* 0x000fea000383ffff */
.L_x_438:
[----:B--2---:R2:W3:Y:S02]  /*248b0*/  SYNCS.PHASECHK.TRANS64.TRYWAIT P2, [R0+URZ+0x38830], R9 ;  /* 0x03883009000075a7 */ /* 0x0044e4000804017f */
[----:B---3--:R-:W-:Y:S05]  /*248c0*/  @!P2 NANOSLEEP.SYNCS 0x989680 ;  /* 0x009896800000a95d */ /* 0x008fea0003900000 */
[----:B------:R-:W3:Y:S02]  /*248d0*/  @!P2 SYNCS.PHASECHK.TRANS64 P2, [R0+URZ+0x38830], R9 ;  /* 0x038830090000a5a7 */ /* 0x000ee4000804007f */
[----:B---3--:R-:W-:Y:S05]  /*248e0*/  @!P2 BRA `(.L_x_438) ;  /* 0xfffffffc00f0a947 */ /* 0x008fea000383ffff */
[----:B------:R-:W-:Y:S05]  /*248f0*/  BRA `(.L_x_437) ;  /* 0xffffff2000447947 */ /* 0x000fea000383ffff */
.L_x_442:
[----:B-1----:R1:W2:Y:S02]  /*24900*/  SYNCS.PHASECHK.TRANS64.TRYWAIT P1, [R4+URZ+0x38850], R0 ;  /* 0x03885000040075a7 */ /* 0x0022a4000802017f */
[----:B--2---:R-:W-:Y:S05]  /*24910*/  @!P1 NANOSLEEP.SYNCS 0x989680 ;  /* 0x009896800000995d */ /* 0x004fea0003900000 */
[----:B------:R-:W2:Y:S02]  /*24920*/  @!P1 SYNCS.PHASECHK.TRANS64 P1, [R4+URZ+0x38850], R0 ;  /* 0x03885000040095a7 */ /* 0x000ea4000802007f */
[----:B--2---:R-:W-:Y:S05]  /*24930*/  @!P1 BRA `(.L_x_442) ;  /* 0xfffffffc00f09947 */ /* 0x004fea000383ffff */
[----:B------:R-:W-:Y:S05]  /*24940*/  BRA `(.L_x_439) ;  /* 0xffffff2400507947 */ /* 0x000fea000383ffff */
.L_x_448:
[----:B-1----:R1:W2:Y:S02]  /*24950*/  SYNCS.PHASECHK.TRANS64.TRYWAIT P1, [R3+URZ+0x38850], R8 ;  /* 0x03885008030075a7 */ /* 0x0022a4000802017f */
[----:B--2---:R-:W-:Y:S05]  /*24960*/  @!P1 NANOSLEEP.SYNCS 0x989680 ;  /* 0x009896800000995d */ /* 0x004fea0003900000 */
[----:B------:R-:W2:Y:S02]  /*24970*/  @!P1 SYNCS.PHASECHK.TRANS64 P1, [R3+URZ+0x38850], R8 ;  /* 0x03885008030095a7 */ /* 0x000ea4000802007f */
[----:B--2---:R-:W-:Y:S05]  /*24980*/  @!P1 BRA `(.L_x_448) ;  /* 0xfffffffc00f09947 */ /* 0x004fea000383ffff */
[----:B------:R-:W-:Y:S05]  /*24990*/  BRA `(.L_x_447) ;  /* 0xffffff44002c7947 */ /* 0x000fea000383ffff */
.L_x_452:
        /* <DEDUP_REMOVED lines=8> */
[----:B------:R-:W-:Y:S02]  /*24a20*/  SEL R63, R70, R15, P0 ;  /* 0x0000000f463f7207 */ /* 0x000fe40000000000 */
[----:B------:R-:W-:Y:S02]  /*24a30*/  SEL R61, R6, R11, P0 ;  /* 0x0000000b063d7207 */ /* 0x000fe40000000000 */
[----:B------:R-:W-:Y:S01]  /*24a40*/  SEL R68, R11, R6, P0 ;  /* 0x000000060b447207 */ /* 0x000fe20000000000 */
[----:B------:R-:W-:Y:S01]  /*24a50*/  IMAD.MOV.U32 R11, RZ, RZ, 0x1c1f ;  /* 0x00001c1fff0b7424 */ /* 0x000fe200078e00ff */
[----:B------:R-:W-:Y:S01]  /*24a60*/  SEL R70, R15, R70, P0 ;  /* 0x000000460f467207 */ /* 0x000fe20000000000 */
[----:B------:R-:W-:Y:S01]  /*24a70*/  IMAD.MOV.U32 R15, RZ, RZ, -0x1 ;  /* 0xffffffffff0f7424 */ /* 0x000fe200078e00ff */
[----:B------:R-:W-:-:S02]  /*24a80*/  MOV R12, R2 ;  /* 0x00000002000c7202 */ /* 0x000fc40000000f00 */
[----:B------:R-:W-:Y:S02]  /*24a90*/  SEL R25, R14, R27, P0 ;  /* 0x0000001b0e197207 */ /* 0x000fe40000000000 */
[----:B------:R-:W-:-:S07]  /*24aa0*/  SEL R20, R27, R14, P0 ;  /* 0x0000000e1b147207 */ /* 0x000fce0000000000 */
[----:B-1----:R-:W-:Y:S05]  /*24ab0*/  WARPSYNC.COLLECTIVE R15, `(.L_x_630) ;  /* 0x000000000f087348 */ /* 0x002fea0003c00000 */
[----:B------:R0:W2:Y:S02]  /*24ac0*/  SHFL.IDX P6, R14, R13, R12, R11 ;  /* 0x0000000c0d0e7389 */ /* 0x0000a400000c000b */
[----:B012---:R-:W-:Y:S01]  /*24ad0*/  ENDCOLLECTIVE ;  /* 0x000000000000791b */ /* 0x007fe20003800000 */
.L_x_630:
[----:B------:R-:W-:Y:S02]  /*24ae0*/  SEL R53, R62, R55, P0 ;  /* 0x000000373e357207 */ /* 0x000fe40000000000 */
[----:B------:R-:W-:Y:S02]  /*24af0*/  SEL R62, R55, R62, P0 ;  /* 0x0000003e373e7207 */ /* 0x000fe40000000000 */
[----:B------:R-:W-:Y:S02]  /*24b00*/  SEL R55, R0, R7, P0 ;  /* 0x0000000700377207 */ /* 0x000fe40000000000 */
[----:B------:R-:W-:Y:S02]  /*24b10*/  SEL R64, R7, R0, P0 ;  /* 0x0000000007407207 */ /* 0x000fe40000000000 */
[----:B------:R-:W-:Y:S02]  /*24b20*/  LOP3.LUT R7, R2, 0x2, RZ, 0x3c, !PT ;  /* 0x0000000202077812 */ /* 0x000fe400078e3cff */
[----:B------:R-:W-:-:S02]  /*24b30*/  SEL R21, R58, R59, P0 ;  /* 0x0000003b3a157207 */ /* 0x000fc40000000000 */
[----:B------:R-:W-:Y:S01]  /*24b40*/  SEL R8, R59, R58, P0 ;  /* 0x0000003a3b087207 */ /* 0x000fe20000000000 */
[----:B------:R-:W-:Y:S01]  /*24b50*/  IMAD.MOV.U32 R12, RZ, RZ, R7 ;  /* 0x000000ffff0c7224 */ /* 0x000fe200078e0007 */
[----:B------:R-:W-:Y:S02]  /*24b60*/  MOV R13, R4 ;  /* 0x00000004000d7202 */ /* 0x000fe40000000f00 */
[----:B------:R-:W-:Y:S02]  /*24b70*/  SEL R59, R66, R9, P0 ;  /* 0x00000009423b7207 */ /* 0x000fe40000000000 */
[----:B------:R-:W-:Y:S02]  /*24b80*/  SEL R66, R9, R66, P0 ;  /* 0x0000004209427207 */ /* 0x000fe40000000000 */
[----:B------:R-:W-:Y:S02]  /*24b90*/  SEL R43, R76, R129, P0 ;  /* 0x000000814c2b7207 */ /* 0x000fe40000000000 */
[----:B------:R-:W-:Y:S01]  /*24ba0*/  SEL R50, R129, R76, P0 ;  /* 0x0000004c81327207 */ /* 0x000fe20000000000 */
[----:B------:R-:W-:Y:S01]  /*24bb0*/  IMAD.MOV.U32 R6, RZ, RZ, R14 ;  /* 0x000000ffff067224 */ /* 0x000fe200078e000e */
[----:B------:R-:W-:-:S07]  /*24bc0*/  SEL R65, R10, R67, P0 ;  /* 0x000000430a417207 */ /* 0x000fce0000000000 */
[----:B------:R-:W-:Y:S05]  /*24bd0*/  WARPSYNC.COLLECTIVE R15, `(.L_x_631) ;  /* 0x000000000f087348 */ /* 0x000fea0003c00000 */
[----:B------:R0:W1:Y:S02]  /*24be0*/  SHFL.IDX P6, R14, R13, R12, R11 ;  /* 0x0000000c0d0e7389 */ /* 0x00006400000c000b */
[----:B01----:R-:W-:Y:S01]  /*24bf0*/  ENDCOLLECTIVE ;  /* 0x000000000000791b */ /* 0x003fe20003800000 */
.L_x_631:
[----:B------:R-:W-:Y:S02]  /*24c00*/  SEL R76, R67, R10, P0 ;  /* 0x0000000a434c7207 */ /* 0x000fe40000000000 */
[----:B------:R-:W-:Y:S02]  /*24c10*/  SEL R69, R26, R75, P0 ;  /* 0x0000004b1a457207 */ /* 0x000fe40000000000 */
[----:B------:R-:W-:Y:S02]  /*24c20*/  SEL R80, R75, R26, P0 ;  /* 0x0000001a4b507207 */ /* 0x000fe40000000000 */
[----:B------:R-:W-:Y:S02]  /*24c30*/  SEL R27, R34, R35, P0 ;  /* 0x00000023221b7207 */ /* 0x000fe40000000000 */
[----:B------:R-:W-:Y:S02]  /*24c40*/  SEL R24, R35, R34, P0 ;  /* 0x0000002223187207 */ /* 0x000fe40000000000 */
        /* <DEDUP_REMOVED lines=13> */
.L_x_632:
        /* <DEDUP_REMOVED lines=8> */
[----:B------:R-:W-:Y:S01]  /*24da0*/  SEL R41, R90, R125, P0 ;  /* 0x0000007d5a297207 */ /* 0x000fe20000000000 */
[----:B------:R-:W-:Y:S01]  /*24db0*/  IMAD.MOV.U32 R12, RZ, RZ, R7 ;  /* 0x000000ffff0c7224 */ /* 0x000fe200078e0007 */
        /* <DEDUP_REMOVED lines=9> */
.L_x_633:
        /* <DEDUP_REMOVED lines=13> */
[----:B------:R-:W-:-:S02]  /*24f20*/  SEL R3, R146, R3, P0 ;  /* 0x0000000392037207 */ /* 0x000fc40000000000 */
[----:B------:R-:W-:-:S07]  /*24f30*/  MOV R21, R14 ;  /* 0x0000000e00157202 */ /* 0x000fce0000000f00 */
[----:B------:R-:W-:Y:S05]  /*24f40*/  WARPSYNC.COLLECTIVE R15, `(.L_x_634) ;  /* 0x000000000f087348 */ /* 0x000fea0003c00000 */
[----:B------:R0:W1:Y:S02]  /*24f50*/  SHFL.IDX P6, R14, R13, R12, R11 ;  /* 0x0000000c0d0e7389 */ /* 0x00006400000c000b */
[----:B01----:R-:W-:Y:S01]  /*24f60*/  ENDCOLLECTIVE ;  /* 0x000000000000791b */ /* 0x003fe20003800000 */
.L_x_634:
[----:B------:R-:W-:Y:S02]  /*24f70*/  SEL R4, R6, R9, P0 ;  /* 0x0000000906047207 */ /* 0x000fe40000000000 */
[----:B------:R-:W-:Y:S02]  /*24f80*/  SEL R6, R9, R6, P0 ;  /* 0x0000000609067207 */ /* 0x000fe40000000000 */
[----:B------:R-:W-:Y:S02]  /*24f90*/  SEL R8, R10, R21, P0 ;  /* 0x000000150a087207 */ /* 0x000fe40000000000 */
[----:B------:R-:W-:Y:S02]  /*24fa0*/  SEL R10, R21, R10, P0 ;  /* 0x0000000a150a7207 */ /* 0x000fe40000000000 */
[----:B------:R-:W-:Y:S01]  /*24fb0*/  MOV R13, R20 ;  /* 0x00000014000d7202 */ /* 0x000fe20000000f00 */
[----:B------:R-:W-:Y:S02]  /*24fc0*/  IMAD.MOV.U32 R12, RZ, RZ, R7 ;  /* 0x000000ffff0c7224 */ /* 0x000fe400078e0007 */
[----:B------:R-:W-:-:S07]  /*24fd0*/  IMAD.MOV.U32 R26, RZ, RZ, R14 ;  /* 0x000000ffff1a7224 */ /* 0x000fce00078e000e */
[----:B------:R-:W-:Y:S05]  /*24fe0*/  WARPSYNC.COLLECTIVE R15, `(.L_x_635) ;  /* 0x000000000f087348 */ /* 0x000fea0003c00000 */
[----:B------:R0:W1:Y:S02]  /*24ff0*/  SHFL.IDX P6, R14, R13, R12, R11 ;  /* 0x0000000c0d0e7389 */ /* 0x00006400000c000b */
[----:B01----:R-:W-:Y:S01]  /*25000*/  ENDCOLLECTIVE ;  /* 0x000000000000791b */ /* 0x003fe20003800000 */
.L_x_635:
[----:B------:R-:W-:Y:S01]  /*25010*/  IMAD.MOV.U32 R13, RZ, RZ, R27 ;  /* 0x000000ffff0d7224 */ /* 0x000fe200078e001b */
[----:B------:R-:W-:Y:S01]  /*25020*/  MOV R12, R2 ;  /* 0x00000002000c7202 */ /* 0x000fe20000000f00 */
[----:B------:R-:W-:-:S07]  /*25030*/  IMAD.MOV.U32 R25, RZ, RZ, R14 ;  /* 0x000000ffff197224 */ /* 0x000fce00078e000e */
[----:B------:R-:W-:Y:S05]  /*25040*/  WARPSYNC.COLLECTIVE R15, `(.L_x_636) ;  /* 0x000000000f087348 */ /* 0x000fea0003c00000 */
[----:B------:R0:W1:Y:S02]  /*25050*/  SHFL.IDX P6, R14, R13, R12, R11 ;  /* 0x0000000c0d0e7389 */ /* 0x00006400000c000b */
[----:B01----:R-:W-:Y:S01]  /*25060*/  ENDCOLLECTIVE ;  /* 0x000000000000791b */ /* 0x003fe20003800000 */
.L_x_636:
[----:B------:R-:W-:Y:S01]  /*25070*/  IMAD.MOV.U32 R13, RZ, RZ, R24 ;  /* 0x000000ffff0d7224 */ /* 0x000fe200078e0018 */
[----:B------:R-:W-:Y:S01]  /*25080*/  SEL R24, R26, R25, P0 ;  /* 0x000000191a187207 */ /* 0x000fe20000000000 */
[----:B------:R-:W-:Y:S01]  /*25090*/  IMAD.MOV.U32 R12, RZ, RZ, R7 ;  /* 0x000000ffff0c7224 */ /* 0x000fe200078e0007 */
[----:B------:R-:W-:Y:S01]  /*250a0*/  SEL R26, R25, R26, P0 ;  /* 0x0000001a191a7207 */ /* 0x000fe20000000000 */
[----:B------:R-:W-:-:S07]  /*250b0*/  IMAD.MOV.U32 R30, RZ, RZ, R14 ;  /* 0x000000ffff1e7224 */ /* 0x000fce00078e000e */
[----:B------:R-:W-:Y:S05]  /*250c0*/  WARPSYNC.COLLECTIVE R15, `(.L_x_637) ;  /* 0x000000000f087348 */ /* 0x000fea0003c00000 */
[----:B------:R0:W1:Y:S02]  /*250d0*/  SHFL.IDX P6, R14, R13, R12, R11 ;  /* 0x0000000c0d0e7389 */ /* 0x00006400000c000b */
[----:B01----:R-:W-:Y:S01]  /*250e0*/  ENDCOLLECTIVE ;  /* 0x000000000000791b */ /* 0x003fe20003800000 */
.L_x_637:
[----:B------:R-:W-:Y:S02]  /*250f0*/  IMAD.MOV.U32 R13, RZ, RZ, R29 ;  /* 0x000000ffff0d7224 */ /* 0x000fe400078e001d */
[----:B------:R-:W-:Y:S01]  /*25100*/  IMAD.MOV.U32 R12, RZ, RZ, R2 ;  /* 0x000000ffff0c7224 */ /* 0x000fe200078e0002 */
[----:B------:R-:W-:-:S07]  /*25110*/  MOV R27, R14 ;  /* 0x0000000e001b7202 */ /* 0x000fce0000000f00 */
[----:B------:R-:W-:Y:S05]  /*25120*/  WARPSYNC.COLLECTIVE R15, `(.L_x_638) ;  /* 0x000000000f087348 */ /* 0x000fea0003c00000 */
[----:B------:R0:W1:Y:S02]  /*25130*/  SHFL.IDX P6, R14, R13, R12, R11 ;  /* 0x0000000c0d0e7389 */ /* 0x00006400000c000b */
[----:B01----:R-:W-:Y:S01]  /*25140*/  ENDCOLLECTIVE ;  /* 0x000000000000791b */ /* 0x003fe20003800000 */
.L_x_638:
[----:B------:R-:W-:Y:S01]  /*25150*/  MOV R13, R28 ;  /* 0x0000001c000d7202 */ /* 0x000fe20000000f00 */
[----:B------:R-:W-:Y:S01]  /*25160*/  IMAD.MOV.U32 R12, RZ, RZ, R7 ;  /* 0x000000ffff0c7224 */ /* 0x000fe200078e0007 */
[----:B------:R-:W-:Y:S02]  /*25170*/  SEL R28, R30, R27, P0 ;  /* 0x0000001b1e1c7207 */ /* 0x000fe40000000000 */
[----:B------:R-:W-:Y:S01]  /*25180*/  SEL R30, R27, R30, P0 ;  /* 0x0000001e1b1e7207 */ /* 0x000fe20000000000 */
[----:B------:R-:W-:-:S07]  /*25190*/  IMAD.MOV.U32 R34, RZ, RZ, R14 ;  /* 0x000000ffff227224 */ /* 0x000fce00078e000e */
[----:B------:R-:W-:Y:S05]  /*251a0*/  WARPSYNC.COLLECTIVE R15, `(.L_x_639) ;  /* 0x000000000f087348 */ /* 0x000fea0003c00000 */
[----:B------:R0:W1:Y:S02]  /*251b0*/  SHFL.IDX P6, R14, R13, R12, R11 ;  /* 0x0000000c0d0e7389 */ /* 0x00006400000c000b */
[----:B01----:R-:W-:Y:S01]  /*251c0*/  ENDCOLLECTIVE ;  /* 0x000000000000791b */ /* 0x003fe20003800000 */
.L_x_639:
[----:B------:R-:W-:Y:S01]  /*251d0*/  IMAD.MOV.U32 R13, RZ, RZ, R31 ;  /* 0x000000ffff0d7224 */ /* 0x000fe200078e001f */
[----:B------:R-:W-:Y:S01]  /*251e0*/  MOV R12, R2 ;  /* 0x00000002000c7202 */ /* 0x000fe20000000f00 */
[----:B------:R-:W-:-:S07]  /*251f0*/  IMAD.MOV.U32 R29, RZ, RZ, R14 ;  /* 0x000000ffff1d7224 */ /* 0x000fce00078e000e */
[----:B------:R-:W-:Y:S05]  /*25200*/  WARPSYNC.COLLECTIVE R15, `(.L_x_640) ;  /* 0x000000000f087348 */ /* 0x000fea0003c00000 */
[----:B------:R0:W1:Y:S02]  /*25210*/  SHFL.IDX P6, R14, R13, R12, R11 ;  /* 0x0000000c0d0e7389 */ /* 0x00006400000c000b */
[----:B01----:R-:W-:Y:S01]  /*25220*/  ENDCOLLECTIVE ;  /* 0x000000000000791b */ /* 0x003fe20003800000 */
.L_x_640:
        /* <DEDUP_REMOVED lines=8> */
.L_x_641:
[----:B------:R-:W-:Y:S02]  /*252b0*/  IMAD.MOV.U32 R13, RZ, RZ, R33 ;  /* 0x000000ffff0d7224 */ /* 0x000fe400078e0021 */
[----:B------:R-:W-:Y:S01]  /*252c0*/  IMAD.MOV.U32 R12, RZ, RZ, R2 ;  /* 0x000000ffff0c7224 */ /* 0x000fe200078e0002 */
[----:B------:R-:W-:-:S07]  /*252d0*/  MOV R31, R14 ;  /* 0x0000000e001f7202 */ /* 0x000fce0000000f00 */
[----:B------:R-:W-:Y:S05]  /*252e0*/  WARPSYNC.COLLECTIVE R15, `(.L_x_642) ;  /* 0x000000000f087348 */ /* 0x000fea0003c00000 */
[----:B------:R0:W1:Y:S02]  /*252f0*/  SHFL.IDX P6, R14, R13, R12, R11 ;  /* 0x0000000c0d0e7389 */ /* 0x00006400000c000b */
[----:B01----:R-:W-:Y:S01]  /*25300*/  ENDCOLLECTIVE ;  /* 0x000000000000791b */ /* 0x003fe20003800000 */
.L_x_642:
        /* <DEDUP_REMOVED lines=8> */
.L_x_643:
[----:B------:R-:W-:Y:S01]  /*25390*/  IMAD.MOV.U32 R13, RZ, RZ, R35 ;  /* 0x000000ffff0d7224 */ /* 0x000fe200078e0023 */
[----:B------:R-:W-:Y:S01]  /*253a0*/  MOV R12, R2 ;  /* 0x00000002000c7202 */ /* 0x000fe20000000f00 */
[----:B------:R-:W-:-:S07]  /*253b0*/  IMAD.MOV.U32 R40, RZ, RZ, R14 ;  /* 0x000000ffff287224 */ /* 0x000fce00078e000e */
[----:B------:R-:W-:Y:S05]  /*253c0*/  WARPSYNC.COLLECTIVE R15, `(.L_x_644) ;  /* 0x000000000f087348 */ /* 0x000fea0003c00000 */
[----:B------:R0:W1:Y:S02]  /*253d0*/  SHFL.IDX P6, R14, R13, R12, R11 ;  /* 0x0000000c0d0e7389 */ /* 0x00006400000c000b */
[----:B01----:R-:W-:Y:S01]  /*253e0*/  ENDCOLLECTIVE ;  /* 0x000000000000791b */ /* 0x003fe20003800000 */
.L_x_644:
[----:B------:R-:W-:Y:S02]  /*253f0*/  IMAD.MOV.U32 R13, RZ, RZ, R42 ;  /* 0x000000ffff0d7224 */ /* 0x000fe400078e002a */
[----:B------:R-:W-:Y:S02]  /*25400*/  IMAD.MOV.U32 R12, RZ, RZ, R7 ;  /* 0x000000ffff0c7224 */ /* 0x000fe400078e0007 */
[----:B------:R-:W-:-:S07]  /*25410*/  IMAD.MOV.U32 R35, RZ, RZ, R14 ;  /* 0x000000ffff237224 */ /* 0x000fce00078e000e */
[----:B------:R-:W-:Y:S05]  /*25420*/  WARPSYNC.COLLECTIVE R15, `(.L_x_645) ;  /* 0x000000000f087348 */ /* 0x000fea0003c00000 */
[----:B------:R0:W1:Y:S02]  /*25430*/  SHFL.IDX P6, R14, R13, R12, R11 ;  /* 0x0000000c0d0e7389 */ /* 0x00006400000c000b */
[----:B01----:R-:W-:Y:S01]  /*25440*/  ENDCOLLECTIVE ;  /* 0x000000000000791b */ /* 0x003fe20003800000 */
.L_x_645:
[----:B------:R-:W-:Y:S02]  /*25450*/  IMAD.MOV.U32 R13, RZ, RZ, R37 ;  /* 0x000000ffff0d7224 */ /* 0x000fe400078e0025 */
[----:B------:R-:W-:Y:S01]  /*25460*/  IMAD.MOV.U32 R12, RZ, RZ, R2 ;  /* 0x000000ffff0c7224 */ /* 0x000fe200078e0002 */
[----:B------:R-:W-:-:S07]  /*25470*/  MOV R42, R14 ;  /* 0x0000000e002a7202 */ /* 0x000fce0000000f00 */
[----:B------:R-:W-:Y:S05]  /*25480*/  WARPSYNC.COLLECTIVE R15, `(.L_x_646) ;  /* 0x000000000f087348 */ /* 0x000fea0003c00000 */
[----:B------:R0:W1:Y:S02]  /*25490*/  SHFL.IDX P6, R14, R13, R12, R11 ;  /* 0x0000000c0d0e7389 */ /* 0x00006400000c000b */
[----:B01----:R-:W-:Y:S01]  /*254a0*/  ENDCOLLECTIVE ;  /* 0x000000000000791b */ /* 0x003fe20003800000 */
.L_x_646:
[----:B------:R-:W-:Y:S01]  /*254b0*/  MOV R13, R44 ;  /* 0x0000002c000d7202 */ /* 0x000fe20000000f00 */
[----:B------:R-:W-:Y:S02]  /*254c0*/  IMAD.MOV.U32 R12, RZ, RZ, R7 ;  /* 0x000000ffff0c7224 */ /* 0x000fe400078e0007 */
[----:B------:R-:W-:-:S07]  /*254d0*/  IMAD.MOV.U32 R37, RZ, RZ, R14 ;  /* 0x000000ffff257224 */ /* 0x000fce00078e000e */
[----:B------:R-:W-:Y:S05]  /*254e0*/  WARPSYNC.COLLECTIVE R15, `(.L_x_647) ;  /* 0x000000000f087348 */ /* 0x000fea0003c00000 */
[----:B------:R0:W1:Y:S02]  /*254f0*/  SHFL.IDX P6, R14, R13, R12, R11 ;  /* 0x0000000c0d0e7389 */ /* 0x00006400000c000b */
[----:B01----:R-:W-:Y:S01]  /*25500*/  ENDCOLLECTIVE ;  /* 0x000000000000791b */ /* 0x003fe20003800000 */
.L_x_647:
[----:B------:R-:W-:Y:S01]  /*25510*/  IMAD.MOV.U32 R13, RZ, RZ, R39 ;  /* 0x000000ffff0d7224 */ /* 0x000fe200078e0027 */
[----:B------:R-:W-:Y:S01]  /*25520*/  MOV R12, R2 ;  /* 0x00000002000c7202 */ /* 0x000fe20000000f00 */
[----:B------:R-:W-:-:S07]  /*25530*/  IMAD.MOV.U32 R44, RZ, RZ, R14 ;  /* 0x000000ffff2c7224 */ /* 0x000fce00078e000e */
[----:B------:R-:W-:Y:S05]  /*25540*/  WARPSYNC.COLLECTIVE R15, `(.L_x_648) ;  /* 0x000000000f087348 */ /* 0x000fea0003c00000 */
[----:B------:R0:W1:Y:S02]  /*25550*/  SHFL.IDX P6, R14, R13, R12, R11 ;  /* 0x0000000c0d0e7389 */ /* 0x00006400000c000b */
[----:B01----:R-:W-:Y:S01]  /*25560*/  ENDCOLLECTIVE ;  /* 0x000000000000791b */ /* 0x003fe20003800000 */
.L_x_648:
[----:B------:R-:W-:Y:S02]  /*25570*/  IMAD.MOV.U32 R13, RZ, RZ, R46 ;  /* 0x000000ffff0d7224 */ /* 0x000fe400078e002e */
[----:B------:R-:W-:Y:S02]  /*25580*/  IMAD.MOV.U32 R12, RZ, RZ, R7 ;  /* 0x000000ffff0c7224 */ /* 0x000fe400078e0007 */
[----:B------:R-:W-:-:S07]  /*25590*/  IMAD.MOV.U32 R39, RZ, RZ, R14 ;  /* 0x000000ffff277224 */ /* 0x000fce00078e000e */
[----:B------:R-:W-:Y:S05]  /*255a0*/  WARPSYNC.COLLECTIVE R15, `(.L_x_649) ;  /* 0x000000000f087348 */ /* 0x000fea0003c00000 */
[----:B------:R0:W1:Y:S02]  /*255b0*/  SHFL.IDX P6, R14, R13, R12, R11 ;  /* 0x0000000c0d0e7389 */ /* 0x00006400000c000b */
[----:B01----:R-:W-:Y:S01]  /*255c0*/  ENDCOLLECTIVE ;  /* 0x000000000000791b */ /* 0x003fe20003800000 */
.L_x_649:
[----:B------:R-:W-:Y:S02]  /*255d0*/  IMAD.MOV.U32 R13, RZ, RZ, R41 ;  /* 0x000000ffff0d7224 */ /* 0x000fe400078e0029 */
[----:B------:R-:W-:Y:S01]  /*255e0*/  IMAD.MOV.U32 R12, RZ, RZ, R2 ;  /* 0x000000ffff0c7224 */ /* 0x000fe200078e0002 */
[----:B------:R-:W-:-:S07]  /*255f0*/  MOV R46, R14 ;  /* 0x0000000e002e7202 */ /* 0x000fce0000000f00 */
[----:B------:R-:W-:Y:S05]  /*25600*/  WARPSYNC.COLLECTIVE R15, `(.L_x_650) ;  /* 0x000000000f087348 */ /* 0x000fea0003c00000 */
[----:B------:R0:W1:Y:S02]  /*25610*/  SHFL.IDX P6, R14, R13, R12, R11 ;  /* 0x0000000c0d0e7389 */ /* 0x00006400000c000b */
[----:B01----:R-:W-:Y:S01]  /*25620*/  ENDCOLLECTIVE ;  /* 0x000000000000791b */ /* 0x003fe20003800000 */
.L_x_650:
[----:B------:R-:W-:Y:S01]  /*25630*/  MOV R13, R48 ;  /* 0x00000030000d7202 */ /* 0x000fe20000000f00 */
[----:B------:R-:W-:Y:S02]  /*25640*/  IMAD.MOV.U32 R12, RZ, RZ, R7 ;  /* 0x000000ffff0c7224 */ /* 0x000fe400078e0007 */
[----:B------:R-:W-:-:S07]  /*25650*/  IMAD.MOV.U32 R41, RZ, RZ, R14 ;  /* 0x000000ffff297224 */ /* 0x000fce00078e000e */
[----:B------:R-:W-:Y:S05]  /*25660*/  WARPSYNC.COLLECTIVE R15, `(.L_x_651) ;  /* 0x000000000f087348 */ /* 0x000fea0003c00000 */
[----:B------:R0:W1:Y:S02]  /*25670*/  SHFL.IDX P6, R14, R13, R12, R11 ;  /* 0x0000000c0d0e7389 */ /* 0x00006400000c000b */
[----:B01----:R-:W-:Y:S01]  /*25680*/  ENDCOLLECTIVE ;  /* 0x000000000000791b */ /* 0x003fe20003800000 */
.L_x_651:
[----:B------:R-:W-:Y:S01]  /*25690*/  IMAD.MOV.U32 R13, RZ, RZ, R43 ;  /* 0x000000ffff0d7224 */ /* 0x000fe200078e002b */
[----:B------:R-:W-:Y:S01]  /*256a0*/  MOV R12, R2 ;  /* 0x00000002000c7202 */ /* 0x000fe20000000f00 */
[----:B------:R-:W-:-:S07]  /*256b0*/  IMAD.MOV.U32 R48, RZ, RZ, R14 ;  /* 0x000000ffff307224 */ /* 0x000fce00078e000e */
[----:B------:R-:W-:Y:S05]  /*256c0*/  WARPSYNC.COLLECTIVE R15, `(.L_x_652) ;  /* 0x000000000f087348 */ /* 0x000fea0003c00000 */
[----:B------:R0:W1:Y:S02]  /*256d0*/  SHFL.IDX P6, R14, R13, R12, R11 ;  /* 0x0000000c0d0e7389 */ /* 0x00006400000c000b */
[----:B01----:R-:W-:Y:S01]  /*256e0*/  ENDCOLLECTIVE ;  /* 0x000000000000791b */ /* 0x003fe20003800000 */
.L_x_652:
[----:B------:R-:W-:Y:S02]  /*256f0*/  IMAD.MOV.U32 R13, RZ, RZ, R50 ;  /* 0x000000ffff0d7224 */ /* 0x000fe400078e0032 */
[----:B------:R-:W-:Y:S02]  /*25700*/  IMAD.MOV.U32 R12, RZ, RZ, R7 ;  /* 0x000000ffff0c7224 */ /* 0x000fe400078e0007 */
[----:B------:R-:W-:-:S07]  /*25710*/  IMAD.MOV.U32 R43, RZ, RZ, R14 ;  /* 0x000000ffff2b7224 */ /* 0x000fce00078e000e */
[----:B------:R-:W-:Y:S05]  /*25720*/  WARPSYNC.COLLECTIVE R15, `(.L_x_653) ;  /* 0x000000000f087348 */ /* 0x000fea0003c00000 */
[----:B------:R0:W1:Y:S02]  /*25730*/  SHFL.IDX P6, R14, R13, R12, R11 ;  /* 0x0000000c0d0e7389 */ /* 0x00006400000c000b */
[----:B01----:R-:W-:Y:S01]  /*25740*/  ENDCOLLECTIVE ;  /* 0x000000000000791b */ /* 0x003fe20003800000 */
.L_x_653:
[----:B------:R-:W-:Y:S02]  /*25750*/  IMAD.MOV.U32 R13, RZ, RZ, R45 ;  /* 0x000000ffff0d7224 */ /* 0x000fe400078e002d */
[----:B------:R-:W-:Y:S01]  /*25760*/  IMAD.MOV.U32 R12, RZ, RZ, R2 ;  /* 0x000000ffff0c7224 */ /* 0x000fe200078e0002 */
[----:B------:R-:W-:-:S07]  /*25770*/  MOV R50, R14 ;  /* 0x0000000e00327202 */ /* 0x000fce0000000f00 */
[----:B------:R-:W-:Y:S05]  /*25780*/  WARPSYNC.COLLECTIVE R15, `(.L_x_654) ;  /* 0x000000000f087348 */ /* 0x000fea0003c00000 */
[----:B------:R0:W1:Y:S02]  /*25790*/  SHFL.IDX P6, R14, R13, R12, R11 ;  /* 0x0000000c0d0e7389 */ /* 0x00006400000c000b */
[----:B01----:R-:W-:Y:S01]  /*257a0*/  ENDCOLLECTIVE ;  /* 0x000000000000791b */ /* 0x003fe20003800000 */
.L_x_654:
[----:B------:R-:W-:Y:S01]  /*257b0*/  MOV R13, R52 ;  /* 0x00000034000d7202 */ /* 0x000fe20000000f00 */
[----:B------:R-:W-:Y:S02]  /*257c0*/  IMAD.MOV.U32 R12, RZ, RZ, R7 ;  /* 0x000000ffff0c7224 */ /* 0x000fe400078e0007 */
[----:B------:R-:W-:-:S07]  /*257d0*/  IMAD.MOV.U32 R45, RZ, RZ, R14 ;  /* 0x000000ffff2d7224 */ /* 0x000fce00078e000e */
[----:B------:R-:W-:Y:S05]  /*257e0*/  WARPSYNC.COLLECTIVE R15, `(.L_x_655) ;  /* 0x000000000f087348 */ /* 0x000fea0003c00000 */
[----:B------:R0:W1:Y:S02]  /*257f0*/  SHFL.IDX P6, R14, R13, R12, R11 ;  /* 0x0000000c0d0e7389 */ /* 0x00006400000c000b */
[----:B01----:R-:W-:Y:S01]  /*25800*/  ENDCOLLECTIVE ;  /* 0x000000000000791b */ /* 0x003fe20003800000 */
.L_x_655:
[----:B------:R-:W-:Y:S01]  /*25810*/  IMAD.MOV.U32 R13, RZ, RZ, R47 ;  /* 0x000000ffff0d7224 */ /* 0x000fe200078e002f */
[----:B------:R-:W-:Y:S01]  /*25820*/  MOV R12, R2 ;  /* 0x00000002000c7202 */ /* 0x000fe20000000f00 */
[----:B------:R-:W-:-:S07]  /*25830*/  IMAD.MOV.U32 R52, RZ, RZ, R14 ;  /* 0x000000ffff347224 */ /* 0x000fce00078e000e */
[----:B------:R-:W-:Y:S05]  /*25840*/  WARPSYNC.COLLECTIVE R15, `(.L_x_656) ;  /* 0x000000000f087348 */ /* 0x000fea0003c00000 */
[----:B------:R0:W1:Y:S02]  /*25850*/  SHFL.IDX P6, R14, R13, R12, R11 ;  /* 0x0000000c0d0e7389 */ /* 0x00006400000c000b */
[----:B01----:R-:W-:Y:S01]  /*25860*/  ENDCOLLECTIVE ;  /* 0x000000000000791b */ /* 0x003fe20003800000 */
.L_x_656:
[----:B------:R-:W-:Y:S02]  /*25870*/  IMAD.MOV.U32 R13, RZ, RZ, R54 ;  /* 0x000000ffff0d7224 */ /* 0x000fe400078e0036 */
[----:B------:R-:W-:Y:S02]  /*25880*/  IMAD.MOV.U32 R12, RZ, RZ, R7 ;  /* 0x000000ffff0c7224 */ /* 0x000fe400078e0007 */
[----:B------:R-:W-:-:S07]  /*25890*/  IMAD.MOV.U32 R47, RZ, RZ, R14 ;  /* 0x000000ffff2f7224 */ /* 0x000fce00078e000e */
[----:B------:R-:W-:Y:S05]  /*258a0*/  WARPSYNC.COLLECTIVE R15, `(.L_x_657) ;  /* 0x000000000f087348 */ /* 0x000fea0003c00000 */
[----:B------:R0:W1:Y:S02]  /*258b0*/  SHFL.IDX P6, R14, R13, R12, R11 ;  /* 0x0000000c0d0e7389 */ /* 0x00006400000c000b */
[----:B01----:R-:W-:Y:S01]  /*258c0*/  ENDCOLLECTIVE ;  /* 0x000000000000791b */ /* 0x003fe20003800000 */
.L_x_657:
[----:B------:R-:W-:Y:S02]  /*258d0*/  IMAD.MOV.U32 R13, RZ, RZ, R49 ;  /* 0x000000ffff0d7224 */ /* 0x000fe400078e0031 */
[----:B------:R-:W-:Y:S01]  /*258e0*/  IMAD.MOV.U32 R12, RZ, RZ, R2 ;  /* 0x000000ffff0c7224 */ /* 0x000fe200078e0002 */
[----:B------:R-:W-:-:S07]  /*258f0*/  MOV R54, R14 ;  /* 0x0000000e00367202 */ /* 0x000fce0000000f00 */
[----:B------:R-:W-:Y:S05]  /*25900*/  WARPSYNC.COLLECTIVE R15, `(.L_x_658) ;  /* 0x000000000f087348 */ /* 0x000fea0003c00000 */
[----:B------:R0:W1:Y:S02]  /*25910*/  SHFL.IDX P6, R14, R13, R12, R11 ;  /* 0x0000000c0d0e7389 */ /* 0x00006400000c000b */
[----:B01----:R-:W-:Y:S01]  /*25920*/  ENDCOLLECTIVE ;  /* 0x000000000000791b */ /* 0x003fe20003800000 */
.L_x_658:
[----:B------:R-:W-:Y:S01]  /*25930*/  MOV R13, R58 ;  /* 0x0000003a000d7202 */ /* 0x000fe20000000f00 */
[----:B------:R-:W-:Y:S02]  /*25940*/  IMAD.MOV.U32 R12, RZ, RZ, R7 ;  /* 0x000000ffff0c7224 */ /* 0x000fe400078e0007 */
[----:B------:R-:W-:-:S07]  /*25950*/  IMAD.MOV.U32 R49, RZ, RZ, R14 ;  /* 0x000000ffff317224 */ /* 0x000fce00078e000e */
[----:B------:R-:W-:Y:S05]  /*25960*/  WARPSYNC.COLLECTIVE R15, `(.L_x_659) ;  /* 0x000000000f087348 */ /* 0x000fea0003c00000 */
[----:B------:R0:W1:Y:S02]  /*25970*/  SHFL.IDX P6, R14, R13, R12, R11 ;  /* 0x0000000c0d0e7389 */ /* 0x00006400000c000b */
[----:B01----:R-:W-:Y:S01]  /*25980*/  ENDCOLLECTIVE ;  /* 0x000000000000791b */ /* 0x003fe20003800000 */
.L_x_659:
[----:B------:R-:W-:Y:S01]  /*25990*/  IMAD.MOV.U32 R13, RZ, RZ, R51 ;  /* 0x000000ffff0d7224 */ /* 0x000fe200078e0033 */
[----:B------:R-:W-:Y:S01]  /*259a0*/  MOV R12, R2 ;  /* 0x00000002000c7202 */ /* 0x000fe20000000f00 */
[----:B------:R-:W-:-:S07]  /*259b0*/  IMAD.MOV.U32 R58, RZ, RZ, R14 ;  /* 0x000000ffff3a7224 */ /* 0x000fce00078e000e */
[----:B------:R-:W-:Y:S05]  /*259c0*/  WARPSYNC.COLLECTIVE R15, `(.L_x_660) ;  /* 0x000000000f087348 */ /* 0x000fea0003c00000 */
[----:B------:R0:W1:Y:S02]  /*259d0*/  SHFL.IDX P6, R14, R13, R12, R11 ;  /* 0x0000000c0d0e7389 */ /* 0x00006400000c000b */
[----:B01----:R-:W-:Y:S01]  /*259e0*/  ENDCOLLECTIVE ;  /* 0x000000000000791b */ /* 0x003fe20003800000 */
.L_x_660:
[----:B------:R-:W-:Y:S01]  /*259f0*/  IMAD.MOV.U32 R13, RZ, RZ, R60 ;  /* 0x000000ffff0d7224 */ /* 0x000fe200078e003c */
[----:B------:R-:W-:Y:S01]  /*25a00*/  SEL R60, R37, R44, P0 ;  /* 0x0000002c253c7207 */ /* 0x000fe20000000000 */
[----:B------:R-:W-:Y:S02]  /*25a10*/  IMAD.MOV.U32 R12, RZ, RZ, R7 ;  /* 0x000000ffff0c7224 */ /* 0x000fe400078e0007 */
[----:B------:R-:W-:-:S07]  /*25a20*/  IMAD.MOV.U32 R51, RZ, RZ, R14 ;  /* 0x000000ffff337224 */ /* 0x000fce00078e000e */
[----:B------:R-:W-:Y:S05]  /*25a30*/  WARPSYNC.COLLECTIVE R15, `(.L_x_661) ;  /* 0x000000000f087348 */ /* 0x000fea0003c00000 */
[----:B------:R0:W1:Y:S02]  /*25a40*/  SHFL.IDX P6, R14, R13, R12, R11 ;  /* 0x0000000c0d0e7389 */ /* 0x00006400000c000b */
[----:B01----:R-:W-:Y:S01]  /*25a50*/  ENDCOLLECTIVE ;  /* 0x000000000000791b */ /* 0x003fe20003800000 */
.L_x_661:
[----:B------:R-:W-:Y:S02]  /*25a60*/  IMAD.MOV.U32 R13, RZ, RZ, R53 ;  /* 0x000000ffff0d7224 */ /* 0x000fe400078e0035 */
[----:B------:R-:W-:Y:S01]  /*25a70*/  IMAD.MOV.U32 R12, RZ, RZ, R2 ;  /* 0x000000ffff0c7224 */ /* 0x000fe200078e0002 */
[----:B------:R-:W-:-:S07]  /*25a80*/  MOV R20, R14 ;  /* 0x0000000e00147202 */ /* 0x000fce0000000f00 */
[----:B------:R-:W-:Y:S05]  /*25a90*/  WARPSYNC.COLLECTIVE R15, `(.L_x_662) ;  /* 0x000000000f087348 */ /* 0x000fea0003c00000 */
[----:B------:R0:W1:Y:S02]  /*25aa0*/  SHFL.IDX P6, R14, R13, R12, R11 ;  /* 0x0000000c0d0e7389 */ /* 0x00006400000c000b */
[----:B01----:R-:W-:Y:S01]  /*25ab0*/  ENDCOLLECTIVE ;  /* 0x000000000000791b */ /* 0x003fe20003800000 */
.L_x_662:
[----:B------:R-:W-:Y:S01]  /*25ac0*/  MOV R13, R62 ;  /* 0x0000003e000d7202 */ /* 0x000fe20000000f00 */
[----:B------:R-:W-:Y:S01]  /*25ad0*/  IMAD.MOV.U32 R12, RZ, RZ, R7 ;  /* 0x000000ffff0c7224 */ /* 0x000fe200078e0007 */
[----:B------:R-:W-:Y:S02]  /*25ae0*/  SEL R62, R44, R37, P0 ;  /* 0x000000252c3e7207 */ /* 0x000fe40000000000 */
[----:B------:R-:W-:Y:S02]  /*25af0*/  SEL R44, R39, R46, P0 ;  /* 0x0000002e272c7207 */ /* 0x000fe40000000000 */
[----:B------:R-:W-:Y:S01]  /*25b00*/  SEL R46, R46, R39, P0 ;  /* 0x000000272e2e7207 */ /* 0x000fe20000000000 */
[----:B------:R-:W-:-:S07]  /*25b10*/  IMAD.MOV.U32 R53, RZ, RZ, R14 ;  /* 0x000000ffff357224 */ /* 0x000fce00078e000e */
[----:B------:R-:W-:Y:S05]  /*25b20*/  WARPSYNC.COLLECTIVE R15, `(.L_x_663) ;  /* 0x000000000f087348 */ /* 0x000fea0003c00000 */
[----:B------:R0:W1:Y:S02]  /*25b30*/  SHFL.IDX P6, R14, R13, R12, R11 ;  /* 0x0000000c0d0e7389 */ /* 0x00006400000c000b */
[----:B01----:R-:W-:Y:S01]  /*25b40*/  ENDCOLLECTIVE ;  /* 0x000000000000791b */ /* 0x003fe20003800000 */
.L_x_663:
[----:B------:R-:W-:Y:S01]  /*25b50*/  IMAD.MOV.U32 R13, RZ, RZ, R55 ;  /* 0x000000ffff0d7224 */ /* 0x000fe200078e0037 */
[----:B------:R-:W-:Y:S01]  /*25b60*/  MOV R12, R2 ;  /* 0x00000002000c7202 */ /* 0x000fe20000000f00 */
[----:B------:R-:W-:-:S07]  /*25b70*/  IMAD.MOV.U32 R72, RZ, RZ, R14 ;  /* 0x000000ffff487224 */ /* 0x000fce00078e000e */
[----:B------:R-:W-:Y:S05]  /*25b80*/  WARPSYNC.COLLECTIVE R15, `(.L_x_664) ;  /* 0x000000000f087348 */ /* 0x000fea0003c00000 */
[----:B------:R0:W1:Y:S02]  /*25b90*/  SHFL.IDX P6, R14, R13, R12, R11 ;  /* 0x0000000c0d0e7389 */ /* 0x00006400000c000b */
[----:B01----:R-:W-:Y:S01]  /*25ba0*/  ENDCOLLECTIVE ;  /* 0x000000000000791b */ /* 0x003fe20003800000 */
.L_x_664:
[----:B------:R-:W-:Y:S01]  /*25bb0*/  IMAD.MOV.U32 R13, RZ, RZ, R64 ;  /* 0x000000ffff0d7224 */ /* 0x000fe200078e0040 */
[----:B------:R-:W-:Y:S01]  /*25bc0*/  SEL R64, R41, R48, P0 ;  /* 0x0000003029407207 */ /* 0x000fe20000000000 */
[----:B------:R-:W-:Y:S02]  /*25bd0*/  IMAD.MOV.U32 R12, RZ, RZ, R7 ;  /* 0x000000ffff0c7224 */ /* 0x000fe400078e0007 */
[----:B------:R-:W-:-:S07]  /*25be0*/  IMAD.MOV.U32 R55, RZ, RZ, R14 ;  /* 0x000000ffff377224 */ /* 0x000fce00078e000e */
[----:B------:R-:W-:Y:S05]  /*25bf0*/  WARPSYNC.COLLECTIVE R15, `(.L_x_665) ;  /* 0x000000000f087348 */ /* 0x000fea0003c00000 */
[----:B------:R0:W1:Y:S02]  /*25c00*/  SHFL.IDX P6, R14, R13, R12, R11 ;  /* 0x0000000c0d0e7389 */ /* 0x00006400000c000b */
[----:B01----:R-:W-:Y:S01]  /*25c10*/  ENDCOLLECTIVE ;  /* 0x000000000000791b */ /* 0x003fe20003800000 */
.L_x_665:
[----:B------:R-:W-:Y:S02]  /*25c20*/  IMAD.MOV.U32 R13, RZ, RZ, R59 ;  /* 0x000000ffff0d7224 */ /* 0x000fe400078e003b */
[----:B------:R-:W-:Y:S01]  /*25c30*/  IMAD.MOV.U32 R12, RZ, RZ, R2 ;  /* 0x000000ffff0c7224 */ /* 0x000fe200078e0002 */
[----:B------:R-:W-:-:S07]  /*25c40*/  MOV R74, R14 ;  /* 0x0000000e004a7202 */ /* 0x000fce0000000f00 */
[----:B------:R-:W-:Y:S05]  /*25c50*/  WARPSYNC.COLLECTIVE R15, `(.L_x_666) ;  /* 0x000000000f087348 */ /* 0x000fea0003c00000 */
[----:B------:R0:W1:Y:S02]  /*25c60*/  SHFL.IDX P6, R14, R13, R12, R11 ;  /* 0x0000000c0d0e7389 */ /* 0x00006400000c000b */
[----:B01----:R-:W-:Y:S01]  /*25c70*/  ENDCOLLECTIVE ;  /* 0x000000000000791b */ /* 0x003fe20003800000 */
.L_x_666:
[----:B------:R-:W-:Y:S02]  /*25c80*/  SEL R9, R55, R74, P0 ;  /* 0x0000004a37097207 */ /* 0x000fe40000000000 */
        /* <DEDUP_REMOVED lines=9> */
.L_x_667:
[----:B------:R-:W-:Y:S01]  /*25d20*/  IMAD.MOV.U32 R13, RZ, RZ, R61 ;  /* 0x000000ffff0d7224 */ /* 0x000fe200078e003d */
[----:B------:R-:W-:Y:S01]  /*25d30*/  MOV R12, R2 ;  /* 0x00000002000c7202 */ /* 0x000fe20000000f00 */
[----:B------:R-:W-:-:S07]  /*25d40*/  IMAD.MOV.U32 R84, RZ, RZ, R14 ;  /* 0x000000ffff547224 */ /* 0x000fce00078e000e */
[----:B------:R-:W-:Y:S05]  /*25d50*/  WARPSYNC.COLLECTIVE R15, `(.L_x_668) ;  /* 0x000000000f087348 */ /* 0x000fea0003c00000 */
[----:B------:R0:W1:Y:S02]  /*25d60*/  SHFL.IDX P6, R14, R13, R12, R11 ;  /* 0x0000000c0d0e7389 */ /* 0x00006400000c000b */
[----:B01----:R-:W-:Y:S01]  /*25d70*/  ENDCOLLECTIVE ;  /* 0x000000000000791b */ /* 0x003fe20003800000 */
.L_x_668:
[----:B------:R-:W-:Y:S02]  /*25d80*/  SEL R25, R59, R84, P0 ;  /* 0x000000543b197207 */ /* 0x000fe40000000000 */
[----:B------:R-:W-:Y:S01]  /*25d90*/  SEL R27, R84, R59, P0 ;  /* 0x0000003b541b7207 */ /* 0x000fe20000000000 */
[----:B------:R-:W-:Y:S01]  /*25da0*/  IMAD.MOV.U32 R13, RZ, RZ, R68 ;  /* 0x000000ffff0d7224 */ /* 0x000fe200078e0044 */
[----:B------:R-:W-:Y:S01]  /*25db0*/  SEL R68, R45, R52, P0 ;  /* 0x000000342d447207 */ /* 0x000fe20000000000 */
[----:B------:R-:W-:Y:S02]  /*25dc0*/  IMAD.MOV.U32 R12, RZ, RZ, R7 ;  /* 0x000000ffff0c7224 */ /* 0x000fe400078e0007 */
[----:B------:R-:W-:-:S07]  /*25dd0*/  IMAD.MOV.U32 R61, RZ, RZ, R14 ;  /* 0x000000ffff3d7224 */ /* 0x000fce00078e000e */
[----:B------:R-:W-:Y:S05]  /*25de0*/  WARPSYNC.COLLECTIVE R15, `(.L_x_669) ;  /* 0x000000000f087348 */ /* 0x000fea0003c00000 */
[----:B------:R0:W1:Y:S02]  /*25df0*/  SHFL.IDX P6, R14, R13, R12, R11 ;  /* 0x0000000c0d0e7389 */ /* 0x00006400000c000b */
[----:B01----:R-:W-:Y:S01]  /*25e00*/  ENDCOLLECTIVE ;  /* 0x000000000000791b */ /* 0x003fe20003800000 */
.L_x_669:
[----:B------:R-:W-:Y:S02]  /*25e10*/  IMAD.MOV.U32 R13, RZ, RZ, R63 ;  /* 0x000000ffff0d7224 */ /* 0x000fe400078e003f */
[----:B------:R-:W-:Y:S01]  /*25e20*/  IMAD.MOV.U32 R12, RZ, RZ, R2 ;  /* 0x000000ffff0c7224 */ /* 0x000fe200078e0002 */
[----:B------:R-:W-:-:S07]  /*25e30*/  MOV R86, R14 ;  /* 0x0000000e00567202 */ /* 0x000fce0000000f00 */
[----:B------:R-:W-:Y:S05]  /*25e40*/  WARPSYNC.COLLECTIVE R15, `(.L_x_670) ;  /* 0x000000000f087348 */ /* 0x000fea0003c00000 */
[----:B------:R0:W1:Y:S02]  /*25e50*/  SHFL.IDX P6, R14, R13, R12, R11 ;  /* 0x0000000c0d0e7389 */ /* 0x00006400000c000b */
[----:B01----:R-:W-:Y:S01]  /*25e60*/  ENDCOLLECTIVE ;  /* 0x000000000000791b */ /* 0x003fe20003800000 */
.L_x_670:
[----:B------:R-:W-:Y:S02]  /*25e70*/  SEL R29, R61, R86, P0 ;  /* 0x000000563d1d7207 */ /* 0x000fe40000000000 */
        /* <DEDUP_REMOVED lines=10> */
.L_x_671:
[----:B------:R-:W-:Y:S01]  /*25f20*/  IMAD.MOV.U32 R13, RZ, RZ, R65 ;  /* 0x000000ffff0d7224 */ /* 0x000fe200078e0041 */
[----:B------:R-:W-:Y:S01]  /*25f30*/  MOV R12, R2 ;  /* 0x00000002000c7202 */ /* 0x000fe20000000f00 */
[----:B------:R-:W-:-:S07]  /*25f40*/  IMAD.MOV.U32 R88, RZ, RZ, R14 ;  /* 0x000000ffff587224 */ /* 0x000fce00078e000e */
[----:B------:R-:W-:Y:S05]  /*25f50*/  WARPSYNC.COLLECTIVE R15, `(.L_x_672) ;  /* 0x000000000f087348 */ /* 0x000fea0003c00000 */
[----:B------:R0:W1:Y:S02]  /*25f60*/  SHFL.IDX P6, R14, R13, R12, R11 ;  /* 0x0000000c0d0e7389 */ /* 0x00006400000c000b */
[----:B01----:R-:W-:Y:S01]  /*25f70*/  ENDCOLLECTIVE ;  /* 0x000000000000791b */ /* 0x003fe20003800000 */
.L_x_672:
[----:B------:R-:W-:Y:S01]  /*25f80*/  IMAD.MOV.U32 R13, RZ, RZ, R76 ;  /* 0x000000ffff0d7224 */ /* 0x000fe200078e004c */
[----:B------:R-:W-:Y:S01]  /*25f90*/  SEL R76, R49, R58, P0 ;  /* 0x0000003a314c7207 */ /* 0x000fe20000000000 */
[----:B------:R-:W-:Y:S02]  /*25fa0*/  IMAD.MOV.U32 R12, RZ, RZ, R7 ;  /* 0x000000ffff0c7224 */ /* 0x000fe400078e0007 */
[----:B------:R-:W-:-:S07]  /*25fb0*/  IMAD.MOV.U32 R65, RZ, RZ, R14 ;  /* 0x000000ffff417224 */ /* 0x000fce00078e000e */
[----:B------:R-:W-:Y:S05]  /*25fc0*/  WARPSYNC.COLLECTIVE R15, `(.L_x_673) ;  /* 0x000000000f087348 */ /* 0x000fea0003c00000 */
[----:B------:R0:W1:Y:S02]  /*25fd0*/  SHFL.IDX P6, R14, R13, R12, R11 ;  /* 0x0000000c0d0e7389 */ /* 0x00006400000c000b */
[----:B01----:R-:W-:Y:S01]  /*25fe0*/  ENDCOLLECTIVE ;  /* 0x000000000000791b */ /* 0x003fe20003800000 */
.L_x_673:
[----:B------:R-:W-:Y:S02]  /*25ff0*/  IMAD.MOV.U32 R13, RZ, RZ, R67 ;  /* 0x000000ffff0d7224 */ /* 0x000fe400078e0043 */
[----:B------:R-:W-:Y:S01]  /*26000*/  IMAD.MOV.U32 R12, RZ, RZ, R2 ;  /* 0x000000ffff0c7224 */ /* 0x000fe200078e0002 */
[----:B------:R-:W-:-:S07]  /*26010*/  MOV R90, R14 ;  /* 0x0000000e005a7202 */ /* 0x000fce0000000f00 */
[----:B------:R-:W-:Y:S05]  /*26020*/  WARPSYNC.COLLECTIVE R15, `(.L_x_674) ;  /* 0x000000000f087348 */ /* 0x000fea0003c00000 */
[----:B------:R0:W1:Y:S02]  /*26030*/  SHFL.IDX P6, R14, R13, R12, R11 ;  /* 0x0000000c0d0e7389 */ /* 0x00006400000c000b */
[----:B01----:R-:W-:Y:S01]  /*26040*/  ENDCOLLECTIVE ;  /* 0x000000000000791b */ /* 0x003fe20003800000 */
.L_x_674:
[----:B------:R-:W-:Y:S02]  /*26050*/  SEL R37, R65, R90, P0 ;  /* 0x0000005a41257207 */ /* 0x000fe40000000000 */
[----:B------:R-:W-:Y:S02]  /*26060*/  SEL R39, R90, R65, P0 ;  /* 0x000000415a277207 */ /* 0x000fe40000000000 */
[----:B------:R-:W-:Y:S01]  /*26070*/  MOV R13, R78 ;  /* 0x0000004e000d7202 */ /* 0x000fe20000000f00 */
[----:B------:R-:W-:Y:S01]  /*26080*/  IMAD.MOV.U32 R12, RZ, RZ, R7 ;  /* 0x000000ffff0c7224 */ /* 0x000fe200078e0007 */
[----:B------:R-:W-:Y:S01]  /*26090*/  SEL R78, R58, R49, P0 ;  /* 0x000000313a4e7207 */ /* 0x000fe20000000000 */
[----:B------:R-:W-:-:S07]  /*260a0*/  IMAD.MOV.U32 R67, RZ, RZ, R14 ;  /* 0x000000ffff437224 */ /* 0x000fce00078e000e */
[----:B------:R-:W-:Y:S05]  /*260b0*/  WARPSYNC.COLLECTIVE R15, `(.L_x_675) ;  /* 0x000000000f087348 */ /* 0x000fea0003c00000 */
[----:B------:R0:W1:Y:S02]  /*260c0*/  SHFL.IDX P6, R14, R13, R12, R11 ;  /* 0x0000000c0d0e7389 */ /* 0x00006400000c000b */
[----:B01----:R-:W-:Y:S01]  /*260d0*/  ENDCOLLECTIVE ;  /* 0x000000000000791b */ /* 0x003fe20003800000 */
.L_x_675:
[----:B------:R-:W-:Y:S01]  /*260e0*/  IMAD.MOV.U32 R13, RZ, RZ, R69 ;  /* 0x000000ffff0d7224 */ /* 0x000fe200078e0045 */
[----:B------:R-:W-:Y:S01]  /*260f0*/  MOV R12, R2 ;  /* 0x00000002000c7202 */ /* 0x000fe20000000f00 */
[----:B------:R-:W-:-:S07]  /*26100*/  IMAD.MOV.U32 R92, RZ, RZ, R14 ;  /* 0x000000ffff5c7224 */ /* 0x000fce00078e000e */
[----:B------:R-:W-:Y:S05]  /*26110*/  WARPSYNC.COLLECTIVE R15, `(.L_x_676) ;  /* 0x000000000f087348 */ /* 0x000fea0003c00000 */
[----:B------:R0:W1:Y:S02]  /*26120*/  SHFL.IDX P6, R14, R13, R12, R11 ;  /* 0x0000000c0d0e7389 */ /* 0x00006400000c000b */
[----:B01----:R-:W-:Y:S01]  /*26130*/  ENDCOLLECTIVE ;  /* 0x000000000000791b */ /* 0x003fe20003800000 */
.L_x_676:
[----:B------:R-:W-:Y:S01]  /*26140*/  IMAD.MOV.U32 R13, RZ, RZ, R80 ;  /* 0x000000ffff0d7224 */ /* 0x000fe200078e0050 */
[----:B------:R-:W-:Y:S01]  /*26150*/  SEL R80, R51, R20, P0 ;  /* 0x0000001433507207 */ /* 0x000fe20000000000 */
[----:B------:R-:W-:Y:S02]  /*26160*/  IMAD.MOV.U32 R12, RZ, RZ, R7 ;  /* 0x000000ffff0c7224 */ /* 0x000fe400078e0007 */
[----:B------:R-:W-:-:S07]  /*26170*/  IMAD.MOV.U32 R69, RZ, RZ, R14 ;  /* 0x000000ffff457224 */ /* 0x000fce00078e000e */
[----:B------:R-:W-:Y:S05]  /*26180*/  WARPSYNC.COLLECTIVE R15, `(.L_x_677) ;  /* 0x000000000f087348 */ /* 0x000fea0003c00000 */
[----:B------:R0:W1:Y:S02]  /*26190*/  SHFL.IDX P6, R14, R13, R12, R11 ;  /* 0x0000000c0d0e7389 */ /* 0x00006400000c000b */
[----:B01----:R-:W-:Y:S01]  /*261a0*/  ENDCOLLECTIVE ;  /* 0x000000000000791b */ /* 0x003fe20003800000 */
.L_x_677:
[----:B------:R-:W-:Y:S02]  /*261b0*/  IMAD.MOV.U32 R13, RZ, RZ, R71 ;  /* 0x000000ffff0d7224 */ /* 0x000fe400078e0047 */
[----:B------:R-:W-:Y:S01]  /*261c0*/  IMAD.MOV.U32 R12, RZ, RZ, R2 ;  /* 0x000000ffff0c7224 */ /* 0x000fe200078e0002 */
[----:B------:R-:W-:-:S07]  /*261d0*/  MOV R94, R14 ;  /* 0x0000000e005e7202 */ /* 0x000fce0000000f00 */
[----:B------:R-:W-:Y:S05]  /*261e0*/  WARPSYNC.COLLECTIVE R15, `(.L_x_678) ;  /* 0x000000000f087348 */ /* 0x000fea0003c00000 */
[----:B------:R0:W1:Y:S02]  /*261f0*/  SHFL.IDX P6, R14, R13, R12, R11 ;  /* 0x0000000c0d0e7389 */ /* 0x00006400000c000b */
[----:B01----:R-:W-:Y:S01]  /*26200*/  ENDCOLLECTIVE ;  /* 0x000000000000791b */ /* 0x003fe20003800000 */
.L_x_678:
        /* <DEDUP_REMOVED lines=9> */
.L_x_679:
[----:B------:R-:W-:Y:S01]  /*262a0*/  IMAD.MOV.U32 R13, RZ, RZ, R73 ;  /* 0x000000ffff0d7224 */ /* 0x000fe200078e0049 */
[----:B------:R-:W-:Y:S01]  /*262b0*/  MOV R12, R2 ;  /* 0x00000002000c7202 */ /* 0x000fe20000000f00 */
[----:B------:R-:W-:-:S07]  /*262c0*/  IMAD.MOV.U32 R96, RZ, RZ, R14 ;  /* 0x000000ffff607224 */ /* 0x000fce00078e000e */
[----:B------:R-:W-:Y:S05]  /*262d0*/  WARPSYNC.COLLECTIVE R15, `(.L_x_680) ;  /* 0x000000000f087348 */ /* 0x000fea0003c00000 */
[----:B------:R0:W1:Y:S02]  /*262e0*/  SHFL.IDX P6, R14, R13, R12, R11 ;  /* 0x0000000c0d0e7389 */ /* 0x00006400000c000b */
[----:B01----:R-:W-:Y:S01]  /*262f0*/  ENDCOLLECTIVE ;  /* 0x000000000000791b */ /* 0x003fe20003800000 */
.L_x_680:
[----:B------:R-:W-:Y:S01]  /*26300*/  SEL R61, R71, R96, P0 ;  /* 0x00000060473d7207 */ /* 0x000fe20000000000 */
[----:B------:R-:W-:Y:S02]  /*26310*/  IMAD.MOV.U32 R13, RZ, RZ, R98 ;  /* 0x000000ffff0d7224 */ /* 0x000fe400078e0062 */
[----:B------:R-:W-:Y:S02]  /*26320*/  IMAD.MOV.U32 R12, RZ, RZ, R7 ;  /* 0x000000ffff0c7224 */ /* 0x000fe400078e0007 */
[----:B------:R-:W-:-:S07]  /*26330*/  IMAD.MOV.U32 R73, RZ, RZ, R14 ;  /* 0x000000ffff497224 */ /* 0x000fce00078e000e */
[----:B------:R-:W-:Y:S05]  /*26340*/  WARPSYNC.COLLECTIVE R15, `(.L_x_681) ;  /* 0x000000000f087348 */ /* 0x000fea0003c00000 */
[----:B------:R0:W1:Y:S02]  /*26350*/  SHFL.IDX P6, R14, R13, R12, R11 ;  /* 0x0000000c0d0e7389 */ /* 0x00006400000c000b */
[----:B01----:R-:W-:Y:S01]  /*26360*/  ENDCOLLECTIVE ;  /* 0x000000000000791b */ /* 0x003fe20003800000 */
.L_x_681:
[----:B------:R-:W-:Y:S02]  /*26370*/  IMAD.MOV.U32 R13, RZ, RZ, R75 ;  /* 0x000000ffff0d7224 */ /* 0x000fe400078e004b */
[----:B------:R-:W-:Y:S01]  /*26380*/  IMAD.MOV.U32 R12, RZ, RZ, R2 ;  /* 0x000000ffff0c7224 */ /* 0x000fe200078e0002 */
[----:B------:R-:W-:-:S07]  /*26390*/  MOV R98, R14 ;  /* 0x0000000e00627202 */ /* 0x000fce0000000f00 */
[----:B------:R-:W-:Y:S05]  /*263a0*/  WARPSYNC.COLLECTIVE R15, `(.L_x_682) ;  /* 0x000000000f087348 */ /* 0x000fea0003c00000 */
[----:B------:R0:W1:Y:S02]  /*263b0*/  SHFL.IDX P6, R14, R13, R12, R11 ;  /* 0x0000000c0d0e7389 */ /* 0x00006400000c000b */
[----:B01----:R-:W-:Y:S01]  /*263c0*/  ENDCOLLECTIVE ;  /* 0x000000000000791b */ /* 0x003fe20003800000 */
.L_x_682:
        /* <DEDUP_REMOVED lines=8> */
.L_x_683:
[----:B------:R-:W-:Y:S01]  /*26450*/  IMAD.MOV.U32 R13, RZ, RZ, R77 ;  /* 0x000000ffff0d7224 */ /* 0x000fe200078e004d */
[----:B------:R-:W-:Y:S01]  /*26460*/  MOV R12, R2 ;  /* 0x00000002000c7202 */ /* 0x000fe20000000f00 */
[----:B------:R-:W-:-:S07]  /*26470*/  IMAD.MOV.U32 R100, RZ, RZ, R14 ;  /* 0x000000ffff647224 */ /* 0x000fce00078e000e */
[----:B------:R-:W-:Y:S05]  /*26480*/  WARPSYNC.COLLECTIVE R15, `(.L_x_684) ;  /* 0x000000000f087348 */ /* 0x000fea0003c00000 */
[----:B------:R0:W1:Y:S02]  /*26490*/  SHFL.IDX P6, R14, R13, R12, R11 ;  /* 0x0000000c0d0e7389 */ /* 0x00006400000c000b */
[----:B01----:R-:W-:Y:S01]  /*264a0*/  ENDCOLLECTIVE ;  /* 0x000000000000791b */ /* 0x003fe20003800000 */
.L_x_684:
[----:B------:R-:W-:Y:S01]  /*264b0*/  SEL R65, R75, R100, P0 ;  /* 0x000000644b417207 */ /* 0x000fe20000000000 */
[----:B------:R-:W-:Y:S02]  /*264c0*/  IMAD.MOV.U32 R13, RZ, RZ, R110 ;  /* 0x000000ffff0d7224 */ /* 0x000fe400078e006e */
[----:B------:R-:W-:Y:S02]  /*264d0*/  IMAD.MOV.U32 R12, RZ, RZ, R7 ;  /* 0x000000ffff0c7224 */ /* 0x000fe400078e0007 */
[----:B------:R-:W-:-:S07]  /*264e0*/  IMAD.MOV.U32 R77, RZ, RZ, R14 ;  /* 0x000000ffff4d7224 */ /* 0x000fce00078e000e */
[----:B------:R-:W-:Y:S05]  /*264f0*/  WARPSYNC.COLLECTIVE R15, `(.L_x_685) ;  /* 0x000000000f087348 */ /* 0x000fea0003c00000 */
[----:B------:R0:W1:Y:S02]  /*26500*/  SHFL.IDX P6, R14, R13, R12, R11 ;  /* 0x0000000c0d0e7389 */ /* 0x00006400000c000b */
[----:B01----:R-:W-:Y:S01]  /*26510*/  ENDCOLLECTIVE ;  /* 0x000000000000791b */ /* 0x003fe20003800000 */
.L_x_685:
[----:B------:R-:W-:Y:S02]  /*26520*/  IMAD.MOV.U32 R13, RZ, RZ, R79 ;  /* 0x000000ffff0d7224 */ /* 0x000fe400078e004f */
[----:B------:R-:W-:Y:S01]  /*26530*/  IMAD.MOV.U32 R12, RZ, RZ, R2 ;  /* 0x000000ffff0c7224 */ /* 0x000fe200078e0002 */
[----:B------:R-:W-:-:S07]  /*26540*/  MOV R110, R14 ;  /* 0x0000000e006e7202 */ /* 0x000fce0000000f00 */
[----:B------:R-:W-:Y:S05]  /*26550*/  WARPSYNC.COLLECTIVE R15, `(.L_x_686) ;  /* 0x000000000f087348 */ /* 0x000fea0003c00000 */
[----:B------:R0:W1:Y:S02]  /*26560*/  SHFL.IDX P6, R14, R13, R12, R11 ;  /* 0x0000000c0d0e7389 */ /* 0x00006400000c000b */
[----:B01----:R-:W-:Y:S01]  /*26570*/  ENDCOLLECTIVE ;  /* 0x000000000000791b */ /* 0x003fe20003800000 */
.L_x_686:
        /* <DEDUP_REMOVED lines=8> */
.L_x_687:
[----:B------:R-:W-:Y:S01]  /*26600*/  IMAD.MOV.U32 R13, RZ, RZ, R109 ;  /* 0x000000ffff0d7224 */ /* 0x000fe200078e006d */
[----:B------:R-:W-:Y:S01]  /*26610*/  MOV R12, R2 ;  /* 0x00000002000c7202 */ /* 0x000fe20000000f00 */
[----:B------:R-:W-:-:S07]  /*26620*/  IMAD.MOV.U32 R112, RZ, RZ, R14 ;  /* 0x000000ffff707224 */ /* 0x000fce00078e000e */
[----:B------:R-:W-:Y:S05]  /*26630*/  WARPSYNC.COLLECTIVE R15, `(.L_x_688) ;  /* 0x000000000f087348 */ /* 0x000fea0003c00000 */
[----:B------:R0:W1:Y:S02]  /*26640*/  SHFL.IDX P6, R14, R13, R12, R11 ;  /* 0x0000000c0d0e7389 */ /* 0x00006400000c000b */
[----:B01----:R-:W-:Y:S01]  /*26650*/  ENDCOLLECTIVE ;  /* 0x000000000000791b */ /* 0x003fe20003800000 */
.L_x_688:
[----:B------:R-:W-:Y:S01]  /*26660*/  SEL R69, R79, R112, P0 ;  /* 0x000000704f457207 */ /* 0x000fe20000000000 */
[----:B------:R-:W-:Y:S02]  /*26670*/  IMAD.MOV.U32 R13, RZ, RZ, R114 ;  /* 0x000000ffff0d7224 */ /* 0x000fe400078e0072 */
[----:B------:R-:W-:Y:S02]  /*26680*/  IMAD.MOV.U32 R12, RZ, RZ, R7 ;  /* 0x000000ffff0c7224 */ /* 0x000fe400078e0007 */
[----:B------:R-:W-:-:S07]  /*26690*/  IMAD.MOV.U32 R109, RZ, RZ, R14 ;  /* 0x000000ffff6d7224 */ /* 0x000fce00078e000e */
[----:B------:R-:W-:Y:S05]  /*266a0*/  WARPSYNC.COLLECTIVE R15, `(.L_x_689) ;  /* 0x000000000f087348 */ /* 0x000fea0003c00000 */
[----:B------:R0:W1:Y:S02]  /*266b0*/  SHFL.IDX P6, R14, R13, R12, R11 ;  /* 0x0000000c0d0e7389 */ /* 0x00006400000c000b */
[----:B01----:R-:W-:Y:S01]  /*266c0*/  ENDCOLLECTIVE ;  /* 0x000000000000791b */ /* 0x003fe20003800000 */
.L_x_689:
[----:B------:R-:W-:Y:S02]  /*266d0*/  IMAD.MOV.U32 R13, RZ, RZ, R111 ;  /* 0x000000ffff0d7224 */ /* 0x000fe400078e006f */
[----:B------:R-:W-:Y:S01]  /*266e0*/  IMAD.MOV.U32 R12, RZ, RZ, R2 ;  /* 0x000000ffff0c7224 */ /* 0x000fe200078e0002 */
[----:B------:R-:W-:-:S07]  /*266f0*/  MOV R114, R14 ;  /* 0x0000000e00727202 */ /* 0x000fce0000000f00 */
[----:B------:R-:W-:Y:S05]  /*26700*/  WARPSYNC.COLLECTIVE R15, `(.L_x_690) ;  /* 0x000000000f087348 */ /* 0x000fea0003c00000 */
[----:B------:R0:W1:Y:S02]  /*26710*/  SHFL.IDX P6, R14, R13, R12, R11 ;  /* 0x0000000c0d0e7389 */ /* 0x00006400000c000b */
[----:B01----:R-:W-:Y:S01]  /*26720*/  ENDCOLLECTIVE ;  /* 0x000000000000791b */ /* 0x003fe20003800000 */
.L_x_690:
[----:B------:R-:W-:Y:S01]  /*26730*/  MOV R13, R116 ;  /* 0x00000074000d7202 */ /* 0x000fe20000000f00 */
[----:B------:R-:W-:Y:S02]  /*26740*/  IMAD.MOV.U32 R12, RZ, RZ, R7 ;  /* 0x000000ffff0c7224 */ /* 0x000fe400078e0007 */
[----:B------:R-:W-:-:S07]  /*26750*/  IMAD.MOV.U32 R111, RZ, RZ, R14 ;  /* 0x000000ffff6f7224 */ /* 0x000fce00078e000e */
[----:B------:R-:W-:Y:S05]  /*26760*/  WARPSYNC.COLLECTIVE R15, `(.L_x_691) ;  /* 0x000000000f087348 */ /* 0x000fea0003c00000 */
[----:B------:R0:W1:Y:S02]  /*26770*/  SHFL.IDX P6, R14, R13, R12, R11 ;  /* 0x0000000c0d0e7389 */ /* 0x00006400000c000b */
[----:B01----:R-:W-:Y:S01]  /*26780*/  ENDCOLLECTIVE ;  /* 0x000000000000791b */ /* 0x003fe20003800000 */
.L_x_691:
[----:B------:R-:W-:Y:S01]  /*26790*/  IMAD.MOV.U32 R13, RZ, RZ, R5 ;  /* 0x000000ffff0d7224 */ /* 0x000fe200078e0005 */
[----:B------:R-:W-:Y:S01]  /*267a0*/  MOV R12, R2 ;  /* 0x00000002000c7202 */ /* 0x000fe20000000f00 */
[----:B------:R-:W-:Y:S01]  /*267b0*/  IMAD.MOV.U32 R2, RZ, RZ, RZ ;  /* 0x000000ffff027224 */ /* 0x000fe200078e00ff */
[----:B------:R-:W-:Y:S01]  /*267c0*/  SEL R5, R53, R72, P0 ;  /* 0x0000004835057207 */ /* 0x000fe20000000000 */
[----:B------:R-:W-:-:S07]  /*267d0*/  IMAD.MOV.U32 R116, RZ, RZ, R14 ;  /* 0x000000ffff747224 */ /* 0x000fce00078e000e */
[----:B------:R-:W-:Y:S05]  /*267e0*/  WARPSYNC.COLLECTIVE R15, `(.L_x_692) ;  /* 0x000000000f087348 */ /* 0x000fea0003c00000 */
[----:B------:R0:W1:Y:S02]  /*267f0*/  SHFL.IDX P6, R14, R13, R12, R11 ;  /* 0x0000000c0d0e7389 */ /* 0x00006400000c000b */
[----:B01----:R-:W-:Y:S01]  /*26800*/  ENDCOLLECTIVE ;  /* 0x000000000000791b */ /* 0x003fe20003800000 */
.L_x_692:
[----:B------:R-:W-:Y:S01]  /*26810*/  SEL R77, R111, R116, P0 ;  /* 0x000000746f4d7207 */ /* 0x000fe20000000000 */
[----:B------:R-:W-:Y:S02]  /*26820*/  IMAD.MOV.U32 R13, RZ, RZ, R3 ;  /* 0x000000ffff0d7224 */ /* 0x000fe400078e0003 */
[----:B------:R-:W-:Y:S01]  /*26830*/  IMAD.MOV.U32 R12, RZ, RZ, R7 ;  /* 0x000000ffff0c7224 */ /* 0x000fe200078e0007 */
[----:B------:R-:W-:Y:S02]  /*26840*/  SEL R7, R72, R53, P0 ;  /* 0x0000003548077207 */ /* 0x000fe40000000000 */
[----:B------:R-:W-:Y:S01]  /*26850*/  SEL R53, R109, R114, P0 ;  /* 0x000000726d357207 */ /* 0x000fe20000000000 */
[----:B------:R-:W-:-:S07]  /*26860*/  IMAD.MOV.U32 R0, RZ, RZ, R14 ;  /* 0x000000ffff007224 */ /* 0x000fce00078e000e */
[----:B------:R-:W-:Y:S05]  /*26870*/  WARPSYNC.COLLECTIVE R15, `(.L_x_693) ;  /* 0x000000000f087348 */ /* 0x000fea0003c00000 */
[----:B------:R0:W1:Y:S02]  /*26880*/  SHFL.IDX P6, R14, R13, R12, R11 ;  /* 0x0000000c0d0e7389 */ /* 0x00006400000c000b */
[----:B01----:R-:W-:Y:S01]  /*26890*/  ENDCOLLECTIVE ;  /* 0x000000000000791b */ /* 0x003fe20003800000 */
.L_x_693:
[----:B------:R-:W-:Y:S02]  /*268a0*/  SEL R12, R33, R40, P0 ;  /* 0x00000028210c7207 */ /* 0x000fe40000000000 */
[----:B------:R-:W-:Y:S02]  /*268b0*/  SEL R11, R74, R55, P0 ;  /* 0x000000374a0b7207 */ /* 0x000fe40000000000 */
[----:B------:R-:W-:Y:S02]  /*268c0*/  SEL R13, R67, R92, P0 ;  /* 0x0000005c430d7207 */ /* 0x000fe40000000000 */
[----:B------:R-:W-:Y:S02]  /*268d0*/  SEL R15, R92, R67, P0 ;  /* 0x000000435c0f7207 */ /* 0x000fe40000000000 */
[----:B------:R-:W-:Y:S02]  /*268e0*/  SEL R67, R100, R75, P0 ;  /* 0x0000004b64437207 */ /* 0x000fe40000000000 */
[----:B------:R-:W-:-:S02]  /*268f0*/  MOV R3, R14 ;  /* 0x0000000e00037202 */ /* 0x000fc40000000f00 */
        /* <DEDUP_REMOVED lines=8> */
[----:B------:R-:W-:Y:S01]  /*26980*/  SEL R79, R116, R111, P0 ;  /* 0x0000006f744f7207 */ /* 0x000fe20000000000 */
[----:B------:R-:W-:Y:S06]  /*26990*/  BRA `(.L_x_694) ;  /* 0xffffff4800987947 */ /* 0x000fec000383ffff */
.L_x_484:
[----:B------:R-:W0:Y:S01]  /*269a0*/  S2R R6, SR_TID.X ;  /* 0x0000000000067919 */ /* 0x000e220000002100 */
[----:B------:R-:W-:Y:S01]  /*269b0*/  BSSY B1, `(.L_x_695) ;  /* 0x000000a000017945 */ /* 0x000fe20003800000 */
[----:B------:R-:W-:Y:S01]  /*269c0*/  IMAD.MOV.U32 R12, RZ, RZ, RZ ;  /* 0x000000ffff0c7224 */ /* 0x000fe200078e00ff */
[----:B------:R-:W-:Y:S01]  /*269d0*/  MOV R11, 0x1f ;  /* 0x0000001f000b7802 */ /* 0x000fe20000000f00 */
[----:B------:R-:W-:Y:S01]  /*269e0*/  IMAD.MOV.U32 R15, RZ, RZ, -0x1 ;  /* 0xffffffffff0f7424 */ /* 0x000fe200078e00ff */
[----:B0-----:R-:W-:-:S04]  /*269f0*/  SHF.R.U32.HI R6, RZ, 0x5, R6 ;  /* 0x00000005ff067819 */ /* 0x001fc80000011606 */
[----:B------:R-:W-:-:S05]  /*26a00*/  LOP3.LUT R6, R6, 0x3, RZ, 0xc0, !PT ;  /* 0x0000000306067812 */ /* 0x000fca00078ec0ff */
[----:B------:R-:W-:-:S07]  /*26a10*/  IMAD.MOV.U32 R13, RZ, RZ, R6 ;  /* 0x000000ffff0d7224 */ /* 0x000fce00078e0006 */
[----:B------:R-:W-:Y:S05]  /*26a20*/  WARPSYNC.COLLECTIVE R15, `(.L_x_696) ;  /* 0x000000000f087348 */ /* 0x000fea0003c00000 */
[----:B------:R0:W1:Y:S02]  /*26a30*/  SHFL.IDX P6, R14, R13, R12, R11 ;  /* 0x0000000c0d0e7389 */ /* 0x00006400000c000b */
[----:B01----:R-:W-:Y:S01]  /*26a40*/  ENDCOLLECTIVE ;  /* 0x000000000000791b */ /* 0x003fe20003800000 */
.L_x_696:
[----:B------:R-:W-:Y:S05]  /*26a50*/  BSYNC B1 ;  /* 0x0000000000017941 */ /* 0x000fea0003800000 */
.L_x_695:
[----:B------:R-:W-:Y:S05]  /*26a60*/  BRA `(.L_x_697) ;  /* 0xffffff7c00107947 */ /* 0x000fea000383ffff */
.L_x_486:
[----:B------:R-:W-:Y:S01]  /*26a70*/  BSSY B1, `(.L_x_698) ;  /* 0x0000006000017945 */ /* 0x000fe20003800000 */
[----:B------:R-:W-:-:S07]  /*26a80*/  IMAD.MOV.U32 R15, RZ, RZ, -0x1 ;  /* 0xffffffffff0f7424 */ /* 0x000fce00078e00ff */
[----:B0-----:R-:W-:Y:S05]  /*26a90*/  WARPSYNC.COLLECTIVE R15, `(.L_x_699) ;  /* 0x000000000f0c7348 */ /* 0x001fea0003c00000 */
[----:B------:R-:W-:Y:S02]  /*26aa0*/  ELECT P6, UR62, PT ;  /* 0x00000000003e782f */ /* 0x000fe400038c0000 */
[----:B------:R-:W-:Y:S01]  /*26ab0*/  MOV R14, UR62 ;  /* 0x0000003e000e7c02 */ /* 0x000fe20008000f00 */
[----:B0-----:R-:W-:Y:S10]  /*26ac0*/  ENDCOLLECTIVE ;  /* 0x000000000000791b */ /* 0x001ff40003800000 */
.L_x_699:
[----:B------:R-:W-:Y:S05]  /*26ad0*/  BSYNC B1 ;  /* 0x0000000000017941 */ /* 0x000fea0003800000 */
.L_x_698:
[----:B------:R-:W-:Y:S05]  /*26ae0*/  BRA `(.L_x_485) ;  /* 0xffffff7c00087947 */ /* 0x000fea000383ffff */
.L_x_488:
[----:B0-----:R0:W1:Y:S02]  /*26af0*/  SYNCS.PHASECHK.TRANS64.TRYWAIT P0, [R11+URZ+0x38820], R4 ;  /* 0x038820040b0075a7 */ /* 0x001064000800017f */
[----:B-1----:R-:W-:Y:S05]  /*26b00*/  @!P0 NANOSLEEP.SYNCS 0x989680 ;  /* 0x009896800000895d */ /* 0x002fea0003900000 */
[----:B------:R-:W1:Y:S02]  /*26b10*/  @!P0 SYNCS.PHASECHK.TRANS64 P0, [R11+URZ+0x38820], R4 ;  /* 0x038820040b0085a7 */ /* 0x000e64000800007f */
[----:B-1----:R-:W-:Y:S05]  /*26b20*/  @!P0 BRA `(.L_x_488) ;  /* 0xfffffffc00f08947 */ /* 0x002fea000383ffff */
[----:B------:R-:W-:Y:S05]  /*26b30*/  BRA `(.L_x_700) ;  /* 0xffffff7c00247947 */ /* 0x000fea000383ffff */
.L_x_492:
[----:B-1----:R1:W2:Y:S02]  /*26b40*/  SYNCS.PHASECHK.TRANS64.TRYWAIT P0, [R7+URZ+0x388a0], R12 ;  /* 0x0388a00c070075a7 */ /* 0x0022a4000800017f */
[----:B--2---:R-:W-:Y:S05]  /*26b50*/  @!P0 NANOSLEEP.SYNCS 0x989680 ;  /* 0x009896800000895d */ /* 0x004fea0003900000 */
[----:B------:R-:W2:Y:S02]  /*26b60*/  @!P0 SYNCS.PHASECHK.TRANS64 P0, [R7+URZ+0x388a0], R12 ;  /* 0x0388a00c070085a7 */ /* 0x000ea4000800007f */
[----:B--2---:R-:W-:Y:S05]  /*26b70*/  @!P0 BRA `(.L_x_492) ;  /* 0xfffffffc00f08947 */ /* 0x004fea000383ffff */
[----:B------:R-:W-:Y:S05]  /*26b80*/  BRA `(.L_x_701) ;  /* 0xffffff7c00447947 */ /* 0x000fea000383ffff */
.L_x_498:
[----:B0-----:R0:W2:Y:S02]  /*26b90*/  SYNCS.PHASECHK.TRANS64.TRYWAIT P0, [R7+URZ+0x388c0], R12 ;  /* 0x0388c00c070075a7 */ /* 0x0010a4000800017f */
[----:B--2---:R-:W-:Y:S05]  /*26ba0*/  @!P0 NANOSLEEP.SYNCS 0x989680 ;  /* 0x009896800000895d */ /* 0x004fea0003900000 */
[----:B------:R-:W2:Y:S02]  /*26bb0*/  @!P0 SYNCS.PHASECHK.TRANS64 P0, [R7+URZ+0x388c0], R12 ;  /* 0x0388c00c070085a7 */ /* 0x000ea4000800007f */
[----:B--2---:R-:W-:Y:S05]  /*26bc0*/  @!P0 BRA `(.L_x_498) ;  /* 0xfffffffc00f08947 */ /* 0x004fea000383ffff */
[----:B------:R-:W-:Y:S05]  /*26bd0*/  BRA `(.L_x_702) ;  /* 0xffffff8000047947 */ /* 0x000fea000383ffff */
.L_x_506:
[----:B0-----:R0:W1:Y:S02]  /*26be0*/  SYNCS.PHASECHK.TRANS64.TRYWAIT P1, [R7+URZ+0x388a0], R6 ;  /* 0x0388a006070075a7 */ /* 0x001064000802017f */
[----:B-1----:R-:W-:Y:S05]  /*26bf0*/  @!P1 NANOSLEEP.SYNCS 0x989680 ;  /* 0x009896800000995d */ /* 0x002fea0003900000 */
[----:B------:R-:W1:Y:S02]  /*26c00*/  @!P1 SYNCS.PHASECHK.TRANS64 P1, [R7+URZ+0x388a0], R6 ;  /* 0x0388a006070095a7 */ /* 0x000e64000802007f */
[----:B-1----:R-:W-:Y:S05]  /*26c10*/  @!P1 BRA `(.L_x_506) ;  /* 0xfffffffc00f09947 */ /* 0x002fea000383ffff */
[----:B------:R-:W-:Y:S05]  /*26c20*/  BRA `(.L_x_703) ;  /* 0xffffff8400207947 */ /* 0x000fea000383ffff */
.L_x_512:
[----:B-1----:R1:W2:Y:S02]  /*26c30*/  SYNCS.PHASECHK.TRANS64.TRYWAIT P1, [R7+URZ+0x388c0], R6 ;  /* 0x0388c006070075a7 */ /* 0x0022a4000802017f */
[----:B--2---:R-:W-:Y:S05]  /*26c40*/  @!P1 NANOSLEEP.SYNCS 0x989680 ;  /* 0x009896800000995d */ /* 0x004fea0003900000 */
[----:B------:R-:W2:Y:S02]  /*26c50*/  @!P1 SYNCS.PHASECHK.TRANS64 P1, [R7+URZ+0x388c0], R6 ;  /* 0x0388c006070095a7 */ /* 0x000ea4000802007f */
[----:B--2---:R-:W-:Y:S05]  /*26c60*/  @!P1 BRA `(.L_x_512) ;  /* 0xfffffffc00f09947 */ /* 0x004fea000383ffff */
[----:B------:R-:W-:Y:S05]  /*26c70*/  BRA `(.L_x_704) ;  /* 0xffffff8400d87947 */ /* 0x000fea000383ffff */
.L_x_527:
[----:B------:R-:W1:Y:S01]  /*26c80*/  S2R R5, SR_TID.X ;  /* 0x0000000000057919 */ /* 0x000e620000002100 */
[----:B------:R-:W-:Y:S01]  /*26c90*/  BSSY B0, `(.L_x_705) ;  /* 0x000000a000007945 */ /* 0x000fe20003800000 */
[----:B------:R-:W-:Y:S01]  /*26ca0*/  MOV R12, RZ ;  /* 0x000000ff000c7202 */ /* 0x000fe20000000f00 */
        /* <DEDUP_REMOVED lines=8> */
.L_x_706:
[----:B------:R-:W-:Y:S05]  /*26d30*/  BSYNC B0 ;  /* 0x0000000000007941 */ /* 0x000fea0003800000 */
.L_x_705:
[----:B------:R-:W-:Y:S05]  /*26d40*/  BRA `(.L_x_707) ;  /* 0xffffff9400707947 */ /* 0x000fea000383ffff */
.L_x_529:
[----:B------:R-:W-:Y:S01]  /*26d50*/  BSSY B0, `(.L_x_708) ;  /* 0x0000006000007945 */ /* 0x000fe20003800000 */
[----:B------:R-:W-:-:S07]  /*26d60*/  IMAD.MOV.U32 R15, RZ, RZ, -0x1 ;  /* 0xffffffffff0f7424 */ /* 0x000fce00078e00ff */
[----:B01----:R-:W-:Y:S05]  /*26d70*/  WARPSYNC.COLLECTIVE R15, `(.L_x_709) ;  /* 0x000000000f0c7348 */ /* 0x003fea0003c00000 */
[----:B------:R-:W-:Y:S02]  /*26d80*/  ELECT P6, UR62, PT ;  /* 0x00000000003e782f */ /* 0x000fe400038c0000 */
[----:B------:R-:W-:Y:S01]  /*26d90*/  MOV R14, UR62 ;  /* 0x0000003e000e7c02 */ /* 0x000fe20008000f00 */
[----:B01----:R-:W-:Y:S10]  /*26da0*/  ENDCOLLECTIVE ;  /* 0x000000000000791b */ /* 0x003ff40003800000 */
.L_x_709:
[----:B------:R-:W-:Y:S05]  /*26db0*/  BSYNC B0 ;  /* 0x0000000000007941 */ /* 0x000fea0003800000 */
.L_x_708:
[----:B------:R-:W-:Y:S05]  /*26dc0*/  BRA `(.L_x_710) ;  /* 0xffffff9400687947 */ /* 0x000fea000383ffff */
.L_x_532:
[----:B-1----:R1:W2:Y:S02]  /*26dd0*/  SYNCS.PHASECHK.TRANS64.TRYWAIT P2, [R5+URZ+0x38880], R7 ;  /* 0x03888007050075a7 */ /* 0x0022a4000804017f */
[----:B--2---:R-:W-:Y:S05]  /*26de0*/  @!P2 NANOSLEEP.SYNCS 0x989680 ;  /* 0x009896800000a95d */ /* 0x004fea0003900000 */
[----:B------:R-:W2:Y:S02]  /*26df0*/  @!P2 SYNCS.PHASECHK.TRANS64 P2, [R5+URZ+0x38880], R7 ;  /* 0x038880070500a5a7 */ /* 0x000ea4000804007f */
[----:B--2---:R-:W-:Y:S05]  /*26e00*/  @!P2 BRA `(.L_x_532) ;  /* 0xfffffffc00f0a947 */ /* 0x004fea000383ffff */
[----:B------:R-:W-:Y:S05]  /*26e10*/  BRA `(.L_x_711) ;  /* 0xffffff9400e47947 */ /* 0x000fea000383ffff */
.L_x_534:
[----:B--2---:R2:W3:Y:S02]  /*26e20*/  SYNCS.PHASECHK.TRANS64.TRYWAIT P2, [R5+URZ+0x38840], R7 ;  /* 0x03884007050075a7 */ /* 0x0044e4000804017f */
[----:B---3--:R-:W-:Y:S05]  /*26e30*/  @!P2 NANOSLEEP.SYNCS 0x989680 ;  /* 0x009896800000a95d */ /* 0x008fea0003900000 */
[----:B------:R-:W3:Y:S02]  /*26e40*/  @!P2 SYNCS.PHASECHK.TRANS64 P2, [R5+URZ+0x38840], R7 ;  /* 0x038840070500a5a7 */ /* 0x000ee4000804007f */
[----:B---3--:R-:W-:Y:S05]  /*26e50*/  @!P2 BRA `(.L_x_534) ;  /* 0xfffffffc00f0a947 */ /* 0x008fea000383ffff */
[----:B------:R-:W-:Y:S05]  /*26e60*/  BRA `(.L_x_712) ;  /* 0xffffff98005c7947 */ /* 0x000fea000383ffff */
.L_x_537:
[----:B-1----:R-:W1:Y:S01]  /*26e70*/  S2R R5, SR_CgaCtaId ;  /* 0x0000000000057919 */ /* 0x002e620000008800 */
[----:B------:R-:W-:-:S04]  /*26e80*/  MOV R4, 0x400 ;  /* 0x0000040000047802 */ /* 0x000fc80000000f00 */
[----:B-1----:R-:W-:-:S04]  /*26e90*/  LEA R4, R5, R4, 0x18 ;  /* 0x0000000405047211 */ /* 0x002fc800078ec0ff */
[----:B------:R1:W2:Y:S03]  /*26ea0*/  SYNCS.PHASECHK.TRANS64.TRYWAIT P0, [R4+URZ+0x38820], R3 ;  /* 0x03882003040075a7 */ /* 0x0002a6000800017f */
[----:B--2---:R-:W-:Y:S05]  /*26eb0*/  @!P0 NANOSLEEP.SYNCS 0x989680 ;  /* 0x009896800000895d */ /* 0x004fea0003900000 */
[----:B------:R-:W2:Y:S02]  /*26ec0*/  @!P0 SYNCS.PHASECHK.TRANS64 P0, [R4+URZ+0x38820], R3 ;  /* 0x03882003040085a7 */ /* 0x000ea4000800007f */
[----:B--2---:R-:W-:Y:S05]  /*26ed0*/  @!P0 BRA `(.L_x_537) ;  /* 0xfffffffc00e48947 */ /* 0x004fea000383ffff */
[----:B------:R-:W-:Y:S05]  /*26ee0*/  BRA `(.L_x_713) ;  /* 0xffffff9c00587947 */ /* 0x000fea000383ffff */
.L_x_543:
[----:B--2---:R2:W3:Y:S02]  /*26ef0*/  SYNCS.PHASECHK.TRANS64.TRYWAIT P0, [R5+URZ+0x38880], R4 ;  /* 0x03888004050075a7 */ /* 0x0044e4000800017f */
[----:B---3--:R-:W-:Y:S05]  /*26f00*/  @!P0 NANOSLEEP.SYNCS 0x989680 ;  /* 0x009896800000895d */ /* 0x008fea0003900000 */
[----:B------:R-:W3:Y:S02]  /*26f10*/  @!P0 SYNCS.PHASECHK.TRANS64 P0, [R5+URZ+0x38880], R4 ;  /* 0x03888004050085a7 */ /* 0x000ee4000800007f */
[----:B---3--:R-:W-:Y:S05]  /*26f20*/  @!P0 BRA `(.L_x_543) ;  /* 0xfffffffc00f08947 */ /* 0x008fea000383ffff */
[----:B------:R-:W-:Y:S05]  /*26f30*/  BRA `(.L_x_714) ;  /* 0xffffffa000147947 */ /* 0x000fea000383ffff */
.L_x_549:
[----:B-1----:R1:W3:Y:S02]  /*26f40*/  SYNCS.PHASECHK.TRANS64.TRYWAIT P0, [R5+URZ+0x38840], R4 ;  /* 0x03884004050075a7 */ /* 0x0022e4000800017f */
[----:B---3--:R-:W-:Y:S05]  /*26f50*/  @!P0 NANOSLEEP.SYNCS 0x989680 ;  /* 0x009896800000895d */ /* 0x008fea0003900000 */
[----:B------:R-:W3:Y:S02]  /*26f60*/  @!P0 SYNCS.PHASECHK.TRANS64 P0, [R5+URZ+0x38840], R4 ;  /* 0x03884004050085a7 */ /* 0x000ee4000800007f */
[----:B---3--:R-:W-:Y:S05]  /*26f70*/  @!P0 BRA `(.L_x_549) ;  /* 0xfffffffc00f08947 */ /* 0x008fea000383ffff */
[----:B------:R-:W-:Y:S05]  /*26f80*/  BRA `(.L_x_715) ;  /* 0xffffffa000e07947 */ /* 0x000fea000383ffff */
.L_x_556:
[----:B--2---:R-:W2:Y:S02]  /*26f90*/  LDL R4, [R1+0x4] ;  /* 0x0000040001047983 */ /* 0x004ea40000100800 */
[----:B--2---:R2:W3:Y:S02]  /*26fa0*/  SYNCS.PHASECHK.TRANS64.TRYWAIT P2, [R4+URZ+0x38870], R3 ;  /* 0x03887003040075a7 */ /* 0x0044e4000804017f */
[----:B---3--:R-:W-:Y:S05]  /*26fb0*/  @!P2 NANOSLEEP.SYNCS 0x989680 ;  /* 0x009896800000a95d */ /* 0x008fea0003900000 */
[----:B------:R-:W3:Y:S02]  /*26fc0*/  @!P2 SYNCS.PHASECHK.TRANS64 P2, [R4+URZ+0x38870], R3 ;  /* 0x038870030400a5a7 */ /* 0x000ee4000804007f */
[----:B---3--:R-:W-:Y:S05]  /*26fd0*/  @!P2 BRA `(.L_x_556) ;  /* 0xfffffffc00eca947 */ /* 0x008fea000383ffff */
[----:B------:R-:W-:Y:S05]  /*26fe0*/  BRA `(.L_x_716) ;  /* 0xffffffa400c47947 */ /* 0x000fea000383ffff */
.L_x_558:
[----:B--2---:R-:W2:Y:S02]  /*26ff0*/  LDL R5, [R1+0x4] ;  /* 0x0000040001057983 */ /* 0x004ea40000100800 */
[----:B--2---:R2:W3:Y:S02]  /*27000*/  SYNCS.PHASECHK.TRANS64.TRYWAIT P2, [R5+URZ+0x38860], R4 ;  /* 0x03886004050075a7 */ /* 0x0044e4000804017f */
[----:B---3--:R-:W-:Y:S05]  /*27010*/  @!P2 NANOSLEEP.SYNCS 0x989680 ;  /* 0x009896800000a95d */ /* 0x008fea0003900000 */
[----:B------:R-:W3:Y:S02]  /*27020*/  @!P2 SYNCS.PHASECHK.TRANS64 P2, [R5+URZ+0x38860], R4 ;  /* 0x038860040500a5a7 */ /* 0x000ee4000804007f */
[----:B---3--:R-:W-:Y:S05]  /*27030*/  @!P2 BRA `(.L_x_558) ;  /* 0xfffffffc00eca947 */ /* 0x008fea000383ffff */
[----:B------:R-:W-:Y:S05]  /*27040*/  BRA `(.L_x_717) ;  /* 0xffffffa400cc7947 */ /* 0x000fea000383ffff */
.L_x_565:
[----:B-1----:R1:W2:Y:S02]  /*27050*/  SYNCS.PHASECHK.TRANS64.TRYWAIT P0, [R2+URZ+0x38870], R0 ;  /* 0x03887000020075a7 */ /* 0x0022a4000800017f */
[----:B--2---:R-:W-:Y:S05]  /*27060*/  @!P0 NANOSLEEP.SYNCS 0x989680 ;  /* 0x009896800000895d */ /* 0x004fea0003900000 */
[----:B------:R-:W2:Y:S02]  /*27070*/  @!P0 SYNCS.PHASECHK.TRANS64 P0, [R2+URZ+0x38870], R0 ;  /* 0x03887000020085a7 */ /* 0x000ea4000800007f */
[----:B--2---:R-:W-:Y:S05]  /*27080*/  @!P0 BRA `(.L_x_565) ;  /* 0xfffffffc00f08947 */ /* 0x004fea000383ffff */
[----:B------:R-:W-:Y:S05]  /*27090*/  BRA `(.L_x_718) ;  /* 0xffffffb400247947 */ /* 0x000fea000383ffff */
.L_x_567:
[----:B-1----:R1:W2:Y:S02]  /*270a0*/  SYNCS.PHASECHK.TRANS64.TRYWAIT P0, [R2+URZ+0x38860], R0 ;  /* 0x03886000020075a7 */ /* 0x0022a4000800017f */
[----:B--2---:R-:W-:Y:S05]  /*270b0*/  @!P0 NANOSLEEP.SYNCS 0x989680 ;  /* 0x009896800000895d */ /* 0x004fea0003900000 */
[----:B------:R-:W2:Y:S02]  /*270c0*/  @!P0 SYNCS.PHASECHK.TRANS64 P0, [R2+URZ+0x38860], R0 ;  /* 0x03886000020085a7 */ /* 0x000ea4000800007f */
[----:B--2---:R-:W-:Y:S05]  /*270d0*/  @!P0 BRA `(.L_x_567) ;  /* 0xfffffffc00f08947 */ /* 0x004fea000383ffff */
[----:B------:R-:W-:Y:S05]  /*270e0*/  BRA `(.L_x_719) ;  /* 0xffffffb4002c7947 */ /* 0x000fea000383ffff */
.L_x_571:
[----:B------:R-:W2:Y:S01]  /*270f0*/  LDL R3, [R1] ;  /* 0x0000000001037983 */ /* 0x000ea20000100800 */
[----:B------:R-:W-:Y:S01]  /*27100*/  BSSY B0, `(.L_x_720) ;  /* 0x0000008000007945 */ /* 0x000fe20003800000 */
[----:B------:R-:W-:Y:S02]  /*27110*/  IMAD.MOV.U32 R12, RZ, RZ, RZ ;  /* 0x000000ffff0c7224 */ /* 0x000fe400078e00ff */
[----:B------:R-:W-:Y:S02]  /*27120*/  IMAD.MOV.U32 R11, RZ, RZ, 0x1f ;  /* 0x0000001fff0b7424 */ /* 0x000fe400078e00ff */
[----:B------:R-:W-:Y:S01]  /*27130*/  IMAD.MOV.U32 R15, RZ, RZ, -0x1 ;  /* 0xffffffffff0f7424 */ /* 0x000fe200078e00ff */
[----:B--2---:R-:W-:-:S07]  /*27140*/  MOV R13, R3 ;  /* 0x00000003000d7202 */ /* 0x004fce0000000f00 */
[----:B------:R-:W-:Y:S05]  /*27150*/  WARPSYNC.COLLECTIVE R15, `(.L_x_721) ;  /* 0x000000000f087348 */ /* 0x000fea0003c00000 */
[----:B------:R0:W1:Y:S02]  /*27160*/  SHFL.IDX P6, R14, R13, R12, R11 ;  /* 0x0000000c0d0e7389 */ /* 0x00006400000c000b */
[----:B01----:R-:W-:Y:S01]  /*27170*/  ENDCOLLECTIVE ;  /* 0x000000000000791b */ /* 0x003fe20003800000 */
.L_x_721:
[----:B------:R-:W-:Y:S05]  /*27180*/  BSYNC B0 ;  /* 0x0000000000007941 */ /* 0x000fea0003800000 */
.L_x_720:
[----:B------:R0:W5:Y:S01]  /*27190*/  LDL R2, [R1+0xc] ;  /* 0x00000c0001027983 */ /* 0x0001620000100800 */
[----:B------:R-:W-:Y:S01]  /*271a0*/  IMAD.MOV.U32 R13, RZ, RZ, R3 ;  /* 0x000000ffff0d7224 */ /* 0x000fe200078e0003 */
[----:B------:R-:W-:Y:S01]  /*271b0*/  MOV R15, 0xffffffff ;  /* 0xffffffff000f7802 */ /* 0x000fe20000000f00 */
[----:B------:R-:W-:Y:S01]  /*271c0*/  IMAD.MOV.U32 R12, RZ, RZ, 0x1 ;  /* 0x00000001ff0c7424 */ /* 0x000fe200078e00ff */
[----:B------:R-:W-:Y:S01]  /*271d0*/  MOV R0, R14 ;  /* 0x0000000e00007202 */ /* 0x000fe20000000f00 */
[----:B------:R-:W-:-:S07]  /*271e0*/  IMAD.MOV.U32 R11, RZ, RZ, 0x1f ;  /* 0x0000001fff0b7424 */ /* 0x000fce00078e00ff */
[----:B0----5:R-:W-:Y:S05]  /*271f0*/  WARPSYNC.COLLECTIVE R15, `(.L_x_722) ;  /* 0x000000000f087348 */ /* 0x021fea0003c00000 */
[----:B------:R1:W2:Y:S02]  /*27200*/  SHFL.IDX P6, R14, R13, R12, R11 ;  /* 0x0000000c0d0e7389 */ /* 0x0002a400000c000b */
[----:B012--5:R-:W-:Y:S01]  /*27210*/  ENDCOLLECTIVE ;  /* 0x000000000000791b */ /* 0x027fe20003800000 */
.L_x_722:
[----:B------:R-:W-:Y:S01]  /*27220*/  ULDC UR4, c[0x0][0xc14] ;  /* 0x0003050000047ab9 */ /* 0x000fe20000000800 */
[----:B------:R-:W-:Y:S02]  /*27230*/  IMAD.IADD R5, R2, 0x1, R8 ;  /* 0x0000000102057824 */ /* 0x000fe400078e0208 */
[----:B------:R-:W-:Y:S02]  /*27240*/  IMAD.MOV.U32 R11, RZ, RZ, RZ ;  /* 0x000000ffff0b7224 */ /* 0x000fe400078e00ff */
[----:B------:R-:W-:Y:S01]  /*27250*/  IMAD.MOV.U32 R4, RZ, RZ, R14 ;  /* 0x000000ffff047224 */ /* 0x000fe200078e000e */
[----:B------:R-:W-:-:S13]  /*27260*/  ISETP.GE.OR P1, PT, R5, UR4, !P0 ;  /* 0x0000000405007c0c */ /* 0x000fda000c726670 */
[----:B------:R-:W0:Y:S02]  /*27270*/  @!P1 LDC.64 R2, c[0x0][0xc58] ;  /* 0x00031600ff029b82 */ /* 0x000e240000000a00 */
[----:B0-----:R-:W-:-:S06]  /*27280*/  @!P1 IMAD.WIDE R2, R5, 0x4, R2 ;  /* 0x0000000405029825 */ /* 0x001fcc00078e0202 */
[----:B------:R0:W2:Y:S01]  /*27290*/  @!P1 LDG.E R3, desc[UR42][R2.64] ;  /* 0x0000002a02039981 */ /* 0x0000a2000c1e1900 */
[C---:B------:R-:W-:Y:S02]  /*272a0*/  ISETP.GE.U32.AND P2, PT, R8.reuse, 0x2, PT ;  /* 0x000000020800780c */ /* 0x040fe40003f46070 */
[C---:B------:R-:W-:Y:S02]  /*272b0*/  ISETP.GE.U32.AND P3, PT, R8.reuse, 0x4, PT ;  /* 0x000000040800780c */ /* 0x040fe40003f66070 */
[C---:B------:R-:W-:Y:S02]  /*272c0*/  ISETP.GE.U32.AND P4, PT, R8.reuse, 0x8, PT ;  /* 0x000000080800780c */ /* 0x040fe40003f86070 */
[C---:B------:R-:W-:Y:S01]  /*272d0*/  ISETP.GE.U32.AND P5, PT, R8.reuse, 0x10, PT ;  /* 0x000000100800780c */ /* 0x040fe20003fa6070 */
[----:B0-----:R-:W-:Y:S01]  /*272e0*/  IMAD.MOV.U32 R2, RZ, RZ, RZ ;  /* 0x000000ffff027224 */ /* 0x001fe200078e00ff */
[----:B--2---:R-:W-:Y:S02]  /*272f0*/  @!P1 MOV R2, R3 ;  /* 0x0000000300029202 */ /* 0x004fe40000000f00 */
[----:B------:R-:W-:-:S03]  /*27300*/  ISETP.NE.AND P1, PT, R8, RZ, PT ;  /* 0x000000ff0800720c */ /* 0x000fc60003f25270 */
[----:B------:R-:W-:-:S10]  /*27310*/  IMAD.MOV.U32 R13, RZ, RZ, R2 ;  /* 0x000000ffff0d7224 */ /* 0x000fd400078e0002 */
[----:B------:R-:W-:Y:S05]  /*27320*/  WARPSYNC.COLLECTIVE R15, `(.L_x_723) ;  /* 0x000000000f087348 */ /* 0x000fea0003c00000 */
[----:B------:R0:W1:Y:S02]  /*27330*/  SHFL.UP P6, R14, R13, R12, R11 ;  /* 0x0400000c0d0e7389 */ /* 0x00006400000c000b */
[----:B01----:R-:W-:Y:S01]  /*27340*/  ENDCOLLECTIVE ;  /* 0x000000000000791b */ /* 0x003fe20003800000 */
.L_x_723:
[----:B------:R-:W-:Y:S02]  /*27350*/  IMAD.MOV.U32 R12, RZ, RZ, 0x2 ;  /* 0x00000002ff0c7424 */ /* 0x000fe400078e00ff */
[----:B------:R-:W-:-:S05]  /*27360*/  IMAD.MOV.U32 R3, RZ, RZ, R14 ;  /* 0x000000ffff037224 */ /* 0x000fca00078e000e */
[----:B------:R-:W-:-:S04]  /*27370*/  SEL R5, R3, RZ, P1 ;  /* 0x000000ff03057207 */ /* 0x000fc80000800000 */
[----:B------:R-:W-:-:S05]  /*27380*/  IADD3 R3, R2, R5, RZ ;  /* 0x0000000502037210 */ /* 0x000fca0007ffe0ff */
[----:B------:R-:W-:-:S07]  /*27390*/  IMAD.MOV.U32 R13, RZ, RZ, R3 ;  /* 0x000000ffff0d7224 */ /* 0x000fce00078e0003 */
[----:B------:R-:W-:Y:S05]  /*273a0*/  WARPSYNC.COLLECTIVE R15, `(.L_x_724) ;  /* 0x000000000f087348 */ /* 0x000fea0003c00000 */
[----:B------:R0:W1:Y:S02]  /*273b0*/  SHFL.UP P6, R14, R13, R12, R11 ;  /* 0x0400000c0d0e7389 */ /* 0x00006400000c000b */
[----:B01----:R-:W-:Y:S01]  /*273c0*/  ENDCOLLECTIVE ;  /* 0x000000000000791b */ /* 0x003fe20003800000 */
.L_x_724:
        /* <DEDUP_REMOVED lines=8> */
.L_x_725:
        /* <DEDUP_REMOVED lines=8> */
.L_x_726:
[----:B------:R-:W-:Y:S02]  /*274d0*/  MOV R12, 0x10 ;  /* 0x00000010000c7802 */ /* 0x000fe40000000f00 */
[----:B------:R-:W-:-:S04]  /*274e0*/  MOV R5, R14 ;  /* 0x0000000e00057202 */ /* 0x000fc80000000f00 */
[----:B------:R-:W-:-:S05]  /*274f0*/  SEL R5, R5, RZ, P4 ;  /* 0x000000ff05057207 */ /* 0x000fca0002000000 */
[----:B------:R-:W-:-:S04]  /*27500*/  IMAD.IADD R3, R3, 0x1, R5 ;  /* 0x0000000103037824 */ /* 0x000fc800078e0205 */
[----:B------:R-:W-:-:S07]  /*27510*/  IMAD.MOV.U32 R13, RZ, RZ, R3 ;  /* 0x000000ffff0d7224 */ /* 0x000fce00078e0003 */
[----:B------:R-:W-:Y:S05]  /*27520*/  WARPSYNC.COLLECTIVE R15, `(.L_x_727) ;  /* 0x000000000f087348 */ /* 0x000fea0003c00000 */
[----:B------:R0:W1:Y:S02]  /*27530*/  SHFL.UP P6, R14, R13, R12, R11 ;  /* 0x0400000c0d0e7389 */ /* 0x00006400000c000b */
[----:B01----:R-:W-:Y:S01]  /*27540*/  ENDCOLLECTIVE ;  /* 0x000000000000791b */ /* 0x003fe20003800000 */
.L_x_727:
[----:B------:R-:W-:Y:S02]  /*27550*/  IMAD.MOV.U32 R12, RZ, RZ, 0x1f ;  /* 0x0000001fff0c7424 */ /* 0x000fe400078e00ff */
[----:B------:R-:W-:Y:S02]  /*27560*/  IMAD.MOV.U32 R11, RZ, RZ, 0x1f ;  /* 0x0000001fff0b7424 */ /* 0x000fe400078e00ff */
[----:B------:R-:W-:-:S05]  /*27570*/  IMAD.MOV.U32 R5, RZ, RZ, R14 ;  /* 0x000000ffff057224 */ /* 0x000fca00078e000e */
[----:B------:R-:W-:-:S05]  /*27580*/  SEL R5, R5, RZ, P5 ;  /* 0x000000ff05057207 */ /* 0x000fca0002800000 */
[----:B------:R-:W-:-:S05]  /*27590*/  IMAD.IADD R5, R3, 0x1, R5 ;  /* 0x0000000103057824 */ /* 0x000fca00078e0205 */
[----:B------:R-:W-:-:S07]  /*275a0*/  MOV R13, R5 ;  /* 0x00000005000d7202 */ /* 0x000fce0000000f00 */
[----:B------:R-:W-:Y:S05]  /*275b0*/  WARPSYNC.COLLECTIVE R15, `(.L_x_728) ;  /* 0x000000000f087348 */ /* 0x000fea0003c00000 */
[----:B------:R0:W1:Y:S02]  /*275c0*/  SHFL.IDX P6, R14, R13, R12, R11 ;  /* 0x0000000c0d0e7389 */ /* 0x00006400000c000b */
[----:B01----:R-:W-:Y:S01]  /*275d0*/  ENDCOLLECTIVE ;  /* 0x000000000000791b */ /* 0x003fe20003800000 */
.L_x_728:
[----:B------:R-:W-:Y:S01]  /*275e0*/  MOV R7, R14 ;  /* 0x0000000e00077202 */ /* 0x000fe20000000f00 */
[----:B------:R-:W-:Y:S06]  /*275f0*/  BRA `(.L_x_729) ;  /* 0xffffffbc00a87947 */ /* 0x000fec000383ffff */
.L_x_576:
[----:B------:R-:W-:Y:S01]  /*27600*/  BSSY B0, `(.L_x_730) ;  /* 0x0000008000007945 */ /* 0x000fe20003800000 */
[----:B-----5:R-:W-:Y:S01]  /*27610*/  IMAD.MOV.U32 R13, RZ, RZ, R2 ;  /* 0x000000ffff0d7224 */ /* 0x020fe200078e0002 */
[----:B------:R-:W-:Y:S01]  /*27620*/  MOV R11, RZ ;  /* 0x000000ff000b7202 */ /* 0x000fe20000000f00 */
[----:B------:R-:W-:Y:S02]  /*27630*/  IMAD.MOV.U32 R12, RZ, RZ, 0x1 ;  /* 0x00000001ff0c7424 */ /* 0x000fe400078e00ff */
[----:B------:R-:W-:-:S07]  /*27640*/  IMAD.MOV.U32 R15, RZ, RZ, -0x1 ;  /* 0xffffffffff0f7424 */ /* 0x000fce00078e00ff */
[----:B0-----:R-:W-:Y:S05]  /*27650*/  WARPSYNC.COLLECTIVE R15, `(.L_x_731) ;  /* 0x000000000f087348 */ /* 0x001fea0003c00000 */
[----:B------:R1:W2:Y:S02]  /*27660*/  SHFL.UP P6, R14, R13, R12, R11 ;  /* 0x0400000c0d0e7389 */ /* 0x0002a400000c000b */
[----:B012---:R-:W-:Y:S01]  /*27670*/  ENDCOLLECTIVE ;  /* 0x000000000000791b */ /* 0x007fe20003800000 */
.L_x_731:
[----:B------:R-:W-:Y:S05]  /*27680*/  BSYNC B0 ;  /* 0x0000000000007941 */ /* 0x000fea0003800000 */
.L_x_730:
[----:B------:R-:W-:Y:S01]  /*27690*/  SEL R3, R14, RZ, P1 ;  /* 0x000000ff0e037207 */ /* 0x000fe20000800000 */
[----:B------:R-:W-:Y:S01]  /*276a0*/  IMAD.MOV.U32 R12, RZ, RZ, 0x2 ;  /* 0x00000002ff0c7424 */ /* 0x000fe200078e00ff */
[----:B------:R-:W-:Y:S01]  /*276b0*/  MOV R15, 0xffffffff ;  /* 0xffffffff000f7802 */ /* 0x000fe20000000f00 */
[----:B------:R-:W-:Y:S02]  /*276c0*/  IMAD.MOV.U32 R11, RZ, RZ, RZ ;  /* 0x000000ffff0b7224 */ /* 0x000fe400078e00ff */
[----:B------:R-:W-:-:S05]  /*276d0*/  IMAD.IADD R3, R2, 0x1, R3 ;  /* 0x0000000102037824 */ /* 0x000fca00078e0203 */
[----:B------:R-:W-:-:S07]  /*276e0*/  MOV R13, R3 ;  /* 0x00000003000d7202 */ /* 0x000fce0000000f00 */
[----:B------:R-:W-:Y:S05]  /*276f0*/  WARPSYNC.COLLECTIVE R15, `(.L_x_732) ;  /* 0x000000000f087348 */ /* 0x000fea0003c00000 */
[----:B------:R0:W1:Y:S02]  /*27700*/  SHFL.UP P6, R14, R13, R12, R11 ;  /* 0x0400000c0d0e7389 */ /* 0x00006400000c000b */
[----:B01----:R-:W-:Y:S01]  /*27710*/  ENDCOLLECTIVE ;  /* 0x000000000000791b */ /* 0x003fe20003800000 */
.L_x_732:
[----:B------:R-:W-:Y:S02]  /*27720*/  IMAD.MOV.U32 R12, RZ, RZ, 0x4 ;  /* 0x00000004ff0c7424 */ /* 0x000fe400078e00ff */
[----:B------:R-:W-:-:S05]  /*27730*/  IMAD.MOV.U32 R5, RZ, RZ, R14 ;  /* 0x000000ffff057224 */ /* 0x000fca00078e000e */
[----:B------:R-:W-:-:S05]  /*27740*/  SEL R5, R5, RZ, P2 ;  /* 0x000000ff05057207 */ /* 0x000fca0001000000 */
[----:B------:R-:W-:-:S05]  /*27750*/  IMAD.IADD R3, R3, 0x1, R5 ;  /* 0x0000000103037824 */ /* 0x000fca00078e0205 */
[----:B------:R-:W-:-:S07]  /*27760*/  MOV R13, R3 ;  /* 0x00000003000d7202 */ /* 0x000fce0000000f00 */
[----:B------:R-:W-:Y:S05]  /*27770*/  WARPSYNC.COLLECTIVE R15, `(.L_x_733) ;  /* 0x000000000f087348 */ /* 0x000fea0003c00000 */
[----:B------:R0:W1:Y:S02]  /*27780*/  SHFL.UP P6, R14, R13, R12, R11 ;  /* 0x0400000c0d0e7389 */ /* 0x00006400000c000b */
[----:B01----:R-:W-:Y:S01]  /*27790*/  ENDCOLLECTIVE ;  /* 0x000000000000791b */ /* 0x003fe20003800000 */
.L_x_733:
        /* <DEDUP_REMOVED lines=8> */
.L_x_734:
        /* <DEDUP_REMOVED lines=8> */
.L_x_735:
        /* <DEDUP_REMOVED lines=9> */
.L_x_736:
[----:B------:R-:W-:Y:S01]  /*27930*/  MOV R7, R14 ;  /* 0x0000000e00077202 */ /* 0x000fe20000000f00 */
[----:B------:R-:W-:Y:S06]  /*27940*/  BRA `(.L_x_737) ;  /* 0xffffffbc007c7947 */ /* 0x000fec000383ffff */
.L_x_578:
[----:B------:R-:W-:Y:S01]  /*27950*/  BSSY B0, `(.L_x_738) ;  /* 0x0000006000007945 */ /* 0x000fe20003800000 */
[----:B------:R-:W-:Y:S01]  /*27960*/  PLOP3.LUT P6, PT, P6, PT, PT, 0x8, 0x0 ;  /* 0x000000000000781c */ /* 0x000fe200037ce170 */
[----:B------:R-:W-:-:S12]  /*27970*/  IMAD.MOV.U32 R15, RZ, RZ, -0x1 ;  /* 0xffffffffff0f7424 */ /* 0x000fd800078e00ff */
[----:B0-----:R-:W-:Y:S05]  /*27980*/  WARPSYNC.COLLECTIVE R15, `(.L_x_739) ;  /* 0x000000000f087348 */ /* 0x001fea0003c00000 */
[----:B------:R-:W-:Y:S01]  /*27990*/  VOTE.ANY R14, PT, P6 ;  /* 0x00000000000e7806 */ /* 0x000fe200030e0100 */
[----:B0-----:R-:W-:Y:S06]  /*279a0*/  ENDCOLLECTIVE ;  /* 0x000000000000791b */ /* 0x001fec0003800000 */
.L_x_739:
[----:B------:R-:W-:Y:S05]  /*279b0*/  BSYNC B0 ;  /* 0x0000000000007941 */ /* 0x000fea0003800000 */
.L_x_738:
[----:B------:R-:W-:Y:S01]  /*279c0*/  IMAD.MOV.U32 R5, RZ, RZ, R14 ;  /* 0x000000ffff057224 */ /* 0x000fe200078e000e */
[----:B------:R-:W-:Y:S01]  /*279d0*/  MOV R13, R2 ;  /* 0x00000002000d7202 */ /* 0x000fe20000000f00 */
[----:B------:R-:W-:Y:S01]  /*279e0*/  IMAD.MOV.U32 R11, RZ, RZ, 0x1f ;  /* 0x0000001fff0b7424 */ /* 0x000fe200078e00ff */
[----:B------:R-:W-:Y:S01]  /*279f0*/  MOV R15, 0xffffffff ;  /* 0xffffffff000f7802 */ /* 0x000fe20000000f00 */
[----:B------:R-:W0:Y:S02]  /*27a00*/  POPC R4, R5 ;  /* 0x0000000500047309 */ /* 0x000e240000000000 */
[----:B0-----:R-:W-:-:S07]  /*27a10*/  IMAD.MOV.U32 R12, RZ, RZ, R4 ;  /* 0x000000ffff0c7224 */ /* 0x001fce00078e0004 */
[----:B------:R-:W-:Y:S05]  /*27a20*/  WARPSYNC.COLLECTIVE R15, `(.L_x_740) ;  /* 0x000000000f087348 */ /* 0x000fea0003c00000 */
[----:B------:R0:W1:Y:S02]  /*27a30*/  SHFL.IDX P6, R14, R13, R12, R11 ;  /* 0x0000000c0d0e7389 */ /* 0x00006400000c000b */
[----:B01----:R-:W-:Y:S01]  /*27a40*/  ENDCOLLECTIVE ;  /* 0x000000000000791b */ /* 0x003fe20003800000 */
.L_x_740:
[----:B------:R-:W-:Y:S01]  /*27a50*/  IMAD.MOV.U32 R2, RZ, RZ, R14 ;  /* 0x000000ffff027224 */ /* 0x000fe200078e000e */
[----:B------:R-:W-:Y:S06]  /*27a60*/  BRA `(.L_x_741) ;  /* 0xffffffbc006c7947 */ /* 0x000fec000383ffff */
.L_x_580:
[----:B------:R-:W-:Y:S01]  /*27a70*/  BSSY B0, `(.L_x_742) ;  /* 0x0000007000007945 */ /* 0x000fe20003800000 */
[----:B------:R-:W-:Y:S01]  /*27a80*/  IMAD.MOV.U32 R13, RZ, RZ, R6 ;  /* 0x000000ffff0d7224 */ /* 0x000fe200078e0006 */
[----:B------:R-:W-:Y:S01]  /*27a90*/  MOV R11, 0x1f ;  /* 0x0000001f000b7802 */ /* 0x000fe20000000f00 */
[----:B------:R-:W-:-:S07]  /*27aa0*/  IMAD.MOV.U32 R15, RZ, RZ, -0x1 ;  /* 0xffffffffff0f7424 */ /* 0x000fce00078e00ff */
[----:B012---:R-:W-:Y:S05]  /*27ab0*/  WARPSYNC.COLLECTIVE R15, `(.L_x_743) ;  /* 0x000000000f087348 */ /* 0x007fea0003c00000 */
[----:B------:R3:W4:Y:S02]  /*27ac0*/  SHFL.IDX P6, R14, R13, R12, R11 ;  /* 0x0000000c0d0e7389 */ /* 0x00072400000c000b */
[----:B01234-:R-:W-:Y:S01]  /*27ad0*/  ENDCOLLECTIVE ;  /* 0x000000000000791b */ /* 0x01ffe20003800000 */
.L_x_743:
[----:B------:R-:W-:Y:S05]  /*27ae0*/  BSYNC B0 ;  /* 0x0000000000007941 */ /* 0x000fea0003800000 */
.L_x_742:
[----:B------:R-:W-:Y:S01]  /*27af0*/  IMAD.MOV.U32 R5, RZ, RZ, R14 ;  /* 0x000000ffff057224 */ /* 0x000fe200078e000e */
[----:B------:R-:W-:Y:S06]  /*27b00*/  BRA `(.L_x_579) ;  /* 0xffffffbc00607947 */ /* 0x000fec000383ffff */
.L_x_584:
[----:B0-----:R0:W1:Y:S02]  /*27b10*/  SYNCS.PHASECHK.TRANS64.TRYWAIT P0, [R0+URZ+0x38820], R3 ;  /* 0x03882003000075a7 */ /* 0x001064000800017f */
[----:B-1----:R-:W-:Y:S05]  /*27b20*/  @!P0 NANOSLEEP.SYNCS 0x989680 ;  /* 0x009896800000895d */ /* 0x002fea0003900000 */
[----:B------:R-:W1:Y:S02]  /*27b30*/  @!P0 SYNCS.PHASECHK.TRANS64 P0, [R0+URZ+0x38820], R3 ;  /* 0x03882003000085a7 */ /* 0x000e64000800007f */
[----:B-1----:R-:W-:Y:S05]  /*27b40*/  @!P0 BRA `(.L_x_584) ;  /* 0xfffffffc00f08947 */ /* 0x002fea000383ffff */
[----:B------:R-:W-:Y:S05]  /*27b50*/  BRA `(.L_x_744) ;  /* 0xffffffc000847947 */ /* 0x000fea000383ffff */
.L_x_585:
[----:B------:R-:W1:Y:S01]  /*27b60*/  S2R R2, SR_TID.X ;  /* 0x0000000000027919 */ /* 0x000e620000002100 */
[----:B------:R-:W-:Y:S01]  /*27b70*/  BSSY B0, `(.L_x_745) ;  /* 0x000000a000007945 */ /* 0x000fe20003800000 */
[----:B------:R-:W-:Y:S01]  /*27b80*/  IMAD.MOV.U32 R12, RZ, RZ, RZ ;  /* 0x000000ffff0c7224 */ /* 0x000fe200078e00ff */
[----:B------:R-:W-:Y:S01]  /*27b90*/  MOV R15, 0xffffffff ;  /* 0xffffffff000f7802 */ /* 0x000fe20000000f00 */
[----:B------:R-:W-:Y:S01]  /*27ba0*/  IMAD.MOV.U32 R11, RZ, RZ, 0x1f ;  /* 0x0000001fff0b7424 */ /* 0x000fe200078e00ff */
[----:B-1----:R-:W-:-:S04]  /*27bb0*/  SHF.R.U32.HI R2, RZ, 0x5, R2 ;  /* 0x00000005ff027819 */ /* 0x002fc80000011602 */
[----:B------:R-:W-:-:S04]  /*27bc0*/  LOP3.LUT R2, R2, 0x3, RZ, 0xc0, !PT ;  /* 0x0000000302027812 */ /* 0x000fc800078ec0ff */
[----:B------:R-:W-:-:S07]  /*27bd0*/  MOV R13, R2 ;  /* 0x00000002000d7202 */ /* 0x000fce0000000f00 */
[----:B0-----:R-:W-:Y:S05]  /*27be0*/  WARPSYNC.COLLECTIVE R15, `(.L_x_746) ;  /* 0x000000000f087348 */ /* 0x001fea0003c00000 */
[----:B------:R1:W2:Y:S02]  /*27bf0*/  SHFL.IDX P6, R14, R13, R12, R11 ;  /* 0x0000000c0d0e7389 */ /* 0x0002a400000c000b */
[----:B012---:R-:W-:Y:S01]  /*27c00*/  ENDCOLLECTIVE ;  /* 0x000000000000791b */ /* 0x007fe20003800000 */
.L_x_746:
[----:B------:R-:W-:Y:S05]  /*27c10*/  BSYNC B0 ;  /* 0x0000000000007941 */ /* 0x000fea0003800000 */
.L_x_745:
[----:B------:R-:W-:Y:S05]  /*27c20*/  BRA `(.L_x_747) ;  /* 0xffffffc0006c7947 */ /* 0x000fea000383ffff */
.L_x_586:
[----:B------:R-:W-:Y:S01]  /*27c30*/  BSSY B0, `(.L_x_748) ;  /* 0x0000006000007945 */ /* 0x000fe20003800000 */
[----:B------:R-:W-:-:S07]  /*27c40*/  IMAD.MOV.U32 R15, RZ, RZ, -0x1 ;  /* 0xffffffffff0f7424 */ /* 0x000fce00078e00ff */
[----:B01----:R-:W-:Y:S05]  /*27c50*/  WARPSYNC.COLLECTIVE R15, `(.L_x_749) ;  /* 0x000000000f0c7348 */ /* 0x003fea0003c00000 */
[----:B------:R-:W-:Y:S02]  /*27c60*/  ELECT P6, UR62, PT ;  /* 0x00000000003e782f */ /* 0x000fe400038c0000 */
[----:B------:R-:W-:Y:S01]  /*27c70*/  MOV R14, UR62 ;  /* 0x0000003e000e7c02 */ /* 0x000fe20008000f00 */
[----:B01----:R-:W-:Y:S10]  /*27c80*/  ENDCOLLECTIVE ;  /* 0x000000000000791b */ /* 0x003ff40003800000 */
.L_x_749:
[----:B------:R-:W-:Y:S05]  /*27c90*/  BSYNC B0 ;  /* 0x0000000000007941 */ /* 0x000fea0003800000 */
.L_x_748:
[----:B------:R-:W-:Y:S05]  /*27ca0*/  BRA `(.L_x_750) ;  /* 0xffffffc000607947 */ /* 0x000fea000383ffff */
.L_x_588:
[----:B0-----:R0:W1:Y:S02]  /*27cb0*/  SYNCS.PHASECHK.TRANS64.TRYWAIT P1, [R6+URZ], R5 ;  /* 0x00000005060075a7 */ /* 0x001064000802017f */
[----:B-1----:R-:W-:Y:S05]  /*27cc0*/  @!P1 NANOSLEEP.SYNCS 0x989680 ;  /* 0x009896800000995d */ /* 0x002fea0003900000 */
[----:B------:R-:W1:Y:S02]  /*27cd0*/  @!P1 SYNCS.PHASECHK.TRANS64 P1, [R6+URZ], R5 ;  /* 0x00000005060095a7 */ /* 0x000e64000802007f */
[----:B-1----:R-:W-:Y:S05]  /*27ce0*/  @!P1 BRA `(.L_x_588) ;  /* 0xfffffffc00f09947 */ /* 0x002fea000383ffff */
[----:B------:R-:W-:Y:S05]  /*27cf0*/  BRA `(.L_x_751) ;  /* 0xffffffc0009c7947 */ /* 0x000fea000383ffff */
.L_x_589:
[----:B-1----:R1:W2:Y:S02]  /*27d00*/  SYNCS.PHASECHK.TRANS64.TRYWAIT P1, [R7+URZ], R2 ;  /* 0x00000002070075a7 */ /* 0x0022a4000802017f */
[----:B--2---:R-:W-:Y:S05]  /*27d10*/  @!P1 NANOSLEEP.SYNCS 0x989680 ;  /* 0x009896800000995d */ /* 0x004fea0003900000 */
[----:B------:R-:W2:Y:S02]  /*27d20*/  @!P1 SYNCS.PHASECHK.TRANS64 P1, [R7+URZ], R2 ;  /* 0x00000002070095a7 */ /* 0x000ea4000802007f */
[----:B--2---:R-:W-:Y:S05]  /*27d30*/  @!P1 BRA `(.L_x_589) ;  /* 0xfffffffc00f09947 */ /* 0x004fea000383ffff */
[----:B------:R-:W-:Y:S05]  /*27d40*/  BRA `(.L_x_752) ;  /* 0xffffffc000907947 */ /* 0x000fea000383ffff */
.L_x_591:
[----:B--2---:R2:W3:Y:S02]  /*27d50*/  SYNCS.PHASECHK.TRANS64.TRYWAIT P1, [R4+URZ+0x38860], R5 ;  /* 0x03886005040075a7 */ /* 0x0044e4000802017f */
[----:B---3--:R-:W-:Y:S05]  /*27d60*/  @!P1 NANOSLEEP.SYNCS 0x989680 ;  /* 0x009896800000995d */ /* 0x008fea0003900000 */
[----:B------:R-:W3:Y:S02]  /*27d70*/  @!P1 SYNCS.PHASECHK.TRANS64 P1, [R4+URZ+0x38860], R5 ;  /* 0x03886005040095a7 */ /* 0x000ee4000802007f */
[----:B---3--:R-:W-:Y:S05]  /*27d80*/  @!P1 BRA `(.L_x_591) ;  /* 0xfffffffc00f09947 */ /* 0x008fea000383ffff */
[----:B------:R-:W-:Y:S05]  /*27d90*/  BRA `(.L_x_753) ;  /* 0xffffffc000947947 */ /* 0x000fea000383ffff */
.L_x_593:
[----:B---3--:R3:W4:Y:S02]  /*27da0*/  SYNCS.PHASECHK.TRANS64.TRYWAIT P1, [R3+URZ+0x38860], R2 ;  /* 0x03886002030075a7 */ /* 0x008724000802017f */
[----:B----4-:R-:W-:Y:S05]  /*27db0*/  @!P1 NANOSLEEP.SYNCS 0x989680 ;  /* 0x009896800000995d */ /* 0x010fea0003900000 */
[----:B------:R-:W4:Y:S02]  /*27dc0*/  @!P1 SYNCS.PHASECHK.TRANS64 P1, [R3+URZ+0x38860], R2 ;  /* 0x03886002030095a7 */ /* 0x000f24000802007f */
[----:B----4-:R-:W-:Y:S05]  /*27dd0*/  @!P1 BRA `(.L_x_593) ;  /* 0xfffffffc00f09947 */ /* 0x010fea000383ffff */
[----:B------:R-:W-:Y:S05]  /*27de0*/  BRA `(.L_x_754) ;  /* 0xffffffc000947947 */ /* 0x000fea000383ffff */
.L_x_595:
[----:B----4-:R4:W0:Y:S02]  /*27df0*/  SYNCS.PHASECHK.TRANS64.TRYWAIT P0, [R4+URZ+0x38880], R5 ;  /* 0x03888005040075a7 */ /* 0x010824000800017f */
[----:B0-----:R-:W-:Y:S05]  /*27e00*/  @!P0 NANOSLEEP.SYNCS 0x989680 ;  /* 0x009896800000895d */ /* 0x001fea0003900000 */
[----:B------:R-:W0:Y:S02]  /*27e10*/  @!P0 SYNCS.PHASECHK.TRANS64 P0, [R4+URZ+0x38880], R5 ;  /* 0x03888005040085a7 */ /* 0x000e24000800007f */
[----:B0-----:R-:W-:Y:S05]  /*27e20*/  @!P0 BRA `(.L_x_595) ;  /* 0xfffffffc00f08947 */ /* 0x001fea000383ffff */
[----:B------:R-:W-:Y:S05]  /*27e30*/  BRA `(.L_x_596) ;  /* 0xffffffc000907947 */ /* 0x000fea000383ffff */
.L_x_755:
        /* <DEDUP_REMOVED lines=12> */
.L_x_12352:


//--------------------- .text._ZN7cutlass13device_kernelIN5flash11enable_sm90INS1_16FlashAttnFwdSm90INS1_25CollectiveMainloopFwdSm90ILi2EN4cute5tupleIJNS5_1CILi1EEES8_S8_EEENS6_IJNS7_ILi128EEENS7_ILi64EEENS7_ILi256EEEEEELi256ENS_12float_e4m3_tEfNS_4arch4Sm90ELb0ELb1ELb0ELb0ELb0ELb0ELb0ELb1ELb1ELb0ELb0ELb0EEENS1_21CollectiveEpilogueFwdINS6_IJSA_SC_SB_EEES9_NS_10bfloat16_tESG_Li256ELb0ELb0ELb0ELb1EEENS1_30DynamicPersistentTileSchedulerILi256ELi128ELb0ELb0ELb1EEEEEEEEEvNT_6ParamsE --------------------------
	.section	.text._ZN7cutlass13device_kernelIN5flash11enable_sm90INS1_16FlashAttnFwdSm90INS1_25CollectiveMainloopFwdSm90ILi2EN4cute5tupleIJNS5_1CILi1EEES8_S8_EEENS6_IJNS7_ILi128EEENS7_ILi64EEENS7_ILi256EEEEEELi256ENS_12float_e4m3_tEfNS_4arch4Sm90ELb0ELb1ELb0ELb0ELb0ELb0ELb0ELb1ELb1ELb0ELb0ELb0EEENS1_21CollectiveEpilogueFwdINS6_IJSA_SC_SB_EEES9_NS_10bfloat16_tESG_Li256ELb0ELb0ELb0ELb1EEENS1_30DynamicPersistentTileSchedulerILi256ELi128ELb0ELb0ELb1EEEEEEEEEvNT_6ParamsE,"ax",@progbits
	.align	128
.text._ZN7cutlass13device_kernelIN5flash11enable_sm90INS1_16FlashAttnFwdSm90INS1_25CollectiveMainloopFwdSm90ILi2EN4cute5tupleIJNS5_1CILi1EEES8_S8_EEENS6_IJNS7_ILi128EEENS7_ILi64EEENS7_ILi256EEEEEELi256ENS_12float_e4m3_tEfNS_4arch4Sm90ELb0ELb1ELb0ELb0ELb0ELb0ELb0ELb1ELb1ELb0ELb0ELb0EEENS1_21CollectiveEpilogueFwdINS6_IJSA_SC_SB_EEES9_NS_10bfloat16_tESG_Li256ELb0ELb0ELb0ELb1EEENS1_30DynamicPersistentTileSchedulerILi256ELi128ELb0ELb0ELb1EEEEEEEEEvNT_6ParamsE:
        .type           _ZN7cutlass13device_kernelIN5flash11enable_sm90INS1_16FlashAttnFwdSm90INS1_25CollectiveMainloopFwdSm90ILi2EN4cute5tupleIJNS5_1CILi1EEES8_S8_EEENS6_IJNS7_ILi128EEENS7_ILi64EEENS7_ILi256EEEEEELi256ENS_12float_e4m3_tEfNS_4arch4Sm90ELb0ELb1ELb0ELb0ELb0ELb0ELb0ELb1ELb1ELb0ELb0ELb0EEENS1_21CollectiveEpilogueFwdINS6_IJSA_SC_SB_EEES9_NS_10bfloat16_tESG_Li256ELb0ELb0ELb0ELb1EEENS1_30DynamicPersistentTileSchedulerILi256ELi128ELb0ELb0ELb1EEEEEEEEEvNT_6ParamsE,@function
        .size           _ZN7cutlass13device_kernelIN5flash11enable_sm90INS1_16FlashAttnFwdSm90INS1_25CollectiveMainloopFwdSm90ILi2EN4cute5tupleIJNS5_1CILi1EEES8_S8_EEENS6_IJNS7_ILi128EEENS7_ILi64EEENS7_ILi256EEEEEELi256ENS_12float_e4m3_tEfNS_4arch4Sm90ELb0ELb1ELb0ELb0ELb0ELb0ELb0ELb1ELb1ELb0ELb0ELb0EEENS1_21CollectiveEpilogueFwdINS6_IJSA_SC_SB_EEES9_NS_10bfloat16_tESG_Li256ELb0ELb0ELb0ELb1EEENS1_30DynamicPersistentTileSchedulerILi256ELi128ELb0ELb0ELb1EEEEEEEEEvNT_6ParamsE,(.L_x_12353 - _ZN7cutlass13device_kernelIN5flash11enable_sm90INS1_16FlashAttnFwdSm90INS1_25CollectiveMainloopFwdSm90ILi2EN4cute5tupleIJNS5_1CILi1EEES8_S8_EEENS6_IJNS7_ILi128EEENS7_ILi64EEENS7_ILi256EEEEEELi256ENS_12float_e4m3_tEfNS_4arch4Sm90ELb0ELb1ELb0ELb0ELb0ELb0ELb0ELb1ELb1ELb0ELb0ELb0EEENS1_21CollectiveEpilogueFwdINS6_IJSA_SC_SB_EEES9_NS_10bfloat16_tESG_Li256ELb0ELb0ELb0ELb1EEENS1_30DynamicPersistentTileSchedulerILi256ELi128ELb0ELb0ELb1EEEEEEEEEvNT_6ParamsE)
        .other          _ZN7cutlass13device_kernelIN5flash11enable_sm90INS1_16FlashAttnFwdSm90INS1_25CollectiveMainloopFwdSm90ILi2EN4cute5tupleIJNS5_1CILi1EEES8_S8_EEENS6_IJNS7_ILi128EEENS7_ILi64EEENS7_ILi256EEEEEELi256ENS_12float_e4m3_tEfNS_4arch4Sm90ELb0ELb1ELb0ELb0ELb0ELb0ELb0ELb1ELb1ELb0ELb0ELb0EEENS1_21CollectiveEpilogueFwdINS6_IJSA_SC_SB_EEES9_NS_10bfloat16_tESG_Li256ELb0ELb0ELb0ELb1EEENS1_30DynamicPersistentTileSchedulerILi256ELi128ELb0ELb0ELb1EEEEEEEEEvNT_6ParamsE,@"STO_CUDA_ENTRY STV_DEFAULT"
_ZN7cutlass13device_kernelIN5flash11enable_sm90INS1_16FlashAttnFwdSm90INS1_25CollectiveMainloopFwdSm90ILi2EN4cute5tupleIJNS5_1CILi1EEES8_S8_EEENS6_IJNS7_ILi128EEENS7_ILi64EEENS7_ILi256EEEEEELi256ENS_12float_e4m3_tEfNS_4arch4Sm90ELb0ELb1ELb0ELb0ELb0ELb0ELb0ELb1ELb1ELb0ELb0ELb0EEENS1_21CollectiveEpilogueFwdINS6_IJSA_SC_SB_EEES9_NS_10bfloat16_tESG_Li256ELb0ELb0ELb0ELb1EEENS1_30DynamicPersistentTileSchedulerILi256ELi128ELb0ELb0ELb1EEEEEEEEEvNT_6ParamsE:
        /* <DEDUP_REMOVED lines=24> */
.L_x_757:
[----:B------:R-:W-:Y:S05]  /*0180*/  BSYNC B0 ;  /* 0x0000000000007941 */ /* 0x000fea0003800000 */
.L_x_756:
        /* <DEDUP_REMOVED lines=37> */
.L_x_758:
        /* <DEDUP_REMOVED lines=22> */
.L_x_759:
        /* <DEDUP_REMOVED lines=18> */
.L_x_760:
        /* <DEDUP_REMOVED lines=22> */
.L_x_761:
        /* <DEDUP_REMOVED lines=22> */
.L_x_762:
[----:B------:R-:W-:Y:S01]  /*0920*/  PLOP3.LUT P0, PT, PT, PT, UP0, 0x80, 0x0 ;  /* 0x000000000000781c */ /* 0x000fe20003f0f008 */
[----:B------:R-:W-:Y:S01]  /*0930*/  UMOV UR61, 0x1 ;  /* 0x00000001003d7882 */ /* 0x000fe20000000000 */
[----:B------:R-:W-:Y:S01]  /*0940*/  NOP ;  /* 0x0000000000007918 */ /* 0x000fe20000000000 */
[----:B------:R-:W-:Y:S01]  /*0950*/  USEL UR61, UR61, 0x2, !UP0 ;  /* 0x000000023d3d7887 */ /* 0x000fe2000c000000 */
[----:B------:R-:W-:Y:S01]  /*0960*/  ULDC.64 UR52, c[0x0][0x208] ;  /* 0x0000820000347ab9 */ /* 0x000fe20000000a00 */
[----:B-123--:R-:W-:Y:S08]  /*0970*/  BAR.SYNC.DEFER_BLOCKING 0x0 ;  /* 0x0000000000007b1d */ /* 0x00eff00000010000 */
[----:B------:R-:W-:Y:S05]  /*0980*/  @!P0 BRA `(.L_x_763) ;  /* 0x000000cc00c08947 */ /* 0x000fea0003800000 */
.L_x_764:
[----:B------:R-:W-:-:S08]  /*0990*/  NOP ;  /* 0x0000000000007918 */ /* 0x000fd00000000000 */
[----:B------:R-:W1:Y:S02]  /*09a0*/  USETMAXREG.TRY_ALLOC.CTAPOOL UP0, 0xf0 ;  /* 0x000000f0000079c8 */ /* 0x000e640008000600 */
[----:B-1----:R-:W-:-:S13]  /*09b0*/  PLOP3.LUT P0, PT, PT, PT, UP0, 0x80, 0x0 ;  /* 0x000000000000781c */ /* 0x002fda0003f0f008 */
[----:B------:R-:W-:Y:S05]  /*09c0*/  @!P0 BRA `(.L_x_764) ;  /* 0xfffffffc00f08947 */ /* 0x000fea000383ffff */
[----:B------:R-:W1:Y:S01]  /*09d0*/  S2R R2, SR_TID.X ;  /* 0x0000000000027919 */ /* 0x000e620000002100 */
[----:B------:R-:W2:Y:S08]  /*09e0*/  S2UR UR7, SR_CTAID.X ;  /* 0x00000000000779c3 */ /* 0x000eb00000002500 */
[----:B------:R-:W-:Y:S08]  /*09f0*/  BAR.ARV 0x4, 0x180 ;  /* 0x0106000000007b1d */ /* 0x000ff00000002000 */
        /* <DEDUP_REMOVED lines=10> */
[----:B------:R-:W-:Y:S02]  /*0aa0*/  ULOP3.LUT UR60, UR61, 0x1, URZ, 0xfc, !UPT ;  /* 0x000000013d3c7892 */ /* 0x000fe4000f8efc3f */
[----:B------:R-:W-:Y:S01]  /*0ab0*/  SHF.R.S32.HI R3, RZ, 0x1f, R200 ;  /* 0x0000001fff037819 */ /* 0x000fe200000114c8 */
[----:B------:R-:W-:Y:S01]  /*0ac0*/  UMOV UR59, URZ ;  /* 0x0000003f003b7c82 */ /* 0x000fe20008000000 */
[----:B------:R-:W-:Y:S01]  /*0ad0*/  UMOV UR36, URZ ;  /* 0x0000003f00247c82 */ /* 0x000fe20008000000 */
[----:B------:R-:W-:Y:S01]  /*0ae0*/  UMOV UR39, URZ ;  /* 0x0000003f00277c82 */ /* 0x000fe20008000000 */
[CC--:B------:R-:W-:Y:S01]  /*0af0*/  LEA.HI R2, R3.reuse, R200.reuse, RZ, 0x4 ;  /* 0x000000c803027211 */ /* 0x0c0fe200078f20ff */
[----:B------:R-:W2:Y:S01]  /*0b00*/  S2UR UR6, SR_SWINHI ;  /* 0x00000000000679c3 */ /* 0x000ea20000002f00 */
[----:B------:R-:W-:-:S02]  /*0b10*/  LEA.HI R0, R3, R200, RZ, 0x7 ;  /* 0x000000c803007211 */ /* 0x000fc400078f38ff */
[----:B------:R-:W-:Y:S02]  /*0b20*/  SHF.R.S32.HI R5, RZ, 0x4, R2 ;  /* 0x00000004ff057819 */ /* 0x000fe40000011402 */
[----:B------:R-:W-:Y:S02]  /*0b30*/  LOP3.LUT R195, R0, 0xffffff80, RZ, 0xc0, !PT ;  /* 0xffffff8000c37812 */ /* 0x000fe400078ec0ff */
[----:B------:R-:W-:Y:S02]  /*0b40*/  LEA.HI R4, R2, R5, RZ, 0x1 ;  /* 0x0000000502047211 */ /* 0x000fe400078f08ff */
[----:B------:R-:W-:Y:S01]  /*0b50*/  LEA.HI R199, R3, R200, RZ, 0x5 ;  /* 0x000000c803c77211 */ /* 0x000fe200078f28ff */
[----:B------:R-:W-:Y:S01]  /*0b60*/  IMAD.IADD R195, R200, 0x1, -R195 ;  /* 0x00000001c8c37824 */ /* 0x000fe200078e0ac3 */
[----:B------:R-:W-:Y:S02]  /*0b70*/  LOP3.LUT R4, R4, 0x1ffffffe, RZ, 0xc0, !PT ;  /* 0x1ffffffe04047812 */ /* 0x000fe400078ec0ff */
[----:B------:R-:W-:-:S02]  /*0b80*/  SHF.R.S32.HI R199, RZ, 0x5, R199 ;  /* 0x00000005ffc77819 */ /* 0x000fc400000114c7 */
[----:B------:R-:W-:Y:S01]  /*0b90*/  SHF.R.S32.HI R6, RZ, 0x1f, R195 ;  /* 0x0000001fff067819 */ /* 0x000fe200000114c3 */
[----:B------:R-:W-:Y:S01]  /*0ba0*/  IMAD.IADD R4, R5, 0x1, -R4 ;  /* 0x0000000105047824 */ /* 0x000fe200078e0a04 */
[----:B------:R-:W-:Y:S01]  /*0bb0*/  LOP3.LUT R5, R2, 0x3fffff0, RZ, 0xc0, !PT ;  /* 0x03fffff002057812 */ /* 0x000fe200078ec0ff */
[----:B-1----:R-:W-:Y:S01]  /*0bc0*/  ULEA UR37, UR46, UR37, 0x18 ;  /* 0x000000252e257291 */ /* 0x002fe2000f8ec03f */
[-C--:B------:R-:W-:Y:S02]  /*0bd0*/  LEA.HI R7, R6, R195.reuse, RZ, 0x2 ;  /* 0x000000c306077211 */ /* 0x080fe400078f10ff */
[----:B------:R-:W-:Y:S01]  /*0be0*/  SHF.R.S32.HI R197, RZ, 0x7, R0 ;  /* 0x00000007ffc57819 */ /* 0x000fe20000011400 */
[----:B------:R-:W-:Y:S01]  /*0bf0*/  IMAD.IADD R2, R200, 0x1, -R5 ;  /* 0x00000001c8027824 */ /* 0x000fe200078e0a05 */
[--C-:B------:R-:W-:Y:S02]  /*0c00*/  SHF.R.S32.HI R5, RZ, 0x2, R7.reuse ;  /* 0x00000002ff057819 */ /* 0x100fe40000011407 */
[----:B------:R-:W-:Y:S01]  /*0c10*/  SHF.R.S32.HI R8, RZ, 0x1f, R7 ;  /* 0x0000001fff087819 */ /* 0x000fe20000011407 */
[----:B------:R-:W-:Y:S01]  /*0c20*/  IMAD R9, R199, 0x10, R2 ;  /* 0x00000010c7097824 */ /* 0x000fe200078e0202 */
[----:B------:R-:W-:Y:S01]  /*0c30*/  UMOV UR4, UR37 ;  /* 0x0000002500047c82 */ /* 0x000fe20008000000 */
[----:B--2---:R-:W-:Y:S01]  /*0c40*/  UMOV UR5, UR6 ;  /* 0x0000000600057c82 */ /* 0x004fe20008000000 */
[----:B------:R-:W-:Y:S01]  /*0c50*/  LEA.HI R6, R6, R195, RZ, 0x5 ;  /* 0x000000c306067211 */ /* 0x000fe200078f28ff */
[----:B------:R-:W-:Y:S01]  /*0c60*/  IMAD.U32 R18, RZ, RZ, UR4 ;  /* 0x00000004ff127e24 */ /* 0x000fe2000f8e00ff */
[----:B------:R-:W-:Y:S01]  /*0c70*/  LEA.HI R8, R8, R5, RZ, 0x3 ;  /* 0x0000000508087211 */ /* 0x000fe200078f18ff */
[----:B------:R-:W-:Y:S01]  /*0c80*/  IMAD R4, R9, 0x8, R4 ;  /* 0x0000000809047824 */ /* 0x000fe200078e0204 */
[----:B------:R-:W-:Y:S01]  /*0c90*/  LEA.HI R0, R0, R197, RZ, 0x1 ;  /* 0x000000c500007211 */ /* 0x000fe200078f08ff */
[----:B------:R-:W-:Y:S01]  /*0ca0*/  IMAD.U32 R19, RZ, RZ, UR5 ;  /* 0x00000005ff137e24 */ /* 0x000fe2000f8e00ff */
[----:B------:R-:W-:Y:S01]  /*0cb0*/  LOP3.LUT R8, R8, 0xfffffff8, RZ, 0xc0, !PT ;  /* 0xfffffff808087812 */ /* 0x000fe200078ec0ff */
[----:B------:R-:W-:Y:S01]  /*0cc0*/  UMOV UR4, UR7 ;  /* 0x0000000700047c82 */ /* 0x000fe20008000000 */
[----:B------:R-:W-:-:S02]  /*0cd0*/  LEA.HI R3, R3, R200, RZ, 0x3 ;  /* 0x000000c803037211 */ /* 0x000fc400078f18ff */
[----:B------:R-:W-:Y:S01]  /*0ce0*/  SHF.R.S32.HI R6, RZ, 0x5, R6 ;  /* 0x00000005ff067819 */ /* 0x000fe20000011406 */
[----:B------:R-:W-:Y:S01]  /*0cf0*/  IMAD.IADD R9, R5, 0x1, -R8 ;  /* 0x0000000105097824 */ /* 0x000fe200078e0a08 */
[----:B------:R-:W-:Y:S01]  /*0d00*/  LOP3.LUT R0, R0, 0x3fffffe, RZ, 0xc0, !PT ;  /* 0x03fffffe00007812 */ /* 0x000fe200078ec0ff */
[----:B------:R-:W-:Y:S01]  /*0d10*/  IMAD.SHL.U32 R5, R4, 0x8, RZ ;  /* 0x0000000804057824 */ /* 0x000fe200078e00ff */
[----:B------:R-:W-:Y:S01]  /*0d20*/  LOP3.LUT R16, R7, 0x7ffffffc, RZ, 0xc0, !PT ;  /* 0x7ffffffc07107812 */ /* 0x000fe200078ec0ff */
[----:B------:R-:W-:Y:S01]  /*0d30*/  IMAD R9, R6, 0x10, R9 ;  /* 0x0000001006097824 */ /* 0x000fe200078e0209 */
[----:B------:R-:W-:Y:S01]  /*0d40*/  SHF.R.S32.HI R192, RZ, 0x3, R3 ;  /* 0x00000003ffc07819 */ /* 0x000fe20000011403 */
[----:B------:R-:W-:Y:S01]  /*0d50*/  IMAD.WIDE R18, R5, 0x2, R18 ;  /* 0x0000000205127825 */ /* 0x000fe200078e0212 */
[----:B------:R-:W-:-:S03]  /*0d60*/  LOP3.LUT R5, R3, 0x1ffffff8, RZ, 0xc0, !PT ;  /* 0x1ffffff803057812 */ /* 0x000fc600078ec0ff */
[----:B------:R-:W-:Y:S02]  /*0d70*/  IMAD.IADD R0, R197, 0x1, -R0 ;  /* 0x00000001c5007824 */ /* 0x000fe400078e0a00 */
[----:B------:R-:W-:Y:S02]  /*0d80*/  IMAD.IADD R5, R200, 0x1, -R5 ;  /* 0x00000001c8057824 */ /* 0x000fe400078e0a05 */
[----:B------:R-:W-:Y:S02]  /*0d90*/  IMAD R196, R0, 0x40, R9 ;  /* 0x0000004000c47824 */ /* 0x000fe400078e0209 */
[----:B------:R-:W-:Y:S02]  /*0da0*/  IMAD.SHL.U32 R22, R5, 0x8, RZ ;  /* 0x0000000805167824 */ /* 0x000fe400078e00ff */
[----:B------:R-:W-:-:S07]  /*0db0*/  IMAD.IADD R16, R195, 0x1, -R16 ;  /* 0x00000001c3107824 */ /* 0x000fce00078e0a10 */
.L_x_861:
[----:B------:R-:W-:Y:S01]  /*0dc0*/  ULDC UR5, c[0x0][0xdd0] ;  /* 0x0003740000057ab9 */ /* 0x000fe20000000800 */
[----:B-1----:R-:W1:Y:S01]  /*0dd0*/  LDC R0, c[0x0][0xde8] ;  /* 0x00037a00ff007b82 */ /* 0x002e620000000800 */
[----:B------:R-:W-:Y:S01]  /*0de0*/  UISETP.NE.AND UP0, UPT, UR5, 0x1, UPT ;  /* 0x000000010500788c */ /* 0x000fe2000bf05270 */
[----:B------:R-:W-:-:S10]  /*0df0*/  UMOV UR8, UR4 ;  /* 0x0000000400087c82 */ /* 0x000fd40008000000 */
[----:B------:R-:W-:Y:S01]  /*0e00*/  @UP0 ULDC UR6, c[0x0][0xdd4] ;  /* 0x0003750000060ab9 */ /* 0x000fe20000000800 */
[----:B------:R-:W-:Y:S01]  /*0e10*/  @UP0 ULDC UR9, c[0x0][0xdd8] ;  /* 0x0003760000090ab9 */ /* 0x000fe20000000800 */
[----:B------:R-:W-:-:S04]  /*0e20*/  UIMAD.WIDE.U32 UR6, UR4, UR6, URZ ;  /* 0x00000006040672a5 */ /* 0x000fc8000f8e003f */
[----:B------:R-:W-:-:S04]  /*0e30*/  @UP0 USHF.R.U32.HI UR8, URZ, UR9, UR7 ;  /* 0x000000093f080299 */ /* 0x000fc80008011607 */
[----:B------:R-:W-:Y:S02]  /*0e40*/  UIADD3 UR6, -UR8, URZ, URZ ;  /* 0x0000003f08067290 */ /* 0x000fe4000fffe13f */
[----:B-1----:R-:W-:Y:S02]  /*0e50*/  ISETP.LE.AND P0, PT, R0, UR8, PT ;  /* 0x0000000800007c0c */ /* 0x002fe4000bf03270 */
[----:B------:R-:W-:-:S11]  /*0e60*/  UIMAD UR7, UR5, UR6, UR4 ;  /* 0x00000006050772a4 */ /* 0x000fd6000f8e0204 */
[----:B--234-:R-:W-:Y:S05]  /*0e70*/  @!P0 BRA `(.L_x_765) ;  /* 0x0000000000208947 */ /* 0x01cfea0003800000 */
[----:B------:R-:W-:Y:S01]  /*0e80*/  ULDC UR6, c[0x0][0xddc] ;  /* 0x0003770000067ab9 */ /* 0x000fe20000000800 */
[----:B------:R-:W-:Y:S01]  /*0e90*/  UMOV UR47, UR7 ;  /* 0x00000007002f7c82 */ /* 0x000fe20008000000 */
[----:B------:R-:W-:-:S11]  /*0ea0*/  UISETP.NE.AND UP0, UPT, UR6, 0x1, UPT ;  /* 0x000000010600788c */ /* 0x000fd6000bf05270 */
[----:B------:R-:W-:Y:S02]  /*0eb0*/  @UP0 ULDC.64 UR10, c[0x0][0xde0] ;  /* 0x00037800000a0ab9 */ /* 0x000fe40000000a00 */
[----:B------:R-:W-:-:S04]  /*0ec0*/  UIMAD.WIDE.U32 UR4, UR7, UR10, URZ ;  /* 0x0000000a070472a5 */ /* 0x000fc8000f8e003f */
[----:B------:R-:W-:-:S04]  /*0ed0*/  @UP0 USHF.R.U32.HI UR47, URZ, UR11, UR5 ;  /* 0x0000000b3f2f0299 */ /* 0x000fc80008011605 */
[----:B------:R-:W-:Y:S01]  /*0ee0*/  UIMAD UR4, UR47, UR6, URZ ;  /* 0x000000062f0472a4 */ /* 0x000fe2000f8e023f */
[----:B------:R-:W-:Y:S11]  /*0ef0*/  BRA `(.L_x_766) ;  /* 0x00000000001c7947 */ /* 0x000ff60003800000 */
.L_x_765:
[----:B------:R-:W-:Y:S01]  /*0f00*/  ULDC UR6, c[0x0][0xdc4] ;  /* 0x0003710000067ab9 */ /* 0x000fe20000000800 */
[----:B------:R-:W-:Y:S01]  /*0f10*/  UMOV UR47, UR7 ;  /* 0x00000007002f7c82 */ /* 0x000fe20008000000 */
[----:B------:R-:W-:-:S11]  /*0f20*/  UISETP.NE.AND UP0, UPT, UR6, 0x1, UPT ;  /* 0x000000010600788c */ /* 0x000fd6000bf05270 */
[----:B------:R-:W-:Y:S02]  /*0f30*/  @UP0 ULDC.64 UR10, c[0x0][0xdc8] ;  /* 0x00037200000a0ab9 */ /* 0x000fe40000000a00 */
[----:B------:R-:W-:-:S04]  /*0f40*/  UIMAD.WIDE.U32 UR4, UR7, UR10, URZ ;  /* 0x0000000a070472a5 */ /* 0x000fc8000f8e003f */
[----:B------:R-:W-:-:S04]  /*0f50*/  @UP0 USHF.R.U32.HI UR47, URZ, UR11, UR5 ;  /* 0x0000000b3f2f0299 */ /* 0x000fc80008011605 */
[----:B------:R-:W-:-:S12]  /*0f60*/  UIMAD UR4, UR47, UR6, URZ ;  /* 0x000000062f0472a4 */ /* 0x000fd8000f8e023f */
.L_x_766:
[----:B------:R-:W-:Y:S01]  /*0f70*/  ULDC UR43, c[0x0][0xdb8] ;  /* 0x00036e00002b7ab9 */ /* 0x000fe20000000800 */
[----:B------:R-:W-:Y:S01]  /*0f80*/  UIADD3 UR6, UR7, -UR4, URZ ;  /* 0x8000000407067290 */ /* 0x000fe2000fffe03f */
[----:B------:R-:W-:Y:S01]  /*0f90*/  IMAD.MOV.U32 R7, RZ, RZ, 0x3f800000 ;  /* 0x3f800000ff077424 */ /* 0x000fe200078e00ff */
[----:B------:R-:W-:Y:S01]  /*0fa0*/  UISETP.NE.AND UP1, UPT, UR43, 0x1, UPT ;  /* 0x000000012b00788c */ /* 0x000fe2000bf25270 */
[----:B------:R-:W-:Y:S01]  /*0fb0*/  IMAD.MOV.U32 R0, RZ, RZ, 0x3f800000 ;  /* 0x3f800000ff007424 */ /* 0x000fe200078e00ff */
[----:B------:R-:W-:Y:S01]  /*0fc0*/  ULDC UR12, c[0x0][0xdc4] ;  /* 0x00037100000c7ab9 */ /* 0x000fe20000000800 */
[----:B------:R-:W-:Y:S01]  /*0fd0*/  ULDC.64 UR4, c[0x0][0x990] ;  /* 0x0002640000047ab9 */ /* 0x000fe20000000a00 */
[----:B------:R-:W-:Y:S01]  /*0fe0*/  UIMAD UR12, UR8, UR12, UR6 ;  /* 0x0000000c080c72a4 */ /* 0x000fe2000f8e0206 */
[----:B------:R-:W1:Y:S01]  /*0ff0*/  LDC.64 R8, c[0x0][0x9e0] ;  /* 0x00027800ff087b82 */ /* 0x000e620000000a00 */
[----:B------:R-:W-:Y:S01]  /*1000*/  UISETP.NE.U32.AND UP0, UPT, UR4, URZ, UPT ;  /* 0x0000003f0400728c */ /* 0x000fe2000bf05070 */
[----:B------:R-:W-:Y:S01]  /*1010*/  ULDC.64 UR6, c[0x0][0x998] ;  /* 0x0002660000067ab9 */ /* 0x000fe20000000a00 */
[----:B------:R-:W-:-:S02]  /*1020*/  ULDC UR11, c[0x0][0x428] ;  /* 0x00010a00000b7ab9 */ /* 0x000fc40000000800 */
[----:B------:R-:W-:Y:S01]  /*1030*/  UISETP.NE.AND.EX UP0, UPT, UR5, URZ, UPT, UP0 ;  /* 0x0000003f0500728c */ /* 0x000fe2000bf05300 */
[----:B------:R-:W-:Y:S01]  /*1040*/  @UP1 ULDC UR8, c[0x0][0xdbc] ;  /* 0x00036f0000081ab9 */ /* 0x000fe20000000800 */
[----:B------:R-:W-:Y:S01]  /*1050*/  @UP1 ULDC UR10, c[0x0][0xdc0] ;  /* 0x00037000000a1ab9 */ /* 0x000fe20000000800 */
[----:B------:R-:W-:Y:S01]  /*1060*/  UIMAD.WIDE.U32 UR8, UR12, UR8, URZ ;  /* 0x000000080c0872a5 */ /* 0x000fe2000f8e003f */
[----:B------:R-:W2:Y:S01]  /*1070*/  LDC R194, c[0x0][0x288] ;  /* 0x0000a200ffc27b82 */ /* 0x000ea20000000800 */
[----:B------:R-:W-:Y:S01]  /*1080*/  UMOV UR44, UR12 ;  /* 0x0000000c002c7c82 */ /* 0x000fe20008000000 */
[----:B------:R-:W-:Y:S01]  /*1090*/  UISETP.NE.AND UP2, UPT, UR11, 0x1, UPT ;  /* 0x000000010b00788c */ /* 0x000fe2000bf45270 */
[----:B------:R-:W-:Y:S01]  /*10a0*/  PLOP3.LUT P0, PT, PT, PT, UP0, 0x80, 0x0 ;  /* 0x000000000000781c */ /* 0x000fe20003f0f008 */
[----:B------:R-:W-:Y:S02]  /*10b0*/  @UP1 USHF.R.U32.HI UR44, URZ, UR10, UR9 ;  /* 0x0000000a3f2c1299 */ /* 0x000fe40008011609 */
[----:B------:R-:W-:-:S02]  /*10c0*/  UISETP.NE.U32.AND UP1, UPT, UR6, URZ, UPT ;  /* 0x0000003f0600728c */ /* 0x000fc4000bf25070 */
[----:B------:R-:W-:Y:S01]  /*10d0*/  @UP0 USHF.R.S32.HI UR8, URZ, 0x1f, UR44 ;  /* 0x0000001f3f080899 */ /* 0x000fe2000801142c */
[----:B------:R-:W3:Y:S01]  /*10e0*/  LDC R17, c[0x0][0x404] ;  /* 0x00010100ff117b82 */ /* 0x000ee20000000800 */
[----:B------:R-:W-:Y:S01]  /*10f0*/  UISETP.NE.AND.EX UP1, UPT, UR7, URZ, UPT, UP1 ;  /* 0x0000003f0700728c */ /* 0x000fe2000bf25310 */
[----:B------:R-:W-:Y:S01]  /*1100*/  @UP0 ULDC.64 UR14, c[0x0][0x9a8] ;  /* 0x00026a00000e0ab9 */ /* 0x000fe20000000a00 */
[----:B------:R-:W-:Y:S02]  /*1110*/  UIADD3 UR11, -UR44, URZ, URZ ;  /* 0x0000003f2c0b7290 */ /* 0x000fe4000fffe13f */
[----:B------:R-:W-:Y:S02]  /*1120*/  @UP0 UIMAD UR10, UR8, UR14, URZ ;  /* 0x0000000e080a02a4 */ /* 0x000fe4000f8e023f */
[----:B------:R-:W-:Y:S01]  /*1130*/  PLOP3.LUT P1, PT, PT, PT, UP1, 0x80, 0x0 ;  /* 0x000000000000781c */ /* 0x000fe20003f2f018 */
[----:B------:R-:W-:Y:S01]  /*1140*/  @UP0 UIMAD.WIDE.U32 UR8, UR44, UR14, URZ ;  /* 0x0000000e2c0802a5 */ /* 0x000fe2000f8e003f */
[----:B------:R-:W4:Y:S01]  /*1150*/  LDC R6, c[0x0][0x2e0] ;  /* 0x0000b800ff067b82 */ /* 0x000f220000000800 */
[----:B------:R-:W-:-:S02]  /*1160*/  UIMAD UR43, UR43, UR11, UR12 ;  /* 0x0000000b2b2b72a4 */ /* 0x000fc4000f8e020c */
[----:B------:R-:W-:Y:S01]  /*1170*/  @UP1 USHF.R.S32.HI UR14, URZ, 0x1f, UR44 ;  /* 0x0000001f3f0e1899 */ /* 0x000fe2000801142c */
[----:B------:R-:W-:Y:S01]  /*1180*/  @UP1 ULDC.64 UR16, c[0x0][0x9b8] ;  /* 0x00026e0000101ab9 */ /* 0x000fe20000000a00 */
[----:B------:R-:W-:Y:S01]  /*1190*/  @UP0 UIMAD UR15, UR44, UR15, UR10 ;  /* 0x0000000f2c0f02a4 */ /* 0x000fe2000f8e020a */
[----:B------:R-:W-:Y:S01]  /*11a0*/  @UP2 ULDC UR12, c[0x0][0x42c] ;  /* 0x00010b00000c2ab9 */ /* 0x000fe20000000800 */
[----:B------:R-:W-:Y:S02]  /*11b0*/  @UP1 UIMAD.WIDE.U32 UR10, UR44, UR16, URZ ;  /* 0x000000102c0a12a5 */ /* 0x000fe4000f8e003f */
[----:B------:R-:W-:Y:S02]  /*11c0*/  UIMAD.WIDE.U32 UR12, UR43, UR12, URZ ;  /* 0x0000000c2b0c72a5 */ /* 0x000fe4000f8e003f */
[----:B------:R-:W-:Y:S01]  /*11d0*/  @UP1 UIMAD UR16, UR14, UR16, URZ ;  /* 0x000000100e1012a4 */ /* 0x000fe2000f8e023f */
[----:B------:R-:W-:Y:S02]  /*11e0*/  @UP2 ULDC UR18, c[0x0][0x430] ;  /* 0x00010c0000122ab9 */ /* 0x000fe40000000800 */
[----:B------:R-:W-:Y:S01]  /*11f0*/  UMOV UR14, UR43 ;  /* 0x0000002b000e7c82 */ /* 0x000fe20008000000 */
[----:B------:R-:W-:-:S02]  /*1200*/  @UP2 USHF.R.U32.HI UR14, URZ, UR18, UR13 ;  /* 0x000000123f0e2299 */ /* 0x000fc4000801160d */
[----:B------:R-:W-:Y:S02]  /*1210*/  @UP1 UIMAD UR16, UR44, UR17, UR16 ;  /* 0x000000112c1012a4 */ /* 0x000fe4000f8e0210 */
[----:B------:R-:W-:Y:S02]  /*1220*/  @UP0 USHF.R.S32.HI UR12, URZ, 0x1f, UR14 ;  /* 0x0000001f3f0c0899 */ /* 0x000fe4000801140e */
[----:B------:R-:W-:Y:S01]  /*1230*/  @UP1 USHF.R.S32.HI UR13, URZ, 0x1f, UR14 ;  /* 0x0000001f3f0d1899 */ /* 0x000fe2000801140e */
[----:B------:R-:W-:Y:S01]  /*1240*/  @UP0 ULDC.64 UR18, c[0x0][0x9b0] ;  /* 0x00026c0000120ab9 */ /* 0x000fe20000000a00 */
[----:B------:R-:W-:Y:S02]  /*1250*/  @UP1 UIADD3 UR11, UR11, UR16, URZ ;  /* 0x000000100b0b1290 */ /* 0x000fe4000fffe03f */
[----:B------:R-:W-:Y:S01]  /*1260*/  @UP0 UIADD3 UR9, UR9, UR15, URZ ;  /* 0x0000000f09090290 */ /* 0x000fe2000fffe03f */
[----:B------:R-:W-:Y:S01]  /*1270*/  @UP1 ULDC.64 UR16, c[0x0][0x9c0] ;  /* 0x0002700000101ab9 */ /* 0x000fe20000000a00 */
[----:B------:R-:W-:-:S02]  /*1280*/  @UP0 UIMAD UR12, UR12, UR18, URZ ;  /* 0x000000120c0c02a4 */ /* 0x000fc4000f8e023f */
[----:B------:R-:W-:Y:S02]  /*1290*/  @UP1 UIMAD UR13, UR13, UR16, URZ ;  /* 0x000000100d0d12a4 */ /* 0x000fe4000f8e023f */
[----:B------:R-:W-:Y:S02]  /*12a0*/  @UP0 UIMAD.WIDE.U32 UR8, UR14, UR18, UR8 ;  /* 0x000000120e0802a5 */ /* 0x000fe4000f8e0008 */
[----:B------:R-:W-:Y:S02]  /*12b0*/  @UP0 UIMAD UR12, UR14, UR19, UR12 ;  /* 0x000000130e0c02a4 */ /* 0x000fe4000f8e020c */
[----:B------:R-:W-:Y:S02]  /*12c0*/  @UP1 UIMAD.WIDE.U32 UR10, UR14, UR16, UR10 ;  /* 0x000000100e0a12a5 */ /* 0x000fe4000f8e000a */
[----:B------:R-:W-:Y:S02]  /*12d0*/  @UP1 UIMAD UR13, UR14, UR17, UR13 ;  /* 0x000000110e0d12a4 */ /* 0x000fe4000f8e020d */
[----:B------:R-:W-:-:S02]  /*12e0*/  @UP0 UIADD3 UR12, UR9, UR12, URZ ;  /* 0x0000000c090c0290 */ /* 0x000fc4000fffe03f */
[----:B------:R-:W-:Y:S02]  /*12f0*/  @UP0 ULEA UR4, UP3, UR8, UR4, 0x2 ;  /* 0x0000000408040291 */ /* 0x000fe4000f86103f */
[----:B------:R-:W-:Y:S02]  /*1300*/  @UP1 ULEA UR6, UP4, UR10, UR6, 0x2 ;  /* 0x000000060a061291 */ /* 0x000fe4000f88103f */
[----:B------:R-:W-:Y:S02]  /*1310*/  @UP1 UIADD3 UR9, UR11, UR13, URZ ;  /* 0x0000000d0b091290 */ /* 0x000fe4000fffe03f */
[----:B------:R-:W-:Y:S01]  /*1320*/  @UP0 ULEA.HI.X UR5, UR8, UR5, UR12, 0x2, UP3 ;  /* 0x0000000508050291 */ /* 0x000fe200098f140c */
[----:B------:R-:W-:Y:S01]  /*1330*/  IMAD.U32 R2, RZ, RZ, UR4 ;  /* 0x00000004ff027e24 */ /* 0x000fe2000f8e00ff */
[----:B------:R-:W-:Y:S01]  /*1340*/  @UP1 ULEA.HI.X UR7, UR10, UR7, UR9, 0x2, UP4 ;  /* 0x000000070a071291 */ /* 0x000fe2000a0f1409 */
[----:B------:R-:W-:Y:S01]  /*1350*/  IMAD.U32 R4, RZ, RZ, UR6 ;  /* 0x00000006ff047e24 */ /* 0x000fe2000f8e00ff */
[----:B------:R-:W-:Y:S01]  /*1360*/  ULDC UR42, c[0x0][0xdac] ;  /* 0x00036b00002a7ab9 */ /* 0x000fe20000000800 */
[----:B------:R-:W-:Y:S01]  /*1370*/  @UP2 ULDC UR6, c[0x0][0x430] ;  /* 0x00010c0000062ab9 */ /* 0x000fe20000000800 */
[----:B------:R-:W-:Y:S01]  /*1380*/  IMAD.U32 R3, RZ, RZ, UR5 ;  /* 0x00000005ff037e24 */ /* 0x000fe2000f8e00ff */
[----:B------:R-:W-:Y:S01]  /*1390*/  ULDC.64 UR4, c[0x0][0x3f8] ;  /* 0x0000fe0000047ab9 */ /* 0x000fe20000000a00 */
[----:B------:R-:W-:-:S03]  /*13a0*/  IMAD.U32 R5, RZ, RZ, UR7 ;  /* 0x00000007ff057e24 */ /* 0x000fc6000f8e00ff */
[----:B------:R-:W5:Y:S04]  /*13b0*/  @P0 LDG.E R7, desc[UR52][R2.64] ;  /* 0x0000003402070981 */ /* 0x000f68000c1e1900 */
[----:B------:R-:W5:Y:S01]  /*13c0*/  @P1 LDG.E R0, desc[UR52][R4.64] ;  /* 0x0000003404001981 */ /* 0x000f62000c1e1900 */
[----:B------:R-:W-:Y:S01]  /*13d0*/  ISETP.NE.U32.AND P0, PT, RZ, UR4, PT ;  /* 0x00000004ff007c0c */ /* 0x000fe2000bf05070 */
[----:B------:R-:W-:Y:S01]  /*13e0*/  ULOP3.LUT UR4, URZ, UR47, URZ, 0x33, !UPT ;  /* 0x0000002f3f047292 */ /* 0x000fe2000f8e333f */
[----:B-1----:R-:W-:Y:S01]  /*13f0*/  ISETP.GE.AND P1, PT, R9, 0x1, PT ;  /* 0x000000010900780c */ /* 0x002fe20003f26270 */
[----:B------:R-:W-:Y:S01]  /*1400*/  UMOV UR58, UR43 ;  /* 0x0000002b003a7c82 */ /* 0x000fe20008000000 */
[----:B------:R-:W-:Y:S01]  /*1410*/  ISETP.NE.AND.EX P0, PT, RZ, UR5, PT, P0 ;  /* 0x00000005ff007c0c */ /* 0x000fe2000bf05300 */
[----:B------:R-:W-:Y:S01]  /*1420*/  ULDC UR5, c[0x0][0x988] ;  /* 0x0002620000057ab9 */ /* 0x000fe20000000800 */
[----:B------:R-:W-:-:S02]  /*1430*/  UIADD3 UR42, UR4, UR42, URZ ;  /* 0x0000002a042a7290 */ /* 0x000fc4000fffe03f */
[----:B---3--:R-:W-:Y:S01]  /*1440*/  SEL R17, R17, 0x1, P0 ;  /* 0x0000000111117807 */ /* 0x008fe20000000000 */
[----:B------:R-:W-:Y:S01]  /*1450*/  @UP2 ULDC UR4, c[0x0][0x42c] ;  /* 0x00010b0000042ab9 */ /* 0x000fe20000000800 */
[----:B------:R-:W-:Y:S01]  /*1460*/  USHF.L.U32 UR42, UR42, 0x7, URZ ;  /* 0x000000072a2a7899 */ /* 0x000fe2000800063f */
[----:B-----5:R-:W-:-:S04]  /*1470*/  FMUL.FTZ R0, R7, R0 ;  /* 0x0000000007007220 */ /* 0x020fc80000410000 */
[----:B------:R-:W-:Y:S01]  /*1480*/  FMUL.FTZ R2, R0, UR5 ;  /* 0x0000000500027c20 */ /* 0x000fe20008410000 */
[----:B--2---:R-:W-:Y:S01]  /*1490*/  IADD3 R0, -R194, 0x80, RZ ;  /* 0x00000080c2007810 */ /* 0x004fe20007ffe1ff */
[----:B------:R-:W-:-:S03]  /*14a0*/  UIMAD.WIDE.U32 UR4, UR43, UR4, URZ ;  /* 0x000000042b0472a5 */ /* 0x000fc6000f8e003f */
[----:B------:R-:W-:Y:S01]  /*14b0*/  R2UR UR38, R2 ;  /* 0x00000000022672ca */ /* 0x000fe200000e0000 */
[----:B----4-:R-:W-:Y:S01]  /*14c0*/  IMAD R0, R17, R6, R0 ;  /* 0x0000000611007224 */ /* 0x010fe200078e0200 */
[----:B------:R-:W-:-:S03]  /*14d0*/  @UP2 USHF.R.U32.HI UR58, URZ, UR6, UR5 ;  /* 0x000000063f3a2299 */ /* 0x000fc60008011605 */
[----:B------:R-:W-:-:S04]  /*14e0*/  VIADD R198, R0, UR42 ;  /* 0x0000002a00c67c36 */ /* 0x000fc80008000000 */
[----:B------:R-:W-:Y:S01]  /*14f0*/  IMAD.IADD R0, R198, 0x1, R8 ;  /* 0x00000001c6007824 */ /* 0x000fe200078e0208 */
[----:B------:R-:W-:Y:S06]  /*1500*/  @!P1 BRA `(.L_x_767) ;  /* 0x0000000000409947 */ /* 0x000fec0003800000 */
[C---:B------:R-:W-:Y:S01]  /*1510*/  ISETP.GT.AND P0, PT, R198.reuse, RZ, PT ;  /* 0x000000ffc600720c */ /* 0x040fe20003f04270 */
[----:B------:R-:W-:-:S12]  /*1520*/  VIADD R2, R198, 0xffffffff ;  /* 0xffffffffc6027836 */ /* 0x000fd80000000000 */
[----:B------:R-:W-:Y:S05]  /*1530*/  @P0 BRA `(.L_x_768) ;  /* 0x00000000001c0947 */ /* 0x000fea0003800000 */
[----:B------:R-:W-:Y:S01]  /*1540*/  ISETP.NE.AND P0, PT, R9, 0x1, PT ;  /* 0x000000010900780c */ /* 0x000fe20003f05270 */
[----:B------:R-:W-:-:S12]  /*1550*/  IMAD.MOV R3, RZ, RZ, -R198 ;  /* 0x000000ffff037224 */ /* 0x000fd800078e0ac6 */
[----:B------:R-:W1:Y:S02]  /*1560*/  @P0 LDC.64 R4, c[0x0][0x9e8] ;  /* 0x00027a00ff040b82 */ /* 0x000e640000000a00 */
[----:B-1----:R-:W-:-:S05]  /*1570*/  @P0 IMAD.HI.U32 R2, R3, R4, RZ ;  /* 0x0000000403020227 */ /* 0x002fca00078e00ff */
[----:B------:R-:W-:-:S04]  /*1580*/  @P0 SHF.R.U32.HI R3, RZ, R5, R2 ;  /* 0x00000005ff030219 */ /* 0x000fc80000011602 */
[----:B------:R-:W-:Y:S01]  /*1590*/  LOP3.LUT R2, RZ, R3, RZ, 0x33, !PT ;  /* 0x00000003ff027212 */ /* 0x000fe200078e33ff */
[----:B------:R-:W-:Y:S06]  /*15a0*/  BRA `(.L_x_769) ;  /* 0x0000000000107947 */ /* 0x000fec0003800000 */
.L_x_768:
[----:B------:R-:W-:-:S13]  /*15b0*/  ISETP.NE.AND P0, PT, R9, 0x1, PT ;  /* 0x000000010900780c */ /* 0x000fda0003f05270 */
[----:B------:R-:W1:Y:S02]  /*15c0*/  @P0 LDC.64 R4, c[0x0][0x9e8] ;  /* 0x00027a00ff040b82 */ /* 0x000e640000000a00 */
[----:B-1----:R-:W-:-:S05]  /*15d0*/  @P0 IMAD.HI.U32 R4, R2, R4, RZ ;  /* 0x0000000402040227 */ /* 0x002fca00078e00ff */
[----:B------:R-:W-:-:S07]  /*15e0*/  @P0 SHF.R.U32.HI R2, RZ, R5, R4 ;  /* 0x00000005ff020219 */ /* 0x000fce0000011604 */
.L_x_769:
[----:B------:R-:W-:-:S05]  /*15f0*/  IMAD R3, R2, R9, R9 ;  /* 0x0000000902037224 */ /* 0x000fca00078e0209 */
[----:B------:R-:W-:-:S07]  /*1600*/  VIMNMX R0, R0, R3, PT ;  /* 0x0000000300007248 */ /* 0x000fce0003fe0100 */
.L_x_767:
[----:B------:R-:W-:Y:S01]  /*1610*/  VIADD R2, R0, 0x3f ;  /* 0x0000003f00027836 */ /* 0x000fe20000000000 */
[----:B------:R-:W-:Y:S01]  /*1620*/  ULDC UR4, c[0x0][0x9dc] ;  /* 0x0002770000047ab9 */ /* 0x000fe20000000800 */
[CC--:B------:R-:W-:Y:S02]  /*1630*/  IMAD R0, R17.reuse, R6.reuse, 0x3f ;  /* 0x0000003f11007424 */ /* 0x0c0fe400078e0206 */
[----:B------:R-:W-:Y:S01]  /*1640*/  IMAD R194, R17, R6, -R194 ;  /* 0x0000000611c27224 */ /* 0x000fe200078e0ac2 */
[----:B------:R-:W-:Y:S02]  /*1650*/  SHF.R.S32.HI R5, RZ, 0x1f, R2 ;  /* 0x0000001fff057819 */ /* 0x000fe40000011402 */
[----:B------:R-:W-:Y:S01]  /*1660*/  SHF.R.S32.HI R3, RZ, 0x1f, R0 ;  /* 0x0000001fff037819 */ /* 0x000fe20000011400 */
[----:B------:R-:W-:Y:S01]  /*1670*/  VIADD R59, R194, UR42 ;  /* 0x0000002ac23b7c36 */ /* 0x000fe20008000000 */
[----:B------:R-:W-:Y:S02]  /*1680*/  LEA.HI R5, R5, R2, RZ, 0x6 ;  /* 0x0000000205057211 */ /* 0x000fe400078f30ff */
[----:B------:R-:W-:Y:S01]  /*1690*/  LEA.HI R3, R3, R0, RZ, 0x6 ;  /* 0x0000000003037211 */ /* 0x000fe200078f30ff */
[----:B------:R-:W-:Y:S01]  /*16a0*/  VIADD R4, R59, -UR4 ;  /* 0x800000043b047c36 */ /* 0x000fe20008000000 */
[----:B------:R-:W-:-:S02]  /*16b0*/  SHF.R.S32.HI R58, RZ, 0x6, R5 ;  /* 0x00000006ff3a7819 */ /* 0x000fc40000011405 */
[----:B------:R-:W-:Y:S02]  /*16c0*/  SHF.R.S32.HI R3, RZ, 0x6, R3 ;  /* 0x00000006ff037819 */ /* 0x000fe40000011403 */
[----:B------:R-:W-:Y:S02]  /*16d0*/  R2UR UR4, R4 ;  /* 0x00000000040472ca */ /* 0x000fe400000e0000 */
[----:B------:R-:W-:Y:S01]  /*16e0*/  VIMNMX R58, R3, R58, PT ;  /* 0x0000003a033a7248 */ /* 0x000fe20003fe0100 */
[----:B------:R-:W-:-:S12]  /*16f0*/  @!P1 BRA `(.L_x_770) ;  /* 0x0000000000489947 */ /* 0x000fd80003800000 */
[----:B------:R-:W-:-:S13]  /*1700*/  ISETP.GT.AND P0, PT, R59, -0x1, PT ;  /* 0xffffffff3b00780c */ /* 0x000fda0003f04270 */
[----:B------:R-:W-:Y:S05]  /*1710*/  @P0 BRA `(.L_x_771) ;  /* 0x00000000001c0947 */ /* 0x000fea0003800000 */
[----:B------:R-:W-:Y:S02]  /*1720*/  ISETP.NE.AND P0, PT, R9, 0x1, PT ;  /* 0x000000010900780c */ /* 0x000fe40003f05270 */
[----:B------:R-:W-:-:S11]  /*1730*/  LOP3.LUT R3, RZ, R59, RZ, 0x33, !PT ;  /* 0x0000003bff037212 */ /* 0x000fd600078e33ff */
[----:B------:R-:W1:Y:S02]  /*1740*/  @P0 LDC.64 R4, c[0x0][0x9e8] ;  /* 0x00027a00ff040b82 */ /* 0x000e640000000a00 */
[----:B-1----:R-:W-:-:S05]  /*1750*/  @P0 IMAD.HI.U32 R0, R3, R4, RZ ;  /* 0x0000000403000227 */ /* 0x002fca00078e00ff */
[----:B------:R-:W-:-:S04]  /*1760*/  @P0 SHF.R.U32.HI R3, RZ, R5, R0 ;  /* 0x00000005ff030219 */ /* 0x000fc80000011600 */
[----:B------:R-:W-:Y:S01]  /*1770*/  LOP3.LUT R0, RZ, R3, RZ, 0x33, !PT ;  /* 0x00000003ff007212 */ /* 0x000fe200078e33ff */
[----:B------:R-:W-:Y:S06]  /*1780*/  BRA `(.L_x_772) ;  /* 0x0000000000147947 */ /* 0x000fec0003800000 */
.L_x_771:
[----:B------:R-:W-:Y:S01]  /*1790*/  ISETP.NE.AND P0, PT, R9, 0x1, PT ;  /* 0x000000010900780c */ /* 0x000fe20003f05270 */
[----:B------:R-:W-:-:S12]  /*17a0*/  IMAD.MOV.U32 R0, RZ, RZ, R59 ;  /* 0x000000ffff007224 */ /* 0x000fd800078e003b */
[----:B------:R-:W1:Y:S02]  /*17b0*/  @P0 LDC.64 R2, c[0x0][0x9e8] ;  /* 0x00027a00ff020b82 */ /* 0x000e640000000a00 */
[----:B-1----:R-:W-:-:S05]  /*17c0*/  @P0 IMAD.HI.U32 R2, R59, R2, RZ ;  /* 0x000000023b020227 */ /* 0x002fca00078e00ff */
[----:B------:R-:W-:-:S07]  /*17d0*/  @P0 SHF.R.U32.HI R0, RZ, R3, R2 ;  /* 0x00000003ff000219 */ /* 0x000fce0000011602 */
.L_x_772:
[----:B------:R-:W-:-:S05]  /*17e0*/  IMAD R0, R0, R9, RZ ;  /* 0x0000000900007224 */ /* 0x000fca00078e02ff */
[----:B------:R-:W-:-:S13]  /*17f0*/  R2UR UR5, R0 ;  /* 0x00000000000572ca */ /* 0x000fda00000e0000 */
[----:B------:R-:W-:-:S04]  /*1800*/  UISETP.LT.AND UP0, UPT, UR4, UR5, UPT ;  /* 0x000000050400728c */ /* 0x000fc8000bf01270 */
[----:B------:R-:W-:-:S12]  /*1810*/  USEL UR4, UR4, UR5, !UP0 ;  /* 0x0000000504047287 */ /* 0x000fd8000c000000 */
.L_x_770:
[----:B------:R-:W-:Y:S01]  /*1820*/  USHF.R.S32.HI UR5, URZ, 0x1f, UR4 ;  /* 0x0000001f3f057899 */ /* 0x000fe20008011404 */
[----:B------:R-:W-:Y:S01]  /*1830*/  PLOP3.LUT P0, PT, PT, PT, PT, 0x80, 0x0 ;  /* 0x000000000000781c */ /* 0x000fe20003f0f070 */
[----:B------:R-:W-:Y:S01]  /*1840*/  IMAD.MOV.U32 R0, RZ, RZ, RZ ;  /* 0x000000ffff007224 */ /* 0x000fe200078e00ff */
[----:B------:R-:W-:Y:S01]  /*1850*/  CS2R R2, SRZ ;  /* 0x0000000000027805 */ /* 0x000fe2000001ff00 */
[----:B------:R-:W-:Y:S01]  /*1860*/  ULEA.HI UR5, UR5, UR4, URZ, 0x6 ;  /* 0x0000000405057291 */ /* 0x000fe2000f8f303f */
[----:B------:R-:W-:Y:S02]  /*1870*/  CS2R R6, SRZ ;  /* 0x0000000000067805 */ /* 0x000fe4000001ff00 */
[----:B------:R-:W-:Y:S02]  /*1880*/  CS2R R26, SRZ ;  /* 0x00000000001a7805 */ /* 0x000fe4000001ff00 */
[----:B------:R-:W-:Y:S01]  /*1890*/  CS2R R100, SRZ ;  /* 0x0000000000647805 */ /* 0x000fe2000001ff00 */
[----:B------:R-:W-:Y:S01]  /*18a0*/  USHF.R.S32.HI UR5, URZ, 0x6, UR5 ;  /* 0x000000063f057899 */ /* 0x000fe20008011405 */
[----:B------:R-:W-:Y:S01]  /*18b0*/  CS2R R144, SRZ ;  /* 0x0000000000907805 */ /* 0x000fe2000001ff00 */
[----:B------:R-:W-:Y:S01]  /*18c0*/  IMAD.MOV.U32 R150, RZ, RZ, RZ ;  /* 0x000000ffff967224 */ /* 0x000fe200078e00ff */
[----:B------:R-:W-:Y:S01]  /*18d0*/  CS2R R142, SRZ ;  /* 0x00000000008e7805 */ /* 0x000fe2000001ff00 */
[----:B------:R-:W-:Y:S01]  /*18e0*/  UISETP.LT.AND UP0, UPT, URZ, UR5, UPT ;  /* 0x000000053f00728c */ /* 0x000fe2000bf01270 */
[----:B------:R-:W-:-:S02]  /*18f0*/  CS2R R30, SRZ ;  /* 0x00000000001e7805 */ /* 0x000fc4000001ff00 */
[----:B------:R-:W-:Y:S02]  /*1900*/  CS2R R92, SRZ ;  /* 0x00000000005c7805 */ /* 0x000fe4000001ff00 */
[----:B------:R-:W-:Y:S01]  /*1910*/  CS2R R136, SRZ ;  /* 0x0000000000887805 */ /* 0x000fe2000001ff00 */
[----:B------:R-:W-:Y:S01]  /*1920*/  USEL UR45, URZ, UR5, !UP0 ;  /* 0x000000053f2d7287 */ /* 0x000fe2000c000000 */
[----:B------:R-:W-:Y:S02]  /*1930*/  CS2R R134, SRZ ;  /* 0x0000000000867805 */ /* 0x000fe4000001ff00 */
[----:B------:R-:W-:Y:S02]  /*1940*/  CS2R R34, SRZ ;  /* 0x0000000000227805 */ /* 0x000fe4000001ff00 */
[----:B------:R-:W-:Y:S02]  /*1950*/  CS2R R84, SRZ ;  /* 0x0000000000547805 */ /* 0x000fe4000001ff00 */
[----:B------:R-:W-:-:S02]  /*1960*/  CS2R R128, SRZ ;  /* 0x0000000000807805 */ /* 0x000fc4000001ff00 */
[----:B------:R-:W-:Y:S02]  /*1970*/  CS2R R126, SRZ ;  /* 0x00000000007e7805 */ /* 0x000fe4000001ff00 */
[----:B------:R-:W-:Y:S02]  /*1980*/  ISETP.GT.AND P1, PT, R58, UR45, PT ;  /* 0x0000002d3a007c0c */ /* 0x000fe4000bf24270 */
        /* <DEDUP_REMOVED lines=50> */
[----:B------:R-:W-:Y:S06]  /*1cb0*/  @!P1 BRA `(.L_x_773) ;  /* 0x0000009400549947 */ /* 0x000fec0003800000 */
[----:B------:R-:W1:Y:S01]  /*1cc0*/  SHFL.IDX PT, R0, R197, RZ, 0x1f ;  /* 0x00001fffc5007589 */ /* 0x000e6200000e0000 */
[----:B------:R-:W-:-:S04]  /*1cd0*/  UIADD3 UR5, UR37, 0x18000, URZ ;  /* 0x0001800025057890 */ /* 0x000fc8000fffe03f */
[----:B------:R-:W-:-:S06]  /*1ce0*/  ULOP3.LUT UP0, URZ, UR5, 0x1bf, URZ, 0xc0, !UPT ;  /* 0x000001bf053f7892 */ /* 0x000fcc000f80c03f */
[----:B------:R-:W-:Y:S02]  /*1cf0*/  PLOP3.LUT P0, PT, PT, PT, UP0, 0x80, 0x0 ;  /* 0x000000000000781c */ /* 0x000fe40003f0f008 */
[----:B-1----:R-:W-:-:S13]  /*1d00*/  R2UR UR40, R0 ;  /* 0x00000000002872ca */ /* 0x002fda00000e0000 */
[----:B------:R-:W-:-:S04]  /*1d10*/  ULEA.HI UR4, UR40, UR40, URZ, 0x1 ;  /* 0x0000002828047291 */ /* 0x000fc8000f8f083f */
        /* <DEDUP_REMOVED lines=22> */
.L_x_774:
[----:B------:R-:W-:Y:S01]  /*1e80*/  ULEA.HI UR4, UR59, UR59, URZ, 0x1 ;  /* 0x0000003b3b047291 */ /* 0x000fe2000f8f083f */
[----:B------:R-:W-:-:S03]  /*1e90*/  IMAD.U32 R2, RZ, RZ, UR60 ;  /* 0x0000003cff027e24 */ /* 0x000fc6000f8e00ff */
[----:B------:R-:W-:Y:S02]  /*1ea0*/  ULOP3.LUT UR4, UR4, 0xfffffffe, URZ, 0xc0, !UPT ;  /* 0xfffffffe04047892 */ /* 0x000fe4000f8ec03f */
[----:B------:R-:W-:Y:S02]  /*1eb0*/  ISETP.NE.AND P0, PT, R2, 0x3, PT ;  /* 0x000000030200780c */ /* 0x000fe40003f05270 */
[----:B------:R-:W-:-:S06]  /*1ec0*/  UIADD3 UR4, UR59, -UR4, URZ ;  /* 0x800000043b047290 */ /* 0x000fcc000fffe03f */
[----:B------:R-:W-:-:S05]  /*1ed0*/  IMAD.U32 R0, RZ, RZ, UR4 ;  /* 0x00000004ff007e24 */ /* 0x000fca000f8e00ff */
[----:B------:R-:W-:-:S04]  /*1ee0*/  SHF.L.U32 R0, R0, 0x1f, RZ ;  /* 0x0000001f00007819 */ /* 0x000fc800000006ff */
[----:B------:R-:W1:Y:S02]  /*1ef0*/  SYNCS.PHASECHK.TRANS64.TRYWAIT P1, [UR37+0x28400], R0 ;  /* 0x02840000ff0075a7 */ /* 0x000e640008020165 */
[----:B-1----:R-:W-:Y:S05]  /*1f00*/  @!P1 BRA `(.L_x_775) ;  /* 0x000000f400049947 */ /* 0x002fea0003800000 */
.L_x_939:
[----:B------:R-:W-:Y:S05]  /*1f10*/  @!P0 BRA `(.L_x_776) ;  /* 0x0000000000048947 */ /* 0x000fea0003800000 */
[----:B------:R-:W-:Y:S01]  /*1f20*/  BPT.TRAP 0x1 ;  /* 0x000000040000795c */ /* 0x000fe20000300000 */
.L_x_776:
[----:B------:R-:W-:Y:S02]  /*1f30*/  IMAD.U32 R5, RZ, RZ, UR39 ;  /* 0x00000027ff057e24 */ /* 0x000fe4000f8e00ff */
[----:B-1----:R-:W-:-:S03]  /*1f40*/  IMAD.U32 R0, RZ, RZ, UR36 ;  /* 0x00000024ff007e24 */ /* 0x002fc6000f8e00ff */
[----:B------:R-:W-:Y:S02]  /*1f50*/  LEA R5, R5, UR37, 0x3 ;  /* 0x0000002505057c11 */ /* 0x000fe4000f8e18ff */
[----:B------:R-:W-:-:S04]  /*1f60*/  SHF.L.U32 R0, R0, 0x1f, RZ ;  /* 0x0000001f00007819 */ /* 0x000fc800000006ff */
[----:B------:R1:W2:Y:S01]  /*1f70*/  SYNCS.PHASECHK.TRANS64.TRYWAIT P2, [R5+URZ+0x28430], R0 ;  /* 0x02843000050075a7 */ /* 0x0002a2000804017f */
[----:B------:R-:W-:Y:S05]  /*1f80*/  @!P0 BRA `(.L_x_777) ;  /* 0x0000000000048947 */ /* 0x000fea0003800000 */
[----:B------:R-:W-:Y:S01]  /*1f90*/  BPT.TRAP 0x1 ;  /* 0x000000040000795c */ /* 0x000fe20000300000 */
.L_x_777:
[----:B------:R-:W3:Y:S02]  /*1fa0*/  S2R R2, SR_TID.X ;  /* 0x0000000000027919 */ /* 0x000ee40000002100 */
[----:B---3--:R-:W-:Y:S01]  /*1fb0*/  LOP3.LUT P1, RZ, R2, 0x7f, RZ, 0xc0, !PT ;  /* 0x0000007f02ff7812 */ /* 0x008fe2000782c0ff */
[----:B--2---:R-:W-:-:S12]  /*1fc0*/  @P2 BRA `(.L_x_778) ;  /* 0x0000000000082947 */ /* 0x004fd80003800000 */
[----:B------:R-:W2:Y:S02]  /*1fd0*/  SYNCS.PHASECHK.TRANS64.TRYWAIT P2, [R5+URZ+0x28430], R0 ;  /* 0x02843000050075a7 */ /* 0x000ea4000804017f */
[----:B--2---:R-:W-:Y:S05]  /*1fe0*/  @!P2 BRA `(.L_x_779) ;  /* 0x000000f000e4a947 */ /* 0x004fea0003800000 */
.L_x_778:
[----:B------:R-:W-:Y:S05]  /*1ff0*/  WARPSYNC.ALL ;  /* 0x0000000000007948 */ /* 0x000fea0003800000 */
[----:B------:R-:W-:Y:S01]  /*2000*/  UIADD3 UR4, UR37, 0x20000, URZ ;  /* 0x0002000025047890 */ /* 0x000fe2000fffe03f */
[----:B------:R-:W-:Y:S01]  /*2010*/  WARPGROUP.ARRIVE ;  /* 0x00000000000079c5 */ /* 0x000fe20000000000 */
[----:B------:R-:W-:Y:S01]  /*2020*/  ULOP3.LUT UR48, UR48, 0x10000, URZ, 0xfc, !UPT ;  /* 0x0001000030307892 */ /* 0x000fe2000f8efc3f */
[----:B------:R-:W3:Y:S01]  /*2030*/  LDC R10, c[0x0][0x288] ;  /* 0x0000a200ff0a7b82 */ /* 0x000ee20000000800 */
[----:B------:R-:W-:Y:S01]  /*2040*/  USHF.R.U32.HI UR4, URZ, 0x4, UR4 ;  /* 0x000000043f047899 */ /* 0x000fe20008011604 */
[----:B------:R-:W-:Y:S01]  /*2050*/  IMAD.MOV.U32 R3, RZ, RZ, -0x40 ;  /* 0xffffffc0ff037424 */ /* 0x000fe200078e00ff */
[----:B------:R-:W-:Y:S01]  /*2060*/  UMOV UR49, 0x40000040 ;  /* 0x4000004000317882 */ /* 0x000fe20000000000 */
[----:B------:R-:W-:Y:S01]  /*2070*/  UMOV UR51, 0x40000040 ;  /* 0x4000004000337882 */ /* 0x000fe20000000000 */
[----:B------:R-:W-:Y:S01]  /*2080*/  ULOP3.LUT UR4, UR4, 0x3fff, URZ, 0xc0, !UPT ;  /* 0x00003fff04047892 */ /* 0x000fe2000f8ec03f */
[----:B------:R-:W-:Y:S01]  /*2090*/  IMAD R8, R58, R3, 0x40 ;  /* 0x000000403a087424 */ /* 0x000fe200078e0203 */
[----:B------:R-:W-:Y:S01]  /*20a0*/  UIADD3 UR8, UR48, 0x2, URZ ;  /* 0x0000000230087890 */ /* 0x000fe2000fffe03f */
[----:B-12---:R-:W-:Y:S01]  /*20b0*/  @!P1 VIADD R0, R5, 0x28440 ;  /* 0x0002844005009836 */ /* 0x006fe20000000000 */
[----:B------:R-:W-:Y:S01]  /*20c0*/  ULOP3.LUT UR4, UR4, 0x10000, URZ, 0xfc, !UPT ;  /* 0x0001000004047892 */ /* 0x000fe2000f8efc3f */
[----:B------:R-:W-:Y:S01]  /*20d0*/  VIADD R2, R196, UR42 ;  /* 0x0000002ac4027c36 */ /* 0x000fe20008000000 */
[----:B------:R-:W-:Y:S01]  /*20e0*/  UMOV UR9, 0x40000040 ;  /* 0x4000004000097882 */ /* 0x000fe20000000000 */
[----:B------:R-:W-:Y:S01]  /*20f0*/  UMOV UR11, 0x40000040 ;  /* 0x40000040000b7882 */ /* 0x000fe20000000000 */
[----:B------:R-:W-:Y:S01]  /*2100*/  ULEA UR50, UR39, UR4, 0xa ;  /* 0x0000000427327291 */ /* 0x000fe2000f8e503f */
[----:B------:R-:W-:Y:S01]  /*2110*/  @!P1 PRMT R0, RZ, 0x654, R0 ;  /* 0x00000654ff009816 */ /* 0x000fe20000000000 */
[----:B------:R-:W-:Y:S01]  /*2120*/  UIADD3 UR12, UR48, 0x4, URZ ;  /* 0x00000004300c7890 */ /* 0x000fe2000fffe03f */
[----:B------:R-:W-:Y:S01]  /*2130*/  LEA R6, R58, 0xffffffc0, 0x6 ;  /* 0xffffffc03a067811 */ /* 0x000fe200078e30ff */
[----:B------:R-:W-:-:S02]  /*2140*/  UIADD3 UR10, UR50, 0x2, URZ ;  /* 0x00000002320a7890 */ /* 0x000fc4000fffe03f */
[----:B------:R-:W-:Y:S01]  /*2150*/  UIADD3 UR14, UR50, 0x4, URZ ;  /* 0x00000004320e7890 */ /* 0x000fe2000fffe03f */
[----:B------:R-:W-:Y:S02]  /*2160*/  UMOV UR13, 0x40000040 ;  /* 0x40000040000d7882 */ /* 0x000fe40000000000 */
[----:B------:R-:W-:Y:S01]  /*2170*/  QGMMA.64x64x32.F32.E4M3.E4M3 R24, gdesc[UR48], RZ, !UPT, gsb0 ;  /* 0x00e00000301879f3 */ /* 0x000fe2000c0008ff */
[----:B------:R-:W-:Y:S01]  /*2180*/  UMOV UR15, 0x40000040 ;  /* 0x40000040000f7882 */ /* 0x000fe20000000000 */
[----:B------:R-:W-:Y:S02]  /*2190*/  UIADD3 UR16, UR48, 0x6, URZ ;  /* 0x0000000630107890 */ /* 0x000fe4000fffe03f */
[----:B------:R-:W-:Y:S01]  /*21a0*/  UIADD3 UR18, UR50, 0x6, URZ ;  /* 0x0000000632127890 */ /* 0x000fe2000fffe03f */
[----:B------:R-:W-:Y:S01]  /*21b0*/  UMOV UR17, 0x40000040 ;  /* 0x4000004000117882 */ /* 0x000fe20000000000 */
[----:B------:R-:W-:Y:S01]  /*21c0*/  UMOV UR19, 0x40000040 ;  /* 0x4000004000137882 */ /* 0x000fe20000000000 */
[----:B------:R-:W-:-:S02]  /*21d0*/  UIADD3 UR20, UR48, 0x400, URZ ;  /* 0x0000040030147890 */ /* 0x000fc4000fffe03f */
[----:B------:R-:W-:Y:S01]  /*21e0*/  UIADD3 UR22, UR50, 0x200, URZ ;  /* 0x0000020032167890 */ /* 0x000fe2000fffe03f */
[----:B------:R-:W-:Y:S01]  /*21f0*/  UMOV UR21, 0x40000040 ;  /* 0x4000004000157882 */ /* 0x000fe20000000000 */
[----:B------:R-:W-:Y:S01]  /*2200*/  UMOV UR23, 0x40000040 ;  /* 0x4000004000177882 */ /* 0x000fe20000000000 */
[----:B------:R-:W-:Y:S02]  /*2210*/  UIADD3 UR24, UR48, 0x402, URZ ;  /* 0x0000040230187890 */ /* 0x000fe4000fffe03f */
[----:B------:R-:W-:Y:S01]  /*2220*/  UIADD3 UR26, UR50, 0x202, URZ ;  /* 0x00000202321a7890 */ /* 0x000fe2000fffe03f */
[----:B------:R-:W-:Y:S01]  /*2230*/  UMOV UR25, 0x40000040 ;  /* 0x4000004000197882 */ /* 0x000fe20000000000 */
        /* <DEDUP_REMOVED lines=9> */
[----:B------:R-:W-:Y:S01]  /*22d0*/  ULDC.64 UR6, c[0x0][0x9e0] ;  /* 0x0002780000067ab9 */ /* 0x000fe20000000a00 */
[----:B------:R-:W-:Y:S01]  /*22e0*/  ULDC UR54, c[0x0][0x9dc] ;  /* 0x0002770000367ab9 */ /* 0x000fe20000000800 */
[----:B------:R-:W-:Y:S02]  /*22f0*/  UISETP.GE.AND UP0, UPT, UR7, 0x1, UPT ;  /* 0x000000010700788c */ /* 0x000fe4000bf06270 */
[----:B------:R-:W-:-:S04]  /*2300*/  ULOP3.LUT UR5, URZ, UR54, URZ, 0x33, !UPT ;  /* 0x000000363f057292 */ /* 0x000fc8000f8e333f */
[----:B------:R-:W-:Y:S01]  /*2310*/  PLOP3.LUT P2, PT, PT, PT, UP0, 0x40, 0x0 ;  /* 0x000000000000781c */ /* 0x000fe20003f4e808 */
[----:B------:R-:W-:Y:S02]  /*2320*/  WARPGROUP.DEPBAR.LE gsb0, 0x0 ;  /* 0x00008000000079c5 */ /* 0x000fe40000010000 */
[----:B------:R-:W-:-:S06]  /*2330*/  WARPGROUP.ARRIVE ;  /* 0x00000000000079c5 */ /* 0x000fcc0000000000 */
[----:B------:R-:W-:Y:S01]  /*2340*/  QGMMA.64x64x32.F32.E4M3.E4M3 R24, gdesc[UR8], R24, gsb0 ;  /* 0x00e00000081879f3 */ /* 0x000fe20008000818 */
[----:B------:R-:W-:Y:S02]  /*2350*/  ULDC UR10, c[0x0][0x2e0] ;  /* 0x0000b800000a7ab9 */ /* 0x000fe40000000800 */
[----:B------:R-:W-:-:S04]  /*2360*/  IMAD R3, R17, UR10, R8 ;  /* 0x0000000a11037c24 */ /* 0x000fc8000f8e0208 */
[----:B------:R-:W-:Y:S01]  /*2370*/  IMAD R7, R16, -0x2, R3 ;  /* 0xfffffffe10077824 */ /* 0x000fe200078e0203 */
[----:B---3--:R-:W-:-:S05]  /*2380*/  IADD3 R5, R3, 0x1, -R10 ;  /* 0x0000000103057810 */ /* 0x008fca0007ffe80a */
[----:B------:R-:W-:-:S04]  /*2390*/  IMAD R5, R16, -0x2, R5 ;  /* 0xfffffffe10057824 */ /* 0x000fc800078e0205 */
[C---:B------:R-:W-:Y:S02]  /*23a0*/  VIADD R9, R5.reuse, UR6 ;  /* 0x0000000605097c36 */ /* 0x040fe40008000000 */
[----:B------:R-:W-:-:S04]  /*23b0*/  VIADD R11, R5, UR5 ;  /* 0x00000005050b7c36 */ /* 0x000fc80008000000 */
[----:B------:R-:W-:Y:S01]  /*23c0*/  IMAD.IADD R3, R11, 0x1, R2 ;  /* 0x000000010b037824 */ /* 0x000fe200078e0202 */
[----:B------:R-:W-:Y:S02]  /*23d0*/  WARPGROUP.DEPBAR.LE gsb0, 0x0 ;  /* 0x00008000000079c5 */ /* 0x000fe40000010000 */
[----:B------:R-:W-:-:S06]  /*23e0*/  WARPGROUP.ARRIVE ;  /* 0x00000000000079c5 */ /* 0x000fcc0000000000 */
[----:B------:R-:W-:Y:S03]  /*23f0*/  QGMMA.64x64x32.F32.E4M3.E4M3 R24, gdesc[UR12], R24, gsb0 ;  /* 0x00e000000c1879f3 */ /* 0x000fe60008000818 */
        /* <DEDUP_REMOVED lines=16> */
[----:B------:R1:W-:Y:S02]  /*2500*/  @!P1 SYNCS.ARRIVE.TRANS64.RED.A1T0 RZ, [R0+URZ], RZ ;  /* 0x000000ff00ff99a7 */ /* 0x0003e4000810043f */
[----:B-1----:R-:W-:Y:S01]  /*2510*/  VIADDMNMX R0, R2, R9, R7, PT ;  /* 0x0000000902007246 */ /* 0x002fe20003800107 */
[----:B------:R-:W-:Y:S06]  /*2520*/  @P2 BRA `(.L_x_780) ;  /* 0x00000000005c2947 */ /* 0x000fec0003800000 */
[----:B------:R-:W-:Y:S01]  /*2530*/  IMAD R4, R17, UR10, R2 ;  /* 0x0000000a11047c24 */ /* 0x000fe2000f8e0202 */
[----:B------:R-:W-:Y:S03]  /*2540*/  BSSY B0, `(.L_x_781) ;  /* 0x0000011000007945 */ /* 0x000fe60003800000 */
[----:B------:R-:W-:-:S05]  /*2550*/  IMAD.IADD R4, R4, 0x1, -R10 ;  /* 0x0000000104047824 */ /* 0x000fca00078e0a0a */
[----:B------:R-:W-:-:S13]  /*2560*/  ISETP.GT.AND P2, PT, R4, -0x1, PT ;  /* 0xffffffff0400780c */ /* 0x000fda0003f44270 */
[----:B------:R-:W-:Y:S05]  /*2570*/  @P2 BRA `(.L_x_782) ;  /* 0x0000000000202947 */ /* 0x000fea0003800000 */
[----:B------:R-:W-:Y:S01]  /*2580*/  UISETP.NE.AND UP1, UPT, UR7, 0x1, UPT ;  /* 0x000000010700788c */ /* 0x000fe2000bf25270 */
[----:B------:R-:W-:-:S05]  /*2590*/  LOP3.LUT R4, RZ, R4, RZ, 0x33, !PT ;  /* 0x00000004ff047212 */ /* 0x000fca00078e33ff */
[----:B------:R-:W-:-:S05]  /*25a0*/  PLOP3.LUT P2, PT, PT, PT, UP1, 0x80, 0x0 ;  /* 0x000000000000781c */ /* 0x000fca0003f4f018 */
[----:B------:R-:W-:-:S08]  /*25b0*/  @UP1 ULDC.64 UR14, c[0x0][0x9e8] ;  /* 0x00027a00000e1ab9 */ /* 0x000fd00000000a00 */
[----:B------:R-:W-:-:S05]  /*25c0*/  @P2 IMAD.HI.U32 R5, R4, UR14, RZ ;  /* 0x0000000e04052c27 */ /* 0x000fca000f8e00ff */
[----:B------:R-:W-:-:S04]  /*25d0*/  @P2 SHF.R.U32.HI R4, RZ, UR15, R5 ;  /* 0x0000000fff042c19 */ /* 0x000fc80008011605 */
[----:B------:R-:W-:Y:S01]  /*25e0*/  LOP3.LUT R4, RZ, R4, RZ, 0x33, !PT ;  /* 0x00000004ff047212 */ /* 0x000fe200078e33ff */
[----:B------:R-:W-:Y:S06]  /*25f0*/  BRA `(.L_x_783) ;  /* 0x0000000000147947 */ /* 0x000fec0003800000 */
.L_x_782:
[----:B------:R-:W-:-:S06]  /*2600*/  UISETP.NE.AND UP1, UPT, UR7, 0x1, UPT ;  /* 0x000000010700788c */ /* 0x000fcc000bf25270 */
[----:B------:R-:W-:-:S05]  /*2610*/  PLOP3.LUT P2, PT, PT, PT, UP1, 0x80, 0x0 ;  /* 0x000000000000781c */ /* 0x000fca0003f4f018 */
[----:B------:R-:W-:-:S08]  /*2620*/  @UP1 ULDC.64 UR14, c[0x0][0x9e8] ;  /* 0x00027a00000e1ab9 */ /* 0x000fd00000000a00 */
[----:B------:R-:W-:-:S05]  /*2630*/  @P2 IMAD.HI.U32 R5, R4, UR14, RZ ;  /* 0x0000000e04052c27 */ /* 0x000fca000f8e00ff */
[----:B------:R-:W-:-:S07]  /*2640*/  @P2 SHF.R.U32.HI R4, RZ, UR15, R5 ;  /* 0x0000000fff042c19 */ /* 0x000fce0008011605 */
.L_x_783:
[----:B------:R-:W-:Y:S05]  /*2650*/  BSYNC B0 ;  /* 0x0000000000007941 */ /* 0x000fea0003800000 */
.L_x_781:
[----:B------:R-:W-:-:S04]  /*2660*/  IMAD R5, R4, UR7, -R6 ;  /* 0x0000000704057c24 */ /* 0x000fc8000f8e0a06 */
[----:B------:R-:W-:-:S05]  /*2670*/  IMAD R5, R16, -0x2, R5 ;  /* 0xfffffffe10057824 */ /* 0x000fca00078e0205 */
[----:B------:R-:W-:Y:S02]  /*2680*/  VIMNMX R3, R3, R5, !PT ;  /* 0x0000000503037248 */ /* 0x000fe40007fe0100 */
[----:B------:R-:W-:-:S07]  /*2690*/  VIADDMNMX R0, R5, UR7, R0, PT ;  /* 0x0000000705007c46 */ /* 0x000fce000b800100 */
.L_x_780:
[C---:B------:R-:W-:Y:S02]  /*26a0*/  ISETP.GE.AND P2, PT, R8.reuse, 0x2, PT ;  /* 0x000000020800780c */ /* 0x040fe40003f46270 */
[C---:B------:R-:W-:Y:S02]  /*26b0*/  ISETP.GE.AND P6, PT, R8.reuse, 0xa, PT ;  /* 0x0000000a0800780c */ /* 0x040fe40003fc6270 */
[----:B------:R-:W-:Y:S02]  /*26c0*/  ISETP.GT.AND P4, PT, R3, 0x1, !P2 ;  /* 0x000000010300780c */ /* 0x000fe40005784270 */
[----:B------:R-:W-:Y:S02]  /*26d0*/  ISETP.GE.AND P3, PT, R8, 0x9, PT ;  /* 0x000000090800780c */ /* 0x000fe40003f66270 */
[----:B------:R-:W-:Y:S02]  /*26e0*/  ISETP.LT.OR P4, PT, R0, 0x2, P4 ;  /* 0x000000020000780c */ /* 0x000fe40002781670 */
[----:B------:R-:W-:-:S02]  /*26f0*/  P2R R14, PR, RZ, 0x40 ;  /* 0x00000040ff0e7803 */ /* 0x000fc40000000000 */
[----:B------:R-:W-:Y:S02]  /*2700*/  FSEL R25, R25, -INF , !P4 ;  /* 0xff80000019197808 */ /* 0x000fe40006000000 */
[C---:B------:R-:W-:Y:S02]  /*2710*/  ISETP.GT.AND P4, PT, R3.reuse, 0x9, !P6 ;  /* 0x000000090300780c */ /* 0x040fe40007784270 */
[----:B------:R-:W-:Y:S02]  /*2720*/  ISETP.GT.AND P5, PT, R3, 0x8, !P3 ;  /* 0x000000080300780c */ /* 0x000fe40005fa4270 */
[----:B------:R-:W-:Y:S02]  /*2730*/  ISETP.LT.OR P4, PT, R0, 0xa, P4 ;  /* 0x0000000a0000780c */ /* 0x000fe40002781670 */
[----:B------:R-:W-:Y:S02]  /*2740*/  ISETP.GE.AND P6, PT, R8, 0x11, PT ;  /* 0x000000110800780c */ /* 0x000fe40003fc6270 */
[----:B------:R-:W-:-:S02]  /*2750*/  FSEL R29, R29, -INF , !P4 ;  /* 0xff8000001d1d7808 */ /* 0x000fc40006000000 */
[----:B------:R-:W-:Y:S02]  /*2760*/  ISETP.LT.OR P5, PT, R0, 0x9, P5 ;  /* 0x000000090000780c */ /* 0x000fe40002fa1670 */
[----:B------:R-:W-:Y:S02]  /*2770*/  ISETP.GT.AND P4, PT, R3, 0x10, !P6 ;  /* 0x000000100300780c */ /* 0x000fe40007784270 */
[----:B------:R-:W-:Y:S02]  /*2780*/  FSEL R15, R28, -INF , !P5 ;  /* 0xff8000001c0f7808 */ /* 0x000fe40006800000 */
[----:B------:R-:W-:Y:S02]  /*2790*/  ISETP.LT.OR P4, PT, R0, 0x11, P4 ;  /* 0x000000110000780c */ /* 0x000fe40002781670 */
[----:B------:R-:W-:Y:S02]  /*27a0*/  ISETP.GE.AND P5, PT, R8, 0x12, PT ;  /* 0x000000120800780c */ /* 0x000fe40003fa6270 */
[----:B------:R-:W-:-:S02]  /*27b0*/  FSEL R21, R32, -INF , !P4 ;  /* 0xff80000020157808 */ /* 0x000fc40006000000 */
[----:B------:R-:W-:Y:S02]  /*27c0*/  ISETP.GT.AND P4, PT, R3, 0x11, !P5 ;  /* 0x000000110300780c */ /* 0x000fe40006f84270 */
[----:B------:R-:W-:Y:S02]  /*27d0*/  P2R R28, PR, RZ, 0x20 ;  /* 0x00000020ff1c7803 */ /* 0x000fe40000000000 */
[----:B------:R-:W-:Y:S02]  /*27e0*/  ISETP.LT.OR P4, PT, R0, 0x12, P4 ;  /* 0x000000120000780c */ /* 0x000fe40002781670 */
[----:B------:R-:W-:Y:S02]  /*27f0*/  ISETP.GE.AND P5, PT, R8, 0x19, PT ;  /* 0x000000190800780c */ /* 0x000fe40003fa6270 */
[----:B------:R-:W-:Y:S02]  /*2800*/  FSEL R33, R33, -INF , !P4 ;  /* 0xff80000021217808 */ /* 0x000fe40006000000 */
[----:B------:R-:W-:-:S02]  /*2810*/  ISETP.GT.AND P4, PT, R3, 0x18, !P5 ;  /* 0x000000180300780c */ /* 0x000fc40006f84270 */
[----:B------:R-:W-:Y:S02]  /*2820*/  P2R R32, PR, RZ, 0x20 ;  /* 0x00000020ff207803 */ /* 0x000fe40000000000 */
[----:B------:R-:W-:Y:S02]  /*2830*/  ISETP.LT.OR P4, PT, R0, 0x19, P4 ;  /* 0x000000190000780c */ /* 0x000fe40002781670 */
[----:B------:R-:W-:Y:S02]  /*2840*/  ISETP.GE.AND P5, PT, R8, 0x1a, PT ;  /* 0x0000001a0800780c */ /* 0x000fe40003fa6270 */
[----:B------:R-:W-:Y:S02]  /*2850*/  FSEL R57, R36, -INF , !P4 ;  /* 0xff80000024397808 */ /* 0x000fe40006000000 */
[----:B------:R-:W-:Y:S02]  /*2860*/  ISETP.GT.AND P4, PT, R3, 0x19, !P5 ;  /* 0x000000190300780c */ /* 0x000fe40006f84270 */
[----:B------:R-:W-:-:S02]  /*2870*/  P2R R36, PR, RZ, 0x20 ;  /* 0x00000020ff247803 */ /* 0x000fc40000000000 */
[----:B------:R-:W-:Y:S02]  /*2880*/  ISETP.LT.OR P4, PT, R0, 0x1a, P4 ;  /* 0x0000001a0000780c */ /* 0x000fe40002781670 */
[----:B------:R-:W-:Y:S02]  /*2890*/  ISETP.GE.AND P5, PT, R8, 0x21, PT ;  /* 0x000000210800780c */ /* 0x000fe40003fa6270 */
[----:B------:R-:W-:Y:S02]  /*28a0*/  FSEL R37, R37, -INF , !P4 ;  /* 0xff80000025257808 */ /* 0x000fe40006000000 */
[----:B------:R-:W-:Y:S02]  /*28b0*/  ISETP.GT.AND P4, PT, R3, 0x20, !P5 ;  /* 0x000000200300780c */ /* 0x000fe40006f84270 */
[----:B------:R-:W-:Y:S02]  /*28c0*/  P2R R56, PR, RZ, 0x20 ;  /* 0x00000020ff387803 */ /* 0x000fe40000000000 */
[----:B------:R-:W-:-:S02]  /*28d0*/  ISETP.LT.OR P4, PT, R0, 0x21, P4 ;  /* 0x000000210000780c */ /* 0x000fc40002781670 */
[----:B------:R-:W-:Y:S02]  /*28e0*/  ISETP.GE.AND P5, PT, R8, 0x22, PT ;  /* 0x000000220800780c */ /* 0x000fe40003fa6270 */
[----:B------:R-:W-:Y:S02]  /*28f0*/  FSEL R61, R40, -INF , !P4 ;  /* 0xff800000283d7808 */ /* 0x000fe40006000000 */
[----:B------:R-:W-:Y:S02]  /*2900*/  ISETP.GT.AND P4, PT, R3, 0x21, !P5 ;  /* 0x000000210300780c */ /* 0x000fe40006f84270 */
[----:B------:R-:W-:Y:S02]  /*2910*/  P2R R40, PR, RZ, 0x20 ;  /* 0x00000020ff287803 */ /* 0x000fe40000000000 */
[----:B------:R-:W-:Y:S02]  /*2920*/  ISETP.LT.OR P4, PT, R0, 0x22, P4 ;  /* 0x000000220000780c */ /* 0x000fe40002781670 */
[----:B------:R-:W-:-:S02]  /*2930*/  ISETP.GE.AND P5, PT, R8, 0x29, PT ;  /* 0x000000290800780c */ /* 0x000fc40003fa6270 */
[----:B------:R-:W-:Y:S02]  /*2940*/  FSEL R41, R41, -INF , !P4 ;  /* 0xff80000029297808 */ /* 0x000fe40006000000 */
[----:B------:R-:W-:Y:S02]  /*2950*/  ISETP.GT.AND P4, PT, R3, 0x28, !P5 ;  /* 0x000000280300780c */ /* 0x000fe40006f84270 */
[----:B------:R-:W-:Y:S02]  /*2960*/  P2R R60, PR, RZ, 0x20 ;  /* 0x00000020ff3c7803 */ /* 0x000fe40000000000 */
        /* <DEDUP_REMOVED lines=11> */
[----:B------:R-:W-:Y:S02]  /*2a20*/  P2R R20, PR, RZ, 0x40 ;  /* 0x00000040ff147803 */ /* 0x000fe40000000000 */
[----:B------:R-:W-:Y:S02]  /*2a30*/  FSEL R65, R48, -INF , !P4 ;  /* 0xff80000030417808 */ /* 0x000fe40006000000 */
[----:B------:R-:W-:-:S04]  /*2a40*/  ISETP.GE.AND P4, PT, R8, 0x32, PT ;  /* 0x000000320800780c */ /* 0x000fc80003f86270 */
[----:B------:R-:W-:-:S04]  /*2a50*/  ISETP.GT.AND P5, PT, R3, 0x31, !P4 ;  /* 0x000000310300780c */ /* 0x000fc800067a4270 */
[----:B------:R-:W-:-:S04]  /*2a60*/  ISETP.LT.OR P5, PT, R0, 0x32, P5 ;  /* 0x000000320000780c */ /* 0x000fc80002fa1670 */
[----:B------:R-:W-:Y:S02]  /*2a70*/  FSEL R49, R49, -INF , !P5 ;  /* 0xff80000031317808 */ /* 0x000fe40006800000 */
[----:B------:R-:W-:-:S04]  /*2a80*/  ISETP.GE.AND P5, PT, R8, 0x39, PT ;  /* 0x000000390800780c */ /* 0x000fc80003fa6270 */
[----:B------:R-:W-:-:S04]  /*2a90*/  ISETP.GT.AND P6, PT, R3, 0x38, !P5 ;  /* 0x000000380300780c */ /* 0x000fc80006fc4270 */
[----:B------:R-:W-:-:S04]  /*2aa0*/  ISETP.LT.OR P6, PT, R0, 0x39, P6 ;  /* 0x000000390000780c */ /* 0x000fc800037c1670 */
[----:B------:R-:W-:Y:S02]  /*2ab0*/  FSEL R67, R52, -INF , !P6 ;  /* 0xff80000034437808 */ /* 0x000fe40007000000 */
[----:B------:R-:W-:-:S04]  /*2ac0*/  ISETP.GE.AND P6, PT, R8, 0x1, PT ;  /* 0x000000010800780c */ /* 0x000fc80003fc6270 */
[----:B------:R-:W-:Y:S02]  /*2ad0*/  P2R R12, PR, RZ, 0x40 ;  /* 0x00000040ff0c7803 */ /* 0x000fe40000000000 */
[----:B------:R-:W-:-:S04]  /*2ae0*/  ISETP.GT.AND P6, PT, R3, RZ, !P6 ;  /* 0x000000ff0300720c */ /* 0x000fc800077c4270 */
[----:B------:R-:W-:-:S04]  /*2af0*/  ISETP.LT.OR P6, PT, R0, 0x1, P6 ;  /* 0x000000010000780c */ /* 0x000fc800037c1670 */
[----:B------:R-:W-:Y:S02]  /*2b00*/  FSEL R13, R24, -INF , !P6 ;  /* 0xff800000180d7808 */ /* 0x000fe40007000000 */
[----:B------:R-:W-:-:S04]  /*2b10*/  ISETP.GE.AND P6, PT, R8, 0x3a, PT ;  /* 0x0000003a0800780c */ /* 0x000fc80003fc6270 */
[----:B------:R-:W-:Y:S02]  /*2b20*/  P2R R8, PR, RZ, 0x40 ;  /* 0x00000040ff087803 */ /* 0x000fe40000000000 */
[----:B------:R-:W-:-:S04]  /*2b30*/  ISETP.GT.AND P6, PT, R3, 0x39, !P6 ;  /* 0x000000390300780c */ /* 0x000fc800077c4270 */
[----:B------:R-:W-:Y:S01]  /*2b40*/  ISETP.LT.OR P6, PT, R0, 0x3a, P6 ;  /* 0x0000003a0000780c */ /* 0x000fe200037c1670 */
[----:B------:R-:W-:-:S03]  /*2b50*/  VIADD R0, R2, 0x8 ;  /* 0x0000000802007836 */ /* 0x000fc60000000000 */
[----:B------:R-:W-:Y:S01]  /*2b60*/  FSEL R53, R53, -INF , !P6 ;  /* 0xff80000035357808 */ /* 0x000fe20007000000 */
[----:B------:R-:W-:Y:S01]  /*2b70*/  IMAD.IADD R4, R11, 0x1, R0 ;  /* 0x000000010b047824 */ /* 0x000fe200078e0200 */
[----:B------:R-:W-:Y:S02]  /*2b80*/  PLOP3.LUT P6, PT, PT, PT, UP0, 0x40, 0x0 ;  /* 0x000000000000781c */ /* 0x000fe40003fce808 */
[----:B------:R-:W-:-:S11]  /*2b90*/  VIADDMNMX R3, R0, R9, R7, PT ;  /* 0x0000000900037246 */ /* 0x000fd60003800107 */
[----:B------:R-:W-:Y:S05]  /*2ba0*/  @P6 BRA `(.L_x_784) ;  /* 0x0000000000646947 */ /* 0x000fea0003800000 */
        /* <DEDUP_REMOVED lines=9> */
[----:B------:R-:W-:Y:S01]  /*2c40*/  @P6 IMAD.HI.U32 R7, R5, UR10, RZ ;  /* 0x0000000a05076c27 */ /* 0x000fe2000f8e00ff */
[----:B------:R-:W-:-:S13]  /*2c50*/  PLOP3.LUT P6, PT, PT, PT, UP1, 0x80, 0x0 ;  /* 0x000000000000781c */ /* 0x000fda0003fcf018 */
[----:B------:R-:W-:-:S04]  /*2c60*/  @P6 SHF.R.U32.HI R5, RZ, UR11, R7 ;  /* 0x0000000bff056c19 */ /* 0x000fc80008011607 */
[----:B------:R-:W-:Y:S01]  /*2c70*/  LOP3.LUT R5, RZ, R5, RZ, 0x33, !PT ;  /* 0x00000005ff057212 */ /* 0x000fe200078e33ff */
[----:B------:R-:W-:Y:S06]  /*2c80*/  BRA `(.L_x_787) ;  /* 0x0000000000187947 */ /* 0x000fec0003800000 */
.L_x_786:
[----:B------:R-:W-:-:S06]  /*2c90*/  UISETP.NE.AND UP1, UPT, UR7, 0x1, UPT ;  /* 0x000000010700788c */ /* 0x000fcc000bf25270 */
[----:B------:R-:W-:-:S05]  /*2ca0*/  PLOP3.LUT P6, PT, PT, PT, UP1, 0x80, 0x0 ;  /* 0x000000000000781c */ /* 0x000fca0003fcf018 */
[----:B------:R-:W-:-:S08]  /*2cb0*/  @UP1 ULDC.64 UR10, c[0x0][0x9e8] ;  /* 0x00027a00000a1ab9 */ /* 0x000fd00000000a00 */
[----:B------:R-:W-:Y:S01]  /*2cc0*/  @P6 IMAD.HI.U32 R7, R5, UR10, RZ ;  /* 0x0000000a05076c27 */ /* 0x000fe2000f8e00ff */
[----:B------:R-:W-:-:S13]  /*2cd0*/  PLOP3.LUT P6, PT, PT, PT, UP1, 0x80, 0x0 ;  /* 0x000000000000781c */ /* 0x000fda0003fcf018 */
[----:B------:R-:W-:-:S07]  /*2ce0*/  @P6 SHF.R.U32.HI R5, RZ, UR11, R7 ;  /* 0x0000000bff056c19 */ /* 0x000fce0008011607 */
.L_x_787:
[----:B------:R-:W-:Y:S05]  /*2cf0*/  BSYNC B0 ;  /* 0x0000000000007941 */ /* 0x000fea0003800000 */
.L_x_785:
[----:B------:R-:W-:-:S04]  /*2d00*/  IMAD R5, R5, UR7, -R6 ;  /* 0x0000000705057c24 */ /* 0x000fc8000f8e0a06 */
[----:B------:R-:W-:-:S05]  /*2d10*/  IMAD R5, R16, -0x2, R5 ;  /* 0xfffffffe10057824 */ /* 0x000fca00078e0205 */
[----:B------:R-:W-:Y:S02]  /*2d20*/  VIMNMX R4, R4, R5, !PT ;  /* 0x0000000504047248 */ /* 0x000fe40007fe0100 */
[----:B------:R-:W-:-:S07]  /*2d30*/  VIADDMNMX R3, R5, UR7, R3, PT ;  /* 0x0000000705037c46 */ /* 0x000fce000b800103 */
.L_x_784:
[----:B------:R-:W-:Y:S02]  /*2d40*/  ISETP.GT.AND P2, PT, R4, 0x1, !P2 ;  /* 0x000000010400780c */ /* 0x000fe40005744270 */
[----:B------:R-:W-:Y:S02]  /*2d50*/  FMNMX.FTZ R5, R13, R25, !PT ;  /* 0x000000190d057209 */ /* 0x000fe40007810000 */
[----:B------:R-:W-:Y:S02]  /*2d60*/  ISETP.LT.OR P2, PT, R3, 0x2, P2 ;  /* 0x000000020300780c */ /* 0x000fe40001741670 */
[----:B------:R-:W-:Y:S02]  /*2d70*/  FMNMX.FTZ R5, R15, R5, !PT ;  /* 0x000000050f057209 */ /* 0x000fe40007810000 */
[----:B------:R-:W-:Y:S02]  /*2d80*/  FSEL R27, R27, -INF , !P2 ;  /* 0xff8000001b1b7808 */ /* 0x000fe40005000000 */
[----:B------:R-:W-:-:S02]  /*2d90*/  ISETP.NE.AND P2, PT, R14, RZ, PT ;  /* 0x000000ff0e00720c */ /* 0x000fc40003f45270 */
[----:B------:R-:W-:Y:S02]  /*2da0*/  FMNMX.FTZ R5, R29, R5, !PT ;  /* 0x000000051d057209 */ /* 0x000fe40007810000 */
[----:B------:R-:W-:Y:S02]  /*2db0*/  ISETP.GT.AND P2, PT, R4, 0x9, !P2 ;  /* 0x000000090400780c */ /* 0x000fe40005744270 */
[----:B------:R-:W-:Y:S02]  /*2dc0*/  FMNMX.FTZ R5, R21, R5, !PT ;  /* 0x0000000515057209 */ /* 0x000fe40007810000 */
[----:B------:R-:W-:Y:S02]  /*2dd0*/  ISETP.LT.OR P2, PT, R3, 0xa, P2 ;  /* 0x0000000a0300780c */ /* 0x000fe40001741670 */
[----:B------:R-:W-:Y:S02]  /*2de0*/  FMNMX.FTZ R5, R33, R5, !PT ;  /* 0x0000000521057209 */ /* 0x000fe40007810000 */
[----:B------:R-:W-:-:S02]  /*2df0*/  FSEL R31, R31, -INF , !P2 ;  /* 0xff8000001f1f7808 */ /* 0x000fc40005000000 */
[----:B------:R-:W-:Y:S02]  /*2e00*/  ISETP.NE.AND P2, PT, R20, RZ, PT ;  /* 0x000000ff1400720c */ /* 0x000fe40003f45270 */
[----:B------:R-:W-:Y:S02]  /*2e10*/  FMNMX.FTZ R5, R57, R5, !PT ;  /* 0x0000000539057209 */ /* 0x000fe40007810000 */
[----:B------:R-:W-:Y:S02]  /*2e20*/  ISETP.GT.AND P2, PT, R4, 0x10, !P2 ;  /* 0x000000100400780c */ /* 0x000fe40005744270 */
[----:B------:R-:W-:Y:S02]  /*2e30*/  FMNMX.FTZ R5, R37, R5, !PT ;  /* 0x0000000525057209 */ /* 0x000fe40007810000 */
[----:B------:R-:W-:Y:S02]  /*2e40*/  ISETP.LT.OR P2, PT, R3, 0x11, P2 ;  /* 0x000000110300780c */ /* 0x000fe40001741670 */
[----:B------:R-:W-:-:S02]  /*2e50*/  FMNMX.FTZ R5, R61, R5, !PT ;  /* 0x000000053d057209 */ /* 0x000fc40007810000 */
[----:B------:R-:W-:Y:S02]  /*2e60*/  FSEL R34, R34, -INF , !P2 ;  /* 0xff80000022227808 */ /* 0x000fe40005000000 */
[----:B------:R-:W-:Y:S02]  /*2e70*/  ISETP.NE.AND P2, PT, R28, RZ, PT ;  /* 0x000000ff1c00720c */ /* 0x000fe40003f45270 */
[C---:B------:R-:W-:Y:S02]  /*2e80*/  ISETP.GT.AND P3, PT, R4.reuse, 0x8, !P3 ;  /* 0x000000080400780c */ /* 0x040fe40005f64270 */
[----:B------:R-:W-:Y:S02]  /*2e90*/  ISETP.GT.AND P2, PT, R4, 0x11, !P2 ;  /* 0x000000110400780c */ /* 0x000fe40005744270 */
[----:B------:R-:W-:Y:S02]  /*2ea0*/  FMNMX.FTZ R5, R41, R5, !PT ;  /* 0x0000000529057209 */ /* 0x000fe40007810000 */
[----:B------:R-:W-:-:S02]  /*2eb0*/  ISETP.LT.OR P2, PT, R3, 0x12, P2 ;  /* 0x000000120300780c */ /* 0x000fc40001741670 */
[----:B------:R-:W-:Y:S02]  /*2ec0*/  ISETP.LT.OR P3, PT, R3, 0x9, P3 ;  /* 0x000000090300780c */ /* 0x000fe40001f61670 */
[----:B------:R-:W-:Y:S02]  /*2ed0*/  FSEL R35, R35, -INF , !P2 ;  /* 0xff80000023237808 */ /* 0x000fe40005000000 */
[----:B------:R-:W-:Y:S02]  /*2ee0*/  ISETP.NE.AND P2, PT, R32, RZ, PT ;  /* 0x000000ff2000720c */ /* 0x000fe40003f45270 */
[----:B------:R-:W-:Y:S02]  /*2ef0*/  FMNMX.FTZ R5, R63, R5, !PT ;  /* 0x000000053f057209 */ /* 0x000fe40007810000 */
[----:B------:R-:W-:Y:S02]  /*2f00*/  ISETP.GT.AND P2, PT, R4, 0x18, !P2 ;  /* 0x000000180400780c */ /* 0x000fe40005744270 */
[----:B------:R-:W-:-:S02]  /*2f10*/  FSEL R30, R30, -INF , !P3 ;  /* 0xff8000001e1e7808 */ /* 0x000fc40005800000 */
[----:B------:R-:W-:Y:S02]  /*2f20*/  ISETP.LT.OR P2, PT, R3, 0x19, P2 ;  /* 0x000000190300780c */ /* 0x000fe40001741670 */
[----:B------:R-:W-:Y:S02]  /*2f30*/  FMNMX.FTZ R5, R45, R5, !PT ;  /* 0x000000052d057209 */ /* 0x000fe40007810000 */
[----:B------:R-:W-:Y:S02]  /*2f40*/  FSEL R38, R38, -INF , !P2 ;  /* 0xff80000026267808 */ /* 0x000fe40005000000 */
[----:B------:R-:W-:Y:S02]  /*2f50*/  ISETP.NE.AND P2, PT, R36, RZ, PT ;  /* 0x000000ff2400720c */ /* 0x000fe40003f45270 */
[----:B------:R-:W-:Y:S02]  /*2f60*/  ISETP.NE.AND P3, PT, R60, RZ, PT ;  /* 0x000000ff3c00720c */ /* 0x000fe40003f65270 */
[----:B------:R-:W-:-:S02]  /*2f70*/  ISETP.GT.AND P2, PT, R4, 0x19, !P2 ;  /* 0x000000190400780c */ /* 0x000fc40005744270 */
[----:B------:R-:W-:Y:S02]  /*2f80*/  FMNMX.FTZ R5, R65, R5, !PT ;  /* 0x0000000541057209 */ /* 0x000fe40007810000 */
[----:B------:R-:W-:Y:S02]  /*2f90*/  ISETP.LT.OR P2, PT, R3, 0x1a, P2 ;  /* 0x0000001a0300780c */ /* 0x000fe40001741670 */
[----:B------:R-:W-:Y:S02]  /*2fa0*/  FMNMX.FTZ R5, R49, R5, !PT ;  /* 0x0000000531057209 */ /* 0x000fe40007810000 */
[----:B------:R-:W-:Y:S02]  /*2fb0*/  FSEL R39, R39, -INF , !P2 ;  /* 0xff80000027277808 */ /* 0x000fe40005000000 */
[----:B------:R-:W-:Y:S02]  /*2fc0*/  ISETP.NE.AND P2, PT, R56, RZ, PT ;  /* 0x000000ff3800720c */ /* 0x000fe40003f45270 */
[----:B------:R-:W-:-:S02]  /*2fd0*/  ISETP.NE.AND P6, PT, R12, RZ, PT ;  /* 0x000000ff0c00720c */ /* 0x000fc40003fc5270 */
[C---:B------:R-:W-:Y:S02]  /*2fe0*/  ISETP.GT.AND P2, PT, R4.reuse, 0x20, !P2 ;  /* 0x000000200400780c */ /* 0x040fe40005744270 */
[----:B------:R-:W-:Y:S02]  /*2ff0*/  FMNMX.FTZ R5, R67, R5, !PT ;  /* 0x0000000543057209 */ /* 0x000fe40007810000 */
[----:B------:R-:W-:Y:S02]  /*3000*/  ISETP.LT.OR P2, PT, R3, 0x21, P2 ;  /* 0x000000210300780c */ /* 0x000fe40001741670 */
[----:B------:R-:W-:Y:S02]  /*3010*/  ISETP.GT.AND P4, PT, R4, 0x31, !P4 ;  /* 0x000000310400780c */ /* 0x000fe40006784270 */
[----:B------:R-:W-:Y:S02]  /*3020*/  FSEL R42, R42, -INF , !P2 ;  /* 0xff8000002a2a7808 */ /* 0x000fe40005000000 */
[----:B------:R-:W-:-:S02]  /*3030*/  ISETP.NE.AND P2, PT, R40, RZ, PT ;  /* 0x000000ff2800720c */ /* 0x000fc40003f45270 */
[C---:B------:R-:W-:Y:S02]  /*3040*/  ISETP.GT.AND P5, PT, R4.reuse, 0x38, !P5 ;  /* 0x000000380400780c */ /* 0x040fe40006fa4270 */
[----:B------:R-:W-:Y:S02]  /*3050*/  ISETP.GT.AND P2, PT, R4, 0x21, !P2 ;  /* 0x000000210400780c */ /* 0x000fe40005744270 */
[C---:B------:R-:W-:Y:S02]  /*3060*/  ISETP.LT.OR P4, PT, R3.reuse, 0x32, P4 ;  /* 0x000000320300780c */ /* 0x040fe40002781670 */
[C---:B------:R-:W-:Y:S02]  /*3070*/  ISETP.LT.OR P2, PT, R3.reuse, 0x22, P2 ;  /* 0x000000220300780c */ /* 0x040fe40001741670 */
[----:B------:R-:W-:Y:S02]  /*3080*/  ISETP.LT.OR P5, PT, R3, 0x39, P5 ;  /* 0x000000390300780c */ /* 0x000fe40002fa1670 */
[----:B------:R-:W-:-:S02]  /*3090*/  FSEL R43, R43, -INF , !P2 ;  /* 0xff8000002b2b7808 */ /* 0x000fc40005000000 */
[----:B------:R-:W-:Y:S02]  /*30a0*/  ISETP.GT.AND P2, PT, R4, 0x28, !P3 ;  /* 0x000000280400780c */ /* 0x000fe40005f44270 */
[----:B------:R-:W-:Y:S02]  /*30b0*/  ISETP.NE.AND P3, PT, R62, RZ, PT ;  /* 0x000000ff3e00720c */ /* 0x000fe40003f65270 */
[----:B------:R-:W-:Y:S02]  /*30c0*/  ISETP.LT.OR P2, PT, R3, 0x29, P2 ;  /* 0x000000290300780c */ /* 0x000fe40001741670 */
[----:B------:R-:W-:Y:S02]  /*30d0*/  ISETP.GT.AND P3, PT, R4, 0x30, !P3 ;  /* 0x000000300400780c */ /* 0x000fe40005f64270 */
[----:B------:R-:W-:Y:S02]  /*30e0*/  FSEL R46, R46, -INF , !P2 ;  /* 0xff8000002e2e7808 */ /* 0x000fe40005000000 */
[----:B------:R-:W-:-:S02]  /*30f0*/  ISETP.GT.AND P2, PT, R4, RZ, !P6 ;  /* 0x000000ff0400720c */ /* 0x000fc40007744270 */
[----:B------:R-:W-:Y:S02]  /*3100*/  ISETP.NE.AND P6, PT, R8, RZ, PT ;  /* 0x000000ff0800720c */ /* 0x000fe40003fc5270 */
[----:B------:R-:W-:Y:S02]  /*3110*/  FMNMX.FTZ R8, R53, R5, !PT ;  /* 0x0000000535087209 */ /* 0x000fe40007810000 */
[C---:B------:R-:W-:Y:S02]  /*3120*/  ISETP.LT.OR P2, PT, R3.reuse, 0x1, P2 ;  /* 0x000000010300780c */ /* 0x040fe40001741670 */
[----:B------:R-:W-:Y:S01]  /*3130*/  ISETP.LT.OR P3, PT, R3, 0x31, P3 ;  /* 0x000000310300780c */ /* 0x000fe20001f61670 */
[----:B------:R-:W1:Y:S01]  /*3140*/  SHFL.BFLY PT, R5, R8, 0x2, 0x1f ;  /* 0x0c401f0008057f89 */ /* 0x000e6200000e0000 */
[----:B------:R-:W-:Y:S02]  /*3150*/  FSEL R26, R26, -INF , !P2 ;  /* 0xff8000001a1a7808 */ /* 0x000fe40005000000 */
[----:B------:R-:W-:-:S02]  /*3160*/  ISETP.NE.AND P2, PT, R44, RZ, PT ;  /* 0x000000ff2c00720c */ /* 0x000fc40003f45270 */
[----:B------:R-:W-:Y:S02]  /*3170*/  FSEL R50, R50, -INF , !P3 ;  /* 0xff80000032327808 */ /* 0x000fe40005800000 */
[----:B------:R-:W-:Y:S02]  /*3180*/  ISETP.GT.AND P2, PT, R4, 0x29, !P2 ;  /* 0x000000290400780c */ /* 0x000fe40005744270 */
[----:B------:R-:W-:Y:S02]  /*3190*/  FSEL R51, R51, -INF , !P4 ;  /* 0xff80000033337808 */ /* 0x000fe40006000000 */
[----:B------:R-:W-:Y:S02]  /*31a0*/  ISETP.LT.OR P2, PT, R3, 0x2a, P2 ;  /* 0x0000002a0300780c */ /* 0x000fe40001741670 */
[----:B------:R-:W-:Y:S02]  /*31b0*/  FSEL R54, R54, -INF , !P5 ;  /* 0xff80000036367808 */ /* 0x000fe40006800000 */
[----:B------:R-:W-:-:S02]  /*31c0*/  FSEL R47, R47, -INF , !P2 ;  /* 0xff8000002f2f7808 */ /* 0x000fc40005000000 */
[----:B------:R-:W-:Y:S02]  /*31d0*/  R2UR UR10, R59 ;  /* 0x000000003b0a72ca */ /* 0x000fe400000e0000 */
[----:B-1----:R-:W-:Y:S02]  /*31e0*/  FMNMX.FTZ R9, R8, R5, !PT ;  /* 0x0000000508097209 */ /* 0x002fe40007810000 */
[----:B------:R-:W-:-:S03]  /*31f0*/  FMNMX.FTZ R5, R26, R27, !PT ;  /* 0x0000001b1a057209 */ /* 0x000fc60007810000 */
[----:B------:R-:W1:Y:S01]  /*3200*/  SHFL.BFLY PT, R10, R9, 0x1, 0x1f ;  /* 0x0c201f00090a7f89 */ /* 0x000e6200000e0000 */
[----:B------:R-:W-:-:S05]  /*3210*/  FMNMX.FTZ R6, R30, R5, !PT ;  /* 0x000000051e067209 */ /* 0x000fca0007810000 */
[----:B------:R-:W-:Y:S01]  /*3220*/  UIADD3 UR6, UR10, UR6, URZ ;  /* 0x000000060a067290 */ /* 0x000fe2000fffe03f */
[----:B------:R-:W-:-:S04]  /*3230*/  FMNMX.FTZ R5, R31, R6, !PT ;  /* 0x000000061f057209 */ /* 0x000fc80007810000 */
[----:B------:R-:W-:-:S04]  /*3240*/  FMNMX.FTZ R6, R34, R5, !PT ;  /* 0x0000000522067209 */ /* 0x000fc80007810000 */
[----:B------:R-:W-:-:S04]  /*3250*/  FMNMX.FTZ R7, R35, R6, !PT ;  /* 0x0000000623077209 */ /* 0x000fc80007810000 */
[----:B------:R-:W-:-:S04]  /*3260*/  FMNMX.FTZ R6, R38, R7, !PT ;  /* 0x0000000726067209 */ /* 0x000fc80007810000 */
[----:B------:R-:W-:Y:S02]  /*3270*/  FMNMX.FTZ R7, R39, R6, !PT ;  /* 0x0000000627077209 */ /* 0x000fe40007810000 */
[----:B-1----:R-:W-:Y:S01]  /*3280*/  FMNMX.FTZ R5, R9, R10, !PT ;  /* 0x0000000a09057209 */ /* 0x002fe20007810000 */
[----:B------:R-:W-:Y:S01]  /*3290*/  IMAD.U32 R10, RZ, RZ, UR38 ;  /* 0x00000026ff0a7e24 */ /* 0x000fe2000f8e00ff */
[----:B------:R-:W-:Y:S02]  /*32a0*/  FMNMX.FTZ R6, R42, R7, !PT ;  /* 0x000000072a067209 */ /* 0x000fe40007810000 */
[C---:B------:R-:W-:Y:S01]  /*32b0*/  FSETP.NEU.FTZ.AND P2, PT, R5.reuse, -INF , PT ;  /* 0xff8000000500780b */ /* 0x040fe20003f5d000 */
[----:B------:R-:W-:-:S01]  /*32c0*/  FFMA.FTZ R8, R5, R10, -8 ;  /* 0xc100000005087423 */ /* 0x000fc2000001000a */
[----:B------:R-:W-:-:S04]  /*32d0*/  FMNMX.FTZ R7, R43, R6, !PT ;  /* 0x000000062b077209 */ /* 0x000fc80007810000 */
[----:B------:R-:W-:Y:S02]  /*32e0*/  FSEL R8, R8, RZ, P2 ;  /* 0x000000ff08087208 */ /* 0x000fe40001000000 */
[----:B------:R-:W-:Y:S02]  /*32f0*/  ISETP.GT.AND P2, PT, R4, 0x39, !P6 ;  /* 0x000000390400780c */ /* 0x000fe40007744270 */
[----:B------:R-:W-:Y:S01]  /*3300*/  FMNMX.FTZ R4, R46, R7, !PT ;  /* 0x000000072e047209 */ /* 0x000fe20007810000 */
[----:B------:R-:W-:-:S01]  /*3310*/  FFMA.FTZ R6, R13, UR38, -R8 ;  /* 0x000000260d067c23 */ /* 0x000fc20008010808 */
[----:B------:R-:W-:Y:S01]  /*3320*/  ISETP.LT.OR P2, PT, R3, 0x3a, P2 ;  /* 0x0000003a0300780c */ /* 0x000fe20001741670 */
[----:B------:R-:W-:-:S01]  /*3330*/  FFMA.FTZ R11, R29, UR38, -R8 ;  /* 0x000000261d0b7c23 */ /* 0x000fc20008010808 */
[----:B------:R-:W-:Y:S01]  /*3340*/  FMNMX.FTZ R7, R47, R4, !PT ;  /* 0x000000042f077209 */ /* 0x000fe20007810000 */
[----:B------:R1:W-:Y:S01]  /*3350*/  MUFU.EX2 R9, R6 ;  /* 0x0000000600097308 */ /* 0x0003e20000000800 */
[----:B------:R-:W-:Y:S01]  /*3360*/  FSEL R55, R55, -INF , !P2 ;  /* 0xff80000037377808 */ /* 0x000fe20005000000 */
[----:B------:R-:W-:Y:S01]  /*3370*/  IMAD.U32 R29, RZ, RZ, UR38 ;  /* 0x00000026ff1d7e24 */ /* 0x000fe2000f8e00ff */
[----:B------:R-:W-:Y:S01]  /*3380*/  FMNMX.FTZ R4, R50, R7, !PT ;  /* 0x0000000732047209 */ /* 0x000fe20007810000 */
[--C-:B------:R-:W-:Y:S01]  /*3390*/  FFMA.FTZ R10, R25, UR38, -R8.reuse ;  /* 0x00000026190a7c23 */ /* 0x100fe20008010808 */
[----:B------:R-:W-:-:S01]  /*33a0*/  FFMA.FTZ R13, R21, UR38, -R8 ;  /* 0x00000026150d7c23 */ /* 0x000fc20008010808 */
[--C-:B------:R-:W-:Y:S01]  /*33b0*/  FFMA.FTZ R14, R33, UR38, -R8.reuse ;  /* 0x00000026210e7c23 */ /* 0x100fe20008010808 */
[----:B------:R-:W-:Y:S01]  /*33c0*/  FMNMX.FTZ R3, R51, R4, !PT ;  /* 0x0000000433037209 */ /* 0x000fe20007810000 */
[----:B------:R2:W-:Y:S01]  /*33d0*/  MUFU.EX2 R12, R11 ;  /* 0x0000000b000c7308 */ /* 0x0005e20000000800 */
[----:B-1----:R-:W-:-:S01]  /*33e0*/  FFMA.FTZ R6, R15, UR38, -R8 ;  /* 0x000000260f067c23 */ /* 0x002fc20008010808 */
[--C-:B------:R-:W-:Y:S01]  /*33f0*/  FFMA.FTZ R15, R57, UR38, -R8.reuse ;  /* 0x00000026390f7c23 */ /* 0x100fe20008010808 */
[----:B------:R-:W-:Y:S01]  /*3400*/  FMNMX.FTZ R4, R54, R3, !PT ;  /* 0x0000000336047209 */ /* 0x000fe20007810000 */
[--C-:B------:R-:W-:Y:S01]  /*3410*/  FFMA.FTZ R20, R37, UR38, -R8.reuse ;  /* 0x0000002625147c23 */ /* 0x100fe20008010808 */
[----:B------:R-:W-:-:S01]  /*3420*/  FFMA.FTZ R24, R45, UR38, -R8 ;  /* 0x000000262d187c23 */ /* 0x000fc20008010808 */
[--C-:B------:R-:W-:Y:S01]  /*3430*/  FFMA.FTZ R21, R61, UR38, -R8.reuse ;  /* 0x000000263d157c23 */ /* 0x100fe20008010808 */
[----:B------:R-:W-:Y:S01]  /*3440*/  FMNMX.FTZ R4, R55, R4, !PT ;  /* 0x0000000437047209 */ /* 0x000fe20007810000 */
[----:B------:R-:W-:Y:S01]  /*3450*/  MUFU.EX2 R7, R6 ;  /* 0x0000000600077308 */ /* 0x000fe20000000800 */
[----:B--2---:R-:W-:-:S01]  /*3460*/  FFMA.FTZ R11, R63, UR38, -R8 ;  /* 0x000000263f0b7c23 */ /* 0x004fc20008010808 */
[--C-:B------:R-:W-:Y:S01]  /*3470*/  FFMA.FTZ R25, R65, UR38, -R8.reuse ;  /* 0x0000002641197c23 */ /* 0x100fe20008010808 */
[----:B------:R-:W-:-:S01]  /*3480*/  FFMA.FTZ R28, R49, UR38, -R8 ;  /* 0x00000026311c7c23 */ /* 0x000fc20008010808 */
[----:B------:R-:W1:Y:S04]  /*3490*/  SHFL.BFLY PT, R3, R4, 0x2, 0x1f ;  /* 0x0c401f0004037f89 */ /* 0x000e6800000e0000 */
[----:B------:R-:W2:Y:S08]  /*34a0*/  MUFU.EX2 R10, R10 ;  /* 0x0000000a000a7308 */ /* 0x000eb00000000800 */
[----:B------:R-:W-:Y:S08]  /*34b0*/  MUFU.EX2 R13, R13 ;  /* 0x0000000d000d7308 */ /* 0x000ff00000000800 */
[----:B------:R-:W-:Y:S01]  /*34c0*/  MUFU.EX2 R14, R14 ;  /* 0x0000000e000e7308 */ /* 0x000fe20000000800 */
[----:B--2---:R-:W-:-:S01]  /*34d0*/  FADD.FTZ R32, R9, R10 ;  /* 0x0000000a09207221 */ /* 0x004fc20000010000 */
[----:B-1----:R-:W-:-:S03]  /*34e0*/  FMNMX.FTZ R3, R4, R3, !PT ;  /* 0x0000000304037209 */ /* 0x002fc60007810000 */
[----:B------:R-:W-:Y:S01]  /*34f0*/  FADD.FTZ R37, R7, R32 ;  /* 0x0000002007257221 */ /* 0x000fe20000010000 */
[----:B------:R-:W-:-:S02]  /*3500*/  FFMA.FTZ R4, R41, UR38, -R8 ;  /* 0x0000002629047c23 */ /* 0x000fc40008010808 */
[----:B------:R-:W-:Y:S01]  /*3510*/  MUFU.EX2 R15, R15 ;  /* 0x0000000f000f7308 */ /* 0x000fe20000000800 */
[----:B------:R-:W1:Y:S01]  /*3520*/  SHFL.BFLY PT, R6, R3, 0x1, 0x1f ;  /* 0x0c201f0003067f89 */ /* 0x000e6200000e0000 */
[----:B------:R-:W-:-:S06]  /*3530*/  FADD.FTZ R36, R12, R37 ;  /* 0x000000250c247221 */ /* 0x000fcc0000010000 */
[----:B------:R-:W-:Y:S08]  /*3540*/  MUFU.EX2 R20, R20 ;  /* 0x0000001400147308 */ /* 0x000ff00000000800 */
[----:B------:R-:W-:Y:S08]  /*3550*/  MUFU.EX2 R11, R11 ;  /* 0x0000000b000b7308 */ /* 0x000ff00000000800 */
[----:B------:R-:W-:Y:S01]  /*3560*/  MUFU.EX2 R24, R24 ;  /* 0x0000001800187308 */ /* 0x000fe20000000800 */
[----:B-1----:R-:W-:Y:S01]  /*3570*/  FMNMX.FTZ R6, R3, R6, !PT ;  /* 0x0000000603067209 */ /* 0x002fe20007810000 */
[--C-:B------:R-:W-:Y:S01]  /*3580*/  FFMA.FTZ R3, R67, UR38, -R8.reuse ;  /* 0x0000002643037c23 */ /* 0x100fe20008010808 */
[----:B------:R-:W-:-:S02]  /*3590*/  FFMA.FTZ R8, R53, UR38, -R8 ;  /* 0x0000002635087c23 */ /* 0x000fc40008010808 */
[C---:B------:R-:W-:Y:S01]  /*35a0*/  FSETP.NEU.FTZ.AND P2, PT, R6.reuse, -INF , PT ;  /* 0xff8000000600780b */ /* 0x040fe20003f5d000 */
[----:B------:R-:W-:-:S02]  /*35b0*/  FFMA.FTZ R29, R6, R29, -8 ;  /* 0xc1000000061d7423 */ /* 0x000fc4000001001d */
[----:B------:R-:W-:Y:S03]  /*35c0*/  MUFU.EX2 R21, R21 ;  /* 0x0000001500157308 */ /* 0x000fe60000000800 */
        /* <DEDUP_REMOVED lines=19> */
[----:B------:R-:W-:-:S05]  /*3700*/  FFMA.FTZ R29, R55, UR38, -R29 ;  /* 0x00000026371d7c23 */ /* 0x000fca000801081d */
[----:B------:R-:W2:Y:S08]  /*3710*/  MUFU.EX2 R30, R30 ;  /* 0x0000001e001e7308 */ /* 0x000eb00000000800 */
[----:B------:R-:W3:Y:S01]  /*3720*/  MUFU.EX2 R31, R31 ;  /* 0x0000001f001f7308 */ /* 0x000ee20000000800 */
[----:B-1----:R-:W-:-:S07]  /*3730*/  FADD.FTZ R33, R26, R27 ;  /* 0x0000001b1a217221 */ /* 0x002fce0000010000 */
[----:B------:R-:W1:Y:S01]  /*3740*/  MUFU.EX2 R34, R34 ;  /* 0x0000002200227308 */ /* 0x000e620000000800 */
[----:B--2---:R-:W-:-:S07]  /*3750*/  FADD.FTZ R32, R30, R33 ;  /* 0x000000211e207221 */ /* 0x004fce0000010000 */
[----:B------:R-:W2:Y:S01]  /*3760*/  MUFU.EX2 R35, R35 ;  /* 0x0000002300237308 */ /* 0x000ea20000000800 */
[----:B---3--:R-:W-:-:S01]  /*3770*/  FADD.FTZ R33, R31, R32 ;  /* 0x000000201f217221 */ /* 0x008fc20000010000 */
[----:B------:R-:W-:Y:S01]  /*3780*/  F2FP.SATFINITE.E4M3.F32.PACK_AB_MERGE_C R32, R12, R7, RZ ;  /* 0x000000070c20723e */ /* 0x000fe200048070ff */
[----:B------:R-:W-:-:S01]  /*3790*/  FADD.FTZ R7, R13, R36 ;  /* 0x000000240d077221 */ /* 0x000fc20000010000 */
[----:B------:R-:W-:Y:S02]  /*37a0*/  F2FP.SATFINITE.E4M3.F32.PACK_AB_MERGE_C R30, R31, R30, RZ ;  /* 0x0000001e1f1e723e */ /* 0x000fe400048070ff */
[----:B------:R-:W-:Y:S01]  /*37b0*/  F2FP.SATFINITE.E4M3.F32.PACK_AB_MERGE_C R188, R10, R9, R32 ;  /* 0x000000090abc723e */ /* 0x000fe20004807020 */
[----:B------:R-:W-:Y:S01]  /*37c0*/  FADD.FTZ R10, R14, R7 ;  /* 0x000000070e0a7221 */ /* 0x000fe20000010000 */
[----:B------:R-:W3:Y:S01]  /*37d0*/  MUFU.EX2 R38, R38 ;  /* 0x0000002600267308 */ /* 0x000ee20000000800 */
[----:B-1----:R-:W-:-:S01]  /*37e0*/  FADD.FTZ R12, R34, R33 ;  /* 0x00000021220c7221 */ /* 0x002fc20000010000 */
[----:B------:R-:W-:Y:S01]  /*37f0*/  F2FP.SATFINITE.E4M3.F32.PACK_AB_MERGE_C R9, R20, R15, RZ ;  /* 0x0000000f1409723e */ /* 0x000fe200048070ff */
[----:B------:R-:W-:-:S01]  /*3800*/  FADD.FTZ R15, R15, R10 ;  /* 0x0000000a0f0f7221 */ /* 0x000fc20000010000 */
[----:B------:R-:W-:-:S02]  /*3810*/  F2FP.SATFINITE.E4M3.F32.PACK_AB_MERGE_C R189, R27, R26, R30 ;  /* 0x0000001a1bbd723e */ /* 0x000fc4000480701e */
[----:B------:R-:W-:Y:S01]  /*3820*/  F2FP.SATFINITE.E4M3.F32.PACK_AB_MERGE_C R190, R14, R13, R9 ;  /* 0x0000000d0ebe723e */ /* 0x000fe20004807009 */
[----:B------:R-:W-:Y:S01]  /*3830*/  FADD.FTZ R20, R20, R15 ;  /* 0x0000000f14147221 */ /* 0x000fe20000010000 */
[----:B------:R-:W1:Y:S01]  /*3840*/  MUFU.EX2 R39, R39 ;  /* 0x0000002700277308 */ /* 0x000e620000000800 */
[----:B--2---:R-:W-:-:S01]  /*3850*/  FADD.FTZ R7, R35, R12 ;  /* 0x0000000c23077221 */ /* 0x004fc20000010000 */
[----:B------:R-:W-:Y:S01]  /*3860*/  F2FP.SATFINITE.E4M3.F32.PACK_AB_MERGE_C R12, R24, R11, RZ ;  /* 0x0000000b180c723e */ /* 0x000fe200048070ff */
[----:B------:R-:W-:-:S05]  /*3870*/  FADD.FTZ R9, R21, R20 ;  /* 0x0000001415097221 */ /* 0x000fca0000010000 */
[----:B------:R-:W2:Y:S01]  /*3880*/  MUFU.EX2 R42, R42 ;  /* 0x0000002a002a7308 */ /* 0x000ea20000000800 */
[----:B---3--:R-:W-:-:S07]  /*3890*/  FADD.FTZ R10, R38, R7 ;  /* 0x00000007260a7221 */ /* 0x008fce0000010000 */
[----:B------:R-:W3:Y:S01]  /*38a0*/  MUFU.EX2 R4, R4 ;  /* 0x0000000400047308 */ /* 0x000ee20000000800 */
[----:B-1----:R-:W-:-:S01]  /*38b0*/  FADD.FTZ R7, R39, R10 ;  /* 0x0000000a27077221 */ /* 0x002fc20000010000 */
[----:B------:R-:W-:-:S04]  /*38c0*/  F2FP.SATFINITE.E4M3.F32.PACK_AB_MERGE_C R38, R39, R38, RZ ;  /* 0x000000262726723e */ /* 0x000fc800048070ff */
[----:B------:R-:W-:Y:S02]  /*38d0*/  F2FP.SATFINITE.E4M3.F32.PACK_AB_MERGE_C R191, R35, R34, R38 ;  /* 0x0000002223bf723e */ /* 0x000fe40004807026 */
[----:B------:R-:W1:Y:S01]  /*38e0*/  MUFU.EX2 R43, R43 ;  /* 0x0000002b002b7308 */ /* 0x000e620000000800 */
[----:B--2---:R-:W-:-:S07]  /*38f0*/  FADD.FTZ R10, R42, R7 ;  /* 0x000000072a0a7221 */ /* 0x004fce0000010000 */
[----:B------:R-:W2:Y:S01]  /*3900*/  MUFU.EX2 R46, R46 ;  /* 0x0000002e002e7308 */ /* 0x000ea20000000800 */
[C---:B---3--:R-:W-:Y:S01]  /*3910*/  F2FP.SATFINITE.E4M3.F32.PACK_AB_MERGE_C R184, R4.reuse, R21, R12 ;  /* 0x0000001504b8723e */ /* 0x048fe2000480700c */
[----:B------:R-:W-:-:S04]  /*3920*/  FADD.FTZ R4, R4, R9 ;  /* 0x0000000904047221 */ /* 0x000fc80000010000 */
[----:B------:R-:W-:Y:S02]  /*3930*/  FADD.FTZ R11, R11, R4 ;  /* 0x000000040b0b7221 */ /* 0x000fe40000010000 */
[----:B------:R-:W-:Y:S01]  /*3940*/  MUFU.EX2 R3, R3 ;  /* 0x0000000300037308 */ /* 0x000fe20000000800 */
[----:B-1----:R-:W-:-:S01]  /*3950*/  FADD.FTZ R7, R43, R10 ;  /* 0x0000000a2b077221 */ /* 0x002fc20000010000 */
[----:B------:R-:W-:-:S06]  /*3960*/  FADD.FTZ R24, R24, R11 ;  /* 0x0000000b18187221 */ /* 0x000fcc0000010000 */
[----:B------:R-:W1:Y:S01]  /*3970*/  MUFU.EX2 R8, R8 ;  /* 0x0000000800087308 */ /* 0x000e620000000800 */
[----:B--2---:R-:W-:-:S07]  /*3980*/  FADD.FTZ R4, R46, R7 ;  /* 0x000000072e047221 */ /* 0x004fce0000010000 */
[----:B------:R-:W2:Y:S08]  /*3990*/  MUFU.EX2 R47, R47 ;  /* 0x0000002f002f7308 */ /* 0x000eb00000000800 */
[----:B------:R-:W-:Y:S01]  /*39a0*/  MUFU.EX2 R25, R25 ;  /* 0x0000001900197308 */ /* 0x000fe20000000800 */
[----:B-1----:R-:W-:-:S07]  /*39b0*/  F2FP.SATFINITE.E4M3.F32.PACK_AB_MERGE_C R9, R8, R3, RZ ;  /* 0x000000030809723e */ /* 0x002fce00048070ff */
[----:B------:R-:W1:Y:S01]  /*39c0*/  MUFU.EX2 R28, R28 ;  /* 0x0000001c001c7308 */ /* 0x000e620000000800 */
[----:B--2---:R-:W-:-:S01]  /*39d0*/  FADD.FTZ R7, R47, R4 ;  /* 0x000000042f077221 */ /* 0x004fc20000010000 */
[----:B------:R-:W-:-:S04]  /*39e0*/  F2FP.SATFINITE.E4M3.F32.PACK_AB_MERGE_C R46, R47, R46, RZ ;  /* 0x0000002e2f2e723e */ /* 0x000fc800048070ff */
[----:B------:R-:W-:Y:S02]  /*39f0*/  F2FP.SATFINITE.E4M3.F32.PACK_AB_MERGE_C R185, R43, R42, R46 ;  /* 0x0000002a2bb9723e */ /* 0x000fe4000480702e */
[----:B------:R-:W2:Y:S08]  /*3a00*/  MUFU.EX2 R50, R50 ;  /* 0x0000003200327308 */ /* 0x000eb00000000800 */
[----:B------:R-:W3:Y:S01]  /*3a10*/  MUFU.EX2 R51, R51 ;  /* 0x0000003300337308 */ /* 0x000ee20000000800 */
[----:B-1----:R-:W-:Y:S01]  /*3a20*/  F2FP.SATFINITE.E4M3.F32.PACK_AB_MERGE_C R186, R28, R25, R9 ;  /* 0x000000191cba723e */ /* 0x002fe20004807009 */
[----:B------:R-:W-:-:S04]  /*3a30*/  FADD.FTZ R25, R25, R24 ;  /* 0x0000001819197221 */ /* 0x000fc80000010000 */
[----:B------:R-:W-:Y:S02]  /*3a40*/  FADD.FTZ R28, R28, R25 ;  /* 0x000000191c1c7221 */ /* 0x000fe40000010000 */
[----:B------:R-:W1:Y:S01]  /*3a50*/  MUFU.EX2 R54, R54 ;  /* 0x0000003600367308 */ /* 0x000e620000000800 */
[----:B--2---:R-:W-:-:S01]  /*3a60*/  FADD.FTZ R4, R50, R7 ;  /* 0x0000000732047221 */ /* 0x004fc20000010000 */
[----:B------:R-:W-:-:S04]  /*3a70*/  FADD.FTZ R3, R3, R28 ;  /* 0x0000001c03037221 */ /* 0x000fc80000010000 */
[----:B------:R-:W-:Y:S02]  /*3a80*/  FADD.FTZ R3, R8, R3 ;  /* 0x0000000308037221 */ /* 0x000fe40000010000 */
[----:B------:R-:W2:Y:S01]  /*3a90*/  MUFU.EX2 R29, R29 ;  /* 0x0000001d001d7308 */ /* 0x000ea20000000800 */
[----:B---3--:R-:W-:-:S04]  /*3aa0*/  FADD.FTZ R7, R51, R4 ;  /* 0x0000000433077221 */ /* 0x008fc80000010000 */
[----:B-1----:R-:W-:Y:S01]  /*3ab0*/  FADD.FTZ R4, R54, R7 ;  /* 0x0000000736047221 */ /* 0x002fe20000010000 */
[----:B------:R-:W-:Y:S01]  /*3ac0*/  VIADD R7, R58, 0xfffffffe ;  /* 0xfffffffe3a077836 */ /* 0x000fe20000000000 */
[C---:B--2---:R-:W-:Y:S02]  /*3ad0*/  F2FP.SATFINITE.E4M3.F32.PACK_AB_MERGE_C R9, R29.reuse, R54, RZ ;  /* 0x000000361d09723e */ /* 0x044fe400048070ff */
[----:B------:R-:W-:-:S02]  /*3ae0*/  FADD.FTZ R4, R29, R4 ;  /* 0x000000041d047221 */ /* 0x000fc40000010000 */
[----:B------:R-:W-:Y:S01]  /*3af0*/  F2FP.SATFINITE.E4M3.F32.PACK_AB_MERGE_C R187, R51, R50, R9 ;  /* 0x0000003233bb723e */ /* 0x000fe20004807009 */
[----:B------:R-:W-:Y:S06]  /*3b00*/  @P2 BRA `(.L_x_788) ;  /* 0x0000000000482947 */ /* 0x000fec0003800000 */
[C---:B------:R-:W-:Y:S01]  /*3b10*/  ISETP.GT.AND P2, PT, R59.reuse, RZ, PT ;  /* 0x000000ff3b00720c */ /* 0x040fe20003f44270 */
[----:B------:R-:W-:-:S05]  /*3b20*/  VIADD R8, R59, 0xffffffff ;  /* 0xffffffff3b087836 */ /* 0x000fca0000000000 */
[----:B------:R-:W-:-:S07]  /*3b30*/  R2UR UR5, R8 ;  /* 0x00000000080572ca */ /* 0x000fce00000e0000 */
[----:B------:R-:W-:Y:S08]  /*3b40*/  @P2 BRA `(.L_x_789) ;  /* 0x00000000001c2947 */ /* 0x000ff00003800000 */
[----:B------:R-:W-:Y:S02]  /*3b50*/  UISETP.NE.AND UP1, UPT, UR7, 0x1, UPT ;  /* 0x000000010700788c */ /* 0x000fe4000bf25270 */
[----:B------:R-:W-:-:S09]  /*3b60*/  UIADD3 UR5, -UR10, URZ, URZ ;  /* 0x0000003f0a057290 */ /* 0x000fd2000fffe13f */
[----:B------:R-:W-:Y:S02]  /*3b70*/  @UP1 ULDC.64 UR10, c[0x0][0x9e8] ;  /* 0x00027a00000a1ab9 */ /* 0x000fe40000000a00 */
[----:B------:R-:W-:-:S04]  /*3b80*/  UIMAD.WIDE.U32 UR14, UR5, UR10, URZ ;  /* 0x0000000a050e72a5 */ /* 0x000fc8000f8e003f */
[----:B------:R-:W-:-:S04]  /*3b90*/  @UP1 USHF.R.U32.HI UR5, URZ, UR11, UR15 ;  /* 0x0000000b3f051299 */ /* 0x000fc8000801160f */
[----:B------:R-:W-:Y:S01]  /*3ba0*/  ULOP3.LUT UR5, URZ, UR5, URZ, 0x33, !UPT ;  /* 0x000000053f057292 */ /* 0x000fe2000f8e333f */
[----:B------:R-:W-:Y:S11]  /*3bb0*/  BRA `(.L_x_790) ;  /* 0x0000000000107947 */ /* 0x000ff60003800000 */
.L_x_789:
[----:B------:R-:W-:-:S11]  /*3bc0*/  UISETP.NE.AND UP1, UPT, UR7, 0x1, UPT ;  /* 0x000000010700788c */ /* 0x000fd6000bf25270 */
[----:B------:R-:W-:Y:S02]  /*3bd0*/  @UP1 ULDC.64 UR10, c[0x0][0x9e8] ;  /* 0x00027a00000a1ab9 */ /* 0x000fe40000000a00 */
[----:B------:R-:W-:-:S04]  /*3be0*/  UIMAD.WIDE.U32 UR14, UR5, UR10, URZ ;  /* 0x0000000a050e72a5 */ /* 0x000fc8000f8e003f */
[----:B------:R-:W-:-:S12]  /*3bf0*/  @UP1 USHF.R.U32.HI UR5, URZ, UR11, UR15 ;  /* 0x0000000b3f051299 */ /* 0x000fd8000801160f */
.L_x_790:
[----:B------:R-:W-:-:S04]  /*3c00*/  UIMAD UR5, UR5, UR7, UR7 ;  /* 0x00000007050572a4 */ /* 0x000fc8000f8e0207 */
[----:B------:R-:W-:-:S04]  /*3c10*/  UISETP.LT.AND UP1, UPT, UR6, UR5, UPT ;  /* 0x000000050600728c */ /* 0x000fc8000bf21270 */
[----:B------:R-:W-:-:S12]  /*3c20*/  USEL UR6, UR6, UR5, UP1 ;  /* 0x0000000506067287 */ /* 0x000fd80008800000 */
.L_x_788:
[----:B------:R-:W-:Y:S01]  /*3c30*/  USHF.R.S32.HI UR5, URZ, 0x1f, UR6 ;  /* 0x0000001f3f057899 */ /* 0x000fe20008011406 */
[----:B------:R-:W-:Y:S02]  /*3c40*/  CS2R R150, SRZ ;  /* 0x0000000000967805 */ /* 0x000fe4000001ff00 */
[----:B------:R-:W-:Y:S02]  /*3c50*/  CS2R R148, SRZ ;  /* 0x0000000000947805 */ /* 0x000fe4000001ff00 */
[----:B------:R-:W-:Y:S01]  /*3c60*/  CS2R R146, SRZ ;  /* 0x0000000000927805 */ /* 0x000fe2000001ff00 */
[----:B------:R-:W-:Y:S01]  /*3c70*/  ULEA.HI UR5, UR5, UR6, URZ, 0x6 ;  /* 0x0000000605057291 */ /* 0x000fe2000f8f303f */
[----:B------:R-:W-:Y:S02]  /*3c80*/  CS2R R144, SRZ ;  /* 0x0000000000907805 */ /* 0x000fe4000001ff00 */
[----:B------:R-:W-:Y:S02]  /*3c90*/  CS2R R142, SRZ ;  /* 0x00000000008e7805 */ /* 0x000fe4000001ff00 */
[----:B------:R-:W-:Y:S01]  /*3ca0*/  CS2R R140, SRZ ;  /* 0x00000000008c7805 */ /* 0x000fe2000001ff00 */
[----:B------:R-:W-:Y:S01]  /*3cb0*/  USHF.R.S32.HI UR5, URZ, 0x6, UR5 ;  /* 0x000000063f057899 */ /* 0x000fe20008011405 */
[----:B------:R-:W-:-:S02]  /*3cc0*/  CS2R R138, SRZ ;  /* 0x00000000008a7805 */ /* 0x000fc4000001ff00 */
[----:B------:R-:W-:Y:S02]  /*3cd0*/  CS2R R136, SRZ ;  /* 0x0000000000887805 */ /* 0x000fe4000001ff00 */
[----:B------:R-:W-:Y:S01]  /*3ce0*/  CS2R R134, SRZ ;  /* 0x0000000000867805 */ /* 0x000fe2000001ff00 */
[----:B------:R-:W-:Y:S01]  /*3cf0*/  UISETP.LT.AND UP1, UPT, UR45, UR5, UPT ;  /* 0x000000052d00728c */ /* 0x000fe2000bf21270 */
[----:B------:R-:W-:Y:S02]  /*3d00*/  CS2R R132, SRZ ;  /* 0x0000000000847805 */ /* 0x000fe4000001ff00 */
[----:B------:R-:W-:Y:S02]  /*3d10*/  CS2R R130, SRZ ;  /* 0x0000000000827805 */ /* 0x000fe4000001ff00 */
[----:B------:R-:W-:Y:S01]  /*3d20*/  CS2R R128, SRZ ;  /* 0x0000000000807805 */ /* 0x000fe2000001ff00 */
[----:B------:R-:W-:Y:S01]  /*3d30*/  USEL UR7, UR45, UR5, !UP1 ;  /* 0x000000052d077287 */ /* 0x000fe2000c800000 */
[----:B------:R-:W-:-:S02]  /*3d40*/  CS2R R126, SRZ ;  /* 0x00000000007e7805 */ /* 0x000fc4000001ff00 */
[----:B------:R-:W-:Y:S02]  /*3d50*/  CS2R R124, SRZ ;  /* 0x00000000007c7805 */ /* 0x000fe4000001ff00 */
[----:B------:R-:W-:Y:S02]  /*3d60*/  CS2R R122, SRZ ;  /* 0x00000000007a7805 */ /* 0x000fe4000001ff00 */
[----:B------:R-:W-:Y:S02]  /*3d70*/  CS2R R120, SRZ ;  /* 0x0000000000787805 */ /* 0x000fe4000001ff00 */
[----:B------:R-:W-:Y:S02]  /*3d80*/  CS2R R118, SRZ ;  /* 0x0000000000767805 */ /* 0x000fe4000001ff00 */
[----:B------:R-:W-:Y:S02]  /*3d90*/  ISETP.GE.AND P2, PT, R7, UR7, PT ;  /* 0x0000000707007c0c */ /* 0x000fe4000bf46270 */
        /* <DEDUP_REMOVED lines=48> */
[----:B------:R-:W-:Y:S01]  /*40a0*/  IMAD.IADD R8, R194, 0x1, R2 ;  /* 0x00000001c2087824 */ /* 0x000fe200078e0202 */
[----:B------:R-:W-:Y:S01]  /*40b0*/  ULDC UR41, c[0x0][0x9e4] ;  /* 0x0002790000297ab9 */ /* 0x000fe20000000800 */
[----:B------:R-:W-:Y:S01]  /*40c0*/  IMAD.MOV.U32 R151, RZ, RZ, RZ ;  /* 0x000000ffff977224 */ /* 0x000fe200078e00ff */
[----:B------:R-:W-:Y:S01]  /*40d0*/  ULDC UR54, c[0x0][0x9dc] ;  /* 0x0002770000367ab9 */ /* 0x000fe20000000800 */
[----:B------:R-:W-:Y:S01]  /*40e0*/  ULDC UR57, c[0x0][0x2e0] ;  /* 0x0000b80000397ab9 */ /* 0x000fe20000000800 */
[----:B------:R-:W-:Y:S01]  /*40f0*/  ULDC UR56, c[0x0][0x288] ;  /* 0x0000a20000387ab9 */ /* 0x000fe20000000800 */
[----:B------:R-:W-:-:S05]  /*4100*/  ULDC UR55, c[0x0][0x9e0] ;  /* 0x0002780000377ab9 */ /* 0x000fca0000000800 */
.L_x_809:
[----:B------:R-:W-:Y:S01]  /*4110*/  UIADD3 UR5, UR39, 0x1, URZ ;  /* 0x0000000127057890 */ /* 0x000fe2000fffe03f */
[----:B------:R-:W-:-:S03]  /*4120*/  ISETP.NE.AND P3, PT, RZ, UR40, PT ;  /* 0x00000028ff007c0c */ /* 0x000fc6000bf65270 */
[----:B------:R-:W-:-:S04]  /*4130*/  UISETP.NE.AND UP1, UPT, UR5, 0x2, UPT ;  /* 0x000000020500788c */ /* 0x000fc8000bf25270 */
[----:B------:R-:W-:Y:S02]  /*4140*/  USEL UR6, URZ, 0x1, UP1 ;  /* 0x000000013f067887 */ /* 0x000fe40008800000 */
[----:B------:R-:W-:Y:S02]  /*4150*/  USEL UR5, UR5, URZ, UP1 ;  /* 0x0000003f05057287 */ /* 0x000fe40008800000 */
[----:B------:R-:W-:Y:S02]  /*4160*/  ULOP3.LUT UR6, UR36, UR6, URZ, 0x3c, !UPT ;  /* 0x0000000624067292 */ /* 0x000fe4000f8e3c3f */
[----:B------:R-:W-:Y:S10]  /*4170*/  @P3 BRA `(.L_x_792) ;  /* 0x00000000002c3947 */ /* 0x000ff40003800000 */
[----:B------:R-:W-:Y:S05]  /*4180*/  @!P0 BRA `(.L_x_793) ;  /* 0x0000000000048947 */ /* 0x000fea0003800000 */
[----:B------:R-:W-:Y:S01]  /*4190*/  BPT.TRAP 0x1 ;  /* 0x000000040000795c */ /* 0x000fe20000300000 */
.L_x_793:
[----:B------:R-:W-:Y:S01]  /*41a0*/  ULEA UR10, UR5, UR37, 0x3 ;  /* 0x00000025050a7291 */ /* 0x000fe2000f8e183f */
[----:B------:R-:W-:-:S05]  /*41b0*/  IMAD.U32 R9, RZ, RZ, UR6 ;  /* 0x00000006ff097e24 */ /* 0x000fca000f8e00ff */
[----:B------:R-:W-:-:S04]  /*41c0*/  SHF.L.U32 R9, R9, 0x1f, RZ ;  /* 0x0000001f09097819 */ /* 0x000fc800000006ff */
[----:B------:R1:W2:Y:S01]  /*41d0*/  SYNCS.PHASECHK.TRANS64.TRYWAIT P2, [UR10+0x28430], R9 ;  /* 0x02843009ff0075a7 */ /* 0x0002a2000804014a */
[----:B------:R-:W-:Y:S05]  /*41e0*/  @!P0 BRA `(.L_x_794) ;  /* 0x0000000000048947 */ /* 0x000fea0003800000 */
[----:B------:R-:W-:Y:S01]  /*41f0*/  BPT.TRAP 0x1 ;  /* 0x000000040000795c */ /* 0x000fe20000300000 */
.L_x_794:
[----:B--2---:R-:W-:Y:S05]  /*4200*/  @P2 BRA `(.L_x_792) ;  /* 0x0000000000082947 */ /* 0x004fea0003800000 */
[----:B------:R-:W2:Y:S02]  /*4210*/  SYNCS.PHASECHK.TRANS64.TRYWAIT P2, [UR10+0x28430], R9 ;  /* 0x02843009ff0075a7 */ /* 0x000ea4000804014a */
[----:B--2---:R-:W-:Y:S05]  /*4220*/  @!P2 BRA `(.L_x_795) ;  /* 0x000000d00068a947 */ /* 0x004fea0003800000 */
.L_x_792:
[----:B--2---:R-:W2:Y:S01]  /*4230*/  S2R R10, SR_TID.X ;  /* 0x00000000000a7919 */ /* 0x004ea20000002100 */
[----:B------:R-:W-:Y:S01]  /*4240*/  ULEA UR34, UR5, UR4, 0xa ;  /* 0x0000000405227291 */ /* 0x000fe2000f8e503f */
[----:B------:R-:W-:Y:S01]  /*4250*/  UMOV UR51, 0x40000040 ;  /* 0x4000004000337882 */ /* 0x000fe20000000000 */
[----:B------:R-:W-:Y:S02]  /*4260*/  UMOV UR11, 0x40000040 ;  /* 0x40000040000b7882 */ /* 0x000fe40000000000 */
[----:B------:R-:W-:Y:S02]  /*4270*/  UIADD3 UR10, UR34, 0x2, URZ ;  /* 0x00000002220a7890 */ /* 0x000fe4000fffe03f */
[----:B------:R-:W-:Y:S02]  /*4280*/  UIADD3 UR14, UR34, 0x4, URZ ;  /* 0x00000004220e7890 */ /* 0x000fe4000fffe03f */
[----:B------:R-:W-:Y:S01]  /*4290*/  UMOV UR50, UR34 ;  /* 0x0000002200327c82 */ /* 0x000fe20008000000 */
[----:B------:R-:W-:Y:S01]  /*42a0*/  UMOV UR15, 0x40000040 ;  /* 0x40000040000f7882 */ /* 0x000fe20000000000 */
[----:B------:R-:W-:Y:S01]  /*42b0*/  UIADD3 UR18, UR34, 0x6, URZ ;  /* 0x0000000622127890 */ /* 0x000fe2000fffe03f */
        /* <DEDUP_REMOVED lines=9> */
[----:B--2---:R-:W-:-:S05]  /*4350*/  SHF.R.U32.HI R10, RZ, 0x7, R10 ;  /* 0x00000007ff0a7819 */ /* 0x004fca000001160a */
[----:B-1----:R-:W-:-:S05]  /*4360*/  VIADD R9, R10, 0x8 ;  /* 0x000000080a097836 */ /* 0x002fca0000000000 */
[----:B------:R1:W-:Y:S06]  /*4370*/  BAR.SYNC.DEFER_BLOCKING R9, 0x100 ;  /* 0x000400090000751d */ /* 0x0003ec0000010000 */
[----:B------:R-:W-:-:S06]  /*4380*/  WARPGROUP.ARRIVE ;  /* 0x00000000000079c5 */ /* 0x000fcc0000000000 */
[----:B------:R-:W-:Y:S03]  /*4390*/  QGMMA.64x64x32.F32.E4M3.E4M3 R152, gdesc[UR48], RZ, !UPT, gsb0 ;  /* 0x00e00000309879f3 */ /* 0x000fe6000c0008ff */
        /* <DEDUP_REMOVED lines=22> */
[----:B-1----:R-:W-:Y:S05]  /*4500*/  @P3 BRA `(.L_x_796) ;  /* 0x00000000002c3947 */ /* 0x002fea0003800000 */
[----:B------:R-:W-:Y:S05]  /*4510*/  @!P0 BRA `(.L_x_797) ;  /* 0x0000000000048947 */ /* 0x000fea0003800000 */
[----:B------:R-:W-:Y:S01]  /*4520*/  BPT.TRAP 0x1 ;  /* 0x000000040000795c */ /* 0x000fe20000300000 */
.L_x_797:
[----:B------:R-:W-:Y:S01]  /*4530*/  ULEA UR10, UR39, UR37, 0x3 ;  /* 0x00000025270a7291 */ /* 0x000fe2000f8e183f */
[----:B------:R-:W-:-:S05]  /*4540*/  IMAD.U32 R9, RZ, RZ, UR36 ;  /* 0x00000024ff097e24 */ /* 0x000fca000f8e00ff */
[----:B------:R-:W-:-:S04]  /*4550*/  SHF.L.U32 R9, R9, 0x1f, RZ ;  /* 0x0000001f09097819 */ /* 0x000fc800000006ff */
[----:B------:R1:W2:Y:S01]  /*4560*/  SYNCS.PHASECHK.TRANS64.TRYWAIT P2, [UR10+0x28450], R9 ;  /* 0x02845009ff0075a7 */ /* 0x0002a2000804014a */
[----:B------:R-:W-:Y:S05]  /*4570*/  @!P0 BRA `(.L_x_798) ;  /* 0x0000000000048947 */ /* 0x000fea0003800000 */
[----:B------:R-:W-:Y:S01]  /*4580*/  BPT.TRAP 0x1 ;  /* 0x000000040000795c */ /* 0x000fe20000300000 */
.L_x_798:
[----:B--2---:R-:W-:Y:S05]  /*4590*/  @P2 BRA `(.L_x_796) ;  /* 0x0000000000082947 */ /* 0x004fea0003800000 */
[----:B------:R-:W2:Y:S02]  /*45a0*/  SYNCS.PHASECHK.TRANS64.TRYWAIT P2, [UR10+0x28450], R9 ;  /* 0x02845009ff0075a7 */ /* 0x000ea4000804014a */
[----:B--2---:R-:W-:Y:S05]  /*45b0*/  @!P2 BRA `(.L_x_799) ;  /* 0x000000cc009ca947 */ /* 0x004fea0003800000 */
.L_x_796:
[----:B------:R-:W-:Y:S01]  /*45c0*/  UIADD3 UR10, UR37, 0x8000, URZ ;  /* 0x00008000250a7890 */ /* 0x000fe2000fffe03f */
[----:B------:R-:W-:Y:S01]  /*45d0*/  WARPGROUP.ARRIVE ;  /* 0x00000000000079c5 */ /* 0x000fe20000000000 */
[----:B------:R-:W-:-:S05]  /*45e0*/  UMOV UR11, 0x80000020 ;  /* 0x80000020000b7882 */ /* 0x000fca0000000000 */
[----:B--2---:R-:W2:Y:S01]  /*45f0*/  S2R R10, SR_TID.X ;  /* 0x00000000000a7919 */ /* 0x004ea20000002100 */
[----:B------:R-:W-:Y:S01]  /*4600*/  USHF.R.U32.HI UR10, URZ, 0x4, UR10 ;  /* 0x000000043f0a7899 */ /* 0x000fe2000801160a */
[----:B------:R-:W-:Y:S01]  /*4610*/  IMAD.U32 R11, RZ, RZ, UR5 ;  /* 0x00000005ff0b7e24 */ /* 0x000fe2000f8e00ff */
[----:B------:R-:W-:Y:S01]  /*4620*/  PLOP3.LUT P2, PT, PT, PT, UP0, 0x40, 0x0 ;  /* 0x000000000000781c */ /* 0x000fe20003f4e808 */
[----:B-1----:R-:W-:Y:S01]  /*4630*/  IMAD.SHL.U32 R9, R7, 0x40, RZ ;  /* 0x0000004007097824 */ /* 0x002fe200078e00ff */
[----:B------:R-:W-:Y:S02]  /*4640*/  ULOP3.LUT UR10, UR10, 0x3fff, URZ, 0xc0, !UPT ;  /* 0x00003fff0a0a7892 */ /* 0x000fe4000f8ec03f */
[----:B------:R-:W-:Y:S02]  /*4650*/  @!P1 LEA R11, R11, UR37, 0x3 ;  /* 0x000000250b0b9c11 */ /* 0x000fe4000f8e18ff */
[----:B------:R-:W-:Y:S01]  /*4660*/  ULOP3.LUT UR10, UR10, 0x10000, URZ, 0xfc, !UPT ;  /* 0x000100000a0a7892 */ /* 0x000fe2000f8efc3f */
[----:B------:R-:W-:-:S02]  /*4670*/  IADD3 R12, -R9, 0x1, RZ ;  /* 0x00000001090c7810 */ /* 0x000fc40007ffe1ff */
[----:B------:R-:W-:Y:S01]  /*4680*/  @!P1 VIADD R11, R11, 0x28440 ;  /* 0x000284400b0b9836 */ /* 0x000fe20000000000 */
[----:B------:R-:W-:Y:S02]  /*4690*/  ULEA UR10, UR39, UR10, 0xa ;  /* 0x0000000a270a7291 */ /* 0x000fe4000f8e503f */
[----:B------:R-:W-:Y:S02]  /*46a0*/  IMAD R12, R17, UR57, R12 ;  /* 0x00000039110c7c24 */ /* 0x000fe4000f8e020c */
[----:B------:R-:W-:-:S05]  /*46b0*/  @!P1 PRMT R11, RZ, 0x654, R11 ;  /* 0x00000654ff0b9816 */ /* 0x000fca000000000b */
[----:B------:R-:W-:Y:S01]  /*46c0*/  QGMMA.64x256x32.F32.E4M3.E4M3 R24, R188, gdesc[UR8], R24, gsb0 ;  /* 0x03e00008bc187df3 */ /* 0x000fe20008000818 */
[----:B------:R-:W-:Y:S01]  /*46d0*/  UIADD3 UR10, UR10, 0x2, URZ ;  /* 0x000000020a0a7890 */ /* 0x000fe2000fffe03f */
[----:B------:R-:W-:Y:S01]  /*46e0*/  UMOV UR11, 0x80000020 ;  /* 0x80000020000b7882 */ /* 0x000fe20000000000 */
[----:B--2---:R-:W-:-:S04]  /*46f0*/  SHF.R.U32.HI R10, RZ, 0x7, R10 ;  /* 0x00000007ff0a7819 */ /* 0x004fc8000001160a */
[----:B------:R-:W-:Y:S01]  /*4700*/  IADD3 R10, -R10, 0xb, RZ ;  /* 0x0000000b0a0a7810 */ /* 0x000fe20007ffe1ff */
[----:B------:R-:W-:Y:S02]  /*4710*/  WARPGROUP.DEPBAR.LE gsb0, 0x0 ;  /* 0x00008000000079c5 */ /* 0x000fe40000010000 */
[----:B------:R-:W-:-:S15]  /*4720*/  WARPGROUP.ARRIVE ;  /* 0x00000000000079c5 */ /* 0x000fde0000000000 */
[----:B------:R-:W-:-:S03]  /*4730*/  NOP ;  /* 0x0000000000007918 */ /* 0x000fc60000000000 */
[----:B------:R-:W-:Y:S01]  /*4740*/  QGMMA.64x256x32.F32.E4M3.E4M3 R24, R184, gdesc[UR8], R24, gsb0 ;  /* 0x03e00008b8187df3 */ /* 0x000fe20008000818 */
[----:B------:R-:W-:Y:S02]  /*4750*/  ULOP3.LUT UR10, URZ, UR54, URZ, 0x33, !UPT ;  /* 0x000000363f0a7292 */ /* 0x000fe4000f8e333f */
[----:B------:R-:W-:Y:S02]  /*4760*/  WARPGROUP.DEPBAR.LE gsb0, 0x0 ;  /* 0x00008000000079c5 */ /* 0x000fe40000010000 */
[----:B------:R1:W-:Y:S06]  /*4770*/  BAR.ARV R10, 0x100 ;  /* 0x0004000a0000751d */ /* 0x0003ec0000002000 */
[----:B------:R2:W-:Y:S02]  /*4780*/  @!P1 SYNCS.ARRIVE.TRANS64.RED.A1T0 RZ, [R11+URZ], RZ ;  /* 0x000000ff0bff99a7 */ /* 0x0005e4000810043f */
[----:B--2---:R-:W-:-:S04]  /*4790*/  VIADD R11, R12, -UR56 ;  /* 0x800000380c0b7c36 */ /* 0x004fc80008000000 */
[----:B------:R-:W-:-:S04]  /*47a0*/  IMAD R11, R16, -0x2, R11 ;  /* 0xfffffffe100b7824 */ /* 0x000fc800078e020b */
[C---:B------:R-:W-:Y:S02]  /*47b0*/  VIADD R15, R11.reuse, UR55 ;  /* 0x000000370b0f7c36 */ /* 0x040fe40008000000 */
[----:B------:R-:W-:Y:S02]  /*47c0*/  VIADD R21, R11, UR10 ;  /* 0x0000000a0b157c36 */ /* 0x000fe40008000000 */
[C---:B------:R-:W-:Y:S02]  /*47d0*/  IMAD.IADD R11, R2.reuse, 0x1, R15 ;  /* 0x00000001020b7824 */ /* 0x040fe400078e020f */
[----:B------:R-:W-:Y:S01]  /*47e0*/  IMAD.IADD R12, R2, 0x1, R21 ;  /* 0x00000001020c7824 */ /* 0x000fe200078e0215 */
[----:B-1----:R-:W-:Y:S06]  /*47f0*/  @P2 BRA `(.L_x_800) ;  /* 0x00000000005c2947 */ /* 0x002fec0003800000 */
[----:B------:R-:W-:Y:S01]  /*4800*/  ISETP.GT.AND P2, PT, R8, -0x1, PT ;  /* 0xffffffff0800780c */ /* 0x000fe20003f44270 */
[----:B------:R-:W-:-:S12]  /*4810*/  BSSY B0, `(.L_x_801) ;  /* 0x0000011000007945 */ /* 0x000fd80003800000 */
[----:B------:R-:W-:Y:S05]  /*4820*/  @P2 BRA `(.L_x_802) ;  /* 0x0000000000202947 */ /* 0x000fea0003800000 */
[----:B------:R-:W-:Y:S01]  /*4830*/  IMAD.U32 R20, RZ, RZ, UR41 ;  /* 0x00000029ff147e24 */ /* 0x000fe2000f8e00ff */
[----:B------:R-:W-:-:S04]  /*4840*/  LOP3.LUT R13, RZ, R8, RZ, 0x33, !PT ;  /* 0x00000008ff0d7212 */ /* 0x000fc800078e33ff */
[----:B------:R-:W-:-:S13]  /*4850*/  ISETP.NE.AND P2, PT, R20, 0x1, PT ;  /* 0x000000011400780c */ /* 0x000fda0003f45270 */
[----:B------:R-:W1:Y:S02]  /*4860*/  @P2 LDC.64 R184, c[0x0][0x9e8] ;  /* 0x00027a00ffb82b82 */ /* 0x000e640000000a00 */
[----:B-1----:R-:W-:-:S05]  /*4870*/  @P2 IMAD.HI.U32 R10, R13, R184, RZ ;  /* 0x000000b80d0a2227 */ /* 0x002fca00078e00ff */
[----:B------:R-:W-:-:S04]  /*4880*/  @P2 SHF.R.U32.HI R13, RZ, R185, R10 ;  /* 0x000000b9ff0d2219 */ /* 0x000fc8000001160a */
[----:B------:R-:W-:Y:S01]  /*4890*/  LOP3.LUT R10, RZ, R13, RZ, 0x33, !PT ;  /* 0x0000000dff0a7212 */ /* 0x000fe200078e33ff */
[----:B------:R-:W-:Y:S06]  /*48a0*/  BRA `(.L_x_803) ;  /* 0x00000000001c7947 */ /* 0x000fec0003800000 */
.L_x_802:
[----:B------:R-:W-:Y:S02]  /*48b0*/  IMAD.U32 R20, RZ, RZ, UR41 ;  /* 0x00000029ff147e24 */ /* 0x000fe4000f8e00ff */
[----:B------:R-:W-:-:S03]  /*48c0*/  IMAD.MOV.U32 R10, RZ, RZ, R8 ;  /* 0x000000ffff0a7224 */ /* 0x000fc600078e0008 */
[----:B------:R-:W-:-:S13]  /*48d0*/  ISETP.NE.AND P2, PT, R20, 0x1, PT ;  /* 0x000000011400780c */ /* 0x000fda0003f45270 */
[----:B------:R-:W1:Y:S01]  /*48e0*/  @P2 LDC.64 R184, c[0x0][0x9e8] ;  /* 0x00027a00ffb82b82 */ /* 0x000e620000000a00 */
[----:B------:R-:W-:-:S04]  /*48f0*/  @P2 IMAD.IADD R13, R194, 0x1, R2 ;  /* 0x00000001c20d2824 */ /* 0x000fc800078e0202 */
[----:B-1----:R-:W-:-:S05]  /*4900*/  @P2 IMAD.HI.U32 R14, R13, R184, RZ ;  /* 0x000000b80d0e2227 */ /* 0x002fca00078e00ff */
[----:B------:R-:W-:-:S07]  /*4910*/  @P2 SHF.R.U32.HI R10, RZ, R185, R14 ;  /* 0x000000b9ff0a2219 */ /* 0x000fce000001160e */
.L_x_803:
[----:B------:R-:W-:Y:S05]  /*4920*/  BSYNC B0 ;  /* 0x0000000000007941 */ /* 0x000fea0003800000 */
.L_x_801:
[----:B------:R-:W-:-:S04]  /*4930*/  IMAD R13, R10, R20, -R9 ;  /* 0x000000140a0d7224 */ /* 0x000fc800078e0a09 */
[----:B------:R-:W-:-:S05]  /*4940*/  IMAD R13, R16, -0x2, R13 ;  /* 0xfffffffe100d7824 */ /* 0x000fca00078e020d */
[----:B------:R-:W-:Y:S02]  /*4950*/  VIADDMNMX R11, R13, R20, R11, PT ;  /* 0x000000140d0b7246 */ /* 0x000fe4000380010b */
[----:B------:R-:W-:-:S07]  /*4960*/  VIMNMX R12, R12, R13, !PT ;  /* 0x0000000d0c0c7248 */ /* 0x000fce0007fe0100 */
.L_x_800:
[----:B------:R-:W-:Y:S01]  /*4970*/  ISETP.GT.AND P2, PT, R7, -0x1, PT ;  /* 0xffffffff0700780c */ /* 0x000fe20003f44270 */
[----:B------:R-:W-:-:S03]  /*4980*/  IMAD.IADD R10, R0, 0x1, R15 ;  /* 0x00000001000a7824 */ /* 0x000fc600078e020f */
[C---:B------:R-:W-:Y:S02]  /*4990*/  ISETP.GT.AND P5, PT, R12.reuse, RZ, P2 ;  /* 0x000000ff0c00720c */ /* 0x040fe400017a4270 */
[C---:B------:R-:W-:Y:S02]  /*49a0*/  ISETP.GT.AND P4, PT, R12.reuse, 0x1, P2 ;  /* 0x000000010c00780c */ /* 0x040fe40001784270 */
[----:B------:R-:W-:Y:S02]  /*49b0*/  ISETP.LT.OR P5, PT, R11, 0x1, P5 ;  /* 0x000000010b00780c */ /* 0x000fe40002fa1670 */
[----:B------:R-:W-:Y:S02]  /*49c0*/  ISETP.GT.AND P6, PT, R12, 0x8, P2 ;  /* 0x000000080c00780c */ /* 0x000fe400017c4270 */
[----:B------:R-:W-:Y:S02]  /*49d0*/  FSEL R152, R152, -INF , !P5 ;  /* 0xff80000098987808 */ /* 0x000fe40006800000 */
[----:B------:R-:W-:-:S02]  /*49e0*/  ISETP.GT.AND P5, PT, R12, 0x10, P2 ;  /* 0x000000100c00780c */ /* 0x000fc400017a4270 */
[----:B------:R-:W-:Y:S02]  /*49f0*/  ISETP.GT.AND P3, PT, R12, 0x9, P2 ;  /* 0x000000090c00780c */ /* 0x000fe40001764270 */
[C---:B------:R-:W-:Y:S02]  /*4a00*/  ISETP.LT.OR P5, PT, R11.reuse, 0x11, P5 ;  /* 0x000000110b00780c */ /* 0x040fe40002fa1670 */
[C---:B------:R-:W-:Y:S02]  /*4a10*/  ISETP.LT.OR P4, PT, R11.reuse, 0x2, P4 ;  /* 0x000000020b00780c */ /* 0x040fe40002781670 */
[----:B------:R-:W-:Y:S02]  /*4a20*/  FSEL R160, R160, -INF , !P5 ;  /* 0xff800000a0a07808 */ /* 0x000fe40006800000 */
[----:B------:R-:W-:Y:S02]  /*4a30*/  ISETP.GT.AND P5, PT, R12, 0x20, P2 ;  /* 0x000000200c00780c */ /* 0x000fe400017a4270 */
[----:B------:R-:W-:-:S02]  /*4a40*/  ISETP.LT.OR P6, PT, R11, 0x9, P6 ;  /* 0x000000090b00780c */ /* 0x000fc400037c1670 */
[C---:B------:R-:W-:Y:S02]  /*4a50*/  ISETP.LT.OR P3, PT, R11.reuse, 0xa, P3 ;  /* 0x0000000a0b00780c */ /* 0x040fe40001f61670 */
[----:B------:R-:W-:Y:S02]  /*4a60*/  ISETP.LT.OR P5, PT, R11, 0x21, P5 ;  /* 0x000000210b00780c */ /* 0x000fe40002fa1670 */
[----:B------:R-:W-:Y:S02]  /*4a70*/  FSEL R153, R153, -INF , !P4 ;  /* 0xff80000099997808 */ /* 0x000fe40006000000 */
[----:B------:R-:W-:Y:S02]  /*4a80*/  FSEL R156, R156, -INF , !P6 ;  /* 0xff8000009c9c7808 */ /* 0x000fe40007000000 */
[----:B------:R-:W-:Y:S02]  /*4a90*/  FSEL R157, R157, -INF , !P3 ;  /* 0xff8000009d9d7808 */ /* 0x000fe40005800000 */
[----:B------:R-:W-:-:S02]  /*4aa0*/  ISETP.GT.AND P4, PT, R12, 0x11, P2 ;  /* 0x000000110c00780c */ /* 0x000fc40001784270 */
[C---:B------:R-:W-:Y:S02]  /*4ab0*/  ISETP.GT.AND P6, PT, R12.reuse, 0x18, P2 ;  /* 0x000000180c00780c */ /* 0x040fe400017c4270 */
[----:B------:R-:W-:Y:S02]  /*4ac0*/  ISETP.GT.AND P3, PT, R12, 0x19, P2 ;  /* 0x000000190c00780c */ /* 0x000fe40001764270 */
[----:B------:R-:W-:Y:S02]  /*4ad0*/  FSEL R168, R168, -INF , !P5 ;  /* 0xff800000a8a87808 */ /* 0x000fe40006800000 */
[----:B------:R-:W-:Y:S02]  /*4ae0*/  ISETP.GT.AND P5, PT, R12, 0x30, P2 ;  /* 0x000000300c00780c */ /* 0x000fe400017a4270 */
[C---:B------:R-:W-:Y:S02]  /*4af0*/  ISETP.LT.OR P4, PT, R11.reuse, 0x12, P4 ;  /* 0x000000120b00780c */ /* 0x040fe40002781670 */
        /* <DEDUP_REMOVED lines=10> */
[----:B------:R-:W-:Y:S02]  /*4ba0*/  PLOP3.LUT P5, PT, PT, PT, UP0, 0x40, 0x0 ;  /* 0x000000000000781c */ /* 0x000fe40003fae808 */
[C---:B------:R-:W-:Y:S02]  /*4bb0*/  ISETP.LT.OR P4, PT, R11.reuse, 0x22, P4 ;  /* 0x000000220b00780c */ /* 0x040fe40002781670 */
[----:B------:R-:W-:-:S02]  /*4bc0*/  ISETP.LT.OR P6, PT, R11, 0x29, P6 ;  /* 0x000000290b00780c */ /* 0x000fc400037c1670 */
[----:B------:R-:W-:Y:S02]  /*4bd0*/  ISETP.LT.OR P3, PT, R11, 0x2a, P3 ;  /* 0x0000002a0b00780c */ /* 0x000fe40001f61670 */
[----:B------:R-:W-:Y:S02]  /*4be0*/  FSEL R169, R169, -INF , !P4 ;  /* 0xff800000a9a97808 */ /* 0x000fe40006000000 */
[----:B------:R-:W-:Y:S02]  /*4bf0*/  FSEL R172, R172, -INF , !P6 ;  /* 0xff800000acac7808 */ /* 0x000fe40007000000 */
[----:B------:R-:W-:Y:S02]  /*4c00*/  FSEL R173, R173, -INF , !P3 ;  /* 0xff800000adad7808 */ /* 0x000fe40005800000 */
[C---:B------:R-:W-:Y:S02]  /*4c10*/  ISETP.GT.AND P4, PT, R12.reuse, 0x31, P2 ;  /* 0x000000310c00780c */ /* 0x040fe40001784270 */
[----:B------:R-:W-:-:S02]  /*4c20*/  ISETP.GT.AND P6, PT, R12, 0x38, P2 ;  /* 0x000000380c00780c */ /* 0x000fc400017c4270 */
[----:B------:R-:W-:Y:S02]  /*4c30*/  ISETP.GT.AND P3, PT, R12, 0x39, P2 ;  /* 0x000000390c00780c */ /* 0x000fe40001764270 */
[C---:B------:R-:W-:Y:S02]  /*4c40*/  ISETP.LT.OR P4, PT, R11.reuse, 0x32, P4 ;  /* 0x000000320b00780c */ /* 0x040fe40002781670 */
[C---:B------:R-:W-:Y:S02]  /*4c50*/  ISETP.LT.OR P6, PT, R11.reuse, 0x39, P6 ;  /* 0x000000390b00780c */ /* 0x040fe400037c1670 */
[----:B------:R-:W-:Y:S01]  /*4c60*/  ISETP.LT.OR P3, PT, R11, 0x3a, P3 ;  /* 0x0000003a0b00780c */ /* 0x000fe20001f61670 */
[----:B------:R-:W-:Y:S01]  /*4c70*/  IMAD.IADD R11, R0, 0x1, R21 ;  /* 0x00000001000b7824 */ /* 0x000fe200078e0215 */
[----:B------:R-:W-:Y:S02]  /*4c80*/  FSEL R177, R177, -INF , !P4 ;  /* 0xff800000b1b17808 */ /* 0x000fe40006000000 */
[----:B------:R-:W-:-:S02]  /*4c90*/  FSEL R180, R180, -INF , !P6 ;  /* 0xff800000b4b47808 */ /* 0x000fc40007000000 */
[----:B------:R-:W-:Y:S01]  /*4ca0*/  FSEL R181, R181, -INF , !P3 ;  /* 0xff800000b5b57808 */ /* 0x000fe20005800000 */
[----:B------:R-:W-:Y:S06]  /*4cb0*/  @P5 BRA `(.L_x_804) ;  /* 0x0000000000585947 */ /* 0x000fec0003800000 */
[----:B------:R-:W-:Y:S01]  /*4cc0*/  IMAD.IADD R15, R194, 0x1, R0 ;  /* 0x00000001c20f7824 */ /* 0x000fe200078e0200 */
[----:B------:R-:W-:Y:S04]  /*4cd0*/  BSSY B0, `(.L_x_805) ;  /* 0x0000010000007945 */ /* 0x000fe80003800000 */
[----:B------:R-:W-:-:S13]  /*4ce0*/  ISETP.GT.AND P3, PT, R15, -0x1, PT ;  /* 0xffffffff0f00780c */ /* 0x000fda0003f64270 */
        /* <DEDUP_REMOVED lines=9> */
.L_x_806:
[----:B------:R-:W-:-:S05]  /*4d80*/  IMAD.U32 R14, RZ, RZ, UR41 ;  /* 0x00000029ff0e7e24 */ /* 0x000fca000f8e00ff */
[----:B------:R-:W-:-:S13]  /*4d90*/  ISETP.NE.AND P3, PT, R14, 0x1, PT ;  /* 0x000000010e00780c */ /* 0x000fda0003f65270 */
[----:B------:R-:W1:Y:S02]  /*4da0*/  @P3 LDC.64 R12, c[0x0][0x9e8] ;  /* 0x00027a00ff0c3b82 */ /* 0x000e640000000a00 */
[----:B-1----:R-:W-:-:S05]  /*4db0*/  @P3 IMAD.HI.U32 R12, R15, R12, RZ ;  /* 0x0000000c0f0c3227 */ /* 0x002fca00078e00ff */
[----:B------:R-:W-:-:S07]  /*4dc0*/  @P3 SHF.R.U32.HI R15, RZ, R13, R12 ;  /* 0x0000000dff0f3219 */ /* 0x000fce000001160c */
.L_x_807:
[----:B------:R-:W-:Y:S05]  /*4dd0*/  BSYNC B0 ;  /* 0x0000000000007941 */ /* 0x000fea0003800000 */
.L_x_805:
[----:B------:R-:W-:-:S04]  /*4de0*/  IMAD R15, R15, R14, -R9 ;  /* 0x0000000e0f0f7224 */ /* 0x000fc800078e0a09 */
[----:B------:R-:W-:-:S05]  /*4df0*/  IMAD R15, R16, -0x2, R15 ;  /* 0xfffffffe100f7824 */ /* 0x000fca00078e020f */
[----:B------:R-:W-:Y:S02]  /*4e00*/  VIADDMNMX R10, R15, R14, R10, PT ;  /* 0x0000000e0f0a7246 */ /* 0x000fe4000380010a */
[----:B------:R-:W-:-:S07]  /*4e10*/  VIMNMX R11, R11, R15, !PT ;  /* 0x0000000f0b0b7248 */ /* 0x000fce0007fe0100 */
.L_x_804:
[----:B------:R-:W-:Y:S02]  /*4e20*/  FMNMX.FTZ R12, R152, R5, !PT ;  /* 0x00000005980c7209 */ /* 0x000fe40007810000 */
[----:B------:R-:W-:Y:S02]  /*4e30*/  ISETP.GT.AND P3, PT, R11, 0x1, P2 ;  /* 0x000000010b00780c */ /* 0x000fe40001764270 */
[----:B------:R-:W-:Y:S02]  /*4e40*/  FMNMX.FTZ R9, R153, R12, !PT ;  /* 0x0000000c99097209 */ /* 0x000fe40007810000 */
[----:B------:R-:W-:Y:S02]  /*4e50*/  ISETP.LT.OR P3, PT, R10, 0x2, P3 ;  /* 0x000000020a00780c */ /* 0x000fe40001f61670 */
[----:B------:R-:W-:Y:S02]  /*4e60*/  FMNMX.FTZ R12, R156, R9, !PT ;  /* 0x000000099c0c7209 */ /* 0x000fe40007810000 */
[----:B------:R-:W-:-:S02]  /*4e70*/  FSEL R155, R155, -INF , !P3 ;  /* 0xff8000009b9b7808 */ /* 0x000fc40005800000 */
[----:B------:R-:W-:Y:S02]  /*4e80*/  FMNMX.FTZ R9, R157, R12, !PT ;  /* 0x0000000c9d097209 */ /* 0x000fe40007810000 */
[----:B------:R-:W-:Y:S02]  /*4e90*/  ISETP.GT.AND P3, PT, R11, RZ, P2 ;  /* 0x000000ff0b00720c */ /* 0x000fe40001764270 */
[----:B------:R-:W-:Y:S02]  /*4ea0*/  FMNMX.FTZ R12, R160, R9, !PT ;  /* 0x00000009a00c7209 */ /* 0x000fe40007810000 */
[----:B------:R-:W-:Y:S02]  /*4eb0*/  ISETP.LT.OR P3, PT, R10, 0x1, P3 ;  /* 0x000000010a00780c */ /* 0x000fe40001f61670 */
[----:B------:R-:W-:Y:S02]  /*4ec0*/  FMNMX.FTZ R9, R161, R12, !PT ;  /* 0x0000000ca1097209 */ /* 0x000fe40007810000 */
[----:B------:R-:W-:-:S02]  /*4ed0*/  ISETP.GT.AND P5, PT, R11, 0x8, P2 ;  /* 0x000000080b00780c */ /* 0x000fc400017a4270 */
[----:B------:R-:W-:Y:S02]  /*4ee0*/  FMNMX.FTZ R12, R164, R9, !PT ;  /* 0x00000009a40c7209 */ /* 0x000fe40007810000 */
[----:B------:R-:W-:Y:S02]  /*4ef0*/  ISETP.GT.AND P6, PT, R11, 0x9, P2 ;  /* 0x000000090b00780c */ /* 0x000fe400017c4270 */
[----:B------:R-:W-:Y:S02]  /*4f00*/  FMNMX.FTZ R9, R165, R12, !PT ;  /* 0x0000000ca5097209 */ /* 0x000fe40007810000 */
[----:B------:R-:W-:Y:S02]  /*4f10*/  ISETP.LT.OR P5, PT, R10, 0x9, P5 ;  /* 0x000000090a00780c */ /* 0x000fe40002fa1670 */
[----:B------:R-:W-:Y:S02]  /*4f20*/  FMNMX.FTZ R12, R168, R9, !PT ;  /* 0x00000009a80c7209 */ /* 0x000fe40007810000 */
[----:B------:R-:W-:-:S02]  /*4f30*/  ISETP.GT.AND P4, PT, R11, 0x10, P2 ;  /* 0x000000100b00780c */ /* 0x000fc40001784270 */
[----:B------:R-:W-:Y:S02]  /*4f40*/  FMNMX.FTZ R9, R169, R12, !PT ;  /* 0x0000000ca9097209 */ /* 0x000fe40007810000 */
[----:B------:R-:W-:Y:S02]  /*4f50*/  ISETP.LT.OR P6, PT, R10, 0xa, P6 ;  /* 0x0000000a0a00780c */ /* 0x000fe400037c1670 */
[----:B------:R-:W-:Y:S02]  /*4f60*/  FMNMX.FTZ R12, R172, R9, !PT ;  /* 0x00000009ac0c7209 */ /* 0x000fe40007810000 */
[----:B------:R-:W-:Y:S02]  /*4f70*/  FSEL R158, R158, -INF , !P5 ;  /* 0xff8000009e9e7808 */ /* 0x000fe40006800000 */
        /* <DEDUP_REMOVED lines=9> */
[----:B------:R-:W-:Y:S02]  /*5010*/  FSEL R162, R162, -INF , !P4 ;  /* 0xff800000a2a27808 */ /* 0x000fe40006000000 */
[C---:B------:R-:W-:Y:S01]  /*5020*/  ISETP.LT.OR P5, PT, R10.reuse, 0x12, P5 ;  /* 0x000000120a00780c */ /* 0x040fe20002fa1670 */
[----:B------:R-:W1:Y:S01]  /*5030*/  SHFL.BFLY PT, R9, R12, 0x2, 0x1f ;  /* 0x0c401f000c097f89 */ /* 0x000e6200000e0000 */
[----:B------:R-:W-:Y:S02]  /*5040*/  ISETP.GT.AND P4, PT, R11, 0x19, P2 ;  /* 0x000000190b00780c */ /* 0x000fe40001784270 */
[----:B------:R-:W-:Y:S02]  /*5050*/  ISETP.LT.OR P6, PT, R10, 0x19, P6 ;  /* 0x000000190a00780c */ /* 0x000fe400037c1670 */
[----:B------:R-:W-:-:S02]  /*5060*/  FSEL R163, R163, -INF , !P5 ;  /* 0xff800000a3a37808 */ /* 0x000fc40006800000 */
[----:B------:R-:W-:Y:S02]  /*5070*/  FSEL R166, R166, -INF , !P6 ;  /* 0xff800000a6a67808 */ /* 0x000fe40007000000 */
[C---:B------:R-:W-:Y:S02]  /*5080*/  ISETP.LT.OR P4, PT, R10.reuse, 0x1a, P4 ;  /* 0x0000001a0a00780c */ /* 0x040fe40002781670 */
[----:B------:R-:W-:Y:S02]  /*5090*/  ISETP.GT.AND P5, PT, R11, 0x21, P2 ;  /* 0x000000210b00780c */ /* 0x000fe400017a4270 */
[----:B------:R-:W-:Y:S02]  /*50a0*/  FSEL R167, R167, -INF , !P4 ;  /* 0xff800000a7a77808 */ /* 0x000fe40006000000 */
[----:B------:R-:W-:Y:S02]  /*50b0*/  ISETP.GT.AND P6, PT, R11, 0x28, P2 ;  /* 0x000000280b00780c */ /* 0x000fe400017c4270 */
[----:B------:R-:W-:-:S02]  /*50c0*/  ISETP.LT.OR P5, PT, R10, 0x22, P5 ;  /* 0x000000220a00780c */ /* 0x000fc40002fa1670 */
[----:B------:R-:W-:Y:S02]  /*50d0*/  ISETP.LT.OR P6, PT, R10, 0x29, P6 ;  /* 0x000000290a00780c */ /* 0x000fe400037c1670 */
[----:B------:R-:W-:Y:S02]  /*50e0*/  FSEL R171, R171, -INF , !P5 ;  /* 0xff800000abab7808 */ /* 0x000fe40006800000 */
[C---:B------:R-:W-:Y:S02]  /*50f0*/  ISETP.GT.AND P5, PT, R11.reuse, 0x30, P2 ;  /* 0x000000300b00780c */ /* 0x040fe400017a4270 */
[----:B-1----:R-:W-:Y:S02]  /*5100*/  FMNMX.FTZ R13, R12, R9, !PT ;  /* 0x000000090c0d7209 */ /* 0x002fe40007810000 */
[----:B------:R-:W-:Y:S02]  /*5110*/  FSEL R174, R174, -INF , !P6 ;  /* 0xff800000aeae7808 */ /* 0x000fe40007000000 */
[----:B------:R-:W-:Y:S01]  /*5120*/  ISETP.GT.AND P6, PT, R11, 0x31, P2 ;  /* 0x000000310b00780c */ /* 0x000fe200017c4270 */
[----:B------:R-:W1:Y:S01]  /*5130*/  SHFL.BFLY PT, R14, R13, 0x1, 0x1f ;  /* 0x0c201f000d0e7f89 */ /* 0x000e6200000e0000 */
[----:B------:R-:W-:-:S02]  /*5140*/  ISETP.LT.OR P5, PT, R10, 0x31, P5 ;  /* 0x000000310a00780c */ /* 0x000fc40002fa1670 */
[----:B------:R-:W-:Y:S02]  /*5150*/  ISETP.LT.OR P6, PT, R10, 0x32, P6 ;  /* 0x000000320a00780c */ /* 0x000fe400037c1670 */
[----:B------:R-:W-:Y:S02]  /*5160*/  FSEL R178, R178, -INF , !P5 ;  /* 0xff800000b2b27808 */ /* 0x000fe40006800000 */
[----:B------:R-:W-:Y:S02]  /*5170*/  FSEL R179, R179, -INF , !P6 ;  /* 0xff800000b3b37808 */ /* 0x000fe40007000000 */
[----:B-1----:R-:W-:Y:S01]  /*5180*/  FMNMX.FTZ R9, R13, R14, !PT ;  /* 0x0000000e0d097209 */ /* 0x002fe20007810000 */
[----:B------:R-:W-:Y:S01]  /*5190*/  IMAD.U32 R14, RZ, RZ, UR38 ;  /* 0x00000026ff0e7e24 */ /* 0x000fe2000f8e00ff */
[----:B------:R-:W-:Y:S02]  /*51a0*/  FSEL R13, R154, -INF , !P3 ;  /* 0xff8000009a0d7808 */ /* 0x000fe40005800000 */
        /* <DEDUP_REMOVED lines=9> */
[----:B------:R-:W-:Y:S01]  /*5240*/  FMNMX.FTZ R12, R162, R15, !PT ;  /* 0x0000000fa20c7209 */ /* 0x000fe20007810000 */
[----:B------:R-:W-:-:S01]  /*5250*/  FFMA.FTZ R15, R9, R14, -8 ;  /* 0xc1000000090f7423 */ /* 0x000fc2000001000e */
[----:B------:R-:W-:Y:S02]  /*5260*/  FSETP.NEU.FTZ.AND P4, PT, R9, -INF , PT ;  /* 0xff8000000900780b */ /* 0x000fe40003f9d000 */
[----:B------:R-:W-:Y:S02]  /*5270*/  FMNMX.FTZ R21, R163, R12, !PT ;  /* 0x0000000ca3157209 */ /* 0x000fe40007810000 */
[----:B------:R-:W-:-:S02]  /*5280*/  FSEL R175, R175, -INF , !P3 ;  /* 0xff800000afaf7808 */ /* 0x000fc40005800000 */
[----:B------:R-:W-:Y:S02]  /*5290*/  FMNMX.FTZ R12, R166, R21, !PT ;  /* 0x00000015a60c7209 */ /* 0x000fe40007810000 */
[----:B------:R-:W-:Y:S02]  /*52a0*/  FSEL R15, R15, RZ, P4 ;  /* 0x000000ff0f0f7208 */ /* 0x000fe40002000000 */
[----:B------:R-:W-:Y:S02]  /*52b0*/  FMNMX.FTZ R21, R167, R12, !PT ;  /* 0x0000000ca7157209 */ /* 0x000fe40007810000 */
[----:B------:R-:W-:Y:S01]  /*52c0*/  ISETP.GT.AND P3, PT, R11, 0x38, P2 ;  /* 0x000000380b00780c */ /* 0x000fe20001764270 */
[----:B------:R-:W-:-:S01]  /*52d0*/  FFMA.FTZ R153, R153, UR38, -R15 ;  /* 0x0000002699997c23 */ /* 0x000fc2000801080f */
[----:B------:R-:W-:Y:S01]  /*52e0*/  FMNMX.FTZ R14, R170, R21, !PT ;  /* 0x00000015aa0e7209 */ /* 0x000fe20007810000 */
[----:B------:R-:W-:-:S01]  /*52f0*/  FFMA.FTZ R152, R152, UR38, -R15 ;  /* 0x0000002698987c23 */ /* 0x000fc2000801080f */
[----:B------:R-:W-:Y:S01]  /*5300*/  ISETP.GT.AND P2, PT, R11, 0x39, P2 ;  /* 0x000000390b00780c */ /* 0x000fe20001744270 */
[----:B------:R-:W-:-:S01]  /*5310*/  FFMA.FTZ R156, R156, UR38, -R15 ;  /* 0x000000269c9c7c23 */ /* 0x000fc2000801080f */
[----:B------:R-:W-:Y:S01]  /*5320*/  FMNMX.FTZ R21, R171, R14, !PT ;  /* 0x0000000eab157209 */ /* 0x000fe20007810000 */
[----:B------:R1:W-:Y:S01]  /*5330*/  MUFU.EX2 R11, R153 ;  /* 0x00000099000b7308 */ /* 0x0003e20000000800 */
[----:B------:R-:W-:Y:S01]  /*5340*/  ISETP.LT.OR P3, PT, R10, 0x39, P3 ;  /* 0x000000390a00780c */ /* 0x000fe20001f61670 */
[--C-:B------:R-:W-:Y:S01]  /*5350*/  FFMA.FTZ R160, R160, UR38, -R15.reuse ;  /* 0x00000026a0a07c23 */ /* 0x100fe2000801080f */
[----:B------:R-:W-:Y:S01]  /*5360*/  FMNMX.FTZ R14, R174, R21, !PT ;  /* 0x00000015ae0e7209 */ /* 0x000fe20007810000 */
[----:B------:R-:W-:Y:S01]  /*5370*/  FFMA.FTZ R181, R181, UR38, -R15 ;  /* 0x00000026b5b57c23 */ /* 0x000fe2000801080f */
[----:B------:R-:W-:-:S02]  /*5380*/  ISETP.LT.OR P2, PT, R10, 0x3a, P2 ;  /* 0x0000003a0a00780c */ /* 0x000fc40001741670 */
[----:B------:R-:W-:Y:S01]  /*5390*/  FMNMX.FTZ R21, R175, R14, !PT ;  /* 0x0000000eaf157209 */ /* 0x000fe20007810000 */
[----:B------:R2:W-:Y:S01]  /*53a0*/  MUFU.EX2 R12, R152 ;  /* 0x00000098000c7308 */ /* 0x0005e20000000800 */
[----:B------:R-:W-:Y:S02]  /*53b0*/  FSEL R182, R182, -INF , !P3 ;  /* 0xff800000b6b67808 */ /* 0x000fe40005800000 */
[----:B------:R-:W-:Y:S01]  /*53c0*/  FMNMX.FTZ R20, R178, R21, !PT ;  /* 0x00000015b2147209 */ /* 0x000fe20007810000 */
[----:B------:R-:W-:-:S01]  /*53d0*/  FFMA.FTZ R21, R157, UR38, -R15 ;  /* 0x000000269d157c23 */ /* 0x000fc2000801080f */
[----:B------:R-:W-:Y:S01]  /*53e0*/  FSEL R183, R183, -INF , !P2 ;  /* 0xff800000b7b77808 */ /* 0x000fe20005000000 */
[----:B------:R-:W-:-:S01]  /*53f0*/  FFMA.FTZ R157, R165, UR38, -R15 ;  /* 0x00000026a59d7c23 */ /* 0x000fc2000801080f */
[----:B-1----:R-:W-:Y:S01]  /*5400*/  FMNMX.FTZ R153, R179, R20, !PT ;  /* 0x00000014b3997209 */ /* 0x002fe20007810000 */
[----:B------:R-:W-:-:S01]  /*5410*/  FFMA.FTZ R20, R164, UR38, -R15 ;  /* 0x00000026a4147c23 */ /* 0x000fc2000801080f */
[----:B------:R1:W-:Y:S01]  /*5420*/  MUFU.EX2 R14, R156 ;  /* 0x0000009c000e7308 */ /* 0x0003e20000000800 */
[----:B--2---:R-:W-:-:S01]  /*5430*/  FFMA.FTZ R152, R168, UR38, -R15 ;  /* 0x00000026a8987c23 */ /* 0x004fc2000801080f */
[----:B------:R-:W-:Y:S01]  /*5440*/  FMNMX.FTZ R10, R182, R153, !PT ;  /* 0x00000099b60a7209 */ /* 0x000fe20007810000 */
[----:B------:R-:W-:-:S01]  /*5450*/  FFMA.FTZ R153, R161, UR38, -R15 ;  /* 0x00000026a1997c23 */ /* 0x000fc2000801080f */
[--C-:B------:R-:W-:Y:S01]  /*5460*/  FFMA.FTZ R161, R169, UR38, -R15.reuse ;  /* 0x00000026a9a17c23 */ /* 0x100fe2000801080f */
[----:B------:R-:W-:-:S01]  /*5470*/  FFMA.FTZ R165, R173, UR38, -R15 ;  /* 0x00000026ada57c23 */ /* 0x000fc2000801080f */
[----:B------:R-:W-:Y:S01]  /*5480*/  FMNMX.FTZ R154, R183, R10, !PT ;  /* 0x0000000ab79a7209 */ /* 0x000fe20007810000 */
[----:B------:R-:W-:-:S01]  /*5490*/  FFMA.FTZ R169, R177, UR38, -R15 ;  /* 0x00000026b1a97c23 */ /* 0x000fc2000801080f */
[----:B------:R2:W-:Y:S01]  /*54a0*/  MUFU.EX2 R10, R160 ;  /* 0x000000a0000a7308 */ /* 0x0005e20000000800 */
[----:B-1----:R-:W-:-:S01]  /*54b0*/  FFMA.FTZ R156, R176, UR38, -R15 ;  /* 0x00000026b09c7c23 */ /* 0x002fc2000801080f */
[----:B------:R-:W-:Y:S01]  /*54c0*/  FSEL R168, R9, RZ, P4 ;  /* 0x000000ff09a87208 */ /* 0x000fe20002000000 */
[----:B------:R-:W1:Y:S04]  /*54d0*/  SHFL.BFLY PT, R185, R154, 0x2, 0x1f ;  /* 0x0c401f009ab97f89 */ /* 0x000e6800000e0000 */
[----:B------:R-:W-:-:S01]  /*54e0*/  FADD.FTZ R168, -R168, R5 ;  /* 0x00000005a8a87221 */ /* 0x000fc20000010100 */
[----:B------:R-:W-:Y:S01]  /*54f0*/  MUFU.EX2 R21, R21 ;  /* 0x0000001500157308 */ /* 0x000fe20000000800 */
[----:B--2---:R-:W-:-:S02]  /*5500*/  FFMA.FTZ R160, R180, UR38, -R15 ;  /* 0x00000026b4a07c23 */ /* 0x004fc4000801080f */
[----:B------:R-:W-:-:S05]  /*5510*/  FMUL.FTZ R173, R168, UR38 ;  /* 0x00000026a8ad7c20 */ /* 0x000fca0008410000 */
[----:B------:R-:W-:Y:S08]  /*5520*/  MUFU.EX2 R153, R153 ;  /* 0x0000009900997308 */ /* 0x000ff00000000800 */
[----:B------:R-:W2:Y:S01]  /*5530*/  MUFU.EX2 R173, R173 ;  /* 0x000000ad00ad7308 */ /* 0x000ea20000000800 */
[----:B-1----:R-:W-:Y:S01]  /*5540*/  FMNMX.FTZ R185, R154, R185, !PT ;  /* 0x000000b99ab97209 */ /* 0x002fe20007810000 */
[----:B------:R-:W-:-:S04]  /*5550*/  FFMA.FTZ R154, R172, UR38, -R15 ;  /* 0x00000026ac9a7c23 */ /* 0x000fc8000801080f */
[----:B------:R-:W1:Y:S02]  /*5560*/  SHFL.BFLY PT, R164, R185, 0x1, 0x1f ;  /* 0x0c201f00b9a47f89 */ /* 0x000e6400000e0000 */
[----:B------:R-:W-:Y:S08]  /*5570*/  MUFU.EX2 R20, R20 ;  /* 0x0000001400147308 */ /* 0x000ff00000000800 */
[----:B------:R-:W-:Y:S08]  /*5580*/  MUFU.EX2 R157, R157 ;  /* 0x0000009d009d7308 */ /* 0x000ff00000000800 */
[----:B------:R-:W-:Y:S01]  /*5590*/  MUFU.EX2 R152, R152 ;  /* 0x0000009800987308 */ /* 0x000fe20000000800 */
[----:B-1----:R-:W-:Y:S01]  /*55a0*/  FMNMX.FTZ R15, R185, R164, !PT ;  /* 0x000000a4b90f7209 */ /* 0x002fe20007810000 */
[----:B------:R-:W-:-:S06]  /*55b0*/  IMAD.U32 R164, RZ, RZ, UR38 ;  /* 0x00000026ffa47e24 */ /* 0x000fcc000f8e00ff */
[----:B------:R-:W-:Y:S01]  /*55c0*/  MUFU.EX2 R161, R161 ;  /* 0x000000a100a17308 */ /* 0x000fe20000000800 */
[C---:B------:R-:W-:Y:S01]  /*55d0*/  FSETP.NEU.FTZ.AND P2, PT, R15.reuse, -INF , PT ;  /* 0xff8000000f00780b */ /* 0x040fe20003f5d000 */
[----:B------:R-:W-:-:S05]  /*55e0*/  FFMA.FTZ R164, R15, R164, -8 ;  /* 0xc10000000fa47423 */ /* 0x000fca00000100a4 */
[----:B------:R-:W-:Y:S01]  /*55f0*/  FSEL R168, R164, RZ, P2 ;  /* 0x000000ffa4a87208 */ /* 0x000fe20001000000 */
[----:B------:R-:W-:Y:S04]  /*5600*/  MUFU.EX2 R154, R154 ;  /* 0x0000009a009a7308 */ /* 0x000fe80000000800 */
[----:B------:R-:W-:-:S01]  /*5610*/  FFMA.FTZ R164, R155, UR38, -R168 ;  /* 0x000000269ba47c23 */ /* 0x000fc200080108a8 */
[--C-:B------:R-:W-:Y:S01]  /*5620*/  FFMA.FTZ R155, R158, UR38, -R168.reuse ;  /* 0x000000269e9b7c23 */ /* 0x100fe200080108a8 */
[----:B------:R-:W-:-:S01]  /*5630*/  FFMA.FTZ R158, R159, UR38, -R168 ;  /* 0x000000269f9e7c23 */ /* 0x000fc200080108a8 */
[--C-:B------:R-:W-:Y:S01]  /*5640*/  FFMA.FTZ R159, R162, UR38, -R168.reuse ;  /* 0x00000026a29f7c23 */ /* 0x100fe200080108a8 */
[----:B------:R-:W-:-:S01]  /*5650*/  FFMA.FTZ R162, R163, UR38, -R168 ;  /* 0x00000026a3a27c23 */ /* 0x000fc200080108a8 */
[----:B------:R-:W-:Y:S01]  /*5660*/  FSEL R163, R15, RZ, P2 ;  /* 0x000000ff0fa37208 */ /* 0x000fe20001000000 */
[----:B------:R-:W-:-:S01]  /*5670*/  FFMA.FTZ R13, R13, UR38, -R168 ;  /* 0x000000260d0d7c23 */ /* 0x000fc200080108a8 */
[----:B------:R-:W-:Y:S01]  /*5680*/  MUFU.EX2 R164, R164 ;  /* 0x000000a400a47308 */ /* 0x000fe20000000800 */
[----:B------:R-:W-:-:S01]  /*5690*/  FFMA.FTZ R172, R166, UR38, -R168 ;  /* 0x00000026a6ac7c23 */ /* 0x000fc200080108a8 */
[----:B------:R-:W-:Y:S01]  /*56a0*/  FFMA.FTZ R166, R171, UR38, -R168 ;  /* 0x00000026aba67c23 */ /* 0x000fe200080108a8 */
[----:B------:R-:W-:-:S01]  /*56b0*/  FADD.FTZ R163, -R163, R6 ;  /* 0x00000006a3a37221 */ /* 0x000fc20000010100 */
[--C-:B------:R-:W-:Y:S01]  /*56c0*/  FFMA.FTZ R167, R167, UR38, -R168.reuse ;  /* 0x00000026a7a77c23 */ /* 0x100fe200080108a8 */
[----:B------:R-:W-:-:S01]  /*56d0*/  FFMA.FTZ R174, R174, UR38, -R168 ;  /* 0x00000026aeae7c23 */ /* 0x000fc200080108a8 */
[--C-:B------:R-:W-:Y:S01]  /*56e0*/  FFMA.FTZ R175, R175, UR38, -R168.reuse ;  /* 0x00000026afaf7c23 */ /* 0x100fe200080108a8 */
[----:B------:R-:W-:Y:S01]  /*56f0*/  FMUL.FTZ R6, R163, UR38 ;  /* 0x00000026a3067c20 */ /* 0x000fe20008410000 */
[----:B------:R-:W-:Y:S01]  /*5700*/  MUFU.EX2 R13, R13 ;  /* 0x0000000d000d7308 */ /* 0x000fe20000000800 */
[----:B------:R-:W-:-:S01]  /*5710*/  FFMA.FTZ R163, R170, UR38, -R168 ;  /* 0x00000026aaa37c23 */ /* 0x000fc200080108a8 */
[----:B--2---:R-:W-:Y:S01]  /*5720*/  FFMA.FTZ R170, R173, R3, R12 ;  /* 0x00000003adaa7223 */ /* 0x004fe2000001000c */
[----:B------:R-:W-:-:S01]  /*5730*/  FFMA.FTZ R178, R178, UR38, -R168 ;  /* 0x00000026b2b27c23 */ /* 0x000fc200080108a8 */
[--C-:B------:R-:W-:Y:S01]  /*5740*/  FFMA.FTZ R179, R179, UR38, -R168.reuse ;  /* 0x00000026b3b37c23 */ /* 0x100fe200080108a8 */
[----:B------:R-:W-:-:S01]  /*5750*/  FFMA.FTZ R182, R182, UR38, -R168 ;  /* 0x00000026b6b67c23 */ /* 0x000fc200080108a8 */
[----:B------:R-:W-:Y:S01]  /*5760*/  FADD.FTZ R171, R11, R170 ;  /* 0x000000aa0bab7221 */ /* 0x000fe20000010000 */
[----:B------:R-:W-:-:S01]  /*5770*/  FFMA.FTZ R168, R183, UR38, -R168 ;  /* 0x00000026b7a87c23 */ /* 0x000fc200080108a8 */
[----:B------:R-:W1:Y:S02]  /*5780*/  MUFU.EX2 R6, R6 ;  /* 0x0000000600067308 */ /* 0x000e640000000800 */
[----:B------:R-:W-:-:S06]  /*5790*/  FADD.FTZ R170, R14, R171 ;  /* 0x000000ab0eaa7221 */ /* 0x000fcc0000010000 */
[----:B------:R-:W2:Y:S08]  /*57a0*/  MUFU.EX2 R155, R155 ;  /* 0x0000009b009b7308 */ /* 0x000eb00000000800 */
[----:B------:R-:W3:Y:S01]  /*57b0*/  MUFU.EX2 R158, R158 ;  /* 0x0000009e009e7308 */ /* 0x000ee20000000800 */
[----:B-1----:R-:W-:-:S04]  /*57c0*/  FFMA.FTZ R3, R6, R4, R13 ;  /* 0x0000000406037223 */ /* 0x002fc8000001000d */
[----:B------:R-:W-:-:S03]  /*57d0*/  FADD.FTZ R4, R164, R3 ;  /* 0x00000003a4047221 */ /* 0x000fc60000010000 */
[----:B------:R-:W1:Y:S01]  /*57e0*/  MUFU.EX2 R159, R159 ;  /* 0x0000009f009f7308 */ /* 0x000e620000000800 */
[----:B--2---:R-:W-:-:S07]  /*57f0*/  FADD.FTZ R3, R155, R4 ;  /* 0x000000049b037221 */ /* 0x004fce0000010000 */
[----:B------:R-:W2:Y:S01]  /*5800*/  MUFU.EX2 R162, R162 ;  /* 0x000000a200a27308 */ /* 0x000ea20000000800 */
[----:B---3--:R-:W-:-:S07]  /*5810*/  FADD.FTZ R4, R158, R3 ;  /* 0x000000039e047221 */ /* 0x008fce0000010000 */
[----:B------:R-:W3:Y:S01]  /*5820*/  MUFU.EX2 R172, R172 ;  /* 0x000000ac00ac7308 */ /* 0x000ee20000000800 */
[----:B-1----:R-:W-:-:S07]  /*5830*/  FADD.FTZ R3, R159, R4 ;  /* 0x000000049f037221 */ /* 0x002fce0000010000 */
[----:B------:R1:W4:Y:S01]  /*5840*/  MUFU.EX2 R176, R167 ;  /* 0x000000a700b07308 */ /* 0x0003220000000800 */
[----:B--2---:R-:W-:-:S07]  /*5850*/  FADD.FTZ R3, R162, R3 ;  /* 0x00000003a2037221 */ /* 0x004fce0000010000 */
[----:B------:R-:W2:Y:S01]  /*5860*/  MUFU.EX2 R163, R163 ;  /* 0x000000a300a37308 */ /* 0x000ea20000000800 */
[----:B-1----:R-:W-:-:S01]  /*5870*/  FADD.FTZ R167, R21, R170 ;  /* 0x000000aa15a77221 */ /* 0x002fc20000010000 */
[----:B---3--:R-:W-:-:S03]  /*5880*/  FADD.FTZ R3, R172, R3 ;  /* 0x00000003ac037221 */ /* 0x008fc60000010000 */
[----:B------:R-:W-:-:S03]  /*5890*/  FADD.FTZ R170, R10, R167 ;  /* 0x000000a70aaa7221 */ /* 0x000fc60000010000 */
[----:B------:R-:W1:Y:S01]  /*58a0*/  MUFU.EX2 R166, R166 ;  /* 0x000000a600a67308 */ /* 0x000e620000000800 */
[----:B------:R-:W-:-:S04]  /*58b0*/  FADD.FTZ R167, R153, R170 ;  /* 0x000000aa99a77221 */ /* 0x000fc80000010000 */
[----:B------:R-:W-:-:S03]  /*58c0*/  FADD.FTZ R4, R20, R167 ;  /* 0x000000a714047221 */ /* 0x000fc60000010000 */
[----:B------:R-:W3:Y:S01]  /*58d0*/  MUFU.EX2 R174, R174 ;  /* 0x000000ae00ae7308 */ /* 0x000ee20000000800 */
[----:B------:R-:W-:-:S01]  /*58e0*/  FADD.FTZ R167, R157, R4 ;  /* 0x000000049da77221 */ /* 0x000fc20000010000 */
[----:B----4-:R-:W-:-:S03]  /*58f0*/  FADD.FTZ R4, R176, R3 ;  /* 0x00000003b0047221 */ /* 0x010fc60000010000 */
[----:B------:R-:W-:Y:S01]  /*5900*/  FADD.FTZ R170, R152, R167 ;  /* 0x000000a798aa7221 */ /* 0x000fe20000010000 */
[----:B--2---:R-:W-:-:S02]  /*5910*/  FADD.FTZ R3, R163, R4 ;  /* 0x00000004a3037221 */ /* 0x004fc40000010000 */
[----:B------:R-:W2:Y:S01]  /*5920*/  MUFU.EX2 R165, R165 ;  /* 0x000000a500a57308 */ /* 0x000ea20000000800 */
[----:B------:R-:W-:-:S01]  /*5930*/  FADD.FTZ R167, R161, R170 ;  /* 0x000000aaa1a77221 */ /* 0x000fc20000010000 */
[----:B-1----:R-:W-:-:S03]  /*5940*/  FADD.FTZ R3, R166, R3 ;  /* 0x00000003a6037221 */ /* 0x002fc60000010000 */
[----:B------:R-:W-:-:S03]  /*5950*/  FADD.FTZ R4, R154, R167 ;  /* 0x000000a79a047221 */ /* 0x000fc60000010000 */
        /* <DEDUP_REMOVED lines=18> */
[----:B---3--:R-:W-:-:S03]  /*5a80*/  FADD.FTZ R3, R5, R4 ;  /* 0x0000000405037221 */ /* 0x008fc60000010000 */
[----:B--2---:R-:W-:Y:S01]  /*5a90*/  FADD.FTZ R4, R168, R167 ;  /* 0x000000a7a8047221 */ /* 0x004fe20000010000 */
[----:B------:R-:W-:Y:S06]  /*5aa0*/  @!P0 BRA `(.L_x_808) ;  /* 0x0000000000048947 */ /* 0x000fec0003800000 */
[----:B------:R-:W-:Y:S01]  /*5ab0*/  BPT.TRAP 0x1 ;  /* 0x000000040000795c */ /* 0x000fe20000300000 */
.L_x_808:
[----:B------:R-:W-:Y:S01]  /*5ac0*/  ULEA UR10, UR39, UR37, 0x3 ;  /* 0x00000025270a7291 */ /* 0x000fe2000f8e183f */
[----:B------:R-:W-:Y:S01]  /*5ad0*/  ISETP.GT.AND P2, PT, R7, UR7, PT ;  /* 0x0000000707007c0c */ /* 0x000fe2000bf44270 */
[----:B------:R-:W-:Y:S01]  /*5ae0*/  UMOV UR36, UR6 ;  /* 0x0000000600247c82 */ /* 0x000fe20008000000 */
[----:B------:R-:W-:Y:S01]  /*5af0*/  F2FP.SATFINITE.E4M3.F32.PACK_AB_MERGE_C R14, R21, R14, RZ ;  /* 0x0000000e150e723e */ /* 0x000fe200048070ff */
[----:B------:R-:W-:Y:S01]  /*5b00*/  UIADD3 UR10, UR10, 0x28460, URZ ;  /* 0x000284600a0a7890 */ /* 0x000fe2000fffe03f */
[----:B------:R-:W-:Y:S01]  /*5b10*/  F2FP.SATFINITE.E4M3.F32.PACK_AB_MERGE_C R20, R157, R20, RZ ;  /* 0x000000149d14723e */ /* 0x000fe200048070ff */
[----:B------:R-:W-:Y:S01]  /*5b20*/  UMOV UR39, UR5 ;  /* 0x0000000500277c82 */ /* 0x000fe20008000000 */
[----:B------:R-:W-:Y:S01]  /*5b30*/  F2FP.SATFINITE.E4M3.F32.PACK_AB_MERGE_C R5, R5, R160, RZ ;  /* 0x000000a00505723e */ /* 0x000fe200048070ff */
[----:B------:R-:W-:Y:S01]  /*5b40*/  UPRMT UR10, UR46, 0x654, UR10 ;  /* 0x000006542e0a7896 */ /* 0x000fe2000800000a */
        /* <DEDUP_REMOVED lines=9> */
[----:B------:R-:W-:Y:S01]  /*5be0*/  SYNCS.ARRIVE.TRANS64.RED.A1T0 RZ, [UR10], RZ ;  /* 0x000000ffffff79a7 */ /* 0x000fe2000810040a */
        /* <DEDUP_REMOVED lines=64> */
[-C--:B------:R-:W-:Y:S01]  /*5ff0*/  FMUL.FTZ R25, R25, R173.reuse ;  /* 0x000000ad19197220 */ /* 0x080fe20000410000 */
        /* <DEDUP_REMOVED lines=67> */
[----:B------:R-:W-:-:S02]  /*6430*/  VIADD R7, R7, 0xffffffff ;  /* 0xffffffff07077836 */ /* 0x000fc40000000000 */
[----:B------:R-:W-:Y:S02]  /*6440*/  IMAD.MOV.U32 R6, RZ, RZ, R15 ;  /* 0x000000ffff067224 */ /* 0x000fe400078e000f */
[----:B------:R-:W-:Y:S01]  /*6450*/  IMAD.MOV.U32 R5, RZ, RZ, R9 ;  /* 0x000000ffff057224 */ /* 0x000fe200078e0009 */
[----:B------:R-:W-:Y:S06]  /*6460*/  @P2 BRA `(.L_x_809) ;  /* 0xffffffdc00282947 */ /* 0x000fec000383ffff */
[----:B------:R-:W-:Y:S01]  /*6470*/  IMAD.MOV.U32 R6, RZ, RZ, R15 ;  /* 0x000000ffff067224 */ /* 0x000fe200078e000f */
[----:B------:R-:W-:Y:S01]  /*6480*/  UMOV UR39, UR5 ;  /* 0x0000000500277c82 */ /* 0x000fe20008000000 */
[----:B------:R-:W-:Y:S01]  /*6490*/  IMAD.MOV.U32 R5, RZ, RZ, R9 ;  /* 0x000000ffff057224 */ /* 0x000fe200078e0009 */
[----:B------:R-:W-:-:S06]  /*64a0*/  UMOV UR36, UR6 ;  /* 0x0000000600247c82 */ /* 0x000fcc0008000000 */
.L_x_791:
[----:B------:R-:W1:Y:S01]  /*64b0*/  LDC R11, c[0x0][0x9e4] ;  /* 0x00027900ff0b7b82 */ /* 0x000e620000000800 */
[----:B------:R-:W-:-:S05]  /*64c0*/  VIADD R8, R198, -UR54 ;  /* 0x80000036c6087c36 */ /* 0x000fca0008000000 */
[----:B------:R-:W-:Y:S02]  /*64d0*/  R2UR UR5, R8 ;  /* 0x00000000080572ca */ /* 0x000fe400000e0000 */
[----:B-1----:R-:W-:-:S13]  /*64e0*/  ISETP.GE.AND P6, PT, R11, 0x1, PT ;  /* 0x000000010b00780c */ /* 0x002fda0003fc6270 */
[----:B------:R-:W-:Y:S05]  /*64f0*/  @!P6 BRA `(.L_x_810) ;  /* 0x000000000044e947 */ /* 0x000fea0003800000 */
        /* <DEDUP_REMOVED lines=9> */
.L_x_811:
[----:B------:R-:W-:-:S13]  /*6590*/  ISETP.NE.AND P2, PT, R11, 0x1, PT ;  /* 0x000000010b00780c */ /* 0x000fda0003f45270 */
[----:B------:R-:W1:Y:S02]  /*65a0*/  @P2 LDC.64 R8, c[0x0][0x9e8] ;  /* 0x00027a00ff082b82 */ /* 0x000e640000000a00 */
[----:B-1----:R-:W-:-:S05]  /*65b0*/  @P2 IMAD.HI.U32 R8, R198, R8, RZ ;  /* 0x00000008c6082227 */ /* 0x002fca00078e00ff */
[----:B------:R-:W-:-:S07]  /*65c0*/  @P2 SHF.R.U32.HI R198, RZ, R9, R8 ;  /* 0x00000009ffc62219 */ /* 0x000fce0000011608 */
.L_x_812:
[----:B------:R-:W-:-:S05]  /*65d0*/  IMAD R198, R198, R11, RZ ;  /* 0x0000000bc6c67224 */ /* 0x000fca00078e02ff */
[----:B------:R-:W-:-:S13]  /*65e0*/  R2UR UR6, R198 ;  /* 0x00000000c60672ca */ /* 0x000fda00000e0000 */
[----:B------:R-:W-:-:S04]  /*65f0*/  UISETP.LT.AND UP0, UPT, UR5, UR6, UPT ;  /* 0x000000060500728c */ /* 0x000fc8000bf01270 */
[----:B------:R-:W-:-:S12]  /*6600*/  USEL UR5, UR5, UR6, !UP0 ;  /* 0x0000000605057287 */ /* 0x000fd8000c000000 */
.L_x_810:
[----:B------:R-:W-:-:S04]  /*6610*/  UIADD3 UR5, UR5, 0x3f, URZ ;  /* 0x0000003f05057890 */ /* 0x000fc8000fffe03f */
[----:B------:R-:W-:-:S04]  /*6620*/  USHF.R.S32.HI UR6, URZ, 0x1f, UR5 ;  /* 0x0000001f3f067899 */ /* 0x000fc80008011405 */
[----:B------:R-:W-:-:S04]  /*6630*/  ULEA.HI UR6, UR6, UR5, URZ, 0x6 ;  /* 0x0000000506067291 */ /* 0x000fc8000f8f303f */
[----:B------:R-:W-:-:S04]  /*6640*/  USHF.R.S32.HI UR6, URZ, 0x6, UR6 ;  /* 0x000000063f067899 */ /* 0x000fc80008011406 */
[----:B------:R-:W-:-:S04]  /*6650*/  UISETP.LT.AND UP0, UPT, UR45, UR6, UPT ;  /* 0x000000062d00728c */ /* 0x000fc8000bf01270 */
[----:B------:R-:W-:-:S06]  /*6660*/  USEL UR7, UR45, UR6, !UP0 ;  /* 0x000000062d077287 */ /* 0x000fcc000c000000 */
[----:B------:R-:W-:-:S13]  /*6670*/  ISETP.GE.AND P2, PT, R7, UR7, PT ;  /* 0x0000000707007c0c */ /* 0x000fda000bf46270 */
[----:B------:R-:W-:Y:S05]  /*6680*/  @!P2 BRA `(.L_x_813) ;  /* 0x000000180064a947 */ /* 0x000fea0003800000 */
[----:B------:R-:W-:Y:S01]  /*6690*/  IMAD.MOV.U32 R9, RZ, RZ, R6 ;  /* 0x000000ffff097224 */ /* 0x000fe200078e0006 */
[----:B------:R-:W-:Y:S01]  /*66a0*/  UMOV UR5, UR36 ;  /* 0x0000002400057c82 */ /* 0x000fe20008000000 */
[----:B------:R-:W-:-:S07]  /*66b0*/  IMAD.MOV.U32 R8, RZ, RZ, R5 ;  /* 0x000000ffff087224 */ /* 0x000fce00078e0005 */
.L_x_823:
[----:B------:R-:W-:Y:S01]  /*66c0*/  ISETP.NE.AND P3, PT, RZ, UR40, PT ;  /* 0x00000028ff007c0c */ /* 0x000fe2000bf65270 */
[----:B------:R-:W-:-:S04]  /*66d0*/  UISETP.NE.AND UP0, UPT, UR39, 0x1, UPT ;  /* 0x000000012700788c */ /* 0x000fc8000bf05270 */
[----:B------:R-:W-:-:S04]  /*66e0*/  USEL UR36, URZ, 0x1, UP0 ;  /* 0x000000013f247887 */ /* 0x000fc80008000000 */
[----:B------:R-:W-:-:S04]  /*66f0*/  ULOP3.LUT UR36, UR5, UR36, URZ, 0x3c, !UPT ;  /* 0x0000002405247292 */ /* 0x000fc8000f8e3c3f */
[----:B------:R-:W-:Y:S08]  /*6700*/  @P3 BRA `(.L_x_814) ;  /* 0x0000000000383947 */ /* 0x000ff00003800000 */
[----:B------:R-:W-:Y:S05]  /*6710*/  @!P0 BRA `(.L_x_815) ;  /* 0x0000000000048947 */ /* 0x000fea0003800000 */
[----:B------:R-:W-:Y:S01]  /*6720*/  BPT.TRAP 0x1 ;  /* 0x000000040000795c */ /* 0x000fe20000300000 */
.L_x_815:
        /* <DEDUP_REMOVED lines=9> */
.L_x_816:
[----:B--2---:R-:W-:Y:S05]  /*67c0*/  @P2 BRA `(.L_x_814) ;  /* 0x0000000000082947 */ /* 0x004fea0003800000 */
[----:B------:R-:W2:Y:S02]  /*67d0*/  SYNCS.PHASECHK.TRANS64.TRYWAIT P2, [UR6+0x28430], R5 ;  /* 0x02843005ff0075a7 */ /* 0x000ea40008040146 */
[----:B--2---:R-:W-:Y:S05]  /*67e0*/  @!P2 BRA `(.L_x_817) ;  /* 0x000000ac0028a947 */ /* 0x004fea0003800000 */
.L_x_814:
[----:B--2---:R-:W2:Y:S01]  /*67f0*/  S2R R6, SR_TID.X ;  /* 0x0000000000067919 */ /* 0x004ea20000002100 */
[----:B------:R-:W-:Y:S01]  /*6800*/  UIADD3 UR6, UR39, 0x1, URZ ;  /* 0x0000000127067890 */ /* 0x000fe2000fffe03f */
[----:B------:R-:W-:Y:S01]  /*6810*/  UMOV UR51, 0x40000040 ;  /* 0x4000004000337882 */ /* 0x000fe20000000000 */
[----:B------:R-:W-:Y:S02]  /*6820*/  UMOV UR11, 0x40000040 ;  /* 0x40000040000b7882 */ /* 0x000fe40000000000 */
[----:B------:R-:W-:Y:S01]  /*6830*/  UISETP.NE.AND UP0, UPT, UR6, 0x2, UPT ;  /* 0x000000020600788c */ /* 0x000fe2000bf05270 */
[----:B------:R-:W-:Y:S01]  /*6840*/  UMOV UR15, 0x40000040 ;  /* 0x40000040000f7882 */ /* 0x000fe20000000000 */
[----:B------:R-:W-:Y:S02]  /*6850*/  UMOV UR19, 0x40000040 ;  /* 0x4000004000137882 */ /* 0x000fe40000000000 */
[----:B------:R-:W-:Y:S01]  /*6860*/  USEL UR6, UR6, URZ, UP0 ;  /* 0x0000003f06067287 */ /* 0x000fe20008000000 */
[----:B------:R-:W-:Y:S01]  /*6870*/  UMOV UR23, 0x40000040 ;  /* 0x4000004000177882 */ /* 0x000fe20000000000 */
[----:B------:R-:W-:-:S02]  /*6880*/  UMOV UR27, 0x40000040 ;  /* 0x40000040001b7882 */ /* 0x000fc40000000000 */
[----:B------:R-:W-:Y:S01]  /*6890*/  ULEA UR34, UR6, UR4, 0xa ;  /* 0x0000000406227291 */ /* 0x000fe2000f8e503f */
[----:B------:R-:W-:Y:S01]  /*68a0*/  UMOV UR31, 0x40000040 ;  /* 0x40000040001f7882 */ /* 0x000fe20000000000 */
[----:B------:R-:W-:Y:S02]  /*68b0*/  UMOV UR35, 0x40000040 ;  /* 0x4000004000237882 */ /* 0x000fe40000000000 */
[----:B------:R-:W-:Y:S02]  /*68c0*/  UIADD3 UR10, UR34, 0x2, URZ ;  /* 0x00000002220a7890 */ /* 0x000fe4000fffe03f */
[----:B------:R-:W-:Y:S02]  /*68d0*/  UIADD3 UR14, UR34, 0x4, URZ ;  /* 0x00000004220e7890 */ /* 0x000fe4000fffe03f */
[----:B------:R-:W-:Y:S01]  /*68e0*/  UMOV UR50, UR34 ;  /* 0x0000002200327c82 */ /* 0x000fe20008000000 */
[----:B------:R-:W-:Y:S02]  /*68f0*/  UIADD3 UR18, UR34, 0x6, URZ ;  /* 0x0000000622127890 */ /* 0x000fe4000fffe03f */
[----:B------:R-:W-:-:S02]  /*6900*/  UIADD3 UR22, UR34, 0x200, URZ ;  /* 0x0000020022167890 */ /* 0x000fc4000fffe03f */
[----:B------:R-:W-:Y:S02]  /*6910*/  UIADD3 UR26, UR34, 0x202, URZ ;  /* 0x00000202221a7890 */ /* 0x000fe4000fffe03f */
[----:B------:R-:W-:Y:S02]  /*6920*/  UIADD3 UR30, UR34, 0x204, URZ ;  /* 0x00000204221e7890 */ /* 0x000fe4000fffe03f */
[----:B------:R-:W-:Y:S01]  /*6930*/  UIADD3 UR34, UR34, 0x206, URZ ;  /* 0x0000020622227890 */ /* 0x000fe2000fffe03f */
        /* <DEDUP_REMOVED lines=30> */
.L_x_819:
[----:B------:R-:W-:Y:S01]  /*6b20*/  ULEA UR10, UR39, UR37, 0x3 ;  /* 0x00000025270a7291 */ /* 0x000fe2000f8e183f */
[----:B------:R-:W-:-:S05]  /*6b30*/  IMAD.U32 R5, RZ, RZ, UR5 ;  /* 0x00000005ff057e24 */ /* 0x000fca000f8e00ff */
[----:B------:R-:W-:-:S04]  /*6b40*/  SHF.L.U32 R5, R5, 0x1f, RZ ;  /* 0x0000001f05057819 */ /* 0x000fc800000006ff */
[----:B------:R1:W2:Y:S01]  /*6b50*/  SYNCS.PHASECHK.TRANS64.TRYWAIT P2, [UR10+0x28450], R5 ;  /* 0x02845005ff0075a7 */ /* 0x0002a2000804014a */
[----:B------:R-:W-:Y:S05]  /*6b60*/  @!P0 BRA `(.L_x_820) ;  /* 0x0000000000048947 */ /* 0x000fea0003800000 */
[----:B------:R-:W-:Y:S01]  /*6b70*/  BPT.TRAP 0x1 ;  /* 0x000000040000795c */ /* 0x000fe20000300000 */
.L_x_820:
[----:B--2---:R-:W-:Y:S05]  /*6b80*/  @P2 BRA `(.L_x_818) ;  /* 0x0000000000082947 */ /* 0x004fea0003800000 */
[----:B------:R-:W2:Y:S02]  /*6b90*/  SYNCS.PHASECHK.TRANS64.TRYWAIT P2, [UR10+0x28450], R5 ;  /* 0x02845005ff0075a7 */ /* 0x000ea4000804014a */
[----:B--2---:R-:W-:Y:S05]  /*6ba0*/  @!P2 BRA `(.L_x_821) ;  /* 0x000000a80050a947 */ /* 0x004fea0003800000 */
.L_x_818:
[----:B------:R-:W-:Y:S01]  /*6bb0*/  UIADD3 UR5, UR37, 0x8000, URZ ;  /* 0x0000800025057890 */ /* 0x000fe2000fffe03f */
[----:B------:R-:W-:Y:S01]  /*6bc0*/  WARPGROUP.ARRIVE ;  /* 0x00000000000079c5 */ /* 0x000fe20000000000 */
[----:B------:R-:W-:Y:S01]  /*6bd0*/  UMOV UR11, 0x80000020 ;  /* 0x80000020000b7882 */ /* 0x000fe20000000000 */
[----:B--2---:R-:W-:Y:S01]  /*6be0*/  FMNMX.FTZ R6, R152, R8, !PT ;  /* 0x0000000898067209 */ /* 0x004fe20007810000 */
[----:B------:R-:W-:Y:S01]  /*6bf0*/  USHF.R.U32.HI UR5, URZ, 0x4, UR5 ;  /* 0x000000043f057899 */ /* 0x000fe20008011605 */
[----:B------:R-:W-:Y:S02]  /*6c00*/  FMNMX.FTZ R10, R154, R9, !PT ;  /* 0x000000099a0a7209 */ /* 0x000fe40007810000 */
[----:B------:R-:W2:Y:S01]  /*6c10*/  S2R R198, SR_TID.X ;  /* 0x0000000000c67919 */ /* 0x000ea20000002100 */
[----:B-1----:R-:W-:Y:S01]  /*6c20*/  FMNMX.FTZ R5, R153, R6, !PT ;  /* 0x0000000699057209 */ /* 0x002fe20007810000 */
[----:B------:R-:W-:Y:S01]  /*6c30*/  ULOP3.LUT UR5, UR5, 0x3fff, URZ, 0xc0, !UPT ;  /* 0x00003fff05057892 */ /* 0x000fe2000f8ec03f */
[----:B------:R-:W-:-:S02]  /*6c40*/  FMNMX.FTZ R11, R155, R10, !PT ;  /* 0x0000000a9b0b7209 */ /* 0x000fc40007810000 */
[----:B------:R-:W-:Y:S01]  /*6c50*/  FMNMX.FTZ R6, R156, R5, !PT ;  /* 0x000000059c067209 */ /* 0x000fe20007810000 */
[----:B------:R-:W-:Y:S01]  /*6c60*/  ULOP3.LUT UR5, UR5, 0x10000, URZ, 0xfc, !UPT ;  /* 0x0001000005057892 */ /* 0x000fe2000f8efc3f */
[----:B------:R-:W-:Y:S02]  /*6c70*/  FMNMX.FTZ R10, R158, R11, !PT ;  /* 0x0000000b9e0a7209 */ /* 0x000fe40007810000 */
[----:B------:R-:W-:Y:S01]  /*6c80*/  FMNMX.FTZ R5, R157, R6, !PT ;  /* 0x000000069d057209 */ /* 0x000fe20007810000 */
[----:B------:R-:W-:Y:S01]  /*6c90*/  ULEA UR10, UR39, UR5, 0xa ;  /* 0x00000005270a7291 */ /* 0x000fe2000f8e503f */
[----:B------:R-:W-:Y:S02]  /*6ca0*/  FMNMX.FTZ R11, R159, R10, !PT ;  /* 0x0000000a9f0b7209 */ /* 0x000fe40007810000 */
[----:B------:R-:W-:Y:S02]  /*6cb0*/  FMNMX.FTZ R6, R160, R5, !PT ;  /* 0x00000005a0067209 */ /* 0x000fe40007810000 */
[----:B------:R-:W-:-:S02]  /*6cc0*/  FMNMX.FTZ R10, R162, R11, !PT ;  /* 0x0000000ba20a7209 */ /* 0x000fc40007810000 */
[----:B------:R-:W-:Y:S02]  /*6cd0*/  FMNMX.FTZ R5, R161, R6, !PT ;  /* 0x00000006a1057209 */ /* 0x000fe40007810000 */
[----:B------:R-:W-:Y:S01]  /*6ce0*/  QGMMA.64x256x32.F32.E4M3.E4M3 R24, R188, gdesc[UR8], R24, gsb0 ;  /* 0x03e00008bc187df3 */ /* 0x000fe20008000818 */
[----:B------:R-:W-:Y:S01]  /*6cf0*/  UIADD3 UR10, UR10, 0x2, URZ ;  /* 0x000000020a0a7890 */ /* 0x000fe2000fffe03f */
[----:B------:R-:W-:Y:S01]  /*6d00*/  FMNMX.FTZ R11, R163, R10, !PT ;  /* 0x0000000aa30b7209 */ /* 0x000fe20007810000 */
[----:B------:R-:W-:Y:S01]  /*6d10*/  UMOV UR11, 0x80000020 ;  /* 0x80000020000b7882 */ /* 0x000fe20000000000 */
        /* <DEDUP_REMOVED lines=20> */
[----:B--2---:R-:W-:Y:S01]  /*6e60*/  SHF.R.U32.HI R198, RZ, 0x7, R198 ;  /* 0x00000007ffc67819 */ /* 0x004fe200000116c6 */
        /* <DEDUP_REMOVED lines=8> */
[----:B------:R-:W-:Y:S02]  /*6ef0*/  FADD.FTZ R8, -R5, R8 ;  /* 0x0000000805087221 */ /* 0x000fe40000010100 */
[----:B------:R-:W-:-:S02]  /*6f00*/  FADD.FTZ R9, -R6, R9 ;  /* 0x0000000906097221 */ /* 0x000fc40000010100 */
[----:B------:R-:W-:Y:S02]  /*6f10*/  FMUL.FTZ R8, R8, UR38 ;  /* 0x0000002608087c20 */ /* 0x000fe40008410000 */
[----:B------:R-:W-:-:S04]  /*6f20*/  FMUL.FTZ R9, R9, UR38 ;  /* 0x0000002609097c20 */ /* 0x000fc80008410000 */
[----:B------:R-:W-:Y:S08]  /*6f30*/  MUFU.EX2 R8, R8 ;  /* 0x0000000800087308 */ /* 0x000ff00000000800 */
[----:B------:R-:W-:Y:S01]  /*6f40*/  MUFU.EX2 R9, R9 ;  /* 0x0000000900097308 */ /* 0x000fe20000000800 */
[----:B------:R-:W-:Y:S02]  /*6f50*/  WARPGROUP.DEPBAR.LE gsb0, 0x0 ;  /* 0x00008000000079c5 */ /* 0x000fe40000010000 */
[----:B------:R-:W-:Y:S01]  /*6f60*/  WARPGROUP.ARRIVE ;  /* 0x00000000000079c5 */ /* 0x000fe20000000000 */
[----:B------:R-:W-:-:S04]  /*6f70*/  IMAD.U32 R188, RZ, RZ, UR38 ;  /* 0x00000026ffbc7e24 */ /* 0x000fc8000f8e00ff */
[----:B------:R-:W-:Y:S01]  /*6f80*/  FFMA.FTZ R188, R5, R188, -8 ;  /* 0xc100000005bc7423 */ /* 0x000fe200000100bc */
[----:B------:R-:W-:Y:S03]  /*6f90*/  QGMMA.64x256x32.F32.E4M3.E4M3 R24, R184, gdesc[UR8], R24, gsb0 ;  /* 0x03e00008b8187df3 */ /* 0x000fe60008000818 */
[----:B------:R-:W-:-:S01]  /*6fa0*/  FFMA.FTZ R10, R153, UR38, -R188 ;  /* 0x00000026990a7c23 */ /* 0x000fc200080108bc */
[--C-:B------:R-:W-:Y:S01]  /*6fb0*/  FFMA.FTZ R153, R169, UR38, -R188.reuse ;  /* 0x00000026a9997c23 */ /* 0x100fe200080108bc */
[----:B------:R-:W-:Y:S02]  /*6fc0*/  IMAD.U32 R169, RZ, RZ, UR38 ;  /* 0x00000026ffa97e24 */ /* 0x000fe4000f8e00ff */
[--C-:B------:R-:W-:Y:S01]  /*6fd0*/  FFMA.FTZ R11, R152, UR38, -R188.reuse ;  /* 0x00000026980b7c23 */ /* 0x100fe200080108bc */
[----:B------:R-:W-:-:S01]  /*6fe0*/  FFMA.FTZ R152, R168, UR38, -R188 ;  /* 0x00000026a8987c23 */ /* 0x000fc200080108bc */
[----:B------:R-:W-:Y:S01]  /*6ff0*/  FFMA.FTZ R12, R156, UR38, -R188 ;  /* 0x000000269c0c7c23 */ /* 0x000fe200080108bc */
[----:B------:R-:W-:-:S01]  /*7000*/  FFMA.FTZ R168, R6, R169, -8 ;  /* 0xc100000006a87423 */ /* 0x000fc200000100a9 */
        /* <DEDUP_REMOVED lines=17> */
[----:B------:R-:W-:-:S01]  /*7120*/  FFMA.FTZ R167, R167, UR38, -R168 ;  /* 0x00000026a7a77c23 */ /* 0x000fc200080108a8 */
[--C-:B------:R-:W-:Y:S01]  /*7130*/  FFMA.FTZ R163, R170, UR38, -R168.reuse ;  /* 0x00000026aaa37c23 */ /* 0x100fe200080108a8 */
[----:B------:R-:W-:-:S01]  /*7140*/  FFMA.FTZ R174, R174, UR38, -R168 ;  /* 0x00000026aeae7c23 */ /* 0x000fc200080108a8 */
[----:B------:R-:W-:Y:S01]  /*7150*/  FFMA.FTZ R157, R173, UR38, -R188 ;  /* 0x00000026ad9d7c23 */ /* 0x000fe200080108bc */
[----:B------:R-:W-:-:S01]  /*7160*/  FFMA.FTZ R175, R175, UR38, -R168 ;  /* 0x00000026afaf7c23 */ /* 0x000fc200080108a8 */
[----:B------:R-:W-:Y:S01]  /*7170*/  FFMA.FTZ R161, R177, UR38, -R188 ;  /* 0x00000026b1a17c23 */ /* 0x000fe200080108bc */
[----:B------:R-:W-:Y:S01]  /*7180*/  IMAD.U32 R177, RZ, RZ, UR6 ;  /* 0x00000006ffb17e24 */ /* 0x000fe2000f8e00ff */
[----:B------:R-:W3:Y:S01]  /*7190*/  MUFU.EX2 R155, R155 ;  /* 0x0000009b009b7308 */ /* 0x000ee20000000800 */
[----:B-1----:R-:W-:-:S01]  /*71a0*/  FFMA.FTZ R3, R8, R3, R11 ;  /* 0x0000000308037223 */ /* 0x002fc2000001000b */
[----:B------:R-:W-:Y:S01]  /*71b0*/  FFMA.FTZ R160, R176, UR38, -R188 ;  /* 0x00000026b0a07c23 */ /* 0x000fe200080108bc */
[----:B------:R-:W-:-:S01]  /*71c0*/  FFMA.FTZ R178, R178, UR38, -R168 ;  /* 0x00000026b2b27c23 */ /* 0x000fc200080108a8 */
[----:B------:R-:W-:Y:S01]  /*71d0*/  @!P1 LEA R177, R177, UR37, 0x3 ;  /* 0x00000025b1b19c11 */ /* 0x000fe2000f8e18ff */
[----:B------:R-:W-:-:S01]  /*71e0*/  FADD.FTZ R3, R10, R3 ;  /* 0x000000030a037221 */ /* 0x000fc20000010000 */
[----:B------:R-:W-:Y:S01]  /*71f0*/  IADD3 R173, -R198, 0xb, RZ ;  /* 0x0000000bc6ad7810 */ /* 0x000fe20007ffe1ff */
[----:B------:R-:W-:-:S01]  /*7200*/  FFMA.FTZ R179, R179, UR38, -R168 ;  /* 0x00000026b3b37c23 */ /* 0x000fc200080108a8 */
[----:B------:R-:W1:Y:S01]  /*7210*/  MUFU.EX2 R12, R12 ;  /* 0x0000000c000c7308 */ /* 0x000e620000000800 */
[----:B--2---:R-:W-:-:S01]  /*7220*/  FFMA.FTZ R4, R9, R4, R154 ;  /* 0x0000000409047223 */ /* 0x004fc2000001009a */
[----:B------:R-:W-:Y:S01]  /*7230*/  FFMA.FTZ R164, R180, UR38, -R188 ;  /* 0x00000026b4a47c23 */ /* 0x000fe200080108bc */
[----:B------:R-:W-:-:S01]  /*7240*/  FFMA.FTZ R182, R182, UR38, -R168 ;  /* 0x00000026b6b67c23 */ /* 0x000fc200080108a8 */
[----:B------:R-:W-:Y:S01]  /*7250*/  FFMA.FTZ R165, R181, UR38, -R188 ;  /* 0x00000026b5a57c23 */ /* 0x000fe200080108bc */
[----:B------:R-:W-:-:S03]  /*7260*/  FFMA.FTZ R168, R183, UR38, -R168 ;  /* 0x00000026b7a87c23 */ /* 0x000fc600080108a8 */
[----:B------:R-:W2:Y:S01]  /*7270*/  MUFU.EX2 R158, R158 ;  /* 0x0000009e009e7308 */ /* 0x000ea20000000800 */
[----:B---3--:R-:W-:-:S07]  /*7280*/  FADD.FTZ R171, R155, R4 ;  /* 0x000000049bab7221 */ /* 0x008fce0000010000 */
[----:B------:R-:W3:Y:S01]  /*7290*/  MUFU.EX2 R13, R13 ;  /* 0x0000000d000d7308 */ /* 0x000ee20000000800 */
[----:B-1----:R-:W-:-:S07]  /*72a0*/  FADD.FTZ R4, R12, R3 ;  /* 0x000000030c047221 */ /* 0x002fce0000010000 */
[----:B------:R-:W1:Y:S01]  /*72b0*/  MUFU.EX2 R169, R169 ;  /* 0x000000a900a97308 */ /* 0x000e620000000800 */
[----:B--2---:R-:W-:-:S07]  /*72c0*/  FADD.FTZ R170, R158, R171 ;  /* 0x000000ab9eaa7221 */ /* 0x004fce0000010000 */
        /* <DEDUP_REMOVED lines=20> */
[----:B------:R-:W-:Y:S01]  /*7410*/  MUFU.EX2 R153, R153 ;  /* 0x0000009900997308 */ /* 0x000fe20000000800 */
[----:B-1----:R-:W-:-:S01]  /*7420*/  FADD.FTZ R4, R152, R3 ;  /* 0x0000000398047221 */ /* 0x002fc20000010000 */
[----:B------:R-:W-:-:S05]  /*7430*/  @!P1 VIADD R3, R177, 0x28440 ;  /* 0x00028440b1039836 */ /* 0x000fca0000000000 */
[----:B------:R-:W-:Y:S01]  /*7440*/  @!P1 PRMT R3, RZ, 0x654, R3 ;  /* 0x00000654ff039816 */ /* 0x000fe20000000003 */
        /* <DEDUP_REMOVED lines=17> */
[----:B------:R-:W1:Y:S08]  /*7560*/  MUFU.EX2 R165, R165 ;  /* 0x000000a500a57308 */ /* 0x000e700000000800 */
[----:B------:R-:W3:Y:S01]  /*7570*/  MUFU.EX2 R168, R168 ;  /* 0x000000a800a87308 */ /* 0x000ee20000000800 */
[----:B--2---:R-:W-:-:S01]  /*7580*/  FADD.FTZ R171, R182, R171 ;  /* 0x000000abb6ab7221 */ /* 0x004fc20000010000 */
[----:B------:R-:W-:-:S02]  /*7590*/  WARPGROUP.DEPBAR.LE gsb0, 0x0 ;  /* 0x00008000000079c5 */ /* 0x000fc40000010000 */
[----:B------:R2:W-:Y:S06]  /*75a0*/  BAR.ARV R173, 0x100 ;  /* 0x000400ad0000751d */ /* 0x0005ec0000002000 */
[----:B------:R4:W-:Y:S01]  /*75b0*/  @!P1 SYNCS.ARRIVE.TRANS64.RED.A1T0 RZ, [R3+URZ], RZ ;  /* 0x000000ff03ff99a7 */ /* 0x0009e2000810043f */
[----:B--2---:R-:W-:-:S04]  /*75c0*/  FADD.FTZ R173, R153, R4 ;  /* 0x0000000499ad7221 */ /* 0x004fc80000010000 */
[----:B------:R-:W-:-:S04]  /*75d0*/  FADD.FTZ R4, R156, R173 ;  /* 0x000000ad9c047221 */ /* 0x000fc80000010000 */
[----:B----4-:R-:W-:-:S04]  /*75e0*/  FADD.FTZ R3, R157, R4 ;  /* 0x000000049d037221 */ /* 0x010fc80000010000 */
[----:B------:R-:W-:-:S04]  /*75f0*/  FADD.FTZ R4, R160, R3 ;  /* 0x00000003a0047221 */ /* 0x000fc80000010000 */
[----:B------:R-:W-:-:S04]  /*7600*/  FADD.FTZ R3, R161, R4 ;  /* 0x00000004a1037221 */ /* 0x000fc80000010000 */
[----:B------:R-:W-:-:S04]  /*7610*/  FADD.FTZ R4, R164, R3 ;  /* 0x00000003a4047221 */ /* 0x000fc80000010000 */
[----:B-1----:R-:W-:Y:S01]  /*7620*/  FADD.FTZ R3, R165, R4 ;  /* 0x00000004a5037221 */ /* 0x002fe20000010000 */
[----:B---3--:R-:W-:-:S01]  /*7630*/  FADD.FTZ R4, R168, R171 ;  /* 0x000000aba8047221 */ /* 0x008fc20000010000 */
[----:B------:R-:W-:Y:S06]  /*7640*/  @!P0 BRA `(.L_x_822) ;  /* 0x0000000000048947 */ /* 0x000fec0003800000 */
[----:B------:R-:W-:Y:S01]  /*7650*/  BPT.TRAP 0x1 ;  /* 0x000000040000795c */ /* 0x000fe20000300000 */
.L_x_822:
[----:B------:R-:W-:Y:S01]  /*7660*/  ULEA UR5, UR39, UR37, 0x3 ;  /* 0x0000002527057291 */ /* 0x000fe2000f8e183f */
[----:B------:R-:W-:Y:S01]  /*7670*/  ISETP.GT.AND P2, PT, R7, UR7, PT ;  /* 0x0000000707007c0c */ /* 0x000fe2000bf44270 */
[----:B------:R-:W-:Y:S01]  /*7680*/  FMUL.FTZ R24, R24, R8 ;  /* 0x0000000818187220 */ /* 0x000fe20000410000 */
        /* <DEDUP_REMOVED lines=16> */
[----:B------:R-:W-:Y:S01]  /*7790*/  UMOV UR5, UR36 ;  /* 0x0000002400057c82 */ /* 0x000fe20008000000 */
        /* <DEDUP_REMOVED lines=133> */
[----:B------:R-:W-:Y:S01]  /*7ff0*/  F2FP.SATFINITE.E4M3.F32.PACK_AB_MERGE_C R187, R176, R178, R21 ;  /* 0x000000b2b0bb723e */ /* 0x000fe20004807015 */
[----:B------:R-:W-:Y:S06]  /*8000*/  @P2 BRA `(.L_x_823) ;  /* 0xffffffe400ac2947 */ /* 0x000fec000383ffff */
[----:B------:R-:W-:-:S05]  /*8010*/  UMOV UR39, UR6 ;  /* 0x0000000600277c82 */ /* 0x000fca0008000000 */
.L_x_813:
[----:B------:R-:W-:-:S13]  /*8020*/  ISETP.GE.AND P2, PT, R7, UR45, PT ;  /* 0x0000002d07007c0c */ /* 0x000fda000bf46270 */
[----:B------:R-:W-:Y:S05]  /*8030*/  @!P2 BRA `(.L_x_824) ;  /* 0x000000240004a947 */ /* 0x000fea0003800000 */
[----:B------:R-:W-:Y:S01]  /*8040*/  IMAD.MOV.U32 R10, RZ, RZ, R6 ;  /* 0x000000ffff0a7224 */ /* 0x000fe200078e0006 */
[----:B------:R-:W-:Y:S01]  /*8050*/  UMOV UR5, UR36 ;  /* 0x0000002400057c82 */ /* 0x000fe20008000000 */
[----:B------:R-:W-:Y:S01]  /*8060*/  IMAD.MOV.U32 R9, RZ, RZ, R5 ;  /* 0x000000ffff097224 */ /* 0x000fe200078e0005 */
[----:B------:R-:W-:Y:S01]  /*8070*/  ULDC UR7, c[0x0][0x9e4] ;  /* 0x0002790000077ab9 */ /* 0x000fe20000000800 */
[----:B------:R-:W-:Y:S01]  /*8080*/  IMAD.IADD R8, R194, 0x1, R2 ;  /* 0x00000001c2087824 */ /* 0x000fe200078e0202 */
[----:B------:R-:W-:Y:S01]  /*8090*/  ULDC UR41, c[0x0][0x9dc] ;  /* 0x0002770000297ab9 */ /* 0x000fe20000000800 */
[----:B------:R-:W-:Y:S01]  /*80a0*/  ULDC UR56, c[0x0][0x2e0] ;  /* 0x0000b80000387ab9 */ /* 0x000fe20000000800 */
[----:B------:R-:W-:Y:S01]  /*80b0*/  ULDC UR55, c[0x0][0x288] ;  /* 0x0000a20000377ab9 */ /* 0x000fe20000000800 */
[----:B------:R-:W-:-:S05]  /*80c0*/  ULDC UR54, c[0x0][0x9e0] ;  /* 0x0002780000367ab9 */ /* 0x000fca0000000800 */
.L_x_842:
[----:B------:R-:W-:Y:S01]  /*80d0*/  ISETP.NE.AND P3, PT, RZ, UR40, PT ;  /* 0x00000028ff007c0c */ /* 0x000fe2000bf65270 */
[----:B------:R-:W-:-:S04]  /*80e0*/  UISETP.NE.AND UP0, UPT, UR39, 0x1, UPT ;  /* 0x000000012700788c */ /* 0x000fc8000bf05270 */
[----:B------:R-:W-:-:S04]  /*80f0*/  USEL UR36, URZ, 0x1, UP0 ;  /* 0x000000013f247887 */ /* 0x000fc80008000000 */
[----:B------:R-:W-:-:S04]  /*8100*/  ULOP3.LUT UR36, UR5, UR36, URZ, 0x3c, !UPT ;  /* 0x0000002405247292 */ /* 0x000fc8000f8e3c3f */
[----:B------:R-:W-:Y:S08]  /*8110*/  @P3 BRA `(.L_x_825) ;  /* 0x0000000000383947 */ /* 0x000ff00003800000 */
[----:B------:R-:W-:Y:S05]  /*8120*/  @!P0 BRA `(.L_x_826) ;  /* 0x0000000000048947 */ /* 0x000fea0003800000 */
[----:B------:R-:W-:Y:S01]  /*8130*/  BPT.TRAP 0x1 ;  /* 0x000000040000795c */ /* 0x000fe20000300000 */
.L_x_826:
        /* <DEDUP_REMOVED lines=9> */
.L_x_827:
[----:B--2---:R-:W-:Y:S05]  /*81d0*/  @P2 BRA `(.L_x_825) ;  /* 0x0000000000082947 */ /* 0x004fea0003800000 */
[----:B------:R-:W2:Y:S02]  /*81e0*/  SYNCS.PHASECHK.TRANS64.TRYWAIT P2, [UR6+0x28430], R5 ;  /* 0x02843005ff0075a7 */ /* 0x000ea40008040146 */
[----:B--2---:R-:W-:Y:S05]  /*81f0*/  @!P2 BRA `(.L_x_828) ;  /* 0x0000009000d4a947 */ /* 0x004fea0003800000 */
.L_x_825:
        /* <DEDUP_REMOVED lines=51> */
.L_x_830:
[----:B------:R-:W-:Y:S01]  /*8530*/  ULEA UR10, UR39, UR37, 0x3 ;  /* 0x00000025270a7291 */ /* 0x000fe2000f8e183f */
[----:B------:R-:W-:-:S05]  /*8540*/  IMAD.U32 R5, RZ, RZ, UR5 ;  /* 0x00000005ff057e24 */ /* 0x000fca000f8e00ff */
[----:B------:R-:W-:-:S04]  /*8550*/  SHF.L.U32 R5, R5, 0x1f, RZ ;  /* 0x0000001f05057819 */ /* 0x000fc800000006ff */
[----:B------:R1:W2:Y:S01]  /*8560*/  SYNCS.PHASECHK.TRANS64.TRYWAIT P2, [UR10+0x28450], R5 ;  /* 0x02845005ff0075a7 */ /* 0x0002a2000804014a */
[----:B------:R-:W-:Y:S05]  /*8570*/  @!P0 BRA `(.L_x_831) ;  /* 0x0000000000048947 */ /* 0x000fea0003800000 */
[----:B------:R-:W-:Y:S01]  /*8580*/  BPT.TRAP 0x1 ;  /* 0x000000040000795c */ /* 0x000fe20000300000 */
.L_x_831:
[----:B--2---:R-:W-:Y:S05]  /*8590*/  @P2 BRA `(.L_x_829) ;  /* 0x0000000000082947 */ /* 0x004fea0003800000 */
[----:B------:R-:W2:Y:S02]  /*85a0*/  SYNCS.PHASECHK.TRANS64.TRYWAIT P2, [UR10+0x28450], R5 ;  /* 0x02845005ff0075a7 */ /* 0x000ea4000804014a */
[----:B--2---:R-:W-:Y:S05]  /*85b0*/  @!P2 BRA `(.L_x_832) ;  /* 0x0000008c00fca947 */ /* 0x004fea0003800000 */
.L_x_829:
[----:B------:R-:W-:Y:S01]  /*85c0*/  UIADD3 UR5, UR37, 0x8000, URZ ;  /* 0x0000800025057890 */ /* 0x000fe2000fffe03f */
[----:B------:R-:W-:Y:S01]  /*85d0*/  WARPGROUP.ARRIVE ;  /* 0x00000000000079c5 */ /* 0x000fe20000000000 */
[----:B------:R-:W-:-:S05]  /*85e0*/  UMOV UR11, 0x80000020 ;  /* 0x80000020000b7882 */ /* 0x000fca0000000000 */
[----:B------:R-:W3:Y:S01]  /*85f0*/  S2R R11, SR_TID.X ;  /* 0x00000000000b7919 */ /* 0x000ee20000002100 */
[----:B------:R-:W-:Y:S01]  /*8600*/  USHF.R.U32.HI UR5, URZ, 0x4, UR5 ;  /* 0x000000043f057899 */ /* 0x000fe20008011605 */
[----:B-12---:R-:W-:Y:S02]  /*8610*/  IMAD.SHL.U32 R5, R7, 0x40, RZ ;  /* 0x0000004007057824 */ /* 0x006fe400078e00ff */
[----:B------:R-:W-:Y:S01]  /*8620*/  IMAD.U32 R6, RZ, RZ, UR6 ;  /* 0x00000006ff067e24 */ /* 0x000fe2000f8e00ff */
[----:B------:R-:W-:Y:S02]  /*8630*/  ULOP3.LUT UR5, UR5, 0x3fff, URZ, 0xc0, !UPT ;  /* 0x00003fff05057892 */ /* 0x000fe4000f8ec03f */
[----:B------:R-:W-:Y:S02]  /*8640*/  IADD3 R12, -R5, 0x1, RZ ;  /* 0x00000001050c7810 */ /* 0x000fe40007ffe1ff */
[----:B------:R-:W-:Y:S01]  /*8650*/  ULOP3.LUT UR5, UR5, 0x10000, URZ, 0xfc, !UPT ;  /* 0x0001000005057892 */ /* 0x000fe2000f8efc3f */
[----:B------:R-:W-:-:S02]  /*8660*/  @!P1 LEA R6, R6, UR37, 0x3 ;  /* 0x0000002506069c11 */ /* 0x000fc4000f8e18ff */
[----:B------:R-:W-:Y:S01]  /*8670*/  IMAD R12, R17, UR56, R12 ;  /* 0x00000038110c7c24 */ /* 0x000fe2000f8e020c */
[----:B------:R-:W-:Y:S02]  /*8680*/  ULEA UR10, UR39, UR5, 0xa ;  /* 0x00000005270a7291 */ /* 0x000fe4000f8e503f */
[----:B------:R-:W-:Y:S01]  /*8690*/  @!P1 VIADD R6, R6, 0x28440 ;  /* 0x0002844006069836 */ /* 0x000fe20000000000 */
[----:B------:R-:W-:-:S04]  /*86a0*/  ULOP3.LUT UR5, URZ, UR41, URZ, 0x33, !UPT ;  /* 0x000000293f057292 */ /* 0x000fc8000f8e333f */
[----:B------:R-:W-:Y:S02]  /*86b0*/  @!P1 PRMT R6, RZ, 0x654, R6 ;  /* 0x00000654ff069816 */ /* 0x000fe40000000006 */
[----:B------:R-:W-:Y:S01]  /*86c0*/  QGMMA.64x256x32.F32.E4M3.E4M3 R24, R188, gdesc[UR8], R24, gsb0 ;  /* 0x03e00008bc187df3 */ /* 0x000fe20008000818 */
[----:B------:R-:W-:Y:S01]  /*86d0*/  UIADD3 UR10, UR10, 0x2, URZ ;  /* 0x000000020a0a7890 */ /* 0x000fe2000fffe03f */
[----:B------:R-:W-:Y:S01]  /*86e0*/  UMOV UR11, 0x80000020 ;  /* 0x80000020000b7882 */ /* 0x000fe20000000000 */
[----:B---3--:R-:W-:-:S04]  /*86f0*/  SHF.R.U32.HI R11, RZ, 0x7, R11 ;  /* 0x00000007ff0b7819 */ /* 0x008fc8000001160b */
[----:B------:R-:W-:Y:S01]  /*8700*/  IADD3 R13, -R11, 0xb, RZ ;  /* 0x0000000b0b0d7810 */ /* 0x000fe20007ffe1ff */
[----:B------:R-:W-:-:S04]  /*8710*/  VIADD R11, R12, -UR55 ;  /* 0x800000370c0b7c36 */ /* 0x000fc80008000000 */
[----:B------:R-:W-:-:S04]  /*8720*/  IMAD R11, R16, -0x2, R11 ;  /* 0xfffffffe100b7824 */ /* 0x000fc800078e020b */
[C---:B------:R-:W-:Y:S02]  /*8730*/  VIADD R15, R11.reuse, UR54 ;  /* 0x000000360b0f7c36 */ /* 0x040fe40008000000 */
[----:B------:R-:W-:-:S04]  /*8740*/  VIADD R21, R11, UR5 ;  /* 0x000000050b157c36 */ /* 0x000fc80008000000 */
[----:B------:R-:W-:Y:S01]  /*8750*/  IMAD.IADD R11, R2, 0x1, R21 ;  /* 0x00000001020b7824 */ /* 0x000fe200078e0215 */
[----:B------:R-:W-:Y:S02]  /*8760*/  WARPGROUP.DEPBAR.LE gsb0, 0x0 ;  /* 0x00008000000079c5 */ /* 0x000fe40000010000 */
[----:B------:R-:W-:-:S06]  /*8770*/  WARPGROUP.ARRIVE ;  /* 0x00000000000079c5 */ /* 0x000fcc0000000000 */
[----:B------:R-:W-:Y:S03]  /*8780*/  QGMMA.64x256x32.F32.E4M3.E4M3 R24, R184, gdesc[UR8], R24, gsb0 ;  /* 0x03e00008b8187df3 */ /* 0x000fe60008000818 */
[----:B------:R-:W-:Y:S02]  /*8790*/  WARPGROUP.DEPBAR.LE gsb0, 0x0 ;  /* 0x00008000000079c5 */ /* 0x000fe40000010000 */
[----:B------:R1:W-:Y:S06]  /*87a0*/  BAR.ARV R13, 0x100 ;  /* 0x0004000d0000751d */ /* 0x0003ec0000002000 */
[----:B------:R2:W-:Y:S02]  /*87b0*/  @!P1 SYNCS.ARRIVE.TRANS64.RED.A1T0 RZ, [R6+URZ], RZ ;  /* 0x000000ff06ff99a7 */ /* 0x0005e4000810043f */
[----:B--2---:R-:W-:Y:S01]  /*87c0*/  IMAD.IADD R6, R2, 0x1, R15 ;  /* 0x0000000102067824 */ /* 0x004fe200078e020f */
[----:B-1----:R-:W-:Y:S06]  /*87d0*/  @!P6 BRA `(.L_x_833) ;  /* 0x00000000005ce947 */ /* 0x002fec0003800000 */
        /* <DEDUP_REMOVED lines=11> */
.L_x_835:
[----:B------:R-:W-:Y:S02]  /*8890*/  IMAD.U32 R14, RZ, RZ, UR7 ;  /* 0x00000007ff0e7e24 */ /* 0x000fe4000f8e00ff */
[----:B------:R-:W-:-:S03]  /*88a0*/  IMAD.MOV.U32 R12, RZ, RZ, R8 ;  /* 0x000000ffff0c7224 */ /* 0x000fc600078e0008 */
[----:B------:R-:W-:-:S13]  /*88b0*/  ISETP.NE.AND P2, PT, R14, 0x1, PT ;  /* 0x000000010e00780c */ /* 0x000fda0003f45270 */
[----:B------:R-:W1:Y:S01]  /*88c0*/  @P2 LDC.64 R184, c[0x0][0x9e8] ;  /* 0x00027a00ffb82b82 */ /* 0x000e620000000a00 */
[----:B------:R-:W-:-:S04]  /*88d0*/  @P2 IMAD.IADD R13, R194, 0x1, R2 ;  /* 0x00000001c20d2824 */ /* 0x000fc800078e0202 */
[----:B-1----:R-:W-:-:S05]  /*88e0*/  @P2 IMAD.HI.U32 R184, R13, R184, RZ ;  /* 0x000000b80db82227 */ /* 0x002fca00078e00ff */
[----:B------:R-:W-:-:S07]  /*88f0*/  @P2 SHF.R.U32.HI R12, RZ, R185, R184 ;  /* 0x000000b9ff0c2219 */ /* 0x000fce00000116b8 */
.L_x_836:
[----:B------:R-:W-:Y:S05]  /*8900*/  BSYNC B0 ;  /* 0x0000000000007941 */ /* 0x000fea0003800000 */
.L_x_834:
[----:B------:R-:W-:-:S04]  /*8910*/  IMAD R13, R12, R14, -R5 ;  /* 0x0000000e0c0d7224 */ /* 0x000fc800078e0a05 */
[----:B------:R-:W-:-:S05]  /*8920*/  IMAD R13, R16, -0x2, R13 ;  /* 0xfffffffe100d7824 */ /* 0x000fca00078e020d */
[----:B------:R-:W-:Y:S02]  /*8930*/  VIADDMNMX R6, R13, R14, R6, PT ;  /* 0x0000000e0d067246 */ /* 0x000fe40003800106 */
[----:B------:R-:W-:-:S07]  /*8940*/  VIMNMX R11, R11, R13, !PT ;  /* 0x0000000d0b0b7248 */ /* 0x000fce0007fe0100 */
.L_x_833:
[----:B------:R-:W-:-:S04]  /*8950*/  ISETP.GT.AND P2, PT, R7, -0x1, PT ;  /* 0xffffffff0700780c */ /* 0x000fc80003f44270 */
[C---:B------:R-:W-:Y:S02]  /*8960*/  ISETP.GT.AND P3, PT, R11.reuse, RZ, P2 ;  /* 0x000000ff0b00720c */ /* 0x040fe40001764270 */
[C---:B------:R-:W-:Y:S02]  /*8970*/  ISETP.GT.AND P5, PT, R11.reuse, 0x1, P2 ;  /* 0x000000010b00780c */ /* 0x040fe400017a4270 */
[----:B------:R-:W-:Y:S02]  /*8980*/  ISETP.LT.OR P4, PT, R6, 0x1, P3 ;  /* 0x000000010600780c */ /* 0x000fe40001f81670 */
[C---:B------:R-:W-:Y:S02]  /*8990*/  ISETP.GT.AND P3, PT, R11.reuse, 0x8, P2 ;  /* 0x000000080b00780c */ /* 0x040fe40001764270 */
[----:B------:R-:W-:Y:S02]  /*89a0*/  FSEL R152, R152, -INF , !P4 ;  /* 0xff80000098987808 */ /* 0x000fe40006000000 */
[----:B------:R-:W-:-:S02]  /*89b0*/  ISETP.GT.AND P4, PT, R11, 0x9, P2 ;  /* 0x000000090b00780c */ /* 0x000fc40001784270 */
[C---:B------:R-:W-:Y:S02]  /*89c0*/  ISETP.LT.OR P5, PT, R6.reuse, 0x2, P5 ;  /* 0x000000020600780c */ /* 0x040fe40002fa1670 */
[C---:B------:R-:W-:Y:S02]  /*89d0*/  ISETP.LT.OR P3, PT, R6.reuse, 0x9, P3 ;  /* 0x000000090600780c */ /* 0x040fe40001f61670 */
[----:B------:R-:W-:Y:S02]  /*89e0*/  ISETP.LT.OR P4, PT, R6, 0xa, P4 ;  /* 0x0000000a0600780c */ /* 0x000fe40002781670 */
[----:B------:R-:W-:Y:S02]  /*89f0*/  FSEL R153, R153, -INF , !P5 ;  /* 0xff80000099997808 */ /* 0x000fe40006800000 */
[----:B------:R-:W-:Y:S02]  /*8a00*/  FSEL R156, R156, -INF , !P3 ;  /* 0xff8000009c9c7808 */ /* 0x000fe40005800000 */
[----:B------:R-:W-:-:S02]  /*8a10*/  FSEL R157, R157, -INF , !P4 ;  /* 0xff8000009d9d7808 */ /* 0x000fc40006000000 */
[C---:B------:R-:W-:Y:S02]  /*8a20*/  ISETP.GT.AND P5, PT, R11.reuse, 0x10, P2 ;  /* 0x000000100b00780c */ /* 0x040fe400017a4270 */
[C---:B------:R-:W-:Y:S02]  /*8a30*/  ISETP.GT.AND P3, PT, R11.reuse, 0x11, P2 ;  /* 0x000000110b00780c */ /* 0x040fe40001764270 */
[----:B------:R-:W-:Y:S02]  /*8a40*/  ISETP.GT.AND P4, PT, R11, 0x18, P2 ;  /* 0x000000180b00780c */ /* 0x000fe40001784270 */
[C---:B------:R-:W-:Y:S02]  /*8a50*/  ISETP.LT.OR P5, PT, R6.reuse, 0x11, P5 ;  /* 0x000000110600780c */ /* 0x040fe40002fa1670 */
[C---:B------:R-:W-:Y:S02]  /*8a60*/  ISETP.LT.OR P3, PT, R6.reuse, 0x12, P3 ;  /* 0x000000120600780c */ /* 0x040fe40001f61670 */
[----:B------:R-:W-:-:S02]  /*8a70*/  ISETP.LT.OR P4, PT, R6, 0x19, P4 ;  /* 0x000000190600780c */ /* 0x000fc40002781670 */
[----:B------:R-:W-:Y:S02]  /*8a80*/  FSEL R160, R160, -INF , !P5 ;  /* 0xff800000a0a07808 */ /* 0x000fe40006800000 */
[----:B------:R-:W-:Y:S02]  /*8a90*/  FSEL R161, R161, -INF , !P3 ;  /* 0xff800000a1a17808 */ /* 0x000fe40005800000 */
[----:B------:R-:W-:Y:S02]  /*8aa0*/  FSEL R164, R164, -INF , !P4 ;  /* 0xff800000a4a47808 */ /* 0x000fe40006000000 */
[C---:B------:R-:W-:Y:S02]  /*8ab0*/  ISETP.GT.AND P5, PT, R11.reuse, 0x19, P2 ;  /* 0x000000190b00780c */ /* 0x040fe400017a4270 */
[C---:B------:R-:W-:Y:S02]  /*8ac0*/  ISETP.GT.AND P3, PT, R11.reuse, 0x20, P2 ;  /* 0x000000200b00780c */ /* 0x040fe40001764270 */
        /* <DEDUP_REMOVED lines=18> */
[----:B------:R-:W-:Y:S01]  /*8bf0*/  ISETP.GT.AND P4, PT, R11, 0x39, P2 ;  /* 0x000000390b00780c */ /* 0x000fe20001784270 */
[----:B------:R-:W-:Y:S01]  /*8c00*/  IMAD.IADD R11, R0, 0x1, R21 ;  /* 0x00000001000b7824 */ /* 0x000fe200078e0215 */
[----:B------:R-:W-:-:S02]  /*8c10*/  ISETP.LT.OR P5, PT, R6, 0x32, P5 ;  /* 0x000000320600780c */ /* 0x000fc40002fa1670 */
[C---:B------:R-:W-:Y:S02]  /*8c20*/  ISETP.LT.OR P3, PT, R6.reuse, 0x39, P3 ;  /* 0x000000390600780c */ /* 0x040fe40001f61670 */
[----:B------:R-:W-:Y:S01]  /*8c30*/  ISETP.LT.OR P4, PT, R6, 0x3a, P4 ;  /* 0x0000003a0600780c */ /* 0x000fe20002781670 */
[----:B------:R-:W-:Y:S01]  /*8c40*/  IMAD.IADD R6, R0, 0x1, R15 ;  /* 0x0000000100067824 */ /* 0x000fe200078e020f */
[----:B------:R-:W-:Y:S02]  /*8c50*/  FSEL R177, R177, -INF , !P5 ;  /* 0xff800000b1b17808 */ /* 0x000fe40006800000 */
[----:B------:R-:W-:Y:S02]  /*8c60*/  FSEL R180, R180, -INF , !P3 ;  /* 0xff800000b4b47808 */ /* 0x000fe40005800000 */
[----:B------:R-:W-:Y:S01]  /*8c70*/  FSEL R181, R181, -INF , !P4 ;  /* 0xff800000b5b57808 */ /* 0x000fe20006000000 */
[----:B------:R-:W-:Y:S06]  /*8c80*/  @!P6 BRA `(.L_x_837) ;  /* 0x000000000058e947 */ /* 0x000fec0003800000 */
        /* <DEDUP_REMOVED lines=12> */
.L_x_839:
[----:B------:R-:W-:-:S05]  /*8d50*/  IMAD.U32 R14, RZ, RZ, UR7 ;  /* 0x00000007ff0e7e24 */ /* 0x000fca000f8e00ff */
[----:B------:R-:W-:-:S13]  /*8d60*/  ISETP.NE.AND P3, PT, R14, 0x1, PT ;  /* 0x000000010e00780c */ /* 0x000fda0003f65270 */
[----:B------:R-:W1:Y:S02]  /*8d70*/  @P3 LDC.64 R20, c[0x0][0x9e8] ;  /* 0x00027a00ff143b82 */ /* 0x000e640000000a00 */
[----:B-1----:R-:W-:-:S05]  /*8d80*/  @P3 IMAD.HI.U32 R20, R12, R20, RZ ;  /* 0x000000140c143227 */ /* 0x002fca00078e00ff */
[----:B------:R-:W-:-:S07]  /*8d90*/  @P3 SHF.R.U32.HI R12, RZ, R21, R20 ;  /* 0x00000015ff0c3219 */ /* 0x000fce0000011614 */
.L_x_840:
[----:B------:R-:W-:Y:S05]  /*8da0*/  BSYNC B0 ;  /* 0x0000000000007941 */ /* 0x000fea0003800000 */
.L_x_838:
[----:B------:R-:W-:-:S04]  /*8db0*/  IMAD R5, R12, R14, -R5 ;  /* 0x0000000e0c057224 */ /* 0x000fc800078e0a05 */
[----:B------:R-:W-:-:S05]  /*8dc0*/  IMAD R5, R16, -0x2, R5 ;  /* 0xfffffffe10057824 */ /* 0x000fca00078e0205 */
[----:B------:R-:W-:Y:S02]  /*8dd0*/  VIADDMNMX R6, R5, R14, R6, PT ;  /* 0x0000000e05067246 */ /* 0x000fe40003800106 */
[----:B------:R-:W-:-:S07]  /*8de0*/  VIMNMX R11, R11, R5, !PT ;  /* 0x000000050b0b7248 */ /* 0x000fce0007fe0100 */
.L_x_837:
[----:B------:R-:W-:Y:S02]  /*8df0*/  FMNMX.FTZ R12, R152, R9, !PT ;  /* 0x00000009980c7209 */ /* 0x000fe40007810000 */
[----:B------:R-:W-:Y:S02]  /*8e00*/  ISETP.GT.AND P4, PT, R11, 0x8, P2 ;  /* 0x000000080b00780c */ /* 0x000fe40001784270 */
[----:B------:R-:W-:Y:S02]  /*8e10*/  FMNMX.FTZ R5, R153, R12, !PT ;  /* 0x0000000c99057209 */ /* 0x000fe40007810000 */
[----:B------:R-:W-:Y:S02]  /*8e20*/  ISETP.LT.OR P4, PT, R6, 0x9, P4 ;  /* 0x000000090600780c */ /* 0x000fe40002781670 */
[----:B------:R-:W-:Y:S02]  /*8e30*/  FMNMX.FTZ R12, R156, R5, !PT ;  /* 0x000000059c0c7209 */ /* 0x000fe40007810000 */
[----:B------:R-:W-:-:S02]  /*8e40*/  FSEL R158, R158, -INF , !P4 ;  /* 0xff8000009e9e7808 */ /* 0x000fc40006000000 */
[----:B------:R-:W-:Y:S02]  /*8e50*/  FMNMX.FTZ R5, R157, R12, !PT ;  /* 0x0000000c9d057209 */ /* 0x000fe40007810000 */
[C---:B------:R-:W-:Y:S02]  /*8e60*/  ISETP.GT.AND P4, PT, R11.reuse, RZ, P2 ;  /* 0x000000ff0b00720c */ /* 0x040fe40001784270 */
[----:B------:R-:W-:Y:S02]  /*8e70*/  FMNMX.FTZ R12, R160, R5, !PT ;  /* 0x00000005a00c7209 */ /* 0x000fe40007810000 */
[----:B------:R-:W-:Y:S02]  /*8e80*/  ISETP.GT.AND P3, PT, R11, 0x1, P2 ;  /* 0x000000010b00780c */ /* 0x000fe40001764270 */
[----:B------:R-:W-:Y:S02]  /*8e90*/  FMNMX.FTZ R5, R161, R12, !PT ;  /* 0x0000000ca1057209 */ /* 0x000fe40007810000 */
[----:B------:R-:W-:-:S02]  /*8ea0*/  ISETP.LT.OR P4, PT, R6, 0x1, P4 ;  /* 0x000000010600780c */ /* 0x000fc40002781670 */
        /* <DEDUP_REMOVED lines=20> */
[C---:B------:R-:W-:Y:S01]  /*8ff0*/  ISETP.GT.AND P3, PT, R11.reuse, 0x18, P2 ;  /* 0x000000180b00780c */ /* 0x040fe20001764270 */
[----:B------:R-:W1:Y:S01]  /*9000*/  SHFL.BFLY PT, R5, R12, 0x2, 0x1f ;  /* 0x0c401f000c057f89 */ /* 0x000e6200000e0000 */
[C---:B------:R-:W-:Y:S02]  /*9010*/  ISETP.LT.OR P5, PT, R6.reuse, 0x12, P5 ;  /* 0x000000120600780c */ /* 0x040fe40002fa1670 */
[----:B------:R-:W-:Y:S02]  /*9020*/  ISETP.GT.AND P4, PT, R11, 0x19, P2 ;  /* 0x000000190b00780c */ /* 0x000fe40001784270 */
[----:B------:R-:W-:-:S02]  /*9030*/  ISETP.LT.OR P3, PT, R6, 0x19, P3 ;  /* 0x000000190600780c */ /* 0x000fc40001f61670 */
[----:B------:R-:W-:Y:S02]  /*9040*/  FSEL R163, R163, -INF , !P5 ;  /* 0xff800000a3a37808 */ /* 0x000fe40006800000 */
[C---:B------:R-:W-:Y:S02]  /*9050*/  ISETP.GT.AND P5, PT, R11.reuse, 0x20, P2 ;  /* 0x000000200b00780c */ /* 0x040fe400017a4270 */
[----:B------:R-:W-:Y:S02]  /*9060*/  FSEL R166, R166, -INF , !P3 ;  /* 0xff800000a6a67808 */ /* 0x000fe40005800000 */
[C---:B------:R-:W-:Y:S02]  /*9070*/  ISETP.LT.OR P4, PT, R6.reuse, 0x1a, P4 ;  /* 0x0000001a0600780c */ /* 0x040fe40002781670 */
[----:B------:R-:W-:Y:S02]  /*9080*/  ISETP.GT.AND P3, PT, R11, 0x21, P2 ;  /* 0x000000210b00780c */ /* 0x000fe40001764270 */
[----:B------:R-:W-:-:S02]  /*9090*/  ISETP.LT.OR P5, PT, R6, 0x21, P5 ;  /* 0x000000210600780c */ /* 0x000fc40002fa1670 */
[----:B------:R-:W-:Y:S02]  /*90a0*/  FSEL R167, R167, -INF , !P4 ;  /* 0xff800000a7a77808 */ /* 0x000fe40006000000 */
[----:B------:R-:W-:Y:S02]  /*90b0*/  ISETP.GT.AND P4, PT, R11, 0x28, P2 ;  /* 0x000000280b00780c */ /* 0x000fe40001784270 */
[----:B------:R-:W-:Y:S02]  /*90c0*/  ISETP.LT.OR P3, PT, R6, 0x22, P3 ;  /* 0x000000220600780c */ /* 0x000fe40001f61670 */
[----:B-1----:R-:W-:Y:S02]  /*90d0*/  FMNMX.FTZ R5, R12, R5, !PT ;  /* 0x000000050c057209 */ /* 0x002fe40007810000 */
[----:B------:R-:W-:Y:S02]  /*90e0*/  FMNMX.FTZ R12, R13, R10, !PT ;  /* 0x0000000a0d0c7209 */ /* 0x000fe40007810000 */
[----:B------:R-:W-:Y:S01]  /*90f0*/  FSEL R170, R170, -INF , !P5 ;  /* 0xff800000aaaa7808 */ /* 0x000fe20006800000 */
[----:B------:R-:W1:Y:S01]  /*9100*/  SHFL.BFLY PT, R14, R5, 0x1, 0x1f ;  /* 0x0c201f00050e7f89 */ /* 0x000e6200000e0000 */
[----:B------:R-:W-:-:S02]  /*9110*/  FMNMX.FTZ R15, R155, R12, !PT ;  /* 0x0000000c9b0f7209 */ /* 0x000fc40007810000 */
[----:B------:R-:W-:Y:S02]  /*9120*/  ISETP.LT.OR P4, PT, R6, 0x29, P4 ;  /* 0x000000290600780c */ /* 0x000fe40002781670 */
[----:B------:R-:W-:Y:S02]  /*9130*/  FMNMX.FTZ R12, R158, R15, !PT ;  /* 0x0000000f9e0c7209 */ /* 0x000fe40007810000 */
[----:B------:R-:W-:Y:S02]  /*9140*/  FSEL R171, R171, -INF , !P3 ;  /* 0xff800000abab7808 */ /* 0x000fe40005800000 */
[----:B------:R-:W-:Y:S02]  /*9150*/  FMNMX.FTZ R15, R159, R12, !PT ;  /* 0x0000000c9f0f7209 */ /* 0x000fe40007810000 */
[----:B------:R-:W-:Y:S02]  /*9160*/  ISETP.GT.AND P3, PT, R11, 0x29, P2 ;  /* 0x000000290b00780c */ /* 0x000fe40001764270 */
[----:B------:R-:W-:-:S02]  /*9170*/  FMNMX.FTZ R12, R162, R15, !PT ;  /* 0x0000000fa20c7209 */ /* 0x000fc40007810000 */
[----:B------:R-:W-:Y:S02]  /*9180*/  FSEL R174, R174, -INF , !P4 ;  /* 0xff800000aeae7808 */ /* 0x000fe40006000000 */
[----:B------:R-:W-:Y:S02]  /*9190*/  FMNMX.FTZ R15, R163, R12, !PT ;  /* 0x0000000ca30f7209 */ /* 0x000fe40007810000 */
[----:B------:R-:W-:Y:S02]  /*91a0*/  ISETP.GT.AND P4, PT, R11, 0x30, P2 ;  /* 0x000000300b00780c */ /* 0x000fe40001784270 */
[----:B------:R-:W-:Y:S02]  /*91b0*/  FMNMX.FTZ R12, R166, R15, !PT ;  /* 0x0000000fa60c7209 */ /* 0x000fe40007810000 */
[----:B------:R-:W-:Y:S02]  /*91c0*/  ISETP.LT.OR P3, PT, R6, 0x2a, P3 ;  /* 0x0000002a0600780c */ /* 0x000fe40001f61670 */
        /* <DEDUP_REMOVED lines=8> */
[----:B-1----:R-:W-:Y:S01]  /*9250*/  FMNMX.FTZ R5, R5, R14, !PT ;  /* 0x0000000e05057209 */ /* 0x002fe20007810000 */
[----:B------:R-:W-:Y:S01]  /*9260*/  IMAD.U32 R14, RZ, RZ, UR38 ;  /* 0x00000026ff0e7e24 */ /* 0x000fe2000f8e00ff */
[----:B------:R-:W-:Y:S02]  /*9270*/  ISETP.GT.AND P4, PT, R11, 0x38, P2 ;  /* 0x000000380b00780c */ /* 0x000fe40001784270 */
[----:B------:R-:W-:Y:S01]  /*9280*/  ISETP.LT.OR P3, PT, R6, 0x32, P3 ;  /* 0x000000320600780c */ /* 0x000fe20001f61670 */
[----:B------:R-:W-:-:S01]  /*9290*/  FFMA.FTZ R14, R5, R14, -8 ;  /* 0xc1000000050e7423 */ /* 0x000fc2000001000e */
[----:B------:R-:W-:Y:S02]  /*92a0*/  FMNMX.FTZ R21, R175, R20, !PT ;  /* 0x00000014af157209 */ /* 0x000fe40007810000 */
[----:B------:R-:W-:-:S02]  /*92b0*/  ISETP.GT.AND P2, PT, R11, 0x39, P2 ;  /* 0x000000390b00780c */ /* 0x000fc40001744270 */
[----:B------:R-:W-:Y:S02]  /*92c0*/  ISETP.LT.OR P4, PT, R6, 0x39, P4 ;  /* 0x000000390600780c */ /* 0x000fe40002781670 */
[----:B------:R-:W-:Y:S02]  /*92d0*/  FSEL R179, R179, -INF , !P3 ;  /* 0xff800000b3b37808 */ /* 0x000fe40005800000 */
[----:B------:R-:W-:Y:S02]  /*92e0*/  FMNMX.FTZ R20, R178, R21, !PT ;  /* 0x00000015b2147209 */ /* 0x000fe40007810000 */
[----:B------:R-:W-:Y:S02]  /*92f0*/  FSETP.NEU.FTZ.AND P5, PT, R5, -INF , PT ;  /* 0xff8000000500780b */ /* 0x000fe40003fbd000 */
[----:B------:R-:W-:Y:S02]  /*9300*/  ISETP.LT.OR P2, PT, R6, 0x3a, P2 ;  /* 0x0000003a0600780c */ /* 0x000fe40001741670 */
[----:B------:R-:W-:-:S02]  /*9310*/  FSEL R182, R182, -INF , !P4 ;  /* 0xff800000b6b67808 */ /* 0x000fc40006000000 */
[----:B------:R-:W-:Y:S02]  /*9320*/  FMNMX.FTZ R21, R179, R20, !PT ;  /* 0x00000014b3157209 */ /* 0x000fe40007810000 */
[----:B------:R-:W-:Y:S02]  /*9330*/  FSEL R14, R14, RZ, P5 ;  /* 0x000000ff0e0e7208 */ /* 0x000fe40002800000 */
[----:B------:R-:W-:Y:S02]  /*9340*/  FSEL R183, R183, -INF , !P2 ;  /* 0xff800000b7b77808 */ /* 0x000fe40005000000 */
[----:B------:R-:W-:Y:S01]  /*9350*/  FMNMX.FTZ R6, R182, R21, !PT ;  /* 0x00000015b6067209 */ /* 0x000fe20007810000 */
[--C-:B------:R-:W-:Y:S01]  /*9360*/  FFMA.FTZ R152, R152, UR38, -R14.reuse ;  /* 0x0000002698987c23 */ /* 0x100fe2000801080e */
[----:B------:R-:W-:-:S01]  /*9370*/  FFMA.FTZ R157, R157, UR38, -R14 ;  /* 0x000000269d9d7c23 */ /* 0x000fc2000801080e */
[--C-:B------:R-:W-:Y:S01]  /*9380*/  FFMA.FTZ R15, R153, UR38, -R14.reuse ;  /* 0x00000026990f7c23 */ /* 0x100fe2000801080e */
[----:B------:R-:W-:Y:S01]  /*9390*/  FMNMX.FTZ R6, R183, R6, !PT ;  /* 0x00000006b7067209 */ /* 0x000fe20007810000 */
[----:B------:R1:W-:Y:S01]  /*93a0*/  MUFU.EX2 R12, R152 ;  /* 0x00000098000c7308 */ /* 0x0003e20000000800 */
[----:B------:R-:W-:-:S01]  /*93b0*/  FFMA.FTZ R11, R156, UR38, -R14 ;  /* 0x000000269c0b7c23 */ /* 0x000fc2000801080e */
[--C-:B------:R-:W-:Y:S01]  /*93c0*/  FFMA.FTZ R21, R160, UR38, -R14.reuse ;  /* 0x00000026a0157c23 */ /* 0x100fe2000801080e */
[----:B------:R-:W-:-:S01]  /*93d0*/  FFMA.FTZ R153, R164, UR38, -R14 ;  /* 0x00000026a4997c23 */ /* 0x000fc2000801080e */
[--C-:B------:R-:W-:Y:S01]  /*93e0*/  FFMA.FTZ R154, R165, UR38, -R14.reuse ;  /* 0x00000026a59a7c23 */ /* 0x100fe2000801080e */
[----:B------:R-:W-:-:S01]  /*93f0*/  FFMA.FTZ R156, R168, UR38, -R14 ;  /* 0x00000026a89c7c23 */ /* 0x000fc2000801080e */
[--C-:B------:R-:W-:Y:S01]  /*9400*/  FFMA.FTZ R160, R172, UR38, -R14.reuse ;  /* 0x00000026aca07c23 */ /* 0x100fe2000801080e */
[----:B------:R-:W-:-:S01]  /*9410*/  FFMA.FTZ R164, R176, UR38, -R14 ;  /* 0x00000026b0a47c23 */ /* 0x000fc2000801080e */
[----:B------:R2:W-:Y:S01]  /*9420*/  MUFU.EX2 R20, R157 ;  /* 0x0000009d00147308 */ /* 0x0005e20000000800 */
[----:B-1----:R-:W-:-:S01]  /*9430*/  FFMA.FTZ R152, R161, UR38, -R14 ;  /* 0x00000026a1987c23 */ /* 0x002fc2000801080e */
[--C-:B------:R-:W-:Y:S01]  /*9440*/  FFMA.FTZ R165, R177, UR38, -R14.reuse ;  /* 0x00000026b1a57c23 */ /* 0x100fe2000801080e */
[----:B------:R-:W1:Y:S01]  /*9450*/  SHFL.BFLY PT, R161, R6, 0x2, 0x1f ;  /* 0x0c401f0006a17f89 */ /* 0x000e6200000e0000 */
[----:B------:R-:W-:-:S01]  /*9460*/  FFMA.FTZ R168, R180, UR38, -R14 ;  /* 0x00000026b4a87c23 */ /* 0x000fc2000801080e */
[----:B------:R-:W-:-:S03]  /*9470*/  FFMA.FTZ R181, R181, UR38, -R14 ;  /* 0x00000026b5b57c23 */ /* 0x000fc6000801080e */
[----:B------:R-:W-:Y:S01]  /*9480*/  MUFU.EX2 R15, R15 ;  /* 0x0000000f000f7308 */ /* 0x000fe20000000800 */
[----:B--2---:R-:W-:-:S07]  /*9490*/  FFMA.FTZ R157, R169, UR38, -R14 ;  /* 0x00000026a99d7c23 */ /* 0x004fce000801080e */
[----:B------:R-:W-:Y:S08]  /*94a0*/  MUFU.EX2 R11, R11 ;  /* 0x0000000b000b7308 */ /* 0x000ff00000000800 */
[----:B------:R-:W-:Y:S01]  /*94b0*/  MUFU.EX2 R21, R21 ;  /* 0x0000001500157308 */ /* 0x000fe20000000800 */
[----:B-1----:R-:W-:Y:S01]  /*94c0*/  FMNMX.FTZ R169, R6, R161, !PT ;  /* 0x000000a106a97209 */ /* 0x002fe20007810000 */
[----:B------:R-:W-:Y:S01]  /*94d0*/  FFMA.FTZ R161, R173, UR38, -R14 ;  /* 0x00000026ada17c23 */ /* 0x000fe2000801080e */
[----:B------:R-:W-:-:S03]  /*94e0*/  FSEL R14, R5, RZ, P5 ;  /* 0x000000ff050e7208 */ /* 0x000fc60002800000 */
[----:B------:R-:W1:Y:S02]  /*94f0*/  SHFL.BFLY PT, R6, R169, 0x1, 0x1f ;  /* 0x0c201f00a9067f89 */ /* 0x000e6400000e0000 */
[----:B------:R-:W-:Y:S01]  /*9500*/  MUFU.EX2 R152, R152 ;  /* 0x0000009800987308 */ /* 0x000fe20000000800 */
[----:B------:R-:W-:-:S07]  /*9510*/  FADD.FTZ R14, -R14, R9 ;  /* 0x000000090e0e7221 */ /* 0x000fce0000010100 */
[----:B------:R-:W-:Y:S08]  /*9520*/  MUFU.EX2 R153, R153 ;  /* 0x0000009900997308 */ /* 0x000ff00000000800 */
[----:B------:R-:W-:Y:S01]  /*9530*/  MUFU.EX2 R154, R154 ;  /* 0x0000009a009a7308 */ /* 0x000fe20000000800 */
[----:B-1----:R-:W-:Y:S01]  /*9540*/  FMNMX.FTZ R6, R169, R6, !PT ;  /* 0x00000006a9067209 */ /* 0x002fe20007810000 */
[----:B------:R-:W-:-:S06]  /*9550*/  IMAD.U32 R169, RZ, RZ, UR38 ;  /* 0x00000026ffa97e24 */ /* 0x000fcc000f8e00ff */
[----:B------:R-:W-:Y:S01]  /*9560*/  MUFU.EX2 R156, R156 ;  /* 0x0000009c009c7308 */ /* 0x000fe20000000800 */
[C---:B------:R-:W-:Y:S01]  /*9570*/  FSETP.NEU.FTZ.AND P2, PT, R6.reuse, -INF , PT ;  /* 0xff8000000600780b */ /* 0x040fe20003f5d000 */
[----:B------:R-:W-:Y:S01]  /*9580*/  FFMA.FTZ R172, R6, R169, -8 ;  /* 0xc100000006ac7423 */ /* 0x000fe200000100a9 */
[----:B------:R-:W-:-:S04]  /*9590*/  FMUL.FTZ R169, R14, UR38 ;  /* 0x000000260ea97c20 */ /* 0x000fc80008410000 */
        /* <DEDUP_REMOVED lines=9> */
[----:B------:R-:W1:Y:S01]  /*9630*/  MUFU.EX2 R169, R169 ;  /* 0x000000a900a97308 */ /* 0x000e620000000800 */
        /* <DEDUP_REMOVED lines=9> */
[--C-:B------:R-:W-:Y:S01]  /*96d0*/  FFMA.FTZ R178, R178, UR38, -R172.reuse ;  /* 0x00000026b2b27c23 */ /* 0x100fe200080108ac */
[----:B------:R-:W-:-:S01]  /*96e0*/  FFMA.FTZ R179, R179, UR38, -R172 ;  /* 0x00000026b3b37c23 */ /* 0x000fc200080108ac */
[--C-:B------:R-:W-:Y:S01]  /*96f0*/  FFMA.FTZ R182, R182, UR38, -R172.reuse ;  /* 0x00000026b6b67c23 */ /* 0x100fe200080108ac */
[----:B------:R-:W-:-:S03]  /*9700*/  FFMA.FTZ R172, R183, UR38, -R172 ;  /* 0x00000026b7ac7c23 */ /* 0x000fc600080108ac */
[----:B------:R-:W2:Y:S01]  /*9710*/  MUFU.EX2 R10, R10 ;  /* 0x0000000a000a7308 */ /* 0x000ea20000000800 */
[----:B-1----:R-:W-:-:S04]  /*9720*/  FFMA.FTZ R170, R169, R3, R12 ;  /* 0x00000003a9aa7223 */ /* 0x002fc8000001000c */
[----:B------:R-:W-:-:S03]  /*9730*/  FADD.FTZ R170, R15, R170 ;  /* 0x000000aa0faa7221 */ /* 0x000fc60000010000 */
[----:B------:R-:W1:Y:S08]  /*9740*/  MUFU.EX2 R14, R14 ;  /* 0x0000000e000e7308 */ /* 0x000e700000000800 */
[----:B------:R-:W3:Y:S01]  /*9750*/  MUFU.EX2 R155, R155 ;  /* 0x0000009b009b7308 */ /* 0x000ee20000000800 */
[----:B--2---:R-:W-:-:S07]  /*9760*/  FFMA.FTZ R3, R10, R4, R13 ;  /* 0x000000040a037223 */ /* 0x004fce000001000d */
[----:B------:R-:W2:Y:S01]  /*9770*/  MUFU.EX2 R158, R158 ;  /* 0x0000009e009e7308 */ /* 0x000ea20000000800 */
[----:B-1----:R-:W-:-:S01]  /*9780*/  FADD.FTZ R4, R14, R3 ;  /* 0x000000030e047221 */ /* 0x002fc20000010000 */
[----:B------:R-:W-:-:S06]  /*9790*/  FADD.FTZ R3, R11, R170 ;  /* 0x000000aa0b037221 */ /* 0x000fcc0000010000 */
[----:B------:R-:W1:Y:S08]  /*97a0*/  MUFU.EX2 R159, R159 ;  /* 0x0000009f009f7308 */ /* 0x000e700000000800 */
[----:B------:R-:W4:Y:S08]  /*97b0*/  MUFU.EX2 R162, R162 ;  /* 0x000000a200a27308 */ /* 0x000f300000000800 */
[----:B------:R-:W5:Y:S08]  /*97c0*/  MUFU.EX2 R173, R173 ;  /* 0x000000ad00ad7308 */ /* 0x000f700000000800 */
[----:B------:R3:W5:Y:S08]  /*97d0*/  MUFU.EX2 R176, R167 ;  /* 0x000000a700b07308 */ /* 0x0007700000000800 */
[----:B------:R-:W5:Y:S01]  /*97e0*/  MUFU.EX2 R163, R163 ;  /* 0x000000a300a37308 */ /* 0x000f620000000800 */
[----:B---3--:R-:W-:-:S01]  /*97f0*/  FADD.FTZ R167, R155, R4 ;  /* 0x000000049ba77221 */ /* 0x008fc20000010000 */
[----:B------:R-:W-:-:S03]  /*9800*/  FADD.FTZ R4, R20, R3 ;  /* 0x0000000314047221 */ /* 0x000fc60000010000 */
[----:B--2---:R-:W-:Y:S01]  /*9810*/  FADD.FTZ R170, R158, R167 ;  /* 0x000000a79eaa7221 */ /* 0x004fe20000010000 */
[----:B------:R-:W-:-:S02]  /*9820*/  FADD.FTZ R3, R21, R4 ;  /* 0x0000000415037221 */ /* 0x000fc40000010000 */
[----:B------:R-:W2:Y:S01]  /*9830*/  MUFU.EX2 R166, R166 ;  /* 0x000000a600a67308 */ /* 0x000ea20000000800 */
[----:B-1----:R-:W-:-:S01]  /*9840*/  FADD.FTZ R167, R159, R170 ;  /* 0x000000aa9fa77221 */ /* 0x002fc20000010000 */
[----:B------:R-:W-:-:S03]  /*9850*/  FADD.FTZ R4, R152, R3 ;  /* 0x0000000398047221 */ /* 0x000fc60000010000 */
[----:B----4-:R-:W-:Y:S01]  /*9860*/  FADD.FTZ R170, R162, R167 ;  /* 0x000000a7a2aa7221 */ /* 0x010fe20000010000 */
[----:B------:R-:W-:-:S02]  /*9870*/  FADD.FTZ R3, R153, R4 ;  /* 0x0000000499037221 */ /* 0x000fc40000010000 */
[----:B------:R-:W1:Y:S01]  /*9880*/  MUFU.EX2 R160, R160 ;  /* 0x000000a000a07308 */ /* 0x000e620000000800 */
[----:B-----5:R-:W-:-:S01]  /*9890*/  FADD.FTZ R170, R173, R170 ;  /* 0x000000aaadaa7221 */ /* 0x020fc20000010000 */
[----:B------:R-:W-:-:S03]  /*98a0*/  FADD.FTZ R3, R154, R3 ;  /* 0x000000039a037221 */ /* 0x000fc60000010000 */
[----:B------:R-:W-:Y:S01]  /*98b0*/  FADD.FTZ R170, R176, R170 ;  /* 0x000000aab0aa7221 */ /* 0x000fe20000010000 */
[----:B------:R-:W-:-:S02]  /*98c0*/  FADD.FTZ R4, R156, R3 ;  /* 0x000000039c047221 */ /* 0x000fc40000010000 */
[----:B------:R-:W3:Y:S01]  /*98d0*/  MUFU.EX2 R174, R174 ;  /* 0x000000ae00ae7308 */ /* 0x000ee20000000800 */
[----:B------:R-:W-:-:S01]  /*98e0*/  FADD.FTZ R3, R163, R170 ;  /* 0x000000aaa3037221 */ /* 0x000fc20000010000 */
[----:B------:R-:W-:-:S03]  /*98f0*/  FADD.FTZ R167, R157, R4 ;  /* 0x000000049da77221 */ /* 0x000fc60000010000 */
[----:B--2---:R-:W-:-:S03]  /*9900*/  FADD.FTZ R3, R166, R3 ;  /* 0x00000003a6037221 */ /* 0x004fc60000010000 */
        /* <DEDUP_REMOVED lines=24> */
.L_x_841:
        /* <DEDUP_REMOVED lines=10> */
[-C--:B------:R-:W-:Y:S01]  /*9b30*/  FMUL.FTZ R27, R27, R10.reuse ;  /* 0x0000000a1b1b7220 */ /* 0x080fe20000410000 */
        /* <DEDUP_REMOVED lines=144> */
[----:B------:R-:W-:-:S05]  /*a440*/  UMOV UR39, UR6 ;  /* 0x0000000600277c82 */ /* 0x000fca0008000000 */
.L_x_824:
[----:B------:R-:W-:Y:S06]  /*a450*/  BAR.ARV 0x8, 0x120 ;  /* 0x0204800000007b1d */ /* 0x000fec0000002000 */
[----:B------:R-:W-:Y:S05]  /*a460*/  @!P0 BRA `(.L_x_843) ;  /* 0x0000000000048947 */ /* 0x000fea0003800000 */
[----:B------:R-:W-:Y:S01]  /*a470*/  BPT.TRAP 0x1 ;  /* 0x000000040000795c */ /* 0x000fe20000300000 */
.L_x_843:
[----:B------:R-:W-:Y:S01]  /*a480*/  ULEA UR14, UR39, UR37, 0x3 ;  /* 0x00000025270e7291 */ /* 0x000fe2000f8e183f */
[----:B------:R-:W-:-:S05]  /*a490*/  IMAD.U32 R0, RZ, RZ, UR36 ;  /* 0x00000024ff007e24 */ /* 0x000fca000f8e00ff */
[----:B------:R-:W-:-:S04]  /*a4a0*/  SHF.L.U32 R0, R0, 0x1f, RZ ;  /* 0x0000001f00007819 */ /* 0x000fc800000006ff */
[----:B------:R1:W2:Y:S01]  /*a4b0*/  SYNCS.PHASECHK.TRANS64.TRYWAIT P1, [UR14+0x28450], R0 ;  /* 0x02845000ff0075a7 */ /* 0x0002a2000802014e */
[----:B------:R-:W-:Y:S05]  /*a4c0*/  @!P0 BRA `(.L_x_844) ;  /* 0x0000000000048947 */ /* 0x000fea0003800000 */
[----:B------:R-:W-:Y:S01]  /*a4d0*/  BPT.TRAP 0x1 ;  /* 0x000000040000795c */ /* 0x000fe20000300000 */
.L_x_844:
[----:B--2---:R-:W-:Y:S05]  /*a4e0*/  @P1 BRA `(.L_x_845) ;  /* 0x0000000000081947 */ /* 0x004fea0003800000 */
[----:B------:R-:W2:Y:S02]  /*a4f0*/  SYNCS.PHASECHK.TRANS64.TRYWAIT P1, [UR14+0x28450], R0 ;  /* 0x02845000ff0075a7 */ /* 0x000ea4000802014e */
[----:B--2---:R-:W-:Y:S05]  /*a500*/  @!P1 BRA `(.L_x_846) ;  /* 0x0000007000409947 */ /* 0x004fea0003800000 */
.L_x_845:
[----:B------:R-:W-:Y:S01]  /*a510*/  ULDC.64 UR4, c[0x0][0x9a0] ;  /* 0x0002680000047ab9 */ /* 0x000fe20000000a00 */
[----:B------:R-:W-:Y:S01]  /*a520*/  UIADD3 UR37, UR37, 0x8000, URZ ;  /* 0x0000800025257890 */ /* 0x000fe2000fffe03f */
[----:B------:R-:W-:Y:S01]  /*a530*/  WARPGROUP.ARRIVE ;  /* 0x00000000000079c5 */ /* 0x000fe20000000000 */
[----:B------:R-:W-:Y:S01]  /*a540*/  UISETP.NE.U32.AND UP0, UPT, UR4, URZ, UPT ;  /* 0x0000003f0400728c */ /* 0x000fe2000bf05070 */
[----:B--2---:R-:W-:Y:S01]  /*a550*/  IMAD.MOV.U32 R7, RZ, RZ, 0x3f800000 ;  /* 0x3f800000ff077424 */ /* 0x004fe200078e00ff */
[----:B------:R-:W-:Y:S02]  /*a560*/  USHF.R.U32.HI UR37, URZ, 0x4, UR37 ;  /* 0x000000043f257899 */ /* 0x000fe40008011625 */
[----:B------:R-:W-:Y:S02]  /*a570*/  UISETP.NE.AND.EX UP0, UPT, UR5, URZ, UPT, UP0 ;  /* 0x0000003f0500728c */ /* 0x000fe4000bf05300 */
[----:B------:R-:W-:-:S04]  /*a580*/  ULOP3.LUT UR37, UR37, 0x3fff, URZ, 0xc0, !UPT ;  /* 0x00003fff25257892 */ /* 0x000fc8000f8ec03f */
[----:B------:R-:W-:-:S05]  /*a590*/  PLOP3.LUT P1, PT, PT, PT, UP0, 0x80, 0x0 ;  /* 0x000000000000781c */ /* 0x000fca0003f2f008 */
[----:B------:R-:W-:Y:S01]  /*a5a0*/  @UP0 USHF.R.S32.HI UR8, URZ, 0x1f, UR44 ;  /* 0x0000001f3f080899 */ /* 0x000fe2000801142c */
[----:B------:R-:W-:Y:S01]  /*a5b0*/  @UP0 ULDC.64 UR10, c[0x0][0x9c8] ;  /* 0x00027200000a0ab9 */ /* 0x000fe20000000a00 */
[----:B------:R-:W-:Y:S02]  /*a5c0*/  @UP0 ULDC.64 UR12, c[0x0][0x9d0] ;  /* 0x00027400000c0ab9 */ /* 0x000fe40000000a00 */
[----:B------:R-:W-:Y:S02]  /*a5d0*/  @UP0 UIMAD UR8, UR8, UR10, URZ ;  /* 0x0000000a080802a4 */ /* 0x000fe4000f8e023f */
[----:B------:R-:W-:Y:S02]  /*a5e0*/  @UP0 UIMAD.WIDE.U32 UR6, UR44, UR10, URZ ;  /* 0x0000000a2c0602a5 */ /* 0x000fe4000f8e003f */
[----:B------:R-:W-:Y:S02]  /*a5f0*/  ULOP3.LUT UR10, UR37, 0x10000, URZ, 0xfc, !UPT ;  /* 0x00010000250a7892 */ /* 0x000fe4000f8efc3f */
[----:B------:R-:W-:-:S02]  /*a600*/  @UP0 UIMAD UR9, UR44, UR11, UR8 ;  /* 0x0000000b2c0902a4 */ /* 0x000fc4000f8e0208 */
[----:B------:R-:W-:Y:S01]  /*a610*/  ULEA UR10, UR39, UR10, 0xa ;  /* 0x0000000a270a7291 */ /* 0x000fe2000f8e503f */
[----:B------:R-:W-:Y:S01]  /*a620*/  UMOV UR11, 0x80000020 ;  /* 0x80000020000b7882 */ /* 0x000fe20000000000 */
[----:B------:R-:W-:Y:S02]  /*a630*/  @UP0 USHF.R.S32.HI UR8, URZ, 0x1f, UR58 ;  /* 0x0000001f3f080899 */ /* 0x000fe4000801143a */
[----:B------:R-:W-:Y:S02]  /*a640*/  @UP0 UIADD3 UR7, UR7, UR9, URZ ;  /* 0x0000000907070290 */ /* 0x000fe4000fffe03f */
[----:B------:R-:W-:-:S09]  /*a650*/  @UP0 UIMAD UR8, UR8, UR12, URZ ;  /* 0x0000000c080802a4 */ /* 0x000fd2000f8e023f */
[----:B------:R-:W-:Y:S01]  /*a660*/  QGMMA.64x256x32.F32.E4M3.E4M3 R24, R188, gdesc[UR8], R24, gsb0 ;  /* 0x03e00008bc187df3 */ /* 0x000fe20008000818 */
[----:B------:R-:W-:Y:S02]  /*a670*/  @UP0 UIMAD.WIDE.U32 UR6, UR58, UR12, UR6 ;  /* 0x0000000c3a0602a5 */ /* 0x000fe4000f8e0006 */
[----:B------:R-:W-:Y:S02]  /*a680*/  @UP0 UIMAD UR8, UR58, UR13, UR8 ;  /* 0x0000000d3a0802a4 */ /* 0x000fe4000f8e0208 */
[----:B------:R-:W-:Y:S02]  /*a690*/  @UP0 ULEA UR4, UP1, UR6, UR4, 0x2 ;  /* 0x0000000406040291 */ /* 0x000fe4000f82103f */
[----:B------:R-:W-:-:S04]  /*a6a0*/  @UP0 UIADD3 UR7, UR7, UR8, URZ ;  /* 0x0000000807070290 */ /* 0x000fc8000fffe03f */
[----:B------:R-:W-:Y:S01]  /*a6b0*/  @UP0 ULEA.HI.X UR5, UR6, UR5, UR7, 0x2, UP1 ;  /* 0x0000000506050291 */ /* 0x000fe200088f1407 */
[----:B------:R-:W-:-:S05]  /*a6c0*/  IMAD.U32 R8, RZ, RZ, UR4 ;  /* 0x00000004ff087e24 */ /* 0x000fca000f8e00ff */
[----:B------:R-:W-:-:S05]  /*a6d0*/  IMAD.U32 R9, RZ, RZ, UR5 ;  /* 0x00000005ff097e24 */ /* 0x000fca000f8e00ff */
[----:B------:R2:W3:Y:S01]  /*a6e0*/  @P1 LDG.E R7, desc[UR52][R8.64] ;  /* 0x0000003408071981 */ /* 0x0004e2000c1e1900 */
[----:B------:R-:W-:Y:S01]  /*a6f0*/  UIADD3 UR10, UR10, 0x2, URZ ;  /* 0x000000020a0a7890 */ /* 0x000fe2000fffe03f */
[----:B------:R-:W-:Y:S02]  /*a700*/  UMOV UR11, 0x80000020 ;  /* 0x80000020000b7882 */ /* 0x000fe40000000000 */
[----:B-1----:R-:W1:Y:S04]  /*a710*/  SHFL.BFLY PT, R0, R3, 0x2, 0x1f ;  /* 0x0c401f0003007f89 */ /* 0x002e6800000e0000 */
[----:B------:R-:W4:Y:S01]  /*a720*/  SHFL.BFLY PT, R13, R4, 0x2, 0x1f ;  /* 0x0c401f00040d7f89 */ /* 0x000f2200000e0000 */
[----:B-1----:R-:W-:-:S01]  /*a730*/  FADD.FTZ R0, R0, R3 ;  /* 0x0000000300007221 */ /* 0x002fc20000010000 */
[----:B----4-:R-:W-:-:S04]  /*a740*/  FADD.FTZ R13, R13, R4 ;  /* 0x000000040d0d7221 */ /* 0x010fc80000010000 */
[----:B------:R-:W1:Y:S04]  /*a750*/  SHFL.BFLY PT, R11, R0, 0x1, 0x1f ;  /* 0x0c201f00000b7f89 */ /* 0x000e6800000e0000 */
[----:B------:R-:W4:Y:S01]  /*a760*/  SHFL.BFLY PT, R2, R13, 0x1, 0x1f ;  /* 0x0c201f000d027f89 */ /* 0x000f2200000e0000 */
[----:B--2---:R-:W-:Y:S02]  /*a770*/  IMAD.MOV.U32 R8, RZ, RZ, RZ ;  /* 0x000000ffff087224 */ /* 0x004fe400078e00ff */
[----:B-1----:R-:W-:Y:S01]  /*a780*/  FADD.FTZ R11, R0, R11 ;  /* 0x0000000b000b7221 */ /* 0x002fe20000010000 */
        /* <DEDUP_REMOVED lines=10> */
[----:B------:R-:W2:Y:S01]  /*a830*/  @P3 MUFU.LG2 R9, R15 ;  /* 0x0000000f00093308 */ /* 0x000ea20000000c00 */
[----:B------:R-:W-:Y:S02]  /*a840*/  WARPGROUP.DEPBAR.LE gsb0, 0x0 ;  /* 0x00008000000079c5 */ /* 0x000fe40000010000 */
[----:B------:R-:W-:-:S06]  /*a850*/  WARPGROUP.ARRIVE ;  /* 0x00000000000079c5 */ /* 0x000fcc0000000000 */
[----:B------:R-:W-:Y:S01]  /*a860*/  QGMMA.64x256x32.F32.E4M3.E4M3 R24, R184, gdesc[UR8], R24, gsb0 ;  /* 0x03e00008b8187df3 */ /* 0x000fe20008000818 */
[----:B------:R-:W4:Y:S01]  /*a870*/  @P1 MUFU.RCP R10, R12 ;  /* 0x0000000c000a1308 */ /* 0x000f220000001000 */
[----:B------:R-:W-:Y:S02]  /*a880*/  IMAD.U32 R4, RZ, RZ, UR38 ;  /* 0x00000026ff047e24 */ /* 0x000fe4000f8e00ff */
[----:B------:R-:W-:Y:S02]  /*a890*/  IMAD.U32 R20, RZ, RZ, UR38 ;  /* 0x00000026ff147e24 */ /* 0x000fe4000f8e00ff */
[----:B-1----:R-:W-:Y:S01]  /*a8a0*/  @P2 FMUL.FTZ R3, R3, 0.69314718246459960938 ;  /* 0x3f31721803032820 */ /* 0x002fe20000410000 */
[----:B------:R-:W-:Y:S01]  /*a8b0*/  @P2 FMUL.FTZ R4, R4, 0.69314718246459960938 ;  /* 0x3f31721804042820 */ /* 0x000fe20000410000 */
[----:B--2---:R-:W-:Y:S01]  /*a8c0*/  @P3 FMUL.FTZ R9, R9, 0.69314718246459960938 ;  /* 0x3f31721809093820 */ /* 0x004fe20000410000 */
[----:B------:R-:W-:Y:S01]  /*a8d0*/  @P3 FMUL.FTZ R20, R20, 0.69314718246459960938 ;  /* 0x3f31721814143820 */ /* 0x000fe20000410000 */
[----:B------:R-:W-:-:S02]  /*a8e0*/  IMAD.MOV.U32 R2, RZ, RZ, -0x800000 ;  /* 0xff800000ff027424 */ /* 0x000fc400078e00ff */
[----:B------:R-:W-:Y:S01]  /*a8f0*/  @P2 FFMA.FTZ R2, R4, R5, R3 ;  /* 0x0000000504022223 */ /* 0x000fe20000010003 */
[----:B------:R-:W-:Y:S02]  /*a900*/  IMAD.MOV.U32 R0, RZ, RZ, -0x800000 ;  /* 0xff800000ff007424 */ /* 0x000fe400078e00ff */
[----:B------:R-:W-:Y:S01]  /*a910*/  @P3 FFMA.FTZ R0, R20, R6, R9 ;  /* 0x0000000614003223 */ /* 0x000fe20000010009 */
[-C--:B---3--:R-:W-:Y:S01]  /*a920*/  FMUL.FTZ R14, R8, R7.reuse ;  /* 0x00000007080e7220 */ /* 0x088fe20000410000 */
[----:B----4-:R-:W-:Y:S01]  /*a930*/  FMUL.FTZ R7, R10, R7 ;  /* 0x000000070a077220 */ /* 0x010fe20000410000 */
[----:B------:R-:W-:Y:S02]  /*a940*/  WARPGROUP.DEPBAR.LE gsb0, 0x0 ;  /* 0x00008000000079c5 */ /* 0x000fe40000010000 */
[----:B------:R-:W-:Y:S05]  /*a950*/  @!P0 BRA `(.L_x_847) ;  /* 0x0000000000048947 */ /* 0x000fea0003800000 */
[----:B------:R-:W-:Y:S01]  /*a960*/  BPT.TRAP 0x1 ;  /* 0x000000040000795c */ /* 0x000fe20000300000 */
.L_x_847:
[----:B------:R-:W-:Y:S01]  /*a970*/  UIADD3 UR4, UR14, 0x28460, URZ ;  /* 0x000284600e047890 */ /* 0x000fe2000fffe03f */
[-C--:B------:R-:W-:Y:S01]  /*a980*/  FMUL.FTZ R3, R28, R14.reuse ;  /* 0x0000000e1c037220 */ /* 0x080fe20000410000 */
[----:B------:R-:W-:Y:S01]  /*a990*/  UIADD3 UR39, UR39, 0x1, URZ ;  /* 0x0000000127277890 */ /* 0x000fe2000fffe03f */
[-C--:B------:R-:W-:Y:S01]  /*a9a0*/  FMUL.FTZ R5, R36, R14.reuse ;  /* 0x0000000e24057220 */ /* 0x080fe20000410000 */
[----:B------:R-:W-:Y:S01]  /*a9b0*/  UPRMT UR4, UR46, 0x654, UR4 ;  /* 0x000006542e047896 */ /* 0x000fe20008000004 */
        /* <DEDUP_REMOVED lines=51> */
[----:B------:R-:W-:Y:S01]  /*acf0*/  SYNCS.ARRIVE.TRANS64.RED.A1T0 RZ, [UR4], RZ ;  /* 0x000000ffffff79a7 */ /* 0x000fe20008100404 */
        /* <DEDUP_REMOVED lines=76> */
[----:B------:R-:W-:Y:S01]  /*b1c0*/  PLOP3.LUT P0, PT, PT, PT, PT, 0x8, 0x0 ;  /* 0x000000000000781c */ /* 0x000fe20003f0e170 */
[----:B------:R-:W-:Y:S01]  /*b1d0*/  FMUL.FTZ R7, R151, R7 ;  /* 0x0000000797077220 */ /* 0x000fe20000410000 */
[----:B------:R-:W-:-:S02]  /*b1e0*/  UIADD3 UR59, UR59, 0x1, URZ ;  /* 0x000000013b3b7890 */ /* 0x000fc4000fffe03f */
[----:B------:R-:W-:Y:S02]  /*b1f0*/  USEL UR39, UR39, URZ, UP0 ;  /* 0x0000003f27277287 */ /* 0x000fe40008000000 */
[----:B------:R-:W-:-:S12]  /*b200*/  ULOP3.LUT UR36, UR36, UR4, URZ, 0x3c, !UPT ;  /* 0x0000000424247292 */ /* 0x000fd8000f8e3c3f */
.L_x_773:
[----:B------:R-:W1:Y:S08]  /*b210*/  S2UR UR46, SR_CgaCtaId ;  /* 0x00000000002e79c3 */ /* 0x000e700000008800 */
[----:B------:R-:W-:Y:S06]  /*b220*/  BAR.SYNC.DEFER_BLOCKING 0x5, 0x180 ;  /* 0x0146000000007b1d */ /* 0x000fec0000010000 */
[----:B------:R-:W-:-:S02]  /*b230*/  UMOV UR37, 0x400 ;  /* 0x0000040000257882 */ /* 0x000fc40000000000 */
[----:B-1----:R-:W-:-:S09]  /*b240*/  ULEA UR37, UR46, UR37, 0x18 ;  /* 0x000000252e257291 */ /* 0x002fd2000f8ec03f */
[----:B------:R-:W1:Y:S02]  /*b250*/  LDS R14, [UR37+0x284d0] ;  /* 0x0284d025ff0e7984 */ /* 0x000e640008000800 */
[----:B-1----:R-:W-:Y:S01]  /*b260*/  R2UR UR4, R14 ;  /* 0x000000000e0472ca */ /* 0x002fe200000e0000 */
[----:B------:R-:W-:Y:S06]  /*b270*/  BAR.ARV 0x4, 0x180 ;  /* 0x0106000000007b1d */ /* 0x000fec0000002000 */
[----:B------:R-:W-:Y:S08]  /*b280*/  @P0 BRA `(.L_x_848) ;  /* 0x0000001800f40947 */ /* 0x000ff00003800000 */
[----:B------:R-:W1:Y:S01]  /*b290*/  S2R R58, SR_TID.X ;  /* 0x00000000003a7919 */ /* 0x000e620000002100 */
[----:B------:R-:W-:Y:S01]  /*b2a0*/  ULDC.64 UR6, c[0x4][0x110] ;  /* 0x0100440000067ab9 */ /* 0x000fe20000000a00 */
[----:B------:R-:W-:Y:S01]  /*b2b0*/  F2FP.BF16.F32.PACK_AB R17, R12, R57 ;  /* 0x000000390c11723e */ /* 0x000fe200000010ff */
[----:B------:R-:W-:Y:S01]  /*b2c0*/  ULDC UR10, c[0x0][0xa88] ;  /* 0x0002a200000a7ab9 */ /* 0x000fe20000000800 */
[----:B-1----:R-:W-:-:S05]  /*b2d0*/  IMAD.SHL.U32 R14, R58, 0x4, RZ ;  /* 0x000000043a0e7824 */ /* 0x002fca00078e00ff */
[----:B------:R-:W-:-:S04]  /*b2e0*/  LOP3.LUT R14, R14, 0xc, RZ, 0xc0, !PT ;  /* 0x0000000c0e0e7812 */ /* 0x000fc800078ec0ff */
[----:B------:R-:W-:-:S05]  /*b2f0*/  IADD3 R14, P0, R14, UR6, RZ ;  /* 0x000000060e0e7c10 */ /* 0x000fca000ff1e0ff */
[----:B------:R-:W-:Y:S01]  /*b300*/  IMAD.X R15, RZ, RZ, UR7, P0 ;  /* 0x00000007ff0f7e24 */ /* 0x000fe200080e06ff */
[----:B------:R-:W-:Y:S02]  /*b310*/  F2FP.BF16.F32.PACK_AB R5, R5, R32 ;  /* 0x000000200505723e */ /* 0x000fe400000010ff */
[----:B------:R-:W-:Y:S02]  /*b320*/  F2FP.BF16.F32.PACK_AB R6, R6, R33 ;  /* 0x000000210606723e */ /* 0x000fe400000010ff */
[----:B------:R-:W-:Y:S01]  /*b330*/  F2FP.BF16.F32.PACK_AB R25, R4, R25 ;  /* 0x000000190419723e */ /* 0x000fe200000010ff */
[----:B------:R1:W2:Y:S01]  /*b340*/  LDG.E.CONSTANT R14, desc[UR52][R14.64] ;  /* 0x000000340e0e7981 */ /* 0x0002a2000c1e9900 */
[----:B------:R-:W-:Y:S01]  /*b350*/  LOP3.LUT P0, R12, R58, 0x3, RZ, 0xc0, !PT ;  /* 0x000000033a0c7812 */ /* 0x000fe2000780c0ff */
[----:B------:R-:W-:Y:S01]  /*b360*/  USHF.R.S32.HI UR5, URZ, 0x1f, UR43 ;  /* 0x0000001f3f057899 */ /* 0x000fe2000801142b */
[----:B------:R-:W-:Y:S01]  /*b370*/  F2FP.BF16.F32.PACK_AB R21, R21, R64 ;  /* 0x000000401515723e */ /* 0x000fe200000010ff */
[----:B------:R-:W-:Y:S01]  /*b380*/  ULDC.64 UR6, c[0x0][0xb70] ;  /* 0x0002dc0000067ab9 */ /* 0x000fe20000000a00 */
[----:B------:R-:W-:Y:S01]  /*b390*/  ISETP.EQ.OR P0, PT, R12, 0x3, !P0 ;  /* 0x000000030c00780c */ /* 0x000fe20004702670 */
[----:B------:R-:W-:Y:S01]  /*b3a0*/  UIMAD UR5, UR5, UR6, URZ ;  /* 0x00000006050572a4 */ /* 0x000fe2000f8e023f */
[----:B------:R-:W-:Y:S01]  /*b3b0*/  F2FP.BF16.F32.PACK_AB R4, R20, R65 ;  /* 0x000000411404723e */ /* 0x000fe200000010ff */
[----:B------:R-:W-:Y:S01]  /*b3c0*/  UIMAD.WIDE.U32 UR8, UR43, UR6, URZ ;  /* 0x000000062b0872a5 */ /* 0x000fe2000f8e003f */
[----:B------:R-:W-:Y:S01]  /*b3d0*/  SEL R59, R5, R6, P0 ;  /* 0x00000006053b7207 */ /* 0x000fe20000000000 */
[----:B------:R-:W-:Y:S01]  /*b3e0*/  UIMAD UR5, UR43, UR7, UR5 ;  /* 0x000000072b0572a4 */ /* 0x000fe2000f8e0205 */
[----:B------:R-:W-:-:S02]  /*b3f0*/  SEL R12, R6, R5, P0 ;  /* 0x00000005060c7207 */ /* 0x000fc40000000000 */
[----:B------:R-:W-:Y:S01]  /*b400*/  F2FP.BF16.F32.PACK_AB R150, R150, R27 ;  /* 0x0000001b9696723e */ /* 0x000fe200000010ff */
[----:B------:R-:W-:Y:S01]  /*b410*/  UIADD3 UR5, UR9, UR5, URZ ;  /* 0x0000000509057290 */ /* 0x000fe2000fffe03f */
[----:B------:R-:W-:Y:S01]  /*b420*/  F2FP.BF16.F32.PACK_AB R7, R7, R26 ;  /* 0x0000001a0707723e */ /* 0x000fe200000010ff */
[----:B------:R-:W-:Y:S01]  /*b430*/  ULDC.64 UR6, c[0x0][0xb40] ;  /* 0x0002d00000067ab9 */ /* 0x000fe20000000a00 */
[----:B------:R-:W-:Y:S02]  /*b440*/  IADD3 R5, P5, R18, 0x20, RZ ;  /* 0x0000002012057810 */ /* 0x000fe40007fbe0ff */
[----:B------:R-:W-:Y:S02]  /*b450*/  SEL R75, R21, R4, P0 ;  /* 0x00000004154b7207 */ /* 0x000fe40000000000 */
[----:B------:R-:W-:Y:S02]  /*b460*/  F2FP.BF16.F32.PACK_AB R10, R10, R49 ;  /* 0x000000310a0a723e */ /* 0x000fe400000010ff */
[----:B------:R-:W-:-:S02]  /*b470*/  SEL R21, R4, R21, P0 ;  /* 0x0000001504157207 */ /* 0x000fc40000000000 */
[----:B------:R-:W-:Y:S02]  /*b480*/  SEL R139, R150, R7, P0 ;  /* 0x00000007968b7207 */ /* 0x000fe40000000000 */
[----:B------:R-:W-:Y:S02]  /*b490*/  SEL R49, R7, R150, P0 ;  /* 0x0000009607317207 */ /* 0x000fe40000000000 */
[----:B------:R-:W-:Y:S02]  /*b4a0*/  LOP3.LUT R4, R5, 0x380, RZ, 0xc0, !PT ;  /* 0x0000038005047812 */ /* 0x000fe400078ec0ff */
[----:B------:R-:W-:Y:S02]  /*b4b0*/  IADD3 R7, P6, R18, 0x40, RZ ;  /* 0x0000004012077810 */ /* 0x000fe40007fde0ff */
[----:B------:R-:W-:Y:S02]  /*b4c0*/  F2FP.BF16.F32.PACK_AB R9, R9, R40 ;  /* 0x000000280909723e */ /* 0x000fe400000010ff */
[----:B------:R-:W-:-:S02]  /*b4d0*/  F2FP.BF16.F32.PACK_AB R8, R8, R41 ;  /* 0x000000290808723e */ /* 0x000fc400000010ff */
[----:B------:R-:W-:Y:S02]  /*b4e0*/  SHF.R.U64 R4, R4, 0x3, RZ ;  /* 0x0000000304047819 */ /* 0x000fe400000012ff */
[----:B------:R-:W-:Y:S02]  /*b4f0*/  F2FP.BF16.F32.PACK_AB R51, R102, R51 ;  /* 0x000000336633723e */ /* 0x000fe400000010ff */
[----:B------:R-:W-:Y:S02]  /*b500*/  F2FP.BF16.F32.PACK_AB R50, R103, R50 ;  /* 0x000000326732723e */ /* 0x000fe400000010ff */
[----:B------:R-:W-:Y:S02]  /*b510*/  LOP3.LUT R6, R7, 0x380, RZ, 0xc0, !PT ;  /* 0x0000038007067812 */ /* 0x000fe400078ec0ff */
[----:B------:R-:W-:Y:S02]  /*b520*/  F2FP.BF16.F32.PACK_AB R56, R13, R56 ;  /* 0x000000380d38723e */ /* 0x000fe400000010ff */
[----:B------:R-:W-:-:S02]  /*b530*/  F2FP.BF16.F32.PACK_AB R104, R61, R104 ;  /* 0x000000683d68723e */ /* 0x000fc400000010ff */
[----:B------:R-:W-:Y:S02]  /*b540*/  SEL R61, R9, R8, P0 ;  /* 0x00000008093d7207 */ /* 0x000fe40000000000 */
[----:B------:R-:W-:Y:S02]  /*b550*/  SEL R13, R8, R9, P0 ;  /* 0x00000009080d7207 */ /* 0x000fe40000000000 */
[----:B------:R-:W-:Y:S02]  /*b560*/  F2FP.BF16.F32.PACK_AB R119, R119, R42 ;  /* 0x0000002a7777723e */ /* 0x000fe400000010ff */
[----:B------:R-:W-:Y:S02]  /*b570*/  IADD3 R9, P3, R18, 0x60, RZ ;  /* 0x0000006012097810 */ /* 0x000fe40007f7e0ff */
[----:B------:R-:W-:Y:S01]  /*b580*/  LOP3.LUT R4, R4, R5, RZ, 0x3c, !PT ;  /* 0x0000000504047212 */ /* 0x000fe200078e3cff */
[----:B------:R-:W-:Y:S01]  /*b590*/  IMAD.X R5, RZ, RZ, R19, P5 ;  /* 0x000000ffff057224 */ /* 0x000fe200028e0613 */
[----:B------:R-:W-:-:S02]  /*b5a0*/  SEL R131, R51, R50, P0 ;  /* 0x0000003233837207 */ /* 0x000fc40000000000 */
[----:B------:R-:W-:Y:S02]  /*b5b0*/  SEL R42, R50, R51, P0 ;  /* 0x00000033322a7207 */ /* 0x000fe40000000000 */
[----:B------:R-:W-:Y:S02]  /*b5c0*/  SHF.R.U64 R6, R6, 0x3, RZ ;  /* 0x0000000306067819 */ /* 0x000fe400000012ff */
[----:B------:R-:W-:Y:S02]  /*b5d0*/  F2FP.BF16.F32.PACK_AB R53, R53, R96 ;  /* 0x000000603535723e */ /* 0x000fe400000010ff */
[----:B------:R-:W-:Y:S02]  /*b5e0*/  F2FP.BF16.F32.PACK_AB R52, R52, R97 ;  /* 0x000000613434723e */ /* 0x000fe400000010ff */
[----:B------:R-:W-:Y:S02]  /*b5f0*/  IADD3 R51, P5, R18, 0x4020, RZ ;  /* 0x0000402012337810 */ /* 0x000fe40007fbe0ff */
[----:B------:R-:W-:-:S02]  /*b600*/  LOP3.LUT R8, R9, 0x380, RZ, 0xc0, !PT ;  /* 0x0000038009087812 */ /* 0x000fc400078ec0ff */
[----:B------:R-:W-:Y:S02]  /*b610*/  F2FP.BF16.F32.PACK_AB R24, R3, R24 ;  /* 0x000000180318723e */ /* 0x000fe400000010ff */
[----:B------:R-:W-:Y:S02]  /*b620*/  F2FP.BF16.F32.PACK_AB R44, R44, R89 ;  /* 0x000000592c2c723e */ /* 0x000fe400000010ff */
[----:B------:R-:W-:Y:S01]  /*b630*/  LOP3.LUT R6, R6, R7, RZ, 0x3c, !PT ;  /* 0x0000000706067212 */ /* 0x000fe200078e3cff */
[----:B------:R-:W-:Y:S01]  /*b640*/  IMAD.X R7, RZ, RZ, R19, P6 ;  /* 0x000000ffff077224 */ /* 0x000fe200030e0613 */
[----:B------:R-:W-:Y:S02]  /*b650*/  LOP3.LUT R99, R18, 0x380, RZ, 0xc0, !PT ;  /* 0x0000038012637812 */ /* 0x000fe400078ec0ff */
[----:B------:R-:W-:Y:S02]  /*b660*/  F2FP.BF16.F32.PACK_AB R37, R37, R80 ;  /* 0x000000502525723e */ /* 0x000fe400000010ff */
[----:B------:R-:W-:-:S02]  /*b670*/  F2FP.BF16.F32.PACK_AB R36, R36, R81 ;  /* 0x000000512424723e */ /* 0x000fc400000010ff */
[----:B------:R-:W-:Y:S02]  /*b680*/  SEL R89, R53, R52, P0 ;  /* 0x0000003435597207 */ /* 0x000fe40000000000 */
[----:B------:R-:W-:Y:S02]  /*b690*/  SEL R27, R52, R53, P0 ;  /* 0x00000035341b7207 */ /* 0x000fe40000000000 */
[----:B------:R-:W-:Y:S02]  /*b6a0*/  LOP3.LUT R50, R51, 0x380, RZ, 0xc0, !PT ;  /* 0x0000038033327812 */ /* 0x000fe400078ec0ff */
        /* <DEDUP_REMOVED lines=8> */
[----:B------:R-:W-:-:S02]  /*b730*/  SHF.R.U64 R8, R8, 0x3, RZ ;  /* 0x0000000308087819 */ /* 0x000fc400000012ff */
[----:B------:R-:W-:Y:S02]  /*b740*/  F2FP.BF16.F32.PACK_AB R66, R79, R66 ;  /* 0x000000424f42723e */ /* 0x000fe400000010ff */
[----:B------:R-:W-:Y:S02]  /*b750*/  F2FP.BF16.F32.PACK_AB R55, R94, R55 ;  /* 0x000000375e37723e */ /* 0x000fe400000010ff */
[----:B------:R-:W-:Y:S02]  /*b760*/  F2FP.BF16.F32.PACK_AB R54, R95, R54 ;  /* 0x000000365f36723e */ /* 0x000fe400000010ff */
[----:B------:R-:W-:Y:S02]  /*b770*/  SEL R57, R24, R25, P0 ;  /* 0x0000001918397207 */ /* 0x000fe40000000000 */
[----:B------:R-:W-:Y:S02]  /*b780*/  SEL R43, R25, R24, P0 ;  /* 0x00000018192b7207 */ /* 0x000fe40000000000 */
[----:B------:R-:W-:-:S02]  /*b790*/  SHF.R.U64 R99, R99, 0x3, RZ ;  /* 0x0000000363637819 */ /* 0x000fc400000012ff */
[----:B------:R-:W-:Y:S02]  /*b7a0*/  F2FP.BF16.F32.PACK_AB R76, R76, R121 ;  /* 0x000000794c4c723e */ /* 0x000fe400000010ff */
[----:B------:R-:W-:Y:S02]  /*b7b0*/  SEL R79, R37, R36, P0 ;  /* 0x00000024254f7207 */ /* 0x000fe40000000000 */
[----:B------:R-:W-:Y:S02]  /*b7c0*/  SEL R25, R36, R37, P0 ;  /* 0x0000002524197207 */ /* 0x000fe40000000000 */
[----:B------:R-:W-:Y:S02]  /*b7d0*/  SHF.R.U64 R50, R50, 0x3, RZ ;  /* 0x0000000332327819 */ /* 0x000fe400000012ff */
[----:B------:R-:W-:Y:S02]  /*b7e0*/  F2FP.BF16.F32.PACK_AB R142, R142, R31 ;  /* 0x0000001f8e8e723e */ /* 0x000fe400000010ff */
[----:B------:R-:W-:-:S02]  /*b7f0*/  SEL R121, R124, R117, P0 ;  /* 0x000000757c797207 */ /* 0x000fc40000000000 */
[----:B------:R-:W-:Y:S02]  /*b800*/  SEL R36, R117, R124, P0 ;  /* 0x0000007c75247207 */ /* 0x000fe40000000000 */
[----:B------:R-:W-:Y:S02]  /*b810*/  LOP3.LUT R52, R53, 0x380, RZ, 0xc0, !PT ;  /* 0x0000038035347812 */ /* 0x000fe400078ec0ff */
[----:B------:R-:W-:Y:S02]  /*b820*/  F2FP.BF16.F32.PACK_AB R101, R101, R144 ;  /* 0x000000906565723e */ /* 0x000fe400000010ff */
[----:B------:R-:W-:Y:S02]  /*b830*/  F2FP.BF16.F32.PACK_AB R100, R100, R145 ;  /* 0x000000916464723e */ /* 0x000fe400000010ff */
[----:B------:R-:W-:Y:S02]  /*b840*/  SEL R103, R128, R129, P0 ;  /* 0x0000008180677207 */ /* 0x000fe40000000000 */
[----:B------:R-:W-:-:S02]  /*b850*/  SEL R31, R129, R128, P0 ;  /* 0x00000080811f7207 */ /* 0x000fc40000000000 */
[----:B------:R-:W-:Y:S02]  /*b860*/  SEL R117, R70, R41, P0 ;  /* 0x0000002946757207 */ /* 0x000fe40000000000 */
[----:B------:R-:W-:Y:S02]  /*b870*/  SEL R37, R41, R70, P0 ;  /* 0x0000004629257207 */ /* 0x000fe40000000000 */
[----:B------:R-:W-:Y:S01]  /*b880*/  LOP3.LUT R8, R8, R9, RZ, 0x3c, !PT ;  /* 0x0000000908087212 */ /* 0x000fe200078e3cff */
[----:B------:R-:W-:Y:S01]  /*b890*/  IMAD.X R9, RZ, RZ, R19, P3 ;  /* 0x000000ffff097224 */ /* 0x000fe200018e0613 */
[----:B------:R-:W-:Y:S02]  /*b8a0*/  F2FP.BF16.F32.PACK_AB R3, R160, R161 ;  /* 0x000000a1a003723e */ /* 0x000fe400000010ff */
[----:B------:R-:W-:Y:S02]  /*b8b0*/  F2FP.BF16.F32.PACK_AB R158, R158, R159 ;  /* 0x0000009f9e9e723e */ /* 0x000fe400000010ff */
[----:B------:R-:W-:-:S02]  /*b8c0*/  SEL R129, R55, R54, P0 ;  /* 0x0000003637817207 */ /* 0x000fc40000000000 */
[----:B------:R-:W-:Y:S02]  /*b8d0*/  SEL R41, R54, R55, P0 ;  /* 0x0000003736297207 */ /* 0x000fe40000000000 */
[----:B------:R-:W-:Y:S01]  /*b8e0*/  LOP3.LUT R98, R99, R18, RZ, 0x3c, !PT ;  /* 0x0000001263627212 */ /* 0x000fe200078e3cff */
[--C-:B------:R-:W-:Y:S01]  /*b8f0*/  IMAD.MOV.U32 R99, RZ, RZ, R19.reuse ;  /* 0x000000ffff637224 */ /* 0x100fe200078e0013 */
[----:B------:R-:W-:Y:S02]  /*b900*/  IADD3 R55, P3, R18, 0x4060, RZ ;  /* 0x0000406012377810 */ /* 0x000fe40007f7e0ff */
[----:B------:R-:W-:Y:S01]  /*b910*/  LOP3.LUT R50, R50, R51, RZ, 0x3c, !PT ;  /* 0x0000003332327212 */ /* 0x000fe200078e3cff */
[----:B------:R-:W-:Y:S01]  /*b920*/  IMAD.X R51, RZ, RZ, R19, P5 ;  /* 0x000000ffff337224 */ /* 0x000fe200028e0613 */
[----:B------:R-:W-:Y:S02]  /*b930*/  SHF.R.U64 R52, R52, 0x3, RZ ;  /* 0x0000000334347819 */ /* 0x000fe400000012ff */
[----:B------:R-:W-:-:S02]  /*b940*/  SEL R107, R101, R100, P0 ;  /* 0x00000064656b7207 */ /* 0x000fc40000000000 */
[----:B------:R-:W-:Y:S02]  /*b950*/  SEL R33, R100, R101, P0 ;  /* 0x0000006564217207 */ /* 0x000fe40000000000 */
[----:B------:R-:W-:Y:S02]  /*b960*/  F2FP.BF16.F32.PACK_AB R11, R11, R48 ;  /* 0x000000300b0b723e */ /* 0x000fe400000010ff */
[----:B------:R-:W-:Y:S02]  /*b970*/  SEL R101, R3, R158, P0 ;  /* 0x0000009e03657207 */ /* 0x000fe40000000000 */
[----:B------:R-:W-:Y:S01]  /*b980*/  SEL R109, R158, R3, P0 ;  /* 0x000000039e6d7207 */ /* 0x000fe20000000000 */
[----:B------:R-:W-:Y:S01]  /*b990*/  VIADD R3, R196, UR42 ;  /* 0x0000002ac4037c36 */ /* 0x000fe20008000000 */
[----:B------:R-:W-:Y:S02]  /*b9a0*/  LOP3.LUT R54, R55, 0x380, RZ, 0xc0, !PT ;  /* 0x0000038037367812 */ /* 0x000fe400078ec0ff */
[----:B------:R-:W-:Y:S01]  /*b9b0*/  LOP3.LUT R52, R52, R53, RZ, 0x3c, !PT ;  /* 0x0000003534347212 */ /* 0x000fe200078e3cff */
[----:B------:R-:W-:Y:S01]  /*b9c0*/  IMAD.X R53, RZ, RZ, R19, P6 ;  /* 0x000000ffff357224 */ /* 0x000fe200030e0613 */
[----:B------:R-:W-:-:S02]  /*b9d0*/  MOV R108, R98 ;  /* 0x00000062006c7202 */ /* 0x000fc40000000f00 */
[----:B------:R-:W-:Y:S02]  /*b9e0*/  MOV R99, R50 ;  /* 0x0000003200637202 */ /* 0x000fe40000000f00 */
[----:B------:R-:W-:Y:S02]  /*b9f0*/  SEL R65, R11, R10, P0 ;  /* 0x0000000a0b417207 */ /* 0x000fe40000000000 */
[----:B-1----:R-:W-:Y:S01]  /*ba00*/  SEL R15, R10, R11, P0 ;  /* 0x0000000b0a0f7207 */ /* 0x002fe20000000000 */
[----:B------:R-:W-:Y:S01]  /*ba10*/  VIADD R10, R3, 0x8 ;  /* 0x00000008030a7836 */ /* 0x000fe20000000000 */
[----:B------:R-:W-:Y:S02]  /*ba20*/  SHF.R.U64 R54, R54, 0x3, RZ ;  /* 0x0000000336367819 */ /* 0x000fe400000012ff */
[----:B------:R-:W-:Y:S02]  /*ba30*/  F2FP.BF16.F32.PACK_AB R77, R77, R120 ;  /* 0x000000784d4d723e */ /* 0x000fe400000010ff */
[----:B------:R-:W-:-:S02]  /*ba40*/  LOP3.LUT P1, RZ, R195, 0x3, RZ, 0xc0, !PT ;  /* 0x00000003c3ff7812 */ /* 0x000fc4000782c0ff */
[----:B------:R-:W-:Y:S02]  /*ba50*/  IADD3 R11, P4, R18, 0x4000, RZ ;  /* 0x00004000120b7810 */ /* 0x000fe40007f9e0ff */
[----:B------:R-:W-:Y:S02]  /*ba60*/  MOV R98, R52 ;  /* 0x0000003400627202 */ /* 0x000fe40000000f00 */
[----:B------:R-:W-:Y:S02]  /*ba70*/  F2FP.BF16.F32.PACK_AB R62, R87, R62 ;  /* 0x0000003e573e723e */ /* 0x000fe400000010ff */
[----:B------:R-:W-:Y:S02]  /*ba80*/  F2FP.BF16.F32.PACK_AB R143, R143, R30 ;  /* 0x0000001e8f8f723e */ /* 0x000fe400000010ff */
[----:B------:R-:W-:Y:S01]  /*ba90*/  LOP3.LUT R54, R54, R55, RZ, 0x3c, !PT ;  /* 0x0000003736367212 */ /* 0x000fe200078e3cff */
[----:B------:R-:W-:Y:S01]  /*baa0*/  IMAD.X R55, RZ, RZ, R19, P3 ;  /* 0x000000ffff377224 */ /* 0x000fe200018e0613 */
[----:B------:R-:W-:-:S02]  /*bab0*/  F2FP.BF16.F32.PACK_AB R29, R29, R72 ;  /* 0x000000481d1d723e */ /* 0x000fc400000010ff */
[----:B------:R-:W-:Y:S02]  /*bac0*/  F2FP.BF16.F32.PACK_AB R28, R28, R73 ;  /* 0x000000491c1c723e */ /* 0x000fe400000010ff */
[----:B------:R-:W-:Y:S02]  /*bad0*/  SEL R87, R77, R76, P0 ;  /* 0x0000004c4d577207 */ /* 0x000fe40000000000 */
[----:B------:R-:W-:Y:S02]  /*bae0*/  SEL R30, R76, R77, P0 ;  /* 0x0000004d4c1e7207 */ /* 0x000fe40000000000 */
[----:B------:R-:W-:Y:S02]  /*baf0*/  ISETP.GE.OR P2, PT, R10, UR10, P1 ;  /* 0x0000000a0a007c0c */ /* 0x000fe40008f46670 */
[----:B------:R-:W-:Y:S02]  /*bb00*/  F2FP.BF16.F32.PACK_AB R105, R60, R105 ;  /* 0x000000693c69723e */ /* 0x000fe400000010ff */
[----:B------:R-:W-:-:S02]  /*bb10*/  LOP3.LUT R10, R11, 0x380, RZ, 0xc0, !PT ;  /* 0x000003800b0a7812 */ /* 0x000fc400078ec0ff */
[----:B------:R-:W-:Y:S02]  /*bb20*/  IADD3 R77, P3, R18, 0x8060, RZ ;  /* 0x00008060124d7810 */ /* 0x000fe40007f7e0ff */
[----:B------:R-:W-:Y:S02]  /*bb30*/  F2FP.BF16.F32.PACK_AB R67, R78, R67 ;  /* 0x000000434e43723e */ /* 0x000fe400000010ff */
[----:B------:R-:W-:Y:S02]  /*bb40*/  SEL R71, R29, R28, P0 ;  /* 0x0000001c1d477207 */ /* 0x000fe40000000000 */
[----:B------:R-:W-:Y:S02]  /*bb50*/  SEL R24, R28, R29, P0 ;  /* 0x0000001d1c187207 */ /* 0x000fe40000000000 */
[----:B------:R-:W-:Y:S02]  /*bb60*/  SEL R81, R104, R105, P0 ;  /* 0x0000006968517207 */ /* 0x000fe40000000000 */
[----:B------:R-:W-:-:S02]  /*bb70*/  SEL R28, R105, R104, P0 ;  /* 0x00000068691c7207 */ /* 0x000fc40000000000 */
[----:B------:R-:W-:Y:S02]  /*bb80*/  SHF.R.U64 R10, R10, 0x3, RZ ;  /* 0x000000030a0a7819 */ /* 0x000fe400000012ff */
[----:B------:R-:W-:Y:S02]  /*bb90*/  LOP3.LUT R76, R77, 0x380, RZ, 0xc0, !PT ;  /* 0x000003804d4c7812 */ /* 0x000fe400078ec0ff */
[----:B------:R-:W-:Y:S02]  /*bba0*/  F2FP.BF16.F32.PACK_AB R63, R86, R63 ;  /* 0x0000003f563f723e */ /* 0x000fe400000010ff */
[----:B------:R-:W-:Y:S02]  /*bbb0*/  F2FP.BF16.F32.PACK_AB R112, R69, R112 ;  /* 0x000000704570723e */ /* 0x000fe400000010ff */
[----:B------:R-:W-:Y:S02]  /*bbc0*/  MOV R104, R6 ;  /* 0x0000000600687202 */ /* 0x000fe40000000f00 */
[----:B------:R-:W-:-:S02]  /*bbd0*/  F2FP.BF16.F32.PACK_AB R126, R126, R39 ;  /* 0x000000277e7e723e */ /* 0x000fc400000010ff */
[----:B------:R-:W-:Y:S02]  /*bbe0*/  SEL R69, R56, R17, P0 ;  /* 0x0000001138457207 */ /* 0x000fe40000000000 */
[----:B------:R-:W-:Y:S02]  /*bbf0*/  SEL R20, R17, R56, P0 ;  /* 0x0000003811147207 */ /* 0x000fe40000000000 */
[----:B------:R-:W-:Y:S02]  /*bc00*/  IADD3 R73, P6, R18, 0x8040, RZ ;  /* 0x0000804012497810 */ /* 0x000fe40007fde0ff */
[----:B------:R-:W-:Y:S02]  /*bc10*/  SEL R123, R67, R66, P0 ;  /* 0x00000042437b7207 */ /* 0x000fe40000000000 */
[----:B------:R-:W-:Y:S02]  /*bc20*/  SEL R39, R66, R67, P0 ;  /* 0x0000004342277207 */ /* 0x000fe40000000000 */
[----:B------:R-:W-:Y:S01]  /*bc30*/  LOP3.LUT R10, R10, R11, RZ, 0x3c, !PT ;  /* 0x0000000b0a0a7212 */ /* 0x000fe200078e3cff */
[----:B------:R-:W-:Y:S01]  /*bc40*/  IMAD.X R11, RZ, RZ, R19, P4 ;  /* 0x000000ffff0b7224 */ /* 0x000fe200020e0613 */
[----:B------:R-:W-:-:S02]  /*bc50*/  IADD3 R67, P5, R18, 0x8020, RZ ;  /* 0x0000802012437810 */ /* 0x000fc40007fbe0ff */
[----:B------:R-:W-:Y:S02]  /*bc60*/  SHF.R.U64 R76, R76, 0x3, RZ ;  /* 0x000000034c4c7819 */ /* 0x000fe400000012ff */
[----:B------:R-:W-:Y:S02]  /*bc70*/  SEL R125, R63, R62, P0 ;  /* 0x0000003e3f7d7207 */ /* 0x000fe40000000000 */
[----:B------:R-:W-:Y:S02]  /*bc80*/  SEL R40, R62, R63, P0 ;  /* 0x0000003f3e287207 */ /* 0x000fe40000000000 */
[----:B------:R-:W-:Y:S02]  /*bc90*/  IADD3 R63, P4, R18, 0x8000, RZ ;  /* 0x00008000123f7810 */ /* 0x000fe40007f9e0ff */
[----:B------:R-:W-:Y:S02]  /*bca0*/  LOP3.LUT R72, R73, 0x380, RZ, 0xc0, !PT ;  /* 0x0000038049487812 */ /* 0x000fe400078ec0ff */
[----:B------:R-:W-:-:S02]  /*bcb0*/  LOP3.LUT R66, R67, 0x380, RZ, 0xc0, !PT ;  /* 0x0000038043427812 */ /* 0x000fc400078ec0ff */
[----:B------:R-:W-:Y:S01]  /*bcc0*/  LOP3.LUT R76, R76, R77, RZ, 0x3c, !PT ;  /* 0x0000004d4c4c7212 */ /* 0x000fe200078e3cff */
[----:B------:R-:W-:Y:S01]  /*bcd0*/  IMAD.X R77, RZ, RZ, R19, P3 ;  /* 0x000000ffff4d7224 */ /* 0x000fe200018e0613 */
[----:B------:R-:W-:Y:S02]  /*bce0*/  F2FP.BF16.F32.PACK_AB R156, R156, R157 ;  /* 0x0000009d9c9c723e */ /* 0x000fe400000010ff */
[----:B------:R-:W-:Y:S02]  /*bcf0*/  F2FP.BF16.F32.PACK_AB R155, R154, R155 ;  /* 0x0000009b9a9b723e */ /* 0x000fe400000010ff */
[----:B------:R-:W-:Y:S02]  /*bd00*/  F2FP.BF16.F32.PACK_AB R113, R68, R113 ;  /* 0x000000714471723e */ /* 0x000fe400000010ff */
[----:B------:R-:W-:Y:S02]  /*bd10*/  F2FP.BF16.F32.PACK_AB R152, R152, R153 ;  /* 0x000000999898723e */ /* 0x000fe400000010ff */
[----:B------:R-:W-:-:S02]  /*bd20*/  F2FP.BF16.F32.PACK_AB R149, R148, R149 ;  /* 0x000000959495723e */ /* 0x000fc400000010ff */
[----:B------:R-:W-:Y:S02]  /*bd30*/  LOP3.LUT R62, R63, 0x380, RZ, 0xc0, !PT ;  /* 0x000003803f3e7812 */ /* 0x000fe400078ec0ff */
[----:B------:R-:W-:Y:S02]  /*bd40*/  SHF.R.U64 R72, R72, 0x3, RZ ;  /* 0x0000000348487819 */ /* 0x000fe400000012ff */
[----:B------:R-:W-:Y:S02]  /*bd50*/  IADD3 R91, P3, R18, 0xc060, RZ ;  /* 0x0000c060125b7810 */ /* 0x000fe40007f7e0ff */
[----:B------:R-:W-:Y:S02]  /*bd60*/  F2FP.BF16.F32.PACK_AB R140, R140, R141 ;  /* 0x0000008d8c8c723e */ /* 0x000fe400000010ff */
[----:B------:R-:W-:Y:S02]  /*bd70*/  F2FP.BF16.F32.PACK_AB R133, R132, R133 ;  /* 0x000000858485723e */ /* 0x000fe400000010ff */
[----:B------:R-:W-:-:S02]  /*bd80*/  F2FP.BF16.F32.PACK_AB R93, R93, R136 ;  /* 0x000000885d5d723e */ /* 0x000fc400000010ff */
[----:B------:R-:W-:Y:S02]  /*bd90*/  F2FP.BF16.F32.PACK_AB R92, R92, R137 ;  /* 0x000000895c5c723e */ /* 0x000fe400000010ff */
[----:B------:R-:W-:Y:S02]  /*bda0*/  F2FP.BF16.F32.PACK_AB R46, R111, R46 ;  /* 0x0000002e6f2e723e */ /* 0x000fe400000010ff */
[----:B------:R-:W-:Y:S02]  /*bdb0*/  F2FP.BF16.F32.PACK_AB R127, R127, R38 ;  /* 0x000000267f7f723e */ /* 0x000fe400000010ff */
[----:B------:R-:W-:Y:S01]  /*bdc0*/  SHF.R.U64 R66, R66, 0x3, RZ ;  /* 0x0000000342427819 */ /* 0x000fe200000012ff */
[----:B--2---:R-:W-:Y:S01]  /*bdd0*/  SHFL.IDX PT, R101, R101, R14, 0x1c1f ;  /* 0x001c1f0e65657589 */ /* 0x004fe200000e0000 */
[----:B------:R-:W-:Y:S02]  /*bde0*/  LOP3.LUT R50, R14, 0x2, RZ, 0x3c, !PT ;  /* 0x000000020e327812 */ /* 0x000fe400078e3cff */
[----:B------:R-:W-:Y:S01]  /*bdf0*/  SEL R83, R112, R113, P0 ;  /* 0x0000007170537207 */ /* 0x000fe20000000000 */
[----:B------:R-:W-:Y:S01]  /*be00*/  SHFL.IDX PT, R57, R57, R14, 0x1c1f ;  /* 0x001c1f0e39397589 */ /* 0x000fe200000e0000 */
[----:B------:R-:W-:-:S02]  /*be10*/  SEL R29, R113, R112, P0 ;  /* 0x00000070711d7207 */ /* 0x000fc40000000000 */
[----:B------:R-:W-:Y:S01]  /*be20*/  SEL R111, R156, R155, P0 ;  /* 0x0000009b9c6f7207 */ /* 0x000fe20000000000 */
[----:B------:R-:W1:Y:S01]  /*be30*/  SHFL.IDX PT, R52, R109, R50, 0x1c1f ;  /* 0x001c1f326d347589 */ /* 0x000e6200000e0000 */
[----:B------:R-:W-:Y:S02]  /*be40*/  SEL R38, R155, R156, P0 ;  /* 0x0000009c9b267207 */ /* 0x000fe40000000000 */
[----:B------:R-:W-:Y:S01]  /*be50*/  F2FP.BF16.F32.PACK_AB R134, R134, R35 ;  /* 0x000000238686723e */ /* 0x000fe200000010ff */
[----:B------:R-:W2:Y:S01]  /*be60*/  SHFL.IDX PT, R6, R43, R50, 0x1c1f ;  /* 0x001c1f322b067589 */ /* 0x000ea200000e0000 */
[----:B------:R-:W-:Y:S02]  /*be70*/  F2FP.BF16.F32.PACK_AB R135, R135, R34 ;  /* 0x000000228787723e */ /* 0x000fe400000010ff */
[----:B------:R-:W-:Y:S01]  /*be80*/  SEL R113, R152, R149, P0 ;  /* 0x0000009598717207 */ /* 0x000fe20000000000 */
[----:B------:R-:W-:Y:S01]  /*be90*/  SHFL.IDX PT, R65, R65, R14, 0x1c1f ;  /* 0x001c1f0e41417589 */ /* 0x000fe200000e0000 */
[----:B------:R-:W-:-:S02]  /*bea0*/  SHF.R.U64 R62, R62, 0x3, RZ ;  /* 0x000000033e3e7819 */ /* 0x000fc400000012ff */
[----:B------:R-:W-:Y:S01]  /*beb0*/  LOP3.LUT R72, R72, R73, RZ, 0x3c, !PT ;  /* 0x0000004948487212 */ /* 0x000fe200078e3cff */
[----:B------:R-:W-:Y:S01]  /*bec0*/  SHFL.IDX PT, R56, R15, R50, 0x1c1f ;  /* 0x001c1f320f387589 */ /* 0x000fe200000e0000 */
[----:B------:R-:W-:Y:S01]  /*bed0*/  LOP3.LUT R90, R91, 0x380, RZ, 0xc0, !PT ;  /* 0x000003805b5a7812 */ /* 0x000fe200078ec0ff */
[----:B------:R-:W-:Y:S01]  /*bee0*/  IMAD.X R73, RZ, RZ, R19, P6 ;  /* 0x000000ffff497224 */ /* 0x000fe200030e0613 */
        /* <DEDUP_REMOVED lines=8> */
[----:B------:R-:W-:Y:S02]  /*bf70*/  F2FP.BF16.F32.PACK_AB R45, R45, R88 ;  /* 0x000000582d2d723e */ /* 0x000fe400000010ff */
[----:B------:R-:W-:Y:S01]  /*bf80*/  LOP3.LUT R66, R66, R67, RZ, 0x3c, !PT ;  /* 0x0000004342427212 */ /* 0x000fe200078e3cff */
[--C-:B------:R-:W-:Y:S01]  /*bf90*/  IMAD.X R67, RZ, RZ, R19.reuse, P5 ;  /* 0x000000ffff437224 */ /* 0x100fe200028e0613 */
[----:B------:R-:W-:Y:S01]  /*bfa0*/  IADD3 R93, P6, R18, 0xc040, RZ ;  /* 0x0000c040125d7810 */ /* 0x000fe20007fde0ff */
[----:B------:R-:W-:Y:S01]  /*bfb0*/  SHFL.IDX PT, R61, R61, R14, 0x1c1f ;  /* 0x001c1f0e3d3d7589 */ /* 0x000fe200000e0000 */
[----:B------:R-:W-:Y:S02]  /*bfc0*/  MOV R106, R4 ;  /* 0x00000004006a7202 */ /* 0x000fe40000000f00 */
[----:B------:R-:W-:Y:S01]  /*bfd0*/  LOP3.LUT R62, R62, R63, RZ, 0x3c, !PT ;  /* 0x0000003f3e3e7212 */ /* 0x000fe200078e3cff */
[----:B------:R-:W-:Y:S01]  /*bfe0*/  IMAD.X R63, RZ, RZ, R19, P4 ;  /* 0x000000ffff3f7224 */ /* 0x000fe200020e0613 */
[----:B------:R-:W-:Y:S01]  /*bff0*/  IADD3 R95, P5, R18, 0xc020, RZ ;  /* 0x0000c020125f7810 */ /* 0x000fe20007fbe0ff */
[----:B------:R-:W-:Y:S01]  /*c000*/  SHFL.IDX PT, R113, R113, R14, 0x1c1f ;  /* 0x001c1f0e71717589 */ /* 0x000fe200000e0000 */
[----:B------:R-:W-:-:S02]  /*c010*/  SHF.R.U64 R90, R90, 0x3, RZ ;  /* 0x000000035a5a7819 */ /* 0x000fc400000012ff */
[----:B-1----:R-:W-:Y:S01]  /*c020*/  SEL R5, R101, R52, P0 ;  /* 0x0000003465057207 */ /* 0x002fe20000000000 */
[----:B------:R-:W-:Y:S01]  /*c030*/  SHFL.IDX PT, R80, R35, R50, 0x1c1f ;  /* 0x001c1f3223507589 */ /* 0x000fe200000e0000 */
[----:B------:R-:W-:Y:S02]  /*c040*/  SEL R7, R52, R101, P0 ;  /* 0x0000006534077207 */ /* 0x000fe40000000000 */
[----:B------:R-:W-:Y:S01]  /*c050*/  MOV R55, R54 ;  /* 0x0000003600377202 */ /* 0x000fe20000000f00 */
[----:B------:R-:W1:Y:S01]  /*c060*/  SHFL.IDX PT, R52, R12, R50, 0x1c1f ;  /* 0x001c1f320c347589 */ /* 0x000e6200000e0000 */
[----:B------:R-:W-:Y:S02]  /*c070*/  SEL R85, R45, R44, P0 ;  /* 0x0000002c2d557207 */ /* 0x000fe40000000000 */
[----:B------:R-:W-:Y:S01]  /*c080*/  IADD3 R97, P4, R18, 0xc000, RZ ;  /* 0x0000c00012617810 */ /* 0x000fe20007f9e0ff */
[----:B------:R3:W4:Y:S01]  /*c090*/  SHFL.IDX PT, R54, R13, R50, 0x1c1f ;  /* 0x001c1f320d367589 */ /* 0x00072200000e0000 */
[----:B------:R-:W-:-:S02]  /*c0a0*/  LOP3.LUT R92, R93, 0x380, RZ, 0xc0, !PT ;  /* 0x000003805d5c7812 */ /* 0x000fc400078ec0ff */
[----:B------:R-:W-:Y:S01]  /*c0b0*/  SEL R26, R44, R45, P0 ;  /* 0x0000002d2c1a7207 */ /* 0x000fe20000000000 */
[----:B------:R-:W-:Y:S01]  /*c0c0*/  SHFL.IDX PT, R115, R115, R14, 0x1c1f ;  /* 0x001c1f0e73737589 */ /* 0x000fe200000e0000 */
[----:B------:R-:W-:Y:S02]  /*c0d0*/  LOP3.LUT R94, R95, 0x380, RZ, 0xc0, !PT ;  /* 0x000003805f5e7812 */ /* 0x000fe400078ec0ff */
[----:B------:R-:W-:Y:S01]  /*c0e0*/  LOP3.LUT R90, R90, R91, RZ, 0x3c, !PT ;  /* 0x0000005b5a5a7212 */ /* 0x000fe200078e3cff */
[----:B------:R-:W-:Y:S01]  /*c0f0*/  SHFL.IDX PT, R34, R34, R50, 0x1c1f ;  /* 0x001c1f3222227589 */ /* 0x000fe200000e0000 */
[----:B------:R-:W-:Y:S01]  /*c100*/  IMAD.X R91, RZ, RZ, R19, P3 ;  /* 0x000000ffff5b7224 */ /* 0x000fe200018e0613 */
[----:B------:R-:W-:Y:S02]  /*c110*/  F2FP.BF16.F32.PACK_AB R47, R110, R47 ;  /* 0x0000002f6e2f723e */ /* 0x000fe400000010ff */
[----:B------:R-:W-:Y:S01]  /*c120*/  SHFL.IDX PT, R69, R69, R14, 0x1c1f ;  /* 0x001c1f0e45457589 */ /* 0x000fe200000e0000 */
[----:B------:R-:W-:-:S02]  /*c130*/  LOP3.LUT R96, R97, 0x380, RZ, 0xc0, !PT ;  /* 0x0000038061607812 */ /* 0x000fc400078ec0ff */
[----:B------:R-:W-:Y:S01]  /*c140*/  SHF.R.U64 R92, R92, 0x3, RZ ;  /* 0x000000035c5c7819 */ /* 0x000fe200000012ff */
[----:B------:R-:W-:Y:S01]  /*c150*/  SHFL.IDX PT, R121, R121, R14, 0x1c1f ;  /* 0x001c1f0e79797589 */ /* 0x000fe200000e0000 */
[----:B------:R-:W-:Y:S02]  /*c160*/  MOV R63, R62 ;  /* 0x0000003e003f7202 */ /* 0x000fe40000000f00 */
[----:B------:R-:W-:Y:S01]  /*c170*/  MOV R53, R72 ;  /* 0x0000004800357202 */ /* 0x000fe20000000f00 */
[----:B------:R-:W-:Y:S01]  /*c180*/  SHFL.IDX PT, R20, R20, R50, 0x1c1f ;  /* 0x001c1f3214147589 */ /* 0x000fe200000e0000 */
[----:B------:R-:W-:Y:S02]  /*c190*/  SHF.R.U64 R94, R94, 0x3, RZ ;  /* 0x000000035e5e7819 */ /* 0x000fe400000012ff */
[----:B--2---:R-:W-:Y:S01]  /*c1a0*/  SEL R4, R57, R6, P0 ;  /* 0x0000000639047207 */ /* 0x004fe20000000000 */
[----:B------:R-:W-:Y:S01]  /*c1b0*/  SHFL.IDX PT, R36, R36, R50, 0x1c1f ;  /* 0x001c1f3224247589 */ /* 0x000fe200000e0000 */
[----:B------:R-:W-:-:S02]  /*c1c0*/  SEL R6, R6, R57, P0 ;  /* 0x0000003906067207 */ /* 0x000fc40000000000 */
[----:B------:R-:W-:Y:S01]  /*c1d0*/  SEL R133, R47, R46, P0 ;  /* 0x0000002e2f857207 */ /* 0x000fe20000000000 */
[----:B------:R-:W-:Y:S01]  /*c1e0*/  BAR.SYNC.DEFER_BLOCKING 0x1, 0x100 ;  /* 0x0044000000007b1d */ /* 0x000fe20000010000 */
[----:B------:R-:W-:Y:S02]  /*c1f0*/  SEL R44, R46, R47, P0 ;  /* 0x0000002f2e2c7207 */ /* 0x000fe40000000000 */
[----:B------:R-:W-:Y:S02]  /*c200*/  SHF.R.U64 R96, R96, 0x3, RZ ;  /* 0x0000000360607819 */ /* 0x000fe400000012ff */
[----:B------:R-:W-:Y:S01]  /*c210*/  LOP3.LUT R92, R92, R93, RZ, 0x3c, !PT ;  /* 0x0000005d5c5c7212 */ /* 0x000fe200078e3cff */
[----:B------:R-:W-:Y:S01]  /*c220*/  IMAD.X R93, RZ, RZ, R19, P6 ;  /* 0x000000ffff5d7224 */ /* 0x000fe200030e0613 */
[----:B------:R-:W-:Y:S01]  /*c230*/  MOV R67, R66 ;  /* 0x0000004200437202 */ /* 0x000fe20000000f00 */
[----:B------:R-:W-:Y:S01]  /*c240*/  SHFL.IDX PT, R75, R75, R14, 0x1c1f ;  /* 0x001c1f0e4b4b7589 */ /* 0x000fe200000e0000 */
[----:B------:R-:W-:-:S02]  /*c250*/  MOV R17, R90 ;  /* 0x0000005a00117202 */ /* 0x000fc40000000f00 */
[----:B------:R-:W-:Y:S01]  /*c260*/  SEL R137, R118, R119, P0 ;  /* 0x0000007776897207 */ /* 0x000fe20000000000 */
[----:B------:R-:W-:Y:S01]  /*c270*/  SHFL.IDX PT, R117, R117, R14, 0x1c1f ;  /* 0x001c1f0e75757589 */ /* 0x000fe200000e0000 */
[----:B------:R-:W-:Y:S02]  /*c280*/  SEL R45, R119, R118, P0 ;  /* 0x00000076772d7207 */ /* 0x000fe40000000000 */
[----:B------:R-:W-:Y:S01]  /*c290*/  SEL R119, R126, R127, P0 ;  /* 0x0000007f7e777207 */ /* 0x000fe20000000000 */
[----:B------:R-:W-:Y:S01]  /*c2a0*/  SHFL.IDX PT, R58, R21, R50, 0x1c1f ;  /* 0x001c1f32153a7589 */ /* 0x000fe200000e0000 */
[----:B------:R-:W-:Y:S02]  /*c2b0*/  SEL R46, R127, R126, P0 ;  /* 0x0000007e7f2e7207 */ /* 0x000fe40000000000 */
[----:B------:R-:W-:Y:S01]  /*c2c0*/  LOP3.LUT R94, R94, R95, RZ, 0x3c, !PT ;  /* 0x0000005f5e5e7212 */ /* 0x000fe200078e3cff */
[----:B------:R-:W2:Y:S01]  /*c2d0*/  SHFL.IDX PT, R82, R37, R50, 0x1c1f ;  /* 0x001c1f3225527589 */ /* 0x000ea200000e0000 */
[----:B------:R-:W-:Y:S01]  /*c2e0*/  SEL R127, R134, R135, P0 ;  /* 0x00000087867f7207 */ /* 0x000fe20000000000 */
[----:B------:R-:W-:Y:S01]  /*c2f0*/  IMAD.X R95, RZ, RZ, R19, P5 ;  /* 0x000000ffff5f7224 */ /* 0x000fe200028e0613 */
[----:B------:R-:W-:Y:S01]  /*c300*/  SEL R47, R135, R134, P0 ;  /* 0x00000086872f7207 */ /* 0x000fe20000000000 */
[----:B------:R-:W-:Y:S01]  /*c310*/  SHFL.IDX PT, R71, R71, R14, 0x1c1f ;  /* 0x001c1f0e47477589 */ /* 0x000fe200000e0000 */
[----:B------:R-:W-:-:S02]  /*c320*/  SEL R135, R142, R143, P0 ;  /* 0x0000008f8e877207 */ /* 0x000fc40000000000 */
[----:B------:R-:W-:Y:S01]  /*c330*/  SEL R48, R143, R142, P0 ;  /* 0x0000008e8f307207 */ /* 0x000fe20000000000 */
[----:B------:R-:W-:Y:S01]  /*c340*/  SHFL.IDX PT, R123, R123, R14, 0x1c1f ;  /* 0x001c1f0e7b7b7589 */ /* 0x000fe200000e0000 */
[----:B------:R-:W-:Y:S01]  /*c350*/  LOP3.LUT R96, R96, R97, RZ, 0x3c, !PT ;  /* 0x0000006160607212 */ /* 0x000fe200078e3cff */
[----:B------:R-:W-:Y:S01]  /*c360*/  IMAD.X R97, RZ, RZ, R19, P4 ;  /* 0x000000ffff617224 */ /* 0x000fe200020e0613 */
[----:B------:R-:W-:Y:S01]  /*c370*/  MOV R100, R10 ;  /* 0x0000000a00647202 */ /* 0x000fe20000000f00 */
[----:B------:R4:W5:Y:S01]  /*c380*/  SHFL.IDX PT, R60, R24, R50, 0x1c1f ;  /* 0x001c1f32183c7589 */ /* 0x00096200000e0000 */
[----:B------:R-:W-:Y:S02]  /*c390*/  MOV R11, R92 ;  /* 0x0000005c000b7202 */ /* 0x000fe40000000f00 */
[----:B------:R-:W-:Y:S01]  /*c3a0*/  MOV R51, R76 ;  /* 0x0000004c00337202 */ /* 0x000fe20000000f00 */
[----:B------:R-:W5:Y:S01]  /*c3b0*/  SHFL.IDX PT, R84, R39, R50, 0x1c1f ;  /* 0x001c1f3227547589 */ /* 0x000f6200000e0000 */
[----:B------:R-:W-:-:S02]  /*c3c0*/  MOV R10, R94 ;  /* 0x0000005e000a7202 */ /* 0x000fc40000000f00 */
[----:B------:R-:W-:Y:S01]  /*c3d0*/  MOV R97, R96 ;  /* 0x0000006000617202 */ /* 0x000fe20000000f00 */
[----:B------:R-:W-:Y:S01]  /*c3e0*/  SHFL.IDX PT, R79, R79, R14, 0x1c1f ;  /* 0x001c1f0e4f4f7589 */ /* 0x000fe200000e0000 */
[----:B------:R-:W-:Y:S01]  /*c3f0*/  MOV R102, R8 ;  /* 0x0000000800667202 */ /* 0x000fe20000000f00 */
[----:B------:R-:W-:Y:S01]  /*c400*/  IMAD.U32 R9, RZ, RZ, UR9 ;  /* 0x00000009ff097e24 */ /* 0x000fe2000f8e00ff */
[----:B-1----:R-:W-:Y:S01]  /*c410*/  SEL R12, R59, R52, P0 ;  /* 0x000000343b0c7207 */ /* 0x002fe20000000000 */
[----:B------:R-:W-:Y:S01]  /*c420*/  SHFL.IDX PT, R125, R125, R14, 0x1c1f ;  /* 0x001c1f0e7d7d7589 */ /* 0x000fe200000e0000 */
[----:B---3--:R-:W-:Y:S01]  /*c430*/  SEL R13, R111, R38, P0 ;  /* 0x000000266f0d7207 */ /* 0x008fe20000000000 */
[----:B------:R-:W-:Y:S01]  /*c440*/  IMAD.U32 R9, RZ, RZ, UR5 ;  /* 0x00000005ff097e24 */ /* 0x000fe2000f8e00ff */
[----:B------:R-:W-:Y:S01]  /*c450*/  SEL R15, R38, R111, P0 ;  /* 0x0000006f260f7207 */ /* 0x000fe20000000000 */
[----:B------:R1:W3:Y:S01]  /*c460*/  SHFL.IDX PT, R62, R25, R50, 0x1c1f ;  /* 0x001c1f32193e7589 */ /* 0x0002e200000e0000 */
[----:B----4-:R-:W-:Y:S01]  /*c470*/  SEL R24, R61, R54, P0 ;  /* 0x000000363d187207 */ /* 0x010fe20000000000 */
[----:B------:R-:W-:Y:S01]  /*c480*/  USHF.R.S32.HI UR5, URZ, 0x1f, UR44 ;  /* 0x0000001f3f057899 */ /* 0x000fe2000801142c */
[----:B--2---:R-:W-:Y:S01]  /*c490*/  SEL R35, R82, R117, P0 ;  /* 0x0000007552237207 */ /* 0x004fe20000000000 */
[----:B------:R3:W2:Y:S01]  /*c4a0*/  SHFL.IDX PT, R86, R40, R50, 0x1c1f ;  /* 0x001c1f3228567589 */ /* 0x0006a200000e0000 */
[----:B------:R-:W-:Y:S01]  /*c4b0*/  IMAD.U32 R8, RZ, RZ, UR8 ;  /* 0x00000008ff087e24 */ /* 0x000fe2000f8e00ff */
[----:B------:R-:W-:-:S02]  /*c4c0*/  ISETP.GE.OR P1, PT, R3, UR10, P1 ;  /* 0x0000000a03007c0c */ /* 0x000fc40008f26670 */
[----:B------:R-:W-:Y:S01]  /*c4d0*/  SHFL.IDX PT, R85, R85, R14, 0x1c1f ;  /* 0x001c1f0e55557589 */ /* 0x000fe200000e0000 */
[----:B-----5:R-:W-:Y:S02]  /*c4e0*/  SEL R38, R60, R71, P0 ;  /* 0x000000473c267207 */ /* 0x020fe40000000000 */
[----:B-1----:R-:W-:Y:S01]  /*c4f0*/  SEL R25, R113, R80, P0 ;  /* 0x0000005071197207 */ /* 0x002fe20000000000 */
[----:B------:R-:W-:Y:S01]  /*c500*/  SHFL.IDX PT, R129, R129, R14, 0x1c1f ;  /* 0x001c1f0e81817589 */ /* 0x000fe200000e0000 */
[----:B------:R-:W-:Y:S02]  /*c510*/  SEL R37, R123, R84, P0 ;  /* 0x000000547b257207 */ /* 0x000fe40000000000 */
[----:B------:R-:W-:Y:S01]  /*c520*/  SEL R39, R84, R123, P0 ;  /* 0x0000007b54277207 */ /* 0x000fe20000000000 */
[----:B------:R1:W-:Y:S04]  /*c530*/  SHFL.IDX PT, R64, R26, R50, 0x1c1f ;  /* 0x001c1f321a407589 */ /* 0x0003e800000e0000 */
[----:B------:R4:W-:Y:S04]  /*c540*/  SHFL.IDX PT, R68, R28, R50, 0x1c1f ;  /* 0x001c1f321c447589 */ /* 0x0009e800000e0000 */
[----:B------:R5:W-:Y:S01]  /*c550*/  SHFL.IDX PT, R72, R30, R50, 0x1c1f ;  /* 0x001c1f321e487589 */ /* 0x000be200000e0000 */
[----:B---3--:R-:W-:-:S02]  /*c560*/  SEL R40, R79, R62, P0 ;  /* 0x0000003e4f287207 */ /* 0x008fc40000000000 */
[----:B-1----:R-:W-:Y:S01]  /*c570*/  SEL R26, R54, R61, P0 ;  /* 0x0000003d361a7207 */ /* 0x002fe20000000000 */
[----:B------:R1:W-:Y:S01]  /*c580*/  SHFL.IDX PT, R88, R41, R50, 0x1c1f ;  /* 0x001c1f3229587589 */ /* 0x0003e200000e0000 */
[----:B--2---:R-:W-:Y:S02]  /*c590*/  SEL R43, R86, R125, P0 ;  /* 0x0000007d562b7207 */ /* 0x004fe40000000000 */
[----:B----4-:R-:W-:Y:S01]  /*c5a0*/  SEL R28, R65, R56, P0 ;  /* 0x00000038411c7207 */ /* 0x010fe20000000000 */
[----:B------:R-:W-:Y:S01]  /*c5b0*/  SHFL.IDX PT, R89, R89, R14, 0x1c1f ;  /* 0x001c1f0e59597589 */ /* 0x000fe200000e0000 */
[----:B-----5:R-:W-:Y:S02]  /*c5c0*/  SEL R30, R56, R65, P0 ;  /* 0x00000041381e7207 */ /* 0x020fe40000000000 */
[----:B------:R-:W2:Y:S01]  /*c5d0*/  LDC.64 R56, c[0x0][0xb78] ;  /* 0x0002de00ff387b82 */ /* 0x000ea20000000a00 */
[----:B------:R-:W-:Y:S01]  /*c5e0*/  SHFL.IDX PT, R131, R131, R14, 0x1c1f ;  /* 0x001c1f0e83837589 */ /* 0x000fe200000e0000 */
[----:B-1----:R-:W-:-:S03]  /*c5f0*/  SEL R41, R125, R86, P0 ;  /* 0x000000567d297207 */ /* 0x002fc60000000000 */
[----:B------:R1:W-:Y:S04]  /*c600*/  SHFL.IDX PT, R66, R27, R50, 0x1c1f ;  /* 0x001c1f321b427589 */ /* 0x0003e800000e0000 */
[----:B------:R3:W-:Y:S04]  /*c610*/  SHFL.IDX PT, R90, R42, R50, 0x1c1f ;  /* 0x001c1f322a5a7589 */ /* 0x0007e800000e0000 */
[----:B------:R-:W-:Y:S01]  /*c620*/  SHFL.IDX PT, R81, R81, R14, 0x1c1f ;  /* 0x001c1f0e51517589 */ /* 0x000fe200000e0000 */
[----:B-1----:R-:W-:-:S03]  /*c630*/  SEL R27, R80, R113, P0 ;  /* 0x00000071501b7207 */ /* 0x002fc60000000000 */
[----:B------:R-:W-:Y:S01]  /*c640*/  SHFL.IDX PT, R83, R83, R14, 0x1c1f ;  /* 0x001c1f0e53537589 */ /* 0x000fe200000e0000 */
[----:B---3--:R-:W-:-:S03]  /*c650*/  SEL R42, R62, R79, P0 ;  /* 0x0000004f3e2a7207 */ /* 0x008fc60000000000 */
[----:B------:R-:W-:Y:S01]  /*c660*/  SHFL.IDX PT, R133, R133, R14, 0x1c1f ;  /* 0x001c1f0e85857589 */ /* 0x000fe200000e0000 */
[----:B--2---:R-:W-:-:S03]  /*c670*/  IMAD.WIDE.U32 R8, R56, UR44, R8 ;  /* 0x0000002c38087c25 */ /* 0x004fc6000f8e0008 */
[----:B------:R1:W-:Y:S04]  /*c680*/  SHFL.IDX PT, R70, R29, R50, 0x1c1f ;  /* 0x001c1f321d467589 */ /* 0x0003e800000e0000 */
[----:B------:R-:W-:Y:S04]  /*c690*/  SHFL.IDX PT, R44, R44, R50, 0x1c1f ;  /* 0x001c1f322c2c7589 */ /* 0x000fe800000e0000 */
[----:B------:R-:W-:Y:S01]  /*c6a0*/  SHFL.IDX PT, R87, R87, R14, 0x1c1f ;  /* 0x001c1f0e57577589 */ /* 0x000fe200000e0000 */
[----:B-1----:R-:W-:-:S03]  /*c6b0*/  SEL R29, R115, R34, P0 ;  /* 0x00000022731d7207 */ /* 0x002fc60000000000 */
[----:B------:R-:W-:Y:S04]  /*c6c0*/  SHFL.IDX PT, R137, R137, R14, 0x1c1f ;  /* 0x001c1f0e89897589 */ /* 0x000fe800000e0000 */
[----:B------:R-:W-:Y:S04]  /*c6d0*/  SHFL.IDX PT, R92, R45, R50, 0x1c1f ;  /* 0x001c1f322d5c7589 */ /* 0x000fe800000e0000 */
[----:B------:R-:W-:Y:S04]  /*c6e0*/  SHFL.IDX PT, R103, R103, R14, 0x1c1f ;  /* 0x001c1f0e67677589 */ /* 0x000fe800000e0000 */
[----:B------:R-:W-:Y:S04]  /*c6f0*/  SHFL.IDX PT, R119, R119, R14, 0x1c1f ;  /* 0x001c1f0e77777589 */ /* 0x000fe800000e0000 */
[----:B------:R1:W-:Y:S04]  /*c700*/  SHFL.IDX PT, R74, R31, R50, 0x1c1f ;  /* 0x001c1f321f4a7589 */ /* 0x0003e800000e0000 */
[----:B------:R-:W-:Y:S04]  /*c710*/  SHFL.IDX PT, R46, R46, R50, 0x1c1f ;  /* 0x001c1f322e2e7589 */ /* 0x000fe800000e0000 */
[----:B------:R-:W-:Y:S01]  /*c720*/  SHFL.IDX PT, R105, R105, R14, 0x1c1f ;  /* 0x001c1f0e69697589 */ /* 0x000fe200000e0000 */
[----:B-1----:R-:W-:-:S03]  /*c730*/  SEL R31, R34, R115, P0 ;  /* 0x00000073221f7207 */ /* 0x002fc60000000000 */
[----:B------:R-:W-:Y:S01]  /*c740*/  SHFL.IDX PT, R127, R127, R14, 0x1c1f ;  /* 0x001c1f0e7f7f7589 */ /* 0x000fe200000e0000 */
[----:B------:R-:W-:-:S03]  /*c750*/  SEL R34, R58, R75, P0 ;  /* 0x0000004b3a227207 */ /* 0x000fc60000000000 */
[----:B------:R1:W-:Y:S04]  /*c760*/  SHFL.IDX PT, R76, R32, R50, 0x1c1f ;  /* 0x001c1f32204c7589 */ /* 0x0003e800000e0000 */
[----:B------:R-:W2:Y:S04]  /*c770*/  SHFL.IDX PT, R94, R47, R50, 0x1c1f ;  /* 0x001c1f322f5e7589 */ /* 0x000ea800000e0000 */
[----:B------:R-:W-:Y:S01]  /*c780*/  SHFL.IDX PT, R107, R107, R14, 0x1c1f ;  /* 0x001c1f0e6b6b7589 */ /* 0x000fe200000e0000 */
[----:B-1----:R-:W-:-:S03]  /*c790*/  SEL R32, R75, R58, P0 ;  /* 0x0000003a4b207207 */ /* 0x002fc60000000000 */
[----:B------:R-:W-:Y:S04]  /*c7a0*/  SHFL.IDX PT, R135, R135, R14, 0x1c1f ;  /* 0x001c1f0e87877589 */ /* 0x000fe800000e0000 */
[----:B------:R1:W-:Y:S04]  /*c7b0*/  SHFL.IDX PT, R78, R33, R50, 0x1c1f ;  /* 0x001c1f32214e7589 */ /* 0x0003e800000e0000 */
[----:B------:R-:W-:Y:S04]  /*c7c0*/  SHFL.IDX PT, R48, R48, R50, 0x1c1f ;  /* 0x001c1f3230307589 */ /* 0x000fe800000e0000 */
[----:B------:R3:W-:Y:S01]  /*c7d0*/  SHFL.IDX PT, R139, R139, R14, 0x1c1f ;  /* 0x001c1f0e8b8b7589 */ /* 0x0007e200000e0000 */
[----:B-1----:R-:W-:-:S03]  /*c7e0*/  SEL R33, R117, R82, P0 ;  /* 0x0000005275217207 */ /* 0x002fc60000000000 */
[----:B------:R-:W1:Y:S01]  /*c7f0*/  SHFL.IDX PT, R96, R49, R50, 0x1c1f ;  /* 0x001c1f3231607589 */ /* 0x000e6200000e0000 */
[----:B--2---:R-:W-:Y:S02]  /*c800*/  SEL R73, R127, R94, P0 ;  /* 0x0000005e7f497207 */ /* 0x004fe40000000000 */
[----:B------:R-:W-:Y:S01]  /*c810*/  SEL R75, R94, R127, P0 ;  /* 0x0000007f5e4b7207 */ /* 0x000fe20000000000 */
[----:B------:R2:W-:Y:S01]  /*c820*/  STSM.16.M88.4 [R108], R4 ;  /* 0x000000046c007844 */ /* 0x0005e20000000200 */
[----:B---3--:R-:W-:-:S05]  /*c830*/  SEL R14, R52, R59, P0 ;  /* 0x0000003b340e7207 */ /* 0x008fca0000000000 */
[----:B------:R3:W-:Y:S04]  /*c840*/  STSM.16.M88.4 [R106], R12 ;  /* 0x0000000c6a007844 */ /* 0x0007e80000000200 */
[----:B------:R4:W-:Y:S04]  /*c850*/  STSM.16.M88.4 [R104], R24 ;  /* 0x0000001868007844 */ /* 0x0009e80000000200 */
[----:B------:R-:W-:Y:S01]  /*c860*/  STSM.16.M88.4 [R102], R28 ;  /* 0x0000001c66007844 */ /* 0x000fe20000000200 */
[----:B--2---:R-:W-:Y:S02]  /*c870*/  SEL R4, R69, R20, P0 ;  /* 0x0000001445047207 */ /* 0x004fe40000000000 */
[----:B------:R-:W-:Y:S01]  /*c880*/  SEL R6, R20, R69, P0 ;  /* 0x0000004514067207 */ /* 0x000fe20000000000 */
[----:B------:R-:W-:Y:S01]  /*c890*/  IMAD R20, R56, UR5, RZ ;  /* 0x0000000538147c24 */ /* 0x000fe2000f8e02ff */
[----:B------:R-:W-:-:S02]  /*c8a0*/  SEL R5, R121, R36, P0 ;  /* 0x0000002479057207 */ /* 0x000fc40000000000 */
[----:B------:R-:W-:Y:S01]  /*c8b0*/  SEL R7, R36, R121, P0 ;  /* 0x0000007924077207 */ /* 0x000fe20000000000 */
[----:B------:R-:W-:Y:S01]  /*c8c0*/  IMAD R20, R57, UR44, R20 ;  /* 0x0000002c39147c24 */ /* 0x000fe2000f8e0214 */
[----:B------:R-:W-:Y:S02]  /*c8d0*/  SEL R36, R71, R60, P0 ;  /* 0x0000003c47247207 */ /* 0x000fe40000000000 */
[----:B---3--:R-:W-:Y:S01]  /*c8e0*/  SEL R12, R85, R64, P0 ;  /* 0x00000040550c7207 */ /* 0x008fe20000000000 */
[----:B------:R2:W-:Y:S01]  /*c8f0*/  STSM.16.M88.4 [R100], R4 ;  /* 0x0000000464007844 */ /* 0x0005e20000000200 */
[----:B------:R-:W-:Y:S02]  /*c900*/  SEL R14, R64, R85, P0 ;  /* 0x00000055400e7207 */ /* 0x000fe40000000000 */
[----:B------:R-:W-:Y:S01]  /*c910*/  SEL R13, R129, R88, P0 ;  /* 0x00000058810d7207 */ /* 0x000fe20000000000 */
[----:B------:R-:W-:Y:S01]  /*c920*/  STSM.16.M88.4 [R99], R32 ;  /* 0x0000002063007844 */ /* 0x000fe20000000200 */
[----:B------:R-:W-:-:S02]  /*c930*/  SEL R15, R88, R129, P0 ;  /* 0x00000081580f7207 */ /* 0x000fc40000000000 */
[----:B----4-:R-:W-:Y:S01]  /*c940*/  SEL R24, R81, R68, P0 ;  /* 0x0000004451187207 */ /* 0x010fe20000000000 */
[----:B------:R-:W-:Y:S01]  /*c950*/  STSM.16.M88.4 [R98], R36 ;  /* 0x0000002462007844 */ /* 0x000fe20000000200 */
[----:B------:R-:W-:Y:S02]  /*c960*/  SEL R26, R68, R81, P0 ;  /* 0x00000051441a7207 */ /* 0x000fe40000000000 */
[----:B------:R-:W-:Y:S01]  /*c970*/  SEL R25, R133, R44, P0 ;  /* 0x0000002c85197207 */ /* 0x000fe20000000000 */
[----:B------:R-:W-:Y:S01]  /*c980*/  STSM.16.M88.4 [R55], R40 ;  /* 0x0000002837007844 */ /* 0x000fe20000000200 */
[----:B------:R-:W-:Y:S02]  /*c990*/  SEL R27, R44, R133, P0 ;  /* 0x000000852c1b7207 */ /* 0x000fe40000000000 */
[----:B------:R-:W-:Y:S01]  /*c9a0*/  SEL R68, R83, R70, P0 ;  /* 0x0000004653447207 */ /* 0x000fe20000000000 */
[----:B------:R3:W-:Y:S01]  /*c9b0*/  STSM.16.M88.4 [R63], R12 ;  /* 0x0000000c3f007844 */ /* 0x0007e20000000200 */
[----:B--2---:R-:W-:-:S02]  /*c9c0*/  SEL R4, R89, R66, P0 ;  /* 0x0000004259047207 */ /* 0x004fc40000000000 */
[----:B------:R-:W-:Y:S02]  /*c9d0*/  SEL R6, R66, R89, P0 ;  /* 0x0000005942067207 */ /* 0x000fe40000000000 */
[----:B------:R-:W-:Y:S02]  /*c9e0*/  SEL R5, R131, R90, P0 ;  /* 0x0000005a83057207 */ /* 0x000fe40000000000 */
[----:B------:R-:W-:Y:S02]  /*c9f0*/  SEL R7, R90, R131, P0 ;  /* 0x000000835a077207 */ /* 0x000fe40000000000 */
[----:B------:R-:W-:Y:S02]  /*ca00*/  SEL R70, R70, R83, P0 ;  /* 0x0000005346467207 */ /* 0x000fe40000000000 */
[----:B------:R-:W-:Y:S01]  /*ca10*/  SEL R69, R137, R92, P0 ;  /* 0x0000005c89457207 */ /* 0x000fe20000000000 */
[----:B------:R2:W-:Y:S01]  /*ca20*/  STSM.16.M88.4 [R67], R4 ;  /* 0x0000000443007844 */ /* 0x0005e20000000200 */
[----:B------:R-:W-:-:S02]  /*ca30*/  SEL R71, R92, R137, P0 ;  /* 0x000000895c477207 */ /* 0x000fc40000000000 */
[----:B-1----:R-:W-:Y:S01]  /*ca40*/  SEL R77, R139, R96, P0 ;  /* 0x000000608b4d7207 */ /* 0x002fe20000000000 */
[----:B------:R-:W-:Y:S01]  /*ca50*/  STSM.16.M88.4 [R53], R24 ;  /* 0x0000001835007844 */ /* 0x000fe20000000200 */
[----:B---3--:R-:W-:Y:S02]  /*ca60*/  SHF.R.S32.HI R13, RZ, 0x1f, R3 ;  /* 0x0000001fff0d7819 */ /* 0x008fe40000011403 */
[----:B------:R-:W-:Y:S01]  /*ca70*/  IADD3 R3, P3, R3, R8, RZ ;  /* 0x0000000803037210 */ /* 0x000fe20007f7e0ff */
[----:B------:R-:W-:Y:S01]  /*ca80*/  STSM.16.M88.4 [R51], R68 ;  /* 0x0000004433007844 */ /* 0x000fe20000000200 */
[----:B------:R-:W-:Y:S02]  /*ca90*/  SEL R12, R105, R76, P0 ;  /* 0x0000004c690c7207 */ /* 0x000fe40000000000 */
[----:B------:R-:W-:Y:S02]  /*caa0*/  IADD3.X R8, R13, R9, R20, P3, !PT ;  /* 0x000000090d087210 */ /* 0x000fe40001ffe414 */
[----:B------:R-:W-:-:S02]  /*cab0*/  SEL R14, R76, R105, P0 ;  /* 0x000000694c0e7207 */ /* 0x000fc40000000000 */
[----:B------:R-:W-:Y:S02]  /*cac0*/  SEL R13, R135, R48, P0 ;  /* 0x00000030870d7207 */ /* 0x000fe40000000000 */
[----:B--2---:R-:W-:Y:S02]  /*cad0*/  SEL R4, R87, R72, P0 ;  /* 0x0000004857047207 */ /* 0x004fe40000000000 */
[----:B------:R-:W-:Y:S02]  /*cae0*/  SEL R6, R72, R87, P0 ;  /* 0x0000005748067207 */ /* 0x000fe40000000000 */
[----:B------:R-:W-:Y:S02]  /*caf0*/  SEL R5, R119, R46, P0 ;  /* 0x0000002e77057207 */ /* 0x000fe40000000000 */
[----:B------:R-:W-:Y:S02]  /*cb00*/  SEL R7, R46, R119, P0 ;  /* 0x000000772e077207 */ /* 0x000fe40000000000 */
        /* <DEDUP_REMOVED lines=8> */
[----:B------:R-:W-:Y:S04]  /*cb90*/  STSM.16.M88.4 [R11], R12 ;  /* 0x0000000c0b007844 */ /* 0x000fe80000000200 */
[----:B------:R-:W-:Y:S01]  /*cba0*/  STSM.16.M88.4 [R17], R76 ;  /* 0x0000004c11007844 */ /* 0x000fe20000000200 */
[----:B------:R2:W-:Y:S06]  /*cbb0*/  MEMBAR.ALL.CTA ;  /* 0x0000000000007992 */ /* 0x0005ec0000008000 */
[----:B--2---:R-:W2:Y:S02]  /*cbc0*/  FENCE.VIEW.ASYNC.S ;  /* 0x00000000000073c6 */ /* 0x004ea40000000000 */
[----:B--2---:R-:W-:Y:S06]  /*cbd0*/  BAR.ARV 0x1, 0x120 ;  /* 0x0044800000007b1d */ /* 0x004fec0000002000 */
[----:B-1----:R-:W-:-:S04]  /*cbe0*/  LEA R4, P3, R3, UR6, 0x2 ;  /* 0x0000000603047c11 */ /* 0x002fc8000f8610ff */
[----:B------:R-:W-:Y:S02]  /*cbf0*/  LEA.HI.X R5, R3, UR7, R8, 0x2, P3 ;  /* 0x0000000703057c11 */ /* 0x000fe400098f1408 */
[----:B------:R-:W1:Y:S04]  /*cc00*/  SHFL.IDX PT, R3, R199, RZ, 0x1f ;  /* 0x00001fffc7037589 */ /* 0x000e6800000e0000 */
[----:B------:R2:W-:Y:S04]  /*cc10*/  @!P1 STG.E desc[UR52][R4.64], R2 ;  /* 0x0000000204009986 */ /* 0x0005e8000c101934 */
[----:B------:R2:W-:Y:S01]  /*cc20*/  @!P2 STG.E desc[UR52][R4.64+0x20], R0 ;  /* 0x000020000400a986 */ /* 0x0005e2000c101934 */
[----:B-1----:R-:W-:-:S13]  /*cc30*/  ISETP.NE.AND P0, PT, R3, 0x7, PT ;  /* 0x000000070300780c */ /* 0x002fda0003f05270 */
[----:B--2---:R-:W-:Y:S05]  /*cc40*/  @P0 BRA `(.L_x_849) ;  /* 0x0000000c00000947 */ /* 0x004fea0003800000 */
[----:B------:R-:W-:Y:S01]  /*cc50*/  BAR.SYNC.DEFER_BLOCKING 0x1, 0x120 ;  /* 0x0044800000007b1d */ /* 0x000fe20000010000 */
[----:B------:R-:W-:-:S05]  /*cc60*/  ELECT P0, URZ, PT ;  /* 0x00000000003f782f */ /* 0x000fca0003800000 */
[----:B------:R-:W-:Y:S08]  /*cc70*/  BSSY B0, `(.L_x_850) ;  /* 0x000001d000007945 */ /* 0x000ff00003800000 */
[----:B------:R-:W-:Y:S05]  /*cc80*/  @!P0 BRA `(.L_x_851) ;  /* 0x00000000006c8947 */ /* 0x000fea0003800000 */
[----:B------:R-:W-:Y:S01]  /*cc90*/  ULDC.64 UR12, c[0x0][0x198] ;  /* 0x00006600000c7ab9 */ /* 0x000fe20000000a00 */
[----:B------:R-:W-:Y:S02]  /*cca0*/  UIADD3 UR5, UR37, 0x4000, URZ ;  /* 0x0000400025057890 */ /* 0x000fe4000fffe03f */
[----:B------:R-:W-:Y:S02]  /*ccb0*/  UIADD3 UR6, UP0, UR12, 0x9f0, URZ ;  /* 0x000009f00c067890 */ /* 0x000fe4000ff1e03f */
[----:B------:R-:W-:Y:S02]  /*ccc0*/  UIADD3 UR10, UR37, 0x8000, URZ ;  /* 0x00008000250a7890 */ /* 0x000fe4000fffe03f */
[----:B------:R-:W-:Y:S01]  /*ccd0*/  UIADD3.X UR7, URZ, UR13, URZ, UP0, !UPT ;  /* 0x0000000d3f077290 */ /* 0x000fe200087fe43f */
[----:B------:R-:W-:Y:S01]  /*cce0*/  UMOV UR41, URZ ;  /* 0x0000003f00297c82 */ /* 0x000fe20008000000 */
[----:B------:R-:W-:Y:S01]  /*ccf0*/  UMOV UR45, URZ ;  /* 0x0000003f002d7c82 */ /* 0x000fe20008000000 */
[----:B------:R-:W-:Y:S01]  /*cd00*/  UMOV UR40, UR37 ;  /* 0x0000002500287c82 */ /* 0x000fe20008000000 */
[----:B------:R-:W-:Y:S01]  /*cd10*/  UMOV UR8, 0x40 ;  /* 0x0000004000087882 */ /* 0x000fe20000000000 */
[----:B------:R-:W-:-:S04]  /*cd20*/  UIADD3 UR9, UR37, 0xc000, URZ ;  /* 0x0000c00025097890 */ /* 0x000fc8000fffe03f */
        /* <DEDUP_REMOVED lines=17> */
.L_x_851:
[----:B------:R-:W-:Y:S05]  /*ce40*/  BSYNC B0 ;  /* 0x0000000000007941 */ /* 0x000fea0003800000 */
.L_x_850:
[----:B------:R-:W-:Y:S05]  /*ce50*/  BRA `(.L_x_849) ;  /* 0x00000008007c7947 */ /* 0x000fea0003800000 */
.L_x_848:
[----:B------:R-:W1:Y:S01]  /*ce60*/  LDC.64 R8, c[0x0][0xae0] ;  /* 0x0002b800ff087b82 */ /* 0x000e620000000a00 */
[----:B------:R-:W-:Y:S01]  /*ce70*/  ISETP.GT.AND P0, PT, R200, 0x7f, PT ;  /* 0x0000007fc800780c */ /* 0x000fe20003f04270 */
[----:B------:R-:W-:Y:S01]  /*ce80*/  USHF.R.S32.HI UR5, URZ, 0x1f, UR43 ;  /* 0x0000001f3f057899 */ /* 0x000fe2000801142b */
[--C-:B------:R-:W-:Y:S01]  /*ce90*/  SHF.R.S32.HI R23, RZ, 0x1f, R22.reuse ;  /* 0x0000001fff177819 */ /* 0x100fe20000011416 */
[----:B------:R-:W-:Y:S01]  /*cea0*/  USHF.R.S32.HI UR6, URZ, 0x1f, UR44 ;  /* 0x0000001f3f067899 */ /* 0x000fe2000801142c */
[----:B------:R-:W-:Y:S03]  /*ceb0*/  BSSY B0, `(.L_x_852) ;  /* 0x000001c000007945 */ /* 0x000fe60003800000 */
[----:B------:R-:W2:Y:S08]  /*cec0*/  LDC R14, c[0x0][0xdac] ;  /* 0x00036b00ff0e7b82 */ /* 0x000eb00000000800 */
[----:B------:R-:W3:Y:S01]  /*ced0*/  LDC.64 R10, c[0x0][0xae8] ;  /* 0x0002ba00ff0a7b82 */ /* 0x000ee20000000a00 */
[----:B-1----:R-:W-:-:S04]  /*cee0*/  IMAD.WIDE.U32 R6, R8, UR43, R22 ;  /* 0x0000002b08067c25 */ /* 0x002fc8000f8e0016 */
[----:B------:R-:W-:Y:S01]  /*cef0*/  IMAD R8, R8, UR5, RZ ;  /* 0x0000000508087c24 */ /* 0x000fe2000f8e02ff */
[----:B------:R-:W-:Y:S06]  /*cf00*/  @P0 BRA `(.L_x_853) ;  /* 0x0000000000580947 */ /* 0x000fec0003800000 */
[----:B------:R-:W1:Y:S01]  /*cf10*/  S2R R0, SR_TID.X ;  /* 0x0000000000007919 */ /* 0x000e620000002100 */
[----:B------:R-:W-:Y:S01]  /*cf20*/  IMAD.U32 R2, RZ, RZ, UR42 ;  /* 0x0000002aff027e24 */ /* 0x000fe2000f8e00ff */
[----:B------:R-:W-:-:S04]  /*cf30*/  ULDC UR7, c[0x0][0xa88] ;  /* 0x0002a20000077ab9 */ /* 0x000fc80000000800 */
[----:B-1----:R-:W-:-:S04]  /*cf40*/  IADD3 R2, R2, -0x80, R0 ;  /* 0xffffff8002027810 */ /* 0x002fc80007ffe000 */
[----:B------:R-:W-:-:S13]  /*cf50*/  ISETP.GE.AND P0, PT, R2, UR7, PT ;  /* 0x0000000702007c0c */ /* 0x000fda000bf06270 */
[----:B------:R-:W-:Y:S05]  /*cf60*/  @P0 BRA `(.L_x_853) ;  /* 0x0000000000400947 */ /* 0x000fea0003800000 */
[----:B------:R-:W1:Y:S01]  /*cf70*/  LDC.64 R4, c[0x0][0xb70] ;  /* 0x0002dc00ff047b82 */ /* 0x000e620000000a00 */
[----:B------:R-:W-:Y:S01]  /*cf80*/  SHF.R.S32.HI R3, RZ, 0x1f, R2 ;  /* 0x0000001fff037819 */ /* 0x000fe20000011402 */
[----:B------:R-:W-:-:S06]  /*cf90*/  ULDC.64 UR8, c[0x0][0xb40] ;  /* 0x0002d00000087ab9 */ /* 0x000fcc0000000a00 */
[----:B------:R-:W4:Y:S01]  /*cfa0*/  LDC.64 R12, c[0x0][0xb78] ;  /* 0x0002de00ff0c7b82 */ /* 0x000f220000000a00 */
[C---:B-1----:R-:W-:Y:S02]  /*cfb0*/  IMAD R0, R4.reuse, UR5, RZ ;  /* 0x0000000504007c24 */ /* 0x042fe4000f8e02ff */
[----:B------:R-:W-:-:S04]  /*cfc0*/  IMAD.WIDE.U32 R2, R4, UR43, R2 ;  /* 0x0000002b04027c25 */ /* 0x000fc8000f8e0002 */
[----:B------:R-:W-:Y:S02]  /*cfd0*/  IMAD R5, R5, UR43, R0 ;  /* 0x0000002b05057c24 */ /* 0x000fe4000f8e0200 */
[C---:B----4-:R-:W-:Y:S02]  /*cfe0*/  IMAD R0, R12.reuse, UR6, RZ ;  /* 0x000000060c007c24 */ /* 0x050fe4000f8e02ff */
[----:B------:R-:W-:Y:S02]  /*cff0*/  IMAD.IADD R3, R3, 0x1, R5 ;  /* 0x0000000103037824 */ /* 0x000fe400078e0205 */
[----:B------:R-:W-:Y:S02]  /*d000*/  IMAD R5, R13, UR44, R0 ;  /* 0x0000002c0d057c24 */ /* 0x000fe4000f8e0200 */
[----:B------:R-:W-:-:S04]  /*d010*/  IMAD.WIDE.U32 R2, R12, UR44, R2 ;  /* 0x0000002c0c027c25 */ /* 0x000fc8000f8e0002 */
[----:B------:R-:W-:Y:S01]  /*d020*/  IMAD.IADD R3, R3, 0x1, R5 ;  /* 0x0000000103037824 */ /* 0x000fe200078e0205 */
[----:B------:R-:W-:-:S04]  /*d030*/  LEA R4, P0, R2, UR8, 0x2 ;  /* 0x0000000802047c11 */ /* 0x000fc8000f8010ff */
[----:B------:R-:W-:Y:S01]  /*d040*/  LEA.HI.X R5, R2, UR9, R3, 0x2, P0 ;  /* 0x0000000902057c11 */ /* 0x000fe200080f1403 */
[----:B------:R-:W-:-:S05]  /*d050*/  IMAD.MOV.U32 R3, RZ, RZ, -0x800000 ;  /* 0xff800000ff037424 */ /* 0x000fca00078e00ff */
[----:B------:R1:W-:Y:S03]  /*d060*/  STG.E desc[UR52][R4.64], R3 ;  /* 0x0000000304007986 */ /* 0x0003e6000c101934 */
.L_x_853:
[----:B------:R-:W-:Y:S05]  /*d070*/  BSYNC B0 ;  /* 0x0000000000007941 */ /* 0x000fea0003800000 */
.L_x_852:
[----:B------:R-:W-:Y:S01]  /*d080*/  ULDC UR5, c[0x0][0xa88] ;  /* 0x0002a20000057ab9 */ /* 0x000fe20000000800 */
[C---:B------:R-:W-:Y:S01]  /*d090*/  VIADD R0, R192.reuse, 0x20 ;  /* 0x00000020c0007836 */ /* 0x040fe20000000000 */
[----:B------:R-:W-:Y:S01]  /*d0a0*/  UIADD3 UR42, -UR42, UR5, URZ ;  /* 0x000000052a2a7290 */ /* 0x000fe2000fffe13f */
[----:B-1----:R-:W-:Y:S01]  /*d0b0*/  IMAD R3, R9, UR43, R8 ;  /* 0x0000002b09037c24 */ /* 0x002fe2000f8e0208 */
[----:B------:R-:W-:Y:S01]  /*d0c0*/  ULOP3.LUT UR47, URZ, UR47, URZ, 0x33, !UPT ;  /* 0x0000002f3f2f7292 */ /* 0x000fe2000f8e333f */
[C---:B------:R-:W-:Y:S01]  /*d0d0*/  VIADD R2, R192.reuse, 0x40 ;  /* 0x00000040c0027836 */ /* 0x040fe20000000000 */
[----:B------:R-:W-:Y:S01]  /*d0e0*/  SHF.R.S32.HI R193, RZ, 0x1f, R192 ;  /* 0x0000001fffc17819 */ /* 0x000fe200000114c0 */
[----:B------:R-:W-:Y:S01]  /*d0f0*/  IMAD.IADD R7, R7, 0x1, R3 ;  /* 0x0000000107077824 */ /* 0x000fe200078e0203 */
[----:B------:R-:W-:Y:S01]  /*d100*/  ISETP.GE.AND P2, PT, R192, UR42, PT ;  /* 0x0000002ac0007c0c */ /* 0x000fe2000bf46270 */
[----:B------:R-:W-:Y:S01]  /*d110*/  BSSY B0, `(.L_x_854) ;  /* 0x0000021000007945 */ /* 0x000fe20003800000 */
[----:B------:R-:W-:Y:S01]  /*d120*/  ISETP.GE.AND P0, PT, R0, UR42, PT ;  /* 0x0000002a00007c0c */ /* 0x000fe2000bf06270 */
[----:B---3--:R-:W-:Y:S01]  /*d130*/  IMAD R0, R10, UR6, RZ ;  /* 0x000000060a007c24 */ /* 0x008fe2000f8e02ff */
[----:B------:R-:W-:Y:S01]  /*d140*/  ISETP.GE.AND P1, PT, R2, UR42, PT ;  /* 0x0000002a02007c0c */ /* 0x000fe2000bf26270 */
[----:B--2---:R-:W-:-:S02]  /*d150*/  VIADD R5, R14, UR47 ;  /* 0x0000002f0e057c36 */ /* 0x004fc40008000000 */
[----:B------:R-:W-:Y:S02]  /*d160*/  IMAD R3, R11, UR44, R0 ;  /* 0x0000002c0b037c24 */ /* 0x000fe4000f8e0200 */
[----:B------:R-:W-:-:S04]  /*d170*/  IMAD.WIDE.U32 R6, R10, UR44, R6 ;  /* 0x0000002c0a067c25 */ /* 0x000fc8000f8e0006 */
[----:B------:R-:W-:-:S04]  /*d180*/  IMAD.WIDE R4, R5, 0x80, R192 ;  /* 0x0000008005047825 */ /* 0x000fc800078e02c0 */
[----:B------:R-:W-:Y:S02]  /*d190*/  VIADD R8, R192, 0x60 ;  /* 0x00000060c0087836 */ /* 0x000fe40000000000 */
[----:B------:R-:W-:Y:S01]  /*d1a0*/  IMAD.IADD R11, R7, 0x1, R3 ;  /* 0x00000001070b7824 */ /* 0x000fe200078e0203 */
[----:B------:R-:W-:Y:S06]  /*d1b0*/  @P2 BRA `(.L_x_855) ;  /* 0x0000000000582947 */ /* 0x000fec0003800000 */
[C---:B------:R-:W-:Y:S01]  /*d1c0*/  VIADD R0, R22.reuse, 0x40 ;  /* 0x0000004016007836 */ /* 0x040fe20000000000 */
[----:B------:R-:W-:Y:S01]  /*d1d0*/  ULDC UR5, c[0x0][0xa8c] ;  /* 0x0002a30000057ab9 */ /* 0x000fe20000000800 */
[----:B------:R-:W-:Y:S01]  /*d1e0*/  VIADD R2, R22, 0x80 ;  /* 0x0000008016027836 */ /* 0x000fe20000000000 */
[----:B------:R-:W-:Y:S01]  /*d1f0*/  ULDC.64 UR6, c[0x0][0xad8] ;  /* 0x0002b60000067ab9 */ /* 0x000fe20000000a00 */
[----:B------:R-:W-:Y:S01]  /*d200*/  IMAD.MOV.U32 R3, RZ, RZ, R11 ;  /* 0x000000ffff037224 */ /* 0x000fe200078e000b */
[----:B------:R-:W-:Y:S01]  /*d210*/  ISETP.GE.AND P3, PT, R0, UR5, PT ;  /* 0x0000000500007c0c */ /* 0x000fe2000bf66270 */
[----:B------:R-:W-:Y:S01]  /*d220*/  IMAD R9, R5, UR6, RZ ;  /* 0x0000000605097c24 */ /* 0x000fe2000f8e02ff */
[----:B------:R-:W-:Y:S01]  /*d230*/  ISETP.GE.AND P4, PT, R2, UR5, PT ;  /* 0x0000000502007c0c */ /* 0x000fe2000bf86270 */
[C---:B------:R-:W-:Y:S01]  /*d240*/  VIADD R0, R22.reuse, 0xc0 ;  /* 0x000000c016007836 */ /* 0x040fe20000000000 */
[----:B------:R-:W-:Y:S01]  /*d250*/  ISETP.GE.AND P2, PT, R22, UR5, PT ;  /* 0x0000000516007c0c */ /* 0x000fe2000bf46270 */
[----:B------:R-:W-:-:S02]  /*d260*/  IMAD.MOV.U32 R2, RZ, RZ, R6 ;  /* 0x000000ffff027224 */ /* 0x000fc400078e0006 */
[----:B------:R-:W-:Y:S01]  /*d270*/  IMAD R9, R4, UR7, R9 ;  /* 0x0000000704097c24 */ /* 0x000fe2000f8e0209 */
[----:B------:R-:W-:Y:S01]  /*d280*/  ISETP.GE.AND P5, PT, R0, UR5, PT ;  /* 0x0000000500007c0c */ /* 0x000fe2000bfa6270 */
        /* <DEDUP_REMOVED lines=9> */
.L_x_855:
[----:B------:R-:W-:Y:S05]  /*d320*/  BSYNC B0 ;  /* 0x0000000000007941 */ /* 0x000fea0003800000 */
.L_x_854:
[----:B------:R-:W-:Y:S01]  /*d330*/  BSSY B0, `(.L_x_856) ;  /* 0x000001b000007945 */ /* 0x000fe20003800000 */
[----:B------:R-:W-:-:S03]  /*d340*/  ISETP.GE.AND P2, PT, R8, UR42, PT ;  /* 0x0000002a08007c0c */ /* 0x000fc6000bf46270 */
[----:B------:R-:W-:Y:S10]  /*d350*/  @P0 BRA `(.L_x_857) ;  /* 0x0000000000600947 */ /* 0x000ff40003800000 */
        /* <DEDUP_REMOVED lines=24> */
.L_x_857:
[----:B------:R-:W-:Y:S05]  /*d4e0*/  BSYNC B0 ;  /* 0x0000000000007941 */ /* 0x000fea0003800000 */
.L_x_856:
[----:B------:R-:W-:Y:S04]  /*d4f0*/  BSSY B0, `(.L_x_858) ;  /* 0x000001a000007945 */ /* 0x000fe80003800000 */
[----:B------:R-:W-:Y:S05]  /*d500*/  @P1 BRA `(.L_x_859) ;  /* 0x0000000000601947 */ /* 0x000fea0003800000 */
[----:B--2---:R-:W-:Y:S01]  /*d510*/  IADD3 R9, P0, R4, 0x40, RZ ;  /* 0x0000004004097810 */ /* 0x004fe20007f1e0ff */
        /* <DEDUP_REMOVED lines=23> */
.L_x_859:
[----:B------:R-:W-:Y:S05]  /*d690*/  BSYNC B0 ;  /* 0x0000000000007941 */ /* 0x000fea0003800000 */
.L_x_858:
[----:B------:R-:W-:Y:S04]  /*d6a0*/  BSSY B0, `(.L_x_849) ;  /* 0x000001a000007945 */ /* 0x000fe80003800000 */
        /* <DEDUP_REMOVED lines=25> */
.L_x_860:
[----:B------:R-:W-:Y:S05]  /*d840*/  BSYNC B0 ;  /* 0x0000000000007941 */ /* 0x000fea0003800000 */
.L_x_849:
[----:B------:R-:W5:Y:S02]  /*d850*/  LDC R0, c[0x0][0xda8] ;  /* 0x00036a00ff007b82 */ /* 0x000f640000000800 */
[----:B-----5:R-:W-:-:S13]  /*d860*/  ISETP.LE.AND P0, PT, R0, UR4, PT ;  /* 0x0000000400007c0c */ /* 0x020fda000bf03270 */
[----:B------:R-:W-:Y:S05]  /*d870*/  @!P0 BRA `(.L_x_861) ;  /* 0xffffff3400508947 */ /* 0x000fea000383ffff */
[----:B------:R-:W-:Y:S05]  /*d880*/  EXIT ;  /* 0x000000000000794d */ /* 0x000fea0003800000 */
.L_x_763:
[----:B------:R-:W-:-:S08]  /*d890*/  NOP ;  /* 0x0000000000007918 */ /* 0x000fd00000000000 */
[----:B------:R-:W1:-:S00]  /*d8a0*/  USETMAXREG.DEALLOC.CTAPOOL 0x18 ;  /* 0x00000018000079c8 */ /* 0x000e4000080e0500 */
[----:B-1----:R-:W2:Y:S01]  /*d8b0*/  LDL.LU R2, [R1+0x24] ;  /* 0x0000240001027983 */ /* 0x002ea20000300800 */
[----:B------:R-:W-:-:S05]  /*d8c0*/  LOP3.LUT R0, R0, 0x3, RZ, 0xc0, !PT ;  /* 0x0000000300007812 */ /* 0x000fca00078ec0ff */
[----:B------:R-:W1:Y:S01]  /*d8d0*/  S2UR UR4, SR_CTAID.X ;  /* 0x00000000000479c3 */ /* 0x000e620000002500 */
[----:B------:R-:W3:Y:S02]  /*d8e0*/  SHFL.IDX PT, R0, R0, RZ, 0x1f ;  /* 0x00001fff00007589 */ /* 0x000ee400000e0000 */
[----:B---3--:R-:W-:-:S05]  /*d8f0*/  ISETP.NE.AND P0, PT, R0, RZ, PT ;  /* 0x000000ff0000720c */ /* 0x008fca0003f05270 */
[----:B------:R-:W1:Y:S08]  /*d900*/  LDC R0, c[0x0][0xda8] ;  /* 0x00036a00ff007b82 */ /* 0x000e700000000800 */
[----:B------:R-:W-:Y:S06]  /*d910*/  @P0 BAR.ARV 0x4, 0x180 ;  /* 0x0106000000000b1d */ /* 0x000fec0000002000 */
[----:B--2---:R-:W-:-:S04]  /*d920*/  LOP3.LUT R2, R2, 0xfffffffd, RZ, 0xc0, !PT ;  /* 0xfffffffd02027812 */ /* 0x004fc800078ec0ff */
[----:B------:R-:W-:Y:S02]  /*d930*/  @P0 LOP3.LUT R2, R2, 0x2, RZ, 0xfc, !PT ;  /* 0x0000000202020812 */ /* 0x000fe400078efcff */
[----:B-1----:R-:W-:Y:S01]  /*d940*/  ISETP.LE.AND P0, PT, R0, UR4, PT ;  /* 0x0000000400007c0c */ /* 0x002fe2000bf03270 */
[----:B------:R-:W-:Y:S02]  /*d950*/  IMAD.MOV.U32 R0, RZ, RZ, 0x1 ;  /* 0x00000001ff007424 */ /* 0x000fe400078e00ff */
[----:B------:R1:W-:Y:S04]  /*d960*/  STL [R1+0x24], R2 ;  /* 0x0000240201007387 */ /* 0x0003e80000100800 */
[----:B------:R1:W-:Y:S04]  /*d970*/  STL [R1+0x4], RZ ;  /* 0x000004ff01007387 */ /* 0x0003e80000100800 */
[----:B------:R1:W-:Y:S04]  /*d980*/  STL [R1+0x28], RZ ;  /* 0x000028ff01007387 */ /* 0x0003e80000100800 */
[----:B------:R1:W-:Y:S01]  /*d990*/  STL [R1+0xc], R0 ;  /* 0x00000c0001007387 */ /* 0x0003e20000100800 */
[----:B------:R-:W-:Y:S05]  /*d9a0*/  @P0 BRA `(.L_x_862) ;  /* 0x00000034004c0947 */ /* 0x000fea0003800000 */
[----:B------:R-:W1:Y:S01]  /*d9b0*/  S2R R4, SR_TID.X ;  /* 0x0000000000047919 */ /* 0x000e620000002100 */
[----:B------:R-:W-:Y:S01]  /*d9c0*/  ULDC UR47, c[0x0][0xc] ;  /* 0x00000300002f7ab9 */ /* 0x000fe20000000800 */
[----:B------:R-:W-:Y:S01]  /*d9d0*/  ULOP3.LUT UR43, UR61, 0x1, URZ, 0xfc, !UPT ;  /* 0x000000013d2b7892 */ /* 0x000fe2000f8efc3f */
[----:B------:R-:W2:Y:S01]  /*d9e0*/  S2R R3, SR_TID.X ;  /* 0x0000000000037919 */ /* 0x000ea20000002100 */
[----:B------:R-:W-:Y:S01]  /*d9f0*/  ULOP3.LUT UR46, UR61, 0x2, URZ, 0xfc, !UPT ;  /* 0x000000023d2e7892 */ /* 0x000fe2000f8efc3f */
[----:B------:R-:W-:Y:S01]  /*da00*/  ULDC.64 UR44, c[0x0][0x198] ;  /* 0x00006600002c7ab9 */ /* 0x000fe20000000a00 */
[C---:B-1----:R-:W-:Y:S01]  /*da10*/  IMAD.SHL.U32 R0, R4.reuse, 0x40, RZ ;  /* 0x0000004004007824 */ /* 0x042fe200078e00ff */
[C---:B------:R-:W-:Y:S02]  /*da20*/  LOP3.LUT P0, RZ, R4.reuse, 0x4, RZ, 0xc0, !PT ;  /* 0x0000000404ff7812 */ /* 0x040fe4000780c0ff */
[----:B--2---:R-:W-:Y:S01]  /*da30*/  LOP3.LUT R6, R3, 0x7f, RZ, 0xc0, !PT ;  /* 0x0000007f03067812 */ /* 0x004fe200078ec0ff */
[----:B------:R-:W-:Y:S01]  /*da40*/  IMAD.SHL.U32 R3, R4, 0x8, RZ ;  /* 0x0000000804037824 */ /* 0x000fe200078e00ff */
[----:B------:R-:W-:-:S04]  /*da50*/  LOP3.LUT R2, R0, 0x180, RZ, 0xc0, !PT ;  /* 0x0000018000027812 */ /* 0x000fc800078ec0ff */
[----:B------:R-:W-:-:S04]  /*da60*/  LOP3.LUT R2, R2, 0x10, R4, 0xf8, !PT ;  /* 0x0000001002027812 */ /* 0x000fc800078ef804 */
[----:B------:R-:W-:Y:S02]  /*da70*/  LOP3.LUT R5, R2, 0x30, R3, 0x78, !PT ;  /* 0x0000003002057812 */ /* 0x000fe400078e7803 */
[----:B------:R-:W-:Y:S02]  /*da80*/  SHF.R.U32.HI R3, RZ, 0x5, R6 ;  /* 0x00000005ff037819 */ /* 0x000fe40000011606 */
[C---:B------:R-:W-:Y:S02]  /*da90*/  LOP3.LUT R2, R0.reuse, 0x40, RZ, 0xc0, !PT ;  /* 0x0000004000027812 */ /* 0x040fe400078ec0ff */
[----:B------:R-:W-:-:S03]  /*daa0*/  LOP3.LUT R0, R0, 0x200, RZ, 0xc0, !PT ;  /* 0x0000020000007812 */ /* 0x000fc600078ec0ff */
[----:B------:R-:W-:-:S05]  /*dab0*/  IMAD R2, R3, 0x400, R2 ;  /* 0x0000040003027824 */ /* 0x000fca00078e0202 */
[----:B------:R-:W-:Y:S01]  /*dac0*/  IADD3 R5, R5, R2, R0 ;  /* 0x0000000205057210 */ /* 0x000fe20007ffe000 */
[----:B------:R-:W-:-:S04]  /*dad0*/  IMAD.SHL.U32 R0, R4, 0x80, RZ ;  /* 0x0000008004007824 */ /* 0x000fc800078e00ff */
[----:B------:R-:W-:Y:S01]  /*dae0*/  STL [R1+0x14], R5 ;  /* 0x0000140501007387 */ /* 0x000fe20000100800 */
[----:B------:R-:W-:-:S05]  /*daf0*/  LOP3.LUT R2, R0, 0x380, RZ, 0xc0, !PT ;  /* 0x0000038000027812 */ /* 0x000fca00078ec0ff */
[----:B------:R-:W-:Y:S02]  /*db00*/  IMAD R2, R3, 0x10, R2 ;  /* 0x0000001003027824 */ /* 0x000fe400078e0202 */
[----:B------:R-:W-:-:S05]  /*db10*/  IMAD.SHL.U32 R3, R4, 0x10, RZ ;  /* 0x0000001004037824 */ /* 0x000fca00078e00ff */
[----:B------:R-:W-:-:S04]  /*db20*/  LOP3.LUT R3, R2, 0x70, R3, 0x78, !PT ;  /* 0x0000007002037812 */ /* 0x000fc800078e7803 */
[----:B------:R-:W-:Y:S01]  /*db30*/  LOP3.LUT R4, R3, 0xc00, R0, 0xf8, !PT ;  /* 0x00000c0003047812 */ /* 0x000fe200078ef800 */
[----:B------:R-:W-:-:S04]  /*db40*/  IMAD.MOV.U32 R0, RZ, RZ, 0x20 ;  /* 0x00000020ff007424 */ /* 0x000fc800078e00ff */
[----:B------:R-:W-:Y:S01]  /*db50*/  VIADD R2, R4, 0x40 ;  /* 0x0000004004027836 */ /* 0x000fe20000000000 */
[----:B------:R-:W-:Y:S01]  /*db60*/  SEL R3, R0, 0xffffffe0, !P0 ;  /* 0xffffffe000037807 */ /* 0x000fe20004000000 */
[----:B------:R-:W-:Y:S01]  /*db70*/  @P0 VIADD R2, R4, 0xffffffc0 ;  /* 0xffffffc004020836 */ /* 0x000fe20000000000 */
[----:B------:R-:W-:Y:S01]  /*db80*/  STL [R1+0x8], R4 ;  /* 0x0000080401007387 */ /* 0x000fe20000100800 */
[----:B------:R-:W-:-:S03]  /*db90*/  IMAD.U32 R0, RZ, RZ, UR4 ;  /* 0x00000004ff007e24 */ /* 0x000fc6000f8e00ff */
[----:B------:R-:W-:Y:S04]  /*dba0*/  STL [R1+0x28], RZ ;  /* 0x000028ff01007387 */ /* 0x000fe80000100800 */
[----:B------:R-:W-:Y:S04]  /*dbb0*/  STL [R1+0x1c], R2 ;  /* 0x00001c0201007387 */ /* 0x000fe80000100800 */
[----:B------:R1:W-:Y:S04]  /*dbc0*/  STL [R1+0x20], R0 ;  /* 0x0000200001007387 */ /* 0x0003e80000100800 */
[----:B------:R2:W-:Y:S01]  /*dbd0*/  STL [R1+0x4], RZ ;  /* 0x000004ff01007387 */ /* 0x0005e20000100800 */
[----:B-1----:R-:W-:-:S05]  /*dbe0*/  IMAD.MOV.U32 R0, RZ, RZ, 0x1 ;  /* 0x00000001ff007424 */ /* 0x002fca00078e00ff */
[----:B------:R2:W-:Y:S02]  /*dbf0*/  STL [R1+0xc], R0 ;  /* 0x00000c0001007387 */ /* 0x0005e40000100800 */
.L_x_922:
[----:B--2---:R-:W3:Y:S01]  /*dc00*/  LDL R2, [R1+0x20] ;  /* 0x0000200001027983 */ /* 0x004ee20000100800 */
[----:B------:R-:W-:Y:S01]  /*dc10*/  ULDC UR8, c[0x0][0xdd0] ;  /* 0x0003740000087ab9 */ /* 0x000fe20000000800 */
[----:B-12---:R-:W1:Y:S01]  /*dc20*/  LDC R0, c[0x0][0xde8] ;  /* 0x00037a00ff007b82 */ /* 0x006e620000000800 */
[----:B------:R-:W-:-:S11]  /*dc30*/  UISETP.NE.AND UP0, UPT, UR8, 0x1, UPT ;  /* 0x000000010800788c */ /* 0x000fd6000bf05270 */
[----:B------:R-:W-:Y:S01]  /*dc40*/  @UP0 ULDC UR4, c[0x0][0xdd4] ;  /* 0x0003750000040ab9 */ /* 0x000fe20000000800 */
[----:B------:R-:W-:Y:S01]  /*dc50*/  @UP0 ULDC UR9, c[0x0][0xdd8] ;  /* 0x0003760000090ab9 */ /* 0x000fe20000000800 */
[C---:B---3--:R-:W-:Y:S02]  /*dc60*/  R2UR UR6, R2.reuse ;  /* 0x00000000020672ca */ /* 0x048fe400000e0000 */
[----:B------:R-:W-:-:S11]  /*dc70*/  R2UR UR7, R2 ;  /* 0x00000000020772ca */ /* 0x000fd600000e0000 */
[----:B------:R-:W-:-:S04]  /*dc80*/  UIMAD.WIDE.U32 UR4, UR6, UR4, URZ ;  /* 0x00000004060472a5 */ /* 0x000fc8000f8e003f */
[----:B------:R-:W-:-:S04]  /*dc90*/  @UP0 USHF.R.U32.HI UR6, URZ, UR9, UR5 ;  /* 0x000000093f060299 */ /* 0x000fc80008011605 */
[----:B------:R-:W-:Y:S02]  /*dca0*/  UIADD3 UR4, -UR6, URZ, URZ ;  /* 0x0000003f06047290 */ /* 0x000fe4000fffe13f */
[----:B-1----:R-:W-:Y:S02]  /*dcb0*/  ISETP.LE.AND P0, PT, R0, UR6, PT ;  /* 0x0000000600007c0c */ /* 0x002fe4000bf03270 */
[----:B------:R-:W-:-:S11]  /*dcc0*/  UIMAD UR8, UR8, UR4, UR7 ;  /* 0x00000004080872a4 */ /* 0x000fd6000f8e0207 */
[----:B------:R-:W-:Y:S05]  /*dcd0*/  @!P0 BRA `(.L_x_863) ;  /* 0x0000000000208947 */ /* 0x000fea0003800000 */
        /* <DEDUP_REMOVED lines=8> */
.L_x_863:
[----:B------:R-:W-:Y:S01]  /*dd60*/  ULDC UR9, c[0x0][0xdc4] ;  /* 0x0003710000097ab9 */ /* 0x000fe20000000800 */
[----:B------:R-:W-:Y:S01]  /*dd70*/  UMOV UR7, UR8 ;  /* 0x0000000800077c82 */ /* 0x000fe20008000000 */
[----:B------:R-:W-:-:S11]  /*dd80*/  UISETP.NE.AND UP0, UPT, UR9, 0x1, UPT ;  /* 0x000000010900788c */ /* 0x000fd6000bf05270 */
[----:B------:R-:W-:Y:S02]  /*dd90*/  @UP0 ULDC.64 UR10, c[0x0][0xdc8] ;  /* 0x00037200000a0ab9 */ /* 0x000fe40000000a00 */
[----:B------:R-:W-:-:S04]  /*dda0*/  UIMAD.WIDE.U32 UR4, UR8, UR10, URZ ;  /* 0x0000000a080472a5 */ /* 0x000fc8000f8e003f */
[----:B------:R-:W-:-:S04]  /*ddb0*/  @UP0 USHF.R.U32.HI UR7, URZ, UR11, UR5 ;  /* 0x0000000b3f070299 */ /* 0x000fc80008011605 */
[----:B------:R-:W-:-:S12]  /*ddc0*/  UIMAD UR4, UR7, UR9, URZ ;  /* 0x00000009070472a4 */ /* 0x000fd8000f8e023f */
.L_x_864:
[----:B------:R-:W-:Y:S01]  /*ddd0*/  ULDC.64 UR10, c[0x0][0x3f8] ;  /* 0x0000fe00000a7ab9 */ /* 0x000fe20000000a00 */
[----:B------:R-:W-:Y:S02]  /*dde0*/  UIADD3 UR8, UR8, -UR4, URZ ;  /* 0x8000000408087290 */ /* 0x000fe4000fffe03f */
[----:B------:R-:W-:Y:S02]  /*ddf0*/  UISETP.NE.U32.AND UP0, UPT, UR10, URZ, UPT ;  /* 0x0000003f0a00728c */ /* 0x000fe4000bf05070 */
[----:B------:R-:W-:Y:S01]  /*de00*/  ULOP3.LUT UR7, URZ, UR7, URZ, 0x33, !UPT ;  /* 0x000000073f077292 */ /* 0x000fe2000f8e333f */
[----:B------:R-:W-:Y:S01]  /*de10*/  ULDC UR10, c[0x0][0xdb8] ;  /* 0x00036e00000a7ab9 */ /* 0x000fe20000000800 */
[----:B------:R-:W-:Y:S01]  /*de20*/  ULDC.64 UR4, c[0x0][0x9e0] ;  /* 0x0002780000047ab9 */ /* 0x000fe20000000a00 */
[----:B------:R-:W-:Y:S01]  /*de30*/  UISETP.NE.AND UP1, UPT, UR10, 0x1, UPT ;  /* 0x000000010a00788c */ /* 0x000fe2000bf25270 */
[----:B------:R-:W-:Y:S01]  /*de40*/  ULDC UR9, c[0x0][0xdc4] ;  /* 0x0003710000097ab9 */ /* 0x000fe20000000800 */
[----:B------:R-:W-:Y:S01]  /*de50*/  ULDC UR37, c[0x0][0xdac] ;  /* 0x00036b0000257ab9 */ /* 0x000fe20000000800 */
[----:B------:R-:W-:-:S02]  /*de60*/  UISETP.GE.AND UP2, UPT, UR5, 0x1, UPT ;  /* 0x000000010500788c */ /* 0x000fc4000bf46270 */
[----:B------:R-:W-:Y:S02]  /*de70*/  UIMAD UR9, UR6, UR9, UR8 ;  /* 0x00000009060972a4 */ /* 0x000fe4000f8e0208 */
[----:B------:R-:W-:Y:S02]  /*de80*/  UIADD3 UR37, UR7, UR37, URZ ;  /* 0x0000002507257290 */ /* 0x000fe4000fffe03f */
[----:B------:R-:W-:Y:S01]  /*de90*/  UISETP.NE.AND.EX UP0, UPT, UR11, URZ, UPT, UP0 ;  /* 0x0000003f0b00728c */ /* 0x000fe2000bf05300 */
[----:B------:R-:W-:Y:S01]  /*dea0*/  PLOP3.LUT P1, PT, PT, PT, UP2, 0x80, 0x0 ;  /* 0x000000000000781c */ /* 0x000fe20003f2f028 */
[----:B------:R-:W-:Y:S01]  /*deb0*/  @UP1 ULDC UR6, c[0x0][0xdbc] ;  /* 0x00036f0000061ab9 */ /* 0x000fe20000000800 */
[----:B------:R-:W-:Y:S02]  /*dec0*/  USHF.L.U32 UR37, UR37, 0x7, URZ ;  /* 0x0000000725257899 */ /* 0x000fe4000800063f */
[----:B------:R-:W-:Y:S01]  /*ded0*/  UIMAD.WIDE.U32 UR6, UR9, UR6, URZ ;  /* 0x00000006090672a5 */ /* 0x000fe2000f8e003f */
[----:B------:R-:W-:Y:S01]  /*dee0*/  ULDC UR11, c[0x0][0x404] ;  /* 0x00010100000b7ab9 */ /* 0x000fe20000000800 */
[----:B------:R-:W-:Y:S01]  /*def0*/  ULDC UR12, c[0x0][0x288] ;  /* 0x0000a200000c7ab9 */ /* 0x000fe20000000800 */
[----:B------:R-:W-:Y:S01]  /*df00*/  @UP1 ULDC UR14, c[0x0][0xdc0] ;  /* 0x00037000000e1ab9 */ /* 0x000fe20000000800 */
[----:B------:R-:W-:Y:S01]  /*df10*/  UMOV UR39, UR9 ;  /* 0x0000000900277c82 */ /* 0x000fe20008000000 */
[----:B------:R-:W-:-:S02]  /*df20*/  USEL UR11, UR11, 0x1, UP0 ;  /* 0x000000010b0b7887 */ /* 0x000fc40008000000 */
[----:B------:R-:W-:Y:S02]  /*df30*/  UIADD3 UR8, UR37, 0x80, -UR12 ;  /* 0x0000008025087890 */ /* 0x000fe4000fffe80c */
[----:B------:R-:W-:Y:S01]  /*df40*/  @UP1 USHF.R.U32.HI UR39, URZ, UR14, UR7 ;  /* 0x0000000e3f271299 */ /* 0x000fe20008011607 */
[----:B------:R-:W-:Y:S02]  /*df50*/  ULDC UR13, c[0x0][0x2e0] ;  /* 0x0000b800000d7ab9 */ /* 0x000fe40000000800 */
[----:B------:R-:W-:Y:S02]  /*df60*/  UIMAD UR6, UR11, UR13, UR8 ;  /* 0x0000000d0b0672a4 */ /* 0x000fe4000f8e0208 */
[----:B------:R-:W-:Y:S02]  /*df70*/  UIADD3 UR38, -UR39, URZ, URZ ;  /* 0x0000003f27267290 */ /* 0x000fe4000fffe13f */
[----:B------:R-:W-:Y:S02]  /*df80*/  UIADD3 UR4, UR6, UR4, URZ ;  /* 0x0000000406047290 */ /* 0x000fe4000fffe03f */
[----:B------:R-:W-:Y:S01]  /*df90*/  UIMAD UR38, UR10, UR38, UR9 ;  /* 0x000000260a2672a4 */ /* 0x000fe2000f8e0209 */
[----:B------:R-:W-:Y:S11]  /*dfa0*/  @!P1 BRA `(.L_x_865) ;  /* 0x0000000000449947 */ /* 0x000ff60003800000 */
[----:B------:R-:W-:Y:S01]  /*dfb0*/  ISETP.LT.AND P0, PT, RZ, UR6, PT ;  /* 0x00000006ff007c0c */ /* 0x000fe2000bf01270 */
[----:B------:R-:W-:-:S12]  /*dfc0*/  UIADD3 UR8, UR6, -0x1, URZ ;  /* 0xffffffff06087890 */ /* 0x000fd8000fffe03f */
[----:B------:R-:W-:Y:S05]  /*dfd0*/  @P0 BRA `(.L_x_866) ;  /* 0x00000000001c0947 */ /* 0x000fea0003800000 */
[----:B------:R-:W-:Y:S02]  /*dfe0*/  UISETP.NE.AND UP0, UPT, UR5, 0x1, UPT ;  /* 0x000000010500788c */ /* 0x000fe4000bf05270 */
[----:B------:R-:W-:-:S09]  /*dff0*/  UIADD3 UR8, -UR6, URZ, URZ ;  /* 0x0000003f06087290 */ /* 0x000fd2000fffe13f */
[----:B------:R-:W-:Y:S02]  /*e000*/  @UP0 ULDC.64 UR14, c[0x0][0x9e8] ;  /* 0x00027a00000e0ab9 */ /* 0x000fe40000000a00 */
[----:B------:R-:W-:-:S04]  /*e010*/  UIMAD.WIDE.U32 UR6, UR8, UR14, URZ ;  /* 0x0000000e080672a5 */ /* 0x000fc8000f8e003f */
[----:B------:R-:W-:-:S04]  /*e020*/  @UP0 USHF.R.U32.HI UR8, URZ, UR15, UR7 ;  /* 0x0000000f3f080299 */ /* 0x000fc80008011607 */
[----:B------:R-:W-:Y:S01]  /*e030*/  ULOP3.LUT UR8, URZ, UR8, URZ, 0x33, !UPT ;  /* 0x000000083f087292 */ /* 0x000fe2000f8e333f */
[----:B------:R-:W-:Y:S11]  /*e040*/  BRA `(.L_x_867) ;  /* 0x0000000000107947 */ /* 0x000ff60003800000 */
.L_x_866:
[----:B------:R-:W-:-:S11]  /*e050*/  UISETP.NE.AND UP0, UPT, UR5, 0x1, UPT ;  /* 0x000000010500788c */ /* 0x000fd6000bf05270 */
[----:B------:R-:W-:Y:S02]  /*e060*/  @UP0 ULDC.64 UR14, c[0x0][0x9e8] ;  /* 0x00027a00000e0ab9 */ /* 0x000fe40000000a00 */
[----:B------:R-:W-:-:S04]  /*e070*/  UIMAD.WIDE.U32 UR6, UR8, UR14, URZ ;  /* 0x0000000e080672a5 */ /* 0x000fc8000f8e003f */
[----:B------:R-:W-:-:S12]  /*e080*/  @UP0 USHF.R.U32.HI UR8, URZ, UR15, UR7 ;  /* 0x0000000f3f080299 */ /* 0x000fd80008011607 */
.L_x_867:
[----:B------:R-:W-:-:S04]  /*e090*/  UIMAD UR8, UR8, UR5, UR5 ;  /* 0x00000005080872a4 */ /* 0x000fc8000f8e0205 */
[----:B------:R-:W-:-:S04]  /*e0a0*/  UISETP.LT.AND UP0, UPT, UR4, UR8, UPT ;  /* 0x000000080400728c */ /* 0x000fc8000bf01270 */
[----:B------:R-:W-:-:S12]  /*e0b0*/  USEL UR4, UR4, UR8, UP0 ;  /* 0x0000000804047287 */ /* 0x000fd80008000000 */
.L_x_865:
[----:B------:R-:W-:Y:S02]  /*e0c0*/  UIMAD UR7, UR11, UR13, 0x3f ;  /* 0x0000003f0b0774a4 */ /* 0x000fe4000f8e020d */
[----:B------:R-:W-:Y:S02]  /*e0d0*/  UIADD3 UR4, UR4, 0x3f, URZ ;  /* 0x0000003f04047890 */ /* 0x000fe4000fffe03f */
[----:B------:R-:W-:Y:S02]  /*e0e0*/  USHF.R.S32.HI UR8, URZ, 0x1f, UR7 ;  /* 0x0000001f3f087899 */ /* 0x000fe40008011407 */
[----:B------:R-:W-:Y:S02]  /*e0f0*/  USHF.R.S32.HI UR6, URZ, 0x1f, UR4 ;  /* 0x0000001f3f067899 */ /* 0x000fe40008011404 */
[----:B------:R-:W-:Y:S02]  /*e100*/  ULEA.HI UR8, UR8, UR7, URZ, 0x6 ;  /* 0x0000000708087291 */ /* 0x000fe4000f8f303f */
[----:B------:R-:W-:-:S02]  /*e110*/  ULEA.HI UR6, UR6, UR4, URZ, 0x6 ;  /* 0x0000000406067291 */ /* 0x000fc4000f8f303f */
[----:B------:R-:W-:Y:S02]  /*e120*/  UIADD3 UR4, UR37, -UR12, URZ ;  /* 0x8000000c25047290 */ /* 0x000fe4000fffe03f */
[----:B------:R-:W-:Y:S02]  /*e130*/  USHF.R.S32.HI UR41, URZ, 0x6, UR8 ;  /* 0x000000063f297899 */ /* 0x000fe40008011408 */
[----:B------:R-:W-:Y:S02]  /*e140*/  USHF.R.S32.HI UR6, URZ, 0x6, UR6 ;  /* 0x000000063f067899 */ /* 0x000fe40008011406 */
[----:B------:R-:W-:Y:S02]  /*e150*/  UIMAD UR4, UR11, UR13, UR4 ;  /* 0x0000000d0b0472a4 */ /* 0x000fe4000f8e0204 */
[----:B------:R-:W-:Y:S01]  /*e160*/  UISETP.LT.AND UP0, UPT, UR41, UR6, UPT ;  /* 0x000000062900728c */ /* 0x000fe2000bf01270 */
[----:B------:R-:W-:Y:S02]  /*e170*/  ULDC UR8, c[0x0][0x9dc] ;  /* 0x0002770000087ab9 */ /* 0x000fe40000000800 */
[----:B------:R-:W-:-:S02]  /*e180*/  UIADD3 UR8, UR4, -UR8, URZ ;  /* 0x8000000804087290 */ /* 0x000fc4000fffe03f */
[----:B------:R-:W-:Y:S01]  /*e190*/  USEL UR41, UR41, UR6, UP0 ;  /* 0x0000000629297287 */ /* 0x000fe20008000000 */
[----:B------:R-:W-:Y:S11]  /*e1a0*/  @!P1 BRA `(.L_x_868) ;  /* 0x0000000000449947 */ /* 0x000ff60003800000 */
[----:B------:R-:W-:-:S06]  /*e1b0*/  UISETP.GT.AND UP0, UPT, UR4, -0x1, UPT ;  /* 0xffffffff0400788c */ /* 0x000fcc000bf04270 */
[----:B------:R-:W-:-:S13]  /*e1c0*/  PLOP3.LUT P0, PT, PT, PT, UP0, 0x80, 0x0 ;  /* 0x000000000000781c */ /* 0x000fda0003f0f008 */
[----:B------:R-:W-:Y:S05]  /*e1d0*/  @P0 BRA `(.L_x_869) ;  /* 0x00000000001c0947 */ /* 0x000fea0003800000 */
[----:B------:R-:W-:Y:S02]  /*e1e0*/  UISETP.NE.AND UP0, UPT, UR5, 0x1, UPT ;  /* 0x000000010500788c */ /* 0x000fe4000bf05270 */
[----:B------:R-:W-:-:S09]  /*e1f0*/  ULOP3.LUT UR4, URZ, UR4, URZ, 0x33, !UPT ;  /* 0x000000043f047292 */ /* 0x000fd2000f8e333f */
[----:B------:R-:W-:Y:S02]  /*e200*/  @UP0 ULDC.64 UR10, c[0x0][0x9e8] ;  /* 0x00027a00000a0ab9 */ /* 0x000fe40000000a00 */
[----:B------:R-:W-:-:S04]  /*e210*/  UIMAD.WIDE.U32 UR6, UR4, UR10, URZ ;  /* 0x0000000a040672a5 */ /* 0x000fc8000f8e003f */
[----:B------:R-:W-:-:S04]  /*e220*/  @UP0 USHF.R.U32.HI UR4, URZ, UR11, UR7 ;  /* 0x0000000b3f040299 */ /* 0x000fc80008011607 */
[----:B------:R-:W-:Y:S01]  /*e230*/  ULOP3.LUT UR4, URZ, UR4, URZ, 0x33, !UPT ;  /* 0x000000043f047292 */ /* 0x000fe2000f8e333f */
[----:B------:R-:W-:Y:S11]  /*e240*/  BRA `(.L_x_870) ;  /* 0x0000000000107947 */ /* 0x000ff60003800000 */
.L_x_869:
[----:B------:R-:W-:-:S11]  /*e250*/  UISETP.NE.AND UP0, UPT, UR5, 0x1, UPT ;  /* 0x000000010500788c */ /* 0x000fd6000bf05270 */
[----:B------:R-:W-:Y:S02]  /*e260*/  @UP0 ULDC.64 UR10, c[0x0][0x9e8] ;  /* 0x00027a00000a0ab9 */ /* 0x000fe40000000a00 */
[----:B------:R-:W-:-:S04]  /*e270*/  UIMAD.WIDE.U32 UR6, UR4, UR10, URZ ;  /* 0x0000000a040672a5 */ /* 0x000fc8000f8e003f */
[----:B------:R-:W-:-:S12]  /*e280*/  @UP0 USHF.R.U32.HI UR4, URZ, UR11, UR7 ;  /* 0x0000000b3f040299 */ /* 0x000fd80008011607 */
.L_x_870:
[----:B------:R-:W-:-:S04]  /*e290*/  UIMAD UR4, UR4, UR5, URZ ;  /* 0x00000005040472a4 */ /* 0x000fc8000f8e023f */
[----:B------:R-:W-:-:S04]  /*e2a0*/  UISETP.LT.AND UP0, UPT, UR8, UR4, UPT ;  /* 0x000000040800728c */ /* 0x000fc8000bf01270 */
[----:B------:R-:W-:-:S12]  /*e2b0*/  USEL UR8, UR8, UR4, !UP0 ;  /* 0x0000000408087287 */ /* 0x000fd8000c000000 */
.L_x_868:
[----:B------:R-:W-:Y:S01]  /*e2c0*/  USHF.R.S32.HI UR4, URZ, 0x1f, UR8 ;  /* 0x0000001f3f047899 */ /* 0x000fe20008011408 */
[----:B------:R-:W-:Y:S03]  /*e2d0*/  BSSY B6, `(.L_x_871) ;  /* 0x00002a5000067945 */ /* 0x000fe60003800000 */
[----:B------:R-:W-:-:S04]  /*e2e0*/  ULEA.HI UR4, UR4, UR8, URZ, 0x6 ;  /* 0x0000000804047291 */ /* 0x000fc8000f8f303f */
[----:B------:R-:W-:-:S04]  /*e2f0*/  USHF.R.S32.HI UR4, URZ, 0x6, UR4 ;  /* 0x000000063f047899 */ /* 0x000fc80008011404 */
[----:B------:R-:W-:-:S04]  /*e300*/  UISETP.LT.AND UP0, UPT, URZ, UR4, UPT ;  /* 0x000000043f00728c */ /* 0x000fc8000bf01270 */
[----:B------:R-:W-:-:S04]  /*e310*/  USEL UR42, URZ, UR4, !UP0 ;  /* 0x000000043f2a7287 */ /* 0x000fc8000c000000 */
[----:B------:R-:W-:-:S06]  /*e320*/  UISETP.GT.AND UP0, UPT, UR41, UR42, UPT ;  /* 0x0000002a2900728c */ /* 0x000fcc000bf04270 */
[----:B------:R-:W-:-:S13]  /*e330*/  PLOP3.LUT P0, PT, PT, PT, UP0, 0x80, 0x0 ;  /* 0x000000000000781c */ /* 0x000fda0003f0f008 */
[----:B------:R-:W-:Y:S05]  /*e340*/  @P0 BRA `(.L_x_872) ;  /* 0x0000000000480947 */ /* 0x000fea0003800000 */
[----:B------:R-:W1:Y:S02]  /*e350*/  S2R R0, SR_TID.X ;  /* 0x0000000000007919 */ /* 0x000e640000002100 */
[----:B-1----:R-:W-:-:S04]  /*e360*/  LOP3.LUT R0, R0, 0x7f, RZ, 0xc0, !PT ;  /* 0x0000007f00007812 */ /* 0x002fc800078ec0ff */
[----:B------:R-:W-:-:S13]  /*e370*/  ISETP.NE.AND P0, PT, R0, RZ, PT ;  /* 0x000000ff0000720c */ /* 0x000fda0003f05270 */
[----:B------:R-:W-:Y:S05]  /*e380*/  @P0 BRA `(.L_x_873) ;  /* 0x0000002800640947 */ /* 0x000fea0003800000 */
[----:B------:R-:W1:Y:S01]  /*e390*/  S2R R5, SR_LANEID ;  /* 0x0000000000057919 */ /* 0x000e620000000000 */
[----:B------:R-:W-:Y:S01]  /*e3a0*/  VOTEU.ANY UR4, UPT, PT ;  /* 0x0000000000047886 */ /* 0x000fe200038e0100 */
[----:B------:R-:W2:Y:S01]  /*e3b0*/  LDC.64 R2, c[0x0][0xdf0] ;  /* 0x00037c00ff027b82 */ /* 0x000ea20000000a00 */
[----:B------:R-:W1:Y:S02]  /*e3c0*/  FLO.U32 R0, UR4 ;  /* 0x0000000400007d00 */ /* 0x000e6400080e0000 */
[----:B-1----:R-:W-:-:S06]  /*e3d0*/  ISETP.EQ.U32.AND P0, PT, R0, R5, PT ;  /* 0x000000050000720c */ /* 0x002fcc0003f02070 */
[----:B------:R-:W2:Y:S07]  /*e3e0*/  POPC R5, UR4 ;  /* 0x0000000400057d09 */ /* 0x000eae0008000000 */
[----:B--2---:R-:W2:Y:S01]  /*e3f0*/  @P0 ATOMG.E.ADD.STRONG.GPU PT, R3, desc[UR52][R2.64], R5 ;  /* 0x00000005020309a8 */ /* 0x004ea200081ee1f4 */
[----:B------:R-:W1:Y:S02]  /*e400*/  S2R R4, SR_LTMASK ;  /* 0x0000000000047919 */ /* 0x000e640000003900 */
[----:B-1----:R-:W-:-:S04]  /*e410*/  LOP3.LUT R4, R4, UR4, RZ, 0xc0, !PT ;  /* 0x0000000404047c12 */ /* 0x002fc8000f8ec0ff */
[----:B------:R-:W1:Y:S01]  /*e420*/  POPC R7, R4 ;  /* 0x0000000400077309 */ /* 0x000e620000000000 */
[----:B--2---:R-:W1:Y:S02]  /*e430*/  SHFL.IDX PT, R0, R3, R0, 0x1f ;  /* 0x00001f0003007589 */ /* 0x004e6400000e0000 */
[----:B-1----:R-:W-:-:S05]  /*e440*/  IADD3 R0, R0, UR47, R7 ;  /* 0x0000002f00007c10 */ /* 0x002fca000fffe007 */
[----:B------:R3:W-:Y:S01]  /*e450*/  STL [R1+0x20], R0 ;  /* 0x0000200001007387 */ /* 0x0007e20000100800 */
[----:B------:R-:W-:Y:S05]  /*e460*/  BRA `(.L_x_873) ;  /* 0x00000028002c7947 */ /* 0x000fea0003800000 */
.L_x_872:
[----:B------:R-:W1:Y:S01]  /*e470*/  S2UR UR4, SR_CgaCtaId ;  /* 0x00000000000479c3 */ /* 0x000e620000008800 */
[----:B------:R-:W-:Y:S02]  /*e480*/  UMOV UR40, 0x400 ;  /* 0x0000040000287882 */ /* 0x000fe40000000000 */
[----:B-1----:R-:W-:-:S04]  /*e490*/  ULEA UR40, UR4, UR40, 0x18 ;  /* 0x0000002804287291 */ /* 0x002fc8000f8ec03f */
        /* <DEDUP_REMOVED lines=20> */
.L_x_874:
        /* <DEDUP_REMOVED lines=24> */
.L_x_875:
[----:B------:R-:W-:-:S04]  /*e760*/  IMAD.U32 R17, RZ, RZ, UR40 ;  /* 0x00000028ff117e24 */ /* 0x000fc8000f8e00ff */
[----:B------:R-:W-:-:S05]  /*e770*/  VIADD R0, R17, 0x8000 ;  /* 0x0000800011007836 */ /* 0x000fca0000000000 */
[----:B------:R-:W-:-:S13]  /*e780*/  LOP3.LUT P0, RZ, R0, 0x1bf, RZ, 0xc0, !PT ;  /* 0x000001bf00ff7812 */ /* 0x000fda000780c0ff */
        /* <DEDUP_REMOVED lines=17> */
.L_x_876:
        /* <DEDUP_REMOVED lines=18> */
.L_x_877:
[----:B------:R-:W2:Y:S01]  /*e9c0*/  LDC R0, c[0x0][0x428] ;  /* 0x00010a00ff007b82 */ /* 0x000ea20000000800 */
[----:B------:R-:W-:Y:S01]  /*e9d0*/  ULDC.64 UR4, c[0x0][0x9f8] ;  /* 0x00027e0000047ab9 */ /* 0x000fe20000000a00 */
[----:B------:R-:W-:Y:S01]  /*e9e0*/  IMAD.U32 R4, RZ, RZ, UR38 ;  /* 0x00000026ff047e24 */ /* 0x000fe2000f8e00ff */
[----:B------:R-:W-:Y:S01]  /*e9f0*/  ISETP.NE.U32.AND P0, PT, RZ, UR4, PT ;  /* 0x00000004ff007c0c */ /* 0x000fe2000bf05070 */
[----:B------:R-:W-:Y:S01]  /*ea00*/  IMAD.U32 R8, RZ, RZ, UR39 ;  /* 0x00000027ff087e24 */ /* 0x000fe2000f8e00ff */
[----:B------:R-:W3:Y:S02]  /*ea10*/  S2R R18, SR_TID.X ;  /* 0x0000000000127919 */ /* 0x000ee40000002100 */
[----:B------:R-:W-:-:S13]  /*ea20*/  ISETP.NE.AND.EX P0, PT, RZ, UR5, PT, P0 ;  /* 0x00000005ff007c0c */ /* 0x000fda000bf05300 */
[----:B-1----:R-:W1:Y:S01]  /*ea30*/  @P0 LDC.64 R2, c[0x0][0x9f8] ;  /* 0x00027e00ff020b82 */ /* 0x002e620000000a00 */
[----:B--2---:R-:W-:-:S13]  /*ea40*/  ISETP.NE.AND P1, PT, R0, 0x1, PT ;  /* 0x000000010000780c */ /* 0x004fda0003f25270 */
[----:B------:R-:W2:Y:S01]  /*ea50*/  @P1 LDC R0, c[0x0][0x42c] ;  /* 0x00010b00ff001b82 */ /* 0x000ea20000000800 */
[----:B---3--:R-:W-:-:S07]  /*ea60*/  LOP3.LUT R16, R18, 0x7f, RZ, 0xc0, !PT ;  /* 0x0000007f12107812 */ /* 0x008fce00078ec0ff */
[----:B------:R-:W3:Y:S01]  /*ea70*/  @P1 LDC R5, c[0x0][0x430] ;  /* 0x00010c00ff051b82 */ /* 0x000ee20000000800 */
[----:B--2---:R-:W-:-:S05]  /*ea80*/  @P1 IMAD.HI.U32 R0, R0, UR38, RZ ;  /* 0x0000002600001c27 */ /* 0x004fca000f8e00ff */
[----:B---3--:R-:W-:Y:S01]  /*ea90*/  @P1 SHF.R.U32.HI R4, RZ, R5, R0 ;  /* 0x00000005ff041219 */ /* 0x008fe20000011600 */
[----:B------:R-:W-:-:S04]  /*eaa0*/  IMAD.U32 R5, RZ, RZ, UR39 ;  /* 0x00000027ff057e24 */ /* 0x000fc8000f8e00ff */
[----:B-1----:R-:W-:Y:S01]  /*eab0*/  @P0 IMAD.WIDE R2, R5, 0x4, R2 ;  /* 0x0000000405020825 */ /* 0x002fe200078e0202 */
[----:B------:R-:W-:Y:S01]  /*eac0*/  ISETP.NE.AND P2, PT, R16, RZ, PT ;  /* 0x000000ff1000720c */ /* 0x000fe20003f45270 */
[----:B------:R1:W-:Y:S04]  /*ead0*/  STL [R1], R4 ;  /* 0x0000000401007387 */ /* 0x0003e80000100800 */
[----:B------:R2:W3:Y:S01]  /*eae0*/  @P0 LDG.E R8, desc[UR52][R2.64] ;  /* 0x0000003402080981 */ /* 0x0004e2000c1e1900 */
[----:B------:R-:W-:Y:S01]  /*eaf0*/  UMOV UR36, URZ ;  /* 0x0000003f00247c82 */ /* 0x000fe20008000000 */
[----:B------:R-:W-:Y:S01]  /*eb00*/  UMOV UR8, 0x80 ;  /* 0x0000008000087882 */ /* 0x000fe20000000000 */
[----:B------:R-:W-:Y:S01]  /*eb10*/  UMOV UR9, UR37 ;  /* 0x0000002500097c82 */ /* 0x000fe20008000000 */
[----:B------:R-:W-:Y:S01]  /*eb20*/  UMOV UR10, UR38 ;  /* 0x00000026000a7c82 */ /* 0x000fe20008000000 */
[----:B------:R-:W-:Y:S01]  /*eb30*/  UMOV UR11, UR39 ;  /* 0x00000027000b7c82 */ /* 0x000fe20008000000 */
[----:B------:R-:W-:Y:S01]  /*eb40*/  UMOV UR6, 0xffffffff ;  /* 0xffffffff00067882 */ /* 0x000fe20000000000 */
[----:B------:R-:W-:Y:S01]  /*eb50*/  SHF.R.U32.HI R18, RZ, 0x5, R18 ;  /* 0x00000005ff127819 */ /* 0x000fe20000011612 */
[----:B------:R-:W-:Y:S01]  /*eb60*/  VOTEU.ALL UP1, P2 ;  /* 0x00000000003f7886 */ /* 0x000fe20001020000 */
[----:B--2---:R-:W2:Y:S02]  /*eb70*/  LDC.64 R2, c[0x0][0x3f8] ;  /* 0x0000fe00ff027b82 */ /* 0x004ea40000000a00 */
[----:B------:R-:W-:-:S02]  /*eb80*/  LOP3.LUT R18, R18, 0x3, RZ, 0xc0, !PT ;  /* 0x0000000312127812 */ /* 0x000fc400078ec0ff */
[----:B------:R-:W-:-:S04]  /*eb90*/  @!UP1 UIADD3 UR4, UP0, UR44, 0x270, URZ ;  /* 0x000002702c049890 */ /* 0x000fc8000ff1e03f */
[----:B------:R-:W-:-:S09]  /*eba0*/  @!UP1 UIADD3.X UR5, URZ, UR45, URZ, UP0, !UPT ;  /* 0x0000002d3f059290 */ /* 0x000fd200087fe43f */
[----:B------:R1:W-:Y:S01]  /*ebb0*/  @!UP1 UTMAPF.L2.4D [UR36], [UR4] ;  /* 0x00000024040095b8 */ /* 0x0003e20008018000 */
[----:B--2---:R-:W-:Y:S01]  /*ebc0*/  ISETP.NE.U32.AND P1, PT, R2, RZ, PT ;  /* 0x000000ff0200720c */ /* 0x004fe20003f25070 */
[----:B------:R1:W-:Y:S03]  /*ebd0*/  @!UP1 UTMAPF.L2.4D [UR8], [UR4] ;  /* 0x00000008040095b8 */ /* 0x0003e60008018000 */
[----:B------:R-:W-:Y:S02]  /*ebe0*/  ISETP.NE.AND.EX P1, PT, R3, RZ, PT, P1 ;  /* 0x000000ff0300720c */ /* 0x000fe40003f25310 */
[----:B---3--:R-:W-:Y:S01]  /*ebf0*/  SHF.R.S32.HI R9, RZ, 0x1f, R8 ;  /* 0x0000001fff097819 */ /* 0x008fe20000011408 */
[----:B------:R1:W-:Y:S01]  /*ec00*/  STL [R1+0x10], R8 ;  /* 0x0000100801007387 */ /* 0x0003e20000100800 */
[----:B------:R-:W-:-:S03]  /*ec10*/  SEL R0, R8, RZ, !P1 ;  /* 0x000000ff08007207 */ /* 0x000fc60004800000 */
[----:B------:R1:W-:Y:S01]  /*ec20*/  STL [R1+0x18], R9 ;  /* 0x0000180901007387 */ /* 0x0003e20000100800 */
[----:B------:R-:W-:Y:S05]  /*ec30*/  BRA.DIV UR6, `(.L_x_878) ;  /* 0x0000002a068c7947 */ /* 0x000fea000b800000 */
[----:B------:R2:W3:Y:S02]  /*ec40*/  SHFL.IDX PT, R14, R18, RZ, 0x1f ;  /* 0x00001fff120e7589 */ /* 0x0004e400000e0000 */
.L_x_941:
[----:B---3--:R-:W-:Y:S02]  /*ec50*/  ISETP.NE.AND P0, PT, R14, RZ, PT ;  /* 0x000000ff0e00720c */ /* 0x008fe40003f05270 */
[----:B------:R-:W-:-:S11]  /*ec60*/  PLOP3.LUT P6, PT, PT, PT, PT, 0x8, 0x0 ;  /* 0x000000000000781c */ /* 0x000fd60003fce170 */
[----:B------:R-:W-:Y:S05]  /*ec70*/  @P0 BRA `(.L_x_879) ;  /* 0x0000000400d00947 */ /* 0x000fea0003800000 */
[----:B-1----:R-:W-:-:S06]  /*ec80*/  UIADD3 UR4, UR41, -0x1, URZ ;  /* 0xffffffff29047890 */ /* 0x002fcc000fffe03f */
[----:B------:R-:W-:Y:S01]  /*ec90*/  IMAD.U32 R6, RZ, RZ, UR4 ;  /* 0x00000004ff067e24 */ /* 0x000fe2000f8e00ff */
[----:B------:R-:W-:-:S03]  /*eca0*/  UMOV UR4, 0xffffffff ;  /* 0xffffffff00047882 */ /* 0x000fc60000000000 */
[----:B------:R-:W-:Y:S05]  /*ecb0*/  BRA.DIV UR4, `(.L_x_880) ;  /* 0x0000002a048c7947 */ /* 0x000fea000b800000 */
[----:B------:R-:W-:-:S13]  /*ecc0*/  ELECT P6, URZ, PT ;  /* 0x00000000003f782f */ /* 0x000fda00038c0000 */
.L_x_944:
[----:B------:R-:W-:Y:S05]  /*ecd0*/  @!P6 BRA `(.L_x_881) ;  /* 0x000000040058e947 */ /* 0x000fea0003800000 */
[----:B------:R-:W-:Y:S01]  /*ece0*/  IMAD.MOV.U32 R0, RZ, RZ, R8 ;  /* 0x000000ffff007224 */ /* 0x000fe200078e0008 */
[----:B------:R-:W-:Y:S06]  /*ecf0*/  @!P1 BRA `(.L_x_882) ;  /* 0x0000000000449947 */ /* 0x000fec0003800000 */
[----:B------:R-:W1:Y:S01]  /*ed00*/  LDC R7, c[0x0][0x41c] ;  /* 0x00010700ff077b82 */ /* 0x000e620000000800 */
[----:B------:R-:W-:Y:S01]  /*ed10*/  ULDC.64 UR4, c[0x0][0x408] ;  /* 0x0001020000047ab9 */ /* 0x000fe20000000a00 */
        /* <DEDUP_REMOVED lines=15> */
.L_x_882:
[----:B-1----:R-:W3:Y:S04]  /*ee10*/  LDL R3, [R1+0x4] ;  /* 0x0000040001037983 */ /* 0x002ee80000100800 */
[----:B------:R-:W4:Y:S01]  /*ee20*/  LDL R2, [R1+0xc] ;  /* 0x00000c0001027983 */ /* 0x000f220000100800 */
[----:B------:R-:W-:Y:S02]  /*ee30*/  ISETP.NE.AND P0, PT, R16, RZ, PT ;  /* 0x000000ff1000720c */ /* 0x000fe40003f05270 */
[----:B---3--:R-:W-:Y:S02]  /*ee40*/  LEA R4, R3, UR40, 0x3 ;  /* 0x0000002803047c11 */ /* 0x008fe4000f8e18ff */
[----:B----4-:R-:W-:-:S04]  /*ee50*/  SHF.L.U32 R3, R2, 0x1f, RZ ;  /* 0x0000001f02037819 */ /* 0x010fc800000006ff */
[----:B------:R-:W1:Y:S02]  /*ee60*/  SYNCS.PHASECHK.TRANS64.TRYWAIT P3, [R4+URZ+0x28480], R3 ;  /* 0x02848003040075a7 */ /* 0x000e64000806017f */
[----:B-1----:R-:W-:Y:S05]  /*ee70*/  @!P3 BRA `(.L_x_883) ;  /* 0x00000028003cb947 */ /* 0x002fea0003800000 */
.L_x_945:
[----:B------:R-:W-:Y:S05]  /*ee80*/  @P0 BRA `(.L_x_884) ;  /* 0x00000000001c0947 */ /* 0x000fea0003800000 */
[----:B------:R-:W3:Y:S01]  /*ee90*/  S2R R2, SR_TID.X ;  /* 0x0000000000027919 */ /* 0x000ee20000002100 */
[----:B------:R-:W-:-:S04]  /*eea0*/  IMAD.MOV.U32 R5, RZ, RZ, 0x4000 ;  /* 0x00004000ff057424 */ /* 0x000fc800078e00ff */
[----:B------:R4:W-:Y:S01]  /*eeb0*/  SYNCS.ARRIVE.TRANS64 RZ, [R4+URZ+0x28470], R5 ;  /* 0x0284700504ff79a7 */ /* 0x0009e2000800003f */
[----:B---3--:R-:W-:-:S04]  /*eec0*/  LOP3.LUT R2, R2, 0x1f, RZ, 0xc0, !PT ;  /* 0x0000001f02027812 */ /* 0x008fc800078ec0ff */
[----:B------:R-:W-:-:S13]  /*eed0*/  ISETP.NE.AND P3, PT, R2, RZ, PT ;  /* 0x000000ff0200720c */ /* 0x000fda0003f65270 */
[----:B----4-:R-:W-:Y:S05]  /*eee0*/  @!P3 BRA `(.L_x_884) ;  /* 0x000000000004b947 */ /* 0x010fea0003800000 */
[----:B------:R-:W-:Y:S01]  /*eef0*/  BPT.TRAP 0x1 ;  /* 0x000000040000795c */ /* 0x000fe20000300000 */
.L_x_884:
[----:B------:R-:W3:Y:S04]  /*ef00*/  LDL R2, [R1+0x4] ;  /* 0x0000040001027983 */ /* 0x000ee80000100800 */
[----:B------:R-:W4:Y:S01]  /*ef10*/  LDL R5, [R1] ;  /* 0x0000000001057983 */ /* 0x000f220000100800 */
        /* <DEDUP_REMOVED lines=11> */
[----:B---3--:R-:W-:-:S04]  /*efd0*/  LEA R2, R2, UR40, 0xe ;  /* 0x0000002802027c11 */ /* 0x008fc8000f8e70ff */
[----:B------:R-:W-:Y:S02]  /*efe0*/  R2UR UR14, R2 ;  /* 0x00000000020e72ca */ /* 0x000fe400000e0000 */
[----:B----4-:R-:W-:-:S11]  /*eff0*/  R2UR UR12, R5 ;  /* 0x00000000050c72ca */ /* 0x010fd600000e0000 */
[----:B------:R-:W-:Y:S02]  /*f000*/  UIADD3 UR8, UR14, 0x10000, URZ ;  /* 0x000100000e087890 */ /* 0x000fe4000fffe03f */
[----:B------:R-:W-:-:S07]  /*f010*/  UIADD3 UR14, UR14, 0x12000, URZ ;  /* 0x000120000e0e7890 */ /* 0x000fce000fffe03f */
[----:B------:R3:W-:Y:S02]  /*f020*/  UTMALDG.4D [UR8], [UR4], desc[UR6] ;  /* 0x00000608040075b4 */ /* 0x0007e40008019000 */
[----:B---3--:R-:W-:Y:S01]  /*f030*/  UMOV UR8, UR14 ;  /* 0x0000000e00087c82 */ /* 0x008fe20008000000 */
[----:B------:R-:W-:Y:S02]  /*f040*/  UMOV UR10, UR15 ;  /* 0x0000000f000a7c82 */ /* 0x000fe40008000000 */
[----:B------:R3:W-:Y:S01]  /*f050*/  UTMALDG.4D [UR8], [UR4], desc[UR6] ;  /* 0x00000608040075b4 */ /* 0x0007e20008019000 */
[----:B------:R-:W4:Y:S02]  /*f060*/  SYNCS.PHASECHK.TRANS64.TRYWAIT P3, [R4+URZ+0x28440], R3 ;  /* 0x02844003040075a7 */ /* 0x000f24000806017f */
[----:B---34-:R-:W-:Y:S05]  /*f070*/  @!P3 BRA `(.L_x_885) ;  /* 0x0000002400d0b947 */ /* 0x018fea0003800000 */
.L_x_946:
[----:B------:R-:W-:Y:S05]  /*f080*/  @P0 BRA `(.L_x_886) ;  /* 0x00000000001c0947 */ /* 0x000fea0003800000 */
[----:B------:R-:W4:Y:S01]  /*f090*/  S2R R5, SR_TID.X ;  /* 0x0000000000057919 */ /* 0x000f220000002100 */
[----:B-1-3--:R-:W-:-:S04]  /*f0a0*/  IMAD.MOV.U32 R3, RZ, RZ, 0x4000 ;  /* 0x00004000ff037424 */ /* 0x00afc800078e00ff */
[----:B------:R1:W-:Y:S01]  /*f0b0*/  SYNCS.ARRIVE.TRANS64 RZ, [R4+URZ+0x28430], R3 ;  /* 0x0284300304ff79a7 */ /* 0x0003e2000800003f */
[----:B----4-:R-:W-:-:S04]  /*f0c0*/  LOP3.LUT R5, R5, 0x1f, RZ, 0xc0, !PT ;  /* 0x0000001f05057812 */ /* 0x010fc800078ec0ff */
[----:B------:R-:W-:-:S13]  /*f0d0*/  ISETP.NE.AND P0, PT, R5, RZ, PT ;  /* 0x000000ff0500720c */ /* 0x000fda0003f05270 */
[----:B-1----:R-:W-:Y:S05]  /*f0e0*/  @!P0 BRA `(.L_x_886) ;  /* 0x0000000000048947 */ /* 0x002fea0003800000 */
[----:B------:R-:W-:Y:S01]  /*f0f0*/  BPT.TRAP 0x1 ;  /* 0x000000040000795c */ /* 0x000fe20000300000 */
.L_x_886:
[----:B-1-3--:R-:W3:Y:S01]  /*f100*/  LDL R3, [R1] ;  /* 0x0000000001037983 */ /* 0x00aee20000100800 */
        /* <DEDUP_REMOVED lines=13> */
[----:B---3--:R-:W-:-:S13]  /*f1e0*/  R2UR UR12, R3 ;  /* 0x00000000030c72ca */ /* 0x008fda00000e0000 */
[----:B------:R1:W-:Y:S02]  /*f1f0*/  UTMALDG.4D [UR8], [UR4], desc[UR6] ;  /* 0x00000608040075b4 */ /* 0x0003e40008019000 */
[----:B-1----:R-:W-:Y:S01]  /*f200*/  UMOV UR8, UR14 ;  /* 0x0000000e00087c82 */ /* 0x002fe20008000000 */
[----:B------:R-:W-:Y:S02]  /*f210*/  UMOV UR10, UR15 ;  /* 0x0000000f000a7c82 */ /* 0x000fe40008000000 */
[----:B------:R1:W-:Y:S02]  /*f220*/  UTMALDG.4D [UR8], [UR4], desc[UR6] ;  /* 0x00000608040075b4 */ /* 0x0003e40008019000 */
[----:B-1----:R-:W-:Y:S01]  /*f230*/  NOP ;  /* 0x0000000000007918 */ /* 0x002fe20000000000 */
.L_x_881:
[----:B------:R-:W-:Y:S05]  /*f240*/  WARPSYNC.ALL ;  /* 0x0000000000007948 */ /* 0x000fea0003800000 */
[----:B------:R-:W-:Y:S01]  /*f250*/  BAR.SYNC.DEFER_BLOCKING 0x8, 0x120 ;  /* 0x0204800000007b1d */ /* 0x000fe20000010000 */
[----:B------:R-:W-:Y:S01]  /*f260*/  ELECT P0, URZ, PT ;  /* 0x00000000003f782f */ /* 0x000fe20003800000 */
[----:B------:R-:W-:Y:S02]  /*f270*/  UIADD3 UR4, UP0, UR44, 0x270, URZ ;  /* 0x000002702c047890 */ /* 0x000fe4000ff1e03f */
[----:B------:R-:W-:Y:S02]  /*f280*/  UIADD3 UR8, UR40, 0x18000, URZ ;  /* 0x0001800028087890 */ /* 0x000fe4000fffe03f */
[----:B------:R-:W-:-:S02]  /*f290*/  UIADD3 UR9, UR40, 0x28400, URZ ;  /* 0x0002840028097890 */ /* 0x000fc4000fffe03f */
[----:B------:R-:W-:Y:S02]  /*f2a0*/  UIADD3.X UR5, URZ, UR45, URZ, UP0, !UPT ;  /* 0x0000002d3f057290 */ /* 0x000fe400087fe43f */
[----:B------:R-:W-:Y:S01]  /*f2b0*/  UIADD3 UR16, UR40, 0x1c000, URZ ;  /* 0x0001c00028107890 */ /* 0x000fe2000fffe03f */
[----:B------:R-:W-:-:S03]  /*f2c0*/  UMOV UR6, 0x0 ;  /* 0x0000000000067882 */ /* 0x000fc60000000000 */
[----:B------:R-:W-:Y:S01]  /*f2d0*/  @P0 IMAD.MOV.U32 R2, RZ, RZ, 0x8000 ;  /* 0x00008000ff020424 */ /* 0x000fe200078e00ff */
[----:B------:R-:W-:Y:S01]  /*f2e0*/  UMOV UR7, 0x12f00000 ;  /* 0x12f0000000077882 */ /* 0x000fe20000000000 */
[----:B------:R-:W-:Y:S01]  /*f2f0*/  UMOV UR10, URZ ;  /* 0x0000003f000a7c82 */ /* 0x000fe20008000000 */
[----:B------:R-:W-:Y:S01]  /*f300*/  UMOV UR11, UR37 ;  /* 0x00000025000b7c82 */ /* 0x000fe20008000000 */
[----:B------:R-:W-:Y:S01]  /*f310*/  UMOV UR12, UR38 ;  /* 0x00000026000c7c82 */ /* 0x000fe20008000000 */
[----:B------:R-:W-:Y:S01]  /*f320*/  UMOV UR13, UR39 ;  /* 0x00000027000d7c82 */ /* 0x000fe20008000000 */
[----:B------:R-:W-:Y:S01]  /*f330*/  UMOV UR18, 0x80 ;  /* 0x0000008000127882 */ /* 0x000fe20000000000 */
[----:B------:R-:W-:Y:S01]  /*f340*/  UMOV UR19, UR37 ;  /* 0x0000002500137c82 */ /* 0x000fe20008000000 */
[----:B------:R-:W-:Y:S01]  /*f350*/  UMOV UR20, UR38 ;  /* 0x0000002600147c82 */ /* 0x000fe20008000000 */
[----:B------:R-:W-:Y:S01]  /*f360*/  UMOV UR21, UR39 ;  /* 0x0000002700157c82 */ /* 0x000fe20008000000 */
[----:B------:R3:W-:Y:S01]  /*f370*/  @P0 SYNCS.ARRIVE.TRANS64 RZ, [UR40+0x28400], R2 ;  /* 0x02840002ffff09a7 */ /* 0x0007e20008000028 */
[----:B------:R-:W-:Y:S01]  /*f380*/  UMOV UR17, UR9 ;  /* 0x0000000900117c82 */ /* 0x000fe20008000000 */
[----:B------:R3:W-:Y:S01]  /*f390*/  UTMALDG.4D [UR8], [UR4], desc[UR6] ;  /* 0x00000608040075b4 */ /* 0x0007e20008019000 */
[----:B------:R3:W-:Y:S01]  /*f3a0*/  UTMALDG.4D [UR16], [UR4], desc[UR6] ;  /* 0x00000610040075b4 */ /* 0x0007e20008019000 */
[----:B------:R-:W-:-:S02]  /*f3b0*/  NOP ;  /* 0x0000000000007918 */ /* 0x000fc40000000000 */
.L_x_879:
[----:B------:R-:W4:Y:S01]  /*f3c0*/  LDL.LU R3, [R1+0x28] ;  /* 0x0000280001037983 */ /* 0x000f220000300800 */
[----:B------:R-:W-:Y:S01]  /*f3d0*/  BSSY B0, `(.L_x_887) ;  /* 0x0000009000007945 */ /* 0x000fe20003800000 */
[----:B----4-:R-:W-:-:S05]  /*f3e0*/  VIADD R3, R3, 0x1 ;  /* 0x0000000103037836 */ /* 0x010fca0000000000 */
[----:B---3--:R-:W-:Y:S01]  /*f3f0*/  LEA.HI R2, R3, R3, RZ, 0x1 ;  /* 0x0000000303027211 */ /* 0x008fe200078f08ff */
[----:B------:R3:W-:Y:S03]  /*f400*/  STL [R1+0x28], R3 ;  /* 0x0000280301007387 */ /* 0x0007e60000100800 */
[----:B------:R-:W-:-:S05]  /*f410*/  LOP3.LUT R2, R2, 0xfffffffe, RZ, 0xc0, !PT ;  /* 0xfffffffe02027812 */ /* 0x000fca00078ec0ff */
[----:B------:R-:W-:-:S05]  /*f420*/  IMAD.IADD R2, R3, 0x1, -R2 ;  /* 0x0000000103027824 */ /* 0x000fca00078e0a02 */
[----:B------:R-:W-:-:S04]  /*f430*/  SHF.L.U32 R2, R2, 0x1f, RZ ;  /* 0x0000001f02027819 */ /* 0x000fc800000006ff */
[----:B------:R-:W4:Y:S02]  /*f440*/  SYNCS.PHASECHK.TRANS64.TRYWAIT P0, [UR40+0x28420], R2 ;  /* 0x02842002ff0075a7 */ /* 0x000f240008000168 */
[----:B---34-:R-:W-:Y:S05]  /*f450*/  @!P0 BRA `(.L_x_888) ;  /* 0x0000002000ec8947 */ /* 0x018fea0003800000 */
.L_x_947:
[----:B-1----:R-:W-:Y:S05]  /*f460*/  BSYNC B0 ;  /* 0x0000000000007941 */ /* 0x002fea0003800000 */
.L_x_887:
[----:B------:R-:W-:-:S04]  /*f470*/  UIADD3 UR4, UR41, -0x2, URZ ;  /* 0xfffffffe29047890 */ /* 0x000fc8000fffe03f */
[----:B------:R-:W-:-:S06]  /*f480*/  UISETP.GE.AND UP0, UPT, UR4, UR42, UPT ;  /* 0x0000002a0400728c */ /* 0x000fcc000bf06270 */
[----:B------:R-:W-:-:S13]  /*f490*/  PLOP3.LUT P0, PT, PT, PT, UP0, 0x80, 0x0 ;  /* 0x000000000000781c */ /* 0x000fda0003f0f008 */
[----:B------:R-:W-:Y:S05]  /*f4a0*/  @!P0 BRA `(.L_x_889) ;  /* 0x0000001000048947 */ /* 0x000fea0003800000 */
[----:B---3--:R1:W5:Y:S04]  /*f4b0*/  LDL.LU R2, [R1+0x4] ;  /* 0x0000040001027983 */ /* 0x0083680000300800 */
[----:B------:R1:W5:Y:S01]  /*f4c0*/  LDL.LU R8, [R1+0xc] ;  /* 0x00000c0001087983 */ /* 0x0003620000300800 */
[----:B------:R-:W-:-:S07]  /*f4d0*/  IMAD.U32 R3, RZ, RZ, UR4 ;  /* 0x00000004ff037e24 */ /* 0x000fce000f8e00ff */
.L_x_911:
[----:B--2--5:R-:W-:Y:S01]  /*f4e0*/  VIADD R4, R2, 0x1 ;  /* 0x0000000102047836 */ /* 0x024fe20000000000 */
[----:B------:R-:W-:Y:S05]  /*f4f0*/  YIELD ;  /* 0x0000000000007946 */ /* 0x000fea0003800000 */
[----:B------:R-:W-:Y:S01]  /*f500*/  ISETP.NE.AND P0, PT, R4, 0x2, PT ;  /* 0x000000020400780c */ /* 0x000fe20003f05270 */
[----:B------:R-:W-:Y:S03]  /*f510*/  BSSY B0, `(.L_x_890) ;  /* 0x000008b000007945 */ /* 0x000fe60003800000 */
[----:B------:R-:W-:-:S02]  /*f520*/  SEL R5, RZ, 0x1, P0 ;  /* 0x00000001ff057807 */ /* 0x000fc40000000000 */
[----:B------:R-:W-:Y:S02]  /*f530*/  SEL R11, R4, RZ, P0 ;  /* 0x000000ff040b7207 */ /* 0x000fe40000000000 */
[----:B------:R-:W-:-:S05]  /*f540*/  LOP3.LUT R10, R8, R5, RZ, 0x3c, !PT ;  /* 0x00000005080a7212 */ /* 0x000fca00078e3cff */
[----:B------:R3:W-:Y:S04]  /*f550*/  STL [R1+0xc], R10 ;  /* 0x00000c0a01007387 */ /* 0x0007e80000100800 */
[----:B------:R3:W-:Y:S01]  /*f560*/  STL [R1+0x4], R11 ;  /* 0x0000040b01007387 */ /* 0x0007e20000100800 */
[----:B----4-:R-:W-:Y:S05]  /*f570*/  @!P6 BRA `(.L_x_891) ;  /* 0x000000080010e947 */ /* 0x010fea0003800000 */
[----:B------:R-:W-:Y:S01]  /*f580*/  IMAD.MOV.U32 R9, RZ, RZ, R3 ;  /* 0x000000ffff097224 */ /* 0x000fe200078e0003 */
[----:B------:R-:W-:Y:S06]  /*f590*/  @!P1 BRA `(.L_x_892) ;  /* 0x0000000000509947 */ /* 0x000fec0003800000 */
[----:B------:R-:W4:Y:S01]  /*f5a0*/  LDL R7, [R1+0x18] ;  /* 0x0000180001077983 */ /* 0x000f220000100800 */
[----:B------:R-:W1:Y:S01]  /*f5b0*/  LDC R9, c[0x0][0x41c] ;  /* 0x00010700ff097b82 */ /* 0x000e620000000800 */
[----:B------:R-:W-:Y:S02]  /*f5c0*/  ULDC.64 UR4, c[0x0][0x408] ;  /* 0x0001020000047ab9 */ /* 0x000fe40000000a00 */
[----:B------:R-:W2:Y:S01]  /*f5d0*/  LDL R6, [R1+0x10] ;  /* 0x0000100001067983 */ /* 0x000ea20000100800 */
        /* <DEDUP_REMOVED lines=16> */
.L_x_892:
[----:B----4-:R-:W-:Y:S01]  /*f6e0*/  LEA R6, R11, UR40, 0x3 ;  /* 0x000000280b067c11 */ /* 0x010fe2000f8e18ff */
[----:B------:R-:W4:Y:S01]  /*f6f0*/  S2R R4, SR_TID.X ;  /* 0x0000000000047919 */ /* 0x000f220000002100 */
[----:B------:R-:W-:Y:S01]  /*f700*/  SHF.L.U32 R5, R10, 0x1f, RZ ;  /* 0x0000001f0a057819 */ /* 0x000fe200000006ff */
[----:B------:R-:W-:Y:S03]  /*f710*/  BSSY B1, `(.L_x_893) ;  /* 0x0000005000017945 */ /* 0x000fe60003800000 */
[----:B------:R-:W1:Y:S01]  /*f720*/  SYNCS.PHASECHK.TRANS64.TRYWAIT P0, [R6+URZ+0x28480], R5 ;  /* 0x02848005060075a7 */ /* 0x000e62000800017f */
[----:B----4-:R-:W-:-:S04]  /*f730*/  LOP3.LUT R4, R4, 0x7f, RZ, 0xc0, !PT ;  /* 0x0000007f04047812 */ /* 0x010fc800078ec0ff */
[----:B------:R-:W-:Y:S01]  /*f740*/  ISETP.NE.AND P3, PT, R4, RZ, PT ;  /* 0x000000ff0400720c */ /* 0x000fe20003f65270 */
[----:B-1----:R-:W-:-:S12]  /*f750*/  @!P0 BRA `(.L_x_894) ;  /* 0x0000002000408947 */ /* 0x002fd80003800000 */
.L_x_948:
[----:B------:R-:W-:Y:S05]  /*f760*/  BSYNC B1 ;  /* 0x0000000000017941 */ /* 0x000fea0003800000 */
.L_x_893:
        /* <DEDUP_REMOVED lines=9> */
.L_x_896:
[----:B------:R-:W-:Y:S05]  /*f800*/  BSYNC B1 ;  /* 0x0000000000017941 */ /* 0x000fea0003800000 */
.L_x_895:
[----:B------:R-:W4:Y:S04]  /*f810*/  LDL R4, [R1+0x4] ;  /* 0x0000040001047983 */ /* 0x000f280000100800 */
[----:B------:R-:W2:Y:S01]  /*f820*/  LDL R7, [R1] ;  /* 0x0000000001077983 */ /* 0x000ea20000100800 */
        /* <DEDUP_REMOVED lines=11> */
[----:B---3--:R-:W-:-:S12]  /*f8e0*/  VIADD R10, R4, 0x10000 ;  /* 0x00010000040a7836 */ /* 0x008fd80000000000 */
.L_x_897:
        /* <DEDUP_REMOVED lines=9> */
[----:B------:R-:W2:Y:S01]  /*f980*/  LDL R11, [R1] ;  /* 0x00000000010b7983 */ /* 0x000ea20000100800 */
[----:B------:R-:W-:Y:S01]  /*f990*/  IMAD.MOV.U32 R12, RZ, RZ, 0x80 ;  /* 0x00000080ff0c7424 */ /* 0x000fe200078e00ff */
[----:B------:R-:W-:Y:S01]  /*f9a0*/  PLOP3.LUT P0, PT, PT, PT, PT, 0x80, 0x0 ;  /* 0x000000000000781c */ /* 0x000fe20003f0f070 */
[----:B------:R-:W-:Y:S01]  /*f9b0*/  VIADD R10, R4, 0x12000 ;  /* 0x00012000040a7836 */ /* 0x000fe20000000000 */
[----:B------:R-:W-:Y:S01]  /*f9c0*/  UMOV UR6, 0x0 ;  /* 0x0000000000067882 */ /* 0x000fe20000000000 */
[----:B------:R-:W-:Y:S01]  /*f9d0*/  UMOV UR7, 0x14f00000 ;  /* 0x14f0000000077882 */ /* 0x000fe20000000000 */
[----:B------:R-:W-:Y:S02]  /*f9e0*/  R2UR UR10, R12 ;  /* 0x000000000c0a72ca */ /* 0x000fe400000e0000 */
[----:B--2---:R-:W-:-:S15]  /*f9f0*/  R2UR UR12, R11 ;  /* 0x000000000b0c72ca */ /* 0x004fde00000e0000 */
.L_x_898:
        /* <DEDUP_REMOVED lines=12> */
.L_x_949:
[----:B------:R-:W-:Y:S05]  /*fac0*/  BSYNC B1 ;  /* 0x0000000000017941 */ /* 0x000fea0003800000 */
.L_x_899:
        /* <DEDUP_REMOVED lines=11> */
.L_x_902:
[----:B------:R-:W-:Y:S05]  /*fb80*/  BSYNC B1 ;  /* 0x0000000000017941 */ /* 0x000fea0003800000 */
.L_x_901:
[----:B-12---:R-:W2:Y:S01]  /*fb90*/  LDL R5, [R1] ;  /* 0x0000000001057983 */ /* 0x006ea20000100800 */
        /* <DEDUP_REMOVED lines=9> */
.L_x_903:
        /* <DEDUP_REMOVED lines=9> */
[----:B------:R-:W2:Y:S01]  /*fcc0*/  LDL R7, [R1] ;  /* 0x0000000001077983 */ /* 0x000ea20000100800 */
[----:B------:R-:W-:Y:S01]  /*fcd0*/  R2UR UR10, R12 ;  /* 0x000000000c0a72ca */ /* 0x000fe200000e0000 */
[----:B------:R-:W-:Y:S01]  /*fce0*/  VIADD R4, R4, 0x22000 ;  /* 0x0002200004047836 */ /* 0x000fe20000000000 */
[----:B------:R-:W-:Y:S02]  /*fcf0*/  R2UR UR6, R10 ;  /* 0x000000000a0672ca */ /* 0x000fe400000e0000 */
[----:B------:R-:W-:Y:S02]  /*fd00*/  R2UR UR7, R11 ;  /* 0x000000000b0772ca */ /* 0x000fe400000e0000 */
[----:B------:R-:W-:Y:S02]  /*fd10*/  PLOP3.LUT P0, PT, PT, PT, PT, 0x80, 0x0 ;  /* 0x000000000000781c */ /* 0x000fe40003f0f070 */
[----:B--2---:R-:W-:-:S15]  /*fd20*/  R2UR UR12, R7 ;  /* 0x00000000070c72ca */ /* 0x004fde00000e0000 */
.L_x_904:
        /* <DEDUP_REMOVED lines=9> */
.L_x_891:
[----:B------:R-:W-:Y:S05]  /*fdc0*/  BSYNC B0 ;  /* 0x0000000000007941 */ /* 0x000fea0003800000 */
.L_x_890:
[----:B------:R-:W-:-:S06]  /*fdd0*/  UISETP.NE.AND UP0, UPT, UR43, 0x3, UPT ;  /* 0x000000032b00788c */ /* 0x000fcc000bf05270 */
[----:B------:R-:W-:-:S13]  /*fde0*/  PLOP3.LUT P0, PT, PT, PT, UP0, 0x80, 0x0 ;  /* 0x000000000000781c */ /* 0x000fda0003f0f008 */
[----:B------:R-:W-:Y:S05]  /*fdf0*/  @!P0 BRA `(.L_x_905) ;  /* 0x0000000000048947 */ /* 0x000fea0003800000 */
[----:B------:R-:W-:Y:S01]  /*fe00*/  BPT.TRAP 0x1 ;  /* 0x000000040000795c */ /* 0x000fe20000300000 */
.L_x_905:
[----:B------:R-:W-:Y:S01]  /*fe10*/  IMAD.U32 R4, RZ, RZ, UR46 ;  /* 0x0000002eff047e24 */ /* 0x000fe2000f8e00ff */
[----:B------:R-:W-:Y:S01]  /*fe20*/  LEA R21, R2, UR40, 0x3 ;  /* 0x0000002802157c11 */ /* 0x000fe2000f8e18ff */
[----:B------:R-:W-:Y:S03]  /*fe30*/  BSSY B0, `(.L_x_906) ;  /* 0x0000006000007945 */ /* 0x000fe60003800000 */
[----:B------:R-:W-:Y:S02]  /*fe40*/  ISETP.NE.AND P0, PT, R4, 0x3, PT ;  /* 0x000000030400780c */ /* 0x000fe40003f05270 */
[----:B------:R-:W-:-:S04]  /*fe50*/  LOP3.LUT R4, R8, 0x1, RZ, 0x3c, !PT ;  /* 0x0000000108047812 */ /* 0x000fc800078e3cff */
[----:B------:R-:W-:-:S04]  /*fe60*/  SHF.L.U32 R4, R4, 0x1f, RZ ;  /* 0x0000001f04047819 */ /* 0x000fc800000006ff */
[----:B------:R-:W4:Y:S02]  /*fe70*/  SYNCS.PHASECHK.TRANS64.TRYWAIT P3, [R21+URZ+0x28470], R4 ;  /* 0x02847004150075a7 */ /* 0x000f24000806017f */
[----:B----4-:R-:W-:Y:S05]  /*fe80*/  @!P3 BRA `(.L_x_907) ;  /* 0x00000018009cb947 */ /* 0x010fea0003800000 */
.L_x_950:
[----:B------:R-:W-:Y:S05]  /*fe90*/  BSYNC B0 ;  /* 0x0000000000007941 */ /* 0x000fea0003800000 */
.L_x_906:
[----:B------:R-:W-:Y:S05]  /*fea0*/  @!P0 BRA `(.L_x_908) ;  /* 0x0000000000048947 */ /* 0x000fea0003800000 */
[----:B------:R-:W-:Y:S01]  /*feb0*/  BPT.TRAP 0x1 ;  /* 0x000000040000795c */ /* 0x000fe20000300000 */
.L_x_908:
[----:B----4-:R-:W-:Y:S01]  /*fec0*/  SHF.L.U32 R4, R8, 0x1f, RZ ;  /* 0x0000001f08047819 */ /* 0x010fe200000006ff */
[----:B------:R-:W-:-:S03]  /*fed0*/  IMAD.SHL.U32 R2, R2, 0x4000, RZ ;  /* 0x0000400002027824 */ /* 0x000fc600078e00ff */
[----:B------:R-:W4:Y:S02]  /*fee0*/  SYNCS.PHASECHK.TRANS64.TRYWAIT P3, [R21+URZ+0x28460], R4 ;  /* 0x02846004150075a7 */ /* 0x000f24000806017f */
[----:B----4-:R-:W-:Y:S05]  /*fef0*/  @!P3 BRA `(.L_x_909) ;  /* 0x000000180094b947 */ /* 0x010fea0003800000 */
.L_x_951:
[----:B------:R-:W5:Y:S04]  /*ff00*/  LDL R17, [R1+0x8] ;  /* 0x0000080001117983 */ /* 0x000f680000100800 */
[----:B------:R-:W4:Y:S04]  /*ff10*/  LDL R13, [R1+0x1c] ;  /* 0x00001c00010d7983 */ /* 0x000f280000100800 */
[----:B--2---:R-:W2:Y:S01]  /*ff20*/  LDL R18, [R1+0x14] ;  /* 0x0000140001127983 */ /* 0x004ea20000100800 */
[----:B------:R-:W-:Y:S05]  /*ff30*/  WARPSYNC.ALL ;  /* 0x0000000000007948 */ /* 0x000fea0003800000 */
[----:B------:R-:W-:-:S04]  /*ff40*/  IMAD.U32 R12, RZ, RZ, UR40 ;  /* 0x00000028ff0c7e24 */ /* 0x000fc8000f8e00ff */
[----:B------:R-:W-:Y:S01]  /*ff50*/  VIADD R12, R12, 0x8000 ;  /* 0x000080000c0c7836 */ /* 0x000fe20000000000 */
[----:B-----5:R-:W-:-:S05]  /*ff60*/  LOP3.LUT R14, R2, R17, RZ, 0xfc, !PT ;  /* 0x00000011020e7212 */ /* 0x020fca00078efcff */
[----:B---3--:R-:W3:Y:S01]  /*ff70*/  LDSM.16.MT88.4 R8, [R14+UR40+0x10000] ;  /* 0x010000280e08783b */ /* 0x008ee20008004200 */
[----:B----4-:R-:W-:Y:S02]  /*ff80*/  IADD3 R16, R13, UR40, R2 ;  /* 0x000000280d107c10 */ /* 0x010fe4000fffe002 */
[C-C-:B---3--:R-:W-:Y:S02]  /*ff90*/  PRMT R4, R8.reuse, 0x6420, R9.reuse ;  /* 0x0000642008047816 */ /* 0x148fe40000000009 */
[----:B------:R-:W-:Y:S02]  /*ffa0*/  PRMT R5, R8, 0x7531, R9 ;  /* 0x0000753108057816 */ /* 0x000fe40000000009 */
[C-C-:B------:R-:W-:Y:S02]  /*ffb0*/  PRMT R6, R10.reuse, 0x6420, R11.reuse ;  /* 0x000064200a067816 */ /* 0x140fe4000000000b */
[----:B------:R-:W-:Y:S02]  /*ffc0*/  PRMT R7, R10, 0x7531, R11 ;  /* 0x000075310a077816 */ /* 0x000fe4000000000b */
[----:B------:R-:W3:Y:S01]  /*ffd0*/  LDSM.16.MT88.4 R8, [R16+0x10000] ;  /* 0x010000001008783b */ /* 0x000ee20000004200 */
[----:B--2---:R-:W-:-:S05]  /*ffe0*/  IADD3 R20, R12, R2, R18 ;  /* 0x000000020c147210 */ /* 0x004fca0007ffe012 */
[----:B------:R2:W-:Y:S02]  /*fff0*/  STSM.16.M88.4 [R20], R4 ;  /* 0x0000000414007844 */ /* 0x0005e40000000200 */
[----:B--2---:R-:W-:Y:S01]  /*10000*/  VIADD R4, R2, 0x2000 ;  /* 0x0000200002047836 */ /* 0x004fe20000000000 */
[C-C-:B---3--:R-:W-:Y:S02]  /*10010*/  PRMT R12, R8.reuse, 0x6420, R9.reuse ;  /* 0x00006420080c7816 */ /* 0x148fe40000000009 */
[----:B------:R-:W-:Y:S02]  /*10020*/  PRMT R13, R8, 0x7531, R9 ;  /* 0x00007531080d7816 */ /* 0x000fe40000000009 */
[C-C-:B------:R-:W-:Y:S02]  /*10030*/  PRMT R14, R10.reuse, 0x6420, R11.reuse ;  /* 0x000064200a0e7816 */ /* 0x140fe4000000000b */
[----:B------:R-:W-:-:S05]  /*10040*/  PRMT R15, R10, 0x7531, R11 ;  /* 0x000075310a0f7816 */ /* 0x000fca000000000b */
[----:B------:R2:W-:Y:S02]  /*10050*/  STSM.16.M88.4 [R20+0x1000], R12 ;  /* 0x0010000c14007844 */ /* 0x0005e40000000200 */
[----:B--2---:R-:W-:-:S05]  /*10060*/  IMAD.MOV.U32 R14, RZ, RZ, R17 ;  /* 0x000000ffff0e7224 */ /* 0x004fca00078e0011 */
[----:B------:R-:W-:-:S05]  /*10070*/  LOP3.LUT R4, R4, R14, RZ, 0xfc, !PT ;  /* 0x0000000e04047212 */ /* 0x000fca00078efcff */
[----:B------:R-:W2:Y:S01]  /*10080*/  LDSM.16.MT88.4 R8, [R4+UR40+0x10000] ;  /* 0x010000280408783b */ /* 0x000ea20008004200 */
[----:B------:R-:W-:Y:S01]  /*10090*/  IMAD.MOV.U32 R15, RZ, RZ, R16 ;  /* 0x000000ffff0f7224 */ /* 0x000fe200078e0010 */
[C-C-:B--2---:R-:W-:Y:S02]  /*100a0*/  PRMT R4, R8.reuse, 0x6420, R9.reuse ;  /* 0x0000642008047816 */ /* 0x144fe40000000009 */
[----:B------:R-:W-:Y:S02]  /*100b0*/  PRMT R5, R8, 0x7531, R9 ;  /* 0x0000753108057816 */ /* 0x000fe40000000009 */
[C-C-:B------:R-:W-:Y:S02]  /*100c0*/  PRMT R6, R10.reuse, 0x6420, R11.reuse ;  /* 0x000064200a067816 */ /* 0x140fe4000000000b */
[----:B------:R-:W-:Y:S02]  /*100d0*/  PRMT R7, R10, 0x7531, R11 ;  /* 0x000075310a077816 */ /* 0x000fe4000000000b */
[----:B------:R-:W2:Y:S04]  /*100e0*/  LDSM.16.MT88.4 R8, [R15+0x12000] ;  /* 0x012000000f08783b */ /* 0x000ea80000004200 */
[----:B------:R3:W-:Y:S01]  /*100f0*/  STSM.16.M88.4 [R20+0x2000], R4 ;  /* 0x0020000414007844 */ /* 0x0007e20000000200 */
[----:B------:R-:W-:-:S02]  /*10100*/  IMAD.MOV.U32 R12, RZ, RZ, R18 ;  /* 0x000000ffff0c7224 */ /* 0x000fc400078e0012 */
[----:B---3--:R-:W-:-:S05]  /*10110*/  VIADD R4, R2, 0x1000 ;  /* 0x0000100002047836 */ /* 0x008fca0000000000 */
[----:B------:R-:W-:Y:S01]  /*10120*/  LOP3.LUT R4, R4, R14, RZ, 0xfc, !PT ;  /* 0x0000000e04047212 */ /* 0x000fe200078efcff */
[----:B------:R-:W3:Y:S01]  /*10130*/  S2R R7, SR_TID.X ;  /* 0x0000000000077919 */ /* 0x000ee20000002100 */
[C-C-:B--2---:R-:W-:Y:S02]  /*10140*/  PRMT R16, R8.reuse, 0x6420, R9.reuse ;  /* 0x0000642008107816 */ /* 0x144fe40000000009 */
[----:B------:R-:W-:Y:S02]  /*10150*/  PRMT R17, R8, 0x7531, R9 ;  /* 0x0000753108117816 */ /* 0x000fe40000000009 */
[C-C-:B------:R-:W-:Y:S02]  /*10160*/  PRMT R18, R10.reuse, 0x6420, R11.reuse ;  /* 0x000064200a127816 */ /* 0x140fe4000000000b */
[----:B------:R-:W-:-:S05]  /*10170*/  PRMT R19, R10, 0x7531, R11 ;  /* 0x000075310a137816 */ /* 0x000fca000000000b */
[----:B------:R2:W-:Y:S04]  /*10180*/  STSM.16.M88.4 [R20+0x3000], R16 ;  /* 0x0030001014007844 */ /* 0x0005e80000000200 */
[----:B------:R-:W4:Y:S01]  /*10190*/  LDSM.16.MT88.4 R8, [R4+UR40+0x10000] ;  /* 0x010000280408783b */ /* 0x000f220008004200 */
[----:B---3--:R-:W-:Y:S01]  /*101a0*/  LOP3.LUT P3, RZ, R7, 0x4, RZ, 0xc0, !PT ;  /* 0x0000000407ff7812 */ /* 0x008fe2000786c0ff */
[----:B------:R-:W-:Y:S02]  /*101b0*/  IMAD.U32 R13, RZ, RZ, UR40 ;  /* 0x00000028ff0d7e24 */ /* 0x000fe4000f8e00ff */
[----:B--2---:R-:W-:Y:S01]  /*101c0*/  IMAD.MOV.U32 R19, RZ, RZ, 0x20 ;  /* 0x00000020ff137424 */ /* 0x004fe200078e00ff */
[C-C-:B----4-:R-:W-:Y:S02]  /*101d0*/  PRMT R4, R8.reuse, 0x6420, R9.reuse ;  /* 0x0000642008047816 */ /* 0x150fe40000000009 */
[----:B------:R-:W-:-:S02]  /*101e0*/  PRMT R5, R8, 0x7531, R9 ;  /* 0x0000753108057816 */ /* 0x000fc40000000009 */
[C-C-:B------:R-:W-:Y:S02]  /*101f0*/  PRMT R6, R10.reuse, 0x6420, R11.reuse ;  /* 0x000064200a067816 */ /* 0x140fe4000000000b */
[----:B------:R-:W-:Y:S02]  /*10200*/  PRMT R7, R10, 0x7531, R11 ;  /* 0x000075310a077816 */ /* 0x000fe4000000000b */
[----:B------:R-:W2:Y:S01]  /*10210*/  LDSM.16.MT88.4 R8, [R15+0x11000] ;  /* 0x011000000f08783b */ /* 0x000ea20000004200 */
[----:B------:R-:W-:Y:S01]  /*10220*/  SEL R19, R19, 0xffffffe0, !P3 ;  /* 0xffffffe013137807 */ /* 0x000fe20005800000 */
[----:B------:R-:W-:-:S03]  /*10230*/  VIADD R13, R13, 0x8000 ;  /* 0x000080000d0d7836 */ /* 0x000fc60000000000 */
[----:B------:R-:W-:Y:S01]  /*10240*/  IADD3 R12, R12, R2, R19 ;  /* 0x000000020c0c7210 */ /* 0x000fe20007ffe013 */
[----:B------:R-:W-:-:S04]  /*10250*/  VIADD R2, R2, 0x3000 ;  /* 0x0000300002027836 */ /* 0x000fc80000000000 */
[----:B------:R-:W-:Y:S01]  /*10260*/  IMAD.IADD R12, R13, 0x1, R12 ;  /* 0x000000010d0c7824 */ /* 0x000fe200078e020c */
[----:B------:R-:W-:-:S04]  /*10270*/  LOP3.LUT R2, R2, R14, RZ, 0xfc, !PT ;  /* 0x0000000e02027212 */ /* 0x000fc800078efcff */
[----:B------:R2:W-:Y:S02]  /*10280*/  STSM.16.M88.4 [R12], R4 ;  /* 0x000000040c007844 */ /* 0x0005e40000000200 */
[C-C-:B--2---:R-:W-:Y:S02]  /*10290*/  PRMT R4, R8.reuse, 0x6420, R9.reuse ;  /* 0x0000642008047816 */ /* 0x144fe40000000009 */
[----:B------:R-:W-:Y:S02]  /*102a0*/  PRMT R5, R8, 0x7531, R9 ;  /* 0x0000753108057816 */ /* 0x000fe40000000009 */
[C-C-:B------:R-:W-:Y:S02]  /*102b0*/  PRMT R6, R10.reuse, 0x6420, R11.reuse ;  /* 0x000064200a067816 */ /* 0x140fe4000000000b */
[----:B------:R-:W-:-:S05]  /*102c0*/  PRMT R7, R10, 0x7531, R11 ;  /* 0x000075310a077816 */ /* 0x000fca000000000b */
[----:B------:R-:W-:Y:S04]  /*102d0*/  STSM.16.M88.4 [R12+0x1000], R4 ;  /* 0x001000040c007844 */ /* 0x000fe80000000200 */
[----:B------:R-:W2:Y:S02]  /*102e0*/  LDSM.16.MT88.4 R8, [R2+UR40+0x10000] ;  /* 0x010000280208783b */ /* 0x000ea40008004200 */
[C-C-:B--2---:R-:W-:Y:S02]  /*102f0*/  PRMT R4, R8.reuse, 0x6420, R9.reuse ;  /* 0x0000642008047816 */ /* 0x144fe40000000009 */
[----:B------:R-:W-:Y:S02]  /*10300*/  PRMT R5, R8, 0x7531, R9 ;  /* 0x0000753108057816 */ /* 0x000fe40000000009 */
[----:B------:R-:W-:-:S02]  /*10310*/  PRMT R6, R10, 0x6420, R11 ;  /* 0x000064200a067816 */ /* 0x000fc4000000000b */
[----:B------:R-:W-:Y:S02]  /*10320*/  PRMT R7, R10, 0x7531, R11 ;  /* 0x000075310a077816 */ /* 0x000fe4000000000b */
[----:B------:R-:W2:Y:S04]  /*10330*/  LDSM.16.MT88.4 R8, [R15+0x13000] ;  /* 0x013000000f08783b */ /* 0x000ea80000004200 */
[----:B------:R2:W-:Y:S02]  /*10340*/  STSM.16.M88.4 [R12+0x2000], R4 ;  /* 0x002000040c007844 */ /* 0x0005e40000000200 */
[C-C-:B--2---:R-:W-:Y:S02]  /*10350*/  PRMT R4, R8.reuse, 0x6420, R9.reuse ;  /* 0x0000642008047816 */ /* 0x144fe40000000009 */
        /* <DEDUP_REMOVED lines=9> */
[----:B---3--:R-:W3:Y:S01]  /*103f0*/  FENCE.VIEW.ASYNC.S ;  /* 0x00000000000073c6 */ /* 0x008ee20000000000 */
[----:B------:R-:W-:Y:S05]  /*10400*/  @!P0 BRA `(.L_x_910) ;  /* 0x0000000000048947 */ /* 0x000fea0003800000 */
[----:B------:R-:W-:Y:S01]  /*10410*/  BPT.TRAP 0x1 ;  /* 0x000000040000795c */ /* 0x000fe20000300000 */
.L_x_910:
[----:B------:R4:W5:Y:S01]  /*10420*/  LDL R2, [R1+0x4] ;  /* 0x0000040001027983 */ /* 0x0009620000100800 */
[----:B---3--:R3:W-:Y:S01]  /*10430*/  SYNCS.ARRIVE.TRANS64.A1T0 RZ, [R21+URZ+0x28450], RZ ;  /* 0x028450ff15ff79a7 */ /* 0x0087e2000810003f */
[----:B------:R-:W-:Y:S01]  /*10440*/  BAR.SYNC.DEFER_BLOCKING 0x2, 0x80 ;  /* 0x0082000000007b1d */ /* 0x000fe20000010000 */
[C---:B------:R-:W-:Y:S01]  /*10450*/  ISETP.GT.AND P0, PT, R3.reuse, UR42, PT ;  /* 0x0000002a03007c0c */ /* 0x040fe2000bf04270 */
[----:B------:R-:W-:Y:S02]  /*10460*/  VIADD R3, R3, 0xffffffff ;  /* 0xffffffff03037836 */ /* 0x000fe40000000000 */
[----:B---3--:R-:W-:Y:S02]  /*10470*/  @!P2 VIADD R21, R21, 0x28480 ;  /* 0x000284801515a836 */ /* 0x008fe40000000000 */
[----:B------:R4:W5:Y:S03]  /*10480*/  LDL R8, [R1+0xc] ;  /* 0x00000c0001087983 */ /* 0x0009660000100800 */
[----:B------:R-:W-:-:S04]  /*10490*/  @!P2 PRMT R21, RZ, 0x654, R21 ;  /* 0x00000654ff15a816 */ /* 0x000fc80000000015 */
[----:B------:R4:W-:Y:S01]  /*104a0*/  @!P2 SYNCS.ARRIVE.TRANS64.RED.A1T0 RZ, [R21+URZ], RZ ;  /* 0x000000ff15ffa9a7 */ /* 0x0009e2000810043f */
[----:B------:R-:W-:Y:S05]  /*104b0*/  @P0 BRA `(.L_x_911) ;  /* 0xfffffff000080947 */ /* 0x000fea000383ffff */
.L_x_889:
[----:B------:R-:W-:Y:S04]  /*104c0*/  BSSY B0, `(.L_x_912) ;  /* 0x000000f000007945 */ /* 0x000fe80003800000 */
[----:B------:R-:W-:Y:S05]  /*104d0*/  @P2 BRA `(.L_x_913) ;  /* 0x0000000000342947 */ /* 0x000fea0003800000 */
[----:B--2---:R-:W2:Y:S01]  /*104e0*/  S2R R5, SR_LANEID ;  /* 0x0000000000057919 */ /* 0x004ea20000000000 */
[----:B------:R-:W-:Y:S01]  /*104f0*/  VOTEU.ANY UR4, UPT, PT ;  /* 0x0000000000047886 */ /* 0x000fe200038e0100 */
[----:B---3-5:R-:W3:Y:S01]  /*10500*/  LDC.64 R2, c[0x0][0xdf0] ;  /* 0x00037c00ff027b82 */ /* 0x028ee20000000a00 */
[----:B------:R-:W2:Y:S02]  /*10510*/  FLO.U32 R0, UR4 ;  /* 0x0000000400007d00 */ /* 0x000ea400080e0000 */
[----:B--2---:R-:W-:-:S06]  /*10520*/  ISETP.EQ.U32.AND P0, PT, R0, R5, PT ;  /* 0x000000050000720c */ /* 0x004fcc0003f02070 */
[----:B------:R-:W3:Y:S07]  /*10530*/  POPC R5, UR4 ;  /* 0x0000000400057d09 */ /* 0x000eee0008000000 */
[----:B---3--:R-:W2:Y:S01]  /*10540*/  @P0 ATOMG.E.ADD.STRONG.GPU PT, R3, desc[UR52][R2.64], R5 ;  /* 0x00000005020309a8 */ /* 0x008ea200081ee1f4 */
[----:B------:R-:W3:Y:S02]  /*10550*/  S2R R4, SR_LTMASK ;  /* 0x0000000000047919 */ /* 0x000ee40000003900 */
[----:B---3--:R-:W-:-:S04]  /*10560*/  LOP3.LUT R4, R4, UR4, RZ, 0xc0, !PT ;  /* 0x0000000404047c12 */ /* 0x008fc8000f8ec0ff */
[----:B------:R-:W3:Y:S01]  /*10570*/  POPC R7, R4 ;  /* 0x0000000400077309 */ /* 0x000ee20000000000 */
[----:B--2---:R-:W3:Y:S02]  /*10580*/  SHFL.IDX PT, R0, R3, R0, 0x1f ;  /* 0x00001f0003007589 */ /* 0x004ee400000e0000 */
[----:B---3--:R-:W-:-:S05]  /*10590*/  IADD3 R0, R0, UR47, R7 ;  /* 0x0000002f00007c10 */ /* 0x008fca000fffe007 */
[----:B------:R2:W-:Y:S02]  /*105a0*/  STL [R1+0x20], R0 ;  /* 0x0000200001007387 */ /* 0x0005e40000100800 */
.L_x_913:
[----:B------:R-:W-:Y:S05]  /*105b0*/  BSYNC B0 ;  /* 0x0000000000007941 */ /* 0x000fea0003800000 */
.L_x_912:
[----:B------:R-:W-:-:S06]  /*105c0*/  UISETP.NE.AND UP0, UPT, UR43, 0x3, UPT ;  /* 0x000000032b00788c */ /* 0x000fcc000bf05270 */
[----:B------:R-:W-:-:S13]  /*105d0*/  PLOP3.LUT P0, PT, PT, PT, UP0, 0x80, 0x0 ;  /* 0x000000000000781c */ /* 0x000fda0003f0f008 */
[----:B------:R-:W-:Y:S05]  /*105e0*/  @!P0 BRA `(.L_x_914) ;  /* 0x0000000000048947 */ /* 0x000fea0003800000 */
[----:B------:R-:W-:Y:S01]  /*105f0*/  BPT.TRAP 0x1 ;  /* 0x000000040000795c */ /* 0x000fe20000300000 */
.L_x_914:
[----:B---3-5:R-:W3:Y:S04]  /*10600*/  LDL R2, [R1+0xc] ;  /* 0x00000c0001027983 */ /* 0x028ee80000100800 */
[----:B--2---:R-:W2:Y:S01]  /*10610*/  LDL R0, [R1+0x4] ;  /* 0x0000040001007983 */ /* 0x004ea20000100800 */
[----:B------:R-:W-:Y:S01]  /*10620*/  BSSY B0, `(.L_x_915) ;  /* 0x0000008000007945 */ /* 0x000fe20003800000 */
[----:B---3--:R-:W-:-:S04]  /*10630*/  LOP3.LUT R3, R2, 0x1, RZ, 0x3c, !PT ;  /* 0x0000000102037812 */ /* 0x008fc800078e3cff */
[----:B------:R-:W-:Y:S02]  /*10640*/  SHF.L.U32 R3, R3, 0x1f, RZ ;  /* 0x0000001f03037819 */ /* 0x000fe400000006ff */
[----:B--2---:R-:W-:-:S04]  /*10650*/  LEA R2, R0, UR40, 0x3 ;  /* 0x0000002800027c11 */ /* 0x004fc8000f8e18ff */
[----:B------:R-:W2:Y:S01]  /*10660*/  SYNCS.PHASECHK.TRANS64.TRYWAIT P0, [R2+URZ+0x28470], R3 ;  /* 0x02847003020075a7 */ /* 0x000ea2000800017f */
[----:B------:R-:W-:-:S05]  /*10670*/  IMAD.U32 R0, RZ, RZ, UR46 ;  /* 0x0000002eff007e24 */ /* 0x000fca000f8e00ff */
[----:B------:R-:W-:Y:S01]  /*10680*/  ISETP.NE.AND P1, PT, R0, 0x3, PT ;  /* 0x000000030000780c */ /* 0x000fe20003f25270 */
[----:B--2---:R-:W-:-:S12]  /*10690*/  @!P0 BRA `(.L_x_916) ;  /* 0x0000001000c08947 */ /* 0x004fd80003800000 */
.L_x_952:
[----:B------:R-:W-:Y:S05]  /*106a0*/  BSYNC B0 ;  /* 0x0000000000007941 */ /* 0x000fea0003800000 */
.L_x_915:
[----:B------:R-:W-:Y:S05]  /*106b0*/  @!P1 BRA `(.L_x_917) ;  /* 0x0000000000049947 */ /* 0x000fea0003800000 */
[----:B------:R-:W-:Y:S01]  /*106c0*/  BPT.TRAP 0x1 ;  /* 0x000000040000795c */ /* 0x000fe20000300000 */
.L_x_917:
[----:B------:R-:W2:Y:S02]  /*106d0*/  LDL R0, [R1+0xc] ;  /* 0x00000c0001007983 */ /* 0x000ea40000100800 */
[----:B--2---:R-:W-:-:S04]  /*106e0*/  SHF.L.U32 R3, R0, 0x1f, RZ ;  /* 0x0000001f00037819 */ /* 0x004fc800000006ff */
[----:B------:R-:W2:Y:S02]  /*106f0*/  SYNCS.PHASECHK.TRANS64.TRYWAIT P0, [R2+URZ+0x28460], R3 ;  /* 0x02846003020075a7 */ /* 0x000ea4000800017f */
[----:B--2---:R-:W-:Y:S05]  /*10700*/  @!P0 BRA `(.L_x_918) ;  /* 0x0000001000b88947 */ /* 0x004fea0003800000 */
.L_x_953:
[----:B------:R-:W3:Y:S04]  /*10710*/  LDL R0, [R1+0x4] ;  /* 0x0000040001007983 */ /* 0x000ee80000100800 */
[----:B------:R-:W5:Y:S04]  /*10720*/  LDL R17, [R1+0x8] ;  /* 0x0000080001117983 */ /* 0x000f680000100800 */
[----:B------:R-:W2:Y:S04]  /*10730*/  LDL R13, [R1+0x1c] ;  /* 0x00001c00010d7983 */ /* 0x000ea80000100800 */
[----:B------:R-:W4:Y:S01]  /*10740*/  LDL R18, [R1+0x14] ;  /* 0x0000140001127983 */ /* 0x000f220000100800 */
[----:B------:R-:W-:Y:S05]  /*10750*/  WARPSYNC.ALL ;  /* 0x0000000000007948 */ /* 0x000fea0003800000 */
[----:B---3--:R-:W-:-:S05]  /*10760*/  IMAD.SHL.U32 R20, R0, 0x4000, RZ ;  /* 0x0000400000147824 */ /* 0x008fca00078e00ff */
[----:B-----5:R-:W-:-:S05]  /*10770*/  LOP3.LUT R12, R20, R17, RZ, 0xfc, !PT ;  /* 0x00000011140c7212 */ /* 0x020fca00078efcff */
[----:B------:R-:W3:Y:S01]  /*10780*/  LDSM.16.MT88.4 R4, [R12+UR40+0x10000] ;  /* 0x010000280c04783b */ /* 0x000ee20008004200 */
[----:B--2---:R-:W-:Y:S01]  /*10790*/  IADD3 R3, R13, UR40, R20 ;  /* 0x000000280d037c10 */ /* 0x004fe2000fffe014 */
[----:B------:R-:W-:-:S04]  /*107a0*/  IMAD.U32 R0, RZ, RZ, UR40 ;  /* 0x00000028ff007e24 */ /* 0x000fc8000f8e00ff */
[----:B------:R-:W-:Y:S01]  /*107b0*/  VIADD R0, R0, 0x8000 ;  /* 0x0000800000007836 */ /* 0x000fe20000000000 */
[C-C-:B---3--:R-:W-:Y:S02]  /*107c0*/  PRMT R8, R4.reuse, 0x6420, R5.reuse ;  /* 0x0000642004087816 */ /* 0x148fe40000000005 */
[----:B------:R-:W-:Y:S02]  /*107d0*/  PRMT R9, R4, 0x7531, R5 ;  /* 0x0000753104097816 */ /* 0x000fe40000000005 */
[C-C-:B------:R-:W-:Y:S02]  /*107e0*/  PRMT R10, R6.reuse, 0x6420, R7.reuse ;  /* 0x00006420060a7816 */ /* 0x140fe40000000007 */
[----:B------:R-:W-:Y:S02]  /*107f0*/  PRMT R11, R6, 0x7531, R7 ;  /* 0x00007531060b7816 */ /* 0x000fe40000000007 */
[----:B------:R-:W2:Y:S01]  /*10800*/  LDSM.16.MT88.4 R4, [R3+0x10000] ;  /* 0x010000000304783b */ /* 0x000ea20000004200 */
[----:B----4-:R-:W-:-:S05]  /*10810*/  IADD3 R0, R0, R20, R18 ;  /* 0x0000001400007210 */ /* 0x010fca0007ffe012 */
[----:B------:R2:W-:Y:S02]  /*10820*/  STSM.16.M88.4 [R0], R8 ;  /* 0x0000000800007844 */ /* 0x0005e40000000200 */
[C-C-:B--2---:R-:W-:Y:S02]  /*10830*/  PRMT R8, R4.reuse, 0x6420, R5.reuse ;  /* 0x0000642004087816 */ /* 0x144fe40000000005 */
[----:B------:R-:W-:Y:S01]  /*10840*/  PRMT R9, R4, 0x7531, R5 ;  /* 0x0000753104097816 */ /* 0x000fe20000000005 */
[----:B------:R-:W-:Y:S01]  /*10850*/  VIADD R4, R20, 0x2000 ;  /* 0x0000200014047836 */ /* 0x000fe20000000000 */
[C-C-:B------:R-:W-:Y:S02]  /*10860*/  PRMT R10, R6.reuse, 0x6420, R7.reuse ;  /* 0x00006420060a7816 */ /* 0x140fe40000000007 */
[----:B------:R-:W-:Y:S02]  /*10870*/  PRMT R11, R6, 0x7531, R7 ;  /* 0x00007531060b7816 */ /* 0x000fe40000000007 */
[----:B------:R-:W-:-:S03]  /*10880*/  LOP3.LUT R16, R4, R17, RZ, 0xfc, !PT ;  /* 0x0000001104107212 */ /* 0x000fc600078efcff */
        /* <DEDUP_REMOVED lines=8> */
[----:B---3--:R-:W-:Y:S02]  /*10910*/  IMAD.MOV.U32 R15, RZ, RZ, R17 ;  /* 0x000000ffff0f7224 */ /* 0x008fe400078e0011 */
[----:B------:R-:W-:-:S02]  /*10920*/  IMAD.MOV.U32 R13, RZ, RZ, R18 ;  /* 0x000000ffff0d7224 */ /* 0x000fc400078e0012 */
[----:B------:R-:W3:Y:S01]  /*10930*/  S2R R18, SR_TID.X ;  /* 0x0000000000127919 */ /* 0x000ee20000002100 */
[C-C-:B--2---:R-:W-:Y:S02]  /*10940*/  PRMT R8, R4.reuse, 0x6420, R5.reuse ;  /* 0x0000642004087816 */ /* 0x144fe40000000005 */
[----:B------:R-:W-:Y:S01]  /*10950*/  PRMT R9, R4, 0x7531, R5 ;  /* 0x0000753104097816 */ /* 0x000fe20000000005 */
[----:B------:R-:W-:Y:S01]  /*10960*/  VIADD R4, R20, 0x1000 ;  /* 0x0000100014047836 */ /* 0x000fe20000000000 */
[C-C-:B------:R-:W-:Y:S02]  /*10970*/  PRMT R10, R6.reuse, 0x6420, R7.reuse ;  /* 0x00006420060a7816 */ /* 0x140fe40000000007 */
[----:B------:R-:W-:Y:S02]  /*10980*/  PRMT R11, R6, 0x7531, R7 ;  /* 0x00007531060b7816 */ /* 0x000fe40000000007 */
[----:B------:R-:W-:-:S03]  /*10990*/  LOP3.LUT R21, R4, R15, RZ, 0xfc, !PT ;  /* 0x0000000f04157212 */ /* 0x000fc600078efcff */
[----:B------:R-:W-:Y:S04]  /*109a0*/  STSM.16.M88.4 [R0+0x3000], R8 ;  /* 0x0030000800007844 */ /* 0x000fe80000000200 */
[----:B------:R-:W2:Y:S01]  /*109b0*/  LDSM.16.MT88.4 R4, [R21+UR40+0x10000] ;  /* 0x010000281504783b */ /* 0x000ea20008004200 */
[----:B------:R-:W-:Y:S01]  /*109c0*/  IMAD.MOV.U32 R12, RZ, RZ, 0x20 ;  /* 0x00000020ff0c7424 */ /* 0x000fe200078e00ff */
[----:B---3--:R-:W-:Y:S01]  /*109d0*/  LOP3.LUT P0, RZ, R18, 0x4, RZ, 0xc0, !PT ;  /* 0x0000000412ff7812 */ /* 0x008fe2000780c0ff */
[----:B------:R-:W-:-:S03]  /*109e0*/  IMAD.U32 R14, RZ, RZ, UR40 ;  /* 0x00000028ff0e7e24 */ /* 0x000fc6000f8e00ff */
[----:B------:R-:W-:Y:S01]  /*109f0*/  SEL R12, R12, 0xffffffe0, !P0 ;  /* 0xffffffe00c0c7807 */ /* 0x000fe20004000000 */
[----:B------:R-:W-:Y:S01]  /*10a00*/  VIADD R14, R14, 0x8000 ;  /* 0x000080000e0e7836 */ /* 0x000fe20000000000 */
[C-C-:B--2---:R-:W-:Y:S02]  /*10a10*/  PRMT R16, R4.reuse, 0x6420, R5.reuse ;  /* 0x0000642004107816 */ /* 0x144fe40000000005 */
[----:B------:R-:W-:Y:S02]  /*10a20*/  PRMT R17, R4, 0x7531, R5 ;  /* 0x0000753104117816 */ /* 0x000fe40000000005 */
[----:B------:R-:W-:Y:S02]  /*10a30*/  IADD3 R4, R13, R20, R12 ;  /* 0x000000140d047210 */ /* 0x000fe40007ffe00c */
[C-C-:B------:R-:W-:Y:S02]  /*10a40*/  PRMT R18, R6.reuse, 0x6420, R7.reuse ;  /* 0x0000642006127816 */ /* 0x140fe40000000007 */
[----:B------:R-:W-:Y:S01]  /*10a50*/  PRMT R19, R6, 0x7531, R7 ;  /* 0x0000753106137816 */ /* 0x000fe20000000007 */
[----:B------:R-:W-:-:S02]  /*10a60*/  IMAD.IADD R0, R14, 0x1, R4 ;  /* 0x000000010e007824 */ /* 0x000fc400078e0204 */
[----:B------:R-:W2:Y:S01]  /*10a70*/  LDSM.16.MT88.4 R4, [R3+0x11000] ;  /* 0x011000000304783b */ /* 0x000ea20000004200 */
[----:B------:R-:W-:-:S05]  /*10a80*/  VIADD R20, R20, 0x3000 ;  /* 0x0000300014147836 */ /* 0x000fca0000000000 */
[----:B------:R-:W-:Y:S01]  /*10a90*/  LOP3.LUT R20, R20, R15, RZ, 0xfc, !PT ;  /* 0x0000000f14147212 */ /* 0x000fe200078efcff */
[----:B------:R-:W-:Y:S01]  /*10aa0*/  STSM.16.M88.4 [R0], R16 ;  /* 0x0000001000007844 */ /* 0x000fe20000000200 */
        /* <DEDUP_REMOVED lines=11> */
[----:B------:R3:W-:Y:S01]  /*10b60*/  STSM.16.M88.4 [R0+0x2000], R12 ;  /* 0x0020000c00007844 */ /* 0x0007e20000000200 */
[C-C-:B--2---:R-:W-:Y:S02]  /*10b70*/  PRMT R8, R4.reuse, 0x6420, R5.reuse ;  /* 0x0000642004087816 */ /* 0x144fe40000000005 */
        /* <DEDUP_REMOVED lines=12> */
.L_x_919:
[----:B------:R-:W4:Y:S01]  /*10c40*/  LDL.LU R4, [R1+0x4] ;  /* 0x0000040001047983 */ /* 0x000f220000300800 */
[----:B--2---:R-:W-:Y:S03]  /*10c50*/  SYNCS.ARRIVE.TRANS64.A1T0 RZ, [R2+URZ+0x28450], RZ ;  /* 0x028450ff02ff79a7 */ /* 0x004fe6000810003f */
[----:B------:R-:W2:Y:S01]  /*10c60*/  LDL.LU R3, [R1+0xc] ;  /* 0x00000c0001037983 */ /* 0x000ea20000300800 */
[----:B---3--:R-:W-:-:S05]  /*10c70*/  @!P2 VIADD R0, R2, 0x28480 ;  /* 0x000284800200a836 */ /* 0x008fca0000000000 */
[----:B------:R-:W-:Y:S01]  /*10c80*/  @!P2 PRMT R0, RZ, 0x654, R0 ;  /* 0x00000654ff00a816 */ /* 0x000fe20000000000 */
[----:B------:R-:W-:Y:S06]  /*10c90*/  BAR.SYNC.DEFER_BLOCKING 0x2, 0x80 ;  /* 0x0082000000007b1d */ /* 0x000fec0000010000 */
[----:B------:R4:W-:Y:S02]  /*10ca0*/  @!P2 SYNCS.ARRIVE.TRANS64.RED.A1T0 RZ, [R0+URZ], RZ ;  /* 0x000000ff00ffa9a7 */ /* 0x0009e4000810043f */
[----:B----4-:R-:W-:-:S05]  /*10cb0*/  VIADD R0, R4, 0x1 ;  /* 0x0000000104007836 */ /* 0x010fca0000000000 */
[----:B------:R-:W-:-:S04]  /*10cc0*/  ISETP.NE.AND P0, PT, R0, 0x2, PT ;  /* 0x000000020000780c */ /* 0x000fc80003f05270 */
[----:B------:R-:W-:Y:S02]  /*10cd0*/  SEL R2, RZ, 0x1, P0 ;  /* 0x00000001ff027807 */ /* 0x000fe40000000000 */
[----:B------:R-:W-:Y:S02]  /*10ce0*/  SEL R0, R0, RZ, P0 ;  /* 0x000000ff00007207 */ /* 0x000fe40000000000 */
[----:B--2---:R-:W-:-:S03]  /*10cf0*/  LOP3.LUT R3, R3, R2, RZ, 0x3c, !PT ;  /* 0x0000000203037212 */ /* 0x004fc600078e3cff */
[----:B------:R2:W-:Y:S04]  /*10d00*/  STL [R1+0x4], R0 ;  /* 0x0000040001007387 */ /* 0x0005e80000100800 */
[----:B------:R2:W-:Y:S02]  /*10d10*/  STL [R1+0xc], R3 ;  /* 0x00000c0301007387 */ /* 0x0005e40000100800 */
.L_x_873:
[----:B------:R-:W-:Y:S05]  /*10d20*/  BSYNC B6 ;  /* 0x0000000000067941 */ /* 0x000fea0003800000 */
.L_x_871:
[----:B--23--:R-:W2:Y:S04]  /*10d30*/  LDL R0, [R1+0x24] ;  /* 0x0000240001007983 */ /* 0x00cea80000100800 */
[----:B------:R3:W5:Y:S01]  /*10d40*/  LDL R2, [R1+0x20] ;  /* 0x0000200001027983 */ /* 0x0007620000100800 */
[----:B--2---:R-:W-:-:S13]  /*10d50*/  LOP3.LUT P0, RZ, R0, 0x2, RZ, 0xc0, !PT ;  /* 0x0000000200ff7812 */ /* 0x004fda000780c0ff */
[----:B---3--:R-:W-:Y:S05]  /*10d60*/  @!P0 BRA `(.L_x_920) ;  /* 0x0000000000208947 */ /* 0x008fea0003800000 */
[----:B------:R-:W2:Y:S08]  /*10d70*/  S2UR UR5, SR_CgaCtaId ;  /* 0x00000000000579c3 */ /* 0x000eb00000008800 */
[----:B------:R-:W-:Y:S06]  /*10d80*/  BAR.SYNC.DEFER_BLOCKING 0x5, 0x180 ;  /* 0x0146000000007b1d */ /* 0x000fec0000010000 */
[----:B------:R-:W-:-:S02]  /*10d90*/  UMOV UR4, 0x400 ;  /* 0x0000040000047882 */ /* 0x000fc40000000000 */
[----:B--2---:R-:W-:-:S09]  /*10da0*/  ULEA UR4, UR5, UR4, 0x18 ;  /* 0x0000000405047291 */ /* 0x004fd2000f8ec03f */
[----:B-----5:R-:W2:Y:S04]  /*10db0*/  LDS R2, [UR4+0x284d0] ;  /* 0x0284d004ff027984 */ /* 0x020ea80008000800 */
[----:B--2---:R2:W-:Y:S01]  /*10dc0*/  STL [R1+0x20], R2 ;  /* 0x0000200201007387 */ /* 0x0045e20000100800 */
[----:B------:R-:W-:Y:S06]  /*10dd0*/  BAR.ARV 0x4, 0x180 ;  /* 0x0106000000007b1d */ /* 0x000fec0000002000 */
[----:B------:R-:W-:Y:S05]  /*10de0*/  BRA `(.L_x_921) ;  /* 0x00000000002c7947 */ /* 0x000fea0003800000 */
.L_x_920:
[----:B------:R-:W2:Y:S01]  /*10df0*/  S2R R0, SR_TID.X ;  /* 0x0000000000007919 */ /* 0x000ea20000002100 */
[----:B------:R-:W-:Y:S01]  /*10e00*/  BAR.SYNC.DEFER_BLOCKING 0x4, 0x180 ;  /* 0x0106000000007b1d */ /* 0x000fe20000010000 */
[----:B--2---:R-:W-:-:S04]  /*10e10*/  LOP3.LUT R0, R0, 0x7f, RZ, 0xc0, !PT ;  /* 0x0000007f00007812 */ /* 0x004fc800078ec0ff */
[----:B------:R-:W-:-:S13]  /*10e20*/  ISETP.NE.AND P0, PT, R0, RZ, PT ;  /* 0x000000ff0000720c */ /* 0x000fda0003f05270 */
[----:B------:R-:W2:Y:S01]  /*10e30*/  @!P0 S2R R3, SR_CgaCtaId ;  /* 0x0000000000038919 */ /* 0x000ea20000008800 */
[----:B------:R-:W-:-:S04]  /*10e40*/  @!P0 MOV R0, 0x400 ;  /* 0x0000040000008802 */ /* 0x000fc80000000f00 */
[----:B--2---:R-:W-:Y:S02]  /*10e50*/  @!P0 LEA R3, R3, R0, 0x18 ;  /* 0x0000000003038211 */ /* 0x004fe400078ec0ff */
[----:B-----5:R-:W2:Y:S04]  /*10e60*/  SHFL.IDX PT, R0, R2, RZ, 0x1f ;  /* 0x00001fff02007589 */ /* 0x020ea800000e0000 */
[----:B------:R3:W-:Y:S04]  /*10e70*/  @!P0 STS [R3+0x284d0], R2 ;  /* 0x0284d00203008388 */ /* 0x0007e80000000800 */
[----:B--2---:R3:W-:Y:S01]  /*10e80*/  STL [R1+0x20], R0 ;  /* 0x0000200001007387 */ /* 0x0047e20000100800 */
[----:B------:R-:W-:Y:S06]  /*10e90*/  BAR.ARV 0x5, 0x180 ;  /* 0x0146000000007b1d */ /* 0x000fec0000002000 */
.L_x_921:
[----:B---3--:R-:W3:Y:S01]  /*10ea0*/  LDL R0, [R1+0x20] ;  /* 0x0000200001007983 */ /* 0x008ee20000100800 */
[----:B------:R-:W-:Y:S02]  /*10eb0*/  ULDC UR4, c[0x0][0xda8] ;  /* 0x00036a0000047ab9 */ /* 0x000fe40000000800 */
[----:B---3--:R-:W-:-:S13]  /*10ec0*/  ISETP.GE.AND P0, PT, R0, UR4, PT ;  /* 0x0000000400007c0c */ /* 0x008fda000bf06270 */
[----:B------:R-:W-:Y:S05]  /*10ed0*/  @!P0 BRA `(.L_x_922) ;  /* 0xffffffcc00488947 */ /* 0x000fea000383ffff */
.L_x_862:
[----:B-1----:R-:W3:Y:S01]  /*10ee0*/  LDL.LU R0, [R1+0x28] ;  /* 0x0000280001007983 */ /* 0x002ee20000300800 */
[----:B------:R-:W-:Y:S01]  /*10ef0*/  BSSY B0, `(.L_x_923) ;  /* 0x000000b000007945 */ /* 0x000fe20003800000 */
[----:B------:R-:W1:Y:S01]  /*10f00*/  S2R R5, SR_CgaCtaId ;  /* 0x0000000000057919 */ /* 0x000e620000008800 */
[----:B---3--:R-:W-:-:S05]  /*10f10*/  VIADD R0, R0, 0x1 ;  /* 0x0000000100007836 */ /* 0x008fca0000000000 */
[----:B--2---:R-:W-:-:S04]  /*10f20*/  LEA.HI R2, R0, R0, RZ, 0x1 ;  /* 0x0000000000027211 */ /* 0x004fc800078f08ff */
[----:B------:R-:W-:-:S05]  /*10f30*/  LOP3.LUT R3, R2, 0xfffffffe, RZ, 0xc0, !PT ;  /* 0xfffffffe02037812 */ /* 0x000fca00078ec0ff */
[----:B------:R-:W-:Y:S01]  /*10f40*/  IMAD.IADD R3, R0, 0x1, -R3 ;  /* 0x0000000100037824 */ /* 0x000fe200078e0a03 */
[----:B------:R-:W-:-:S04]  /*10f50*/  MOV R0, 0x400 ;  /* 0x0000040000007802 */ /* 0x000fc80000000f00 */
[----:B-1----:R-:W-:Y:S02]  /*10f60*/  LEA R0, R5, R0, 0x18 ;  /* 0x0000000005007211 */ /* 0x002fe400078ec0ff */
[----:B------:R-:W-:-:S04]  /*10f70*/  SHF.L.U32 R3, R3, 0x1f, RZ ;  /* 0x0000001f03037819 */ /* 0x000fc800000006ff */
[----:B------:R-:W1:Y:S02]  /*10f80*/  SYNCS.PHASECHK.TRANS64.TRYWAIT P0, [R0+URZ+0x28420], R3 ;  /* 0x02842003000075a7 */ /* 0x000e64000800017f */
[----:B-1----:R-:W-:Y:S05]  /*10f90*/  @!P0 BRA `(.L_x_924) ;  /* 0x0000000800a88947 */ /* 0x002fea0003800000 */
.L_x_954:
[----:B------:R-:W-:Y:S05]  /*10fa0*/  BSYNC B0 ;  /* 0x0000000000007941 */ /* 0x000fea0003800000 */
.L_x_923:
[----:B------:R-:W-:-:S03]  /*10fb0*/  UMOV UR4, 0xffffffff ;  /* 0xffffffff00047882 */ /* 0x000fc60000000000 */
[----:B------:R-:W-:Y:S05]  /*10fc0*/  BRA.DIV UR4, `(.L_x_925) ;  /* 0x0000000a04b07947 */ /* 0x000fea000b800000 */
[----:B------:R-:W2:Y:S02]  /*10fd0*/  S2R R2, SR_TID.X ;  /* 0x0000000000027919 */ /* 0x000ea40000002100 */
[----:B--2---:R-:W-:-:S04]  /*10fe0*/  SHF.R.U32.HI R2, RZ, 0x5, R2 ;  /* 0x00000005ff027819 */ /* 0x004fc80000011602 */
[----:B------:R-:W-:-:S05]  /*10ff0*/  LOP3.LUT R2, R2, 0x3, RZ, 0xc0, !PT ;  /* 0x0000000302027812 */ /* 0x000fca00078ec0ff */
[----:B------:R2:W3:Y:S02]  /*11000*/  SHFL.IDX PT, R14, R2, RZ, 0x1f ;  /* 0x00001fff020e7589 */ /* 0x0004e400000e0000 */
.L_x_957:
[----:B---3--:R-:W-:Y:S01]  /*11010*/  ISETP.NE.AND P0, PT, R14, RZ, PT ;  /* 0x000000ff0e00720c */ /* 0x008fe20003f05270 */
[----:B------:R-:W-:-:S12]  /*11020*/  BSSY B0, `(.L_x_926) ;  /* 0x000002e000007945 */ /* 0x000fd80003800000 */
[----:B------:R-:W-:Y:S05]  /*11030*/  @P0 BRA `(.L_x_927) ;  /* 0x0000000000b00947 */ /* 0x000fea0003800000 */
[----:B------:R-:W-:-:S03]  /*11040*/  UMOV UR4, 0xffffffff ;  /* 0xffffffff00047882 */ /* 0x000fc60000000000 */
[----:B------:R-:W-:Y:S05]  /*11050*/  BRA.DIV UR4, `(.L_x_928) ;  /* 0x0000000a04c07947 */ /* 0x000fea000b800000 */
[----:B------:R-:W-:-:S13]  /*11060*/  ELECT P6, URZ, PT ;  /* 0x00000000003f782f */ /* 0x000fda00038c0000 */
.L_x_960:
[----:B------:R-:W-:Y:S05]  /*11070*/  @!P6 BRA `(.L_x_927) ;  /* 0x0000000000a0e947 */ /* 0x000fea0003800000 */
[----:B------:R-:W-:-:S06]  /*11080*/  ULOP3.LUT UR4, UR61, 0x2, URZ, 0xfc, !UPT ;  /* 0x000000023d047892 */ /* 0x000fcc000f8efc3f */
[----:B--2---:R-:W-:-:S05]  /*11090*/  IMAD.U32 R2, RZ, RZ, UR4 ;  /* 0x00000004ff027e24 */ /* 0x004fca000f8e00ff */
[----:B------:R-:W-:-:S13]  /*110a0*/  ISETP.NE.AND P0, PT, R2, 0x3, PT ;  /* 0x000000030200780c */ /* 0x000fda0003f05270 */
[----:B------:R-:W-:Y:S05]  /*110b0*/  @!P0 BRA `(.L_x_929) ;  /* 0x0000000000048947 */ /* 0x000fea0003800000 */
[----:B------:R-:W-:Y:S01]  /*110c0*/  BPT.TRAP 0x1 ;  /* 0x000000040000795c */ /* 0x000fe20000300000 */
.L_x_929:
[----:B-1----:R-:W2:Y:S04]  /*110d0*/  LDL R3, [R1+0x4] ;  /* 0x0000040001037983 */ /* 0x002ea80000100800 */
[----:B------:R-:W3:Y:S01]  /*110e0*/  LDL.LU R7, [R1+0xc] ;  /* 0x00000c0001077983 */ /* 0x000ee20000300800 */
[----:B------:R-:W-:-:S04]  /*110f0*/  VIADD R2, R0, 0x28440 ;  /* 0x0002844000027836 */ /* 0x000fc80000000000 */
[C---:B--2---:R-:W-:Y:S02]  /*11100*/  IMAD R6, R3.reuse, 0x8, R2 ;  /* 0x0000000803067824 */ /* 0x044fe400078e0202 */
[----:B------:R-:W-:Y:S01]  /*11110*/  VIADD R3, R3, 0x1 ;  /* 0x0000000103037836 */ /* 0x000fe20000000000 */
[----:B---3--:R-:W-:-:S04]  /*11120*/  SHF.L.U32 R5, R7, 0x1f, RZ ;  /* 0x0000001f07057819 */ /* 0x008fc800000006ff */
[C---:B------:R-:W-:Y:S01]  /*11130*/  ISETP.NE.AND P2, PT, R3.reuse, 0x2, PT ;  /* 0x000000020300780c */ /* 0x040fe20003f45270 */
[----:B------:R-:W1:Y:S03]  /*11140*/  SYNCS.PHASECHK.TRANS64.TRYWAIT P1, [R6+URZ], R5 ;  /* 0x00000005060075a7 */ /* 0x000e66000802017f */
[----:B------:R-:W-:Y:S02]  /*11150*/  SEL R4, RZ, 0x1, P2 ;  /* 0x00000001ff047807 */ /* 0x000fe40001000000 */
[----:B------:R-:W-:Y:S02]  /*11160*/  SEL R3, R3, RZ, P2 ;  /* 0x000000ff03037207 */ /* 0x000fe40001000000 */
[----:B------:R-:W-:-:S03]  /*11170*/  LOP3.LUT R4, R7, R4, RZ, 0x3c, !PT ;  /* 0x0000000407047212 */ /* 0x000fc600078e3cff */
[----:B------:R-:W-:Y:S01]  /*11180*/  IMAD R7, R3, 0x8, R2 ;  /* 0x0000000803077824 */ /* 0x000fe200078e0202 */
[----:B------:R-:W-:Y:S01]  /*11190*/  SHF.L.U32 R2, R4, 0x1f, RZ ;  /* 0x0000001f04027819 */ /* 0x000fe200000006ff */
[----:B-1----:R-:W-:Y:S06]  /*111a0*/  @!P1 BRA `(.L_x_930) ;  /* 0x00000008008c9947 */ /* 0x002fec0003800000 */
.L_x_961:
[----:B------:R-:W2:Y:S02]  /*111b0*/  SYNCS.PHASECHK.TRANS64.TRYWAIT P1, [R7+URZ], R2 ;  /* 0x00000002070075a7 */ /* 0x000ea4000802017f */
[----:B--2---:R-:W-:Y:S05]  /*111c0*/  @!P1 BRA `(.L_x_931) ;  /* 0x0000000800989947 */ /* 0x004fea0003800000 */
.L_x_962:
[----:B------:R-:W-:Y:S05]  /*111d0*/  @!P0 BRA `(.L_x_932) ;  /* 0x0000000000048947 */ /* 0x000fea0003800000 */
[----:B------:R-:W-:Y:S01]  /*111e0*/  BPT.TRAP 0x1 ;  /* 0x000000040000795c */ /* 0x000fe20000300000 */
.L_x_932:
[----:B------:R-:W3:Y:S02]  /*111f0*/  LDL.LU R4, [R1+0x4] ;  /* 0x0000040001047983 */ /* 0x000ee40000300800 */
[----:B---3--:R-:W-:-:S04]  /*11200*/  IMAD R4, R4, 0x8, R0 ;  /* 0x0000000804047824 */ /* 0x008fc800078e0200 */
[----:B------:R-:W3:Y:S02]  /*11210*/  SYNCS.PHASECHK.TRANS64.TRYWAIT P1, [R4+URZ+0x28460], R5 ;  /* 0x02846005040075a7 */ /* 0x000ee4000802017f */
[----:B---3--:R-:W-:Y:S05]  /*11220*/  @!P1 BRA `(.L_x_933) ;  /* 0x0000000800949947 */ /* 0x008fea0003800000 */
.L_x_963:
[----:B------:R-:W-:Y:S05]  /*11230*/  @!P0 BRA `(.L_x_934) ;  /* 0x0000000000048947 */ /* 0x000fea0003800000 */
[----:B------:R-:W-:Y:S01]  /*11240*/  BPT.TRAP 0x1 ;  /* 0x000000040000795c */ /* 0x000fe20000300000 */
.L_x_934:
[----:B------:R-:W-:-:S04]  /*11250*/  IMAD R3, R3, 0x8, R0 ;  /* 0x0000000803037824 */ /* 0x000fc800078e0200 */
[----:B------:R-:W4:Y:S02]  /*11260*/  SYNCS.PHASECHK.TRANS64.TRYWAIT P1, [R3+URZ+0x28460], R2 ;  /* 0x02846002030075a7 */ /* 0x000f24000802017f */
[----:B----4-:R-:W-:Y:S05]  /*11270*/  @!P1 BRA `(.L_x_935) ;  /* 0x0000000800949947 */ /* 0x010fea0003800000 */
.L_x_964:
[----:B------:R-:W-:Y:S05]  /*11280*/  @!P0 BRA `(.L_x_936) ;  /* 0x0000000000048947 */ /* 0x000fea0003800000 */
[----:B------:R-:W-:Y:S01]  /*11290*/  BPT.TRAP 0x1 ;  /* 0x000000040000795c */ /* 0x000fe20000300000 */
.L_x_936:
[----:B------:R-:W5:Y:S02]  /*112a0*/  SYNCS.PHASECHK.TRANS64.TRYWAIT P0, [R4+URZ+0x28480], R5 ;  /* 0x02848005040075a7 */ /* 0x000f64000800017f */
[----:B-----5:R-:W-:Y:S05]  /*112b0*/  @!P0 BRA `(.L_x_937) ;  /* 0x0000000800988947 */ /* 0x020fea0003800000 */
.L_x_938:
[----:B------:R1:W1:Y:S02]  /*112c0*/  SYNCS.PHASECHK.TRANS64.TRYWAIT P0, [R3+URZ+0x28480], R2 ;  /* 0x02848002030075a7 */ /* 0x000264000800017f */
[----:B-1----:R-:W-:Y:S05]  /*112d0*/  @!P0 NANOSLEEP.SYNCS 0x989680 ;  /* 0x009896800000895d */ /* 0x002fea0003900000 */
[----:B------:R-:W1:Y:S02]  /*112e0*/  @!P0 SYNCS.PHASECHK.TRANS64 P0, [R3+URZ+0x28480], R2 ;  /* 0x02848002030085a7 */ /* 0x000e64000800007f */
[----:B-1----:R-:W-:Y:S05]  /*112f0*/  @!P0 BRA `(.L_x_938) ;  /* 0xfffffffc00f08947 */ /* 0x002fea000383ffff */
.L_x_927:
[----:B------:R-:W-:Y:S05]  /*11300*/  BSYNC B0 ;  /* 0x0000000000007941 */ /* 0x000fea0003800000 */
.L_x_926:
[----:B------:R-:W-:Y:S05]  /*11310*/  EXIT ;  /* 0x000000000000794d */ /* 0x000fea0003800000 */
.L_x_775:
[----:B-1----:R-:W-:-:S04]  /*11320*/  IMAD.U32 R3, RZ, RZ, UR37 ;  /* 0x00000025ff037e24 */ /* 0x002fc8000f8e00ff */
[----:B------:R1:W2:Y:S03]  /*11330*/  SYNCS.PHASECHK.TRANS64.TRYWAIT P1, [R3+URZ+0x28400], R0 ;  /* 0x02840000030075a7 */ /* 0x0002a6000802017f */
[----:B--2---:R-:W-:Y:S05]  /*11340*/  @!P1 NANOSLEEP.SYNCS 0x989680 ;  /* 0x009896800000995d */ /* 0x004fea0003900000 */
[----:B------:R-:W2:Y:S02]  /*11350*/  @!P1 SYNCS.PHASECHK.TRANS64 P1, [R3+URZ+0x28400], R0 ;  /* 0x02840000030095a7 */ /* 0x000ea4000802007f */
[----:B--2---:R-:W-:Y:S05]  /*11360*/  @!P1 BRA `(.L_x_775) ;  /* 0xfffffffc00ec9947 */ /* 0x004fea000383ffff */
[----:B------:R-:W-:Y:S05]  /*11370*/  BRA `(.L_x_939) ;  /* 0xffffff0800e47947 */ /* 0x000fea000383ffff */
.L_x_779:
[----:B--2---:R2:W3:Y:S02]  /*11380*/  SYNCS.PHASECHK.TRANS64.TRYWAIT P2, [R5+URZ+0x28430], R0 ;  /* 0x02843000050075a7 */ /* 0x0044e4000804017f */
[----:B---3--:R-:W-:Y:S05]  /*11390*/  @!P2 NANOSLEEP.SYNCS 0x989680 ;  /* 0x009896800000a95d */ /* 0x008fea0003900000 */
[----:B------:R-:W3:Y:S02]  /*113a0*/  @!P2 SYNCS.PHASECHK.TRANS64 P2, [R5+URZ+0x28430], R0 ;  /* 0x028430000500a5a7 */ /* 0x000ee4000804007f */
[----:B---3--:R-:W-:Y:S05]  /*113b0*/  @!P2 BRA `(.L_x_779) ;  /* 0xfffffffc00f0a947 */ /* 0x008fea000383ffff */
[----:B------:R-:W-:Y:S05]  /*113c0*/  BRA `(.L_x_778) ;  /* 0xffffff0c00087947 */ /* 0x000fea000383ffff */
.L_x_795:
[----:B--2---:R-:W-:-:S04]  /*113d0*/  IMAD.U32 R10, RZ, RZ, UR10 ;  /* 0x0000000aff0a7e24 */ /* 0x004fc8000f8e00ff */
[----:B------:R2:W3:Y:S03]  /*113e0*/  SYNCS.PHASECHK.TRANS64.TRYWAIT P2, [R10+URZ+0x28430], R9 ;  /* 0x028430090a0075a7 */ /* 0x0004e6000804017f */
[----:B---3--:R-:W-:Y:S05]  /*113f0*/  @!P2 NANOSLEEP.SYNCS 0x989680 ;  /* 0x009896800000a95d */ /* 0x008fea0003900000 */
[----:B------:R-:W3:Y:S02]  /*11400*/  @!P2 SYNCS.PHASECHK.TRANS64 P2, [R10+URZ+0x28430], R9 ;  /* 0x028430090a00a5a7 */ /* 0x000ee4000804007f */
[----:B---3--:R-:W-:Y:S05]  /*11410*/  @!P2 BRA `(.L_x_795) ;  /* 0xfffffffc00eca947 */ /* 0x008fea000383ffff */
[----:B------:R-:W-:Y:S05]  /*11420*/  BRA `(.L_x_792) ;  /* 0xffffff2c00807947 */ /* 0x000fea000383ffff */
.L_x_799:
[----:B--2---:R-:W-:-:S04]  /*11430*/  IMAD.U32 R10, RZ, RZ, UR10 ;  /* 0x0000000aff0a7e24 */ /* 0x004fc8000f8e00ff */
[----:B------:R2:W3:Y:S03]  /*11440*/  SYNCS.PHASECHK.TRANS64.TRYWAIT P2, [R10+URZ+0x28450], R9 ;  /* 0x028450090a0075a7 */ /* 0x0004e6000804017f */
[----:B---3--:R-:W-:Y:S05]  /*11450*/  @!P2 NANOSLEEP.SYNCS 0x989680 ;  /* 0x009896800000a95d */ /* 0x008fea0003900000 */
[----:B------:R-:W3:Y:S02]  /*11460*/  @!P2 SYNCS.PHASECHK.TRANS64 P2, [R10+URZ+0x28450], R9 ;  /* 0x028450090a00a5a7 */ /* 0x000ee4000804007f */
[----:B---3--:R-:W-:Y:S05]  /*11470*/  @!P2 BRA `(.L_x_799) ;  /* 0xfffffffc00eca947 */ /* 0x008fea000383ffff */
[----:B------:R-:W-:Y:S05]  /*11480*/  BRA `(.L_x_796) ;  /* 0xffffff30004c7947 */ /* 0x000fea000383ffff */
.L_x_817:
[----:B--2---:R-:W-:-:S04]  /*11490*/  IMAD.U32 R6, RZ, RZ, UR6 ;  /* 0x00000006ff067e24 */ /* 0x004fc8000f8e00ff */
[----:B------:R2:W3:Y:S03]  /*114a0*/  SYNCS.PHASECHK.TRANS64.TRYWAIT P2, [R6+URZ+0x28430], R5 ;  /* 0x02843005060075a7 */ /* 0x0004e6000804017f */
[----:B---3--:R-:W-:Y:S05]  /*114b0*/  @!P2 NANOSLEEP.SYNCS 0x989680 ;  /* 0x009896800000a95d */ /* 0x008fea0003900000 */
[----:B------:R-:W3:Y:S02]  /*114c0*/  @!P2 SYNCS.PHASECHK.TRANS64 P2, [R6+URZ+0x28430], R5 ;  /* 0x028430050600a5a7 */ /* 0x000ee4000804007f */
[----:B---3--:R-:W-:Y:S05]  /*114d0*/  @!P2 BRA `(.L_x_817) ;  /* 0xfffffffc00eca947 */ /* 0x008fea000383ffff */
[----:B------:R-:W-:Y:S05]  /*114e0*/  BRA `(.L_x_814) ;  /* 0xffffff5000c07947 */ /* 0x000fea000383ffff */
.L_x_821:
[----:B--2---:R-:W-:-:S04]  /*114f0*/  IMAD.U32 R6, RZ, RZ, UR10 ;  /* 0x0000000aff067e24 */ /* 0x004fc8000f8e00ff */
[----:B------:R2:W3:Y:S03]  /*11500*/  SYNCS.PHASECHK.TRANS64.TRYWAIT P2, [R6+URZ+0x28450], R5 ;  /* 0x02845005060075a7 */ /* 0x0004e6000804017f */
[----:B---3--:R-:W-:Y:S05]  /*11510*/  @!P2 NANOSLEEP.SYNCS 0x989680 ;  /* 0x009896800000a95d */ /* 0x008fea0003900000 */
[----:B------:R-:W3:Y:S02]  /*11520*/  @!P2 SYNCS.PHASECHK.TRANS64 P2, [R6+URZ+0x28450], R5 ;  /* 0x028450050600a5a7 */ /* 0x000ee4000804007f */
[----:B---3--:R-:W-:Y:S05]  /*11530*/  @!P2 BRA `(.L_x_821) ;  /* 0xfffffffc00eca947 */ /* 0x008fea000383ffff */
[----:B------:R-:W-:Y:S05]  /*11540*/  BRA `(.L_x_818) ;  /* 0xffffff5400987947 */ /* 0x000fea000383ffff */
.L_x_828:
[----:B--2---:R-:W-:-:S04]  /*11550*/  IMAD.U32 R6, RZ, RZ, UR6 ;  /* 0x00000006ff067e24 */ /* 0x004fc8000f8e00ff */
[----:B------:R2:W3:Y:S03]  /*11560*/  SYNCS.PHASECHK.TRANS64.TRYWAIT P2, [R6+URZ+0x28430], R5 ;  /* 0x02843005060075a7 */ /* 0x0004e6000804017f */
[----:B---3--:R-:W-:Y:S05]  /*11570*/  @!P2 NANOSLEEP.SYNCS 0x989680 ;  /* 0x009896800000a95d */ /* 0x008fea0003900000 */
[----:B------:R-:W3:Y:S02]  /*11580*/  @!P2 SYNCS.PHASECHK.TRANS64 P2, [R6+URZ+0x28430], R5 ;  /* 0x028430050600a5a7 */ /* 0x000ee4000804007f */
[----:B---3--:R-:W-:Y:S05]  /*11590*/  @!P2 BRA `(.L_x_828) ;  /* 0xfffffffc00eca947 */ /* 0x008fea000383ffff */
[----:B------:R-:W-:Y:S05]  /*115a0*/  BRA `(.L_x_825) ;  /* 0xffffff6c00147947 */ /* 0x000fea000383ffff */
.L_x_832:
[----:B--2---:R-:W-:-:S04]  /*115b0*/  IMAD.U32 R6, RZ, RZ, UR10 ;  /* 0x0000000aff067e24 */ /* 0x004fc8000f8e00ff */
[----:B------:R2:W3:Y:S03]  /*115c0*/  SYNCS.PHASECHK.TRANS64.TRYWAIT P2, [R6+URZ+0x28450], R5 ;  /* 0x02845005060075a7 */ /* 0x0004e6000804017f */
[----:B---3--:R-:W-:Y:S05]  /*115d0*/  @!P2 NANOSLEEP.SYNCS 0x989680 ;  /* 0x009896800000a95d */ /* 0x008fea0003900000 */
[----:B------:R-:W3:Y:S02]  /*115e0*/  @!P2 SYNCS.PHASECHK.TRANS64 P2, [R6+URZ+0x28450], R5 ;  /* 0x028450050600a5a7 */ /* 0x000ee4000804007f */
[----:B---3--:R-:W-:Y:S05]  /*115f0*/  @!P2 BRA `(.L_x_832) ;  /* 0xfffffffc00eca947 */ /* 0x008fea000383ffff */
[----:B------:R-:W-:Y:S05]  /*11600*/  BRA `(.L_x_829) ;  /* 0xffffff6c00ec7947 */ /* 0x000fea000383ffff */
.L_x_846:
[----:B--2---:R-:W-:-:S04]  /*11610*/  IMAD.U32 R7, RZ, RZ, UR14 ;  /* 0x0000000eff077e24 */ /* 0x004fc8000f8e00ff */
[----:B------:R2:W3:Y:S03]  /*11620*/  SYNCS.PHASECHK.TRANS64.TRYWAIT P1, [R7+URZ+0x28450], R0 ;  /* 0x02845000070075a7 */ /* 0x0004e6000802017f */
[----:B---3--:R-:W-:Y:S05]  /*11630*/  @!P1 NANOSLEEP.SYNCS 0x989680 ;  /* 0x009896800000995d */ /* 0x008fea0003900000 */
[----:B------:R-:W3:Y:S02]  /*11640*/  @!P1 SYNCS.PHASECHK.TRANS64 P1, [R7+URZ+0x28450], R0 ;  /* 0x02845000070095a7 */ /* 0x000ee4000802007f */
[----:B---3--:R-:W-:Y:S05]  /*11650*/  @!P1 BRA `(.L_x_846) ;  /* 0xfffffffc00ec9947 */ /* 0x008fea000383ffff */
[----:B------:R-:W-:Y:S05]  /*11660*/  BRA `(.L_x_845) ;  /* 0xffffff8c00a87947 */ /* 0x000fea000383ffff */
.L_x_878:
[----:B------:R-:W-:Y:S02]  /*11670*/  IMAD.MOV.U32 R13, RZ, RZ, R18 ;  /* 0x000000ffff0d7224 */ /* 0x000fe400078e0012 */
[----:B------:R-:W-:Y:S02]  /*11680*/  IMAD.MOV.U32 R12, RZ, RZ, RZ ;  /* 0x000000ffff0c7224 */ /* 0x000fe400078e00ff */
[----:B------:R-:W-:Y:S02]  /*11690*/  IMAD.MOV.U32 R11, RZ, RZ, 0x1f ;  /* 0x0000001fff0b7424 */ /* 0x000fe400078e00ff */
[----:B------:R-:W-:-:S07]  /*116a0*/  IMAD.MOV.U32 R15, RZ, RZ, -0x1 ;  /* 0xffffffffff0f7424 */ /* 0x000fce00078e00ff */
[----:B-1----:R-:W-:Y:S05]  /*116b0*/  WARPSYNC.COLLECTIVE R15, `(.L_x_940) ;  /* 0x000000000f087348 */ /* 0x002fea0003c00000 */
[----:B------:R2:W3:Y:S02]  /*116c0*/  SHFL.IDX P6, R14, R13, R12, R11 ;  /* 0x0000000c0d0e7389 */ /* 0x0004e400000c000b */
[----:B-123--:R-:W-:Y:S01]  /*116d0*/  ENDCOLLECTIVE ;  /* 0x000000000000791b */ /* 0x00efe20003800000 */
.L_x_940:
[----:B------:R-:W-:Y:S05]  /*116e0*/  BRA `(.L_x_941) ;  /* 0xffffffd400587947 */ /* 0x000fea000383ffff */
.L_x_880:
[----:B------:R-:W-:Y:S01]  /*116f0*/  BSSY B0, `(.L_x_942) ;  /* 0x0000006000007945 */ /* 0x000fe20003800000 */
[----:B------:R-:W-:-:S07]  /*11700*/  IMAD.MOV.U32 R15, RZ, RZ, -0x1 ;  /* 0xffffffffff0f7424 */ /* 0x000fce00078e00ff */
[----:B--2---:R-:W-:Y:S05]  /*11710*/  WARPSYNC.COLLECTIVE R15, `(.L_x_943) ;  /* 0x000000000f0c7348 */ /* 0x004fea0003c00000 */
[----:B------:R-:W-:Y:S02]  /*11720*/  ELECT P6, UR62, PT ;  /* 0x00000000003e782f */ /* 0x000fe400038c0000 */
[----:B------:R-:W-:Y:S01]  /*11730*/  MOV R14, UR62 ;  /* 0x0000003e000e7c02 */ /* 0x000fe20008000f00 */
[----:B--2---:R-:W-:Y:S10]  /*11740*/  ENDCOLLECTIVE ;  /* 0x000000000000791b */ /* 0x004ff40003800000 */
.L_x_943:
[----:B------:R-:W-:Y:S05]  /*11750*/  BSYNC B0 ;  /* 0x0000000000007941 */ /* 0x000fea0003800000 */
.L_x_942:
[----:B------:R-:W-:Y:S05]  /*11760*/  BRA `(.L_x_944) ;  /* 0xffffffd400587947 */ /* 0x000fea000383ffff */
.L_x_883:
[----:B-1----:R1:W3:Y:S02]  /*11770*/  SYNCS.PHASECHK.TRANS64.TRYWAIT P3, [R4+URZ+0x28480], R3 ;  /* 0x02848003040075a7 */ /* 0x0022e4000806017f */
[----:B---3--:R-:W-:Y:S05]  /*11780*/  @!P3 NANOSLEEP.SYNCS 0x989680 ;  /* 0x009896800000b95d */ /* 0x008fea0003900000 */
[----:B------:R-:W3:Y:S02]  /*11790*/  @!P3 SYNCS.PHASECHK.TRANS64 P3, [R4+URZ+0x28480], R3 ;  /* 0x028480030400b5a7 */ /* 0x000ee4000806007f */
[----:B---3--:R-:W-:Y:S05]  /*117a0*/  @!P3 BRA `(.L_x_883) ;  /* 0xfffffffc00f0b947 */ /* 0x008fea000383ffff */
[----:B------:R-:W-:Y:S05]  /*117b0*/  BRA `(.L_x_945) ;  /* 0xffffffd400b07947 */ /* 0x000fea000383ffff */
.L_x_885:
[----:B---3--:R3:W4:Y:S02]  /*117c0*/  SYNCS.PHASECHK.TRANS64.TRYWAIT P3, [R4+URZ+0x28440], R3 ;  /* 0x02844003040075a7 */ /* 0x008724000806017f */
[----:B----4-:R-:W-:Y:S05]  /*117d0*/  @!P3 NANOSLEEP.SYNCS 0x989680 ;  /* 0x009896800000b95d */ /* 0x010fea0003900000 */
[----:B------:R-:W4:Y:S02]  /*117e0*/  @!P3 SYNCS.PHASECHK.TRANS64 P3, [R4+URZ+0x28440], R3 ;  /* 0x028440030400b5a7 */ /* 0x000f24000806007f */
[----:B----4-:R-:W-:Y:S05]  /*117f0*/  @!P3 BRA `(.L_x_885) ;  /* 0xfffffffc00f0b947 */ /* 0x010fea000383ffff */
[----:B------:R-:W-:Y:S05]  /*11800*/  BRA `(.L_x_946) ;  /* 0xffffffd8001c7947 */ /* 0x000fea000383ffff */
.L_x_888:
[----:B---3--:R3:W4:Y:S02]  /*11810*/  SYNCS.PHASECHK.TRANS64.TRYWAIT P0, [R17+URZ+0x28420], R2 ;  /* 0x02842002110075a7 */ /* 0x008724000800017f */
[----:B----4-:R-:W-:Y:S05]  /*11820*/  @!P0 NANOSLEEP.SYNCS 0x989680 ;  /* 0x009896800000895d */ /* 0x010fea0003900000 */
[----:B------:R-:W4:Y:S02]  /*11830*/  @!P0 SYNCS.PHASECHK.TRANS64 P0, [R17+URZ+0x28420], R2 ;  /* 0x02842002110085a7 */ /* 0x000f24000800007f */
[----:B----4-:R-:W-:Y:S05]  /*11840*/  @!P0 BRA `(.L_x_888) ;  /* 0xfffffffc00f08947 */ /* 0x010fea000383ffff */
[----:B------:R-:W-:Y:S05]  /*11850*/  BRA `(.L_x_947) ;  /* 0xffffffdc00007947 */ /* 0x000fea000383ffff */
.L_x_894:
[----:B-1----:R1:W4:Y:S02]  /*11860*/  SYNCS.PHASECHK.TRANS64.TRYWAIT P0, [R6+URZ+0x28480], R5 ;  /* 0x02848005060075a7 */ /* 0x002324000800017f */
[----:B----4-:R-:W-:Y:S05]  /*11870*/  @!P0 NANOSLEEP.SYNCS 0x989680 ;  /* 0x009896800000895d */ /* 0x010fea0003900000 */
[----:B------:R-:W4:Y:S02]  /*11880*/  @!P0 SYNCS.PHASECHK.TRANS64 P0, [R6+URZ+0x28480], R5 ;  /* 0x02848005060085a7 */ /* 0x000f24000800007f */
[----:B----4-:R-:W-:Y:S05]  /*11890*/  @!P0 BRA `(.L_x_894) ;  /* 0xfffffffc00f08947 */ /* 0x010fea000383ffff */
[----:B------:R-:W-:Y:S05]  /*118a0*/  BRA `(.L_x_948) ;  /* 0xffffffdc00ac7947 */ /* 0x000fea000383ffff */
.L_x_900:
[----:B--2---:R2:W3:Y:S02]  /*118b0*/  SYNCS.PHASECHK.TRANS64.TRYWAIT P0, [R6+URZ+0x28440], R5 ;  /* 0x02844005060075a7 */ /* 0x0044e4000800017f */
[----:B---3--:R-:W-:Y:S05]  /*118c0*/  @!P0 NANOSLEEP.SYNCS 0x989680 ;  /* 0x009896800000895d */ /* 0x008fea0003900000 */
[----:B------:R-:W3:Y:S02]  /*118d0*/  @!P0 SYNCS.PHASECHK.TRANS64 P0, [R6+URZ+0x28440], R5 ;  /* 0x02844005060085a7 */ /* 0x000ee4000800007f */
[----:B---3--:R-:W-:Y:S05]  /*118e0*/  @!P0 BRA `(.L_x_900) ;  /* 0xfffffffc00f08947 */ /* 0x008fea000383ffff */
[----:B------:R-:W-:Y:S05]  /*118f0*/  BRA `(.L_x_949) ;  /* 0xffffffe000707947 */ /* 0x000fea000383ffff */
.L_x_907:
[----:B----4-:R4:W1:Y:S02]  /*11900*/  SYNCS.PHASECHK.TRANS64.TRYWAIT P3, [R21+URZ+0x28470], R4 ;  /* 0x02847004150075a7 */ /* 0x010864000806017f */
[----:B-1----:R-:W-:Y:S05]  /*11910*/  @!P3 NANOSLEEP.SYNCS 0x989680 ;  /* 0x009896800000b95d */ /* 0x002fea0003900000 */
[----:B------:R-:W1:Y:S02]  /*11920*/  @!P3 SYNCS.PHASECHK.TRANS64 P3, [R21+URZ+0x28470], R4 ;  /* 0x028470041500b5a7 */ /* 0x000e64000806007f */
[----:B-1----:R-:W-:Y:S05]  /*11930*/  @!P3 BRA `(.L_x_907) ;  /* 0xfffffffc00f0b947 */ /* 0x002fea000383ffff */
[----:B------:R-:W-:Y:S05]  /*11940*/  BRA `(.L_x_950) ;  /* 0xffffffe400507947 */ /* 0x000fea000383ffff */
.L_x_909:
[----:B----4-:R4:W1:Y:S02]  /*11950*/  SYNCS.PHASECHK.TRANS64.TRYWAIT P3, [R21+URZ+0x28460], R4 ;  /* 0x02846004150075a7 */ /* 0x010864000806017f */
[----:B-1----:R-:W-:Y:S05]  /*11960*/  @!P3 NANOSLEEP.SYNCS 0x989680 ;  /* 0x009896800000b95d */ /* 0x002fea0003900000 */
[----:B------:R-:W1:Y:S02]  /*11970*/  @!P3 SYNCS.PHASECHK.TRANS64 P3, [R21+URZ+0x28460], R4 ;  /* 0x028460041500b5a7 */ /* 0x000e64000806007f */
[----:B-1----:R-:W-:Y:S05]  /*11980*/  @!P3 BRA `(.L_x_909) ;  /* 0xfffffffc00f0b947 */ /* 0x002fea000383ffff */
[----:B------:R-:W-:Y:S05]  /*11990*/  BRA `(.L_x_951) ;  /* 0xffffffe400587947 */ /* 0x000fea000383ffff */
.L_x_916:
[----:B--2---:R2:W3:Y:S02]  /*119a0*/  SYNCS.PHASECHK.TRANS64.TRYWAIT P0, [R2+URZ+0x28470], R3 ;  /* 0x02847003020075a7 */ /* 0x0044e4000800017f */
[----:B---3--:R-:W-:Y:S05]  /*119b0*/  @!P0 NANOSLEEP.SYNCS 0x989680 ;  /* 0x009896800000895d */ /* 0x008fea0003900000 */
[----:B------:R-:W3:Y:S02]  /*119c0*/  @!P0 SYNCS.PHASECHK.TRANS64 P0, [R2+URZ+0x28470], R3 ;  /* 0x02847003020085a7 */ /* 0x000ee4000800007f */
[----:B---3--:R-:W-:Y:S05]  /*119d0*/  @!P0 BRA `(.L_x_916) ;  /* 0xfffffffc00f08947 */ /* 0x008fea000383ffff */
[----:B------:R-:W-:Y:S05]  /*119e0*/  BRA `(.L_x_952) ;  /* 0xffffffec002c7947 */ /* 0x000fea000383ffff */
.L_x_918:
[----:B--2---:R2:W3:Y:S02]  /*119f0*/  SYNCS.PHASECHK.TRANS64.TRYWAIT P0, [R2+URZ+0x28460], R3 ;  /* 0x02846003020075a7 */ /* 0x0044e4000800017f */
[----:B---3--:R-:W-:Y:S05]  /*11a00*/  @!P0 NANOSLEEP.SYNCS 0x989680 ;  /* 0x009896800000895d */ /* 0x008fea0003900000 */
[----:B------:R-:W3:Y:S02]  /*11a10*/  @!P0 SYNCS.PHASECHK.TRANS64 P0, [R2+URZ+0x28460], R3 ;  /* 0x02846003020085a7 */ /* 0x000ee4000800007f */
[----:B---3--:R-:W-:Y:S05]  /*11a20*/  @!P0 BRA `(.L_x_918) ;  /* 0xfffffffc00f08947 */ /* 0x008fea000383ffff */
[----:B------:R-:W-:Y:S05]  /*11a30*/  BRA `(.L_x_953) ;  /* 0xffffffec00347947 */ /* 0x000fea000383ffff */
.L_x_924:
[----:B-1----:R1:W2:Y:S02]  /*11a40*/  SYNCS.PHASECHK.TRANS64.TRYWAIT P0, [R0+URZ+0x28420], R3 ;  /* 0x02842003000075a7 */ /* 0x0022a4000800017f */
[----:B--2---:R-:W-:Y:S05]  /*11a50*/  @!P0 NANOSLEEP.SYNCS 0x989680 ;  /* 0x009896800000895d */ /* 0x004fea0003900000 */
[----:B------:R-:W2:Y:S02]  /*11a60*/  @!P0 SYNCS.PHASECHK.TRANS64 P0, [R0+URZ+0x28420], R3 ;  /* 0x02842003000085a7 */ /* 0x000ea4000800007f */
[----:B--2---:R-:W-:Y:S05]  /*11a70*/  @!P0 BRA `(.L_x_924) ;  /* 0xfffffffc00f08947 */ /* 0x004fea000383ffff */
[----:B------:R-:W-:Y:S05]  /*11a80*/  BRA `(.L_x_954) ;  /* 0xfffffff400447947 */ /* 0x000fea000383ffff */
.L_x_925:
[----:B------:R-:W2:Y:S01]  /*11a90*/  S2R R2, SR_TID.X ;  /* 0x0000000000027919 */ /* 0x000ea20000002100 */
[----:B------:R-:W-:Y:S01]  /*11aa0*/  BSSY B0, `(.L_x_955) ;  /* 0x000000a000007945 */ /* 0x000fe20003800000 */
[----:B------:R-:W-:Y:S02]  /*11ab0*/  IMAD.MOV.U32 R12, RZ, RZ, RZ ;  /* 0x000000ffff0c7224 */ /* 0x000fe400078e00ff */
[----:B------:R-:W-:Y:S02]  /*11ac0*/  IMAD.MOV.U32 R11, RZ, RZ, 0x1f ;  /* 0x0000001fff0b7424 */ /* 0x000fe400078e00ff */
[----:B------:R-:W-:Y:S01]  /*11ad0*/  IMAD.MOV.U32 R15, RZ, RZ, -0x1 ;  /* 0xffffffffff0f7424 */ /* 0x000fe200078e00ff */
[----:B--2---:R-:W-:-:S04]  /*11ae0*/  SHF.R.U32.HI R2, RZ, 0x5, R2 ;  /* 0x00000005ff027819 */ /* 0x004fc80000011602 */
[----:B------:R-:W-:-:S05]  /*11af0*/  LOP3.LUT R2, R2, 0x3, RZ, 0xc0, !PT ;  /* 0x0000000302027812 */ /* 0x000fca00078ec0ff */
[----:B------:R-:W-:-:S07]  /*11b00*/  IMAD.MOV.U32 R13, RZ, RZ, R2 ;  /* 0x000000ffff0d7224 */ /* 0x000fce00078e0002 */
[----:B-1----:R-:W-:Y:S05]  /*11b10*/  WARPSYNC.COLLECTIVE R15, `(.L_x_956) ;  /* 0x000000000f087348 */ /* 0x002fea0003c00000 */
[----:B------:R2:W3:Y:S02]  /*11b20*/  SHFL.IDX P6, R14, R13, R12, R11 ;  /* 0x0000000c0d0e7389 */ /* 0x0004e400000c000b */
[----:B-123--:R-:W-:Y:S01]  /*11b30*/  ENDCOLLECTIVE ;  /* 0x000000000000791b */ /* 0x00efe20003800000 */
.L_x_956:
[----:B------:R-:W-:Y:S05]  /*11b40*/  BSYNC B0 ;  /* 0x0000000000007941 */ /* 0x000fea0003800000 */
.L_x_955:
[----:B------:R-:W-:Y:S05]  /*11b50*/  BRA `(.L_x_957) ;  /* 0xfffffff4002c7947 */ /* 0x000fea000383ffff */
.L_x_928:
[----:B------:R-:W-:Y:S01]  /*11b60*/  BSSY B1, `(.L_x_958) ;  /* 0x0000006000017945 */ /* 0x000fe20003800000 */
[----:B------:R-:W-:-:S07]  /*11b70*/  IMAD.MOV.U32 R15, RZ, RZ, -0x1 ;  /* 0xffffffffff0f7424 */ /* 0x000fce00078e00ff */
[----:B-12---:R-:W-:Y:S05]  /*11b80*/  WARPSYNC.COLLECTIVE R15, `(.L_x_959) ;  /* 0x000000000f0c7348 */ /* 0x006fea0003c00000 */
[----:B------:R-:W-:Y:S02]  /*11b90*/  ELECT P6, UR62, PT ;  /* 0x00000000003e782f */ /* 0x000fe400038c0000 */
[----:B------:R-:W-:Y:S01]  /*11ba0*/  MOV R14, UR62 ;  /* 0x0000003e000e7c02 */ /* 0x000fe20008000f00 */
[----:B-12---:R-:W-:Y:S10]  /*11bb0*/  ENDCOLLECTIVE ;  /* 0x000000000000791b */ /* 0x006ff40003800000 */
.L_x_959:
[----:B------:R-:W-:Y:S05]  /*11bc0*/  BSYNC B1 ;  /* 0x0000000000017941 */ /* 0x000fea0003800000 */
.L_x_958:
[----:B------:R-:W-:Y:S05]  /*11bd0*/  BRA `(.L_x_960) ;  /* 0xfffffff400247947 */ /* 0x000fea000383ffff */
.L_x_930:
[----:B-1----:R1:W2:Y:S02]  /*11be0*/  SYNCS.PHASECHK.TRANS64.TRYWAIT P1, [R6+URZ], R5 ;  /* 0x00000005060075a7 */ /* 0x0022a4000802017f */
[----:B--2---:R-:W-:Y:S05]  /*11bf0*/  @!P1 NANOSLEEP.SYNCS 0x989680 ;  /* 0x009896800000995d */ /* 0x004fea0003900000 */
[----:B------:R-:W2:Y:S02]  /*11c00*/  @!P1 SYNCS.PHASECHK.TRANS64 P1, [R6+URZ], R5 ;  /* 0x00000005060095a7 */ /* 0x000ea4000802007f */
[----:B--2---:R-:W-:Y:S05]  /*11c10*/  @!P1 BRA `(.L_x_930) ;  /* 0xfffffffc00f09947 */ /* 0x004fea000383ffff */
[----:B------:R-:W-:Y:S05]  /*11c20*/  BRA `(.L_x_961) ;  /* 0xfffffff400607947 */ /* 0x000fea000383ffff */
.L_x_931:
[----:B--2---:R2:W3:Y:S02]  /*11c30*/  SYNCS.PHASECHK.TRANS64.TRYWAIT P1, [R7+URZ], R2 ;  /* 0x00000002070075a7 */ /* 0x0044e4000802017f */
[----:B---3--:R-:W-:Y:S05]  /*11c40*/  @!P1 NANOSLEEP.SYNCS 0x989680 ;  /* 0x009896800000995d */ /* 0x008fea0003900000 */
[----:B------:R-:W3:Y:S02]  /*11c50*/  @!P1 SYNCS.PHASECHK.TRANS64 P1, [R7+URZ], R2 ;  /* 0x00000002070095a7 */ /* 0x000ee4000802007f */
[----:B---3--:R-:W-:Y:S05]  /*11c60*/  @!P1 BRA `(.L_x_931) ;  /* 0xfffffffc00f09947 */ /* 0x008fea000383ffff */
[----:B------:R-:W-:Y:S05]  /*11c70*/  BRA `(.L_x_962) ;  /* 0xfffffff400547947 */ /* 0x000fea000383ffff */
.L_x_933:
[----:B---3--:R3:W4:Y:S02]  /*11c80*/  SYNCS.PHASECHK.TRANS64.TRYWAIT P1, [R4+URZ+0x28460], R5 ;  /* 0x02846005040075a7 */ /* 0x008724000802017f */
[----:B----4-:R-:W-:Y:S05]  /*11c90*/  @!P1 NANOSLEEP.SYNCS 0x989680 ;  /* 0x009896800000995d */ /* 0x010fea0003900000 */
[----:B------:R-:W4:Y:S02]  /*11ca0*/  @!P1 SYNCS.PHASECHK.TRANS64 P1, [R4+URZ+0x28460], R5 ;  /* 0x02846005040095a7 */ /* 0x000f24000802007f */
[----:B----4-:R-:W-:Y:S05]  /*11cb0*/  @!P1 BRA `(.L_x_933) ;  /* 0xfffffffc00f09947 */ /* 0x010fea000383ffff */
[----:B------:R-:W-:Y:S05]  /*11cc0*/  BRA `(.L_x_963) ;  /* 0xfffffff400587947 */ /* 0x000fea000383ffff */
.L_x_935:
[----:B----4-:R4:W1:Y:S02]  /*11cd0*/  SYNCS.PHASECHK.TRANS64.TRYWAIT P1, [R3+URZ+0x28460], R2 ;  /* 0x02846002030075a7 */ /* 0x010864000802017f */
[----:B-1----:R-:W-:Y:S05]  /*11ce0*/  @!P1 NANOSLEEP.SYNCS 0x989680 ;  /* 0x009896800000995d */ /* 0x002fea0003900000 */
[----:B------:R-:W1:Y:S02]  /*11cf0*/  @!P1 SYNCS.PHASECHK.TRANS64 P1, [R3+URZ+0x28460], R2 ;  /* 0x02846002030095a7 */ /* 0x000e64000802007f */
[----:B-1----:R-:W-:Y:S05]  /*11d00*/  @!P1 BRA `(.L_x_935) ;  /* 0xfffffffc00f09947 */ /* 0x002fea000383ffff */
[----:B------:R-:W-:Y:S05]  /*11d10*/  BRA `(.L_x_964) ;  /* 0xfffffff400587947 */ /* 0x000fea000383ffff */
.L_x_937:
[----:B------:R1:W1:Y:S02]  /*11d20*/  SYNCS.PHASECHK.TRANS64.TRYWAIT P0, [R4+URZ+0x28480], R5 ;  /* 0x02848005040075a7 */ /* 0x000264000800017f */
[----:B-1----:R-:W-:Y:S05]  /*11d30*/  @!P0 NANOSLEEP.SYNCS 0x989680 ;  /* 0x009896800000895d */ /* 0x002fea0003900000 */
[----:B------:R-:W1:Y:S02]  /*11d40*/  @!P0 SYNCS.PHASECHK.TRANS64 P0, [R4+URZ+0x28480], R5 ;  /* 0x02848005040085a7 */ /* 0x000e64000800007f */
[----:B-1----:R-:W-:Y:S05]  /*11d50*/  @!P0 BRA `(.L_x_937) ;  /* 0xfffffffc00f08947 */ /* 0x002fea000383ffff */
[----:B------:R-:W-:Y:S05]  /*11d60*/  BRA `(.L_x_938) ;  /* 0xfffffff400547947 */ /* 0x000fea000383ffff */
.L_x_965:
        /* <DEDUP_REMOVED lines=9> */
.L_x_12353:


//--------------------- .text._ZN7cutlass13device_kernelIN5flash11enable_sm90INS1_16FlashAttnFwdSm90INS1_25CollectiveMainloopFwdSm90ILi2EN4cute5tupleIJNS5_1CILi1EEES8_S8_EEENS6_IJNS7_ILi128EEENS7_ILi64EEENS7_ILi256EEEEEELi256ENS_12float_e4m3_tEfNS_4arch4Sm90ELb0ELb1ELb0ELb1ELb0ELb0ELb0ELb1ELb1ELb0ELb0ELb0EEENS1_21CollectiveEpilogueFwdINS6_IJSA_SC_SB_EEES9_NS_10bfloat16_tESG_Li256ELb1ELb0ELb0ELb1EEENS1_36VarlenDynamicPersistentTileSchedulerILi128ELi64ELi256ELi128ELb0ELb0ELb1ELb1ELb0ELb1EEEEEEEEEvNT_6ParamsE --------------------------
	.section	.text._ZN7cutlass13device_kernelIN5flash11enable_sm90INS1_16FlashAttnFwdSm90INS1_25CollectiveMainloopFwdSm90ILi2EN4cute5tupleIJNS5_1CILi1EEES8_S8_EEENS6_IJNS7_ILi128EEENS7_ILi64EEENS7_ILi256EEEEEELi256ENS_12float_e4m3_tEfNS_4arch4Sm90ELb0ELb1ELb0ELb1ELb0ELb0ELb0ELb1ELb1ELb0ELb0ELb0EEENS1_21CollectiveEpilogueFwdINS6_IJSA_SC_SB_EEES9_NS_10bfloat16_tESG_Li256ELb1ELb0ELb0ELb1EEENS1_36VarlenDynamicPersistentTileSchedulerILi128ELi64ELi256ELi128ELb0ELb0ELb1ELb1ELb0ELb1EEEEEEEEEvNT_6ParamsE,"ax",@progbits
	.align	128
.text._ZN7cutlass13device_kernelIN5flash11enable_sm90INS1_16FlashAttnFwdSm90INS1_25CollectiveMainloopFwdSm90ILi2EN4cute5tupleIJNS5_1CILi1EEES8_S8_EEENS6_IJNS7_ILi128EEENS7_ILi64EEENS7_ILi256EEEEEELi256ENS_12float_e4m3_tEfNS_4arch4Sm90ELb0ELb1ELb0ELb1ELb0ELb0ELb0ELb1ELb1ELb0ELb0ELb0EEENS1_21CollectiveEpilogueFwdINS6_IJSA_SC_SB_EEES9_NS_10bfloat16_tESG_Li256ELb1ELb0ELb0ELb1EEENS1_36VarlenDynamicPersistentTileSchedulerILi128ELi64ELi256ELi128ELb0ELb0ELb1ELb1ELb0ELb1EEEEEEEEEvNT_6ParamsE:
        .type           _ZN7cutlass13device_kernelIN5flash11enable_sm90INS1_16FlashAttnFwdSm90INS1_25CollectiveMainloopFwdSm90ILi2EN4cute5tupleIJNS5_1CILi1EEES8_S8_EEENS6_IJNS7_ILi128EEENS7_ILi64EEENS7_ILi256EEEEEELi256ENS_12float_e4m3_tEfNS_4arch4Sm90ELb0ELb1ELb0ELb1ELb0ELb0ELb0ELb1ELb1ELb0ELb0ELb0EEENS1_21CollectiveEpilogueFwdINS6_IJSA_SC_SB_EEES9_NS_10bfloat16_tESG_Li256ELb1ELb0ELb0ELb1EEENS1_36VarlenDynamicPersistentTileSchedulerILi128ELi64ELi256ELi128ELb0ELb0ELb1ELb1ELb0ELb1EEEEEEEEEvNT_6ParamsE,@function
        .size           _ZN7cutlass13device_kernelIN5flash11enable_sm90INS1_16FlashAttnFwdSm90INS1_25CollectiveMainloopFwdSm90ILi2EN4cute5tupleIJNS5_1CILi1EEES8_S8_EEENS6_IJNS7_ILi128EEENS7_ILi64EEENS7_ILi256EEEEEELi256ENS_12float_e4m3_tEfNS_4arch4Sm90ELb0ELb1ELb0ELb1ELb0ELb0ELb0ELb1ELb1ELb0ELb0ELb0EEENS1_21CollectiveEpilogueFwdINS6_IJSA_SC_SB_EEES9_NS_10bfloat16_tESG_Li256ELb1ELb0ELb0ELb1EEENS1_36VarlenDynamicPersistentTileSchedulerILi128ELi64ELi256ELi128ELb0ELb0ELb1ELb1ELb0ELb1EEEEEEEEEvNT_6ParamsE,(.L_x_12354 - _ZN7cutlass13device_kernelIN5flash11enable_sm90INS1_16FlashAttnFwdSm90INS1_25CollectiveMainloopFwdSm90ILi2EN4cute5tupleIJNS5_1CILi1EEES8_S8_EEENS6_IJNS7_ILi128EEENS7_ILi64EEENS7_ILi256EEEEEELi256ENS_12float_e4m3_tEfNS_4arch4Sm90ELb0ELb1ELb0ELb1ELb0ELb0ELb0ELb1ELb1ELb0ELb0ELb0EEENS1_21CollectiveEpilogueFwdINS6_IJSA_SC_SB_EEES9_NS_10bfloat16_tESG_Li256ELb1ELb0ELb0ELb1EEENS1_36VarlenDynamicPersistentTileSchedulerILi128ELi64ELi256ELi128ELb0ELb0ELb1ELb1ELb0ELb1EEEEEEEEEvNT_6ParamsE)
        .other          _ZN7cutlass13device_kernelIN5flash11enable_sm90INS1_16FlashAttnFwdSm90INS1_25CollectiveMainloopFwdSm90ILi2EN4cute5tupleIJNS5_1CILi1EEES8_S8_EEENS6_IJNS7_ILi128EEENS7_ILi64EEENS7_ILi256EEEEEELi256ENS_12float_e4m3_tEfNS_4arch4Sm90ELb0ELb1ELb0ELb1ELb0ELb0ELb0ELb1ELb1ELb0ELb0ELb0EEENS1_21CollectiveEpilogueFwdINS6_IJSA_SC_SB_EEES9_NS_10bfloat16_tESG_Li256ELb1ELb0ELb0ELb1EEENS1_36VarlenDynamicPersistentTileSchedulerILi128ELi64ELi256ELi128ELb0ELb0ELb1ELb1ELb0ELb1EEEEEEEEEvNT_6ParamsE,@"STO_CUDA_ENTRY STV_DEFAULT"
_ZN7cutlass13device_kernelIN5flash11enable_sm90INS1_16FlashAttnFwdSm90INS1_25CollectiveMainloopFwdSm90ILi2EN4cute5tupleIJNS5_1CILi1EEES8_S8_EEENS6_IJNS7_ILi128EEENS7_ILi64EEENS7_ILi256EEEEEELi256ENS_12float_e4m3_tEfNS_4arch4Sm90ELb0ELb1ELb0ELb1ELb0ELb0ELb0ELb1ELb1ELb0ELb0ELb0EEENS1_21CollectiveEpilogueFwdINS6_IJSA_SC_SB_EEES9_NS_10bfloat16_tESG_Li256ELb1ELb0ELb0ELb1EEENS1_36VarlenDynamicPersistentTileSchedulerILi128ELi64ELi256ELi128ELb0ELb0ELb1ELb1ELb0ELb1EEEEEEEEEvNT_6ParamsE:
        /* <DEDUP_REMOVED lines=21> */
.L_x_967:
[----:B------:R-:W-:Y:S05]  /*0150*/  BSYNC B0 ;  /* 0x0000000000007941 */ /* 0x000fea0003800000 */
.L_x_966:
        /* <DEDUP_REMOVED lines=41> */
.L_x_968:
        /* <DEDUP_REMOVED lines=22> */
.L_x_969:
        /* <DEDUP_REMOVED lines=18> */
.L_x_970:
        /* <DEDUP_REMOVED lines=22> */
.L_x_971:
        /* <DEDUP_REMOVED lines=22> */
.L_x_972:
[----:B------:R-:W-:Y:S01]  /*0930*/  PLOP3.LUT P0, PT, PT, PT, UP0, 0x80, 0x0 ;  /* 0x000000000000781c */ /* 0x000fe20003f0f008 */
[----:B------:R-:W-:Y:S01]  /*0940*/  UMOV UR40, 0x1 ;  /* 0x0000000100287882 */ /* 0x000fe20000000000 */
[----:B------:R-:W-:Y:S01]  /*0950*/  NOP ;  /* 0x0000000000007918 */ /* 0x000fe20000000000 */
[----:B------:R-:W-:Y:S01]  /*0960*/  USEL UR40, UR40, 0x2, !UP0 ;  /* 0x0000000228287887 */ /* 0x000fe2000c000000 */
[----:B------:R-:W-:Y:S01]  /*0970*/  ULDC.64 UR50, c[0x0][0x208] ;  /* 0x0000820000327ab9 */ /* 0x000fe20000000a00 */
[----:B012-4-:R-:W-:Y:S08]  /*0980*/  BAR.SYNC.DEFER_BLOCKING 0x0 ;  /* 0x0000000000007b1d */ /* 0x017ff00000010000 */
[----:B------:R-:W-:Y:S05]  /*0990*/  @!P0 BRA `(.L_x_973) ;  /* 0x000000e000208947 */ /* 0x000fea0003800000 */
.L_x_974:
        /* <DEDUP_REMOVED lines=21> */
[----:B------:R-:W-:Y:S01]  /*0af0*/  R2UR UR48, R63 ;  /* 0x000000003f3072ca */ /* 0x000fe200000e0000 */
[----:B------:R-:W-:Y:S01]  /*0b00*/  UMOV UR46, URZ ;  /* 0x0000003f002e7c82 */ /* 0x000fe20008000000 */
[----:B------:R-:W-:Y:S01]  /*0b10*/  SHF.R.S32.HI R3, RZ, 0x1f, R196 ;  /* 0x0000001fff037819 */ /* 0x000fe200000114c4 */
[----:B------:R-:W-:Y:S01]  /*0b20*/  UMOV UR45, URZ ;  /* 0x0000003f002d7c82 */ /* 0x000fe20008000000 */
[----:B------:R-:W-:Y:S02]  /*0b30*/  UMOV UR52, URZ ;  /* 0x0000003f00347c82 */ /* 0x000fe40008000000 */
[CC--:B------:R-:W-:Y:S02]  /*0b40*/  LEA.HI R5, R3.reuse, R196.reuse, RZ, 0x7 ;  /* 0x000000c403057211 */ /* 0x0c0fe400078f38ff */
[----:B------:R-:W-:-:S02]  /*0b50*/  LEA.HI R0, R3, R196, RZ, 0x4 ;  /* 0x000000c403007211 */ /* 0x000fc400078f20ff */
[----:B------:R-:W-:Y:S02]  /*0b60*/  LOP3.LUT R7, R5, 0xffffff80, RZ, 0xc0, !PT ;  /* 0xffffff8005077812 */ /* 0x000fe400078ec0ff */
[CC--:B------:R-:W-:Y:S02]  /*0b70*/  LEA.HI R2, R3.reuse, R196.reuse, RZ, 0x5 ;  /* 0x000000c403027211 */ /* 0x0c0fe400078f28ff */
[----:B------:R-:W-:Y:S01]  /*0b80*/  SHF.R.S32.HI R9, RZ, 0x4, R0 ;  /* 0x00000004ff097819 */ /* 0x000fe20000011400 */
[----:B------:R-:W-:Y:S01]  /*0b90*/  IMAD.IADD R192, R196, 0x1, -R7 ;  /* 0x00000001c4c07824 */ /* 0x000fe200078e0a07 */
[----:B------:R-:W-:Y:S01]  /*0ba0*/  SHF.R.S32.HI R194, RZ, 0x7, R5 ;  /* 0x00000007ffc27819 */ /* 0x000fe20000011405 */
[----:B------:R-:W-:Y:S01]  /*0bb0*/  IMAD.SHL.U32 R2, R2, 0x20, RZ ;  /* 0x0000002002027824 */ /* 0x000fe200078e00ff */
[----:B------:R-:W-:Y:S02]  /*0bc0*/  LEA.HI R3, R3, R196, RZ, 0x3 ;  /* 0x000000c403037211 */ /* 0x000fe400078f18ff */
[----:B------:R-:W-:-:S02]  /*0bd0*/  SHF.R.S32.HI R11, RZ, 0x1f, R192 ;  /* 0x0000001fff0b7819 */ /* 0x000fc400000114c0 */
[----:B------:R-:W-:Y:S02]  /*0be0*/  LEA.HI R5, R5, R194, RZ, 0x1 ;  /* 0x000000c205057211 */ /* 0x000fe400078f08ff */
[----:B------:R-:W-:Y:S02]  /*0bf0*/  LEA.HI R4, R11, R192, RZ, 0x2 ;  /* 0x000000c00b047211 */ /* 0x000fe400078f10ff */
[----:B------:R-:W-:Y:S02]  /*0c00*/  LOP3.LUT R2, R2, 0xfffffc00, RZ, 0xc0, !PT ;  /* 0xfffffc0002027812 */ /* 0x000fe400078ec0ff */
[--C-:B------:R-:W-:Y:S02]  /*0c10*/  SHF.R.S32.HI R6, RZ, 0x2, R4.reuse ;  /* 0x00000002ff067819 */ /* 0x100fe40000011404 */
[----:B------:R-:W-:Y:S02]  /*0c20*/  SHF.R.S32.HI R7, RZ, 0x1f, R4 ;  /* 0x0000001fff077819 */ /* 0x000fe40000011404 */
[----:B------:R-:W-:-:S02]  /*0c30*/  LOP3.LUT R5, R5, 0x3fffffe, RZ, 0xc0, !PT ;  /* 0x03fffffe05057812 */ /* 0x000fc400078ec0ff */
[----:B------:R-:W-:Y:S02]  /*0c40*/  LEA.HI R7, R7, R6, RZ, 0x3 ;  /* 0x0000000607077211 */ /* 0x000fe400078f18ff */
[----:B------:R-:W-:Y:S01]  /*0c50*/  LEA.HI R11, R11, R192, RZ, 0x5 ;  /* 0x000000c00b0b7211 */ /* 0x000fe200078f28ff */
[----:B------:R-:W-:Y:S01]  /*0c60*/  IMAD.IADD R193, R194, 0x1, -R5 ;  /* 0x00000001c2c17824 */ /* 0x000fe200078e0a05 */
[----:B------:R-:W-:Y:S02]  /*0c70*/  LOP3.LUT R7, R7, 0xfffffff8, RZ, 0xc0, !PT ;  /* 0xfffffff807077812 */ /* 0x000fe400078ec0ff */
[----:B------:R-:W-:Y:S02]  /*0c80*/  SHF.R.S32.HI R11, RZ, 0x5, R11 ;  /* 0x00000005ff0b7819 */ /* 0x000fe4000001140b */
[----:B------:R-:W-:Y:S01]  /*0c90*/  LOP3.LUT R5, R3, 0x1ffffff8, RZ, 0xc0, !PT ;  /* 0x1ffffff803057812 */ /* 0x000fe200078ec0ff */
[----:B------:R-:W-:Y:S01]  /*0ca0*/  IMAD.IADD R6, R6, 0x1, -R7 ;  /* 0x0000000106067824 */ /* 0x000fe200078e0a07 */
[----:B------:R-:W-:-:S02]  /*0cb0*/  LOP3.LUT R7, R0, 0x3fffff0, RZ, 0xc0, !PT ;  /* 0x03fffff000077812 */ /* 0x000fc400078ec0ff */
[----:B------:R-:W-:Y:S01]  /*0cc0*/  LEA.HI R0, R0, R9, RZ, 0x1 ;  /* 0x0000000900007211 */ /* 0x000fe200078f08ff */
[----:B------:R-:W-:Y:S01]  /*0cd0*/  IMAD R6, R11, 0x10, R6 ;  /* 0x000000100b067824 */ /* 0x000fe200078e0206 */
[----:B------:R-:W-:Y:S01]  /*0ce0*/  SHF.R.S32.HI R22, RZ, 0x3, R3 ;  /* 0x00000003ff167819 */ /* 0x000fe20000011403 */
[----:B------:R-:W-:Y:S01]  /*0cf0*/  IMAD.IADD R7, R196, 0x1, -R7 ;  /* 0x00000001c4077824 */ /* 0x000fe200078e0a07 */
[----:B------:R-:W-:Y:S01]  /*0d00*/  LOP3.LUT R0, R0, 0x1ffffffe, RZ, 0xc0, !PT ;  /* 0x1ffffffe00007812 */ /* 0x000fe200078ec0ff */
[----:B------:R-:W-:Y:S02]  /*0d10*/  IMAD.IADD R5, R196, 0x1, -R5 ;  /* 0x00000001c4057824 */ /* 0x000fe400078e0a05 */
[----:B------:R-:W-:Y:S02]  /*0d20*/  IMAD R7, R7, 0x40, R2 ;  /* 0x0000004007077824 */ /* 0x000fe400078e0202 */
[----:B------:R-:W-:Y:S02]  /*0d30*/  IMAD.IADD R0, R9, 0x1, -R0 ;  /* 0x0000000109007824 */ /* 0x000fe400078e0a00 */
[----:B------:R-:W-:-:S02]  /*0d40*/  IMAD R193, R193, 0x40, R6 ;  /* 0x00000040c1c17824 */ /* 0x000fc400078e0206 */
[----:B------:R-:W-:Y:S01]  /*0d50*/  IMAD R195, R0, 0x8, R7 ;  /* 0x0000000800c37824 */ /* 0x000fe200078e0207 */
[----:B------:R-:W-:Y:S01]  /*0d60*/  LOP3.LUT R7, R4, 0x7ffffffc, RZ, 0xc0, !PT ;  /* 0x7ffffffc04077812 */ /* 0x000fe200078ec0ff */
[----:B------:R-:W-:-:S04]  /*0d70*/  IMAD.SHL.U32 R18, R5, 0x8, RZ ;  /* 0x0000000805127824 */ /* 0x000fc800078e00ff */
[----:B------:R-:W-:-:S07]  /*0d80*/  IMAD.IADD R2, R192, 0x1, -R7 ;  /* 0x00000001c0027824 */ /* 0x000fce00078e0a07 */
.L_x_1078:
[----:B------:R-:W-:Y:S01]  /*0d90*/  ULDC.64 UR4, c[0x0][0xa28] ;  /* 0x00028a0000047ab9 */ /* 0x000fe20000000a00 */
[----:B0-----:R-:W0:Y:S01]  /*0da0*/  LDC R17, c[0x0][0x288] ;  /* 0x0000a200ff117b82 */ /* 0x001e220000000800 */
[----:B------:R-:W-:Y:S01]  /*0db0*/  UISETP.NE.U32.AND UP0, UPT, UR4, URZ, UPT ;  /* 0x0000003f0400728c */ /* 0x000fe2000bf05070 */
[----:B------:R-:W-:-:S03]  /*0dc0*/  IMAD.MOV.U32 R3, RZ, RZ, RZ ;  /* 0x000000ffff037224 */ /* 0x000fc600078e00ff */
[----:B------:R-:W-:-:S03]  /*0dd0*/  UISETP.NE.AND.EX UP0, UPT, UR5, URZ, UPT, UP0 ;  /* 0x0000003f0500728c */ /* 0x000fc6000bf05300 */
[----:B------:R-:W-:Y:S01]  /*0de0*/  ULDC.64 UR4, c[0x0][0xa18] ;  /* 0x0002860000047ab9 */ /* 0x000fe20000000a00 */
[----:B-1--45:R-:W1:Y:S01]  /*0df0*/  LDC.64 R8, c[0x0][0x3f8] ;  /* 0x0000fe00ff087b82 */ /* 0x032e620000000a00 */
[----:B------:R-:W-:Y:S01]  /*0e00*/  UISETP.NE.U32.AND UP1, UPT, UR4, URZ, UPT ;  /* 0x0000003f0400728c */ /* 0x000fe2000bf25070 */
[----:B------:R-:W-:-:S03]  /*0e10*/  PLOP3.LUT P0, PT, PT, PT, UP0, 0x80, 0x0 ;  /* 0x000000000000781c */ /* 0x000fc60003f0f008 */
[----:B------:R-:W-:-:S03]  /*0e20*/  UISETP.NE.AND.EX UP1, UPT, UR5, URZ, UPT, UP1 ;  /* 0x0000003f0500728c */ /* 0x000fc6000bf25310 */
[----:B------:R-:W-:Y:S01]  /*0e30*/  @UP0 ULDC.64 UR4, c[0x0][0xa28] ;  /* 0x00028a0000040ab9 */ /* 0x000fe20000000a00 */
[----:B--2---:R-:W2:Y:S01]  /*0e40*/  LDC R0, c[0x0][0x404] ;  /* 0x00010100ff007b82 */ /* 0x004ea20000000800 */
[----:B------:R-:W-:Y:S01]  /*0e50*/  @UP0 UIMAD.WIDE UR4, UR48, 0x4, UR4 ;  /* 0x00000004300408a5 */ /* 0x000fe2000f8e0204 */
[----:B------:R-:W-:-:S05]  /*0e60*/  PLOP3.LUT P2, PT, PT, PT, UP1, 0x80, 0x0 ;  /* 0x000000000000781c */ /* 0x000fca0003f4f018 */
[----:B------:R-:W-:Y:S01]  /*0e70*/  @UP1 ULDC.64 UR6, c[0x0][0xa18] ;  /* 0x0002860000061ab9 */ /* 0x000fe20000000a00 */
[----:B------:R-:W-:Y:S01]  /*0e80*/  IMAD.U32 R4, RZ, RZ, UR4 ;  /* 0x00000004ff047e24 */ /* 0x000fe2000f8e00ff */
[----:B---3--:R-:W3:Y:S01]  /*0e90*/  LDC R11, c[0x0][0x2e0] ;  /* 0x0000b800ff0b7b82 */ /* 0x008ee20000000800 */
[----:B------:R-:W-:Y:S01]  /*0ea0*/  IMAD.U32 R5, RZ, RZ, UR5 ;  /* 0x00000005ff057e24 */ /* 0x000fe2000f8e00ff */
[----:B------:R-:W-:-:S04]  /*0eb0*/  @UP1 UIMAD.WIDE UR4, UR48, 0x4, UR6 ;  /* 0x00000004300418a5 */ /* 0x000fc8000f8e0206 */
[----:B------:R4:W5:Y:S02]  /*0ec0*/  @P0 LDG.E R3, desc[UR50][R4.64] ;  /* 0x0000003204030981 */ /* 0x000964000c1e1900 */
[----:B------:R-:W-:Y:S02]  /*0ed0*/  IMAD.U32 R6, RZ, RZ, UR4 ;  /* 0x00000004ff067e24 */ /* 0x000fe4000f8e00ff */
[----:B------:R-:W-:Y:S01]  /*0ee0*/  IMAD.U32 R7, RZ, RZ, UR5 ;  /* 0x00000005ff077e24 */ /* 0x000fe2000f8e00ff */
[----:B------:R-:W-:-:S04]  /*0ef0*/  ULDC.64 UR4, c[0x0][0xa20] ;  /* 0x0002880000047ab9 */ /* 0x000fc80000000a00 */
[----:B0-----:R4:W5:Y:S01]  /*0f00*/  @P2 LDG.E R17, desc[UR50][R6.64] ;  /* 0x0000003206112981 */ /* 0x001962000c1e1900 */
[----:B-1----:R-:W-:Y:S02]  /*0f10*/  ISETP.NE.U32.AND P0, PT, R8, RZ, PT ;  /* 0x000000ff0800720c */ /* 0x002fe40003f05070 */
[----:B------:R-:W-:Y:S02]  /*0f20*/  ISETP.NE.U32.AND P1, PT, RZ, UR4, PT ;  /* 0x00000004ff007c0c */ /* 0x000fe4000bf25070 */
[----:B------:R-:W-:Y:S02]  /*0f30*/  ISETP.NE.AND.EX P0, PT, R9, RZ, PT, P0 ;  /* 0x000000ff0900720c */ /* 0x000fe40003f05300 */
[----:B------:R-:W-:Y:S02]  /*0f40*/  ISETP.NE.AND.EX P1, PT, RZ, UR5, PT, P1 ;  /* 0x00000005ff007c0c */ /* 0x000fe4000bf25310 */
[----:B--2---:R-:W-:Y:S01]  /*0f50*/  SEL R0, R0, 0x1, P0 ;  /* 0x0000000100007807 */ /* 0x004fe20000000000 */
[----:B----4-:R-:W-:Y:S10]  /*0f60*/  @P2 BRA `(.L_x_975) ;  /* 0x00000000002c2947 */ /* 0x010ff40003800000 */
        /* <DEDUP_REMOVED lines=8> */
[----:B-----5:R-:W2:Y:S04]  /*0ff0*/  LDG.E R17, desc[UR50][R4.64] ;  /* 0x0000003204117981 */ /* 0x020ea8000c1e1900 */
[----:B------:R-:W2:Y:S02]  /*1000*/  LDG.E R6, desc[UR50][R4.64+0x4] ;  /* 0x0000043204067981 */ /* 0x000ea4000c1e1900 */
[----:B--2---:R-:W-:-:S07]  /*1010*/  IMAD.IADD R17, R6, 0x1, -R17 ;  /* 0x0000000106117824 */ /* 0x004fce00078e0a11 */
.L_x_975:
[----:B------:R-:W-:Y:S01]  /*1020*/  UMOV UR42, UR44 ;  /* 0x0000002c002a7c82 */ /* 0x000fe20008000000 */
[----:B------:R-:W-:Y:S01]  /*1030*/  UMOV UR36, UR48 ;  /* 0x0000003000247c82 */ /* 0x000fe20008000000 */
[----:B---3--:R-:W-:Y:S02]  /*1040*/  IMAD R16, R0, R11, RZ ;  /* 0x0000000b00107224 */ /* 0x008fe400078e02ff */
[----:B------:R-:W-:Y:S01]  /*1050*/  IMAD.MOV.U32 R19, RZ, RZ, R61 ;  /* 0x000000ffff137224 */ /* 0x000fe200078e003d */
[----:B------:R-:W-:Y:S06]  /*1060*/  @!P1 BRA `(.L_x_976) ;  /* 0x0000000000189947 */ /* 0x000fec0003800000 */
[----:B------:R-:W-:Y:S02]  /*1070*/  ULDC.64 UR4, c[0x0][0xa20] ;  /* 0x0002880000047ab9 */ /* 0x000fe40000000a00 */
[----:B------:R-:W-:-:S06]  /*1080*/  UIMAD.WIDE UR4, UR48, 0x4, UR4 ;  /* 0x00000004300478a5 */ /* 0x000fcc000f8e0204 */
[----:B------:R-:W-:Y:S02]  /*1090*/  IMAD.U32 R4, RZ, RZ, UR4 ;  /* 0x00000004ff047e24 */ /* 0x000fe4000f8e00ff */
[----:B------:R-:W-:-:S05]  /*10a0*/  IMAD.U32 R5, RZ, RZ, UR5 ;  /* 0x00000005ff057e24 */ /* 0x000fca000f8e00ff */
[----:B------:R0:W5:Y:S01]  /*10b0*/  LDG.E R16, desc[UR50][R4.64] ;  /* 0x0000003204107981 */ /* 0x000162000c1e1900 */
[----:B------:R-:W-:Y:S05]  /*10c0*/  BRA `(.L_x_977) ;  /* 0x00000000002c7947 */ /* 0x000fea0003800000 */
.L_x_976:
        /* <DEDUP_REMOVED lines=9> */
[----:B------:R-:W2:Y:S02]  /*1160*/  LDG.E R7, desc[UR50][R4.64+0x4] ;  /* 0x0000043204077981 */ /* 0x000ea4000c1e1900 */
[----:B--2---:R-:W-:-:S07]  /*1170*/  IMAD.IADD R16, R7, 0x1, -R16 ;  /* 0x0000000107107824 */ /* 0x004fce00078e0a10 */
.L_x_977:
[----:B------:R-:W-:Y:S01]  /*1180*/  ULDC.64 UR6, c[0x0][0x990] ;  /* 0x0002640000067ab9 */ /* 0x000fe20000000a00 */
[----:B------:R-:W-:Y:S01]  /*1190*/  ULDC.64 UR4, c[0x0][0x998] ;  /* 0x0002660000047ab9 */ /* 0x000fe20000000a00 */
[----:B------:R-:W-:Y:S01]  /*11a0*/  UISETP.NE.U32.AND UP0, UPT, UR6, URZ, UPT ;  /* 0x0000003f0600728c */ /* 0x000fe2000bf05070 */
[----:B------:R-:W-:Y:S01]  /*11b0*/  IMAD.MOV.U32 R9, RZ, RZ, 0x3f800000 ;  /* 0x3f800000ff097424 */ /* 0x000fe200078e00ff */
[----:B------:R-:W-:Y:S01]  /*11c0*/  UISETP.NE.U32.AND UP1, UPT, UR4, URZ, UPT ;  /* 0x0000003f0400728c */ /* 0x000fe2000bf25070 */
[----:B------:R-:W-:Y:S01]  /*11d0*/  IMAD.MOV.U32 R0, RZ, RZ, 0x3f800000 ;  /* 0x3f800000ff007424 */ /* 0x000fe200078e00ff */
[----:B------:R-:W-:Y:S01]  /*11e0*/  UISETP.NE.AND.EX UP0, UPT, UR7, URZ, UPT, UP0 ;  /* 0x0000003f0700728c */ /* 0x000fe2000bf05300 */
[----:B------:R-:W1:Y:S01]  /*11f0*/  LDC.64 R10, c[0x0][0x9e0] ;  /* 0x00027800ff0a7b82 */ /* 0x000e620000000a00 */
[----:B------:R-:W-:Y:S01]  /*1200*/  UISETP.NE.AND.EX UP1, UPT, UR5, URZ, UPT, UP1 ;  /* 0x0000003f0500728c */ /* 0x000fe2000bf25310 */
[----:B------:R-:W-:Y:S02]  /*1210*/  ULDC UR8, c[0x0][0x428] ;  /* 0x00010a0000087ab9 */ /* 0x000fe40000000800 */
[----:B------:R-:W-:Y:S01]  /*1220*/  UISETP.NE.AND UP2, UPT, UR8, 0x1, UPT ;  /* 0x000000010800788c */ /* 0x000fe2000bf45270 */
[----:B------:R-:W-:-:S02]  /*1230*/  PLOP3.LUT P0, PT, PT, PT, UP0, 0x80, 0x0 ;  /* 0x000000000000781c */ /* 0x000fc40003f0f008 */
[----:B------:R-:W-:-:S03]  /*1240*/  PLOP3.LUT P1, PT, PT, PT, UP1, 0x80, 0x0 ;  /* 0x000000000000781c */ /* 0x000fc60003f2f018 */
[----:B------:R-:W-:Y:S01]  /*1250*/  @UP0 USHF.R.S32.HI UR8, URZ, 0x1f, UR48 ;  /* 0x0000001f3f080899 */ /* 0x000fe20008011430 */
[----:B------:R-:W-:Y:S01]  /*1260*/  @UP0 ULDC.64 UR14, c[0x0][0x9a8] ;  /* 0x00026a00000e0ab9 */ /* 0x000fe20000000a00 */
[----:B------:R-:W-:Y:S02]  /*1270*/  @UP1 ULDC.64 UR16, c[0x0][0x9b8] ;  /* 0x00026e0000101ab9 */ /* 0x000fe40000000a00 */
[----:B------:R-:W-:Y:S02]  /*1280*/  @UP0 UIMAD UR10, UR8, UR14, URZ ;  /* 0x0000000e080a02a4 */ /* 0x000fe4000f8e023f */
[----:B------:R-:W-:Y:S02]  /*1290*/  @UP0 UIMAD.WIDE.U32 UR8, UR48, UR14, URZ ;  /* 0x0000000e300802a5 */ /* 0x000fe4000f8e003f */
[----:B------:R-:W-:Y:S01]  /*12a0*/  @UP1 USHF.R.S32.HI UR14, URZ, 0x1f, UR48 ;  /* 0x0000001f3f0e1899 */ /* 0x000fe20008011430 */
[----:B------:R-:W-:Y:S01]  /*12b0*/  @UP2 ULDC UR12, c[0x0][0x42c] ;  /* 0x00010b00000c2ab9 */ /* 0x000fe20000000800 */
[----:B------:R-:W-:-:S02]  /*12c0*/  @UP0 UIMAD UR15, UR48, UR15, UR10 ;  /* 0x0000000f300f02a4 */ /* 0x000fc4000f8e020a */
[----:B------:R-:W-:Y:S02]  /*12d0*/  @UP1 UIMAD UR14, UR14, UR16, URZ ;  /* 0x000000100e0e12a4 */ /* 0x000fe4000f8e023f */
[----:B------:R-:W-:Y:S02]  /*12e0*/  UIMAD.WIDE.U32 UR12, UR44, UR12, URZ ;  /* 0x0000000c2c0c72a5 */ /* 0x000fe4000f8e003f */
[----:B------:R-:W-:Y:S02]  /*12f0*/  @UP1 UIMAD.WIDE.U32 UR10, UR48, UR16, URZ ;  /* 0x00000010300a12a5 */ /* 0x000fe4000f8e003f */
[----:B------:R-:W-:Y:S01]  /*1300*/  @UP1 UIMAD UR16, UR48, UR17, UR14 ;  /* 0x00000011301012a4 */ /* 0x000fe2000f8e020e */
[----:B------:R-:W-:Y:S02]  /*1310*/  @UP0 ULDC.64 UR18, c[0x0][0x9b0] ;  /* 0x00026c0000120ab9 */ /* 0x000fe40000000a00 */
[----:B------:R-:W-:Y:S01]  /*1320*/  @UP2 ULDC UR17, c[0x0][0x430] ;  /* 0x00010c0000112ab9 */ /* 0x000fe20000000800 */
[----:B------:R-:W-:Y:S01]  /*1330*/  UMOV UR14, UR44 ;  /* 0x0000002c000e7c82 */ /* 0x000fe20008000000 */
[----:B------:R-:W-:Y:S01]  /*1340*/  @UP2 USHF.R.U32.HI UR14, URZ, UR17, UR13 ;  /* 0x000000113f0e2299 */ /* 0x000fe2000801160d */
[----:B------:R-:W-:Y:S01]  /*1350*/  @UP1 ULDC.64 UR20, c[0x0][0x9c0] ;  /* 0x0002700000141ab9 */ /* 0x000fe20000000a00 */
[----:B------:R-:W-:-:S02]  /*1360*/  @UP0 UIADD3 UR9, UR9, UR15, URZ ;  /* 0x0000000f09090290 */ /* 0x000fc4000fffe03f */
[----:B------:R-:W-:Y:S02]  /*1370*/  @UP0 USHF.R.S32.HI UR12, URZ, 0x1f, UR14 ;  /* 0x0000001f3f0c0899 */ /* 0x000fe4000801140e */
[----:B------:R-:W-:Y:S02]  /*1380*/  @UP1 USHF.R.S32.HI UR13, URZ, 0x1f, UR14 ;  /* 0x0000001f3f0d1899 */ /* 0x000fe4000801140e */
[----:B------:R-:W-:Y:S02]  /*1390*/  @UP0 UIMAD UR12, UR12, UR18, URZ ;  /* 0x000000120c0c02a4 */ /* 0x000fe4000f8e023f */
[----:B------:R-:W-:Y:S02]  /*13a0*/  @UP1 UIADD3 UR11, UR11, UR16, URZ ;  /* 0x000000100b0b1290 */ /* 0x000fe4000fffe03f */
[----:B------:R-:W-:Y:S02]  /*13b0*/  @UP1 UIMAD UR13, UR13, UR20, URZ ;  /* 0x000000140d0d12a4 */ /* 0x000fe4000f8e023f */
[----:B------:R-:W-:-:S02]  /*13c0*/  @UP0 UIMAD.WIDE.U32 UR8, UR14, UR18, UR8 ;  /* 0x000000120e0802a5 */ /* 0x000fc4000f8e0008 */
[----:B------:R-:W-:Y:S02]  /*13d0*/  @UP0 UIMAD UR12, UR14, UR19, UR12 ;  /* 0x000000130e0c02a4 */ /* 0x000fe4000f8e020c */
[----:B------:R-:W-:Y:S02]  /*13e0*/  @UP1 UIMAD.WIDE.U32 UR10, UR14, UR20, UR10 ;  /* 0x000000140e0a12a5 */ /* 0x000fe4000f8e000a */
[----:B------:R-:W-:Y:S02]  /*13f0*/  @UP1 UIMAD UR13, UR14, UR21, UR13 ;  /* 0x000000150e0d12a4 */ /* 0x000fe4000f8e020d */
[----:B------:R-:W-:Y:S02]  /*1400*/  @UP0 UIADD3 UR12, UR9, UR12, URZ ;  /* 0x0000000c090c0290 */ /* 0x000fe4000fffe03f */
[----:B------:R-:W-:Y:S02]  /*1410*/  @UP0 ULEA UR6, UP3, UR8, UR6, 0x2 ;  /* 0x0000000608060291 */ /* 0x000fe4000f86103f */
[----:B------:R-:W-:-:S02]  /*1420*/  @UP1 UIADD3 UR9, UR11, UR13, URZ ;  /* 0x0000000d0b091290 */ /* 0x000fc4000fffe03f */
[----:B------:R-:W-:Y:S02]  /*1430*/  @UP1 ULEA UR4, UP4, UR10, UR4, 0x2 ;  /* 0x000000040a041291 */ /* 0x000fe4000f88103f */
[----:B------:R-:W-:Y:S01]  /*1440*/  @UP0 ULEA.HI.X UR7, UR8, UR7, UR12, 0x2, UP3 ;  /* 0x0000000708070291 */ /* 0x000fe200098f140c */
[----:B0-----:R-:W-:Y:S01]  /*1450*/  IMAD.U32 R4, RZ, RZ, UR6 ;  /* 0x00000006ff047e24 */ /* 0x001fe2000f8e00ff */
[----:B------:R-:W-:Y:S02]  /*1460*/  @UP1 ULEA.HI.X UR5, UR10, UR5, UR9, 0x2, UP4 ;  /* 0x000000050a051291 */ /* 0x000fe4000a0f1409 */
[----:B------:R-:W-:Y:S01]  /*1470*/  IMAD.U32 R6, RZ, RZ, UR4 ;  /* 0x00000004ff067e24 */ /* 0x000fe2000f8e00ff */
[----:B------:R-:W-:Y:S01]  /*1480*/  ULDC UR4, c[0x0][0x988] ;  /* 0x0002620000047ab9 */ /* 0x000fe20000000800 */
[----:B------:R-:W-:Y:S01]  /*1490*/  IMAD.U32 R5, RZ, RZ, UR7 ;  /* 0x00000007ff057e24 */ /* 0x000fe2000f8e00ff */
[----:B------:R-:W-:Y:S01]  /*14a0*/  @UP2 ULDC UR6, c[0x0][0x430] ;  /* 0x00010c0000062ab9 */ /* 0x000fe20000000800 */
[----:B------:R-:W-:-:S03]  /*14b0*/  IMAD.U32 R7, RZ, RZ, UR5 ;  /* 0x00000005ff077e24 */ /* 0x000fc6000f8e00ff */
[----:B------:R-:W2:Y:S04]  /*14c0*/  @P0 LDG.E R9, desc[UR50][R4.64] ;  /* 0x0000003204090981 */ /* 0x000ea8000c1e1900 */
[----:B------:R-:W2:Y:S01]  /*14d0*/  @P1 LDG.E R0, desc[UR50][R6.64] ;  /* 0x0000003206001981 */ /* 0x000ea2000c1e1900 */
[----:B-1----:R-:W-:Y:S01]  /*14e0*/  ISETP.GE.AND P1, PT, R11, 0x1, PT ;  /* 0x000000010b00780c */ /* 0x002fe20003f26270 */
[----:B-----5:R-:W-:Y:S02]  /*14f0*/  IMAD.IADD R16, R16, 0x1, -R3 ;  /* 0x0000000110107824 */ /* 0x020fe400078e0a03 */
[----:B--2---:R-:W-:-:S04]  /*1500*/  FMUL.FTZ R0, R9, R0 ;  /* 0x0000000009007220 */ /* 0x004fc80000410000 */
[----:B------:R-:W-:Y:S01]  /*1510*/  FMUL.FTZ R0, R0, UR4 ;  /* 0x0000000400007c20 */ /* 0x000fe20008410000 */
[----:B------:R-:W-:Y:S02]  /*1520*/  @UP2 ULDC UR4, c[0x0][0x42c] ;  /* 0x00010b0000042ab9 */ /* 0x000fe40000000800 */
[----:B------:R-:W-:Y:S02]  /*1530*/  UIMAD.WIDE.U32 UR4, UR44, UR4, URZ ;  /* 0x000000042c0472a5 */ /* 0x000fe4000f8e003f */
[----:B------:R-:W-:Y:S02]  /*1540*/  R2UR UR37, R0 ;  /* 0x00000000002572ca */ /* 0x000fe400000e0000 */
[----:B------:R-:W-:Y:S01]  /*1550*/  IADD3 R0, R16, 0x80, -R17 ;  /* 0x0000008010007810 */ /* 0x000fe20007ffe811 */
[----:B------:R-:W-:-:S04]  /*1560*/  @UP2 USHF.R.U32.HI UR44, URZ, UR6, UR5 ;  /* 0x000000063f2c2299 */ /* 0x000fc80008011605 */
[----:B------:R-:W-:-:S04]  /*1570*/  IMAD R197, R61, 0x80, R0 ;  /* 0x000000803dc57824 */ /* 0x000fc800078e0200 */
[----:B------:R-:W-:Y:S01]  /*1580*/  IMAD.IADD R0, R197, 0x1, R10 ;  /* 0x00000001c5007824 */ /* 0x000fe200078e020a */
[----:B------:R-:W-:Y:S06]  /*1590*/  @!P1 BRA `(.L_x_978) ;  /* 0x0000000000409947 */ /* 0x000fec0003800000 */
[C---:B------:R-:W-:Y:S01]  /*15a0*/  ISETP.GT.AND P0, PT, R197.reuse, RZ, PT ;  /* 0x000000ffc500720c */ /* 0x040fe20003f04270 */
[----:B------:R-:W-:-:S12]  /*15b0*/  VIADD R3, R197, 0xffffffff ;  /* 0xffffffffc5037836 */ /* 0x000fd80000000000 */
[----:B------:R-:W-:Y:S05]  /*15c0*/  @P0 BRA `(.L_x_979) ;  /* 0x00000000001c0947 */ /* 0x000fea0003800000 */
[----:B------:R-:W-:Y:S01]  /*15d0*/  ISETP.NE.AND P0, PT, R11, 0x1, PT ;  /* 0x000000010b00780c */ /* 0x000fe20003f05270 */
[----:B------:R-:W-:-:S12]  /*15e0*/  IMAD.MOV R3, RZ, RZ, -R197 ;  /* 0x000000ffff037224 */ /* 0x000fd800078e0ac5 */
[----:B------:R-:W0:Y:S02]  /*15f0*/  @P0 LDC.64 R4, c[0x0][0x9e8] ;  /* 0x00027a00ff040b82 */ /* 0x000e240000000a00 */
[----:B0-----:R-:W-:-:S05]  /*1600*/  @P0 IMAD.HI.U32 R4, R3, R4, RZ ;  /* 0x0000000403040227 */ /* 0x001fca00078e00ff */
[----:B------:R-:W-:-:S04]  /*1610*/  @P0 SHF.R.U32.HI R3, RZ, R5, R4 ;  /* 0x00000005ff030219 */ /* 0x000fc80000011604 */
[----:B------:R-:W-:Y:S01]  /*1620*/  LOP3.LUT R3, RZ, R3, RZ, 0x33, !PT ;  /* 0x00000003ff037212 */ /* 0x000fe200078e33ff */
[----:B------:R-:W-:Y:S06]  /*1630*/  BRA `(.L_x_980) ;  /* 0x0000000000107947 */ /* 0x000fec0003800000 */
.L_x_979:
[----:B------:R-:W-:-:S13]  /*1640*/  ISETP.NE.AND P0, PT, R11, 0x1, PT ;  /* 0x000000010b00780c */ /* 0x000fda0003f05270 */
[----:B------:R-:W0:Y:S02]  /*1650*/  @P0 LDC.64 R4, c[0x0][0x9e8] ;  /* 0x00027a00ff040b82 */ /* 0x000e240000000a00 */
[----:B0-----:R-:W-:-:S05]  /*1660*/  @P0 IMAD.HI.U32 R4, R3, R4, RZ ;  /* 0x0000000403040227 */ /* 0x001fca00078e00ff */
[----:B------:R-:W-:-:S07]  /*1670*/  @P0 SHF.R.U32.HI R3, RZ, R5, R4 ;  /* 0x00000005ff030219 */ /* 0x000fce0000011604 */
.L_x_980:
[----:B------:R-:W-:-:S05]  /*1680*/  IMAD R3, R3, R11, R11 ;  /* 0x0000000b03037224 */ /* 0x000fca00078e020b */
[----:B------:R-:W-:-:S07]  /*1690*/  VIMNMX R0, R0, R3, PT ;  /* 0x0000000300007248 */ /* 0x000fce0003fe0100 */
.L_x_978:
[----:B------:R-:W-:Y:S01]  /*16a0*/  VIADD R4, R0, 0x3f ;  /* 0x0000003f00047836 */ /* 0x000fe20000000000 */
[----:B------:R-:W-:Y:S01]  /*16b0*/  ULDC UR4, c[0x0][0x9dc] ;  /* 0x0002770000047ab9 */ /* 0x000fe20000000800 */
[C---:B------:R-:W-:Y:S02]  /*16c0*/  VIADD R0, R16.reuse, 0x3f ;  /* 0x0000003f10007836 */ /* 0x040fe40000000000 */
[----:B------:R-:W-:Y:S01]  /*16d0*/  IMAD.IADD R6, R16, 0x1, -R17 ;  /* 0x0000000110067824 */ /* 0x000fe200078e0a11 */
[----:B------:R-:W-:Y:S02]  /*16e0*/  SHF.R.S32.HI R5, RZ, 0x1f, R4 ;  /* 0x0000001fff057819 */ /* 0x000fe40000011404 */
[----:B------:R-:W-:Y:S01]  /*16f0*/  SHF.R.S32.HI R3, RZ, 0x1f, R0 ;  /* 0x0000001fff037819 */ /* 0x000fe20000011400 */
[----:B------:R-:W-:Y:S01]  /*1700*/  IMAD R59, R61, 0x80, R6 ;  /* 0x000000803d3b7824 */ /* 0x000fe200078e0206 */
        /* <DEDUP_REMOVED lines=12> */
[----:B------:R-:W0:Y:S02]  /*17d0*/  @P0 LDC.64 R4, c[0x0][0x9e8] ;  /* 0x00027a00ff040b82 */ /* 0x000e240000000a00 */
[----:B0-----:R-:W-:-:S05]  /*17e0*/  @P0 IMAD.HI.U32 R0, R3, R4, RZ ;  /* 0x0000000403000227 */ /* 0x001fca00078e00ff */
[----:B------:R-:W-:-:S04]  /*17f0*/  @P0 SHF.R.U32.HI R3, RZ, R5, R0 ;  /* 0x00000005ff030219 */ /* 0x000fc80000011600 */
[----:B------:R-:W-:Y:S01]  /*1800*/  LOP3.LUT R0, RZ, R3, RZ, 0x33, !PT ;  /* 0x00000003ff007212 */ /* 0x000fe200078e33ff */
[----:B------:R-:W-:Y:S06]  /*1810*/  BRA `(.L_x_983) ;  /* 0x0000000000147947 */ /* 0x000fec0003800000 */
.L_x_982:
[----:B------:R-:W-:Y:S01]  /*1820*/  ISETP.NE.AND P0, PT, R11, 0x1, PT ;  /* 0x000000010b00780c */ /* 0x000fe20003f05270 */
[----:B------:R-:W-:-:S12]  /*1830*/  IMAD.MOV.U32 R0, RZ, RZ, R59 ;  /* 0x000000ffff007224 */ /* 0x000fd800078e003b */
[----:B------:R-:W0:Y:S02]  /*1840*/  @P0 LDC.64 R4, c[0x0][0x9e8] ;  /* 0x00027a00ff040b82 */ /* 0x000e240000000a00 */
[----:B0-----:R-:W-:-:S05]  /*1850*/  @P0 IMAD.HI.U32 R4, R59, R4, RZ ;  /* 0x000000043b040227 */ /* 0x001fca00078e00ff */
[----:B------:R-:W-:-:S07]  /*1860*/  @P0 SHF.R.U32.HI R0, RZ, R5, R4 ;  /* 0x00000005ff000219 */ /* 0x000fce0000011604 */
.L_x_983:
[----:B------:R-:W-:-:S05]  /*1870*/  IMAD R0, R0, R11, RZ ;  /* 0x0000000b00007224 */ /* 0x000fca00078e02ff */
[----:B------:R-:W-:-:S13]  /*1880*/  R2UR UR5, R0 ;  /* 0x00000000000572ca */ /* 0x000fda00000e0000 */
[----:B------:R-:W-:-:S04]  /*1890*/  UISETP.LT.AND UP0, UPT, UR4, UR5, UPT ;  /* 0x000000050400728c */ /* 0x000fc8000bf01270 */
[----:B------:R-:W-:-:S12]  /*18a0*/  USEL UR4, UR4, UR5, !UP0 ;  /* 0x0000000504047287 */ /* 0x000fd8000c000000 */
.L_x_981:
[----:B------:R-:W-:Y:S01]  /*18b0*/  USHF.R.S32.HI UR5, URZ, 0x1f, UR4 ;  /* 0x0000001f3f057899 */ /* 0x000fe20008011404 */
[----:B------:R-:W-:Y:S01]  /*18c0*/  PLOP3.LUT P0, PT, PT, PT, PT, 0x80, 0x0 ;  /* 0x000000000000781c */ /* 0x000fe20003f0f070 */
[----:B------:R-:W-:Y:S01]  /*18d0*/  IMAD.MOV.U32 R0, RZ, RZ, RZ ;  /* 0x000000ffff007224 */ /* 0x000fe200078e00ff */
[----:B------:R-:W-:Y:S01]  /*18e0*/  CS2R R150, SRZ ;  /* 0x0000000000967805 */ /* 0x000fe2000001ff00 */
[----:B------:R-:W-:Y:S01]  /*18f0*/  ULEA.HI UR5, UR5, UR4, URZ, 0x6 ;  /* 0x0000000405057291 */ /* 0x000fe2000f8f303f */
[----:B------:R-:W-:Y:S01]  /*1900*/  IMAD.MOV.U32 R3, RZ, RZ, RZ ;  /* 0x000000ffff037224 */ /* 0x000fe200078e00ff */
[----:B------:R-:W-:Y:S02]  /*1910*/  CS2R R26, SRZ ;  /* 0x00000000001a7805 */ /* 0x000fe4000001ff00 */
[----:B------:R-:W-:Y:S01]  /*1920*/  CS2R R108, SRZ ;  /* 0x00000000006c7805 */ /* 0x000fe2000001ff00 */
[----:B------:R-:W-:Y:S01]  /*1930*/  USHF.R.S32.HI UR5, URZ, 0x6, UR5 ;  /* 0x000000063f057899 */ /* 0x000fe20008011405 */
[----:B------:R-:W-:-:S02]  /*1940*/  CS2R R144, SRZ ;  /* 0x0000000000907805 */ /* 0x000fc4000001ff00 */
[----:B------:R-:W-:Y:S02]  /*1950*/  CS2R R100, SRZ ;  /* 0x0000000000647805 */ /* 0x000fe4000001ff00 */
[----:B------:R-:W-:Y:S01]  /*1960*/  CS2R R142, SRZ ;  /* 0x00000000008e7805 */ /* 0x000fe2000001ff00 */
[----:B------:R-:W-:Y:S01]  /*1970*/  UISETP.LT.AND UP0, UPT, URZ, UR5, UPT ;  /* 0x000000053f00728c */ /* 0x000fe2000bf01270 */
[----:B------:R-:W-:Y:S02]  /*1980*/  CS2R R30, SRZ ;  /* 0x00000000001e7805 */ /* 0x000fe4000001ff00 */
[----:B------:R-:W-:Y:S02]  /*1990*/  CS2R R136, SRZ ;  /* 0x0000000000887805 */ /* 0x000fe4000001ff00 */
[----:B------:R-:W-:Y:S01]  /*19a0*/  CS2R R92, SRZ ;  /* 0x00000000005c7805 */ /* 0x000fe2000001ff00 */
[----:B------:R-:W-:Y:S01]  /*19b0*/  USEL UR38, URZ, UR5, !UP0 ;  /* 0x000000053f267287 */ /* 0x000fe2000c000000 */
[----:B------:R-:W-:-:S02]  /*19c0*/  CS2R R134, SRZ ;  /* 0x0000000000867805 */ /* 0x000fc4000001ff00 */
[----:B------:R-:W-:Y:S02]  /*19d0*/  CS2R R34, SRZ ;  /* 0x0000000000227805 */ /* 0x000fe4000001ff00 */
[----:B------:R-:W-:Y:S02]  /*19e0*/  CS2R R128, SRZ ;  /* 0x0000000000807805 */ /* 0x000fe4000001ff00 */
[----:B------:R-:W-:Y:S02]  /*19f0*/  CS2R R84, SRZ ;  /* 0x0000000000547805 */ /* 0x000fe4000001ff00 */
[----:B------:R-:W-:Y:S02]  /*1a00*/  CS2R R126, SRZ ;  /* 0x00000000007e7805 */ /* 0x000fe4000001ff00 */
[----:B------:R-:W-:Y:S02]  /*1a10*/  ISETP.GT.AND P1, PT, R58, UR38, PT ;  /* 0x000000263a007c0c */ /* 0x000fe4000bf24270 */
        /* <DEDUP_REMOVED lines=48> */
[----:B------:R-:W-:Y:S01]  /*1d20*/  CS2R R24, SRZ ;  /* 0x0000000000187805 */ /* 0x000fe2000001ff00 */
[----:B------:R-:W-:-:S02]  /*1d30*/  IMAD.MOV.U32 R164, RZ, RZ, RZ ;  /* 0x000000ffffa47224 */ /* 0x000fc400078e00ff */
[----:B------:R-:W-:Y:S01]  /*1d40*/  IMAD.MOV.U32 R5, RZ, RZ, RZ ;  /* 0x000000ffff057224 */ /* 0x000fe200078e00ff */
[----:B------:R-:W-:Y:S06]  /*1d50*/  @!P1 BRA `(.L_x_984) ;  /* 0x0000009400589947 */ /* 0x000fec0003800000 */
[----:B------:R-:W0:Y:S01]  /*1d60*/  SHFL.IDX PT, R0, R194, RZ, 0x1f ;  /* 0x00001fffc2007589 */ /* 0x000e2200000e0000 */
[----:B------:R-:W1:Y:S01]  /*1d70*/  S2UR UR39, SR_CgaCtaId ;  /* 0x00000000002779c3 */ /* 0x000e620000008800 */
[----:B------:R-:W-:Y:S01]  /*1d80*/  UMOV UR41, 0x400 ;  /* 0x0000040000297882 */ /* 0x000fe20000000000 */
        /* <DEDUP_REMOVED lines=28> */
.L_x_985:
[----:B------:R-:W-:Y:S01]  /*1f50*/  ULEA.HI UR4, UR46, UR46, URZ, 0x1 ;  /* 0x0000002e2e047291 */ /* 0x000fe2000f8f083f */
[----:B------:R-:W-:-:S03]  /*1f60*/  IMAD.U32 R3, RZ, RZ, UR47 ;  /* 0x0000002fff037e24 */ /* 0x000fc6000f8e00ff */
[----:B------:R-:W-:Y:S02]  /*1f70*/  ULOP3.LUT UR4, UR4, 0xfffffffe, URZ, 0xc0, !UPT ;  /* 0xfffffffe04047892 */ /* 0x000fe4000f8ec03f */
[----:B------:R-:W-:Y:S02]  /*1f80*/  ISETP.NE.AND P0, PT, R3, 0x3, PT ;  /* 0x000000030300780c */ /* 0x000fe40003f05270 */
[----:B------:R-:W-:-:S06]  /*1f90*/  UIADD3 UR4, UR46, -UR4, URZ ;  /* 0x800000042e047290 */ /* 0x000fcc000fffe03f */
[----:B------:R-:W-:-:S05]  /*1fa0*/  IMAD.U32 R0, RZ, RZ, UR4 ;  /* 0x00000004ff007e24 */ /* 0x000fca000f8e00ff */
[----:B------:R-:W-:-:S04]  /*1fb0*/  SHF.L.U32 R0, R0, 0x1f, RZ ;  /* 0x0000001f00007819 */ /* 0x000fc800000006ff */
[----:B------:R-:W0:Y:S02]  /*1fc0*/  SYNCS.PHASECHK.TRANS64.TRYWAIT P1, [UR41+0x28400], R0 ;  /* 0x02840000ff0075a7 */ /* 0x000e240008020169 */
[----:B0-----:R-:W-:Y:S05]  /*1fd0*/  @!P1 BRA `(.L_x_986) ;  /* 0x0000011c003c9947 */ /* 0x001fea0003800000 */
.L_x_1173:
[----:B------:R-:W-:Y:S05]  /*1fe0*/  @!P0 BRA `(.L_x_987) ;  /* 0x0000000000048947 */ /* 0x000fea0003800000 */
[----:B------:R-:W-:Y:S01]  /*1ff0*/  BPT.TRAP 0x1 ;  /* 0x000000040000795c */ /* 0x000fe20000300000 */
.L_x_987:
[----:B------:R-:W-:Y:S02]  /*2000*/  IMAD.U32 R5, RZ, RZ, UR52 ;  /* 0x00000034ff057e24 */ /* 0x000fe4000f8e00ff */
[----:B0-----:R-:W-:-:S03]  /*2010*/  IMAD.U32 R0, RZ, RZ, UR45 ;  /* 0x0000002dff007e24 */ /* 0x001fc6000f8e00ff */
[----:B------:R-:W-:Y:S02]  /*2020*/  LEA R5, R5, UR41, 0x3 ;  /* 0x0000002905057c11 */ /* 0x000fe4000f8e18ff */
[----:B------:R-:W-:-:S04]  /*2030*/  SHF.L.U32 R0, R0, 0x1f, RZ ;  /* 0x0000001f00007819 */ /* 0x000fc800000006ff */
[----:B------:R0:W1:Y:S01]  /*2040*/  SYNCS.PHASECHK.TRANS64.TRYWAIT P2, [R5+URZ+0x28430], R0 ;  /* 0x02843000050075a7 */ /* 0x000062000804017f */
[----:B------:R-:W-:Y:S05]  /*2050*/  @!P0 BRA `(.L_x_988) ;  /* 0x0000000000048947 */ /* 0x000fea0003800000 */
[----:B------:R-:W-:Y:S01]  /*2060*/  BPT.TRAP 0x1 ;  /* 0x000000040000795c */ /* 0x000fe20000300000 */
.L_x_988:
[----:B------:R-:W2:Y:S02]  /*2070*/  S2R R3, SR_TID.X ;  /* 0x0000000000037919 */ /* 0x000ea40000002100 */
[----:B--2---:R-:W-:Y:S01]  /*2080*/  LOP3.LUT P1, RZ, R3, 0x7f, RZ, 0xc0, !PT ;  /* 0x0000007f03ff7812 */ /* 0x004fe2000782c0ff */
[----:B-1----:R-:W-:-:S12]  /*2090*/  @P2 BRA `(.L_x_989) ;  /* 0x0000000000082947 */ /* 0x002fd80003800000 */
[----:B------:R-:W1:Y:S02]  /*20a0*/  SYNCS.PHASECHK.TRANS64.TRYWAIT P2, [R5+URZ+0x28430], R0 ;  /* 0x02843000050075a7 */ /* 0x000e64000804017f */
[----:B-1----:R-:W-:Y:S05]  /*20b0*/  @!P2 BRA `(.L_x_990) ;  /* 0x0000011c001ca947 */ /* 0x002fea0003800000 */
.L_x_989:
[----:B------:R-:W-:Y:S05]  /*20c0*/  WARPSYNC.ALL ;  /* 0x0000000000007948 */ /* 0x000fea0003800000 */
[----:B------:R-:W-:Y:S01]  /*20d0*/  UIADD3 UR4, UR41, 0x20000, URZ ;  /* 0x0002000029047890 */ /* 0x000fe2000fffe03f */
[----:B------:R-:W-:Y:S01]  /*20e0*/  WARPGROUP.ARRIVE ;  /* 0x00000000000079c5 */ /* 0x000fe20000000000 */
[----:B------:R-:W-:Y:S01]  /*20f0*/  ULOP3.LUT UR32, UR53, 0x10000, URZ, 0xfc, !UPT ;  /* 0x0001000035207892 */ /* 0x000fe2000f8efc3f */
[----:B------:R-:W-:Y:S01]  /*2100*/  IMAD.MOV.U32 R3, RZ, RZ, -0x40 ;  /* 0xffffffc0ff037424 */ /* 0x000fe200078e00ff */
[----:B------:R-:W-:Y:S01]  /*2110*/  USHF.R.U32.HI UR4, URZ, 0x4, UR4 ;  /* 0x000000043f047899 */ /* 0x000fe20008011604 */
[----:B01----:R-:W-:Y:S01]  /*2120*/  @!P1 VIADD R0, R5, 0x28440 ;  /* 0x0002844005009836 */ /* 0x003fe20000000000 */
[----:B------:R-:W-:Y:S01]  /*2130*/  UMOV UR33, 0x40000040 ;  /* 0x4000004000217882 */ /* 0x000fe20000000000 */
[----:B------:R-:W-:Y:S01]  /*2140*/  UMOV UR35, 0x40000040 ;  /* 0x4000004000237882 */ /* 0x000fe20000000000 */
[----:B------:R-:W-:Y:S01]  /*2150*/  ULOP3.LUT UR4, UR4, 0x3fff, URZ, 0xc0, !UPT ;  /* 0x00003fff04047892 */ /* 0x000fe2000f8ec03f */
[----:B------:R-:W-:Y:S01]  /*2160*/  IMAD R9, R58, R3, 0x40 ;  /* 0x000000403a097424 */ /* 0x000fe200078e0203 */
[----:B------:R-:W-:Y:S01]  /*2170*/  UMOV UR5, 0x40000040 ;  /* 0x4000004000057882 */ /* 0x000fe20000000000 */
[----:B------:R-:W-:Y:S01]  /*2180*/  UMOV UR7, 0x40000040 ;  /* 0x4000004000077882 */ /* 0x000fe20000000000 */
[----:B------:R-:W-:Y:S01]  /*2190*/  ULOP3.LUT UR49, UR4, 0x10000, URZ, 0xfc, !UPT ;  /* 0x0001000004317892 */ /* 0x000fe2000f8efc3f */
[----:B------:R-:W-:Y:S01]  /*21a0*/  IMAD.IADD R3, R16, 0x1, R9 ;  /* 0x0000000110037824 */ /* 0x000fe200078e0209 */
[----:B------:R-:W-:Y:S01]  /*21b0*/  UIADD3 UR4, UR32, 0x2, URZ ;  /* 0x0000000220047890 */ /* 0x000fe2000fffe03f */
[----:B------:R-:W-:Y:S01]  /*21c0*/  @!P1 PRMT R0, RZ, 0x654, R0 ;  /* 0x00000654ff009816 */ /* 0x000fe20000000000 */
[----:B------:R-:W-:Y:S01]  /*21d0*/  ULEA UR34, UR52, UR49, 0xa ;  /* 0x0000003134227291 */ /* 0x000fe2000f8e503f */
[--C-:B------:R-:W-:Y:S01]  /*21e0*/  IMAD R6, R2, -0x2, R3.reuse ;  /* 0xfffffffe02067824 */ /* 0x100fe200078e0203 */
[----:B------:R-:W-:Y:S01]  /*21f0*/  UIADD3 UR8, UR32, 0x4, URZ ;  /* 0x0000000420087890 */ /* 0x000fe2000fffe03f */
[----:B------:R-:W-:Y:S01]  /*2200*/  IADD3 R5, -R17, 0x1, R3 ;  /* 0x0000000111057810 */ /* 0x000fe20007ffe103 */
[----:B------:R-:W-:Y:S01]  /*2210*/  UIADD3 UR6, UR34, 0x2, URZ ;  /* 0x0000000222067890 */ /* 0x000fe2000fffe03f */
[----:B------:R-:W-:Y:S01]  /*2220*/  LEA R7, R58, 0xffffffc0, 0x6 ;  /* 0xffffffc03a077811 */ /* 0x000fe200078e30ff */
[----:B------:R-:W-:Y:S01]  /*2230*/  UIADD3 UR10, UR34, 0x4, URZ ;  /* 0x00000004220a7890 */ /* 0x000fe2000fffe03f */
[----:B------:R-:W-:-:S02]  /*2240*/  UMOV UR9, 0x40000040 ;  /* 0x4000004000097882 */ /* 0x000fc40000000000 */
[----:B------:R-:W-:Y:S01]  /*2250*/  QGMMA.64x64x32.F32.E4M3.E4M3 R24, gdesc[UR32], RZ, !UPT, gsb0 ;  /* 0x00e00000201879f3 */ /* 0x000fe2000c0008ff */
[----:B------:R-:W-:Y:S01]  /*2260*/  UMOV UR11, 0x40000040 ;  /* 0x40000040000b7882 */ /* 0x000fe20000000000 */
[----:B------:R-:W-:Y:S01]  /*2270*/  UIADD3 UR12, UR32, 0x6, URZ ;  /* 0x00000006200c7890 */ /* 0x000fe2000fffe03f */
[----:B------:R-:W-:Y:S01]  /*2280*/  IMAD R5, R2, -0x2, R5 ;  /* 0xfffffffe02057824 */ /* 0x000fe200078e0205 */
        /* <DEDUP_REMOVED lines=19> */
[----:B------:R-:W-:Y:S01]  /*23c0*/  ULDC UR54, c[0x0][0x9dc] ;  /* 0x0002770000367ab9 */ /* 0x000fe20000000800 */
[----:B------:R-:W-:-:S02]  /*23d0*/  WARPGROUP.DEPBAR.LE gsb0, 0x0 ;  /* 0x00008000000079c5 */ /* 0x000fc40000010000 */
[----:B------:R-:W-:-:S06]  /*23e0*/  WARPGROUP.ARRIVE ;  /* 0x00000000000079c5 */ /* 0x000fcc0000000000 */
[----:B------:R-:W-:Y:S01]  /*23f0*/  QGMMA.64x64x32.F32.E4M3.E4M3 R24, gdesc[UR4], R24, gsb0 ;  /* 0x00e00000041879f3 */ /* 0x000fe20008000818 */
[----:B------:R-:W-:Y:S02]  /*2400*/  ULDC.64 UR6, c[0x0][0x9e0] ;  /* 0x0002780000067ab9 */ /* 0x000fe40000000a00 */
[----:B------:R-:W-:Y:S01]  /*2410*/  UISETP.GE.AND UP0, UPT, UR7, 0x1, UPT ;  /* 0x000000010700788c */ /* 0x000fe2000bf06270 */
[----:B------:R-:W-:-:S05]  /*2420*/  VIADD R11, R5, UR6 ;  /* 0x00000006050b7c36 */ /* 0x000fca0008000000 */
[----:B------:R-:W-:Y:S01]  /*2430*/  PLOP3.LUT P2, PT, PT, PT, UP0, 0x40, 0x0 ;  /* 0x000000000000781c */ /* 0x000fe20003f4e808 */
[----:B------:R-:W-:Y:S02]  /*2440*/  WARPGROUP.DEPBAR.LE gsb0, 0x0 ;  /* 0x00008000000079c5 */ /* 0x000fe40000010000 */
[----:B------:R-:W-:-:S06]  /*2450*/  WARPGROUP.ARRIVE ;  /* 0x00000000000079c5 */ /* 0x000fcc0000000000 */
[----:B------:R-:W-:Y:S01]  /*2460*/  QGMMA.64x64x32.F32.E4M3.E4M3 R24, gdesc[UR8], R24, gsb0 ;  /* 0x00e00000081879f3 */ /* 0x000fe20008000818 */
[----:B------:R-:W-:-:S06]  /*2470*/  ULOP3.LUT UR10, URZ, UR54, URZ, 0x33, !UPT ;  /* 0x000000363f0a7292 */ /* 0x000fcc000f8e333f */
[----:B------:R-:W-:Y:S01]  /*2480*/  VIADD R13, R5, UR10 ;  /* 0x0000000a050d7c36 */ /* 0x000fe20008000000 */
        /* <DEDUP_REMOVED lines=17> */
[----:B0-----:R-:W-:-:S04]  /*25a0*/  IMAD R0, R61, 0x80, R193 ;  /* 0x000000803d007824 */ /* 0x001fc800078e02c1 */
[----:B------:R-:W-:Y:S01]  /*25b0*/  IMAD.IADD R4, R13, 0x1, R0 ;  /* 0x000000010d047824 */ /* 0x000fe200078e0200 */
[----:B------:R-:W-:Y:S01]  /*25c0*/  VIADDMNMX R3, R0, R11, R6, PT ;  /* 0x0000000b00037246 */ /* 0x000fe20003800106 */
[----:B------:R-:W-:Y:S06]  /*25d0*/  @P2 BRA `(.L_x_991) ;  /* 0x0000000000582947 */ /* 0x000fec0003800000 */
[----:B------:R-:W-:Y:S01]  /*25e0*/  IADD3 R5, -R17, R16, R0 ;  /* 0x0000001011057210 */ /* 0x000fe20007ffe100 */
[----:B------:R-:W-:Y:S03]  /*25f0*/  BSSY B0, `(.L_x_992) ;  /* 0x0000010000007945 */ /* 0x000fe60003800000 */
        /* <DEDUP_REMOVED lines=10> */
.L_x_993:
[----:B------:R-:W-:-:S06]  /*26a0*/  UISETP.NE.AND UP1, UPT, UR7, 0x1, UPT ;  /* 0x000000010700788c */ /* 0x000fcc000bf25270 */
[----:B------:R-:W-:-:S05]  /*26b0*/  PLOP3.LUT P2, PT, PT, PT, UP1, 0x80, 0x0 ;  /* 0x000000000000781c */ /* 0x000fca0003f4f018 */
[----:B------:R-:W-:-:S08]  /*26c0*/  @UP1 ULDC.64 UR10, c[0x0][0x9e8] ;  /* 0x00027a00000a1ab9 */ /* 0x000fd00000000a00 */
[----:B------:R-:W-:-:S05]  /*26d0*/  @P2 IMAD.HI.U32 R8, R5, UR10, RZ ;  /* 0x0000000a05082c27 */ /* 0x000fca000f8e00ff */
[----:B------:R-:W-:-:S07]  /*26e0*/  @P2 SHF.R.U32.HI R5, RZ, UR11, R8 ;  /* 0x0000000bff052c19 */ /* 0x000fce0008011608 */
.L_x_994:
[----:B------:R-:W-:Y:S05]  /*26f0*/  BSYNC B0 ;  /* 0x0000000000007941 */ /* 0x000fea0003800000 */
.L_x_992:
[----:B------:R-:W-:-:S04]  /*2700*/  IMAD R5, R5, UR7, -R7 ;  /* 0x0000000705057c24 */ /* 0x000fc8000f8e0a07 */
[----:B------:R-:W-:-:S05]  /*2710*/  IMAD R5, R2, -0x2, R5 ;  /* 0xfffffffe02057824 */ /* 0x000fca00078e0205 */
[----:B------:R-:W-:Y:S02]  /*2720*/  VIMNMX R4, R4, R5, !PT ;  /* 0x0000000504047248 */ /* 0x000fe40007fe0100 */
[----:B------:R-:W-:-:S07]  /*2730*/  VIADDMNMX R3, R5, UR7, R3, PT ;  /* 0x0000000705037c46 */ /* 0x000fce000b800103 */
.L_x_991:
        /* <DEDUP_REMOVED lines=12> */
[C---:B------:R-:W-:Y:S02]  /*2800*/  ISETP.LT.OR P5, PT, R3.reuse, 0x9, P5 ;  /* 0x000000090300780c */ /* 0x040fe40002fa1670 */
[----:B------:R-:W-:Y:S02]  /*2810*/  ISETP.GT.AND P4, PT, R4, 0x10, !P6 ;  /* 0x000000100400780c */ /* 0x000fe40007784270 */
[----:B------:R-:W-:Y:S02]  /*2820*/  FSEL R21, R28, -INF , !P5 ;  /* 0xff8000001c157808 */ /* 0x000fe40006800000 */
[----:B------:R-:W-:Y:S02]  /*2830*/  ISETP.LT.OR P4, PT, R3, 0x11, P4 ;  /* 0x000000110300780c */ /* 0x000fe40002781670 */
[----:B------:R-:W-:Y:S02]  /*2840*/  ISETP.GE.AND P5, PT, R9, 0x12, PT ;  /* 0x000000120900780c */ /* 0x000fe40003fa6270 */
[----:B------:R-:W-:-:S02]  /*2850*/  FSEL R57, R32, -INF , !P4 ;  /* 0xff80000020397808 */ /* 0x000fc40006000000 */
[C---:B------:R-:W-:Y:S02]  /*2860*/  ISETP.GT.AND P4, PT, R4.reuse, 0x11, !P5 ;  /* 0x000000110400780c */ /* 0x040fe40006f84270 */
        /* <DEDUP_REMOVED lines=54> */
[----:B------:R-:W-:Y:S02]  /*2bd0*/  ISETP.GT.AND P6, PT, R4, 0x39, !P6 ;  /* 0x000000390400780c */ /* 0x000fe400077c4270 */
[----:B------:R-:W-:Y:S02]  /*2be0*/  IADD3 R4, R13, 0x8, R0 ;  /* 0x000000080d047810 */ /* 0x000fe40007ffe000 */
[----:B------:R-:W-:Y:S01]  /*2bf0*/  ISETP.LT.OR P6, PT, R3, 0x3a, P6 ;  /* 0x0000003a0300780c */ /* 0x000fe200037c1670 */
[----:B------:R-:W-:-:S03]  /*2c00*/  VIADD R3, R0, 0x8 ;  /* 0x0000000800037836 */ /* 0x000fc60000000000 */
[----:B------:R-:W-:Y:S02]  /*2c10*/  FSEL R53, R53, -INF , !P6 ;  /* 0xff80000035357808 */ /* 0x000fe40007000000 */
[----:B------:R-:W-:Y:S02]  /*2c20*/  PLOP3.LUT P6, PT, PT, PT, UP0, 0x40, 0x0 ;  /* 0x000000000000781c */ /* 0x000fe40003fce808 */
[----:B------:R-:W-:-:S11]  /*2c30*/  VIADDMNMX R3, R3, R11, R6, PT ;  /* 0x0000000b03037246 */ /* 0x000fd60003800106 */
[----:B------:R-:W-:Y:S05]  /*2c40*/  @P6 BRA `(.L_x_995) ;  /* 0x0000000000646947 */ /* 0x000fea0003800000 */
[----:B------:R-:W-:Y:S01]  /*2c50*/  IADD3 R6, R16, 0x8, R0 ;  /* 0x0000000810067810 */ /* 0x000fe20007ffe000 */
[----:B------:R-:W-:Y:S04]  /*2c60*/  BSSY B0, `(.L_x_996) ;  /* 0x0000013000007945 */ /* 0x000fe80003800000 */
        /* <DEDUP_REMOVED lines=12> */
.L_x_997:
[----:B------:R-:W-:-:S06]  /*2d30*/  UISETP.NE.AND UP1, UPT, UR7, 0x1, UPT ;  /* 0x000000010700788c */ /* 0x000fcc000bf25270 */
[----:B------:R-:W-:-:S05]  /*2d40*/  PLOP3.LUT P6, PT, PT, PT, UP1, 0x80, 0x0 ;  /* 0x000000000000781c */ /* 0x000fca0003fcf018 */
[----:B------:R-:W-:-:S08]  /*2d50*/  @UP1 ULDC.64 UR10, c[0x0][0x9e8] ;  /* 0x00027a00000a1ab9 */ /* 0x000fd00000000a00 */
[----:B------:R-:W-:Y:S01]  /*2d60*/  @P6 IMAD.HI.U32 R5, R6, UR10, RZ ;  /* 0x0000000a06056c27 */ /* 0x000fe2000f8e00ff */
[----:B------:R-:W-:-:S13]  /*2d70*/  PLOP3.LUT P6, PT, PT, PT, UP1, 0x80, 0x0 ;  /* 0x000000000000781c */ /* 0x000fda0003fcf018 */
[----:B------:R-:W-:-:S07]  /*2d80*/  @P6 SHF.R.U32.HI R6, RZ, UR11, R5 ;  /* 0x0000000bff066c19 */ /* 0x000fce0008011605 */
.L_x_998:
[----:B------:R-:W-:Y:S05]  /*2d90*/  BSYNC B0 ;  /* 0x0000000000007941 */ /* 0x000fea0003800000 */
.L_x_996:
[----:B------:R-:W-:-:S04]  /*2da0*/  IMAD R5, R6, UR7, -R7 ;  /* 0x0000000706057c24 */ /* 0x000fc8000f8e0a07 */
[----:B------:R-:W-:-:S05]  /*2db0*/  IMAD R5, R2, -0x2, R5 ;  /* 0xfffffffe02057824 */ /* 0x000fca00078e0205 */
[----:B------:R-:W-:Y:S02]  /*2dc0*/  VIMNMX R4, R4, R5, !PT ;  /* 0x0000000504047248 */ /* 0x000fe40007fe0100 */
[----:B------:R-:W-:-:S07]  /*2dd0*/  VIADDMNMX R3, R5, UR7, R3, PT ;  /* 0x0000000705037c46 */ /* 0x000fce000b800103 */
.L_x_995:
        /* <DEDUP_REMOVED lines=20> */
[----:B------:R-:W-:Y:S02]  /*2f20*/  FMNMX.FTZ R5, R41, R5, !PT ;  /* 0x0000000529057209 */ /* 0x000fe40007810000 */
[----:B------:R-:W-:Y:S02]  /*2f30*/  ISETP.GT.AND P2, PT, R4, 0x11, !P2 ;  /* 0x000000110400780c */ /* 0x000fe40005744270 */
[----:B------:R-:W-:Y:S02]  /*2f40*/  FMNMX.FTZ R5, R65, R5, !PT ;  /* 0x0000000541057209 */ /* 0x000fe40007810000 */
[----:B------:R-:W-:-:S02]  /*2f50*/  ISETP.LT.OR P2, PT, R3, 0x12, P2 ;  /* 0x000000120300780c */ /* 0x000fc40001741670 */
[----:B------:R-:W-:Y:S02]  /*2f60*/  FMNMX.FTZ R5, R45, R5, !PT ;  /* 0x000000052d057209 */ /* 0x000fe40007810000 */
[----:B------:R-:W-:Y:S02]  /*2f70*/  FSEL R35, R35, -INF , !P2 ;  /* 0xff80000023237808 */ /* 0x000fe40005000000 */
[----:B------:R-:W-:Y:S02]  /*2f80*/  ISETP.NE.AND P2, PT, R20, RZ, PT ;  /* 0x000000ff1400720c */ /* 0x000fe40003f45270 */
[----:B------:R-:W-:Y:S02]  /*2f90*/  FMNMX.FTZ R5, R67, R5, !PT ;  /* 0x0000000543057209 */ /* 0x000fe40007810000 */
[----:B------:R-:W-:Y:S02]  /*2fa0*/  ISETP.GT.AND P2, PT, R4, 0x18, !P2 ;  /* 0x000000180400780c */ /* 0x000fe40005744270 */
[----:B------:R-:W-:-:S02]  /*2fb0*/  FMNMX.FTZ R5, R49, R5, !PT ;  /* 0x0000000531057209 */ /* 0x000fc40007810000 */
[----:B------:R-:W-:Y:S02]  /*2fc0*/  ISETP.LT.OR P2, PT, R3, 0x19, P2 ;  /* 0x000000190300780c */ /* 0x000fe40001741670 */
[----:B------:R-:W-:Y:S02]  /*2fd0*/  FMNMX.FTZ R5, R69, R5, !PT ;  /* 0x0000000545057209 */ /* 0x000fe40007810000 */
[----:B------:R-:W-:Y:S02]  /*2fe0*/  FSEL R38, R38, -INF , !P2 ;  /* 0xff80000026267808 */ /* 0x000fe40005000000 */
[----:B------:R-:W-:Y:S02]  /*2ff0*/  ISETP.NE.AND P2, PT, R28, RZ, PT ;  /* 0x000000ff1c00720c */ /* 0x000fe40003f45270 */
[----:B------:R-:W-:Y:S02]  /*3000*/  ISETP.NE.AND P6, PT, R8, RZ, PT ;  /* 0x000000ff0800720c */ /* 0x000fe40003fc5270 */
[----:B------:R-:W-:-:S02]  /*3010*/  ISETP.GT.AND P2, PT, R4, 0x19, !P2 ;  /* 0x000000190400780c */ /* 0x000fc40005744270 */
[----:B------:R-:W-:Y:S02]  /*3020*/  ISETP.GT.AND P3, PT, R4, 0x8, !P3 ;  /* 0x000000080400780c */ /* 0x000fe40005f64270 */
[----:B------:R-:W-:Y:S02]  /*3030*/  ISETP.LT.OR P2, PT, R3, 0x1a, P2 ;  /* 0x0000001a0300780c */ /* 0x000fe40001741670 */
[----:B------:R-:W-:Y:S02]  /*3040*/  FMNMX.FTZ R8, R53, R5, !PT ;  /* 0x0000000535087209 */ /* 0x000fe40007810000 */
[----:B------:R-:W-:Y:S02]  /*3050*/  FSEL R39, R39, -INF , !P2 ;  /* 0xff80000027277808 */ /* 0x000fe40005000000 */
[----:B------:R-:W-:Y:S01]  /*3060*/  ISETP.NE.AND P2, PT, R32, RZ, PT ;  /* 0x000000ff2000720c */ /* 0x000fe20003f45270 */
[----:B------:R-:W0:Y:S01]  /*3070*/  SHFL.BFLY PT, R5, R8, 0x2, 0x1f ;  /* 0x0c401f0008057f89 */ /* 0x000e2200000e0000 */
[----:B------:R-:W-:-:S02]  /*3080*/  ISETP.LT.OR P3, PT, R3, 0x9, P3 ;  /* 0x000000090300780c */ /* 0x000fc40001f61670 */
[----:B------:R-:W-:Y:S02]  /*3090*/  ISETP.GT.AND P2, PT, R4, 0x20, !P2 ;  /* 0x000000200400780c */ /* 0x000fe40005744270 */
[----:B------:R-:W-:Y:S02]  /*30a0*/  FSEL R30, R30, -INF , !P3 ;  /* 0xff8000001e1e7808 */ /* 0x000fe40005800000 */
[----:B------:R-:W-:Y:S02]  /*30b0*/  ISETP.LT.OR P2, PT, R3, 0x21, P2 ;  /* 0x000000210300780c */ /* 0x000fe40001741670 */
[----:B------:R-:W-:Y:S02]  /*30c0*/  ISETP.NE.AND P3, PT, R40, RZ, PT ;  /* 0x000000ff2800720c */ /* 0x000fe40003f65270 */
[----:B------:R-:W-:Y:S02]  /*30d0*/  FSEL R42, R42, -INF , !P2 ;  /* 0xff8000002a2a7808 */ /* 0x000fe40005000000 */
[----:B------:R-:W-:-:S02]  /*30e0*/  ISETP.NE.AND P2, PT, R36, RZ, PT ;  /* 0x000000ff2400720c */ /* 0x000fc40003f45270 */
[C---:B------:R-:W-:Y:S02]  /*30f0*/  ISETP.GT.AND P4, PT, R4.reuse, 0x31, !P4 ;  /* 0x000000310400780c */ /* 0x040fe40006784270 */
[C---:B------:R-:W-:Y:S02]  /*3100*/  ISETP.GT.AND P2, PT, R4.reuse, 0x21, !P2 ;  /* 0x000000210400780c */ /* 0x040fe40005744270 */
[----:B------:R-:W-:Y:S02]  /*3110*/  ISETP.GT.AND P5, PT, R4, 0x38, !P5 ;  /* 0x000000380400780c */ /* 0x000fe40006fa4270 */
        /* <DEDUP_REMOVED lines=10> */
[----:B------:R-:W-:Y:S02]  /*31c0*/  ISETP.LT.OR P2, PT, R3, 0x1, P2 ;  /* 0x000000010300780c */ /* 0x000fe40001741670 */
[----:B0-----:R-:W-:Y:S02]  /*31d0*/  FMNMX.FTZ R9, R8, R5, !PT ;  /* 0x0000000508097209 */ /* 0x001fe40007810000 */
[----:B------:R-:W-:Y:S02]  /*31e0*/  FSEL R26, R26, -INF , !P2 ;  /* 0xff8000001a1a7808 */ /* 0x000fe40005000000 */
[----:B------:R-:W-:Y:S01]  /*31f0*/  ISETP.NE.AND P2, PT, R44, RZ, PT ;  /* 0x000000ff2c00720c */ /* 0x000fe20003f45270 */
[----:B------:R-:W0:Y:S01]  /*3200*/  SHFL.BFLY PT, R10, R9, 0x1, 0x1f ;  /* 0x0c201f00090a7f89 */ /* 0x000e2200000e0000 */
[----:B------:R-:W-:-:S02]  /*3210*/  FMNMX.FTZ R5, R26, R27, !PT ;  /* 0x0000001b1a057209 */ /* 0x000fc40007810000 */
[----:B------:R-:W-:Y:S02]  /*3220*/  ISETP.GT.AND P2, PT, R4, 0x29, !P2 ;  /* 0x000000290400780c */ /* 0x000fe40005744270 */
[----:B------:R-:W-:Y:S02]  /*3230*/  FMNMX.FTZ R6, R30, R5, !PT ;  /* 0x000000051e067209 */ /* 0x000fe40007810000 */
[----:B------:R-:W-:Y:S02]  /*3240*/  ISETP.LT.OR P2, PT, R3, 0x2a, P2 ;  /* 0x0000002a0300780c */ /* 0x000fe40001741670 */
[----:B------:R-:W-:Y:S02]  /*3250*/  FMNMX.FTZ R5, R31, R6, !PT ;  /* 0x000000061f057209 */ /* 0x000fe40007810000 */
[----:B------:R-:W-:Y:S02]  /*3260*/  FSEL R47, R47, -INF , !P2 ;  /* 0xff8000002f2f7808 */ /* 0x000fe40005000000 */
[----:B------:R-:W-:-:S02]  /*3270*/  FMNMX.FTZ R6, R34, R5, !PT ;  /* 0x0000000522067209 */ /* 0x000fc40007810000 */
[----:B------:R-:W-:Y:S02]  /*3280*/  ISETP.LT.OR P3, PT, R3, 0x31, P3 ;  /* 0x000000310300780c */ /* 0x000fe40001f61670 */
[----:B------:R-:W-:Y:S02]  /*3290*/  FMNMX.FTZ R7, R35, R6, !PT ;  /* 0x0000000623077209 */ /* 0x000fe40007810000 */
[----:B------:R-:W-:Y:S02]  /*32a0*/  FSEL R50, R50, -INF , !P3 ;  /* 0xff80000032327808 */ /* 0x000fe40005800000 */
[----:B------:R-:W-:Y:S02]  /*32b0*/  FMNMX.FTZ R6, R38, R7, !PT ;  /* 0x0000000726067209 */ /* 0x000fe40007810000 */
[----:B------:R-:W-:Y:S02]  /*32c0*/  ISETP.LT.OR P5, PT, R3, 0x39, P5 ;  /* 0x000000390300780c */ /* 0x000fe40002fa1670 */
[----:B0-----:R-:W-:Y:S01]  /*32d0*/  FMNMX.FTZ R5, R9, R10, !PT ;  /* 0x0000000a09057209 */ /* 0x001fe20007810000 */
[----:B------:R-:W-:Y:S01]  /*32e0*/  IMAD.U32 R10, RZ, RZ, UR37 ;  /* 0x00000025ff0a7e24 */ /* 0x000fe2000f8e00ff */
[----:B------:R-:W-:-:S02]  /*32f0*/  FMNMX.FTZ R7, R39, R6, !PT ;  /* 0x0000000627077209 */ /* 0x000fc40007810000 */
[C---:B------:R-:W-:Y:S01]  /*3300*/  FSETP.NEU.FTZ.AND P2, PT, R5.reuse, -INF , PT ;  /* 0xff8000000500780b */ /* 0x040fe20003f5d000 */
[----:B------:R-:W-:-:S01]  /*3310*/  FFMA.FTZ R8, R5, R10, -8 ;  /* 0xc100000005087423 */ /* 0x000fc2000001000a */
[----:B------:R-:W-:Y:S02]  /*3320*/  FMNMX.FTZ R6, R42, R7, !PT ;  /* 0x000000072a067209 */ /* 0x000fe40007810000 */
[----:B------:R-:W-:Y:S02]  /*3330*/  FSEL R51, R51, -INF , !P4 ;  /* 0xff80000033337808 */ /* 0x000fe40006000000 */
[----:B------:R-:W-:Y:S02]  /*3340*/  FMNMX.FTZ R7, R43, R6, !PT ;  /* 0x000000062b077209 */ /* 0x000fe40007810000 */
[----:B------:R-:W-:Y:S02]  /*3350*/  FSEL R8, R8, RZ, P2 ;  /* 0x000000ff08087208 */ /* 0x000fe40001000000 */
[----:B------:R-:W-:-:S02]  /*3360*/  ISETP.GT.AND P2, PT, R4, 0x39, !P6 ;  /* 0x000000390400780c */ /* 0x000fc40007744270 */
[----:B------:R-:W-:Y:S01]  /*3370*/  FMNMX.FTZ R4, R46, R7, !PT ;  /* 0x000000072e047209 */ /* 0x000fe20007810000 */
[--C-:B------:R-:W-:Y:S01]  /*3380*/  FFMA.FTZ R6, R15, UR37, -R8.reuse ;  /* 0x000000250f067c23 */ /* 0x100fe20008010808 */
[----:B------:R-:W-:Y:S01]  /*3390*/  ISETP.LT.OR P2, PT, R3, 0x3a, P2 ;  /* 0x0000003a0300780c */ /* 0x000fe20001741670 */
[--C-:B------:R-:W-:Y:S01]  /*33a0*/  FFMA.FTZ R11, R29, UR37, -R8.reuse ;  /* 0x000000251d0b7c23 */ /* 0x100fe20008010808 */
[----:B------:R-:W-:Y:S01]  /*33b0*/  FMNMX.FTZ R7, R47, R4, !PT ;  /* 0x000000042f077209 */ /* 0x000fe20007810000 */
[----:B------:R0:W-:Y:S01]  /*33c0*/  MUFU.EX2 R9, R6 ;  /* 0x0000000600097308 */ /* 0x0001e20000000800 */
[----:B------:R-:W-:Y:S01]  /*33d0*/  FSEL R54, R54, -INF , !P5 ;  /* 0xff80000036367808 */ /* 0x000fe20006800000 */
[----:B------:R-:W-:Y:S01]  /*33e0*/  IMAD.U32 R29, RZ, RZ, UR37 ;  /* 0x00000025ff1d7e24 */ /* 0x000fe2000f8e00ff */
[----:B------:R-:W-:Y:S01]  /*33f0*/  FMNMX.FTZ R4, R50, R7, !PT ;  /* 0x0000000732047209 */ /* 0x000fe20007810000 */
[--C-:B------:R-:W-:Y:S01]  /*3400*/  FFMA.FTZ R10, R25, UR37, -R8.reuse ;  /* 0x00000025190a7c23 */ /* 0x100fe20008010808 */
[----:B------:R-:W-:Y:S01]  /*3410*/  FSEL R55, R55, -INF , !P2 ;  /* 0xff80000037377808 */ /* 0x000fe20005000000 */
[--C-:B------:R-:W-:Y:S01]  /*3420*/  FFMA.FTZ R13, R57, UR37, -R8.reuse ;  /* 0x00000025390d7c23 */ /* 0x100fe20008010808 */
[----:B------:R-:W-:Y:S01]  /*3430*/  FMNMX.FTZ R3, R51, R4, !PT ;  /* 0x0000000433037209 */ /* 0x000fe20007810000 */
[----:B------:R1:W-:Y:S01]  /*3440*/  MUFU.EX2 R12, R11 ;  /* 0x0000000b000c7308 */ /* 0x0003e20000000800 */
[----:B0-----:R-:W-:-:S01]  /*3450*/  FFMA.FTZ R6, R21, UR37, -R8 ;  /* 0x0000002515067c23 */ /* 0x001fc20008010808 */
[--C-:B------:R-:W-:Y:S01]  /*3460*/  FFMA.FTZ R14, R33, UR37, -R8.reuse ;  /* 0x00000025210e7c23 */ /* 0x100fe20008010808 */
[----:B------:R-:W-:Y:S01]  /*3470*/  FMNMX.FTZ R4, R54, R3, !PT ;  /* 0x0000000336047209 */ /* 0x000fe20007810000 */
[--C-:B------:R-:W-:Y:S01]  /*3480*/  FFMA.FTZ R15, R61, UR37, -R8.reuse ;  /* 0x000000253d0f7c23 */ /* 0x100fe20008010808 */
[----:B------:R-:W-:-:S01]  /*3490*/  FFMA.FTZ R20, R37, UR37, -R8 ;  /* 0x0000002525147c23 */ /* 0x000fc20008010808 */
[--C-:B------:R-:W-:Y:S01]  /*34a0*/  FFMA.FTZ R24, R45, UR37, -R8.reuse ;  /* 0x000000252d187c23 */ /* 0x100fe20008010808 */
[----:B------:R-:W-:Y:S01]  /*34b0*/  FMNMX.FTZ R4, R55, R4, !PT ;  /* 0x0000000437047209 */ /* 0x000fe20007810000 */
[----:B------:R-:W-:Y:S01]  /*34c0*/  MUFU.EX2 R7, R6 ;  /* 0x0000000600077308 */ /* 0x000fe20000000800 */
[----:B-1----:R-:W-:-:S01]  /*34d0*/  FFMA.FTZ R11, R65, UR37, -R8 ;  /* 0x00000025410b7c23 */ /* 0x002fc20008010808 */
[--C-:B------:R-:W-:Y:S01]  /*34e0*/  FFMA.FTZ R21, R63, UR37, -R8.reuse ;  /* 0x000000253f157c23 */ /* 0x100fe20008010808 */
[----:B------:R-:W-:-:S01]  /*34f0*/  FFMA.FTZ R25, R67, UR37, -R8 ;  /* 0x0000002543197c23 */ /* 0x000fc20008010808 */
[----:B------:R-:W0:Y:S01]  /*3500*/  SHFL.BFLY PT, R3, R4, 0x2, 0x1f ;  /* 0x0c401f0004037f89 */ /* 0x000e2200000e0000 */
[----:B------:R-:W-:-:S01]  /*3510*/  FFMA.FTZ R28, R49, UR37, -R8 ;  /* 0x00000025311c7c23 */ /* 0x000fc20008010808 */
[----:B------:R-:W-:-:S02]  /*3520*/  R2UR UR10, R59 ;  /* 0x000000003b0a72ca */ /* 0x000fc400000e0000 */
[----:B------:R-:W1:Y:S08]  /*3530*/  MUFU.EX2 R10, R10 ;  /* 0x0000000a000a7308 */ /* 0x000e700000000800 */
[----:B------:R-:W-:Y:S03]  /*3540*/  MUFU.EX2 R13, R13 ;  /* 0x0000000d000d7308 */ /* 0x000fe60000000800 */
[----:B------:R-:W-:-:S05]  /*3550*/  UIADD3 UR6, UR10, UR6, URZ ;  /* 0x000000060a067290 */ /* 0x000fca000fffe03f */
[----:B------:R-:W-:Y:S01]  /*3560*/  MUFU.EX2 R14, R14 ;  /* 0x0000000e000e7308 */ /* 0x000fe20000000800 */
[----:B-1----:R-:W-:-:S01]  /*3570*/  FADD.FTZ R32, R9, R10 ;  /* 0x0000000a09207221 */ /* 0x002fc20000010000 */
[----:B0-----:R-:W-:-:S03]  /*3580*/  FMNMX.FTZ R3, R4, R3, !PT ;  /* 0x0000000304037209 */ /* 0x001fc60007810000 */
[----:B------:R-:W-:Y:S01]  /*3590*/  FADD.FTZ R37, R7, R32 ;  /* 0x0000002007257221 */ /* 0x000fe20000010000 */
[----:B------:R-:W-:-:S02]  /*35a0*/  FFMA.FTZ R4, R41, UR37, -R8 ;  /* 0x0000002529047c23 */ /* 0x000fc40008010808 */
[----:B------:R-:W-:Y:S01]  /*35b0*/  MUFU.EX2 R15, R15 ;  /* 0x0000000f000f7308 */ /* 0x000fe20000000800 */
[----:B------:R-:W0:Y:S01]  /*35c0*/  SHFL.BFLY PT, R6, R3, 0x1, 0x1f ;  /* 0x0c201f0003067f89 */ /* 0x000e2200000e0000 */
[----:B------:R-:W-:-:S06]  /*35d0*/  FADD.FTZ R36, R12, R37 ;  /* 0x000000250c247221 */ /* 0x000fcc0000010000 */
[----:B------:R-:W-:Y:S08]  /*35e0*/  MUFU.EX2 R20, R20 ;  /* 0x0000001400147308 */ /* 0x000ff00000000800 */
[----:B------:R-:W-:Y:S08]  /*35f0*/  MUFU.EX2 R11, R11 ;  /* 0x0000000b000b7308 */ /* 0x000ff00000000800 */
[----:B------:R-:W-:Y:S01]  /*3600*/  MUFU.EX2 R24, R24 ;  /* 0x0000001800187308 */ /* 0x000fe20000000800 */
[----:B0-----:R-:W-:Y:S01]  /*3610*/  FMNMX.FTZ R6, R3, R6, !PT ;  /* 0x0000000603067209 */ /* 0x001fe20007810000 */
        /* <DEDUP_REMOVED lines=24> */
[----:B------:R-:W-:-:S05]  /*37a0*/  FFMA.FTZ R29, R55, UR37, -R29 ;  /* 0x00000025371d7c23 */ /* 0x000fca000801081d */
[----:B------:R-:W1:Y:S08]  /*37b0*/  MUFU.EX2 R30, R30 ;  /* 0x0000001e001e7308 */ /* 0x000e700000000800 */
[----:B------:R-:W2:Y:S01]  /*37c0*/  MUFU.EX2 R31, R31 ;  /* 0x0000001f001f7308 */ /* 0x000ea20000000800 */
[----:B0-----:R-:W-:-:S07]  /*37d0*/  FADD.FTZ R33, R26, R27 ;  /* 0x0000001b1a217221 */ /* 0x001fce0000010000 */
[----:B------:R-:W0:Y:S01]  /*37e0*/  MUFU.EX2 R34, R34 ;  /* 0x0000002200227308 */ /* 0x000e220000000800 */
[----:B-1----:R-:W-:-:S07]  /*37f0*/  FADD.FTZ R32, R30, R33 ;  /* 0x000000211e207221 */ /* 0x002fce0000010000 */
[----:B------:R-:W1:Y:S01]  /*3800*/  MUFU.EX2 R35, R35 ;  /* 0x0000002300237308 */ /* 0x000e620000000800 */
[----:B--2---:R-:W-:-:S01]  /*3810*/  FADD.FTZ R33, R31, R32 ;  /* 0x000000201f217221 */ /* 0x004fc20000010000 */
[----:B------:R-:W-:Y:S01]  /*3820*/  F2FP.SATFINITE.E4M3.F32.PACK_AB_MERGE_C R32, R12, R7, RZ ;  /* 0x000000070c20723e */ /* 0x000fe200048070ff */
[----:B------:R-:W-:-:S01]  /*3830*/  FADD.FTZ R7, R13, R36 ;  /* 0x000000240d077221 */ /* 0x000fc20000010000 */
[----:B------:R-:W-:Y:S02]  /*3840*/  F2FP.SATFINITE.E4M3.F32.PACK_AB_MERGE_C R30, R31, R30, RZ ;  /* 0x0000001e1f1e723e */ /* 0x000fe400048070ff */
[----:B------:R-:W-:Y:S01]  /*3850*/  F2FP.SATFINITE.E4M3.F32.PACK_AB_MERGE_C R188, R10, R9, R32 ;  /* 0x000000090abc723e */ /* 0x000fe20004807020 */
[----:B------:R-:W-:Y:S01]  /*3860*/  FADD.FTZ R10, R14, R7 ;  /* 0x000000070e0a7221 */ /* 0x000fe20000010000 */
[----:B------:R-:W2:Y:S01]  /*3870*/  MUFU.EX2 R38, R38 ;  /* 0x0000002600267308 */ /* 0x000ea20000000800 */
[----:B0-----:R-:W-:-:S01]  /*3880*/  FADD.FTZ R12, R34, R33 ;  /* 0x00000021220c7221 */ /* 0x001fc20000010000 */
[----:B------:R-:W-:Y:S01]  /*3890*/  F2FP.SATFINITE.E4M3.F32.PACK_AB_MERGE_C R9, R20, R15, RZ ;  /* 0x0000000f1409723e */ /* 0x000fe200048070ff */
[----:B------:R-:W-:-:S01]  /*38a0*/  FADD.FTZ R15, R15, R10 ;  /* 0x0000000a0f0f7221 */ /* 0x000fc20000010000 */
[----:B------:R-:W-:-:S02]  /*38b0*/  F2FP.SATFINITE.E4M3.F32.PACK_AB_MERGE_C R189, R27, R26, R30 ;  /* 0x0000001a1bbd723e */ /* 0x000fc4000480701e */
[----:B------:R-:W-:Y:S01]  /*38c0*/  F2FP.SATFINITE.E4M3.F32.PACK_AB_MERGE_C R190, R14, R13, R9 ;  /* 0x0000000d0ebe723e */ /* 0x000fe20004807009 */
[----:B------:R-:W-:Y:S01]  /*38d0*/  FADD.FTZ R20, R20, R15 ;  /* 0x0000000f14147221 */ /* 0x000fe20000010000 */
[----:B------:R-:W0:Y:S01]  /*38e0*/  MUFU.EX2 R39, R39 ;  /* 0x0000002700277308 */ /* 0x000e220000000800 */
[----:B-1----:R-:W-:-:S01]  /*38f0*/  FADD.FTZ R7, R35, R12 ;  /* 0x0000000c23077221 */ /* 0x002fc20000010000 */
[----:B------:R-:W-:Y:S01]  /*3900*/  F2FP.SATFINITE.E4M3.F32.PACK_AB_MERGE_C R12, R24, R11, RZ ;  /* 0x0000000b180c723e */ /* 0x000fe200048070ff */
[----:B------:R-:W-:-:S05]  /*3910*/  FADD.FTZ R9, R21, R20 ;  /* 0x0000001415097221 */ /* 0x000fca0000010000 */
[----:B------:R-:W1:Y:S01]  /*3920*/  MUFU.EX2 R42, R42 ;  /* 0x0000002a002a7308 */ /* 0x000e620000000800 */
[----:B--2---:R-:W-:-:S07]  /*3930*/  FADD.FTZ R10, R38, R7 ;  /* 0x00000007260a7221 */ /* 0x004fce0000010000 */
[----:B------:R-:W2:Y:S01]  /*3940*/  MUFU.EX2 R4, R4 ;  /* 0x0000000400047308 */ /* 0x000ea20000000800 */
[----:B0-----:R-:W-:-:S01]  /*3950*/  FADD.FTZ R7, R39, R10 ;  /* 0x0000000a27077221 */ /* 0x001fc20000010000 */
[----:B------:R-:W-:-:S04]  /*3960*/  F2FP.SATFINITE.E4M3.F32.PACK_AB_MERGE_C R38, R39, R38, RZ ;  /* 0x000000262726723e */ /* 0x000fc800048070ff */
[----:B------:R-:W-:Y:S02]  /*3970*/  F2FP.SATFINITE.E4M3.F32.PACK_AB_MERGE_C R191, R35, R34, R38 ;  /* 0x0000002223bf723e */ /* 0x000fe40004807026 */
[----:B------:R-:W0:Y:S01]  /*3980*/  MUFU.EX2 R43, R43 ;  /* 0x0000002b002b7308 */ /* 0x000e220000000800 */
[----:B-1----:R-:W-:-:S07]  /*3990*/  FADD.FTZ R10, R42, R7 ;  /* 0x000000072a0a7221 */ /* 0x002fce0000010000 */
[----:B------:R-:W1:Y:S01]  /*39a0*/  MUFU.EX2 R46, R46 ;  /* 0x0000002e002e7308 */ /* 0x000e620000000800 */
[C---:B--2---:R-:W-:Y:S01]  /*39b0*/  F2FP.SATFINITE.E4M3.F32.PACK_AB_MERGE_C R184, R4.reuse, R21, R12 ;  /* 0x0000001504b8723e */ /* 0x044fe2000480700c */
[----:B------:R-:W-:-:S04]  /*39c0*/  FADD.FTZ R4, R4, R9 ;  /* 0x0000000904047221 */ /* 0x000fc80000010000 */
[----:B------:R-:W-:Y:S02]  /*39d0*/  FADD.FTZ R11, R11, R4 ;  /* 0x000000040b0b7221 */ /* 0x000fe40000010000 */
[----:B------:R-:W-:Y:S01]  /*39e0*/  MUFU.EX2 R3, R3 ;  /* 0x0000000300037308 */ /* 0x000fe20000000800 */
[----:B0-----:R-:W-:-:S01]  /*39f0*/  FADD.FTZ R7, R43, R10 ;  /* 0x0000000a2b077221 */ /* 0x001fc20000010000 */
[----:B------:R-:W-:-:S06]  /*3a00*/  FADD.FTZ R24, R24, R11 ;  /* 0x0000000b18187221 */ /* 0x000fcc0000010000 */
[----:B------:R-:W0:Y:S01]  /*3a10*/  MUFU.EX2 R8, R8 ;  /* 0x0000000800087308 */ /* 0x000e220000000800 */
[----:B-1----:R-:W-:-:S07]  /*3a20*/  FADD.FTZ R4, R46, R7 ;  /* 0x000000072e047221 */ /* 0x002fce0000010000 */
[----:B------:R-:W1:Y:S08]  /*3a30*/  MUFU.EX2 R47, R47 ;  /* 0x0000002f002f7308 */ /* 0x000e700000000800 */
[----:B------:R-:W-:Y:S01]  /*3a40*/  MUFU.EX2 R25, R25 ;  /* 0x0000001900197308 */ /* 0x000fe20000000800 */
[----:B0-----:R-:W-:-:S07]  /*3a50*/  F2FP.SATFINITE.E4M3.F32.PACK_AB_MERGE_C R9, R8, R3, RZ ;  /* 0x000000030809723e */ /* 0x001fce00048070ff */
[----:B------:R-:W0:Y:S01]  /*3a60*/  MUFU.EX2 R28, R28 ;  /* 0x0000001c001c7308 */ /* 0x000e220000000800 */
[----:B-1----:R-:W-:-:S01]  /*3a70*/  FADD.FTZ R7, R47, R4 ;  /* 0x000000042f077221 */ /* 0x002fc20000010000 */
[----:B------:R-:W-:-:S04]  /*3a80*/  F2FP.SATFINITE.E4M3.F32.PACK_AB_MERGE_C R46, R47, R46, RZ ;  /* 0x0000002e2f2e723e */ /* 0x000fc800048070ff */
[----:B------:R-:W-:Y:S02]  /*3a90*/  F2FP.SATFINITE.E4M3.F32.PACK_AB_MERGE_C R185, R43, R42, R46 ;  /* 0x0000002a2bb9723e */ /* 0x000fe4000480702e */
[----:B------:R-:W1:Y:S08]  /*3aa0*/  MUFU.EX2 R50, R50 ;  /* 0x0000003200327308 */ /* 0x000e700000000800 */
[----:B------:R-:W2:Y:S01]  /*3ab0*/  MUFU.EX2 R51, R51 ;  /* 0x0000003300337308 */ /* 0x000ea20000000800 */
[----:B0-----:R-:W-:Y:S01]  /*3ac0*/  F2FP.SATFINITE.E4M3.F32.PACK_AB_MERGE_C R186, R28, R25, R9 ;  /* 0x000000191cba723e */ /* 0x001fe20004807009 */
[----:B------:R-:W-:-:S04]  /*3ad0*/  FADD.FTZ R25, R25, R24 ;  /* 0x0000001819197221 */ /* 0x000fc80000010000 */
[----:B------:R-:W-:Y:S02]  /*3ae0*/  FADD.FTZ R28, R28, R25 ;  /* 0x000000191c1c7221 */ /* 0x000fe40000010000 */
[----:B------:R-:W0:Y:S01]  /*3af0*/  MUFU.EX2 R54, R54 ;  /* 0x0000003600367308 */ /* 0x000e220000000800 */
[----:B-1----:R-:W-:-:S01]  /*3b00*/  FADD.FTZ R4, R50, R7 ;  /* 0x0000000732047221 */ /* 0x002fc20000010000 */
[----:B------:R-:W-:-:S04]  /*3b10*/  FADD.FTZ R3, R3, R28 ;  /* 0x0000001c03037221 */ /* 0x000fc80000010000 */
[----:B------:R-:W-:Y:S02]  /*3b20*/  FADD.FTZ R3, R8, R3 ;  /* 0x0000000308037221 */ /* 0x000fe40000010000 */
[----:B------:R-:W1:Y:S01]  /*3b30*/  MUFU.EX2 R29, R29 ;  /* 0x0000001d001d7308 */ /* 0x000e620000000800 */
[----:B--2---:R-:W-:-:S04]  /*3b40*/  FADD.FTZ R7, R51, R4 ;  /* 0x0000000433077221 */ /* 0x004fc80000010000 */
[----:B0-----:R-:W-:Y:S01]  /*3b50*/  FADD.FTZ R4, R54, R7 ;  /* 0x0000000736047221 */ /* 0x001fe20000010000 */
[----:B------:R-:W-:Y:S01]  /*3b60*/  VIADD R7, R58, 0xfffffffe ;  /* 0xfffffffe3a077836 */ /* 0x000fe20000000000 */
[C---:B-1----:R-:W-:Y:S02]  /*3b70*/  F2FP.SATFINITE.E4M3.F32.PACK_AB_MERGE_C R9, R29.reuse, R54, RZ ;  /* 0x000000361d09723e */ /* 0x042fe400048070ff */
        /* <DEDUP_REMOVED lines=14> */
.L_x_1000:
[----:B------:R-:W-:-:S11]  /*3c60*/  UISETP.NE.AND UP1, UPT, UR7, 0x1, UPT ;  /* 0x000000010700788c */ /* 0x000fd6000bf25270 */
[----:B------:R-:W-:Y:S02]  /*3c70*/  @UP1 ULDC.64 UR10, c[0x0][0x9e8] ;  /* 0x00027a00000a1ab9 */ /* 0x000fe40000000a00 */
[----:B------:R-:W-:-:S04]  /*3c80*/  UIMAD.WIDE.U32 UR14, UR18, UR10, URZ ;  /* 0x0000000a120e72a5 */ /* 0x000fc8000f8e003f */
[----:B------:R-:W-:-:S12]  /*3c90*/  @UP1 USHF.R.U32.HI UR18, URZ, UR11, UR15 ;  /* 0x0000000b3f121299 */ /* 0x000fd8000801160f */
.L_x_1001:
[----:B------:R-:W-:-:S04]  /*3ca0*/  UIMAD UR7, UR18, UR7, UR7 ;  /* 0x00000007120772a4 */ /* 0x000fc8000f8e0207 */
[----:B------:R-:W-:-:S04]  /*3cb0*/  UISETP.LT.AND UP1, UPT, UR6, UR7, UPT ;  /* 0x000000070600728c */ /* 0x000fc8000bf21270 */
[----:B------:R-:W-:-:S12]  /*3cc0*/  USEL UR6, UR6, UR7, UP1 ;  /* 0x0000000706067287 */ /* 0x000fd80008800000 */
.L_x_999:
        /* <DEDUP_REMOVED lines=71> */
[----:B------:R-:W-:Y:S01]  /*4140*/  IMAD.IADD R15, R16, 0x1, -R17 ;  /* 0x00000001100f7824 */ /* 0x000fe200078e0a11 */
[----:B------:R-:W-:Y:S01]  /*4150*/  ULDC UR53, c[0x0][0x9e4] ;  /* 0x0002790000357ab9 */ /* 0x000fe20000000800 */
[----:B------:R-:W-:Y:S01]  /*4160*/  IMAD.MOV.U32 R151, RZ, RZ, RZ ;  /* 0x000000ffff977224 */ /* 0x000fe200078e00ff */
[----:B------:R-:W-:Y:S01]  /*4170*/  ULDC UR54, c[0x0][0x9dc] ;  /* 0x0002770000367ab9 */ /* 0x000fe20000000800 */
[----:B------:R-:W-:Y:S01]  /*4180*/  IMAD.IADD R13, R0, 0x1, R15 ;  /* 0x00000001000d7824 */ /* 0x000fe200078e020f */
[----:B------:R-:W-:-:S03]  /*4190*/  ULDC UR55, c[0x0][0x9e0] ;  /* 0x0002780000377ab9 */ /* 0x000fc60000000800 */
[----:B------:R-:W-:-:S05]  /*41a0*/  VIADD R11, R13, 0x8 ;  /* 0x000000080d0b7836 */ /* 0x000fca0000000000 */
[----:B------:R-:W-:-:S07]  /*41b0*/  LOP3.LUT R9, RZ, R11, RZ, 0x33, !PT ;  /* 0x0000000bff097212 */ /* 0x000fce00078e33ff */
.L_x_1020:
        /* <DEDUP_REMOVED lines=9> */
.L_x_1004:
[----:B------:R-:W-:Y:S01]  /*4250*/  ULEA UR6, UR57, UR41, 0x3 ;  /* 0x0000002939067291 */ /* 0x000fe2000f8e183f */
[----:B------:R-:W-:-:S05]  /*4260*/  IMAD.U32 R8, RZ, RZ, UR56 ;  /* 0x00000038ff087e24 */ /* 0x000fca000f8e00ff */
[----:B------:R-:W-:-:S04]  /*4270*/  SHF.L.U32 R8, R8, 0x1f, RZ ;  /* 0x0000001f08087819 */ /* 0x000fc800000006ff */
[----:B------:R0:W1:Y:S01]  /*4280*/  SYNCS.PHASECHK.TRANS64.TRYWAIT P2, [UR6+0x28430], R8 ;  /* 0x02843008ff0075a7 */ /* 0x0000620008040146 */
[----:B------:R-:W-:Y:S05]  /*4290*/  @!P0 BRA `(.L_x_1005) ;  /* 0x0000000000048947 */ /* 0x000fea0003800000 */
[----:B------:R-:W-:Y:S01]  /*42a0*/  BPT.TRAP 0x1 ;  /* 0x000000040000795c */ /* 0x000fe20000300000 */
.L_x_1005:
[----:B-1----:R-:W-:Y:S05]  /*42b0*/  @P2 BRA `(.L_x_1003) ;  /* 0x0000000000082947 */ /* 0x002fea0003800000 */
[----:B------:R-:W1:Y:S02]  /*42c0*/  SYNCS.PHASECHK.TRANS64.TRYWAIT P2, [UR6+0x28430], R8 ;  /* 0x02843008ff0075a7 */ /* 0x000e640008040146 */
[----:B-1----:R-:W-:Y:S05]  /*42d0*/  @!P2 BRA `(.L_x_1006) ;  /* 0x000000f800a8a947 */ /* 0x002fea0003800000 */
.L_x_1003:
[----:B------:R-:W2:Y:S01]  /*42e0*/  S2R R10, SR_TID.X ;  /* 0x00000000000a7919 */ /* 0x000ea20000002100 */
[----:B------:R-:W-:Y:S01]  /*42f0*/  ULEA UR34, UR57, UR49, 0xa ;  /* 0x0000003139227291 */ /* 0x000fe2000f8e503f */
[----:B------:R-:W-:Y:S01]  /*4300*/  UMOV UR35, 0x40000040 ;  /* 0x4000004000237882 */ /* 0x000fe20000000000 */
[----:B------:R-:W-:Y:S02]  /*4310*/  UMOV UR7, 0x40000040 ;  /* 0x4000004000077882 */ /* 0x000fe40000000000 */
[----:B------:R-:W-:Y:S02]  /*4320*/  UIADD3 UR6, UR34, 0x2, URZ ;  /* 0x0000000222067890 */ /* 0x000fe4000fffe03f */
        /* <DEDUP_REMOVED lines=13> */
[----:B01----:R-:W-:-:S05]  /*4400*/  VIADD R8, R10, 0x8 ;  /* 0x000000080a087836 */ /* 0x003fca0000000000 */
        /* <DEDUP_REMOVED lines=25> */
[----:B0-----:R-:W-:Y:S05]  /*45a0*/  @P3 BRA `(.L_x_1007) ;  /* 0x00000000002c3947 */ /* 0x001fea0003800000 */
[----:B------:R-:W-:Y:S05]  /*45b0*/  @!P0 BRA `(.L_x_1008) ;  /* 0x0000000000048947 */ /* 0x000fea0003800000 */
[----:B------:R-:W-:Y:S01]  /*45c0*/  BPT.TRAP 0x1 ;  /* 0x000000040000795c */ /* 0x000fe20000300000 */
.L_x_1008:
[----:B------:R-:W-:Y:S01]  /*45d0*/  ULEA UR6, UR52, UR41, 0x3 ;  /* 0x0000002934067291 */ /* 0x000fe2000f8e183f */
[----:B------:R-:W-:-:S05]  /*45e0*/  IMAD.U32 R8, RZ, RZ, UR45 ;  /* 0x0000002dff087e24 */ /* 0x000fca000f8e00ff */
[----:B------:R-:W-:-:S04]  /*45f0*/  SHF.L.U32 R8, R8, 0x1f, RZ ;  /* 0x0000001f08087819 */ /* 0x000fc800000006ff */
[----:B------:R0:W1:Y:S01]  /*4600*/  SYNCS.PHASECHK.TRANS64.TRYWAIT P2, [UR6+0x28450], R8 ;  /* 0x02845008ff0075a7 */ /* 0x0000620008040146 */
[----:B------:R-:W-:Y:S05]  /*4610*/  @!P0 BRA `(.L_x_1009) ;  /* 0x0000000000048947 */ /* 0x000fea0003800000 */
[----:B------:R-:W-:Y:S01]  /*4620*/  BPT.TRAP 0x1 ;  /* 0x000000040000795c */ /* 0x000fe20000300000 */
.L_x_1009:
[----:B-1----:R-:W-:Y:S05]  /*4630*/  @P2 BRA `(.L_x_1007) ;  /* 0x0000000000082947 */ /* 0x002fea0003800000 */
[----:B------:R-:W1:Y:S02]  /*4640*/  SYNCS.PHASECHK.TRANS64.TRYWAIT P2, [UR6+0x28450], R8 ;  /* 0x02845008ff0075a7 */ /* 0x000e640008040146 */
[----:B-1----:R-:W-:Y:S05]  /*4650*/  @!P2 BRA `(.L_x_1010) ;  /* 0x000000f400e0a947 */ /* 0x002fea0003800000 */
.L_x_1007:
[----:B------:R-:W-:Y:S01]  /*4660*/  UIADD3 UR6, UR41, 0x8000, URZ ;  /* 0x0000800029067890 */ /* 0x000fe2000fffe03f */
[----:B------:R-:W-:Y:S01]  /*4670*/  WARPGROUP.ARRIVE ;  /* 0x00000000000079c5 */ /* 0x000fe20000000000 */
[----:B------:R-:W-:-:S05]  /*4680*/  UMOV UR7, 0x80000020 ;  /* 0x8000002000077882 */ /* 0x000fca0000000000 */
[----:B------:R-:W2:Y:S01]  /*4690*/  S2R R12, SR_TID.X ;  /* 0x00000000000c7919 */ /* 0x000ea20000002100 */
[----:B------:R-:W-:Y:S01]  /*46a0*/  USHF.R.U32.HI UR6, URZ, 0x4, UR6 ;  /* 0x000000043f067899 */ /* 0x000fe20008011606 */
[----:B------:R-:W-:Y:S01]  /*46b0*/  IMAD.U32 R10, RZ, RZ, UR57 ;  /* 0x00000039ff0a7e24 */ /* 0x000fe2000f8e00ff */
[----:B------:R-:W-:Y:S02]  /*46c0*/  PLOP3.LUT P2, PT, PT, PT, UP0, 0x40, 0x0 ;  /* 0x000000000000781c */ /* 0x000fe40003f4e808 */
[----:B------:R-:W-:Y:S02]  /*46d0*/  ULOP3.LUT UR6, UR6, 0x3fff, URZ, 0xc0, !UPT ;  /* 0x00003fff06067892 */ /* 0x000fe4000f8ec03f */
[----:B------:R-:W-:Y:S02]  /*46e0*/  @!P1 LEA R10, R10, UR41, 0x3 ;  /* 0x000000290a0a9c11 */ /* 0x000fe4000f8e18ff */
[----:B------:R-:W-:-:S03]  /*46f0*/  ULOP3.LUT UR6, UR6, 0x10000, URZ, 0xfc, !UPT ;  /* 0x0001000006067892 */ /* 0x000fc6000f8efc3f */
[----:B------:R-:W-:Y:S01]  /*4700*/  @!P1 VIADD R10, R10, 0x28440 ;  /* 0x000284400a0a9836 */ /* 0x000fe20000000000 */
[----:B------:R-:W-:-:S04]  /*4710*/  ULEA UR6, UR52, UR6, 0xa ;  /* 0x0000000634067291 */ /* 0x000fc8000f8e503f */
[----:B------:R-:W-:-:S05]  /*4720*/  @!P1 PRMT R10, RZ, 0x654, R10 ;  /* 0x00000654ff0a9816 */ /* 0x000fca000000000a */
[----:B------:R-:W-:Y:S01]  /*4730*/  QGMMA.64x256x32.F32.E4M3.E4M3 R24, R188, gdesc[UR4], R24, gsb0 ;  /* 0x03e00004bc187df3 */ /* 0x000fe20008000818 */
[----:B------:R-:W-:Y:S01]  /*4740*/  UIADD3 UR6, UR6, 0x2, URZ ;  /* 0x0000000206067890 */ /* 0x000fe2000fffe03f */
[----:B------:R-:W-:Y:S01]  /*4750*/  UMOV UR7, 0x80000020 ;  /* 0x8000002000077882 */ /* 0x000fe20000000000 */
[----:B--2---:R-:W-:-:S04]  /*4760*/  SHF.R.U32.HI R12, RZ, 0x7, R12 ;  /* 0x00000007ff0c7819 */ /* 0x004fc8000001160c */
[----:B01----:R-:W-:Y:S01]  /*4770*/  IADD3 R8, -R12, 0xb, RZ ;  /* 0x0000000b0c087810 */ /* 0x003fe20007ffe1ff */
[----:B------:R-:W-:Y:S02]  /*4780*/  WARPGROUP.DEPBAR.LE gsb0, 0x0 ;  /* 0x00008000000079c5 */ /* 0x000fe40000010000 */
[----:B------:R-:W-:-:S15]  /*4790*/  WARPGROUP.ARRIVE ;  /* 0x00000000000079c5 */ /* 0x000fde0000000000 */
[----:B------:R-:W-:-:S03]  /*47a0*/  NOP ;  /* 0x0000000000007918 */ /* 0x000fc60000000000 */
[----:B------:R-:W-:Y:S01]  /*47b0*/  QGMMA.64x256x32.F32.E4M3.E4M3 R24, R184, gdesc[UR4], R24, gsb0 ;  /* 0x03e00004b8187df3 */ /* 0x000fe20008000818 */
[----:B------:R-:W-:Y:S02]  /*47c0*/  ULOP3.LUT UR6, URZ, UR54, URZ, 0x33, !UPT ;  /* 0x000000363f067292 */ /* 0x000fe4000f8e333f */
[----:B------:R-:W-:Y:S02]  /*47d0*/  WARPGROUP.DEPBAR.LE gsb0, 0x0 ;  /* 0x00008000000079c5 */ /* 0x000fe40000010000 */
[----:B------:R-:W-:Y:S01]  /*47e0*/  IMAD.SHL.U32 R185, R7, 0x40, RZ ;  /* 0x0000004007b97824 */ /* 0x000fe200078e00ff */
[----:B------:R0:W-:Y:S06]  /*47f0*/  BAR.ARV R8, 0x100 ;  /* 0x000400080000751d */ /* 0x0001ec0000002000 */
[----:B------:R-:W-:Y:S01]  /*4800*/  IADD3 R12, R16, 0x1, -R185 ;  /* 0x00000001100c7810 */ /* 0x000fe20007ffe8b9 */
[----:B------:R1:W-:Y:S04]  /*4810*/  @!P1 SYNCS.ARRIVE.TRANS64.RED.A1T0 RZ, [R10+URZ], RZ ;  /* 0x000000ff0aff99a7 */ /* 0x0003e8000810043f */
[----:B------:R-:W-:-:S04]  /*4820*/  IMAD.IADD R21, R12, 0x1, -R17 ;  /* 0x000000010c157824 */ /* 0x000fc800078e0a11 */
[----:B------:R-:W-:-:S04]  /*4830*/  IMAD R21, R2, -0x2, R21 ;  /* 0xfffffffe02157824 */ /* 0x000fc800078e0215 */
[C---:B------:R-:W-:Y:S02]  /*4840*/  VIADD R187, R21.reuse, UR55 ;  /* 0x0000003715bb7c36 */ /* 0x040fe40008000000 */
[----:B------:R-:W-:Y:S02]  /*4850*/  VIADD R189, R21, UR6 ;  /* 0x0000000615bd7c36 */ /* 0x000fe40008000000 */
[C---:B-1----:R-:W-:Y:S02]  /*4860*/  IMAD.IADD R10, R0.reuse, 0x1, R187 ;  /* 0x00000001000a7824 */ /* 0x042fe400078e02bb */
[----:B------:R-:W-:Y:S01]  /*4870*/  IMAD.IADD R12, R0, 0x1, R189 ;  /* 0x00000001000c7824 */ /* 0x000fe200078e02bd */
[----:B0-----:R-:W-:Y:S06]  /*4880*/  @P2 BRA `(.L_x_1011) ;  /* 0x00000000005c2947 */ /* 0x001fec0003800000 */
[----:B------:R-:W-:Y:S01]  /*4890*/  ISETP.GT.AND P2, PT, R13, -0x1, PT ;  /* 0xffffffff0d00780c */ /* 0x000fe20003f44270 */
[----:B------:R-:W-:-:S12]  /*48a0*/  BSSY B0, `(.L_x_1012) ;  /* 0x0000011000007945 */ /* 0x000fd80003800000 */
[----:B------:R-:W-:Y:S05]  /*48b0*/  @P2 BRA `(.L_x_1013) ;  /* 0x0000000000242947 */ /* 0x000fea0003800000 */
[----:B------:R-:W-:Y:S02]  /*48c0*/  IMAD.U32 R20, RZ, RZ, UR53 ;  /* 0x00000035ff147e24 */ /* 0x000fe4000f8e00ff */
[----:B------:R-:W-:-:S03]  /*48d0*/  IMAD.IADD R21, R0, 0x1, R15 ;  /* 0x0000000100157824 */ /* 0x000fc600078e020f */
[----:B------:R-:W-:Y:S02]  /*48e0*/  ISETP.NE.AND P2, PT, R20, 0x1, PT ;  /* 0x000000011400780c */ /* 0x000fe40003f45270 */
[----:B------:R-:W-:-:S11]  /*48f0*/  LOP3.LUT R21, RZ, R21, RZ, 0x33, !PT ;  /* 0x00000015ff157212 */ /* 0x000fd600078e33ff */
[----:B------:R-:W0:Y:S02]  /*4900*/  @P2 LDC.64 R190, c[0x0][0x9e8] ;  /* 0x00027a00ffbe2b82 */ /* 0x000e240000000a00 */
[----:B0-----:R-:W-:-:S05]  /*4910*/  @P2 IMAD.HI.U32 R8, R21, R190, RZ ;  /* 0x000000be15082227 */ /* 0x001fca00078e00ff */
[----:B------:R-:W-:-:S04]  /*4920*/  @P2 SHF.R.U32.HI R21, RZ, R191, R8 ;  /* 0x000000bfff152219 */ /* 0x000fc80000011608 */
[----:B------:R-:W-:Y:S01]  /*4930*/  LOP3.LUT R8, RZ, R21, RZ, 0x33, !PT ;  /* 0x00000015ff087212 */ /* 0x000fe200078e33ff */
[----:B------:R-:W-:Y:S06]  /*4940*/  BRA `(.L_x_1014) ;  /* 0x0000000000187947 */ /* 0x000fec0003800000 */
.L_x_1013:
[----:B------:R-:W-:Y:S02]  /*4950*/  IMAD.U32 R20, RZ, RZ, UR53 ;  /* 0x00000035ff147e24 */ /* 0x000fe4000f8e00ff */
[----:B------:R-:W-:-:S03]  /*4960*/  IMAD.MOV.U32 R8, RZ, RZ, R13 ;  /* 0x000000ffff087224 */ /* 0x000fc600078e000d */
[----:B------:R-:W-:-:S13]  /*4970*/  ISETP.NE.AND P2, PT, R20, 0x1, PT ;  /* 0x000000011400780c */ /* 0x000fda0003f45270 */
[----:B------:R-:W0:Y:S02]  /*4980*/  @P2 LDC.64 R190, c[0x0][0x9e8] ;  /* 0x00027a00ffbe2b82 */ /* 0x000e240000000a00 */
[----:B0-----:R-:W-:-:S05]  /*4990*/  @P2 IMAD.HI.U32 R14, R13, R190, RZ ;  /* 0x000000be0d0e2227 */ /* 0x001fca00078e00ff */
[----:B------:R-:W-:-:S07]  /*49a0*/  @P2 SHF.R.U32.HI R8, RZ, R191, R14 ;  /* 0x000000bfff082219 */ /* 0x000fce000001160e */
.L_x_1014:
[----:B------:R-:W-:Y:S05]  /*49b0*/  BSYNC B0 ;  /* 0x0000000000007941 */ /* 0x000fea0003800000 */
.L_x_1012:
[----:B------:R-:W-:-:S04]  /*49c0*/  IMAD R21, R8, R20, -R185 ;  /* 0x0000001408157224 */ /* 0x000fc800078e0ab9 */
[----:B------:R-:W-:-:S05]  /*49d0*/  IMAD R21, R2, -0x2, R21 ;  /* 0xfffffffe02157824 */ /* 0x000fca00078e0215 */
[----:B------:R-:W-:Y:S02]  /*49e0*/  VIADDMNMX R10, R21, R20, R10, PT ;  /* 0x00000014150a7246 */ /* 0x000fe4000380010a */
[----:B------:R-:W-:-:S07]  /*49f0*/  VIMNMX R12, R12, R21, !PT ;  /* 0x000000150c0c7248 */ /* 0x000fce0007fe0100 */
.L_x_1011:
[----:B------:R-:W-:-:S04]  /*4a00*/  ISETP.GT.AND P2, PT, R7, -0x1, PT ;  /* 0xffffffff0700780c */ /* 0x000fc80003f44270 */
[C---:B------:R-:W-:Y:S02]  /*4a10*/  ISETP.GT.AND P5, PT, R12.reuse, RZ, P2 ;  /* 0x000000ff0c00720c */ /* 0x040fe400017a4270 */
[----:B------:R-:W-:Y:S02]  /*4a20*/  ISETP.GT.AND P4, PT, R12, 0x1, P2 ;  /* 0x000000010c00780c */ /* 0x000fe40001784270 */
[----:B------:R-:W-:Y:S02]  /*4a30*/  ISETP.LT.OR P5, PT, R10, 0x1, P5 ;  /* 0x000000010a00780c */ /* 0x000fe40002fa1670 */
[----:B------:R-:W-:Y:S02]  /*4a40*/  ISETP.GT.AND P6, PT, R12, 0x8, P2 ;  /* 0x000000080c00780c */ /* 0x000fe400017c4270 */
[----:B------:R-:W-:Y:S02]  /*4a50*/  FSEL R152, R152, -INF , !P5 ;  /* 0xff80000098987808 */ /* 0x000fe40006800000 */
[----:B------:R-:W-:-:S02]  /*4a60*/  ISETP.GT.AND P5, PT, R12, 0x10, P2 ;  /* 0x000000100c00780c */ /* 0x000fc400017a4270 */
[----:B------:R-:W-:Y:S02]  /*4a70*/  ISETP.GT.AND P3, PT, R12, 0x9, P2 ;  /* 0x000000090c00780c */ /* 0x000fe40001764270 */
[C---:B------:R-:W-:Y:S02]  /*4a80*/  ISETP.LT.OR P5, PT, R10.reuse, 0x11, P5 ;  /* 0x000000110a00780c */ /* 0x040fe40002fa1670 */
[----:B------:R-:W-:Y:S02]  /*4a90*/  ISETP.LT.OR P4, PT, R10, 0x2, P4 ;  /* 0x000000020a00780c */ /* 0x000fe40002781670 */
        /* <DEDUP_REMOVED lines=36> */
[----:B------:R-:W-:Y:S02]  /*4ce0*/  ISETP.LT.OR P3, PT, R10, 0x3a, P3 ;  /* 0x0000003a0a00780c */ /* 0x000fe40001f61670 */
[--C-:B------:R-:W-:Y:S02]  /*4cf0*/  IADD3 R10, R187, 0x8, R0.reuse ;  /* 0x00000008bb0a7810 */ /* 0x100fe40007ffe000 */
[----:B------:R-:W-:-:S02]  /*4d00*/  IADD3 R12, R189, 0x8, R0 ;  /* 0x00000008bd0c7810 */ /* 0x000fc40007ffe000 */
[----:B------:R-:W-:Y:S02]  /*4d10*/  FSEL R177, R177, -INF , !P4 ;  /* 0xff800000b1b17808 */ /* 0x000fe40006000000 */
[----:B------:R-:W-:Y:S02]  /*4d20*/  FSEL R180, R180, -INF , !P6 ;  /* 0xff800000b4b47808 */ /* 0x000fe40007000000 */
[----:B------:R-:W-:Y:S01]  /*4d30*/  FSEL R181, R181, -INF , !P3 ;  /* 0xff800000b5b57808 */ /* 0x000fe20005800000 */
[----:B------:R-:W-:Y:S06]  /*4d40*/  @P5 BRA `(.L_x_1015) ;  /* 0x0000000000585947 */ /* 0x000fec0003800000 */
[----:B------:R-:W-:Y:S01]  /*4d50*/  ISETP.GT.AND P3, PT, R11, -0x1, PT ;  /* 0xffffffff0b00780c */ /* 0x000fe20003f64270 */
[----:B------:R-:W-:-:S12]  /*4d60*/  BSSY B0, `(.L_x_1016) ;  /* 0x0000010000007945 */ /* 0x000fd80003800000 */
[----:B------:R-:W-:Y:S05]  /*4d70*/  @P3 BRA `(.L_x_1017) ;  /* 0x0000000000203947 */ /* 0x000fea0003800000 */
[----:B------:R-:W-:Y:S02]  /*4d80*/  IMAD.U32 R14, RZ, RZ, UR53 ;  /* 0x00000035ff0e7e24 */ /* 0x000fe4000f8e00ff */
[----:B------:R-:W-:-:S03]  /*4d90*/  IMAD.MOV.U32 R8, RZ, RZ, R9 ;  /* 0x000000ffff087224 */ /* 0x000fc600078e0009 */
[----:B------:R-:W-:-:S13]  /*4da0*/  ISETP.NE.AND P3, PT, R14, 0x1, PT ;  /* 0x000000010e00780c */ /* 0x000fda0003f65270 */
[----:B------:R-:W0:Y:S02]  /*4db0*/  @P3 LDC.64 R20, c[0x0][0x9e8] ;  /* 0x00027a00ff143b82 */ /* 0x000e240000000a00 */
[----:B0-----:R-:W-:-:S05]  /*4dc0*/  @P3 IMAD.HI.U32 R20, R9, R20, RZ ;  /* 0x0000001409143227 */ /* 0x001fca00078e00ff */
[----:B------:R-:W-:-:S04]  /*4dd0*/  @P3 SHF.R.U32.HI R8, RZ, R21, R20 ;  /* 0x00000015ff083219 */ /* 0x000fc80000011614 */
[----:B------:R-:W-:Y:S01]  /*4de0*/  LOP3.LUT R8, RZ, R8, RZ, 0x33, !PT ;  /* 0x00000008ff087212 */ /* 0x000fe200078e33ff */
[----:B------:R-:W-:Y:S06]  /*4df0*/  BRA `(.L_x_1018) ;  /* 0x0000000000187947 */ /* 0x000fec0003800000 */
.L_x_1017:
[----:B------:R-:W-:Y:S02]  /*4e00*/  IMAD.U32 R14, RZ, RZ, UR53 ;  /* 0x00000035ff0e7e24 */ /* 0x000fe4000f8e00ff */
[----:B------:R-:W-:-:S03]  /*4e10*/  IMAD.MOV.U32 R8, RZ, RZ, R11 ;  /* 0x000000ffff087224 */ /* 0x000fc600078e000b */
[----:B------:R-:W-:-:S13]  /*4e20*/  ISETP.NE.AND P3, PT, R14, 0x1, PT ;  /* 0x000000010e00780c */ /* 0x000fda0003f65270 */
[----:B------:R-:W0:Y:S02]  /*4e30*/  @P3 LDC.64 R20, c[0x0][0x9e8] ;  /* 0x00027a00ff143b82 */ /* 0x000e240000000a00 */
[----:B0-----:R-:W-:-:S05]  /*4e40*/  @P3 IMAD.HI.U32 R20, R11, R20, RZ ;  /* 0x000000140b143227 */ /* 0x001fca00078e00ff */
[----:B------:R-:W-:-:S07]  /*4e50*/  @P3 SHF.R.U32.HI R8, RZ, R21, R20 ;  /* 0x00000015ff083219 */ /* 0x000fce0000011614 */
.L_x_1018:
[----:B------:R-:W-:Y:S05]  /*4e60*/  BSYNC B0 ;  /* 0x0000000000007941 */ /* 0x000fea0003800000 */
.L_x_1016:
[----:B------:R-:W-:-:S04]  /*4e70*/  IMAD R21, R8, R14, -R185 ;  /* 0x0000000e08157224 */ /* 0x000fc800078e0ab9 */
[----:B------:R-:W-:-:S05]  /*4e80*/  IMAD R21, R2, -0x2, R21 ;  /* 0xfffffffe02157824 */ /* 0x000fca00078e0215 */
[----:B------:R-:W-:Y:S02]  /*4e90*/  VIADDMNMX R10, R21, R14, R10, PT ;  /* 0x0000000e150a7246 */ /* 0x000fe4000380010a */
[----:B------:R-:W-:-:S07]  /*4ea0*/  VIMNMX R12, R12, R21, !PT ;  /* 0x000000150c0c7248 */ /* 0x000fce0007fe0100 */
.L_x_1015:
[----:B------:R-:W-:Y:S01]  /*4eb0*/  FMNMX.FTZ R8, R152, R5, !PT ;  /* 0x0000000598087209 */ /* 0x000fe20007810000 */
[----:B------:R-:W-:Y:S01]  /*4ec0*/  IMAD.U32 R187, RZ, RZ, UR37 ;  /* 0x00000025ffbb7e24 */ /* 0x000fe2000f8e00ff */
        /* <DEDUP_REMOVED lines=31> */
[----:B------:R-:W-:Y:S01]  /*50c0*/  ISETP.LT.OR P5, PT, R10, 0x12, P5 ;  /* 0x000000120a00780c */ /* 0x000fe20002fa1670 */
[----:B------:R-:W0:Y:S01]  /*50d0*/  SHFL.BFLY PT, R21, R14, 0x2, 0x1f ;  /* 0x0c401f000e157f89 */ /* 0x000e2200000e0000 */
[----:B------:R-:W-:Y:S02]  /*50e0*/  ISETP.GT.AND P4, PT, R12, 0x19, P2 ;  /* 0x000000190c00780c */ /* 0x000fe40001784270 */
[----:B------:R-:W-:Y:S02]  /*50f0*/  ISETP.LT.OR P6, PT, R10, 0x19, P6 ;  /* 0x000000190a00780c */ /* 0x000fe400037c1670 */
[----:B------:R-:W-:-:S02]  /*5100*/  FSEL R163, R163, -INF , !P5 ;  /* 0xff800000a3a37808 */ /* 0x000fc40006800000 */
[----:B------:R-:W-:Y:S02]  /*5110*/  ISETP.LT.OR P4, PT, R10, 0x1a, P4 ;  /* 0x0000001a0a00780c */ /* 0x000fe40002781670 */
[----:B------:R-:W-:Y:S02]  /*5120*/  FSEL R166, R166, -INF , !P6 ;  /* 0xff800000a6a67808 */ /* 0x000fe40007000000 */
[----:B------:R-:W-:Y:S02]  /*5130*/  FSEL R167, R167, -INF , !P4 ;  /* 0xff800000a7a77808 */ /* 0x000fe40006000000 */
[C---:B------:R-:W-:Y:S02]  /*5140*/  ISETP.GT.AND P5, PT, R12.reuse, 0x21, P2 ;  /* 0x000000210c00780c */ /* 0x040fe400017a4270 */
[----:B------:R-:W-:Y:S02]  /*5150*/  ISETP.GT.AND P6, PT, R12, 0x28, P2 ;  /* 0x000000280c00780c */ /* 0x000fe400017c4270 */
[----:B------:R-:W-:-:S02]  /*5160*/  ISETP.LT.OR P5, PT, R10, 0x22, P5 ;  /* 0x000000220a00780c */ /* 0x000fc40002fa1670 */
[----:B------:R-:W-:Y:S02]  /*5170*/  ISETP.LT.OR P6, PT, R10, 0x29, P6 ;  /* 0x000000290a00780c */ /* 0x000fe400037c1670 */
[----:B------:R-:W-:Y:S02]  /*5180*/  FSEL R171, R171, -INF , !P5 ;  /* 0xff800000abab7808 */ /* 0x000fe40006800000 */
[----:B------:R-:W-:Y:S02]  /*5190*/  ISETP.GT.AND P5, PT, R12, 0x30, P2 ;  /* 0x000000300c00780c */ /* 0x000fe400017a4270 */
[----:B0-----:R-:W-:Y:S02]  /*51a0*/  FMNMX.FTZ R21, R14, R21, !PT ;  /* 0x000000150e157209 */ /* 0x001fe40007810000 */
[----:B------:R-:W-:Y:S02]  /*51b0*/  FSEL R174, R174, -INF , !P6 ;  /* 0xff800000aeae7808 */ /* 0x000fe40007000000 */
[----:B------:R-:W-:Y:S01]  /*51c0*/  ISETP.GT.AND P6, PT, R12, 0x31, P2 ;  /* 0x000000310c00780c */ /* 0x000fe200017c4270 */
[----:B------:R-:W0:Y:S01]  /*51d0*/  SHFL.BFLY PT, R8, R21, 0x1, 0x1f ;  /* 0x0c201f0015087f89 */ /* 0x000e2200000e0000 */
[----:B------:R-:W-:-:S02]  /*51e0*/  ISETP.LT.OR P5, PT, R10, 0x31, P5 ;  /* 0x000000310a00780c */ /* 0x000fc40002fa1670 */
[----:B------:R-:W-:Y:S02]  /*51f0*/  ISETP.LT.OR P6, PT, R10, 0x32, P6 ;  /* 0x000000320a00780c */ /* 0x000fe400037c1670 */
[----:B------:R-:W-:Y:S02]  /*5200*/  FSEL R178, R178, -INF , !P5 ;  /* 0xff800000b2b27808 */ /* 0x000fe40006800000 */
[----:B------:R-:W-:Y:S02]  /*5210*/  FSEL R179, R179, -INF , !P6 ;  /* 0xff800000b3b37808 */ /* 0x000fe40007000000 */
[----:B0-----:R-:W-:Y:S02]  /*5220*/  FMNMX.FTZ R8, R21, R8, !PT ;  /* 0x0000000815087209 */ /* 0x001fe40007810000 */
[----:B------:R-:W-:Y:S02]  /*5230*/  FSEL R21, R154, -INF , !P3 ;  /* 0xff8000009a157808 */ /* 0x000fe40005800000 */
[----:B------:R-:W-:Y:S01]  /*5240*/  ISETP.GT.AND P3, PT, R12, 0x20, P2 ;  /* 0x000000200c00780c */ /* 0x000fe20001764270 */
[----:B------:R-:W-:-:S01]  /*5250*/  FFMA.FTZ R20, R8, R187, -8 ;  /* 0xc100000008147423 */ /* 0x000fc200000100bb */
[----:B------:R-:W-:-:S02]  /*5260*/  FMNMX.FTZ R14, R21, R6, !PT ;  /* 0x00000006150e7209 */ /* 0x000fc40007810000 */
[----:B------:R-:W-:Y:S02]  /*5270*/  FSETP.NEU.FTZ.AND P4, PT, R8, -INF , PT ;  /* 0xff8000000800780b */ /* 0x000fe40003f9d000 */
[----:B------:R-:W-:Y:S02]  /*5280*/  FMNMX.FTZ R185, R155, R14, !PT ;  /* 0x0000000e9bb97209 */ /* 0x000fe40007810000 */
[----:B------:R-:W-:Y:S02]  /*5290*/  ISETP.LT.OR P3, PT, R10, 0x21, P3 ;  /* 0x000000210a00780c */ /* 0x000fe40001f61670 */
[----:B------:R-:W-:Y:S02]  /*52a0*/  FMNMX.FTZ R14, R158, R185, !PT ;  /* 0x000000b99e0e7209 */ /* 0x000fe40007810000 */
[----:B------:R-:W-:Y:S02]  /*52b0*/  FSEL R20, R20, RZ, P4 ;  /* 0x000000ff14147208 */ /* 0x000fe40002000000 */
[----:B------:R-:W-:-:S02]  /*52c0*/  FMNMX.FTZ R185, R159, R14, !PT ;  /* 0x0000000e9fb97209 */ /* 0x000fc40007810000 */
[----:B------:R-:W-:Y:S01]  /*52d0*/  FSEL R170, R170, -INF , !P3 ;  /* 0xff800000aaaa7808 */ /* 0x000fe20005800000 */
[--C-:B------:R-:W-:Y:S01]  /*52e0*/  FFMA.FTZ R154, R152, UR37, -R20.reuse ;  /* 0x00000025989a7c23 */ /* 0x100fe20008010814 */
[----:B------:R-:W-:Y:S01]  /*52f0*/  FMNMX.FTZ R14, R162, R185, !PT ;  /* 0x000000b9a20e7209 */ /* 0x000fe20007810000 */
[--C-:B------:R-:W-:Y:S01]  /*5300*/  FFMA.FTZ R160, R160, UR37, -R20.reuse ;  /* 0x00000025a0a07c23 */ /* 0x100fe20008010814 */
[----:B------:R-:W-:Y:S01]  /*5310*/  ISETP.GT.AND P3, PT, R12, 0x29, P2 ;  /* 0x000000290c00780c */ /* 0x000fe20001764270 */
[--C-:B------:R-:W-:Y:S01]  /*5320*/  FFMA.FTZ R153, R153, UR37, -R20.reuse ;  /* 0x0000002599997c23 */ /* 0x100fe20008010814 */
[----:B------:R-:W-:Y:S01]  /*5330*/  FMNMX.FTZ R185, R163, R14, !PT ;  /* 0x0000000ea3b97209 */ /* 0x000fe20007810000 */
[--C-:B------:R-:W-:Y:S01]  /*5340*/  FFMA.FTZ R157, R157, UR37, -R20.reuse ;  /* 0x000000259d9d7c23 */ /* 0x100fe20008010814 */
[----:B------:R-:W-:Y:S01]  /*5350*/  ISETP.LT.OR P3, PT, R10, 0x2a, P3 ;  /* 0x0000002a0a00780c */ /* 0x000fe20001f61670 */
[--C-:B------:R-:W-:Y:S01]  /*5360*/  FFMA.FTZ R161, R161, UR37, -R20.reuse ;  /* 0x00000025a1a17c23 */ /* 0x100fe20008010814 */
[----:B------:R-:W-:Y:S01]  /*5370*/  FMNMX.FTZ R14, R166, R185, !PT ;  /* 0x000000b9a60e7209 */ /* 0x000fe20007810000 */
[--C-:B------:R-:W-:Y:S01]  /*5380*/  FFMA.FTZ R165, R165, UR37, -R20.reuse ;  /* 0x00000025a5a57c23 */ /* 0x100fe20008010814 */
[----:B------:R-:W-:Y:S01]  /*5390*/  FSEL R175, R175, -INF , !P3 ;  /* 0xff800000afaf7808 */ /* 0x000fe20005800000 */
[--C-:B------:R-:W-:Y:S01]  /*53a0*/  FFMA.FTZ R169, R169, UR37, -R20.reuse ;  /* 0x00000025a9a97c23 */ /* 0x100fe20008010814 */
[----:B------:R-:W-:Y:S01]  /*53b0*/  FMNMX.FTZ R185, R167, R14, !PT ;  /* 0x0000000ea7b97209 */ /* 0x000fe20007810000 */
[--C-:B------:R-:W-:Y:S01]  /*53c0*/  FFMA.FTZ R173, R173, UR37, -R20.reuse ;  /* 0x00000025adad7c23 */ /* 0x100fe20008010814 */
[----:B------:R-:W-:Y:S01]  /*53d0*/  ISETP.GT.AND P3, PT, R12, 0x38, P2 ;  /* 0x000000380c00780c */ /* 0x000fe20001764270 */
[----:B------:R0:W-:Y:S01]  /*53e0*/  MUFU.EX2 R14, R154 ;  /* 0x0000009a000e7308 */ /* 0x0001e20000000800 */
[----:B------:R-:W-:Y:S01]  /*53f0*/  FMNMX.FTZ R152, R170, R185, !PT ;  /* 0x000000b9aa987209 */ /* 0x000fe20007810000 */
[----:B------:R-:W-:Y:S01]  /*5400*/  FFMA.FTZ R177, R177, UR37, -R20 ;  /* 0x00000025b1b17c23 */ /* 0x000fe20008010814 */
[----:B------:R-:W-:-:S02]  /*5410*/  ISETP.GT.AND P2, PT, R12, 0x39, P2 ;  /* 0x000000390c00780c */ /* 0x000fc40001744270 */
[----:B------:R-:W-:Y:S02]  /*5420*/  FMNMX.FTZ R185, R171, R152, !PT ;  /* 0x00000098abb97209 */ /* 0x000fe40007810000 */
[----:B------:R-:W-:Y:S01]  /*5430*/  ISETP.LT.OR P3, PT, R10, 0x39, P3 ;  /* 0x000000390a00780c */ /* 0x000fe20001f61670 */
[----:B------:R-:W-:Y:S01]  /*5440*/  MUFU.EX2 R153, R153 ;  /* 0x0000009900997308 */ /* 0x000fe20000000800 */
[----:B------:R-:W-:Y:S01]  /*5450*/  FMNMX.FTZ R12, R174, R185, !PT ;  /* 0x000000b9ae0c7209 */ /* 0x000fe20007810000 */
[----:B0-----:R-:W-:Y:S01]  /*5460*/  FFMA.FTZ R154, R156, UR37, -R20 ;  /* 0x000000259c9a7c23 */ /* 0x001fe20008010814 */
[----:B------:R-:W-:Y:S02]  /*5470*/  ISETP.LT.OR P2, PT, R10, 0x3a, P2 ;  /* 0x0000003a0a00780c */ /* 0x000fe40001741670 */
[----:B------:R-:W-:Y:S02]  /*5480*/  FMNMX.FTZ R185, R175, R12, !PT ;  /* 0x0000000cafb97209 */ /* 0x000fe40007810000 */
[----:B------:R-:W-:Y:S01]  /*5490*/  FSEL R182, R182, -INF , !P3 ;  /* 0xff800000b6b67808 */ /* 0x000fe20005800000 */
[----:B------:R0:W-:Y:S01]  /*54a0*/  MUFU.EX2 R12, R154 ;  /* 0x0000009a000c7308 */ /* 0x0001e20000000800 */
[----:B------:R-:W-:-:S02]  /*54b0*/  FMNMX.FTZ R152, R178, R185, !PT ;  /* 0x000000b9b2987209 */ /* 0x000fc40007810000 */
[----:B------:R-:W-:Y:S02]  /*54c0*/  FSEL R183, R183, -INF , !P2 ;  /* 0xff800000b7b77808 */ /* 0x000fe40005000000 */
[----:B------:R-:W-:Y:S01]  /*54d0*/  FMNMX.FTZ R185, R179, R152, !PT ;  /* 0x00000098b3b97209 */ /* 0x000fe20007810000 */
[--C-:B------:R-:W-:Y:S01]  /*54e0*/  FFMA.FTZ R152, R164, UR37, -R20.reuse ;  /* 0x00000025a4987c23 */ /* 0x100fe20008010814 */
[----:B------:R-:W-:-:S01]  /*54f0*/  FFMA.FTZ R164, R180, UR37, -R20 ;  /* 0x00000025b4a47c23 */ /* 0x000fc20008010814 */
[----:B------:R-:W-:Y:S01]  /*5500*/  MUFU.EX2 R157, R157 ;  /* 0x0000009d009d7308 */ /* 0x000fe20000000800 */
[----:B------:R-:W-:Y:S01]  /*5510*/  FMNMX.FTZ R10, R182, R185, !PT ;  /* 0x000000b9b60a7209 */ /* 0x000fe20007810000 */
[----:B0-----:R-:W-:-:S03]  /*5520*/  FFMA.FTZ R154, R168, UR37, -R20 ;  /* 0x00000025a89a7c23 */ /* 0x001fc60008010814 */
[----:B------:R-:W-:-:S03]  /*5530*/  FMNMX.FTZ R156, R183, R10, !PT ;  /* 0x0000000ab79c7209 */ /* 0x000fc60007810000 */
[----:B------:R0:W-:Y:S02]  /*5540*/  MUFU.EX2 R10, R160 ;  /* 0x000000a0000a7308 */ /* 0x0001e40000000800 */
[----:B------:R-:W1:Y:S06]  /*5550*/  SHFL.BFLY PT, R185, R156, 0x2, 0x1f ;  /* 0x0c401f009cb97f89 */ /* 0x000e6c00000e0000 */
[----:B------:R-:W-:Y:S01]  /*5560*/  MUFU.EX2 R161, R161 ;  /* 0x000000a100a17308 */ /* 0x000fe20000000800 */
[----:B0-----:R-:W-:-:S01]  /*5570*/  FFMA.FTZ R160, R176, UR37, -R20 ;  /* 0x00000025b0a07c23 */ /* 0x001fc20008010814 */
[----:B------:R-:W-:Y:S01]  /*5580*/  FFMA.FTZ R176, R181, UR37, -R20 ;  /* 0x00000025b5b07c23 */ /* 0x000fe20008010814 */
[----:B------:R-:W-:-:S05]  /*5590*/  IMAD.U32 R181, RZ, RZ, UR37 ;  /* 0x00000025ffb57e24 */ /* 0x000fca000f8e00ff */
[----:B------:R-:W-:Y:S08]  /*55a0*/  MUFU.EX2 R152, R152 ;  /* 0x0000009800987308 */ /* 0x000ff00000000800 */
[----:B------:R-:W-:Y:S01]  /*55b0*/  MUFU.EX2 R165, R165 ;  /* 0x000000a500a57308 */ /* 0x000fe20000000800 */
[----:B-1----:R-:W-:Y:S01]  /*55c0*/  FMNMX.FTZ R185, R156, R185, !PT ;  /* 0x000000b99cb97209 */ /* 0x002fe20007810000 */
[----:B------:R-:W-:Y:S01]  /*55d0*/  FFMA.FTZ R156, R172, UR37, -R20 ;  /* 0x00000025ac9c7c23 */ /* 0x000fe20008010814 */
[----:B------:R-:W-:-:S03]  /*55e0*/  FSEL R172, R8, RZ, P4 ;  /* 0x000000ff08ac7208 */ /* 0x000fc60002000000 */
[----:B------:R-:W0:Y:S02]  /*55f0*/  SHFL.BFLY PT, R168, R185, 0x1, 0x1f ;  /* 0x0c201f00b9a87f89 */ /* 0x000e2400000e0000 */
[----:B------:R-:W-:Y:S01]  /*5600*/  MUFU.EX2 R154, R154 ;  /* 0x0000009a009a7308 */ /* 0x000fe20000000800 */
[----:B------:R-:W-:-:S07]  /*5610*/  FADD.FTZ R172, -R172, R5 ;  /* 0x00000005acac7221 */ /* 0x000fce0000010100 */
[----:B------:R1:W-:Y:S08]  /*5620*/  MUFU.EX2 R5, R176 ;  /* 0x000000b000057308 */ /* 0x0003f00000000800 */
[----:B------:R-:W-:Y:S01]  /*5630*/  MUFU.EX2 R169, R169 ;  /* 0x000000a900a97308 */ /* 0x000fe20000000800 */
[----:B0-----:R-:W-:-:S07]  /*5640*/  FMNMX.FTZ R20, R185, R168, !PT ;  /* 0x000000a8b9147209 */ /* 0x001fce0007810000 */
[----:B------:R-:W-:Y:S01]  /*5650*/  MUFU.EX2 R156, R156 ;  /* 0x0000009c009c7308 */ /* 0x000fe20000000800 */
[C---:B------:R-:W-:Y:S01]  /*5660*/  FSETP.NEU.FTZ.AND P2, PT, R20.reuse, -INF , PT ;  /* 0xff8000001400780b */ /* 0x040fe20003f5d000 */
[----:B------:R-:W-:Y:S01]  /*5670*/  FFMA.FTZ R168, R20, R181, -8 ;  /* 0xc100000014a87423 */ /* 0x000fe200000100b5 */
[----:B------:R-:W-:-:S05]  /*5680*/  FMUL.FTZ R181, R172, UR37 ;  /* 0x00000025acb57c20 */ /* 0x000fca0008410000 */
[----:B------:R-:W-:Y:S01]  /*5690*/  MUFU.EX2 R173, R173 ;  /* 0x000000ad00ad7308 */ /* 0x000fe20000000800 */
[----:B------:R-:W-:-:S05]  /*56a0*/  FSEL R172, R168, RZ, P2 ;  /* 0x000000ffa8ac7208 */ /* 0x000fca0001000000 */
[--C-:B------:R-:W-:Y:S01]  /*56b0*/  FFMA.FTZ R168, R155, UR37, -R172.reuse ;  /* 0x000000259ba87c23 */ /* 0x100fe200080108ac */
[----:B------:R-:W-:-:S01]  /*56c0*/  FFMA.FTZ R155, R158, UR37, -R172 ;  /* 0x000000259e9b7c23 */ /* 0x000fc200080108ac */
[--C-:B------:R-:W-:Y:S01]  /*56d0*/  FFMA.FTZ R158, R159, UR37, -R172.reuse ;  /* 0x000000259f9e7c23 */ /* 0x100fe200080108ac */
[----:B------:R-:W-:-:S01]  /*56e0*/  FFMA.FTZ R159, R162, UR37, -R172 ;  /* 0x00000025a29f7c23 */ /* 0x000fc200080108ac */
[--C-:B------:R-:W-:Y:S01]  /*56f0*/  FFMA.FTZ R162, R163, UR37, -R172.reuse ;  /* 0x00000025a3a27c23 */ /* 0x100fe200080108ac */
[----:B------:R-:W-:Y:S01]  /*5700*/  FSEL R163, R20, RZ, P2 ;  /* 0x000000ff14a37208 */ /* 0x000fe20001000000 */
[--C-:B------:R-:W-:Y:S01]  /*5710*/  FFMA.FTZ R21, R21, UR37, -R172.reuse ;  /* 0x0000002515157c23 */ /* 0x100fe200080108ac */
[----:B------:R-:W0:Y:S01]  /*5720*/  MUFU.EX2 R181, R181 ;  /* 0x000000b500b57308 */ /* 0x000e220000000800 */
[----:B-1----:R-:W-:-:S01]  /*5730*/  FFMA.FTZ R176, R166, UR37, -R172 ;  /* 0x00000025a6b07c23 */ /* 0x002fc200080108ac */
        /* <DEDUP_REMOVED lines=12> */
[----:B------:R-:W1:Y:S01]  /*5800*/  MUFU.EX2 R6, R6 ;  /* 0x0000000600067308 */ /* 0x000e620000000800 */
[----:B0-----:R-:W-:-:S04]  /*5810*/  FFMA.FTZ R170, R181, R3, R14 ;  /* 0x00000003b5aa7223 */ /* 0x001fc8000001000e */
[----:B------:R-:W-:-:S03]  /*5820*/  FADD.FTZ R171, R153, R170 ;  /* 0x000000aa99ab7221 */ /* 0x000fc60000010000 */
[----:B------:R-:W0:Y:S01]  /*5830*/  MUFU.EX2 R168, R168 ;  /* 0x000000a800a87308 */ /* 0x000e220000000800 */
[----:B------:R-:W-:-:S07]  /*5840*/  FADD.FTZ R170, R12, R171 ;  /* 0x000000ab0caa7221 */ /* 0x000fce0000010000 */
[----:B------:R-:W2:Y:S01]  /*5850*/  MUFU.EX2 R155, R155 ;  /* 0x0000009b009b7308 */ /* 0x000ea20000000800 */
[----:B-1----:R-:W-:-:S07]  /*5860*/  FFMA.FTZ R3, R6, R4, R21 ;  /* 0x0000000406037223 */ /* 0x002fce0000010015 */
        /* <DEDUP_REMOVED lines=8> */
[----:B------:R0:W3:Y:S01]  /*58f0*/  MUFU.EX2 R180, R167 ;  /* 0x000000a700b47308 */ /* 0x0000e20000000800 */
[----:B--2---:R-:W-:-:S07]  /*5900*/  FADD.FTZ R3, R162, R3 ;  /* 0x00000003a2037221 */ /* 0x004fce0000010000 */
[----:B------:R-:W2:Y:S01]  /*5910*/  MUFU.EX2 R163, R163 ;  /* 0x000000a300a37308 */ /* 0x000ea20000000800 */
[----:B0-----:R-:W-:-:S01]  /*5920*/  FADD.FTZ R167, R157, R170 ;  /* 0x000000aa9da77221 */ /* 0x001fc20000010000 */
[----:B-1----:R-:W-:-:S03]  /*5930*/  FADD.FTZ R3, R176, R3 ;  /* 0x00000003b0037221 */ /* 0x002fc60000010000 */
[----:B------:R-:W-:-:S03]  /*5940*/  FADD.FTZ R170, R10, R167 ;  /* 0x000000a70aaa7221 */ /* 0x000fc60000010000 */
[----:B------:R-:W0:Y:S01]  /*5950*/  MUFU.EX2 R166, R166 ;  /* 0x000000a600a67308 */ /* 0x000e220000000800 */
[----:B------:R-:W-:-:S04]  /*5960*/  FADD.FTZ R167, R161, R170 ;  /* 0x000000aaa1a77221 */ /* 0x000fc80000010000 */
[----:B------:R-:W-:-:S03]  /*5970*/  FADD.FTZ R4, R152, R167 ;  /* 0x000000a798047221 */ /* 0x000fc60000010000 */
[----:B------:R-:W1:Y:S01]  /*5980*/  MUFU.EX2 R174, R174 ;  /* 0x000000ae00ae7308 */ /* 0x000e620000000800 */
[----:B------:R-:W-:-:S01]  /*5990*/  FADD.FTZ R167, R165, R4 ;  /* 0x00000004a5a77221 */ /* 0x000fc20000010000 */
[----:B---3--:R-:W-:-:S03]  /*59a0*/  FADD.FTZ R4, R180, R3 ;  /* 0x00000003b4047221 */ /* 0x008fc60000010000 */
[----:B------:R-:W-:Y:S01]  /*59b0*/  FADD.FTZ R170, R154, R167 ;  /* 0x000000a79aaa7221 */ /* 0x000fe20000010000 */
[----:B--2---:R-:W-:-:S02]  /*59c0*/  FADD.FTZ R3, R163, R4 ;  /* 0x00000004a3037221 */ /* 0x004fc40000010000 */
[----:B------:R-:W2:Y:S01]  /*59d0*/  MUFU.EX2 R175, R175 ;  /* 0x000000af00af7308 */ /* 0x000ea20000000800 */
[----:B------:R-:W-:-:S01]  /*59e0*/  FADD.FTZ R167, R169, R170 ;  /* 0x000000aaa9a77221 */ /* 0x000fc20000010000 */
[----:B0-----:R-:W-:-:S03]  /*59f0*/  FADD.FTZ R3, R166, R3 ;  /* 0x00000003a6037221 */ /* 0x001fc60000010000 */
[----:B------:R-:W-:-:S03]  /*5a00*/  FADD.FTZ R4, R156, R167 ;  /* 0x000000a79c047221 */ /* 0x000fc60000010000 */
[----:B------:R-:W0:Y:S01]  /*5a10*/  MUFU.EX2 R160, R160 ;  /* 0x000000a000a07308 */ /* 0x000e220000000800 */
[----:B-1----:R-:W-:-:S01]  /*5a20*/  FADD.FTZ R3, R174, R3 ;  /* 0x00000003ae037221 */ /* 0x002fc20000010000 */
[----:B------:R-:W-:-:S06]  /*5a30*/  FADD.FTZ R167, R173, R4 ;  /* 0x00000004ada77221 */ /* 0x000fcc0000010000 */
        /* <DEDUP_REMOVED lines=12> */
[----:B--2---:R-:W-:-:S03]  /*5b00*/  FADD.FTZ R167, R182, R3 ;  /* 0x00000003b6a77221 */ /* 0x004fc60000010000 */
[----:B------:R-:W-:Y:S01]  /*5b10*/  FADD.FTZ R3, R5, R4 ;  /* 0x0000000405037221 */ /* 0x000fe20000010000 */
[----:B0-----:R-:W-:-:S01]  /*5b20*/  FADD.FTZ R4, R172, R167 ;  /* 0x000000a7ac047221 */ /* 0x001fc20000010000 */
[----:B------:R-:W-:Y:S06]  /*5b30*/  @!P0 BRA `(.L_x_1019) ;  /* 0x0000000000048947 */ /* 0x000fec0003800000 */
[----:B------:R-:W-:Y:S01]  /*5b40*/  BPT.TRAP 0x1 ;  /* 0x000000040000795c */ /* 0x000fe20000300000 */
.L_x_1019:
        /* <DEDUP_REMOVED lines=159> */
.L_x_1002:
[----:B------:R-:W0:Y:S01]  /*6540*/  LDC R10, c[0x0][0x9e4] ;  /* 0x00027900ff0a7b82 */ /* 0x000e220000000800 */
[----:B------:R-:W-:-:S05]  /*6550*/  VIADD R8, R197, -UR54 ;  /* 0x80000036c5087c36 */ /* 0x000fca0008000000 */
[----:B------:R-:W-:Y:S02]  /*6560*/  R2UR UR6, R8 ;  /* 0x00000000080672ca */ /* 0x000fe400000e0000 */
[----:B0-----:R-:W-:-:S13]  /*6570*/  ISETP.GE.AND P6, PT, R10, 0x1, PT ;  /* 0x000000010a00780c */ /* 0x001fda0003fc6270 */
[----:B------:R-:W-:Y:S05]  /*6580*/  @!P6 BRA `(.L_x_1021) ;  /* 0x000000000044e947 */ /* 0x000fea0003800000 */
        /* <DEDUP_REMOVED lines=9> */
.L_x_1022:
[----:B------:R-:W-:-:S13]  /*6620*/  ISETP.NE.AND P2, PT, R10, 0x1, PT ;  /* 0x000000010a00780c */ /* 0x000fda0003f45270 */
[----:B------:R-:W0:Y:S02]  /*6630*/  @P2 LDC.64 R8, c[0x0][0x9e8] ;  /* 0x00027a00ff082b82 */ /* 0x000e240000000a00 */
[----:B0-----:R-:W-:-:S05]  /*6640*/  @P2 IMAD.HI.U32 R8, R197, R8, RZ ;  /* 0x00000008c5082227 */ /* 0x001fca00078e00ff */
[----:B------:R-:W-:-:S07]  /*6650*/  @P2 SHF.R.U32.HI R197, RZ, R9, R8 ;  /* 0x00000009ffc52219 */ /* 0x000fce0000011608 */
.L_x_1023:
[----:B------:R-:W-:-:S05]  /*6660*/  IMAD R197, R197, R10, RZ ;  /* 0x0000000ac5c57224 */ /* 0x000fca00078e02ff */
[----:B------:R-:W-:-:S13]  /*6670*/  R2UR UR7, R197 ;  /* 0x00000000c50772ca */ /* 0x000fda00000e0000 */
[----:B------:R-:W-:-:S04]  /*6680*/  UISETP.LT.AND UP0, UPT, UR6, UR7, UPT ;  /* 0x000000070600728c */ /* 0x000fc8000bf01270 */
[----:B------:R-:W-:-:S12]  /*6690*/  USEL UR6, UR6, UR7, !UP0 ;  /* 0x0000000706067287 */ /* 0x000fd8000c000000 */
.L_x_1021:
        /* <DEDUP_REMOVED lines=10> */
[----:B------:R-:W-:Y:S01]  /*6740*/  IMAD.MOV.U32 R8, RZ, RZ, R5 ;  /* 0x000000ffff087224 */ /* 0x000fe200078e0005 */
[----:B------:R-:W-:-:S06]  /*6750*/  UMOV UR54, UR52 ;  /* 0x0000003400367c82 */ /* 0x000fcc0008000000 */
.L_x_1034:
[----:B------:R-:W-:Y:S01]  /*6760*/  ISETP.NE.AND P3, PT, RZ, UR43, PT ;  /* 0x0000002bff007c0c */ /* 0x000fe2000bf65270 */
[----:B------:R-:W-:-:S04]  /*6770*/  UISETP.NE.AND UP0, UPT, UR54, 0x1, UPT ;  /* 0x000000013600788c */ /* 0x000fc8000bf05270 */
[----:B------:R-:W-:-:S04]  /*6780*/  USEL UR45, URZ, 0x1, UP0 ;  /* 0x000000013f2d7887 */ /* 0x000fc80008000000 */
[----:B------:R-:W-:-:S04]  /*6790*/  ULOP3.LUT UR45, UR55, UR45, URZ, 0x3c, !UPT ;  /* 0x0000002d372d7292 */ /* 0x000fc8000f8e3c3f */
[----:B------:R-:W-:Y:S08]  /*67a0*/  @P3 BRA `(.L_x_1025) ;  /* 0x0000000000383947 */ /* 0x000ff00003800000 */
[----:B------:R-:W-:Y:S05]  /*67b0*/  @!P0 BRA `(.L_x_1026) ;  /* 0x0000000000048947 */ /* 0x000fea0003800000 */
[----:B------:R-:W-:Y:S01]  /*67c0*/  BPT.TRAP 0x1 ;  /* 0x000000040000795c */ /* 0x000fe20000300000 */
.L_x_1026:
[----:B------:R-:W-:Y:S01]  /*67d0*/  UIADD3 UR6, UR54, 0x1, URZ ;  /* 0x0000000136067890 */ /* 0x000fe2000fffe03f */
[----:B------:R-:W-:-:S03]  /*67e0*/  IMAD.U32 R5, RZ, RZ, UR45 ;  /* 0x0000002dff057e24 */ /* 0x000fc6000f8e00ff */
[----:B------:R-:W-:Y:S02]  /*67f0*/  UISETP.NE.AND UP0, UPT, UR6, 0x2, UPT ;  /* 0x000000020600788c */ /* 0x000fe4000bf05270 */
[----:B------:R-:W-:Y:S02]  /*6800*/  SHF.L.U32 R5, R5, 0x1f, RZ ;  /* 0x0000001f05057819 */ /* 0x000fe400000006ff */
[----:B------:R-:W-:-:S04]  /*6810*/  USEL UR6, UR6, URZ, UP0 ;  /* 0x0000003f06067287 */ /* 0x000fc80008000000 */
[----:B------:R-:W-:-:S09]  /*6820*/  ULEA UR6, UR6, UR41, 0x3 ;  /* 0x0000002906067291 */ /* 0x000fd2000f8e183f */
[----:B------:R0:W1:Y:S01]  /*6830*/  SYNCS.PHASECHK.TRANS64.TRYWAIT P2, [UR6+0x28430], R5 ;  /* 0x02843005ff0075a7 */ /* 0x0000620008040146 */
[----:B------:R-:W-:Y:S05]  /*6840*/  @!P0 BRA `(.L_x_1027) ;  /* 0x0000000000048947 */ /* 0x000fea0003800000 */
[----:B------:R-:W-:Y:S01]  /*6850*/  BPT.TRAP 0x1 ;  /* 0x000000040000795c */ /* 0x000fe20000300000 */
.L_x_1027:
[----:B-1----:R-:W-:Y:S05]  /*6860*/  @P2 BRA `(.L_x_1025) ;  /* 0x0000000000082947 */ /* 0x002fea0003800000 */
[----:B------:R-:W1:Y:S02]  /*6870*/  SYNCS.PHASECHK.TRANS64.TRYWAIT P2, [UR6+0x28430], R5 ;  /* 0x02843005ff0075a7 */ /* 0x000e640008040146 */
[----:B-1----:R-:W-:Y:S05]  /*6880*/  @!P2 BRA `(.L_x_1028) ;  /* 0x000000d4006ca947 */ /* 0x002fea0003800000 */
.L_x_1025:
[----:B-1----:R-:W1:Y:S01]  /*6890*/  S2R R6, SR_TID.X ;  /* 0x0000000000067919 */ /* 0x002e620000002100 */
        /* <DEDUP_REMOVED lines=14> */
[----:B------:R-:W-:Y:S02]  /*6980*/  UIADD3 UR14, UR34, 0x6, URZ ;  /* 0x00000006220e7890 */ /* 0x000fe4000fffe03f */
[----:B------:R-:W-:-:S02]  /*6990*/  UIADD3 UR18, UR34, 0x200, URZ ;  /* 0x0000020022127890 */ /* 0x000fc4000fffe03f */
[----:B------:R-:W-:Y:S02]  /*69a0*/  UIADD3 UR22, UR34, 0x202, URZ ;  /* 0x0000020222167890 */ /* 0x000fe4000fffe03f */
[----:B------:R-:W-:Y:S02]  /*69b0*/  UIADD3 UR26, UR34, 0x204, URZ ;  /* 0x00000204221a7890 */ /* 0x000fe4000fffe03f */
[----:B------:R-:W-:Y:S01]  /*69c0*/  UIADD3 UR30, UR34, 0x206, URZ ;  /* 0x00000206221e7890 */ /* 0x000fe2000fffe03f */
[----:B-1----:R-:W-:-:S05]  /*69d0*/  SHF.R.U32.HI R6, RZ, 0x7, R6 ;  /* 0x00000007ff067819 */ /* 0x002fca0000011606 */
[----:B0-----:R-:W-:-:S05]  /*69e0*/  VIADD R5, R6, 0x8 ;  /* 0x0000000806057836 */ /* 0x001fca0000000000 */
        /* <DEDUP_REMOVED lines=28> */
.L_x_1030:
[----:B------:R-:W-:Y:S01]  /*6bb0*/  ULEA UR6, UR54, UR41, 0x3 ;  /* 0x0000002936067291 */ /* 0x000fe2000f8e183f */
[----:B------:R-:W-:-:S05]  /*6bc0*/  IMAD.U32 R5, RZ, RZ, UR55 ;  /* 0x00000037ff057e24 */ /* 0x000fca000f8e00ff */
[----:B------:R-:W-:-:S04]  /*6bd0*/  SHF.L.U32 R5, R5, 0x1f, RZ ;  /* 0x0000001f05057819 */ /* 0x000fc800000006ff */
[----:B------:R0:W1:Y:S01]  /*6be0*/  SYNCS.PHASECHK.TRANS64.TRYWAIT P2, [UR6+0x28450], R5 ;  /* 0x02845005ff0075a7 */ /* 0x0000620008040146 */
[----:B------:R-:W-:Y:S05]  /*6bf0*/  @!P0 BRA `(.L_x_1031) ;  /* 0x0000000000048947 */ /* 0x000fea0003800000 */
[----:B------:R-:W-:Y:S01]  /*6c00*/  BPT.TRAP 0x1 ;  /* 0x000000040000795c */ /* 0x000fe20000300000 */
.L_x_1031:
[----:B-1----:R-:W-:Y:S05]  /*6c10*/  @P2 BRA `(.L_x_1029) ;  /* 0x0000000000082947 */ /* 0x002fea0003800000 */
[----:B------:R-:W1:Y:S02]  /*6c20*/  SYNCS.PHASECHK.TRANS64.TRYWAIT P2, [UR6+0x28450], R5 ;  /* 0x02845005ff0075a7 */ /* 0x000e640008040146 */
[----:B-1----:R-:W-:Y:S05]  /*6c30*/  @!P2 BRA `(.L_x_1032) ;  /* 0x000000d00098a947 */ /* 0x002fea0003800000 */
.L_x_1029:
[----:B------:R-:W-:Y:S01]  /*6c40*/  UIADD3 UR6, UR41, 0x8000, URZ ;  /* 0x0000800029067890 */ /* 0x000fe2000fffe03f */
[----:B------:R-:W-:Y:S01]  /*6c50*/  WARPGROUP.ARRIVE ;  /* 0x00000000000079c5 */ /* 0x000fe20000000000 */
[----:B------:R-:W-:Y:S01]  /*6c60*/  UMOV UR7, 0x80000020 ;  /* 0x8000002000077882 */ /* 0x000fe20000000000 */
[----:B-1----:R-:W-:Y:S01]  /*6c70*/  FMNMX.FTZ R6, R152, R8, !PT ;  /* 0x0000000898067209 */ /* 0x002fe20007810000 */
[----:B------:R-:W-:Y:S01]  /*6c80*/  USHF.R.U32.HI UR6, URZ, 0x4, UR6 ;  /* 0x000000043f067899 */ /* 0x000fe20008011606 */
[----:B------:R-:W-:Y:S02]  /*6c90*/  FMNMX.FTZ R10, R154, R9, !PT ;  /* 0x000000099a0a7209 */ /* 0x000fe40007810000 */
[----:B------:R-:W1:Y:S01]  /*6ca0*/  S2R R197, SR_TID.X ;  /* 0x0000000000c57919 */ /* 0x000e620000002100 */
[----:B0-----:R-:W-:Y:S01]  /*6cb0*/  FMNMX.FTZ R5, R153, R6, !PT ;  /* 0x0000000699057209 */ /* 0x001fe20007810000 */
        /* <DEDUP_REMOVED lines=12> */
[----:B------:R-:W-:Y:S01]  /*6d80*/  FMNMX.FTZ R11, R163, R10, !PT ;  /* 0x0000000aa30b7209 */ /* 0x000fe20007810000 */
        /* <DEDUP_REMOVED lines=22> */
[----:B-1----:R-:W-:Y:S01]  /*6ef0*/  SHF.R.U32.HI R197, RZ, 0x7, R197 ;  /* 0x00000007ffc57819 */ /* 0x002fe200000116c5 */
[----:B------:R-:W0:Y:S04]  /*6f00*/  SHFL.BFLY PT, R6, R11, 0x2, 0x1f ;  /* 0x0c401f000b067f89 */ /* 0x000e2800000e0000 */
[----:B------:R-:W1:Y:S01]  /*6f10*/  SHFL.BFLY PT, R5, R10, 0x2, 0x1f ;  /* 0x0c401f000a057f89 */ /* 0x000e6200000e0000 */
[----:B0-----:R-:W-:-:S02]  /*6f20*/  FMNMX.FTZ R12, R11, R6, !PT ;  /* 0x000000060b0c7209 */ /* 0x001fc40007810000 */
[----:B-1----:R-:W-:-:S03]  /*6f30*/  FMNMX.FTZ R13, R10, R5, !PT ;  /* 0x000000050a0d7209 */ /* 0x002fc60007810000 */
[----:B------:R-:W0:Y:S04]  /*6f40*/  SHFL.BFLY PT, R5, R12, 0x1, 0x1f ;  /* 0x0c201f000c057f89 */ /* 0x000e2800000e0000 */
[----:B------:R-:W1:Y:S01]  /*6f50*/  SHFL.BFLY PT, R6, R13, 0x1, 0x1f ;  /* 0x0c201f000d067f89 */ /* 0x000e6200000e0000 */
[----:B0-----:R-:W-:Y:S02]  /*6f60*/  FMNMX.FTZ R5, R12, R5, !PT ;  /* 0x000000050c057209 */ /* 0x001fe40007810000 */
[----:B-1----:R-:W-:-:S03]  /*6f70*/  FMNMX.FTZ R6, R13, R6, !PT ;  /* 0x000000060d067209 */ /* 0x002fc60007810000 */
        /* <DEDUP_REMOVED lines=18> */
[--C-:B------:R-:W-:Y:S01]  /*70a0*/  FFMA.FTZ R152, R168, UR37, -R188.reuse ;  /* 0x00000025a8987c23 */ /* 0x100fe200080108bc */
[----:B------:R-:W-:Y:S01]  /*70b0*/  MUFU.EX2 R10, R10 ;  /* 0x0000000a000a7308 */ /* 0x000fe20000000800 */
[----:B------:R-:W-:-:S01]  /*70c0*/  FFMA.FTZ R13, R157, UR37, -R188 ;  /* 0x000000259d0d7c23 */ /* 0x000fc200080108bc */
[--C-:B------:R-:W-:Y:S01]  /*70d0*/  FFMA.FTZ R154, R154, UR37, -R172.reuse ;  /* 0x000000259a9a7c23 */ /* 0x100fe200080108ac */
[----:B------:R-:W-:-:S01]  /*70e0*/  FFMA.FTZ R155, R155, UR37, -R172 ;  /* 0x000000259b9b7c23 */ /* 0x000fc200080108ac */
[--C-:B------:R-:W-:Y:S01]  /*70f0*/  FFMA.FTZ R168, R158, UR37, -R172.reuse ;  /* 0x000000259ea87c23 */ /* 0x100fe200080108ac */
[----:B------:R-:W-:-:S01]  /*7100*/  FFMA.FTZ R169, R159, UR37, -R172 ;  /* 0x000000259fa97c23 */ /* 0x000fc200080108ac */
[----:B------:R-:W-:Y:S01]  /*7110*/  FFMA.FTZ R14, R160, UR37, -R188 ;  /* 0x00000025a00e7c23 */ /* 0x000fe200080108bc */
[----:B------:R-:W-:-:S01]  /*7120*/  FFMA.FTZ R158, R162, UR37, -R172 ;  /* 0x00000025a29e7c23 */ /* 0x000fc200080108ac */
[----:B------:R-:W0:Y:S01]  /*7130*/  MUFU.EX2 R11, R11 ;  /* 0x0000000b000b7308 */ /* 0x000e220000000800 */
[----:B------:R-:W-:-:S01]  /*7140*/  FFMA.FTZ R15, R161, UR37, -R188 ;  /* 0x00000025a10f7c23 */ /* 0x000fc200080108bc */
[----:B------:R-:W-:Y:S01]  /*7150*/  FFMA.FTZ R159, R163, UR37, -R172 ;  /* 0x00000025a39f7c23 */ /* 0x000fe200080108ac */
[----:B------:R-:W-:-:S01]  /*7160*/  FFMA.FTZ R20, R164, UR37, -R188 ;  /* 0x00000025a4147c23 */ /* 0x000fc200080108bc */
[--C-:B------:R-:W-:Y:S01]  /*7170*/  FFMA.FTZ R166, R166, UR37, -R172.reuse ;  /* 0x00000025a6a67c23 */ /* 0x100fe200080108ac */
[----:B------:R-:W-:-:S01]  /*7180*/  FFMA.FTZ R163, R171, UR37, -R172 ;  /* 0x00000025aba37c23 */ /* 0x000fc200080108ac */
[----:B------:R-:W-:Y:S01]  /*7190*/  FFMA.FTZ R21, R165, UR37, -R188 ;  /* 0x00000025a5157c23 */ /* 0x000fe200080108bc */
        /* <DEDUP_REMOVED lines=10> */
[----:B0-----:R-:W-:-:S01]  /*7240*/  FFMA.FTZ R3, R8, R3, R11 ;  /* 0x0000000308037223 */ /* 0x001fc2000001000b */
[----:B------:R-:W-:Y:S01]  /*7250*/  FFMA.FTZ R179, R179, UR37, -R172 ;  /* 0x00000025b3b37c23 */ /* 0x000fe200080108ac */
[----:B------:R-:W-:-:S01]  /*7260*/  FFMA.FTZ R164, R180, UR37, -R188 ;  /* 0x00000025b4a47c23 */ /* 0x000fc200080108bc */
[----:B------:R-:W-:Y:S01]  /*7270*/  FFMA.FTZ R182, R182, UR37, -R172 ;  /* 0x00000025b6b67c23 */ /* 0x000fe200080108ac */
[----:B------:R-:W-:-:S01]  /*7280*/  FADD.FTZ R3, R10, R3 ;  /* 0x000000030a037221 */ /* 0x000fc20000010000 */
[----:B------:R-:W-:Y:S01]  /*7290*/  FFMA.FTZ R165, R181, UR37, -R188 ;  /* 0x00000025b5a57c23 */ /* 0x000fe200080108bc */
[----:B------:R-:W-:-:S01]  /*72a0*/  FFMA.FTZ R172, R183, UR37, -R172 ;  /* 0x00000025b7ac7c23 */ /* 0x000fc200080108ac */
[----:B------:R-:W0:Y:S01]  /*72b0*/  MUFU.EX2 R12, R12 ;  /* 0x0000000c000c7308 */ /* 0x000e220000000800 */
[----:B-1----:R-:W-:-:S07]  /*72c0*/  FFMA.FTZ R4, R9, R4, R154 ;  /* 0x0000000409047223 */ /* 0x002fce000001009a */
[----:B------:R-:W1:Y:S01]  /*72d0*/  MUFU.EX2 R168, R168 ;  /* 0x000000a800a87308 */ /* 0x000e620000000800 */
[----:B--2---:R-:W-:-:S07]  /*72e0*/  FADD.FTZ R171, R155, R4 ;  /* 0x000000049bab7221 */ /* 0x004fce0000010000 */
[----:B------:R-:W2:Y:S01]  /*72f0*/  MUFU.EX2 R13, R13 ;  /* 0x0000000d000d7308 */ /* 0x000ea20000000800 */
[----:B0-----:R-:W-:-:S07]  /*7300*/  FADD.FTZ R4, R12, R3 ;  /* 0x000000030c047221 */ /* 0x001fce0000010000 */
[----:B------:R-:W-:Y:S01]  /*7310*/  MUFU.EX2 R169, R169 ;  /* 0x000000a900a97308 */ /* 0x000fe20000000800 */
[----:B-1----:R-:W-:-:S01]  /*7320*/  FADD.FTZ R170, R168, R171 ;  /* 0x000000aba8aa7221 */ /* 0x002fc20000010000 */
[----:B------:R-:W-:-:S06]  /*7330*/  IADD3 R171, -R197, 0xb, RZ ;  /* 0x0000000bc5ab7810 */ /* 0x000fcc0007ffe1ff */
[----:B------:R-:W0:Y:S01]  /*7340*/  MUFU.EX2 R14, R14 ;  /* 0x0000000e000e7308 */ /* 0x000e220000000800 */
[----:B--2---:R-:W-:-:S07]  /*7350*/  FADD.FTZ R3, R13, R4 ;  /* 0x000000040d037221 */ /* 0x004fce0000010000 */
[----:B------:R-:W-:Y:S08]  /*7360*/  MUFU.EX2 R158, R158 ;  /* 0x0000009e009e7308 */ /* 0x000ff00000000800 */
[----:B------:R-:W1:Y:S01]  /*7370*/  MUFU.EX2 R15, R15 ;  /* 0x0000000f000f7308 */ /* 0x000e620000000800 */
[----:B0-----:R-:W-:-:S07]  /*7380*/  FADD.FTZ R4, R14, R3 ;  /* 0x000000030e047221 */ /* 0x001fce0000010000 */
[----:B------:R-:W-:Y:S08]  /*7390*/  MUFU.EX2 R159, R159 ;  /* 0x0000009f009f7308 */ /* 0x000ff00000000800 */
[----:B------:R-:W0:Y:S01]  /*73a0*/  MUFU.EX2 R20, R20 ;  /* 0x0000001400147308 */ /* 0x000e220000000800 */
[----:B-1----:R-:W-:-:S07]  /*73b0*/  FADD.FTZ R3, R15, R4 ;  /* 0x000000040f037221 */ /* 0x002fce0000010000 */
[----:B------:R-:W-:Y:S08]  /*73c0*/  MUFU.EX2 R166, R166 ;  /* 0x000000a600a67308 */ /* 0x000ff00000000800 */
[----:B------:R-:W1:Y:S01]  /*73d0*/  MUFU.EX2 R21, R21 ;  /* 0x0000001500157308 */ /* 0x000e620000000800 */
[----:B0-----:R-:W-:-:S07]  /*73e0*/  FADD.FTZ R4, R20, R3 ;  /* 0x0000000314047221 */ /* 0x001fce0000010000 */
[----:B------:R0:W2:Y:S08]  /*73f0*/  MUFU.EX2 R173, R167 ;  /* 0x000000a700ad7308 */ /* 0x0000b00000000800 */
[----:B------:R-:W3:Y:S01]  /*7400*/  MUFU.EX2 R152, R152 ;  /* 0x0000009800987308 */ /* 0x000ee20000000800 */
[----:B0-----:R-:W-:-:S01]  /*7410*/  FADD.FTZ R167, R169, R170 ;  /* 0x000000aaa9a77221 */ /* 0x001fc20000010000 */
[----:B-1----:R-:W-:-:S03]  /*7420*/  FADD.FTZ R3, R21, R4 ;  /* 0x0000000415037221 */ /* 0x002fc60000010000 */
[----:B------:R-:W-:-:S03]  /*7430*/  FADD.FTZ R170, R158, R167 ;  /* 0x000000a79eaa7221 */ /* 0x000fc60000010000 */
[----:B------:R-:W0:Y:S01]  /*7440*/  MUFU.EX2 R162, R162 ;  /* 0x000000a200a27308 */ /* 0x000e220000000800 */
[----:B------:R-:W-:-:S04]  /*7450*/  FADD.FTZ R167, R159, R170 ;  /* 0x000000aa9fa77221 */ /* 0x000fc80000010000 */
[----:B------:R-:W-:-:S03]  /*7460*/  FADD.FTZ R167, R166, R167 ;  /* 0x000000a7a6a77221 */ /* 0x000fc60000010000 */
[----:B------:R-:W1:Y:S01]  /*7470*/  MUFU.EX2 R153, R153 ;  /* 0x0000009900997308 */ /* 0x000e620000000800 */
[----:B--2---:R-:W-:-:S01]  /*7480*/  FADD.FTZ R167, R173, R167 ;  /* 0x000000a7ada77221 */ /* 0x004fc20000010000 */
[----:B---3--:R-:W-:-:S06]  /*7490*/  FADD.FTZ R4, R152, R3 ;  /* 0x0000000398047221 */ /* 0x008fcc0000010000 */
[----:B------:R-:W2:Y:S01]  /*74a0*/  MUFU.EX2 R163, R163 ;  /* 0x000000a300a37308 */ /* 0x000ea20000000800 */
[----:B0-----:R-:W-:-:S07]  /*74b0*/  FADD.FTZ R170, R162, R167 ;  /* 0x000000a7a2aa7221 */ /* 0x001fce0000010000 */
[----:B------:R-:W0:Y:S01]  /*74c0*/  MUFU.EX2 R156, R156 ;  /* 0x0000009c009c7308 */ /* 0x000e220000000800 */
[----:B-1----:R-:W-:-:S07]  /*74d0*/  FADD.FTZ R167, R153, R4 ;  /* 0x0000000499a77221 */ /* 0x002fce0000010000 */
[----:B------:R1:W3:Y:S01]  /*74e0*/  MUFU.EX2 R177, R174 ;  /* 0x000000ae00b17308 */ /* 0x0002e20000000800 */
[----:B--2---:R-:W-:-:S07]  /*74f0*/  FADD.FTZ R170, R163, R170 ;  /* 0x000000aaa3aa7221 */ /* 0x004fce0000010000 */
[----:B------:R-:W-:Y:S01]  /*7500*/  MUFU.EX2 R157, R157 ;  /* 0x0000009d009d7308 */ /* 0x000fe20000000800 */
[----:B-1----:R-:W-:Y:S02]  /*7510*/  IMAD.U32 R174, RZ, RZ, UR52 ;  /* 0x00000034ffae7e24 */ /* 0x002fe4000f8e00ff */
[----:B0-----:R-:W-:-:S03]  /*7520*/  FADD.FTZ R4, R156, R167 ;  /* 0x000000a79c047221 */ /* 0x001fc60000010000 */
[----:B------:R-:W-:Y:S02]  /*7530*/  @!P1 LEA R174, R174, UR41, 0x3 ;  /* 0x00000029aeae9c11 */ /* 0x000fe4000f8e18ff */
[----:B------:R-:W0:Y:S01]  /*7540*/  MUFU.EX2 R175, R175 ;  /* 0x000000af00af7308 */ /* 0x000e220000000800 */
[----:B---3--:R-:W-:-:S02]  /*7550*/  FADD.FTZ R170, R177, R170 ;  /* 0x000000aab1aa7221 */ /* 0x008fc40000010000 */
[----:B------:R-:W-:-:S05]  /*7560*/  @!P1 VIADD R3, R174, 0x28440 ;  /* 0x00028440ae039836 */ /* 0x000fca0000000000 */
[----:B------:R-:W-:Y:S01]  /*7570*/  MUFU.EX2 R160, R160 ;  /* 0x000000a000a07308 */ /* 0x000fe20000000800 */
[----:B------:R-:W-:-:S07]  /*7580*/  @!P1 PRMT R3, RZ, 0x654, R3 ;  /* 0x00000654ff039816 */ /* 0x000fce0000000003 */
[----:B------:R-:W1:Y:S01]  /*7590*/  MUFU.EX2 R178, R178 ;  /* 0x000000b200b27308 */ /* 0x000e620000000800 */
[----:B0-----:R-:W-:-:S07]  /*75a0*/  FADD.FTZ R170, R175, R170 ;  /* 0x000000aaafaa7221 */ /* 0x001fce0000010000 */
[----:B------:R-:W-:Y:S08]  /*75b0*/  MUFU.EX2 R161, R161 ;  /* 0x000000a100a17308 */ /* 0x000ff00000000800 */
[----:B------:R-:W0:Y:S01]  /*75c0*/  MUFU.EX2 R179, R179 ;  /* 0x000000b300b37308 */ /* 0x000e220000000800 */
[----:B-1----:R-:W-:-:S07]  /*75d0*/  FADD.FTZ R170, R178, R170 ;  /* 0x000000aab2aa7221 */ /* 0x002fce0000010000 */
[----:B------:R-:W-:Y:S08]  /*75e0*/  MUFU.EX2 R164, R164 ;  /* 0x000000a400a47308 */ /* 0x000ff00000000800 */
[----:B------:R-:W-:Y:S01]  /*75f0*/  MUFU.EX2 R165, R165 ;  /* 0x000000a500a57308 */ /* 0x000fe20000000800 */
[----:B0-----:R-:W-:-:S07]  /*7600*/  FADD.FTZ R170, R179, R170 ;  /* 0x000000aab3aa7221 */ /* 0x001fce0000010000 */
[----:B------:R-:W-:Y:S01]  /*7610*/  MUFU.EX2 R172, R172 ;  /* 0x000000ac00ac7308 */ /* 0x000fe20000000800 */
[----:B------:R-:W-:Y:S02]  /*7620*/  WARPGROUP.DEPBAR.LE gsb0, 0x0 ;  /* 0x00008000000079c5 */ /* 0x000fe40000010000 */
[----:B------:R0:W-:Y:S06]  /*7630*/  BAR.ARV R171, 0x100 ;  /* 0x000400ab0000751d */ /* 0x0001ec0000002000 */
[----:B------:R1:W-:Y:S01]  /*7640*/  @!P1 SYNCS.ARRIVE.TRANS64.RED.A1T0 RZ, [R3+URZ], RZ ;  /* 0x000000ff03ff99a7 */ /* 0x0003e2000810043f */
[----:B0-----:R-:W0:Y:S01]  /*7650*/  MUFU.EX2 R171, R182 ;  /* 0x000000b600ab7308 */ /* 0x001e220000000800 */
[----:B-1----:R-:W-:-:S04]  /*7660*/  FADD.FTZ R3, R157, R4 ;  /* 0x000000049d037221 */ /* 0x002fc80000010000 */
[----:B------:R-:W-:-:S04]  /*7670*/  FADD.FTZ R4, R160, R3 ;  /* 0x00000003a0047221 */ /* 0x000fc80000010000 */
[----:B------:R-:W-:Y:S01]  /*7680*/  FADD.FTZ R3, R161, R4 ;  /* 0x00000004a1037221 */ /* 0x000fe20000010000 */
[----:B0-----:R-:W-:-:S03]  /*7690*/  FADD.FTZ R170, R171, R170 ;  /* 0x000000aaabaa7221 */ /* 0x001fc60000010000 */
[----:B------:R-:W-:-:S04]  /*76a0*/  FADD.FTZ R4, R164, R3 ;  /* 0x00000003a4047221 */ /* 0x000fc80000010000 */
[----:B------:R-:W-:Y:S01]  /*76b0*/  FADD.FTZ R3, R165, R4 ;  /* 0x00000004a5037221 */ /* 0x000fe20000010000 */
[----:B------:R-:W-:-:S01]  /*76c0*/  FADD.FTZ R4, R172, R170 ;  /* 0x000000aaac047221 */ /* 0x000fc20000010000 */
[----:B------:R-:W-:Y:S06]  /*76d0*/  @!P0 BRA `(.L_x_1033) ;  /* 0x0000000000048947 */ /* 0x000fec0003800000 */
[----:B------:R-:W-:Y:S01]  /*76e0*/  BPT.TRAP 0x1 ;  /* 0x000000040000795c */ /* 0x000fe20000300000 */
.L_x_1033:
        /* <DEDUP_REMOVED lines=155> */
.L_x_1024:
[----:B------:R-:W-:-:S13]  /*80a0*/  ISETP.GE.AND P2, PT, R7, UR38, PT ;  /* 0x0000002607007c0c */ /* 0x000fda000bf46270 */
[----:B------:R-:W-:Y:S05]  /*80b0*/  @!P2 BRA `(.L_x_1035) ;  /* 0x000000240008a947 */ /* 0x000fea0003800000 */
[----:B------:R-:W-:Y:S01]  /*80c0*/  IMAD.IADD R11, R16, 0x1, -R17 ;  /* 0x00000001100b7824 */ /* 0x000fe200078e0a11 */
[----:B------:R-:W-:Y:S01]  /*80d0*/  UMOV UR56, UR52 ;  /* 0x0000003400387c82 */ /* 0x000fe20008000000 */
[----:B------:R-:W-:Y:S01]  /*80e0*/  IMAD.MOV.U32 R10, RZ, RZ, R6 ;  /* 0x000000ffff0a7224 */ /* 0x000fe200078e0006 */
[----:B------:R-:W-:Y:S01]  /*80f0*/  UMOV UR57, UR45 ;  /* 0x0000002d00397c82 */ /* 0x000fe20008000000 */
[----:B------:R-:W-:Y:S01]  /*8100*/  IMAD.MOV.U32 R8, RZ, RZ, R5 ;  /* 0x000000ffff087224 */ /* 0x000fe200078e0005 */
[C-C-:B------:R-:W-:Y:S01]  /*8110*/  IADD3 R13, R11.reuse, 0x8, R0.reuse ;  /* 0x000000080b0d7810 */ /* 0x140fe20007ffe000 */
[----:B------:R-:W-:Y:S01]  /*8120*/  IMAD.IADD R11, R11, 0x1, R0 ;  /* 0x000000010b0b7824 */ /* 0x000fe200078e0200 */
[----:B------:R-:W-:Y:S01]  /*8130*/  ULDC UR52, c[0x0][0x9e4] ;  /* 0x0002790000347ab9 */ /* 0x000fe20000000800 */
[----:B------:R-:W-:Y:S01]  /*8140*/  ULDC UR54, c[0x0][0x9dc] ;  /* 0x0002770000367ab9 */ /* 0x000fe20000000800 */
[----:B------:R-:W-:Y:S01]  /*8150*/  LOP3.LUT R9, RZ, R13, RZ, 0x33, !PT ;  /* 0x0000000dff097212 */ /* 0x000fe200078e33ff */
[----:B------:R-:W-:-:S06]  /*8160*/  ULDC UR53, c[0x0][0x9e0] ;  /* 0x0002780000357ab9 */ /* 0x000fcc0000000800 */
.L_x_1053:
[----:B------:R-:W-:Y:S01]  /*8170*/  ISETP.NE.AND P3, PT, RZ, UR43, PT ;  /* 0x0000002bff007c0c */ /* 0x000fe2000bf65270 */
[----:B------:R-:W-:-:S04]  /*8180*/  UISETP.NE.AND UP0, UPT, UR56, 0x1, UPT ;  /* 0x000000013800788c */ /* 0x000fc8000bf05270 */
[----:B------:R-:W-:-:S04]  /*8190*/  USEL UR45, URZ, 0x1, UP0 ;  /* 0x000000013f2d7887 */ /* 0x000fc80008000000 */
[----:B------:R-:W-:-:S04]  /*81a0*/  ULOP3.LUT UR45, UR57, UR45, URZ, 0x3c, !UPT ;  /* 0x0000002d392d7292 */ /* 0x000fc8000f8e3c3f */
[----:B------:R-:W-:Y:S08]  /*81b0*/  @P3 BRA `(.L_x_1036) ;  /* 0x0000000000383947 */ /* 0x000ff00003800000 */
[----:B------:R-:W-:Y:S05]  /*81c0*/  @!P0 BRA `(.L_x_1037) ;  /* 0x0000000000048947 */ /* 0x000fea0003800000 */
[----:B------:R-:W-:Y:S01]  /*81d0*/  BPT.TRAP 0x1 ;  /* 0x000000040000795c */ /* 0x000fe20000300000 */
.L_x_1037:
        /* <DEDUP_REMOVED lines=9> */
.L_x_1038:
[----:B-1----:R-:W-:Y:S05]  /*8270*/  @P2 BRA `(.L_x_1036) ;  /* 0x0000000000082947 */ /* 0x002fea0003800000 */
[----:B------:R-:W1:Y:S02]  /*8280*/  SYNCS.PHASECHK.TRANS64.TRYWAIT P2, [UR6+0x28430], R5 ;  /* 0x02843005ff0075a7 */ /* 0x000e640008040146 */
[----:B-1----:R-:W-:Y:S05]  /*8290*/  @!P2 BRA `(.L_x_1039) ;  /* 0x000000bc0018a947 */ /* 0x002fea0003800000 */
.L_x_1036:
        /* <DEDUP_REMOVED lines=50> */
.L_x_1041:
[----:B------:R-:W-:Y:S01]  /*85c0*/  ULEA UR6, UR56, UR41, 0x3 ;  /* 0x0000002938067291 */ /* 0x000fe2000f8e183f */
[----:B------:R-:W-:-:S05]  /*85d0*/  IMAD.U32 R5, RZ, RZ, UR57 ;  /* 0x00000039ff057e24 */ /* 0x000fca000f8e00ff */
[----:B------:R-:W-:-:S04]  /*85e0*/  SHF.L.U32 R5, R5, 0x1f, RZ ;  /* 0x0000001f05057819 */ /* 0x000fc800000006ff */
[----:B------:R0:W1:Y:S01]  /*85f0*/  SYNCS.PHASECHK.TRANS64.TRYWAIT P2, [UR6+0x28450], R5 ;  /* 0x02845005ff0075a7 */ /* 0x0000620008040146 */
[----:B------:R-:W-:Y:S05]  /*8600*/  @!P0 BRA `(.L_x_1042) ;  /* 0x0000000000048947 */ /* 0x000fea0003800000 */
[----:B------:R-:W-:Y:S01]  /*8610*/  BPT.TRAP 0x1 ;  /* 0x000000040000795c */ /* 0x000fe20000300000 */
.L_x_1042:
[----:B-1----:R-:W-:Y:S05]  /*8620*/  @P2 BRA `(.L_x_1040) ;  /* 0x0000000000082947 */ /* 0x002fea0003800000 */
[----:B------:R-:W1:Y:S02]  /*8630*/  SYNCS.PHASECHK.TRANS64.TRYWAIT P2, [UR6+0x28450], R5 ;  /* 0x02845005ff0075a7 */ /* 0x000e640008040146 */
[----:B-1----:R-:W-:Y:S05]  /*8640*/  @!P2 BRA `(.L_x_1043) ;  /* 0x000000b80044a947 */ /* 0x002fea0003800000 */
.L_x_1040:
[----:B------:R-:W-:Y:S01]  /*8650*/  UIADD3 UR6, UR41, 0x8000, URZ ;  /* 0x0000800029067890 */ /* 0x000fe2000fffe03f */
[----:B------:R-:W-:Y:S01]  /*8660*/  WARPGROUP.ARRIVE ;  /* 0x00000000000079c5 */ /* 0x000fe20000000000 */
[----:B------:R-:W-:-:S05]  /*8670*/  UMOV UR7, 0x80000020 ;  /* 0x8000002000077882 */ /* 0x000fca0000000000 */
[----:B-1----:R-:W1:Y:S01]  /*8680*/  S2R R6, SR_TID.X ;  /* 0x0000000000067919 */ /* 0x002e620000002100 */
[----:B------:R-:W-:Y:S01]  /*8690*/  USHF.R.U32.HI UR6, URZ, 0x4, UR6 ;  /* 0x000000043f067899 */ /* 0x000fe20008011606 */
[----:B0-----:R-:W-:Y:S02]  /*86a0*/  IMAD.U32 R5, RZ, RZ, UR55 ;  /* 0x00000037ff057e24 */ /* 0x001fe4000f8e00ff */
[----:B------:R-:W-:Y:S01]  /*86b0*/  IMAD.SHL.U32 R21, R7, 0x40, RZ ;  /* 0x0000004007157824 */ /* 0x000fe200078e00ff */
        /* <DEDUP_REMOVED lines=9> */
[----:B-1----:R-:W-:-:S04]  /*8750*/  SHF.R.U32.HI R6, RZ, 0x7, R6 ;  /* 0x00000007ff067819 */ /* 0x002fc80000011606 */
[----:B------:R-:W-:Y:S02]  /*8760*/  IADD3 R12, -R6, 0xb, RZ ;  /* 0x0000000b060c7810 */ /* 0x000fe40007ffe1ff */
[----:B------:R-:W-:Y:S01]  /*8770*/  IADD3 R6, R16, 0x1, -R21 ;  /* 0x0000000110067810 */ /* 0x000fe20007ffe815 */
[----:B------:R-:W-:Y:S02]  /*8780*/  WARPGROUP.DEPBAR.LE gsb0, 0x0 ;  /* 0x00008000000079c5 */ /* 0x000fe40000010000 */
[----:B------:R-:W-:-:S15]  /*8790*/  WARPGROUP.ARRIVE ;  /* 0x00000000000079c5 */ /* 0x000fde0000000000 */
[----:B------:R-:W-:-:S01]  /*87a0*/  NOP ;  /* 0x0000000000007918 */ /* 0x000fc20000000000 */
[----:B------:R-:W-:Y:S01]  /*87b0*/  QGMMA.64x256x32.F32.E4M3.E4M3 R24, R184, gdesc[UR4], R24, gsb0 ;  /* 0x03e00004b8187df3 */ /* 0x000fe20008000818 */
[----:B------:R-:W-:Y:S02]  /*87c0*/  ULOP3.LUT UR6, URZ, UR54, URZ, 0x33, !UPT ;  /* 0x000000363f067292 */ /* 0x000fe4000f8e333f */
[----:B------:R-:W-:Y:S02]  /*87d0*/  WARPGROUP.DEPBAR.LE gsb0, 0x0 ;  /* 0x00008000000079c5 */ /* 0x000fe40000010000 */
[----:B------:R0:W-:Y:S06]  /*87e0*/  BAR.ARV R12, 0x100 ;  /* 0x0004000c0000751d */ /* 0x0001ec0000002000 */
[----:B------:R1:W-:Y:S02]  /*87f0*/  @!P1 SYNCS.ARRIVE.TRANS64.RED.A1T0 RZ, [R5+URZ], RZ ;  /* 0x000000ff05ff99a7 */ /* 0x0003e4000810043f */
[----:B-1----:R-:W-:-:S04]  /*8800*/  IMAD.IADD R5, R6, 0x1, -R17 ;  /* 0x0000000106057824 */ /* 0x002fc800078e0a11 */
[----:B------:R-:W-:-:S04]  /*8810*/  IMAD R5, R2, -0x2, R5 ;  /* 0xfffffffe02057824 */ /* 0x000fc800078e0205 */
[C---:B------:R-:W-:Y:S02]  /*8820*/  VIADD R185, R5.reuse, UR53 ;  /* 0x0000003505b97c36 */ /* 0x040fe40008000000 */
[----:B------:R-:W-:Y:S02]  /*8830*/  VIADD R187, R5, UR6 ;  /* 0x0000000605bb7c36 */ /* 0x000fe40008000000 */
[C---:B------:R-:W-:Y:S02]  /*8840*/  IMAD.IADD R5, R0.reuse, 0x1, R185 ;  /* 0x0000000100057824 */ /* 0x040fe400078e02b9 */
[----:B------:R-:W-:Y:S01]  /*8850*/  IMAD.IADD R6, R0, 0x1, R187 ;  /* 0x0000000100067824 */ /* 0x000fe200078e02bb */
[----:B0-----:R-:W-:Y:S06]  /*8860*/  @!P6 BRA `(.L_x_1044) ;  /* 0x00000000005ce947 */ /* 0x001fec0003800000 */
[----:B------:R-:W-:Y:S01]  /*8870*/  ISETP.GT.AND P2, PT, R11, -0x1, PT ;  /* 0xffffffff0b00780c */ /* 0x000fe20003f44270 */
[----:B------:R-:W-:-:S12]  /*8880*/  BSSY B0, `(.L_x_1045) ;  /* 0x0000011000007945 */ /* 0x000fd80003800000 */
[----:B------:R-:W-:Y:S05]  /*8890*/  @P2 BRA `(.L_x_1046) ;  /* 0x0000000000242947 */ /* 0x000fea0003800000 */
[----:B------:R-:W-:Y:S01]  /*88a0*/  IMAD.U32 R20, RZ, RZ, UR52 ;  /* 0x00000034ff147e24 */ /* 0x000fe2000f8e00ff */
[----:B------:R-:W-:-:S04]  /*88b0*/  IADD3 R12, R0, R16, -R17 ;  /* 0x00000010000c7210 */ /* 0x000fc80007ffe811 */
[----:B------:R-:W-:Y:S02]  /*88c0*/  ISETP.NE.AND P2, PT, R20, 0x1, PT ;  /* 0x000000011400780c */ /* 0x000fe40003f45270 */
[----:B------:R-:W-:-:S11]  /*88d0*/  LOP3.LUT R15, RZ, R12, RZ, 0x33, !PT ;  /* 0x0000000cff0f7212 */ /* 0x000fd600078e33ff */
[----:B------:R-:W0:Y:S02]  /*88e0*/  @P2 LDC.64 R188, c[0x0][0x9e8] ;  /* 0x00027a00ffbc2b82 */ /* 0x000e240000000a00 */
[----:B0-----:R-:W-:-:S05]  /*88f0*/  @P2 IMAD.HI.U32 R12, R15, R188, RZ ;  /* 0x000000bc0f0c2227 */ /* 0x001fca00078e00ff */
[----:B------:R-:W-:-:S04]  /*8900*/  @P2 SHF.R.U32.HI R15, RZ, R189, R12 ;  /* 0x000000bdff0f2219 */ /* 0x000fc8000001160c */
[----:B------:R-:W-:Y:S01]  /*8910*/  LOP3.LUT R12, RZ, R15, RZ, 0x33, !PT ;  /* 0x0000000fff0c7212 */ /* 0x000fe200078e33ff */
[----:B------:R-:W-:Y:S06]  /*8920*/  BRA `(.L_x_1047) ;  /* 0x0000000000187947 */ /* 0x000fec0003800000 */
.L_x_1046:
[----:B------:R-:W-:Y:S02]  /*8930*/  IMAD.U32 R20, RZ, RZ, UR52 ;  /* 0x00000034ff147e24 */ /* 0x000fe4000f8e00ff */
[----:B------:R-:W-:-:S03]  /*8940*/  IMAD.MOV.U32 R12, RZ, RZ, R11 ;  /* 0x000000ffff0c7224 */ /* 0x000fc600078e000b */
[----:B------:R-:W-:-:S13]  /*8950*/  ISETP.NE.AND P2, PT, R20, 0x1, PT ;  /* 0x000000011400780c */ /* 0x000fda0003f45270 */
[----:B------:R-:W0:Y:S02]  /*8960*/  @P2 LDC.64 R14, c[0x0][0x9e8] ;  /* 0x00027a00ff0e2b82 */ /* 0x000e240000000a00 */
[----:B0-----:R-:W-:-:S05]  /*8970*/  @P2 IMAD.HI.U32 R14, R11, R14, RZ ;  /* 0x0000000e0b0e2227 */ /* 0x001fca00078e00ff */
[----:B------:R-:W-:-:S07]  /*8980*/  @P2 SHF.R.U32.HI R12, RZ, R15, R14 ;  /* 0x0000000fff0c2219 */ /* 0x000fce000001160e */
.L_x_1047:
[----:B------:R-:W-:Y:S05]  /*8990*/  BSYNC B0 ;  /* 0x0000000000007941 */ /* 0x000fea0003800000 */
.L_x_1045:
[----:B------:R-:W-:-:S04]  /*89a0*/  IMAD R15, R12, R20, -R21 ;  /* 0x000000140c0f7224 */ /* 0x000fc800078e0a15 */
[----:B------:R-:W-:-:S05]  /*89b0*/  IMAD R15, R2, -0x2, R15 ;  /* 0xfffffffe020f7824 */ /* 0x000fca00078e020f */
[----:B------:R-:W-:Y:S02]  /*89c0*/  VIADDMNMX R5, R15, R20, R5, PT ;  /* 0x000000140f057246 */ /* 0x000fe40003800105 */
[----:B------:R-:W-:-:S07]  /*89d0*/  VIMNMX R6, R6, R15, !PT ;  /* 0x0000000f06067248 */ /* 0x000fce0007fe0100 */
.L_x_1044:
[----:B------:R-:W-:Y:S02]  /*89e0*/  ISETP.GT.AND P2, PT, R7, -0x1, PT ;  /* 0xffffffff0700780c */ /* 0x000fe40003f44270 */
[----:B------:R-:W-:Y:S02]  /*89f0*/  IADD3 R12, R187, 0x8, R0 ;  /* 0x00000008bb0c7810 */ /* 0x000fe40007ffe000 */
[C---:B------:R-:W-:Y:S02]  /*8a00*/  ISETP.GT.AND P3, PT, R6.reuse, RZ, P2 ;  /* 0x000000ff0600720c */ /* 0x040fe40001764270 */
[C---:B------:R-:W-:Y:S02]  /*8a10*/  ISETP.GT.AND P5, PT, R6.reuse, 0x1, P2 ;  /* 0x000000010600780c */ /* 0x040fe400017a4270 */
[----:B------:R-:W-:Y:S02]  /*8a20*/  ISETP.LT.OR P4, PT, R5, 0x1, P3 ;  /* 0x000000010500780c */ /* 0x000fe40001f81670 */
[----:B------:R-:W-:-:S02]  /*8a30*/  ISETP.GT.AND P3, PT, R6, 0x8, P2 ;  /* 0x000000080600780c */ /* 0x000fc40001764270 */
[----:B------:R-:W-:Y:S02]  /*8a40*/  FSEL R15, R152, -INF , !P4 ;  /* 0xff800000980f7808 */ /* 0x000fe40006000000 */
[----:B------:R-:W-:Y:S02]  /*8a50*/  ISETP.GT.AND P4, PT, R6, 0x9, P2 ;  /* 0x000000090600780c */ /* 0x000fe40001784270 */
[C---:B------:R-:W-:Y:S02]  /*8a60*/  ISETP.LT.OR P5, PT, R5.reuse, 0x2, P5 ;  /* 0x000000020500780c */ /* 0x040fe40002fa1670 */
[C---:B------:R-:W-:Y:S02]  /*8a70*/  ISETP.LT.OR P3, PT, R5.reuse, 0x9, P3 ;  /* 0x000000090500780c */ /* 0x040fe40001f61670 */
[----:B------:R-:W-:Y:S02]  /*8a80*/  ISETP.LT.OR P4, PT, R5, 0xa, P4 ;  /* 0x0000000a0500780c */ /* 0x000fe40002781670 */
[----:B------:R-:W-:-:S02]  /*8a90*/  FSEL R153, R153, -INF , !P5 ;  /* 0xff80000099997808 */ /* 0x000fc40006800000 */
[----:B------:R-:W-:Y:S02]  /*8aa0*/  FSEL R156, R156, -INF , !P3 ;  /* 0xff8000009c9c7808 */ /* 0x000fe40005800000 */
[----:B------:R-:W-:Y:S02]  /*8ab0*/  FSEL R157, R157, -INF , !P4 ;  /* 0xff8000009d9d7808 */ /* 0x000fe40006000000 */
[C---:B------:R-:W-:Y:S02]  /*8ac0*/  ISETP.GT.AND P5, PT, R6.reuse, 0x10, P2 ;  /* 0x000000100600780c */ /* 0x040fe400017a4270 */
[C---:B------:R-:W-:Y:S02]  /*8ad0*/  ISETP.GT.AND P3, PT, R6.reuse, 0x11, P2 ;  /* 0x000000110600780c */ /* 0x040fe40001764270 */
        /* <DEDUP_REMOVED lines=31> */
[----:B------:R-:W-:-:S02]  /*8cd0*/  IADD3 R6, R185, 0x8, R0 ;  /* 0x00000008b9067810 */ /* 0x000fc40007ffe000 */
[----:B------:R-:W-:Y:S02]  /*8ce0*/  FSEL R177, R177, -INF , !P5 ;  /* 0xff800000b1b17808 */ /* 0x000fe40006800000 */
[----:B------:R-:W-:Y:S02]  /*8cf0*/  FSEL R180, R180, -INF , !P3 ;  /* 0xff800000b4b47808 */ /* 0x000fe40005800000 */
[----:B------:R-:W-:Y:S01]  /*8d00*/  FSEL R181, R181, -INF , !P4 ;  /* 0xff800000b5b57808 */ /* 0x000fe20006000000 */
[----:B------:R-:W-:Y:S06]  /*8d10*/  @!P6 BRA `(.L_x_1048) ;  /* 0x000000000058e947 */ /* 0x000fec0003800000 */
        /* <DEDUP_REMOVED lines=11> */
.L_x_1050:
[----:B------:R-:W-:Y:S02]  /*8dd0*/  IMAD.U32 R20, RZ, RZ, UR52 ;  /* 0x00000034ff147e24 */ /* 0x000fe4000f8e00ff */
[----:B------:R-:W-:-:S03]  /*8de0*/  IMAD.MOV.U32 R5, RZ, RZ, R13 ;  /* 0x000000ffff057224 */ /* 0x000fc600078e000d */
[----:B------:R-:W-:-:S13]  /*8df0*/  ISETP.NE.AND P3, PT, R20, 0x1, PT ;  /* 0x000000011400780c */ /* 0x000fda0003f65270 */
[----:B------:R-:W0:Y:S02]  /*8e00*/  @P3 LDC.64 R184, c[0x0][0x9e8] ;  /* 0x00027a00ffb83b82 */ /* 0x000e240000000a00 */
[----:B0-----:R-:W-:-:S05]  /*8e10*/  @P3 IMAD.HI.U32 R14, R13, R184, RZ ;  /* 0x000000b80d0e3227 */ /* 0x001fca00078e00ff */
[----:B------:R-:W-:-:S07]  /*8e20*/  @P3 SHF.R.U32.HI R5, RZ, R185, R14 ;  /* 0x000000b9ff053219 */ /* 0x000fce000001160e */
.L_x_1051:
[----:B------:R-:W-:Y:S05]  /*8e30*/  BSYNC B0 ;  /* 0x0000000000007941 */ /* 0x000fea0003800000 */
.L_x_1049:
[----:B------:R-:W-:-:S04]  /*8e40*/  IMAD R5, R5, R20, -R21 ;  /* 0x0000001405057224 */ /* 0x000fc800078e0a15 */
[----:B------:R-:W-:-:S05]  /*8e50*/  IMAD R5, R2, -0x2, R5 ;  /* 0xfffffffe02057824 */ /* 0x000fca00078e0205 */
[----:B------:R-:W-:Y:S02]  /*8e60*/  VIADDMNMX R6, R5, R20, R6, PT ;  /* 0x0000001405067246 */ /* 0x000fe40003800106 */
[----:B------:R-:W-:-:S07]  /*8e70*/  VIMNMX R12, R12, R5, !PT ;  /* 0x000000050c0c7248 */ /* 0x000fce0007fe0100 */
.L_x_1048:
        /* <DEDUP_REMOVED lines=9> */
[C---:B------:R-:W-:Y:S02]  /*8f10*/  ISETP.GT.AND P5, PT, R12.reuse, 0x9, P2 ;  /* 0x000000090c00780c */ /* 0x040fe400017a4270 */
[----:B------:R-:W-:Y:S02]  /*8f20*/  FMNMX.FTZ R5, R161, R14, !PT ;  /* 0x0000000ea1057209 */ /* 0x000fe40007810000 */
[----:B------:R-:W-:-:S02]  /*8f30*/  ISETP.GT.AND P3, PT, R12, 0x1, P2 ;  /* 0x000000010c00780c */ /* 0x000fc40001764270 */
[----:B------:R-:W-:Y:S02]  /*8f40*/  FMNMX.FTZ R14, R164, R5, !PT ;  /* 0x00000005a40e7209 */ /* 0x000fe40007810000 */
[C---:B------:R-:W-:Y:S02]  /*8f50*/  ISETP.LT.OR P4, PT, R6.reuse, 0x1, P4 ;  /* 0x000000010600780c */ /* 0x040fe40002781670 */
[----:B------:R-:W-:Y:S02]  /*8f60*/  FMNMX.FTZ R5, R165, R14, !PT ;  /* 0x0000000ea5057209 */ /* 0x000fe40007810000 */
[----:B------:R-:W-:Y:S02]  /*8f70*/  ISETP.LT.OR P5, PT, R6, 0xa, P5 ;  /* 0x0000000a0600780c */ /* 0x000fe40002fa1670 */
[----:B------:R-:W-:Y:S02]  /*8f80*/  FMNMX.FTZ R14, R168, R5, !PT ;  /* 0x00000005a80e7209 */ /* 0x000fe40007810000 */
[----:B------:R-:W-:-:S02]  /*8f90*/  ISETP.LT.OR P3, PT, R6, 0x2, P3 ;  /* 0x000000020600780c */ /* 0x000fc40001f61670 */
[----:B------:R-:W-:Y:S02]  /*8fa0*/  FMNMX.FTZ R5, R169, R14, !PT ;  /* 0x0000000ea9057209 */ /* 0x000fe40007810000 */
[----:B------:R-:W-:Y:S02]  /*8fb0*/  FSEL R21, R154, -INF , !P4 ;  /* 0xff8000009a157808 */ /* 0x000fe40006000000 */
[----:B------:R-:W-:Y:S02]  /*8fc0*/  FMNMX.FTZ R14, R172, R5, !PT ;  /* 0x00000005ac0e7209 */ /* 0x000fe40007810000 */
[----:B------:R-:W-:Y:S02]  /*8fd0*/  FSEL R159, R159, -INF , !P5 ;  /* 0xff8000009f9f7808 */ /* 0x000fe40006800000 */
[----:B------:R-:W-:Y:S02]  /*8fe0*/  FMNMX.FTZ R5, R173, R14, !PT ;  /* 0x0000000ead057209 */ /* 0x000fe40007810000 */
[----:B------:R-:W-:-:S02]  /*8ff0*/  FSEL R155, R155, -INF , !P3 ;  /* 0xff8000009b9b7808 */ /* 0x000fc40005800000 */
[----:B------:R-:W-:Y:S02]  /*9000*/  FMNMX.FTZ R14, R176, R5, !PT ;  /* 0x00000005b00e7209 */ /* 0x000fe40007810000 */
[C---:B------:R-:W-:Y:S02]  /*9010*/  ISETP.GT.AND P5, PT, R12.reuse, 0x11, P2 ;  /* 0x000000110c00780c */ /* 0x040fe400017a4270 */
[----:B------:R-:W-:Y:S02]  /*9020*/  FMNMX.FTZ R5, R177, R14, !PT ;  /* 0x0000000eb1057209 */ /* 0x000fe40007810000 */
[----:B------:R-:W-:Y:S02]  /*9030*/  ISETP.GT.AND P3, PT, R12, 0x10, P2 ;  /* 0x000000100c00780c */ /* 0x000fe40001764270 */
[----:B------:R-:W-:Y:S02]  /*9040*/  FMNMX.FTZ R14, R180, R5, !PT ;  /* 0x00000005b40e7209 */ /* 0x000fe40007810000 */
[----:B------:R-:W-:-:S02]  /*9050*/  ISETP.LT.OR P5, PT, R6, 0x12, P5 ;  /* 0x000000120600780c */ /* 0x000fc40002fa1670 */
[----:B------:R-:W-:Y:S02]  /*9060*/  FMNMX.FTZ R14, R181, R14, !PT ;  /* 0x0000000eb50e7209 */ /* 0x000fe40007810000 */
[----:B------:R-:W-:Y:S02]  /*9070*/  ISETP.LT.OR P3, PT, R6, 0x11, P3 ;  /* 0x000000110600780c */ /* 0x000fe40001f61670 */
[----:B------:R-:W-:Y:S01]  /*9080*/  FSEL R163, R163, -INF , !P5 ;  /* 0xff800000a3a37808 */ /* 0x000fe20006800000 */
[----:B------:R-:W0:Y:S01]  /*9090*/  SHFL.BFLY PT, R5, R14, 0x2, 0x1f ;  /* 0x0c401f000e057f89 */ /* 0x000e2200000e0000 */
[----:B------:R-:W-:Y:S02]  /*90a0*/  ISETP.GT.AND P5, PT, R12, 0x20, P2 ;  /* 0x000000200c00780c */ /* 0x000fe400017a4270 */
[----:B------:R-:W-:Y:S02]  /*90b0*/  FSEL R162, R162, -INF , !P3 ;  /* 0xff800000a2a27808 */ /* 0x000fe40005800000 */
[----:B------:R-:W-:-:S02]  /*90c0*/  ISETP.GT.AND P3, PT, R12, 0x18, P2 ;  /* 0x000000180c00780c */ /* 0x000fc40001764270 */
[----:B------:R-:W-:Y:S02]  /*90d0*/  ISETP.LT.OR P5, PT, R6, 0x21, P5 ;  /* 0x000000210600780c */ /* 0x000fe40002fa1670 */
[----:B------:R-:W-:Y:S02]  /*90e0*/  ISETP.GT.AND P4, PT, R12, 0x19, P2 ;  /* 0x000000190c00780c */ /* 0x000fe40001784270 */
[----:B------:R-:W-:Y:S02]  /*90f0*/  ISETP.LT.OR P3, PT, R6, 0x19, P3 ;  /* 0x000000190600780c */ /* 0x000fe40001f61670 */
[----:B------:R-:W-:Y:S02]  /*9100*/  FSEL R170, R170, -INF , !P5 ;  /* 0xff800000aaaa7808 */ /* 0x000fe40006800000 */
[----:B------:R-:W-:Y:S02]  /*9110*/  FSEL R166, R166, -INF , !P3 ;  /* 0xff800000a6a67808 */ /* 0x000fe40005800000 */
[----:B------:R-:W-:-:S02]  /*9120*/  ISETP.LT.OR P4, PT, R6, 0x1a, P4 ;  /* 0x0000001a0600780c */ /* 0x000fc40002781670 */
[C---:B------:R-:W-:Y:S02]  /*9130*/  ISETP.GT.AND P3, PT, R12.reuse, 0x21, P2 ;  /* 0x000000210c00780c */ /* 0x040fe40001764270 */
[----:B------:R-:W-:Y:S02]  /*9140*/  FSEL R167, R167, -INF , !P4 ;  /* 0xff800000a7a77808 */ /* 0x000fe40006000000 */
[----:B------:R-:W-:Y:S02]  /*9150*/  ISETP.GT.AND P4, PT, R12, 0x28, P2 ;  /* 0x000000280c00780c */ /* 0x000fe40001784270 */
[----:B0-----:R-:W-:Y:S02]  /*9160*/  FMNMX.FTZ R5, R14, R5, !PT ;  /* 0x000000050e057209 */ /* 0x001fe40007810000 */
[----:B------:R-:W-:Y:S02]  /*9170*/  FMNMX.FTZ R14, R21, R10, !PT ;  /* 0x0000000a150e7209 */ /* 0x000fe40007810000 */
[----:B------:R-:W-:Y:S01]  /*9180*/  ISETP.LT.OR P3, PT, R6, 0x22, P3 ;  /* 0x000000220600780c */ /* 0x000fe20001f61670 */
[----:B------:R-:W0:Y:S01]  /*9190*/  SHFL.BFLY PT, R20, R5, 0x1, 0x1f ;  /* 0x0c201f0005147f89 */ /* 0x000e2200000e0000 */
        /* <DEDUP_REMOVED lines=11> */
[C---:B------:R-:W-:Y:S02]  /*9250*/  ISETP.LT.OR P3, PT, R6.reuse, 0x2a, P3 ;  /* 0x0000002a0600780c */ /* 0x040fe40001f61670 */
[----:B0-----:R-:W-:Y:S01]  /*9260*/  FMNMX.FTZ R5, R5, R20, !PT ;  /* 0x0000001405057209 */ /* 0x001fe20007810000 */
[----:B------:R-:W-:Y:S01]  /*9270*/  IMAD.U32 R20, RZ, RZ, UR37 ;  /* 0x00000025ff147e24 */ /* 0x000fe2000f8e00ff */
[----:B------:R-:W-:-:S02]  /*9280*/  ISETP.LT.OR P4, PT, R6, 0x31, P4 ;  /* 0x000000310600780c */ /* 0x000fc40002781670 */
[C---:B------:R-:W-:Y:S01]  /*9290*/  FSETP.NEU.FTZ.AND P5, PT, R5.reuse, -INF , PT ;  /* 0xff8000000500780b */ /* 0x040fe20003fbd000 */
[----:B------:R-:W-:-:S01]  /*92a0*/  FFMA.FTZ R20, R5, R20, -8 ;  /* 0xc100000005147423 */ /* 0x000fc20000010014 */
[----:B------:R-:W-:Y:S02]  /*92b0*/  FSEL R175, R175, -INF , !P3 ;  /* 0xff800000afaf7808 */ /* 0x000fe40005800000 */
[----:B------:R-:W-:Y:S02]  /*92c0*/  ISETP.GT.AND P3, PT, R12, 0x31, P2 ;  /* 0x000000310c00780c */ /* 0x000fe40001764270 */
[----:B------:R-:W-:Y:S02]  /*92d0*/  FSEL R184, R20, RZ, P5 ;  /* 0x000000ff14b87208 */ /* 0x000fe40002800000 */
[----:B------:R-:W-:Y:S02]  /*92e0*/  FSEL R178, R178, -INF , !P4 ;  /* 0xff800000b2b27808 */ /* 0x000fe40006000000 */
[----:B------:R-:W-:Y:S01]  /*92f0*/  ISETP.GT.AND P4, PT, R12, 0x38, P2 ;  /* 0x000000380c00780c */ /* 0x000fe20001784270 */
[----:B------:R-:W-:-:S01]  /*9300*/  FFMA.FTZ R152, R15, UR37, -R184 ;  /* 0x000000250f987c23 */ /* 0x000fc200080108b8 */
[----:B------:R-:W-:Y:S01]  /*9310*/  FMNMX.FTZ R15, R167, R14, !PT ;  /* 0x0000000ea70f7209 */ /* 0x000fe20007810000 */
[----:B------:R-:W-:-:S01]  /*9320*/  FFMA.FTZ R154, R168, UR37, -R184 ;  /* 0x00000025a89a7c23 */ /* 0x000fc200080108b8 */
[----:B------:R-:W-:Y:S01]  /*9330*/  ISETP.LT.OR P3, PT, R6, 0x32, P3 ;  /* 0x000000320600780c */ /* 0x000fe20001f61670 */
[----:B------:R0:W-:Y:S01]  /*9340*/  MUFU.EX2 R14, R152 ;  /* 0x00000098000e7308 */ /* 0x0001e20000000800 */
[----:B------:R-:W-:Y:S01]  /*9350*/  FMNMX.FTZ R20, R170, R15, !PT ;  /* 0x0000000faa147209 */ /* 0x000fe20007810000 */
[--C-:B------:R-:W-:Y:S01]  /*9360*/  FFMA.FTZ R15, R153, UR37, -R184.reuse ;  /* 0x00000025990f7c23 */ /* 0x100fe200080108b8 */
[----:B------:R-:W-:Y:S01]  /*9370*/  ISETP.GT.AND P2, PT, R12, 0x39, P2 ;  /* 0x000000390c00780c */ /* 0x000fe20001744270 */
[--C-:B------:R-:W-:Y:S01]  /*9380*/  FFMA.FTZ R12, R156, UR37, -R184.reuse ;  /* 0x000000259c0c7c23 */ /* 0x100fe200080108b8 */
[----:B------:R-:W-:Y:S01]  /*9390*/  FMNMX.FTZ R153, R171, R20, !PT ;  /* 0x00000014ab997209 */ /* 0x000fe20007810000 */
[--C-:B------:R-:W-:Y:S01]  /*93a0*/  FFMA.FTZ R156, R172, UR37, -R184.reuse ;  /* 0x00000025ac9c7c23 */ /* 0x100fe200080108b8 */
[----:B------:R-:W-:Y:S01]  /*93b0*/  ISETP.LT.OR P4, PT, R6, 0x39, P4 ;  /* 0x000000390600780c */ /* 0x000fe20002781670 */
[----:B------:R-:W-:Y:S01]  /*93c0*/  MUFU.EX2 R15, R15 ;  /* 0x0000000f000f7308 */ /* 0x000fe20000000800 */
[----:B------:R-:W-:Y:S01]  /*93d0*/  FMNMX.FTZ R20, R174, R153, !PT ;  /* 0x00000099ae147209 */ /* 0x000fe20007810000 */
[--C-:B0-----:R-:W-:Y:S01]  /*93e0*/  FFMA.FTZ R152, R164, UR37, -R184.reuse ;  /* 0x00000025a4987c23 */ /* 0x101fe200080108b8 */
[----:B------:R-:W-:Y:S01]  /*93f0*/  FSEL R179, R179, -INF , !P3 ;  /* 0xff800000b3b37808 */ /* 0x000fe20005800000 */
[----:B------:R-:W-:Y:S01]  /*9400*/  FFMA.FTZ R164, R180, UR37, -R184 ;  /* 0x00000025b4a47c23 */ /* 0x000fe200080108b8 */
[----:B------:R-:W-:-:S02]  /*9410*/  FMNMX.FTZ R153, R175, R20, !PT ;  /* 0x00000014af997209 */ /* 0x000fc40007810000 */
[----:B------:R-:W-:Y:S01]  /*9420*/  ISETP.LT.OR P2, PT, R6, 0x3a, P2 ;  /* 0x0000003a0600780c */ /* 0x000fe20001741670 */
[----:B------:R-:W-:Y:S01]  /*9430*/  MUFU.EX2 R12, R12 ;  /* 0x0000000c000c7308 */ /* 0x000fe20000000800 */
[----:B------:R-:W-:Y:S01]  /*9440*/  FMNMX.FTZ R20, R178, R153, !PT ;  /* 0x00000099b2147209 */ /* 0x000fe20007810000 */
[--C-:B------:R-:W-:Y:S01]  /*9450*/  FFMA.FTZ R153, R157, UR37, -R184.reuse ;  /* 0x000000259d997c23 */ /* 0x100fe200080108b8 */
[----:B------:R-:W-:Y:S02]  /*9460*/  FSEL R182, R182, -INF , !P4 ;  /* 0xff800000b6b67808 */ /* 0x000fe40006000000 */
[----:B------:R-:W-:Y:S01]  /*9470*/  FMNMX.FTZ R157, R179, R20, !PT ;  /* 0x00000014b39d7209 */ /* 0x000fe20007810000 */
[----:B------:R-:W-:-:S01]  /*9480*/  FFMA.FTZ R20, R160, UR37, -R184 ;  /* 0x00000025a0147c23 */ /* 0x000fc200080108b8 */
[----:B------:R-:W-:Y:S01]  /*9490*/  FSEL R183, R183, -INF , !P2 ;  /* 0xff800000b7b77808 */ /* 0x000fe20005000000 */
[----:B------:R-:W-:-:S01]  /*94a0*/  FFMA.FTZ R160, R176, UR37, -R184 ;  /* 0x00000025b0a07c23 */ /* 0x000fc200080108b8 */
[----:B------:R-:W-:Y:S01]  /*94b0*/  FMNMX.FTZ R6, R182, R157, !PT ;  /* 0x0000009db6067209 */ /* 0x000fe20007810000 */
[----:B------:R-:W-:-:S01]  /*94c0*/  FFMA.FTZ R157, R161, UR37, -R184 ;  /* 0x00000025a19d7c23 */ /* 0x000fc200080108b8 */
[--C-:B------:R-:W-:Y:S01]  /*94d0*/  FFMA.FTZ R161, R165, UR37, -R184.reuse ;  /* 0x00000025a5a17c23 */ /* 0x100fe200080108b8 */
[----:B------:R-:W-:-:S01]  /*94e0*/  FFMA.FTZ R165, R169, UR37, -R184 ;  /* 0x00000025a9a57c23 */ /* 0x000fc200080108b8 */
[----:B------:R-:W-:Y:S01]  /*94f0*/  FMNMX.FTZ R6, R183, R6, !PT ;  /* 0x00000006b7067209 */ /* 0x000fe20007810000 */
[----:B------:R-:W-:-:S01]  /*9500*/  FFMA.FTZ R169, R173, UR37, -R184 ;  /* 0x00000025ada97c23 */ /* 0x000fc200080108b8 */
[--C-:B------:R-:W-:Y:S01]  /*9510*/  FFMA.FTZ R173, R177, UR37, -R184.reuse ;  /* 0x00000025b1ad7c23 */ /* 0x100fe200080108b8 */
[----:B------:R-:W-:-:S01]  /*9520*/  FFMA.FTZ R184, R181, UR37, -R184 ;  /* 0x00000025b5b87c23 */ /* 0x000fc200080108b8 */
[----:B------:R-:W-:Y:S01]  /*9530*/  IMAD.U32 R181, RZ, RZ, UR37 ;  /* 0x00000025ffb57e24 */ /* 0x000fe2000f8e00ff */
[----:B------:R-:W0:Y:S01]  /*9540*/  SHFL.BFLY PT, R185, R6, 0x2, 0x1f ;  /* 0x0c401f0006b97f89 */ /* 0x000e2200000e0000 */
[----:B------:R-:W-:Y:S01]  /*9550*/  FSEL R177, R5, RZ, P5 ;  /* 0x000000ff05b17208 */ /* 0x000fe20002800000 */
[----:B------:R-:W-:Y:S04]  /*9560*/  MUFU.EX2 R153, R153 ;  /* 0x0000009900997308 */ /* 0x000fe80000000800 */
[----:B------:R-:W-:-:S04]  /*9570*/  FADD.FTZ R8, -R177, R8 ;  /* 0x00000008b1087221 */ /* 0x000fc80000010100 */
[----:B------:R-:W-:Y:S08]  /*9580*/  MUFU.EX2 R20, R20 ;  /* 0x0000001400147308 */ /* 0x000ff00000000800 */
[----:B------:R-:W-:Y:S01]  /*9590*/  MUFU.EX2 R157, R157 ;  /* 0x0000009d009d7308 */ /* 0x000fe20000000800 */
[----:B0-----:R-:W-:-:S07]  /*95a0*/  FMNMX.FTZ R185, R6, R185, !PT ;  /* 0x000000b906b97209 */ /* 0x001fce0007810000 */
[----:B------:R-:W-:Y:S01]  /*95b0*/  MUFU.EX2 R152, R152 ;  /* 0x0000009800987308 */ /* 0x000fe20000000800 */
[----:B------:R-:W0:Y:S07]  /*95c0*/  SHFL.BFLY PT, R6, R185, 0x1, 0x1f ;  /* 0x0c201f00b9067f89 */ /* 0x000e2e00000e0000 */
[----:B------:R-:W-:Y:S08]  /*95d0*/  MUFU.EX2 R161, R161 ;  /* 0x000000a100a17308 */ /* 0x000ff00000000800 */
[----:B------:R-:W-:Y:S08]  /*95e0*/  MUFU.EX2 R154, R154 ;  /* 0x0000009a009a7308 */ /* 0x000ff00000000800 */
[----:B------:R-:W-:Y:S01]  /*95f0*/  MUFU.EX2 R165, R165 ;  /* 0x000000a500a57308 */ /* 0x000fe20000000800 */
[----:B0-----:R-:W-:-:S04]  /*9600*/  FMNMX.FTZ R6, R185, R6, !PT ;  /* 0x00000006b9067209 */ /* 0x001fc80007810000 */
[C---:B------:R-:W-:Y:S01]  /*9610*/  FSETP.NEU.FTZ.AND P2, PT, R6.reuse, -INF , PT ;  /* 0xff8000000600780b */ /* 0x040fe20003f5d000 */
[----:B------:R-:W-:-:S01]  /*9620*/  FFMA.FTZ R168, R6, R181, -8 ;  /* 0xc100000006a87423 */ /* 0x000fc200000100b5 */
[----:B------:R-:W-:Y:S01]  /*9630*/  FMUL.FTZ R181, R8, UR37 ;  /* 0x0000002508b57c20 */ /* 0x000fe20008410000 */
[----:B------:R-:W-:Y:S03]  /*9640*/  MUFU.EX2 R156, R156 ;  /* 0x0000009c009c7308 */ /* 0x000fe60000000800 */
        /* <DEDUP_REMOVED lines=72> */
[----:B0-----:R-:W-:-:S01]  /*9ad0*/  FADD.FTZ R167, R182, R3 ;  /* 0x00000003b6a77221 */ /* 0x001fc20000010000 */
[----:B-1----:R-:W-:-:S03]  /*9ae0*/  FADD.FTZ R3, R177, R4 ;  /* 0x00000004b1037221 */ /* 0x002fc60000010000 */
[----:B--2---:R-:W-:Y:S01]  /*9af0*/  FADD.FTZ R4, R168, R167 ;  /* 0x000000a7a8047221 */ /* 0x004fe20000010000 */
[----:B------:R-:W-:Y:S06]  /*9b00*/  @!P0 BRA `(.L_x_1052) ;  /* 0x0000000000048947 */ /* 0x000fec0003800000 */
[----:B------:R-:W-:Y:S01]  /*9b10*/  BPT.TRAP 0x1 ;  /* 0x000000040000795c */ /* 0x000fe20000300000 */
.L_x_1052:
        /* <DEDUP_REMOVED lines=156> */
.L_x_1035:
[----:B------:R-:W-:Y:S06]  /*a4e0*/  BAR.ARV 0x8, 0x120 ;  /* 0x0204800000007b1d */ /* 0x000fec0000002000 */
[----:B------:R-:W-:Y:S05]  /*a4f0*/  @!P0 BRA `(.L_x_1054) ;  /* 0x0000000000048947 */ /* 0x000fea0003800000 */
[----:B------:R-:W-:Y:S01]  /*a500*/  BPT.TRAP 0x1 ;  /* 0x000000040000795c */ /* 0x000fe20000300000 */
.L_x_1054:
[----:B------:R-:W-:Y:S01]  /*a510*/  ULEA UR12, UR52, UR41, 0x3 ;  /* 0x00000029340c7291 */ /* 0x000fe2000f8e183f */
[----:B------:R-:W-:-:S05]  /*a520*/  IMAD.U32 R0, RZ, RZ, UR45 ;  /* 0x0000002dff007e24 */ /* 0x000fca000f8e00ff */
[----:B------:R-:W-:-:S04]  /*a530*/  SHF.L.U32 R0, R0, 0x1f, RZ ;  /* 0x0000001f00007819 */ /* 0x000fc800000006ff */
[----:B------:R0:W1:Y:S01]  /*a540*/  SYNCS.PHASECHK.TRANS64.TRYWAIT P1, [UR12+0x28450], R0 ;  /* 0x02845000ff0075a7 */ /* 0x000062000802014c */
[----:B------:R-:W-:Y:S05]  /*a550*/  @!P0 BRA `(.L_x_1055) ;  /* 0x0000000000048947 */ /* 0x000fea0003800000 */
[----:B------:R-:W-:Y:S01]  /*a560*/  BPT.TRAP 0x1 ;  /* 0x000000040000795c */ /* 0x000fe20000300000 */
.L_x_1055:
[----:B-1----:R-:W-:Y:S05]  /*a570*/  @P1 BRA `(.L_x_1056) ;  /* 0x0000000000081947 */ /* 0x002fea0003800000 */
[----:B------:R-:W1:Y:S02]  /*a580*/  SYNCS.PHASECHK.TRANS64.TRYWAIT P1, [UR12+0x28450], R0 ;  /* 0x02845000ff0075a7 */ /* 0x000e64000802014c */
[----:B-1----:R-:W-:Y:S05]  /*a590*/  @!P1 BRA `(.L_x_1057) ;  /* 0x0000009800889947 */ /* 0x002fea0003800000 */
.L_x_1056:
[----:B------:R-:W-:Y:S01]  /*a5a0*/  ULDC.64 UR4, c[0x0][0x9a0] ;  /* 0x0002680000047ab9 */ /* 0x000fe20000000a00 */
[----:B------:R-:W-:Y:S01]  /*a5b0*/  UIADD3 UR41, UR41, 0x8000, URZ ;  /* 0x0000800029297890 */ /* 0x000fe2000fffe03f */
[----:B------:R-:W-:Y:S01]  /*a5c0*/  WARPGROUP.ARRIVE ;  /* 0x00000000000079c5 */ /* 0x000fe20000000000 */
[----:B------:R-:W-:Y:S01]  /*a5d0*/  UISETP.NE.U32.AND UP0, UPT, UR4, URZ, UPT ;  /* 0x0000003f0400728c */ /* 0x000fe2000bf05070 */
[----:B-1----:R-:W-:Y:S01]  /*a5e0*/  IMAD.MOV.U32 R7, RZ, RZ, 0x3f800000 ;  /* 0x3f800000ff077424 */ /* 0x002fe200078e00ff */
[----:B------:R-:W-:Y:S02]  /*a5f0*/  USHF.R.U32.HI UR41, URZ, 0x4, UR41 ;  /* 0x000000043f297899 */ /* 0x000fe40008011629 */
[----:B------:R-:W-:Y:S02]  /*a600*/  UISETP.NE.AND.EX UP0, UPT, UR5, URZ, UPT, UP0 ;  /* 0x0000003f0500728c */ /* 0x000fe4000bf05300 */
[----:B------:R-:W-:-:S04]  /*a610*/  ULOP3.LUT UR41, UR41, 0x3fff, URZ, 0xc0, !UPT ;  /* 0x00003fff29297892 */ /* 0x000fc8000f8ec03f */
[----:B------:R-:W-:Y:S01]  /*a620*/  ULOP3.LUT UR41, UR41, 0x10000, URZ, 0xfc, !UPT ;  /* 0x0001000029297892 */ /* 0x000fe2000f8efc3f */
[----:B------:R-:W-:-:S04]  /*a630*/  PLOP3.LUT P1, PT, PT, PT, UP0, 0x80, 0x0 ;  /* 0x000000000000781c */ /* 0x000fc80003f2f008 */
[----:B------:R-:W-:Y:S01]  /*a640*/  @UP0 USHF.R.S32.HI UR8, URZ, 0x1f, UR48 ;  /* 0x0000001f3f080899 */ /* 0x000fe20008011430 */
[----:B------:R-:W-:-:S03]  /*a650*/  @UP0 ULDC.64 UR10, c[0x0][0x9c8] ;  /* 0x00027200000a0ab9 */ /* 0x000fc60000000a00 */
[----:B------:R-:W-:Y:S02]  /*a660*/  @UP0 UIMAD UR8, UR8, UR10, URZ ;  /* 0x0000000a080802a4 */ /* 0x000fe4000f8e023f */
[----:B------:R-:W-:Y:S02]  /*a670*/  @UP0 UIMAD.WIDE.U32 UR6, UR48, UR10, URZ ;  /* 0x0000000a300602a5 */ /* 0x000fe4000f8e003f */
[----:B------:R-:W-:Y:S02]  /*a680*/  @UP0 UIMAD UR9, UR48, UR11, UR8 ;  /* 0x0000000b300902a4 */ /* 0x000fe4000f8e0208 */
[----:B------:R-:W-:Y:S01]  /*a690*/  @UP0 USHF.R.S32.HI UR8, URZ, 0x1f, UR44 ;  /* 0x0000001f3f080899 */ /* 0x000fe2000801142c */
[----:B------:R-:W-:Y:S01]  /*a6a0*/  @UP0 ULDC.64 UR10, c[0x0][0x9d0] ;  /* 0x00027400000a0ab9 */ /* 0x000fe20000000a00 */
[----:B------:R-:W-:Y:S02]  /*a6b0*/  @UP0 UIADD3 UR7, UR7, UR9, URZ ;  /* 0x0000000907070290 */ /* 0x000fe4000fffe03f */
[----:B------:R-:W-:-:S02]  /*a6c0*/  @UP0 UIMAD UR9, UR8, UR10, URZ ;  /* 0x0000000a080902a4 */ /* 0x000fc4000f8e023f */
[----:B------:R-:W-:Y:S02]  /*a6d0*/  ULEA UR8, UR52, UR41, 0xa ;  /* 0x0000002934087291 */ /* 0x000fe4000f8e503f */
[----:B------:R-:W-:Y:S02]  /*a6e0*/  @UP0 UIMAD UR9, UR44, UR11, UR9 ;  /* 0x0000000b2c0902a4 */ /* 0x000fe4000f8e0209 */
[----:B------:R-:W-:Y:S01]  /*a6f0*/  @UP0 UIMAD.WIDE.U32 UR6, UR44, UR10, UR6 ;  /* 0x0000000a2c0602a5 */ /* 0x000fe2000f8e0006 */
[----:B------:R-:W-:Y:S02]  /*a700*/  UMOV UR11, 0x80000020 ;  /* 0x80000020000b7882 */ /* 0x000fe40000000000 */
[----:B------:R-:W-:Y:S01]  /*a710*/  UMOV UR10, UR8 ;  /* 0x00000008000a7c82 */ /* 0x000fe20008000000 */
[----:B------:R-:W-:-:S03]  /*a720*/  @UP0 UIADD3 UR7, UR7, UR9, URZ ;  /* 0x0000000907070290 */ /* 0x000fc6000fffe03f */
[----:B------:R-:W-:Y:S01]  /*a730*/  QGMMA.64x256x32.F32.E4M3.E4M3 R24, R188, gdesc[UR8], R24, gsb0 ;  /* 0x03e00008bc187df3 */ /* 0x000fe20008000818 */
[----:B------:R-:W-:-:S04]  /*a740*/  @UP0 ULEA UR4, UP1, UR6, UR4, 0x2 ;  /* 0x0000000406040291 */ /* 0x000fc8000f82103f */
[----:B------:R-:W-:Y:S02]  /*a750*/  @UP0 ULEA.HI.X UR5, UR6, UR5, UR7, 0x2, UP1 ;  /* 0x0000000506050291 */ /* 0x000fe400088f1407 */
[----:B------:R-:W-:-:S04]  /*a760*/  IMAD.U32 R8, RZ, RZ, UR4 ;  /* 0x00000004ff087e24 */ /* 0x000fc8000f8e00ff */
[----:B------:R-:W-:-:S05]  /*a770*/  IMAD.U32 R9, RZ, RZ, UR5 ;  /* 0x00000005ff097e24 */ /* 0x000fca000f8e00ff */
[----:B------:R1:W2:Y:S01]  /*a780*/  @P1 LDG.E R7, desc[UR50][R8.64] ;  /* 0x0000003208071981 */ /* 0x0002a2000c1e1900 */
[----:B------:R-:W-:Y:S01]  /*a790*/  UIADD3 UR8, UR8, 0x2, URZ ;  /* 0x0000000208087890 */ /* 0x000fe2000fffe03f */
[----:B------:R-:W-:-:S06]  /*a7a0*/  UMOV UR7, 0x80000020 ;  /* 0x8000002000077882 */ /* 0x000fcc0000000000 */
[----:B------:R-:W-:Y:S01]  /*a7b0*/  UMOV UR6, UR8 ;  /* 0x0000000800067c82 */ /* 0x000fe20008000000 */
[----:B0-----:R-:W0:Y:S04]  /*a7c0*/  SHFL.BFLY PT, R0, R3, 0x2, 0x1f ;  /* 0x0c401f0003007f89 */ /* 0x001e2800000e0000 */
[----:B------:R-:W3:Y:S01]  /*a7d0*/  SHFL.BFLY PT, R13, R4, 0x2, 0x1f ;  /* 0x0c401f00040d7f89 */ /* 0x000ee200000e0000 */
[----:B0-----:R-:W-:-:S01]  /*a7e0*/  FADD.FTZ R0, R0, R3 ;  /* 0x0000000300007221 */ /* 0x001fc20000010000 */
[----:B---3--:R-:W-:-:S04]  /*a7f0*/  FADD.FTZ R13, R13, R4 ;  /* 0x000000040d0d7221 */ /* 0x008fc80000010000 */
[----:B------:R-:W0:Y:S04]  /*a800*/  SHFL.BFLY PT, R11, R0, 0x1, 0x1f ;  /* 0x0c201f00000b7f89 */ /* 0x000e2800000e0000 */
[----:B------:R-:W3:Y:S01]  /*a810*/  SHFL.BFLY PT, R10, R13, 0x1, 0x1f ;  /* 0x0c201f000d0a7f89 */ /* 0x000ee200000e0000 */
[----:B-1----:R-:W-:Y:S02]  /*a820*/  IMAD.MOV.U32 R8, RZ, RZ, RZ ;  /* 0x000000ffff087224 */ /* 0x002fe400078e00ff */
[----:B0-----:R-:W-:Y:S01]  /*a830*/  FADD.FTZ R12, R0, R11 ;  /* 0x0000000b000c7221 */ /* 0x001fe20000010000 */
[----:B---3--:R-:W-:-:S04]  /*a840*/  FADD.FTZ R14, R13, R10 ;  /* 0x0000000a0d0e7221 */ /* 0x008fc80000010000 */
        /* <DEDUP_REMOVED lines=9> */
[----:B------:R-:W1:Y:S01]  /*a8e0*/  @P3 MUFU.LG2 R11, R15 ;  /* 0x0000000f000b3308 */ /* 0x000e620000000c00 */
[----:B------:R-:W-:Y:S02]  /*a8f0*/  WARPGROUP.DEPBAR.LE gsb0, 0x0 ;  /* 0x00008000000079c5 */ /* 0x000fe40000010000 */
[----:B------:R-:W-:-:S06]  /*a900*/  WARPGROUP.ARRIVE ;  /* 0x00000000000079c5 */ /* 0x000fcc0000000000 */
[----:B------:R-:W-:Y:S01]  /*a910*/  QGMMA.64x256x32.F32.E4M3.E4M3 R24, R184, gdesc[UR4], R24, gsb0 ;  /* 0x03e00004b8187df3 */ /* 0x000fe20008000818 */
[----:B------:R-:W3:Y:S01]  /*a920*/  @P1 MUFU.RCP R10, R14 ;  /* 0x0000000e000a1308 */ /* 0x000ee20000001000 */
[----:B------:R-:W-:Y:S02]  /*a930*/  IMAD.U32 R4, RZ, RZ, UR37 ;  /* 0x00000025ff047e24 */ /* 0x000fe4000f8e00ff */
[----:B------:R-:W-:Y:S02]  /*a940*/  IMAD.U32 R13, RZ, RZ, UR37 ;  /* 0x00000025ff0d7e24 */ /* 0x000fe4000f8e00ff */
[----:B0-----:R-:W-:Y:S01]  /*a950*/  @P2 FMUL.FTZ R9, R9, 0.69314718246459960938 ;  /* 0x3f31721809092820 */ /* 0x001fe20000410000 */
[----:B------:R-:W-:Y:S01]  /*a960*/  @P2 FMUL.FTZ R4, R4, 0.69314718246459960938 ;  /* 0x3f31721804042820 */ /* 0x000fe20000410000 */
[----:B-1----:R-:W-:Y:S01]  /*a970*/  @P3 FMUL.FTZ R11, R11, 0.69314718246459960938 ;  /* 0x3f3172180b0b3820 */ /* 0x002fe20000410000 */
[----:B------:R-:W-:Y:S01]  /*a980*/  @P3 FMUL.FTZ R12, R13, 0.69314718246459960938 ;  /* 0x3f3172180d0c3820 */ /* 0x000fe20000410000 */
[----:B------:R-:W-:-:S02]  /*a990*/  IMAD.MOV.U32 R3, RZ, RZ, -0x800000 ;  /* 0xff800000ff037424 */ /* 0x000fc400078e00ff */
[----:B------:R-:W-:Y:S01]  /*a9a0*/  @P2 FFMA.FTZ R3, R4, R5, R9 ;  /* 0x0000000504032223 */ /* 0x000fe20000010009 */
[----:B------:R-:W-:Y:S02]  /*a9b0*/  IMAD.MOV.U32 R0, RZ, RZ, -0x800000 ;  /* 0xff800000ff007424 */ /* 0x000fe400078e00ff */
[----:B------:R-:W-:Y:S01]  /*a9c0*/  @P3 FFMA.FTZ R0, R12, R6, R11 ;  /* 0x000000060c003223 */ /* 0x000fe2000001000b */
[-C--:B--2---:R-:W-:Y:S01]  /*a9d0*/  FMUL.FTZ R16, R8, R7.reuse ;  /* 0x0000000708107220 */ /* 0x084fe20000410000 */
[----:B---3--:R-:W-:Y:S01]  /*a9e0*/  FMUL.FTZ R4, R10, R7 ;  /* 0x000000070a047220 */ /* 0x008fe20000410000 */
[----:B------:R-:W-:Y:S02]  /*a9f0*/  WARPGROUP.DEPBAR.LE gsb0, 0x0 ;  /* 0x00008000000079c5 */ /* 0x000fe40000010000 */
[----:B------:R-:W-:Y:S05]  /*aa00*/  @!P0 BRA `(.L_x_1058) ;  /* 0x0000000000048947 */ /* 0x000fea0003800000 */
[----:B------:R-:W-:Y:S01]  /*aa10*/  BPT.TRAP 0x1 ;  /* 0x000000040000795c */ /* 0x000fe20000300000 */
.L_x_1058:
[----:B------:R-:W-:Y:S01]  /*aa20*/  UIADD3 UR4, UR12, 0x28460, URZ ;  /* 0x000284600c047890 */ /* 0x000fe2000fffe03f */
[-C--:B------:R-:W-:Y:S01]  /*aa30*/  FMUL.FTZ R5, R28, R16.reuse ;  /* 0x000000101c057220 */ /* 0x080fe20000410000 */
[----:B------:R-:W-:Y:S01]  /*aa40*/  UIADD3 UR52, UR52, 0x1, URZ ;  /* 0x0000000134347890 */ /* 0x000fe2000fffe03f */
[-C--:B------:R-:W-:Y:S01]  /*aa50*/  FMUL.FTZ R10, R45, R16.reuse ;  /* 0x000000102d0a7220 */ /* 0x080fe20000410000 */
[----:B------:R-:W-:Y:S01]  /*aa60*/  UPRMT UR4, UR39, 0x654, UR4 ;  /* 0x0000065427047896 */ /* 0x000fe20008000004 */
        /* <DEDUP_REMOVED lines=127> */
[-C--:B------:R-:W-:Y:S01]  /*b260*/  FMUL.FTZ R26, R147, R4.reuse ;  /* 0x00000004931a7220 */ /* 0x080fe20000410000 */
[-C--:B------:R-:W-:Y:S01]  /*b270*/  FMUL.FTZ R150, R150, R4.reuse ;  /* 0x0000000496967220 */ /* 0x080fe20000410000 */
[----:B------:R-:W-:Y:S01]  /*b280*/  FMUL.FTZ R151, R151, R4 ;  /* 0x0000000497977220 */ /* 0x000fe20000410000 */
[----:B------:R-:W-:-:S02]  /*b290*/  UIADD3 UR46, UR46, 0x1, URZ ;  /* 0x000000012e2e7890 */ /* 0x000fc4000fffe03f */
[----:B------:R-:W-:Y:S02]  /*b2a0*/  USEL UR52, UR52, URZ, UP0 ;  /* 0x0000003f34347287 */ /* 0x000fe40008000000 */
[----:B------:R-:W-:-:S12]  /*b2b0*/  ULOP3.LUT UR45, UR45, UR4, URZ, 0x3c, !UPT ;  /* 0x000000042d2d7292 */ /* 0x000fd8000f8e3c3f */
.L_x_984:
[----:B------:R-:W0:Y:S01]  /*b2c0*/  S2R R17, SR_CgaCtaId ;  /* 0x0000000000117919 */ /* 0x000e220000008800 */
[----:B------:R-:W-:Y:S01]  /*b2d0*/  MOV R4, 0x400 ;  /* 0x0000040000047802 */ /* 0x000fe20000000f00 */
[----:B------:R-:W-:Y:S01]  /*b2e0*/  BSSY B0, `(.L_x_1059) ;  /* 0x000036e000007945 */ /* 0x000fe20003800000 */
[----:B------:R-:W-:Y:S02]  /*b2f0*/  BAR.SYNC.DEFER_BLOCKING 0x5, 0x180 ;  /* 0x0146000000007b1d */ /* 0x000fe40000010000 */
[----:B0-----:R-:W-:-:S05]  /*b300*/  LEA R4, R17, R4, 0x18 ;  /* 0x0000000411047211 */ /* 0x001fca00078ec0ff */
[----:B------:R-:W0:Y:S02]  /*b310*/  LDS.128 R60, [R4+0x284d0] ;  /* 0x0284d000043c7984 */ /* 0x000e240000000c00 */
[----:B0-----:R-:W-:Y:S02]  /*b320*/  R2UR UR44, R62 ;  /* 0x000000003e2c72ca */ /* 0x001fe400000e0000 */
[----:B------:R-:W-:Y:S01]  /*b330*/  R2UR UR48, R63 ;  /* 0x000000003f3072ca */ /* 0x000fe200000e0000 */
        /* <DEDUP_REMOVED lines=8> */
[----:B------:R-:W-:Y:S01]  /*b3c0*/  F2FP.BF16.F32.PACK_AB R9, R9, R40 ;  /* 0x000000280909723e */ /* 0x000fe200000010ff */
[----:B------:R-:W-:-:S03]  /*b3d0*/  ULDC.64 UR4, c[0x0][0xbd8] ;  /* 0x0002f60000047ab9 */ /* 0x000fc60000000a00 */
[----:B------:R0:W2:Y:S01]  /*b3e0*/  LDG.E.CONSTANT R16, desc[UR50][R16.64] ;  /* 0x0000003210107981 */ /* 0x0000a2000c1e9900 */
[----:B------:R-:W-:Y:S01]  /*b3f0*/  F2FP.BF16.F32.PACK_AB R10, R10, R41 ;  /* 0x000000290a0a723e */ /* 0x000fe200000010ff */
[----:B------:R-:W-:Y:S01]  /*b400*/  UISETP.NE.U32.AND UP0, UPT, UR4, URZ, UPT ;  /* 0x0000003f0400728c */ /* 0x000fe2000bf05070 */
[----:B------:R-:W-:Y:S02]  /*b410*/  F2FP.BF16.F32.PACK_AB R40, R79, R70 ;  /* 0x000000464f28723e */ /* 0x000fe400000010ff */
[----:B------:R-:W-:Y:S01]  /*b420*/  F2FP.BF16.F32.PACK_AB R25, R6, R25 ;  /* 0x000000190619723e */ /* 0x000fe200000010ff */
[----:B------:R-:W-:Y:S01]  /*b430*/  UISETP.NE.AND.EX UP0, UPT, UR5, URZ, UPT, UP0 ;  /* 0x0000003f0500728c */ /* 0x000fe2000bf05300 */
[----:B------:R-:W-:Y:S02]  /*b440*/  F2FP.BF16.F32.PACK_AB R7, R7, R32 ;  /* 0x000000200707723e */ /* 0x000fe400000010ff */
[----:B------:R-:W-:Y:S01]  /*b450*/  F2FP.BF16.F32.PACK_AB R8, R8, R33 ;  /* 0x000000210808723e */ /* 0x000fe200000010ff */
[----:B------:R-:W-:Y:S01]  /*b460*/  ULDC.64 UR4, c[0x0][0xbd8] ;  /* 0x0002f60000047ab9 */ /* 0x000fe20000000a00 */
[----:B0-----:R-:W-:Y:S01]  /*b470*/  LOP3.LUT P0, R17, R58, 0x3, RZ, 0xc0, !PT ;  /* 0x000000033a117812 */ /* 0x001fe2000780c0ff */
[----:B------:R-:W-:Y:S01]  /*b480*/  UIMAD.WIDE UR4, UR36, 0x4, UR4 ;  /* 0x00000004240478a5 */ /* 0x000fe2000f8e0204 */
[----:B------:R-:W-:-:S02]  /*b490*/  F2FP.BF16.F32.PACK_AB R15, R15, R64 ;  /* 0x000000400f0f723e */ /* 0x000fc400000010ff */
[----:B------:R-:W-:Y:S02]  /*b4a0*/  ISETP.EQ.OR P0, PT, R17, 0x3, !P0 ;  /* 0x000000031100780c */ /* 0x000fe40004702670 */
[----:B------:R-:W-:Y:S02]  /*b4b0*/  F2FP.BF16.F32.PACK_AB R6, R20, R65 ;  /* 0x000000411406723e */ /* 0x000fe400000010ff */
[----:B------:R-:W-:Y:S02]  /*b4c0*/  SEL R79, R9, R10, P0 ;  /* 0x0000000a094f7207 */ /* 0x000fe40000000000 */
[----:B------:R-:W-:Y:S02]  /*b4d0*/  SEL R63, R10, R9, P0 ;  /* 0x000000090a3f7207 */ /* 0x000fe40000000000 */
[----:B------:R-:W0:Y:S01]  /*b4e0*/  S2R R9, SR_SWINHI ;  /* 0x0000000000097919 */ /* 0x000e220000002f00 */
[----:B------:R-:W-:Y:S02]  /*b4f0*/  F2FP.BF16.F32.PACK_AB R72, R21, R72 ;  /* 0x000000481548723e */ /* 0x000fe400000010ff */
[----:B------:R-:W-:-:S02]  /*b500*/  F2FP.BF16.F32.PACK_AB R32, R68, R105 ;  /* 0x000000694420723e */ /* 0x000fc400000010ff */
[----:B------:R-:W-:Y:S02]  /*b510*/  F2FP.BF16.F32.PACK_AB R120, R77, R120 ;  /* 0x000000784d78723e */ /* 0x000fe400000010ff */
[----:B------:R-:W-:Y:S02]  /*b520*/  F2FP.BF16.F32.PACK_AB R128, R85, R128 ;  /* 0x000000805580723e */ /* 0x000fe400000010ff */
[----:B------:R-:W-:Y:S02]  /*b530*/  SEL R77, R7, R8, P0 ;  /* 0x00000008074d7207 */ /* 0x000fe40000000000 */
[----:B------:R-:W-:Y:S02]  /*b540*/  SEL R68, R8, R7, P0 ;  /* 0x0000000708447207 */ /* 0x000fe40000000000 */
[----:B------:R-:W-:Y:S02]  /*b550*/  SEL R85, R15, R6, P0 ;  /* 0x000000060f557207 */ /* 0x000fe40000000000 */
[----:B------:R-:W-:-:S02]  /*b560*/  SEL R21, R6, R15, P0 ;  /* 0x0000000f06157207 */ /* 0x000fc40000000000 */
[----:B------:R-:W-:Y:S02]  /*b570*/  F2FP.BF16.F32.PACK_AB R67, R86, R67 ;  /* 0x000000435643723e */ /* 0x000fe400000010ff */
[----:B------:R-:W-:Y:S02]  /*b580*/  F2FP.BF16.F32.PACK_AB R66, R87, R66 ;  /* 0x000000425742723e */ /* 0x000fe400000010ff */
[----:B------:R-:W-:Y:S02]  /*b590*/  F2FP.BF16.F32.PACK_AB R13, R13, R56 ;  /* 0x000000380d0d723e */ /* 0x000fe400000010ff */
[----:B------:R-:W-:Y:S02]  /*b5a0*/  SEL R123, R67, R66, P0 ;  /* 0x00000042437b7207 */ /* 0x000fe40000000000 */
[----:B------:R-:W-:Y:S02]  /*b5b0*/  SEL R56, R66, R67, P0 ;  /* 0x0000004342387207 */ /* 0x000fe40000000000 */
[----:B------:R-:W-:-:S02]  /*b5c0*/  F2FP.BF16.F32.PACK_AB R29, R29, R80 ;  /* 0x000000501d1d723e */ /* 0x000fc400000010ff */
[----:B------:R-:W-:Y:S02]  /*b5d0*/  F2FP.BF16.F32.PACK_AB R36, R36, R81 ;  /* 0x000000512424723e */ /* 0x000fe400000010ff */
[----:B------:R-:W-:Y:S02]  /*b5e0*/  F2FP.BF16.F32.PACK_AB R37, R37, R88 ;  /* 0x000000582525723e */ /* 0x000fe400000010ff */
[----:B------:R-:W-:Y:S02]  /*b5f0*/  MOV R6, R4 ;  /* 0x0000000400067202 */ /* 0x000fe40000000f00 */
[----:B0-----:R-:W-:Y:S02]  /*b600*/  MOV R7, R9 ;  /* 0x0000000900077202 */ /* 0x001fe40000000f00 */
[----:B------:R-:W-:Y:S02]  /*b610*/  F2FP.BF16.F32.PACK_AB R44, R44, R89 ;  /* 0x000000592c2c723e */ /* 0x000fe400000010ff */
[----:B------:R-:W-:Y:S01]  /*b620*/  F2FP.BF16.F32.PACK_AB R93, R93, R136 ;  /* 0x000000885d5d723e */ /* 0x000fe200000010ff */
[----:B------:R-:W-:Y:S01]  /*b630*/  IMAD.WIDE R66, R195, 0x2, R6 ;  /* 0x00000002c3427825 */ /* 0x000fe200078e0206 */
        /* <DEDUP_REMOVED lines=10> */
[----:B------:R-:W-:Y:S02]  /*b6e0*/  SEL R89, R29, R36, P0 ;  /* 0x000000241d597207 */ /* 0x000fe40000000000 */
[----:B------:R-:W-:Y:S02]  /*b6f0*/  IADD3 R145, P4, R66, 0x60, RZ ;  /* 0x0000006042917810 */ /* 0x000fe40007f9e0ff */
[----:B------:R-:W-:-:S02]  /*b700*/  F2FP.BF16.F32.PACK_AB R117, R117, R124 ;  /* 0x0000007c7575723e */ /* 0x000fc400000010ff */
[----:B------:R-:W-:Y:S02]  /*b710*/  F2FP.BF16.F32.PACK_AB R116, R109, R116 ;  /* 0x000000746d74723e */ /* 0x000fe400000010ff */
[----:B------:R-:W-:Y:S02]  /*b720*/  F2FP.BF16.F32.PACK_AB R143, R143, R30 ;  /* 0x0000001e8f8f723e */ /* 0x000fe400000010ff */
[----:B------:R-:W-:Y:S02]  /*b730*/  SEL R29, R36, R29, P0 ;  /* 0x0000001d241d7207 */ /* 0x000fe40000000000 */
[----:B------:R-:W-:Y:S02]  /*b740*/  F2FP.BF16.F32.PACK_AB R71, R78, R71 ;  /* 0x000000474e47723e */ /* 0x000fe400000010ff */
[----:B------:R-:W-:Y:S02]  /*b750*/  SEL R91, R37, R44, P0 ;  /* 0x0000002c255b7207 */ /* 0x000fe40000000000 */
[----:B------:R-:W-:-:S02]  /*b760*/  SEL R30, R44, R37, P0 ;  /* 0x000000252c1e7207 */ /* 0x000fc40000000000 */
[----:B------:R-:W-:Y:S02]  /*b770*/  SEL R107, R93, R100, P0 ;  /* 0x000000645d6b7207 */ /* 0x000fe40000000000 */
[----:B------:R-:W-:Y:S02]  /*b780*/  SEL R36, R100, R93, P0 ;  /* 0x0000005d64247207 */ /* 0x000fe40000000000 */
[----:B------:R-:W-:Y:S02]  /*b790*/  F2FP.BF16.F32.PACK_AB R148, R141, R148 ;  /* 0x000000948d94723e */ /* 0x000fe400000010ff */
[----:B------:R-:W-:Y:S02]  /*b7a0*/  F2FP.BF16.F32.PACK_AB R73, R28, R73 ;  /* 0x000000491c49723e */ /* 0x000fe400000010ff */
        /* <DEDUP_REMOVED lines=9> */
[----:B------:R-:W-:Y:S02]  /*b840*/  SEL R97, R53, R32, P0 ;  /* 0x0000002035617207 */ /* 0x000fe40000000000 */
[----:B------:R-:W-:Y:S02]  /*b850*/  SEL R103, R120, R121, P0 ;  /* 0x0000007978677207 */ /* 0x000fe40000000000 */
[----:B------:R-:W-:Y:S02]  /*b860*/  SEL R34, R121, R120, P0 ;  /* 0x0000007879227207 */ /* 0x000fe40000000000 */
[----:B------:R-:W-:Y:S02]  /*b870*/  SEL R101, R5, R162, P0 ;  /* 0x000000a205657207 */ /* 0x000fe40000000000 */
[----:B------:R-:W-:-:S02]  /*b880*/  SEL R109, R162, R5, P0 ;  /* 0x00000005a26d7207 */ /* 0x000fc40000000000 */
[----:B------:R-:W-:Y:S02]  /*b890*/  IADD3 R141, P2, R66, 0x20, RZ ;  /* 0x00000020428d7810 */ /* 0x000fe40007f5e0ff */
[----:B------:R-:W-:Y:S02]  /*b8a0*/  LOP3.LUT R12, R145, 0x380, RZ, 0xc0, !PT ;  /* 0x00000380910c7812 */ /* 0x000fe400078ec0ff */
[----:B------:R-:W-:Y:S01]  /*b8b0*/  SEL R32, R32, R53, P0 ;  /* 0x0000003520207207 */ /* 0x000fe20000000000 */
[----:B------:R-:W-:Y:S01]  /*b8c0*/  IMAD.X R59, RZ, RZ, R67, P2 ;  /* 0x000000ffff3b7224 */ /* 0x000fe200010e0643 */
[----:B------:R-:W-:Y:S02]  /*b8d0*/  SEL R121, R117, R116, P0 ;  /* 0x0000007475797207 */ /* 0x000fe40000000000 */
[----:B------:R-:W-:Y:S02]  /*b8e0*/  SEL R5, R116, R117, P0 ;  /* 0x0000007574057207 */ /* 0x000fe40000000000 */
[----:B------:R-:W-:-:S02]  /*b8f0*/  SEL R117, R71, R40, P0 ;  /* 0x0000002847757207 */ /* 0x000fc40000000000 */
[----:B------:R-:W-:Y:S02]  /*b900*/  SEL R53, R40, R71, P0 ;  /* 0x0000004728357207 */ /* 0x000fe40000000000 */
        /* <DEDUP_REMOVED lines=8> */
[----:B------:R-:W-:Y:S02]  /*b990*/  LOP3.LUT R8, R141, 0x380, RZ, 0xc0, !PT ;  /* 0x000003808d087812 */ /* 0x000fe400078ec0ff */
[----:B------:R-:W-:Y:S02]  /*b9a0*/  SHF.R.U64 R12, R12, 0x3, RZ ;  /* 0x000000030c0c7819 */ /* 0x000fe400000012ff */
[----:B------:R-:W-:-:S02]  /*b9b0*/  IADD3 R143, P3, R66, 0x40, RZ ;  /* 0x00000040428f7810 */ /* 0x000fc40007f7e0ff */
[----:B------:R-:W-:Y:S02]  /*b9c0*/  IADD3 R151, P1, R66, 0x4040, RZ ;  /* 0x0000404042977810 */ /* 0x000fe40007f3e0ff */
[----:B------:R-:W-:Y:S02]  /*b9d0*/  F2FP.BF16.F32.PACK_AB R38, R127, R38 ;  /* 0x000000267f26723e */ /* 0x000fe400000010ff */
[----:B------:R-:W-:Y:S02]  /*b9e0*/  SEL R127, R51, R50, P0 ;  /* 0x00000032337f7207 */ /* 0x000fe40000000000 */
[----:B------:R-:W-:Y:S01]  /*b9f0*/  SEL R62, R50, R51, P0 ;  /* 0x00000033323e7207 */ /* 0x000fe20000000000 */
[----:B------:R-:W-:Y:S01]  /*ba00*/  IMAD.X R51, RZ, RZ, R67, P4 ;  /* 0x000000ffff337224 */ /* 0x000fe200020e0643 */
[----:B------:R-:W-:Y:S02]  /*ba10*/  IADD3 R147, P5, R66, 0x4000, RZ ;  /* 0x0000400042937810 */ /* 0x000fe40007fbe0ff */
[----:B------:R-:W-:-:S02]  /*ba20*/  SHF.R.U64 R8, R8, 0x3, RZ ;  /* 0x0000000308087819 */ /* 0x000fc400000012ff */
[----:B------:R-:W-:Y:S01]  /*ba30*/  LOP3.LUT R50, R12, R145, RZ, 0x3c, !PT ;  /* 0x000000910c327212 */ /* 0x000fe200078e3cff */
[----:B------:R-:W-:Y:S01]  /*ba40*/  IMAD.X R49, RZ, RZ, R67, P5 ;  /* 0x000000ffff317224 */ /* 0x000fe200028e0643 */
[----:B------:R-:W-:Y:S02]  /*ba50*/  F2FP.BF16.F32.PACK_AB R149, R149, R152 ;  /* 0x000000989595723e */ /* 0x000fe400000010ff */
[----:B------:R-:W-:Y:S02]  /*ba60*/  LOP3.LUT R10, R143, 0x380, RZ, 0xc0, !PT ;  /* 0x000003808f0a7812 */ /* 0x000fe400078ec0ff */
[----:B------:R-:W-:Y:S02]  /*ba70*/  LOP3.LUT R12, R151, 0x380, RZ, 0xc0, !PT ;  /* 0x00000380970c7812 */ /* 0x000fe400078ec0ff */
[----:B------:R-:W-:Y:S02]  /*ba80*/  F2FP.BF16.F32.PACK_AB R14, R14, R57 ;  /* 0x000000390e0e723e */ /* 0x000fe400000010ff */
[----:B------:R-:W-:-:S02]  /*ba90*/  F2FP.BF16.F32.PACK_AB R55, R94, R55 ;  /* 0x000000375e37723e */ /* 0x000fc400000010ff */
[----:B------:R-:W-:Y:S02]  /*baa0*/  F2FP.BF16.F32.PACK_AB R54, R95, R54 ;  /* 0x000000365f36723e */ /* 0x000fe400000010ff */
[----:B------:R-:W-:Y:S02]  /*bab0*/  LOP3.LUT R58, R8, R141, RZ, 0x3c, !PT ;  /* 0x0000008d083a7212 */ /* 0x000fe400078e3cff */
[----:B------:R-:W-:Y:S02]  /*bac0*/  SEL R115, R149, R148, P0 ;  /* 0x0000009495737207 */ /* 0x000fe40000000000 */
[----:B------:R-:W-:Y:S02]  /*bad0*/  SEL R57, R148, R149, P0 ;  /* 0x0000009594397207 */ /* 0x000fe40000000000 */
[----:B------:R-:W-:Y:S02]  /*bae0*/  SHF.R.U64 R10, R10, 0x3, RZ ;  /* 0x000000030a0a7819 */ /* 0x000fe400000012ff */
[----:B------:R-:W-:-:S02]  /*baf0*/  LOP3.LUT R8, R147, 0x380, RZ, 0xc0, !PT ;  /* 0x0000038093087812 */ /* 0x000fc400078ec0ff */
[----:B------:R-:W-:Y:S02]  /*bb00*/  SHF.R.U64 R12, R12, 0x3, RZ ;  /* 0x000000030c0c7819 */ /* 0x000fe400000012ff */
[C---:B------:R-:W-:Y:S02]  /*bb10*/  IADD3 R149, P6, R66.reuse, 0x4020, RZ ;  /* 0x0000402042957810 */ /* 0x040fe40007fde0ff */
[----:B------:R-:W-:Y:S02]  /*bb20*/  IADD3 R163, P5, R66, 0x8040, RZ ;  /* 0x0000804042a37810 */ /* 0x000fe40007fbe0ff */
[----:B------:R-:W-:Y:S02]  /*bb30*/  F2FP.BF16.F32.PACK_AB R132, R125, R132 ;  /* 0x000000847d84723e */ /* 0x000fe400000010ff */
[----:B------:R-:W-:Y:S02]  /*bb40*/  SEL R125, R55, R54, P0 ;  /* 0x00000036377d7207 */ /* 0x000fe40000000000 */
[----:B------:R-:W-:Y:S01]  /*bb50*/  SEL R60, R54, R55, P0 ;  /* 0x00000037363c7207 */ /* 0x000fe20000000000 */
[----:B------:R-:W-:Y:S01]  /*bb60*/  IMAD.X R55, RZ, RZ, R67, P3 ;  /* 0x000000ffff377224 */ /* 0x000fe200018e0643 */
[----:B------:R-:W-:-:S02]  /*bb70*/  F2FP.BF16.F32.PACK_AB R158, R157, R158 ;  /* 0x0000009e9d9e723e */ /* 0x000fc400000010ff */
[----:B------:R-:W-:Y:S02]  /*bb80*/  LOP3.LUT R54, R10, R143, RZ, 0x3c, !PT ;  /* 0x0000008f0a367212 */ /* 0x000fe400078e3cff */
[----:B------:R-:W-:Y:S02]  /*bb90*/  SHF.R.U64 R8, R8, 0x3, RZ ;  /* 0x0000000308087819 */ /* 0x000fe400000012ff */
[----:B------:R-:W-:Y:S02]  /*bba0*/  LOP3.LUT R44, R12, R151, RZ, 0x3c, !PT ;  /* 0x000000970c2c7212 */ /* 0x000fe400078e3cff */
[----:B------:R-:W-:Y:S02]  /*bbb0*/  F2FP.BF16.F32.PACK_AB R45, R45, R96 ;  /* 0x000000602d2d723e */ /* 0x000fe400000010ff */
[----:B------:R-:W-:Y:S02]  /*bbc0*/  IADD3 R157, P3, R66, 0x8000, RZ ;  /* 0x00008000429d7810 */ /* 0x000fe40007f7e0ff */
[----:B------:R-:W-:-:S02]  /*bbd0*/  LOP3.LUT R10, R149, 0x380, RZ, 0xc0, !PT ;  /* 0x00000380950a7812 */ /* 0x000fc400078ec0ff */
[----:B------:R-:W-:Y:S01]  /*bbe0*/  LOP3.LUT R12, R163, 0x380, RZ, 0xc0, !PT ;  /* 0x00000380a30c7812 */ /* 0x000fe200078ec0ff */
[----:B------:R-:W-:Y:S01]  /*bbf0*/  IMAD.X R41, RZ, RZ, R67, P3 ;  /* 0x000000ffff297224 */ /* 0x000fe200018e0643 */
[----:B------:R-:W-:Y:S02]  /*bc00*/  F2FP.BF16.F32.PACK_AB R133, R133, R140 ;  /* 0x0000008c8585723e */ /* 0x000fe400000010ff */
[----:B------:R-:W-:Y:S02]  /*bc10*/  F2FP.BF16.F32.PACK_AB R69, R69, R112 ;  /* 0x000000704545723e */ /* 0x000fe400000010ff */
[----:B------:R-:W-:Y:S02]  /*bc20*/  F2FP.BF16.F32.PACK_AB R76, R76, R113 ;  /* 0x000000714c4c723e */ /* 0x000fe400000010ff */
[----:B------:R-:W-:Y:S02]  /*bc30*/  F2FP.BF16.F32.PACK_AB R39, R126, R39 ;  /* 0x000000277e27723e */ /* 0x000fe400000010ff */
[----:B------:R-:W-:-:S02]  /*bc40*/  F2FP.BF16.F32.PACK_AB R129, R92, R129 ;  /* 0x000000815c81723e */ /* 0x000fc400000010ff */
[----:B------:R-:W-:Y:S02]  /*bc50*/  F2FP.BF16.F32.PACK_AB R47, R110, R47 ;  /* 0x0000002f6e2f723e */ /* 0x000fe400000010ff */
[----:B------:R-:W-:Y:S02]  /*bc60*/  F2FP.BF16.F32.PACK_AB R46, R111, R46 ;  /* 0x0000002e6f2e723e */ /* 0x000fe400000010ff */
[----:B------:R-:W-:Y:S02]  /*bc70*/  LOP3.LUT R48, R8, R147, RZ, 0x3c, !PT ;  /* 0x0000009308307212 */ /* 0x000fe400078e3cff */
[----:B------:R-:W-:Y:S02]  /*bc80*/  F2FP.BF16.F32.PACK_AB R42, R119, R42 ;  /* 0x0000002a772a723e */ /* 0x000fe400000010ff */
[----:B------:R-:W-:Y:S02]  /*bc90*/  SEL R95, R45, R52, P0 ;  /* 0x000000342d5f7207 */ /* 0x000fe40000000000 */
[----:B------:R-:W-:Y:S01]  /*bca0*/  SEL R31, R52, R45, P0 ;  /* 0x0000002d341f7207 */ /* 0x000fe20000000000 */
[----:B------:R-:W-:Y:S01]  /*bcb0*/  IMAD.X R45, RZ, RZ, R67, P1 ;  /* 0x000000ffff2d7224 */ /* 0x000fe200008e0643 */
[----:B------:R-:W-:-:S02]  /*bcc0*/  SHF.R.U64 R10, R10, 0x3, RZ ;  /* 0x000000030a0a7819 */ /* 0x000fc400000012ff */
[----:B------:R-:W-:Y:S02]  /*bcd0*/  LOP3.LUT R8, R157, 0x380, RZ, 0xc0, !PT ;  /* 0x000003809d087812 */ /* 0x000fe400078ec0ff */
[----:B------:R-:W-:Y:S02]  /*bce0*/  SHF.R.U64 R12, R12, 0x3, RZ ;  /* 0x000000030c0c7819 */ /* 0x000fe400000012ff */
[----:B------:R-:W-:Y:S02]  /*bcf0*/  SEL R99, R69, R76, P0 ;  /* 0x0000004c45637207 */ /* 0x000fe40000000000 */
[----:B------:R-:W-:Y:S02]  /*bd00*/  SEL R33, R76, R69, P0 ;  /* 0x000000454c217207 */ /* 0x000fe40000000000 */
[----:B------:R-:W-:Y:S02]  /*bd10*/  SEL R119, R133, R132, P0 ;  /* 0x0000008485777207 */ /* 0x000fe40000000000 */
[----:B------:R-:W-:-:S02]  /*bd20*/  SEL R52, R132, R133, P0 ;  /* 0x0000008584347207 */ /* 0x000fc40000000000 */
[----:B------:R-:W-:Y:S02]  /*bd30*/  IADD3 R161, P4, R66, 0x8020, RZ ;  /* 0x0000802042a17810 */ /* 0x000fe40007f9e0ff */
[----:B------:R-:W-:Y:S02]  /*bd40*/  SEL R105, R128, R129, P0 ;  /* 0x0000008180697207 */ /* 0x000fe40000000000 */
[----:B------:R-:W-:Y:S02]  /*bd50*/  SEL R35, R129, R128, P0 ;  /* 0x0000008081237207 */ /* 0x000fe40000000000 */
[----:B------:R-:W-:Y:S02]  /*bd60*/  SEL R133, R39, R38, P0 ;  /* 0x0000002627857207 */ /* 0x000fe40000000000 */
[----:B------:R-:W-:Y:S01]  /*bd70*/  SEL R69, R38, R39, P0 ;  /* 0x0000002726457207 */ /* 0x000fe20000000000 */
[----:B------:R-:W-:Y:S01]  /*bd80*/  IMAD.X R39, RZ, RZ, R67, P5 ;  /* 0x000000ffff277224 */ /* 0x000fe200028e0643 */
[----:B------:R-:W-:-:S02]  /*bd90*/  F2FP.BF16.F32.PACK_AB R154, R153, R154 ;  /* 0x0000009a999a723e */ /* 0x000fc400000010ff */
[----:B------:R-:W-:Y:S02]  /*bda0*/  SEL R129, R47, R46, P0 ;  /* 0x0000002e2f817207 */ /* 0x000fe40000000000 */
[----:B------:R-:W-:Y:S01]  /*bdb0*/  SEL R64, R46, R47, P0 ;  /* 0x0000002f2e407207 */ /* 0x000fe20000000000 */
[----:B------:R-:W-:Y:S01]  /*bdc0*/  IMAD.X R47, RZ, RZ, R67, P6 ;  /* 0x000000ffff2f7224 */ /* 0x000fe200030e0643 */
[----:B------:R-:W-:Y:S02]  /*bdd0*/  F2FP.BF16.F32.PACK_AB R155, R155, R156 ;  /* 0x0000009c9b9b723e */ /* 0x000fe400000010ff */
[----:B------:R-:W-:Y:S02]  /*bde0*/  F2FP.BF16.F32.PACK_AB R43, R118, R43 ;  /* 0x0000002b762b723e */ /* 0x000fe400000010ff */
[----:B------:R-:W-:Y:S02]  /*bdf0*/  IADD3 R153, P2, R66, 0x4060, RZ ;  /* 0x0000406042997810 */ /* 0x000fe40007f5e0ff */
[----:B------:R-:W-:-:S02]  /*be00*/  LOP3.LUT R46, R10, R149, RZ, 0x3c, !PT ;  /* 0x000000950a2e7212 */ /* 0x000fc400078e3cff */
[----:B------:R-:W-:Y:S02]  /*be10*/  SHF.R.U64 R8, R8, 0x3, RZ ;  /* 0x0000000308087819 */ /* 0x000fe400000012ff */
[----:B------:R-:W-:Y:S02]  /*be20*/  LOP3.LUT R38, R12, R163, RZ, 0x3c, !PT ;  /* 0x000000a30c267212 */ /* 0x000fe400078e3cff */
[----:B------:R-:W-:Y:S01]  /*be30*/  LOP3.LUT R10, R161, 0x380, RZ, 0xc0, !PT ;  /* 0x00000380a10a7812 */ /* 0x000fe200078ec0ff */
[----:B--2---:R-:W-:Y:S01]  /*be40*/  SHFL.IDX PT, R101, R101, R16, 0x1c1f ;  /* 0x001c1f1065657589 */ /* 0x004fe200000e0000 */
[----:B------:R-:W-:Y:S02]  /*be50*/  F2FP.BF16.F32.PACK_AB R27, R150, R27 ;  /* 0x0000001b961b723e */ /* 0x000fe400000010ff */
[----:B------:R-:W-:Y:S01]  /*be60*/  SEL R113, R155, R154, P0 ;  /* 0x0000009a9b717207 */ /* 0x000fe20000000000 */
[----:B------:R-:W-:Y:S01]  /*be70*/  SHFL.IDX PT, R77, R77, R16, 0x1c1f ;  /* 0x001c1f104d4d7589 */ /* 0x000fe200000e0000 */
[----:B------:R-:W-:-:S02]  /*be80*/  SEL R131, R43, R42, P0 ;  /* 0x0000002a2b837207 */ /* 0x000fc40000000000 */
[----:B------:R-:W-:Y:S01]  /*be90*/  SEL R65, R42, R43, P0 ;  /* 0x0000002b2a417207 */ /* 0x000fe20000000000 */
[----:B------:R-:W-:Y:S01]  /*bea0*/  IMAD.X R43, RZ, RZ, R67, P2 ;  /* 0x000000ffff2b7224 */ /* 0x000fe200010e0643 */
[----:B------:R-:W-:Y:S01]  /*beb0*/  LOP3.LUT R40, R8, R157, RZ, 0x3c, !PT ;  /* 0x0000009d08287212 */ /* 0x000fe200078e3cff */
[----:B------:R-:W-:Y:S01]  /*bec0*/  SHFL.IDX PT, R113, R113, R16, 0x1c1f ;  /* 0x001c1f1071717589 */ /* 0x000fe200000e0000 */
[----:B------:R-:W-:Y:S02]  /*bed0*/  MOV R92, R38 ;  /* 0x00000026005c7202 */ /* 0x000fe40000000f00 */
[----:B------:R-:W-:Y:S01]  /*bee0*/  SEL R83, R13, R14, P0 ;  /* 0x0000000e0d537207 */ /* 0x000fe20000000000 */
[----:B------:R-:W-:Y:S01]  /*bef0*/  SHFL.IDX PT, R79, R79, R16, 0x1c1f ;  /* 0x001c1f104f4f7589 */ /* 0x000fe200000e0000 */
[----:B------:R-:W-:Y:S02]  /*bf00*/  SEL R20, R14, R13, P0 ;  /* 0x0000000d0e147207 */ /* 0x000fe40000000000 */
[----:B------:R-:W-:Y:S01]  /*bf10*/  SEL R155, R154, R155, P0 ;  /* 0x0000009b9a9b7207 */ /* 0x000fe20000000000 */
[----:B------:R-:W-:Y:S01]  /*bf20*/  SHFL.IDX PT, R81, R81, R16, 0x1c1f ;  /* 0x001c1f1051517589 */ /* 0x000fe200000e0000 */
[----:B------:R-:W-:-:S02]  /*bf30*/  SHF.R.U64 R10, R10, 0x3, RZ ;  /* 0x000000030a0a7819 */ /* 0x000fc400000012ff */
[----:B------:R-:W-:Y:S01]  /*bf40*/  LOP3.LUT R38, R16, 0x2, RZ, 0x3c, !PT ;  /* 0x0000000210267812 */ /* 0x000fe200078e3cff */
[----:B------:R-:W-:Y:S01]  /*bf50*/  SHFL.IDX PT, R83, R83, R16, 0x1c1f ;  /* 0x001c1f1053537589 */ /* 0x000fe200000e0000 */
[----:B------:R-:W-:Y:S02]  /*bf60*/  IADD3 R169, P2, R66, 0xc020, RZ ;  /* 0x0000c02042a97810 */ /* 0x000fe40007f5e0ff */
[----:B------:R-:W-:Y:S01]  /*bf70*/  LOP3.LUT R14, R153, 0x380, RZ, 0xc0, !PT ;  /* 0x00000380990e7812 */ /* 0x000fe200078ec0ff */
[----:B------:R-:W-:Y:S01]  /*bf80*/  SHFL.IDX PT, R68, R68, R38, 0x1c1f ;  /* 0x001c1f2644447589 */ /* 0x000fe200000e0000 */
[----:B------:R-:W-:Y:S01]  /*bf90*/  SEL R139, R27, R26, P0 ;  /* 0x0000001a1b8b7207 */ /* 0x000fe20000000000 */
[--C-:B------:R-:W-:Y:S01]  /*bfa0*/  IMAD.X R13, RZ, RZ, R67.reuse, P2 ;  /* 0x000000ffff0d7224 */ /* 0x100fe200010e0643 */
[----:B------:R-:W-:Y:S01]  /*bfb0*/  SEL R73, R26, R27, P0 ;  /* 0x0000001b1a497207 */ /* 0x000fe20000000000 */
[----:B------:R-:W-:Y:S01]  /*bfc0*/  IMAD.X R27, RZ, RZ, R67, P4 ;  /* 0x000000ffff1b7224 */ /* 0x000fe200020e0643 */
[----:B------:R-:W-:Y:S01]  /*bfd0*/  MOV R102, R58 ;  /* 0x0000003a00667202 */ /* 0x000fe20000000f00 */
[----:B------:R-:W-:Y:S01]  /*bfe0*/  SHFL.IDX PT, R85, R85, R16, 0x1c1f ;  /* 0x001c1f1055557589 */ /* 0x000fe200000e0000 */
[----:B------:R-:W-:-:S02]  /*bff0*/  LOP3.LUT R26, R10, R161, RZ, 0x3c, !PT ;  /* 0x000000a10a1a7212 */ /* 0x000fc400078e3cff */
[----:B------:R-:W-:Y:S01]  /*c000*/  MOV R59, R40 ;  /* 0x00000028003b7202 */ /* 0x000fe20000000f00 */
[----:B------:R-:W-:Y:S01]  /*c010*/  SHFL.IDX PT, R87, R87, R16, 0x1c1f ;  /* 0x001c1f1057577589 */ /* 0x000fe200000e0000 */
[----:B------:R-:W-:Y:S02]  /*c020*/  SHF.R.U64 R14, R14, 0x3, RZ ;  /* 0x000000030e0e7819 */ /* 0x000fe400000012ff */
[----:B------:R-:W-:Y:S01]  /*c030*/  LOP3.LUT R10, R169, 0x380, RZ, 0xc0, !PT ;  /* 0x00000380a90a7812 */ /* 0x000fe200078ec0ff */
[----:B------:R-:W0:Y:S01]  /*c040*/  SHFL.IDX PT, R40, R155, R38, 0x1c1f ;  /* 0x001c1f269b287589 */ /* 0x000e2200000e0000 */
[----:B------:R-:W-:Y:S02]  /*c050*/  IADD3 R165, P6, R66, 0x8060, RZ ;  /* 0x0000806042a57810 */ /* 0x000fe40007fde0ff */
[----:B------:R-:W-:Y:S01]  /*c060*/  LOP3.LUT R42, R14, R153, RZ, 0x3c, !PT ;  /* 0x000000990e2a7212 */ /* 0x000fe200078e3cff */
[----:B------:R-:W-:Y:S01]  /*c070*/  SHFL.IDX PT, R89, R89, R16, 0x1c1f ;  /* 0x001c1f1059597589 */ /* 0x000fe200000e0000 */
[----:B------:R-:W-:-:S02]  /*c080*/  SHF.R.U64 R10, R10, 0x3, RZ ;  /* 0x000000030a0a7819 */ /* 0x000fc400000012ff */
[----:B------:R-:W-:Y:S01]  /*c090*/  LOP3.LUT R11, R66, 0x380, RZ, 0xc0, !PT ;  /* 0x00000380420b7812 */ /* 0x000fe200078ec0ff */
[----:B------:R-:W-:Y:S01]  /*c0a0*/  SHFL.IDX PT, R91, R91, R16, 0x1c1f ;  /* 0x001c1f105b5b7589 */ /* 0x000fe200000e0000 */
[----:B------:R-:W-:Y:S02]  /*c0b0*/  LOP3.LUT R14, R165, 0x380, RZ, 0xc0, !PT ;  /* 0x00000380a50e7812 */ /* 0x000fe400078ec0ff */
[----:B------:R-:W-:Y:S01]  /*c0c0*/  LOP3.LUT R12, R10, R169, RZ, 0x3c, !PT ;  /* 0x000000a90a0c7212 */ /* 0x000fe200078e3cff */
[----:B------:R-:W-:Y:S01]  /*c0d0*/  SHFL.IDX PT, R95, R95, R16, 0x1c1f ;  /* 0x001c1f105f5f7589 */ /* 0x000fe200000e0000 */
[----:B------:R-:W-:Y:S02]  /*c0e0*/  F2FP.BF16.F32.PACK_AB R159, R159, R160 ;  /* 0x000000a09f9f723e */ /* 0x000fe400000010ff */
[C---:B------:R-:W-:Y:S01]  /*c0f0*/  IADD3 R167, P1, R66.reuse, 0xc000, RZ ;  /* 0x0000c00042a77810 */ /* 0x040fe20007f3e0ff */
[----:B------:R-:W-:Y:S01]  /*c100*/  SHFL.IDX PT, R97, R97, R16, 0x1c1f ;  /* 0x001c1f1061617589 */ /* 0x000fe200000e0000 */
[----:B------:R-:W-:-:S02]  /*c110*/  IADD3 R171, P3, R66, 0xc040, RZ ;  /* 0x0000c04042ab7810 */ /* 0x000fc40007f7e0ff */
[----:B------:R-:W-:Y:S01]  /*c120*/  SHF.R.U64 R11, R11, 0x3, RZ ;  /* 0x000000030b0b7819 */ /* 0x000fe200000012ff */
[--C-:B------:R-:W-:Y:S01]  /*c130*/  IMAD.X R15, RZ, RZ, R67.reuse, P1 ;  /* 0x000000ffff0f7224 */ /* 0x100fe200008e0643 */
[----:B------:R-:W-:Y:S01]  /*c140*/  SHF.R.U64 R14, R14, 0x3, RZ ;  /* 0x000000030e0e7819 */ /* 0x000fe200000012ff */
[--C-:B------:R-:W-:Y:S01]  /*c150*/  IMAD.X R9, RZ, RZ, R67.reuse, P3 ;  /* 0x000000ffff097224 */ /* 0x100fe200018e0643 */
[----:B------:R-:W-:Y:S01]  /*c160*/  SEL R75, R24, R25, P0 ;  /* 0x00000019184b7207 */ /* 0x000fe20000000000 */
[----:B------:R-:W-:Y:S01]  /*c170*/  SHFL.IDX PT, R99, R99, R16, 0x1c1f ;  /* 0x001c1f1063637589 */ /* 0x000fe200000e0000 */
[----:B------:R-:W-:Y:S01]  /*c180*/  SEL R70, R25, R24, P0 ;  /* 0x0000001819467207 */ /* 0x000fe20000000000 */
[----:B------:R-:W-:Y:S01]  /*c190*/  IMAD.X R25, RZ, RZ, R67, P6 ;  /* 0x000000ffff197224 */ /* 0x000fe200030e0643 */
[----:B------:R-:W-:Y:S01]  /*c1a0*/  IADD3 R173, P4, R66, 0xc060, RZ ;  /* 0x0000c06042ad7810 */ /* 0x000fe20007f9e0ff */
[----:B------:R-:W-:Y:S01]  /*c1b0*/  SHFL.IDX PT, R103, R103, R16, 0x1c1f ;  /* 0x001c1f1067677589 */ /* 0x000fe200000e0000 */
[----:B------:R-:W-:-:S02]  /*c1c0*/  SEL R111, R159, R158, P0 ;  /* 0x0000009e9f6f7207 */ /* 0x000fc40000000000 */
[----:B------:R-:W-:Y:S01]  /*c1d0*/  LOP3.LUT R66, R11, R66, RZ, 0x3c, !PT ;  /* 0x000000420b427212 */ /* 0x000fe200078e3cff */
[----:B------:R-:W-:Y:S01]  /*c1e0*/  SHFL.IDX PT, R75, R75, R16, 0x1c1f ;  /* 0x001c1f104b4b7589 */ /* 0x000fe200000e0000 */
[----:B------:R-:W-:Y:S01]  /*c1f0*/  LOP3.LUT R24, R14, R165, RZ, 0x3c, !PT ;  /* 0x000000a50e187212 */ /* 0x000fe200078e3cff */
[----:B------:R-:W-:Y:S01]  /*c200*/  IMAD.X R11, RZ, RZ, R67, P4 ;  /* 0x000000ffff0b7224 */ /* 0x000fe200020e0643 */
[----:B------:R-:W-:Y:S01]  /*c210*/  LOP3.LUT R8, R167, 0x380, RZ, 0xc0, !PT ;  /* 0x00000380a7087812 */ /* 0x000fe200078ec0ff */
[----:B------:R-:W-:Y:S01]  /*c220*/  SHFL.IDX PT, R70, R70, R38, 0x1c1f ;  /* 0x001c1f2646467589 */ /* 0x000fe200000e0000 */
[----:B------:R-:W-:Y:S02]  /*c230*/  LOP3.LUT R74, R171, 0x380, RZ, 0xc0, !PT ;  /* 0x00000380ab4a7812 */ /* 0x000fe400078ec0ff */
[----:B------:R-:W-:Y:S01]  /*c240*/  MOV R88, R12 ;  /* 0x0000000c00587202 */ /* 0x000fe20000000f00 */
[----:B------:R-:W-:Y:S01]  /*c250*/  SHFL.IDX PT, R111, R111, R16, 0x1c1f ;  /* 0x001c1f106f6f7589 */ /* 0x000fe200000e0000 */
[----:B------:R-:W-:-:S02]  /*c260*/  SEL R159, R158, R159, P0 ;  /* 0x0000009f9e9f7207 */ /* 0x000fc40000000000 */
[----:B------:R-:W-:Y:S01]  /*c270*/  LOP3.LUT R76, R173, 0x380, RZ, 0xc0, !PT ;  /* 0x00000380ad4c7812 */ /* 0x000fe200078ec0ff */
[----:B------:R-:W1:Y:S01]  /*c280*/  SHFL.IDX PT, R12, R109, R38, 0x1c1f ;  /* 0x001c1f266d0c7589 */ /* 0x000e6200000e0000 */
[----:B------:R-:W-:Y:S02]  /*c290*/  SHF.R.U64 R8, R8, 0x3, RZ ;  /* 0x0000000308087819 */ /* 0x000fe400000012ff */
[----:B------:R-:W-:Y:S01]  /*c2a0*/  SHF.R.U64 R74, R74, 0x3, RZ ;  /* 0x000000034a4a7819 */ /* 0x000fe200000012ff */
[----:B------:R-:W-:Y:S01]  /*c2b0*/  SHFL.IDX PT, R105, R105, R16, 0x1c1f ;  /* 0x001c1f1069697589 */ /* 0x000fe200000e0000 */
[----:B------:R-:W-:Y:S02]  /*c2c0*/  MOV R104, R66 ;  /* 0x0000004200687202 */ /* 0x000fe40000000f00 */
[----:B------:R-:W-:Y:S01]  /*c2d0*/  MOV R67, R24 ;  /* 0x0000001800437202 */ /* 0x000fe20000000f00 */
[----:B------:R-:W-:Y:S01]  /*c2e0*/  SHFL.IDX PT, R107, R107, R16, 0x1c1f ;  /* 0x001c1f106b6b7589 */ /* 0x000fe200000e0000 */
[----:B------:R-:W-:-:S02]  /*c2f0*/  SHF.R.U64 R76, R76, 0x3, RZ ;  /* 0x000000034c4c7819 */ /* 0x000fc400000012ff */
[----:B------:R-:W-:Y:S01]  /*c300*/  MOV R94, R26 ;  /* 0x0000001a005e7202 */ /* 0x000fe20000000f00 */
[----:B------:R-:W2:Y:S01]  /*c310*/  SHFL.IDX PT, R24, R159, R38, 0x1c1f ;  /* 0x001c1f269f187589 */ /* 0x000ea200000e0000 */
[----:B------:R-:W-:Y:S02]  /*c320*/  LOP3.LUT R14, R8, R167, RZ, 0x3c, !PT ;  /* 0x000000a7080e7212 */ /* 0x000fe400078e3cff */
[----:B------:R-:W-:Y:S01]  /*c330*/  LOP3.LUT R8, R74, R171, RZ, 0x3c, !PT ;  /* 0x000000ab4a087212 */ /* 0x000fe200078e3cff */
[----:B------:R-:W3:Y:S01]  /*c340*/  SHFL.IDX PT, R26, R63, R38, 0x1c1f ;  /* 0x001c1f263f1a7589 */ /* 0x000ee200000e0000 */
[----:B------:R-:W-:Y:S02]  /*c350*/  LOP3.LUT R10, R76, R173, RZ, 0x3c, !PT ;  /* 0x000000ad4c0a7212 */ /* 0x000fe400078e3cff */
[----:B------:R-:W-:Y:S01]  /*c360*/  MOV R96, R48 ;  /* 0x0000003000607202 */ /* 0x000fe20000000f00 */
[----:B------:R-:W-:Y:S01]  /*c370*/  SHFL.IDX PT, R93, R93, R16, 0x1c1f ;  /* 0x001c1f105d5d7589 */ /* 0x000fe200000e0000 */
[----:B0-----:R-:W-:-:S02]  /*c380*/  SEL R25, R113, R40, P0 ;  /* 0x0000002871197207 */ /* 0x001fc40000000000 */
[----:B------:R-:W-:Y:S01]  /*c390*/  SEL R27, R40, R113, P0 ;  /* 0x00000071281b7207 */ /* 0x000fe20000000000 */
[----:B------:R-:W-:Y:S01]  /*c3a0*/  SHFL.IDX PT, R115, R115, R16, 0x1c1f ;  /* 0x001c1f1073737589 */ /* 0x000fe200000e0000 */
[----:B------:R-:W-:Y:S02]  /*c3b0*/  MOV R98, R50 ;  /* 0x0000003200627202 */ /* 0x000fe40000000f00 */
[----:B------:R-:W-:Y:S01]  /*c3c0*/  MOV R49, R42 ;  /* 0x0000002a00317202 */ /* 0x000fe20000000f00 */
[----:B------:R-:W-:Y:S01]  /*c3d0*/  SHFL.IDX PT, R119, R119, R16, 0x1c1f ;  /* 0x001c1f1077777589 */ /* 0x000fe200000e0000 */
[----:B------:R-:W-:Y:S02]  /*c3e0*/  MOV R51, R44 ;  /* 0x0000002c00337202 */ /* 0x000fe40000000f00 */
[----:B------:R-:W-:Y:S01]  /*c3f0*/  MOV R100, R54 ;  /* 0x0000003600647202 */ /* 0x000fe20000000f00 */
[----:B------:R-:W-:Y:S01]  /*c400*/  SHFL.IDX PT, R121, R121, R16, 0x1c1f ;  /* 0x001c1f1079797589 */ /* 0x000fe200000e0000 */
[----:B------:R-:W-:-:S02]  /*c410*/  MOV R55, R46 ;  /* 0x0000002e00377202 */ /* 0x000fc40000000f00 */
[----:B------:R-:W-:Y:S01]  /*c420*/  MOV R47, R8 ;  /* 0x00000008002f7202 */ /* 0x000fe20000000f00 */
[----:B------:R-:W-:Y:S01]  /*c430*/  SHFL.IDX PT, R117, R117, R16, 0x1c1f ;  /* 0x001c1f1075757589 */ /* 0x000fe200000e0000 */
[----:B------:R-:W-:Y:S02]  /*c440*/  MOV R45, R10 ;  /* 0x0000000a002d7202 */ /* 0x000fe40000000f00 */
[----:B------:R-:W-:Y:S01]  /*c450*/  MOV R90, R14 ;  /* 0x0000000e005a7202 */ /* 0x000fe20000000f00 */
[----:B------:R-:W-:Y:S01]  /*c460*/  SHFL.IDX PT, R123, R123, R16, 0x1c1f ;  /* 0x001c1f107b7b7589 */ /* 0x000fe200000e0000 */
[----:B-1----:R-:W-:Y:S02]  /*c470*/  SEL R9, R101, R12, P0 ;  /* 0x0000000c65097207 */ /* 0x002fe40000000000 */
        /* <DEDUP_REMOVED lines=8> */
[----:B--2---:R-:W-:Y:S02]  /*c500*/  SEL R13, R111, R24, P0 ;  /* 0x000000186f0d7207 */ /* 0x004fe40000000000 */
[----:B------:R-:W-:Y:S01]  /*c510*/  SEL R15, R24, R111, P0 ;  /* 0x0000006f180f7207 */ /* 0x000fe20000000000 */
[----:B------:R-:W-:Y:S01]  /*c520*/  SHFL.IDX PT, R131, R131, R16, 0x1c1f ;  /* 0x001c1f1083837589 */ /* 0x000fe200000e0000 */
[----:B---3--:R-:W-:-:S02]  /*c530*/  SEL R24, R79, R26, P0 ;  /* 0x0000001a4f187207 */ /* 0x008fc40000000000 */
[----:B------:R-:W-:Y:S01]  /*c540*/  SEL R26, R26, R79, P0 ;  /* 0x0000004f1a1a7207 */ /* 0x000fe20000000000 */
[----:B------:R-:W-:Y:S01]  /*c550*/  SHFL.IDX PT, R133, R133, R16, 0x1c1f ;  /* 0x001c1f1085857589 */ /* 0x000fe200000e0000 */
[----:B------:R-:W-:-:S03]  /*c560*/  PLOP3.LUT P1, PT, PT, PT, UP0, 0x80, 0x0 ;  /* 0x000000000000781c */ /* 0x000fc60003f2f008 */
[----:B------:R-:W-:Y:S04]  /*c570*/  SHFL.IDX PT, R137, R137, R16, 0x1c1f ;  /* 0x001c1f1089897589 */ /* 0x000fe800000e0000 */
[----:B------:R-:W-:Y:S04]  /*c580*/  SHFL.IDX PT, R135, R135, R16, 0x1c1f ;  /* 0x001c1f1087877589 */ /* 0x000fe800000e0000 */
[----:B------:R-:W-:Y:S04]  /*c590*/  SHFL.IDX PT, R139, R139, R16, 0x1c1f ;  /* 0x001c1f108b8b7589 */ /* 0x000fe800000e0000 */
[----:B------:R-:W0:Y:S04]  /*c5a0*/  SHFL.IDX PT, R16, R17, R38, 0x1c1f ;  /* 0x001c1f2611107589 */ /* 0x000e2800000e0000 */
[----:B------:R-:W1:Y:S04]  /*c5b0*/  SHFL.IDX PT, R74, R57, R38, 0x1c1f ;  /* 0x001c1f26394a7589 */ /* 0x000e6800000e0000 */
[----:B------:R-:W2:Y:S04]  /*c5c0*/  SHFL.IDX PT, R20, R20, R38, 0x1c1f ;  /* 0x001c1f2614147589 */ /* 0x000ea800000e0000 */
[----:B------:R-:W3:Y:S01]  /*c5d0*/  SHFL.IDX PT, R52, R52, R38, 0x1c1f ;  /* 0x001c1f2634347589 */ /* 0x000ee200000e0000 */
[----:B------:R-:W-:Y:S06]  /*c5e0*/  BAR.SYNC.DEFER_BLOCKING 0x1, 0x100 ;  /* 0x0044000000007b1d */ /* 0x000fec0000010000 */
[----:B------:R-:W-:Y:S04]  /*c5f0*/  SHFL.IDX PT, R40, R21, R38, 0x1c1f ;  /* 0x001c1f2615287589 */ /* 0x000fe800000e0000 */
[----:B------:R-:W-:Y:S04]  /*c600*/  SHFL.IDX PT, R76, R5, R38, 0x1c1f ;  /* 0x001c1f26054c7589 */ /* 0x000fe800000e0000 */
[----:B------:R0:W-:Y:S04]  /*c610*/  SHFL.IDX PT, R42, R28, R38, 0x1c1f ;  /* 0x001c1f261c2a7589 */ /* 0x0001e800000e0000 */
[----:B------:R-:W-:Y:S04]  /*c620*/  SHFL.IDX PT, R78, R53, R38, 0x1c1f ;  /* 0x001c1f26354e7589 */ /* 0x000fe800000e0000 */
[----:B------:R1:W-:Y:S01]  /*c630*/  SHFL.IDX PT, R44, R29, R38, 0x1c1f ;  /* 0x001c1f261d2c7589 */ /* 0x0003e200000e0000 */
[----:B0-----:R-:W-:-:S03]  /*c640*/  SEL R28, R81, R16, P0 ;  /* 0x00000010511c7207 */ /* 0x001fc60000000000 */
[----:B------:R-:W-:Y:S04]  /*c650*/  SHFL.IDX PT, R56, R56, R38, 0x1c1f ;  /* 0x001c1f2638387589 */ /* 0x000fe800000e0000 */
[----:B------:R0:W-:Y:S01]  /*c660*/  SHFL.IDX PT, R46, R30, R38, 0x1c1f ;  /* 0x001c1f261e2e7589 */ /* 0x0001e200000e0000 */
[----:B-1----:R-:W-:-:S03]  /*c670*/  SEL R29, R115, R74, P0 ;  /* 0x0000004a731d7207 */ /* 0x002fc60000000000 */
[----:B------:R1:W-:Y:S04]  /*c680*/  SHFL.IDX PT, R48, R31, R38, 0x1c1f ;  /* 0x001c1f261f307589 */ /* 0x0003e800000e0000 */
[----:B------:R-:W4:Y:S01]  /*c690*/  SHFL.IDX PT, R60, R60, R38, 0x1c1f ;  /* 0x001c1f263c3c7589 */ /* 0x000f2200000e0000 */
[----:B0-----:R-:W-:-:S03]  /*c6a0*/  SEL R30, R16, R81, P0 ;  /* 0x00000051101e7207 */ /* 0x001fc60000000000 */
[----:B------:R2:W-:Y:S01]  /*c6b0*/  SHFL.IDX PT, R50, R32, R38, 0x1c1f ;  /* 0x001c1f2620327589 */ /* 0x0005e200000e0000 */
[----:B-1----:R-:W-:-:S03]  /*c6c0*/  SEL R31, R74, R115, P0 ;  /* 0x000000734a1f7207 */ /* 0x002fc60000000000 */
[----:B------:R-:W0:Y:S04]  /*c6d0*/  SHFL.IDX PT, R62, R62, R38, 0x1c1f ;  /* 0x001c1f263e3e7589 */ /* 0x000e2800000e0000 */
[----:B------:R3:W1:Y:S01]  /*c6e0*/  SHFL.IDX PT, R54, R33, R38, 0x1c1f ;  /* 0x001c1f2621367589 */ /* 0x00066200000e0000 */
[----:B--2---:R-:W-:-:S03]  /*c6f0*/  SEL R32, R83, R20, P0 ;  /* 0x0000001453207207 */ /* 0x004fc60000000000 */
[----:B------:R-:W-:Y:S04]  /*c700*/  SHFL.IDX PT, R64, R64, R38, 0x1c1f ;  /* 0x001c1f2640407589 */ /* 0x000fe800000e0000 */
[----:B------:R-:W2:Y:S01]  /*c710*/  SHFL.IDX PT, R80, R65, R38, 0x1c1f ;  /* 0x001c1f2641507589 */ /* 0x000ea200000e0000 */
[----:B---3--:R-:W-:-:S03]  /*c720*/  SEL R33, R119, R52, P0 ;  /* 0x0000003477217207 */ /* 0x008fc60000000000 */
[----:B------:R3:W-:Y:S01]  /*c730*/  SHFL.IDX PT, R58, R34, R38, 0x1c1f ;  /* 0x001c1f26223a7589 */ /* 0x0007e200000e0000 */
[----:B----4-:R-:W-:-:S03]  /*c740*/  SEL R39, R60, R125, P0 ;  /* 0x0000007d3c277207 */ /* 0x010fc60000000000 */
[----:B------:R4:W-:Y:S04]  /*c750*/  SHFL.IDX PT, R66, R35, R38, 0x1c1f ;  /* 0x001c1f2623427589 */ /* 0x0009e800000e0000 */
[----:B------:R-:W2:Y:S01]  /*c760*/  SHFL.IDX PT, R82, R69, R38, 0x1c1f ;  /* 0x001c1f2645527589 */ /* 0x000ea200000e0000 */
[----:B0-----:R-:W-:Y:S02]  /*c770*/  SEL R41, R127, R62, P0 ;  /* 0x0000003e7f297207 */ /* 0x001fe40000000000 */
[----:B---3--:R-:W-:Y:S01]  /*c780*/  SEL R34, R20, R83, P0 ;  /* 0x0000005314227207 */ /* 0x008fe20000000000 */
[----:B------:R0:W-:Y:S01]  /*c790*/  SHFL.IDX PT, R68, R36, R38, 0x1c1f ;  /* 0x001c1f2624447589 */ /* 0x0001e200000e0000 */
[----:B------:R-:W-:Y:S02]  /*c7a0*/  SEL R43, R62, R127, P0 ;  /* 0x0000007f3e2b7207 */ /* 0x000fe40000000000 */
[----:B----4-:R-:W-:Y:S01]  /*c7b0*/  SEL R35, R52, R119, P0 ;  /* 0x0000007734237207 */ /* 0x010fe20000000000 */
[----:B------:R-:W3:Y:S01]  /*c7c0*/  SHFL.IDX PT, R84, R71, R38, 0x1c1f ;  /* 0x001c1f2647547589 */ /* 0x000ee200000e0000 */
[----:B-1----:R-:W-:-:S02]  /*c7d0*/  SEL R52, R99, R54, P0 ;  /* 0x0000003663347207 */ /* 0x002fc40000000000 */
[----:B------:R-:W-:Y:S01]  /*c7e0*/  SEL R54, R54, R99, P0 ;  /* 0x0000006336367207 */ /* 0x000fe20000000000 */
[----:B------:R1:W-:Y:S01]  /*c7f0*/  SHFL.IDX PT, R70, R37, R38, 0x1c1f ;  /* 0x001c1f2625467589 */ /* 0x0003e200000e0000 */
[----:B--2---:R-:W-:Y:S02]  /*c800*/  SEL R53, R131, R80, P0 ;  /* 0x0000005083357207 */ /* 0x004fe40000000000 */
[----:B0-----:R-:W-:Y:S01]  /*c810*/  SEL R36, R91, R46, P0 ;  /* 0x0000002e5b247207 */ /* 0x001fe20000000000 */
[----:B------:R-:W0:Y:S04]  /*c820*/  SHFL.IDX PT, R72, R72, R38, 0x1c1f ;  /* 0x001c1f2648487589 */ /* 0x000e2800000e0000 */
[----:B------:R2:W4:Y:S01]  /*c830*/  SHFL.IDX PT, R86, R73, R38, 0x1c1f ;  /* 0x001c1f2649567589 */ /* 0x00052200000e0000 */
[----:B-1----:R-:W-:-:S03]  /*c840*/  SEL R37, R125, R60, P0 ;  /* 0x0000003c7d257207 */ /* 0x002fc60000000000 */
[----:B------:R1:W-:Y:S01]  /*c850*/  STSM.16.M88.4 [R104], R8 ;  /* 0x0000000868007844 */ /* 0x0003e20000000200 */
[----:B------:R-:W-:-:S03]  /*c860*/  SEL R57, R133, R82, P0 ;  /* 0x0000005285397207 */ /* 0x000fc60000000000 */
[----:B------:R0:W-:Y:S01]  /*c870*/  STSM.16.M88.4 [R102], R12 ;  /* 0x0000000c66007844 */ /* 0x0001e20000000200 */
[----:B--2---:R-:W-:-:S03]  /*c880*/  SEL R38, R46, R91, P0 ;  /* 0x0000005b2e267207 */ /* 0x004fc60000000000 */
[----:B------:R2:W-:Y:S01]  /*c890*/  STSM.16.M88.4 [R100], R24 ;  /* 0x0000001864007844 */ /* 0x0005e20000000200 */
[----:B---3--:R-:W-:-:S03]  /*c8a0*/  SEL R65, R137, R84, P0 ;  /* 0x0000005489417207 */ /* 0x008fc60000000000 */
[----:B------:R-:W-:Y:S01]  /*c8b0*/  STSM.16.M88.4 [R98], R28 ;  /* 0x0000001c62007844 */ /* 0x000fe20000000200 */
[----:B-1----:R-:W-:-:S03]  /*c8c0*/  SEL R8, R85, R40, P0 ;  /* 0x0000002855087207 */ /* 0x002fc60000000000 */
[----:B------:R-:W-:Y:S01]  /*c8d0*/  STSM.16.M88.4 [R96], R32 ;  /* 0x0000002060007844 */ /* 0x000fe20000000200 */
[----:B------:R-:W-:Y:S02]  /*c8e0*/  SEL R10, R40, R85, P0 ;  /* 0x00000055280a7207 */ /* 0x000fe40000000000 */
[----:B------:R-:W-:Y:S02]  /*c8f0*/  SEL R9, R121, R76, P0 ;  /* 0x0000004c79097207 */ /* 0x000fe40000000000 */
[----:B------:R-:W-:Y:S02]  /*c900*/  SEL R11, R76, R121, P0 ;  /* 0x000000794c0b7207 */ /* 0x000fe40000000000 */
[----:B0-----:R-:W-:Y:S02]  /*c910*/  SEL R12, R87, R42, P0 ;  /* 0x0000002a570c7207 */ /* 0x001fe40000000000 */
[----:B------:R-:W-:Y:S01]  /*c920*/  SEL R14, R42, R87, P0 ;  /* 0x000000572a0e7207 */ /* 0x000fe20000000000 */
[----:B------:R0:W-:Y:S01]  /*c930*/  STSM.16.M88.4 [R55], R8 ;  /* 0x0000000837007844 */ /* 0x0001e20000000200 */
[----:B------:R-:W-:-:S02]  /*c940*/  SEL R13, R117, R78, P0 ;  /* 0x0000004e750d7207 */ /* 0x000fc40000000000 */
[----:B------:R-:W-:Y:S02]  /*c950*/  SEL R15, R78, R117, P0 ;  /* 0x000000754e0f7207 */ /* 0x000fe40000000000 */
[----:B--2---:R-:W-:Y:S02]  /*c960*/  SEL R24, R89, R44, P0 ;  /* 0x0000002c59187207 */ /* 0x004fe40000000000 */
[----:B------:R-:W-:Y:S01]  /*c970*/  SEL R26, R44, R89, P0 ;  /* 0x000000592c1a7207 */ /* 0x000fe20000000000 */
[----:B------:R1:W-:Y:S01]  /*c980*/  STSM.16.M88.4 [R51], R12 ;  /* 0x0000000c33007844 */ /* 0x0003e20000000200 */
[----:B------:R-:W-:Y:S02]  /*c990*/  SEL R25, R123, R56, P0 ;  /* 0x000000387b197207 */ /* 0x000fe40000000000 */
[----:B------:R-:W-:Y:S02]  /*c9a0*/  SEL R27, R56, R123, P0 ;  /* 0x0000007b381b7207 */ /* 0x000fe40000000000 */
[----:B------:R-:W-:-:S02]  /*c9b0*/  SEL R40, R95, R48, P0 ;  /* 0x000000305f287207 */ /* 0x000fc40000000000 */
[----:B------:R-:W-:Y:S01]  /*c9c0*/  SEL R42, R48, R95, P0 ;  /* 0x0000005f302a7207 */ /* 0x000fe20000000000 */
[----:B------:R2:W-:Y:S01]  /*c9d0*/  STSM.16.M88.4 [R49], R24 ;  /* 0x0000001831007844 */ /* 0x0005e20000000200 */
[----:B------:R-:W-:Y:S01]  /*c9e0*/  SEL R48, R97, R50, P0 ;  /* 0x0000003261307207 */ /* 0x000fe20000000000 */
[----:B0-----:R-:W-:Y:S01]  /*c9f0*/  IMAD.U32 R8, RZ, RZ, UR4 ;  /* 0x00000004ff087e24 */ /* 0x001fe2000f8e00ff */
[----:B------:R-:W-:Y:S01]  /*ca00*/  SEL R50, R50, R97, P0 ;  /* 0x0000006132327207 */ /* 0x000fe20000000000 */
[----:B------:R0:W-:Y:S01]  /*ca10*/  STSM.16.M88.4 [R59], R36 ;  /* 0x000000243b007844 */ /* 0x0001e20000000200 */
[----:B------:R-:W-:Y:S01]  /*ca20*/  SEL R55, R80, R131, P0 ;  /* 0x0000008350377207 */ /* 0x000fe20000000000 */
[----:B------:R-:W-:Y:S01]  /*ca30*/  IMAD.U32 R9, RZ, RZ, UR5 ;  /* 0x00000005ff097e24 */ /* 0x000fe2000f8e00ff */
[----:B------:R-:W-:Y:S01]  /*ca40*/  SEL R56, R103, R58, P0 ;  /* 0x0000003a67387207 */ /* 0x000fe20000000000 */
[----:B------:R-:W-:Y:S01]  /*ca50*/  STSM.16.M88.4 [R94], R40 ;  /* 0x000000285e007844 */ /* 0x000fe20000000200 */
[----:B-1----:R-:W-:Y:S01]  /*ca60*/  SEL R51, R64, R129, P0 ;  /* 0x0000008140337207 */ /* 0x002fe20000000000 */
[----:B------:R-:W-:Y:S01]  /*ca70*/  ULDC.64 UR4, c[0x0][0xbe0] ;  /* 0x0002f80000047ab9 */ /* 0x000fe20000000a00 */
[----:B------:R-:W-:-:S02]  /*ca80*/  SEL R58, R58, R103, P0 ;  /* 0x000000673a3a7207 */ /* 0x000fc40000000000 */
[----:B------:R-:W-:Y:S02]  /*ca90*/  SEL R12, R107, R68, P0 ;  /* 0x000000446b0c7207 */ /* 0x000fe40000000000 */
[----:B------:R-:W-:Y:S02]  /*caa0*/  SEL R14, R68, R107, P0 ;  /* 0x0000006b440e7207 */ /* 0x000fe40000000000 */
[----:B--2---:R-:W-:Y:S02]  /*cab0*/  SEL R49, R129, R64, P0 ;  /* 0x0000004081317207 */ /* 0x004fe40000000000 */
[----:B------:R-:W-:Y:S02]  /*cac0*/  SEL R64, R105, R66, P0 ;  /* 0x0000004269407207 */ /* 0x000fe40000000000 */
[----:B0-----:R-:W-:Y:S01]  /*cad0*/  SEL R59, R82, R133, P0 ;  /* 0x00000085523b7207 */ /* 0x001fe20000000000 */
[----:B------:R-:W-:Y:S01]  /*cae0*/  STSM.16.M88.4 [R92], R48 ;  /* 0x000000305c007844 */ /* 0x000fe20000000200 */
[----:B------:R-:W-:-:S02]  /*caf0*/  SEL R66, R66, R105, P0 ;  /* 0x0000006942427207 */ /* 0x000fc40000000000 */
[----:B------:R-:W-:Y:S01]  /*cb00*/  SEL R13, R135, R72, P0 ;  /* 0x00000048870d7207 */ /* 0x000fe20000000000 */
[----:B------:R0:W-:Y:S01]  /*cb10*/  STSM.16.M88.4 [R67], R52 ;  /* 0x0000003443007844 */ /* 0x0001e20000000200 */
[----:B------:R-:W-:Y:S02]  /*cb20*/  SEL R15, R72, R135, P0 ;  /* 0x00000087480f7207 */ /* 0x000fe40000000000 */
[----:B------:R-:W-:Y:S01]  /*cb30*/  SEL R68, R93, R70, P0 ;  /* 0x000000465d447207 */ /* 0x000fe20000000000 */
[----:B------:R1:W-:Y:S01]  /*cb40*/  STSM.16.M88.4 [R90], R56 ;  /* 0x000000385a007844 */ /* 0x0003e20000000200 */
[----:B----4-:R-:W-:Y:S02]  /*cb50*/  SEL R69, R139, R86, P0 ;  /* 0x000000568b457207 */ /* 0x010fe40000000000 */
[----:B------:R-:W-:Y:S02]  /*cb60*/  SEL R71, R86, R139, P0 ;  /* 0x0000008b56477207 */ /* 0x000fe40000000000 */
[----:B------:R-:W-:-:S02]  /*cb70*/  SEL R70, R70, R93, P0 ;  /* 0x0000005d46467207 */ /* 0x000fc40000000000 */
[----:B0-----:R-:W-:-:S05]  /*cb80*/  SEL R67, R84, R137, P0 ;  /* 0x0000008954437207 */ /* 0x001fca0000000000 */
[----:B------:R1:W-:Y:S04]  /*cb90*/  STSM.16.M88.4 [R88], R64 ;  /* 0x0000004058007844 */ /* 0x0003e80000000200 */
[----:B------:R1:W-:Y:S04]  /*cba0*/  STSM.16.M88.4 [R47], R12 ;  /* 0x0000000c2f007844 */ /* 0x0003e80000000200 */
[----:B------:R1:W-:Y:S01]  /*cbb0*/  STSM.16.M88.4 [R45], R68 ;  /* 0x000000442d007844 */ /* 0x0003e20000000200 */
[----:B------:R-:W-:Y:S01]  /*cbc0*/  UISETP.NE.U32.AND UP1, UPT, UR4, URZ, UPT ;  /* 0x0000003f0400728c */ /* 0x000fe2000bf25070 */
[----:B------:R-:W-:Y:S03]  /*cbd0*/  BAR.SYNC.DEFER_BLOCKING 0x1, 0x100 ;  /* 0x0044000000007b1d */ /* 0x000fe60000010000 */
[----:B------:R-:W-:-:S05]  /*cbe0*/  UISETP.NE.AND.EX UP1, UPT, UR5, URZ, UPT, UP1 ;  /* 0x0000003f0500728c */ /* 0x000fca000bf25310 */
[----:B------:R-:W0:Y:S01]  /*cbf0*/  LDC R20, c[0x0][0xa88] ;  /* 0x0002a200ff147b82 */ /* 0x000e220000000800 */
[----:B------:R-:W-:Y:S01]  /*cc00*/  PLOP3.LUT P2, PT, PT, PT, UP1, 0x80, 0x0 ;  /* 0x000000000000781c */ /* 0x000fe20003f4f018 */
[----:B------:R-:W-:-:S04]  /*cc10*/  IMAD R11, R22, 0x40, R18 ;  /* 0x00000040160b7824 */ /* 0x000fc800078e0212 */
[----:B------:R-:W-:Y:S02]  /*cc20*/  @UP1 ULDC.64 UR6, c[0x0][0xbe0] ;  /* 0x0002f80000061ab9 */ /* 0x000fe40000000a00 */
[----:B------:R-:W-:Y:S01]  /*cc30*/  @UP1 UIMAD.WIDE UR6, UR36, 0x4, UR6 ;  /* 0x00000004240618a5 */ /* 0x000fe2000f8e0206 */
[----:B------:R-:W-:-:S05]  /*cc40*/  IMAD.WIDE R6, R11, 0x2, R6 ;  /* 0x000000020b067825 */ /* 0x000fca00078e0206 */
[----:B------:R-:W-:Y:S02]  /*cc50*/  IMAD.U32 R10, RZ, RZ, UR6 ;  /* 0x00000006ff0a7e24 */ /* 0x000fe4000f8e00ff */
[----:B------:R-:W-:Y:S01]  /*cc60*/  IMAD.U32 R11, RZ, RZ, UR7 ;  /* 0x00000007ff0b7e24 */ /* 0x000fe2000f8e00ff */
[----:B------:R-:W2:Y:S01]  /*cc70*/  @P1 LDG.E R5, desc[UR50][R8.64] ;  /* 0x0000003208051981 */ /* 0x000ea2000c1e1900 */
[----:B------:R-:W-:Y:S01]  /*cc80*/  UMOV UR4, URZ ;  /* 0x0000003f00047c82 */ /* 0x000fe20008000000 */
[----:B------:R-:W-:Y:S02]  /*cc90*/  IADD3 R25, P0, R6, 0x1000, RZ ;  /* 0x0000100006197810 */ /* 0x000fe40007f1e0ff */
[----:B0-----:R1:W5:Y:S01]  /*cca0*/  @P2 LDG.E R20, desc[UR50][R10.64] ;  /* 0x000000320a142981 */ /* 0x001362000c1e1900 */
[----:B--2---:R-:W-:Y:S01]  /*ccb0*/  @P1 R2UR UR4, R5 ;  /* 0x00000000050412ca */ /* 0x004fe200000e0000 */
[----:B-1----:R-:W-:-:S14]  /*ccc0*/  @P2 BRA `(.L_x_1061) ;  /* 0x0000000000102947 */ /* 0x002fdc0003800000 */
[----:B------:R-:W-:Y:S05]  /*ccd0*/  @!P1 BRA `(.L_x_1061) ;  /* 0x00000000000c9947 */ /* 0x000fea0003800000 */
[----:B------:R-:W2:Y:S04]  /*cce0*/  LDG.E R5, desc[UR50][R8.64] ;  /* 0x0000003208057981 */ /* 0x000ea8000c1e1900 */
[----:B-----5:R-:W2:Y:S02]  /*ccf0*/  LDG.E R20, desc[UR50][R8.64+0x4] ;  /* 0x0000043208147981 */ /* 0x020ea4000c1e1900 */
[----:B--2---:R-:W-:-:S07]  /*cd00*/  IMAD.IADD R20, R20, 0x1, -R5 ;  /* 0x0000000114147824 */ /* 0x004fce00078e0a05 */
.L_x_1061:
[----:B------:R-:W-:Y:S01]  /*cd10*/  USHF.R.S32.HI UR9, URZ, 0x1f, UR42 ;  /* 0x0000001f3f097899 */ /* 0x000fe2000801142a */
[----:B------:R-:W-:Y:S01]  /*cd20*/  IADD3 R9, P2, R6, 0x3000, RZ ;  /* 0x0000300006097810 */ /* 0x000fe20007f5e0ff */
[----:B------:R-:W-:Y:S01]  /*cd30*/  ULDC.64 UR10, c[0x0][0xb70] ;  /* 0x0002dc00000a7ab9 */ /* 0x000fe20000000a00 */
[----:B------:R-:W-:Y:S01]  /*cd40*/  USHF.R.S32.HI UR5, URZ, 0x1f, UR4 ;  /* 0x0000001f3f057899 */ /* 0x000fe20008011404 */
[----:B------:R-:W-:Y:S01]  /*cd50*/  IMAD R11, R19, 0x80, R193 ;  /* 0x00000080130b7824 */ /* 0x000fe200078e02c1 */
[----:B------:R-:W-:Y:S01]  /*cd60*/  UIMAD UR8, UR9, UR10, URZ ;  /* 0x0000000a090872a4 */ /* 0x000fe2000f8e023f */
[----:B------:R-:W-:Y:S01]  /*cd70*/  LOP3.LUT R8, R9, 0x380, RZ, 0xc0, !PT ;  /* 0x0000038009087812 */ /* 0x000fe200078ec0ff */
[----:B------:R-:W-:Y:S01]  /*cd80*/  USHF.R.S32.HI UR13, URZ, 0x1f, UR36 ;  /* 0x0000001f3f0d7899 */ /* 0x000fe20008011424 */
[----:B------:R-:W-:Y:S01]  /*cd90*/  LOP3.LUT R24, R25, 0x380, RZ, 0xc0, !PT ;  /* 0x0000038019187812 */ /* 0x000fe200078ec0ff */
[----:B------:R-:W-:Y:S01]  /*cda0*/  UIMAD.WIDE.U32 UR6, UR42, UR10, UR4 ;  /* 0x0000000a2a0672a5 */ /* 0x000fe2000f8e0004 */
[----:B------:R-:W-:Y:S01]  /*cdb0*/  SHF.R.U64 R8, R8, 0x3, RZ ;  /* 0x0000000308087819 */ /* 0x000fe200000012ff */
[----:B------:R-:W-:Y:S01]  /*cdc0*/  UIMAD UR8, UR42, UR11, UR8 ;  /* 0x0000000b2a0872a4 */ /* 0x000fe2000f8e0208 */
[----:B------:R-:W-:Y:S01]  /*cdd0*/  IADD3 R13, P1, R6, 0x2000, RZ ;  /* 0x00002000060d7810 */ /* 0x000fe20007f3e0ff */
[----:B------:R-:W-:Y:S01]  /*cde0*/  USEL UR13, UR13, URZ, !UP0 ;  /* 0x0000003f0d0d7287 */ /* 0x000fe2000c000000 */
[----:B------:R-:W-:Y:S01]  /*cdf0*/  LOP3.LUT R8, R8, R9, RZ, 0x3c, !PT ;  /* 0x0000000908087212 */ /* 0x000fe200078e3cff */
[----:B------:R-:W-:Y:S01]  /*ce00*/  ULDC.64 UR10, c[0x0][0xb78] ;  /* 0x0002de00000a7ab9 */ /* 0x000fe20000000a00 */
[----:B------:R-:W-:Y:S01]  /*ce10*/  UIADD3 UR7, UR7, UR8, URZ ;  /* 0x0000000807077290 */ /* 0x000fe2000fffe03f */
[----:B------:R-:W-:Y:S01]  /*ce20*/  SHF.R.S32.HI R5, RZ, 0x1f, R11 ;  /* 0x0000001fff057819 */ /* 0x000fe2000001140b */
[----:B------:R-:W-:Y:S01]  /*ce30*/  USEL UR12, UR36, URZ, !UP0 ;  /* 0x0000003f240c7287 */ /* 0x000fe2000c000000 */
[----:B------:R-:W-:Y:S01]  /*ce40*/  SHF.R.U64 R24, R24, 0x3, RZ ;  /* 0x0000000318187819 */ /* 0x000fe200000012ff */
[----:B------:R-:W-:Y:S01]  /*ce50*/  UIMAD UR8, UR13, UR10, URZ ;  /* 0x0000000a0d0872a4 */ /* 0x000fe2000f8e023f */
[----:B------:R-:W-:Y:S01]  /*ce60*/  LOP3.LUT R12, R13, 0x380, RZ, 0xc0, !PT ;  /* 0x000003800d0c7812 */ /* 0x000fe200078ec0ff */
[----:B------:R-:W-:Y:S01]  /*ce70*/  UIMAD.WIDE.U32 UR6, UR12, UR10, UR6 ;  /* 0x0000000a0c0672a5 */ /* 0x000fe2000f8e0006 */
[----:B------:R-:W-:Y:S01]  /*ce80*/  LOP3.LUT R24, R24, R25, RZ, 0x3c, !PT ;  /* 0x0000001918187212 */ /* 0x000fe200078e3cff */
[----:B------:R-:W-:Y:S01]  /*ce90*/  UIMAD UR8, UR12, UR11, UR8 ;  /* 0x0000000b0c0872a4 */ /* 0x000fe2000f8e0208 */
[----:B------:R-:W-:Y:S01]  /*cea0*/  SHF.R.U64 R12, R12, 0x3, RZ ;  /* 0x000000030c0c7819 */ /* 0x000fe200000012ff */
[----:B------:R-:W-:Y:S01]  /*ceb0*/  IMAD.X R25, RZ, RZ, R7, P0 ;  /* 0x000000ffff197224 */ /* 0x000fe200000e0607 */
[----:B------:R-:W-:-:S02]  /*cec0*/  IADD3 R77, P0, R6, 0x8000, RZ ;  /* 0x00008000064d7810 */ /* 0x000fc40007f1e0ff */
[----:B------:R-:W-:Y:S01]  /*ced0*/  IADD3 R9, P3, R11, UR6, RZ ;  /* 0x000000060b097c10 */ /* 0x000fe2000ff7e0ff */
[----:B------:R-:W-:Y:S01]  /*cee0*/  IMAD.U32 R10, RZ, RZ, UR8 ;  /* 0x00000008ff0a7e24 */ /* 0x000fe2000f8e00ff */
[----:B------:R-:W-:Y:S01]  /*cef0*/  LOP3.LUT R12, R12, R13, RZ, 0x3c, !PT ;  /* 0x0000000d0c0c7212 */ /* 0x000fe200078e3cff */
[----:B------:R-:W-:Y:S01]  /*cf00*/  IMAD.X R13, RZ, RZ, R7, P1 ;  /* 0x000000ffff0d7224 */ /* 0x000fe200008e0607 */
[C---:B------:R-:W-:Y:S02]  /*cf10*/  IADD3 R69, P6, R6.reuse, 0x4000, RZ ;  /* 0x0000400006457810 */ /* 0x040fe40007fde0ff */
[----:B------:R-:W-:Y:S01]  /*cf20*/  IADD3.X R10, R5, UR7, R10, P3, !PT ;  /* 0x00000007050a7c10 */ /* 0x000fe20009ffe40a */
[----:B------:R-:W-:Y:S01]  /*cf30*/  ULDC.64 UR6, c[0x0][0xb40] ;  /* 0x0002d00000067ab9 */ /* 0x000fe20000000a00 */
[----:B------:R-:W-:Y:S01]  /*cf40*/  IADD3 R53, P5, R6, 0x5000, RZ ;  /* 0x0000500006357810 */ /* 0x000fe20007fbe0ff */
[----:B------:R-:W-:Y:S01]  /*cf50*/  VIADD R5, R11, 0x8 ;  /* 0x000000080b057836 */ /* 0x000fe20000000000 */
[----:B------:R-:W-:-:S02]  /*cf60*/  LEA R16, P3, R9, UR6, 0x2 ;  /* 0x0000000609107c11 */ /* 0x000fc4000f8610ff */
[C---:B------:R-:W-:Y:S02]  /*cf70*/  IADD3 R37, P4, R6.reuse, 0x6000, RZ ;  /* 0x0000600006257810 */ /* 0x040fe40007f9e0ff */
[----:B------:R-:W-:Y:S01]  /*cf80*/  LEA.HI.X R17, R9, UR7, R10, 0x2, P3 ;  /* 0x0000000709117c11 */ /* 0x000fe200098f140a */
[----:B------:R-:W-:Y:S01]  /*cf90*/  IMAD.X R9, RZ, RZ, R7, P2 ;  /* 0x000000ffff097224 */ /* 0x000fe200010e0607 */
[C---:B------:R-:W-:Y:S01]  /*cfa0*/  IADD3 R29, P3, R6.reuse, 0x7000, RZ ;  /* 0x00007000061d7810 */ /* 0x040fe20007f7e0ff */
[----:B------:R-:W-:Y:S01]  /*cfb0*/  ULDC.64 UR6, c[0x0][0xaa0] ;  /* 0x0002a80000067ab9 */ /* 0x000fe20000000a00 */
[C---:B------:R-:W-:Y:S02]  /*cfc0*/  IADD3 R65, P1, R6.reuse, 0x9000, RZ ;  /* 0x0000900006417810 */ /* 0x040fe40007f3e0ff */
[----:B------:R-:W-:Y:S02]  /*cfd0*/  LOP3.LUT R76, R77, 0x380, RZ, 0xc0, !PT ;  /* 0x000003804d4c7812 */ /* 0x000fe400078ec0ff */
[----:B------:R-:W-:-:S02]  /*cfe0*/  IADD3 R49, P2, R6, 0xa000, RZ ;  /* 0x0000a00006317810 */ /* 0x000fc40007f5e0ff */
[----:B------:R-:W-:Y:S02]  /*cff0*/  LOP3.LUT R68, R69, 0x380, RZ, 0xc0, !PT ;  /* 0x0000038045447812 */ /* 0x000fe400078ec0ff */
[----:B------:R-:W-:Y:S02]  /*d000*/  LOP3.LUT R52, R53, 0x380, RZ, 0xc0, !PT ;  /* 0x0000038035347812 */ /* 0x000fe400078ec0ff */
[----:B------:R-:W-:Y:S02]  /*d010*/  LOP3.LUT R36, R37, 0x380, RZ, 0xc0, !PT ;  /* 0x0000038025247812 */ /* 0x000fe400078ec0ff */
[----:B------:R-:W-:Y:S02]  /*d020*/  LOP3.LUT R28, R29, 0x380, RZ, 0xc0, !PT ;  /* 0x000003801d1c7812 */ /* 0x000fe400078ec0ff */
[----:B------:R-:W-:Y:S02]  /*d030*/  LOP3.LUT R64, R65, 0x380, RZ, 0xc0, !PT ;  /* 0x0000038041407812 */ /* 0x000fe400078ec0ff */
[----:B------:R-:W-:-:S02]  /*d040*/  SHF.R.U64 R76, R76, 0x3, RZ ;  /* 0x000000034c4c7819 */ /* 0x000fc400000012ff */
[----:B------:R-:W-:Y:S02]  /*d050*/  LOP3.LUT R48, R49, 0x380, RZ, 0xc0, !PT ;  /* 0x0000038031307812 */ /* 0x000fe400078ec0ff */
[----:B------:R-:W-:Y:S02]  /*d060*/  SHF.R.U64 R68, R68, 0x3, RZ ;  /* 0x0000000344447819 */ /* 0x000fe400000012ff */
[----:B------:R-:W-:Y:S02]  /*d070*/  SHF.R.U64 R52, R52, 0x3, RZ ;  /* 0x0000000334347819 */ /* 0x000fe400000012ff */
[----:B------:R-:W-:Y:S02]  /*d080*/  SHF.R.U64 R36, R36, 0x3, RZ ;  /* 0x0000000324247819 */ /* 0x000fe400000012ff */
[----:B------:R-:W-:Y:S02]  /*d090*/  SHF.R.U64 R28, R28, 0x3, RZ ;  /* 0x000000031c1c7819 */ /* 0x000fe400000012ff */
[----:B------:R-:W-:-:S02]  /*d0a0*/  SHF.R.U64 R64, R64, 0x3, RZ ;  /* 0x0000000340407819 */ /* 0x000fc400000012ff */
[----:B------:R-:W-:Y:S01]  /*d0b0*/  LOP3.LUT R76, R76, R77, RZ, 0x3c, !PT ;  /* 0x0000004d4c4c7212 */ /* 0x000fe200078e3cff */
[--C-:B------:R-:W-:Y:S01]  /*d0c0*/  IMAD.X R77, RZ, RZ, R7.reuse, P0 ;  /* 0x000000ffff4d7224 */ /* 0x100fe200000e0607 */
[----:B------:R-:W-:Y:S02]  /*d0d0*/  SHF.R.U64 R48, R48, 0x3, RZ ;  /* 0x0000000330307819 */ /* 0x000fe400000012ff */
[----:B------:R-:W-:Y:S02]  /*d0e0*/  LOP3.LUT P0, RZ, R192, 0x3, RZ, 0xc0, !PT ;  /* 0x00000003c0ff7812 */ /* 0x000fe4000780c0ff */
[----:B------:R-:W-:Y:S01]  /*d0f0*/  LOP3.LUT R68, R68, R69, RZ, 0x3c, !PT ;  /* 0x0000004544447212 */ /* 0x000fe200078e3cff */
[--C-:B------:R-:W-:Y:S01]  /*d100*/  IMAD.X R69, RZ, RZ, R7.reuse, P6 ;  /* 0x000000ffff457224 */ /* 0x100fe200030e0607 */
        /* <DEDUP_REMOVED lines=9> */
[----:B------:R-:W-:Y:S01]  /*d1a0*/  IMAD.X R49, RZ, RZ, R7, P2 ;  /* 0x000000ffff317224 */ /* 0x000fe200010e0607 */
[----:B------:R-:W-:-:S02]  /*d1b0*/  IADD3 R41, P6, R6, 0xb000, RZ ;  /* 0x0000b00006297810 */ /* 0x000fc40007fde0ff */
[C---:B------:R-:W-:Y:S02]  /*d1c0*/  IADD3 R81, P5, R6.reuse, 0xc000, RZ ;  /* 0x0000c00006517810 */ /* 0x040fe40007fbe0ff */
[C---:B------:R-:W-:Y:S02]  /*d1d0*/  IADD3 R73, P4, R6.reuse, 0xd000, RZ ;  /* 0x0000d00006497810 */ /* 0x040fe40007f9e0ff */
[C---:B------:R-:W-:Y:S02]  /*d1e0*/  IADD3 R57, P3, R6.reuse, 0xe000, RZ ;  /* 0x0000e00006397810 */ /* 0x040fe40007f7e0ff */
[-C--:B-----5:R-:W-:Y:S02]  /*d1f0*/  ISETP.GE.OR P1, PT, R11, R20.reuse, P0 ;  /* 0x000000140b00720c */ /* 0x0a0fe40000726670 */
[----:B------:R-:W-:Y:S02]  /*d200*/  IADD3 R10, P2, R6, 0xf000, RZ ;  /* 0x0000f000060a7810 */ /* 0x000fe40007f5e0ff */
[----:B------:R-:W-:-:S02]  /*d210*/  ISETP.GE.OR P0, PT, R5, R20, P0 ;  /* 0x000000140500720c */ /* 0x000fc40000706670 */
[----:B------:R-:W-:Y:S01]  /*d220*/  LOP3.LUT R11, R6, 0x380, RZ, 0xc0, !PT ;  /* 0x00000380060b7812 */ /* 0x000fe200078ec0ff */
[----:B------:R-:W-:Y:S01]  /*d230*/  IMAD.X R45, RZ, RZ, R7, P2 ;  /* 0x000000ffff2d7224 */ /* 0x000fe200010e0607 */
[----:B------:R-:W-:Y:S02]  /*d240*/  LOP3.LUT R40, R41, 0x380, RZ, 0xc0, !PT ;  /* 0x0000038029287812 */ /* 0x000fe400078ec0ff */
[----:B------:R-:W-:Y:S02]  /*d250*/  LOP3.LUT R80, R81, 0x380, RZ, 0xc0, !PT ;  /* 0x0000038051507812 */ /* 0x000fe400078ec0ff */
[----:B------:R-:W-:Y:S01]  /*d260*/  LOP3.LUT R72, R73, 0x380, RZ, 0xc0, !PT ;  /* 0x0000038049487812 */ /* 0x000fe200078ec0ff */
[----:B------:R0:W-:Y:S01]  /*d270*/  @!P1 STG.E desc[UR50][R16.64], R3 ;  /* 0x0000000310009986 */ /* 0x0001e2000c101932 */
[----:B------:R-:W-:Y:S02]  /*d280*/  LOP3.LUT R56, R57, 0x380, RZ, 0xc0, !PT ;  /* 0x0000038039387812 */ /* 0x000fe400078ec0ff */
[----:B------:R-:W-:Y:S01]  /*d290*/  LOP3.LUT R5, R10, 0x380, RZ, 0xc0, !PT ;  /* 0x000003800a057812 */ /* 0x000fe200078ec0ff */
[----:B------:R1:W-:Y:S01]  /*d2a0*/  @!P0 STG.E desc[UR50][R16.64+0x20], R0 ;  /* 0x0000200010008986 */ /* 0x0003e2000c101932 */
[----:B------:R-:W-:-:S02]  /*d2b0*/  SHF.R.U64 R11, R11, 0x3, RZ ;  /* 0x000000030b0b7819 */ /* 0x000fc400000012ff */
[----:B------:R-:W-:Y:S01]  /*d2c0*/  SHF.R.U64 R40, R40, 0x3, RZ ;  /* 0x0000000328287819 */ /* 0x000fe200000012ff */
[----:B------:R-:W-:Y:S01]  /*d2d0*/  UIMAD UR5, UR5, UR6, URZ ;  /* 0x00000006050572a4 */ /* 0x000fe2000f8e023f */
[----:B------:R-:W-:Y:S01]  /*d2e0*/  SHF.R.U64 R80, R80, 0x3, RZ ;  /* 0x0000000350507819 */ /* 0x000fe200000012ff */
[----:B------:R-:W5:Y:S01]  /*d2f0*/  LD.E.128 R24, desc[UR50][R24.64] ;  /* 0x0000003218187980 */ /* 0x000f62000c101d00 */
[----:B------:R-:W-:Y:S02]  /*d300*/  SHF.R.U64 R72, R72, 0x3, RZ ;  /* 0x0000000348487819 */ /* 0x000fe400000012ff */
[----:B------:R-:W-:Y:S01]  /*d310*/  SHF.R.U64 R56, R56, 0x3, RZ ;  /* 0x0000000338387819 */ /* 0x000fe200000012ff */
[----:B0-----:R-:W-:Y:S01]  /*d320*/  IMAD.U32 R3, RZ, RZ, UR6 ;  /* 0x00000006ff037e24 */ /* 0x001fe2000f8e00ff */
[----:B------:R-:W-:Y:S01]  /*d330*/  SHF.R.U64 R5, R5, 0x3, RZ ;  /* 0x0000000305057819 */ /* 0x000fe200000012ff */
[----:B------:R-:W5:Y:S01]  /*d340*/  LD.E.128 R12, desc[UR50][R12.64] ;  /* 0x000000320c0c7980 */ /* 0x000f62000c101d00 */
[----:B------:R-:W-:-:S02]  /*d350*/  LOP3.LUT R6, R11, R6, RZ, 0x3c, !PT ;  /* 0x000000060b067212 */ /* 0x000fc400078e3cff */
        /* <DEDUP_REMOVED lines=8> */
[----:B------:R-:W-:Y:S01]  /*d3e0*/  LOP3.LUT R44, R5, R10, RZ, 0x3c, !PT ;  /* 0x0000000a052c7212 */ /* 0x000fe200078e3cff */
[----:B------:R0:W5:Y:S01]  /*d3f0*/  LD.E.128 R32, desc[UR50][R6.64] ;  /* 0x0000003206207980 */ /* 0x000162000c101d00 */
[----:B------:R-:W-:-:S03]  /*d400*/  UIMAD UR5, UR4, UR7, UR5 ;  /* 0x00000007040572a4 */ /* 0x000fc6000f8e0205 */
[----:B------:R-:W5:Y:S01]  /*d410*/  LD.E.128 R8, desc[UR50][R8.64] ;  /* 0x0000003208087980 */ /* 0x000f62000c101d00 */
[----:B------:R-:W-:-:S03]  /*d420*/  ULDC.64 UR6, c[0x0][0xae0] ;  /* 0x0002b80000067ab9 */ /* 0x000fc60000000a00 */
[----:B------:R-:W5:Y:S01]  /*d430*/  LD.E.128 R68, desc[UR50][R68.64] ;  /* 0x0000003244447980 */ /* 0x000f62000c101d00 */
[--C-:B0-----:R-:W-:Y:S01]  /*d440*/  SHF.R.S32.HI R7, RZ, 0x1f, R18.reuse ;  /* 0x0000001fff077819 */ /* 0x101fe20000011412 */
[----:B------:R-:W-:Y:S02]  /*d450*/  IMAD.MOV.U32 R6, RZ, RZ, R18 ;  /* 0x000000ffff067224 */ /* 0x000fe400078e0012 */
[----:B------:R-:W5:Y:S04]  /*d460*/  LD.E.128 R52, desc[UR50][R52.64] ;  /* 0x0000003234347980 */ /* 0x000f68000c101d00 */
[----:B------:R-:W5:Y:S01]  /*d470*/  LD.E.128 R36, desc[UR50][R36.64] ;  /* 0x0000003224247980 */ /* 0x000f62000c101d00 */
[----:B------:R-:W-:-:S03]  /*d480*/  IMAD.WIDE.U32 R6, R3, UR4, R6 ;  /* 0x0000000403067c25 */ /* 0x000fc6000f8e0006 */
        /* <DEDUP_REMOVED lines=9> */
[----:B------:R-:W-:Y:S01]  /*d520*/  UIMAD UR4, UR9, UR6, URZ ;  /* 0x00000006090472a4 */ /* 0x000fe2000f8e023f */
[----:B------:R-:W-:Y:S01]  /*d530*/  @!PT LDS RZ, [RZ] ;  /* 0x00000000fffff984 */ /* 0x000fe20000000800 */
[----:B------:R-:W-:Y:S01]  /*d540*/  @!PT LDS RZ, [RZ] ;  /* 0x00000000fffff984 */ /* 0x000fe20000000800 */
[----:B------:R-:W-:Y:S01]  /*d550*/  @!PT LDS RZ, [RZ] ;  /* 0x00000000fffff984 */ /* 0x000fe20000000800 */
[----:B------:R-:W-:Y:S01]  /*d560*/  @!PT LDS RZ, [RZ] ;  /* 0x00000000fffff984 */ /* 0x000fe20000000800 */
[----:B------:R0:W-:Y:S06]  /*d570*/  MEMBAR.ALL.CTA ;  /* 0x0000000000007992 */ /* 0x0001ec0000008000 */
[----:B0-----:R-:W0:Y:S01]  /*d580*/  FENCE.VIEW.ASYNC.S ;  /* 0x00000000000073c6 */ /* 0x001e220000000000 */
[----:B------:R-:W-:-:S02]  /*d590*/  VIADD R7, R7, UR5 ;  /* 0x0000000507077c36 */ /* 0x000fc40008000000 */
[----:B-1----:R-:W-:Y:S01]  /*d5a0*/  IMAD.U32 R17, RZ, RZ, UR6 ;  /* 0x00000006ff117e24 */ /* 0x002fe2000f8e00ff */
[----:B------:R-:W-:Y:S01]  /*d5b0*/  UIMAD UR4, UR42, UR7, UR4 ;  /* 0x000000072a0472a4 */ /* 0x000fe2000f8e0204 */
[----:B------:R-:W-:Y:S02]  /*d5c0*/  IMAD R5, R19, -0x80, R20 ;  /* 0xffffff8013057824 */ /* 0x000fe400078e0214 */
[----:B------:R-:W-:Y:S01]  /*d5d0*/  IMAD.WIDE.U32 R6, R17, UR42, R6 ;  /* 0x0000002a11067c25 */ /* 0x000fe2000f8e0006 */
[----:B------:R-:W-:Y:S02]  /*d5e0*/  ULDC.64 UR6, c[0x0][0xae8] ;  /* 0x0002ba0000067ab9 */ /* 0x000fe40000000a00 */
[----:B------:R-:W-:Y:S01]  /*d5f0*/  ISETP.GE.AND P3, PT, R22, R5, PT ;  /* 0x000000051600720c */ /* 0x000fe20003f66270 */
[----:B------:R-:W-:Y:S01]  /*d600*/  VIADD R7, R7, UR4 ;  /* 0x0000000407077c36 */ /* 0x000fe20008000000 */
[----:B------:R-:W-:Y:S01]  /*d610*/  UIMAD UR4, UR13, UR6, URZ ;  /* 0x000000060d0472a4 */ /* 0x000fe2000f8e023f */
[----:B------:R-:W-:-:S02]  /*d620*/  VIADD R4, R4, 0x28420 ;  /* 0x0002842004047836 */ /* 0x000fc40000000000 */
[----:B------:R-:W-:Y:S02]  /*d630*/  VIADD R0, R22, 0x20 ;  /* 0x0000002016007836 */ /* 0x000fe40000000000 */
[----:B------:R-:W-:Y:S01]  /*d640*/  IMAD.U32 R17, RZ, RZ, UR6 ;  /* 0x00000006ff117e24 */ /* 0x000fe2000f8e00ff */
[----:B------:R-:W-:Y:S01]  /*d650*/  SHF.R.S32.HI R23, RZ, 0x1f, R22 ;  /* 0x0000001fff177819 */ /* 0x000fe20000011416 */
[----:B------:R-:W-:Y:S01]  /*d660*/  UIMAD UR4, UR12, UR7, UR4 ;  /* 0x000000070c0472a4 */ /* 0x000fe2000f8e0204 */
[----:B------:R-:W-:Y:S01]  /*d670*/  PRMT R4, RZ, 0x654, R4 ;  /* 0x00000654ff047816 */ /* 0x000fe20000000004 */
[----:B------:R-:W-:Y:S01]  /*d680*/  IMAD.WIDE.U32 R16, R17, UR12, R6 ;  /* 0x0000000c11107c25 */ /* 0x000fe2000f8e0006 */
[----:B------:R-:W-:Y:S01]  /*d690*/  ISETP.GE.AND P0, PT, R0, R5, PT ;  /* 0x000000050000720c */ /* 0x000fe20003f06270 */
[----:B------:R-:W-:Y:S01]  /*d6a0*/  BSSY B1, `(.L_x_1062) ;  /* 0x000001f000017945 */ /* 0x000fe20003800000 */
[----:B0-----:R0:W-:Y:S01]  /*d6b0*/  SYNCS.ARRIVE.TRANS64.RED.A1T0 RZ, [R4+URZ], RZ ;  /* 0x000000ff04ff79a7 */ /* 0x0011e2000810043f */
[----:B------:R-:W-:-:S02]  /*d6c0*/  VIADD R0, R22, 0x40 ;  /* 0x0000004016007836 */ /* 0x000fc40000000000 */
[----:B------:R-:W-:Y:S02]  /*d6d0*/  VIADD R3, R22, 0x60 ;  /* 0x0000006016037836 */ /* 0x000fe40000000000 */
[----:B------:R-:W-:Y:S01]  /*d6e0*/  IMAD.WIDE R6, R19, 0x80, R22 ;  /* 0x0000008013067825 */ /* 0x000fe200078e0216 */
[----:B------:R-:W-:-:S03]  /*d6f0*/  ISETP.GE.AND P1, PT, R0, R5, PT ;  /* 0x000000050000720c */ /* 0x000fc60003f26270 */
[----:B------:R-:W-:Y:S01]  /*d700*/  VIADD R19, R17, UR4 ;  /* 0x0000000411137c36 */ /* 0x000fe20008000000 */
[----:B------:R-:W-:Y:S01]  /*d710*/  ISETP.GE.AND P2, PT, R3, R5, PT ;  /* 0x000000050300720c */ /* 0x000fe20003f46270 */
[----:B0-----:R-:W-:-:S12]  /*d720*/  @P3 BRA `(.L_x_1063) ;  /* 0x0000000000583947 */ /* 0x001fd80003800000 */
        /* <DEDUP_REMOVED lines=22> */
.L_x_1063:
[----:B------:R-:W-:Y:S05]  /*d890*/  BSYNC B1 ;  /* 0x0000000000017941 */ /* 0x000fea0003800000 */
.L_x_1062:
        /* <DEDUP_REMOVED lines=14> */
[----:B0-----:R-:W-:Y:S02]  /*d980*/  VIADD R20, R18, 0xc0 ;  /* 0x000000c012147836 */ /* 0x001fe40000000000 */
[----:B------:R-:W-:-:S03]  /*d990*/  IMAD.WIDE.U32 R4, R3, UR6, R4 ;  /* 0x0000000603047c25 */ /* 0x000fc6000f8e0004 */
[----:B------:R-:W-:Y:S01]  /*d9a0*/  ISETP.GE.AND P6, PT, R20, UR4, PT ;  /* 0x0000000414007c0c */ /* 0x000fe2000bfc6270 */
[----:B------:R-:W-:Y:S01]  /*d9b0*/  IMAD R3, R3, UR7, R0 ;  /* 0x0000000703037c24 */ /* 0x000fe2000f8e0200 */
[----:B------:R-:W-:Y:S02]  /*d9c0*/  ULDC.64 UR6, c[0x0][0xa80] ;  /* 0x0002a00000067ab9 */ /* 0x000fe40000000a00 */
[----:B------:R-:W-:Y:S01]  /*d9d0*/  LEA R20, P0, R4, UR6, 0x1 ;  /* 0x0000000604147c11 */ /* 0x000fe2000f8008ff */
[----:B------:R-:W-:-:S05]  /*d9e0*/  IMAD.IADD R3, R5, 0x1, R3 ;  /* 0x0000000105037824 */ /* 0x000fca00078e0203 */
[----:B------:R-:W-:-:S05]  /*d9f0*/  LEA.HI.X R21, R4, UR7, R3, 0x1, P0 ;  /* 0x0000000704157c11 */ /* 0x000fca00080f0c03 */
[----:B-----5:R1:W-:Y:S04]  /*da00*/  @!P3 STG.E.128 desc[UR50][R20.64], R24 ;  /* 0x000000181400b986 */ /* 0x0203e8000c101d32 */
[----:B------:R1:W-:Y:S04]  /*da10*/  @!P4 STG.E.128 desc[UR50][R20.64+0x80], R52 ;  /* 0x000080341400c986 */ /* 0x0003e8000c101d32 */
[----:B------:R1:W-:Y:S04]  /*da20*/  @!P5 STG.E.128 desc[UR50][R20.64+0x100], R64 ;  /* 0x000100401400d986 */ /* 0x0003e8000c101d32 */
[----:B------:R1:W-:Y:S02]  /*da30*/  @!P6 STG.E.128 desc[UR50][R20.64+0x180], R72 ;  /* 0x000180481400e986 */ /* 0x0003e4000c101d32 */
.L_x_1065:
[----:B------:R-:W-:Y:S05]  /*da40*/  BSYNC B1 ;  /* 0x0000000000017941 */ /* 0x000fea0003800000 */
.L_x_1064:
        /* <DEDUP_REMOVED lines=14> */
[----:B01----:R-:W-:Y:S02]  /*db30*/  VIADD R20, R18, 0xc0 ;  /* 0x000000c012147836 */ /* 0x003fe40000000000 */
        /* <DEDUP_REMOVED lines=11> */
.L_x_1067:
[----:B------:R-:W-:Y:S05]  /*dbf0*/  BSYNC B1 ;  /* 0x0000000000017941 */ /* 0x000fea0003800000 */
.L_x_1066:
        /* <DEDUP_REMOVED lines=21> */
[----:B-----5:R4:W-:Y:S04]  /*dd50*/  @!P1 STG.E.128 desc[UR50][R6.64], R8 ;  /* 0x0000000806009986 */ /* 0x0209e8000c101d32 */
[----:B------:R4:W-:Y:S04]  /*dd60*/  @!P2 STG.E.128 desc[UR50][R6.64+0x80], R28 ;  /* 0x0000801c0600a986 */ /* 0x0009e8000c101d32 */
[----:B------:R4:W-:Y:S02]  /*dd70*/  @!P3 STG.E.128 desc[UR50][R6.64+0x100], R40 ;  /* 0x000100280600b986 */ /* 0x0009e4000c101d32 */
[----:B------:R-:W-:Y:S05]  /*dd80*/  @P0 BRA `(.L_x_1068) ;  /* 0x0000000c000c0947 */ /* 0x000fea0003800000 */
[----:B------:R3:W-:Y:S01]  /*dd90*/  STG.E.128 desc[UR50][R6.64+0x180], R44 ;  /* 0x0001802c06007986 */ /* 0x0007e2000c101d32 */
[----:B------:R-:W-:Y:S05]  /*dda0*/  BRA `(.L_x_1068) ;  /* 0x0000000c00047947 */ /* 0x000fea0003800000 */
.L_x_1060:
        /* <DEDUP_REMOVED lines=20> */
[----:B------:R-:W-:Y:S01]  /*def0*/  USHF.R.S32.HI UR6, URZ, 0x1f, UR42 ;  /* 0x0000001f3f067899 */ /* 0x000fe2000801142a */
[----:B------:R-:W-:Y:S01]  /*df00*/  ISETP.GT.AND P0, PT, R196, 0x7f, PT ;  /* 0x0000007fc400780c */ /* 0x000fe20003f04270 */
[----:B------:R-:W-:-:S12]  /*df10*/  @P2 BRA `(.L_x_1069) ;  /* 0x0000000000102947 */ /* 0x000fd80003800000 */
[----:B------:R-:W-:Y:S05]  /*df20*/  @!P1 BRA `(.L_x_1069) ;  /* 0x00000000000c9947 */ /* 0x000fea0003800000 */
[----:B-1----:R-:W2:Y:S04]  /*df30*/  LDG.E R7, desc[UR50][R4.64] ;  /* 0x0000003204077981 */ /* 0x002ea8000c1e1900 */
[----:B-----5:R-:W2:Y:S02]  /*df40*/  LDG.E R0, desc[UR50][R4.64+0x4] ;  /* 0x0000043204007981 */ /* 0x020ea4000c1e1900 */
[----:B--2---:R-:W-:-:S07]  /*df50*/  IMAD.IADD R0, R0, 0x1, -R7 ;  /* 0x0000000100007824 */ /* 0x004fce00078e0a07 */
.L_x_1069:
        /* <DEDUP_REMOVED lines=31> */
.L_x_1071:
[----:B------:R-:W-:Y:S05]  /*e150*/  BSYNC B1 ;  /* 0x0000000000017941 */ /* 0x000fea0003800000 */
.L_x_1070:
[----:B------:R-:W-:Y:S01]  /*e160*/  ULDC.64 UR4, c[0x0][0xaa0] ;  /* 0x0002a80000047ab9 */ /* 0x000fe20000000a00 */
[----:B-1----:R-:W-:Y:S01]  /*e170*/  IMAD.MOV.U32 R4, RZ, RZ, R18 ;  /* 0x000000ffff047224 */ /* 0x002fe200078e0012 */
[----:B------:R-:W-:Y:S01]  /*e180*/  ULDC.64 UR10, c[0x0][0xae0] ;  /* 0x0002b800000a7ab9 */ /* 0x000fe20000000a00 */
[----:B0-----:R-:W-:Y:S01]  /*e190*/  IMAD.MOV.U32 R5, RZ, RZ, R9 ;  /* 0x000000ffff057224 */ /* 0x001fe200078e0009 */
[----:B------:R-:W-:Y:S01]  /*e1a0*/  SHF.R.S32.HI R9, RZ, 0x1f, R22 ;  /* 0x0000001fff097819 */ /* 0x000fe20000011416 */
[----:B------:R-:W-:Y:S01]  /*e1b0*/  IMAD R6, R8, UR4, RZ ;  /* 0x0000000408067c24 */ /* 0x000fe2000f8e02ff */
[----:B------:R-:W-:Y:S01]  /*e1c0*/  BSSY B1, `(.L_x_1072) ;  /* 0x000002f000017945 */ /* 0x000fe20003800000 */
[----:B------:R-:W-:Y:S01]  /*e1d0*/  IMAD.WIDE.U32 R4, R3, UR4, R4 ;  /* 0x0000000403047c25 */ /* 0x000fe2000f8e0004 */
[----:B------:R-:W-:-:S03]  /*e1e0*/  UIMAD UR4, UR6, UR10, URZ ;  /* 0x0000000a060472a4 */ /* 0x000fc6000f8e023f */
[----:B------:R-:W-:Y:S01]  /*e1f0*/  IMAD R3, R3, UR5, R6 ;  /* 0x0000000503037c24 */ /* 0x000fe2000f8e0206 */
[----:B------:R-:W-:Y:S01]  /*e200*/  UIMAD UR4, UR42, UR11, UR4 ;  /* 0x0000000b2a0472a4 */ /* 0x000fe2000f8e0204 */
[----:B------:R-:W-:Y:S02]  /*e210*/  IMAD R11, R19, -0x80, R0 ;  /* 0xffffff80130b7824 */ /* 0x000fe400078e0200 */
[----:B------:R-:W-:Y:S02]  /*e220*/  IMAD.IADD R5, R5, 0x1, R3 ;  /* 0x0000000105057824 */ /* 0x000fe400078e0203 */
[----:B------:R-:W-:Y:S01]  /*e230*/  IMAD.U32 R3, RZ, RZ, UR10 ;  /* 0x0000000aff037e24 */ /* 0x000fe2000f8e00ff */
[----:B------:R-:W-:Y:S01]  /*e240*/  ULDC.64 UR10, c[0x0][0xae8] ;  /* 0x0002ba00000a7ab9 */ /* 0x000fe20000000a00 */
[C---:B------:R-:W-:Y:S01]  /*e250*/  ISETP.GE.AND P2, PT, R22.reuse, R11, PT ;  /* 0x0000000b1600720c */ /* 0x040fe20003f46270 */
[----:B------:R-:W-:Y:S02]  /*e260*/  VIADD R6, R22, 0x40 ;  /* 0x0000004016067836 */ /* 0x000fe40000000000 */
[----:B------:R-:W-:-:S03]  /*e270*/  IMAD.WIDE.U32 R4, R3, UR42, R4 ;  /* 0x0000002a03047c25 */ /* 0x000fc6000f8e0004 */
[-C--:B------:R-:W-:Y:S01]  /*e280*/  ISETP.GE.AND P0, PT, R6, R11.reuse, PT ;  /* 0x0000000b0600720c */ /* 0x080fe20003f06270 */
[----:B------:R-:W-:Y:S01]  /*e290*/  VIADD R5, R5, UR4 ;  /* 0x0000000405057c36 */ /* 0x000fe20008000000 */
[----:B------:R-:W-:Y:S02]  /*e2a0*/  UIMAD UR4, UR7, UR10, URZ ;  /* 0x0000000a070472a4 */ /* 0x000fe4000f8e023f */
[----:B------:R-:W-:Y:S02]  /*e2b0*/  IMAD.U32 R7, RZ, RZ, UR10 ;  /* 0x0000000aff077e24 */ /* 0x000fe4000f8e00ff */
[----:B------:R-:W-:Y:S01]  /*e2c0*/  VIADD R0, R22, 0x20 ;  /* 0x0000002016007836 */ /* 0x000fe20000000000 */
[----:B------:R-:W-:Y:S02]  /*e2d0*/  UIMAD UR4, UR8, UR11, UR4 ;  /* 0x0000000b080472a4 */ /* 0x000fe4000f8e0204 */
[----:B------:R-:W-:Y:S02]  /*e2e0*/  IMAD.WIDE.U32 R6, R7, UR8, R4 ;  /* 0x0000000807067c25 */ /* 0x000fe4000f8e0004 */
[----:B------:R-:W-:-:S02]  /*e2f0*/  ISETP.GE.AND P1, PT, R0, R11, PT ;  /* 0x0000000b0000720c */ /* 0x000fc40003f26270 */
        /* <DEDUP_REMOVED lines=27> */
.L_x_1073:
[----:B------:R-:W-:Y:S05]  /*e4b0*/  BSYNC B1 ;  /* 0x0000000000017941 */ /* 0x000fea0003800000 */
.L_x_1072:
[----:B------:R-:W-:Y:S01]  /*e4c0*/  BSSY B1, `(.L_x_1074) ;  /* 0x000001b000017945 */ /* 0x000fe20003800000 */
[----:B------:R-:W-:-:S03]  /*e4d0*/  ISETP.GE.AND P2, PT, R0, R11, PT ;  /* 0x0000000b0000720c */ /* 0x000fc60003f46270 */
        /* <DEDUP_REMOVED lines=25> */
.L_x_1075:
[----:B------:R-:W-:Y:S05]  /*e670*/  BSYNC B1 ;  /* 0x0000000000017941 */ /* 0x000fea0003800000 */
.L_x_1074:
        /* <DEDUP_REMOVED lines=14> */
[----:B-1----:R-:W-:Y:S02]  /*e760*/  VIADD R10, R18, 0xc0 ;  /* 0x000000c0120a7836 */ /* 0x002fe40000000000 */
        /* <DEDUP_REMOVED lines=11> */
.L_x_1077:
[----:B------:R-:W-:Y:S05]  /*e820*/  BSYNC B1 ;  /* 0x0000000000017941 */ /* 0x000fea0003800000 */
.L_x_1076:
        /* <DEDUP_REMOVED lines=25> */
.L_x_1068:
[----:B------:R-:W-:Y:S05]  /*e9c0*/  BSYNC B0 ;  /* 0x0000000000007941 */ /* 0x000fea0003800000 */
.L_x_1059:
[----:B------:R-:W-:Y:S02]  /*e9d0*/  ULDC UR4, c[0x0][0xc14] ;  /* 0x0003050000047ab9 */ /* 0x000fe40000000800 */
[----:B------:R-:W-:-:S06]  /*e9e0*/  UISETP.GE.AND UP0, UPT, UR48, UR4, UPT ;  /* 0x000000043000728c */ /* 0x000fcc000bf06270 */
[----:B------:R-:W-:-:S13]  /*e9f0*/  PLOP3.LUT P0, PT, PT, PT, UP0, 0x80, 0x0 ;  /* 0x000000000000781c */ /* 0x000fda0003f0f008 */
[----:B------:R-:W-:Y:S05]  /*ea00*/  @!P0 BRA `(.L_x_1078) ;  /* 0xffffff2000e08947 */ /* 0x000fea000383ffff */
[----:B------:R-:W-:Y:S05]  /*ea10*/  EXIT ;  /* 0x000000000000794d */ /* 0x000fea0003800000 */
.L_x_973:
[----:B------:R-:W-:-:S08]  /*ea20*/  NOP ;  /* 0x0000000000007918 */ /* 0x000fd00000000000 */
[----:B------:R-:W0:-:S00]  /*ea30*/  USETMAXREG.DEALLOC.CTAPOOL 0x18 ;  /* 0x00000018000079c8 */ /* 0x000e0000080e0500 */
[----:B0-----:R-:W2:Y:S01]  /*ea40*/  LDL.LU R2, [R1+0x2c] ;  /* 0x00002c0001027983 */ /* 0x001ea20000300800 */
[----:B------:R-:W-:Y:S01]  /*ea50*/  LOP3.LUT R0, R0, 0x3, RZ, 0xc0, !PT ;  /* 0x0000000300007812 */ /* 0x000fe200078ec0ff */
[----:B------:R-:W-:-:S05]  /*ea60*/  IMAD.MOV.U32 R6, RZ, RZ, RZ ;  /* 0x000000ffff067224 */ /* 0x000fca00078e00ff */
[----:B------:R-:W0:Y:S02]  /*ea70*/  SHFL.IDX PT, R0, R0, RZ, 0x1f ;  /* 0x00001fff00007589 */ /* 0x000e2400000e0000 */
[----:B0-----:R-:W-:Y:S02]  /*ea80*/  ISETP.NE.AND P0, PT, R0, RZ, PT ;  /* 0x000000ff0000720c */ /* 0x001fe40003f05270 */
        /* <DEDUP_REMOVED lines=15> */
.L_x_1079:
[----:B------:R-:W1:Y:S01]  /*eb80*/  S2R R0, SR_TID.X ;  /* 0x0000000000007919 */ /* 0x000e620000002100 */
[----:B------:R-:W-:Y:S01]  /*eb90*/  ULDC UR4, c[0x0][0xc14] ;  /* 0x0003050000047ab9 */ /* 0x000fe20000000800 */
[----:B-1----:R-:W-:-:S04]  /*eba0*/  LOP3.LUT R5, R0, 0x1f, RZ, 0xc0, !PT ;  /* 0x0000001f00057812 */ /* 0x002fc800078ec0ff */
[----:B------:R-:W-:-:S04]  /*ebb0*/  ISETP.NE.AND P0, PT, R5, 0x1f, PT ;  /* 0x0000001f0500780c */ /* 0x000fc80003f05270 */
[----:B------:R-:W-:-:S13]  /*ebc0*/  ISETP.GE.OR P1, PT, R5, UR4, !P0 ;  /* 0x0000000405007c0c */ /* 0x000fda000c726670 */
[----:B0-----:R-:W0:Y:S02]  /*ebd0*/  @!P1 LDC.64 R2, c[0x0][0xc58] ;  /* 0x00031600ff029b82 */ /* 0x001e240000000a00 */
        /* <DEDUP_REMOVED lines=18> */
[----:B------:R-:W1:Y:S02]  /*ed00*/  SHFL.UP PT, R2, R3, 0x8, RZ ;  /* 0x0500000003027989 */ /* 0x000e6400000e00ff */
[----:B-1----:R-:W-:-:S05]  /*ed10*/  SEL R2, R2, RZ, P4 ;  /* 0x000000ff02027207 */ /* 0x002fca0002000000 */
[----:B------:R-:W-:-:S05]  /*ed20*/  IMAD.IADD R2, R3, 0x1, R2 ;  /* 0x0000000103027824 */ /* 0x000fca00078e0202 */
[----:B------:R-:W1:Y:S02]  /*ed30*/  SHFL.UP PT, R4, R2, 0x10, RZ ;  /* 0x0600000002047989 */ /* 0x000e6400000e00ff */
[----:B-1----:R-:W-:-:S05]  /*ed40*/  SEL R7, R4, RZ, P5 ;  /* 0x000000ff04077207 */ /* 0x002fca0002800000 */
[----:B------:R-:W-:Y:S02]  /*ed50*/  IMAD.IADD R10, R2, 0x1, R7 ;  /* 0x00000001020a7824 */ /* 0x000fe400078e0207 */
[----:B------:R-:W1:Y:S03]  /*ed60*/  LDC R7, c[0x0][0xc10] ;  /* 0x00030400ff077b82 */ /* 0x000e660000000800 */
        /* <DEDUP_REMOVED lines=10> */
.L_x_1085:
        /* <DEDUP_REMOVED lines=14> */
.L_x_1084:
[----:B------:R-:W-:Y:S05]  /*eef0*/  BSYNC B0 ;  /* 0x0000000000007941 */ /* 0x000fea0003800000 */
.L_x_1083:
        /* <DEDUP_REMOVED lines=22> */
.L_x_1081:
[----:B------:R-:W-:Y:S01]  /*f060*/  IMAD.IADD R11, R9, 0x1, -R8 ;  /* 0x00000001090b7824 */ /* 0x000fe200078e0a08 */
[----:B------:R-:W-:-:S03]  /*f070*/  ULDC.64 UR4, c[0x0][0xc68] ;  /* 0x00031a0000047ab9 */ /* 0x000fc60000000a00 */
[----:B------:R-:W-:-:S05]  /*f080*/  IMAD R3, R10, R7, R11 ;  /* 0x000000070a037224 */ /* 0x000fca00078e020b */
[----:B------:R-:W-:-:S13]  /*f090*/  ISETP.GT.AND P0, PT, R3, R0, PT ;  /* 0x000000000300720c */ /* 0x000fda0003f04270 */
[----:B------:R-:W-:Y:S02]  /*f0a0*/  VOTEU.ANY UR7, UPT, !P0 ;  /* 0x0000000000077886 */ /* 0x000fe400040e0100 */
[----:B------:R-:W-:-:S04]  /*f0b0*/  UPOPC UR6, UR7 ;  /* 0x00000007000672bf */ /* 0x000fc80008000000 */
[----:B------:R-:W-:-:S04]  /*f0c0*/  UIADD3 UR45, UR6, UR45, URZ ;  /* 0x0000002d062d7290 */ /* 0x000fc8000fffe03f */
[----:B------:R-:W-:-:S06]  /*f0d0*/  UIMAD.WIDE UR4, UR45, 0x4, UR4 ;  /* 0x000000042d0478a5 */ /* 0x000fcc000f8e0204 */
[----:B------:R-:W-:Y:S02]  /*f0e0*/  IMAD.U32 R2, RZ, RZ, UR4 ;  /* 0x00000004ff027e24 */ /* 0x000fe4000f8e00ff */
[----:B------:R-:W-:-:S05]  /*f0f0*/  IMAD.U32 R3, RZ, RZ, UR5 ;  /* 0x00000005ff037e24 */ /* 0x000fca000f8e00ff */
[----:B------:R-:W2:Y:S01]  /*f100*/  LDG.E R9, desc[UR50][R2.64] ;  /* 0x0000003202097981 */ /* 0x000ea2000c1e1900 */
[----:B------:R-:W-:Y:S01]  /*f110*/  IMAD.U32 R15, RZ, RZ, UR6 ;  /* 0x00000006ff0f7e24 */ /* 0x000fe2000f8e00ff */
[----:B------:R-:W-:-:S04]  /*f120*/  ISETP.NE.AND P0, PT, RZ, UR7, PT ;  /* 0x00000007ff007c0c */ /* 0x000fc8000bf05270 */
[----:B------:R-:W2:Y:S02]  /*f130*/  SHFL.IDX PT, R6, R6, R15, 0x1f ;  /* 0x00001f0f06067589 */ /* 0x000ea400000e0000 */
[----:B--2---:R-:W-:-:S05]  /*f140*/  IMAD R8, R6, R9, RZ ;  /* 0x0000000906087224 */ /* 0x004fca00078e02ff */
[----:B------:R-:W-:-:S04]  /*f150*/  IABS R12, R8 ;  /* 0x00000008000c7213 */ /* 0x000fc80000000000 */
[----:B------:R-:W0:Y:S08]  /*f160*/  I2F.RP R13, R12 ;  /* 0x0000000c000d7306 */ /* 0x000e300000209400 */
[----:B0-----:R-:W0:Y:S02]  /*f170*/  MUFU.RCP R13, R13 ;  /* 0x0000000d000d7308 */ /* 0x001e240000001000 */
[----:B0-----:R-:W-:-:S06]  /*f180*/  VIADD R14, R13, 0xffffffe ;  /* 0x0ffffffe0d0e7836 */ /* 0x001fcc0000000000 */
[----:B------:R-:W0:Y:S02]  /*f190*/  F2I.FTZ.U32.TRUNC.NTZ R3, R14 ;  /* 0x0000000e00037305 */ /* 0x000e24000021f000 */
[----:B0-----:R-:W-:Y:S01]  /*f1a0*/  IMAD.MOV R17, RZ, RZ, -R3 ;  /* 0x000000ffff117224 */ /* 0x001fe200078e0a03 */
[----:B------:R-:W-:Y:S06]  /*f1b0*/  @!P0 BRA `(.L_x_1086) ;  /* 0x00000000000c8947 */ /* 0x000fec0003800000 */
[----:B------:R-:W-:-:S06]  /*f1c0*/  UIADD3 UR4, UR6, -0x1, URZ ;  /* 0xffffffff06047890 */ /* 0x000fcc000fffe03f */
[----:B------:R-:W-:-:S05]  /*f1d0*/  IMAD.U32 R13, RZ, RZ, UR4 ;  /* 0x00000004ff0d7e24 */ /* 0x000fca000f8e00ff */
[----:B------:R0:W1:Y:S02]  /*f1e0*/  SHFL.IDX PT, R4, R10, R13, 0x1f ;  /* 0x00001f0d0a047589 */ /* 0x00006400000e0000 */
.L_x_1086:
[----:B-1----:R-:W-:Y:S02]  /*f1f0*/  IMAD R4, R4, R7, R11 ;  /* 0x0000000704047224 */ /* 0x002fe400078e020b */
        /* <DEDUP_REMOVED lines=19> */
[----:B------:R-:W-:-:S05]  /*f330*/  @!P1 LOP3.LUT R2, RZ, R8, RZ, 0x33, !PT ;  /* 0x00000008ff029212 */ /* 0x000fca00078e33ff */
[----:B------:R-:W-:Y:S02]  /*f340*/  IMAD R0, R9, R2, RZ ;  /* 0x0000000209007224 */ /* 0x000fe400078e02ff */
[----:B------:R-:W-:Y:S02]  /*f350*/  IMAD.MOV R2, RZ, RZ, -R2 ;  /* 0x000000ffff027224 */ /* 0x000fe400078e0a02 */
[----:B-1----:R-:W-:Y:S02]  /*f360*/  IMAD.MOV R4, RZ, RZ, -R0 ;  /* 0x000000ffff047224 */ /* 0x002fe400078e0a00 */
[----:B------:R-:W-:Y:S02]  /*f370*/  IMAD R8, R8, R2, R11 ;  /* 0x0000000208087224 */ /* 0x000fe400078e020b */
[----:B------:R-:W-:Y:S01]  /*f380*/  IMAD.MOV.U32 R2, RZ, RZ, RZ ;  /* 0x000000ffff027224 */ /* 0x000fe200078e00ff */
[----:B------:R-:W-:-:S04]  /*f390*/  VIADDMNMX R7, R4, R7, R9, PT ;  /* 0x0000000704077246 */ /* 0x000fc80003800109 */
[-C--:B------:R-:W-:Y:S02]  /*f3a0*/  IABS R4, R7.reuse ;  /* 0x0000000700047213 */ /* 0x080fe40000000000 */
[----:B0-----:R-:W-:Y:S02]  /*f3b0*/  IABS R10, R7 ;  /* 0x00000007000a7213 */ /* 0x001fe40000000000 */
[----:B------:R-:W0:Y:S08]  /*f3c0*/  I2F.RP R9, R4 ;  /* 0x0000000400097306 */ /* 0x000e300000209400 */
[----:B0-----:R-:W0:Y:S02]  /*f3d0*/  MUFU.RCP R9, R9 ;  /* 0x0000000900097308 */ /* 0x001e240000001000 */
[----:B0-----:R-:W-:Y:S01]  /*f3e0*/  VIADD R3, R9, 0xffffffe ;  /* 0x0ffffffe09037836 */ /* 0x001fe20000000000 */
[----:B------:R-:W-:-:S05]  /*f3f0*/  IABS R9, R8 ;  /* 0x0000000800097213 */ /* 0x000fca0000000000 */
[----:B------:R-:W0:Y:S02]  /*f400*/  F2I.FTZ.U32.TRUNC.NTZ R3, R3 ;  /* 0x0000000300037305 */ /* 0x000e24000021f000 */
[----:B0-----:R-:W-:-:S04]  /*f410*/  IMAD.MOV R11, RZ, RZ, -R3 ;  /* 0x000000ffff0b7224 */ /* 0x001fc800078e0a03 */
[----:B------:R-:W-:-:S04]  /*f420*/  IMAD R11, R11, R4, RZ ;  /* 0x000000040b0b7224 */ /* 0x000fc800078e02ff */
[----:B------:R-:W-:-:S04]  /*f430*/  IMAD.HI.U32 R2, R3, R11, R2 ;  /* 0x0000000b03027227 */ /* 0x000fc800078e0002 */
[----:B------:R-:W-:Y:S02]  /*f440*/  IMAD.MOV R3, RZ, RZ, -R10 ;  /* 0x000000ffff037224 */ /* 0x000fe400078e0a0a */
        /* <DEDUP_REMOVED lines=8> */
[----:B------:R-:W-:Y:S01]  /*f4d0*/  ISETP.GE.AND P2, PT, R3, RZ, PT ;  /* 0x000000ff0300720c */ /* 0x000fe20003f46270 */
[----:B------:R-:W-:-:S06]  /*f4e0*/  IMAD.IADD R3, R8, 0x1, R0 ;  /* 0x0000000108037824 */ /* 0x000fcc00078e0200 */
[----:B------:R-:W-:-:S06]  /*f4f0*/  @P0 VIADD R2, R2, 0x1 ;  /* 0x0000000102020836 */ /* 0x000fcc0000000000 */
[----:B------:R-:W-:Y:S01]  /*f500*/  @!P2 IMAD.MOV R2, RZ, RZ, -R2 ;  /* 0x000000ffff02a224 */ /* 0x000fe200078e0a02 */
[----:B------:R-:W-:Y:S01]  /*f510*/  @!P1 LOP3.LUT R2, RZ, R7, RZ, 0x33, !PT ;  /* 0x00000007ff029212 */ /* 0x000fe200078e33ff */
[----:B------:R-:W-:-:S04]  /*f520*/  IMAD.MOV R7, RZ, RZ, -R7 ;  /* 0x000000ffff077224 */ /* 0x000fc800078e0a07 */
[----:B------:R-:W-:-:S05]  /*f530*/  IMAD R3, R2, R7, R3 ;  /* 0x0000000702037224 */ /* 0x000fca00078e0203 */
[----:B------:R-:W-:Y:S02]  /*f540*/  R2UR UR38, R3 ;  /* 0x00000000032672ca */ /* 0x000fe400000e0000 */
[----:B------:R-:W-:-:S05]  /*f550*/  LOP3.LUT R3, RZ, R2, RZ, 0x33, !PT ;  /* 0x00000002ff037212 */ /* 0x000fca00078e33ff */
[----:B------:R-:W-:-:S05]  /*f560*/  IMAD.IADD R0, R6, 0x1, R3 ;  /* 0x0000000106007824 */ /* 0x000fca00078e0203 */
[----:B------:R1:W-:Y:S01]  /*f570*/  STL [R1+0x1c], R0 ;  /* 0x00001c0001007387 */ /* 0x0003e20000100800 */
[----:B------:R-:W-:Y:S05]  /*f580*/  BRA `(.L_x_1087) ;  /* 0x00000000000c7947 */ /* 0x000fea0003800000 */
.L_x_1082:
[----:B------:R0:W-:Y:S01]  /*f590*/  STL [R1+0x18], R0 ;  /* 0x0000180001007387 */ /* 0x0001e20000100800 */
[----:B------:R-:W-:-:S03]  /*f5a0*/  UMOV UR38, URZ ;  /* 0x0000003f00267c82 */ /* 0x000fc60008000000 */
[----:B------:R0:W-:Y:S02]  /*f5b0*/  STL [R1+0x1c], RZ ;  /* 0x00001cff01007387 */ /* 0x0001e40000100800 */
.L_x_1087:
[----:B------:R-:W2:Y:S04]  /*f5c0*/  LDL R2, [R1+0x1c] ;  /* 0x00001c0001027983 */ /* 0x000ea80000100800 */
[----:B------:R-:W3:Y:S01]  /*f5d0*/  LDL R4, [R1+0x18] ;  /* 0x0000180001047983 */ /* 0x000ee20000100800 */
[----:B------:R-:W-:-:S13]  /*f5e0*/  ISETP.NE.AND P0, PT, R5, RZ, PT ;  /* 0x000000ff0500720c */ /* 0x000fda0003f05270 */
[----:B------:R-:W4:Y:S01]  /*f5f0*/  @!P0 S2R R3, SR_CgaCtaId ;  /* 0x0000000000038919 */ /* 0x000f220000008800 */
[----:B01----:R-:W-:Y:S01]  /*f600*/  @!P0 MOV R0, 0x400 ;  /* 0x0000040000008802 */ /* 0x003fe20000000f00 */
[----:B------:R-:W-:Y:S02]  /*f610*/  IMAD.U32 R6, RZ, RZ, UR38 ;  /* 0x00000026ff067e24 */ /* 0x000fe4000f8e00ff */
[----:B------:R-:W-:Y:S01]  /*f620*/  IMAD.U32 R7, RZ, RZ, UR45 ;  /* 0x0000002dff077e24 */ /* 0x000fe2000f8e00ff */
[----:B----4-:R-:W-:Y:S01]  /*f630*/  @!P0 LEA R0, R3, R0, 0x18 ;  /* 0x0000000003008211 */ /* 0x010fe200078ec0ff */
[----:B--2---:R-:W-:-:S05]  /*f640*/  IMAD.MOV.U32 R5, RZ, RZ, R2 ;  /* 0x000000ffff057224 */ /* 0x004fca00078e0002 */
[----:B---3--:R2:W-:Y:S01]  /*f650*/  @!P0 STS.128 [R0+0x284d0], R4 ;  /* 0x0284d00400008388 */ /* 0x0085e20000000c00 */
[----:B------:R-:W-:Y:S06]  /*f660*/  BAR.ARV 0x5, 0x180 ;  /* 0x0146000000007b1d */ /* 0x000fec0000002000 */
.L_x_1080:
        /* <DEDUP_REMOVED lines=8> */
[----:B-1----:R-:W1:Y:S01]  /*f6f0*/  S2R R4, SR_TID.X ;  /* 0x0000000000047919 */ /* 0x002e620000002100 */
        /* <DEDUP_REMOVED lines=9> */
[----:B0-----:R-:W-:-:S04]  /*f790*/  LOP3.LUT R2, R0, 0x180, RZ, 0xc0, !PT ;  /* 0x0000018000027812 */ /* 0x001fc800078ec0ff */
        /* <DEDUP_REMOVED lines=8> */
[----:B------:R0:W-:Y:S01]  /*f820*/  STL [R1+0x14], R5 ;  /* 0x0000140501007387 */ /* 0x0001e20000100800 */
        /* <DEDUP_REMOVED lines=9> */
[----:B------:R0:W-:Y:S01]  /*f8c0*/  STL [R1+0x8], R4 ;  /* 0x0000080401007387 */ /* 0x0001e20000100800 */
[----:B------:R-:W-:-:S03]  /*f8d0*/  IMAD.MOV.U32 R0, RZ, RZ, 0x1 ;  /* 0x00000001ff007424 */ /* 0x000fc600078e00ff */
[----:B------:R0:W-:Y:S04]  /*f8e0*/  STL [R1+0x30], RZ ;  /* 0x000030ff01007387 */ /* 0x0001e80000100800 */
[----:B------:R0:W-:Y:S04]  /*f8f0*/  STL [R1+0x28], R2 ;  /* 0x0000280201007387 */ /* 0x0001e80000100800 */
[----:B------:R0:W-:Y:S04]  /*f900*/  STL [R1+0xc], R0 ;  /* 0x00000c0001007387 */ /* 0x0001e80000100800 */
[----:B------:R0:W-:Y:S02]  /*f910*/  STL [R1+0x4], RZ ;  /* 0x000004ff01007387 */ /* 0x0001e40000100800 */
.L_x_1156:
[----:B------:R-:W-:Y:S01]  /*f920*/  ULDC.64 UR4, c[0x0][0xa00] ;  /* 0x0002800000047ab9 */ /* 0x000fe20000000a00 */
[----:B------:R-:W-:Y:S01]  /*f930*/  ULDC.64 UR10, c[0x0][0xa08] ;  /* 0x00028200000a7ab9 */ /* 0x000fe20000000a00 */
[----:B------:R-:W-:Y:S01]  /*f940*/  ISETP.NE.U32.AND P0, PT, RZ, UR4, PT ;  /* 0x00000004ff007c0c */ /* 0x000fe2000bf05070 */
[----:B------:R-:W-:Y:S01]  /*f950*/  ULDC.64 UR6, c[0x0][0xa00] ;  /* 0x0002800000067ab9 */ /* 0x000fe20000000a00 */
[----:B------:R-:W-:Y:S01]  /*f960*/  ISETP.NE.U32.AND P1, PT, RZ, UR10, PT ;  /* 0x0000000aff007c0c */ /* 0x000fe2000bf25070 */
[----:B------:R-:W-:Y:S01]  /*f970*/  UIMAD.WIDE UR6, UR45, 0x4, UR6 ;  /* 0x000000042d0678a5 */ /* 0x000fe2000f8e0206 */
[----:B------:R-:W-:Y:S01]  /*f980*/  ISETP.NE.AND.EX P0, PT, RZ, UR5, PT, P0 ;  /* 0x00000005ff007c0c */ /* 0x000fe2000bf05300 */
[----:B------:R-:W-:Y:S01]  /*f990*/  ULDC.64 UR4, c[0x0][0xa28] ;  /* 0x00028a0000047ab9 */ /* 0x000fe20000000a00 */
[----:B------:R-:W-:Y:S01]  /*f9a0*/  ULDC.64 UR8, c[0x0][0xa08] ;  /* 0x0002820000087ab9 */ /* 0x000fe20000000a00 */
[----:B------:R-:W-:Y:S01]  /*f9b0*/  UISETP.NE.U32.AND UP0, UPT, UR4, URZ, UPT ;  /* 0x0000003f0400728c */ /* 0x000fe2000bf05070 */
[----:B------:R-:W-:Y:S01]  /*f9c0*/  ISETP.NE.AND.EX P1, PT, RZ, UR11, PT, P1 ;  /* 0x0000000bff007c0c */ /* 0x000fe2000bf25310 */
[----:B------:R-:W-:Y:S01]  /*f9d0*/  ULDC.64 UR10, c[0x0][0xa18] ;  /* 0x00028600000a7ab9 */ /* 0x000fe20000000a00 */
[----:B------:R-:W-:Y:S01]  /*f9e0*/  IMAD.MOV.U32 R18, RZ, RZ, RZ ;  /* 0x000000ffff127224 */ /* 0x000fe200078e00ff */
[----:B------:R-:W-:Y:S01]  /*f9f0*/  UISETP.NE.AND.EX UP0, UPT, UR5, URZ, UPT, UP0 ;  /* 0x0000003f0500728c */ /* 0x000fe2000bf05300 */
[----:B0-----:R-:W-:Y:S01]  /*fa00*/  IMAD.U32 R2, RZ, RZ, UR6 ;  /* 0x00000006ff027e24 */ /* 0x001fe2000f8e00ff */
[----:B------:R-:W-:Y:S01]  /*fa10*/  UISETP.NE.U32.AND UP1, UPT, UR10, URZ, UPT ;  /* 0x0000003f0a00728c */ /* 0x000fe2000bf25070 */
[----:B------:R-:W-:Y:S01]  /*fa20*/  IMAD.U32 R3, RZ, RZ, UR7 ;  /* 0x00000007ff037e24 */ /* 0x000fe2000f8e00ff */
[----:B------:R-:W-:Y:S01]  /*fa30*/  UIMAD.WIDE UR8, UR45, 0x4, UR8 ;  /* 0x000000042d0878a5 */ /* 0x000fe2000f8e0208 */
[----:B--2---:R-:W0:Y:S01]  /*fa40*/  LDC R0, c[0x0][0x288] ;  /* 0x0000a200ff007b82 */ /* 0x004e220000000800 */
[----:B------:R-:W-:Y:S01]  /*fa50*/  UISETP.NE.AND.EX UP1, UPT, UR11, URZ, UPT, UP1 ;  /* 0x0000003f0b00728c */ /* 0x000fe2000bf25310 */
[----:B-1----:R-:W-:Y:S01]  /*fa60*/  CS2R R4, SRZ ;  /* 0x0000000000047805 */ /* 0x002fe2000001ff00 */
[----:B------:R1:W5:Y:S03]  /*fa70*/  @P0 LDG.E R18, desc[UR50][R2.64] ;  /* 0x0000003202120981 */ /* 0x000366000c1e1900 */
[----:B------:R-:W-:Y:S01]  /*fa80*/  @UP0 ULDC.64 UR4, c[0x0][0xa28] ;  /* 0x00028a0000040ab9 */ /* 0x000fe20000000a00 */
[----:B------:R-:W-:Y:S01]  /*fa90*/  PLOP3.LUT P2, PT, PT, PT, UP0, 0x80, 0x0 ;  /* 0x000000000000781c */ /* 0x000fe20003f4f008 */
[----:B------:R-:W-:Y:S01]  /*faa0*/  @UP0 UIMAD.WIDE UR4, UR45, 0x4, UR4 ;  /* 0x000000042d0408a5 */ /* 0x000fe2000f8e0204 */
[----:B------:R-:W2:Y:S01]  /*fab0*/  LDC R6, c[0x0][0x404] ;  /* 0x00010100ff067b82 */ /* 0x000ea20000000800 */
[----:B-1----:R-:W-:-:S02]  /*fac0*/  IMAD.U32 R2, RZ, RZ, UR8 ;  /* 0x00000008ff027e24 */ /* 0x002fc4000f8e00ff */
[----:B------:R-:W-:Y:S01]  /*fad0*/  IMAD.U32 R3, RZ, RZ, UR9 ;  /* 0x00000009ff037e24 */ /* 0x000fe2000f8e00ff */
[----:B------:R-:W-:-:S04]  /*fae0*/  PLOP3.LUT P4, PT, PT, PT, UP1, 0x80, 0x0 ;  /* 0x000000000000781c */ /* 0x000fc80003f8f018 */
[----:B------:R-:W1:Y:S01]  /*faf0*/  LDC R7, c[0x0][0x2e0] ;  /* 0x0000b800ff077b82 */ /* 0x000e620000000800 */
[----:B------:R3:W5:Y:S02]  /*fb00*/  @P1 LDG.E R5, desc[UR50][R2.64] ;  /* 0x0000003202051981 */ /* 0x000764000c1e1900 */
[----:B---3--:R-:W-:Y:S02]  /*fb10*/  IMAD.U32 R2, RZ, RZ, UR4 ;  /* 0x00000004ff027e24 */ /* 0x008fe4000f8e00ff */
[----:B------:R-:W-:Y:S01]  /*fb20*/  IMAD.U32 R3, RZ, RZ, UR5 ;  /* 0x00000005ff037e24 */ /* 0x000fe2000f8e00ff */
[----:B------:R-:W-:Y:S02]  /*fb30*/  @UP1 ULDC.64 UR4, c[0x0][0xa18] ;  /* 0x0002860000041ab9 */ /* 0x000fe40000000a00 */
[----:B------:R-:W-:Y:S02]  /*fb40*/  @UP1 UIMAD.WIDE UR4, UR45, 0x4, UR4 ;  /* 0x000000042d0418a5 */ /* 0x000fe4000f8e0204 */
[----:B------:R3:W5:Y:S04]  /*fb50*/  @P2 LDG.E R4, desc[UR50][R2.64] ;  /* 0x0000003202042981 */ /* 0x000768000c1e1900 */
[----:B---3--:R-:W-:-:S02]  /*fb60*/  IMAD.U32 R2, RZ, RZ, UR4 ;  /* 0x00000004ff027e24 */ /* 0x008fc4000f8e00ff */
[----:B------:R-:W-:Y:S01]  /*fb70*/  IMAD.U32 R3, RZ, RZ, UR5 ;  /* 0x00000005ff037e24 */ /* 0x000fe2000f8e00ff */
[----:B------:R-:W-:-:S04]  /*fb80*/  ULDC.64 UR4, c[0x0][0xa20] ;  /* 0x0002880000047ab9 */ /* 0x000fc80000000a00 */
[----:B0-----:R0:W5:Y:S01]  /*fb90*/  @P4 LDG.E R0, desc[UR50][R2.64] ;  /* 0x0000003202004981 */ /* 0x001162000c1e1900 */
[----:B------:R-:W-:-:S04]  /*fba0*/  ISETP.NE.U32.AND P3, PT, RZ, UR4, PT ;  /* 0x00000004ff007c0c */ /* 0x000fc8000bf65070 */
[----:B------:R-:W-:Y:S01]  /*fbb0*/  ISETP.NE.AND.EX P3, PT, RZ, UR5, PT, P3 ;  /* 0x00000005ff007c0c */ /* 0x000fe2000bf65330 */
[----:B0-----:R-:W0:Y:S02]  /*fbc0*/  LDC.64 R2, c[0x0][0x3f8] ;  /* 0x0000fe00ff027b82 */ /* 0x001e240000000a00 */
[----:B0-----:R-:W-:-:S04]  /*fbd0*/  ISETP.NE.U32.AND P2, PT, R2, RZ, PT ;  /* 0x000000ff0200720c */ /* 0x001fc80003f45070 */
[----:B------:R-:W-:-:S04]  /*fbe0*/  ISETP.NE.AND.EX P2, PT, R3, RZ, PT, P2 ;  /* 0x000000ff0300720c */ /* 0x000fc80003f45320 */
[----:B--2---:R-:W-:-:S05]  /*fbf0*/  SEL R6, R6, 0x1, P2 ;  /* 0x0000000106067807 */ /* 0x004fca0001000000 */
[----:B-1----:R-:W-:Y:S01]  /*fc00*/  IMAD R6, R6, R7, RZ ;  /* 0x0000000706067224 */ /* 0x002fe200078e02ff */
[----:B------:R-:W-:Y:S06]  /*fc10*/  @P4 BRA `(.L_x_1089) ;  /* 0x0000000000184947 */ /* 0x000fec0003800000 */
[----:B------:R-:W-:Y:S05]  /*fc20*/  @!P0 BRA `(.L_x_1089) ;  /* 0x0000000000148947 */ /* 0x000fea0003800000 */
[----:B------:R-:W-:Y:S02]  /*fc30*/  IMAD.U32 R2, RZ, RZ, UR6 ;  /* 0x00000006ff027e24 */ /* 0x000fe4000f8e00ff */
[----:B------:R-:W-:-:S05]  /*fc40*/  IMAD.U32 R3, RZ, RZ, UR7 ;  /* 0x00000007ff037e24 */ /* 0x000fca000f8e00ff */
[----:B------:R-:W2:Y:S04]  /*fc50*/  LDG.E R7, desc[UR50][R2.64] ;  /* 0x0000003202077981 */ /* 0x000ea8000c1e1900 */
[----:B-----5:R-:W2:Y:S02]  /*fc60*/  LDG.E R0, desc[UR50][R2.64+0x4] ;  /* 0x0000043202007981 */ /* 0x020ea4000c1e1900 */
[----:B--2---:R-:W-:-:S07]  /*fc70*/  IMAD.IADD R0, R0, 0x1, -R7 ;  /* 0x0000000100007824 */ /* 0x004fce00078e0a07 */
.L_x_1089:
[----:B-----5:R-:W-:-:S05]  /*fc80*/  IMAD.IADD R2, R5, 0x1, R4 ;  /* 0x0000000105027824 */ /* 0x020fca00078e0204 */
[----:B------:R0:W-:Y:S01]  /*fc90*/  STL [R1+0x24], R2 ;  /* 0x0000240201007387 */ /* 0x0001e20000100800 */
[----:B------:R-:W-:Y:S05]  /*fca0*/  @!P3 BRA `(.L_x_1090) ;  /* 0x000000000018b947 */ /* 0x000fea0003800000 */
[----:B------:R-:W-:Y:S02]  /*fcb0*/  ULDC.64 UR4, c[0x0][0xa20] ;  /* 0x0002880000047ab9 */ /* 0x000fe40000000a00 */
[----:B------:R-:W-:-:S06]  /*fcc0*/  UIMAD.WIDE UR4, UR45, 0x4, UR4 ;  /* 0x000000042d0478a5 */ /* 0x000fcc000f8e0204 */
[----:B0-----:R-:W-:Y:S02]  /*fcd0*/  IMAD.U32 R2, RZ, RZ, UR4 ;  /* 0x00000004ff027e24 */ /* 0x001fe4000f8e00ff */
[----:B------:R-:W-:-:S05]  /*fce0*/  IMAD.U32 R3, RZ, RZ, UR5 ;  /* 0x00000005ff037e24 */ /* 0x000fca000f8e00ff */
[----:B------:R0:W5:Y:S01]  /*fcf0*/  LDG.E R6, desc[UR50][R2.64] ;  /* 0x0000003202067981 */ /* 0x000162000c1e1900 */
[----:B------:R-:W-:Y:S05]  /*fd00*/  BRA `(.L_x_1091) ;  /* 0x0000000000187947 */ /* 0x000fea0003800000 */
.L_x_1090:
[----:B------:R-:W-:Y:S05]  /*fd10*/  @!P1 BRA `(.L_x_1091) ;  /* 0x0000000000149947 */ /* 0x000fea0003800000 */
[----:B0-----:R-:W-:Y:S02]  /*fd20*/  IMAD.U32 R2, RZ, RZ, UR8 ;  /* 0x00000008ff027e24 */ /* 0x001fe4000f8e00ff */
[----:B------:R-:W-:-:S05]  /*fd30*/  IMAD.U32 R3, RZ, RZ, UR9 ;  /* 0x00000009ff037e24 */ /* 0x000fca000f8e00ff */
[----:B------:R-:W2:Y:S04]  /*fd40*/  LDG.E R5, desc[UR50][R2.64] ;  /* 0x0000003202057981 */ /* 0x000ea8000c1e1900 */
[----:B------:R-:W2:Y:S02]  /*fd50*/  LDG.E R6, desc[UR50][R2.64+0x4] ;  /* 0x0000043202067981 */ /* 0x000ea4000c1e1900 */
[----:B--2---:R-:W-:-:S07]  /*fd60*/  IMAD.IADD R6, R6, 0x1, -R5 ;  /* 0x0000000106067824 */ /* 0x004fce00078e0a05 */
.L_x_1091:
[----:B------:R-:W2:Y:S01]  /*fd70*/  LDL R9, [R1+0x1c] ;  /* 0x00001c0001097983 */ /* 0x000ea20000100800 */
[----:B0-----:R-:W0:Y:S01]  /*fd80*/  LDC.64 R2, c[0x0][0x9e0] ;  /* 0x00027800ff027b82 */ /* 0x001e220000000a00 */
[----:B-----5:R-:W-:Y:S01]  /*fd90*/  IMAD.IADD R6, R6, 0x1, -R4 ;  /* 0x0000000106067824 */ /* 0x020fe200078e0a04 */
[----:B0-----:R-:W-:Y:S02]  /*fda0*/  ISETP.GE.AND P1, PT, R3, 0x1, PT ;  /* 0x000000010300780c */ /* 0x001fe40003f26270 */
[----:B--2---:R-:W-:-:S04]  /*fdb0*/  LEA R7, R9, 0x80, 0x7 ;  /* 0x0000008009077811 */ /* 0x004fc800078e38ff */
[----:B------:R-:W-:-:S05]  /*fdc0*/  IADD3 R7, R6, R7, -R0 ;  /* 0x0000000706077210 */ /* 0x000fca0007ffe800 */
[----:B------:R-:W-:Y:S02]  /*fdd0*/  IMAD.IADD R2, R7, 0x1, R2 ;  /* 0x0000000107027824 */ /* 0x000fe400078e0202 */
[----:B------:R-:W-:Y:S05]  /*fde0*/  @!P1 BRA `(.L_x_1092) ;  /* 0x0000000000409947 */ /* 0x000fea0003800000 */
        /* <DEDUP_REMOVED lines=10> */
.L_x_1093:
[----:B------:R-:W-:-:S13]  /*fe90*/  ISETP.NE.AND P0, PT, R3, 0x1, PT ;  /* 0x000000010300780c */ /* 0x000fda0003f05270 */
[----:B------:R-:W0:Y:S02]  /*fea0*/  @P0 LDC.64 R4, c[0x0][0x9e8] ;  /* 0x00027a00ff040b82 */ /* 0x000e240000000a00 */
[----:B0-----:R-:W-:-:S05]  /*feb0*/  @P0 IMAD.HI.U32 R4, R8, R4, RZ ;  /* 0x0000000408040227 */ /* 0x001fca00078e00ff */
[----:B------:R-:W-:-:S07]  /*fec0*/  @P0 SHF.R.U32.HI R8, RZ, R5, R4 ;  /* 0x00000005ff080219 */ /* 0x000fce0000011604 */
.L_x_1094:
[----:B------:R-:W-:-:S05]  /*fed0*/  IMAD R5, R8, R3, R3 ;  /* 0x0000000308057224 */ /* 0x000fca00078e0203 */
[----:B------:R-:W-:-:S07]  /*fee0*/  VIMNMX R2, R2, R5, PT ;  /* 0x0000000502027248 */ /* 0x000fce0003fe0100 */
.L_x_1092:
[----:B------:R-:W-:Y:S01]  /*fef0*/  IMAD R5, R9, 0x80, -R0 ;  /* 0x0000008009057824 */ /* 0x000fe200078e0a00 */
[----:B------:R-:W-:Y:S01]  /*ff00*/  ULDC UR4, c[0x0][0x9dc] ;  /* 0x0002770000047ab9 */ /* 0x000fe20000000800 */
[----:B------:R-:W-:Y:S02]  /*ff10*/  VIADD R0, R2, 0x3f ;  /* 0x0000003f02007836 */ /* 0x000fe40000000000 */
[C---:B------:R-:W-:Y:S02]  /*ff20*/  IMAD.IADD R2, R6.reuse, 0x1, R5 ;  /* 0x0000000106027824 */ /* 0x040fe400078e0205 */
[----:B------:R-:W-:Y:S01]  /*ff30*/  VIADD R6, R6, 0x3f ;  /* 0x0000003f06067836 */ /* 0x000fe20000000000 */
[----:B------:R-:W-:-:S04]  /*ff40*/  SHF.R.S32.HI R5, RZ, 0x1f, R0 ;  /* 0x0000001fff057819 */ /* 0x000fc80000011400 */
[----:B------:R-:W-:Y:S02]  /*ff50*/  LEA.HI R0, R5, R0, RZ, 0x6 ;  /* 0x0000000005007211 */ /* 0x000fe400078f30ff */
[----:B------:R-:W-:Y:S02]  /*ff60*/  SHF.R.S32.HI R5, RZ, 0x1f, R6 ;  /* 0x0000001fff057819 */ /* 0x000fe40000011406 */
[----:B------:R-:W-:Y:S02]  /*ff70*/  SHF.R.S32.HI R0, RZ, 0x6, R0 ;  /* 0x00000006ff007819 */ /* 0x000fe40000011400 */
[----:B------:R-:W-:-:S04]  /*ff80*/  LEA.HI R5, R5, R6, RZ, 0x6 ;  /* 0x0000000605057211 */ /* 0x000fc800078f30ff */
[----:B------:R-:W-:-:S04]  /*ff90*/  SHF.R.S32.HI R5, RZ, 0x6, R5 ;  /* 0x00000006ff057819 */ /* 0x000fc80000011405 */
[----:B------:R-:W-:Y:S01]  /*ffa0*/  VIMNMX R16, R5, R0, PT ;  /* 0x0000000005107248 */ /* 0x000fe20003fe0100 */
[----:B------:R-:W-:Y:S01]  /*ffb0*/  VIADD R0, R2, -UR4 ;  /* 0x8000000402007c36 */ /* 0x000fe20008000000 */
[----:B------:R-:W-:Y:S06]  /*ffc0*/  @!P1 BRA `(.L_x_1095) ;  /* 0x00000000003c9947 */ /* 0x000fec0003800000 */
        /* <DEDUP_REMOVED lines=9> */
.L_x_1096:
[----:B------:R-:W-:-:S13]  /*10060*/  ISETP.NE.AND P0, PT, R3, 0x1, PT ;  /* 0x000000010300780c */ /* 0x000fda0003f05270 */
[----:B------:R-:W0:Y:S02]  /*10070*/  @P0 LDC.64 R4, c[0x0][0x9e8] ;  /* 0x00027a00ff040b82 */ /* 0x000e240000000a00 */
[----:B0-----:R-:W-:-:S05]  /*10080*/  @P0 IMAD.HI.U32 R4, R2, R4, RZ ;  /* 0x0000000402040227 */ /* 0x001fca00078e00ff */
[----:B------:R-:W-:-:S07]  /*10090*/  @P0 SHF.R.U32.HI R2, RZ, R5, R4 ;  /* 0x00000005ff020219 */ /* 0x000fce0000011604 */
.L_x_1097:
[----:B------:R-:W-:-:S05]  /*100a0*/  IMAD R3, R2, R3, RZ ;  /* 0x0000000302037224 */ /* 0x000fca00078e02ff */
[----:B------:R-:W-:-:S07]  /*100b0*/  VIMNMX R0, R0, R3, !PT ;  /* 0x0000000300007248 */ /* 0x000fce0007fe0100 */
.L_x_1095:
[----:B------:R-:W-:Y:S01]  /*100c0*/  SHF.R.S32.HI R3, RZ, 0x1f, R0 ;  /* 0x0000001fff037819 */ /* 0x000fe20000011400 */
[----:B------:R-:W-:Y:S03]  /*100d0*/  BSSY B6, `(.L_x_1098) ;  /* 0x00002b4000067945 */ /* 0x000fe60003800000 */
[----:B------:R-:W-:-:S04]  /*100e0*/  LEA.HI R3, R3, R0, RZ, 0x6 ;  /* 0x0000000003037211 */ /* 0x000fc800078f30ff */
[----:B------:R-:W-:-:S04]  /*100f0*/  SHF.R.S32.HI R3, RZ, 0x6, R3 ;  /* 0x00000006ff037819 */ /* 0x000fc80000011403 */
[----:B------:R-:W-:-:S04]  /*10100*/  VIMNMX R2, RZ, R3, !PT ;  /* 0x00000003ff027248 */ /* 0x000fc80007fe0100 */
[----:B------:R-:W-:Y:S01]  /*10110*/  ISETP.GT.AND P0, PT, R16, R2, PT ;  /* 0x000000021000720c */ /* 0x000fe20003f04270 */
[----:B------:R0:W-:-:S12]  /*10120*/  STL [R1+0x20], R2 ;  /* 0x0000200201007387 */ /* 0x0001d80000100800 */
        /* <DEDUP_REMOVED lines=19> */
.L_x_1099:
        /* <DEDUP_REMOVED lines=23> */
.L_x_1101:
        /* <DEDUP_REMOVED lines=24> */
.L_x_1102:
        /* <DEDUP_REMOVED lines=20> */
.L_x_1103:
        /* <DEDUP_REMOVED lines=18> */
.L_x_1104:
        /* <DEDUP_REMOVED lines=8> */
[----:B------:R-:W-:-:S11]  /*10830*/  UISETP.NE.AND.EX UP0, UPT, UR5, URZ, UPT, UP0 ;  /* 0x0000003f0500728c */ /* 0x000fd6000bf05300 */
[----:B------:R-:W-:Y:S02]  /*10840*/  @UP0 ULDC.64 UR4, c[0x0][0x9f8] ;  /* 0x00027e0000040ab9 */ /* 0x000fe40000000a00 */
[----:B------:R-:W-:Y:S01]  /*10850*/  @UP0 UIMAD.WIDE UR4, UR45, 0x4, UR4 ;  /* 0x000000042d0408a5 */ /* 0x000fe2000f8e0204 */
[----:B-1----:R-:W-:-:S13]  /*10860*/  ISETP.NE.AND P0, PT, R0, 0x1, PT ;  /* 0x000000010000780c */ /* 0x002fda0003f05270 */
[----:B0-----:R-:W0:Y:S01]  /*10870*/  @P0 LDC R2, c[0x0][0x42c] ;  /* 0x00010b00ff020b82 */ /* 0x001e220000000800 */
[----:B---3--:R-:W-:-:S07]  /*10880*/  LOP3.LUT R17, R4, 0x7f, RZ, 0xc0, !PT ;  /* 0x0000007f04117812 */ /* 0x008fce00078ec0ff */
[----:B------:R-:W1:Y:S01]  /*10890*/  @P0 LDC R0, c[0x0][0x430] ;  /* 0x00010c00ff000b82 */ /* 0x000e620000000800 */
[----:B0-----:R-:W-:-:S05]  /*108a0*/  @P0 IMAD.HI.U32 R2, R2, UR38, RZ ;  /* 0x0000002602020c27 */ /* 0x001fca000f8e00ff */
[----:B-1----:R-:W-:Y:S01]  /*108b0*/  @P0 SHF.R.U32.HI R3, RZ, R0, R2 ;  /* 0x00000000ff030219 */ /* 0x002fe20000011602 */
[----:B------:R-:W-:Y:S01]  /*108c0*/  IMAD.U32 R2, RZ, RZ, UR4 ;  /* 0x00000004ff027e24 */ /* 0x000fe2000f8e00ff */
[----:B------:R-:W-:-:S03]  /*108d0*/  PLOP3.LUT P0, PT, PT, PT, UP0, 0x80, 0x0 ;  /* 0x000000000000781c */ /* 0x000fc60003f0f008 */
[----:B------:R0:W-:Y:S02]  /*108e0*/  STL [R1], R3 ;  /* 0x0000000301007387 */ /* 0x0001e40000100800 */
[----:B0-----:R-:W-:Y:S01]  /*108f0*/  IMAD.U32 R3, RZ, RZ, UR5 ;  /* 0x00000005ff037e24 */ /* 0x001fe2000f8e00ff */
[----:B------:R-:W-:Y:S01]  /*10900*/  ISETP.NE.AND P1, PT, R17, RZ, PT ;  /* 0x000000ff1100720c */ /* 0x000fe20003f25270 */
[----:B------:R-:W-:-:S06]  /*10910*/  ULDC.64 UR4, c[0x0][0xa00] ;  /* 0x0002800000047ab9 */ /* 0x000fcc0000000a00 */
[----:B------:R0:W3:Y:S01]  /*10920*/  @P0 LDG.E R10, desc[UR50][R2.64] ;  /* 0x00000032020a0981 */ /* 0x0000e2000c1e1900 */
[----:B------:R-:W-:Y:S01]  /*10930*/  ISETP.NE.U32.AND P0, PT, RZ, UR4, PT ;  /* 0x00000004ff007c0c */ /* 0x000fe2000bf05070 */
[----:B------:R-:W-:Y:S01]  /*10940*/  UMOV UR36, URZ ;  /* 0x0000003f00247c82 */ /* 0x000fe20008000000 */
[----:B------:R-:W-:Y:S01]  /*10950*/  UMOV UR8, 0x80 ;  /* 0x0000008000087882 */ /* 0x000fe20000000000 */
[----:B------:R-:W-:Y:S01]  /*10960*/  UMOV UR10, UR38 ;  /* 0x00000026000a7c82 */ /* 0x000fe20008000000 */
[----:B------:R-:W-:Y:S02]  /*10970*/  ISETP.NE.AND.EX P0, PT, RZ, UR5, PT, P0 ;  /* 0x00000005ff007c0c */ /* 0x000fe4000bf05300 */
[----:B------:R-:W-:Y:S02]  /*10980*/  SHF.R.U32.HI R4, RZ, 0x5, R4 ;  /* 0x00000005ff047819 */ /* 0x000fe40000011604 */
[----:B------:R-:W-:Y:S01]  /*10990*/  SEL R8, RZ, UR45, P0 ;  /* 0x0000002dff087c07 */ /* 0x000fe20008000000 */
[----:B0-----:R-:W0:Y:S01]  /*109a0*/  LDC.64 R2, c[0x0][0x3f8] ;  /* 0x0000fe00ff027b82 */ /* 0x001e220000000a00 */
[----:B------:R-:W-:Y:S01]  /*109b0*/  VOTEU.ALL UP1, P1 ;  /* 0x00000000003f7886 */ /* 0x000fe20000820000 */
[----:B------:R-:W-:-:S02]  /*109c0*/  LOP3.LUT R4, R4, 0x3, RZ, 0xc0, !PT ;  /* 0x0000000304047812 */ /* 0x000fc400078ec0ff */
[----:B------:R-:W-:Y:S02]  /*109d0*/  R2UR UR39, R8 ;  /* 0x00000000082772ca */ /* 0x000fe400000e0000 */
[----:B------:R-:W-:-:S04]  /*109e0*/  @!UP1 UIADD3 UR4, UP0, UR46, 0x270, URZ ;  /* 0x000002702e049890 */ /* 0x000fc8000ff1e03f */
[----:B------:R-:W-:-:S07]  /*109f0*/  @!UP1 UIADD3.X UR5, URZ, UR47, URZ, UP0, !UPT ;  /* 0x0000002f3f059290 */ /* 0x000fce00087fe43f */
        /* <DEDUP_REMOVED lines=15> */
.L_x_1175:
[----:B--2---:R-:W-:Y:S02]  /*10af0*/  ISETP.NE.AND P0, PT, R14, RZ, PT ;  /* 0x000000ff0e00720c */ /* 0x004fe40003f05270 */
[----:B------:R-:W-:-:S11]  /*10b00*/  PLOP3.LUT P6, PT, PT, PT, PT, 0x8, 0x0 ;  /* 0x000000000000781c */ /* 0x000fd60003fce170 */
[----:B------:R-:W-:Y:S05]  /*10b10*/  @P0 BRA `(.L_x_1106) ;  /* 0x0000000400d80947 */ /* 0x000fea0003800000 */
[----:B0-----:R-:W-:Y:S01]  /*10b20*/  UMOV UR4, 0xffffffff ;  /* 0xffffffff00047882 */ /* 0x001fe20000000000 */
[----:B------:R-:W-:Y:S02]  /*10b30*/  VIADD R6, R16, 0xffffffff ;  /* 0xffffffff10067836 */ /* 0x000fe40000000000 */
[----:B------:R-:W-:Y:S05]  /*10b40*/  BRA.DIV UR4, `(.L_x_1107) ;  /* 0x0000003604547947 */ /* 0x000fea000b800000 */
[----:B------:R-:W-:-:S13]  /*10b50*/  ELECT P6, URZ, PT ;  /* 0x00000000003f782f */ /* 0x000fda00038c0000 */
.L_x_1178:
        /* <DEDUP_REMOVED lines=8> */
[----:B-1----:R-:W0:Y:S02]  /*10be0*/  @P0 LDC.64 R4, c[0x0][0x420] ;  /* 0x00010800ff040b82 */ /* 0x002e240000000a00 */
        /* <DEDUP_REMOVED lines=13> */
.L_x_1109:
[----:B0-----:R-:W1:Y:S04]  /*10cc0*/  LDL R3, [R1+0x4] ;  /* 0x0000040001037983 */ /* 0x001e680000100800 */
[----:B------:R-:W2:Y:S01]  /*10cd0*/  LDL R2, [R1+0xc] ;  /* 0x00000c0001027983 */ /* 0x000ea20000100800 */
[----:B------:R-:W-:Y:S02]  /*10ce0*/  ISETP.NE.AND P0, PT, R17, RZ, PT ;  /* 0x000000ff1100720c */ /* 0x000fe40003f05270 */
[----:B-1----:R-:W-:Y:S02]  /*10cf0*/  LEA R4, R3, UR41, 0x3 ;  /* 0x0000002903047c11 */ /* 0x002fe4000f8e18ff */
[----:B--2---:R-:W-:-:S04]  /*10d00*/  SHF.L.U32 R3, R2, 0x1f, RZ ;  /* 0x0000001f02037819 */ /* 0x004fc800000006ff */
[----:B------:R-:W0:Y:S02]  /*10d10*/  SYNCS.PHASECHK.TRANS64.TRYWAIT P2, [R4+URZ+0x28480], R3 ;  /* 0x02848003040075a7 */ /* 0x000e24000804017f */
[----:B0-----:R-:W-:Y:S05]  /*10d20*/  @!P2 BRA `(.L_x_1110) ;  /* 0x0000003000fca947 */ /* 0x001fea0003800000 */
.L_x_1179:
        /* <DEDUP_REMOVED lines=8> */
.L_x_1111:
[----:B------:R-:W2:Y:S04]  /*10db0*/  LDL R2, [R1+0x4] ;  /* 0x0000040001027983 */ /* 0x000ea80000100800 */
[----:B------:R-:W3:Y:S04]  /*10dc0*/  LDL R9, [R1+0x24] ;  /* 0x0000240001097983 */ /* 0x000ee80000100800 */
[----:B------:R-:W4:Y:S01]  /*10dd0*/  LDL R5, [R1] ;  /* 0x0000000001057983 */ /* 0x000f220000100800 */
        /* <DEDUP_REMOVED lines=22> */
.L_x_1180:
        /* <DEDUP_REMOVED lines=8> */
.L_x_1113:
[----:B01----:R-:W2:Y:S01]  /*10fc0*/  LDL R3, [R1] ;  /* 0x0000000001037983 */ /* 0x003ea20000100800 */
        /* <DEDUP_REMOVED lines=19> */
.L_x_1108:
        /* <DEDUP_REMOVED lines=24> */
.L_x_1106:
        /* <DEDUP_REMOVED lines=10> */
.L_x_1181:
[----:B0-----:R-:W-:Y:S05]  /*11320*/  BSYNC B0 ;  /* 0x0000000000007941 */ /* 0x001fea0003800000 */
.L_x_1114:
[----:B-1----:R-:W3:Y:S01]  /*11330*/  LDL R4, [R1+0x20] ;  /* 0x0000200001047983 */ /* 0x002ee20000100800 */
[----:B------:R-:W-:-:S05]  /*11340*/  VIADD R3, R16, 0xfffffffe ;  /* 0xfffffffe10037836 */ /* 0x000fca0000000000 */
[----:B---3--:R-:W-:-:S13]  /*11350*/  ISETP.GE.AND P0, PT, R3, R4, PT ;  /* 0x000000040300720c */ /* 0x008fda0003f06270 */
[----:B------:R-:W-:Y:S05]  /*11360*/  @!P0 BRA `(.L_x_1116) ;  /* 0x0000001000108947 */ /* 0x000fea0003800000 */
[----:B--2---:R0:W5:Y:S04]  /*11370*/  LDL.LU R2, [R1+0x4] ;  /* 0x0000040001027983 */ /* 0x0041680000300800 */
[----:B------:R0:W5:Y:S02]  /*11380*/  LDL.LU R8, [R1+0xc] ;  /* 0x00000c0001087983 */ /* 0x0001640000300800 */
.L_x_1138:
[----:B-1---5:R-:W-:Y:S01]  /*11390*/  VIADD R5, R2, 0x1 ;  /* 0x0000000102057836 */ /* 0x022fe20000000000 */
        /* <DEDUP_REMOVED lines=33> */
.L_x_1119:
[----:B--2---:R-:W-:Y:S01]  /*115b0*/  LEA R6, R11, UR41, 0x3 ;  /* 0x000000290b067c11 */ /* 0x004fe2000f8e18ff */
[----:B------:R-:W2:Y:S01]  /*115c0*/  S2R R4, SR_TID.X ;  /* 0x0000000000047919 */ /* 0x000ea20000002100 */
[----:B------:R-:W-:Y:S01]  /*115d0*/  SHF.L.U32 R5, R10, 0x1f, RZ ;  /* 0x0000001f0a057819 */ /* 0x000fe200000006ff */
[----:B------:R-:W-:Y:S03]  /*115e0*/  BSSY B1, `(.L_x_1120) ;  /* 0x0000005000017945 */ /* 0x000fe60003800000 */
[----:B------:R-:W3:Y:S01]  /*115f0*/  SYNCS.PHASECHK.TRANS64.TRYWAIT P0, [R6+URZ+0x28480], R5 ;  /* 0x02848005060075a7 */ /* 0x000ee2000800017f */
[----:B--2---:R-:W-:-:S04]  /*11600*/  LOP3.LUT R4, R4, 0x7f, RZ, 0xc0, !PT ;  /* 0x0000007f04047812 */ /* 0x004fc800078ec0ff */
[----:B------:R-:W-:Y:S01]  /*11610*/  ISETP.NE.AND P2, PT, R4, RZ, PT ;  /* 0x000000ff0400720c */ /* 0x000fe20003f45270 */
[----:B---3--:R-:W-:-:S12]  /*11620*/  @!P0 BRA `(.L_x_1121) ;  /* 0x0000002800f88947 */ /* 0x008fd80003800000 */
.L_x_1182:
[----:B------:R-:W-:Y:S05]  /*11630*/  BSYNC B1 ;  /* 0x0000000000017941 */ /* 0x000fea0003800000 */
.L_x_1120:
        /* <DEDUP_REMOVED lines=9> */
.L_x_1123:
[----:B------:R-:W-:Y:S05]  /*116d0*/  BSYNC B1 ;  /* 0x0000000000017941 */ /* 0x000fea0003800000 */
.L_x_1122:
[----:B------:R-:W3:Y:S04]  /*116e0*/  LDL R4, [R1+0x4] ;  /* 0x0000040001047983 */ /* 0x000ee80000100800 */
[----:B-1----:R-:W4:Y:S04]  /*116f0*/  LDL R10, [R1] ;  /* 0x00000000010a7983 */ /* 0x002f280000100800 */
[----:B------:R-:W2:Y:S01]  /*11700*/  LDL R7, [R1+0x24] ;  /* 0x0000240001077983 */ /* 0x000ea20000100800 */
        /* <DEDUP_REMOVED lines=8> */
[----:B----4-:R-:W-:-:S03]  /*11790*/  R2UR UR12, R10 ;  /* 0x000000000a0c72ca */ /* 0x010fc600000e0000 */
[----:B------:R-:W-:Y:S02]  /*117a0*/  VIADD R10, R4, 0x10000 ;  /* 0x00010000040a7836 */ /* 0x000fe40000000000 */
[----:B--2---:R-:W-:Y:S02]  /*117b0*/  IMAD R9, R9, 0x40, R7 ;  /* 0x0000004009097824 */ /* 0x004fe400078e0207 */
[----:B------:R-:W-:-:S08]  /*117c0*/  VIADD R7, R6, 0x28470 ;  /* 0x0002847006077836 */ /* 0x000fd00000000000 */
.L_x_1124:
        /* <DEDUP_REMOVED lines=17> */
.L_x_1125:
        /* <DEDUP_REMOVED lines=12> */
.L_x_1183:
[----:B------:R-:W-:Y:S05]  /*119a0*/  BSYNC B1 ;  /* 0x0000000000017941 */ /* 0x000fea0003800000 */
.L_x_1126:
        /* <DEDUP_REMOVED lines=9> */
[----:B---3--:R-:W-:Y:S05]  /*11a40*/  @!P0 BRA `(.L_x_1129) ;  /* 0x0000000000048947 */ /* 0x008fea0003800000 */
[----:B------:R-:W-:Y:S01]  /*11a50*/  BPT.TRAP 0x1 ;  /* 0x000000040000795c */ /* 0x000fe20000300000 */
.L_x_1129:
[----:B------:R-:W-:Y:S05]  /*11a60*/  BSYNC B1 ;  /* 0x0000000000017941 */ /* 0x000fea0003800000 */
.L_x_1128:
[----:B-1----:R-:W2:Y:S01]  /*11a70*/  LDL R5, [R1] ;  /* 0x0000000001057983 */ /* 0x002ea20000100800 */
        /* <DEDUP_REMOVED lines=9> */
.L_x_1130:
        /* <DEDUP_REMOVED lines=16> */
.L_x_1131:
        /* <DEDUP_REMOVED lines=9> */
.L_x_1118:
[----:B------:R-:W-:Y:S05]  /*11ca0*/  BSYNC B0 ;  /* 0x0000000000007941 */ /* 0x000fea0003800000 */
.L_x_1117:
[----:B------:R-:W-:-:S06]  /*11cb0*/  UISETP.NE.AND UP0, UPT, UR42, 0x3, UPT ;  /* 0x000000032a00788c */ /* 0x000fcc000bf05270 */
[----:B------:R-:W-:-:S13]  /*11cc0*/  PLOP3.LUT P0, PT, PT, PT, UP0, 0x80, 0x0 ;  /* 0x000000000000781c */ /* 0x000fda0003f0f008 */
[----:B------:R-:W-:Y:S05]  /*11cd0*/  @!P0 BRA `(.L_x_1132) ;  /* 0x0000000000048947 */ /* 0x000fea0003800000 */
[----:B------:R-:W-:Y:S01]  /*11ce0*/  BPT.TRAP 0x1 ;  /* 0x000000040000795c */ /* 0x000fe20000300000 */
.L_x_1132:
[----:B------:R-:W-:Y:S01]  /*11cf0*/  IMAD.U32 R4, RZ, RZ, UR44 ;  /* 0x0000002cff047e24 */ /* 0x000fe2000f8e00ff */
[----:B------:R-:W-:Y:S01]  /*11d00*/  LEA R21, R2, UR41, 0x3 ;  /* 0x0000002902157c11 */ /* 0x000fe2000f8e18ff */
[----:B------:R-:W-:Y:S03]  /*11d10*/  BSSY B0, `(.L_x_1133) ;  /* 0x0000006000007945 */ /* 0x000fe60003800000 */
[----:B------:R-:W-:Y:S02]  /*11d20*/  ISETP.NE.AND P0, PT, R4, 0x3, PT ;  /* 0x000000030400780c */ /* 0x000fe40003f05270 */
[----:B------:R-:W-:-:S04]  /*11d30*/  LOP3.LUT R4, R8, 0x1, RZ, 0x3c, !PT ;  /* 0x0000000108047812 */ /* 0x000fc800078e3cff */
[----:B------:R-:W-:-:S04]  /*11d40*/  SHF.L.U32 R4, R4, 0x1f, RZ ;  /* 0x0000001f04047819 */ /* 0x000fc800000006ff */
[----:B------:R-:W2:Y:S02]  /*11d50*/  SYNCS.PHASECHK.TRANS64.TRYWAIT P2, [R21+URZ+0x28470], R4 ;  /* 0x02847004150075a7 */ /* 0x000ea4000804017f */
[----:B--2---:R-:W-:Y:S05]  /*11d60*/  @!P2 BRA `(.L_x_1134) ;  /* 0x000000240050a947 */ /* 0x004fea0003800000 */
.L_x_1184:
[----:B------:R-:W-:Y:S05]  /*11d70*/  BSYNC B0 ;  /* 0x0000000000007941 */ /* 0x000fea0003800000 */
.L_x_1133:
[----:B------:R-:W-:Y:S05]  /*11d80*/  @!P0 BRA `(.L_x_1135) ;  /* 0x0000000000048947 */ /* 0x000fea0003800000 */
[----:B------:R-:W-:Y:S01]  /*11d90*/  BPT.TRAP 0x1 ;  /* 0x000000040000795c */ /* 0x000fe20000300000 */
.L_x_1135:
[----:B--2---:R-:W-:Y:S01]  /*11da0*/  SHF.L.U32 R4, R8, 0x1f, RZ ;  /* 0x0000001f08047819 */ /* 0x004fe200000006ff */
[----:B------:R-:W-:-:S03]  /*11db0*/  IMAD.SHL.U32 R2, R2, 0x4000, RZ ;  /* 0x0000400002027824 */ /* 0x000fc600078e00ff */
[----:B------:R-:W2:Y:S02]  /*11dc0*/  SYNCS.PHASECHK.TRANS64.TRYWAIT P2, [R21+URZ+0x28460], R4 ;  /* 0x02846004150075a7 */ /* 0x000ea4000804017f */
[----:B--2---:R-:W-:Y:S05]  /*11dd0*/  @!P2 BRA `(.L_x_1136) ;  /* 0x000000240048a947 */ /* 0x004fea0003800000 */
.L_x_1185:
[----:B------:R-:W3:Y:S04]  /*11de0*/  LDL R17, [R1+0x8] ;  /* 0x0000080001117983 */ /* 0x000ee80000100800 */
[----:B------:R-:W4:Y:S04]  /*11df0*/  LDL R13, [R1+0x28] ;  /* 0x00002800010d7983 */ /* 0x000f280000100800 */
[----:B------:R-:W5:Y:S01]  /*11e00*/  LDL R18, [R1+0x14] ;  /* 0x0000140001127983 */ /* 0x000f620000100800 */
[----:B------:R-:W-:Y:S05]  /*11e10*/  WARPSYNC.ALL ;  /* 0x0000000000007948 */ /* 0x000fea0003800000 */
[----:B------:R-:W-:-:S04]  /*11e20*/  IMAD.U32 R12, RZ, RZ, UR41 ;  /* 0x00000029ff0c7e24 */ /* 0x000fc8000f8e00ff */
[----:B------:R-:W-:Y:S01]  /*11e30*/  VIADD R12, R12, 0x8000 ;  /* 0x000080000c0c7836 */ /* 0x000fe20000000000 */
[----:B---3--:R-:W-:-:S06]  /*11e40*/  LOP3.LUT R8, R2, R17, RZ, 0xfc, !PT ;  /* 0x0000001102087212 */ /* 0x008fcc00078efcff */
[----:B-1----:R-:W2:Y:S01]  /*11e50*/  LDSM.16.MT88.4 R8, [R8+UR41+0x10000] ;  /* 0x010000290808783b */ /* 0x002ea20008004200 */
[----:B----4-:R-:W-:Y:S02]  /*11e60*/  IADD3 R16, R13, UR41, R2 ;  /* 0x000000290d107c10 */ /* 0x010fe4000fffe002 */
[C-C-:B--2---:R-:W-:Y:S02]  /*11e70*/  PRMT R4, R8.reuse, 0x6420, R9.reuse ;  /* 0x0000642008047816 */ /* 0x144fe40000000009 */
[----:B------:R-:W-:Y:S02]  /*11e80*/  PRMT R5, R8, 0x7531, R9 ;  /* 0x0000753108057816 */ /* 0x000fe40000000009 */
[C-C-:B------:R-:W-:Y:S02]  /*11e90*/  PRMT R6, R10.reuse, 0x6420, R11.reuse ;  /* 0x000064200a067816 */ /* 0x140fe4000000000b */
[----:B------:R-:W-:Y:S02]  /*11ea0*/  PRMT R7, R10, 0x7531, R11 ;  /* 0x000075310a077816 */ /* 0x000fe4000000000b */
[----:B------:R-:W1:Y:S01]  /*11eb0*/  LDSM.16.MT88.4 R8, [R16+0x10000] ;  /* 0x010000001008783b */ /* 0x000e620000004200 */
[----:B-----5:R-:W-:-:S05]  /*11ec0*/  IADD3 R20, R12, R2, R18 ;  /* 0x000000020c147210 */ /* 0x020fca0007ffe012 */
[----:B------:R2:W-:Y:S02]  /*11ed0*/  STSM.16.M88.4 [R20], R4 ;  /* 0x0000000414007844 */ /* 0x0005e40000000200 */
[----:B--2---:R-:W-:Y:S01]  /*11ee0*/  VIADD R4, R2, 0x2000 ;  /* 0x0000200002047836 */ /* 0x004fe20000000000 */
[C-C-:B-1----:R-:W-:Y:S02]  /*11ef0*/  PRMT R12, R8.reuse, 0x6420, R9.reuse ;  /* 0x00006420080c7816 */ /* 0x142fe40000000009 */
[----:B------:R-:W-:Y:S02]  /*11f00*/  PRMT R13, R8, 0x7531, R9 ;  /* 0x00007531080d7816 */ /* 0x000fe40000000009 */
[C-C-:B------:R-:W-:Y:S02]  /*11f10*/  PRMT R14, R10.reuse, 0x6420, R11.reuse ;  /* 0x000064200a0e7816 */ /* 0x140fe4000000000b */
[----:B------:R-:W-:-:S05]  /*11f20*/  PRMT R15, R10, 0x7531, R11 ;  /* 0x000075310a0f7816 */ /* 0x000fca000000000b */
[----:B------:R1:W-:Y:S02]  /*11f30*/  STSM.16.M88.4 [R20+0x1000], R12 ;  /* 0x0010000c14007844 */ /* 0x0003e40000000200 */
        /* <DEDUP_REMOVED lines=9> */
[----:B------:R2:W-:Y:S01]  /*11fd0*/  STSM.16.M88.4 [R20+0x2000], R4 ;  /* 0x0020000414007844 */ /* 0x0005e20000000200 */
[----:B------:R-:W-:-:S02]  /*11fe0*/  IMAD.MOV.U32 R12, RZ, RZ, R18 ;  /* 0x000000ffff0c7224 */ /* 0x000fc400078e0012 */
[----:B--2---:R-:W-:-:S05]  /*11ff0*/  VIADD R4, R2, 0x1000 ;  /* 0x0000100002047836 */ /* 0x004fca0000000000 */
[----:B------:R-:W-:Y:S01]  /*12000*/  LOP3.LUT R4, R4, R14, RZ, 0xfc, !PT ;  /* 0x0000000e04047212 */ /* 0x000fe200078efcff */
[----:B------:R-:W2:Y:S01]  /*12010*/  S2R R7, SR_TID.X ;  /* 0x0000000000077919 */ /* 0x000ea20000002100 */
[C-C-:B-1----:R-:W-:Y:S02]  /*12020*/  PRMT R16, R8.reuse, 0x6420, R9.reuse ;  /* 0x0000642008107816 */ /* 0x142fe40000000009 */
[----:B------:R-:W-:Y:S02]  /*12030*/  PRMT R17, R8, 0x7531, R9 ;  /* 0x0000753108117816 */ /* 0x000fe40000000009 */
[C-C-:B------:R-:W-:Y:S02]  /*12040*/  PRMT R18, R10.reuse, 0x6420, R11.reuse ;  /* 0x000064200a127816 */ /* 0x140fe4000000000b */
[----:B------:R-:W-:-:S05]  /*12050*/  PRMT R19, R10, 0x7531, R11 ;  /* 0x000075310a137816 */ /* 0x000fca000000000b */
[----:B------:R1:W-:Y:S04]  /*12060*/  STSM.16.M88.4 [R20+0x3000], R16 ;  /* 0x0030001014007844 */ /* 0x0003e80000000200 */
[----:B------:R-:W3:Y:S01]  /*12070*/  LDSM.16.MT88.4 R8, [R4+UR41+0x10000] ;  /* 0x010000290408783b */ /* 0x000ee20008004200 */
[----:B--2---:R-:W-:Y:S01]  /*12080*/  LOP3.LUT P2, RZ, R7, 0x4, RZ, 0xc0, !PT ;  /* 0x0000000407ff7812 */ /* 0x004fe2000784c0ff */
[----:B------:R-:W-:Y:S02]  /*12090*/  IMAD.U32 R13, RZ, RZ, UR41 ;  /* 0x00000029ff0d7e24 */ /* 0x000fe4000f8e00ff */
[----:B-1----:R-:W-:Y:S01]  /*120a0*/  IMAD.MOV.U32 R19, RZ, RZ, 0x20 ;  /* 0x00000020ff137424 */ /* 0x002fe200078e00ff */
[C-C-:B---3--:R-:W-:Y:S02]  /*120b0*/  PRMT R4, R8.reuse, 0x6420, R9.reuse ;  /* 0x0000642008047816 */ /* 0x148fe40000000009 */
[----:B------:R-:W-:-:S02]  /*120c0*/  PRMT R5, R8, 0x7531, R9 ;  /* 0x0000753108057816 */ /* 0x000fc40000000009 */
[C-C-:B------:R-:W-:Y:S02]  /*120d0*/  PRMT R6, R10.reuse, 0x6420, R11.reuse ;  /* 0x000064200a067816 */ /* 0x140fe4000000000b */
[----:B------:R-:W-:Y:S02]  /*120e0*/  PRMT R7, R10, 0x7531, R11 ;  /* 0x000075310a077816 */ /* 0x000fe4000000000b */
[----:B------:R-:W1:Y:S01]  /*120f0*/  LDSM.16.MT88.4 R8, [R15+0x11000] ;  /* 0x011000000f08783b */ /* 0x000e620000004200 */
[----:B------:R-:W-:Y:S01]  /*12100*/  SEL R19, R19, 0xffffffe0, !P2 ;  /* 0xffffffe013137807 */ /* 0x000fe20005000000 */
[----:B------:R-:W-:-:S03]  /*12110*/  VIADD R13, R13, 0x8000 ;  /* 0x000080000d0d7836 */ /* 0x000fc60000000000 */
[----:B------:R-:W-:Y:S01]  /*12120*/  IADD3 R12, R12, R2, R19 ;  /* 0x000000020c0c7210 */ /* 0x000fe20007ffe013 */
        /* <DEDUP_REMOVED lines=29> */
.L_x_1137:
[----:B------:R-:W3:Y:S01]  /*12300*/  LDL R2, [R1+0x20] ;  /* 0x0000200001027983 */ /* 0x000ee20000100800 */
[----:B--2---:R2:W-:Y:S03]  /*12310*/  SYNCS.ARRIVE.TRANS64.A1T0 RZ, [R21+URZ+0x28450], RZ ;  /* 0x028450ff15ff79a7 */ /* 0x0045e6000810003f */
[----:B------:R4:W5:Y:S01]  /*12320*/  LDL R8, [R1+0xc] ;  /* 0x00000c0001087983 */ /* 0x0009620000100800 */
[----:B--2---:R-:W-:-:S05]  /*12330*/  @!P1 VIADD R21, R21, 0x28480 ;  /* 0x0002848015159836 */ /* 0x004fca0000000000 */
[----:B------:R-:W-:Y:S01]  /*12340*/  @!P1 PRMT R21, RZ, 0x654, R21 ;  /* 0x00000654ff159816 */ /* 0x000fe20000000015 */
[----:B------:R-:W-:Y:S06]  /*12350*/  BAR.SYNC.DEFER_BLOCKING 0x2, 0x80 ;  /* 0x0082000000007b1d */ /* 0x000fec0000010000 */
[----:B------:R4:W-:Y:S01]  /*12360*/  @!P1 SYNCS.ARRIVE.TRANS64.RED.A1T0 RZ, [R21+URZ], RZ ;  /* 0x000000ff15ff99a7 */ /* 0x0009e2000810043f */
[C---:B---3--:R-:W-:Y:S01]  /*12370*/  ISETP.GT.AND P0, PT, R3.reuse, R2, PT ;  /* 0x000000020300720c */ /* 0x048fe20003f04270 */
[----:B------:R-:W-:Y:S01]  /*12380*/  VIADD R3, R3, 0xffffffff ;  /* 0xffffffff03037836 */ /* 0x000fe20000000000 */
[----:B------:R4:W5:Y:S11]  /*12390*/  LDL R2, [R1+0x4] ;  /* 0x0000040001027983 */ /* 0x0009760000100800 */
[----:B----4-:R-:W-:Y:S05]  /*123a0*/  @P0 BRA `(.L_x_1138) ;  /* 0xffffffec00f80947 */ /* 0x010fea000383ffff */
.L_x_1116:
[----:B------:R-:W-:Y:S04]  /*123b0*/  BSSY B0, `(.L_x_1139) ;  /* 0x000000f000007945 */ /* 0x000fe80003800000 */
[----:B------:R-:W-:Y:S05]  /*123c0*/  @P1 BRA `(.L_x_1140) ;  /* 0x0000000000341947 */ /* 0x000fea0003800000 */
[----:B-1----:R-:W1:Y:S01]  /*123d0*/  S2R R5, SR_LANEID ;  /* 0x0000000000057919 */ /* 0x002e620000000000 */
[----:B------:R-:W-:Y:S01]  /*123e0*/  VOTEU.ANY UR4, UPT, PT ;  /* 0x0000000000047886 */ /* 0x000fe200038e0100 */
[----:B--2--5:R-:W2:Y:S01]  /*123f0*/  LDC.64 R2, c[0x0][0xc38] ;  /* 0x00030e00ff027b82 */ /* 0x024ea20000000a00 */
        /* <DEDUP_REMOVED lines=9> */
[----:B------:R3:W-:Y:S02]  /*12490*/  STL [R1+0x18], R0 ;  /* 0x0000180001007387 */ /* 0x0007e40000100800 */
.L_x_1140:
[----:B------:R-:W-:Y:S05]  /*124a0*/  BSYNC B0 ;  /* 0x0000000000007941 */ /* 0x000fea0003800000 */
.L_x_1139:
[----:B------:R-:W-:-:S06]  /*124b0*/  UISETP.NE.AND UP0, UPT, UR42, 0x3, UPT ;  /* 0x000000032a00788c */ /* 0x000fcc000bf05270 */
[----:B------:R-:W-:-:S13]  /*124c0*/  PLOP3.LUT P0, PT, PT, PT, UP0, 0x80, 0x0 ;  /* 0x000000000000781c */ /* 0x000fda0003f0f008 */
[----:B------:R-:W-:Y:S05]  /*124d0*/  @!P0 BRA `(.L_x_1141) ;  /* 0x0000000000048947 */ /* 0x000fea0003800000 */
[----:B------:R-:W-:Y:S01]  /*124e0*/  BPT.TRAP 0x1 ;  /* 0x000000040000795c */ /* 0x000fe20000300000 */
.L_x_1141:
[----:B--2--5:R-:W2:Y:S04]  /*124f0*/  LDL R2, [R1+0xc] ;  /* 0x00000c0001027983 */ /* 0x024ea80000100800 */
[----:B---3--:R-:W3:Y:S01]  /*12500*/  LDL R0, [R1+0x4] ;  /* 0x0000040001007983 */ /* 0x008ee20000100800 */
[----:B------:R-:W-:Y:S01]  /*12510*/  BSSY B0, `(.L_x_1142) ;  /* 0x0000008000007945 */ /* 0x000fe20003800000 */
[----:B--2---:R-:W-:-:S04]  /*12520*/  LOP3.LUT R3, R2, 0x1, RZ, 0x3c, !PT ;  /* 0x0000000102037812 */ /* 0x004fc800078e3cff */
[----:B------:R-:W-:Y:S02]  /*12530*/  SHF.L.U32 R3, R3, 0x1f, RZ ;  /* 0x0000001f03037819 */ /* 0x000fe400000006ff */
[----:B---3--:R-:W-:-:S04]  /*12540*/  LEA R2, R0, UR41, 0x3 ;  /* 0x0000002900027c11 */ /* 0x008fc8000f8e18ff */
[----:B------:R-:W2:Y:S01]  /*12550*/  SYNCS.PHASECHK.TRANS64.TRYWAIT P0, [R2+URZ+0x28470], R3 ;  /* 0x02847003020075a7 */ /* 0x000ea2000800017f */
[----:B------:R-:W-:-:S05]  /*12560*/  IMAD.U32 R0, RZ, RZ, UR44 ;  /* 0x0000002cff007e24 */ /* 0x000fca000f8e00ff */
[----:B------:R-:W-:Y:S01]  /*12570*/  ISETP.NE.AND P2, PT, R0, 0x3, PT ;  /* 0x000000030000780c */ /* 0x000fe20003f45270 */
[----:B--2---:R-:W-:-:S12]  /*12580*/  @!P0 BRA `(.L_x_1143) ;  /* 0x0000001c00708947 */ /* 0x004fd80003800000 */
.L_x_1186:
[----:B------:R-:W-:Y:S05]  /*12590*/  BSYNC B0 ;  /* 0x0000000000007941 */ /* 0x000fea0003800000 */
.L_x_1142:
[----:B------:R-:W-:Y:S05]  /*125a0*/  @!P2 BRA `(.L_x_1144) ;  /* 0x000000000004a947 */ /* 0x000fea0003800000 */
[----:B------:R-:W-:Y:S01]  /*125b0*/  BPT.TRAP 0x1 ;  /* 0x000000040000795c */ /* 0x000fe20000300000 */
.L_x_1144:
[----:B------:R-:W2:Y:S02]  /*125c0*/  LDL R0, [R1+0xc] ;  /* 0x00000c0001007983 */ /* 0x000ea40000100800 */
[----:B--2---:R-:W-:-:S04]  /*125d0*/  SHF.L.U32 R3, R0, 0x1f, RZ ;  /* 0x0000001f00037819 */ /* 0x004fc800000006ff */
[----:B------:R-:W2:Y:S02]  /*125e0*/  SYNCS.PHASECHK.TRANS64.TRYWAIT P0, [R2+URZ+0x28460], R3 ;  /* 0x02846003020075a7 */ /* 0x000ea4000800017f */
[----:B--2---:R-:W-:Y:S05]  /*125f0*/  @!P0 BRA `(.L_x_1145) ;  /* 0x0000001c00688947 */ /* 0x004fea0003800000 */
.L_x_1187:
[----:B------:R-:W3:Y:S04]  /*12600*/  LDL R0, [R1+0x4] ;  /* 0x0000040001007983 */ /* 0x000ee80000100800 */
[----:B------:R-:W1:Y:S04]  /*12610*/  LDL R17, [R1+0x8] ;  /* 0x0000080001117983 */ /* 0x000e680000100800 */
[----:B------:R-:W2:Y:S04]  /*12620*/  LDL R13, [R1+0x28] ;  /* 0x00002800010d7983 */ /* 0x000ea80000100800 */
[----:B------:R-:W4:Y:S01]  /*12630*/  LDL R18, [R1+0x14] ;  /* 0x0000140001127983 */ /* 0x000f220000100800 */
[----:B------:R-:W-:Y:S05]  /*12640*/  WARPSYNC.ALL ;  /* 0x0000000000007948 */ /* 0x000fea0003800000 */
[----:B---3--:R-:W-:-:S05]  /*12650*/  IMAD.SHL.U32 R20, R0, 0x4000, RZ ;  /* 0x0000400000147824 */ /* 0x008fca00078e00ff */
[----:B-1----:R-:W-:-:S05]  /*12660*/  LOP3.LUT R12, R20, R17, RZ, 0xfc, !PT ;  /* 0x00000011140c7212 */ /* 0x002fca00078efcff */
[----:B------:R-:W1:Y:S01]  /*12670*/  LDSM.16.MT88.4 R4, [R12+UR41+0x10000] ;  /* 0x010000290c04783b */ /* 0x000e620008004200 */
[----:B--2---:R-:W-:Y:S01]  /*12680*/  IADD3 R3, R13, UR41, R20 ;  /* 0x000000290d037c10 */ /* 0x004fe2000fffe014 */
[----:B------:R-:W-:-:S04]  /*12690*/  IMAD.U32 R0, RZ, RZ, UR41 ;  /* 0x00000029ff007e24 */ /* 0x000fc8000f8e00ff */
[----:B------:R-:W-:Y:S01]  /*126a0*/  VIADD R0, R0, 0x8000 ;  /* 0x0000800000007836 */ /* 0x000fe20000000000 */
[C-C-:B-1----:R-:W-:Y:S02]  /*126b0*/  PRMT R8, R4.reuse, 0x6420, R5.reuse ;  /* 0x0000642004087816 */ /* 0x142fe40000000005 */
[----:B------:R-:W-:Y:S02]  /*126c0*/  PRMT R9, R4, 0x7531, R5 ;  /* 0x0000753104097816 */ /* 0x000fe40000000005 */
[C-C-:B------:R-:W-:Y:S02]  /*126d0*/  PRMT R10, R6.reuse, 0x6420, R7.reuse ;  /* 0x00006420060a7816 */ /* 0x140fe40000000007 */
[----:B------:R-:W-:Y:S02]  /*126e0*/  PRMT R11, R6, 0x7531, R7 ;  /* 0x00007531060b7816 */ /* 0x000fe40000000007 */
[----:B------:R-:W1:Y:S01]  /*126f0*/  LDSM.16.MT88.4 R4, [R3+0x10000] ;  /* 0x010000000304783b */ /* 0x000e620000004200 */
[----:B----4-:R-:W-:-:S05]  /*12700*/  IADD3 R0, R0, R20, R18 ;  /* 0x0000001400007210 */ /* 0x010fca0007ffe012 */
[----:B------:R1:W-:Y:S02]  /*12710*/  STSM.16.M88.4 [R0], R8 ;  /* 0x0000000800007844 */ /* 0x0003e40000000200 */
[C-C-:B-1----:R-:W-:Y:S02]  /*12720*/  PRMT R8, R4.reuse, 0x6420, R5.reuse ;  /* 0x0000642004087816 */ /* 0x142fe40000000005 */
[----:B------:R-:W-:Y:S01]  /*12730*/  PRMT R9, R4, 0x7531, R5 ;  /* 0x0000753104097816 */ /* 0x000fe20000000005 */
[----:B------:R-:W-:Y:S01]  /*12740*/  VIADD R4, R20, 0x2000 ;  /* 0x0000200014047836 */ /* 0x000fe20000000000 */
[C-C-:B------:R-:W-:Y:S02]  /*12750*/  PRMT R10, R6.reuse, 0x6420, R7.reuse ;  /* 0x00006420060a7816 */ /* 0x140fe40000000007 */
        /* <DEDUP_REMOVED lines=10> */
[----:B--2---:R-:W-:Y:S02]  /*12800*/  IMAD.MOV.U32 R15, RZ, RZ, R17 ;  /* 0x000000ffff0f7224 */ /* 0x004fe400078e0011 */
[----:B------:R-:W-:-:S02]  /*12810*/  IMAD.MOV.U32 R13, RZ, RZ, R18 ;  /* 0x000000ffff0d7224 */ /* 0x000fc400078e0012 */
[----:B------:R-:W2:Y:S01]  /*12820*/  S2R R18, SR_TID.X ;  /* 0x0000000000127919 */ /* 0x000ea20000002100 */
[C-C-:B-1----:R-:W-:Y:S02]  /*12830*/  PRMT R8, R4.reuse, 0x6420, R5.reuse ;  /* 0x0000642004087816 */ /* 0x142fe40000000005 */
[----:B------:R-:W-:Y:S01]  /*12840*/  PRMT R9, R4, 0x7531, R5 ;  /* 0x0000753104097816 */ /* 0x000fe20000000005 */
[----:B------:R-:W-:Y:S01]  /*12850*/  VIADD R4, R20, 0x1000 ;  /* 0x0000100014047836 */ /* 0x000fe20000000000 */
[C-C-:B------:R-:W-:Y:S02]  /*12860*/  PRMT R10, R6.reuse, 0x6420, R7.reuse ;  /* 0x00006420060a7816 */ /* 0x140fe40000000007 */
[----:B------:R-:W-:Y:S02]  /*12870*/  PRMT R11, R6, 0x7531, R7 ;  /* 0x00007531060b7816 */ /* 0x000fe40000000007 */
[----:B------:R-:W-:-:S03]  /*12880*/  LOP3.LUT R21, R4, R15, RZ, 0xfc, !PT ;  /* 0x0000000f04157212 */ /* 0x000fc600078efcff */
[----:B------:R-:W-:Y:S04]  /*12890*/  STSM.16.M88.4 [R0+0x3000], R8 ;  /* 0x0030000800007844 */ /* 0x000fe80000000200 */
[----:B------:R-:W1:Y:S01]  /*128a0*/  LDSM.16.MT88.4 R4, [R21+UR41+0x10000] ;  /* 0x010000291504783b */ /* 0x000e620008004200 */
[----:B------:R-:W-:Y:S01]  /*128b0*/  IMAD.MOV.U32 R12, RZ, RZ, 0x20 ;  /* 0x00000020ff0c7424 */ /* 0x000fe200078e00ff */
[----:B--2---:R-:W-:Y:S01]  /*128c0*/  LOP3.LUT P0, RZ, R18, 0x4, RZ, 0xc0, !PT ;  /* 0x0000000412ff7812 */ /* 0x004fe2000780c0ff */
[----:B------:R-:W-:-:S03]  /*128d0*/  IMAD.U32 R14, RZ, RZ, UR41 ;  /* 0x00000029ff0e7e24 */ /* 0x000fc6000f8e00ff */
[----:B------:R-:W-:Y:S01]  /*128e0*/  SEL R12, R12, 0xffffffe0, !P0 ;  /* 0xffffffe00c0c7807 */ /* 0x000fe20004000000 */
[----:B------:R-:W-:Y:S01]  /*128f0*/  VIADD R14, R14, 0x8000 ;  /* 0x000080000e0e7836 */ /* 0x000fe20000000000 */
[C-C-:B-1----:R-:W-:Y:S02]  /*12900*/  PRMT R16, R4.reuse, 0x6420, R5.reuse ;  /* 0x0000642004107816 */ /* 0x142fe40000000005 */
[----:B------:R-:W-:Y:S02]  /*12910*/  PRMT R17, R4, 0x7531, R5 ;  /* 0x0000753104117816 */ /* 0x000fe40000000005 */
[----:B------:R-:W-:Y:S02]  /*12920*/  IADD3 R4, R13, R20, R12 ;  /* 0x000000140d047210 */ /* 0x000fe40007ffe00c */
[C-C-:B------:R-:W-:Y:S02]  /*12930*/  PRMT R18, R6.reuse, 0x6420, R7.reuse ;  /* 0x0000642006127816 */ /* 0x140fe40000000007 */
[----:B------:R-:W-:Y:S01]  /*12940*/  PRMT R19, R6, 0x7531, R7 ;  /* 0x0000753106137816 */ /* 0x000fe20000000007 */
[----:B------:R-:W-:-:S02]  /*12950*/  IMAD.IADD R0, R14, 0x1, R4 ;  /* 0x000000010e007824 */ /* 0x000fc400078e0204 */
        /* <DEDUP_REMOVED lines=29> */
.L_x_1146:
        /* <DEDUP_REMOVED lines=14> */
.L_x_1100:
[----:B------:R-:W-:Y:S05]  /*12c10*/  BSYNC B6 ;  /* 0x0000000000067941 */ /* 0x000fea0003800000 */
.L_x_1098:
        /* <DEDUP_REMOVED lines=15> */
.L_x_1147:
[----:B------:R-:W1:Y:S01]  /*12d10*/  S2R R2, SR_TID.X ;  /* 0x0000000000027919 */ /* 0x000e620000002100 */
[----:B------:R-:W-:Y:S01]  /*12d20*/  ULDC UR4, c[0x0][0xc14] ;  /* 0x0003050000047ab9 */ /* 0x000fe20000000800 */
[----:B------:R-:W2:Y:S01]  /*12d30*/  LDL.LU R0, [R1+0x18] ;  /* 0x0000180001007983 */ /* 0x000ea20000300800 */
[----:B-1----:R-:W-:-:S04]  /*12d40*/  LOP3.LUT R8, R2, 0x1f, RZ, 0xc0, !PT ;  /* 0x0000001f02087812 */ /* 0x002fc800078ec0ff */
[C---:B------:R-:W-:Y:S01]  /*12d50*/  ISETP.NE.AND P0, PT, R8.reuse, 0x1f, PT ;  /* 0x0000001f0800780c */ /* 0x040fe20003f05270 */
[----:B------:R-:W-:-:S05]  /*12d60*/  VIADD R5, R8, UR45 ;  /* 0x0000002d08057c36 */ /* 0x000fca0008000000 */
[----:B------:R-:W-:Y:S01]  /*12d70*/  ISETP.GE.OR P1, PT, R5, UR4, !P0 ;  /* 0x0000000405007c0c */ /* 0x000fe2000c726670 */
[----:B------:R-:W-:-:S12]  /*12d80*/  ULDC UR4, c[0x0][0xc14] ;  /* 0x0003050000047ab9 */ /* 0x000fd80000000800 */
[----:B------:R-:W1:Y:S02]  /*12d90*/  @!P1 LDC.64 R2, c[0x0][0xc58] ;  /* 0x00031600ff029b82 */ /* 0x000e640000000a00 */
[----:B-1----:R-:W-:-:S04]  /*12da0*/  @!P1 IMAD.WIDE R2, R5, 0x4, R2 ;  /* 0x0000000405029825 */ /* 0x002fc800078e0202 */
[----:B------:R-:W-:-:S06]  /*12db0*/  IMAD.MOV.U32 R5, RZ, RZ, RZ ;  /* 0x000000ffff057224 */ /* 0x000fcc00078e00ff */
        /* <DEDUP_REMOVED lines=30> */
.L_x_1153:
        /* <DEDUP_REMOVED lines=14> */
.L_x_1152:
[----:B------:R-:W-:Y:S05]  /*13080*/  BSYNC B0 ;  /* 0x0000000000007941 */ /* 0x000fea0003800000 */
.L_x_1151:
[----:B-1---5:R-:W1:Y:S02]  /*13090*/  SHFL.UP PT, R2, R5, 0x1, RZ ;  /* 0x0420000005027989 */ /* 0x022e6400000e00ff */
        /* <DEDUP_REMOVED lines=16> */
[----:B-1----:R-:W-:-:S04]  /*131a0*/  IMAD R2, R11, R4, RZ ;  /* 0x000000040b027224 */ /* 0x002fc800078e02ff */
[----:B------:R-:W-:-:S05]  /*131b0*/  IMAD.IADD R7, R2, 0x1, R7 ;  /* 0x0000000102077824 */ /* 0x000fca00078e0207 */
[----:B------:R-:W-:-:S13]  /*131c0*/  ISETP.GT.AND P6, PT, R7, R0, PT ;  /* 0x000000000700720c */ /* 0x000fda0003fc4270 */
[----:B------:R-:W-:Y:S05]  /*131d0*/  @!P6 BRA `(.L_x_1153) ;  /* 0xfffffffc0070e947 */ /* 0x000fea000383ffff */
.L_x_1149:
        /* <DEDUP_REMOVED lines=10> */
[----:B------:R1:W2:Y:S01]  /*13280*/  LDG.E R9, desc[UR50][R2.64] ;  /* 0x0000003202097981 */ /* 0x0002a2000c1e1900 */
[----:B------:R-:W-:Y:S01]  /*13290*/  IMAD.U32 R12, RZ, RZ, UR6 ;  /* 0x00000006ff0c7e24 */ /* 0x000fe2000f8e00ff */
[----:B------:R-:W-:-:S04]  /*132a0*/  ISETP.NE.AND P0, PT, RZ, UR7, PT ;  /* 0x00000007ff007c0c */ /* 0x000fc8000bf05270 */
[----:B------:R-:W2:Y:S01]  /*132b0*/  SHFL.IDX PT, R5, R5, R12, 0x1f ;  /* 0x00001f0c05057589 */ /* 0x000ea200000e0000 */
[----:B-1----:R-:W-:Y:S02]  /*132c0*/  IMAD.MOV.U32 R2, RZ, RZ, RZ ;  /* 0x000000ffff027224 */ /* 0x002fe400078e00ff */
[----:B--2---:R-:W-:-:S05]  /*132d0*/  IMAD R6, R5, R9, RZ ;  /* 0x0000000905067224 */ /* 0x004fca00078e02ff */
[----:B------:R-:W-:Y:S01]  /*132e0*/  IABS R10, R6 ;  /* 0x00000006000a7213 */ /* 0x000fe20000000000 */
[----:B------:R-:W-:Y:S06]  /*132f0*/  @!P0 BRA `(.L_x_1154) ;  /* 0x00000000000c8947 */ /* 0x000fec0003800000 */
[----:B------:R-:W-:-:S06]  /*13300*/  UIADD3 UR4, UR6, -0x1, URZ ;  /* 0xffffffff06047890 */ /* 0x000fcc000fffe03f */
[----:B------:R-:W-:-:S05]  /*13310*/  IMAD.U32 R3, RZ, RZ, UR4 ;  /* 0x00000004ff037e24 */ /* 0x000fca000f8e00ff */
[----:B------:R1:W2:Y:S02]  /*13320*/  SHFL.IDX PT, R2, R8, R3, 0x1f ;  /* 0x00001f0308027589 */ /* 0x0002a400000e0000 */
.L_x_1154:
[----:B-1----:R-:W1:Y:S01]  /*13330*/  I2F.RP R8, R10 ;  /* 0x0000000a00087306 */ /* 0x002e620000209400 */
[----:B--2---:R-:W-:Y:S02]  /*13340*/  IMAD R12, R2, R4, R7 ;  /* 0x00000004020c7224 */ /* 0x004fe400078e0207 */
[----:B------:R-:W-:-:S03]  /*13350*/  IMAD.MOV.U32 R2, RZ, RZ, RZ ;  /* 0x000000ffff027224 */ /* 0x000fc600078e00ff */
[----:B------:R2:W-:Y:S02]  /*13360*/  STL [R1+0x18], R12 ;  /* 0x0000180c01007387 */ /* 0x0005e40000100800 */
[----:B-1----:R-:W1:Y:S02]  /*13370*/  MUFU.RCP R8, R8 ;  /* 0x0000000800087308 */ /* 0x002e640000001000 */
[----:B-1----:R-:W-:-:S06]  /*13380*/  VIADD R11, R8, 0xffffffe ;  /* 0x0ffffffe080b7836 */ /* 0x002fcc0000000000 */
[----:B------:R-:W1:Y:S02]  /*13390*/  F2I.FTZ.U32.TRUNC.NTZ R3, R11 ;  /* 0x0000000b00037305 */ /* 0x000e64000021f000 */
[----:B-1----:R-:W-:-:S04]  /*133a0*/  IMAD.MOV R7, RZ, RZ, -R3 ;  /* 0x000000ffff077224 */ /* 0x002fc800078e0a03 */
[----:B------:R-:W-:-:S04]  /*133b0*/  IMAD R7, R7, R10, RZ ;  /* 0x0000000a07077224 */ /* 0x000fc800078e02ff */
        /* <DEDUP_REMOVED lines=19> */
[----:B------:R-:W-:Y:S02]  /*134f0*/  IMAD.MOV R3, RZ, RZ, -R0 ;  /* 0x000000ffff037224 */ /* 0x000fe400078e0a00 */
[----:B------:R-:W-:Y:S02]  /*13500*/  IMAD R7, R6, R2, R7 ;  /* 0x0000000206077224 */ /* 0x000fe400078e0207 */
[----:B------:R-:W-:Y:S01]  /*13510*/  IMAD.MOV.U32 R2, RZ, RZ, RZ ;  /* 0x000000ffff027224 */ /* 0x000fe200078e00ff */
[----:B------:R-:W-:-:S04]  /*13520*/  VIADDMNMX R4, R3, R4, R9, PT ;  /* 0x0000000403047246 */ /* 0x000fc80003800109 */
[-C--:B------:R-:W-:Y:S02]  /*13530*/  IABS R8, R4.reuse ;  /* 0x0000000400087213 */ /* 0x080fe40000000000 */
[----:B------:R-:W-:Y:S02]  /*13540*/  IABS R6, R4 ;  /* 0x0000000400067213 */ /* 0x000fe40000000000 */
[----:B------:R-:W1:Y:S03]  /*13550*/  I2F.RP R9, R8 ;  /* 0x0000000800097306 */ /* 0x000e660000209400 */
[----:B------:R-:W-:-:S05]  /*13560*/  IMAD.MOV R6, RZ, RZ, -R6 ;  /* 0x000000ffff067224 */ /* 0x000fca00078e0a06 */
[----:B-1----:R-:W1:Y:S02]  /*13570*/  MUFU.RCP R9, R9 ;  /* 0x0000000900097308 */ /* 0x002e640000001000 */
[----:B-1----:R-:W-:-:S06]  /*13580*/  VIADD R10, R9, 0xffffffe ;  /* 0x0ffffffe090a7836 */ /* 0x002fcc0000000000 */
[----:B------:R-:W1:Y:S02]  /*13590*/  F2I.FTZ.U32.TRUNC.NTZ R3, R10 ;  /* 0x0000000a00037305 */ /* 0x000e64000021f000 */
[----:B-1----:R-:W-:-:S04]  /*135a0*/  IMAD.MOV R11, RZ, RZ, -R3 ;  /* 0x000000ffff0b7224 */ /* 0x002fc800078e0a03 */
[----:B------:R-:W-:-:S04]  /*135b0*/  IMAD R11, R11, R8, RZ ;  /* 0x000000080b0b7224 */ /* 0x000fc800078e02ff */
[----:B------:R-:W-:Y:S01]  /*135c0*/  IMAD.HI.U32 R2, R3, R11, R2 ;  /* 0x0000000b03027227 */ /* 0x000fe200078e0002 */
[----:B------:R-:W-:-:S05]  /*135d0*/  IABS R3, R7 ;  /* 0x0000000700037213 */ /* 0x000fca0000000000 */
[----:B------:R-:W-:-:S04]  /*135e0*/  IMAD.HI.U32 R2, R2, R3, RZ ;  /* 0x0000000302027227 */ /* 0x000fc800078e00ff */
[----:B------:R-:W-:-:S05]  /*135f0*/  IMAD R3, R2, R6, R3 ;  /* 0x0000000602037224 */ /* 0x000fca00078e0203 */
[----:B------:R-:W-:-:S13]  /*13600*/  ISETP.GT.U32.AND P1, PT, R8, R3, PT ;  /* 0x000000030800720c */ /* 0x000fda0003f24070 */
[----:B------:R-:W-:Y:S02]  /*13610*/  @!P1 IMAD.IADD R3, R3, 0x1, -R8 ;  /* 0x0000000103039824 */ /* 0x000fe400078e0a08 */
[----:B------:R-:W-:Y:S01]  /*13620*/  @!P1 VIADD R2, R2, 0x1 ;  /* 0x0000000102029836 */ /* 0x000fe20000000000 */
[----:B------:R-:W-:Y:S02]  /*13630*/  ISETP.NE.AND P1, PT, R4, RZ, PT ;  /* 0x000000ff0400720c */ /* 0x000fe40003f25270 */
[----:B------:R-:W-:Y:S02]  /*13640*/  ISETP.GE.U32.AND P0, PT, R3, R8, PT ;  /* 0x000000080300720c */ /* 0x000fe40003f06070 */
[C---:B------:R-:W-:Y:S01]  /*13650*/  LOP3.LUT R3, R7.reuse, R4, RZ, 0x3c, !PT ;  /* 0x0000000407037212 */ /* 0x040fe200078e3cff */
[----:B------:R-:W-:-:S03]  /*13660*/  IMAD.IADD R7, R7, 0x1, R0 ;  /* 0x0000000107077824 */ /* 0x000fc600078e0200 */
[----:B------:R-:W-:-:S07]  /*13670*/  ISETP.GE.AND P2, PT, R3, RZ, PT ;  /* 0x000000ff0300720c */ /* 0x000fce0003f46270 */
[----:B------:R-:W-:-:S06]  /*13680*/  @P0 VIADD R2, R2, 0x1 ;  /* 0x0000000102020836 */ /* 0x000fcc0000000000 */
[----:B------:R-:W-:Y:S01]  /*13690*/  @!P2 IMAD.MOV R2, RZ, RZ, -R2 ;  /* 0x000000ffff02a224 */ /* 0x000fe200078e0a02 */
[----:B------:R-:W-:Y:S01]  /*136a0*/  @!P1 LOP3.LUT R2, RZ, R4, RZ, 0x33, !PT ;  /* 0x00000004ff029212 */ /* 0x000fe200078e33ff */
[----:B------:R-:W-:-:S04]  /*136b0*/  IMAD.MOV R4, RZ, RZ, -R4 ;  /* 0x000000ffff047224 */ /* 0x000fc800078e0a04 */
[----:B------:R-:W-:Y:S01]  /*136c0*/  IMAD R4, R2, R4, R7 ;  /* 0x0000000402047224 */ /* 0x000fe200078e0207 */
[----:B------:R-:W-:-:S04]  /*136d0*/  LOP3.LUT R2, RZ, R2, RZ, 0x33, !PT ;  /* 0x00000002ff027212 */ /* 0x000fc800078e33ff */
[----:B------:R-:W-:Y:S01]  /*136e0*/  R2UR UR38, R4 ;  /* 0x00000000042672ca */ /* 0x000fe200000e0000 */
[----:B------:R-:W-:-:S05]  /*136f0*/  IMAD.IADD R0, R5, 0x1, R2 ;  /* 0x0000000105007824 */ /* 0x000fca00078e0202 */
[----:B------:R2:W-:Y:S01]  /*13700*/  STL [R1+0x1c], R0 ;  /* 0x00001c0001007387 */ /* 0x0005e20000100800 */
[----:B------:R-:W-:Y:S08]  /*13710*/  BRA `(.L_x_1155) ;  /* 0x0000000000107947 */ /* 0x000ff00003800000 */
.L_x_1150:
[----:B------:R1:W-:Y:S01]  /*13720*/  STL [R1+0x18], R0 ;  /* 0x0000180001007387 */ /* 0x0003e20000100800 */
[----:B------:R-:W-:Y:S01]  /*13730*/  ULDC UR45, c[0x0][0xc14] ;  /* 0x00030500002d7ab9 */ /* 0x000fe20000000800 */
[----:B------:R-:W-:Y:S02]  /*13740*/  UMOV UR38, URZ ;  /* 0x0000003f00267c82 */ /* 0x000fe40008000000 */
[----:B------:R1:W-:Y:S03]  /*13750*/  STL [R1+0x1c], RZ ;  /* 0x00001cff01007387 */ /* 0x0003e60000100800 */
.L_x_1155:
[----:B------:R-:W3:Y:S04]  /*13760*/  LDL R3, [R1+0x18] ;  /* 0x0000180001037983 */ /* 0x000ee80000100800 */
[----:B------:R-:W4:Y:S01]  /*13770*/  LDL R2, [R1+0x1c] ;  /* 0x00001c0001027983 */ /* 0x000f220000100800 */
[----:B------:R-:W-:Y:S02]  /*13780*/  IMAD.U32 R6, RZ, RZ, UR38 ;  /* 0x00000026ff067e24 */ /* 0x000fe4000f8e00ff */
[----:B------:R-:W-:Y:S01]  /*13790*/  IMAD.U32 R7, RZ, RZ, UR45 ;  /* 0x0000002dff077e24 */ /* 0x000fe2000f8e00ff */
[----:B-12---:R-:W1:Y:S02]  /*137a0*/  S2R R0, SR_TID.X ;  /* 0x0000000000007919 */ /* 0x006e640000002100 */
[----:B-1----:R-:W-:Y:S01]  /*137b0*/  LOP3.LUT R0, R0, 0x1f, RZ, 0xc0, !PT ;  /* 0x0000001f00007812 */ /* 0x002fe200078ec0ff */
[----:B------:R-:W-:Y:S03]  /*137c0*/  BAR.SYNC.DEFER_BLOCKING 0x4, 0x180 ;  /* 0x0106000000007b1d */ /* 0x000fe60000010000 */
[----:B------:R-:W-:-:S13]  /*137d0*/  ISETP.NE.AND P0, PT, R0, RZ, PT ;  /* 0x000000ff0000720c */ /* 0x000fda0003f05270 */
[----:B------:R-:W-:Y:S01]  /*137e0*/  @!P0 MOV R0, 0x400 ;  /* 0x0000040000008802 */ /* 0x000fe20000000f00 */
[----:B---3--:R-:W-:Y:S02]  /*137f0*/  IMAD.MOV.U32 R4, RZ, RZ, R3 ;  /* 0x000000ffff047224 */ /* 0x008fe400078e0003 */
[----:B------:R-:W1:Y:S01]  /*13800*/  @!P0 S2R R3, SR_CgaCtaId ;  /* 0x0000000000038919 */ /* 0x000e620000008800 */
[----:B----4-:R-:W-:Y:S01]  /*13810*/  IMAD.MOV.U32 R5, RZ, RZ, R2 ;  /* 0x000000ffff057224 */ /* 0x010fe200078e0002 */
[----:B-1----:R-:W-:-:S05]  /*13820*/  @!P0 LEA R0, R3, R0, 0x18 ;  /* 0x0000000003008211 */ /* 0x002fca00078ec0ff */
[----:B------:R2:W-:Y:S01]  /*13830*/  @!P0 STS.128 [R0+0x284d0], R4 ;  /* 0x0284d00400008388 */ /* 0x0005e20000000c00 */
[----:B------:R-:W-:Y:S06]  /*13840*/  BAR.ARV 0x5, 0x180 ;  /* 0x0146000000007b1d */ /* 0x000fec0000002000 */
.L_x_1148:
[----:B------:R-:W-:Y:S02]  /*13850*/  ULDC UR4, c[0x0][0xc14] ;  /* 0x0003050000047ab9 */ /* 0x000fe40000000800 */
[----:B------:R-:W-:-:S06]  /*13860*/  UISETP.GE.AND UP0, UPT, UR45, UR4, UPT ;  /* 0x000000042d00728c */ /* 0x000fcc000bf06270 */
[----:B------:R-:W-:-:S13]  /*13870*/  PLOP3.LUT P0, PT, PT, PT, UP0, 0x80, 0x0 ;  /* 0x000000000000781c */ /* 0x000fda0003f0f008 */
[----:B------:R-:W-:Y:S05]  /*13880*/  @!P0 BRA `(.L_x_1156) ;  /* 0xffffffc000248947 */ /* 0x000fea000383ffff */
.L_x_1088:
[----:B--2---:R-:W2:Y:S01]  /*13890*/  LDL.LU R0, [R1+0x30] ;  /* 0x0000300001007983 */ /* 0x004ea20000300800 */
[----:B------:R-:W-:Y:S01]  /*138a0*/  BSSY B0, `(.L_x_1157) ;  /* 0x000000b000007945 */ /* 0x000fe20003800000 */
[----:B-1----:R-:W1:Y:S01]  /*138b0*/  S2R R5, SR_CgaCtaId ;  /* 0x0000000000057919 */ /* 0x002e620000008800 */
[----:B--2---:R-:W-:-:S05]  /*138c0*/  VIADD R0, R0, 0x1 ;  /* 0x0000000100007836 */ /* 0x004fca0000000000 */
        /* <DEDUP_REMOVED lines=8> */
.L_x_1188:
[----:B------:R-:W-:Y:S05]  /*13950*/  BSYNC B0 ;  /* 0x0000000000007941 */ /* 0x000fea0003800000 */
.L_x_1157:
[----:B------:R-:W-:-:S03]  /*13960*/  UMOV UR4, 0xffffffff ;  /* 0xffffffff00047882 */ /* 0x000fc60000000000 */
[----:B------:R-:W-:Y:S05]  /*13970*/  BRA.DIV UR4, `(.L_x_1159) ;  /* 0x0000000a04b07947 */ /* 0x000fea000b800000 */
[----:B------:R-:W1:Y:S02]  /*13980*/  S2R R2, SR_TID.X ;  /* 0x0000000000027919 */ /* 0x000e640000002100 */
[----:B-1----:R-:W-:-:S04]  /*13990*/  SHF.R.U32.HI R2, RZ, 0x5, R2 ;  /* 0x00000005ff027819 */ /* 0x002fc80000011602 */
[----:B------:R-:W-:-:S05]  /*139a0*/  LOP3.LUT R2, R2, 0x3, RZ, 0xc0, !PT ;  /* 0x0000000302027812 */ /* 0x000fca00078ec0ff */
[----:B------:R1:W2:Y:S02]  /*139b0*/  SHFL.IDX PT, R14, R2, RZ, 0x1f ;  /* 0x00001fff020e7589 */ /* 0x0002a400000e0000 */
.L_x_1191:
[----:B--2---:R-:W-:Y:S01]  /*139c0*/  ISETP.NE.AND P0, PT, R14, RZ, PT ;  /* 0x000000ff0e00720c */ /* 0x004fe20003f05270 */
[----:B------:R-:W-:-:S12]  /*139d0*/  BSSY B0, `(.L_x_1160) ;  /* 0x000002e000007945 */ /* 0x000fd80003800000 */
[----:B------:R-:W-:Y:S05]  /*139e0*/  @P0 BRA `(.L_x_1161) ;  /* 0x0000000000b00947 */ /* 0x000fea0003800000 */
[----:B------:R-:W-:-:S03]  /*139f0*/  UMOV UR4, 0xffffffff ;  /* 0xffffffff00047882 */ /* 0x000fc60000000000 */
[----:B------:R-:W-:Y:S05]  /*13a00*/  BRA.DIV UR4, `(.L_x_1162) ;  /* 0x0000000a04c07947 */ /* 0x000fea000b800000 */
[----:B------:R-:W-:-:S13]  /*13a10*/  ELECT P6, URZ, PT ;  /* 0x00000000003f782f */ /* 0x000fda00038c0000 */
.L_x_1194:
[----:B------:R-:W-:Y:S05]  /*13a20*/  @!P6 BRA `(.L_x_1161) ;  /* 0x0000000000a0e947 */ /* 0x000fea0003800000 */
[----:B------:R-:W-:-:S06]  /*13a30*/  ULOP3.LUT UR4, UR40, 0x2, URZ, 0xfc, !UPT ;  /* 0x0000000228047892 */ /* 0x000fcc000f8efc3f */
[----:B-1----:R-:W-:-:S05]  /*13a40*/  IMAD.U32 R2, RZ, RZ, UR4 ;  /* 0x00000004ff027e24 */ /* 0x002fca000f8e00ff */
[----:B------:R-:W-:-:S13]  /*13a50*/  ISETP.NE.AND P0, PT, R2, 0x3, PT ;  /* 0x000000030200780c */ /* 0x000fda0003f05270 */
[----:B------:R-:W-:Y:S05]  /*13a60*/  @!P0 BRA `(.L_x_1163) ;  /* 0x0000000000048947 */ /* 0x000fea0003800000 */
[----:B------:R-:W-:Y:S01]  /*13a70*/  BPT.TRAP 0x1 ;  /* 0x000000040000795c */ /* 0x000fe20000300000 */
.L_x_1163:
        /* <DEDUP_REMOVED lines=14> */
.L_x_1195:
[----:B------:R-:W1:Y:S02]  /*13b60*/  SYNCS.PHASECHK.TRANS64.TRYWAIT P1, [R7+URZ], R2 ;  /* 0x00000002070075a7 */ /* 0x000e64000802017f */
[----:B-1----:R-:W-:Y:S05]  /*13b70*/  @!P1 BRA `(.L_x_1165) ;  /* 0x0000000800989947 */ /* 0x002fea0003800000 */
.L_x_1196:
[----:B------:R-:W-:Y:S05]  /*13b80*/  @!P0 BRA `(.L_x_1166) ;  /* 0x0000000000048947 */ /* 0x000fea0003800000 */
[----:B------:R-:W-:Y:S01]  /*13b90*/  BPT.TRAP 0x1 ;  /* 0x000000040000795c */ /* 0x000fe20000300000 */
.L_x_1166:
[----:B------:R-:W2:Y:S02]  /*13ba0*/  LDL.LU R4, [R1+0x4] ;  /* 0x0000040001047983 */ /* 0x000ea40000300800 */
[----:B--2---:R-:W-:-:S04]  /*13bb0*/  IMAD R4, R4, 0x8, R0 ;  /* 0x0000000804047824 */ /* 0x004fc800078e0200 */
[----:B------:R-:W2:Y:S02]  /*13bc0*/  SYNCS.PHASECHK.TRANS64.TRYWAIT P1, [R4+URZ+0x28460], R5 ;  /* 0x02846005040075a7 */ /* 0x000ea4000802017f */
[----:B--2---:R-:W-:Y:S05]  /*13bd0*/  @!P1 BRA `(.L_x_1167) ;  /* 0x0000000800949947 */ /* 0x004fea0003800000 */
.L_x_1197:
[----:B------:R-:W-:Y:S05]  /*13be0*/  @!P0 BRA `(.L_x_1168) ;  /* 0x0000000000048947 */ /* 0x000fea0003800000 */
[----:B------:R-:W-:Y:S01]  /*13bf0*/  BPT.TRAP 0x1 ;  /* 0x000000040000795c */ /* 0x000fe20000300000 */
.L_x_1168:
[----:B------:R-:W-:-:S04]  /*13c00*/  IMAD R3, R3, 0x8, R0 ;  /* 0x0000000803037824 */ /* 0x000fc800078e0200 */
[----:B------:R-:W3:Y:S02]  /*13c10*/  SYNCS.PHASECHK.TRANS64.TRYWAIT P1, [R3+URZ+0x28460], R2 ;  /* 0x02846002030075a7 */ /* 0x000ee4000802017f */
[----:B---3--:R-:W-:Y:S05]  /*13c20*/  @!P1 BRA `(.L_x_1169) ;  /* 0x0000000800949947 */ /* 0x008fea0003800000 */
.L_x_1198:
[----:B------:R-:W-:Y:S05]  /*13c30*/  @!P0 BRA `(.L_x_1170) ;  /* 0x0000000000048947 */ /* 0x000fea0003800000 */
[----:B------:R-:W-:Y:S01]  /*13c40*/  BPT.TRAP 0x1 ;  /* 0x000000040000795c */ /* 0x000fe20000300000 */
.L_x_1170:
[----:B------:R-:W4:Y:S02]  /*13c50*/  SYNCS.PHASECHK.TRANS64.TRYWAIT P0, [R4+URZ+0x28480], R5 ;  /* 0x02848005040075a7 */ /* 0x000f24000800017f */
[----:B----4-:R-:W-:Y:S05]  /*13c60*/  @!P0 BRA `(.L_x_1171) ;  /* 0x0000000800988947 */ /* 0x010fea0003800000 */
.L_x_1172:
[----:B------:R0:W0:Y:S02]  /*13c70*/  SYNCS.PHASECHK.TRANS64.TRYWAIT P0, [R3+URZ+0x28480], R2 ;  /* 0x02848002030075a7 */ /* 0x000024000800017f */
[----:B0-----:R-:W-:Y:S05]  /*13c80*/  @!P0 NANOSLEEP.SYNCS 0x989680 ;  /* 0x009896800000895d */ /* 0x001fea0003900000 */
[----:B------:R-:W0:Y:S02]  /*13c90*/  @!P0 SYNCS.PHASECHK.TRANS64 P0, [R3+URZ+0x28480], R2 ;  /* 0x02848002030085a7 */ /* 0x000e24000800007f */
[----:B0-----:R-:W-:Y:S05]  /*13ca0*/  @!P0 BRA `(.L_x_1172) ;  /* 0xfffffffc00f08947 */ /* 0x001fea000383ffff */
.L_x_1161:
[----:B------:R-:W-:Y:S05]  /*13cb0*/  BSYNC B0 ;  /* 0x0000000000007941 */ /* 0x000fea0003800000 */
.L_x_1160:
[----:B------:R-:W-:Y:S05]  /*13cc0*/  EXIT ;  /* 0x000000000000794d */ /* 0x000fea0003800000 */
.L_x_986:
[----:B0-----:R-:W-:-:S04]  /*13cd0*/  IMAD.U32 R3, RZ, RZ, UR41 ;  /* 0x00000029ff037e24 */ /* 0x001fc8000f8e00ff */
[----:B------:R0:W1:Y:S03]  /*13ce0*/  SYNCS.PHASECHK.TRANS64.TRYWAIT P1, [R3+URZ+0x28400], R0 ;  /* 0x02840000030075a7 */ /* 0x000066000802017f */
[----:B-1----:R-:W-:Y:S05]  /*13cf0*/  @!P1 NANOSLEEP.SYNCS 0x989680 ;  /* 0x009896800000995d */ /* 0x002fea0003900000 */
[----:B------:R-:W1:Y:S02]  /*13d00*/  @!P1 SYNCS.PHASECHK.TRANS64 P1, [R3+URZ+0x28400], R0 ;  /* 0x02840000030095a7 */ /* 0x000e64000802007f */
[----:B-1----:R-:W-:Y:S05]  /*13d10*/  @!P1 BRA `(.L_x_986) ;  /* 0xfffffffc00ec9947 */ /* 0x002fea000383ffff */
[----:B------:R-:W-:Y:S05]  /*13d20*/  BRA `(.L_x_1173) ;  /* 0xfffffee000ac7947 */ /* 0x000fea000383ffff */
.L_x_990:
[----:B-1----:R1:W2:Y:S02]  /*13d30*/  SYNCS.PHASECHK.TRANS64.TRYWAIT P2, [R5+URZ+0x28430], R0 ;  /* 0x02843000050075a7 */ /* 0x0022a4000804017f */
[----:B--2---:R-:W-:Y:S05]  /*13d40*/  @!P2 NANOSLEEP.SYNCS 0x989680 ;  /* 0x009896800000a95d */ /* 0x004fea0003900000 */
[----:B------:R-:W2:Y:S02]  /*13d50*/  @!P2 SYNCS.PHASECHK.TRANS64 P2, [R5+URZ+0x28430], R0 ;  /* 0x028430000500a5a7 */ /* 0x000ea4000804007f */
[----:B--2---:R-:W-:Y:S05]  /*13d60*/  @!P2 BRA `(.L_x_990) ;  /* 0xfffffffc00f0a947 */ /* 0x004fea000383ffff */
[----:B------:R-:W-:Y:S05]  /*13d70*/  BRA `(.L_x_989) ;  /* 0xfffffee000d07947 */ /* 0x000fea000383ffff */
.L_x_1006:
[----:B-1----:R-:W-:-:S04]  /*13d80*/  IMAD.U32 R21, RZ, RZ, UR6 ;  /* 0x00000006ff157e24 */ /* 0x002fc8000f8e00ff */
[----:B------:R1:W2:Y:S03]  /*13d90*/  SYNCS.PHASECHK.TRANS64.TRYWAIT P2, [R21+URZ+0x28430], R8 ;  /* 0x02843008150075a7 */ /* 0x0002a6000804017f */
[----:B--2---:R-:W-:Y:S05]  /*13da0*/  @!P2 NANOSLEEP.SYNCS 0x989680 ;  /* 0x009896800000a95d */ /* 0x004fea0003900000 */
[----:B------:R-:W2:Y:S02]  /*13db0*/  @!P2 SYNCS.PHASECHK.TRANS64 P2, [R21+URZ+0x28430], R8 ;  /* 0x028430081500a5a7 */ /* 0x000ea4000804007f */
[----:B--2---:R-:W-:Y:S05]  /*13dc0*/  @!P2 BRA `(.L_x_1006) ;  /* 0xfffffffc00eca947 */ /* 0x004fea000383ffff */
[----:B------:R-:W-:Y:S05]  /*13dd0*/  BRA `(.L_x_1003) ;  /* 0xffffff0400407947 */ /* 0x000fea000383ffff */
.L_x_1010:
[----:B-1----:R-:W-:-:S04]  /*13de0*/  IMAD.U32 R21, RZ, RZ, UR6 ;  /* 0x00000006ff157e24 */ /* 0x002fc8000f8e00ff */
[----:B------:R1:W2:Y:S03]  /*13df0*/  SYNCS.PHASECHK.TRANS64.TRYWAIT P2, [R21+URZ+0x28450], R8 ;  /* 0x02845008150075a7 */ /* 0x0002a6000804017f */
[----:B--2---:R-:W-:Y:S05]  /*13e00*/  @!P2 NANOSLEEP.SYNCS 0x989680 ;  /* 0x009896800000a95d */ /* 0x004fea0003900000 */
[----:B------:R-:W2:Y:S02]  /*13e10*/  @!P2 SYNCS.PHASECHK.TRANS64 P2, [R21+URZ+0x28450], R8 ;  /* 0x028450081500a5a7 */ /* 0x000ea4000804007f */
[----:B--2---:R-:W-:Y:S05]  /*13e20*/  @!P2 BRA `(.L_x_1010) ;  /* 0xfffffffc00eca947 */ /* 0x004fea000383ffff */
[----:B------:R-:W-:Y:S05]  /*13e30*/  BRA `(.L_x_1007) ;  /* 0xffffff0800087947 */ /* 0x000fea000383ffff */
.L_x_1028:
[----:B-1----:R-:W-:-:S04]  /*13e40*/  IMAD.U32 R6, RZ, RZ, UR6 ;  /* 0x00000006ff067e24 */ /* 0x002fc8000f8e00ff */
[----:B------:R1:W2:Y:S03]  /*13e50*/  SYNCS.PHASECHK.TRANS64.TRYWAIT P2, [R6+URZ+0x28430], R5 ;  /* 0x02843005060075a7 */ /* 0x0002a6000804017f */
[----:B--2---:R-:W-:Y:S05]  /*13e60*/  @!P2 NANOSLEEP.SYNCS 0x989680 ;  /* 0x009896800000a95d */ /* 0x004fea0003900000 */
[----:B------:R-:W2:Y:S02]  /*13e70*/  @!P2 SYNCS.PHASECHK.TRANS64 P2, [R6+URZ+0x28430], R5 ;  /* 0x028430050600a5a7 */ /* 0x000ea4000804007f */
[----:B--2---:R-:W-:Y:S05]  /*13e80*/  @!P2 BRA `(.L_x_1028) ;  /* 0xfffffffc00eca947 */ /* 0x004fea000383ffff */
[----:B------:R-:W-:Y:S05]  /*13e90*/  BRA `(.L_x_1025) ;  /* 0xffffff28007c7947 */ /* 0x000fea000383ffff */
.L_x_1032:
[----:B-1----:R-:W-:-:S04]  /*13ea0*/  IMAD.U32 R6, RZ, RZ, UR6 ;  /* 0x00000006ff067e24 */ /* 0x002fc8000f8e00ff */
[----:B------:R1:W2:Y:S03]  /*13eb0*/  SYNCS.PHASECHK.TRANS64.TRYWAIT P2, [R6+URZ+0x28450], R5 ;  /* 0x02845005060075a7 */ /* 0x0002a6000804017f */
[----:B--2---:R-:W-:Y:S05]  /*13ec0*/  @!P2 NANOSLEEP.SYNCS 0x989680 ;  /* 0x009896800000a95d */ /* 0x004fea0003900000 */
[----:B------:R-:W2:Y:S02]  /*13ed0*/  @!P2 SYNCS.PHASECHK.TRANS64 P2, [R6+URZ+0x28450], R5 ;  /* 0x028450050600a5a7 */ /* 0x000ea4000804007f */
[----:B--2---:R-:W-:Y:S05]  /*13ee0*/  @!P2 BRA `(.L_x_1032) ;  /* 0xfffffffc00eca947 */ /* 0x004fea000383ffff */
[----:B------:R-:W-:Y:S05]  /*13ef0*/  BRA `(.L_x_1029) ;  /* 0xffffff2c00507947 */ /* 0x000fea000383ffff */
.L_x_1039:
[----:B-1----:R-:W-:-:S04]  /*13f00*/  IMAD.U32 R6, RZ, RZ, UR6 ;  /* 0x00000006ff067e24 */ /* 0x002fc8000f8e00ff */
[----:B------:R1:W2:Y:S03]  /*13f10*/  SYNCS.PHASECHK.TRANS64.TRYWAIT P2, [R6+URZ+0x28430], R5 ;  /* 0x02843005060075a7 */ /* 0x0002a6000804017f */
[----:B--2---:R-:W-:Y:S05]  /*13f20*/  @!P2 NANOSLEEP.SYNCS 0x989680 ;  /* 0x009896800000a95d */ /* 0x004fea0003900000 */
[----:B------:R-:W2:Y:S02]  /*13f30*/  @!P2 SYNCS.PHASECHK.TRANS64 P2, [R6+URZ+0x28430], R5 ;  /* 0x028430050600a5a7 */ /* 0x000ea4000804007f */
[----:B--2---:R-:W-:Y:S05]  /*13f40*/  @!P2 BRA `(.L_x_1039) ;  /* 0xfffffffc00eca947 */ /* 0x004fea000383ffff */
[----:B------:R-:W-:Y:S05]  /*13f50*/  BRA `(.L_x_1036) ;  /* 0xffffff4000d07947 */ /* 0x000fea000383ffff */
.L_x_1043:
[----:B-1----:R-:W-:-:S04]  /*13f60*/  IMAD.U32 R6, RZ, RZ, UR6 ;  /* 0x00000006ff067e24 */ /* 0x002fc8000f8e00ff */
[----:B------:R1:W2:Y:S03]  /*13f70*/  SYNCS.PHASECHK.TRANS64.TRYWAIT P2, [R6+URZ+0x28450], R5 ;  /* 0x02845005060075a7 */ /* 0x0002a6000804017f */
[----:B--2---:R-:W-:Y:S05]  /*13f80*/  @!P2 NANOSLEEP.SYNCS 0x989680 ;  /* 0x009896800000a95d */ /* 0x004fea0003900000 */
[----:B------:R-:W2:Y:S02]  /*13f90*/  @!P2 SYNCS.PHASECHK.TRANS64 P2, [R6+URZ+0x28450], R5 ;  /* 0x028450050600a5a7 */ /* 0x000ea4000804007f */
[----:B--2---:R-:W-:Y:S05]  /*13fa0*/  @!P2 BRA `(.L_x_1043) ;  /* 0xfffffffc00eca947 */ /* 0x004fea000383ffff */
[----:B------:R-:W-:Y:S05]  /*13fb0*/  BRA `(.L_x_1040) ;  /* 0xffffff4400a47947 */ /* 0x000fea000383ffff */
.L_x_1057:
[----:B-1----:R-:W-:-:S04]  /*13fc0*/  IMAD.U32 R7, RZ, RZ, UR12 ;  /* 0x0000000cff077e24 */ /* 0x002fc8000f8e00ff */
[----:B------:R1:W2:Y:S03]  /*13fd0*/  SYNCS.PHASECHK.TRANS64.TRYWAIT P1, [R7+URZ+0x28450], R0 ;  /* 0x02845000070075a7 */ /* 0x0002a6000802017f */
[----:B--2---:R-:W-:Y:S05]  /*13fe0*/  @!P1 NANOSLEEP.SYNCS 0x989680 ;  /* 0x009896800000995d */ /* 0x004fea0003900000 */
[----:B------:R-:W2:Y:S02]  /*13ff0*/  @!P1 SYNCS.PHASECHK.TRANS64 P1, [R7+URZ+0x28450], R0 ;  /* 0x02845000070095a7 */ /* 0x000ea4000802007f */
[----:B--2---:R-:W-:Y:S05]  /*14000*/  @!P1 BRA `(.L_x_1057) ;  /* 0xfffffffc00ec9947 */ /* 0x004fea000383ffff */
[----:B------:R-:W-:Y:S05]  /*14010*/  BRA `(.L_x_1056) ;  /* 0xffffff6400607947 */ /* 0x000fea000383ffff */
.L_x_1105:
[----:B------:R-:W-:Y:S02]  /*14020*/  IMAD.MOV.U32 R13, RZ, RZ, R4 ;  /* 0x000000ffff0d7224 */ /* 0x000fe400078e0004 */
[----:B------:R-:W-:Y:S02]  /*14030*/  IMAD.MOV.U32 R12, RZ, RZ, RZ ;  /* 0x000000ffff0c7224 */ /* 0x000fe400078e00ff */
[----:B------:R-:W-:Y:S02]  /*14040*/  IMAD.MOV.U32 R11, RZ, RZ, 0x1f ;  /* 0x0000001fff0b7424 */ /* 0x000fe400078e00ff */
[----:B------:R-:W-:-:S07]  /*14050*/  IMAD.MOV.U32 R15, RZ, RZ, -0x1 ;  /* 0xffffffffff0f7424 */ /* 0x000fce00078e00ff */
[----:B0-----:R-:W-:Y:S05]  /*14060*/  WARPSYNC.COLLECTIVE R15, `(.L_x_1174) ;  /* 0x000000000f087348 */ /* 0x001fea0003c00000 */
[----:B------:R1:W2:Y:S02]  /*14070*/  SHFL.IDX P6, R14, R13, R12, R11 ;  /* 0x0000000c0d0e7389 */ /* 0x0002a400000c000b */
[----:B012---:R-:W-:Y:S01]  /*14080*/  ENDCOLLECTIVE ;  /* 0x000000000000791b */ /* 0x007fe20003800000 */
.L_x_1174:
[----:B------:R-:W-:Y:S05]  /*14090*/  BRA `(.L_x_1175) ;  /* 0xffffffc800947947 */ /* 0x000fea000383ffff */
.L_x_1107:
[----:B------:R-:W-:Y:S01]  /*140a0*/  BSSY B0, `(.L_x_1176) ;  /* 0x0000006000007945 */ /* 0x000fe20003800000 */
[----:B------:R-:W-:-:S07]  /*140b0*/  IMAD.MOV.U32 R15, RZ, RZ, -0x1 ;  /* 0xffffffffff0f7424 */ /* 0x000fce00078e00ff */
[----:B-1----:R-:W-:Y:S05]  /*140c0*/  WARPSYNC.COLLECTIVE R15, `(.L_x_1177) ;  /* 0x000000000f0c7348 */ /* 0x002fea0003c00000 */
[----:B------:R-:W-:Y:S02]  /*140d0*/  ELECT P6, UR62, PT ;  /* 0x00000000003e782f */ /* 0x000fe400038c0000 */
[----:B------:R-:W-:Y:S01]  /*140e0*/  MOV R14, UR62 ;  /* 0x0000003e000e7c02 */ /* 0x000fe20008000f00 */
[----:B-1----:R-:W-:Y:S10]  /*140f0*/  ENDCOLLECTIVE ;  /* 0x000000000000791b */ /* 0x002ff40003800000 */
.L_x_1177:
[----:B------:R-:W-:Y:S05]  /*14100*/  BSYNC B0 ;  /* 0x0000000000007941 */ /* 0x000fea0003800000 */
.L_x_1176:
[----:B------:R-:W-:Y:S05]  /*14110*/  BRA `(.L_x_1178) ;  /* 0xffffffc800907947 */ /* 0x000fea000383ffff */
.L_x_1110:
[----:B0-----:R0:W1:Y:S02]  /*14120*/  SYNCS.PHASECHK.TRANS64.TRYWAIT P2, [R4+URZ+0x28480], R3 ;  /* 0x02848003040075a7 */ /* 0x001064000804017f */
[----:B-1----:R-:W-:Y:S05]  /*14130*/  @!P2 NANOSLEEP.SYNCS 0x989680 ;  /* 0x009896800000a95d */ /* 0x002fea0003900000 */
[----:B------:R-:W1:Y:S02]  /*14140*/  @!P2 SYNCS.PHASECHK.TRANS64 P2, [R4+URZ+0x28480], R3 ;  /* 0x028480030400a5a7 */ /* 0x000e64000804007f */
[----:B-1----:R-:W-:Y:S05]  /*14150*/  @!P2 BRA `(.L_x_1110) ;  /* 0xfffffffc00f0a947 */ /* 0x002fea000383ffff */
[----:B------:R-:W-:Y:S05]  /*14160*/  BRA `(.L_x_1179) ;  /* 0xffffffc800f07947 */ /* 0x000fea000383ffff */
.L_x_1112:
[----:B-1----:R1:W2:Y:S02]  /*14170*/  SYNCS.PHASECHK.TRANS64.TRYWAIT P2, [R4+URZ+0x28440], R3 ;  /* 0x02844003040075a7 */ /* 0x0022a4000804017f */
[----:B--2---:R-:W-:Y:S05]  /*14180*/  @!P2 NANOSLEEP.SYNCS 0x989680 ;  /* 0x009896800000a95d */ /* 0x004fea0003900000 */
[----:B------:R-:W2:Y:S02]  /*14190*/  @!P2 SYNCS.PHASECHK.TRANS64 P2, [R4+URZ+0x28440], R3 ;  /* 0x028440030400a5a7 */ /* 0x000ea4000804007f */
[----:B--2---:R-:W-:Y:S05]  /*141a0*/  @!P2 BRA `(.L_x_1112) ;  /* 0xfffffffc00f0a947 */ /* 0x004fea000383ffff */
[----:B------:R-:W-:Y:S05]  /*141b0*/  BRA `(.L_x_1180) ;  /* 0xffffffcc00607947 */ /* 0x000fea000383ffff */
.L_x_1115:
[----:B--2---:R2:W3:Y:S02]  /*141c0*/  SYNCS.PHASECHK.TRANS64.TRYWAIT P0, [R19+URZ+0x28420], R2 ;  /* 0x02842002130075a7 */ /* 0x0044e4000800017f */
[----:B---3--:R-:W-:Y:S05]  /*141d0*/  @!P0 NANOSLEEP.SYNCS 0x989680 ;  /* 0x009896800000895d */ /* 0x008fea0003900000 */
[----:B------:R-:W3:Y:S02]  /*141e0*/  @!P0 SYNCS.PHASECHK.TRANS64 P0, [R19+URZ+0x28420], R2 ;  /* 0x02842002130085a7 */ /* 0x000ee4000800007f */
[----:B---3--:R-:W-:Y:S05]  /*141f0*/  @!P0 BRA `(.L_x_1115) ;  /* 0xfffffffc00f08947 */ /* 0x008fea000383ffff */
[----:B------:R-:W-:Y:S05]  /*14200*/  BRA `(.L_x_1181) ;  /* 0xffffffd000447947 */ /* 0x000fea000383ffff */
.L_x_1121:
[----:B--2---:R2:W3:Y:S02]  /*14210*/  SYNCS.PHASECHK.TRANS64.TRYWAIT P0, [R6+URZ+0x28480], R5 ;  /* 0x02848005060075a7 */ /* 0x0044e4000800017f */
[----:B---3--:R-:W-:Y:S05]  /*14220*/  @!P0 NANOSLEEP.SYNCS 0x989680 ;  /* 0x009896800000895d */ /* 0x008fea0003900000 */
[----:B------:R-:W3:Y:S02]  /*14230*/  @!P0 SYNCS.PHASECHK.TRANS64 P0, [R6+URZ+0x28480], R5 ;  /* 0x02848005060085a7 */ /* 0x000ee4000800007f */
[----:B---3--:R-:W-:Y:S05]  /*14240*/  @!P0 BRA `(.L_x_1121) ;  /* 0xfffffffc00f08947 */ /* 0x008fea000383ffff */
[----:B------:R-:W-:Y:S05]  /*14250*/  BRA `(.L_x_1182) ;  /* 0xffffffd000f47947 */ /* 0x000fea000383ffff */
.L_x_1127:
[----:B-1----:R1:W2:Y:S02]  /*14260*/  SYNCS.PHASECHK.TRANS64.TRYWAIT P0, [R6+URZ+0x28440], R5 ;  /* 0x02844005060075a7 */ /* 0x0022a4000800017f */
[----:B--2---:R-:W-:Y:S05]  /*14270*/  @!P0 NANOSLEEP.SYNCS 0x989680 ;  /* 0x009896800000895d */ /* 0x004fea0003900000 */
[----:B------:R-:W2:Y:S02]  /*14280*/  @!P0 SYNCS.PHASECHK.TRANS64 P0, [R6+URZ+0x28440], R5 ;  /* 0x02844005060085a7 */ /* 0x000ea4000800007f */
[----:B--2---:R-:W-:Y:S05]  /*14290*/  @!P0 BRA `(.L_x_1127) ;  /* 0xfffffffc00f08947 */ /* 0x004fea000383ffff */
[----:B------:R-:W-:Y:S05]  /*142a0*/  BRA `(.L_x_1183) ;  /* 0xffffffd400bc7947 */ /* 0x000fea000383ffff */
.L_x_1134:
[----:B--2---:R2:W3:Y:S02]  /*142b0*/  SYNCS.PHASECHK.TRANS64.TRYWAIT P2, [R21+URZ+0x28470], R4 ;  /* 0x02847004150075a7 */ /* 0x0044e4000804017f */
[----:B---3--:R-:W-:Y:S05]  /*142c0*/  @!P2 NANOSLEEP.SYNCS 0x989680 ;  /* 0x009896800000a95d */ /* 0x008fea0003900000 */
[----:B------:R-:W3:Y:S02]  /*142d0*/  @!P2 SYNCS.PHASECHK.TRANS64 P2, [R21+URZ+0x28470], R4 ;  /* 0x028470041500a5a7 */ /* 0x000ee4000804007f */
[----:B---3--:R-:W-:Y:S05]  /*142e0*/  @!P2 BRA `(.L_x_1134) ;  /* 0xfffffffc00f0a947 */ /* 0x008fea000383ffff */
[----:B------:R-:W-:Y:S05]  /*142f0*/  BRA `(.L_x_1184) ;  /* 0xffffffd8009c7947 */ /* 0x000fea000383ffff */
.L_x_1136:
[----:B--2---:R2:W3:Y:S02]  /*14300*/  SYNCS.PHASECHK.TRANS64.TRYWAIT P2, [R21+URZ+0x28460], R4 ;  /* 0x02846004150075a7 */ /* 0x0044e4000804017f */
[----:B---3--:R-:W-:Y:S05]  /*14310*/  @!P2 NANOSLEEP.SYNCS 0x989680 ;  /* 0x009896800000a95d */ /* 0x008fea0003900000 */
[----:B------:R-:W3:Y:S02]  /*14320*/  @!P2 SYNCS.PHASECHK.TRANS64 P2, [R21+URZ+0x28460], R4 ;  /* 0x028460041500a5a7 */ /* 0x000ee4000804007f */
[----:B---3--:R-:W-:Y:S05]  /*14330*/  @!P2 BRA `(.L_x_1136) ;  /* 0xfffffffc00f0a947 */ /* 0x008fea000383ffff */
[----:B------:R-:W-:Y:S05]  /*14340*/  BRA `(.L_x_1185) ;  /* 0xffffffd800a47947 */ /* 0x000fea000383ffff */
.L_x_1143:
[----:B--2---:R2:W3:Y:S02]  /*14350*/  SYNCS.PHASECHK.TRANS64.TRYWAIT P0, [R2+URZ+0x28470], R3 ;  /* 0x02847003020075a7 */ /* 0x0044e4000800017f */
[----:B---3--:R-:W-:Y:S05]  /*14360*/  @!P0 NANOSLEEP.SYNCS 0x989680 ;  /* 0x009896800000895d */ /* 0x008fea0003900000 */
[----:B------:R-:W3:Y:S02]  /*14370*/  @!P0 SYNCS.PHASECHK.TRANS64 P0, [R2+URZ+0x28470], R3 ;  /* 0x02847003020085a7 */ /* 0x000ee4000800007f */
[----:B---3--:R-:W-:Y:S05]  /*14380*/  @!P0 BRA `(.L_x_1143) ;  /* 0xfffffffc00f08947 */ /* 0x008fea000383ffff */
[----:B------:R-:W-:Y:S05]  /*14390*/  BRA `(.L_x_1186) ;  /* 0xffffffe0007c7947 */ /* 0x000fea000383ffff */
.L_x_1145:
[----:B--2---:R2:W3:Y:S02]  /*143a0*/  SYNCS.PHASECHK.TRANS64.TRYWAIT P0, [R2+URZ+0x28460], R3 ;  /* 0x02846003020075a7 */ /* 0x0044e4000800017f */
[----:B---3--:R-:W-:Y:S05]  /*143b0*/  @!P0 NANOSLEEP.SYNCS 0x989680 ;  /* 0x009896800000895d */ /* 0x008fea0003900000 */
[----:B------:R-:W3:Y:S02]  /*143c0*/  @!P0 SYNCS.PHASECHK.TRANS64 P0, [R2+URZ+0x28460], R3 ;  /* 0x02846003020085a7 */ /* 0x000ee4000800007f */
[----:B---3--:R-:W-:Y:S05]  /*143d0*/  @!P0 BRA `(.L_x_1145) ;  /* 0xfffffffc00f08947 */ /* 0x008fea000383ffff */
[----:B------:R-:W-:Y:S05]  /*143e0*/  BRA `(.L_x_1187) ;  /* 0xffffffe000847947 */ /* 0x000fea000383ffff */
.L_x_1158:
[----:B0-----:R0:W1:Y:S02]  /*143f0*/  SYNCS.PHASECHK.TRANS64.TRYWAIT P0, [R0+URZ+0x28420], R3 ;  /* 0x02842003000075a7 */ /* 0x001064000800017f */
[----:B-1----:R-:W-:Y:S05]  /*14400*/  @!P0 NANOSLEEP.SYNCS 0x989680 ;  /* 0x009896800000895d */ /* 0x002fea0003900000 */
[----:B------:R-:W1:Y:S02]  /*14410*/  @!P0 SYNCS.PHASECHK.TRANS64 P0, [R0+URZ+0x28420], R3 ;  /* 0x02842003000085a7 */ /* 0x000e64000800007f */
[----:B-1----:R-:W-:Y:S05]  /*14420*/  @!P0 BRA `(.L_x_1158) ;  /* 0xfffffffc00f08947 */ /* 0x002fea000383ffff */
[----:B------:R-:W-:Y:S05]  /*14430*/  BRA `(.L_x_1188) ;  /* 0xfffffff400447947 */ /* 0x000fea000383ffff */
.L_x_1159:
        /* <DEDUP_REMOVED lines=11> */
.L_x_1190:
[----:B------:R-:W-:Y:S05]  /*144f0*/  BSYNC B0 ;  /* 0x0000000000007941 */ /* 0x000fea0003800000 */
.L_x_1189:
[----:B------:R-:W-:Y:S05]  /*14500*/  BRA `(.L_x_1191) ;  /* 0xfffffff4002c7947 */ /* 0x000fea000383ffff */
.L_x_1162:
[----:B------:R-:W-:Y:S01]  /*14510*/  BSSY B1, `(.L_x_1192) ;  /* 0x0000006000017945 */ /* 0x000fe20003800000 */
[----:B------:R-:W-:-:S07]  /*14520*/  IMAD.MOV.U32 R15, RZ, RZ, -0x1 ;  /* 0xffffffffff0f7424 */ /* 0x000fce00078e00ff */
[----:B01----:R-:W-:Y:S05]  /*14530*/  WARPSYNC.COLLECTIVE R15, `(.L_x_1193) ;  /* 0x000000000f0c7348 */ /* 0x003fea0003c00000 */
[----:B------:R-:W-:Y:S02]  /*14540*/  ELECT P6, UR62, PT ;  /* 0x00000000003e782f */ /* 0x000fe400038c0000 */
[----:B------:R-:W-:Y:S01]  /*14550*/  MOV R14, UR62 ;  /* 0x0000003e000e7c02 */ /* 0x000fe20008000f00 */
[----:B01----:R-:W-:Y:S10]  /*14560*/  ENDCOLLECTIVE ;  /* 0x000000000000791b */ /* 0x003ff40003800000 */
.L_x_1193:
[----:B------:R-:W-:Y:S05]  /*14570*/  BSYNC B1 ;  /* 0x0000000000017941 */ /* 0x000fea0003800000 */
.L_x_1192:
[----:B------:R-:W-:Y:S05]  /*14580*/  BRA `(.L_x_1194) ;  /* 0xfffffff400247947 */ /* 0x000fea000383ffff */
.L_x_1164:
[----:B0-----:R0:W1:Y:S02]  /*14590*/  SYNCS.PHASECHK.TRANS64.TRYWAIT P1, [R6+URZ], R5 ;  /* 0x00000005060075a7 */ /* 0x001064000802017f */
[----:B-1----:R-:W-:Y:S05]  /*145a0*/  @!P1 NANOSLEEP.SYNCS 0x989680 ;  /* 0x009896800000995d */ /* 0x002fea0003900000 */
[----:B------:R-:W1:Y:S02]  /*145b0*/  @!P1 SYNCS.PHASECHK.TRANS64 P1, [R6+URZ], R5 ;  /* 0x00000005060095a7 */ /* 0x000e64000802007f */
[----:B-1----:R-:W-:Y:S05]  /*145c0*/  @!P1 BRA `(.L_x_1164) ;  /* 0xfffffffc00f09947 */ /* 0x002fea000383ffff */
[----:B------:R-:W-:Y:S05]  /*145d0*/  BRA `(.L_x_1195) ;  /* 0xfffffff400607947 */ /* 0x000fea000383ffff */
.L_x_1165:
[----:B-1----:R1:W2:Y:S02]  /*145e0*/  SYNCS.PHASECHK.TRANS64.TRYWAIT P1, [R7+URZ], R2 ;  /* 0x00000002070075a7 */ /* 0x0022a4000802017f */
[----:B--2---:R-:W-:Y:S05]  /*145f0*/  @!P1 NANOSLEEP.SYNCS 0x989680 ;  /* 0x009896800000995d */ /* 0x004fea0003900000 */
[----:B------:R-:W2:Y:S02]  /*14600*/  @!P1 SYNCS.PHASECHK.TRANS64 P1, [R7+URZ], R2 ;  /* 0x00000002070095a7 */ /* 0x000ea4000802007f */
[----:B--2---:R-:W-:Y:S05]  /*14610*/  @!P1 BRA `(.L_x_1165) ;  /* 0xfffffffc00f09947 */ /* 0x004fea000383ffff */
[----:B------:R-:W-:Y:S05]  /*14620*/  BRA `(.L_x_1196) ;  /* 0xfffffff400547947 */ /* 0x000fea000383ffff */
.L_x_1167:
[----:B--2---:R2:W3:Y:S02]  /*14630*/  SYNCS.PHASECHK.TRANS64.TRYWAIT P1, [R4+URZ+0x28460], R5 ;  /* 0x02846005040075a7 */ /* 0x0044e4000802017f */
[----:B---3--:R-:W-:Y:S05]  /*14640*/  @!P1 NANOSLEEP.SYNCS 0x989680 ;  /* 0x009896800000995d */ /* 0x008fea0003900000 */
[----:B------:R-:W3:Y:S02]  /*14650*/  @!P1 SYNCS.PHASECHK.TRANS64 P1, [R4+URZ+0x28460], R5 ;  /* 0x02846005040095a7 */ /* 0x000ee4000802007f */
[----:B---3--:R-:W-:Y:S05]  /*14660*/  @!P1 BRA `(.L_x_1167) ;  /* 0xfffffffc00f09947 */ /* 0x008fea000383ffff */
[----:B------:R-:W-:Y:S05]  /*14670*/  BRA `(.L_x_1197) ;  /* 0xfffffff400587947 */ /* 0x000fea000383ffff */
.L_x_1169:
[----:B---3--:R3:W4:Y:S02]  /*14680*/  SYNCS.PHASECHK.TRANS64.TRYWAIT P1, [R3+URZ+0x28460], R2 ;  /* 0x02846002030075a7 */ /* 0x008724000802017f */
[----:B----4-:R-:W-:Y:S05]  /*14690*/  @!P1 NANOSLEEP.SYNCS 0x989680 ;  /* 0x009896800000995d */ /* 0x010fea0003900000 */
[----:B------:R-:W4:Y:S02]  /*146a0*/  @!P1 SYNCS.PHASECHK.TRANS64 P1, [R3+URZ+0x28460], R2 ;  /* 0x02846002030095a7 */ /* 0x000f24000802007f */
[----:B----4-:R-:W-:Y:S05]  /*146b0*/  @!P1 BRA `(.L_x_1169) ;  /* 0xfffffffc00f09947 */ /* 0x010fea000383ffff */
[----:B------:R-:W-:Y:S05]  /*146c0*/  BRA `(.L_x_1198) ;  /* 0xfffffff400587947 */ /* 0x000fea000383ffff */
.L_x_1171:
[----:B----4-:R4:W0:Y:S02]  /*146d0*/  SYNCS.PHASECHK.TRANS64.TRYWAIT P0, [R4+URZ+0x28480], R5 ;  /* 0x02848005040075a7 */ /* 0x010824000800017f */
[----:B0-----:R-:W-:Y:S05]  /*146e0*/  @!P0 NANOSLEEP.SYNCS 0x989680 ;  /* 0x009896800000895d */ /* 0x001fea0003900000 */
[----:B------:R-:W0:Y:S02]  /*146f0*/  @!P0 SYNCS.PHASECHK.TRANS64 P0, [R4+URZ+0x28480], R5 ;  /* 0x02848005040085a7 */ /* 0x000e24000800007f */
[----:B0-----:R-:W-:Y:S05]  /*14700*/  @!P0 BRA `(.L_x_1171) ;  /* 0xfffffffc00f08947 */ /* 0x001fea000383ffff */
[----:B------:R-:W-:Y:S05]  /*14710*/  BRA `(.L_x_1172) ;  /* 0xfffffff400547947 */ /* 0x000fea000383ffff */
.L_x_1199:
        /* <DEDUP_REMOVED lines=14> */
.L_x_12354:


//--------------------- .text._ZN7cutlass13device_kernelIN5flash11enable_sm90INS1_16FlashAttnFwdSm90INS1_25CollectiveMainloopFwdSm90ILi2EN4cute5tupleIJNS5_1CILi1EEES8_S8_EEENS6_IJNS7_ILi128EEENS7_ILi64EEENS7_ILi256EEEEEELi256ENS_12float_e4m3_tEfNS_4arch4Sm90ELb0ELb1ELb0ELb1ELb0ELb1ELb0ELb1ELb1ELb0ELb0ELb0EEENS1_21CollectiveEpilogueFwdINS6_IJSA_SC_SB_EEES9_NS_10bfloat16_tESG_Li256ELb1ELb0ELb0ELb1EEENS1_36VarlenDynamicPersistentTileSchedulerILi128ELi64ELi256ELi128ELb0ELb0ELb1ELb1ELb0ELb1EEEEEEEEEvNT_6ParamsE --------------------------
	.section	.text._ZN7cutlass13device_kernelIN5flash11enable_sm90INS1_16FlashAttnFwdSm90INS1_25CollectiveMainloopFwdSm90ILi2EN4cute5tupleIJNS5_1CILi1EEES8_S8_EEENS6_IJNS7_ILi128EEENS7_ILi64EEENS7_ILi256EEEEEELi256ENS_12float_e4m3_tEfNS_4arch4Sm90ELb0ELb1ELb0ELb1ELb0ELb1ELb0ELb1ELb1ELb0ELb0ELb0EEENS1_21CollectiveEpilogueFwdINS6_IJSA_SC_SB_EEES9_NS_10bfloat16_tESG_Li256ELb1ELb0ELb0ELb1EEENS1_36VarlenDynamicPersistentTileSchedulerILi128ELi64ELi256ELi128ELb0ELb0ELb1ELb1ELb0ELb1EEEEEEEEEvNT_6ParamsE,"ax",@progbits
	.align	128
.text._ZN7cutlass13device_kernelIN5flash11enable_sm90INS1_16FlashAttnFwdSm90INS1_25CollectiveMainloopFwdSm90ILi2EN4cute5tupleIJNS5_1CILi1EEES8_S8_EEENS6_IJNS7_ILi128EEENS7_ILi64EEENS7_ILi256EEEEEELi256ENS_12float_e4m3_tEfNS_4arch4Sm90ELb0ELb1ELb0ELb1ELb0ELb1ELb0ELb1ELb1ELb0ELb0ELb0EEENS1_21CollectiveEpilogueFwdINS6_IJSA_SC_SB_EEES9_NS_10bfloat16_tESG_Li256ELb1ELb0ELb0ELb1EEENS1_36VarlenDynamicPersistentTileSchedulerILi128ELi64ELi256ELi128ELb0ELb0ELb1ELb1ELb0ELb1EEEEEEEEEvNT_6ParamsE:
        .type           _ZN7cutlass13device_kernelIN5flash11enable_sm90INS1_16FlashAttnFwdSm90INS1_25CollectiveMainloopFwdSm90ILi2EN4cute5tupleIJNS5_1CILi1EEES8_S8_EEENS6_IJNS7_ILi128EEENS7_ILi64EEENS7_ILi256EEEEEELi256ENS_12float_e4m3_tEfNS_4arch4Sm90ELb0ELb1ELb0ELb1ELb0ELb1ELb0ELb1ELb1ELb0ELb0ELb0EEENS1_21CollectiveEpilogueFwdINS6_IJSA_SC_SB_EEES9_NS_10bfloat16_tESG_Li256ELb1ELb0ELb0ELb1EEENS1_36VarlenDynamicPersistentTileSchedulerILi128ELi64ELi256ELi128ELb0ELb0ELb1ELb1ELb0ELb1EEEEEEEEEvNT_6ParamsE,@function
        .size           _ZN7cutlass13device_kernelIN5flash11enable_sm90INS1_16FlashAttnFwdSm90INS1_25CollectiveMainloopFwdSm90ILi2EN4cute5tupleIJNS5_1CILi1EEES8_S8_EEENS6_IJNS7_ILi128EEENS7_ILi64EEENS7_ILi256EEEEEELi256ENS_12float_e4m3_tEfNS_4arch4Sm90ELb0ELb1ELb0ELb1ELb0ELb1ELb0ELb1ELb1ELb0ELb0ELb0EEENS1_21CollectiveEpilogueFwdINS6_IJSA_SC_SB_EEES9_NS_10bfloat16_tESG_Li256ELb1ELb0ELb0ELb1EEENS1_36VarlenDynamicPersistentTileSchedulerILi128ELi64ELi256ELi128ELb0ELb0ELb1ELb1ELb0ELb1EEEEEEEEEvNT_6ParamsE,(.L_x_12355 - _ZN7cutlass13device_kernelIN5flash11enable_sm90INS1_16FlashAttnFwdSm90INS1_25CollectiveMainloopFwdSm90ILi2EN4cute5tupleIJNS5_1CILi1EEES8_S8_EEENS6_IJNS7_ILi128EEENS7_ILi64EEENS7_ILi256EEEEEELi256ENS_12float_e4m3_tEfNS_4arch4Sm90ELb0ELb1ELb0ELb1ELb0ELb1ELb0ELb1ELb1ELb0ELb0ELb0EEENS1_21CollectiveEpilogueFwdINS6_IJSA_SC_SB_EEES9_NS_10bfloat16_tESG_Li256ELb1ELb0ELb0ELb1EEENS1_36VarlenDynamicPersistentTileSchedulerILi128ELi64ELi256ELi128ELb0ELb0ELb1ELb1ELb0ELb1EEEEEEEEEvNT_6ParamsE)
        .other          _ZN7cutlass13device_kernelIN5flash11enable_sm90INS1_16FlashAttnFwdSm90INS1_25CollectiveMainloopFwdSm90ILi2EN4cute5tupleIJNS5_1CILi1EEES8_S8_EEENS6_IJNS7_ILi128EEENS7_ILi64EEENS7_ILi256EEEEEELi256ENS_12float_e4m3_tEfNS_4arch4Sm90ELb0ELb1ELb0ELb1ELb0ELb1ELb0ELb1ELb1ELb0ELb0ELb0EEENS1_21CollectiveEpilogueFwdINS6_IJSA_SC_SB_EEES9_NS_10bfloat16_tESG_Li256ELb1ELb0ELb0ELb1EEENS1_36VarlenDynamicPersistentTileSchedulerILi128ELi64ELi256ELi128ELb0ELb0ELb1ELb1ELb0ELb1EEEEEEEEEvNT_6ParamsE,@"STO_CUDA_ENTRY STV_DEFAULT"
_ZN7cutlass13device_kernelIN5flash11enable_sm90INS1_16FlashAttnFwdSm90INS1_25CollectiveMainloopFwdSm90ILi2EN4cute5tupleIJNS5_1CILi1EEES8_S8_EEENS6_IJNS7_ILi128EEENS7_ILi64EEENS7_ILi256EEEEEELi256ENS_12float_e4m3_tEfNS_4arch4Sm90ELb0ELb1ELb0ELb1ELb0ELb1ELb0ELb1ELb1ELb0ELb0ELb0EEENS1_21CollectiveEpilogueFwdINS6_IJSA_SC_SB_EEES9_NS_10bfloat16_tESG_Li256ELb1ELb0ELb0ELb1EEENS1_36VarlenDynamicPersistentTileSchedulerILi128ELi64ELi256ELi128ELb0ELb0ELb1ELb1ELb0ELb1EEEEEEEEEvNT_6ParamsE:
        /* <DEDUP_REMOVED lines=27> */
.L_x_1201:
[----:B------:R-:W-:Y:S05]  /*01b0*/  BSYNC B0 ;  /* 0x0000000000007941 */ /* 0x000fea0003800000 */
.L_x_1200:
        /* <DEDUP_REMOVED lines=41> */
.L_x_1202:
        /* <DEDUP_REMOVED lines=22> */
.L_x_1203:
        /* <DEDUP_REMOVED lines=18> */
.L_x_1204:
        /* <DEDUP_REMOVED lines=22> */
.L_x_1205:
        /* <DEDUP_REMOVED lines=22> */
.L_x_1206:
        /* <DEDUP_REMOVED lines=8> */
.L_x_1209:
        /* <DEDUP_REMOVED lines=22> */
[----:B------:R-:W-:Y:S01]  /*0b70*/  CS2R R200, SRZ ;  /* 0x0000000000c87805 */ /* 0x000fe2000001ff00 */
[----:B------:R-:W-:Y:S01]  /*0b80*/  IMAD.MOV.U32 R194, RZ, RZ, RZ ;  /* 0x000000ffffc27224 */ /* 0x000fe200078e00ff */
[----:B------:R-:W-:Y:S01]  /*0b90*/  ULOP3.LUT UR45, UR40, 0x1, URZ, 0xfc, !UPT ;  /* 0x00000001282d7892 */ /* 0x000fe2000f8efc3f */
[----:B------:R-:W-:-:S08]  /*0ba0*/  UMOV UR43, URZ ;  /* 0x0000003f002b7c82 */ /* 0x000fd00008000000 */
[----:B------:R-:W-:Y:S01]  /*0bb0*/  UIADD3 UR44, UR44, 0x18000, URZ ;  /* 0x000180002c2c7890 */ /* 0x000fe2000fffe03f */
[----:B0-----:R-:W-:-:S05]  /*0bc0*/  VIADD R236, R0, 0xffffff80 ;  /* 0xffffff8000ec7836 */ /* 0x001fca0000000000 */
[----:B------:R-:W-:-:S04]  /*0bd0*/  SHF.R.S32.HI R3, RZ, 0x1f, R236 ;  /* 0x0000001fff037819 */ /* 0x000fc800000114ec */
[CC--:B------:R-:W-:Y:S02]  /*0be0*/  LEA.HI R5, R3.reuse, R236.reuse, RZ, 0x7 ;  /* 0x000000ec03057211 */ /* 0x0c0fe400078f38ff */
[-C--:B------:R-:W-:Y:S02]  /*0bf0*/  LEA.HI R0, R3, R236.reuse, RZ, 0x4 ;  /* 0x000000ec03007211 */ /* 0x080fe400078f20ff */
[----:B------:R-:W-:Y:S02]  /*0c00*/  LOP3.LUT R223, R5, 0xffffff80, RZ, 0xc0, !PT ;  /* 0xffffff8005df7812 */ /* 0x000fe400078ec0ff */
[----:B------:R-:W-:Y:S02]  /*0c10*/  LEA.HI R2, R3, R236, RZ, 0x5 ;  /* 0x000000ec03027211 */ /* 0x000fe400078f28ff */
[----:B------:R-:W-:Y:S01]  /*0c20*/  SHF.R.S32.HI R230, RZ, 0x7, R5 ;  /* 0x00000007ffe67819 */ /* 0x000fe20000011405 */
[----:B------:R-:W-:Y:S02]  /*0c30*/  IMAD.IADD R223, R236, 0x1, -R223 ;  /* 0x00000001ecdf7824 */ /* 0x000fe400078e0adf */
[----:B------:R-:W-:Y:S01]  /*0c40*/  IMAD.SHL.U32 R2, R2, 0x20, RZ ;  /* 0x0000002002027824 */ /* 0x000fe200078e00ff */
[----:B------:R-:W-:-:S02]  /*0c50*/  LEA.HI R5, R5, R230, RZ, 0x1 ;  /* 0x000000e605057211 */ /* 0x000fc400078f08ff */
[----:B------:R-:W-:Y:S02]  /*0c60*/  SHF.R.S32.HI R4, RZ, 0x1f, R223 ;  /* 0x0000001fff047819 */ /* 0x000fe400000114df */
[----:B------:R-:W-:Y:S02]  /*0c70*/  LOP3.LUT R2, R2, 0xfffffc00, RZ, 0xc0, !PT ;  /* 0xfffffc0002027812 */ /* 0x000fe400078ec0ff */
[CC--:B------:R-:W-:Y:S02]  /*0c80*/  LEA.HI R6, R4.reuse, R223.reuse, RZ, 0x2 ;  /* 0x000000df04067211 */ /* 0x0c0fe400078f10ff */
[----:B------:R-:W-:Y:S02]  /*0c90*/  LEA.HI R4, R4, R223, RZ, 0x5 ;  /* 0x000000df04047211 */ /* 0x000fe400078f28ff */
[--C-:B------:R-:W-:Y:S02]  /*0ca0*/  SHF.R.S32.HI R8, RZ, 0x2, R6.reuse ;  /* 0x00000002ff087819 */ /* 0x100fe40000011406 */
[----:B------:R-:W-:-:S02]  /*0cb0*/  SHF.R.S32.HI R7, RZ, 0x1f, R6 ;  /* 0x0000001fff077819 */ /* 0x000fc40000011406 */
[----:B------:R-:W-:Y:S02]  /*0cc0*/  SHF.R.S32.HI R4, RZ, 0x5, R4 ;  /* 0x00000005ff047819 */ /* 0x000fe40000011404 */
[----:B------:R-:W-:Y:S02]  /*0cd0*/  LEA.HI R7, R7, R8, RZ, 0x3 ;  /* 0x0000000807077211 */ /* 0x000fe400078f18ff */
[----:B------:R-:W-:Y:S02]  /*0ce0*/  LOP3.LUT R5, R5, 0x3fffffe, RZ, 0xc0, !PT ;  /* 0x03fffffe05057812 */ /* 0x000fe400078ec0ff */
[----:B------:R-:W-:Y:S02]  /*0cf0*/  LOP3.LUT R9, R7, 0xfffffff8, RZ, 0xc0, !PT ;  /* 0xfffffff807097812 */ /* 0x000fe400078ec0ff */
[----:B------:R-:W-:Y:S01]  /*0d00*/  LOP3.LUT R7, R0, 0x3fffff0, RZ, 0xc0, !PT ;  /* 0x03fffff000077812 */ /* 0x000fe200078ec0ff */
[----:B------:R-:W-:Y:S01]  /*0d10*/  IMAD.IADD R5, R230, 0x1, -R5 ;  /* 0x00000001e6057824 */ /* 0x000fe200078e0a05 */
[----:B------:R-:W-:Y:S01]  /*0d20*/  LOP3.LUT R196, R6, 0x7ffffffc, RZ, 0xc0, !PT ;  /* 0x7ffffffc06c47812 */ /* 0x000fe200078ec0ff */
[----:B------:R-:W-:Y:S01]  /*0d30*/  IMAD.IADD R11, R8, 0x1, -R9 ;  /* 0x00000001080b7824 */ /* 0x000fe200078e0a09 */
[----:B------:R-:W-:Y:S01]  /*0d40*/  SHF.R.S32.HI R9, RZ, 0x4, R0 ;  /* 0x00000004ff097819 */ /* 0x000fe20000011400 */
[----:B------:R-:W-:-:S02]  /*0d50*/  IMAD.IADD R7, R236, 0x1, -R7 ;  /* 0x00000001ec077824 */ /* 0x000fc400078e0a07 */
[----:B------:R-:W-:Y:S01]  /*0d60*/  IMAD R4, R4, 0x10, R11 ;  /* 0x0000001004047824 */ /* 0x000fe200078e020b */
[----:B------:R-:W-:Y:S01]  /*0d70*/  LEA.HI R0, R0, R9, RZ, 0x1 ;  /* 0x0000000900007211 */ /* 0x000fe200078f08ff */
[----:B------:R-:W-:Y:S02]  /*0d80*/  IMAD R7, R7, 0x40, R2 ;  /* 0x0000004007077824 */ /* 0x000fe400078e0202 */
[----:B------:R-:W-:Y:S01]  /*0d90*/  IMAD R227, R5, 0x40, R4 ;  /* 0x0000004005e37824 */ /* 0x000fe200078e0204 */
[----:B------:R-:W-:Y:S01]  /*0da0*/  LOP3.LUT R0, R0, 0x1ffffffe, RZ, 0xc0, !PT ;  /* 0x1ffffffe00007812 */ /* 0x000fe200078ec0ff */
[----:B------:R-:W-:-:S04]  /*0db0*/  IMAD.IADD R196, R223, 0x1, -R196 ;  /* 0x00000001dfc47824 */ /* 0x000fc800078e0ac4 */
[----:B------:R-:W-:-:S04]  /*0dc0*/  IMAD.IADD R0, R9, 0x1, -R0 ;  /* 0x0000000109007824 */ /* 0x000fc800078e0a00 */
[----:B------:R-:W-:Y:S01]  /*0dd0*/  IMAD R235, R0, 0x8, R7 ;  /* 0x0000000800eb7824 */ /* 0x000fe200078e0207 */
[CC--:B------:R-:W-:Y:S02]  /*0de0*/  LEA.HI R0, R3.reuse, R236.reuse, RZ, 0x6 ;  /* 0x000000ec03007211 */ /* 0x0c0fe400078f30ff */
[----:B------:R-:W-:-:S03]  /*0df0*/  LEA.HI R3, R3, R236, RZ, 0x3 ;  /* 0x000000ec03037211 */ /* 0x000fc600078f18ff */
[----:B------:R-:W-:Y:S01]  /*0e00*/  IMAD.SHL.U32 R0, R0, 0x10, RZ ;  /* 0x0000001000007824 */ /* 0x000fe200078e00ff */
[----:B------:R-:W-:Y:S02]  /*0e10*/  SHF.R.S32.HI R18, RZ, 0x3, R3 ;  /* 0x00000003ff127819 */ /* 0x000fe40000011403 */
[----:B------:R-:W-:Y:S02]  /*0e20*/  LOP3.LUT R5, R3, 0xfffffff8, RZ, 0xc0, !PT ;  /* 0xfffffff803057812 */ /* 0x000fe400078ec0ff */
[----:B------:R-:W-:Y:S01]  /*0e30*/  LOP3.LUT R213, R0, 0xfffffc00, RZ, 0xc0, !PT ;  /* 0xfffffc0000d57812 */ /* 0x000fe200078ec0ff */
[C---:B------:R-:W-:Y:S01]  /*0e40*/  VIADD R195, R18.reuse, 0x20 ;  /* 0x0000002012c37836 */ /* 0x040fe20000000000 */
[----:B------:R-:W-:Y:S01]  /*0e50*/  SHF.R.S32.HI R19, RZ, 0x1f, R18 ;  /* 0x0000001fff137819 */ /* 0x000fe20000011412 */
[C---:B------:R-:W-:Y:S02]  /*0e60*/  VIADD R222, R18.reuse, 0x40 ;  /* 0x0000004012de7836 */ /* 0x040fe40000000000 */
[----:B------:R-:W-:Y:S01]  /*0e70*/  VIADD R221, R18, 0x60 ;  /* 0x0000006012dd7836 */ /* 0x000fe20000000000 */
[----:B------:R-:W-:Y:S01]  /*0e80*/  SHF.R.S32.HI R0, RZ, 0x1f, R195 ;  /* 0x0000001fff007819 */ /* 0x000fe200000114c3 */
[----:B------:R-:W-:Y:S01]  /*0e90*/  IMAD.IADD R218, R236, 0x1, -R5 ;  /* 0x00000001ecda7824 */ /* 0x000fe200078e0a05 */
[----:B------:R-:W-:Y:S01]  /*0ea0*/  SHF.R.S32.HI R3, RZ, 0x1f, R222 ;  /* 0x0000001fff037819 */ /* 0x000fe200000114de */
[----:B------:R-:W-:Y:S01]  /*0eb0*/  IMAD.SHL.U32 R209, R18, 0x80, RZ ;  /* 0x0000008012d17824 */ /* 0x000fe200078e00ff */
[----:B------:R-:W-:Y:S01]  /*0ec0*/  SHF.R.S32.HI R2, RZ, 0x1f, R221 ;  /* 0x0000001fff027819 */ /* 0x000fe200000114dd */
[----:B------:R-:W-:Y:S01]  /*0ed0*/  IMAD.SHL.U32 R229, R222, 0x80, RZ ;  /* 0x00000080dee57824 */ /* 0x000fe200078e00ff */
[----:B------:R-:W-:Y:S01]  /*0ee0*/  LEA.HI R0, R0, R195, RZ, 0x3 ;  /* 0x000000c300007211 */ /* 0x000fe200078f18ff */
[----:B------:R-:W-:Y:S01]  /*0ef0*/  IMAD.SHL.U32 R228, R221, 0x80, RZ ;  /* 0x00000080dde47824 */ /* 0x000fe200078e00ff */
[----:B------:R-:W-:Y:S01]  /*0f00*/  LEA.HI R3, R3, R222, RZ, 0x3 ;  /* 0x000000de03037211 */ /* 0x000fe200078f18ff */
[----:B------:R-:W-:Y:S01]  /*0f10*/  IMAD.SHL.U32 R192, R218, 0x10, RZ ;  /* 0x00000010dac07824 */ /* 0x000fe200078e00ff */
[----:B------:R-:W-:Y:S01]  /*0f20*/  LEA.HI R2, R2, R221, RZ, 0x3 ;  /* 0x000000dd02027211 */ /* 0x000fe200078f18ff */
[----:B------:R-:W-:Y:S01]  /*0f30*/  IMAD.SHL.U32 R0, R0, 0x80, RZ ;  /* 0x0000008000007824 */ /* 0x000fe200078e00ff */
[----:B------:R-:W-:Y:S01]  /*0f40*/  SHF.L.U32 R208, R195, 0x7, RZ ;  /* 0x00000007c3d07819 */ /* 0x000fe200000006ff */
[----:B------:R-:W-:Y:S01]  /*0f50*/  IMAD.SHL.U32 R3, R3, 0x80, RZ ;  /* 0x0000008003037824 */ /* 0x000fe200078e00ff */
[----:B------:R-:W-:Y:S01]  /*0f60*/  LOP3.LUT R209, R209, 0x380, RZ, 0xc0, !PT ;  /* 0x00000380d1d17812 */ /* 0x000fe200078ec0ff */
[----:B------:R-:W-:Y:S01]  /*0f70*/  IMAD.SHL.U32 R232, R2, 0x80, RZ ;  /* 0x0000008002e87824 */ /* 0x000fe200078e00ff */
[----:B------:R-:W-:Y:S01]  /*0f80*/  LOP3.LUT R208, R208, 0x380, RZ, 0xc0, !PT ;  /* 0x00000380d0d07812 */ /* 0x000fe200078ec0ff */
[----:B------:R-:W-:Y:S01]  /*0f90*/  IMAD.SHL.U32 R22, R218, 0x8, RZ ;  /* 0x00000008da167824 */ /* 0x000fe200078e00ff */
[----:B------:R-:W-:-:S02]  /*0fa0*/  LOP3.LUT R229, R229, 0x380, RZ, 0xc0, !PT ;  /* 0x00000380e5e57812 */ /* 0x000fc400078ec0ff */
[----:B------:R-:W-:Y:S01]  /*0fb0*/  LOP3.LUT R228, R228, 0x380, RZ, 0xc0, !PT ;  /* 0x00000380e4e47812 */ /* 0x000fe200078ec0ff */
[----:B------:R-:W-:Y:S01]  /*0fc0*/  VIADD R199, R22, 0x40 ;  /* 0x0000004016c77836 */ /* 0x000fe20000000000 */
[----:B------:R-:W-:Y:S02]  /*0fd0*/  LOP3.LUT R215, R209, 0x70, R192, 0xf8, !PT ;  /* 0x00000070d1d77812 */ /* 0x000fe400078ef8c0 */
[----:B------:R-:W-:Y:S02]  /*0fe0*/  SHF.R.U32.HI R212, RZ, 0x3, R209 ;  /* 0x00000003ffd47819 */ /* 0x000fe400000116d1 */
[----:B------:R-:W-:Y:S02]  /*0ff0*/  SHF.R.U32.HI R210, RZ, 0x3, R208 ;  /* 0x00000003ffd27819 */ /* 0x000fe400000116d0 */
[--C-:B------:R-:W-:Y:S02]  /*1000*/  LOP3.LUT R2, R208, 0x70, R192.reuse, 0xf8, !PT ;  /* 0x00000070d0027812 */ /* 0x100fe400078ef8c0 */
[----:B------:R-:W-:-:S02]  /*1010*/  LOP3.LUT R4, R229, 0x70, R192, 0xf8, !PT ;  /* 0x00000070e5047812 */ /* 0x000fc400078ef8c0 */
[----:B------:R-:W-:Y:S02]  /*1020*/  SHF.R.U32.HI R233, RZ, 0x3, R229 ;  /* 0x00000003ffe97819 */ /* 0x000fe400000116e5 */
[----:B------:R-:W-:Y:S02]  /*1030*/  LOP3.LUT R5, R228, 0x70, R192, 0xf8, !PT ;  /* 0x00000070e4057812 */ /* 0x000fe400078ef8c0 */
[----:B------:R-:W-:Y:S02]  /*1040*/  SHF.R.U32.HI R231, RZ, 0x3, R228 ;  /* 0x00000003ffe77819 */ /* 0x000fe400000116e4 */
[----:B------:R-:W-:Y:S02]  /*1050*/  LOP3.LUT R211, R0, 0xfffffc00, RZ, 0xc0, !PT ;  /* 0xfffffc0000d37812 */ /* 0x000fe400078ec0ff */
[----:B------:R-:W-:Y:S02]  /*1060*/  LOP3.LUT R234, R3, 0xfffffc00, RZ, 0xc0, !PT ;  /* 0xfffffc0003ea7812 */ /* 0x000fe400078ec0ff */
[----:B------:R-:W-:-:S02]  /*1070*/  LOP3.LUT R232, R232, 0xfffffc00, RZ, 0xc0, !PT ;  /* 0xfffffc00e8e87812 */ /* 0x000fc400078ec0ff */
[----:B------:R-:W-:Y:S02]  /*1080*/  LOP3.LUT R215, R213, R215, R212, 0xf6, !PT ;  /* 0x000000d7d5d77212 */ /* 0x000fe400078ef6d4 */
[----:B------:R-:W-:Y:S02]  /*1090*/  LOP3.LUT R3, R211, R2, R210, 0xf6, !PT ;  /* 0x00000002d3037212 */ /* 0x000fe400078ef6d2 */
[----:B------:R-:W-:Y:S01]  /*10a0*/  LOP3.LUT R225, R234, R4, R233, 0xf6, !PT ;  /* 0x00000004eae17212 */ /* 0x000fe200078ef6e9 */
[----:B------:R-:W-:Y:S01]  /*10b0*/  IMAD.IADD R214, R16, 0x1, R215 ;  /* 0x0000000110d67824 */ /* 0x000fe200078e02d7 */
[----:B------:R-:W-:Y:S01]  /*10c0*/  LOP3.LUT R5, R232, R5, R231, 0xf6, !PT ;  /* 0x00000005e8057212 */ /* 0x000fe200078ef6e7 */
[C---:B------:R-:W-:Y:S01]  /*10d0*/  IMAD.IADD R226, R16.reuse, 0x1, R3 ;  /* 0x0000000110e27824 */ /* 0x040fe200078e0203 */
[----:B------:R-:W-:Y:S01]  /*10e0*/  SHF.R.S32.HI R216, RZ, 0x1f, R195 ;  /* 0x0000001fffd87819 */ /* 0x000fe200000114c3 */
[C---:B------:R-:W-:Y:S01]  /*10f0*/  IMAD.IADD R225, R16.reuse, 0x1, R225 ;  /* 0x0000000110e17824 */ /* 0x040fe200078e02e1 */
[----:B------:R-:W-:Y:S01]  /*1100*/  SHF.R.S32.HI R193, RZ, 0x1f, R192 ;  /* 0x0000001fffc17819 */ /* 0x000fe200000114c0 */
[----:B------:R-:W-:Y:S01]  /*1110*/  IMAD.IADD R224, R16, 0x1, R5 ;  /* 0x0000000110e07824 */ /* 0x000fe200078e0205 */
[----:B------:R-:W-:-:S07]  /*1120*/  SHF.R.S32.HI R23, RZ, 0x1f, R22 ;  /* 0x0000001fff177819 */ /* 0x000fce0000011416 */
.L_x_1457:
[----:B------:R-:W-:Y:S05]  /*1130*/  YIELD ;  /* 0x0000000000007946 */ /* 0x000fea0003800000 */
[----:B------:R-:W-:Y:S01]  /*1140*/  ULDC.64 UR4, c[0x0][0xa28] ;  /* 0x00028a0000047ab9 */ /* 0x000fe20000000a00 */
[----:B0-2345:R-:W0:Y:S01]  /*1150*/  LDC.64 R4, c[0x0][0xa08] ;  /* 0x00028200ff047b82 */ /* 0x03de220000000a00 */
[----:B------:R-:W-:Y:S01]  /*1160*/  ISETP.NE.U32.AND P1, PT, RZ, UR4, PT ;  /* 0x00000004ff007c0c */ /* 0x000fe2000bf25070 */
[----:B------:R-:W-:Y:S02]  /*1170*/  IMAD.MOV.U32 R11, RZ, RZ, RZ ;  /* 0x000000ffff0b7224 */ /* 0x000fe400078e00ff */
[----:B------:R-:W-:Y:S01]  /*1180*/  IMAD.MOV.U32 R25, RZ, RZ, RZ ;  /* 0x000000ffff197224 */ /* 0x000fe200078e00ff */
[----:B------:R-:W-:Y:S01]  /*1190*/  ISETP.NE.AND.EX P1, PT, RZ, UR5, PT, P1 ;  /* 0x00000005ff007c0c */ /* 0x000fe2000bf25310 */
[----:B------:R-:W-:-:S02]  /*11a0*/  ULDC.64 UR4, c[0x0][0xa18] ;  /* 0x0002860000047ab9 */ /* 0x000fc40000000a00 */
[----:B------:R-:W-:-:S04]  /*11b0*/  ISETP.NE.U32.AND P2, PT, RZ, UR4, PT ;  /* 0x00000004ff007c0c */ /* 0x000fc8000bf45070 */
[----:B------:R-:W-:Y:S01]  /*11c0*/  ISETP.NE.AND.EX P2, PT, RZ, UR5, PT, P2 ;  /* 0x00000005ff007c0c */ /* 0x000fe2000bf45320 */
[----:B------:R-:W-:Y:S02]  /*11d0*/  ULDC.64 UR4, c[0x0][0xa08] ;  /* 0x0002820000047ab9 */ /* 0x000fe40000000a00 */
[----:B------:R-:W-:-:S03]  /*11e0*/  ISETP.NE.U32.AND P0, PT, RZ, UR4, PT ;  /* 0x00000004ff007c0c */ /* 0x000fc6000bf05070 */
[----:B------:R-:W1:Y:S01]  /*11f0*/  @P1 LDC.64 R2, c[0x0][0xa28] ;  /* 0x00028a00ff021b82 */ /* 0x000e620000000a00 */
[----:B------:R-:W-:Y:S01]  /*1200*/  ISETP.NE.AND.EX P0, PT, RZ, UR5, PT, P0 ;  /* 0x00000005ff007c0c */ /* 0x000fe2000bf05300 */
[----:B0-----:R-:W-:-:S06]  /*1210*/  IMAD.WIDE R8, R207, 0x4, R4 ;  /* 0x00000004cf087825 */ /* 0x001fcc00078e0204 */
[----:B------:R-:W0:Y:S01]  /*1220*/  @P2 LDC.64 R6, c[0x0][0xa18] ;  /* 0x00028600ff062b82 */ /* 0x000e220000000a00 */
[----:B------:R-:W-:Y:S02]  /*1230*/  ULDC UR4, c[0x0][0x288] ;  /* 0x0000a20000047ab9 */ /* 0x000fe40000000800 */
[----:B------:R-:W-:Y:S01]  /*1240*/  IMAD.U32 R198, RZ, RZ, UR4 ;  /* 0x00000004ffc67e24 */ /* 0x000fe2000f8e00ff */
[----:B------:R-:W-:Y:S02]  /*1250*/  ULDC.64 UR4, c[0x0][0x3f8] ;  /* 0x0000fe0000047ab9 */ /* 0x000fe40000000a00 */
[----:B------:R2:W5:Y:S01]  /*1260*/  @P0 LDG.E R25, desc[UR46][R8.64] ;  /* 0x0000002e08190981 */ /* 0x000562000c1e1900 */
[----:B-1----:R-:W-:-:S05]  /*1270*/  @P1 IMAD.WIDE R2, R207, 0x4, R2 ;  /* 0x00000004cf021825 */ /* 0x002fca00078e0202 */
[----:B------:R2:W5:Y:S01]  /*1280*/  @P1 LDG.E R11, desc[UR46][R2.64] ;  /* 0x0000002e020b1981 */ /* 0x000562000c1e1900 */
[----:B0-----:R-:W-:-:S05]  /*1290*/  @P2 IMAD.WIDE R4, R207, 0x4, R6 ;  /* 0x00000004cf042825 */ /* 0x001fca00078e0206 */
        /* <DEDUP_REMOVED lines=10> */
[----:B--2---:R-:W-:Y:S06]  /*1340*/  @P2 BRA `(.L_x_1211) ;  /* 0x0000000000242947 */ /* 0x004fec0003800000 */
        /* <DEDUP_REMOVED lines=9> */
.L_x_1211:
[----:B------:R-:W-:Y:S01]  /*13e0*/  ULDC.64 UR4, c[0x0][0xa20] ;  /* 0x0002880000047ab9 */ /* 0x000fe20000000a00 */
[----:B------:R-:W-:Y:S01]  /*13f0*/  IMAD.MOV.U32 R220, RZ, RZ, R205 ;  /* 0x000000ffffdc7224 */ /* 0x000fe200078e00cd */
[----:B------:R-:W-:Y:S01]  /*1400*/  ISETP.NE.U32.AND P1, PT, RZ, UR4, PT ;  /* 0x00000004ff007c0c */ /* 0x000fe2000bf25070 */
[----:B------:R-:W-:Y:S01]  /*1410*/  IMAD.MOV.U32 R219, RZ, RZ, R207 ;  /* 0x000000ffffdb7224 */ /* 0x000fe200078e00cf */
[----:B------:R-:W-:Y:S02]  /*1420*/  MOV R217, R206 ;  /* 0x000000ce00d97202 */ /* 0x000fe40000000f00 */
[----:B------:R-:W-:-:S13]  /*1430*/  ISETP.NE.AND.EX P1, PT, RZ, UR5, PT, P1 ;  /* 0x00000005ff007c0c */ /* 0x000fda000bf25310 */
[----:B------:R-:W-:Y:S05]  /*1440*/  @!P1 BRA `(.L_x_1212) ;  /* 0x0000000000109947 */ /* 0x000fea0003800000 */
[----:B------:R-:W0:Y:S02]  /*1450*/  LDC.64 R2, c[0x0][0xa20] ;  /* 0x00028800ff027b82 */ /* 0x000e240000000a00 */
[----:B0-----:R-:W-:-:S05]  /*1460*/  IMAD.WIDE R2, R207, 0x4, R2 ;  /* 0x00000004cf027825 */ /* 0x001fca00078e0202 */
[----:B------:R0:W5:Y:S01]  /*1470*/  LDG.E R24, desc[UR46][R2.64] ;  /* 0x0000002e02187981 */ /* 0x000162000c1e1900 */
[----:B------:R-:W-:Y:S05]  /*1480*/  BRA `(.L_x_1213) ;  /* 0x0000000000107947 */ /* 0x000fea0003800000 */
.L_x_1212:
[----:B------:R-:W-:Y:S05]  /*1490*/  @!P0 BRA `(.L_x_1213) ;  /* 0x00000000000c8947 */ /* 0x000fea0003800000 */
[----:B------:R-:W2:Y:S04]  /*14a0*/  LDG.E R3, desc[UR46][R8.64] ;  /* 0x0000002e08037981 */ /* 0x000ea8000c1e1900 */
[----:B------:R-:W2:Y:S02]  /*14b0*/  LDG.E R24, desc[UR46][R8.64+0x4] ;  /* 0x0000042e08187981 */ /* 0x000ea4000c1e1900 */
[----:B--2---:R-:W-:-:S07]  /*14c0*/  IMAD.IADD R24, R24, 0x1, -R3 ;  /* 0x0000000118187824 */ /* 0x004fce00078e0a03 */
.L_x_1213:
[----:B------:R-:W-:Y:S01]  /*14d0*/  ULDC.64 UR4, c[0x0][0xa10] ;  /* 0x0002840000047ab9 */ /* 0x000fe20000000a00 */
[----:B------:R-:W1:Y:S01]  /*14e0*/  LDC.64 R8, c[0x0][0x9e0] ;  /* 0x00027800ff087b82 */ /* 0x000e620000000a00 */
[----:B------:R-:W-:-:S04]  /*14f0*/  ISETP.NE.U32.AND P0, PT, RZ, UR4, PT ;  /* 0x00000004ff007c0c */ /* 0x000fc8000bf05070 */
[----:B------:R-:W-:Y:S01]  /*1500*/  ISETP.NE.AND.EX P0, PT, RZ, UR5, PT, P0 ;  /* 0x00000005ff007c0c */ /* 0x000fe2000bf05300 */
[----:B------:R-:W-:Y:S02]  /*1510*/  ULDC.64 UR4, c[0x0][0xa30] ;  /* 0x00028c0000047ab9 */ /* 0x000fe40000000a00 */
[----:B------:R-:W-:-:S04]  /*1520*/  ISETP.NE.U32.AND P1, PT, RZ, UR4, PT ;  /* 0x00000004ff007c0c */ /* 0x000fc8000bf25070 */
[----:B------:R-:W-:-:S06]  /*1530*/  ISETP.NE.AND.EX P1, PT, RZ, UR5, PT, P1 ;  /* 0x00000005ff007c0c */ /* 0x000fcc000bf25310 */
[----:B0-----:R-:W0:Y:S08]  /*1540*/  @P0 LDC.64 R2, c[0x0][0xa10] ;  /* 0x00028400ff020b82 */ /* 0x001e300000000a00 */
[----:B------:R-:W2:Y:S01]  /*1550*/  @P1 LDC.64 R4, c[0x0][0xa30] ;  /* 0x00028c00ff041b82 */ /* 0x000ea20000000a00 */
[----:B0-----:R-:W-:-:S05]  /*1560*/  @P0 IMAD.WIDE R2, R207, 0x4, R2 ;  /* 0x00000004cf020825 */ /* 0x001fca00078e0202 */
[----:B------:R-:W3:Y:S04]  /*1570*/  @P0 LDG.E R0, desc[UR46][R2.64] ;  /* 0x0000002e02000981 */ /* 0x000ee8000c1e1900 */
[----:B------:R-:W3:Y:S01]  /*1580*/  @P0 LDG.E R7, desc[UR46][R2.64+0x4] ;  /* 0x0000042e02070981 */ /* 0x000ee2000c1e1900 */
[----:B-----5:R-:W-:Y:S02]  /*1590*/  IMAD.MOV.U32 R27, RZ, RZ, R24 ;  /* 0x000000ffff1b7224 */ /* 0x020fe400078e0018 */
[----:B--2---:R-:W-:-:S04]  /*15a0*/  @P1 IMAD.WIDE R4, R207, 0x4, R4 ;  /* 0x00000004cf041825 */ /* 0x004fc800078e0204 */
[----:B------:R-:W-:Y:S01]  /*15b0*/  IMAD.IADD R11, R24, 0x1, -R11 ;  /* 0x00000001180b7824 */ /* 0x000fe200078e0a0b */
[----:B------:R0:W5:Y:S01]  /*15c0*/  @P1 LDG.E R27, desc[UR46][R4.64] ;  /* 0x0000002e041b1981 */ /* 0x000162000c1e1900 */
[----:B-1----:R-:W-:Y:S02]  /*15d0*/  ISETP.GE.AND P1, PT, R9, 0x1, PT ;  /* 0x000000010900780c */ /* 0x002fe40003f26270 */
[----:B------:R-:W-:Y:S01]  /*15e0*/  LEA R6, R205, 0x80, 0x7 ;  /* 0x00000080cd067811 */ /* 0x000fe200078e38ff */
[----:B---3--:R-:W-:-:S04]  /*15f0*/  @P0 IMAD.IADD R48, R7, 0x1, -R0 ;  /* 0x0000000107300824 */ /* 0x008fc800078e0a00 */
[----:B------:R-:W-:-:S04]  /*1600*/  IMAD.IADD R197, R11, 0x1, R48 ;  /* 0x000000010bc57824 */ /* 0x000fc800078e0230 */
[C---:B------:R-:W-:Y:S01]  /*1610*/  VIADD R0, R197.reuse, 0x3f ;  /* 0x0000003fc5007836 */ /* 0x040fe20000000000 */
[----:B------:R-:W-:-:S04]  /*1620*/  IADD3 R3, R197, R6, -R198 ;  /* 0x00000006c5037210 */ /* 0x000fc80007ffe8c6 */
[----:B------:R-:W-:-:S04]  /*1630*/  SHF.R.S32.HI R7, RZ, 0x1f, R0 ;  /* 0x0000001fff077819 */ /* 0x000fc80000011400 */
[----:B------:R-:W-:Y:S01]  /*1640*/  LEA.HI R7, R7, R0, RZ, 0x6 ;  /* 0x0000000007077211 */ /* 0x000fe200078f30ff */
[----:B------:R-:W-:-:S03]  /*1650*/  IMAD.IADD R0, R3, 0x1, R8 ;  /* 0x0000000103007824 */ /* 0x000fc600078e0208 */
[----:B------:R-:W-:Y:S01]  /*1660*/  SHF.R.S32.HI R56, RZ, 0x6, R7 ;  /* 0x00000006ff387819 */ /* 0x000fe20000011407 */
[----:B0-----:R-:W-:Y:S06]  /*1670*/  @!P1 BRA `(.L_x_1214) ;  /* 0x0000000000489947 */ /* 0x001fec0003800000 */
[C---:B------:R-:W-:Y:S01]  /*1680*/  ISETP.GT.AND P0, PT, R3.reuse, RZ, PT ;  /* 0x000000ff0300720c */ /* 0x040fe20003f04270 */
[----:B------:R-:W-:Y:S01]  /*1690*/  BSSY B0, `(.L_x_1215) ;  /* 0x000000e000007945 */ /* 0x000fe20003800000 */
[----:B------:R-:W-:-:S11]  /*16a0*/  VIADD R2, R3, 0xffffffff ;  /* 0xffffffff03027836 */ /* 0x000fd60000000000 */
        /* <DEDUP_REMOVED lines=8> */
.L_x_1216:
[----:B------:R-:W-:-:S13]  /*1730*/  ISETP.NE.AND P0, PT, R9, 0x1, PT ;  /* 0x000000010900780c */ /* 0x000fda0003f05270 */
[----:B------:R-:W0:Y:S02]  /*1740*/  @P0 LDC.64 R4, c[0x0][0x9e8] ;  /* 0x00027a00ff040b82 */ /* 0x000e240000000a00 */
[----:B0-----:R-:W-:-:S05]  /*1750*/  @P0 IMAD.HI.U32 R4, R2, R4, RZ ;  /* 0x0000000402040227 */ /* 0x001fca00078e00ff */
[----:B------:R-:W-:-:S07]  /*1760*/  @P0 SHF.R.U32.HI R2, RZ, R5, R4 ;  /* 0x00000005ff020219 */ /* 0x000fce0000011604 */
.L_x_1217:
[----:B------:R-:W-:Y:S05]  /*1770*/  BSYNC B0 ;  /* 0x0000000000007941 */ /* 0x000fea0003800000 */
.L_x_1215:
[----:B------:R-:W-:-:S05]  /*1780*/  IMAD R3, R2, R9, R9 ;  /* 0x0000000902037224 */ /* 0x000fca00078e0209 */
[----:B------:R-:W-:-:S07]  /*1790*/  VIMNMX R0, R0, R3, PT ;  /* 0x0000000300007248 */ /* 0x000fce0003fe0100 */
.L_x_1214:
[----:B------:R-:W-:Y:S01]  /*17a0*/  IMAD R2, R205, 0x80, -R198 ;  /* 0x00000080cd027824 */ /* 0x000fe200078e0ac6 */
[----:B------:R-:W-:-:S03]  /*17b0*/  ULDC UR4, c[0x0][0x9dc] ;  /* 0x0002770000047ab9 */ /* 0x000fc60000000800 */
[----:B------:R-:W-:-:S04]  /*17c0*/  IMAD.IADD R2, R197, 0x1, R2 ;  /* 0x00000001c5027824 */ /* 0x000fc800078e0202 */
[----:B------:R-:W-:Y:S01]  /*17d0*/  VIADD R3, R2, -UR4 ;  /* 0x8000000402037c36 */ /* 0x000fe20008000000 */
[----:B------:R-:W-:Y:S06]  /*17e0*/  @!P1 BRA `(.L_x_1218) ;  /* 0x0000000000449947 */ /* 0x000fec0003800000 */
[----:B------:R-:W-:Y:S01]  /*17f0*/  ISETP.GT.AND P0, PT, R2, -0x1, PT ;  /* 0xffffffff0200780c */ /* 0x000fe20003f04270 */
[----:B------:R-:W-:-:S12]  /*1800*/  BSSY B0, `(.L_x_1219) ;  /* 0x000000d000007945 */ /* 0x000fd80003800000 */
        /* <DEDUP_REMOVED lines=8> */
.L_x_1220:
[----:B------:R-:W-:-:S13]  /*1890*/  ISETP.NE.AND P0, PT, R9, 0x1, PT ;  /* 0x000000010900780c */ /* 0x000fda0003f05270 */
[----:B------:R-:W0:Y:S02]  /*18a0*/  @P0 LDC.64 R4, c[0x0][0x9e8] ;  /* 0x00027a00ff040b82 */ /* 0x000e240000000a00 */
[----:B0-----:R-:W-:-:S05]  /*18b0*/  @P0 IMAD.HI.U32 R4, R2, R4, RZ ;  /* 0x0000000402040227 */ /* 0x001fca00078e00ff */
[----:B------:R-:W-:-:S07]  /*18c0*/  @P0 SHF.R.U32.HI R2, RZ, R5, R4 ;  /* 0x00000005ff020219 */ /* 0x000fce0000011604 */
.L_x_1221:
[----:B------:R-:W-:Y:S05]  /*18d0*/  BSYNC B0 ;  /* 0x0000000000007941 */ /* 0x000fea0003800000 */
.L_x_1219:
[----:B------:R-:W-:-:S05]  /*18e0*/  IMAD R2, R2, R9, RZ ;  /* 0x0000000902027224 */ /* 0x000fca00078e02ff */
[----:B------:R-:W-:-:S07]  /*18f0*/  VIMNMX R3, R3, R2, !PT ;  /* 0x0000000203037248 */ /* 0x000fce0007fe0100 */
.L_x_1218:
[----:B------:R-:W-:Y:S01]  /*1900*/  VIADD R0, R0, 0x3f ;  /* 0x0000003f00007836 */ /* 0x000fe20000000000 */
[----:B------:R-:W-:-:S04]  /*1910*/  SHF.R.S32.HI R2, RZ, 0x1f, R3 ;  /* 0x0000001fff027819 */ /* 0x000fc80000011403 */
[----:B------:R-:W-:Y:S02]  /*1920*/  SHF.R.S32.HI R5, RZ, 0x1f, R0 ;  /* 0x0000001fff057819 */ /* 0x000fe40000011400 */
[----:B------:R-:W-:Y:S02]  /*1930*/  LEA.HI R2, R2, R3, RZ, 0x6 ;  /* 0x0000000302027211 */ /* 0x000fe400078f30ff */
[----:B------:R-:W-:Y:S02]  /*1940*/  LEA.HI R5, R5, R0, RZ, 0x6 ;  /* 0x0000000005057211 */ /* 0x000fe400078f30ff */
[----:B------:R-:W-:Y:S02]  /*1950*/  SHF.R.S32.HI R2, RZ, 0x6, R2 ;  /* 0x00000006ff027819 */ /* 0x000fe40000011402 */
[----:B------:R-:W-:Y:S02]  /*1960*/  SHF.R.S32.HI R5, RZ, 0x6, R5 ;  /* 0x00000006ff057819 */ /* 0x000fe40000011405 */
[----:B------:R-:W-:-:S02]  /*1970*/  VIMNMX R2, RZ, R2, !PT ;  /* 0x00000002ff027248 */ /* 0x000fc40007fe0100 */
[----:B------:R-:W-:-:S03]  /*1980*/  VIMNMX R5, R56, R5, PT ;  /* 0x0000000538057248 */ /* 0x000fc60003fe0100 */
[--C-:B------:R-:W-:Y:S02]  /*1990*/  IMAD R2, R2, 0x40, -R11.reuse ;  /* 0x0000004002027824 */ /* 0x100fe400078e0a0b */
[----:B------:R-:W-:-:S03]  /*19a0*/  IMAD R5, R5, 0x40, -R11 ;  /* 0x0000004005057824 */ /* 0x000fc600078e0a0b */
[----:B------:R-:W-:Y:S02]  /*19b0*/  VIMNMX R2, RZ, R2, !PT ;  /* 0x00000002ff027248 */ /* 0x000fe40007fe0100 */
[----:B------:R-:W-:Y:S02]  /*19c0*/  VIMNMX R5, R5, R48, PT ;  /* 0x0000003005057248 */ /* 0x000fe40003fe0100 */
[----:B------:R-:W-:Y:S02]  /*19d0*/  SHF.R.U32.HI R26, RZ, 0x6, R2 ;  /* 0x00000006ff1a7819 */ /* 0x000fe40000011602 */
[----:B------:R-:W-:-:S03]  /*19e0*/  ISETP.GT.AND P0, PT, R5, R2, PT ;  /* 0x000000020500720c */ /* 0x000fc60003f04270 */
[----:B------:R-:W-:-:S10]  /*19f0*/  IMAD.MOV.U32 R49, RZ, RZ, R26 ;  /* 0x000000ffff317224 */ /* 0x000fd400078e001a */
[----:B------:R-:W-:-:S05]  /*1a00*/  @P0 VIADD R0, R5, 0x3f ;  /* 0x0000003f05000836 */ /* 0x000fca0000000000 */
[----:B------:R-:W-:-:S04]  /*1a10*/  @P0 SHF.R.S32.HI R3, RZ, 0x1f, R0 ;  /* 0x0000001fff030819 */ /* 0x000fc80000011400 */
[----:B------:R-:W-:-:S04]  /*1a20*/  @P0 LEA.HI R3, R3, R0, RZ, 0x6 ;  /* 0x0000000003030211 */ /* 0x000fc800078f30ff */
[----:B------:R-:W-:Y:S02]  /*1a30*/  @P0 SHF.R.S32.HI R49, RZ, 0x6, R3 ;  /* 0x00000006ff310819 */ /* 0x000fe40000011403 */
[----:B------:R-:W-:Y:S02]  /*1a40*/  PLOP3.LUT P0, PT, PT, PT, PT, 0x80, 0x0 ;  /* 0x000000000000781c */ /* 0x000fe40003f0f070 */
[----:B------:R-:W-:-:S13]  /*1a50*/  ISETP.GT.AND P1, PT, R49, R26, PT ;  /* 0x0000001a3100720c */ /* 0x000fda0003f24270 */
[----:B------:R-:W-:Y:S05]  /*1a60*/  @!P1 BRA `(.L_x_1222) ;  /* 0x0000005800349947 */ /* 0x000fea0003800000 */
        /* <DEDUP_REMOVED lines=19> */
[----:B-1---5:R-:W-:Y:S05]  /*1ba0*/  CALL.ABS.NOINC R2 ;  /* 0x0000000002007343 */ /* 0x022fea0003c00000 */
.L_x_1224:
[----:B------:R-:W-:Y:S05]  /*1bb0*/  BSYNC B6 ;  /* 0x0000000000067941 */ /* 0x000fea0003800000 */
.L_x_1223:
        /* <DEDUP_REMOVED lines=20> */
.L_x_1226:
[----:B------:R-:W-:Y:S05]  /*1d00*/  BSYNC B6 ;  /* 0x0000000000067941 */ /* 0x000fea0003800000 */
.L_x_1225:
[----:B------:R-:W-:Y:S01]  /*1d10*/  ULDC.64 UR4, c[0x0][0x9f8] ;  /* 0x00027e0000047ab9 */ /* 0x000fe20000000a00 */
[----:B------:R-:W-:Y:S01]  /*1d20*/  IMAD.MOV.U32 R4, RZ, RZ, R207 ;  /* 0x000000ffff047224 */ /* 0x000fe200078e00cf */
[----:B------:R-:W-:Y:S01]  /*1d30*/  ISETP.NE.U32.AND P0, PT, RZ, UR4, PT ;  /* 0x00000004ff007c0c */ /* 0x000fe2000bf05070 */
[----:B------:R-:W0:Y:S08]  /*1d40*/  LDC R0, c[0x0][0x428] ;  /* 0x00010a00ff007b82 */ /* 0x000e300000000800 */
[----:B------:R-:W1:Y:S01]  /*1d50*/  LDC.64 R66, c[0x0][0x2f0] ;  /* 0x0000bc00ff427b82 */ /* 0x000e620000000a00 */
[----:B------:R-:W-:Y:S01]  /*1d60*/  ISETP.NE.AND.EX P0, PT, RZ, UR5, PT, P0 ;  /* 0x00000005ff007c0c */ /* 0x000fe2000bf05300 */
[----:B------:R-:W2:Y:S01]  /*1d70*/  S2R R21, SR_TID.X ;  /* 0x0000000000157919 */ /* 0x000ea20000002100 */
[----:B------:R-:W-:Y:S01]  /*1d80*/  IMAD.IADD R47, R25, 0x1, R24 ;  /* 0x00000001192f7824 */ /* 0x000fe200078e0218 */
[----:B------:R-:W-:Y:S01]  /*1d90*/  ULDC.64 UR6, c[0x0][0xa08] ;  /* 0x0002820000067ab9 */ /* 0x000fe20000000a00 */
[----:B------:R-:W-:-:S03]  /*1da0*/  ULDC.64 UR4, c[0x0][0x2f8] ;  /* 0x0000be0000047ab9 */ /* 0x000fc60000000a00 */
[----:B------:R-:W3:Y:S08]  /*1db0*/  LDC.64 R70, c[0x0][0x3e8] ;  /* 0x0000fa00ff467b82 */ /* 0x000ef00000000a00 */
[----:B------:R-:W4:Y:S08]  /*1dc0*/  @P0 LDC.64 R2, c[0x0][0x9f8] ;  /* 0x00027e00ff020b82 */ /* 0x000f300000000a00 */
[----:B------:R-:W3:Y:S08]  /*1dd0*/  LDC R13, c[0x0][0x3d4] ;  /* 0x0000f500ff0d7b82 */ /* 0x000ef00000000800 */
[----:B------:R-:W3:Y:S01]  /*1de0*/  LDC.64 R74, c[0x0][0x3d8] ;  /* 0x0000f600ff4a7b82 */ /* 0x000ee20000000a00 */
[----:B----4-:R-:W-:-:S05]  /*1df0*/  @P0 IMAD.WIDE R2, R207, 0x4, R2 ;  /* 0x00000004cf020825 */ /* 0x010fca00078e0202 */
[----:B------:R4:W3:Y:S01]  /*1e00*/  @P0 LDG.E R4, desc[UR46][R2.64] ;  /* 0x0000002e02040981 */ /* 0x0008e2000c1e1900 */
[----:B0-----:R-:W-:Y:S01]  /*1e10*/  ISETP.NE.AND P0, PT, R0, 0x1, PT ;  /* 0x000000010000780c */ /* 0x001fe20003f05270 */
[-C--:B-1----:R-:W-:Y:S01]  /*1e20*/  IMAD.WIDE.U32 R60, R18, R66.reuse, R192 ;  /* 0x00000042123c7225 */ /* 0x082fe200078e00c0 */
[----:B------:R-:W-:Y:S02]  /*1e30*/  SHF.R.S32.HI R15, RZ, 0x1f, R47 ;  /* 0x0000001fff0f7819 */ /* 0x000fe4000001142f */
[----:B--2---:R-:W-:Y:S01]  /*1e40*/  SHF.R.U32.HI R28, RZ, 0x7, R21 ;  /* 0x00000007ff1c7819 */ /* 0x004fe20000011615 */
[----:B------:R-:W-:Y:S01]  /*1e50*/  VIADD R100, R192, 0x80 ;  /* 0x00000080c0647836 */ /* 0x000fe20000000000 */
[----:B------:R-:W-:Y:S01]  /*1e60*/  IADD3 R46, P1, R18, R47, RZ ;  /* 0x0000002f122e7210 */ /* 0x000fe20007f3e0ff */
[-C--:B------:R-:W-:Y:S01]  /*1e70*/  IMAD R6, R15, R66.reuse, RZ ;  /* 0x000000420f067224 */ /* 0x080fe200078e02ff */
[----:B------:R-:W-:Y:S01]  /*1e80*/  ISETP.NE.AND P6, PT, R28, 0x1, PT ;  /* 0x000000011c00780c */ /* 0x000fe20003fc5270 */
[----:B----4-:R-:W-:Y:S01]  /*1e90*/  IMAD.WIDE.U32 R2, R47, R66, RZ ;  /* 0x000000422f027225 */ /* 0x010fe200078e00ff */
[----:B------:R-:W-:-:S02]  /*1ea0*/  SHF.L.U64.HI R63, R66, 0x5, R67 ;  /* 0x00000005423f7819 */ /* 0x000fc40000010243 */
[----:B---3--:R-:W-:Y:S01]  /*1eb0*/  SHF.L.U64.HI R68, R70, 0x6, R71 ;  /* 0x0000000646447819 */ /* 0x008fe20000010247 */
[----:B------:R-:W0:Y:S01]  /*1ec0*/  @P0 LDC R5, c[0x0][0x42c] ;  /* 0x00010b00ff050b82 */ /* 0x000e220000000800 */
[----:B------:R-:W-:Y:S01]  /*1ed0*/  IMAD.SHL.U32 R65, R66, 0x40, RZ ;  /* 0x0000004042417824 */ /* 0x000fe200078e00ff */
[----:B------:R-:W-:Y:S01]  /*1ee0*/  SHF.L.U64.HI R72, R74, 0x6, R75 ;  /* 0x000000064a487819 */ /* 0x000fe2000001024b */
[----:B------:R-:W-:Y:S02]  /*1ef0*/  IMAD.SHL.U32 R69, R70, 0x20, RZ ;  /* 0x0000002046457824 */ /* 0x000fe400078e00ff */
[----:B------:R-:W-:Y:S02]  /*1f00*/  IMAD.SHL.U32 R73, R74, 0x20, RZ ;  /* 0x000000204a497824 */ /* 0x000fe400078e00ff */
[----:B------:R-:W-:Y:S01]  /*1f10*/  IMAD.SHL.U32 R76, R13, 0x2, RZ ;  /* 0x000000020d4c7824 */ /* 0x000fe200078e00ff */
[----:B------:R-:W1:Y:S01]  /*1f20*/  @P0 LDC R7, c[0x0][0x430] ;  /* 0x00010c00ff070b82 */ /* 0x000e620000000800 */
[----:B0-----:R-:W-:-:S04]  /*1f30*/  @P0 IMAD.HI.U32 R0, R206, R5, RZ ;  /* 0x00000005ce000227 */ /* 0x001fc800078e00ff */
[----:B------:R-:W-:Y:S01]  /*1f40*/  IMAD.MOV.U32 R5, RZ, RZ, R206 ;  /* 0x000000ffff057224 */ /* 0x000fe200078e00ce */
[----:B-1----:R-:W-:Y:S01]  /*1f50*/  @P0 SHF.R.U32.HI R5, RZ, R7, R0 ;  /* 0x00000007ff050219 */ /* 0x002fe20000011600 */
[----:B------:R-:W-:Y:S01]  /*1f60*/  IMAD R7, R47, R67, R6 ;  /* 0x000000432f077224 */ /* 0x000fe200078e0206 */
[----:B------:R-:W-:Y:S02]  /*1f70*/  ISETP.NE.U32.AND P0, PT, RZ, UR6, PT ;  /* 0x00000006ff007c0c */ /* 0x000fe4000bf05070 */
[----:B------:R-:W-:Y:S02]  /*1f80*/  SHF.R.S32.HI R8, RZ, 0x1f, R5 ;  /* 0x0000001fff087819 */ /* 0x000fe40000011405 */
[----:B------:R-:W-:Y:S02]  /*1f90*/  IADD3 R3, R3, R7, RZ ;  /* 0x0000000703037210 */ /* 0x000fe40007ffe0ff */
[----:B------:R-:W-:Y:S01]  /*1fa0*/  ISETP.NE.AND.EX P0, PT, RZ, UR7, PT, P0 ;  /* 0x00000007ff007c0c */ /* 0x000fe2000bf05300 */
[----:B------:R-:W-:Y:S01]  /*1fb0*/  IMAD R6, R8, UR4, RZ ;  /* 0x0000000408067c24 */ /* 0x000fe2000f8e02ff */
[----:B------:R-:W-:Y:S01]  /*1fc0*/  IADD3.X R47, R19, R15, RZ, P1, !PT ;  /* 0x0000000f132f7210 */ /* 0x000fe20000ffe4ff */
[----:B------:R-:W-:-:S04]  /*1fd0*/  IMAD.WIDE.U32 R2, R5, UR4, R2 ;  /* 0x0000000405027c25 */ /* 0x000fc8000f8e0002 */
[----:B------:R-:W-:Y:S01]  /*1fe0*/  IMAD R7, R5, UR5, R6 ;  /* 0x0000000505077c24 */ /* 0x000fe2000f8e0206 */
[----:B------:R-:W-:Y:S01]  /*1ff0*/  ULDC.64 UR4, c[0x0][0x300] ;  /* 0x0000c00000047ab9 */ /* 0x000fe20000000a00 */
[----:B------:R-:W-:Y:S02]  /*2000*/  IMAD R6, R19, R70, RZ ;  /* 0x0000004613067224 */ /* 0x000fe400078e02ff */
[----:B------:R-:W-:Y:S01]  /*2010*/  IMAD.IADD R3, R3, 0x1, R7 ;  /* 0x0000000103037824 */ /* 0x000fe200078e0207 */
[----:B------:R-:W-:Y:S02]  /*2020*/  SHF.R.S32.HI R0, RZ, 0x1f, R4 ;  /* 0x0000001fff007819 */ /* 0x000fe40000011404 */
[----:B------:R-:W-:Y:S02]  /*2030*/  SEL R25, R4, RZ, !P0 ;  /* 0x000000ff04197207 */ /* 0x000fe40004000000 */
[----:B------:R-:W-:-:S03]  /*2040*/  SEL R10, R0, RZ, !P0 ;  /* 0x000000ff000a7207 */ /* 0x000fc60004000000 */
[----:B------:R-:W-:-:S04]  /*2050*/  IMAD.WIDE.U32 R40, R25, UR4, R2 ;  /* 0x0000000419287c25 */ /* 0x000fc8000f8e0002 */
[----:B------:R-:W-:Y:S01]  /*2060*/  IMAD R0, R10, UR4, RZ ;  /* 0x000000040a007c24 */ /* 0x000fe2000f8e02ff */
[----:B------:R-:W-:-:S03]  /*2070*/  IADD3 R57, P0, R40, R60, RZ ;  /* 0x0000003c28397210 */ /* 0x000fc60007f1e0ff */
[----:B------:R-:W-:Y:S01]  /*2080*/  IMAD R7, R25, UR5, R0 ;  /* 0x0000000519077c24 */ /* 0x000fe2000f8e0200 */
[----:B------:R-:W-:Y:S05]  /*2090*/  @!P6 WARPSYNC.ALL ;  /* 0x000000000000e948 */ /* 0x000fea0003800000 */
[----:B------:R-:W-:Y:S01]  /*20a0*/  ULDC.64 UR4, c[0x0][0x320] ;  /* 0x0000c80000047ab9 */ /* 0x000fe20000000a00 */
[----:B------:R-:W-:Y:S02]  /*20b0*/  IMAD R0, R19, R66, RZ ;  /* 0x0000004213007224 */ /* 0x000fe400078e02ff */
[----:B------:R-:W-:Y:S02]  /*20c0*/  IMAD R2, R8, UR4, RZ ;  /* 0x0000000408027c24 */ /* 0x000fe4000f8e02ff */
[----:B------:R-:W-:-:S02]  /*20d0*/  IMAD R3, R18, R67, R0 ;  /* 0x0000004312037224 */ /* 0x000fc400078e0200 */
[----:B------:R-:W-:Y:S02]  /*20e0*/  IMAD R9, R5, UR5, R2 ;  /* 0x0000000505097c24 */ /* 0x000fe4000f8e0202 */
[----:B------:R-:W-:Y:S02]  /*20f0*/  IMAD.IADD R0, R41, 0x1, R7 ;  /* 0x0000000129007824 */ /* 0x000fe400078e0207 */
[----:B------:R-:W-:Y:S01]  /*2100*/  IMAD.WIDE.U32 R4, R5, UR4, R192 ;  /* 0x0000000405047c25 */ /* 0x000fe2000f8e00c0 */
[----:B------:R-:W-:Y:S02]  /*2110*/  ULDC.64 UR4, c[0x0][0x328] ;  /* 0x0000ca0000047ab9 */ /* 0x000fe40000000a00 */
[----:B------:R-:W-:Y:S01]  /*2120*/  IADD3.X R60, R0, R61, R3, P0, !PT ;  /* 0x0000003d003c7210 */ /* 0x000fe200007fe403 */
[----:B------:R-:W-:Y:S01]  /*2130*/  IMAD.IADD R5, R5, 0x1, R9 ;  /* 0x0000000105057824 */ /* 0x000fe200078e0209 */
[----:B------:R-:W-:Y:S01]  /*2140*/  @!P6 BAR.SYNC.DEFER_BLOCKING 0x9, 0x100 ;  /* 0x024400000000eb1d */ /* 0x000fe20000010000 */
[----:B------:R-:W-:Y:S01]  /*2150*/  IMAD.WIDE.U32 R2, R18, R70, R22 ;  /* 0x0000004612027225 */ /* 0x000fe200078e0016 */
[----:B------:R-:W-:-:S02]  /*2160*/  ISETP.GE.AND P0, PT, R192, R13, PT ;  /* 0x0000000dc000720c */ /* 0x000fc40003f06270 */
[----:B------:R-:W-:Y:S01]  /*2170*/  SHF.L.U64.HI R61, R66, 0x6, R67 ;  /* 0x00000006423d7819 */ /* 0x000fe20000010243 */
[----:B------:R-:W-:Y:S01]  /*2180*/  IMAD R9, R18, R71, R6 ;  /* 0x0000004712097224 */ /* 0x000fe200078e0206 */
[----:B------:R-:W-:Y:S01]  /*2190*/  SHF.L.U64.HI R67, R70, 0x5, R71 ;  /* 0x0000000546437819 */ /* 0x000fe20000010247 */
[----:B------:R-:W-:Y:S02]  /*21a0*/  IMAD R8, R10, UR4, RZ ;  /* 0x000000040a087c24 */ /* 0x000fe4000f8e02ff */
[----:B------:R-:W-:Y:S01]  /*21b0*/  IMAD.IADD R21, R3, 0x1, R9 ;  /* 0x0000000103157824 */ /* 0x000fe200078e0209 */
[----:B------:R-:W-:Y:S01]  /*21c0*/  SEL R3, R13, RZ, P0 ;  /* 0x000000ff0d037207 */ /* 0x000fe20000000000 */
[----:B------:R-:W-:Y:S02]  /*21d0*/  IMAD R83, R25, UR5, R8 ;  /* 0x0000000519537c24 */ /* 0x000fe4000f8e0208 */
[----:B------:R-:W-:-:S04]  /*21e0*/  IMAD.WIDE.U32 R6, R18, R70, R192 ;  /* 0x0000004612067225 */ /* 0x000fc800078e00c0 */
[----:B------:R-:W-:Y:S02]  /*21f0*/  IMAD.IADD R8, R192, 0x1, R3 ;  /* 0x00000001c0087824 */ /* 0x000fe400078e0203 */
[----:B------:R-:W-:Y:S02]  /*2200*/  IMAD.IADD R7, R9, 0x1, R7 ;  /* 0x0000000109077824 */ /* 0x000fe400078e0207 */
[----:B------:R-:W-:Y:S01]  /*2210*/  IMAD.WIDE.U32 R24, R25, UR4, R4 ;  /* 0x0000000419187c25 */ /* 0x000fe2000f8e0004 */
[----:B------:R-:W-:Y:S01]  /*2220*/  SHF.R.S32.HI R9, RZ, 0x1f, R8 ;  /* 0x0000001fff097819 */ /* 0x000fe20000011408 */
[----:B------:R-:W-:Y:S02]  /*2230*/  ULDC UR4, c[0x0][0x2e4] ;  /* 0x0000b90000047ab9 */ /* 0x000fe40000000800 */
[----:B------:R-:W-:Y:S01]  /*2240*/  IMAD R4, R19, R74, RZ ;  /* 0x0000004a13047224 */ /* 0x000fe200078e02ff */
[CC--:B------:R-:W-:Y:S01]  /*2250*/  LEA.HI R10, R9.reuse, R8.reuse, RZ, 0x7 ;  /* 0x00000008090a7211 */ /* 0x0c0fe200078f38ff */
[----:B------:R-:W-:Y:S01]  /*2260*/  IMAD.MOV.U32 R20, RZ, RZ, R2 ;  /* 0x000000ffff147224 */ /* 0x000fe200078e0002 */
[----:B------:R-:W-:Y:S01]  /*2270*/  LEA.HI R8, R9, R8, RZ, 0x4 ;  /* 0x0000000809087211 */ /* 0x000fe200078f20ff */
[----:B------:R-:W-:Y:S01]  /*2280*/  IMAD.WIDE.U32 R2, R18, R74, R22 ;  /* 0x0000004a12027225 */ /* 0x000fe200078e0016 */
[----:B------:R-:W-:-:S02]  /*2290*/  ISETP.GE.AND P1, PT, R192, UR4, PT ;  /* 0x00000004c0007c0c */ /* 0x000fc4000bf26270 */
[----:B------:R-:W-:Y:S01]  /*22a0*/  LOP3.LUT R9, R208, 0x70, R8, 0xf8, !PT ;  /* 0x00000070d0097812 */ /* 0x000fe200078ef808 */
[----:B------:R-:W-:Y:S01]  /*22b0*/  IMAD R11, R18, R75, R4 ;  /* 0x0000004b120b7224 */ /* 0x000fe200078e0204 */
[----:B------:R-:W-:Y:S01]  /*22c0*/  LOP3.LUT R77, R8, 0xfffffff0, RZ, 0xc0, !PT ;  /* 0xfffffff0084d7812 */ /* 0x000fe200078ec0ff */
[----:B------:R-:W-:Y:S01]  /*22d0*/  IMAD.WIDE.U32 R4, R18, R74, R192 ;  /* 0x0000004a12047225 */ /* 0x000fe200078e00c0 */
[----:B------:R-:W-:Y:S02]  /*22e0*/  LOP3.LUT R9, R9, R210, RZ, 0x3c, !PT ;  /* 0x000000d209097212 */ /* 0x000fe400078e3cff */
[----:B------:R-:W-:Y:S01]  /*22f0*/  ISETP.GE.AND P2, PT, R100, UR4, PT ;  /* 0x0000000464007c0c */ /* 0x000fe2000bf46270 */
[----:B------:R-:W-:Y:S01]  /*2300*/  IMAD.IADD R43, R3, 0x1, R11 ;  /* 0x00000001032b7824 */ /* 0x000fe200078e020b */
[--C-:B------:R-:W-:Y:S01]  /*2310*/  LOP3.LUT R3, R209, 0x70, R8.reuse, 0xf8, !PT ;  /* 0x00000070d1037812 */ /* 0x100fe200078ef808 */
[----:B------:R-:W-:Y:S01]  /*2320*/  IMAD.SHL.U32 R10, R10, 0x40, RZ ;  /* 0x000000400a0a7824 */ /* 0x000fe200078e00ff */
[----:B------:R-:W-:Y:S01]  /*2330*/  SHF.R.S32.HI R79, RZ, 0x4, R8 ;  /* 0x00000004ff4f7819 */ /* 0x000fe20000011408 */
[----:B------:R-:W-:Y:S01]  /*2340*/  IMAD.IADD R5, R11, 0x1, R5 ;  /* 0x000000010b057824 */ /* 0x000fe200078e0205 */
[----:B-----5:R-:W-:Y:S01]  /*2350*/  SHF.R.S32.HI R11, RZ, 0x1f, R27 ;  /* 0x0000001fff0b7819 */ /* 0x020fe2000001141b */
[----:B------:R-:W-:Y:S01]  /*2360*/  IMAD.MOV.U32 R42, RZ, RZ, R2 ;  /* 0x000000ffff2a7224 */ /* 0x000fe200078e0002 */
[----:B------:R-:W-:Y:S01]  /*2370*/  LOP3.LUT R10, R10, 0xffffe000, RZ, 0xc0, !PT ;  /* 0xffffe0000a0a7812 */ /* 0x000fe200078ec0ff */
[----:B------:R-:W-:Y:S01]  /*2380*/  IMAD.WIDE.U32 R20, R27, R70, R20 ;  /* 0x000000461b147225 */ /* 0x000fe200078e0014 */
[----:B------:R-:W-:-:S02]  /*2390*/  LOP3.LUT R3, R3, R212, RZ, 0x3c, !PT ;  /* 0x000000d403037212 */ /* 0x000fc400078e3cff */
[----:B------:R-:W-:Y:S01]  /*23a0*/  IADD3 R64, R9, R10, R211 ;  /* 0x0000000a09407210 */ /* 0x000fe20007ffe0d3 */
[----:B------:R-:W-:Y:S01]  /*23b0*/  IMAD R2, R11, R70, RZ ;  /* 0x000000460b027224 */ /* 0x000fe200078e02ff */
[----:B------:R-:W-:Y:S01]  /*23c0*/  IADD3 R62, R3, R10, R213 ;  /* 0x0000000a033e7210 */ /* 0x000fe20007ffe0d5 */
[----:B------:R-:W-:Y:S01]  /*23d0*/  IMAD R10, R11, R74, RZ ;  /* 0x0000004a0b0a7224 */ /* 0x000fe200078e02ff */
[----:B------:R-:W-:Y:S01]  /*23e0*/  SHF.R.S32.HI R81, RZ, 0x1f, R77 ;  /* 0x0000001fff517819 */ /* 0x000fe2000001144d */
[C---:B------:R-:W-:Y:S01]  /*23f0*/  IMAD R9, R27.reuse, R71, R2 ;  /* 0x000000471b097224 */ /* 0x040fe200078e0202 */
[----:B------:R-:W-:Y:S01]  /*2400*/  SHF.L.U64.HI R71, R74, 0x5, R75 ;  /* 0x000000054a477819 */ /* 0x000fe2000001024b */
[----:B------:R-:W-:-:S04]  /*2410*/  IMAD.WIDE.U32 R2, R27, R70, R6 ;  /* 0x000000461b027225 */ /* 0x000fc800078e0006 */
[C---:B------:R-:W-:Y:S02]  /*2420*/  IMAD R7, R27.reuse, R75, R10 ;  /* 0x0000004b1b077224 */ /* 0x040fe400078e020a */
[----:B------:R-:W-:-:S04]  /*2430*/  IMAD.WIDE.U32 R42, R27, R74, R42 ;  /* 0x0000004a1b2a7225 */ /* 0x000fc800078e002a */
[----:B------:R-:W-:-:S04]  /*2440*/  IMAD.WIDE.U32 R44, R27, R74, R4 ;  /* 0x0000004a1b2c7225 */ /* 0x000fc800078e0004 */
[----:B------:R-:W-:Y:S02]  /*2450*/  IMAD.SHL.U32 R66, R66, 0x20, RZ ;  /* 0x0000002042427824 */ /* 0x000fe400078e00ff */
[----:B------:R-:W-:Y:S02]  /*2460*/  IMAD.SHL.U32 R70, R70, 0x40, RZ ;  /* 0x0000004046467824 */ /* 0x000fe400078e00ff */
[----:B------:R-:W-:Y:S02]  /*2470*/  IMAD.SHL.U32 R74, R74, 0x40, RZ ;  /* 0x000000404a4a7824 */ /* 0x000fe400078e00ff */
[----:B------:R-:W-:Y:S02]  /*2480*/  VIADD R75, R28, 0x8 ;  /* 0x000000081c4b7836 */ /* 0x000fe40000000000 */
[----:B------:R-:W-:Y:S02]  /*2490*/  IMAD.IADD R78, R21, 0x1, R9 ;  /* 0x00000001154e7824 */ /* 0x000fe400078e0209 */
[----:B------:R-:W-:-:S02]  /*24a0*/  IMAD.IADD R80, R9, 0x1, R3 ;  /* 0x0000000109507824 */ /* 0x000fc400078e0203 */
[----:B------:R-:W-:Y:S02]  /*24b0*/  IMAD.IADD R82, R43, 0x1, R7 ;  /* 0x000000012b527824 */ /* 0x000fe400078e0207 */
[----:B------:R-:W-:Y:S02]  /*24c0*/  IMAD.IADD R84, R7, 0x1, R45 ;  /* 0x0000000107547824 */ /* 0x000fe400078e022d */
[----:B------:R-:W-:-:S07]  /*24d0*/  IMAD.IADD R83, R25, 0x1, R83 ;  /* 0x0000000119537824 */ /* 0x000fce00078e0253 */
.L_x_1274:
[----:B------:R-:W0:Y:S01]  /*24e0*/  LDC.64 R50, c[0x0][0x2d8] ;  /* 0x0000b600ff327b82 */ /* 0x000e220000000a00 */
[----:B------:R-:W-:Y:S01]  /*24f0*/  VIADD R49, R49, 0xffffffff ;  /* 0xffffffff31317836 */ /* 0x000fe20000000000 */
[----:B------:R-:W-:Y:S05]  /*2500*/  YIELD ;  /* 0x0000000000007946 */ /* 0x000fea0003800000 */
[----:B--23--:R-:W-:Y:S01]  /*2510*/  SHF.R.S32.HI R11, RZ, 0x1f, R49 ;  /* 0x0000001fff0b7819 */ /* 0x00cfe20000011431 */
[----:B------:R-:W1:Y:S01]  /*2520*/  LDC R37, c[0x0][0x3d4] ;  /* 0x0000f500ff257b82 */ /* 0x000e620000000800 */
[-C--:B------:R-:W-:Y:S01]  /*2530*/  IMAD R4, R61, R49.reuse, RZ ;  /* 0x000000313d047224 */ /* 0x080fe200078e02ff */
[----:B------:R-:W-:Y:S01]  /*2540*/  BSSY B0, `(.L_x_1227) ;  /* 0x000048b000007945 */ /* 0x000fe20003800000 */
[----:B------:R-:W-:-:S04]  /*2550*/  IMAD.WIDE.U32 R54, R65, R49, RZ ;  /* 0x0000003141367225 */ /* 0x000fc800078e00ff */
[----:B------:R-:W-:Y:S01]  /*2560*/  IMAD R5, R11, R65, R4 ;  /* 0x000000410b057224 */ /* 0x000fe200078e0204 */
[----:B------:R-:W-:-:S03]  /*2570*/  IADD3 R13, P3, P4, R57, R54, R66 ;  /* 0x00000036390d7210 */ /* 0x000fc60007c7e042 */
[----:B------:R-:W-:Y:S02]  /*2580*/  IMAD.IADD R59, R55, 0x1, R5 ;  /* 0x00000001373b7824 */ /* 0x000fe400078e0205 */
[----:B------:R-:W-:-:S03]  /*2590*/  IMAD R5, R17, 0x4000, R215 ;  /* 0x0000400011057824 */ /* 0x000fc600078e02d7 */
[----:B------:R-:W-:Y:S01]  /*25a0*/  IADD3.X R4, R60, R59, R63, P3, P4 ;  /* 0x0000003b3c047210 */ /* 0x000fe20001fe843f */
[----:B------:R-:W-:Y:S01]  /*25b0*/  IMAD.IADD R86, R16, 0x1, R5 ;  /* 0x0000000110567824 */ /* 0x000fe200078e0205 */
[-C--:B0-----:R-:W-:Y:S02]  /*25c0*/  IADD3 R14, P4, P5, R54, R50.reuse, R57 ;  /* 0x00000032360e7210 */ /* 0x081fe40007d9e039 */
[----:B------:R-:W-:Y:S02]  /*25d0*/  IADD3 R12, P3, R13, R50, RZ ;  /* 0x000000320d0c7210 */ /* 0x000fe40007f7e0ff */
[----:B------:R-:W-:Y:S02]  /*25e0*/  IADD3.X R15, R59, R51, R60, P4, P5 ;  /* 0x000000333b0f7210 */ /* 0x000fe400027ea43c */
[----:B-1----:R-:W-:Y:S01]  /*25f0*/  ISETP.GE.AND P4, PT, R37, 0x1, PT ;  /* 0x000000012500780c */ /* 0x002fe20003f86270 */
[----:B------:R-:W-:Y:S01]  /*2600*/  IMAD.X R13, R4, 0x1, R51, P3 ;  /* 0x00000001040d7824 */ /* 0x000fe200018e0633 */
[----:B------:R-:W-:-:S04]  /*2610*/  ISETP.GT.AND P5, PT, R49, R26, PT ;  /* 0x0000001a3100720c */ /* 0x000fc80003fa4270 */
[----:B------:R-:W-:-:S07]  /*2620*/  P2R R101, PR, RZ, 0x20 ;  /* 0x00000020ff657803 */ /* 0x000fce0000000000 */
[----:B----4-:R-:W-:Y:S05]  /*2630*/  @!P4 BRA `(.L_x_1228) ;  /* 0x000000440084c947 */ /* 0x010fea0003800000 */
[----:B------:R-:W-:Y:S01]  /*2640*/  ULDC.U8 UR4, c[0x0][0x3f0] ;  /* 0x0000fc0000047ab9 */ /* 0x000fe20000000000 */
[-C--:B------:R-:W-:Y:S01]  /*2650*/  IMAD R5, R72, R49.reuse, RZ ;  /* 0x0000003148057224 */ /* 0x080fe200078e02ff */
[----:B------:R-:W-:Y:S01]  /*2660*/  ISETP.NE.AND P3, PT, RZ, UR4, PT ;  /* 0x00000004ff007c0c */ /* 0x000fe2000bf65270 */
[-C--:B------:R-:W-:Y:S02]  /*2670*/  IMAD R7, R68, R49.reuse, RZ ;  /* 0x0000003144077224 */ /* 0x080fe400078e02ff */
[C---:B------:R-:W-:Y:S02]  /*2680*/  IMAD R9, R11.reuse, R74, R5 ;  /* 0x0000004a0b097224 */ /* 0x040fe400078e0205 */
[----:B------:R-:W-:Y:S02]  /*2690*/  IMAD R11, R11, R70, R7 ;  /* 0x000000460b0b7224 */ /* 0x000fe400078e0207 */
[----:B------:R-:W-:Y:S02]  /*26a0*/  IMAD R87, R49, -0x40, R48 ;  /* 0xffffffc031577824 */ /* 0x000fe400078e0230 */
[----:B------:R-:W-:-:S03]  /*26b0*/  IMAD.WIDE.U32 R6, R74, R49, RZ ;  /* 0x000000314a067225 */ /* 0x000fc600078e00ff */
[----:B------:R-:W-:Y:S01]  /*26c0*/  VIMNMX R87, R87, 0x40, PT ;  /* 0x0000004057577848 */ /* 0x000fe20003fe0100 */
        /* <DEDUP_REMOVED lines=28> */
.L_x_1231:
[----:B------:R-:W-:Y:S05]  /*2890*/  BSYNC B1 ;  /* 0x0000000000017941 */ /* 0x000fea0003800000 */
.L_x_1230:
[----:B------:R-:W-:Y:S01]  /*28a0*/  ISETP.GE.AND P5, PT, R195, R87, PT ;  /* 0x00000057c300720c */ /* 0x000fe20003fa6270 */
[----:B------:R-:W-:Y:S01]  /*28b0*/  BSSY B1, `(.L_x_1232) ;  /* 0x000001b000017945 */ /* 0x000fe20003800000 */
[----:B------:R-:W-:Y:S02]  /*28c0*/  CS2R R30, SRZ ;  /* 0x00000000001e7805 */ /* 0x000fe4000001ff00 */
[----:B0-----:R-:W-:Y:S01]  /*28d0*/  CS2R R10, SRZ ;  /* 0x00000000000a7805 */ /* 0x001fe2000001ff00 */
[----:B-----5:R-:W-:Y:S01]  /*28e0*/  IMAD.MOV.U32 R36, RZ, RZ, R32 ;  /* 0x000000ffff247224 */ /* 0x020fe200078e0020 */
[----:B------:R-:W-:Y:S01]  /*28f0*/  CS2R R28, SRZ ;  /* 0x00000000001c7805 */ /* 0x000fe2000001ff00 */
[----:B------:R-:W-:-:S06]  /*2900*/  IMAD.MOV.U32 R99, RZ, RZ, R58 ;  /* 0x000000ffff637224 */ /* 0x000fcc00078e003a */
[----:B------:R-:W-:Y:S05]  /*2910*/  @P5 BRA `(.L_x_1233) ;  /* 0x0000000000505947 */ /* 0x000fea0003800000 */
        /* <DEDUP_REMOVED lines=20> */
.L_x_1233:
[----:B------:R-:W-:Y:S05]  /*2a60*/  BSYNC B1 ;  /* 0x0000000000017941 */ /* 0x000fea0003800000 */
.L_x_1232:
[----:B------:R-:W-:Y:S01]  /*2a70*/  UISETP.NE.AND UP0, UPT, UR45, 0x3, UPT ;  /* 0x000000032d00788c */ /* 0x000fe2000bf05270 */
[----:B------:R-:W-:Y:S02]  /*2a80*/  IMAD.MOV.U32 R54, RZ, RZ, R34 ;  /* 0x000000ffff367224 */ /* 0x000fe400078e0022 */
[----:B------:R-:W-:Y:S02]  /*2a90*/  IMAD.MOV.U32 R96, RZ, RZ, R38 ;  /* 0x000000ffff607224 */ /* 0x000fe400078e0026 */
[----:B-----5:R-:W-:Y:S01]  /*2aa0*/  IMAD.MOV.U32 R50, RZ, RZ, R8 ;  /* 0x000000ffff327224 */ /* 0x020fe200078e0008 */
[----:B------:R-:W-:Y:S01]  /*2ab0*/  PLOP3.LUT P3, PT, PT, PT, UP0, 0x80, 0x0 ;  /* 0x000000000000781c */ /* 0x000fe20003f6f008 */
[----:B------:R-:W-:Y:S02]  /*2ac0*/  IMAD.MOV.U32 R52, RZ, RZ, R30 ;  /* 0x000000ffff347224 */ /* 0x000fe400078e001e */
[----:B------:R-:W-:Y:S02]  /*2ad0*/  IMAD.MOV.U32 R51, RZ, RZ, R10 ;  /* 0x000000ffff337224 */ /* 0x000fe400078e000a */
[----:B------:R-:W-:-:S08]  /*2ae0*/  IMAD.MOV.U32 R53, RZ, RZ, R28 ;  /* 0x000000ffff357224 */ /* 0x000fd000078e001c */
[----:B------:R-:W-:Y:S05]  /*2af0*/  @!P3 BRA `(.L_x_1234) ;  /* 0x000000000004b947 */ /* 0x000fea0003800000 */
[----:B------:R-:W-:Y:S01]  /*2b00*/  BPT.TRAP 0x1 ;  /* 0x000000040000795c */ /* 0x000fe20000300000 */
.L_x_1234:
[----:B------:R-:W-:Y:S01]  /*2b10*/  LEA R85, R17, R16, 0x3 ;  /* 0x0000001011557211 */ /* 0x000fe200078e18ff */
[----:B------:R-:W-:Y:S01]  /*2b20*/  BSSY B1, `(.L_x_1235) ;  /* 0x0000004000017945 */ /* 0x000fe20003800000 */
[----:B------:R-:W-:-:S04]  /*2b30*/  SHF.L.U32 R88, R201, 0x1f, RZ ;  /* 0x0000001fc9587819 */ /* 0x000fc800000006ff */
[----:B------:R-:W1:Y:S02]  /*2b40*/  SYNCS.PHASECHK.TRANS64.TRYWAIT P6, [R85+URZ+0x28490], R88 ;  /* 0x02849058550075a7 */ /* 0x000e6400080c017f */
[----:B-1----:R-:W-:Y:S05]  /*2b50*/  @!P6 BRA `(.L_x_1236) ;  /* 0x0000022400f8e947 */ /* 0x002fea0003800000 */
.L_x_1602:
[----:B------:R-:W-:Y:S05]  /*2b60*/  BSYNC B1 ;  /* 0x0000000000017941 */ /* 0x000fea0003800000 */
.L_x_1235:
[----:B------:R-:W-:Y:S04]  /*2b70*/  BSSY B1, `(.L_x_1237) ;  /* 0x00000ea000017945 */ /* 0x000fe80003800000 */
[----:B------:R-:W-:Y:S05]  /*2b80*/  @P4 BRA `(.L_x_1238) ;  /* 0x0000000c00a04947 */ /* 0x000fea0003800000 */
[----:B------:R-:W-:Y:S04]  /*2b90*/  BSSY B2, `(.L_x_1239) ;  /* 0x0000074000027945 */ /* 0x000fe80003800000 */
[----:B------:R-:W-:Y:S05]  /*2ba0*/  @P1 BRA `(.L_x_1240) ;  /* 0x0000000400c81947 */ /* 0x000fea0003800000 */
[----:B0-----:R0:W2:Y:S01]  /*2bb0*/  LDS.128 R4, [R86+0x20000] ;  /* 0x0200000056047984 */ /* 0x0010a20000000c00 */
[----:B------:R-:W-:Y:S01]  /*2bc0*/  ISETP.GE.AND P4, PT, R22, R37, PT ;  /* 0x000000251600720c */ /* 0x000fe20003f86270 */
[----:B------:R-:W-:-:S12]  /*2bd0*/  BSSY B3, `(.L_x_1241) ;  /* 0x000006e000037945 */ /* 0x000fd80003800000 */
[----:B0-----:R-:W-:Y:S05]  /*2be0*/  @P4 BRA `(.L_x_1242) ;  /* 0x0000000400b04947 */ /* 0x001fea0003800000 */
[----:B------:R-:W-:Y:S01]  /*2bf0*/  SHF.R.U32.HI R93, RZ, 0x10, R59 ;  /* 0x00000010ff5d7819 */ /* 0x000fe2000001163b */
[----:B--2---:R-:W-:Y:S01]  /*2c00*/  IMAD.MOV.U32 R55, RZ, RZ, R7 ;  /* 0x000000ffff377224 */ /* 0x004fe200078e0007 */
[--C-:B------:R-:W-:Y:S02]  /*2c10*/  SHF.R.U32.HI R92, RZ, 0x8, R59.reuse ;  /* 0x00000008ff5c7819 */ /* 0x100fe4000001163b */
[----:B------:R-:W-:Y:S02]  /*2c20*/  LOP3.LUT R38, R59, 0xff, RZ, 0xc0, !PT ;  /* 0x000000ff3b267812 */ /* 0x000fe400078ec0ff */
[----:B------:R-:W-:Y:S02]  /*2c30*/  SHF.R.U32.HI R91, RZ, 0x18, R59 ;  /* 0x00000018ff5b7819 */ /* 0x000fe4000001163b */
[----:B------:R-:W-:Y:S02]  /*2c40*/  SHF.R.U32.HI R89, RZ, 0x8, R39 ;  /* 0x00000008ff597819 */ /* 0x000fe40000011627 */
[----:B------:R-:W-:-:S02]  /*2c50*/  LOP3.LUT R58, R39, 0xff, RZ, 0xc0, !PT ;  /* 0x000000ff273a7812 */ /* 0x000fc400078ec0ff */
[--C-:B------:R-:W-:Y:S02]  /*2c60*/  SHF.R.U32.HI R59, RZ, 0x18, R39.reuse ;  /* 0x00000018ff3b7819 */ /* 0x100fe40000011627 */
[----:B------:R-:W-:Y:S01]  /*2c70*/  SHF.R.U32.HI R90, RZ, 0x10, R39 ;  /* 0x00000010ff5a7819 */ /* 0x000fe20000011627 */
[----:B------:R-:W-:Y:S01]  /*2c80*/  IMAD.MOV.U32 R39, RZ, RZ, R6 ;  /* 0x000000ffff277224 */ /* 0x000fe200078e0006 */
[----:B------:R-:W-:Y:S01]  /*2c90*/  PRMT R59, R59, 0x654, R58 ;  /* 0x000006543b3b7816 */ /* 0x000fe2000000003a */
[----:B------:R-:W-:Y:S01]  /*2ca0*/  IMAD.SHL.U32 R58, R89, 0x100, RZ ;  /* 0x00000100593a7824 */ /* 0x000fe200078e00ff */
[----:B------:R-:W-:Y:S01]  /*2cb0*/  PRMT R7, R91, 0x654, R38 ;  /* 0x000006545b077816 */ /* 0x000fe20000000026 */
[----:B------:R-:W-:-:S03]  /*2cc0*/  IMAD.SHL.U32 R6, R92, 0x100, RZ ;  /* 0x000001005c067824 */ /* 0x000fc600078e00ff */
[----:B------:R-:W-:Y:S01]  /*2cd0*/  LOP3.LUT R91, R59, 0xff00, R58, 0xf8, !PT ;  /* 0x0000ff003b5b7812 */ /* 0x000fe200078ef83a */
[----:B------:R-:W-:Y:S01]  /*2ce0*/  IMAD.U32 R58, R90, 0x10000, RZ ;  /* 0x000100005a3a7824 */ /* 0x000fe200078e00ff */
[----:B------:R-:W-:Y:S01]  /*2cf0*/  LOP3.LUT R38, R7, 0xff00, R6, 0xf8, !PT ;  /* 0x0000ff0007267812 */ /* 0x000fe200078ef806 */
[----:B------:R-:W-:Y:S01]  /*2d00*/  IMAD.U32 R7, R93, 0x10000, RZ ;  /* 0x000100005d077824 */ /* 0x000fe200078e00ff */
[----:B------:R-:W-:Y:S02]  /*2d10*/  F2FP.F16.E4M3.UNPACK_B R59, R96.H1 ;  /* 0x00000060ff3b723e */ /* 0x000fe400030006ff */
[-C--:B------:R-:W-:Y:S02]  /*2d20*/  F2FP.F16.E4M3.UNPACK_B R6, R5.reuse ;  /* 0x00000005ff06723e */ /* 0x080fe400020006ff */
[----:B------:R-:W-:Y:S01]  /*2d30*/  F2FP.F16.E4M3.UNPACK_B R5, R5.H1 ;  /* 0x00000005ff05723e */ /* 0x000fe200030006ff */
[--C-:B------:R-:W-:Y:S01]  /*2d40*/  HADD2.F32 R90, -RZ, R59.reuse.H0_H0 ;  /* 0x2000003bff5a7230 */ /* 0x100fe20000004100 */
[----:B------:R-:W-:Y:S01]  /*2d50*/  LOP3.LUT R92, R91, 0xff0000, R58, 0xf8, !PT ;  /* 0x00ff00005b5c7812 */ /* 0x000fe200078ef83a */
[----:B------:R-:W-:Y:S01]  /*2d60*/  HADD2.F32 R91, -RZ, R59.H1_H1 ;  /* 0x3000003bff5b7230 */ /* 0x000fe20000004100 */
[----:B------:R-:W-:Y:S01]  /*2d70*/  LOP3.LUT R89, R38, 0xff0000, R7, 0xf8, !PT ;  /* 0x00ff000026597812 */ /* 0x000fe200078ef807 */
[----:B------:R-:W-:Y:S01]  /*2d80*/  HADD2.F32 R7, -RZ, R6.H1_H1 ;  /* 0x30000006ff077230 */ /* 0x000fe20000004100 */
[----:B------:R-:W-:Y:S01]  /*2d90*/  F2FP.F16.E4M3.UNPACK_B R58, R99.H1 ;  /* 0x00000063ff3a723e */ /* 0x000fe200030006ff */
[----:B------:R-:W-:-:S02]  /*2da0*/  HADD2.F32 R38, -RZ, R5.H1_H1 ;  /* 0x30000005ff267230 */ /* 0x000fc40000004100 */
[----:B------:R-:W-:Y:S02]  /*2db0*/  HADD2.F32 R6, -RZ, R6.H0_H0 ;  /* 0x20000006ff067230 */ /* 0x000fe40000004100 */
[-C--:B------:R-:W-:Y:S01]  /*2dc0*/  FMUL.FTZ R93, R7, R90.reuse ;  /* 0x0000005a075d7220 */ /* 0x080fe20000410000 */
[--C-:B------:R-:W-:Y:S02]  /*2dd0*/  HADD2.F32 R59, -RZ, R58.reuse.H0_H0 ;  /* 0x2000003aff3b7230 */ /* 0x100fe40000004100 */
[----:B------:R-:W-:Y:S01]  /*2de0*/  FMUL.FTZ R94, R38, R91 ;  /* 0x0000005b265e7220 */ /* 0x000fe20000410000 */
[----:B------:R-:W-:Y:S02]  /*2df0*/  HADD2.F32 R5, -RZ, R5.H0_H0 ;  /* 0x20000005ff057230 */ /* 0x000fe40000004100 */
[C---:B------:R-:W-:Y:S01]  /*2e00*/  FMUL.FTZ R90, R6.reuse, R90 ;  /* 0x0000005a065a7220 */ /* 0x040fe20000410000 */
[----:B------:R-:W-:Y:S02]  /*2e10*/  HADD2.F32 R58, -RZ, R58.H1_H1 ;  /* 0x3000003aff3a7230 */ /* 0x000fe40000004100 */
[----:B------:R-:W-:Y:S01]  /*2e20*/  FFMA.FTZ R95, R6, R59, -R93 ;  /* 0x0000003b065f7223 */ /* 0x000fe2000001085d */
[----:B------:R-:W-:Y:S01]  /*2e30*/  F2FP.F16.E4M3.UNPACK_B R6, R96 ;  /* 0x00000060ff06723e */ /* 0x000fe200020006ff */
[----:B------:R-:W-:Y:S01]  /*2e40*/  FMUL.FTZ R91, R5, R91 ;  /* 0x0000005b055b7220 */ /* 0x000fe20000410000 */
[----:B------:R-:W-:Y:S01]  /*2e50*/  FFMA.FTZ R96, R7, R59, R90 ;  /* 0x0000003b07607223 */ /* 0x000fe2000001005a */
[----:B------:R-:W-:Y:S01]  /*2e60*/  FFMA.FTZ R97, R5, R58, -R94 ;  /* 0x0000003a05617223 */ /* 0x000fe2000001085e */
[----:B------:R-:W-:Y:S01]  /*2e70*/  F2FP.F16.E4M3.UNPACK_B R5, R4.H1 ;  /* 0x00000004ff05723e */ /* 0x000fe200030006ff */
[----:B------:R-:W-:Y:S01]  /*2e80*/  FFMA.FTZ R98, R38, R58, R91 ;  /* 0x0000003a26627223 */ /* 0x000fe2000001005b */
[----:B------:R-:W-:Y:S01]  /*2e90*/  F2FP.F16.E4M3.UNPACK_B R4, R4 ;  /* 0x00000004ff04723e */ /* 0x000fe200020006ff */
[--C-:B------:R-:W-:Y:S01]  /*2ea0*/  HADD2.F32 R90, -RZ, R6.reuse.H1_H1 ;  /* 0x30000006ff5a7230 */ /* 0x100fe20000004100 */
[----:B------:R-:W-:Y:S01]  /*2eb0*/  F2FP.F16.E4M3.UNPACK_B R38, R99 ;  /* 0x00000063ff26723e */ /* 0x000fe200020006ff */
[----:B------:R-:W-:Y:S01]  /*2ec0*/  HADD2.F32 R59, -RZ, R6.H0_H0 ;  /* 0x20000006ff3b7230 */ /* 0x000fe20000004100 */
[----:B------:R-:W-:Y:S01]  /*2ed0*/  F2FP.SATFINITE.E4M3.F32.PACK_AB_MERGE_C R102, R98, R97, RZ ;  /* 0x000000616266723e */ /* 0x000fe200048070ff */
[----:B------:R-:W-:-:S02]  /*2ee0*/  HADD2.F32 R6, -RZ, R5.H0_H0 ;  /* 0x20000005ff067230 */ /* 0x000fc40000004100 */
[----:B------:R-:W-:Y:S02]  /*2ef0*/  HADD2.F32 R7, -RZ, R5.H1_H1 ;  /* 0x30000005ff077230 */ /* 0x000fe40000004100 */
[--C-:B------:R-:W-:Y:S02]  /*2f00*/  HADD2.F32 R5, -RZ, R4.reuse.H0_H0 ;  /* 0x20000004ff057230 */ /* 0x100fe40000004100 */
[-C--:B------:R-:W-:Y:S01]  /*2f10*/  FMUL.FTZ R94, R6, R90.reuse ;  /* 0x0000005a065e7220 */ /* 0x080fe20000410000 */
[----:B------:R-:W-:Y:S02]  /*2f20*/  HADD2.F32 R4, -RZ, R4.H1_H1 ;  /* 0x30000004ff047230 */ /* 0x000fe40000004100 */
[----:B------:R-:W-:Y:S01]  /*2f30*/  FMUL.FTZ R91, R7, R90 ;  /* 0x0000005a075b7220 */ /* 0x000fe20000410000 */
[--C-:B------:R-:W-:Y:S02]  /*2f40*/  HADD2.F32 R58, -RZ, R38.reuse.H1_H1 ;  /* 0x30000026ff3a7230 */ /* 0x100fe40000004100 */
[----:B------:R-:W-:-:S02]  /*2f50*/  HADD2.F32 R38, -RZ, R38.H0_H0 ;  /* 0x20000026ff267230 */ /* 0x000fc40000004100 */
[-C--:B------:R-:W-:Y:S01]  /*2f60*/  FMUL.FTZ R90, R4, R59.reuse ;  /* 0x0000003b045a7220 */ /* 0x080fe20000410000 */
[----:B------:R-:W-:Y:S01]  /*2f70*/  FMUL.FTZ R59, R5, R59 ;  /* 0x0000003b053b7220 */ /* 0x000fe20000410000 */
[-C--:B------:R-:W-:Y:S01]  /*2f80*/  FFMA.FTZ R91, R6, R58.reuse, -R91 ;  /* 0x0000003a065b7223 */ /* 0x080fe2000001085b */
[----:B------:R-:W-:Y:S01]  /*2f90*/  FFMA.FTZ R58, R7, R58, R94 ;  /* 0x0000003a073a7223 */ /* 0x000fe2000001005e */
[-C--:B------:R-:W-:Y:S01]  /*2fa0*/  FFMA.FTZ R93, R5, R38.reuse, -R90 ;  /* 0x00000026055d7223 */ /* 0x080fe2000001085a */
[----:B------:R-:W-:Y:S01]  /*2fb0*/  FFMA.FTZ R94, R4, R38, R59 ;  /* 0x00000026045e7223 */ /* 0x000fe2000001003b */
[----:B------:R-:W-:Y:S02]  /*2fc0*/  F2FP.F16.E4M3.UNPACK_B R5, R55.H1 ;  /* 0x00000037ff05723e */ /* 0x000fe400030006ff */
[-C--:B------:R-:W-:Y:S02]  /*2fd0*/  F2FP.F16.E4M3.UNPACK_B R59, R92.reuse.H1 ;  /* 0x0000005cff3b723e */ /* 0x080fe400030006ff */
[----:B------:R-:W-:Y:S01]  /*2fe0*/  F2FP.SATFINITE.E4M3.F32.PACK_AB_MERGE_C R99, R58, R91, RZ ;  /* 0x0000005b3a63723e */ /* 0x000fe200048070ff */
[----:B------:R-:W-:Y:S01]  /*2ff0*/  HADD2.F32 R7, -RZ, R5.H1_H1 ;  /* 0x30000005ff077230 */ /* 0x000fe20000004100 */
        /* <DEDUP_REMOVED lines=15> */
[-C--:B------:R-:W-:Y:S01]  /*30f0*/  FMUL.FTZ R91, R5, R90.reuse ;  /* 0x0000005a055b7220 */ /* 0x080fe20000410000 */
[----:B------:R-:W-:Y:S01]  /*3100*/  F2FP.F16.E4M3.UNPACK_B R55, R55 ;  /* 0x00000037ff37723e */ /* 0x000fe200020006ff */
[----:B------:R-:W-:Y:S01]  /*3110*/  FMUL.FTZ R90, R4, R90 ;  /* 0x0000005a045a7220 */ /* 0x000fe20000410000 */
[----:B------:R-:W-:-:S02]  /*3120*/  HADD2.F32 R92, -RZ, R92.H0_H0 ;  /* 0x2000005cff5c7230 */ /* 0x000fc40000004100 */
[-C--:B------:R-:W-:Y:S01]  /*3130*/  FFMA.FTZ R91, R4, R6.reuse, -R91 ;  /* 0x00000006045b7223 */ /* 0x080fe2000001085b */
[----:B------:R-:W-:Y:S02]  /*3140*/  HADD2.F32 R4, -RZ, R39.H0_H0 ;  /* 0x20000027ff047230 */ /* 0x000fe40000004100 */
[----:B------:R-:W-:Y:S01]  /*3150*/  FFMA.FTZ R90, R5, R6, R90 ;  /* 0x00000006055a7223 */ /* 0x000fe2000001005a */
[----:B------:R-:W-:Y:S02]  /*3160*/  HADD2.F32 R5, -RZ, R55.H0_H0 ;  /* 0x20000037ff057230 */ /* 0x000fe40000004100 */
[----:B------:R-:W-:Y:S01]  /*3170*/  FFMA.FTZ R98, R7, R58, R98 ;  /* 0x0000003a07627223 */ /* 0x000fe20000010062 */
[----:B------:R-:W-:Y:S02]  /*3180*/  HADD2.F32 R39, -RZ, R39.H1_H1 ;  /* 0x30000027ff277230 */ /* 0x000fe40000004100 */
[----:B------:R-:W-:Y:S01]  /*3190*/  HADD2.F32 R55, -RZ, R55.H1_H1 ;  /* 0x30000037ff377230 */ /* 0x000fe20000004100 */
[----:B------:R-:W-:Y:S01]  /*31a0*/  F2FP.SATFINITE.E4M3.F32.PACK_AB_MERGE_C R90, R90, R91, RZ ;  /* 0x0000005b5a5a723e */ /* 0x000fe200048070ff */
[----:B------:R-:W-:-:S02]  /*31b0*/  HADD2.F32 R6, -RZ, R59.H0_H0 ;  /* 0x2000003bff067230 */ /* 0x000fc40000004100 */
[-C--:B------:R-:W-:Y:S01]  /*31c0*/  FMUL.FTZ R7, R39, R92.reuse ;  /* 0x0000005c27077220 */ /* 0x080fe20000410000 */
[----:B------:R-:W-:Y:S02]  /*31d0*/  HADD2.F32 R89, -RZ, R89.H0_H0 ;  /* 0x20000059ff597230 */ /* 0x000fe40000004100 */
[C---:B------:R-:W-:Y:S01]  /*31e0*/  FMUL.FTZ R92, R4.reuse, R92 ;  /* 0x0000005c045c7220 */ /* 0x040fe20000410000 */
        /* <DEDUP_REMOVED lines=12> */
.L_x_1242:
[----:B------:R-:W-:Y:S05]  /*32b0*/  BSYNC B3 ;  /* 0x0000000000037941 */ /* 0x000fea0003800000 */
.L_x_1241:
[----:B--2---:R2:W-:Y:S02]  /*32c0*/  STG.E.128 desc[UR46][R14.64], R4 ;  /* 0x000000040e007986 */ /* 0x0045e4000c101d2e */
.L_x_1240:
[----:B------:R-:W-:Y:S05]  /*32d0*/  BSYNC B2 ;  /* 0x0000000000027941 */ /* 0x000fea0003800000 */
.L_x_1239:
[----:B------:R-:W-:Y:S05]  /*32e0*/  @P2 BRA `(.L_x_1238) ;  /* 0x0000000400c82947 */ /* 0x000fea0003800000 */
[----:B0-2---:R0:W2:Y:S01]  /*32f0*/  LDS.128 R4, [R86+0x22000] ;  /* 0x0220000056047984 */ /* 0x0050a20000000c00 */
[----:B------:R-:W-:Y:S01]  /*3300*/  ISETP.GE.AND P4, PT, R199, R37, PT ;  /* 0x00000025c700720c */ /* 0x000fe20003f86270 */
[----:B------:R-:W-:-:S12]  /*3310*/  BSSY B2, `(.L_x_1243) ;  /* 0x000006e000027945 */ /* 0x000fd80003800000 */
[----:B0-----:R-:W-:Y:S05]  /*3320*/  @P4 BRA `(.L_x_1244) ;  /* 0x0000000400b04947 */ /* 0x001fea0003800000 */
        /* <DEDUP_REMOVED lines=34> */
[----:B------:R-:W-:Y:S01]  /*3550*/  FFMA.FTZ R89, R6, R38, -R89 ;  /* 0x0000002606597223 */ /* 0x000fe20000010859 */
[----:B------:R-:W-:Y:S02]  /*3560*/  HADD2.F32 R35, -RZ, R35.H1_H1 ;  /* 0x30000023ff237230 */ /* 0x000fe40000004100 */
[C---:B------:R-:W-:Y:S01]  /*3570*/  FMUL.FTZ R6, R32.reuse, R58 ;  /* 0x0000003a20067220 */ /* 0x040fe20000410000 */
        /* <DEDUP_REMOVED lines=13> */
[----:B------:R-:W-:Y:S02]  /*3650*/  HADD2.F32 R54, -RZ, R54.H0_H0 ;  /* 0x20000036ff367230 */ /* 0x000fe40000004100 */
[----:B------:R-:W-:Y:S01]  /*3660*/  FMUL.FTZ R55, R7, R35 ;  /* 0x0000002307377220 */ /* 0x000fe20000410000 */
[----:B------:R-:W-:-:S02]  /*3670*/  HADD2.F32 R4, -RZ, R4.H1_H1 ;  /* 0x30000004ff047230 */ /* 0x000fc40000004100 */
[--C-:B------:R-:W-:Y:S02]  /*3680*/  HADD2.F32 R32, -RZ, R36.reuse.H1_H1 ;  /* 0x30000024ff207230 */ /* 0x100fe40000004100 */
[-C--:B------:R-:W-:Y:S01]  /*3690*/  FMUL.FTZ R35, R5, R54.reuse ;  /* 0x0000003605237220 */ /* 0x080fe20000410000 */
[----:B------:R-:W-:Y:S02]  /*36a0*/  HADD2.F32 R36, -RZ, R36.H0_H0 ;  /* 0x20000024ff247230 */ /* 0x000fe40000004100 */
[----:B------:R-:W-:Y:S01]  /*36b0*/  FMUL.FTZ R38, R4, R54 ;  /* 0x0000003604267220 */ /* 0x000fe20000410000 */
[-C--:B------:R-:W-:Y:S01]  /*36c0*/  FFMA.FTZ R6, R6, R32.reuse, -R55 ;  /* 0x0000002006067223 */ /* 0x080fe20000010837 */
[----:B------:R-:W-:Y:S02]  /*36d0*/  FFMA.FTZ R7, R7, R32, R58 ;  /* 0x0000002007077223 */ /* 0x000fe4000001003a */
[-C--:B------:R-:W-:Y:S01]  /*36e0*/  FFMA.FTZ R55, R5, R36.reuse, -R38 ;  /* 0x0000002405377223 */ /* 0x080fe20000010826 */
[----:B------:R-:W-:Y:S01]  /*36f0*/  FFMA.FTZ R58, R4, R36, R35 ;  /* 0x00000024043a7223 */ /* 0x000fe20000010023 */
[----:B------:R-:W-:-:S02]  /*3700*/  F2FP.F16.E4M3.UNPACK_B R5, R34.H1 ;  /* 0x00000022ff05723e */ /* 0x000fc400030006ff */
[----:B------:R-:W-:Y:S02]  /*3710*/  F2FP.F16.E4M3.UNPACK_B R36, R59.H1 ;  /* 0x0000003bff24723e */ /* 0x000fe400030006ff */
        /* <DEDUP_REMOVED lines=24> */
[--C-:B------:R-:W-:Y:S02]  /*38a0*/  HADD2.F32 R5, -RZ, R34.reuse.H0_H0 ;  /* 0x20000022ff057230 */ /* 0x100fe40000004100 */
[----:B------:R-:W-:Y:S01]  /*38b0*/  FFMA.FTZ R93, R7, R35, R54 ;  /* 0x00000023075d7223 */ /* 0x000fe20000010036 */
[----:B------:R-:W-:Y:S02]  /*38c0*/  HADD2.F32 R33, -RZ, R33.H1_H1 ;  /* 0x30000021ff217230 */ /* 0x000fe40000004100 */
[----:B------:R-:W-:Y:S01]  /*38d0*/  FMUL.FTZ R6, R4, R59 ;  /* 0x0000003b04067220 */ /* 0x000fe20000410000 */
[----:B------:R-:W-:Y:S01]  /*38e0*/  HADD2.F32 R34, -RZ, R34.H1_H1 ;  /* 0x30000022ff227230 */ /* 0x000fe20000004100 */
[----:B------:R-:W-:Y:S01]  /*38f0*/  F2FP.SATFINITE.E4M3.F32.PACK_AB_MERGE_C R38, R38, R91, RZ ;  /* 0x0000005b2626723e */ /* 0x000fe200048070ff */
        /* <DEDUP_REMOVED lines=15> */
.L_x_1244:
[----:B------:R-:W-:Y:S05]  /*39f0*/  BSYNC B2 ;  /* 0x0000000000027941 */ /* 0x000fea0003800000 */
.L_x_1243:
[----:B--2---:R3:W-:Y:S02]  /*3a00*/  STG.E.128 desc[UR46][R14.64+0x80], R4 ;  /* 0x000080040e007986 */ /* 0x0047e4000c101d2e */
.L_x_1238:
[----:B------:R-:W-:Y:S05]  /*3a10*/  BSYNC B1 ;  /* 0x0000000000017941 */ /* 0x000fea0003800000 */
.L_x_1237:
[----:B------:R-:W-:Y:S05]  /*3a20*/  @P5 BRA `(.L_x_1245) ;  /* 0x0000003000f05947 */ /* 0x000fea0003800000 */
[----:B------:R-:W-:Y:S04]  /*3a30*/  BSSY B1, `(.L_x_1246) ;  /* 0x0000075000017945 */ /* 0x000fe80003800000 */
[----:B------:R-:W-:Y:S05]  /*3a40*/  @P1 BRA `(.L_x_1247) ;  /* 0x0000000400cc1947 */ /* 0x000fea0003800000 */
[----:B0-23--:R0:W2:Y:S01]  /*3a50*/  LDS.128 R4, [R86+0x21000] ;  /* 0x0210000056047984 */ /* 0x00d0a20000000c00 */
[----:B------:R-:W-:Y:S01]  /*3a60*/  ISETP.GE.AND P4, PT, R22, R37, PT ;  /* 0x000000251600720c */ /* 0x000fe20003f86270 */
[----:B------:R-:W-:-:S12]  /*3a70*/  BSSY B2, `(.L_x_1248) ;  /* 0x000006f000027945 */ /* 0x000fd80003800000 */
[----:B0-----:R-:W-:Y:S05]  /*3a80*/  @P4 BRA `(.L_x_1249) ;  /* 0x0000000400b44947 */ /* 0x001fea0003800000 */
[----:B------:R-:W-:Y:S01]  /*3a90*/  SHF.R.U32.HI R39, RZ, 0x18, R31 ;  /* 0x00000018ff277819 */ /* 0x000fe2000001161f */
[----:B--2---:R-:W-:Y:S01]  /*3aa0*/  IMAD.MOV.U32 R28, RZ, RZ, R7 ;  /* 0x000000ffff1c7224 */ /* 0x004fe200078e0007 */
[----:B------:R-:W-:Y:S01]  /*3ab0*/  LOP3.LUT R14, R31, 0xff, RZ, 0xc0, !PT ;  /* 0x000000ff1f0e7812 */ /* 0x000fe200078ec0ff */
[----:B------:R-:W-:Y:S01]  /*3ac0*/  IMAD.MOV.U32 R15, RZ, RZ, R6 ;  /* 0x000000ffff0f7224 */ /* 0x000fe200078e0006 */
[--C-:B------:R-:W-:Y:S02]  /*3ad0*/  SHF.R.U32.HI R35, RZ, 0x8, R31.reuse ;  /* 0x00000008ff237819 */ /* 0x100fe4000001161f */
[----:B------:R-:W-:Y:S02]  /*3ae0*/  SHF.R.U32.HI R34, RZ, 0x10, R31 ;  /* 0x00000010ff227819 */ /* 0x000fe4000001161f */
[--C-:B------:R-:W-:Y:S01]  /*3af0*/  SHF.R.U32.HI R31, RZ, 0x8, R29.reuse ;  /* 0x00000008ff1f7819 */ /* 0x100fe2000001161d */
[----:B------:R-:W-:Y:S01]  /*3b00*/  IMAD.SHL.U32 R7, R35, 0x100, RZ ;  /* 0x0000010023077824 */ /* 0x000fe200078e00ff */
[----:B------:R-:W-:-:S02]  /*3b10*/  SHF.R.U32.HI R33, RZ, 0x18, R29 ;  /* 0x00000018ff217819 */ /* 0x000fc4000001161d */
[----:B------:R-:W-:Y:S02]  /*3b20*/  LOP3.LUT R30, R29, 0xff, RZ, 0xc0, !PT ;  /* 0x000000ff1d1e7812 */ /* 0x000fe400078ec0ff */
[----:B------:R-:W-:Y:S01]  /*3b30*/  SHF.R.U32.HI R32, RZ, 0x10, R29 ;  /* 0x00000010ff207819 */ /* 0x000fe2000001161d */
[----:B------:R-:W-:Y:S01]  /*3b40*/  IMAD.SHL.U32 R29, R31, 0x100, RZ ;  /* 0x000001001f1d7824 */ /* 0x000fe200078e00ff */
[----:B------:R-:W-:Y:S02]  /*3b50*/  PRMT R14, R39, 0x654, R14 ;  /* 0x00000654270e7816 */ /* 0x000fe4000000000e */
[----:B------:R-:W-:Y:S01]  /*3b60*/  PRMT R30, R33, 0x654, R30 ;  /* 0x00000654211e7816 */ /* 0x000fe2000000001e */
[----:B------:R-:W-:Y:S01]  /*3b70*/  IMAD.U32 R32, R32, 0x10000, RZ ;  /* 0x0001000020207824 */ /* 0x000fe200078e00ff */
        /* <DEDUP_REMOVED lines=94> */
.L_x_1249:
[----:B------:R-:W-:Y:S05]  /*4160*/  BSYNC B2 ;  /* 0x0000000000027941 */ /* 0x000fea0003800000 */
.L_x_1248:
[----:B--2---:R4:W-:Y:S02]  /*4170*/  STG.E.128 desc[UR46][R12.64], R4 ;  /* 0x000000040c007986 */ /* 0x0049e4000c101d2e */
.L_x_1247:
[----:B------:R-:W-:Y:S05]  /*4180*/  BSYNC B1 ;  /* 0x0000000000017941 */ /* 0x000fea0003800000 */
.L_x_1246:
[----:B------:R-:W-:Y:S05]  /*4190*/  @P2 BRA `(.L_x_1245) ;  /* 0x0000002c00142947 */ /* 0x000fea0003800000 */
[----:B0-234-:R0:W2:Y:S01]  /*41a0*/  LDS.128 R4, [R86+0x23000] ;  /* 0x0230000056047984 */ /* 0x01d0a20000000c00 */
[----:B------:R-:W-:Y:S01]  /*41b0*/  ISETP.GE.AND P4, PT, R199, R37, PT ;  /* 0x00000025c700720c */ /* 0x000fe20003f86270 */
[----:B------:R-:W-:-:S12]  /*41c0*/  BSSY B1, `(.L_x_1250) ;  /* 0x000006d000017945 */ /* 0x000fd80003800000 */
[----:B0-----:R-:W-:Y:S05]  /*41d0*/  @P4 BRA `(.L_x_1251) ;  /* 0x0000000400ac4947 */ /* 0x001fea0003800000 */
[----:B------:R-:W-:Y:S01]  /*41e0*/  SHF.R.U32.HI R15, RZ, 0x8, R11 ;  /* 0x00000008ff0f7819 */ /* 0x000fe2000001160b */
[----:B--2---:R-:W-:Y:S01]  /*41f0*/  IMAD.MOV.U32 R10, RZ, RZ, R7 ;  /* 0x000000ffff0a7224 */ /* 0x004fe200078e0007 */
[--C-:B------:R-:W-:Y:S02]  /*4200*/  SHF.R.U32.HI R28, RZ, 0x8, R9.reuse ;  /* 0x00000008ff1c7819 */ /* 0x100fe40000011609 */
[----:B------:R-:W-:Y:S02]  /*4210*/  LOP3.LUT R8, R9, 0xff, RZ, 0xc0, !PT ;  /* 0x000000ff09087812 */ /* 0x000fe400078ec0ff */
[--C-:B------:R-:W-:Y:S02]  /*4220*/  SHF.R.U32.HI R31, RZ, 0x18, R9.reuse ;  /* 0x00000018ff1f7819 */ /* 0x100fe40000011609 */
[----:B------:R-:W-:Y:S02]  /*4230*/  SHF.R.U32.HI R30, RZ, 0x10, R9 ;  /* 0x00000010ff1e7819 */ /* 0x000fe40000011609 */
[----:B------:R-:W-:-:S02]  /*4240*/  SHF.R.U32.HI R29, RZ, 0x10, R11 ;  /* 0x00000010ff1d7819 */ /* 0x000fc4000001160b */
[----:B------:R-:W-:Y:S01]  /*4250*/  LOP3.LUT R14, R11, 0xff0000ff, RZ, 0xc0, !PT ;  /* 0xff0000ff0b0e7812 */ /* 0x000fe200078ec0ff */
[----:B------:R-:W-:Y:S01]  /*4260*/  IMAD.SHL.U32 R11, R15, 0x100, RZ ;  /* 0x000001000f0b7824 */ /* 0x000fe200078e00ff */
[----:B------:R-:W-:Y:S01]  /*4270*/  MOV R9, R6 ;  /* 0x0000000600097202 */ /* 0x000fe20000000f00 */
[----:B------:R-:W-:Y:S01]  /*4280*/  IMAD.SHL.U32 R6, R28, 0x100, RZ ;  /* 0x000001001c067824 */ /* 0x000fe200078e00ff */
[----:B------:R-:W-:Y:S02]  /*4290*/  PRMT R7, R31, 0x654, R8 ;  /* 0x000006541f077816 */ /* 0x000fe40000000008 */
[----:B------:R-:W-:Y:S01]  /*42a0*/  LOP3.LUT R28, R14, 0xff00, R11, 0xf8, !PT ;  /* 0x0000ff000e1c7812 */ /* 0x000fe200078ef80b */
[----:B------:R-:W-:Y:S01]  /*42b0*/  IMAD.U32 R11, R29, 0x10000, RZ ;  /* 0x000100001d0b7824 */ /* 0x000fe200078e00ff */
[----:B------:R-:W-:Y:S01]  /*42c0*/  LOP3.LUT R8, R7, 0xff00, R6, 0xf8, !PT ;  /* 0x0000ff0007087812 */ /* 0x000fe200078ef806 */
[----:B------:R-:W-:Y:S01]  /*42d0*/  IMAD.U32 R7, R30, 0x10000, RZ ;  /* 0x000100001e077824 */ /* 0x000fe200078e00ff */
[----:B------:R-:W-:-:S02]  /*42e0*/  F2FP.F16.E4M3.UNPACK_B R14, R51.H1 ;  /* 0x00000033ff0e723e */ /* 0x000fc400030006ff */
        /* <DEDUP_REMOVED lines=90> */
.L_x_1251:
[----:B------:R-:W-:Y:S05]  /*4890*/  BSYNC B1 ;  /* 0x0000000000017941 */ /* 0x000fea0003800000 */
.L_x_1250:
[----:B--2---:R0:W-:Y:S01]  /*48a0*/  STG.E.128 desc[UR46][R12.64+0x80], R4 ;  /* 0x000080040c007986 */ /* 0x0041e2000c101d2e */
[----:B------:R-:W-:Y:S05]  /*48b0*/  BRA `(.L_x_1245) ;  /* 0x00000024004c7947 */ /* 0x000fea0003800000 */
.L_x_1229:
[----:B------:R-:W-:Y:S02]  /*48c0*/  ISETP.GE.AND P3, PT, R195, R87, PT ;  /* 0x00000057c300720c */ /* 0x000fe40003f66270 */
[----:B------:R-:W-:Y:S02]  /*48d0*/  CS2R R14, SRZ ;  /* 0x00000000000e7805 */ /* 0x000fe4000001ff00 */
[----:B------:R-:W-:Y:S02]  /*48e0*/  CS2R R12, SRZ ;  /* 0x00000000000c7805 */ /* 0x000fe4000001ff00 */
[----:B------:R-:W-:Y:S02]  /*48f0*/  CS2R R30, SRZ ;  /* 0x00000000001e7805 */ /* 0x000fe4000001ff00 */
[----:B------:R-:W-:Y:S02]  /*4900*/  ISETP.GE.OR P3, PT, R192, R37, P3 ;  /* 0x00000025c000720c */ /* 0x000fe40001f66670 */
[----:B------:R-:W-:-:S11]  /*4910*/  CS2R R28, SRZ ;  /* 0x00000000001c7805 */ /* 0x000fd6000001ff00 */
[----:B------:R-:W-:-:S04]  /*4920*/  @!P3 IADD3 R39, P4, P5, R44, R6, R73 ;  /* 0x000000062c27b210 */ /* 0x000fc80007d9e049 */
[----:B------:R-:W-:Y:S02]  /*4930*/  @!P3 IADD3.X R8, R84, R53, R71, P4, P5 ;  /* 0x000000355408b210 */ /* 0x000fe400027ea447 */
[----:B------:R-:W-:-:S04]  /*4940*/  ISETP.GE.AND P4, PT, R18, R87, PT ;  /* 0x000000571200720c */ /* 0x000fc80003f86270 */
[----:B------:R-:W-:-:S13]  /*4950*/  ISETP.GE.OR P4, PT, R192, R37, P4 ;  /* 0x00000025c000720c */ /* 0x000fda0002786670 */
[----:B------:R-:W0:Y:S08]  /*4960*/  @!P4 LDC.64 R32, c[0x0][0x3c8] ;  /* 0x0000f200ff20cb82 */ /* 0x000e300000000a00 */
[----:B------:R-:W1:Y:S01]  /*4970*/  @!P4 LDC.64 R34, c[0x0][0x3e0] ;  /* 0x0000f800ff22cb82 */ /* 0x000e620000000a00 */
[----:B0-----:R-:W-:-:S07]  /*4980*/  @!P4 IADD3 R32, P5, P6, R44, R32, R6 ;  /* 0x000000202c20c210 */ /* 0x001fce0007ebe006 */
[----:B------:R-:W0:Y:S01]  /*4990*/  @!P3 LDC.64 R6, c[0x0][0x3c8] ;  /* 0x0000f200ff06bb82 */ /* 0x000e220000000a00 */
[----:B------:R-:W-:Y:S02]  /*49a0*/  @!P4 IADD3.X R33, R84, R33, R53, P5, P6 ;  /* 0x000000215421c210 */ /* 0x000fe40002fec435 */
[----:B-1----:R-:W-:-:S03]  /*49b0*/  @!P4 IADD3 R34, P5, P6, R2, R34, R4 ;  /* 0x000000220222c210 */ /* 0x002fc60007ebe004 */
[----:B------:R-:W2:Y:S02]  /*49c0*/  @!P4 LDG.E.128 R12, desc[UR46][R32.64] ;  /* 0x0000002e200cc981 */ /* 0x000ea4000c1e1d00 */
[----:B------:R-:W1:Y:S01]  /*49d0*/  @!P3 LDC.64 R52, c[0x0][0x3e0] ;  /* 0x0000f800ff34bb82 */ /* 0x000e620000000a00 */
[----:B------:R-:W-:Y:S02]  /*49e0*/  @!P4 IADD3.X R35, R80, R35, R85, P5, P6 ;  /* 0x000000235023c210 */ /* 0x000fe40002fec455 */
[----:B------:R-:W-:-:S03]  /*49f0*/  @!P3 IADD3 R5, P5, P6, R2, R4, R69 ;  /* 0x000000040205b210 */ /* 0x000fc60007ebe045 */
[----:B------:R-:W3:Y:S01]  /*4a00*/  @!P4 LDG.E.128 R28, desc[UR46][R34.64] ;  /* 0x0000002e221cc981 */ /* 0x000ee2000c1e1d00 */
[----:B------:R-:W-:Y:S02]  /*4a10*/  @!P3 IADD3.X R4, R80, R85, R67, P5, P6 ;  /* 0x000000555004b210 */ /* 0x000fe40002fec443 */
[----:B0-----:R-:W-:-:S05]  /*4a20*/  @!P3 IADD3 R38, P4, R39, R6, RZ ;  /* 0x000000062726b210 */ /* 0x001fca0007f9e0ff */
[----:B------:R-:W-:Y:S01]  /*4a30*/  @!P3 IMAD.X R39, R8, 0x1, R7, P4 ;  /* 0x000000010827b824 */ /* 0x000fe200020e0607 */
[----:B-1----:R-:W-:Y:S02]  /*4a40*/  @!P3 IADD3 R52, P4, R5, R52, RZ ;  /* 0x000000340534b210 */ /* 0x002fe40007f9e0ff */
[----:B------:R-:W-:Y:S02]  /*4a50*/  CS2R R6, SRZ ;  /* 0x0000000000067805 */ /* 0x000fe4000001ff00 */
[----:B------:R-:W-:Y:S02]  /*4a60*/  CS2R R10, SRZ ;  /* 0x00000000000a7805 */ /* 0x000fe4000001ff00 */
[----:B------:R-:W-:Y:S01]  /*4a70*/  CS2R R8, SRZ ;  /* 0x0000000000087805 */ /* 0x000fe2000001ff00 */
[----:B------:R-:W-:Y:S01]  /*4a80*/  @!P3 IMAD.X R53, R4, 0x1, R53, P4 ;  /* 0x000000010435b824 */ /* 0x000fe200020e0635 */
[----:B------:R-:W-:-:S04]  /*4a90*/  CS2R R4, SRZ ;  /* 0x0000000000047805 */ /* 0x000fc8000001ff00 */
[----:B------:R-:W4:Y:S04]  /*4aa0*/  @!P3 LDG.E.128 R8, desc[UR46][R52.64] ;  /* 0x0000002e3408b981 */ /* 0x000f28000c1e1d00 */
[----:B------:R-:W5:Y:S01]  /*4ab0*/  @!P3 LDG.E.128 R4, desc[UR46][R38.64] ;  /* 0x0000002e2604b981 */ /* 0x000f62000c1e1d00 */
[----:B------:R-:W-:-:S06]  /*4ac0*/  UISETP.NE.AND UP0, UPT, UR45, 0x3, UPT ;  /* 0x000000032d00788c */ /* 0x000fcc000bf05270 */
[----:B------:R-:W-:Y:S02]  /*4ad0*/  PLOP3.LUT P3, PT, PT, PT, UP0, 0x80, 0x0 ;  /* 0x000000000000781c */ /* 0x000fe40003f6f008 */
[----:B------:R-:W-:Y:S01]  /*4ae0*/  ISETP.GE.AND P4, PT, R192, R37, PT ;  /* 0x00000025c000720c */ /* 0x000fe20003f86270 */
[----:B--2---:R-:W-:Y:S02]  /*4af0*/  IMAD.MOV.U32 R98, RZ, RZ, R14 ;  /* 0x000000ffff627224 */ /* 0x004fe400078e000e */
[----:B------:R-:W-:Y:S02]  /*4b00*/  IMAD.MOV.U32 R114, RZ, RZ, R12 ;  /* 0x000000ffff727224 */ /* 0x000fe400078e000c */
[----:B---3--:R-:W-:Y:S02]  /*4b10*/  IMAD.MOV.U32 R102, RZ, RZ, R30 ;  /* 0x000000ffff667224 */ /* 0x008fe400078e001e */
[----:B------:R-:W-:Y:S02]  /*4b20*/  IMAD.MOV.U32 R115, RZ, RZ, R28 ;  /* 0x000000ffff737224 */ /* 0x000fe400078e001c */
[----:B----4-:R-:W-:-:S02]  /*4b30*/  IMAD.MOV.U32 R91, RZ, RZ, R10 ;  /* 0x000000ffff5b7224 */ /* 0x010fc400078e000a */
[----:B------:R-:W-:Y:S02]  /*4b40*/  IMAD.MOV.U32 R92, RZ, RZ, R8 ;  /* 0x000000ffff5c7224 */ /* 0x000fe400078e0008 */
[----:B-----5:R-:W-:Y:S02]  /*4b50*/  IMAD.MOV.U32 R89, RZ, RZ, R6 ;  /* 0x000000ffff597224 */ /* 0x020fe400078e0006 */
[----:B------:R-:W-:Y:S01]  /*4b60*/  IMAD.MOV.U32 R90, RZ, RZ, R4 ;  /* 0x000000ffff5a7224 */ /* 0x000fe200078e0004 */
[----:B------:R-:W-:Y:S06]  /*4b70*/  @!P3 BRA `(.L_x_1252) ;  /* 0x000000000004b947 */ /* 0x000fec0003800000 */
[----:B------:R-:W-:Y:S01]  /*4b80*/  BPT.TRAP 0x1 ;  /* 0x000000040000795c */ /* 0x000fe20000300000 */
.L_x_1252:
[----:B------:R-:W-:Y:S01]  /*4b90*/  IMAD R85, R17, 0x8, R16 ;  /* 0x0000000811557824 */ /* 0x000fe200078e0210 */
[----:B------:R-:W-:Y:S01]  /*4ba0*/  SHF.L.U32 R88, R201, 0x1f, RZ ;  /* 0x0000001fc9587819 */ /* 0x000fe200000006ff */
[----:B------:R-:W0:Y:S01]  /*4bb0*/  LDC R93, c[0x0][0x2e4] ;  /* 0x0000b900ff5d7b82 */ /* 0x000e220000000800 */
[----:B------:R-:W-:Y:S01]  /*4bc0*/  BSSY B1, `(.L_x_1253) ;  /* 0x0000006000017945 */ /* 0x000fe20003800000 */
[----:B------:R-:W-:Y:S01]  /*4bd0*/  IMAD.MOV.U32 R55, RZ, RZ, R59 ;  /* 0x000000ffff377224 */ /* 0x000fe200078e003b */
[----:B------:R-:W1:Y:S05]  /*4be0*/  SYNCS.PHASECHK.TRANS64.TRYWAIT P5, [R85+URZ+0x28490], R88 ;  /* 0x02849058550075a7 */ /* 0x000e6a00080a017f */
[----:B------:R-:W2:Y:S01]  /*4bf0*/  LDC.64 R52, c[0x0][0x2f0] ;  /* 0x0000bc00ff347b82 */ /* 0x000ea20000000a00 */
[----:B0-----:R-:W-:Y:S01]  /*4c00*/  IMAD.IADD R95, R93, 0x1, -R76 ;  /* 0x000000015d5f7824 */ /* 0x001fe200078e0a4c */
[----:B-1----:R-:W-:Y:S06]  /*4c10*/  @!P5 BRA `(.L_x_1254) ;  /* 0x0000020400dcd947 */ /* 0x002fec0003800000 */
.L_x_1603:
[----:B------:R-:W-:Y:S05]  /*4c20*/  BSYNC B1 ;  /* 0x0000000000017941 */ /* 0x000fea0003800000 */
.L_x_1253:
[----:B------:R-:W-:Y:S01]  /*4c30*/  ISETP.GE.OR P5, PT, R18, R87, P1 ;  /* 0x000000571200720c */ /* 0x000fe20000fa6670 */
[----:B------:R-:W-:-:S12]  /*4c40*/  BSSY B1, `(.L_x_1255) ;  /* 0x0000100000017945 */ /* 0x000fd80003800000 */
[----:B------:R-:W-:Y:S05]  /*4c50*/  @P5 BRA `(.L_x_1256) ;  /* 0x0000000c00f85947 */ /* 0x000fea0003800000 */
[-C--:B--2---:R-:W-:Y:S01]  /*4c60*/  IMAD R32, R19, R52.reuse, RZ ;  /* 0x0000003413207224 */ /* 0x084fe200078e02ff */
[----:B------:R-:W-:Y:S01]  /*4c70*/  BSSY B2, `(.L_x_1257) ;  /* 0x00000f0000027945 */ /* 0x000fe20003800000 */
[----:B------:R-:W-:-:S04]  /*4c80*/  IMAD.WIDE.U32 R58, R18, R52, R54 ;  /* 0x00000034123a7225 */ /* 0x000fc800078e0036 */
[----:B------:R-:W-:Y:S01]  /*4c90*/  IMAD R97, R18, R53, R32 ;  /* 0x0000003512617224 */ /* 0x000fe200078e0220 */
[----:B------:R-:W-:Y:S02]  /*4ca0*/  SEL R32, R76, R95, !P0 ;  /* 0x0000005f4c207207 */ /* 0x000fe40004000000 */
[----:B------:R-:W-:Y:S01]  /*4cb0*/  IADD3 R99, P5, P6, R40, R58, R77 ;  /* 0x0000003a28637210 */ /* 0x000fe20007ebe04d */
        /* <DEDUP_REMOVED lines=12> */
[----:B------:R-:W-:Y:S01]  /*4d80*/  IADD3 R32, R33, R32, R213 ;  /* 0x0000002021207210 */ /* 0x000fe20007ffe0d5 */
[----:B------:R-:W-:-:S04]  /*4d90*/  IMAD R33, R17, 0x4000, R62 ;  /* 0x0000400011217824 */ /* 0x000fc800078e023e */
[----:B------:R-:W-:Y:S02]  /*4da0*/  IMAD R35, R17, 0x4000, R32 ;  /* 0x0000400011237824 */ /* 0x000fe400078e0220 */
[C---:B------:R-:W-:Y:S02]  /*4db0*/  IMAD.IADD R33, R16.reuse, 0x1, R33 ;  /* 0x0000000110217824 */ /* 0x040fe400078e0221 */
[----:B------:R-:W-:-:S04]  /*4dc0*/  IMAD.IADD R36, R16, 0x1, R35 ;  /* 0x0000000110247824 */ /* 0x000fc800078e0223 */
        /* <DEDUP_REMOVED lines=12> */
[--C-:B------:R-:W-:Y:S02]  /*4e90*/  SHF.R.U32.HI R28, RZ, 0x18, R29.reuse ;  /* 0x00000018ff1c7819 */ /* 0x100fe4000001161d */
[----:B------:R-:W-:Y:S02]  /*4ea0*/  LOP3.LUT R15, R29, 0xff, RZ, 0xc0, !PT ;  /* 0x000000ff1d0f7812 */ /* 0x000fe400078ec0ff */
[----:B------:R-:W-:Y:S02]  /*4eb0*/  PRMT R12, R113, 0x654, R12 ;  /* 0x00000654710c7816 */ /* 0x000fe4000000000c */
[----:B------:R-:W-:-:S02]  /*4ec0*/  SHF.R.U32.HI R104, RZ, 0x8, R29 ;  /* 0x00000008ff687819 */ /* 0x000fc4000001161d */
[----:B------:R-:W-:Y:S02]  /*4ed0*/  SHF.R.U32.HI R108, RZ, 0x10, R29 ;  /* 0x00000010ff6c7819 */ /* 0x000fe4000001161d */
[--C-:B------:R-:W-:Y:S02]  /*4ee0*/  SHF.R.U32.HI R103, RZ, 0x8, R31.reuse ;  /* 0x00000008ff677819 */ /* 0x100fe4000001161f */
[----:B------:R-:W-:Y:S01]  /*4ef0*/  SHF.R.U32.HI R30, RZ, 0x18, R31 ;  /* 0x00000018ff1e7819 */ /* 0x000fe2000001161f */
[----:B------:R-:W-:Y:S01]  /*4f00*/  IMAD.U32 R108, R108, 0x10000, RZ ;  /* 0x000100006c6c7824 */ /* 0x000fe200078e00ff */
        /* <DEDUP_REMOVED lines=9> */
[----:B------:R-:W-:Y:S01]  /*4fa0*/  IMAD.SHL.U32 R29, R104, 0x100, RZ ;  /* 0x00000100681d7824 */ /* 0x000fe200078e00ff */
[----:B------:R-:W-:Y:S01]  /*4fb0*/  LOP3.LUT R15, R14, 0xff00, R15, 0xf8, !PT ;  /* 0x0000ff000e0f7812 */ /* 0x000fe200078ef80f */
[----:B------:R-:W-:Y:S01]  /*4fc0*/  IMAD.U32 R110, R110, 0x10000, RZ ;  /* 0x000100006e6e7824 */ /* 0x000fe200078e00ff */
[----:B------:R-:W-:Y:S01]  /*4fd0*/  LOP3.LUT R14, R12, 0xff0000, R13, 0xf8, !PT ;  /* 0x00ff00000c0e7812 */ /* 0x000fe200078ef80d */
[----:B------:R-:W-:Y:S01]  /*4fe0*/  IMAD.U32 R12, R105, 0x10000, RZ ;  /* 0x00010000690c7824 */ /* 0x000fe200078e00ff */
[----:B------:R-:W-:Y:S02]  /*4ff0*/  LOP3.LUT R109, R30, 0xff00, R31, 0xf8, !PT ;  /* 0x0000ff001e6d7812 */ /* 0x000fe400078ef81f */
[----:B------:R-:W-:Y:S02]  /*5000*/  LOP3.LUT R107, R28, 0xff00, R29, 0xf8, !PT ;  /* 0x0000ff001c6b7812 */ /* 0x000fe400078ef81d */
[----:B------:R-:W-:-:S02]  /*5010*/  F2FP.F16.E4M3.UNPACK_B R105, R115.H1 ;  /* 0x00000073ff69723e */ /* 0x000fc400030006ff */
[----:B--2---:R-:W-:Y:S02]  /*5020*/  F2FP.F16.E4M3.UNPACK_B R30, R36.H1 ;  /* 0x00000024ff1e723e */ /* 0x004fe400030006ff */
[----:B-1----:R-:W-:Y:S01]  /*5030*/  F2FP.F16.E4M3.UNPACK_B R28, R32.H1 ;  /* 0x00000020ff1c723e */ /* 0x002fe200030006ff */
[----:B------:R-:W-:Y:S01]  /*5040*/  HADD2.F32 R106, -RZ, R105.H0_H0 ;  /* 0x20000069ff6a7230 */ /* 0x000fe20000004100 */
[----:B------:R-:W-:Y:S01]  /*5050*/  F2FP.F16.E4M3.UNPACK_B R103, R114.H1 ;  /* 0x00000072ff67723e */ /* 0x000fe200030006ff */
[----:B------:R-:W-:Y:S01]  /*5060*/  HADD2.F32 R31, -RZ, R30.H0_H0 ;  /* 0x2000001eff1f7230 */ /* 0x000fe20000004100 */
[----:B------:R-:W-:Y:S01]  /*5070*/  LOP3.LUT R13, R109, 0xff0000, R110, 0xf8, !PT ;  /* 0x00ff00006d0d7812 */ /* 0x000fe200078ef86e */
[--C-:B------:R-:W-:Y:S01]  /*5080*/  HADD2.F32 R29, -RZ, R28.reuse.H0_H0 ;  /* 0x2000001cff1d7230 */ /* 0x100fe20000004100 */
[----:B------:R-:W-:Y:S01]  /*5090*/  F2FP.F16.E4M3.UNPACK_B R36, R36 ;  /* 0x00000024ff24723e */ /* 0x000fe200020006ff */
[----:B------:R-:W-:Y:S02]  /*50a0*/  HADD2.F32 R104, -RZ, R103.H0_H0 ;  /* 0x20000067ff687230 */ /* 0x000fe40000004100 */
[----:B------:R-:W-:Y:S01]  /*50b0*/  FMUL.FTZ R112, R31, R106 ;  /* 0x0000006a1f707220 */ /* 0x000fe20000410000 */
[----:B------:R-:W-:Y:S01]  /*50c0*/  F2FP.F16.E4M3.UNPACK_B R32, R32 ;  /* 0x00000020ff20723e */ /* 0x000fe200020006ff */
[----:B------:R-:W-:Y:S01]  /*50d0*/  FMUL.FTZ R106, R29, R106 ;  /* 0x0000006a1d6a7220 */ /* 0x000fe20000410000 */
[----:B------:R-:W-:Y:S01]  /*50e0*/  LOP3.LUT R12, R15, 0xff0000, R12, 0xf8, !PT ;  /* 0x00ff00000f0c7812 */ /* 0x000fe200078ef80c */
[----:B------:R-:W-:Y:S01]  /*50f0*/  FFMA.FTZ R112, R29, R104, -R112 ;  /* 0x000000681d707223 */ /* 0x000fe20000010870 */
[----:B------:R-:W-:-:S02]  /*5100*/  HADD2.F32 R29, -RZ, R28.H1_H1 ;  /* 0x3000001cff1d7230 */ /* 0x000fc40000004100 */
[----:B------:R-:W-:Y:S01]  /*5110*/  FFMA.FTZ R110, R31, R104, R106 ;  /* 0x000000681f6e7223 */ /* 0x000fe2000001006a */
[----:B------:R-:W-:Y:S01]  /*5120*/  HADD2.F32 R106, -RZ, R105.H1_H1 ;  /* 0x30000069ff6a7230 */ /* 0x000fe20000004100 */
[----:B------:R-:W-:Y:S01]  /*5130*/  F2FP.F16.E4M3.UNPACK_B R105, R115 ;  /* 0x00000073ff69723e */ /* 0x000fe200020006ff */
[----:B------:R-:W-:Y:S01]  /*5140*/  HADD2.F32 R31, -RZ, R30.H1_H1 ;  /* 0x3000001eff1f7230 */ /* 0x000fe20000004100 */
[----:B------:R-:W-:Y:S01]  /*5150*/  LOP3.LUT R15, R107, 0xff0000, R108, 0xf8, !PT ;  /* 0x00ff00006b0f7812 */ /* 0x000fe200078ef86c */
[----:B------:R-:W-:Y:S01]  /*5160*/  HADD2.F32 R104, -RZ, R103.H1_H1 ;  /* 0x30000067ff687230 */ /* 0x000fe20000004100 */
[----:B------:R-:W-:Y:S01]  /*5170*/  F2FP.F16.E4M3.UNPACK_B R103, R114 ;  /* 0x00000072ff67723e */ /* 0x000fe200020006ff */
[----:B------:R-:W-:Y:S02]  /*5180*/  HADD2.F32 R107, -RZ, R105.H0_H0 ;  /* 0x20000069ff6b7230 */ /* 0x000fe40000004100 */
        /* <DEDUP_REMOVED lines=28> */
[----:B------:R-:W-:Y:S01]  /*5350*/  FMUL.FTZ R114, R31, R104 ;  /* 0x000000681f727220 */ /* 0x000fe20000410000 */
[----:B------:R-:W-:Y:S01]  /*5360*/  HADD2.F32 R36, -RZ, R32.H0_H0 ;  /* 0x20000020ff247230 */ /* 0x000fe20000004100 */
[----:B------:R-:W-:Y:S01]  /*5370*/  F2FP.F16.E4M3.UNPACK_B R102, R102 ;  /* 0x00000066ff66723e */ /* 0x000fe200020006ff */
[----:B------:R-:W-:Y:S02]  /*5380*/  HADD2.F32 R30, -RZ, R30.H1_H1 ;  /* 0x3000001eff1e7230 */ /* 0x000fe40000004100 */
[----:B------:R-:W-:Y:S01]  /*5390*/  FMUL.FTZ R104, R29, R104 ;  /* 0x000000681d687220 */ /* 0x000fe20000410000 */
[----:B------:R-:W-:-:S02]  /*53a0*/  HADD2.F32 R28, -RZ, R28.H1_H1 ;  /* 0x3000001cff1c7230 */ /* 0x000fc40000004100 */
[----:B------:R-:W-:Y:S01]  /*53b0*/  FFMA.FTZ R114, R29, R36, -R114 ;  /* 0x000000241d727223 */ /* 0x000fe20000010872 */
[----:B------:R-:W-:Y:S02]  /*53c0*/  HADD2.F32 R29, -RZ, R32.H1_H1 ;  /* 0x30000020ff1d7230 */ /* 0x000fe40000004100 */
[-C--:B------:R-:W-:Y:S01]  /*53d0*/  FMUL.FTZ R109, R30, R103.reuse ;  /* 0x000000671e6d7220 */ /* 0x080fe20000410000 */
[----:B------:R-:W-:Y:S01]  /*53e0*/  F2FP.F16.E4M3.UNPACK_B R34, R34 ;  /* 0x00000022ff22723e */ /* 0x000fe200020006ff */
[C---:B------:R-:W-:Y:S01]  /*53f0*/  FMUL.FTZ R103, R28.reuse, R103 ;  /* 0x000000671c677220 */ /* 0x040fe20000410000 */
[----:B------:R-:W-:Y:S02]  /*5400*/  HADD2.F32 R32, -RZ, R102.H0_H0 ;  /* 0x20000066ff207230 */ /* 0x000fe40000004100 */
[-C--:B------:R-:W-:Y:S01]  /*5410*/  FFMA.FTZ R117, R28, R29.reuse, -R109 ;  /* 0x0000001d1c757223 */ /* 0x080fe2000001086d */
[----:B------:R-:W-:Y:S01]  /*5420*/  F2FP.F16.E4M3.UNPACK_B R98, R98 ;  /* 0x00000062ff62723e */ /* 0x000fe200020006ff */
[----:B------:R-:W-:Y:S01]  /*5430*/  FFMA.FTZ R119, R30, R29, R103 ;  /* 0x0000001d1e777223 */ /* 0x000fe20000010067 */
[----:B------:R-:W-:-:S02]  /*5440*/  HADD2.F32 R29, -RZ, R38.H0_H0 ;  /* 0x20000026ff1d7230 */ /* 0x000fc40000004100 */
[----:B------:R-:W-:Y:S01]  /*5450*/  FFMA.FTZ R104, R31, R36, R104 ;  /* 0x000000241f687223 */ /* 0x000fe20000010068 */
[----:B------:R-:W-:Y:S01]  /*5460*/  HADD2.F32 R103, -RZ, R102.H1_H1 ;  /* 0x30000066ff677230 */ /* 0x000fe20000004100 */
[----:B------:R-:W-:Y:S01]  /*5470*/  F2FP.SATFINITE.E4M3.F32.PACK_AB_MERGE_C R114, R117, R114, RZ ;  /* 0x000000727572723e */ /* 0x000fe200048070ff */
[----:B------:R-:W-:Y:S02]  /*5480*/  HADD2.F32 R28, -RZ, R34.H0_H0 ;  /* 0x20000022ff1c7230 */ /* 0x000fe40000004100 */
[----:B------:R-:W-:Y:S01]  /*5490*/  FMUL.FTZ R109, R29, R32 ;  /* 0x000000201d6d7220 */ /* 0x000fe20000410000 */
[----:B------:R-:W-:Y:S01]  /*54a0*/  HADD2.F32 R38, -RZ, R38.H1_H1 ;  /* 0x30000026ff267230 */ /* 0x000fe20000004100 */
[----:B------:R-:W-:Y:S01]  /*54b0*/  F2FP.SATFINITE.E4M3.F32.PACK_AB_MERGE_C R104, R119, R104, RZ ;  /* 0x000000687768723e */ /* 0x000fe200048070ff */
[----:B------:R-:W-:Y:S02]  /*54c0*/  HADD2.F32 R34, -RZ, R34.H1_H1 ;  /* 0x30000022ff227230 */ /* 0x000fe40000004100 */
[----:B------:R-:W-:Y:S01]  /*54d0*/  FMUL.FTZ R32, R28, R32 ;  /* 0x000000201c207220 */ /* 0x000fe20000410000 */
[----:B------:R-:W-:-:S02]  /*54e0*/  HADD2.F32 R30, -RZ, R98.H0_H0 ;  /* 0x20000062ff1e7230 */ /* 0x000fc40000004100 */
[-C--:B------:R-:W-:Y:S01]  /*54f0*/  FMUL.FTZ R115, R38, R103.reuse ;  /* 0x0000006726737220 */ /* 0x080fe20000410000 */
[----:B------:R-:W-:Y:S02]  /*5500*/  HADD2.F32 R31, -RZ, R98.H1_H1 ;  /* 0x30000062ff1f7230 */ /* 0x000fe40000004100 */
[----:B------:R-:W-:Y:S01]  /*5510*/  FMUL.FTZ R103, R34, R103 ;  /* 0x0000006722677220 */ /* 0x000fe20000410000 */
[----:B------:R-:W-:Y:S01]  /*5520*/  F2FP.SATFINITE.E4M3.F32.PACK_AB_MERGE_C R110, R113, R110, RZ ;  /* 0x0000006e716e723e */ /* 0x000fe200048070ff */
[-C--:B------:R-:W-:Y:S01]  /*5530*/  FFMA.FTZ R109, R28, R30.reuse, -R109 ;  /* 0x0000001e1c6d7223 */ /* 0x080fe2000001086d */
[----:B------:R-:W-:Y:S01]  /*5540*/  FFMA.FTZ R36, R29, R30, R32 ;  /* 0x0000001e1d247223 */ /* 0x000fe20000010020 */
[----:B------:R-:W-:Y:S01]  /*5550*/  FFMA.FTZ R103, R38, R31, R103 ;  /* 0x0000001f26677223 */ /* 0x000fe20000010067 */
[----:B------:R-:W-:Y:S01]  /*5560*/  F2FP.F16.E4M3.UNPACK_B R30, R37 ;  /* 0x00000025ff1e723e */ /* 0x000fe200020006ff */
[----:B------:R-:W-:Y:S01]  /*5570*/  FFMA.FTZ R102, R34, R31, -R115 ;  /* 0x0000001f22667223 */ /* 0x000fe20000010873 */
[----:B------:R-:W-:-:S02]  /*5580*/  F2FP.F16.E4M3.UNPACK_B R38, R15 ;  /* 0x0000000fff26723e */ /* 0x000fc400020006ff */
[----:B------:R-:W-:Y:S01]  /*5590*/  F2FP.F16.E4M3.UNPACK_B R28, R33 ;  /* 0x00000021ff1c723e */ /* 0x000fe200020006ff */
[----:B------:R-:W-:Y:S01]  /*55a0*/  HADD2.F32 R31, -RZ, R30.H0_H0 ;  /* 0x2000001eff1f7230 */ /* 0x000fe20000004100 */
[----:B------:R-:W-:Y:S01]  /*55b0*/  F2FP.F16.E4M3.UNPACK_B R34, R14 ;  /* 0x0000000eff22723e */ /* 0x000fe200020006ff */
[----:B------:R-:W-:Y:S01]  /*55c0*/  HADD2.F32 R98, -RZ, R38.H0_H0 ;  /* 0x20000026ff627230 */ /* 0x000fe20000004100 */
[----:B------:R-:W-:Y:S01]  /*55d0*/  F2FP.SATFINITE.E4M3.F32.PACK_AB_MERGE_C R32, R111, R112, RZ ;  /* 0x000000706f20723e */ /* 0x000fe200048070ff */
[----:B------:R-:W-:Y:S01]  /*55e0*/  HADD2.F32 R29, -RZ, R28.H0_H0 ;  /* 0x2000001cff1d7230 */ /* 0x000fe20000004100 */
[----:B------:R-:W-:Y:S01]  /*55f0*/  F2FP.SATFINITE.E4M3.F32.PACK_AB_MERGE_C R112, R103, R36, R104 ;  /* 0x000000246770723e */ /* 0x000fe20004807068 */
[----:B------:R-:W-:Y:S01]  /*5600*/  HADD2.F32 R36, -RZ, R34.H0_H0 ;  /* 0x20000022ff247230 */ /* 0x000fe20000004100 */
[----:B------:R-:W-:Y:S01]  /*5610*/  F2FP.SATFINITE.E4M3.F32.PACK_AB_MERGE_C R114, R102, R109, R114 ;  /* 0x0000006d6672723e */ /* 0x000fe20004807072 */
        /* <DEDUP_REMOVED lines=8> */
[-C--:B------:R-:W-:Y:S01]  /*56a0*/  FMUL.FTZ R31, R30, R103.reuse ;  /* 0x000000671e1f7220 */ /* 0x080fe20000410000 */
[----:B------:R-:W-:Y:S01]  /*56b0*/  F2FP.SATFINITE.E4M3.F32.PACK_AB_MERGE_C R32, R105, R106, R32 ;  /* 0x0000006a6920723e */ /* 0x000fe20004807020 */
[C---:B------:R-:W-:Y:S01]  /*56c0*/  FMUL.FTZ R103, R28.reuse, R103 ;  /* 0x000000671c677220 */ /* 0x040fe20000410000 */
[----:B------:R-:W-:Y:S01]  /*56d0*/  F2FP.F16.E4M3.UNPACK_B R33, R33.H1 ;  /* 0x00000021ff21723e */ /* 0x000fe200030006ff */
[----:B------:R-:W-:Y:S01]  /*56e0*/  FFMA.FTZ R105, R28, R29, -R31 ;  /* 0x0000001d1c697223 */ /* 0x000fe2000001081f */
[----:B------:R-:W-:-:S02]  /*56f0*/  F2FP.F16.E4M3.UNPACK_B R37, R37.H1 ;  /* 0x00000025ff25723e */ /* 0x000fc400030006ff */
[----:B------:R-:W-:Y:S01]  /*5700*/  F2FP.F16.E4M3.UNPACK_B R31, R15.H1 ;  /* 0x0000000fff1f723e */ /* 0x000fe200030006ff */
[----:B------:R-:W-:Y:S01]  /*5710*/  HADD2.F32 R15, -RZ, R33.H0_H0 ;  /* 0x20000021ff0f7230 */ /* 0x000fe20000004100 */
[----:B------:R-:W-:Y:S01]  /*5720*/  F2FP.SATFINITE.E4M3.F32.PACK_AB_MERGE_C R110, R108, R107, R110 ;  /* 0x0000006b6c6e723e */ /* 0x000fe2000480706e */
[----:B------:R-:W-:Y:S01]  /*5730*/  FFMA.FTZ R107, R30, R29, R103 ;  /* 0x0000001d1e6b7223 */ /* 0x000fe20000010067 */
[----:B------:R-:W-:Y:S01]  /*5740*/  HADD2.F32 R28, -RZ, R37.H0_H0 ;  /* 0x20000025ff1c7230 */ /* 0x000fe20000004100 */
[----:B------:R-:W-:Y:S01]  /*5750*/  F2FP.F16.E4M3.UNPACK_B R14, R14.H1 ;  /* 0x0000000eff0e723e */ /* 0x000fe200030006ff */
[----:B------:R-:W-:Y:S02]  /*5760*/  HADD2.F32 R30, -RZ, R31.H0_H0 ;  /* 0x2000001fff1e7230 */ /* 0x000fe40000004100 */
[----:B------:R-:W-:Y:S02]  /*5770*/  HADD2.F32 R37, -RZ, R37.H1_H1 ;  /* 0x30000025ff257230 */ /* 0x000fe40000004100 */
[----:B------:R-:W-:-:S02]  /*5780*/  HADD2.F32 R34, -RZ, R31.H1_H1 ;  /* 0x3000001fff227230 */ /* 0x000fc40000004100 */
[CC--:B------:R-:W-:Y:S01]  /*5790*/  FMUL.FTZ R36, R28.reuse, R30.reuse ;  /* 0x0000001e1c247220 */ /* 0x0c0fe20000410000 */
[----:B------:R-:W-:Y:S02]  /*57a0*/  HADD2.F32 R33, -RZ, R33.H1_H1 ;  /* 0x30000021ff217230 */ /* 0x000fe40000004100 */
[----:B------:R-:W-:Y:S01]  /*57b0*/  FMUL.FTZ R31, R15, R30 ;  /* 0x0000001e0f1f7220 */ /* 0x000fe20000410000 */
[--C-:B------:R-:W-:Y:S02]  /*57c0*/  HADD2.F32 R29, -RZ, R14.reuse.H0_H0 ;  /* 0x2000000eff1d7230 */ /* 0x100fe40000004100 */
[----:B------:R-:W-:Y:S02]  /*57d0*/  HADD2.F32 R30, -RZ, R14.H1_H1 ;  /* 0x3000000eff1e7230 */ /* 0x000fe40000004100 */
[-C--:B------:R-:W-:Y:S01]  /*57e0*/  FMUL.FTZ R14, R37, R34.reuse ;  /* 0x00000022250e7220 */ /* 0x080fe20000410000 */
[----:B------:R-:W-:Y:S01]  /*57f0*/  FMUL.FTZ R34, R33, R34 ;  /* 0x0000002221227220 */ /* 0x000fe20000410000 */
[-C--:B------:R-:W-:Y:S01]  /*5800*/  FFMA.FTZ R104, R15, R29.reuse, -R36 ;  /* 0x0000001d0f687223 */ /* 0x080fe20000010824 */
[----:B------:R-:W-:Y:S01]  /*5810*/  FFMA.FTZ R106, R28, R29, R31 ;  /* 0x0000001d1c6a7223 */ /* 0x000fe2000001001f */
[-C--:B------:R-:W-:Y:S01]  /*5820*/  FFMA.FTZ R109, R33, R30.reuse, -R14 ;  /* 0x0000001e216d7223 */ /* 0x080fe2000001080e */
[----:B------:R-:W-:Y:S01]  /*5830*/  F2FP.F16.E4M3.UNPACK_B R29, R39 ;  /* 0x00000027ff1d723e */ /* 0x000fe200020006ff */
[----:B------:R-:W-:Y:S01]  /*5840*/  FFMA.FTZ R111, R37, R30, R34 ;  /* 0x0000001e256f7223 */ /* 0x000fe20000010022 */
[----:B------:R-:W-:-:S02]  /*5850*/  F2FP.F16.E4M3.UNPACK_B R14, R35 ;  /* 0x00000023ff0e723e */ /* 0x000fc400020006ff */
[----:B------:R-:W-:Y:S01]  /*5860*/  F2FP.F16.E4M3.UNPACK_B R39, R39.H1 ;  /* 0x00000027ff27723e */ /* 0x000fe200030006ff */
[--C-:B------:R-:W-:Y:S01]  /*5870*/  HADD2.F32 R30, -RZ, R29.reuse.H0_H0 ;  /* 0x2000001dff1e7230 */ /* 0x100fe20000004100 */
[----:B------:R-:W-:Y:S01]  /*5880*/  F2FP.F16.E4M3.UNPACK_B R36, R13.H1 ;  /* 0x0000000dff24723e */ /* 0x000fe200030006ff */
[----:B------:R-:W-:Y:S01]  /*5890*/  HADD2.F32 R15, -RZ, R14.H0_H0 ;  /* 0x2000000eff0f7230 */ /* 0x000fe20000004100 */
[----:B------:R-:W-:Y:S01]  /*58a0*/  F2FP.F16.E4M3.UNPACK_B R35, R35.H1 ;  /* 0x00000023ff23723e */ /* 0x000fe200030006ff */
[----:B------:R-:W-:Y:S01]  /*58b0*/  HADD2.F32 R29, -RZ, R29.H1_H1 ;  /* 0x3000001dff1d7230 */ /* 0x000fe20000004100 */
[----:B------:R-:W-:Y:S01]  /*58c0*/  F2FP.F16.E4M3.UNPACK_B R34, R13 ;  /* 0x0000000dff22723e */ /* 0x000fe200020006ff */
[----:B------:R-:W-:Y:S01]  /*58d0*/  HADD2.F32 R103, -RZ, R36.H0_H0 ;  /* 0x20000024ff677230 */ /* 0x000fe20000004100 */
[-C--:B------:R-:W-:Y:S01]  /*58e0*/  F2FP.F16.E4M3.UNPACK_B R13, R12.reuse ;  /* 0x0000000cff0d723e */ /* 0x080fe200020006ff */
[----:B------:R-:W-:Y:S01]  /*58f0*/  HADD2.F32 R28, -RZ, R35.H0_H0 ;  /* 0x20000023ff1c7230 */ /* 0x000fe20000004100 */
[----:B------:R-:W-:Y:S01]  /*5900*/  F2FP.F16.E4M3.UNPACK_B R31, R12.H1 ;  /* 0x0000000cff1f723e */ /* 0x000fe200030006ff */
[----:B------:R-:W-:Y:S01]  /*5910*/  HADD2.F32 R12, -RZ, R39.H0_H0 ;  /* 0x20000027ff0c7230 */ /* 0x000fe20000004100 */
[----:B------:R-:W-:Y:S01]  /*5920*/  F2FP.SATFINITE.E4M3.F32.PACK_AB_MERGE_C R104, R109, R104, RZ ;  /* 0x000000686d68723e */ /* 0x000fe200048070ff */
[----:B------:R-:W-:Y:S01]  /*5930*/  HADD2.F32 R38, -RZ, R34.H0_H0 ;  /* 0x20000022ff267230 */ /* 0x000fe20000004100 */
[----:B------:R-:W-:Y:S01]  /*5940*/  F2FP.SATFINITE.E4M3.F32.PACK_AB_MERGE_C R106, R111, R106, RZ ;  /* 0x0000006a6f6a723e */ /* 0x000fe200048070ff */
[----:B------:R-:W-:-:S02]  /*5950*/  HADD2.F32 R37, -RZ, R31.H0_H0 ;  /* 0x2000001fff257230 */ /* 0x000fc40000004100 */
[-C--:B------:R-:W-:Y:S01]  /*5960*/  FMUL.FTZ R115, R12, R103.reuse ;  /* 0x000000670c737220 */ /* 0x080fe20000410000 */
[----:B------:R-:W-:Y:S01]  /*5970*/  FMUL.FTZ R103, R28, R103 ;  /* 0x000000671c677220 */ /* 0x000fe20000410000 */
[----:B------:R-:W-:Y:S02]  /*5980*/  HADD2.F32 R39, -RZ, R39.H1_H1 ;  /* 0x30000027ff277230 */ /* 0x000fe40000004100 */
[----:B------:R-:W-:Y:S01]  /*5990*/  FMUL.FTZ R108, R30, R38 ;  /* 0x000000261e6c7220 */ /* 0x000fe20000410000 */
[----:B------:R-:W-:Y:S02]  /*59a0*/  HADD2.F32 R36, -RZ, R36.H1_H1 ;  /* 0x30000024ff247230 */ /* 0x000fe40000004100 */
[-C--:B------:R-:W-:Y:S01]  /*59b0*/  FFMA.FTZ R115, R28, R37.reuse, -R115 ;  /* 0x000000251c737223 */ /* 0x080fe20000010873 */
[----:B------:R-:W-:Y:S02]  /*59c0*/  HADD2.F32 R35, -RZ, R35.H1_H1 ;  /* 0x30000023ff237230 */ /* 0x000fe40000004100 */
[----:B------:R-:W-:Y:S01]  /*59d0*/  FFMA.FTZ R103, R12, R37, R103 ;  /* 0x000000250c677223 */ /* 0x000fe20000010067 */
[----:B------:R-:W-:-:S02]  /*59e0*/  HADD2.F32 R33, -RZ, R13.H0_H0 ;  /* 0x2000000dff217230 */ /* 0x000fc40000004100 */
[-C--:B------:R-:W-:Y:S01]  /*59f0*/  FMUL.FTZ R28, R39, R36.reuse ;  /* 0x00000024271c7220 */ /* 0x080fe20000410000 */
[----:B------:R-:W-:Y:S02]  /*5a00*/  HADD2.F32 R34, -RZ, R34.H1_H1 ;  /* 0x30000022ff227230 */ /* 0x000fe40000004100 */
[----:B------:R-:W-:Y:S01]  /*5a10*/  FMUL.FTZ R36, R35, R36 ;  /* 0x0000002423247220 */ /* 0x000fe20000410000 */
[----:B------:R-:W-:Y:S02]  /*5a20*/  HADD2.F32 R14, -RZ, R14.H1_H1 ;  /* 0x3000000eff0e7230 */ /* 0x000fe40000004100 */
[C---:B------:R-:W-:Y:S01]  /*5a30*/  FMUL.FTZ R113, R15.reuse, R38 ;  /* 0x000000260f717220 */ /* 0x040fe20000410000 */
[----:B------:R-:W-:Y:S02]  /*5a40*/  HADD2.F32 R12, -RZ, R31.H1_H1 ;  /* 0x3000001fff0c7230 */ /* 0x000fe40000004100 */
[----:B------:R-:W-:Y:S01]  /*5a50*/  FFMA.FTZ R108, R15, R33, -R108 ;  /* 0x000000210f6c7223 */ /* 0x000fe2000001086c */
[----:B------:R-:W-:-:S02]  /*5a60*/  HADD2.F32 R13, -RZ, R13.H1_H1 ;  /* 0x3000000dff0d7230 */ /* 0x000fc40000004100 */
[-C--:B------:R-:W-:Y:S01]  /*5a70*/  FMUL.FTZ R15, R29, R34.reuse ;  /* 0x000000221d0f7220 */ /* 0x080fe20000410000 */
[----:B------:R-:W-:Y:S01]  /*5a80*/  FMUL.FTZ R34, R14, R34 ;  /* 0x000000220e227220 */ /* 0x000fe20000410000 */
[-C--:B------:R-:W-:Y:S01]  /*5a90*/  FFMA.FTZ R36, R39, R12.reuse, R36 ;  /* 0x0000000c27247223 */ /* 0x080fe20000010024 */
[----:B------:R-:W-:Y:S01]  /*5aa0*/  FFMA.FTZ R28, R35, R12, -R28 ;  /* 0x0000000c231c7223 */ /* 0x000fe2000001081c */
[----:B------:R-:W-:Y:S01]  /*5ab0*/  FFMA.FTZ R113, R30, R33, R113 ;  /* 0x000000211e717223 */ /* 0x000fe20000010071 */
[-C--:B------:R-:W-:Y:S01]  /*5ac0*/  FFMA.FTZ R34, R29, R13.reuse, R34 ;  /* 0x0000000d1d227223 */ /* 0x080fe20000010022 */
[----:B------:R-:W-:Y:S01]  /*5ad0*/  FFMA.FTZ R15, R14, R13, -R15 ;  /* 0x0000000d0e0f7223 */ /* 0x000fe2000001080f */
[----:B------:R-:W-:Y:S01]  /*5ae0*/  F2FP.SATFINITE.E4M3.F32.PACK_AB_MERGE_C R36, R36, R103, RZ ;  /* 0x000000672424723e */ /* 0x000fe200048070ff */
[----:B------:R-:W-:Y:S01]  /*5af0*/  IMAD.MOV.U32 R38, RZ, RZ, R112 ;  /* 0x000000ffff267224 */ /* 0x000fe200078e0070 */
[----:B------:R-:W-:Y:S02]  /*5b00*/  F2FP.SATFINITE.E4M3.F32.PACK_AB_MERGE_C R28, R28, R115, RZ ;  /* 0x000000731c1c723e */ /* 0x000fe400048070ff */
[----:B------:R-:W-:Y:S01]  /*5b10*/  F2FP.SATFINITE.E4M3.F32.PACK_AB_MERGE_C R39, R34, R113, R36 ;  /* 0x000000712227723e */ /* 0x000fe20004807024 */
[----:B------:R-:W-:Y:S01]  /*5b20*/  IMAD.MOV.U32 R36, RZ, RZ, R110 ;  /* 0x000000ffff247224 */ /* 0x000fe200078e006e */
[----:B------:R-:W-:Y:S01]  /*5b30*/  F2FP.SATFINITE.E4M3.F32.PACK_AB_MERGE_C R33, R105, R102, R104 ;  /* 0x000000666921723e */ /* 0x000fe20004807068 */
[----:B------:R-:W-:Y:S01]  /*5b40*/  IMAD.MOV.U32 R34, RZ, RZ, R114 ;  /* 0x000000ffff227224 */ /* 0x000fe200078e0072 */
[----:B------:R-:W-:-:S02]  /*5b50*/  F2FP.SATFINITE.E4M3.F32.PACK_AB_MERGE_C R35, R15, R108, R28 ;  /* 0x0000006c0f23723e */ /* 0x000fc4000480701c */
[----:B------:R-:W-:-:S07]  /*5b60*/  F2FP.SATFINITE.E4M3.F32.PACK_AB_MERGE_C R37, R107, R98, R106 ;  /* 0x000000626b25723e */ /* 0x000fce000480706a */
.L_x_1258:
[----:B------:R-:W-:Y:S05]  /*5b70*/  BSYNC B2 ;  /* 0x0000000000027941 */ /* 0x000fea0003800000 */
.L_x_1257:
[----:B------:R-:W-:Y:S02]  /*5b80*/  ISETP.GE.AND P5, PT, R96, R93, PT ;  /* 0x0000005d6000720c */ /* 0x000fe40003fa6270 */
[----:B------:R-:W-:-:S11]  /*5b90*/  P2R R13, PR, RZ, 0x1 ;  /* 0x00000001ff0d7803 */ /* 0x000fd60000000000 */
[--C-:B------:R-:W-:Y:S02]  /*5ba0*/  @!P5 SHF.R.S32.HI R12, RZ, 0x1f, R96.reuse ;  /* 0x0000001fff0cd819 */ /* 0x100fe40000011460 */
[----:B------:R-:W-:-:S04]  /*5bb0*/  @!P5 IADD3 R15, P0, P6, R40, R58, R96 ;  /* 0x0000003a280fd210 */ /* 0x000fc80007e1e060 */
[----:B------:R-:W-:Y:S02]  /*5bc0*/  @!P5 IADD3.X R28, R0, R97, R12, P0, P6 ;  /* 0x00000061001cd210 */ /* 0x000fe400007ec40c */
[----:B------:R-:W-:Y:S02]  /*5bd0*/  IADD3 R12, P6, R99, R50, RZ ;  /* 0x00000032630c7210 */ /* 0x000fe40007fde0ff */
[----:B------:R-:W-:-:S03]  /*5be0*/  ISETP.NE.AND P0, PT, R13, RZ, PT ;  /* 0x000000ff0d00720c */ /* 0x000fc60003f05270 */
[----:B------:R-:W-:Y:S01]  /*5bf0*/  IMAD.X R13, R94, 0x1, R51, P6 ;  /* 0x000000015e0d7824 */ /* 0x000fe200030e0633 */
[----:B------:R-:W-:-:S04]  /*5c00*/  @!P5 IADD3 R14, P6, R15, R50, RZ ;  /* 0x000000320f0ed210 */ /* 0x000fc80007fde0ff */
[----:B-1----:R1:W-:Y:S01]  /*5c10*/  STG.E.128 desc[UR46][R12.64], R32 ;  /* 0x000000200c007986 */ /* 0x0023e2000c101d2e */
[----:B------:R-:W-:-:S05]  /*5c20*/  @!P5 IMAD.X R15, R28, 0x1, R51, P6 ;  /* 0x000000011c0fd824 */ /* 0x000fca00030e0633 */
[----:B--2---:R1:W-:Y:S03]  /*5c30*/  @!P5 STG.E.128 desc[UR46][R14.64], R36 ;  /* 0x000000240e00d986 */ /* 0x0043e6000c101d2e */
.L_x_1256:
[----:B------:R-:W-:Y:S05]  /*5c40*/  BSYNC B1 ;  /* 0x0000000000017941 */ /* 0x000fea0003800000 */
.L_x_1255:
[C---:B------:R-:W-:Y:S01]  /*5c50*/  ISETP.GE.OR P5, PT, R195.reuse, R87, P1 ;  /* 0x00000057c300720c */ /* 0x040fe20000fa6670 */
[-C--:B-12---:R-:W-:Y:S02]  /*5c60*/  IMAD R12, R216, R52.reuse, RZ ;  /* 0x00000034d80c7224 */ /* 0x086fe400078e02ff */
[----:B------:R-:W-:-:S04]  /*5c70*/  IMAD.WIDE.U32 R54, R195, R52, R54 ;  /* 0x00000034c3367225 */ /* 0x000fc800078e0036 */
[----:B------:R-:W-:-:S06]  /*5c80*/  IMAD R35, R195, R53, R12 ;  /* 0x00000035c3237224 */ /* 0x000fcc00078e020c */
[----:B------:R-:W-:Y:S05]  /*5c90*/  @P5 BRA `(.L_x_1245) ;  /* 0x0000001000545947 */ /* 0x000fea0003800000 */
[----:B------:R-:W-:Y:S01]  /*5ca0*/  IMAD.IADD R35, R55, 0x1, R35 ;  /* 0x0000000137237824 */ /* 0x000fe200078e0223 */
[----:B------:R-:W-:Y:S01]  /*5cb0*/  IADD3 R33, P5, P6, R40, R54, R77 ;  /* 0x0000003628217210 */ /* 0x000fe20007ebe04d */
[----:B------:R-:W-:Y:S01]  /*5cc0*/  BSSY B1, `(.L_x_1259) ;  /* 0x00000ee000017945 */ /* 0x000fe20003800000 */
[----:B------:R-:W-:Y:S02]  /*5cd0*/  SEL R95, R76, R95, !P0 ;  /* 0x0000005f4c5f7207 */ /* 0x000fe40004000000 */
[----:B------:R-:W-:Y:S02]  /*5ce0*/  IADD3.X R12, R0, R35, R81, P5, P6 ;  /* 0x00000023000c7210 */ /* 0x000fe40002fec451 */
[----:B------:R-:W-:-:S05]  /*5cf0*/  IADD3 R32, P5, R33, R50, RZ ;  /* 0x0000003221207210 */ /* 0x000fca0007fbe0ff */
[----:B------:R-:W-:Y:S01]  /*5d00*/  IMAD.X R33, R12, 0x1, R51, P5 ;  /* 0x000000010c217824 */ /* 0x000fe200028e0633 */
[----:B------:R-:W-:-:S04]  /*5d10*/  SHF.R.S32.HI R12, RZ, 0x1f, R95 ;  /* 0x0000001fff0c7819 */ /* 0x000fc8000001145f */
[----:B------:R-:W-:-:S04]  /*5d20*/  LEA.HI R12, R12, R95, RZ, 0x5 ;  /* 0x0000005f0c0c7211 */ /* 0x000fc800078f28ff */
[----:B------:R-:W-:-:S04]  /*5d30*/  LEA.HI.SX32 R12, R12, R79, 0x1b ;  /* 0x0000004f0c0c7211 */ /* 0x000fc800078fdaff */
[----:B------:R-:W-:Y:S01]  /*5d40*/  SHF.R.S32.HI R13, RZ, 0x1f, R12 ;  /* 0x0000001fff0d7819 */ /* 0x000fe2000001140c */
[----:B------:R-:W-:-:S03]  /*5d50*/  IMAD.SHL.U32 R37, R12, 0x10, RZ ;  /* 0x000000100c257824 */ /* 0x000fc600078e00ff */
[----:B------:R-:W-:Y:S02]  /*5d60*/  LEA.HI R12, R13, R12, RZ, 0x3 ;  /* 0x0000000c0d0c7211 */ /* 0x000fe400078f18ff */
[----:B------:R-:W-:Y:S02]  /*5d70*/  LOP3.LUT R13, R208, 0x70, R37, 0xf8, !PT ;  /* 0x00000070d00d7812 */ /* 0x000fe400078ef825 */
[----:B------:R-:W-:Y:S02]  /*5d80*/  SHF.L.U32 R14, R12, 0xa, RZ ;  /* 0x0000000a0c0e7819 */ /* 0x000fe400000006ff */
[----:B------:R-:W-:Y:S01]  /*5d90*/  LOP3.LUT R12, R13, R210, RZ, 0x3c, !PT ;  /* 0x000000d20d0c7212 */ /* 0x000fe200078e3cff */
[----:B------:R-:W-:Y:S01]  /*5da0*/  IMAD R13, R17, 0x4000, R64 ;  /* 0x00004000110d7824 */ /* 0x000fe200078e0240 */
[----:B------:R-:W-:-:S03]  /*5db0*/  LOP3.LUT R14, R14, 0xffffe000, RZ, 0xc0, !PT ;  /* 0xffffe0000e0e7812 */ /* 0x000fc600078ec0ff */
[----:B------:R-:W-:Y:S01]  /*5dc0*/  IMAD.IADD R13, R16, 0x1, R13 ;  /* 0x00000001100d7824 */ /* 0x000fe200078e020d */
[----:B------:R-:W-:-:S05]  /*5dd0*/  IADD3 R12, R12, R14, R211 ;  /* 0x0000000e0c0c7210 */ /* 0x000fca0007ffe0d3 */
[----:B------:R-:W-:-:S04]  /*5de0*/  IMAD R15, R17, 0x4000, R12 ;  /* 0x00004000110f7824 */ /* 0x000fc800078e020c */
[----:B------:R-:W-:Y:S02]  /*5df0*/  IMAD.IADD R28, R16, 0x1, R15 ;  /* 0x00000001101c7824 */ /* 0x000fe400078e020f */
[----:B------:R-:W1:Y:S04]  /*5e00*/  LDS.128 R12, [R13+0x20000] ;  /* 0x020000000d0c7984 */ /* 0x000e680000000c00 */
[----:B------:R-:W2:Y:S01]  /*5e10*/  LDS.128 R28, [R28+0x20000] ;  /* 0x020000001c1c7984 */ /* 0x000ea20000000c00 */
[----:B------:R-:W-:Y:S05]  /*5e20*/  @P4 BRA `(.L_x_1260) ;  /* 0x0000000c005c4947 */ /* 0x000fea0003800000 */
[--C-:B------:R-:W-:Y:S02]  /*5e30*/  SHF.R.U32.HI R58, RZ, 0x10, R5.reuse ;  /* 0x00000010ff3a7819 */ /* 0x100fe40000011605 */
[--C-:B------:R-:W-:Y:S02]  /*5e40*/  SHF.R.U32.HI R53, RZ, 0x8, R5.reuse ;  /* 0x00000008ff357819 */ /* 0x100fe40000011605 */
[----:B------:R-:W-:Y:S02]  /*5e50*/  LOP3.LUT R4, R5, 0xff, RZ, 0xc0, !PT ;  /* 0x000000ff05047812 */ /* 0x000fe400078ec0ff */
[----:B------:R-:W-:Y:S02]  /*5e60*/  SHF.R.U32.HI R5, RZ, 0x18, R5 ;  /* 0x00000018ff057819 */ /* 0x000fe40000011605 */
[--C-:B------:R-:W-:Y:S02]  /*5e70*/  SHF.R.U32.HI R39, RZ, 0x10, R9.reuse ;  /* 0x00000010ff277819 */ /* 0x100fe40000011609 */
[----:B------:R-:W-:-:S02]  /*5e80*/  SHF.R.U32.HI R34, RZ, 0x8, R9 ;  /* 0x00000008ff227819 */ /* 0x000fc40000011609 */
[----:B------:R-:W-:Y:S02]  /*5e90*/  LOP3.LUT R8, R9, 0xff, RZ, 0xc0, !PT ;  /* 0x000000ff09087812 */ /* 0x000fe400078ec0ff */
[----:B------:R-:W-:Y:S02]  /*5ea0*/  SHF.R.U32.HI R10, RZ, 0x8, R11 ;  /* 0x00000008ff0a7819 */ /* 0x000fe4000001160b */
[----:B------:R-:W-:Y:S02]  /*5eb0*/  SHF.R.U32.HI R9, RZ, 0x18, R9 ;  /* 0x00000018ff097819 */ /* 0x000fe40000011609 */
[----:B------:R-:W-:Y:S01]  /*5ec0*/  PRMT R5, R5, 0x654, R4 ;  /* 0x0000065405057816 */ /* 0x000fe20000000004 */
[----:B------:R-:W-:Y:S01]  /*5ed0*/  IMAD.SHL.U32 R4, R53, 0x100, RZ ;  /* 0x0000010035047824 */ /* 0x000fe200078e00ff */
[--C-:B------:R-:W-:Y:S01]  /*5ee0*/  SHF.R.U32.HI R38, RZ, 0x8, R7.reuse ;  /* 0x00000008ff267819 */ /* 0x100fe20000011607 */
[----:B------:R-:W-:Y:S01]  /*5ef0*/  IMAD.SHL.U32 R10, R10, 0x100, RZ ;  /* 0x000001000a0a7824 */ /* 0x000fe200078e00ff */
[----:B------:R-:W-:-:S02]  /*5f00*/  SHF.R.U32.HI R52, RZ, 0x10, R7 ;  /* 0x00000010ff347819 */ /* 0x000fc40000011607 */
[----:B------:R-:W-:Y:S02]  /*5f10*/  LOP3.LUT R6, R7, 0xff, RZ, 0xc0, !PT ;  /* 0x000000ff07067812 */ /* 0x000fe400078ec0ff */
[----:B------:R-:W-:Y:S02]  /*5f20*/  SHF.R.U32.HI R7, RZ, 0x18, R7 ;  /* 0x00000018ff077819 */ /* 0x000fe40000011607 */
[----:B------:R-:W-:Y:S02]  /*5f30*/  SHF.R.U32.HI R36, RZ, 0x10, R11 ;  /* 0x00000010ff247819 */ /* 0x000fe4000001160b */
[----:B------:R-:W-:Y:S01]  /*5f40*/  PRMT R9, R9, 0x654, R8 ;  /* 0x0000065409097816 */ /* 0x000fe20000000008 */
[----:B------:R-:W-:Y:S01]  /*5f50*/  IMAD.SHL.U32 R8, R34, 0x100, RZ ;  /* 0x0000010022087824 */ /* 0x000fe200078e00ff */
[----:B------:R-:W-:Y:S02]  /*5f60*/  LOP3.LUT R11, R11, 0xff0000ff, RZ, 0xc0, !PT ;  /* 0xff0000ff0b0b7812 */ /* 0x000fe400078ec0ff */
[----:B------:R-:W-:Y:S01]  /*5f70*/  LOP3.LUT R5, R5, 0xff00, R4, 0xf8, !PT ;  /* 0x0000ff0005057812 */ /* 0x000fe200078ef804 */
[----:B------:R-:W-:Y:S01]  /*5f80*/  IMAD.SHL.U32 R4, R38, 0x100, RZ ;  /* 0x0000010026047824 */ /* 0x000fe200078e00ff */
[----:B------:R-:W-:Y:S01]  /*5f90*/  PRMT R7, R7, 0x654, R6 ;  /* 0x0000065407077816 */ /* 0x000fe20000000006 */
[----:B------:R-:W-:Y:S01]  /*5fa0*/  IMAD.U32 R6, R58, 0x10000, RZ ;  /* 0x000100003a067824 */ /* 0x000fe200078e00ff */
[----:B------:R-:W-:-:S02]  /*5fb0*/  LOP3.LUT R94, R11, 0xff00, R10, 0xf8, !PT ;  /* 0x0000ff000b5e7812 */ /* 0x000fc400078ef80a */
[----:B------:R-:W-:Y:S02]  /*5fc0*/  LOP3.LUT R58, R9, 0xff00, R8, 0xf8, !PT ;  /* 0x0000ff00093a7812 */ /* 0x000fe400078ef808 */
[----:B------:R-:W-:Y:S02]  /*5fd0*/  F2FP.F16.E4M3.UNPACK_B R38, R92.H1 ;  /* 0x0000005cff26723e */ /* 0x000fe400030006ff */
[----:B--2---:R-:W-:Y:S02]  /*5fe0*/  F2FP.F16.E4M3.UNPACK_B R10, R28.H1 ;  /* 0x0000001cff0a723e */ /* 0x004fe400030006ff */
[----:B-1----:R-:W-:Y:S02]  /*5ff0*/  F2FP.F16.E4M3.UNPACK_B R8, R12.H1 ;  /* 0x0000000cff08723e */ /* 0x002fe400030006ff */
[----:B------:R-:W-:Y:S01]  /*6000*/  LOP3.LUT R7, R7, 0xff00, R4, 0xf8, !PT ;  /* 0x0000ff0007077812 */ /* 0x000fe200078ef804 */
[----:B------:R-:W-:Y:S01]  /*6010*/  IMAD.U32 R4, R52, 0x10000, RZ ;  /* 0x0001000034047824 */ /* 0x000fe200078e00ff */
[----:B------:R-:W-:Y:S01]  /*6020*/  F2FP.F16.E4M3.UNPACK_B R34, R90.H1 ;  /* 0x0000005aff22723e */ /* 0x000fe200030006ff */
[----:B------:R-:W-:Y:S01]  /*6030*/  HADD2.F32 R52, -RZ, R38.H0_H0 ;  /* 0x20000026ff347230 */ /* 0x000fe20000004100 */
[----:B------:R-:W-:Y:S01]  /*6040*/  LOP3.LUT R6, R5, 0xff0000, R6, 0xf8, !PT ;  /* 0x00ff000005067812 */ /* 0x000fe200078ef806 */
[----:B------:R-:W-:Y:S01]  /*6050*/  HADD2.F32 R11, -RZ, R10.H0_H0 ;  /* 0x2000000aff0b7230 */ /* 0x000fe20000004100 */
[----:B------:R-:W-:Y:S01]  /*6060*/  LOP3.LUT R4, R7, 0xff0000, R4, 0xf8, !PT ;  /* 0x00ff000007047812 */ /* 0x000fe200078ef804 */
[----:B------:R-:W-:Y:S01]  /*6070*/  HADD2.F32 R9, -RZ, R8.H0_H0 ;  /* 0x20000008ff097230 */ /* 0x000fe20000004100 */
[----:B------:R-:W-:Y:S01]  /*6080*/  F2FP.F16.E4M3.UNPACK_B R92, R92 ;  /* 0x0000005cff5c723e */ /* 0x000fe200020006ff */
[----:B------:R-:W-:-:S02]  /*6090*/  IMAD.U32 R7, R39, 0x10000, RZ ;  /* 0x0001000027077824 */ /* 0x000fc400078e00ff */
[-C--:B------:R-:W-:Y:S01]  /*60a0*/  FMUL.FTZ R96, R11, R52.reuse ;  /* 0x000000340b607220 */ /* 0x080fe20000410000 */
[----:B------:R-:W-:Y:S02]  /*60b0*/  IMAD.U32 R5, R36, 0x10000, RZ ;  /* 0x0001000024057824 */ /* 0x000fe400078e00ff */
[----:B------:R-:W-:Y:S01]  /*60c0*/  FMUL.FTZ R52, R9, R52 ;  /* 0x0000003409347220 */ /* 0x000fe20000410000 */
[----:B------:R-:W-:Y:S01]  /*60d0*/  HADD2.F32 R36, -RZ, R34.H0_H0 ;  /* 0x20000022ff247230 */ /* 0x000fe20000004100 */
[----:B------:R-:W-:Y:S01]  /*60e0*/  LOP3.LUT R7, R58, 0xff0000, R7, 0xf8, !PT ;  /* 0x00ff00003a077812 */ /* 0x000fe200078ef807 */
[----:B------:R-:W-:Y:S01]  /*60f0*/  HADD2.F32 R38, -RZ, R38.H1_H1 ;  /* 0x30000026ff267230 */ /* 0x000fe20000004100 */
[----:B------:R-:W-:Y:S01]  /*6100*/  F2FP.F16.E4M3.UNPACK_B R28, R28 ;  /* 0x0000001cff1c723e */ /* 0x000fe200020006ff */
[----:B------:R-:W-:Y:S02]  /*6110*/  HADD2.F32 R34, -RZ, R34.H1_H1 ;  /* 0x30000022ff227230 */ /* 0x000fe40000004100 */
[----:B------:R-:W-:Y:S01]  /*6120*/  FFMA.FTZ R58, R11, R36, R52 ;  /* 0x000000240b3a7223 */ /* 0x000fe20000010034 */
[----:B------:R-:W-:-:S02]  /*6130*/  HADD2.F32 R11, -RZ, R10.H1_H1 ;  /* 0x3000000aff0b7230 */ /* 0x000fc40000004100 */
[----:B------:R-:W-:Y:S01]  /*6140*/  FFMA.FTZ R96, R9, R36, -R96 ;  /* 0x0000002409607223 */ /* 0x000fe20000010860 */
[----:B------:R-:W-:Y:S01]  /*6150*/  F2FP.F16.E4M3.UNPACK_B R12, R12 ;  /* 0x0000000cff0c723e */ /* 0x000fe200020006ff */
[----:B------:R-:W-:Y:S01]  /*6160*/  HADD2.F32 R9, -RZ, R8.H1_H1 ;  /* 0x30000008ff097230 */ /* 0x000fe20000004100 */
[----:B------:R-:W-:Y:S01]  /*6170*/  F2FP.F16.E4M3.UNPACK_B R90, R90 ;  /* 0x0000005aff5a723e */ /* 0x000fe200020006ff */
[----:B------:R-:W-:Y:S02]  /*6180*/  HADD2.F32 R39, -RZ, R92.H0_H0 ;  /* 0x2000005cff277230 */ /* 0x000fe40000004100 */
[-C--:B------:R-:W-:Y:S01]  /*6190*/  FMUL.FTZ R36, R11, R38.reuse ;  /* 0x000000260b247220 */ /* 0x080fe20000410000 */
[----:B------:R-:W-:Y:S02]  /*61a0*/  HADD2.F32 R10, -RZ, R28.H0_H0 ;  /* 0x2000001cff0a7230 */ /* 0x000fe40000004100 */
[----:B------:R-:W-:Y:S01]  /*61b0*/  FMUL.FTZ R38, R9, R38 ;  /* 0x0000002609267220 */ /* 0x000fe20000410000 */
[----:B------:R-:W-:-:S02]  /*61c0*/  HADD2.F32 R8, -RZ, R12.H0_H0 ;  /* 0x2000000cff087230 */ /* 0x000fc40000004100 */
[-C--:B------:R-:W-:Y:S01]  /*61d0*/  FFMA.FTZ R95, R9, R34.reuse, -R36 ;  /* 0x00000022095f7223 */ /* 0x080fe20000010824 */
[----:B------:R-:W-:Y:S02]  /*61e0*/  HADD2.F32 R9, -RZ, R90.H0_H0 ;  /* 0x2000005aff097230 */ /* 0x000fe40000004100 */
[-C--:B------:R-:W-:Y:S01]  /*61f0*/  FMUL.FTZ R53, R10, R39.reuse ;  /* 0x000000270a357220 */ /* 0x080fe20000410000 */
[----:B------:R-:W-:Y:S01]  /*6200*/  FFMA.FTZ R97, R11, R34, R38 ;  /* 0x000000220b617223 */ /* 0x000fe20000010026 */
[C---:B------:R-:W-:Y:S01]  /*6210*/  FMUL.FTZ R39, R8.reuse, R39 ;  /* 0x0000002708277220 */ /* 0x040fe20000410000 */
[----:B------:R-:W-:Y:S02]  /*6220*/  HADD2.F32 R11, -RZ, R92.H1_H1 ;  /* 0x3000005cff0b7230 */ /* 0x000fe40000004100 */
[-C--:B------:R-:W-:Y:S01]  /*6230*/  FFMA.FTZ R53, R8, R9.reuse, -R53 ;  /* 0x0000000908357223 */ /* 0x080fe20000010835 */
[----:B------:R-:W-:Y:S02]  /*6240*/  HADD2.F32 R28, -RZ, R28.H1_H1 ;  /* 0x3000001cff1c7230 */ /* 0x000fe40000004100 */
[----:B------:R-:W-:Y:S01]  /*6250*/  FFMA.FTZ R38, R10, R9, R39 ;  /* 0x000000090a267223 */ /* 0x000fe20000010027 */
[----:B------:R-:W-:Y:S01]  /*6260*/  HADD2.F32 R12, -RZ, R12.H1_H1 ;  /* 0x3000000cff0c7230 */ /* 0x000fe20000004100 */
[----:B------:R-:W-:Y:S01]  /*6270*/  F2FP.F16.E4M3.UNPACK_B R34, R91.H1 ;  /* 0x0000005bff22723e */ /* 0x000fe200030006ff */
[----:B------:R-:W-:-:S02]  /*6280*/  HADD2.F32 R9, -RZ, R90.H1_H1 ;  /* 0x3000005aff097230 */ /* 0x000fc40000004100 */
[-C--:B------:R-:W-:Y:S01]  /*6290*/  FMUL.FTZ R39, R28, R11.reuse ;  /* 0x0000000b1c277220 */ /* 0x080fe20000410000 */
[----:B------:R-:W-:Y:S01]  /*62a0*/  F2FP.F16.E4M3.UNPACK_B R10, R30.H1 ;  /* 0x0000001eff0a723e */ /* 0x000fe200030006ff */
[C---:B------:R-:W-:Y:S01]  /*62b0*/  FMUL.FTZ R59, R12.reuse, R11 ;  /* 0x0000000b0c3b7220 */ /* 0x040fe20000410000 */
[-C--:B------:R-:W-:Y:S01]  /*62c0*/  F2FP.F16.E4M3.UNPACK_B R8, R14.reuse.H1 ;  /* 0x0000000eff08723e */ /* 0x080fe200030006ff */
[----:B------:R-:W-:Y:S01]  /*62d0*/  FFMA.FTZ R52, R12, R9, -R39 ;  /* 0x000000090c347223 */ /* 0x000fe20000010827 */
[----:B------:R-:W-:Y:S01]  /*62e0*/  F2FP.F16.E4M3.UNPACK_B R12, R89.H1 ;  /* 0x00000059ff0c723e */ /* 0x000fe200030006ff */
[----:B------:R-:W-:Y:S02]  /*62f0*/  HADD2.F32 R36, -RZ, R34.H0_H0 ;  /* 0x20000022ff247230 */ /* 0x000fe40000004100 */
[----:B------:R-:W-:Y:S01]  /*6300*/  FFMA.FTZ R59, R28, R9, R59 ;  /* 0x000000091c3b7223 */ /* 0x000fe2000001003b */
[----:B------:R-:W-:Y:S01]  /*6310*/  HADD2.F32 R11, -RZ, R10.H0_H0 ;  /* 0x2000000aff0b7230 */ /* 0x000fe20000004100 */
[----:B------:R-:W-:Y:S01]  /*6320*/  F2FP.F16.E4M3.UNPACK_B R91, R91 ;  /* 0x0000005bff5b723e */ /* 0x000fe200020006ff */
[----:B------:R-:W-:Y:S01]  /*6330*/  HADD2.F32 R9, -RZ, R8.H0_H0 ;  /* 0x20000008ff097230 */ /* 0x000fe20000004100 */
[----:B------:R-:W-:Y:S01]  /*6340*/  F2FP.F16.E4M3.UNPACK_B R14, R14 ;  /* 0x0000000eff0e723e */ /* 0x000fe200020006ff */
[----:B------:R-:W-:-:S02]  /*6350*/  HADD2.F32 R39, -RZ, R34.H1_H1 ;  /* 0x30000022ff277230 */ /* 0x000fc40000004100 */
[-C--:B------:R-:W-:Y:S01]  /*6360*/  FMUL.FTZ R34, R11, R36.reuse ;  /* 0x000000240b227220 */ /* 0x080fe20000410000 */
[----:B------:R-:W-:Y:S02]  /*6370*/  HADD2.F32 R28, -RZ, R12.H0_H0 ;  /* 0x2000000cff1c7230 */ /* 0x000fe40000004100 */
[C---:B------:R-:W-:Y:S01]  /*6380*/  FMUL.FTZ R90, R9.reuse, R36 ;  /* 0x00000024095a7220 */ /* 0x040fe20000410000 */
[----:B------:R-:W-:Y:S01]  /*6390*/  HADD2.F32 R10, -RZ, R10.H1_H1 ;  /* 0x3000000aff0a7230 */ /* 0x000fe20000004100 */
[----:B------:R-:W-:Y:S01]  /*63a0*/  F2FP.F16.E4M3.UNPACK_B R30, R30 ;  /* 0x0000001eff1e723e */ /* 0x000fe200020006ff */
[----:B------:R-:W-:Y:S02]  /*63b0*/  HADD2.F32 R8, -RZ, R8.H1_H1 ;  /* 0x30000008ff087230 */ /* 0x000fe40000004100 */
[-C--:B------:R-:W-:Y:S01]  /*63c0*/  FFMA.FTZ R36, R9, R28.reuse, -R34 ;  /* 0x0000001c09247223 */ /* 0x080fe20000010822 */
[----:B------:R-:W-:Y:S02]  /*63d0*/  HADD2.F32 R9, -RZ, R12.H1_H1 ;  /* 0x3000000cff097230 */ /* 0x000fe40000004100 */
[-C--:B------:R-:W-:Y:S01]  /*63e0*/  FMUL.FTZ R99, R10, R39.reuse ;  /* 0x000000270a637220 */ /* 0x080fe20000410000 */
[----:B------:R-:W-:Y:S01]  /*63f0*/  FFMA.FTZ R90, R11, R28, R90 ;  /* 0x0000001c0b5a7223 */ /* 0x000fe2000001005a */
[C---:B------:R-:W-:Y:S01]  /*6400*/  FMUL.FTZ R39, R8.reuse, R39 ;  /* 0x0000002708277220 */ /* 0x040fe20000410000 */
[----:B------:R-:W-:Y:S01]  /*6410*/  F2FP.F16.E4M3.UNPACK_B R89, R89 ;  /* 0x00000059ff59723e */ /* 0x000fe200020006ff */
[----:B------:R-:W-:Y:S01]  /*6420*/  FFMA.FTZ R99, R8, R9, -R99 ;  /* 0x0000000908637223 */ /* 0x000fe20000010863 */
        /* <DEDUP_REMOVED lines=8> */
[----:B------:R-:W-:Y:S02]  /*64b0*/  HADD2.F32 R30, -RZ, R30.H1_H1 ;  /* 0x3000001eff1e7230 */ /* 0x000fe40000004100 */
[----:B------:R-:W-:Y:S01]  /*64c0*/  FMUL.FTZ R39, R9, R11 ;  /* 0x0000000b09277220 */ /* 0x000fe20000410000 */
[----:B------:R-:W-:Y:S01]  /*64d0*/  HADD2.F32 R10, -RZ, R89.H0_H0 ;  /* 0x20000059ff0a7230 */ /* 0x000fe20000004100 */
[----:B------:R-:W-:Y:S01]  /*64e0*/  F2FP.SATFINITE.E4M3.F32.PACK_AB_MERGE_C R103, R103, R90, RZ ;  /* 0x0000005a6767723e */ /* 0x000fe200048070ff */
[----:B------:R-:W-:-:S02]  /*64f0*/  HADD2.F32 R14, -RZ, R14.H1_H1 ;  /* 0x3000000eff0e7230 */ /* 0x000fc40000004100 */
[-C--:B------:R-:W-:Y:S01]  /*6500*/  FMUL.FTZ R11, R30, R91.reuse ;  /* 0x0000005b1e0b7220 */ /* 0x080fe20000410000 */
[----:B------:R-:W-:Y:S02]  /*6510*/  HADD2.F32 R89, -RZ, R89.H1_H1 ;  /* 0x30000059ff597230 */ /* 0x000fe40000004100 */
[-C--:B------:R-:W-:Y:S01]  /*6520*/  FFMA.FTZ R39, R8, R10.reuse, -R39 ;  /* 0x0000000a08277223 */ /* 0x080fe20000010827 */
[----:B------:R-:W-:Y:S01]  /*6530*/  FFMA.FTZ R34, R9, R10, R12 ;  /* 0x0000000a09227223 */ /* 0x000fe2000001000c */
[C---:B------:R-:W-:Y:S01]  /*6540*/  FMUL.FTZ R91, R14.reuse, R91 ;  /* 0x0000005b0e5b7220 */ /* 0x040fe20000410000 */
[----:B------:R-:W-:Y:S01]  /*6550*/  F2FP.F16.E4M3.UNPACK_B R10, R29 ;  /* 0x0000001dff0a723e */ /* 0x000fe200020006ff */
[----:B------:R-:W-:Y:S01]  /*6560*/  FFMA.FTZ R14, R14, R89, -R11 ;  /* 0x000000590e0e7223 */ /* 0x000fe2000001080b */
[----:B------:R-:W-:Y:S01]  /*6570*/  F2FP.F16.E4M3.UNPACK_B R8, R13 ;  /* 0x0000000dff08723e */ /* 0x000fe200020006ff */
[----:B------:R-:W-:Y:S01]  /*6580*/  FFMA.FTZ R91, R30, R89, R91 ;  /* 0x000000591e5b7223 */ /* 0x000fe2000001005b */
[----:B------:R-:W-:Y:S01]  /*6590*/  F2FP.F16.E4M3.UNPACK_B R12, R6 ;  /* 0x00000006ff0c723e */ /* 0x000fe200020006ff */
[----:B------:R-:W-:Y:S01]  /*65a0*/  HADD2.F32 R11, -RZ, R10.H0_H0 ;  /* 0x2000000aff0b7230 */ /* 0x000fe20000004100 */
[----:B------:R-:W-:Y:S01]  /*65b0*/  F2FP.SATFINITE.E4M3.F32.PACK_AB_MERGE_C R90, R14, R39, R36 ;  /* 0x000000270e5a723e */ /* 0x000fe20004807024 */
[----:B------:R-:W-:Y:S01]  /*65c0*/  HADD2.F32 R30, -RZ, R28.H0_H0 ;  /* 0x2000001cff1e7230 */ /* 0x000fe20000004100 */
[----:B------:R-:W-:Y:S01]  /*65d0*/  F2FP.SATFINITE.E4M3.F32.PACK_AB_MERGE_C R103, R91, R34, R103 ;  /* 0x000000225b67723e */ /* 0x000fe20004807067 */
[----:B------:R-:W-:Y:S01]  /*65e0*/  HADD2.F32 R9, -RZ, R8.H0_H0 ;  /* 0x20000008ff097230 */ /* 0x000fe20000004100 */
[----:B------:R-:W-:Y:S01]  /*65f0*/  F2FP.SATFINITE.E4M3.F32.PACK_AB_MERGE_C R95, R95, R96, RZ ;  /* 0x000000605f5f723e */ /* 0x000fe200048070ff */
[----:B------:R-:W-:-:S02]  /*6600*/  HADD2.F32 R14, -RZ, R12.H0_H0 ;  /* 0x2000000cff0e7230 */ /* 0x000fc40000004100 */
[-C--:B------:R-:W-:Y:S01]  /*6610*/  FMUL.FTZ R34, R11, R30.reuse ;  /* 0x0000001e0b227220 */ /* 0x080fe20000410000 */
[----:B------:R-:W-:Y:S02]  /*6620*/  HADD2.F32 R10, -RZ, R10.H1_H1 ;  /* 0x3000000aff0a7230 */ /* 0x000fe40000004100 */
[C---:B------:R-:W-:Y:S01]  /*6630*/  FMUL.FTZ R30, R9.reuse, R30 ;  /* 0x0000001e091e7220 */ /* 0x040fe20000410000 */
[----:B------:R-:W-:Y:S02]  /*6640*/  HADD2.F32 R39, -RZ, R28.H1_H1 ;  /* 0x3000001cff277230 */ /* 0x000fe40000004100 */
[-C--:B------:R-:W-:Y:S01]  /*6650*/  FFMA.FTZ R34, R9, R14.reuse, -R34 ;  /* 0x0000000e09227223 */ /* 0x080fe20000010822 */
[----:B------:R-:W-:Y:S02]  /*6660*/  HADD2.F32 R8, -RZ, R8.H1_H1 ;  /* 0x30000008ff087230 */ /* 0x000fe40000004100 */
[----:B------:R-:W-:Y:S01]  /*6670*/  FFMA.FTZ R30, R11, R14, R30 ;  /* 0x0000000e0b1e7223 */ /* 0x000fe2000001001e */
[----:B------:R-:W-:-:S02]  /*6680*/  HADD2.F32 R9, -RZ, R12.H1_H1 ;  /* 0x3000000cff097230 */ /* 0x000fc40000004100 */
[-C--:B------:R-:W-:Y:S01]  /*6690*/  FMUL.FTZ R11, R10, R39.reuse ;  /* 0x000000270a0b7220 */ /* 0x080fe20000410000 */
[----:B------:R-:W-:Y:S01]  /*66a0*/  F2FP.SATFINITE.E4M3.F32.PACK_AB_MERGE_C R97, R97, R58, RZ ;  /* 0x0000003a6161723e */ /* 0x000fe200048070ff */
[----:B------:R-:W-:Y:S01]  /*66b0*/  FMUL.FTZ R39, R8, R39 ;  /* 0x0000002708277220 */ /* 0x000fe20000410000 */
[----:B------:R-:W-:Y:S01]  /*66c0*/  F2FP.SATFINITE.E4M3.F32.PACK_AB_MERGE_C R58, R52, R53, R95 ;  /* 0x00000035343a723e */ /* 0x000fe2000480705f */
[----:B------:R-:W-:Y:S01]  /*66d0*/  FFMA.FTZ R53, R8, R9, -R11 ;  /* 0x0000000908357223 */ /* 0x000fe2000001080b */
[----:B------:R-:W-:Y:S02]  /*66e0*/  F2FP.F16.E4M3.UNPACK_B R13, R13.H1 ;  /* 0x0000000dff0d723e */ /* 0x000fe400030006ff */
[----:B------:R-:W-:Y:S02]  /*66f0*/  F2FP.F16.E4M3.UNPACK_B R29, R29.H1 ;  /* 0x0000001dff1d723e */ /* 0x000fe400030006ff */
[----:B------:R-:W-:Y:S01]  /*6700*/  F2FP.F16.E4M3.UNPACK_B R11, R7.H1 ;  /* 0x00000007ff0b723e */ /* 0x000fe200030006ff */
[----:B------:R-:W-:Y:S01]  /*6710*/  HADD2.F32 R7, -RZ, R13.H0_H0 ;  /* 0x2000000dff077230 */ /* 0x000fe20000004100 */
[----:B------:R-:W-:Y:S01]  /*6720*/  F2FP.SATFINITE.E4M3.F32.PACK_AB_MERGE_C R97, R59, R38, R97 ;  /* 0x000000263b61723e */ /* 0x000fe20004807061 */
[----:B------:R-:W-:Y:S01]  /*6730*/  FFMA.FTZ R59, R10, R9, R39 ;  /* 0x000000090a3b7223 */ /* 0x000fe20000010027 */
[----:B------:R-:W-:Y:S01]  /*6740*/  HADD2.F32 R8, -RZ, R29.H0_H0 ;  /* 0x2000001dff087230 */ /* 0x000fe20000004100 */
[----:B------:R-:W-:Y:S01]  /*6750*/  F2FP.F16.E4M3.UNPACK_B R6, R6.H1 ;  /* 0x00000006ff06723e */ /* 0x000fe200030006ff */
[----:B------:R-:W-:Y:S01]  /*6760*/  HADD2.F32 R10, -RZ, R11.H0_H0 ;  /* 0x2000000bff0a7230 */ /* 0x000fe20000004100 */
[----:B------:R-:W-:Y:S01]  /*6770*/  LOP3.LUT R5, R94, 0xff0000, R5, 0xf8, !PT ;  /* 0x00ff00005e057812 */ /* 0x000fe200078ef805 */
[----:B------:R-:W-:-:S02]  /*6780*/  HADD2.F32 R29, -RZ, R29.H1_H1 ;  /* 0x3000001dff1d7230 */ /* 0x000fc40000004100 */
[----:B------:R-:W-:Y:S02]  /*6790*/  HADD2.F32 R12, -RZ, R11.H1_H1 ;  /* 0x3000000bff0c7230 */ /* 0x000fe40000004100 */
[CC--:B------:R-:W-:Y:S01]  /*67a0*/  FMUL.FTZ R14, R8.reuse, R10.reuse ;  /* 0x0000000a080e7220 */ /* 0x0c0fe20000410000 */
[--C-:B------:R-:W-:Y:S02]  /*67b0*/  HADD2.F32 R9, -RZ, R6.reuse.H0_H0 ;  /* 0x20000006ff097230 */ /* 0x100fe40000004100 */
[----:B------:R-:W-:Y:S01]  /*67c0*/  FMUL.FTZ R11, R7, R10 ;  /* 0x0000000a070b7220 */ /* 0x000fe20000410000 */
[----:B------:R-:W-:Y:S01]  /*67d0*/  HADD2.F32 R13, -RZ, R13.H1_H1 ;  /* 0x3000000dff0d7230 */ /* 0x000fe20000004100 */
[----:B------:R-:W-:Y:S01]  /*67e0*/  F2FP.F16.E4M3.UNPACK_B R28, R5.H1 ;  /* 0x00000005ff1c723e */ /* 0x000fe200030006ff */
[----:B------:R-:W-:Y:S02]  /*67f0*/  HADD2.F32 R10, -RZ, R6.H1_H1 ;  /* 0x30000006ff0a7230 */ /* 0x000fe40000004100 */
[----:B------:R-:W-:Y:S01]  /*6800*/  FMUL.FTZ R6, R29, R12 ;  /* 0x0000000c1d067220 */ /* 0x000fe20000410000 */
[-C--:B------:R-:W-:Y:S01]  /*6810*/  FFMA.FTZ R36, R7, R9.reuse, -R14 ;  /* 0x0000000907247223 */ /* 0x080fe2000001080e */
[----:B------:R-:W-:Y:S01]  /*6820*/  FFMA.FTZ R38, R8, R9, R11 ;  /* 0x0000000908267223 */ /* 0x000fe2000001000b */
[----:B------:R-:W-:Y:S01]  /*6830*/  F2FP.F16.E4M3.UNPACK_B R9, R31 ;  /* 0x0000001fff09723e */ /* 0x000fe200020006ff */
[C---:B------:R-:W-:Y:S01]  /*6840*/  FFMA.FTZ R89, R13.reuse, R10, -R6 ;  /* 0x0000000a0d597223 */ /* 0x040fe20000010806 */
[----:B------:R-:W-:Y:S01]  /*6850*/  F2FP.F16.E4M3.UNPACK_B R6, R15 ;  /* 0x0000000fff06723e */ /* 0x000fe200020006ff */
[----:B------:R-:W-:Y:S01]  /*6860*/  FMUL.FTZ R12, R13, R12 ;  /* 0x0000000c0d0c7220 */ /* 0x000fe20000410000 */
[----:B------:R-:W-:Y:S01]  /*6870*/  F2FP.F16.E4M3.UNPACK_B R31, R31.H1 ;  /* 0x0000001fff1f723e */ /* 0x000fe200030006ff */
[----:B------:R-:W-:Y:S01]  /*6880*/  HADD2.F32 R39, -RZ, R28.H0_H0 ;  /* 0x2000001cff277230 */ /* 0x000fe20000004100 */
        /* <DEDUP_REMOVED lines=22> */
[----:B------:R-:W-:Y:S02]  /*69f0*/  HADD2.F32 R12, -RZ, R5.H0_H0 ;  /* 0x20000005ff0c7230 */ /* 0x000fe40000004100 */
[----:B------:R-:W-:Y:S01]  /*6a00*/  FMUL.FTZ R28, R15, R28 ;  /* 0x0000001c0f1c7220 */ /* 0x000fe20000410000 */
[----:B------:R-:W-:Y:S02]  /*6a10*/  HADD2.F32 R9, -RZ, R9.H1_H1 ;  /* 0x30000009ff097230 */ /* 0x000fe40000004100 */
[C---:B------:R-:W-:Y:S01]  /*6a20*/  FMUL.FTZ R29, R7.reuse, R29 ;  /* 0x0000001d071d7220 */ /* 0x040fe20000410000 */
[----:B------:R-:W-:Y:S02]  /*6a30*/  HADD2.F32 R14, -RZ, R14.H1_H1 ;  /* 0x3000000eff0e7230 */ /* 0x000fe40000004100 */
[----:B------:R-:W-:Y:S01]  /*6a40*/  FFMA.FTZ R52, R7, R12, -R52 ;  /* 0x0000000c07347223 */ /* 0x000fe20000010834 */
[----:B------:R-:W-:-:S02]  /*6a50*/  HADD2.F32 R6, -RZ, R6.H1_H1 ;  /* 0x30000006ff067230 */ /* 0x000fc40000004100 */
[----:B------:R-:W-:Y:S01]  /*6a60*/  FFMA.FTZ R29, R10, R12, R29 ;  /* 0x0000000c0a1d7223 */ /* 0x000fe2000001001d */
[----:B------:R-:W-:Y:S02]  /*6a70*/  HADD2.F32 R4, -RZ, R11.H1_H1 ;  /* 0x3000000bff047230 */ /* 0x000fe40000004100 */
[-C--:B------:R-:W-:Y:S01]  /*6a80*/  FMUL.FTZ R7, R9, R14.reuse ;  /* 0x0000000e09077220 */ /* 0x080fe20000410000 */
[----:B------:R-:W-:Y:S02]  /*6a90*/  HADD2.F32 R5, -RZ, R5.H1_H1 ;  /* 0x30000005ff057230 */ /* 0x000fe40000004100 */
[C---:B------:R-:W-:Y:S01]  /*6aa0*/  FMUL.FTZ R14, R6.reuse, R14 ;  /* 0x0000000e060e7220 */ /* 0x040fe20000410000 */
[----:B------:R-:W-:Y:S01]  /*6ab0*/  F2FP.SATFINITE.E4M3.F32.PACK_AB_MERGE_C R30, R59, R30, R38 ;  /* 0x0000001e3b1e723e */ /* 0x000fe20004807026 */
[-C--:B------:R-:W-:Y:S01]  /*6ac0*/  FFMA.FTZ R28, R31, R4.reuse, R28 ;  /* 0x000000041f1c7223 */ /* 0x080fe2000001001c */
[----:B------:R-:W-:Y:S01]  /*6ad0*/  FFMA.FTZ R8, R15, R4, -R8 ;  /* 0x000000040f087223 */ /* 0x000fe20000010808 */
[-C--:B------:R-:W-:Y:S01]  /*6ae0*/  FFMA.FTZ R14, R9, R5.reuse, R14 ;  /* 0x00000005090e7223 */ /* 0x080fe2000001000e */
[----:B------:R-:W-:Y:S01]  /*6af0*/  FFMA.FTZ R7, R6, R5, -R7 ;  /* 0x0000000506077223 */ /* 0x000fe20000010807 */
[----:B------:R-:W-:Y:S01]  /*6b00*/  F2FP.SATFINITE.E4M3.F32.PACK_AB_MERGE_C R13, R53, R34, R36 ;  /* 0x00000022350d723e */ /* 0x000fe20004807024 */
[----:B------:R-:W-:Y:S01]  /*6b10*/  IMAD.MOV.U32 R12, RZ, RZ, R58 ;  /* 0x000000ffff0c7224 */ /* 0x000fe200078e003a */
[----:B------:R-:W-:-:S02]  /*6b20*/  F2FP.SATFINITE.E4M3.F32.PACK_AB_MERGE_C R28, R28, R39, RZ ;  /* 0x000000271c1c723e */ /* 0x000fc400048070ff */
[----:B------:R-:W-:Y:S02]  /*6b30*/  F2FP.SATFINITE.E4M3.F32.PACK_AB_MERGE_C R8, R8, R95, RZ ;  /* 0x0000005f0808723e */ /* 0x000fe400048070ff */
[----:B------:R-:W-:Y:S01]  /*6b40*/  F2FP.SATFINITE.E4M3.F32.PACK_AB_MERGE_C R31, R14, R29, R28 ;  /* 0x0000001d0e1f723e */ /* 0x000fe2000480701c */
[----:B------:R-:W-:Y:S01]  /*6b50*/  IMAD.MOV.U32 R29, RZ, RZ, R30 ;  /* 0x000000ffff1d7224 */ /* 0x000fe200078e001e */
[----:B------:R-:W-:Y:S01]  /*6b60*/  F2FP.SATFINITE.E4M3.F32.PACK_AB_MERGE_C R15, R7, R52, R8 ;  /* 0x00000034070f723e */ /* 0x000fe20004807008 */
[----:B------:R-:W-:Y:S02]  /*6b70*/  IMAD.MOV.U32 R28, RZ, RZ, R97 ;  /* 0x000000ffff1c7224 */ /* 0x000fe400078e0061 */
[----:B------:R-:W-:Y:S02]  /*6b80*/  IMAD.MOV.U32 R14, RZ, RZ, R90 ;  /* 0x000000ffff0e7224 */ /* 0x000fe400078e005a */
[----:B------:R-:W-:-:S07]  /*6b90*/  IMAD.MOV.U32 R30, RZ, RZ, R103 ;  /* 0x000000ffff1e7224 */ /* 0x000fce00078e0067 */
.L_x_1260:
[----:B------:R-:W-:Y:S05]  /*6ba0*/  BSYNC B1 ;  /* 0x0000000000017941 */ /* 0x000fea0003800000 */
.L_x_1259:
[----:B-1----:R1:W-:Y:S01]  /*6bb0*/  STG.E.128 desc[UR46][R32.64], R12 ;  /* 0x0000000c20007986 */ /* 0x0023e2000c101d2e */
[----:B------:R-:W-:-:S13]  /*6bc0*/  ISETP.GE.AND P4, PT, R37, R93, PT ;  /* 0x0000005d2500720c */ /* 0x000fda0003f86270 */
[----:B------:R-:W-:Y:S05]  /*6bd0*/  @P4 BRA `(.L_x_1245) ;  /* 0x0000000000844947 */ /* 0x000fea0003800000 */
[--C-:B------:R-:W-:Y:S02]  /*6be0*/  SHF.R.S32.HI R4, RZ, 0x1f, R37.reuse ;  /* 0x0000001fff047819 */ /* 0x100fe40000011425 */
[----:B------:R-:W-:-:S04]  /*6bf0*/  IADD3 R37, P4, P5, R40, R54, R37 ;  /* 0x0000003628257210 */ /* 0x000fc80007d9e025 */
[----:B------:R-:W-:Y:S02]  /*6c00*/  IADD3.X R4, R0, R35, R4, P4, P5 ;  /* 0x0000002300047210 */ /* 0x000fe400027ea404 */
[----:B------:R-:W-:-:S05]  /*6c10*/  IADD3 R50, P4, R37, R50, RZ ;  /* 0x0000003225327210 */ /* 0x000fca0007f9e0ff */
[----:B------:R-:W-:-:S05]  /*6c20*/  IMAD.X R51, R4, 0x1, R51, P4 ;  /* 0x0000000104337824 */ /* 0x000fca00020e0633 */
[----:B--2---:R2:W-:Y:S01]  /*6c30*/  STG.E.128 desc[UR46][R50.64], R28 ;  /* 0x0000001c32007986 */ /* 0x0045e2000c101d2e */
[----:B------:R-:W-:Y:S05]  /*6c40*/  BRA `(.L_x_1245) ;  /* 0x0000000000687947 */ /* 0x000fea0003800000 */
.L_x_1228:
[----:B------:R-:W-:-:S06]  /*6c50*/  UISETP.NE.AND UP0, UPT, UR45, 0x3, UPT ;  /* 0x000000032d00788c */ /* 0x000fcc000bf05270 */
[----:B------:R-:W-:-:S13]  /*6c60*/  PLOP3.LUT P3, PT, PT, PT, UP0, 0x80, 0x0 ;  /* 0x000000000000781c */ /* 0x000fda0003f6f008 */
[----:B------:R-:W-:Y:S05]  /*6c70*/  @!P3 BRA `(.L_x_1261) ;  /* 0x000000000004b947 */ /* 0x000fea0003800000 */
[----:B------:R-:W-:Y:S01]  /*6c80*/  BPT.TRAP 0x1 ;  /* 0x000000040000795c */ /* 0x000fe20000300000 */
.L_x_1261:
[----:B------:R-:W-:Y:S01]  /*6c90*/  IMAD R85, R17, 0x8, R16 ;  /* 0x0000000811557824 */ /* 0x000fe200078e0210 */
[----:B------:R-:W-:Y:S01]  /*6ca0*/  SHF.L.U32 R88, R201, 0x1f, RZ ;  /* 0x0000001fc9587819 */ /* 0x000fe200000006ff */
[----:B------:R-:W-:Y:S01]  /*6cb0*/  IMAD R87, R49, -0x40, R48 ;  /* 0xffffffc031577824 */ /* 0x000fe200078e0230 */
[----:B------:R-:W-:Y:S02]  /*6cc0*/  BSSY B1, `(.L_x_1262) ;  /* 0x0000004000017945 */ /* 0x000fe40003800000 */
[----:B------:R-:W0:Y:S02]  /*6cd0*/  SYNCS.PHASECHK.TRANS64.TRYWAIT P4, [R85+URZ+0x28490], R88 ;  /* 0x02849058550075a7 */ /* 0x000e24000808017f */
[----:B------:R-:W-:Y:S01]  /*6ce0*/  VIMNMX R87, R87, 0x40, PT ;  /* 0x0000004057577848 */ /* 0x000fe20003fe0100 */
[----:B0-----:R-:W-:Y:S06]  /*6cf0*/  @!P4 BRA `(.L_x_1263) ;  /* 0x000001e400b8c947 */ /* 0x001fec0003800000 */
.L_x_1604:
[----:B------:R-:W-:Y:S05]  /*6d00*/  BSYNC B1 ;  /* 0x0000000000017941 */ /* 0x000fea0003800000 */
.L_x_1262:
[-C--:B------:R-:W-:Y:S01]  /*6d10*/  ISETP.GE.AND P5, PT, R18, R87.reuse, PT ;  /* 0x000000571200720c */ /* 0x080fe20003fa6270 */
[----:B------:R-:W-:Y:S01]  /*6d20*/  BSSY B1, `(.L_x_1264) ;  /* 0x0000007000017945 */ /* 0x000fe20003800000 */
[----:B------:R-:W-:-:S11]  /*6d30*/  ISETP.GE.AND P4, PT, R195, R87, PT ;  /* 0x00000057c300720c */ /* 0x000fd60003f86270 */
[----:B------:R-:W-:Y:S05]  /*6d40*/  @P5 BRA `(.L_x_1265) ;  /* 0x0000000000105947 */ /* 0x000fea0003800000 */
[----:B------:R-:W1:Y:S04]  /*6d50*/  @!P1 LDS.128 R4, [R86+0x20000] ;  /* 0x0200000056049984 */ /* 0x000e680000000c00 */
[----:B------:R-:W2:Y:S04]  /*6d60*/  @!P2 LDS.128 R8, [R86+0x22000] ;  /* 0x022000005608a984 */ /* 0x000ea80000000c00 */
[----:B-1----:R1:W-:Y:S04]  /*6d70*/  @!P1 STG.E.128 desc[UR46][R14.64], R4 ;  /* 0x000000040e009986 */ /* 0x0023e8000c101d2e */
[----:B--2---:R1:W-:Y:S02]  /*6d80*/  @!P2 STG.E.128 desc[UR46][R14.64+0x80], R8 ;  /* 0x000080080e00a986 */ /* 0x0043e4000c101d2e */
.L_x_1265:
[----:B------:R-:W-:Y:S05]  /*6d90*/  BSYNC B1 ;  /* 0x0000000000017941 */ /* 0x000fea0003800000 */
.L_x_1264:
[----:B------:R-:W-:Y:S05]  /*6da0*/  @P4 BRA `(.L_x_1245) ;  /* 0x0000000000104947 */ /* 0x000fea0003800000 */
[----:B-1----:R-:W1:Y:S04]  /*6db0*/  @!P1 LDS.128 R4, [R86+0x21000] ;  /* 0x0210000056049984 */ /* 0x002e680000000c00 */
[----:B------:R-:W2:Y:S04]  /*6dc0*/  @!P2 LDS.128 R8, [R86+0x23000] ;  /* 0x023000005608a984 */ /* 0x000ea80000000c00 */
[----:B-1----:R1:W-:Y:S04]  /*6dd0*/  @!P1 STG.E.128 desc[UR46][R12.64], R4 ;  /* 0x000000040c009986 */ /* 0x0023e8000c101d2e */
[----:B--2---:R1:W-:Y:S02]  /*6de0*/  @!P2 STG.E.128 desc[UR46][R12.64+0x80], R8 ;  /* 0x000080080c00a986 */ /* 0x0043e4000c101d2e */
.L_x_1245:
[----:B------:R-:W-:Y:S05]  /*6df0*/  BSYNC B0 ;  /* 0x0000000000007941 */ /* 0x000fea0003800000 */
.L_x_1227:
[----:B01234-:R-:W0:Y:S01]  /*6e00*/  S2R R4, SR_TID.X ;  /* 0x0000000000047919 */ /* 0x01fe220000002100 */
[----:B------:R-:W-:Y:S01]  /*6e10*/  @!PT LDS RZ, [RZ] ;  /* 0x00000000fffff984 */ /* 0x000fe20000000800 */
[----:B------:R-:W-:Y:S01]  /*6e20*/  @!PT LDS RZ, [RZ] ;  /* 0x00000000fffff984 */ /* 0x000fe20000000800 */
[----:B------:R-:W-:Y:S01]  /*6e30*/  @!PT LDS RZ, [RZ] ;  /* 0x00000000fffff984 */ /* 0x000fe20000000800 */
[----:B------:R-:W-:Y:S01]  /*6e40*/  @!PT LDS RZ, [RZ] ;  /* 0x00000000fffff984 */ /* 0x000fe20000000800 */
[----:B------:R1:W-:Y:S06]  /*6e50*/  MEMBAR.ALL.CTA ;  /* 0x0000000000007992 */ /* 0x0003ec0000008000 */
[----:B-1----:R-:W1:Y:S01]  /*6e60*/  FENCE.VIEW.ASYNC.S ;  /* 0x00000000000073c6 */ /* 0x002e620000000000 */
[----:B------:R-:W-:Y:S05]  /*6e70*/  WARPSYNC.ALL ;  /* 0x0000000000007948 */ /* 0x000fea0003800000 */
[----:B------:R-:W-:Y:S01]  /*6e80*/  BSSY B0, `(.L_x_1266) ;  /* 0x0000009000007945 */ /* 0x000fe20003800000 */
[----:B0-----:R-:W-:Y:S01]  /*6e90*/  LOP3.LUT R4, R4, 0x7f, RZ, 0xc0, !PT ;  /* 0x0000007f04047812 */ /* 0x001fe200078ec0ff */
[----:B-1----:R0:W-:Y:S03]  /*6ea0*/  BAR.SYNC.DEFER_BLOCKING R75, 0x80 ;  /* 0x0002004b0000751d */ /* 0x0021e60000010000 */
[----:B------:R-:W-:-:S13]  /*6eb0*/  ISETP.NE.AND P4, PT, R4, RZ, PT ;  /* 0x000000ff0400720c */ /* 0x000fda0003f85270 */
[----:B------:R-:W-:-:S05]  /*6ec0*/  @!P4 VIADD R4, R85, 0x284a0 ;  /* 0x000284a05504c836 */ /* 0x000fca0000000000 */
[----:B------:R-:W-:-:S04]  /*6ed0*/  @!P4 PRMT R4, RZ, 0x654, R4 ;  /* 0x00000654ff04c816 */ /* 0x000fc80000000004 */
[----:B------:R0:W-:Y:S01]  /*6ee0*/  @!P4 SYNCS.ARRIVE.TRANS64.RED.A1T0 RZ, [R4+URZ], RZ ;  /* 0x000000ff04ffc9a7 */ /* 0x0001e2000810043f */
[----:B------:R-:W-:Y:S05]  /*6ef0*/  @!P3 BRA `(.L_x_1267) ;  /* 0x000000000004b947 */ /* 0x000fea0003800000 */
[----:B------:R-:W-:Y:S01]  /*6f00*/  BPT.TRAP 0x1 ;  /* 0x000000040000795c */ /* 0x000fe20000300000 */
.L_x_1267:
[----:B------:R-:W-:Y:S05]  /*6f10*/  BSYNC B0 ;  /* 0x0000000000007941 */ /* 0x000fea0003800000 */
.L_x_1266:
[----:B------:R-:W1:Y:S01]  /*6f20*/  SYNCS.PHASECHK.TRANS64.TRYWAIT P3, [R85+URZ+0x284b0], R88 ;  /* 0x0284b058550075a7 */ /* 0x000e62000806017f */
[----:B------:R-:W-:Y:S01]  /*6f30*/  ULDC UR41, c[0x0][0x2e4] ;  /* 0x0000b90000297ab9 */ /* 0x000fe20000000800 */
[----:B------:R-:W-:Y:S01]  /*6f40*/  ULDC.64 UR36, c[0x0][0x318] ;  /* 0x0000c60000247ab9 */ /* 0x000fe20000000a00 */
[----:B------:R-:W-:Y:S01]  /*6f50*/  ULDC.64 UR38, c[0x0][0x308] ;  /* 0x0000c20000267ab9 */ /* 0x000fe20000000a00 */
[----:B------:R-:W-:Y:S04]  /*6f60*/  BSSY B0, `(.L_x_1268) ;  /* 0x0000002000007945 */ /* 0x000fe80003800000 */
[----:B-1----:R-:W-:Y:S05]  /*6f70*/  @!P3 BRA `(.L_x_1269) ;  /* 0x000001e4002cb947 */ /* 0x002fea0003800000 */
.L_x_1605:
[----:B------:R-:W-:Y:S05]  /*6f80*/  BSYNC B0 ;  /* 0x0000000000007941 */ /* 0x000fea0003800000 */
.L_x_1268:
[----:B------:R-:W-:Y:S01]  /*6f90*/  ISETP.GE.AND P3, PT, R18, R87, PT ;  /* 0x000000571200720c */ /* 0x000fe20003f66270 */
[----:B------:R-:W-:Y:S01]  /*6fa0*/  BSSY B0, `(.L_x_1270) ;  /* 0x0000010000007945 */ /* 0x000fe20003800000 */
[----:B------:R-:W-:-:S11]  /*6fb0*/  IMAD.WIDE R12, R49, 0x40, R46 ;  /* 0x00000040310c7825 */ /* 0x000fd600078e022e */
[----:B------:R-:W-:Y:S05]  /*6fc0*/  @P3 BRA `(.L_x_1271) ;  /* 0x0000000000343947 */ /* 0x000fea0003800000 */
[----:B0-----:R-:W-:Y:S01]  /*6fd0*/  MOV R4, R24 ;  /* 0x0000001800047202 */ /* 0x001fe20000000f00 */
[----:B------:R-:W-:Y:S02]  /*6fe0*/  IMAD.MOV.U32 R5, RZ, RZ, R83 ;  /* 0x000000ffff057224 */ /* 0x000fe400078e0053 */
[----:B------:R-:W-:Y:S02]  /*6ff0*/  IMAD R7, R13, UR36, RZ ;  /* 0x000000240d077c24 */ /* 0x000fe4000f8e02ff */
[----:B------:R-:W-:-:S04]  /*7000*/  IMAD.WIDE.U32 R4, R12, UR36, R4 ;  /* 0x000000240c047c25 */ /* 0x000fc8000f8e0004 */
[----:B------:R-:W-:Y:S01]  /*7010*/  IMAD R7, R12, UR37, R7 ;  /* 0x000000250c077c24 */ /* 0x000fe2000f8e0207 */
[----:B------:R-:W-:-:S04]  /*7020*/  IADD3 R14, P3, R4, UR38, RZ ;  /* 0x00000026040e7c10 */ /* 0x000fc8000ff7e0ff */
[----:B------:R-:W-:Y:S02]  /*7030*/  IADD3.X R15, R5, UR39, R7, P3, !PT ;  /* 0x00000027050f7c10 */ /* 0x000fe40009ffe407 */
[----:B------:R-:W-:-:S13]  /*7040*/  ISETP.GE.AND P3, PT, R192, UR41, PT ;  /* 0x00000029c0007c0c */ /* 0x000fda000bf66270 */
[----:B------:R-:W0:Y:S04]  /*7050*/  @!P3 LDS.128 R4, [R86+0x10000] ;  /* 0x010000005604b984 */ /* 0x000e280000000c00 */
[----:B0-----:R-:W-:Y:S01]  /*7060*/  @!P3 STG.E.128 desc[UR46][R14.64], R4 ;  /* 0x000000040e00b986 */ /* 0x001fe2000c101d2e */
[----:B------:R-:W-:-:S13]  /*7070*/  ISETP.GE.AND P3, PT, R100, UR41, PT ;  /* 0x0000002964007c0c */ /* 0x000fda000bf66270 */
[----:B------:R-:W0:Y:S04]  /*7080*/  @!P3 LDS.128 R8, [R86+0x12000] ;  /* 0x012000005608b984 */ /* 0x000e280000000c00 */
[----:B0-----:R2:W-:Y:S02]  /*7090*/  @!P3 STG.E.128 desc[UR46][R14.64+0x80], R8 ;  /* 0x000080080e00b986 */ /* 0x0015e4000c101d2e */
.L_x_1271:
[----:B------:R-:W-:Y:S05]  /*70a0*/  BSYNC B0 ;  /* 0x0000000000007941 */ /* 0x000fea0003800000 */
.L_x_1270:
[----:B------:R-:W-:Y:S01]  /*70b0*/  ISETP.GE.AND P3, PT, R195, R87, PT ;  /* 0x00000057c300720c */ /* 0x000fe20003f66270 */
[----:B------:R-:W-:-:S12]  /*70c0*/  BSSY B0, `(.L_x_1272) ;  /* 0x0000011000007945 */ /* 0x000fd80003800000 */
[----:B------:R-:W-:Y:S05]  /*70d0*/  @P3 BRA `(.L_x_1273) ;  /* 0x00000000003c3947 */ /* 0x000fea0003800000 */
[----:B------:R-:W-:Y:S01]  /*70e0*/  IADD3 R7, P3, R12, 0x20, RZ ;  /* 0x000000200c077810 */ /* 0x000fe20007f7e0ff */
[----:B0-----:R-:W-:Y:S02]  /*70f0*/  IMAD.MOV.U32 R4, RZ, RZ, R24 ;  /* 0x000000ffff047224 */ /* 0x001fe400078e0018 */
[----:B------:R-:W-:Y:S02]  /*7100*/  IMAD.MOV.U32 R5, RZ, RZ, R83 ;  /* 0x000000ffff057224 */ /* 0x000fe400078e0053 */
[----:B------:R-:W-:Y:S02]  /*7110*/  IMAD.X R12, RZ, RZ, R13, P3 ;  /* 0x000000ffff0c7224 */ /* 0x000fe400018e060d */
[----:B------:R-:W-:-:S04]  /*7120*/  IMAD.WIDE.U32 R4, R7, UR36, R4 ;  /* 0x0000002407047c25 */ /* 0x000fc8000f8e0004 */
[----:B------:R-:W-:-:S04]  /*7130*/  IMAD R12, R12, UR36, RZ ;  /* 0x000000240c0c7c24 */ /* 0x000fc8000f8e02ff */
[----:B------:R-:W-:Y:S01]  /*7140*/  IMAD R7, R7, UR37, R12 ;  /* 0x0000002507077c24 */ /* 0x000fe2000f8e020c */
[----:B------:R-:W-:-:S04]  /*7150*/  IADD3 R12, P3, R4, UR38, RZ ;  /* 0x00000026040c7c10 */ /* 0x000fc8000ff7e0ff */
[----:B------:R-:W-:Y:S02]  /*7160*/  IADD3.X R13, R5, UR39, R7, P3, !PT ;  /* 0x00000027050d7c10 */ /* 0x000fe40009ffe407 */
[----:B------:R-:W-:-:S13]  /*7170*/  ISETP.GE.AND P3, PT, R192, UR41, PT ;  /* 0x00000029c0007c0c */ /* 0x000fda000bf66270 */
[----:B------:R-:W0:Y:S04]  /*7180*/  @!P3 LDS.128 R4, [R86+0x11000] ;  /* 0x011000005604b984 */ /* 0x000e280000000c00 */
[----:B0-----:R-:W-:Y:S01]  /*7190*/  @!P3 STG.E.128 desc[UR46][R12.64], R4 ;  /* 0x000000040c00b986 */ /* 0x001fe2000c101d2e */
[----:B------:R-:W-:-:S13]  /*71a0*/  ISETP.GE.AND P3, PT, R100, UR41, PT ;  /* 0x0000002964007c0c */ /* 0x000fda000bf66270 */
[----:B--2---:R-:W0:Y:S04]  /*71b0*/  @!P3 LDS.128 R8, [R86+0x13000] ;  /* 0x013000005608b984 */ /* 0x004e280000000c00 */
[----:B0-----:R3:W-:Y:S02]  /*71c0*/  @!P3 STG.E.128 desc[UR46][R12.64+0x80], R8 ;  /* 0x000080080c00b986 */ /* 0x0017e4000c101d2e */
.L_x_1273:
[----:B------:R-:W-:Y:S05]  /*71d0*/  BSYNC B0 ;  /* 0x0000000000007941 */ /* 0x000fea0003800000 */
.L_x_1272:
[----:B------:R-:W-:Y:S01]  /*71e0*/  @!PT LDS RZ, [RZ] ;  /* 0x00000000fffff984 */ /* 0x000fe20000000800 */
[----:B------:R-:W-:Y:S01]  /*71f0*/  @!PT LDS RZ, [RZ] ;  /* 0x00000000fffff984 */ /* 0x000fe20000000800 */
[----:B------:R-:W-:Y:S01]  /*7200*/  @!PT LDS RZ, [RZ] ;  /* 0x00000000fffff984 */ /* 0x000fe20000000800 */
[----:B------:R-:W-:Y:S01]  /*7210*/  @!PT LDS RZ, [RZ] ;  /* 0x00000000fffff984 */ /* 0x000fe20000000800 */
[----:B------:R4:W-:Y:S06]  /*7220*/  MEMBAR.ALL.CTA ;  /* 0x0000000000007992 */ /* 0x0009ec0000008000 */
[----:B----4-:R-:W4:Y:S02]  /*7230*/  FENCE.VIEW.ASYNC.S ;  /* 0x00000000000073c6 */ /* 0x010f240000000000 */
[----:B----4-:R4:W-:Y:S01]  /*7240*/  BAR.SYNC.DEFER_BLOCKING R75, 0x80 ;  /* 0x0002004b0000751d */ /* 0x0109e20000010000 */
[----:B------:R-:W-:Y:S01]  /*7250*/  ISETP.NE.AND P5, PT, R101, RZ, PT ;  /* 0x000000ff6500720c */ /* 0x000fe20003fa5270 */
[----:B------:R-:W-:-:S02]  /*7260*/  VIADD R17, R17, 0x1 ;  /* 0x0000000111117836 */ /* 0x000fc40000000000 */
[----:B-1----:R-:W-:-:S03]  /*7270*/  @!P4 VIADD R85, R85, 0x284c0 ;  /* 0x000284c05555c836 */ /* 0x002fc60000000000 */
[C---:B------:R-:W-:Y:S02]  /*7280*/  ISETP.NE.AND P3, PT, R17.reuse, 0x2, PT ;  /* 0x000000021100780c */ /* 0x040fe40003f65270 */
[----:B------:R-:W-:Y:S02]  /*7290*/  @!P4 PRMT R85, RZ, 0x654, R85 ;  /* 0x00000654ff55c816 */ /* 0x000fe40000000055 */
[----:B0-----:R-:W-:Y:S02]  /*72a0*/  SEL R4, RZ, 0x1, P3 ;  /* 0x00000001ff047807 */ /* 0x001fe40001800000 */
[----:B------:R-:W-:Y:S02]  /*72b0*/  SEL R17, R17, RZ, P3 ;  /* 0x000000ff11117207 */ /* 0x000fe40001800000 */
[----:B------:R-:W-:Y:S01]  /*72c0*/  LOP3.LUT R201, R201, R4, RZ, 0x3c, !PT ;  /* 0x00000004c9c97212 */ /* 0x000fe200078e3cff */
[----:B------:R4:W-:Y:S01]  /*72d0*/  @!P4 SYNCS.ARRIVE.TRANS64.RED.A1T0 RZ, [R85+URZ], RZ ;  /* 0x000000ff55ffc9a7 */ /* 0x0009e2000810043f */
[----:B------:R-:W-:Y:S05]  /*72e0*/  @P5 BRA `(.L_x_1274) ;  /* 0xffffffb0007c5947 */ /* 0x000fea000383ffff */
[----:B------:R-:W0:Y:S01]  /*72f0*/  S2R R5, SR_TID.X ;  /* 0x0000000000057919 */ /* 0x000e220000002100 */
[----:B------:R-:W-:Y:S02]  /*7300*/  PLOP3.LUT P0, PT, PT, PT, PT, 0x8, 0x0 ;  /* 0x000000000000781c */ /* 0x000fe40003f0e170 */
[----:B0-----:R-:W-:-:S04]  /*7310*/  SHF.R.U32.HI R5, RZ, 0x7, R5 ;  /* 0x00000007ff057819 */ /* 0x001fc80000011605 */
[----:B------:R-:W-:-:S13]  /*7320*/  ISETP.NE.AND P5, PT, R5, 0x1, PT ;  /* 0x000000010500780c */ /* 0x000fda0003fa5270 */
[----:B------:R-:W-:Y:S06]  /*7330*/  @!P5 BAR.ARV 0x9, 0x100 ;  /* 0x024400000000db1d */ /* 0x000fec0000002000 */
.L_x_1222:
[----:B------:R-:W0:Y:S01]  /*7340*/  LDC R0, c[0x0][0x428] ;  /* 0x00010a00ff007b82 */ /* 0x000e220000000800 */
[----:B------:R-:W-:Y:S05]  /*7350*/  @P0 BRA `(.L_x_1275) ;  /* 0x00000000000c0947 */ /* 0x000fea0003800000 */
[----:B------:R-:W1:Y:S01]  /*7360*/  FENCE.VIEW.ASYNC.G ;  /* 0x00000000000073c6 */ /* 0x000e620000000100 */
[----:B------:R-:W-:Y:S05]  /*7370*/  WARPSYNC.ALL ;  /* 0x0000000000007948 */ /* 0x000fea0003800000 */
[----:B-1----:R-:W-:Y:S06]  /*7380*/  BAR.ARV 0xc, 0x180 ;  /* 0x0306000000007b1d */ /* 0x002fec0000002000 */
.L_x_1275:
[----:B------:R-:W-:Y:S01]  /*7390*/  ULDC.64 UR4, c[0x0][0x990] ;  /* 0x0002640000047ab9 */ /* 0x000fe20000000a00 */
[----:B0-----:R-:W-:Y:S01]  /*73a0*/  ISETP.NE.AND P2, PT, R0, 0x1, PT ;  /* 0x000000010000780c */ /* 0x001fe20003f45270 */
[----:B------:R-:W-:Y:S01]  /*73b0*/  ULDC.64 UR6, c[0x0][0x998] ;  /* 0x0002660000067ab9 */ /* 0x000fe20000000a00 */
[----:B------:R-:W-:Y:S01]  /*73c0*/  ISETP.NE.U32.AND P0, PT, RZ, UR4, PT ;  /* 0x00000004ff007c0c */ /* 0x000fe2000bf05070 */
[----:B------:R-:W-:Y:S01]  /*73d0*/  IMAD.MOV.U32 R7, RZ, RZ, R206 ;  /* 0x000000ffff077224 */ /* 0x000fe200078e00ce */
[----:B------:R-:W-:Y:S02]  /*73e0*/  ISETP.NE.U32.AND P1, PT, RZ, UR6, PT ;  /* 0x00000006ff007c0c */ /* 0x000fe4000bf25070 */
[----:B------:R-:W-:Y:S02]  /*73f0*/  ISETP.NE.AND.EX P0, PT, RZ, UR5, PT, P0 ;  /* 0x00000005ff007c0c */ /* 0x000fe4000bf05300 */
[----:B------:R-:W-:-:S05]  /*7400*/  ISETP.NE.AND.EX P1, PT, RZ, UR7, PT, P1 ;  /* 0x00000007ff007c0c */ /* 0x000fca000bf25310 */
[----:B------:R-:W0:Y:S06]  /*7410*/  @P2 LDC R5, c[0x0][0x42c] ;  /* 0x00010b00ff052b82 */ /* 0x000e2c0000000800 */
[--C-:B------:R-:W-:Y:S02]  /*7420*/  @P0 SHF.R.S32.HI R3, RZ, 0x1f, R207.reuse ;  /* 0x0000001fff030819 */ /* 0x100fe400000114cf */
[----:B--23--:R-:W1:Y:S01]  /*7430*/  @P0 LDC.64 R10, c[0x0][0x9a8] ;  /* 0x00026a00ff0a0b82 */ /* 0x00ce620000000a00 */
[----:B------:R-:W-:-:S07]  /*7440*/  @P1 SHF.R.S32.HI R9, RZ, 0x1f, R207 ;  /* 0x0000001fff091819 */ /* 0x000fce00000114cf */
[----:B------:R-:W2:Y:S08]  /*7450*/  @P2 LDC R2, c[0x0][0x430] ;  /* 0x00010c00ff022b82 */ /* 0x000eb00000000800 */
[----:B------:R-:W3:Y:S01]  /*7460*/  @P1 LDC.64 R12, c[0x0][0x9b8] ;  /* 0x00026e00ff0c1b82 */ /* 0x000ee20000000a00 */
[----:B0-----:R-:W-:-:S07]  /*7470*/  @P2 IMAD.HI.U32 R5, R206, R5, RZ ;  /* 0x00000005ce052227 */ /* 0x001fce00078e00ff */
[----:B------:R-:W0:Y:S01]  /*7480*/  @P0 LDC.64 R14, c[0x0][0x9b0] ;  /* 0x00026c00ff0e0b82 */ /* 0x000e220000000a00 */
[----:B-1----:R-:W-:-:S04]  /*7490*/  @P0 IMAD R0, R3, R10, RZ ;  /* 0x0000000a03000224 */ /* 0x002fc800078e02ff */
[----:B------:R-:W-:-:S03]  /*74a0*/  @P0 IMAD R11, R207, R11, R0 ;  /* 0x0000000bcf0b0224 */ /* 0x000fc600078e0200 */
[----:B------:R-:W1:Y:S01]  /*74b0*/  @P1 LDC.64 R20, c[0x0][0x9c0] ;  /* 0x00027000ff141b82 */ /* 0x000e620000000a00 */
[----:B--2---:R-:W-:Y:S01]  /*74c0*/  @P2 SHF.R.U32.HI R7, RZ, R2, R5 ;  /* 0x00000002ff072219 */ /* 0x004fe20000011605 */
[----:B------:R-:W-:-:S04]  /*74d0*/  @P0 IMAD.WIDE.U32 R2, R207, R10, RZ ;  /* 0x0000000acf020225 */ /* 0x000fc800078e00ff */
[----:B------:R-:W-:Y:S01]  /*74e0*/  @P0 IMAD.IADD R3, R3, 0x1, R11 ;  /* 0x0000000103030824 */ /* 0x000fe200078e020b */
[--C-:B------:R-:W-:Y:S01]  /*74f0*/  @P1 SHF.R.S32.HI R11, RZ, 0x1f, R7.reuse ;  /* 0x0000001fff0b1819 */ /* 0x100fe20000011407 */
[----:B---3--:R-:W-:Y:S01]  /*7500*/  @P1 IMAD R4, R9, R12, RZ ;  /* 0x0000000c09041224 */ /* 0x008fe200078e02ff */
[----:B------:R-:W-:-:S03]  /*7510*/  @P0 SHF.R.S32.HI R9, RZ, 0x1f, R7 ;  /* 0x0000001fff090819 */ /* 0x000fc60000011407 */
[C---:B------:R-:W-:Y:S02]  /*7520*/  @P1 IMAD R13, R207.reuse, R13, R4 ;  /* 0x0000000dcf0d1224 */ /* 0x040fe400078e0204 */
[----:B------:R-:W-:-:S04]  /*7530*/  @P1 IMAD.WIDE.U32 R4, R207, R12, RZ ;  /* 0x0000000ccf041225 */ /* 0x000fc800078e00ff */
[----:B0-----:R-:W-:Y:S02]  /*7540*/  @P0 IMAD R0, R9, R14, RZ ;  /* 0x0000000e09000224 */ /* 0x001fe400078e02ff */
[----:B------:R-:W-:Y:S02]  /*7550*/  @P1 IMAD.IADD R5, R5, 0x1, R13 ;  /* 0x0000000105051824 */ /* 0x000fe400078e020d */
[----:B------:R-:W-:Y:S02]  /*7560*/  @P0 IMAD R9, R7, R15, R0 ;  /* 0x0000000f07090224 */ /* 0x000fe400078e0200 */
[----:B-1----:R-:W-:Y:S02]  /*7570*/  @P1 IMAD R6, R11, R20, RZ ;  /* 0x000000140b061224 */ /* 0x002fe400078e02ff */
[----:B------:R-:W-:-:S04]  /*7580*/  @P0 IMAD.WIDE.U32 R2, R7, R14, R2 ;  /* 0x0000000e07020225 */ /* 0x000fc800078e0002 */
[C---:B------:R-:W-:Y:S02]  /*7590*/  @P1 IMAD R11, R7.reuse, R21, R6 ;  /* 0x00000015070b1224 */ /* 0x040fe400078e0206 */
[----:B------:R-:W-:Y:S01]  /*75a0*/  @P1 IMAD.WIDE.U32 R6, R7, R20, R4 ;  /* 0x0000001407061225 */ /* 0x000fe200078e0004 */
[----:B------:R-:W-:Y:S01]  /*75b0*/  @P0 LEA R4, P3, R2, UR4, 0x2 ;  /* 0x0000000402040c11 */ /* 0x000fe2000f8610ff */
[----:B------:R-:W-:Y:S02]  /*75c0*/  ULDC UR4, c[0x0][0x988] ;  /* 0x0002620000047ab9 */ /* 0x000fe40000000800 */
[----:B------:R-:W-:Y:S01]  /*75d0*/  @P0 IMAD.IADD R5, R3, 0x1, R9 ;  /* 0x0000000103050824 */ /* 0x000fe200078e0209 */
[----:B------:R-:W-:Y:S01]  /*75e0*/  @P1 LEA R8, P4, R6, UR6, 0x2 ;  /* 0x0000000606081c11 */ /* 0x000fe2000f8810ff */
[----:B------:R-:W-:Y:S02]  /*75f0*/  @P1 IMAD.IADD R3, R7, 0x1, R11 ;  /* 0x0000000107031824 */ /* 0x000fe400078e020b */
[----:B------:R-:W-:Y:S01]  /*7600*/  IMAD.MOV.U32 R0, RZ, RZ, 0x3f800000 ;  /* 0x3f800000ff007424 */ /* 0x000fe200078e00ff */
[----:B------:R-:W-:Y:S01]  /*7610*/  @P0 LEA.HI.X R5, R2, UR5, R5, 0x2, P3 ;  /* 0x0000000502050c11 */ /* 0x000fe200098f1405 */
[----:B------:R-:W0:Y:S01]  /*7620*/  LDC.64 R10, c[0x0][0x9e0] ;  /* 0x00027800ff0a7b82 */ /* 0x000e220000000a00 */
[----:B------:R-:W-:Y:S01]  /*7630*/  @P1 LEA.HI.X R9, R6, UR7, R3, 0x2, P4 ;  /* 0x0000000706091c11 */ /* 0x000fe2000a0f1403 */
[----:B------:R-:W-:-:S04]  /*7640*/  IMAD.MOV.U32 R3, RZ, RZ, 0x3f800000 ;  /* 0x3f800000ff037424 */ /* 0x000fc800078e00ff */
[----:B------:R-:W2:Y:S02]  /*7650*/  @P1 LDG.E R0, desc[UR46][R8.64] ;  /* 0x0000002e08001981 */ /* 0x000ea4000c1e1900 */
[----:B------:R-:W1:Y:S02]  /*7660*/  @P2 LDC R7, c[0x0][0x42c] ;  /* 0x00010b00ff072b82 */ /* 0x000e640000000800 */
[----:B------:R-:W2:Y:S06]  /*7670*/  @P0 LDG.E R3, desc[UR46][R4.64] ;  /* 0x0000002e04030981 */ /* 0x000eac000c1e1900 */
[----:B------:R-:W3:Y:S01]  /*7680*/  @P2 LDC R2, c[0x0][0x430] ;  /* 0x00010c00ff022b82 */ /* 0x000ee20000000800 */
[----:B------:R-:W-:-:S02]  /*7690*/  IADD3 R204, R197, 0x80, -R198 ;  /* 0x00000080c5cc7810 */ /* 0x000fc40007ffe8c6 */
[----:B0-----:R-:W-:-:S03]  /*76a0*/  ISETP.GE.AND P1, PT, R11, 0x1, PT ;  /* 0x000000010b00780c */ /* 0x001fc60003f26270 */
[----:B------:R-:W-:Y:S02]  /*76b0*/  IMAD R204, R205, 0x80, R204 ;  /* 0x00000080cdcc7824 */ /* 0x000fe400078e02cc */
[----:B-1----:R-:W-:-:S05]  /*76c0*/  @P2 IMAD.HI.U32 R7, R206, R7, RZ ;  /* 0x00000007ce072227 */ /* 0x002fca00078e00ff */
[----:B---3--:R-:W-:Y:S01]  /*76d0*/  @P2 SHF.R.U32.HI R206, RZ, R2, R7 ;  /* 0x00000002ffce2219 */ /* 0x008fe20000011607 */
[----:B--2---:R-:W-:Y:S01]  /*76e0*/  FMUL.FTZ R0, R3, R0 ;  /* 0x0000000003007220 */ /* 0x004fe20000410000 */
[----:B------:R-:W-:-:S03]  /*76f0*/  IMAD.IADD R3, R204, 0x1, R10 ;  /* 0x00000001cc037824 */ /* 0x000fc600078e020a */
[----:B------:R-:W-:Y:S01]  /*7700*/  FMUL.FTZ R2, R0, UR4 ;  /* 0x0000000400027c20 */ /* 0x000fe20008410000 */
[----:B------:R-:W-:Y:S06]  /*7710*/  @!P1 BRA `(.L_x_1276) ;  /* 0x0000000000489947 */ /* 0x000fec0003800000 */
        /* <DEDUP_REMOVED lines=11> */
.L_x_1278:
[----:B------:R-:W-:-:S13]  /*77d0*/  ISETP.NE.AND P0, PT, R11, 0x1, PT ;  /* 0x000000010b00780c */ /* 0x000fda0003f05270 */
[----:B------:R-:W0:Y:S02]  /*77e0*/  @P0 LDC.64 R4, c[0x0][0x9e8] ;  /* 0x00027a00ff040b82 */ /* 0x000e240000000a00 */
[----:B0-----:R-:W-:-:S05]  /*77f0*/  @P0 IMAD.HI.U32 R4, R0, R4, RZ ;  /* 0x0000000400040227 */ /* 0x001fca00078e00ff */
[----:B------:R-:W-:-:S07]  /*7800*/  @P0 SHF.R.U32.HI R0, RZ, R5, R4 ;  /* 0x00000005ff000219 */ /* 0x000fce0000011604 */
.L_x_1279:
[----:B------:R-:W-:Y:S05]  /*7810*/  BSYNC B0 ;  /* 0x0000000000007941 */ /* 0x000fea0003800000 */
.L_x_1277:
[----:B------:R-:W-:-:S05]  /*7820*/  IMAD R0, R0, R11, R11 ;  /* 0x0000000b00007224 */ /* 0x000fca00078e020b */
[----:B------:R-:W-:-:S07]  /*7830*/  VIMNMX R3, R3, R0, PT ;  /* 0x0000000003037248 */ /* 0x000fce0003fe0100 */
.L_x_1276:
[----:B------:R-:W-:Y:S01]  /*7840*/  VIADD R3, R3, 0x3f ;  /* 0x0000003f03037836 */ /* 0x000fe20000000000 */
[----:B------:R-:W-:Y:S01]  /*7850*/  ULDC UR4, c[0x0][0x9dc] ;  /* 0x0002770000047ab9 */ /* 0x000fe20000000800 */
[----:B------:R-:W-:-:S03]  /*7860*/  IMAD.IADD R152, R197, 0x1, -R198 ;  /* 0x00000001c5987824 */ /* 0x000fc600078e0ac6 */
[----:B------:R-:W-:Y:S01]  /*7870*/  SHF.R.S32.HI R0, RZ, 0x1f, R3 ;  /* 0x0000001fff007819 */ /* 0x000fe20000011403 */
[----:B------:R-:W-:-:S03]  /*7880*/  IMAD R57, R205, 0x80, R152 ;  /* 0x00000080cd397824 */ /* 0x000fc600078e0298 */
[----:B------:R-:W-:-:S04]  /*7890*/  LEA.HI R0, R0, R3, RZ, 0x6 ;  /* 0x0000000300007211 */ /* 0x000fc800078f30ff */
[----:B------:R-:W-:Y:S02]  /*78a0*/  SHF.R.S32.HI R3, RZ, 0x6, R0 ;  /* 0x00000006ff037819 */ /* 0x000fe40000011400 */
[----:B------:R-:W-:Y:S02]  /*78b0*/  IADD3 R0, R57, -UR4, RZ ;  /* 0x8000000439007c10 */ /* 0x000fe4000fffe0ff */
[----:B------:R-:W-:Y:S01]  /*78c0*/  VIMNMX R56, R56, R3, PT ;  /* 0x0000000338387248 */ /* 0x000fe20003fe0100 */
        /* <DEDUP_REMOVED lines=11> */
.L_x_1282:
[----:B------:R-:W-:Y:S01]  /*7980*/  ISETP.NE.AND P0, PT, R11, 0x1, PT ;  /* 0x000000010b00780c */ /* 0x000fe20003f05270 */
[----:B------:R-:W-:-:S12]  /*7990*/  IMAD.MOV.U32 R4, RZ, RZ, R57 ;  /* 0x000000ffff047224 */ /* 0x000fd800078e0039 */
[----:B------:R-:W0:Y:S02]  /*79a0*/  @P0 LDC.64 R6, c[0x0][0x9e8] ;  /* 0x00027a00ff060b82 */ /* 0x000e240000000a00 */
[----:B0-----:R-:W-:-:S05]  /*79b0*/  @P0 IMAD.HI.U32 R6, R57, R6, RZ ;  /* 0x0000000639060227 */ /* 0x001fca00078e00ff */
[----:B------:R-:W-:-:S07]  /*79c0*/  @P0 SHF.R.U32.HI R4, RZ, R7, R6 ;  /* 0x00000007ff040219 */ /* 0x000fce0000011606 */
.L_x_1283:
[----:B------:R-:W-:Y:S05]  /*79d0*/  BSYNC B0 ;  /* 0x0000000000007941 */ /* 0x000fea0003800000 */
.L_x_1281:
[----:B------:R-:W-:-:S05]  /*79e0*/  IMAD R3, R4, R11, RZ ;  /* 0x0000000b04037224 */ /* 0x000fca00078e02ff */
[----:B------:R-:W-:-:S07]  /*79f0*/  VIMNMX R0, R0, R3, !PT ;  /* 0x0000000300007248 */ /* 0x000fce0007fe0100 */
.L_x_1280:
[----:B------:R-:W-:Y:S01]  /*7a00*/  SHF.R.S32.HI R5, RZ, 0x1f, R0 ;  /* 0x0000001fff057819 */ /* 0x000fe20000011400 */
[----:B------:R-:W-:Y:S01]  /*7a10*/  IMAD.MOV.U32 R3, RZ, RZ, RZ ;  /* 0x000000ffff037224 */ /* 0x000fe200078e00ff */
[----:B------:R-:W-:Y:S01]  /*7a20*/  PLOP3.LUT P0, PT, PT, PT, PT, 0x80, 0x0 ;  /* 0x000000000000781c */ /* 0x000fe20003f0f070 */
[----:B------:R-:W-:Y:S01]  /*7a30*/  IMAD.MOV.U32 R134, RZ, RZ, RZ ;  /* 0x000000ffff867224 */ /* 0x000fe200078e00ff */
[----:B------:R-:W-:Y:S01]  /*7a40*/  LEA.HI R5, R5, R0, RZ, 0x6 ;  /* 0x0000000005057211 */ /* 0x000fe200078f30ff */
[----:B------:R-:W-:Y:S01]  /*7a50*/  IMAD.MOV.U32 R0, RZ, RZ, RZ ;  /* 0x000000ffff007224 */ /* 0x000fe200078e00ff */
[----:B------:R-:W-:Y:S02]  /*7a60*/  CS2R R146, SRZ ;  /* 0x0000000000927805 */ /* 0x000fe4000001ff00 */
[----:B------:R-:W-:Y:S02]  /*7a70*/  CS2R R100, SRZ ;  /* 0x0000000000647805 */ /* 0x000fe4000001ff00 */
[----:B------:R-:W-:-:S02]  /*7a80*/  SHF.R.S32.HI R5, RZ, 0x6, R5 ;  /* 0x00000006ff057819 */ /* 0x000fc40000011405 */
[----:B------:R-:W-:Y:S01]  /*7a90*/  CS2R R144, SRZ ;  /* 0x0000000000907805 */ /* 0x000fe2000001ff00 */
[----:B------:R-:W-:Y:S01]  /*7aa0*/  IMAD.MOV.U32 R141, RZ, RZ, RZ ;  /* 0x000000ffff8d7224 */ /* 0x000fe200078e00ff */
[----:B------:R-:W-:Y:S02]  /*7ab0*/  CS2R R108, SRZ ;  /* 0x00000000006c7805 */ /* 0x000fe4000001ff00 */
[----:B------:R-:W-:Y:S02]  /*7ac0*/  VIMNMX R203, RZ, R5, !PT ;  /* 0x00000005ffcb7248 */ /* 0x000fe40007fe0100 */
[----:B------:R-:W-:Y:S02]  /*7ad0*/  CS2R R132, SRZ ;  /* 0x0000000000847805 */ /* 0x000fe4000001ff00 */
[----:B------:R-:W-:Y:S02]  /*7ae0*/  CS2R R138, SRZ ;  /* 0x00000000008a7805 */ /* 0x000fe4000001ff00 */
[----:B------:R-:W-:-:S02]  /*7af0*/  CS2R R92, SRZ ;  /* 0x00000000005c7805 */ /* 0x000fc4000001ff00 */
[----:B------:R-:W-:Y:S02]  /*7b00*/  ISETP.GT.AND P1, PT, R56, R203, PT ;  /* 0x000000cb3800720c */ /* 0x000fe40003f24270 */
[----:B------:R-:W-:Y:S02]  /*7b10*/  CS2R R136, SRZ ;  /* 0x0000000000887805 */ /* 0x000fe4000001ff00 */
[----:B------:R-:W-:Y:S02]  /*7b20*/  CS2R R126, SRZ ;  /* 0x00000000007e7805 */ /* 0x000fe4000001ff00 */
[----:B------:R-:W-:Y:S02]  /*7b30*/  CS2R R130, SRZ ;  /* 0x0000000000827805 */ /* 0x000fe4000001ff00 */
[----:B----4-:R-:W-:Y:S02]  /*7b40*/  CS2R R84, SRZ ;  /* 0x0000000000547805 */ /* 0x010fe4000001ff00 */
        /* <DEDUP_REMOVED lines=37> */
[----:B------:R-:W-:Y:S01]  /*7da0*/  IMAD.MOV.U32 R12, RZ, RZ, RZ ;  /* 0x000000ffff0c7224 */ /* 0x000fe200078e00ff */
        /* <DEDUP_REMOVED lines=14> */
[----:B------:R-:W-:Y:S01]  /*7e90*/  CS2R R116, SRZ ;  /* 0x0000000000747805 */ /* 0x000fe2000001ff00 */
[----:B------:R-:W-:Y:S06]  /*7ea0*/  @!P1 BRA `(.L_x_1284) ;  /* 0x0000013000189947 */ /* 0x000fec0003800000 */
[----:B------:R-:W-:-:S03]  /*7eb0*/  UMOV UR4, 0xffffffff ;  /* 0xffffffff00047882 */ /* 0x000fc60000000000 */
[----:B------:R-:W-:Y:S05]  /*7ec0*/  BRA.DIV UR4, `(.L_x_1285) ;  /* 0x000001d6046c7947 */ /* 0x000fea000b800000 */
[----:B------:R0:W1:Y:S02]  /*7ed0*/  SHFL.IDX PT, R202, R230, RZ, 0x1f ;  /* 0x00001fffe6ca7589 */ /* 0x00006400000e0000 */
.L_x_1608:
[----:B-1----:R-:W-:Y:S01]  /*7ee0*/  LEA.HI R0, R202, R202, RZ, 0x1 ;  /* 0x000000caca007211 */ /* 0x002fe200078f08ff */
[----:B------:R-:W-:-:S03]  /*7ef0*/  ULOP3.LUT UP0, URZ, UR44, 0x1bf, URZ, 0xc0, !UPT ;  /* 0x000001bf2c3f7892 */ /* 0x000fc6000f80c03f */
[----:B------:R-:W-:-:S03]  /*7f00*/  LOP3.LUT R3, R0, 0x1e, RZ, 0xc0, !PT ;  /* 0x0000001e00037812 */ /* 0x000fc600078ec0ff */
[----:B------:R-:W-:Y:S02]  /*7f10*/  PLOP3.LUT P0, PT, PT, PT, UP0, 0x80, 0x0 ;  /* 0x000000000000781c */ /* 0x000fe40003f0f008 */
[----:B------:R-:W-:-:S05]  /*7f20*/  IMAD.IADD R3, R202, 0x1, -R3 ;  /* 0x00000001ca037824 */ /* 0x000fca00078e0a03 */
[----:B------:R-:W-:-:S04]  /*7f30*/  LEA R3, R3, UR44, 0xd ;  /* 0x0000002c03037c11 */ /* 0x000fc8000f8e68ff */
[----:B------:R-:W-:-:S04]  /*7f40*/  SHF.R.U32.HI R3, RZ, 0x4, R3 ;  /* 0x00000004ff037819 */ /* 0x000fc80000011603 */
[----:B------:R-:W-:Y:S01]  /*7f50*/  LOP3.LUT R52, R3, 0x3fff, RZ, 0xc0, !PT ;  /* 0x00003fff03347812 */ /* 0x000fe200078ec0ff */
[----:B------:R-:W-:Y:S06]  /*7f60*/  @!P0 BRA `(.L_x_1286) ;  /* 0x0000000000408947 */ /* 0x000fec0003800000 */
        /* <DEDUP_REMOVED lines=15> */
[----:B0-2--5:R-:W-:Y:S05]  /*8060*/  CALL.ABS.NOINC R14 ;  /* 0x000000000e007343 */ /* 0x025fea0003c00000 */
.L_x_1286:
[----:B------:R-:W-:Y:S02]  /*8070*/  ULDC UR4, c[0x0][0x3d4] ;  /* 0x0000f50000047ab9 */ /* 0x000fe40000000800 */
[----:B------:R-:W-:-:S13]  /*8080*/  ISETP.LT.AND P0, PT, RZ, UR4, PT ;  /* 0x00000004ff007c0c */ /* 0x000fda000bf01270 */
[----:B------:R-:W-:Y:S05]  /*8090*/  @P0 BRA `(.L_x_1287) ;  /* 0x0000000000400947 */ /* 0x000fea0003800000 */
[----:B------:R-:W-:-:S04]  /*80a0*/  ULEA.HI UR4, UR43, UR43, URZ, 0x1 ;  /* 0x0000002b2b047291 */ /* 0x000fc8000f8f083f */
[----:B------:R-:W-:-:S04]  /*80b0*/  ULOP3.LUT UR4, UR4, 0xfffffffe, URZ, 0xc0, !UPT ;  /* 0xfffffffe04047892 */ /* 0x000fc8000f8ec03f */
[----:B------:R-:W-:-:S06]  /*80c0*/  UIADD3 UR4, UR43, -UR4, URZ ;  /* 0x800000042b047290 */ /* 0x000fcc000fffe03f */
[----:B------:R-:W-:-:S05]  /*80d0*/  IMAD.U32 R3, RZ, RZ, UR4 ;  /* 0x00000004ff037e24 */ /* 0x000fca000f8e00ff */
[----:B------:R-:W-:-:S04]  /*80e0*/  SHF.L.U32 R3, R3, 0x1f, RZ ;  /* 0x0000001f03037819 */ /* 0x000fc800000006ff */
[----:B------:R1:W2:Y:S03]  /*80f0*/  SYNCS.PHASECHK.TRANS64.TRYWAIT P0, [R16+URZ+0x28400], R3 ;  /* 0x02840003100075a7 */ /* 0x0002a6000800017f */
[----:B--2---:R-:W-:Y:S05]  /*8100*/  @!P0 NANOSLEEP.SYNCS 0x989680 ;  /* 0x009896800000895d */ /* 0x004fea0003900000 */
[----:B------:R-:W2:Y:S01]  /*8110*/  @!P0 SYNCS.PHASECHK.TRANS64 P0, [R16+URZ+0x28400], R3 ;  /* 0x02840003100085a7 */ /* 0x000ea2000800007f */
[----:B------:R-:W-:Y:S04]  /*8120*/  BSSY B0, `(.L_x_1288) ;  /* 0x0000006000007945 */ /* 0x000fe80003800000 */
[----:B--2---:R-:W-:Y:S05]  /*8130*/  @P0 BRA `(.L_x_1289) ;  /* 0x0000000000100947 */ /* 0x004fea0003800000 */
.L_x_1290:
[----:B--2---:R2:W3:Y:S02]  /*8140*/  SYNCS.PHASECHK.TRANS64.TRYWAIT P0, [R16+URZ+0x28400], R3 ;  /* 0x02840003100075a7 */ /* 0x0044e4000800017f */
[----:B---3--:R-:W-:Y:S05]  /*8150*/  @!P0 NANOSLEEP.SYNCS 0x989680 ;  /* 0x009896800000895d */ /* 0x008fea0003900000 */
[----:B------:R-:W3:Y:S02]  /*8160*/  @!P0 SYNCS.PHASECHK.TRANS64 P0, [R16+URZ+0x28400], R3 ;  /* 0x02840003100085a7 */ /* 0x000ee4000800007f */
[----:B---3--:R-:W-:Y:S05]  /*8170*/  @!P0 BRA `(.L_x_1290) ;  /* 0xfffffffc00f08947 */ /* 0x008fea000383ffff */
.L_x_1289:
[----:B------:R-:W-:Y:S05]  /*8180*/  BSYNC B0 ;  /* 0x0000000000007941 */ /* 0x000fea0003800000 */
.L_x_1288:
[----:B------:R-:W-:Y:S05]  /*8190*/  BRA `(.L_x_1291) ;  /* 0x0000009400a87947 */ /* 0x000fea0003800000 */
.L_x_1287:
[----:B------:R-:W1:Y:S01]  /*81a0*/  LDC.64 R12, c[0x0][0x3d8] ;  /* 0x0000f600ff0c7b82 */ /* 0x000e620000000a00 */
[----:B-----5:R-:W-:Y:S01]  /*81b0*/  SHF.R.S32.HI R3, RZ, 0x1f, R27 ;  /* 0x0000001fff037819 */ /* 0x020fe2000001141b */
[----:B------:R-:W-:Y:S01]  /*81c0*/  IMAD.MOV.U32 R4, RZ, RZ, R22 ;  /* 0x000000ffff047224 */ /* 0x000fe200078e0016 */
[----:B------:R-:W-:Y:S01]  /*81d0*/  ULOP3.LUT UP0, URZ, UR44, 0x3ff, URZ, 0xc0, !UPT ;  /* 0x000003ff2c3f7892 */ /* 0x000fe2000f80c03f */
[----:B------:R-:W-:Y:S02]  /*81e0*/  IMAD.MOV.U32 R5, RZ, RZ, R23 ;  /* 0x000000ffff057224 */ /* 0x000fe400078e0017 */
[----:B------:R-:W-:Y:S02]  /*81f0*/  IMAD.MOV.U32 R9, RZ, RZ, R193 ;  /* 0x000000ffff097224 */ /* 0x000fe400078e00c1 */
[----:B------:R-:W2:Y:S01]  /*8200*/  LDC.64 R14, c[0x0][0x3e8] ;  /* 0x0000fa00ff0e7b82 */ /* 0x000ea20000000a00 */
[-C--:B-1----:R-:W-:Y:S02]  /*8210*/  IMAD R8, R19, R12.reuse, RZ ;  /* 0x0000000c13087224 */ /* 0x082fe400078e02ff */
[----:B------:R-:W-:-:S02]  /*8220*/  IMAD R0, R3, R12, RZ ;  /* 0x0000000c03007224 */ /* 0x000fc400078e02ff */
[----:B------:R-:W-:Y:S02]  /*8230*/  IMAD R24, R18, R13, R8 ;  /* 0x0000000d12187224 */ /* 0x000fe400078e0208 */
[----:B------:R-:W-:Y:S02]  /*8240*/  IMAD.MOV.U32 R8, RZ, RZ, R192 ;  /* 0x000000ffff087224 */ /* 0x000fe400078e00c0 */
[----:B------:R-:W-:Y:S01]  /*8250*/  IMAD.WIDE.U32 R54, R27, R12, RZ ;  /* 0x0000000c1b367225 */ /* 0x000fe200078e00ff */
[----:B--2---:R-:W-:-:S03]  /*8260*/  SHF.L.U64.HI R31, R14, 0x5, R15 ;  /* 0x000000050e1f7819 */ /* 0x004fc6000001020f */
[----:B------:R-:W-:-:S04]  /*8270*/  IMAD.WIDE.U32 R6, R18, R12, R4 ;  /* 0x0000000c12067225 */ /* 0x000fc800078e0004 */
[----:B------:R-:W-:Y:S01]  /*8280*/  IMAD R53, R27, R13, R0 ;  /* 0x0000000d1b357224 */ /* 0x000fe200078e0200 */
[----:B------:R-:W-:Y:S01]  /*8290*/  IADD3 R63, P0, R6, R54, RZ ;  /* 0x00000036063f7210 */ /* 0x000fe20007f1e0ff */
[----:B------:R-:W-:-:S03]  /*82a0*/  IMAD.WIDE.U32 R10, R18, R12, R8 ;  /* 0x0000000c120a7225 */ /* 0x000fc600078e0008 */
[----:B------:R-:W-:Y:S01]  /*82b0*/  IADD3 R53, R53, R55, RZ ;  /* 0x0000003735357210 */ /* 0x000fe20007ffe0ff */
[----:B------:R-:W-:Y:S01]  /*82c0*/  IMAD R0, R3, R14, RZ ;  /* 0x0000000e03007224 */ /* 0x000fe200078e02ff */
[----:B------:R-:W-:Y:S01]  /*82d0*/  IADD3 R25, P1, R10, R54, RZ ;  /* 0x000000360a197210 */ /* 0x000fe20007f3e0ff */
[----:B------:R-:W-:Y:S01]  /*82e0*/  IMAD.WIDE.U32 R4, R18, R14, R4 ;  /* 0x0000000e12047225 */ /* 0x000fe200078e0004 */
[C---:B------:R-:W-:Y:S02]  /*82f0*/  IADD3.X R62, R53.reuse, R7, R24, P0, !PT ;  /* 0x00000007353e7210 */ /* 0x040fe400007fe418 */
[----:B------:R-:W-:Y:S01]  /*8300*/  IADD3.X R24, R53, R24, R11, P1, !PT ;  /* 0x0000001835187210 */ /* 0x000fe20000ffe40b */
[-C--:B------:R-:W-:Y:S01]  /*8310*/  IMAD R3, R19, R14.reuse, RZ ;  /* 0x0000000e13037224 */ /* 0x080fe200078e02ff */
[----:B------:R-:W-:Y:S01]  /*8320*/  PLOP3.LUT P1, PT, PT, PT, UP0, 0x80, 0x0 ;  /* 0x000000000000781c */ /* 0x000fe20003f2f008 */
[C---:B------:R-:W-:Y:S02]  /*8330*/  IMAD R61, R27.reuse, R15, R0 ;  /* 0x0000000f1b3d7224 */ /* 0x040fe400078e0200 */
[----:B------:R-:W-:Y:S01]  /*8340*/  IMAD.WIDE.U32 R58, R27, R14, RZ ;  /* 0x0000000e1b3a7225 */ /* 0x000fe200078e00ff */
[----:B------:R-:W-:-:S03]  /*8350*/  SHF.L.U64.HI R27, R12, 0x5, R13 ;  /* 0x000000050c1b7819 */ /* 0x000fc6000001020d */
[----:B------:R-:W-:Y:S01]  /*8360*/  IMAD.WIDE.U32 R8, R18, R14, R8 ;  /* 0x0000000e12087225 */ /* 0x000fe200078e0008 */
[----:B------:R-:W-:-:S03]  /*8370*/  IADD3 R65, P0, R4, R58, RZ ;  /* 0x0000003a04417210 */ /* 0x000fc60007f1e0ff */
[----:B------:R-:W-:Y:S01]  /*8380*/  IMAD R3, R18, R15, R3 ;  /* 0x0000000f12037224 */ /* 0x000fe200078e0203 */
[----:B------:R-:W-:Y:S01]  /*8390*/  IADD3 R73, P2, R8, R58, RZ ;  /* 0x0000003a08497210 */ /* 0x000fe20007f5e0ff */
[----:B------:R-:W-:Y:S02]  /*83a0*/  IMAD.IADD R61, R61, 0x1, R59 ;  /* 0x000000013d3d7824 */ /* 0x000fe400078e023b */
[----:B------:R-:W-:Y:S02]  /*83b0*/  IMAD.SHL.U32 R30, R12, 0x20, RZ ;  /* 0x000000200c1e7824 */ /* 0x000fe400078e00ff */
[----:B------:R-:W-:Y:S01]  /*83c0*/  IMAD.SHL.U32 R32, R14, 0x20, RZ ;  /* 0x000000200e207824 */ /* 0x000fe200078e00ff */
[C---:B------:R-:W-:Y:S02]  /*83d0*/  IADD3.X R67, R61.reuse, R5, R3, P0, !PT ;  /* 0x000000053d437210 */ /* 0x040fe400007fe403 */
[----:B------:R-:W-:Y:S01]  /*83e0*/  IADD3.X R26, R61, R3, R9, P2, !PT ;  /* 0x000000033d1a7210 */ /* 0x000fe200017fe409 */
        /* <DEDUP_REMOVED lines=16> */
[----:B0-2---:R-:W-:Y:S05]  /*84f0*/  CALL.ABS.NOINC R14 ;  /* 0x000000000e007343 */ /* 0x005fea0003c00000 */
.L_x_1292:
[----:B------:R-:W1:Y:S01]  /*8500*/  LDC.64 R12, c[0x0][0x3d8] ;  /* 0x0000f600ff0c7b82 */ /* 0x000e620000000a00 */
[----:B------:R-:W-:Y:S01]  /*8510*/  SHF.R.S32.HI R3, RZ, 0x1f, R205 ;  /* 0x0000001fff037819 */ /* 0x000fe200000114cd */
[----:B------:R-:W-:Y:S01]  /*8520*/  ULDC.U8 UR4, c[0x0][0x3f0] ;  /* 0x0000fc0000047ab9 */ /* 0x000fe20000000000 */
[----:B------:R-:W-:Y:S01]  /*8530*/  BSSY B0, `(.L_x_1293) ;  /* 0x0000928000007945 */ /* 0x000fe20003800000 */
[----:B------:R-:W-:-:S04]  /*8540*/  ISETP.NE.AND P0, PT, RZ, UR4, PT ;  /* 0x00000004ff007c0c */ /* 0x000fc8000bf05270 */
[----:B------:R-:W2:Y:S01]  /*8550*/  LDC.64 R10, c[0x0][0x3e8] ;  /* 0x0000fa00ff0a7b82 */ /* 0x000ea20000000a00 */
[-C--:B-1----:R-:W-:Y:S02]  /*8560*/  IMAD R0, R3, R12.reuse, RZ ;  /* 0x0000000c03007224 */ /* 0x082fe400078e02ff */
[----:B------:R-:W-:-:S04]  /*8570*/  IMAD.WIDE.U32 R4, R205, R12, RZ ;  /* 0x0000000ccd047225 */ /* 0x000fc800078e00ff */
[-C--:B--2---:R-:W-:Y:S02]  /*8580*/  IMAD R6, R3, R10.reuse, RZ ;  /* 0x0000000a03067224 */ /* 0x084fe400078e02ff */
[C---:B------:R-:W-:Y:S02]  /*8590*/  IMAD R3, R205.reuse, R13, R0 ;  /* 0x0000000dcd037224 */ /* 0x040fe400078e0200 */
[----:B------:R-:W-:-:S04]  /*85a0*/  IMAD.WIDE.U32 R8, R205, R10, RZ ;  /* 0x0000000acd087225 */ /* 0x000fc800078e00ff */
[----:B------:R-:W-:Y:S02]  /*85b0*/  IMAD R7, R205, R11, R6 ;  /* 0x0000000bcd077224 */ /* 0x000fe400078e0206 */
[----:B------:R-:W-:Y:S02]  /*85c0*/  IMAD.IADD R5, R5, 0x1, R3 ;  /* 0x0000000105057824 */ /* 0x000fe400078e0203 */
[----:B------:R-:W-:Y:S02]  /*85d0*/  IMAD R0, R205, -0x80, R198 ;  /* 0xffffff80cd007824 */ /* 0x000fe400078e02c6 */
[----:B------:R-:W-:Y:S01]  /*85e0*/  IMAD.IADD R3, R9, 0x1, R7 ;  /* 0x0000000109037824 */ /* 0x000fe200078e0207 */
[C---:B------:R-:W-:Y:S01]  /*85f0*/  SHF.L.U64.HI R7, R4.reuse, 0x7, R5 ;  /* 0x0000000704077819 */ /* 0x040fe20000010205 */
[----:B------:R-:W-:Y:S01]  /*8600*/  IMAD.SHL.U32 R6, R4, 0x80, RZ ;  /* 0x0000008004067824 */ /* 0x000fe200078e00ff */
[----:B------:R-:W-:Y:S01]  /*8610*/  VIMNMX R74, R0, 0x80, PT ;  /* 0x00000080004a7848 */ /* 0x000fe20003fe0100 */
[C---:B------:R-:W-:Y:S01]  /*8620*/  IMAD.SHL.U32 R4, R8.reuse, 0x80, RZ ;  /* 0x0000008008047824 */ /* 0x040fe200078e00ff */
[----:B------:R-:W-:Y:S01]  /*8630*/  SHF.L.U64.HI R5, R8, 0x7, R3 ;  /* 0x0000000708057819 */ /* 0x000fe20000010203 */
[----:B------:R-:W-:Y:S06]  /*8640*/  @!P0 BRA `(.L_x_1294) ;  /* 0x0000004800648947 */ /* 0x000fec0003800000 */
[----:B------:R-:W1:Y:S01]  /*8650*/  LDC R0, c[0x0][0x428] ;  /* 0x00010a00ff007b82 */ /* 0x000e620000000800 */
[----:B------:R-:W-:Y:S01]  /*8660*/  ISETP.GE.AND P0, PT, R18, R74, PT ;  /* 0x0000004a1200720c */ /* 0x000fe20003f06270 */
[----:B------:R-:W-:Y:S01]  /*8670*/  BSSY B1, `(.L_x_1295) ;  /* 0x000001c000017945 */ /* 0x000fe20003800000 */
[----:B------:R-:W-:Y:S01]  /*8680*/  IMAD R3, R205, 0x80, R18 ;  /* 0x00000080cd037824 */ /* 0x000fe200078e0212 */
[----:B------:R-:W-:Y:S02]  /*8690*/  CS2R R28, SRZ ;  /* 0x00000000001c7805 */ /* 0x000fe4000001ff00 */
[----:B------:R-:W-:Y:S02]  /*86a0*/  CS2R R44, SRZ ;  /* 0x00000000002c7805 */ /* 0x000fe4000001ff00 */
[----:B------:R-:W-:Y:S02]  /*86b0*/  CS2R R48, SRZ ;  /* 0x0000000000307805 */ /* 0x000fe4000001ff00 */
[----:B------:R-:W-:-:S02]  /*86c0*/  CS2R R46, SRZ ;  /* 0x00000000002e7805 */ /* 0x000fc4000001ff00 */
[----:B------:R-:W-:Y:S02]  /*86d0*/  CS2R R50, SRZ ;  /* 0x0000000000327805 */ /* 0x000fe4000001ff00 */
[----:B-1----:R-:W-:-:S13]  /*86e0*/  ISETP.NE.AND P1, PT, R0, 0x1, PT ;  /* 0x000000010000780c */ /* 0x002fda0003f25270 */
[----:B------:R-:W1:Y:S08]  /*86f0*/  @P1 LDC R0, c[0x0][0x42c] ;  /* 0x00010b00ff001b82 */ /* 0x000e700000000800 */
[----:B------:R-:W2:Y:S01]  /*8700*/  @P1 LDC R21, c[0x0][0x430] ;  /* 0x00010c00ff151b82 */ /* 0x000ea20000000800 */
[----:B------:R-:W-:Y:S05]  /*8710*/  @P0 BRA `(.L_x_1296) ;  /* 0x0000000000440947 */ /* 0x000fea0003800000 */
[----:B------:R-:W-:Y:S01]  /*8720*/  ULDC.64 UR6, c[0x0][0x3c8] ;  /* 0x0000f20000067ab9 */ /* 0x000fe20000000a00 */
[----:B------:R-:W-:Y:S01]  /*8730*/  ULDC UR4, c[0x0][0x3d4] ;  /* 0x0000f50000047ab9 */ /* 0x000fe20000000800 */
[----:B------:R-:W-:Y:S01]  /*8740*/  IADD3 R8, P4, P5, R63, UR6, R6 ;  /* 0x000000063f087c10 */ /* 0x000fe2000fd9e006 */
[----:B------:R-:W-:Y:S01]  /*8750*/  ULDC.64 UR8, c[0x0][0x3e0] ;  /* 0x0000f80000087ab9 */ /* 0x000fe20000000a00 */
[----:B------:R-:W-:Y:S02]  /*8760*/  ISETP.GE.AND P3, PT, R22, UR4, PT ;  /* 0x0000000416007c0c */ /* 0x000fe4000bf66270 */
[----:B------:R-:W-:Y:S02]  /*8770*/  CS2R R48, SRZ ;  /* 0x0000000000307805 */ /* 0x000fe4000001ff00 */
[----:B------:R-:W-:Y:S02]  /*8780*/  ISETP.GE.AND P2, PT, R199, UR4, PT ;  /* 0x00000004c7007c0c */ /* 0x000fe4000bf46270 */
[----:B------:R-:W-:-:S02]  /*8790*/  CS2R R44, SRZ ;  /* 0x00000000002c7805 */ /* 0x000fc4000001ff00 */
[----:B------:R-:W-:Y:S02]  /*87a0*/  IADD3.X R9, R62, UR7, R7, P4, P5 ;  /* 0x000000073e097c10 */ /* 0x000fe4000a7ea407 */
[----:B------:R-:W-:Y:S02]  /*87b0*/  CS2R R50, SRZ ;  /* 0x0000000000327805 */ /* 0x000fe4000001ff00 */
[----:B------:R-:W-:Y:S02]  /*87c0*/  IADD3 R14, P4, P5, R65, UR8, R4 ;  /* 0x00000008410e7c10 */ /* 0x000fe4000fd9e004 */
[----:B------:R-:W-:Y:S02]  /*87d0*/  CS2R R46, SRZ ;  /* 0x00000000002e7805 */ /* 0x000fe4000001ff00 */
[----:B------:R-:W-:Y:S01]  /*87e0*/  IADD3.X R15, R67, UR9, R5, P4, P5 ;  /* 0x00000009430f7c10 */ /* 0x000fe2000a7ea405 */
[----:B------:R3:W5:Y:S04]  /*87f0*/  @!P3 LDG.E.64 R48, desc[UR46][R8.64] ;  /* 0x0000002e0830b981 */ /* 0x000768000c1e1b00 */
[----:B------:R3:W5:Y:S04]  /*8800*/  @!P2 LDG.E.64 R44, desc[UR46][R8.64+0x40] ;  /* 0x0000402e082ca981 */ /* 0x000768000c1e1b00 */
[----:B------:R3:W5:Y:S04]  /*8810*/  @!P3 LDG.E.64 R50, desc[UR46][R14.64] ;  /* 0x0000002e0e32b981 */ /* 0x000768000c1e1b00 */
[----:B------:R3:W5:Y:S02]  /*8820*/  @!P2 LDG.E.64 R46, desc[UR46][R14.64+0x40] ;  /* 0x0000402e0e2ea981 */ /* 0x000764000c1e1b00 */
.L_x_1296:
[----:B------:R-:W-:Y:S05]  /*8830*/  BSYNC B1 ;  /* 0x0000000000017941 */ /* 0x000fea0003800000 */
.L_x_1295:
[----:B------:R-:W-:Y:S01]  /*8840*/  ISETP.GE.AND P2, PT, R195, R74, PT ;  /* 0x0000004ac300720c */ /* 0x000fe20003f46270 */
[----:B------:R-:W-:Y:S01]  /*8850*/  IMAD R3, R218, 0x20, R3 ;  /* 0x00000020da037824 */ /* 0x000fe200078e0203 */
[----:B------:R-:W-:Y:S01]  /*8860*/  BSSY B1, `(.L_x_1297) ;  /* 0x000001b000017945 */ /* 0x000fe20003800000 */
[----:B------:R-:W-:Y:S02]  /*8870*/  CS2R R40, SRZ ;  /* 0x0000000000287805 */ /* 0x000fe4000001ff00 */
[----:B------:R-:W-:Y:S01]  /*8880*/  CS2R R34, SRZ ;  /* 0x0000000000227805 */ /* 0x000fe2000001ff00 */
[----:B-1----:R-:W-:Y:S01]  /*8890*/  @P1 IMAD.HI.U32 R0, R3, R0, RZ ;  /* 0x0000000003001227 */ /* 0x002fe200078e00ff */
[----:B------:R-:W-:-:S06]  /*88a0*/  CS2R R42, SRZ ;  /* 0x00000000002a7805 */ /* 0x000fcc000001ff00 */
[----:B------:R-:W-:Y:S05]  /*88b0*/  @P2 BRA `(.L_x_1298) ;  /* 0x0000000000542947 */ /* 0x000fea0003800000 */
[----:B---3--:R-:W-:Y:S01]  /*88c0*/  IADD3 R8, P3, P4, R63, R30, R6 ;  /* 0x0000001e3f087210 */ /* 0x008fe20007c7e006 */
[----:B------:R-:W-:Y:S01]  /*88d0*/  ULDC.64 UR6, c[0x0][0x3c8] ;  /* 0x0000f20000067ab9 */ /* 0x000fe20000000a00 */
[----:B------:R-:W-:Y:S01]  /*88e0*/  ULDC UR4, c[0x0][0x3d4] ;  /* 0x0000f50000047ab9 */ /* 0x000fe20000000800 */
[----:B------:R-:W-:Y:S01]  /*88f0*/  ULDC.64 UR8, c[0x0][0x3e0] ;  /* 0x0000f80000087ab9 */ /* 0x000fe20000000a00 */
[----:B------:R-:W-:Y:S02]  /*8900*/  IADD3.X R9, R62, R27, R7, P3, P4 ;  /* 0x0000001b3e097210 */ /* 0x000fe40001fe8407 */
[----:B------:R-:W-:Y:S02]  /*8910*/  CS2R R40, SRZ ;  /* 0x0000000000287805 */ /* 0x000fe4000001ff00 */
[----:B------:R-:W-:Y:S02]  /*8920*/  IADD3 R14, P4, P5, R65, R32, R4 ;  /* 0x00000020410e7210 */ /* 0x000fe40007d9e004 */
[----:B------:R-:W-:-:S02]  /*8930*/  CS2R R28, SRZ ;  /* 0x00000000001c7805 */ /* 0x000fc4000001ff00 */
[----:B------:R-:W-:Y:S02]  /*8940*/  IADD3 R8, P3, R8, UR6, RZ ;  /* 0x0000000608087c10 */ /* 0x000fe4000ff7e0ff */
[----:B------:R-:W-:Y:S02]  /*8950*/  CS2R R42, SRZ ;  /* 0x00000000002a7805 */ /* 0x000fe4000001ff00 */
[----:B------:R-:W-:Y:S02]  /*8960*/  IADD3.X R15, R67, R31, R5, P4, P5 ;  /* 0x0000001f430f7210 */ /* 0x000fe400027ea405 */
[----:B------:R-:W-:Y:S02]  /*8970*/  CS2R R34, SRZ ;  /* 0x0000000000227805 */ /* 0x000fe4000001ff00 */
[----:B------:R-:W-:Y:S02]  /*8980*/  ISETP.GE.AND P5, PT, R22, UR4, PT ;  /* 0x0000000416007c0c */ /* 0x000fe4000bfa6270 */
[----:B------:R-:W-:-:S02]  /*8990*/  ISETP.GE.AND P4, PT, R199, UR4, PT ;  /* 0x00000004c7007c0c */ /* 0x000fc4000bf86270 */
[----:B------:R-:W-:Y:S02]  /*89a0*/  IADD3.X R9, R9, UR7, RZ, P3, !PT ;  /* 0x0000000709097c10 */ /* 0x000fe40009ffe4ff */
[----:B------:R-:W-:-:S04]  /*89b0*/  IADD3 R14, P3, R14, UR8, RZ ;  /* 0x000000080e0e7c10 */ /* 0x000fc8000ff7e0ff */
[----:B------:R-:W-:-:S03]  /*89c0*/  IADD3.X R15, R15, UR9, RZ, P3, !PT ;  /* 0x000000090f0f7c10 */ /* 0x000fc60009ffe4ff */
[----:B------:R1:W5:Y:S04]  /*89d0*/  @!P5 LDG.E.64 R40, desc[UR46][R8.64] ;  /* 0x0000002e0828d981 */ /* 0x000368000c1e1b00 */
[----:B------:R1:W5:Y:S04]  /*89e0*/  @!P4 LDG.E.64 R28, desc[UR46][R8.64+0x40] ;  /* 0x0000402e081cc981 */ /* 0x000368000c1e1b00 */
[----:B------:R1:W5:Y:S04]  /*89f0*/  @!P5 LDG.E.64 R42, desc[UR46][R14.64] ;  /* 0x0000002e0e2ad981 */ /* 0x000368000c1e1b00 */
[----:B------:R1:W5:Y:S02]  /*8a00*/  @!P4 LDG.E.64 R34, desc[UR46][R14.64+0x40] ;  /* 0x0000402e0e22c981 */ /* 0x000364000c1e1b00 */
.L_x_1298:
[----:B------:R-:W-:Y:S05]  /*8a10*/  BSYNC B1 ;  /* 0x0000000000017941 */ /* 0x000fea0003800000 */
.L_x_1297:
[-C--:B------:R-:W-:Y:S01]  /*8a20*/  ISETP.GE.AND P3, PT, R222, R74.reuse, PT ;  /* 0x0000004ade00720c */ /* 0x080fe20003f66270 */
[----:B------:R-:W-:Y:S01]  /*8a30*/  BSSY B1, `(.L_x_1299) ;  /* 0x0000024000017945 */ /* 0x000fe20003800000 */
[----:B--2---:R-:W-:Y:S01]  /*8a40*/  @P1 SHF.R.U32.HI R3, RZ, R21, R0 ;  /* 0x00000015ff031219 */ /* 0x004fe20000011600 */
[----:B------:R-:W-:Y:S01]  /*8a50*/  IMAD.MOV.U32 R60, RZ, RZ, R58 ;  /* 0x000000ffff3c7224 */ /* 0x000fe200078e003a */
[----:B------:R-:W-:Y:S02]  /*8a60*/  MOV R55, R53 ;  /* 0x0000003500377202 */ /* 0x000fe40000000f00 */
[----:B-1-3--:R-:W-:Y:S02]  /*8a70*/  CS2R R8, SRZ ;  /* 0x0000000000087805 */ /* 0x00afe4000001ff00 */
[----:B------:R-:W-:Y:S02]  /*8a80*/  ISETP.GE.AND P4, PT, R221, R74, PT ;  /* 0x0000004add00720c */ /* 0x000fe40003f86270 */
[----:B------:R-:W-:-:S02]  /*8a90*/  CS2R R30, SRZ ;  /* 0x00000000001e7805 */ /* 0x000fc4000001ff00 */
[----:B------:R-:W-:Y:S02]  /*8aa0*/  CS2R R36, SRZ ;  /* 0x0000000000247805 */ /* 0x000fe4000001ff00 */
[----:B------:R-:W-:Y:S02]  /*8ab0*/  CS2R R32, SRZ ;  /* 0x0000000000207805 */ /* 0x000fe4000001ff00 */
[----:B------:R-:W-:Y:S02]  /*8ac0*/  CS2R R26, SRZ ;  /* 0x00000000001a7805 */ /* 0x000fe4000001ff00 */
[----:B------:R-:W-:Y:S02]  /*8ad0*/  CS2R R20, SRZ ;  /* 0x0000000000147805 */ /* 0x000fe4000001ff00 */
[----:B------:R-:W-:Y:S02]  /*8ae0*/  CS2R R24, SRZ ;  /* 0x0000000000187805 */ /* 0x000fe4000001ff00 */
[----:B------:R-:W-:-:S02]  /*8af0*/  SHF.R.S32.HI R53, RZ, 0x1f, R3 ;  /* 0x0000001fff357819 */ /* 0x000fc40000011403 */
[----:B------:R-:W-:Y:S01]  /*8b00*/  CS2R R38, SRZ ;  /* 0x0000000000267805 */ /* 0x000fe2000001ff00 */
[----:B------:R-:W-:Y:S06]  /*8b10*/  @P3 BRA `(.L_x_1300) ;  /* 0x0000000000543947 */ /* 0x000fec0003800000 */
[----:B------:R-:W-:Y:S01]  /*8b20*/  LEA R14, P1, R12, R6, 0x6 ;  /* 0x000000060c0e7211 */ /* 0x000fe200078230ff */
[----:B------:R-:W-:Y:S01]  /*8b30*/  ULDC.64 UR4, c[0x0][0x3c8] ;  /* 0x0000f20000047ab9 */ /* 0x000fe20000000a00 */
[----:B------:R-:W-:Y:S01]  /*8b40*/  LEA R58, P5, R10, R4, 0x6 ;  /* 0x000000040a3a7211 */ /* 0x000fe200078a30ff */
[----:B------:R-:W-:Y:S01]  /*8b50*/  ULDC.64 UR6, c[0x0][0x3e0] ;  /* 0x0000f80000067ab9 */ /* 0x000fe20000000a00 */
[----:B------:R-:W-:Y:S02]  /*8b60*/  LEA.HI.X R15, R12, R7, R13, 0x6, P1 ;  /* 0x000000070c0f7211 */ /* 0x000fe400008f340d */
[----:B------:R-:W-:Y:S02]  /*8b70*/  CS2R R36, SRZ ;  /* 0x0000000000247805 */ /* 0x000fe4000001ff00 */
[----:B------:R-:W-:Y:S02]  /*8b80*/  LEA.HI.X R0, R10, R5, R11, 0x6, P5 ;  /* 0x000000050a007211 */ /* 0x000fe400028f340b */
[----:B------:R-:W-:-:S02]  /*8b90*/  CS2R R30, SRZ ;  /* 0x00000000001e7805 */ /* 0x000fc4000001ff00 */
[----:B------:R-:W-:Y:S01]  /*8ba0*/  IADD3 R14, P1, P5, R63, UR4, R14 ;  /* 0x000000043f0e7c10 */ /* 0x000fe2000fd3e00e */
[----:B------:R-:W-:Y:S01]  /*8bb0*/  ULDC UR4, c[0x0][0x3d4] ;  /* 0x0000f50000047ab9 */ /* 0x000fe20000000800 */
[----:B------:R-:W-:Y:S02]  /*8bc0*/  CS2R R38, SRZ ;  /* 0x0000000000267805 */ /* 0x000fe4000001ff00 */
[----:B------:R-:W-:Y:S02]  /*8bd0*/  CS2R R32, SRZ ;  /* 0x0000000000207805 */ /* 0x000fe4000001ff00 */
[----:B------:R-:W-:Y:S02]  /*8be0*/  IADD3.X R15, R62, UR5, R15, P1, P5 ;  /* 0x000000053e0f7c10 */ /* 0x000fe40008fea40f */
[----:B------:R-:W-:-:S04]  /*8bf0*/  IADD3 R58, P1, P5, R65, UR6, R58 ;  /* 0x00000006413a7c10 */ /* 0x000fc8000fd3e03a */
[----:B------:R-:W-:Y:S02]  /*8c00*/  IADD3.X R59, R67, UR7, R0, P1, P5 ;  /* 0x00000007433b7c10 */ /* 0x000fe40008fea400 */
[----:B------:R-:W-:Y:S02]  /*8c10*/  ISETP.GE.AND P1, PT, R22, UR4, PT ;  /* 0x0000000416007c0c */ /* 0x000fe4000bf26270 */
[----:B------:R-:W-:-:S11]  /*8c20*/  ISETP.GE.AND P5, PT, R199, UR4, PT ;  /* 0x00000004c7007c0c */ /* 0x000fd6000bfa6270 */
[----:B------:R1:W5:Y:S04]  /*8c30*/  @!P1 LDG.E.64 R36, desc[UR46][R14.64] ;  /* 0x0000002e0e249981 */ /* 0x000368000c1e1b00 */
[----:B------:R1:W5:Y:S04]  /*8c40*/  @!P5 LDG.E.64 R30, desc[UR46][R14.64+0x40] ;  /* 0x0000402e0e1ed981 */ /* 0x000368000c1e1b00 */
[----:B------:R1:W5:Y:S04]  /*8c50*/  @!P1 LDG.E.64 R38, desc[UR46][R58.64] ;  /* 0x0000002e3a269981 */ /* 0x000368000c1e1b00 */
[----:B------:R1:W5:Y:S02]  /*8c60*/  @!P5 LDG.E.64 R32, desc[UR46][R58.64+0x40] ;  /* 0x0000402e3a20d981 */ /* 0x000364000c1e1b00 */
.L_x_1300:
[----:B------:R-:W-:Y:S05]  /*8c70*/  BSYNC B1 ;  /* 0x0000000000017941 */ /* 0x000fea0003800000 */
.L_x_1299:
[----:B------:R-:W-:Y:S04]  /*8c80*/  BSSY B1, `(.L_x_1301) ;  /* 0x0000019000017945 */ /* 0x000fe80003800000 */
[----:B------:R-:W-:Y:S05]  /*8c90*/  @P4 BRA `(.L_x_1302) ;  /* 0x00000000005c4947 */ /* 0x000fea0003800000 */
[----:B------:R-:W-:Y:S01]  /*8ca0*/  IMAD R9, R13, 0x60, RZ ;  /* 0x000000600d097824 */ /* 0x000fe200078e02ff */
[----:B------:R-:W-:Y:S01]  /*8cb0*/  ULDC.64 UR4, c[0x0][0x3c8] ;  /* 0x0000f20000047ab9 */ /* 0x000fe20000000a00 */
[----:B------:R-:W-:Y:S01]  /*8cc0*/  IMAD.WIDE.U32 R6, R12, 0x60, R6 ;  /* 0x000000600c067825 */ /* 0x000fe200078e0006 */
[----:B------:R-:W-:Y:S01]  /*8cd0*/  ULDC.64 UR6, c[0x0][0x3e0] ;  /* 0x0000f80000067ab9 */ /* 0x000fe20000000a00 */
[----:B------:R-:W-:Y:S02]  /*8ce0*/  CS2R R26, SRZ ;  /* 0x00000000001a7805 */ /* 0x000fe4000001ff00 */
[----:B------:R-:W-:Y:S01]  /*8cf0*/  CS2R R24, SRZ ;  /* 0x0000000000187805 */ /* 0x000fe2000001ff00 */
[----:B------:R-:W-:Y:S01]  /*8d00*/  IMAD.IADD R7, R7, 0x1, R9 ;  /* 0x0000000107077824 */ /* 0x000fe200078e0209 */
[----:B------:R-:W-:Y:S01]  /*8d10*/  IADD3 R6, P1, P5, R63, UR4, R6 ;  /* 0x000000043f067c10 */ /* 0x000fe2000fd3e006 */
[----:B-1----:R-:W-:Y:S01]  /*8d20*/  IMAD R15, R11, 0x60, RZ ;  /* 0x000000600b0f7824 */ /* 0x002fe200078e02ff */
[----:B------:R-:W-:Y:S01]  /*8d30*/  ULDC UR4, c[0x0][0x3d4] ;  /* 0x0000f50000047ab9 */ /* 0x000fe20000000800 */
[----:B------:R-:W-:Y:S01]  /*8d40*/  IMAD.WIDE.U32 R4, R10, 0x60, R4 ;  /* 0x000000600a047825 */ /* 0x000fe200078e0004 */
[----:B------:R-:W-:-:S02]  /*8d50*/  IADD3.X R7, R62, UR5, R7, P1, P5 ;  /* 0x000000053e077c10 */ /* 0x000fc40008fea407 */
[----:B------:R-:W-:Y:S02]  /*8d60*/  CS2R R8, SRZ ;  /* 0x0000000000087805 */ /* 0x000fe4000001ff00 */
[----:B------:R-:W-:Y:S01]  /*8d70*/  CS2R R20, SRZ ;  /* 0x0000000000147805 */ /* 0x000fe2000001ff00 */
[----:B------:R-:W-:Y:S01]  /*8d80*/  IMAD.IADD R0, R5, 0x1, R15 ;  /* 0x0000000105007824 */ /* 0x000fe200078e020f */
        /* <DEDUP_REMOVED lines=8> */
.L_x_1302:
[----:B------:R-:W-:Y:S05]  /*8e10*/  BSYNC B1 ;  /* 0x0000000000017941 */ /* 0x000fea0003800000 */
.L_x_1301:
[----:B------:R-:W-:Y:S01]  /*8e20*/  IMAD R0, R53, R12, RZ ;  /* 0x0000000c35007224 */ /* 0x000fe200078e02ff */
[----:B------:R-:W-:Y:S01]  /*8e30*/  ULDC.64 UR4, c[0x0][0x3c8] ;  /* 0x0000f20000047ab9 */ /* 0x000fe20000000a00 */
[----:B--2---:R-:W-:Y:S01]  /*8e40*/  IMAD.WIDE.U32 R6, R3, R10, R60 ;  /* 0x0000000a03067225 */ /* 0x004fe200078e003c */
[----:B------:R-:W-:-:S03]  /*8e50*/  ULDC.64 UR6, c[0x0][0x3e0] ;  /* 0x0000f80000067ab9 */ /* 0x000fc60000000a00 */
[----:B------:R-:W-:-:S04]  /*8e60*/  IMAD.WIDE.U32 R4, R3, R12, R54 ;  /* 0x0000000c03047225 */ /* 0x000fc800078e0036 */
[----:B------:R-:W-:Y:S01]  /*8e70*/  IMAD R10, R53, R10, RZ ;  /* 0x0000000a350a7224 */ /* 0x000fe200078e02ff */
[----:B------:R-:W-:Y:S01]  /*8e80*/  IADD3 R4, P1, R4, UR4, RZ ;  /* 0x0000000404047c10 */ /* 0x000fe2000ff3e0ff */
[C---:B------:R-:W-:Y:S01]  /*8e90*/  IMAD R13, R3.reuse, R13, R0 ;  /* 0x0000000d030d7224 */ /* 0x040fe200078e0200 */
[----:B------:R-:W-:Y:S01]  /*8ea0*/  IADD3 R0, P5, R6, UR6, RZ ;  /* 0x0000000606007c10 */ /* 0x000fe2000ffbe0ff */
[----:B------:R-:W-:Y:S01]  /*8eb0*/  IMAD R3, R3, R11, R10 ;  /* 0x0000000b03037224 */ /* 0x000fe200078e020a */
[----:B------:R-:W-:Y:S02]  /*8ec0*/  UMOV UR4, 0xffffffff ;  /* 0xffffffff00047882 */ /* 0x000fe40000000000 */
[----:B------:R-:W-:Y:S02]  /*8ed0*/  IADD3.X R5, R5, UR5, R13, P1, !PT ;  /* 0x0000000505057c10 */ /* 0x000fe40008ffe40d */
[----:B------:R-:W-:Y:S01]  /*8ee0*/  IADD3.X R3, R7, UR7, R3, P5, !PT ;  /* 0x0000000707037c10 */ /* 0x000fe2000affe403 */
[----:B------:R-:W-:Y:S06]  /*8ef0*/  BRA.DIV UR4, `(.L_x_1303) ;  /* 0x000001c6048c7947 */ /* 0x000fec000b800000 */
.L_x_1611:
[----:B------:R-:W-:-:S03]  /*8f00*/  UMOV UR4, 0xffffffff ;  /* 0xffffffff00047882 */ /* 0x000fc60000000000 */
[----:B------:R-:W-:Y:S05]  /*8f10*/  BRA.DIV UR4, `(.L_x_1304) ;  /* 0x000001c604ac7947 */ /* 0x000fea000b800000 */
.L_x_1614:
[----:B------:R-:W-:-:S03]  /*8f20*/  UMOV UR4, 0xffffffff ;  /* 0xffffffff00047882 */ /* 0x000fc60000000000 */
[----:B------:R-:W-:Y:S05]  /*8f30*/  BRA.DIV UR4, `(.L_x_1305) ;  /* 0x000001c604cc7947 */ /* 0x000fea000b800000 */
.L_x_1617:
[----:B------:R-:W-:-:S03]  /*8f40*/  UMOV UR4, 0xffffffff ;  /* 0xffffffff00047882 */ /* 0x000fc60000000000 */
[----:B------:R-:W-:Y:S05]  /*8f50*/  BRA.DIV UR4, `(.L_x_1306) ;  /* 0x000001c604ec7947 */ /* 0x000fea000b800000 */
.L_x_1620:
[----:B------:R-:W-:-:S03]  /*8f60*/  UMOV UR4, 0xffffffff ;  /* 0xffffffff00047882 */ /* 0x000fc60000000000 */
[----:B------:R-:W-:Y:S05]  /*8f70*/  BRA.DIV UR4, `(.L_x_1307) ;  /* 0x000001ca040c7947 */ /* 0x000fea000b800000 */
.L_x_1623:
[----:B------:R-:W-:-:S03]  /*8f80*/  UMOV UR4, 0xffffffff ;  /* 0xffffffff00047882 */ /* 0x000fc60000000000 */
[----:B------:R-:W-:Y:S05]  /*8f90*/  BRA.DIV UR4, `(.L_x_1308) ;  /* 0x000001ca042c7947 */ /* 0x000fea000b800000 */
.L_x_1626:
[----:B------:R-:W-:-:S03]  /*8fa0*/  UMOV UR4, 0xffffffff ;  /* 0xffffffff00047882 */ /* 0x000fc60000000000 */
[----:B------:R-:W-:Y:S05]  /*8fb0*/  BRA.DIV UR4, `(.L_x_1309) ;  /* 0x000001ca044c7947 */ /* 0x000fea000b800000 */
.L_x_1629:
[----:B------:R-:W-:-:S03]  /*8fc0*/  UMOV UR4, 0xffffffff ;  /* 0xffffffff00047882 */ /* 0x000fc60000000000 */
[----:B------:R-:W-:Y:S05]  /*8fd0*/  BRA.DIV UR4, `(.L_x_1310) ;  /* 0x000001ca046c7947 */ /* 0x000fea000b800000 */
.L_x_1632:
[----:B------:R-:W-:-:S03]  /*8fe0*/  UMOV UR4, 0xffffffff ;  /* 0xffffffff00047882 */ /* 0x000fc60000000000 */
[----:B------:R-:W-:Y:S05]  /*8ff0*/  BRA.DIV UR4, `(.L_x_1311) ;  /* 0x000001ca048c7947 */ /* 0x000fea000b800000 */
.L_x_1635:
[----:B------:R-:W-:-:S03]  /*9000*/  UMOV UR4, 0xffffffff ;  /* 0xffffffff00047882 */ /* 0x000fc60000000000 */
[----:B------:R-:W-:Y:S05]  /*9010*/  BRA.DIV UR4, `(.L_x_1312) ;  /* 0x000001ca04ac7947 */ /* 0x000fea000b800000 */
.L_x_1638:
[----:B------:R-:W-:-:S03]  /*9020*/  UMOV UR4, 0xffffffff ;  /* 0xffffffff00047882 */ /* 0x000fc60000000000 */
[----:B------:R-:W-:Y:S05]  /*9030*/  BRA.DIV UR4, `(.L_x_1313) ;  /* 0x000001ca04cc7947 */ /* 0x000fea000b800000 */
.L_x_1641:
[----:B------:R-:W-:-:S03]  /*9040*/  UMOV UR4, 0xffffffff ;  /* 0xffffffff00047882 */ /* 0x000fc60000000000 */
[----:B------:R-:W-:Y:S05]  /*9050*/  BRA.DIV UR4, `(.L_x_1314) ;  /* 0x000001ca04ec7947 */ /* 0x000fea000b800000 */
.L_x_1644:
[----:B------:R-:W-:-:S03]  /*9060*/  UMOV UR4, 0xffffffff ;  /* 0xffffffff00047882 */ /* 0x000fc60000000000 */
[----:B------:R-:W-:Y:S05]  /*9070*/  BRA.DIV UR4, `(.L_x_1315) ;  /* 0x000001ce040c7947 */ /* 0x000fea000b800000 */
.L_x_1647:
[----:B------:R-:W-:-:S03]  /*9080*/  UMOV UR4, 0xffffffff ;  /* 0xffffffff00047882 */ /* 0x000fc60000000000 */
[----:B------:R-:W-:Y:S05]  /*9090*/  BRA.DIV UR4, `(.L_x_1316) ;  /* 0x000001ce042c7947 */ /* 0x000fea000b800000 */
.L_x_1650:
[----:B------:R-:W-:-:S03]  /*90a0*/  UMOV UR4, 0xffffffff ;  /* 0xffffffff00047882 */ /* 0x000fc60000000000 */
[----:B------:R-:W-:Y:S05]  /*90b0*/  BRA.DIV UR4, `(.L_x_1317) ;  /* 0x000001ce044c7947 */ /* 0x000fea000b800000 */
.L_x_1653:
[----:B------:R-:W-:-:S03]  /*90c0*/  UMOV UR4, 0xffffffff ;  /* 0xffffffff00047882 */ /* 0x000fc60000000000 */
[----:B------:R-:W-:Y:S05]  /*90d0*/  BRA.DIV UR4, `(.L_x_1318) ;  /* 0x000001ce046c7947 */ /* 0x000fea000b800000 */
.L_x_1656:
[----:B------:R-:W-:Y:S01]  /*90e0*/  ULEA.HI UR4, UR43, UR43, URZ, 0x1 ;  /* 0x0000002b2b047291 */ /* 0x000fe2000f8f083f */
[----:B------:R-:W-:Y:S03]  /*90f0*/  BSSY B1, `(.L_x_1319) ;  /* 0x0000007000017945 */ /* 0x000fe60003800000 */
[----:B------:R-:W-:-:S04]  /*9100*/  ULOP3.LUT UR4, UR4, 0xfffffffe, URZ, 0xc0, !UPT ;  /* 0xfffffffe04047892 */ /* 0x000fc8000f8ec03f */
[----:B------:R-:W-:-:S06]  /*9110*/  UIADD3 UR4, UR43, -UR4, URZ ;  /* 0x800000042b047290 */ /* 0x000fcc000fffe03f */
[----:B------:R-:W-:-:S05]  /*9120*/  IMAD.U32 R3, RZ, RZ, UR4 ;  /* 0x00000004ff037e24 */ /* 0x000fca000f8e00ff */
[----:B------:R-:W-:-:S04]  /*9130*/  SHF.L.U32 R3, R3, 0x1f, RZ ;  /* 0x0000001f03037819 */ /* 0x000fc800000006ff */
[----:B------:R-:W2:Y:S02]  /*9140*/  SYNCS.PHASECHK.TRANS64.TRYWAIT P1, [R16+URZ+0x28400], R3 ;  /* 0x02840003100075a7 */ /* 0x000ea4000802017f */
[----:B--2---:R-:W-:Y:S05]  /*9150*/  @!P1 BRA `(.L_x_1320) ;  /* 0x000001cc00749947 */ /* 0x004fea0003800000 */
.L_x_1657:
[----:B------:R-:W-:Y:S05]  /*9160*/  BSYNC B1 ;  /* 0x0000000000017941 */ /* 0x000fea0003800000 */
.L_x_1319:
[----:B------:R-:W-:Y:S04]  /*9170*/  BSSY B1, `(.L_x_1321) ;  /* 0x00000f9000017945 */ /* 0x000fe80003800000 */
[----:B------:R-:W-:Y:S05]  /*9180*/  @P0 BRA `(.L_x_1322) ;  /* 0x0000000c00dc0947 */ /* 0x000fea0003800000 */
[----:B------:R-:W3:Y:S01]  /*9190*/  LDC R0, c[0x0][0x3d4] ;  /* 0x0000f500ff007b82 */ /* 0x000ee20000000800 */
[----:B------:R-:W-:Y:S01]  /*91a0*/  BSSY B2, `(.L_x_1323) ;  /* 0x000007a000027945 */ /* 0x000fe20003800000 */
[-C--:B---3--:R-:W-:Y:S02]  /*91b0*/  ISETP.GE.AND P0, PT, R22, R0.reuse, PT ;  /* 0x000000001600720c */ /* 0x088fe40003f06270 */
[----:B------:R-:W-:-:S11]  /*91c0*/  ISETP.GE.AND P1, PT, R199, R0, PT ;  /* 0x00000000c700720c */ /* 0x000fd60003f26270 */
[----:B------:R-:W-:Y:S05]  /*91d0*/  @P0 BRA `(.L_x_1324) ;  /* 0x0000000400d80947 */ /* 0x000fea0003800000 */
[----:B------:R-:W3:Y:S01]  /*91e0*/  LDS.128 R4, [R214+0x18000] ;  /* 0x01800000d6047984 */ /* 0x000ee20000000c00 */
[----:B-----5:R-:W-:Y:S02]  /*91f0*/  SHF.R.U32.HI R10, RZ, 0x8, R49 ;  /* 0x00000008ff0a7819 */ /* 0x020fe40000011631 */
[----:B------:R-:W-:Y:S02]  /*9200*/  LOP3.LUT R11, R49, 0xff, RZ, 0xc0, !PT ;  /* 0x000000ff310b7812 */ /* 0x000fe400078ec0ff */
[----:B------:R-:W-:Y:S02]  /*9210*/  LOP3.LUT R10, R10, 0xff, RZ, 0xc0, !PT ;  /* 0x000000ff0a0a7812 */ /* 0x000fe400078ec0ff */
[----:B------:R-:W-:Y:S02]  /*9220*/  SHF.R.U32.HI R12, RZ, 0x8, R51 ;  /* 0x00000008ff0c7819 */ /* 0x000fe40000011633 */
[----:B------:R-:W-:Y:S02]  /*9230*/  SHF.R.U32.HI R0, RZ, 0x8, R48 ;  /* 0x00000008ff007819 */ /* 0x000fe40000011630 */
[----:B------:R-:W-:-:S02]  /*9240*/  PRMT R10, R10, 0x7604, R11 ;  /* 0x000076040a0a7816 */ /* 0x000fc4000000000b */
[----:B-1----:R-:W-:Y:S02]  /*9250*/  LOP3.LUT R15, R51, 0xff, RZ, 0xc0, !PT ;  /* 0x000000ff330f7812 */ /* 0x002fe400078ec0ff */
[----:B------:R-:W-:Y:S02]  /*9260*/  LOP3.LUT R12, R12, 0xff, RZ, 0xc0, !PT ;  /* 0x000000ff0c0c7812 */ /* 0x000fe400078ec0ff */
[----:B------:R-:W-:Y:S02]  /*9270*/  SHF.R.U32.HI R14, RZ, 0x10, R51 ;  /* 0x00000010ff0e7819 */ /* 0x000fe40000011633 */
[----:B------:R-:W-:Y:S02]  /*9280*/  SHF.R.U32.HI R11, RZ, 0x10, R49 ;  /* 0x00000010ff0b7819 */ /* 0x000fe40000011631 */
[----:B--2---:R-:W-:Y:S02]  /*9290*/  LOP3.LUT R3, R48, 0xff, RZ, 0xc0, !PT ;  /* 0x000000ff30037812 */ /* 0x004fe400078ec0ff */
[----:B------:R-:W-:Y:S01]  /*92a0*/  LOP3.LUT R0, R0, 0xff, RZ, 0xc0, !PT ;  /* 0x000000ff00007812 */ /* 0x000fe200078ec0ff */
[----:B------:R-:W-:Y:S01]  /*92b0*/  IMAD.U32 R11, R11, 0x10000, RZ ;  /* 0x000100000b0b7824 */ /* 0x000fe200078e00ff */
[----:B------:R-:W-:Y:S01]  /*92c0*/  PRMT R12, R12, 0x7604, R15 ;  /* 0x000076040c0c7816 */ /* 0x000fe2000000000f */
[----:B------:R-:W-:Y:S01]  /*92d0*/  IMAD.U32 R15, R14, 0x10000, RZ ;  /* 0x000100000e0f7824 */ /* 0x000fe200078e00ff */
[----:B------:R-:W-:-:S02]  /*92e0*/  PRMT R3, R0, 0x7604, R3 ;  /* 0x0000760400037816 */ /* 0x000fc40000000003 */
[----:B------:R-:W-:Y:S02]  /*92f0*/  SHF.R.U32.HI R0, RZ, 0x8, R50 ;  /* 0x00000008ff007819 */ /* 0x000fe40000011632 */
[----:B------:R-:W-:Y:S02]  /*9300*/  LOP3.LUT R3, R3, 0xff0000, R48, 0xf8, !PT ;  /* 0x00ff000003037812 */ /* 0x000fe400078ef830 */
[----:B------:R-:W-:Y:S02]  /*9310*/  LOP3.LUT R15, R12, 0xff0000, R15, 0xf8, !PT ;  /* 0x00ff00000c0f7812 */ /* 0x000fe400078ef80f */
[----:B------:R-:W-:Y:S02]  /*9320*/  LOP3.LUT R11, R10, 0xff0000, R11, 0xf8, !PT ;  /* 0x00ff00000a0b7812 */ /* 0x000fe400078ef80b */
[----:B------:R-:W-:Y:S02]  /*9330*/  LOP3.LUT R13, R50, 0xff, RZ, 0xc0, !PT ;  /* 0x000000ff320d7812 */ /* 0x000fe400078ec0ff */
[----:B------:R-:W-:-:S02]  /*9340*/  LOP3.LUT R0, R0, 0xff, RZ, 0xc0, !PT ;  /* 0x000000ff00007812 */ /* 0x000fc400078ec0ff */
[----:B------:R-:W-:Y:S02]  /*9350*/  LOP3.LUT R14, R3, 0xff000000, R48, 0xf8, !PT ;  /* 0xff000000030e7812 */ /* 0x000fe400078ef830 */
[----:B------:R-:W-:Y:S02]  /*9360*/  LOP3.LUT R51, R15, 0xff000000, R51, 0xf8, !PT ;  /* 0xff0000000f337812 */ /* 0x000fe400078ef833 */
[----:B------:R-:W-:Y:S02]  /*9370*/  LOP3.LUT R48, R11, 0xff000000, R49, 0xf8, !PT ;  /* 0xff0000000b307812 */ /* 0x000fe400078ef831 */
[----:B------:R-:W-:Y:S02]  /*9380*/  PRMT R13, R0, 0x7604, R13 ;  /* 0x00007604000d7816 */ /* 0x000fe4000000000d */
[----:B---3--:R-:W-:Y:S02]  /*9390*/  F2FP.F16.E4M3.UNPACK_B R0, R6.H1 ;  /* 0x00000006ff00723e */ /* 0x008fe400030006ff */
[----:B------:R-:W-:-:S02]  /*93a0*/  F2FP.F16.E4M3.UNPACK_B R53, R51 ;  /* 0x00000033ff35723e */ /* 0x000fc400020006ff */
[----:B------:R-:W-:Y:S01]  /*93b0*/  F2FP.F16.E4M3.UNPACK_B R15, R48 ;  /* 0x00000030ff0f723e */ /* 0x000fe200020006ff */
[--C-:B------:R-:W-:Y:S01]  /*93c0*/  HADD2.F32 R11, -RZ, R0.reuse.H1_H1 ;  /* 0x30000000ff0b7230 */ /* 0x100fe20000004100 */
[--C-:B------:R-:W-:Y:S01]  /*93d0*/  LOP3.LUT R13, R13, 0xff0000, R50.reuse, 0xf8, !PT ;  /* 0x00ff00000d0d7812 */ /* 0x100fe200078ef832 */
[----:B------:R-:W-:Y:S01]  /*93e0*/  HADD2.F32 R54, -RZ, R53.H1_H1 ;  /* 0x30000035ff367230 */ /* 0x000fe20000004100 */
[----:B------:R-:W-:Y:S01]  /*93f0*/  F2FP.F16.E4M3.UNPACK_B R3, R6 ;  /* 0x00000006ff03723e */ /* 0x000fe200020006ff */
[----:B------:R-:W-:Y:S01]  /*9400*/  HADD2.F32 R49, -RZ, R15.H1_H1 ;  /* 0x3000000fff317230 */ /* 0x000fe20000004100 */
[----:B------:R-:W-:Y:S01]  /*9410*/  LOP3.LUT R50, R13, 0xff000000, R50, 0xf8, !PT ;  /* 0xff0000000d327812 */ /* 0x000fe200078ef832 */
[----:B------:R-:W-:Y:S02]  /*9420*/  HADD2.F32 R10, -RZ, R0.H0_H0 ;  /* 0x20000000ff0a7230 */ /* 0x000fe40000004100 */
[CC--:B------:R-:W-:Y:S01]  /*9430*/  FMUL.FTZ R55, R11.reuse, R54.reuse ;  /* 0x000000360b377220 */ /* 0x0c0fe20000410000 */
[----:B------:R-:W-:Y:S01]  /*9440*/  F2FP.F16.E4M3.UNPACK_B R12, R7 ;  /* 0x00000007ff0c723e */ /* 0x000fe200020006ff */
[----:B------:R-:W-:Y:S01]  /*9450*/  FMUL.FTZ R11, R11, R49 ;  /* 0x000000310b0b7220 */ /* 0x000fe20000410000 */
[----:B------:R-:W-:Y:S01]  /*9460*/  F2FP.F16.E4M3.UNPACK_B R13, R7.H1 ;  /* 0x00000007ff0d723e */ /* 0x000fe200030006ff */
[C---:B------:R-:W-:Y:S01]  /*9470*/  FFMA.FTZ R55, R10.reuse, R49, -R55 ;  /* 0x000000310a377223 */ /* 0x040fe20000010837 */
[-C--:B------:R-:W-:Y:S01]  /*9480*/  F2FP.F16.E4M3.UNPACK_B R6, R5.reuse ;  /* 0x00000005ff06723e */ /* 0x080fe200020006ff */
[----:B------:R-:W-:Y:S01]  /*9490*/  FFMA.FTZ R60, R10, R54, R11 ;  /* 0x000000360a3c7223 */ /* 0x000fe2000001000b */
[----:B------:R-:W-:Y:S01]  /*94a0*/  F2FP.F16.E4M3.UNPACK_B R7, R5.H1 ;  /* 0x00000005ff07723e */ /* 0x000fe200030006ff */
[----:B------:R-:W-:Y:S01]  /*94b0*/  HADD2.F32 R54, -RZ, R53.H0_H0 ;  /* 0x20000035ff367230 */ /* 0x000fe20000004100 */
[----:B------:R-:W-:Y:S01]  /*94c0*/  F2FP.F16.E4M3.UNPACK_B R51, R51.H1 ;  /* 0x00000033ff33723e */ /* 0x000fe200030006ff */
[----:B------:R-:W-:Y:S01]  /*94d0*/  HADD2.F32 R5, -RZ, R3.H1_H1 ;  /* 0x30000003ff057230 */ /* 0x000fe20000004100 */
[----:B------:R-:W-:Y:S01]  /*94e0*/  F2FP.F16.E4M3.UNPACK_B R48, R48.H1 ;  /* 0x00000030ff30723e */ /* 0x000fe200030006ff */
[----:B------:R-:W-:Y:S01]  /*94f0*/  HADD2.F32 R10, -RZ, R15.H0_H0 ;  /* 0x2000000fff0a7230 */ /* 0x000fe20000004100 */
[----:B------:R-:W-:Y:S01]  /*9500*/  F2FP.F16.E4M3.UNPACK_B R0, R4 ;  /* 0x00000004ff00723e */ /* 0x000fe200020006ff */
[----:B------:R-:W-:-:S02]  /*9510*/  HADD2.F32 R3, -RZ, R3.H0_H0 ;  /* 0x20000003ff037230 */ /* 0x000fc40000004100 */
[C---:B------:R-:W-:Y:S01]  /*9520*/  FMUL.FTZ R58, R5.reuse, R54 ;  /* 0x00000036053a7220 */ /* 0x040fe20000410000 */
[----:B------:R-:W-:Y:S02]  /*9530*/  HADD2.F32 R11, -RZ, R51.H0_H0 ;  /* 0x20000033ff0b7230 */ /* 0x000fe40000004100 */
[-C--:B------:R-:W-:Y:S01]  /*9540*/  FMUL.FTZ R15, R5, R10.reuse ;  /* 0x0000000a050f7220 */ /* 0x080fe20000410000 */
[----:B------:R-:W-:Y:S02]  /*9550*/  HADD2.F32 R5, -RZ, R12.H1_H1 ;  /* 0x3000000cff057230 */ /* 0x000fe40000004100 */
[C---:B------:R-:W-:Y:S01]  /*9560*/  FFMA.FTZ R58, R3.reuse, R10, -R58 ;  /* 0x0000000a033a7223 */ /* 0x040fe2000001083a */
[----:B------:R-:W-:Y:S02]  /*9570*/  HADD2.F32 R10, -RZ, R48.H0_H0 ;  /* 0x20000030ff0a7230 */ /* 0x000fe40000004100 */
[----:B------:R-:W-:Y:S01]  /*9580*/  FFMA.FTZ R53, R3, R54, R15 ;  /* 0x0000003603357223 */ /* 0x000fe2000001000f */
[----:B------:R-:W-:-:S02]  /*9590*/  HADD2.F32 R12, -RZ, R12.H0_H0 ;  /* 0x2000000cff0c7230 */ /* 0x000fc40000004100 */
[CC--:B------:R-:W-:Y:S01]  /*95a0*/  FMUL.FTZ R15, R5.reuse, R11.reuse ;  /* 0x0000000b050f7220 */ /* 0x0c0fe20000410000 */
[----:B------:R-:W-:Y:S02]  /*95b0*/  HADD2.F32 R54, -RZ, R51.H1_H1 ;  /* 0x30000033ff367230 */ /* 0x000fe40000004100 */
[-C--:B------:R-:W-:Y:S01]  /*95c0*/  FMUL.FTZ R5, R5, R10.reuse ;  /* 0x0000000a05057220 */ /* 0x080fe20000410000 */
[--C-:B------:R-:W-:Y:S02]  /*95d0*/  HADD2.F32 R3, -RZ, R13.reuse.H1_H1 ;  /* 0x3000000dff037230 */ /* 0x100fe40000004100 */
[C---:B------:R-:W-:Y:S01]  /*95e0*/  FFMA.FTZ R51, R12.reuse, R10, -R15 ;  /* 0x0000000a0c337223 */ /* 0x040fe2000001080f */
[----:B------:R-:W-:Y:S02]  /*95f0*/  HADD2.F32 R48, -RZ, R48.H1_H1 ;  /* 0x30000030ff307230 */ /* 0x000fe40000004100 */
[----:B------:R-:W-:Y:S01]  /*9600*/  FFMA.FTZ R62, R12, R11, R5 ;  /* 0x0000000b0c3e7223 */ /* 0x000fe20000010005 */
[----:B------:R-:W-:-:S02]  /*9610*/  HADD2.F32 R13, -RZ, R13.H0_H0 ;  /* 0x2000000dff0d7230 */ /* 0x000fc40000004100 */
[C---:B------:R-:W-:Y:S01]  /*9620*/  FMUL.FTZ R10, R3.reuse, R54 ;  /* 0x00000036030a7220 */ /* 0x040fe20000410000 */
[----:B------:R-:W-:Y:S01]  /*9630*/  F2FP.F16.E4M3.UNPACK_B R11, R50 ;  /* 0x00000032ff0b723e */ /* 0x000fe200020006ff */
[----:B------:R-:W-:Y:S01]  /*9640*/  FMUL.FTZ R12, R3, R48 ;  /* 0x00000030030c7220 */ /* 0x000fe20000410000 */
[----:B------:R-:W-:Y:S01]  /*9650*/  F2FP.F16.E4M3.UNPACK_B R4, R4.H1 ;  /* 0x00000004ff04723e */ /* 0x000fe200030006ff */
[C---:B------:R-:W-:Y:S01]  /*9660*/  FFMA.FTZ R59, R13.reuse, R48, -R10 ;  /* 0x000000300d3b7223 */ /* 0x040fe2000001080a */
[----:B------:R-:W-:Y:S01]  /*9670*/  F2FP.F16.E4M3.UNPACK_B R10, R14 ;  /* 0x0000000eff0a723e */ /* 0x000fe200020006ff */
[----:B------:R-:W-:Y:S01]  /*9680*/  FFMA.FTZ R54, R13, R54, R12 ;  /* 0x000000360d367223 */ /* 0x000fe2000001000c */
[--C-:B------:R-:W-:Y:S01]  /*9690*/  HADD2.F32 R15, -RZ, R11.reuse.H1_H1 ;  /* 0x3000000bff0f7230 */ /* 0x100fe20000004100 */
[----:B------:R-:W-:Y:S01]  /*96a0*/  F2FP.F16.E4M3.UNPACK_B R14, R14.H1 ;  /* 0x0000000eff0e723e */ /* 0x000fe200030006ff */
[----:B------:R-:W-:Y:S01]  /*96b0*/  HADD2.F32 R12, -RZ, R11.H0_H0 ;  /* 0x2000000bff0c7230 */ /* 0x000fe20000004100 */
[----:B------:R-:W-:Y:S01]  /*96c0*/  F2FP.F16.E4M3.UNPACK_B R50, R50.H1 ;  /* 0x00000032ff32723e */ /* 0x000fe200030006ff */
[----:B------:R-:W-:-:S02]  /*96d0*/  HADD2.F32 R5, -RZ, R4.H1_H1 ;  /* 0x30000004ff057230 */ /* 0x000fc40000004100 */
[----:B------:R-:W-:Y:S02]  /*96e0*/  HADD2.F32 R11, -RZ, R10.H1_H1 ;  /* 0x3000000aff0b7230 */ /* 0x000fe40000004100 */
[----:B------:R-:W-:Y:S02]  /*96f0*/  HADD2.F32 R3, -RZ, R0.H1_H1 ;  /* 0x30000000ff037230 */ /* 0x000fe40000004100 */
[C---:B------:R-:W-:Y:S01]  /*9700*/  FMUL.FTZ R13, R5.reuse, R15 ;  /* 0x0000000f050d7220 */ /* 0x040fe20000410000 */
[----:B------:R-:W-:Y:S02]  /*9710*/  HADD2.F32 R10, -RZ, R10.H0_H0 ;  /* 0x2000000aff0a7230 */ /* 0x000fe40000004100 */
[----:B------:R-:W-:Y:S01]  /*9720*/  FMUL.FTZ R49, R5, R11 ;  /* 0x0000000b05317220 */ /* 0x000fe20000410000 */
[----:B------:R-:W-:Y:S02]  /*9730*/  HADD2.F32 R4, -RZ, R4.H0_H0 ;  /* 0x20000004ff047230 */ /* 0x000fe40000004100 */
[----:B------:R-:W-:Y:S01]  /*9740*/  FMUL.FTZ R5, R3, R12 ;  /* 0x0000000c03057220 */ /* 0x000fe20000410000 */
[----:B------:R-:W-:-:S02]  /*9750*/  HADD2.F32 R0, -RZ, R0.H0_H0 ;  /* 0x20000000ff007230 */ /* 0x000fc40000004100 */
[-C--:B------:R-:W-:Y:S01]  /*9760*/  FMUL.FTZ R3, R3, R10.reuse ;  /* 0x0000000a03037220 */ /* 0x080fe20000410000 */
[C---:B------:R-:W-:Y:S01]  /*9770*/  FFMA.FTZ R48, R4.reuse, R11, -R13 ;  /* 0x0000000b04307223 */ /* 0x040fe2000001080d */
[----:B------:R-:W-:Y:S01]  /*9780*/  FFMA.FTZ R49, R4, R15, R49 ;  /* 0x0000000f04317223 */ /* 0x000fe20000010031 */
[C---:B------:R-:W-:Y:S01]  /*9790*/  FFMA.FTZ R13, R0.reuse, R10, -R5 ;  /* 0x0000000a000d7223 */ /* 0x040fe20000010805 */
[----:B------:R-:W-:Y:S01]  /*97a0*/  FFMA.FTZ R12, R0, R12, R3 ;  /* 0x0000000c000c7223 */ /* 0x000fe20000010003 */
[----:B------:R-:W-:Y:S02]  /*97b0*/  HADD2.F32 R4, -RZ, R14.H1_H1 ;  /* 0x3000000eff047230 */ /* 0x000fe40000004100 */
[----:B------:R-:W-:Y:S02]  /*97c0*/  HADD2.F32 R3, -RZ, R7.H1_H1 ;  /* 0x30000007ff037230 */ /* 0x000fe40000004100 */
[--C-:B------:R-:W-:Y:S02]  /*97d0*/  HADD2.F32 R10, -RZ, R50.reuse.H1_H1 ;  /* 0x30000032ff0a7230 */ /* 0x100fe40000004100 */
[----:B------:R-:W-:-:S02]  /*97e0*/  HADD2.F32 R11, -RZ, R50.H0_H0 ;  /* 0x20000032ff0b7230 */ /* 0x000fc40000004100 */
[C---:B------:R-:W-:Y:S01]  /*97f0*/  FMUL.FTZ R15, R3.reuse, R4 ;  /* 0x00000004030f7220 */ /* 0x040fe20000410000 */
[----:B------:R-:W-:Y:S02]  /*9800*/  HADD2.F32 R0, -RZ, R6.H1_H1 ;  /* 0x30000006ff007230 */ /* 0x000fe40000004100 */
[----:B------:R-:W-:Y:S02]  /*9810*/  HADD2.F32 R5, -RZ, R14.H0_H0 ;  /* 0x2000000eff057230 */ /* 0x000fe40000004100 */
[----:B------:R-:W-:Y:S01]  /*9820*/  FMUL.FTZ R14, R3, R10 ;  /* 0x0000000a030e7220 */ /* 0x000fe20000410000 */
[----:B------:R-:W-:Y:S02]  /*9830*/  HADD2.F32 R7, -RZ, R7.H0_H0 ;  /* 0x20000007ff077230 */ /* 0x000fe40000004100 */
[C---:B------:R-:W-:Y:S01]  /*9840*/  FMUL.FTZ R3, R0.reuse, R11 ;  /* 0x0000000b00037220 */ /* 0x040fe20000410000 */
[----:B------:R-:W-:Y:S02]  /*9850*/  HADD2.F32 R6, -RZ, R6.H0_H0 ;  /* 0x20000006ff067230 */ /* 0x000fe40000004100 */
[-C--:B------:R-:W-:Y:S01]  /*9860*/  FMUL.FTZ R0, R0, R5.reuse ;  /* 0x0000000500007220 */ /* 0x080fe20000410000 */
[C---:B------:R-:W-:Y:S01]  /*9870*/  FFMA.FTZ R14, R7.reuse, R4, -R14 ;  /* 0x00000004070e7223 */ /* 0x040fe2000001080e */
[----:B------:R-:W-:Y:S01]  /*9880*/  FFMA.FTZ R15, R7, R10, R15 ;  /* 0x0000000a070f7223 */ /* 0x000fe2000001000f */
[C---:B------:R-:W-:Y:S01]  /*9890*/  FFMA.FTZ R5, R6.reuse, R5, -R3 ;  /* 0x0000000506057223 */ /* 0x040fe20000010803 */
[----:B------:R-:W-:Y:S01]  /*98a0*/  FFMA.FTZ R0, R6, R11, R0 ;  /* 0x0000000b06007223 */ /* 0x000fe20000010000 */
[----:B------:R-:W-:-:S02]  /*98b0*/  F2FP.SATFINITE.E4M3.F32.PACK_AB_MERGE_C R6, R60, R55, RZ ;  /* 0x000000373c06723e */ /* 0x000fc400048070ff */
[----:B------:R-:W-:Y:S02]  /*98c0*/  F2FP.SATFINITE.E4M3.F32.PACK_AB_MERGE_C R7, R54, R59, RZ ;  /* 0x0000003b3607723e */ /* 0x000fe400048070ff */
[----:B------:R-:W-:Y:S02]  /*98d0*/  F2FP.SATFINITE.E4M3.F32.PACK_AB_MERGE_C R4, R49, R48, RZ ;  /* 0x000000303104723e */ /* 0x000fe400048070ff */
[----:B------:R-:W-:Y:S02]  /*98e0*/  F2FP.SATFINITE.E4M3.F32.PACK_AB_MERGE_C R14, R15, R14, RZ ;  /* 0x0000000e0f0e723e */ /* 0x000fe400048070ff */
[----:B------:R-:W-:Y:S02]  /*98f0*/  F2FP.SATFINITE.E4M3.F32.PACK_AB_MERGE_C R6, R53, R58, R6 ;  /* 0x0000003a3506723e */ /* 0x000fe40004807006 */
[----:B------:R-:W-:Y:S02]  /*9900*/  F2FP.SATFINITE.E4M3.F32.PACK_AB_MERGE_C R7, R62, R51, R7 ;  /* 0x000000333e07723e */ /* 0x000fe40004807007 */
[----:B------:R-:W-:-:S02]  /*9910*/  F2FP.SATFINITE.E4M3.F32.PACK_AB_MERGE_C R4, R12, R13, R4 ;  /* 0x0000000d0c04723e */ /* 0x000fc40004807004 */
[----:B------:R-:W-:-:S05]  /*9920*/  F2FP.SATFINITE.E4M3.F32.PACK_AB_MERGE_C R5, R0, R5, R14 ;  /* 0x000000050005723e */ /* 0x000fca000480700e */
[----:B------:R3:W-:Y:S02]  /*9930*/  STS.128 [R214+0x18000], R4 ;  /* 0x01800004d6007388 */ /* 0x0007e40000000c00 */
.L_x_1324:
[----:B------:R-:W-:Y:S05]  /*9940*/  BSYNC B2 ;  /* 0x0000000000027941 */ /* 0x000fea0003800000 */
.L_x_1323:
[----:B------:R-:W-:Y:S05]  /*9950*/  @P1 BRA `(.L_x_1322) ;  /* 0x0000000400e81947 */ /* 0x000fea0003800000 */
[----:B---3--:R-:W3:Y:S01]  /*9960*/  LDS.128 R4, [R214+0x1c000] ;  /* 0x01c00000d6047984 */ /* 0x008ee20000000c00 */
[----:B--2--5:R-:W-:Y:S02]  /*9970*/  SHF.R.U32.HI R3, RZ, 0x8, R44 ;  /* 0x00000008ff037819 */ /* 0x024fe4000001162c */
[----:B------:R-:W-:Y:S02]  /*9980*/  SHF.R.U32.HI R11, RZ, 0x8, R45 ;  /* 0x00000008ff0b7819 */ /* 0x000fe4000001162d */
[----:B-1----:R-:W-:Y:S02]  /*9990*/  SHF.R.U32.HI R15, RZ, 0x8, R47 ;  /* 0x00000008ff0f7819 */ /* 0x002fe4000001162f */
        /* <DEDUP_REMOVED lines=8> */
[----:B------:R-:W-:-:S02]  /*9a20*/  PRMT R15, R15, 0x7604, R14 ;  /* 0x000076040f0f7816 */ /* 0x000fc4000000000e */
[----:B------:R-:W-:Y:S02]  /*9a30*/  SHF.R.U32.HI R0, RZ, 0x10, R44 ;  /* 0x00000010ff007819 */ /* 0x000fe4000001162c */
[----:B------:R-:W-:Y:S02]  /*9a40*/  SHF.R.U32.HI R10, RZ, 0x10, R45 ;  /* 0x00000010ff0a7819 */ /* 0x000fe4000001162d */
[----:B------:R-:W-:Y:S02]  /*9a50*/  SHF.R.U32.HI R14, RZ, 0x10, R47 ;  /* 0x00000010ff0e7819 */ /* 0x000fe4000001162f */
[----:B------:R-:W-:Y:S02]  /*9a60*/  LOP3.LUT R0, R0, 0xff, RZ, 0xc0, !PT ;  /* 0x000000ff00007812 */ /* 0x000fe400078ec0ff */
[----:B------:R-:W-:Y:S02]  /*9a70*/  LOP3.LUT R10, R10, 0xff, RZ, 0xc0, !PT ;  /* 0x000000ff0a0a7812 */ /* 0x000fe400078ec0ff */
[----:B------:R-:W-:-:S02]  /*9a80*/  LOP3.LUT R14, R14, 0xff, RZ, 0xc0, !PT ;  /* 0x000000ff0e0e7812 */ /* 0x000fc400078ec0ff */
[----:B------:R-:W-:Y:S02]  /*9a90*/  SHF.R.U32.HI R13, RZ, 0x8, R46 ;  /* 0x00000008ff0d7819 */ /* 0x000fe4000001162e */
[----:B------:R-:W-:Y:S02]  /*9aa0*/  PRMT R3, R0, 0x7054, R3 ;  /* 0x0000705400037816 */ /* 0x000fe40000000003 */
[----:B------:R-:W-:Y:S02]  /*9ab0*/  PRMT R11, R10, 0x7054, R11 ;  /* 0x000070540a0b7816 */ /* 0x000fe4000000000b */
[----:B------:R-:W-:Y:S02]  /*9ac0*/  PRMT R15, R14, 0x7054, R15 ;  /* 0x000070540e0f7816 */ /* 0x000fe4000000000f */
[----:B------:R-:W-:Y:S02]  /*9ad0*/  LOP3.LUT R12, R46, 0xff, RZ, 0xc0, !PT ;  /* 0x000000ff2e0c7812 */ /* 0x000fe400078ec0ff */
[----:B------:R-:W-:-:S02]  /*9ae0*/  LOP3.LUT R13, R13, 0xff, RZ, 0xc0, !PT ;  /* 0x000000ff0d0d7812 */ /* 0x000fc400078ec0ff */
[----:B------:R-:W-:Y:S02]  /*9af0*/  LOP3.LUT R14, R3, 0xff000000, R44, 0xf8, !PT ;  /* 0xff000000030e7812 */ /* 0x000fe400078ef82c */
[----:B------:R-:W-:Y:S02]  /*9b00*/  LOP3.LUT R47, R15, 0xff000000, R47, 0xf8, !PT ;  /* 0xff0000000f2f7812 */ /* 0x000fe400078ef82f */
[----:B------:R-:W-:Y:S02]  /*9b10*/  LOP3.LUT R44, R11, 0xff000000, R45, 0xf8, !PT ;  /* 0xff0000000b2c7812 */ /* 0x000fe400078ef82d */
[----:B------:R-:W-:Y:S02]  /*9b20*/  PRMT R13, R13, 0x7604, R12 ;  /* 0x000076040d0d7816 */ /* 0x000fe4000000000c */
[----:B------:R-:W-:Y:S02]  /*9b30*/  SHF.R.U32.HI R12, RZ, 0x10, R46 ;  /* 0x00000010ff0c7819 */ /* 0x000fe4000001162e */
[----:B---3--:R-:W-:-:S02]  /*9b40*/  F2FP.F16.E4M3.UNPACK_B R0, R6.H1 ;  /* 0x00000006ff00723e */ /* 0x008fc400030006ff */
[----:B------:R-:W-:Y:S02]  /*9b50*/  F2FP.F16.E4M3.UNPACK_B R48, R47 ;  /* 0x0000002fff30723e */ /* 0x000fe400020006ff */
[----:B------:R-:W-:Y:S01]  /*9b60*/  F2FP.F16.E4M3.UNPACK_B R15, R44 ;  /* 0x0000002cff0f723e */ /* 0x000fe200020006ff */
[----:B------:R-:W-:Y:S01]  /*9b70*/  HADD2.F32 R11, -RZ, R0.H1_H1 ;  /* 0x30000000ff0b7230 */ /* 0x000fe20000004100 */
[----:B------:R-:W-:Y:S01]  /*9b80*/  LOP3.LUT R12, R12, 0xff, RZ, 0xc0, !PT ;  /* 0x000000ff0c0c7812 */ /* 0x000fe200078ec0ff */
[----:B------:R-:W-:Y:S01]  /*9b90*/  HADD2.F32 R49, -RZ, R48.H1_H1 ;  /* 0x30000030ff317230 */ /* 0x000fe20000004100 */
[----:B------:R-:W-:Y:S01]  /*9ba0*/  F2FP.F16.E4M3.UNPACK_B R3, R6 ;  /* 0x00000006ff03723e */ /* 0x000fe200020006ff */
[----:B------:R-:W-:Y:S01]  /*9bb0*/  HADD2.F32 R45, -RZ, R15.H1_H1 ;  /* 0x3000000fff2d7230 */ /* 0x000fe20000004100 */
[----:B------:R-:W-:Y:S01]  /*9bc0*/  PRMT R13, R12, 0x7054, R13 ;  /* 0x000070540c0d7816 */ /* 0x000fe2000000000d */
[----:B------:R-:W-:Y:S02]  /*9bd0*/  HADD2.F32 R10, -RZ, R0.H0_H0 ;  /* 0x20000000ff0a7230 */ /* 0x000fe40000004100 */
[C---:B------:R-:W-:Y:S01]  /*9be0*/  FMUL.FTZ R51, R11.reuse, R49 ;  /* 0x000000310b337220 */ /* 0x040fe20000410000 */
[----:B------:R-:W-:Y:S01]  /*9bf0*/  F2FP.F16.E4M3.UNPACK_B R12, R7 ;  /* 0x00000007ff0c723e */ /* 0x000fe200020006ff */
[-C--:B------:R-:W-:Y:S01]  /*9c00*/  FMUL.FTZ R50, R11, R45.reuse ;  /* 0x0000002d0b327220 */ /* 0x080fe20000410000 */
[----:B------:R-:W-:Y:S01]  /*9c10*/  LOP3.LUT R46, R13, 0xff000000, R46, 0xf8, !PT ;  /* 0xff0000000d2e7812 */ /* 0x000fe200078ef82e */
[C---:B------:R-:W-:Y:S01]  /*9c20*/  FFMA.FTZ R51, R10.reuse, R45, -R51 ;  /* 0x0000002d0a337223 */ /* 0x040fe20000010833 */
[----:B------:R-:W-:Y:S01]  /*9c30*/  F2FP.F16.E4M3.UNPACK_B R13, R7.H1 ;  /* 0x00000007ff0d723e */ /* 0x000fe200030006ff */
[----:B------:R-:W-:Y:S01]  /*9c40*/  FFMA.FTZ R54, R10, R49, R50 ;  /* 0x000000310a367223 */ /* 0x000fe20000010032 */
[-C--:B------:R-:W-:Y:S01]  /*9c50*/  F2FP.F16.E4M3.UNPACK_B R6, R5.reuse ;  /* 0x00000005ff06723e */ /* 0x080fe200020006ff */
[----:B------:R-:W-:Y:S01]  /*9c60*/  HADD2.F32 R48, -RZ, R48.H0_H0 ;  /* 0x20000030ff307230 */ /* 0x000fe20000004100 */
[----:B------:R-:W-:Y:S01]  /*9c70*/  F2FP.F16.E4M3.UNPACK_B R7, R5.H1 ;  /* 0x00000005ff07723e */ /* 0x000fe200030006ff */
[----:B------:R-:W-:Y:S01]  /*9c80*/  HADD2.F32 R5, -RZ, R3.H1_H1 ;  /* 0x30000003ff057230 */ /* 0x000fe20000004100 */
[----:B------:R-:W-:Y:S01]  /*9c90*/  F2FP.F16.E4M3.UNPACK_B R47, R47.H1 ;  /* 0x0000002fff2f723e */ /* 0x000fe200030006ff */
[----:B------:R-:W-:Y:S01]  /*9ca0*/  HADD2.F32 R10, -RZ, R15.H0_H0 ;  /* 0x2000000fff0a7230 */ /* 0x000fe20000004100 */
[----:B------:R-:W-:Y:S01]  /*9cb0*/  F2FP.F16.E4M3.UNPACK_B R44, R44.H1 ;  /* 0x0000002cff2c723e */ /* 0x000fe200030006ff */
        /* <DEDUP_REMOVED lines=20> */
[----:B------:R-:W-:Y:S01]  /*9e00*/  F2FP.F16.E4M3.UNPACK_B R11, R46 ;  /* 0x0000002eff0b723e */ /* 0x000fe200020006ff */
[C---:B------:R-:W-:Y:S01]  /*9e10*/  FFMA.FTZ R53, R13.reuse, R44, -R10 ;  /* 0x0000002c0d357223 */ /* 0x040fe2000001080a */
[----:B------:R-:W-:Y:S01]  /*9e20*/  F2FP.F16.E4M3.UNPACK_B R4, R4.H1 ;  /* 0x00000004ff04723e */ /* 0x000fe200030006ff */
[----:B------:R-:W-:Y:S01]  /*9e30*/  FFMA.FTZ R48, R13, R48, R12 ;  /* 0x000000300d307223 */ /* 0x000fe2000001000c */
[-C--:B------:R-:W-:Y:S01]  /*9e40*/  F2FP.F16.E4M3.UNPACK_B R10, R14.reuse ;  /* 0x0000000eff0a723e */ /* 0x080fe200020006ff */
        /* <DEDUP_REMOVED lines=43> */
.L_x_1322:
[----:B------:R-:W-:Y:S05]  /*a100*/  BSYNC B1 ;  /* 0x0000000000017941 */ /* 0x000fea0003800000 */
.L_x_1321:
[----:B------:R-:W-:Y:S04]  /*a110*/  BSSY B1, `(.L_x_1325) ;  /* 0x00000f9000017945 */ /* 0x000fe80003800000 */
[----:B------:R-:W-:Y:S05]  /*a120*/  @P2 BRA `(.L_x_1326) ;  /* 0x0000000c00dc2947 */ /* 0x000fea0003800000 */
[----:B------:R-:W0:Y:S01]  /*a130*/  LDC R0, c[0x0][0x3d4] ;  /* 0x0000f500ff007b82 */ /* 0x000e220000000800 */
[----:B------:R-:W-:Y:S01]  /*a140*/  BSSY B2, `(.L_x_1327) ;  /* 0x000007e000027945 */ /* 0x000fe20003800000 */
[-C--:B0-----:R-:W-:Y:S02]  /*a150*/  ISETP.GE.AND P0, PT, R22, R0.reuse, PT ;  /* 0x000000001600720c */ /* 0x081fe40003f06270 */
[----:B------:R-:W-:-:S11]  /*a160*/  ISETP.GE.AND P1, PT, R199, R0, PT ;  /* 0x00000000c700720c */ /* 0x000fd60003f26270 */
[----:B------:R-:W-:Y:S05]  /*a170*/  @P0 BRA `(.L_x_1328) ;  /* 0x0000000400e80947 */ /* 0x000fea0003800000 */
[----:B---34-:R-:W0:Y:S01]  /*a180*/  LDS.128 R4, [R214+0x19000] ;  /* 0x01900000d6047984 */ /* 0x018e220000000c00 */
        /* <DEDUP_REMOVED lines=29> */
[----:B0-----:R-:W-:-:S02]  /*a360*/  F2FP.F16.E4M3.UNPACK_B R0, R6.H1 ;  /* 0x00000006ff00723e */ /* 0x001fc400030006ff */
        /* <DEDUP_REMOVED lines=91> */
.L_x_1328:
[----:B------:R-:W-:Y:S05]  /*a920*/  BSYNC B2 ;  /* 0x0000000000027941 */ /* 0x000fea0003800000 */
.L_x_1327:
[----:B------:R-:W-:Y:S05]  /*a930*/  @P1 BRA `(.L_x_1326) ;  /* 0x0000000400d81947 */ /* 0x000fea0003800000 */
[----:B0--34-:R-:W0:Y:S01]  /*a940*/  LDS.128 R4, [R214+0x1d000] ;  /* 0x01d00000d6047984 */ /* 0x019e220000000c00 */
[----:B-----5:R-:W-:Y:S02]  /*a950*/  SHF.R.U32.HI R10, RZ, 0x8, R29 ;  /* 0x00000008ff0a7819 */ /* 0x020fe4000001161d */
[----:B------:R-:W-:Y:S02]  /*a960*/  LOP3.LUT R11, R29, 0xff, RZ, 0xc0, !PT ;  /* 0x000000ff1d0b7812 */ /* 0x000fe400078ec0ff */
[----:B------:R-:W-:Y:S02]  /*a970*/  LOP3.LUT R10, R10, 0xff, RZ, 0xc0, !PT ;  /* 0x000000ff0a0a7812 */ /* 0x000fe400078ec0ff */
[----:B------:R-:W-:Y:S02]  /*a980*/  SHF.R.U32.HI R12, RZ, 0x8, R35 ;  /* 0x00000008ff0c7819 */ /* 0x000fe40000011623 */
[----:B------:R-:W-:Y:S02]  /*a990*/  SHF.R.U32.HI R0, RZ, 0x8, R28 ;  /* 0x00000008ff007819 */ /* 0x000fe4000001161c */
[----:B------:R-:W-:-:S02]  /*a9a0*/  PRMT R10, R10, 0x7604, R11 ;  /* 0x000076040a0a7816 */ /* 0x000fc4000000000b */
[----:B------:R-:W-:Y:S02]  /*a9b0*/  SHF.R.U32.HI R11, RZ, 0x10, R29 ;  /* 0x00000010ff0b7819 */ /* 0x000fe4000001161d */
[----:B-1----:R-:W-:Y:S02]  /*a9c0*/  LOP3.LUT R15, R35, 0xff, RZ, 0xc0, !PT ;  /* 0x000000ff230f7812 */ /* 0x002fe400078ec0ff */
[----:B------:R-:W-:Y:S01]  /*a9d0*/  LOP3.LUT R12, R12, 0xff, RZ, 0xc0, !PT ;  /* 0x000000ff0c0c7812 */ /* 0x000fe200078ec0ff */
[----:B------:R-:W-:Y:S01]  /*a9e0*/  IMAD.U32 R11, R11, 0x10000, RZ ;  /* 0x000100000b0b7824 */ /* 0x000fe200078e00ff */
[----:B------:R-:W-:Y:S02]  /*a9f0*/  SHF.R.U32.HI R14, RZ, 0x10, R35 ;  /* 0x00000010ff0e7819 */ /* 0x000fe40000011623 */
[----:B--2---:R-:W-:Y:S02]  /*aa00*/  LOP3.LUT R3, R28, 0xff, RZ, 0xc0, !PT ;  /* 0x000000ff1c037812 */ /* 0x004fe400078ec0ff */
[----:B------:R-:W-:-:S02]  /*aa10*/  LOP3.LUT R0, R0, 0xff, RZ, 0xc0, !PT ;  /* 0x000000ff00007812 */ /* 0x000fc400078ec0ff */
[----:B------:R-:W-:Y:S01]  /*aa20*/  PRMT R12, R12, 0x7604, R15 ;  /* 0x000076040c0c7816 */ /* 0x000fe2000000000f */
[----:B------:R-:W-:Y:S01]  /*aa30*/  IMAD.U32 R15, R14, 0x10000, RZ ;  /* 0x000100000e0f7824 */ /* 0x000fe200078e00ff */
[----:B------:R-:W-:Y:S02]  /*aa40*/  PRMT R3, R0, 0x7604, R3 ;  /* 0x0000760400037816 */ /* 0x000fe40000000003 */
[----:B------:R-:W-:Y:S02]  /*aa50*/  SHF.R.U32.HI R0, RZ, 0x8, R34 ;  /* 0x00000008ff007819 */ /* 0x000fe40000011622 */
[----:B------:R-:W-:Y:S02]  /*aa60*/  LOP3.LUT R3, R3, 0xff0000, R28, 0xf8, !PT ;  /* 0x00ff000003037812 */ /* 0x000fe400078ef81c */
[----:B------:R-:W-:Y:S02]  /*aa70*/  LOP3.LUT R11, R10, 0xff0000, R11, 0xf8, !PT ;  /* 0x00ff00000a0b7812 */ /* 0x000fe400078ef80b */
[----:B------:R-:W-:-:S02]  /*aa80*/  LOP3.LUT R15, R12, 0xff0000, R15, 0xf8, !PT ;  /* 0x00ff00000c0f7812 */ /* 0x000fc400078ef80f */
[----:B------:R-:W-:Y:S02]  /*aa90*/  LOP3.LUT R13, R34, 0xff, RZ, 0xc0, !PT ;  /* 0x000000ff220d7812 */ /* 0x000fe400078ec0ff */
[----:B------:R-:W-:Y:S02]  /*aaa0*/  LOP3.LUT R0, R0, 0xff, RZ, 0xc0, !PT ;  /* 0x000000ff00007812 */ /* 0x000fe400078ec0ff */
[----:B------:R-:W-:Y:S02]  /*aab0*/  LOP3.LUT R14, R3, 0xff000000, R28, 0xf8, !PT ;  /* 0xff000000030e7812 */ /* 0x000fe400078ef81c */
[----:B------:R-:W-:Y:S02]  /*aac0*/  LOP3.LUT R35, R15, 0xff000000, R35, 0xf8, !PT ;  /* 0xff0000000f237812 */ /* 0x000fe400078ef823 */
[----:B------:R-:W-:Y:S02]  /*aad0*/  LOP3.LUT R28, R11, 0xff000000, R29, 0xf8, !PT ;  /* 0xff0000000b1c7812 */ /* 0x000fe400078ef81d */
[----:B------:R-:W-:-:S02]  /*aae0*/  PRMT R13, R0, 0x7604, R13 ;  /* 0x00007604000d7816 */ /* 0x000fc4000000000d */
[----:B0-----:R-:W-:Y:S02]  /*aaf0*/  F2FP.F16.E4M3.UNPACK_B R0, R6.H1 ;  /* 0x00000006ff00723e */ /* 0x001fe400030006ff */
[----:B------:R-:W-:Y:S02]  /*ab00*/  F2FP.F16.E4M3.UNPACK_B R40, R35 ;  /* 0x00000023ff28723e */ /* 0x000fe400020006ff */
[----:B------:R-:W-:Y:S01]  /*ab10*/  F2FP.F16.E4M3.UNPACK_B R15, R28 ;  /* 0x0000001cff0f723e */ /* 0x000fe200020006ff */
[----:B------:R-:W-:Y:S01]  /*ab20*/  HADD2.F32 R11, -RZ, R0.H1_H1 ;  /* 0x30000000ff0b7230 */ /* 0x000fe20000004100 */
[--C-:B------:R-:W-:Y:S01]  /*ab30*/  LOP3.LUT R13, R13, 0xff0000, R34.reuse, 0xf8, !PT ;  /* 0x00ff00000d0d7812 */ /* 0x100fe200078ef822 */
[----:B------:R-:W-:Y:S01]  /*ab40*/  HADD2.F32 R41, -RZ, R40.H1_H1 ;  /* 0x30000028ff297230 */ /* 0x000fe20000004100 */
[----:B------:R-:W-:Y:S01]  /*ab50*/  F2FP.F16.E4M3.UNPACK_B R3, R6 ;  /* 0x00000006ff03723e */ /* 0x000fe200020006ff */
[----:B------:R-:W-:Y:S01]  /*ab60*/  HADD2.F32 R29, -RZ, R15.H1_H1 ;  /* 0x3000000fff1d7230 */ /* 0x000fe20000004100 */
[----:B------:R-:W-:Y:S01]  /*ab70*/  LOP3.LUT R34, R13, 0xff000000, R34, 0xf8, !PT ;  /* 0xff0000000d227812 */ /* 0x000fe200078ef822 */
        /* <DEDUP_REMOVED lines=82> */
.L_x_1326:
[----:B------:R-:W-:Y:S05]  /*b0a0*/  BSYNC B1 ;  /* 0x0000000000017941 */ /* 0x000fea0003800000 */
.L_x_1325:
        /* <DEDUP_REMOVED lines=45> */
[-C--:B------:R-:W-:Y:S01]  /*b380*/  F2FP.F16.E4M3.UNPACK_B R12, R7.reuse ;  /* 0x00000007ff0c723e */ /* 0x080fe200020006ff */
[-C--:B------:R-:W-:Y:S01]  /*b390*/  FMUL.FTZ R40, R11, R28.reuse ;  /* 0x0000001c0b287220 */ /* 0x080fe20000410000 */
        /* <DEDUP_REMOVED lines=78> */
.L_x_1332:
[----:B------:R-:W-:Y:S05]  /*b880*/  BSYNC B2 ;  /* 0x0000000000027941 */ /* 0x000fea0003800000 */
.L_x_1331:
[----:B------:R-:W-:Y:S05]  /*b890*/  @P1 BRA `(.L_x_1330) ;  /* 0x0000000400e81947 */ /* 0x000fea0003800000 */
[----:B0--34-:R-:W0:Y:S01]  /*b8a0*/  LDS.128 R4, [R214+0x1e000] ;  /* 0x01e00000d6047984 */ /* 0x019e220000000c00 */
[----:B--2--5:R-:W-:Y:S02]  /*b8b0*/  SHF.R.U32.HI R3, RZ, 0x8, R30 ;  /* 0x00000008ff037819 */ /* 0x024fe4000001161e */
[----:B-1----:R-:W-:Y:S02]  /*b8c0*/  SHF.R.U32.HI R15, RZ, 0x8, R33 ;  /* 0x00000008ff0f7819 */ /* 0x002fe40000011621 */
        /* <DEDUP_REMOVED lines=30> */
[--C-:B------:R-:W-:Y:S01]  /*bab0*/  HADD2.F32 R11, -RZ, R0.reuse.H1_H1 ;  /* 0x30000000ff0b7230 */ /* 0x100fe20000004100 */
[----:B------:R-:W-:Y:S01]  /*bac0*/  LOP3.LUT R12, R12, 0xff, RZ, 0xc0, !PT ;  /* 0x000000ff0c0c7812 */ /* 0x000fe200078ec0ff */
[----:B------:R-:W-:Y:S01]  /*bad0*/  HADD2.F32 R33, -RZ, R31.H1_H1 ;  /* 0x3000001fff217230 */ /* 0x000fe20000004100 */
[----:B------:R-:W-:Y:S01]  /*bae0*/  F2FP.F16.E4M3.UNPACK_B R3, R6 ;  /* 0x00000006ff03723e */ /* 0x000fe200020006ff */
[----:B------:R-:W-:Y:S01]  /*baf0*/  HADD2.F32 R28, -RZ, R15.H1_H1 ;  /* 0x3000000fff1c7230 */ /* 0x000fe20000004100 */
[----:B------:R-:W-:Y:S01]  /*bb00*/  PRMT R13, R12, 0x7054, R13 ;  /* 0x000070540c0d7816 */ /* 0x000fe2000000000d */
[----:B------:R-:W-:Y:S02]  /*bb10*/  HADD2.F32 R10, -RZ, R0.H0_H0 ;  /* 0x20000000ff0a7230 */ /* 0x000fe40000004100 */
[C---:B------:R-:W-:Y:S01]  /*bb20*/  FMUL.FTZ R35, R11.reuse, R33 ;  /* 0x000000210b237220 */ /* 0x040fe20000410000 */
[-C--:B------:R-:W-:Y:S01]  /*bb30*/  F2FP.F16.E4M3.UNPACK_B R12, R7.reuse ;  /* 0x00000007ff0c723e */ /* 0x080fe200020006ff */
        /* <DEDUP_REMOVED lines=80> */
.L_x_1330:
[----:B------:R-:W-:Y:S05]  /*c040*/  BSYNC B1 ;  /* 0x0000000000017941 */ /* 0x000fea0003800000 */
.L_x_1329:
[----:B------:R-:W-:Y:S05]  /*c050*/  @P4 BRA `(.L_x_1333) ;  /* 0x0000005400d44947 */ /* 0x000fea0003800000 */
[----:B------:R-:W1:Y:S01]  /*c060*/  LDC R0, c[0x0][0x3d4] ;  /* 0x0000f500ff007b82 */ /* 0x000e620000000800 */
[----:B------:R-:W-:Y:S01]  /*c070*/  BSSY B1, `(.L_x_1334) ;  /* 0x000007e000017945 */ /* 0x000fe20003800000 */
[-C--:B-1----:R-:W-:Y:S02]  /*c080*/  ISETP.GE.AND P0, PT, R22, R0.reuse, PT ;  /* 0x000000001600720c */ /* 0x082fe40003f06270 */
[----:B------:R-:W-:-:S11]  /*c090*/  ISETP.GE.AND P1, PT, R199, R0, PT ;  /* 0x00000000c700720c */ /* 0x000fd60003f26270 */
[----:B------:R-:W-:Y:S05]  /*c0a0*/  @P0 BRA `(.L_x_1335) ;  /* 0x0000000400e80947 */ /* 0x000fea0003800000 */
[----:B0--34-:R-:W0:Y:S01]  /*c0b0*/  LDS.128 R4, [R214+0x1b000] ;  /* 0x01b00000d6047984 */ /* 0x019e220000000c00 */
[----:B--2--5:R-:W-:Y:S02]  /*c0c0*/  SHF.R.U32.HI R3, RZ, 0x8, R26 ;  /* 0x00000008ff037819 */ /* 0x024fe4000001161a */
[----:B------:R-:W-:Y:S02]  /*c0d0*/  SHF.R.U32.HI R15, RZ, 0x8, R25 ;  /* 0x00000008ff0f7819 */ /* 0x000fe40000011619 */
        /* <DEDUP_REMOVED lines=10> */
[----:B------:R-:W-:Y:S02]  /*c180*/  PRMT R11, R11, 0x7604, R10 ;  /* 0x000076040b0b7816 */ /* 0x000fe4000000000a */
[----:B------:R-:W-:Y:S02]  /*c190*/  SHF.R.U32.HI R0, RZ, 0x10, R26 ;  /* 0x00000010ff007819 */ /* 0x000fe4000001161a */
[----:B------:R-:W-:Y:S02]  /*c1a0*/  SHF.R.U32.HI R14, RZ, 0x10, R25 ;  /* 0x00000010ff0e7819 */ /* 0x000fe40000011619 */
[----:B------:R-:W-:Y:S02]  /*c1b0*/  SHF.R.U32.HI R10, RZ, 0x10, R27 ;  /* 0x00000010ff0a7819 */ /* 0x000fe4000001161b */
        /* <DEDUP_REMOVED lines=9> */
[----:B------:R-:W-:Y:S02]  /*c250*/  PRMT R11, R10, 0x7054, R11 ;  /* 0x000070540a0b7816 */ /* 0x000fe4000000000b */
[----:B------:R-:W-:Y:S02]  /*c260*/  LOP3.LUT R14, R3, 0xff000000, R26, 0xf8, !PT ;  /* 0xff000000030e7812 */ /* 0x000fe400078ef81a */
[----:B------:R-:W-:Y:S02]  /*c270*/  LOP3.LUT R28, R15, 0xff000000, R25, 0xf8, !PT ;  /* 0xff0000000f1c7812 */ /* 0x000fe400078ef819 */
[----:B------:R-:W-:Y:S02]  /*c280*/  LOP3.LUT R12, R12, 0xff, RZ, 0xc0, !PT ;  /* 0x000000ff0c0c7812 */ /* 0x000fe400078ec0ff */
[----:B------:R-:W-:-:S02]  /*c290*/  LOP3.LUT R26, R11, 0xff000000, R27, 0xf8, !PT ;  /* 0xff0000000b1a7812 */ /* 0x000fc400078ef81b */
[----:B0-----:R-:W-:Y:S02]  /*c2a0*/  F2FP.F16.E4M3.UNPACK_B R0, R6.H1 ;  /* 0x00000006ff00723e */ /* 0x001fe400030006ff */
[----:B------:R-:W-:Y:S02]  /*c2b0*/  F2FP.F16.E4M3.UNPACK_B R27, R28 ;  /* 0x0000001cff1b723e */ /* 0x000fe400020006ff */
[----:B------:R-:W-:Y:S01]  /*c2c0*/  PRMT R13, R12, 0x7054, R13 ;  /* 0x000070540c0d7816 */ /* 0x000fe2000000000d */
[--C-:B------:R-:W-:Y:S01]  /*c2d0*/  HADD2.F32 R11, -RZ, R0.reuse.H1_H1 ;  /* 0x30000000ff0b7230 */ /* 0x100fe20000004100 */
[----:B------:R-:W-:Y:S01]  /*c2e0*/  F2FP.F16.E4M3.UNPACK_B R15, R26 ;  /* 0x0000001aff0f723e */ /* 0x000fe200020006ff */
[----:B------:R-:W-:Y:S01]  /*c2f0*/  HADD2.F32 R29, -RZ, R27.H1_H1 ;  /* 0x3000001bff1d7230 */ /* 0x000fe20000004100 */
[----:B------:R-:W-:Y:S01]  /*c300*/  LOP3.LUT R25, R13, 0xff000000, R24, 0xf8, !PT ;  /* 0xff0000000d197812 */ /* 0x000fe200078ef818 */
[----:B------:R-:W-:Y:S01]  /*c310*/  HADD2.F32 R10, -RZ, R0.H0_H0 ;  /* 0x20000000ff0a7230 */ /* 0x000fe20000004100 */
[----:B------:R-:W-:Y:S01]  /*c320*/  F2FP.F16.E4M3.UNPACK_B R3, R6 ;  /* 0x00000006ff03723e */ /* 0x000fe200020006ff */
[----:B------:R-:W-:-:S02]  /*c330*/  HADD2.F32 R24, -RZ, R15.H1_H1 ;  /* 0x3000000fff187230 */ /* 0x000fc40000004100 */
[C---:B------:R-:W-:Y:S01]  /*c340*/  FMUL.FTZ R31, R11.reuse, R29 ;  /* 0x0000001d0b1f7220 */ /* 0x040fe20000410000 */
[-C--:B------:R-:W-:Y:S02]  /*c350*/  F2FP.F16.E4M3.UNPACK_B R12, R7.reuse ;  /* 0x00000007ff0c723e */ /* 0x080fe400020006ff */
[----:B------:R-:W-:Y:S01]  /*c360*/  F2FP.F16.E4M3.UNPACK_B R13, R7.H1 ;  /* 0x00000007ff0d723e */ /* 0x000fe200030006ff */
[-C--:B------:R-:W-:Y:S01]  /*c370*/  FMUL.FTZ R30, R11, R24.reuse ;  /* 0x000000180b1e7220 */ /* 0x080fe20000410000 */
[-C--:B------:R-:W-:Y:S01]  /*c380*/  F2FP.F16.E4M3.UNPACK_B R6, R5.reuse ;  /* 0x00000005ff06723e */ /* 0x080fe200020006ff */
[C---:B------:R-:W-:Y:S01]  /*c390*/  FFMA.FTZ R31, R10.reuse, R24, -R31 ;  /* 0x000000180a1f7223 */ /* 0x040fe2000001081f */
[----:B------:R-:W-:Y:S01]  /*c3a0*/  F2FP.F16.E4M3.UNPACK_B R7, R5.H1 ;  /* 0x00000005ff07723e */ /* 0x000fe200030006ff */
[----:B------:R-:W-:Y:S01]  /*c3b0*/  FFMA.FTZ R32, R10, R29, R30 ;  /* 0x0000001d0a207223 */ /* 0x000fe2000001001e */
        /* <DEDUP_REMOVED lines=24> */
[-C--:B------:R-:W-:Y:S01]  /*c540*/  F2FP.F16.E4M3.UNPACK_B R11, R25.reuse ;  /* 0x00000019ff0b723e */ /* 0x080fe200020006ff */
        /* <DEDUP_REMOVED lines=48> */
.L_x_1335:
[----:B------:R-:W-:Y:S05]  /*c850*/  BSYNC B1 ;  /* 0x0000000000017941 */ /* 0x000fea0003800000 */
.L_x_1334:
[----:B------:R-:W-:Y:S05]  /*c860*/  @P1 BRA `(.L_x_1333) ;  /* 0x0000004c00d01947 */ /* 0x000fea0003800000 */
[----:B01-34-:R-:W0:Y:S01]  /*c870*/  LDS.128 R4, [R214+0x1f000] ;  /* 0x01f00000d6047984 */ /* 0x01be220000000c00 */
[----:B-----5:R-:W-:Y:S02]  /*c880*/  SHF.R.U32.HI R10, RZ, 0x8, R9 ;  /* 0x00000008ff0a7819 */ /* 0x020fe40000011609 */
[----:B------:R-:W-:Y:S02]  /*c890*/  SHF.R.U32.HI R0, RZ, 0x8, R8 ;  /* 0x00000008ff007819 */ /* 0x000fe40000011608 */
[----:B------:R-:W-:Y:S02]  /*c8a0*/  LOP3.LUT R11, R9, 0xff, RZ, 0xc0, !PT ;  /* 0x000000ff090b7812 */ /* 0x000fe400078ec0ff */
[----:B------:R-:W-:Y:S02]  /*c8b0*/  LOP3.LUT R10, R10, 0xff, RZ, 0xc0, !PT ;  /* 0x000000ff0a0a7812 */ /* 0x000fe400078ec0ff */
[----:B------:R-:W-:Y:S02]  /*c8c0*/  SHF.R.U32.HI R12, RZ, 0x8, R21 ;  /* 0x00000008ff0c7819 */ /* 0x000fe40000011615 */
[----:B--2---:R-:W-:-:S02]  /*c8d0*/  LOP3.LUT R3, R8, 0xff, RZ, 0xc0, !PT ;  /* 0x000000ff08037812 */ /* 0x004fc400078ec0ff */
[----:B------:R-:W-:Y:S02]  /*c8e0*/  LOP3.LUT R0, R0, 0xff, RZ, 0xc0, !PT ;  /* 0x000000ff00007812 */ /* 0x000fe400078ec0ff */
[----:B------:R-:W-:Y:S02]  /*c8f0*/  PRMT R10, R10, 0x7604, R11 ;  /* 0x000076040a0a7816 */ /* 0x000fe4000000000b */
[----:B------:R-:W-:Y:S02]  /*c900*/  LOP3.LUT R15, R21, 0xff, RZ, 0xc0, !PT ;  /* 0x000000ff150f7812 */ /* 0x000fe400078ec0ff */
[----:B------:R-:W-:Y:S02]  /*c910*/  LOP3.LUT R12, R12, 0xff, RZ, 0xc0, !PT ;  /* 0x000000ff0c0c7812 */ /* 0x000fe400078ec0ff */
[----:B------:R-:W-:Y:S02]  /*c920*/  SHF.R.U32.HI R14, RZ, 0x10, R21 ;  /* 0x00000010ff0e7819 */ /* 0x000fe40000011615 */
[----:B------:R-:W-:-:S02]  /*c930*/  PRMT R3, R0, 0x7604, R3 ;  /* 0x0000760400037816 */ /* 0x000fc40000000003 */
[----:B------:R-:W-:Y:S02]  /*c940*/  SHF.R.U32.HI R11, RZ, 0x10, R9 ;  /* 0x00000010ff0b7819 */ /* 0x000fe40000011609 */
[----:B------:R-:W-:Y:S02]  /*c950*/  SHF.R.U32.HI R0, RZ, 0x8, R20 ;  /* 0x00000008ff007819 */ /* 0x000fe40000011614 */
[----:B------:R-:W-:Y:S01]  /*c960*/  PRMT R12, R12, 0x7604, R15 ;  /* 0x000076040c0c7816 */ /* 0x000fe2000000000f */
[----:B------:R-:W-:Y:S01]  /*c970*/  IMAD.U32 R15, R14, 0x10000, RZ ;  /* 0x000100000e0f7824 */ /* 0x000fe200078e00ff */
[----:B------:R-:W-:Y:S01]  /*c980*/  LOP3.LUT R13, R20, 0xff, RZ, 0xc0, !PT ;  /* 0x000000ff140d7812 */ /* 0x000fe200078ec0ff */
[----:B------:R-:W-:Y:S01]  /*c990*/  IMAD.U32 R11, R11, 0x10000, RZ ;  /* 0x000100000b0b7824 */ /* 0x000fe200078e00ff */
[----:B------:R-:W-:Y:S02]  /*c9a0*/  LOP3.LUT R0, R0, 0xff, RZ, 0xc0, !PT ;  /* 0x000000ff00007812 */ /* 0x000fe400078ec0ff */
[----:B------:R-:W-:-:S02]  /*c9b0*/  LOP3.LUT R25, R12, 0xff0000, R15, 0xf8, !PT ;  /* 0x00ff00000c197812 */ /* 0x000fc400078ef80f */
[----:B------:R-:W-:Y:S02]  /*c9c0*/  PRMT R13, R0, 0x7604, R13 ;  /* 0x00007604000d7816 */ /* 0x000fe4000000000d */
[----:B------:R-:W-:Y:S02]  /*c9d0*/  LOP3.LUT R11, R10, 0xff0000, R11, 0xf8, !PT ;  /* 0x00ff00000a0b7812 */ /* 0x000fe400078ef80b */
[----:B------:R-:W-:Y:S02]  /*c9e0*/  LOP3.LUT R15, R13, 0xff0000, R20, 0xf8, !PT ;  /* 0x00ff00000d0f7812 */ /* 0x000fe400078ef814 */
[----:B------:R-:W-:Y:S02]  /*c9f0*/  LOP3.LUT R25, R25, 0xff000000, R21, 0xf8, !PT ;  /* 0xff00000019197812 */ /* 0x000fe400078ef815 */
[----:B------:R-:W-:Y:S02]  /*ca00*/  LOP3.LUT R13, R11, 0xff000000, R9, 0xf8, !PT ;  /* 0xff0000000b0d7812 */ /* 0x000fe400078ef809 */
[----:B0-----:R-:W-:-:S02]  /*ca10*/  F2FP.F16.E4M3.UNPACK_B R0, R6.H1 ;  /* 0x00000006ff00723e */ /* 0x001fc400030006ff */
[----:B------:R-:W-:Y:S02]  /*ca20*/  F2FP.F16.E4M3.UNPACK_B R21, R25 ;  /* 0x00000019ff15723e */ /* 0x000fe400020006ff */
[----:B------:R-:W-:Y:S01]  /*ca30*/  F2FP.F16.E4M3.UNPACK_B R14, R13 ;  /* 0x0000000dff0e723e */ /* 0x000fe200020006ff */
[----:B------:R-:W-:Y:S01]  /*ca40*/  HADD2.F32 R9, -RZ, R0.H1_H1 ;  /* 0x30000000ff097230 */ /* 0x000fe20000004100 */
[----:B------:R-:W-:Y:S01]  /*ca50*/  LOP3.LUT R3, R3, 0xff0000, R8, 0xf8, !PT ;  /* 0x00ff000003037812 */ /* 0x000fe200078ef808 */
[--C-:B------:R-:W-:Y:S01]  /*ca60*/  HADD2.F32 R24, -RZ, R21.reuse.H1_H1 ;  /* 0x30000015ff187230 */ /* 0x100fe20000004100 */
[----:B------:R-:W-:Y:S01]  /*ca70*/  LOP3.LUT R20, R15, 0xff000000, R20, 0xf8, !PT ;  /* 0xff0000000f147812 */ /* 0x000fe200078ef814 */
[----:B------:R-:W-:Y:S01]  /*ca80*/  HADD2.F32 R15, -RZ, R14.H1_H1 ;  /* 0x3000000eff0f7230 */ /* 0x000fe20000004100 */
[----:B------:R-:W-:Y:S01]  /*ca90*/  LOP3.LUT R12, R3, 0xff000000, R8, 0xf8, !PT ;  /* 0xff000000030c7812 */ /* 0x000fe200078ef808 */
[----:B------:R-:W-:Y:S02]  /*caa0*/  HADD2.F32 R8, -RZ, R0.H0_H0 ;  /* 0x20000000ff087230 */ /* 0x000fe40000004100 */
        /* <DEDUP_REMOVED lines=8> */
[----:B------:R-:W-:Y:S01]  /*cb30*/  HADD2.F32 R8, -RZ, R21.H0_H0 ;  /* 0x20000015ff087230 */ /* 0x000fe20000004100 */
[----:B------:R-:W-:Y:S01]  /*cb40*/  F2FP.F16.E4M3.UNPACK_B R7, R5.H1 ;  /* 0x00000005ff07723e */ /* 0x000fe200030006ff */
[--C-:B------:R-:W-:Y:S01]  /*cb50*/  HADD2.F32 R5, -RZ, R3.reuse.H1_H1 ;  /* 0x30000003ff057230 */ /* 0x100fe20000004100 */
[----:B------:R-:W-:Y:S01]  /*cb60*/  F2FP.F16.E4M3.UNPACK_B R25, R25.H1 ;  /* 0x00000019ff19723e */ /* 0x000fe200030006ff */
[----:B------:R-:W-:Y:S01]  /*cb70*/  HADD2.F32 R14, -RZ, R14.H0_H0 ;  /* 0x2000000eff0e7230 */ /* 0x000fe20000004100 */
[----:B------:R-:W-:Y:S01]  /*cb80*/  F2FP.F16.E4M3.UNPACK_B R13, R13.H1 ;  /* 0x0000000dff0d723e */ /* 0x000fe200030006ff */
[----:B------:R-:W-:-:S02]  /*cb90*/  HADD2.F32 R3, -RZ, R3.H0_H0 ;  /* 0x20000003ff037230 */ /* 0x000fc40000004100 */
[C---:B------:R-:W-:Y:S01]  /*cba0*/  FMUL.FTZ R24, R5.reuse, R8 ;  /* 0x0000000805187220 */ /* 0x040fe20000410000 */
[----:B------:R-:W-:Y:S02]  /*cbb0*/  HADD2.F32 R9, -RZ, R25.H0_H0 ;  /* 0x20000019ff097230 */ /* 0x000fe40000004100 */
[-C--:B------:R-:W-:Y:S01]  /*cbc0*/  FMUL.FTZ R15, R5, R14.reuse ;  /* 0x0000000e050f7220 */ /* 0x080fe20000410000 */
[--C-:B------:R-:W-:Y:S02]  /*cbd0*/  HADD2.F32 R5, -RZ, R10.reuse.H1_H1 ;  /* 0x3000000aff057230 */ /* 0x100fe40000004100 */
[C---:B------:R-:W-:Y:S01]  /*cbe0*/  FFMA.FTZ R24, R3.reuse, R14, -R24 ;  /* 0x0000000e03187223 */ /* 0x040fe20000010818 */
[----:B------:R-:W-:Y:S02]  /*cbf0*/  HADD2.F32 R10, -RZ, R10.H0_H0 ;  /* 0x2000000aff0a7230 */ /* 0x000fe40000004100 */
[----:B------:R-:W-:Y:S01]  /*cc00*/  FFMA.FTZ R21, R3, R8, R15 ;  /* 0x0000000803157223 */ /* 0x000fe2000001000f */
[----:B------:R-:W-:-:S02]  /*cc10*/  HADD2.F32 R8, -RZ, R13.H0_H0 ;  /* 0x2000000dff087230 */ /* 0x000fc40000004100 */
[CC--:B------:R-:W-:Y:S01]  /*cc20*/  FMUL.FTZ R15, R5.reuse, R9.reuse ;  /* 0x00000009050f7220 */ /* 0x0c0fe20000410000 */
[----:B------:R-:W-:Y:S01]  /*cc30*/  HADD2.F32 R14, -RZ, R25.H1_H1 ;  /* 0x30000019ff0e7230 */ /* 0x000fe20000004100 */
[----:B------:R-:W-:Y:S01]  /*cc40*/  F2FP.F16.E4M3.UNPACK_B R0, R4 ;  /* 0x00000004ff00723e */ /* 0x000fe200020006ff */
[----:B------:R-:W-:Y:S02]  /*cc50*/  HADD2.F32 R3, -RZ, R11.H1_H1 ;  /* 0x3000000bff037230 */ /* 0x000fe40000004100 */
[-C--:B------:R-:W-:Y:S01]  /*cc60*/  FMUL.FTZ R5, R5, R8.reuse ;  /* 0x0000000805057220 */ /* 0x080fe20000410000 */
[C---:B------:R-:W-:Y:S01]  /*cc70*/  FFMA.FTZ R25, R10.reuse, R8, -R15 ;  /* 0x000000080a197223 */ /* 0x040fe2000001080f */
[----:B------:R-:W-:Y:S01]  /*cc80*/  HADD2.F32 R8, -RZ, R13.H1_H1 ;  /* 0x3000000dff087230 */ /* 0x000fe20000004100 */
[----:B------:R-:W-:Y:S01]  /*cc90*/  F2FP.F16.E4M3.UNPACK_B R4, R4.H1 ;  /* 0x00000004ff04723e */ /* 0x000fe200030006ff */
[----:B------:R-:W-:Y:S02]  /*cca0*/  HADD2.F32 R11, -RZ, R11.H0_H0 ;  /* 0x2000000bff0b7230 */ /* 0x000fe40000004100 */
[C---:B------:R-:W-:Y:S01]  /*ccb0*/  FMUL.FTZ R30, R3.reuse, R14 ;  /* 0x0000000e031e7220 */ /* 0x040fe20000410000 */
[----:B------:R-:W-:Y:S01]  /*ccc0*/  FFMA.FTZ R28, R10, R9, R5 ;  /* 0x000000090a1c7223 */ /* 0x000fe20000010005 */
[----:B------:R-:W-:Y:S01]  /*ccd0*/  F2FP.F16.E4M3.UNPACK_B R9, R20 ;  /* 0x00000014ff09723e */ /* 0x000fe200020006ff */
[-C--:B------:R-:W-:Y:S01]  /*cce0*/  FMUL.FTZ R10, R3, R8.reuse ;  /* 0x00000008030a7220 */ /* 0x080fe20000410000 */
[----:B------:R-:W-:Y:S01]  /*ccf0*/  FFMA.FTZ R30, R11, R8, -R30 ;  /* 0x000000080b1e7223 */ /* 0x000fe2000001081e */
[----:B------:R-:W-:Y:S01]  /*cd00*/  F2FP.F16.E4M3.UNPACK_B R8, R12 ;  /* 0x0000000cff08723e */ /* 0x000fe200020006ff */
[----:B------:R-:W-:-:S02]  /*cd10*/  HADD2.F32 R5, -RZ, R4.H1_H1 ;  /* 0x30000004ff057230 */ /* 0x000fc40000004100 */
[----:B------:R-:W-:Y:S01]  /*cd20*/  FFMA.FTZ R29, R11, R14, R10 ;  /* 0x0000000e0b1d7223 */ /* 0x000fe2000001000a */
[--C-:B------:R-:W-:Y:S01]  /*cd30*/  HADD2.F32 R13, -RZ, R9.reuse.H1_H1 ;  /* 0x30000009ff0d7230 */ /* 0x100fe20000004100 */
[----:B------:R-:W-:Y:S01]  /*cd40*/  F2FP.F16.E4M3.UNPACK_B R12, R12.H1 ;  /* 0x0000000cff0c723e */ /* 0x000fe200030006ff */
[----:B------:R-:W-:Y:S01]  /*cd50*/  HADD2.F32 R10, -RZ, R9.H0_H0 ;  /* 0x20000009ff0a7230 */ /* 0x000fe20000004100 */
[----:B------:R-:W-:Y:S01]  /*cd60*/  F2FP.F16.E4M3.UNPACK_B R20, R20.H1 ;  /* 0x00000014ff14723e */ /* 0x000fe200030006ff */
[----:B------:R-:W-:Y:S02]  /*cd70*/  HADD2.F32 R9, -RZ, R8.H1_H1 ;  /* 0x30000008ff097230 */ /* 0x000fe40000004100 */
[----:B------:R-:W-:Y:S01]  /*cd80*/  FMUL.FTZ R11, R5, R13 ;  /* 0x0000000d050b7220 */ /* 0x000fe20000410000 */
[----:B------:R-:W-:Y:S02]  /*cd90*/  HADD2.F32 R3, -RZ, R0.H1_H1 ;  /* 0x30000000ff037230 */ /* 0x000fe40000004100 */
[----:B------:R-:W-:-:S02]  /*cda0*/  HADD2.F32 R8, -RZ, R8.H0_H0 ;  /* 0x20000008ff087230 */ /* 0x000fc40000004100 */
[-C--:B------:R-:W-:Y:S01]  /*cdb0*/  FMUL.FTZ R15, R5, R9.reuse ;  /* 0x00000009050f7220 */ /* 0x080fe20000410000 */
        /* <DEDUP_REMOVED lines=8> */
[----:B------:R-:W-:-:S02]  /*ce40*/  HADD2.F32 R4, -RZ, R12.H1_H1 ;  /* 0x3000000cff047230 */ /* 0x000fc40000004100 */
[--C-:B------:R-:W-:Y:S02]  /*ce50*/  HADD2.F32 R3, -RZ, R7.reuse.H1_H1 ;  /* 0x30000007ff037230 */ /* 0x100fe40000004100 */
[--C-:B------:R-:W-:Y:S02]  /*ce60*/  HADD2.F32 R8, -RZ, R20.reuse.H1_H1 ;  /* 0x30000014ff087230 */ /* 0x100fe40000004100 */
[----:B------:R-:W-:Y:S02]  /*ce70*/  HADD2.F32 R9, -RZ, R20.H0_H0 ;  /* 0x20000014ff097230 */ /* 0x000fe40000004100 */
[C---:B------:R-:W-:Y:S01]  /*ce80*/  FMUL.FTZ R13, R3.reuse, R4 ;  /* 0x00000004030d7220 */ /* 0x040fe20000410000 */
[----:B------:R-:W-:Y:S02]  /*ce90*/  HADD2.F32 R0, -RZ, R6.H1_H1 ;  /* 0x30000006ff007230 */ /* 0x000fe40000004100 */
[----:B------:R-:W-:Y:S02]  /*cea0*/  HADD2.F32 R5, -RZ, R12.H0_H0 ;  /* 0x2000000cff057230 */ /* 0x000fe40000004100 */
[----:B------:R-:W-:Y:S01]  /*ceb0*/  FMUL.FTZ R12, R3, R8 ;  /* 0x00000008030c7220 */ /* 0x000fe20000410000 */
[----:B------:R-:W-:-:S02]  /*cec0*/  HADD2.F32 R7, -RZ, R7.H0_H0 ;  /* 0x20000007ff077230 */ /* 0x000fc40000004100 */
[C---:B------:R-:W-:Y:S01]  /*ced0*/  FMUL.FTZ R3, R0.reuse, R9 ;  /* 0x0000000900037220 */ /* 0x040fe20000410000 */
[----:B------:R-:W-:Y:S02]  /*cee0*/  HADD2.F32 R6, -RZ, R6.H0_H0 ;  /* 0x20000006ff067230 */ /* 0x000fe40000004100 */
        /* <DEDUP_REMOVED lines=9> */
[----:B------:R-:W-:Y:S02]  /*cf80*/  F2FP.SATFINITE.E4M3.F32.PACK_AB_MERGE_C R6, R21, R24, R6 ;  /* 0x000000181506723e */ /* 0x000fe40004807006 */
[----:B------:R-:W-:Y:S02]  /*cf90*/  F2FP.SATFINITE.E4M3.F32.PACK_AB_MERGE_C R7, R28, R25, R7 ;  /* 0x000000191c07723e */ /* 0x000fe40004807007 */
[----:B------:R-:W-:Y:S02]  /*cfa0*/  F2FP.SATFINITE.E4M3.F32.PACK_AB_MERGE_C R4, R10, R11, R4 ;  /* 0x0000000b0a04723e */ /* 0x000fe40004807004 */
[----:B------:R-:W-:-:S05]  /*cfb0*/  F2FP.SATFINITE.E4M3.F32.PACK_AB_MERGE_C R5, R0, R5, R12 ;  /* 0x000000050005723e */ /* 0x000fca000480700c */
[----:B------:R0:W-:Y:S01]  /*cfc0*/  STS.128 [R214+0x1f000], R4 ;  /* 0x01f00004d6007388 */ /* 0x0001e20000000c00 */
[----:B------:R-:W-:Y:S05]  /*cfd0*/  BRA `(.L_x_1333) ;  /* 0x0000004400f47947 */ /* 0x000fea0003800000 */
.L_x_1294:
[----:B------:R-:W1:Y:S01]  /*cfe0*/  LDC R21, c[0x0][0x3d4] ;  /* 0x0000f500ff157b82 */ /* 0x000e620000000800 */
[-C--:B------:R-:W-:Y:S01]  /*cff0*/  ISETP.GE.AND P0, PT, R222, R74.reuse, PT ;  /* 0x0000004ade00720c */ /* 0x080fe20003f06270 */
[----:B------:R-:W-:Y:S01]  /*d000*/  ULDC.64 UR4, c[0x0][0x3c8] ;  /* 0x0000f20000047ab9 */ /* 0x000fe20000000a00 */
[-C--:B------:R-:W-:Y:S01]  /*d010*/  ISETP.GE.AND P1, PT, R221, R74.reuse, PT ;  /* 0x0000004add00720c */ /* 0x080fe20003f26270 */
[----:B------:R-:W-:Y:S01]  /*d020*/  ULDC.64 UR6, c[0x0][0x3e0] ;  /* 0x0000f80000067ab9 */ /* 0x000fe20000000a00 */
[-C--:B------:R-:W-:Y:S02]  /*d030*/  ISETP.GE.AND P2, PT, R195, R74.reuse, PT ;  /* 0x0000004ac300720c */ /* 0x080fe40003f46270 */
[----:B------:R-:W-:Y:S02]  /*d040*/  ISETP.GE.AND P3, PT, R18, R74, PT ;  /* 0x0000004a1200720c */ /* 0x000fe40003f66270 */
[CC--:B-1----:R-:W-:Y:S02]  /*d050*/  ISETP.GE.OR P0, PT, R192.reuse, R21.reuse, P0 ;  /* 0x00000015c000720c */ /* 0x0c2fe40000706670 */
[----:B------:R-:W-:-:S02]  /*d060*/  ISETP.GE.OR P1, PT, R192, R21, P1 ;  /* 0x00000015c000720c */ /* 0x000fc40000f26670 */
[CC--:B------:R-:W-:Y:S02]  /*d070*/  ISETP.GE.OR P2, PT, R192.reuse, R21.reuse, P2 ;  /* 0x00000015c000720c */ /* 0x0c0fe40001746670 */
[----:B------:R-:W-:-:S07]  /*d080*/  ISETP.GE.OR P3, PT, R192, R21, P3 ;  /* 0x00000015c000720c */ /* 0x000fce0001f66670 */
[----:B------:R-:W1:Y:S01]  /*d090*/  @!P0 LDC.64 R8, c[0x0][0x3c8] ;  /* 0x0000f200ff088b82 */ /* 0x000e620000000a00 */
[C---:B------:R-:W-:Y:S01]  /*d0a0*/  @!P0 LEA R66, P4, R12.reuse, R6, 0x6 ;  /* 0x000000060c428211 */ /* 0x040fe200078830ff */
[----:B------:R-:W-:Y:S02]  /*d0b0*/  @!P1 IMAD R3, R13, 0x60, RZ ;  /* 0x000000600d039824 */ /* 0x000fe400078e02ff */
[C---:B------:R-:W-:Y:S01]  /*d0c0*/  @!P1 IMAD.WIDE.U32 R70, R12.reuse, 0x60, R6 ;  /* 0x000000600c469825 */ /* 0x040fe200078e0006 */
[----:B------:R-:W-:-:S03]  /*d0d0*/  @!P0 LEA.HI.X R0, R12, R7, R13, 0x6, P4 ;  /* 0x000000070c008211 */ /* 0x000fc600020f340d */
[----:B------:R-:W2:Y:S01]  /*d0e0*/  @!P1 LDC.64 R14, c[0x0][0x3c8] ;  /* 0x0000f200ff0e9b82 */ /* 0x000ea20000000a00 */
[----:B------:R-:W-:-:S07]  /*d0f0*/  @!P1 IMAD.IADD R3, R71, 0x1, R3 ;  /* 0x0000000147039824 */ /* 0x000fce00078e0203 */
[----:B------:R-:W3:Y:S01]  /*d100*/  @!P0 LDC.64 R34, c[0x0][0x3e0] ;  /* 0x0000f800ff228b82 */ /* 0x000ee20000000a00 */
[----:B-1----:R-:W-:-:S07]  /*d110*/  @!P0 IADD3 R66, P4, P5, R25, R8, R66 ;  /* 0x0000000819428210 */ /* 0x002fce0007d9e042 */
[----:B------:R-:W1:Y:S01]  /*d120*/  @!P2 LDC.64 R28, c[0x0][0x3e0] ;  /* 0x0000f800ff1cab82 */ /* 0x000e620000000a00 */
[----:B------:R-:W-:Y:S02]  /*d130*/  @!P0 IADD3.X R67, R24, R9, R0, P4, P5 ;  /* 0x0000000918438210 */ /* 0x000fe400027ea400 */
[----:B------:R-:W-:-:S04]  /*d140*/  @!P2 IADD3 R63, P4, P5, R25, R30, R6 ;  /* 0x0000001e193fa210 */ /* 0x000fc80007d9e006 */
[----:B------:R-:W-:Y:S02]  /*d150*/  @!P2 IADD3.X R20, R24, R27, R7, P4, P5 ;  /* 0x0000001b1814a210 */ /* 0x000fe400027ea407 */
[----:B------:R-:W-:-:S04]  /*d160*/  @!P3 IADD3 R8, P4, P5, R25, UR4, R6 ;  /* 0x000000041908bc10 */ /* 0x000fc8000fd9e006 */
[C---:B------:R-:W-:Y:S02]  /*d170*/  @!P3 IADD3.X R9, R24.reuse, UR5, R7, P4, P5 ;  /* 0x000000051809bc10 */ /* 0x040fe4000a7ea407 */
[----:B--2---:R-:W-:Y:S01]  /*d180*/  @!P1 IADD3 R70, P4, P5, R25, R14, R70 ;  /* 0x0000000e19469210 */ /* 0x004fe20007d9e046 */
[----:B------:R-:W2:Y:S01]  /*d190*/  @!P2 LDC.64 R6, c[0x0][0x3c8] ;  /* 0x0000f200ff06ab82 */ /* 0x000ea20000000a00 */
[----:B------:R-:W-:Y:S02]  /*d1a0*/  @!P1 IMAD R25, R11, 0x60, RZ ;  /* 0x000000600b199824 */ /* 0x000fe400078e02ff */
[----:B------:R-:W-:Y:S02]  /*d1b0*/  @!P1 IADD3.X R71, R24, R15, R3, P4, P5 ;  /* 0x0000000f18479210 */ /* 0x000fe400027ea403 */
[----:B------:R-:W-:-:S03]  /*d1c0*/  @!P2 IADD3 R65, P4, P5, R73, R32, R4 ;  /* 0x000000204941a210 */ /* 0x000fc60007d9e004 */
[----:B------:R-:W4:Y:S01]  /*d1d0*/  @!P1 LDC.64 R32, c[0x0][0x3e0] ;  /* 0x0000f800ff209b82 */ /* 0x000f220000000a00 */
[----:B------:R-:W-:Y:S02]  /*d1e0*/  @!P2 IADD3.X R0, R26, R31, R5, P4, P5 ;  /* 0x0000001f1a00a210 */ /* 0x000fe400027ea405 */
[----:B------:R-:W-:-:S04]  /*d1f0*/  @!P3 IADD3 R14, P4, P5, R73, UR6, R4 ;  /* 0x00000006490ebc10 */ /* 0x000fc8000fd9e004 */
[----:B------:R-:W-:Y:S02]  /*d200*/  @!P3 IADD3.X R15, R26, UR7, R5, P4, P5 ;  /* 0x000000071a0fbc10 */ /* 0x000fe4000a7ea405 */
[----:B------:R-:W-:-:S04]  /*d210*/  @!P0 LEA R68, P4, R10, R4, 0x6 ;  /* 0x000000040a448211 */ /* 0x000fc800078830ff */
[C---:B------:R-:W-:Y:S01]  /*d220*/  @!P0 LEA.HI.X R3, R10.reuse, R5, R11, 0x6, P4 ;  /* 0x000000050a038211 */ /* 0x040fe200020f340b */
[----:B------:R-:W-:Y:S01]  /*d230*/  @!P1 IMAD.WIDE.U32 R4, R10, 0x60, R4 ;  /* 0x000000600a049825 */ /* 0x000fe200078e0004 */
[----:B---3--:R-:W-:-:S03]  /*d240*/  @!P0 IADD3 R68, P4, P5, R73, R34, R68 ;  /* 0x0000002249448210 */ /* 0x008fc60007d9e044 */
[----:B------:R-:W-:Y:S01]  /*d250*/  @!P1 IMAD.IADD R25, R5, 0x1, R25 ;  /* 0x0000000105199824 */ /* 0x000fe200078e0219 */
[C---:B------:R-:W-:Y:S02]  /*d260*/  @!P0 IADD3.X R69, R26.reuse, R35, R3, P4, P5 ;  /* 0x000000231a458210 */ /* 0x040fe400027ea403 */
[----:B----4-:R-:W-:Y:S02]  /*d270*/  @!P1 IADD3 R72, P4, P5, R73, R32, R4 ;  /* 0x0000002049489210 */ /* 0x010fe40007d9e004 */
[----:B------:R-:W-:Y:S02]  /*d280*/  CS2R R44, SRZ ;  /* 0x00000000002c7805 */ /* 0x000fe4000001ff00 */
[----:B------:R-:W-:Y:S02]  /*d290*/  CS2R R46, SRZ ;  /* 0x00000000002e7805 */ /* 0x000fe4000001ff00 */
[----:B------:R-:W-:Y:S02]  /*d2a0*/  CS2R R48, SRZ ;  /* 0x0000000000307805 */ /* 0x000fe4000001ff00 */
[----:B------:R-:W-:-:S02]  /*d2b0*/  @!P1 IADD3.X R73, R26, R33, R25, P4, P5 ;  /* 0x000000211a499210 */ /* 0x000fc400027ea419 */
[----:B------:R-:W-:Y:S02]  /*d2c0*/  CS2R R50, SRZ ;  /* 0x0000000000327805 */ /* 0x000fe4000001ff00 */
[----:B--2---:R-:W-:Y:S02]  /*d2d0*/  @!P2 IADD3 R62, P4, R63, R6, RZ ;  /* 0x000000063f3ea210 */ /* 0x004fe40007f9e0ff */
[----:B------:R-:W-:Y:S02]  /*d2e0*/  CS2R R30, SRZ ;  /* 0x00000000001e7805 */ /* 0x000fe4000001ff00 */
[----:B------:R-:W-:Y:S02]  /*d2f0*/  CS2R R36, SRZ ;  /* 0x0000000000247805 */ /* 0x000fe4000001ff00 */
[----:B------:R-:W-:Y:S02]  /*d300*/  CS2R R38, SRZ ;  /* 0x0000000000267805 */ /* 0x000fe4000001ff00 */
[----:B------:R-:W-:Y:S01]  /*d310*/  CS2R R4, SRZ ;  /* 0x0000000000047805 */ /* 0x000fe2000001ff00 */
[----:B------:R-:W-:Y:S01]  /*d320*/  @!P2 IMAD.X R63, R20, 0x1, R7, P4 ;  /* 0x00000001143fa824 */ /* 0x000fe200020e0607 */
[----:B-1----:R-:W-:-:S02]  /*d330*/  @!P2 IADD3 R64, P4, R65, R28, RZ ;  /* 0x0000001c4140a210 */ /* 0x002fc40007f9e0ff */
[----:B------:R-:W-:Y:S01]  /*d340*/  CS2R R6, SRZ ;  /* 0x0000000000067805 */ /* 0x000fe2000001ff00 */
[----:B------:R-:W-:Y:S01]  /*d350*/  IMAD R3, R205, 0x80, R18 ;  /* 0x00000080cd037824 */ /* 0x000fe200078e0212 */
[----:B------:R-:W5:Y:S01]  /*d360*/  @!P0 LDG.E.128 R36, desc[UR46][R68.64] ;  /* 0x0000002e44248981 */ /* 0x000f62000c1e1d00 */
[----:B------:R-:W-:Y:S01]  /*d370*/  CS2R R24, SRZ ;  /* 0x0000000000187805 */ /* 0x000fe2000001ff00 */
[----:B------:R-:W-:Y:S01]  /*d380*/  @!P2 IMAD.X R65, R0, 0x1, R29, P4 ;  /* 0x000000010041a824 */ /* 0x000fe200020e061d */
[----:B------:R-:W-:Y:S01]  /*d390*/  CS2R R26, SRZ ;  /* 0x00000000001a7805 */ /* 0x000fe2000001ff00 */
[----:B------:R-:W5:Y:S01]  /*d3a0*/  @!P2 LDG.E.128 R44, desc[UR46][R62.64] ;  /* 0x0000002e3e2ca981 */ /* 0x000f62000c1e1d00 */
[----:B------:R-:W1:Y:S03]  /*d3b0*/  LDC R0, c[0x0][0x428] ;  /* 0x00010a00ff007b82 */ /* 0x000e660000000800 */
[----:B------:R-:W5:Y:S01]  /*d3c0*/  @!P2 LDG.E.128 R48, desc[UR46][R64.64] ;  /* 0x0000002e4030a981 */ /* 0x000f62000c1e1d00 */
[----:B------:R-:W-:-:S03]  /*d3d0*/  CS2R R28, SRZ ;  /* 0x00000000001c7805 */ /* 0x000fc6000001ff00 */
[----:B------:R2:W5:Y:S04]  /*d3e0*/  @!P3 LDG.E.128 R4, desc[UR46][R8.64] ;  /* 0x0000002e0804b981 */ /* 0x000568000c1e1d00 */
[----:B------:R-:W5:Y:S01]  /*d3f0*/  @!P0 LDG.E.128 R28, desc[UR46][R66.64] ;  /* 0x0000002e421c8981 */ /* 0x000f62000c1e1d00 */
[----:B------:R-:W-:Y:S01]  /*d400*/  IMAD R3, R218, 0x20, R3 ;  /* 0x00000020da037824 */ /* 0x000fe200078e0203 */
[----:B------:R-:W-:Y:S02]  /*d410*/  MOV R60, R58 ;  /* 0x0000003a003c7202 */ /* 0x000fe40000000f00 */
[----:B------:R3:W5:Y:S01]  /*d420*/  @!P3 LDG.E.128 R24, desc[UR46][R14.64] ;  /* 0x0000002e0e18b981 */ /* 0x000762000c1e1d00 */
[----:B------:R-:W-:Y:S02]  /*d430*/  CS2R R32, SRZ ;  /* 0x0000000000207805 */ /* 0x000fe4000001ff00 */
[----:B------:R-:W-:Y:S01]  /*d440*/  CS2R R34, SRZ ;  /* 0x0000000000227805 */ /* 0x000fe2000001ff00 */
[----:B--2---:R-:W-:Y:S01]  /*d450*/  IMAD.MOV.U32 R8, RZ, RZ, R54 ;  /* 0x000000ffff087224 */ /* 0x004fe200078e0036 */
[----:B------:R-:W-:-:S02]  /*d460*/  CS2R R40, SRZ ;  /* 0x0000000000287805 */ /* 0x000fc4000001ff00 */
[----:B------:R-:W-:Y:S02]  /*d470*/  CS2R R42, SRZ ;  /* 0x00000000002a7805 */ /* 0x000fe4000001ff00 */
[----:B------:R2:W5:Y:S01]  /*d480*/  @!P1 LDG.E.128 R32, desc[UR46][R70.64] ;  /* 0x0000002e46209981 */ /* 0x000562000c1e1d00 */
[----:B-1----:R-:W-:-:S03]  /*d490*/  ISETP.NE.AND P0, PT, R0, 0x1, PT ;  /* 0x000000010000780c */ /* 0x002fc60003f05270 */
[----:B------:R2:W5:Y:S10]  /*d4a0*/  @!P1 LDG.E.128 R40, desc[UR46][R72.64] ;  /* 0x0000002e48289981 */ /* 0x000574000c1e1d00 */
[----:B------:R-:W1:Y:S08]  /*d4b0*/  @P0 LDC R0, c[0x0][0x42c] ;  /* 0x00010b00ff000b82 */ /* 0x000e700000000800 */
[----:B------:R-:W4:Y:S01]  /*d4c0*/  @P0 LDC R9, c[0x0][0x430] ;  /* 0x00010c00ff090b82 */ /* 0x000f220000000800 */
[----:B-1----:R-:W-:-:S05]  /*d4d0*/  @P0 IMAD.HI.U32 R0, R3, R0, RZ ;  /* 0x0000000003000227 */ /* 0x002fca00078e00ff */
[----:B----4-:R-:W-:Y:S01]  /*d4e0*/  @P0 SHF.R.U32.HI R3, RZ, R9, R0 ;  /* 0x00000009ff030219 */ /* 0x010fe20000011600 */
[----:B------:R-:W-:-:S03]  /*d4f0*/  IMAD.MOV.U32 R9, RZ, RZ, R53 ;  /* 0x000000ffff097224 */ /* 0x000fc600078e0035 */
[----:B---3--:R-:W-:Y:S01]  /*d500*/  SHF.R.S32.HI R15, RZ, 0x1f, R3 ;  /* 0x0000001fff0f7819 */ /* 0x008fe20000011403 */
[----:B------:R-:W-:-:S04]  /*d510*/  IMAD.WIDE.U32 R8, R3, R12, R8 ;  /* 0x0000000c03087225 */ /* 0x000fc800078e0008 */
[C---:B------:R-:W-:Y:S02]  /*d520*/  IMAD R12, R15.reuse, R12, RZ ;  /* 0x0000000c0f0c7224 */ /* 0x040fe400078e02ff */
[-C--:B------:R-:W-:Y:S02]  /*d530*/  IMAD R0, R15, R10.reuse, RZ ;  /* 0x0000000a0f007224 */ /* 0x080fe400078e02ff */
[----:B------:R-:W-:Y:S01]  /*d540*/  IMAD.WIDE.U32 R14, R3, R10, R60 ;  /* 0x0000000a030e7225 */ /* 0x000fe200078e003c */
[----:B------:R-:W-:-:S03]  /*d550*/  IADD3 R8, P0, R8, UR4, RZ ;  /* 0x0000000408087c10 */ /* 0x000fc6000ff1e0ff */
[C---:B------:R-:W-:Y:S02]  /*d560*/  IMAD R13, R3.reuse, R13, R12 ;  /* 0x0000000d030d7224 */ /* 0x040fe400078e020c */
[----:B------:R-:W-:Y:S01]  /*d570*/  IMAD R3, R3, R11, R0 ;  /* 0x0000000b03037224 */ /* 0x000fe200078e0200 */
[----:B------:R-:W-:Y:S01]  /*d580*/  IADD3 R0, P1, R14, UR6, RZ ;  /* 0x000000060e007c10 */ /* 0x000fe2000ff3e0ff */
[----:B------:R-:W-:Y:S01]  /*d590*/  UMOV UR4, 0xffffffff ;  /* 0xffffffff00047882 */ /* 0x000fe20000000000 */
[----:B------:R-:W-:Y:S02]  /*d5a0*/  IADD3.X R9, R9, UR5, R13, P0, !PT ;  /* 0x0000000509097c10 */ /* 0x000fe400087fe40d */
[----:B------:R-:W-:Y:S01]  /*d5b0*/  IADD3.X R3, R15, UR7, R3, P1, !PT ;  /* 0x000000070f037c10 */ /* 0x000fe20008ffe403 */
[----:B--2---:R-:W-:Y:S08]  /*d5c0*/  BRA.DIV UR4, `(.L_x_1336) ;  /* 0x0000018a046c7947 */ /* 0x004ff0000b800000 */
.L_x_1660:
[----:B------:R-:W-:-:S03]  /*d5d0*/  UMOV UR4, 0xffffffff ;  /* 0xffffffff00047882 */ /* 0x000fc60000000000 */
[----:B------:R-:W-:Y:S05]  /*d5e0*/  BRA.DIV UR4, `(.L_x_1337) ;  /* 0x0000018a048c7947 */ /* 0x000fea000b800000 */
.L_x_1663:
[----:B------:R-:W-:-:S03]  /*d5f0*/  UMOV UR4, 0xffffffff ;  /* 0xffffffff00047882 */ /* 0x000fc60000000000 */
[----:B------:R-:W-:Y:S05]  /*d600*/  BRA.DIV UR4, `(.L_x_1338) ;  /* 0x0000018a04ac7947 */ /* 0x000fea000b800000 */
.L_x_1666:
[----:B------:R-:W-:-:S03]  /*d610*/  UMOV UR4, 0xffffffff ;  /* 0xffffffff00047882 */ /* 0x000fc60000000000 */
[----:B------:R-:W-:Y:S05]  /*d620*/  BRA.DIV UR4, `(.L_x_1339) ;  /* 0x0000018a04cc7947 */ /* 0x000fea000b800000 */
.L_x_1669:
[----:B------:R-:W-:-:S03]  /*d630*/  UMOV UR4, 0xffffffff ;  /* 0xffffffff00047882 */ /* 0x000fc60000000000 */
[----:B------:R-:W-:Y:S05]  /*d640*/  BRA.DIV UR4, `(.L_x_1340) ;  /* 0x0000018a04ec7947 */ /* 0x000fea000b800000 */
.L_x_1672:
[----:B------:R-:W-:-:S03]  /*d650*/  UMOV UR4, 0xffffffff ;  /* 0xffffffff00047882 */ /* 0x000fc60000000000 */
[----:B------:R-:W-:Y:S05]  /*d660*/  BRA.DIV UR4, `(.L_x_1341) ;  /* 0x0000018e040c7947 */ /* 0x000fea000b800000 */
.L_x_1675:
[----:B------:R-:W-:-:S03]  /*d670*/  UMOV UR4, 0xffffffff ;  /* 0xffffffff00047882 */ /* 0x000fc60000000000 */
[----:B------:R-:W-:Y:S05]  /*d680*/  BRA.DIV UR4, `(.L_x_1342) ;  /* 0x0000018e042c7947 */ /* 0x000fea000b800000 */
.L_x_1678:
[----:B------:R-:W-:-:S03]  /*d690*/  UMOV UR4, 0xffffffff ;  /* 0xffffffff00047882 */ /* 0x000fc60000000000 */
[----:B------:R-:W-:Y:S05]  /*d6a0*/  BRA.DIV UR4, `(.L_x_1343) ;  /* 0x0000018e044c7947 */ /* 0x000fea000b800000 */
.L_x_1681:
[----:B------:R-:W-:-:S03]  /*d6b0*/  UMOV UR4, 0xffffffff ;  /* 0xffffffff00047882 */ /* 0x000fc60000000000 */
[----:B------:R-:W-:Y:S05]  /*d6c0*/  BRA.DIV UR4, `(.L_x_1344) ;  /* 0x0000018e046c7947 */ /* 0x000fea000b800000 */
.L_x_1684:
[----:B------:R-:W-:-:S03]  /*d6d0*/  UMOV UR4, 0xffffffff ;  /* 0xffffffff00047882 */ /* 0x000fc60000000000 */
[----:B------:R-:W-:Y:S05]  /*d6e0*/  BRA.DIV UR4, `(.L_x_1345) ;  /* 0x0000018e048c7947 */ /* 0x000fea000b800000 */
.L_x_1687:
[----:B------:R-:W-:-:S03]  /*d6f0*/  UMOV UR4, 0xffffffff ;  /* 0xffffffff00047882 */ /* 0x000fc60000000000 */
[----:B------:R-:W-:Y:S05]  /*d700*/  BRA.DIV UR4, `(.L_x_1346) ;  /* 0x0000018e04ac7947 */ /* 0x000fea000b800000 */
.L_x_1690:
[----:B------:R-:W-:-:S03]  /*d710*/  UMOV UR4, 0xffffffff ;  /* 0xffffffff00047882 */ /* 0x000fc60000000000 */
[----:B------:R-:W-:Y:S05]  /*d720*/  BRA.DIV UR4, `(.L_x_1347) ;  /* 0x0000018e04cc7947 */ /* 0x000fea000b800000 */
.L_x_1693:
[----:B------:R-:W-:-:S03]  /*d730*/  UMOV UR4, 0xffffffff ;  /* 0xffffffff00047882 */ /* 0x000fc60000000000 */
[----:B------:R-:W-:Y:S05]  /*d740*/  BRA.DIV UR4, `(.L_x_1348) ;  /* 0x0000018e04ec7947 */ /* 0x000fea000b800000 */
.L_x_1696:
[----:B------:R-:W-:-:S03]  /*d750*/  UMOV UR4, 0xffffffff ;  /* 0xffffffff00047882 */ /* 0x000fc60000000000 */
[----:B------:R-:W-:Y:S05]  /*d760*/  BRA.DIV UR4, `(.L_x_1349) ;  /* 0x00000192040c7947 */ /* 0x000fea000b800000 */
.L_x_1699:
[----:B------:R-:W-:-:S03]  /*d770*/  UMOV UR4, 0xffffffff ;  /* 0xffffffff00047882 */ /* 0x000fc60000000000 */
[----:B------:R-:W-:Y:S05]  /*d780*/  BRA.DIV UR4, `(.L_x_1350) ;  /* 0x00000192042c7947 */ /* 0x000fea000b800000 */
.L_x_1702:
[----:B------:R-:W-:-:S03]  /*d790*/  UMOV UR4, 0xffffffff ;  /* 0xffffffff00047882 */ /* 0x000fc60000000000 */
[----:B------:R-:W-:Y:S05]  /*d7a0*/  BRA.DIV UR4, `(.L_x_1351) ;  /* 0x00000192044c7947 */ /* 0x000fea000b800000 */
.L_x_1705:
[----:B------:R-:W-:Y:S01]  /*d7b0*/  ULEA.HI UR4, UR43, UR43, URZ, 0x1 ;  /* 0x0000002b2b047291 */ /* 0x000fe2000f8f083f */
[----:B------:R-:W-:Y:S01]  /*d7c0*/  ISETP.GE.AND P0, PT, R192, R21, PT ;  /* 0x00000015c000720c */ /* 0x000fe20003f06270 */
[----:B------:R-:W-:Y:S02]  /*d7d0*/  BSSY B1, `(.L_x_1352) ;  /* 0x000000b000017945 */ /* 0x000fe40003800000 */
[----:B------:R-:W-:Y:S01]  /*d7e0*/  ULOP3.LUT UR4, UR4, 0xfffffffe, URZ, 0xc0, !UPT ;  /* 0xfffffffe04047892 */ /* 0x000fe2000f8ec03f */
[-C--:B------:R-:W-:Y:S02]  /*d7f0*/  ISETP.GE.OR P3, PT, R18, R74.reuse, P0 ;  /* 0x0000004a1200720c */ /* 0x080fe40000766670 */
[-C--:B------:R-:W-:Y:S01]  /*d800*/  ISETP.GE.OR P2, PT, R195, R74.reuse, P0 ;  /* 0x0000004ac300720c */ /* 0x080fe20000746670 */
[----:B------:R-:W-:Y:S01]  /*d810*/  UIADD3 UR4, UR43, -UR4, URZ ;  /* 0x800000042b047290 */ /* 0x000fe2000fffe03f */
[-C--:B------:R-:W-:Y:S02]  /*d820*/  ISETP.GE.OR P1, PT, R222, R74.reuse, P0 ;  /* 0x0000004ade00720c */ /* 0x080fe40000726670 */
[----:B------:R-:W-:-:S03]  /*d830*/  ISETP.GE.OR P0, PT, R221, R74, P0 ;  /* 0x0000004add00720c */ /* 0x000fc60000706670 */
[----:B------:R-:W-:-:S05]  /*d840*/  IMAD.U32 R3, RZ, RZ, UR4 ;  /* 0x00000004ff037e24 */ /* 0x000fca000f8e00ff */
[----:B------:R-:W-:-:S04]  /*d850*/  SHF.L.U32 R3, R3, 0x1f, RZ ;  /* 0x0000001f03037819 */ /* 0x000fc800000006ff */
[----:B------:R-:W1:Y:S02]  /*d860*/  SYNCS.PHASECHK.TRANS64.TRYWAIT P4, [R16+URZ+0x28400], R3 ;  /* 0x02840003100075a7 */ /* 0x000e64000808017f */
[----:B-1----:R-:W-:Y:S05]  /*d870*/  @!P4 BRA `(.L_x_1353) ;  /* 0x000001900040c947 */ /* 0x002fea0003800000 */
.L_x_1706:
[----:B------:R-:W-:Y:S05]  /*d880*/  BSYNC B1 ;  /* 0x0000000000017941 */ /* 0x000fea0003800000 */
.L_x_1352:
[----:B------:R-:W-:Y:S04]  /*d890*/  BSSY B1, `(.L_x_1354) ;  /* 0x0000100000017945 */ /* 0x000fe80003800000 */
[----:B------:R-:W-:Y:S05]  /*d8a0*/  @P3 BRA `(.L_x_1355) ;  /* 0x0000000c00f83947 */ /* 0x000fea0003800000 */
[----:B-----5:R-:W-:Y:S02]  /*d8b0*/  SHF.R.U32.HI R0, RZ, 0x8, R4 ;  /* 0x00000008ff007819 */ /* 0x020fe40000011604 */
[----:B-1----:R-:W-:Y:S02]  /*d8c0*/  LOP3.LUT R3, R4, 0xff, RZ, 0xc0, !PT ;  /* 0x000000ff04037812 */ /* 0x002fe400078ec0ff */
[----:B------:R-:W-:Y:S02]  /*d8d0*/  LOP3.LUT R8, R0, 0xff, RZ, 0xc0, !PT ;  /* 0x000000ff00087812 */ /* 0x000fe400078ec0ff */
[----:B------:R-:W-:Y:S02]  /*d8e0*/  LEA.HI R0, R21, R218, RZ, 0x1c ;  /* 0x000000da15007211 */ /* 0x000fe400078fe0ff */
[----:B------:R-:W-:Y:S02]  /*d8f0*/  PRMT R20, R8, 0x7604, R3 ;  /* 0x0000760408147816 */ /* 0x000fe40000000003 */
[----:B------:R-:W-:-:S02]  /*d900*/  SHF.R.S32.HI R3, RZ, 0x1f, R0 ;  /* 0x0000001fff037819 */ /* 0x000fc40000011400 */
[----:B------:R-:W-:Y:S02]  /*d910*/  SHF.R.U32.HI R13, RZ, 0x8, R24 ;  /* 0x00000008ff0d7819 */ /* 0x000fe40000011618 */
[----:B------:R-:W-:Y:S01]  /*d920*/  LEA.HI R8, R3, R0, RZ, 0x3 ;  /* 0x0000000003087211 */ /* 0x000fe200078f18ff */
[----:B------:R-:W-:Y:S01]  /*d930*/  IMAD.SHL.U32 R0, R0, 0x10, RZ ;  /* 0x0000001000007824 */ /* 0x000fe200078e00ff */
[----:B------:R-:W-:Y:S02]  /*d940*/  SHF.R.U32.HI R10, RZ, 0x8, R5 ;  /* 0x00000008ff0a7819 */ /* 0x000fe40000011605 */
[----:B------:R-:W-:Y:S01]  /*d950*/  SHF.R.U32.HI R14, RZ, 0x8, R7 ;  /* 0x00000008ff0e7819 */ /* 0x000fe20000011607 */
[----:B------:R-:W-:Y:S01]  /*d960*/  IMAD.SHL.U32 R8, R8, 0x800, RZ ;  /* 0x0000080008087824 */ /* 0x000fe200078e00ff */
[----:B------:R-:W-:Y:S02]  /*d970*/  LOP3.LUT R12, R24, 0xff, RZ, 0xc0, !PT ;  /* 0x000000ff180c7812 */ /* 0x000fe400078ec0ff */
[----:B------:R-:W-:-:S02]  /*d980*/  LOP3.LUT R13, R13, 0xff, RZ, 0xc0, !PT ;  /* 0x000000ff0d0d7812 */ /* 0x000fc400078ec0ff */
[----:B------:R-:W-:Y:S02]  /*d990*/  LOP3.LUT R3, R209, 0x70, R0, 0xf8, !PT ;  /* 0x00000070d1037812 */ /* 0x000fe400078ef800 */
[----:B------:R-:W-:Y:S02]  /*d9a0*/  LOP3.LUT R9, R5, 0xff, RZ, 0xc0, !PT ;  /* 0x000000ff05097812 */ /* 0x000fe400078ec0ff */
[----:B------:R-:W-:Y:S02]  /*d9b0*/  LOP3.LUT R10, R10, 0xff, RZ, 0xc0, !PT ;  /* 0x000000ff0a0a7812 */ /* 0x000fe400078ec0ff */
[----:B------:R-:W-:Y:S02]  /*d9c0*/  LOP3.LUT R11, R7, 0xff, RZ, 0xc0, !PT ;  /* 0x000000ff070b7812 */ /* 0x000fe400078ec0ff */
[----:B------:R-:W-:Y:S02]  /*d9d0*/  LOP3.LUT R0, R14, 0xff, RZ, 0xc0, !PT ;  /* 0x000000ff0e007812 */ /* 0x000fe400078ec0ff */
[----:B------:R-:W-:-:S02]  /*d9e0*/  PRMT R61, R13, 0x7604, R12 ;  /* 0x000076040d3d7816 */ /* 0x000fc4000000000c */
[----:B------:R-:W-:Y:S02]  /*d9f0*/  LOP3.LUT R3, R3, R212, RZ, 0x3c, !PT ;  /* 0x000000d403037212 */ /* 0x000fe400078e3cff */
[----:B------:R-:W-:Y:S02]  /*da00*/  LOP3.LUT R8, R8, 0xffffc000, RZ, 0xc0, !PT ;  /* 0xffffc00008087812 */ /* 0x000fe400078ec0ff */
[----:B------:R-:W-:Y:S02]  /*da10*/  SHF.R.U32.HI R13, RZ, 0x8, R25 ;  /* 0x00000008ff0d7819 */ /* 0x000fe40000011619 */
[----:B------:R-:W-:Y:S02]  /*da20*/  PRMT R54, R10, 0x7604, R9 ;  /* 0x000076040a367816 */ /* 0x000fe40000000009 */
[----:B------:R-:W-:Y:S02]  /*da30*/  SHF.R.U32.HI R10, RZ, 0x8, R6 ;  /* 0x00000008ff0a7819 */ /* 0x000fe40000011606 */
[----:B------:R-:W-:-:S02]  /*da40*/  PRMT R60, R0, 0x7604, R11 ;  /* 0x00007604003c7816 */ /* 0x000fc4000000000b */
[----:B------:R-:W-:Y:S02]  /*da50*/  SHF.R.U32.HI R14, RZ, 0x8, R26 ;  /* 0x00000008ff0e7819 */ /* 0x000fe4000001161a */
[----:B------:R-:W-:Y:S02]  /*da60*/  IADD3 R3, R3, R8, R213 ;  /* 0x0000000803037210 */ /* 0x000fe40007ffe0d5 */
[----:B------:R-:W-:Y:S02]  /*da70*/  LOP3.LUT R0, R25, 0xff, RZ, 0xc0, !PT ;  /* 0x000000ff19007812 */ /* 0x000fe400078ec0ff */
[----:B------:R-:W-:Y:S02]  /*da80*/  LOP3.LUT R13, R13, 0xff, RZ, 0xc0, !PT ;  /* 0x000000ff0d0d7812 */ /* 0x000fe400078ec0ff */
[----:B------:R-:W-:Y:S02]  /*da90*/  SHF.R.U32.HI R53, RZ, 0x8, R27 ;  /* 0x00000008ff357819 */ /* 0x000fe4000001161b */
[----:B------:R-:W-:-:S02]  /*daa0*/  LOP3.LUT R9, R6, 0xff, RZ, 0xc0, !PT ;  /* 0x000000ff06097812 */ /* 0x000fc400078ec0ff */
[----:B------:R-:W-:Y:S02]  /*dab0*/  LOP3.LUT R10, R10, 0xff, RZ, 0xc0, !PT ;  /* 0x000000ff0a0a7812 */ /* 0x000fe400078ec0ff */
[----:B------:R-:W-:Y:S02]  /*dac0*/  LOP3.LUT R15, R14, 0xff, RZ, 0xc0, !PT ;  /* 0x000000ff0e0f7812 */ /* 0x000fe400078ec0ff */
[----:B------:R-:W-:Y:S02]  /*dad0*/  LOP3.LUT R12, R26, 0xff, RZ, 0xc0, !PT ;  /* 0x000000ff1a0c7812 */ /* 0x000fe400078ec0ff */
[----:B------:R-:W-:Y:S02]  /*dae0*/  LOP3.LUT R14, R27, 0xff, RZ, 0xc0, !PT ;  /* 0x000000ff1b0e7812 */ /* 0x000fe400078ec0ff */
[----:B------:R-:W-:Y:S01]  /*daf0*/  PRMT R65, R13, 0x7604, R0 ;  /* 0x000076040d417816 */ /* 0x000fe20000000000 */
[----:B------:R-:W-:Y:S01]  /*db00*/  IMAD.IADD R0, R16, 0x1, R3 ;  /* 0x0000000110007824 */ /* 0x000fe200078e0203 */
[----:B------:R-:W-:-:S02]  /*db10*/  LOP3.LUT R53, R53, 0xff, RZ, 0xc0, !PT ;  /* 0x000000ff35357812 */ /* 0x000fc400078ec0ff */
[----:B------:R-:W-:Y:S02]  /*db20*/  PRMT R58, R10, 0x7604, R9 ;  /* 0x000076040a3a7816 */ /* 0x000fe40000000009 */
[----:B------:R-:W1:Y:S01]  /*db30*/  LDS.128 R8, [R214+0x18000] ;  /* 0x01800000d6087984 */ /* 0x000e620000000c00 */
[----:B------:R-:W-:Y:S02]  /*db40*/  PRMT R67, R15, 0x7604, R12 ;  /* 0x000076040f437816 */ /* 0x000fe4000000000c */
[----:B------:R-:W-:Y:S02]  /*db50*/  PRMT R69, R53, 0x7604, R14 ;  /* 0x0000760435457816 */ /* 0x000fe4000000000e */
[----:B------:R-:W2:Y:S01]  /*db60*/  LDS.128 R12, [R0+0x18000] ;  /* 0x01800000000c7984 */ /* 0x000ea20000000c00 */
[----:B------:R-:W-:Y:S02]  /*db70*/  SHF.R.U32.HI R53, RZ, 0x10, R5 ;  /* 0x00000010ff357819 */ /* 0x000fe40000011605 */
[----:B------:R-:W-:-:S02]  /*db80*/  SHF.R.U32.HI R59, RZ, 0x10, R7 ;  /* 0x00000010ff3b7819 */ /* 0x000fc40000011607 */
[----:B------:R-:W-:Y:S02]  /*db90*/  SHF.R.U32.HI R55, RZ, 0x10, R6 ;  /* 0x00000010ff377819 */ /* 0x000fe40000011606 */
[----:B------:R-:W-:Y:S02]  /*dba0*/  SHF.R.U32.HI R3, RZ, 0x10, R4 ;  /* 0x00000010ff037819 */ /* 0x000fe40000011604 */
[----:B------:R-:W-:Y:S02]  /*dbb0*/  LOP3.LUT R53, R53, 0xff, RZ, 0xc0, !PT ;  /* 0x000000ff35357812 */ /* 0x000fe400078ec0ff */
[----:B------:R-:W-:Y:S02]  /*dbc0*/  LOP3.LUT R59, R59, 0xff, RZ, 0xc0, !PT ;  /* 0x000000ff3b3b7812 */ /* 0x000fe400078ec0ff */
[----:B------:R-:W-:Y:S02]  /*dbd0*/  LOP3.LUT R55, R55, 0xff, RZ, 0xc0, !PT ;  /* 0x000000ff37377812 */ /* 0x000fe400078ec0ff */
[----:B------:R-:W-:-:S02]  /*dbe0*/  LOP3.LUT R3, R3, 0xff, RZ, 0xc0, !PT ;  /* 0x000000ff03037812 */ /* 0x000fc400078ec0ff */
[----:B------:R-:W-:Y:S02]  /*dbf0*/  PRMT R53, R53, 0x7054, R54 ;  /* 0x0000705435357816 */ /* 0x000fe40000000036 */
[----:B------:R-:W-:Y:S02]  /*dc00*/  PRMT R59, R59, 0x7054, R60 ;  /* 0x000070543b3b7816 */ /* 0x000fe4000000003c */
[----:B------:R-:W-:Y:S02]  /*dc10*/  SHF.R.U32.HI R54, RZ, 0x10, R25 ;  /* 0x00000010ff367819 */ /* 0x000fe40000011619 */
[----:B------:R-:W-:Y:S02]  /*dc20*/  SHF.R.U32.HI R60, RZ, 0x10, R27 ;  /* 0x00000010ff3c7819 */ /* 0x000fe4000001161b */
[----:B------:R-:W-:Y:S02]  /*dc30*/  PRMT R55, R55, 0x7054, R58 ;  /* 0x0000705437377816 */ /* 0x000fe4000000003a */
[----:B------:R-:W-:-:S02]  /*dc40*/  PRMT R3, R3, 0x7054, R20 ;  /* 0x0000705403037816 */ /* 0x000fc40000000014 */
        /* <DEDUP_REMOVED lines=8> */
[----:B------:R-:W-:Y:S02]  /*dcd0*/  PRMT R67, R58, 0x7054, R67 ;  /* 0x000070543a437816 */ /* 0x000fe40000000043 */
[----:B------:R-:W-:Y:S02]  /*dce0*/  PRMT R63, R20, 0x7054, R61 ;  /* 0x00007054143f7816 */ /* 0x000fe4000000003d */
[----:B------:R-:W-:Y:S02]  /*dcf0*/  LOP3.LUT R65, R65, 0xff000000, R25, 0xf8, !PT ;  /* 0xff00000041417812 */ /* 0x000fe400078ef819 */
[----:B------:R-:W-:-:S02]  /*dd00*/  LOP3.LUT R60, R3, 0xff000000, R4, 0xf8, !PT ;  /* 0xff000000033c7812 */ /* 0x000fc400078ef804 */
[----:B------:R-:W-:Y:S02]  /*dd10*/  LOP3.LUT R61, R53, 0xff000000, R5, 0xf8, !PT ;  /* 0xff000000353d7812 */ /* 0x000fe400078ef805 */
[----:B------:R-:W-:Y:S02]  /*dd20*/  LOP3.LUT R70, R69, 0xff000000, R27, 0xf8, !PT ;  /* 0xff00000045467812 */ /* 0x000fe400078ef81b */
[----:B------:R-:W-:Y:S02]  /*dd30*/  LOP3.LUT R4, R55, 0xff000000, R6, 0xf8, !PT ;  /* 0xff00000037047812 */ /* 0x000fe400078ef806 */
[-C--:B-1----:R-:W-:Y:S02]  /*dd40*/  F2FP.F16.E4M3.UNPACK_B R27, R11.reuse ;  /* 0x0000000bff1b723e */ /* 0x082fe400020006ff */
[----:B------:R-:W-:Y:S02]  /*dd50*/  F2FP.F16.E4M3.UNPACK_B R53, R11.H1 ;  /* 0x0000000bff35723e */ /* 0x000fe400030006ff */
[----:B------:R-:W-:-:S02]  /*dd60*/  LOP3.LUT R6, R67, 0xff000000, R26, 0xf8, !PT ;  /* 0xff00000043067812 */ /* 0x000fc400078ef81a */
[-C--:B------:R-:W-:Y:S02]  /*dd70*/  F2FP.F16.E4M3.UNPACK_B R11, R8.reuse ;  /* 0x00000008ff0b723e */ /* 0x080fe400020006ff */
[----:B------:R-:W-:Y:S02]  /*dd80*/  F2FP.F16.E4M3.UNPACK_B R20, R8.H1 ;  /* 0x00000008ff14723e */ /* 0x000fe400030006ff */
[----:B------:R-:W-:Y:S02]  /*dd90*/  F2FP.F16.E4M3.UNPACK_B R67, R65 ;  /* 0x00000041ff43723e */ /* 0x000fe400020006ff */
[----:B--2---:R-:W-:Y:S02]  /*dda0*/  F2FP.F16.E4M3.UNPACK_B R8, R13 ;  /* 0x0000000dff08723e */ /* 0x004fe400020006ff */
[----:B------:R-:W-:Y:S01]  /*ddb0*/  F2FP.F16.E4M3.UNPACK_B R62, R61 ;  /* 0x0000003dff3e723e */ /* 0x000fe200020006ff */
[--C-:B------:R-:W-:Y:S01]  /*ddc0*/  HADD2.F32 R68, -RZ, R67.reuse.H0_H0 ;  /* 0x20000043ff447230 */ /* 0x100fe20000004100 */
[----:B------:R-:W-:Y:S01]  /*ddd0*/  LOP3.LUT R66, R63, 0xff000000, R24, 0xf8, !PT ;  /* 0xff0000003f427812 */ /* 0x000fe200078ef818 */
[--C-:B------:R-:W-:Y:S01]  /*dde0*/  HADD2.F32 R5, -RZ, R8.reuse.H0_H0 ;  /* 0x20000008ff057230 */ /* 0x100fe20000004100 */
[----:B------:R-:W-:Y:S01]  /*ddf0*/  F2FP.F16.E4M3.UNPACK_B R24, R9 ;  /* 0x00000009ff18723e */ /* 0x000fe200020006ff */
[----:B------:R-:W-:Y:S01]  /*de00*/  HADD2.F32 R67, -RZ, R67.H1_H1 ;  /* 0x30000043ff437230 */ /* 0x000fe20000004100 */
[-C--:B------:R-:W-:Y:S01]  /*de10*/  F2FP.F16.E4M3.UNPACK_B R3, R10.reuse ;  /* 0x0000000aff03723e */ /* 0x080fe200020006ff */
[----:B------:R-:W-:Y:S01]  /*de20*/  HADD2.F32 R8, -RZ, R8.H1_H1 ;  /* 0x30000008ff087230 */ /* 0x000fe20000004100 */
[----:B------:R-:W-:Y:S01]  /*de30*/  F2FP.F16.E4M3.UNPACK_B R26, R10.H1 ;  /* 0x0000000aff1a723e */ /* 0x000fe200030006ff */
[----:B------:R-:W-:Y:S01]  /*de40*/  HADD2.F32 R10, -RZ, R62.H0_H0 ;  /* 0x2000003eff0a7230 */ /* 0x000fe20000004100 */
[----:B------:R-:W-:-:S02]  /*de50*/  LOP3.LUT R64, R59, 0xff000000, R7, 0xf8, !PT ;  /* 0xff0000003b407812 */ /* 0x000fc400078ef807 */
[----:B------:R-:W-:Y:S01]  /*de60*/  F2FP.F16.E4M3.UNPACK_B R25, R9.H1 ;  /* 0x00000009ff19723e */ /* 0x000fe200030006ff */
[--C-:B------:R-:W-:Y:S01]  /*de70*/  HADD2.F32 R9, -RZ, R24.reuse.H0_H0 ;  /* 0x20000018ff097230 */ /* 0x100fe20000004100 */
[----:B------:R-:W-:Y:S01]  /*de80*/  F2FP.F16.E4M3.UNPACK_B R54, R13.H1 ;  /* 0x0000000dff36723e */ /* 0x000fe200030006ff */
[C---:B------:R-:W-:Y:S01]  /*de90*/  FMUL.FTZ R63, R5.reuse, R10 ;  /* 0x0000000a053f7220 */ /* 0x040fe20000410000 */
[-C--:B------:R-:W-:Y:S01]  /*dea0*/  F2FP.F16.E4M3.UNPACK_B R58, R15.reuse ;  /* 0x0000000fff3a723e */ /* 0x080fe200020006ff */
[----:B------:R-:W-:Y:S01]  /*deb0*/  HADD2.F32 R24, -RZ, R24.H1_H1 ;  /* 0x30000018ff187230 */ /* 0x000fe20000004100 */
[----:B------:R-:W-:Y:S01]  /*dec0*/  F2FP.F16.E4M3.UNPACK_B R59, R15.H1 ;  /* 0x0000000fff3b723e */ /* 0x000fe200030006ff */
[----:B------:R-:W-:Y:S01]  /*ded0*/  FMUL.FTZ R71, R8, R67 ;  /* 0x0000004308477220 */ /* 0x000fe20000410000 */
[-C--:B------:R-:W-:Y:S02]  /*dee0*/  F2FP.F16.E4M3.UNPACK_B R13, R12.reuse ;  /* 0x0000000cff0d723e */ /* 0x080fe400020006ff */
[----:B------:R-:W-:Y:S01]  /*def0*/  F2FP.F16.E4M3.UNPACK_B R15, R12.H1 ;  /* 0x0000000cff0f723e */ /* 0x000fe200030006ff */
[----:B------:R-:W-:Y:S01]  /*df00*/  FMUL.FTZ R12, R5, R68 ;  /* 0x00000044050c7220 */ /* 0x000fe20000410000 */
[----:B------:R-:W-:-:S02]  /*df10*/  F2FP.F16.E4M3.UNPACK_B R7, R14 ;  /* 0x0000000eff07723e */ /* 0x000fc400020006ff */
[----:B------:R-:W-:Y:S01]  /*df20*/  F2FP.F16.E4M3.UNPACK_B R55, R14.H1 ;  /* 0x0000000eff37723e */ /* 0x000fe200030006ff */
[C---:B------:R-:W-:Y:S01]  /*df30*/  FFMA.FTZ R5, R9.reuse, R10, -R12 ;  /* 0x0000000a09057223 */ /* 0x040fe2000001080c */
[----:B------:R-:W-:Y:S01]  /*df40*/  F2FP.F16.E4M3.UNPACK_B R14, R65.H1 ;  /* 0x00000041ff0e723e */ /* 0x000fe200030006ff */
[----:B------:R-:W-:Y:S01]  /*df50*/  FFMA.FTZ R9, R9, R68, R63 ;  /* 0x0000004409097223 */ /* 0x000fe2000001003f */
[----:B------:R-:W-:Y:S01]  /*df60*/  F2FP.F16.E4M3.UNPACK_B R61, R61.H1 ;  /* 0x0000003dff3d723e */ /* 0x000fe200030006ff */
[----:B------:R-:W-:Y:S02]  /*df70*/  HADD2.F32 R10, -RZ, R54.H0_H0 ;  /* 0x20000036ff0a7230 */ /* 0x000fe40000004100 */
[----:B------:R-:W-:Y:S02]  /*df80*/  HADD2.F32 R69, -RZ, R14.H0_H0 ;  /* 0x2000000eff457230 */ /* 0x000fe40000004100 */
[----:B------:R-:W-:Y:S02]  /*df90*/  HADD2.F32 R63, -RZ, R62.H1_H1 ;  /* 0x3000003eff3f7230 */ /* 0x000fe40000004100 */
[----:B------:R-:W-:-:S02]  /*dfa0*/  HADD2.F32 R65, -RZ, R61.H0_H0 ;  /* 0x2000003dff417230 */ /* 0x000fc40000004100 */
[----:B------:R-:W-:Y:S01]  /*dfb0*/  FMUL.FTZ R73, R10, R69 ;  /* 0x000000450a497220 */ /* 0x000fe20000410000 */
[----:B------:R-:W-:Y:S02]  /*dfc0*/  HADD2.F32 R12, -RZ, R25.H0_H0 ;  /* 0x20000019ff0c7230 */ /* 0x000fe40000004100 */
[-C--:B------:R-:W-:Y:S01]  /*dfd0*/  FMUL.FTZ R62, R8, R63.reuse ;  /* 0x0000003f083e7220 */ /* 0x080fe20000410000 */
[----:B------:R-:W-:Y:S01]  /*dfe0*/  FFMA.FTZ R8, R24, R63, -R71 ;  /* 0x0000003f18087223 */ /* 0x000fe20000010847 */
[-C--:B------:R-:W-:Y:S01]  /*dff0*/  FMUL.FTZ R68, R10, R65.reuse ;  /* 0x000000410a447220 */ /* 0x080fe20000410000 */
[----:B------:R-:W-:Y:S02]  /*e000*/  HADD2.F32 R54, -RZ, R54.H1_H1 ;  /* 0x30000036ff367230 */ /* 0x000fe40000004100 */
[----:B------:R-:W-:Y:S01]  /*e010*/  FFMA.FTZ R73, R12, R65, -R73 ;  /* 0x000000410c497223 */ /* 0x000fe20000010849 */
[----:B------:R-:W-:Y:S01]  /*e020*/  FFMA.FTZ R10, R24, R67, R62 ;  /* 0x00000043180a7223 */ /* 0x000fe2000001003e */
[----:B------:R-:W-:Y:S01]  /*e030*/  F2FP.F16.E4M3.UNPACK_B R65, R70 ;  /* 0x00000046ff41723e */ /* 0x000fe200020006ff */
[----:B------:R-:W-:Y:S01]  /*e040*/  HADD2.F32 R62, -RZ, R14.H1_H1 ;  /* 0x3000000eff3e7230 */ /* 0x000fe20000004100 */
[----:B------:R-:W-:Y:S01]  /*e050*/  F2FP.F16.E4M3.UNPACK_B R24, R64 ;  /* 0x00000040ff18723e */ /* 0x000fe200020006ff */
[----:B------:R-:W-:-:S02]  /*e060*/  HADD2.F32 R14, -RZ, R58.H0_H0 ;  /* 0x2000003aff0e7230 */ /* 0x000fc40000004100 */
[----:B------:R-:W-:Y:S01]  /*e070*/  FFMA.FTZ R68, R12, R69, R68 ;  /* 0x000000450c447223 */ /* 0x000fe20000010044 */
[----:B------:R-:W-:Y:S02]  /*e080*/  HADD2.F32 R67, -RZ, R65.H0_H0 ;  /* 0x20000041ff437230 */ /* 0x000fe40000004100 */
[----:B------:R-:W-:Y:S01]  /*e090*/  FMUL.FTZ R72, R54, R62 ;  /* 0x0000003e36487220 */ /* 0x000fe20000410000 */
[----:B------:R-:W-:Y:S01]  /*e0a0*/  HADD2.F32 R63, -RZ, R24.H0_H0 ;  /* 0x20000018ff3f7230 */ /* 0x000fe20000004100 */
[----:B------:R-:W-:Y:S01]  /*e0b0*/  F2FP.F16.E4M3.UNPACK_B R70, R70.H1 ;  /* 0x00000046ff46723e */ /* 0x000fe200030006ff */
[----:B------:R-:W-:Y:S02]  /*e0c0*/  HADD2.F32 R61, -RZ, R61.H1_H1 ;  /* 0x3000003dff3d7230 */ /* 0x000fe40000004100 */
[C---:B------:R-:W-:Y:S01]  /*e0d0*/  FMUL.FTZ R71, R14.reuse, R67 ;  /* 0x000000430e477220 */ /* 0x040fe20000410000 */
[----:B------:R-:W-:Y:S02]  /*e0e0*/  HADD2.F32 R25, -RZ, R25.H1_H1 ;  /* 0x30000019ff197230 */ /* 0x000fe40000004100 */
[----:B------:R-:W-:Y:S01]  /*e0f0*/  FMUL.FTZ R14, R14, R63 ;  /* 0x0000003f0e0e7220 */ /* 0x000fe20000410000 */
[----:B------:R-:W-:-:S02]  /*e100*/  HADD2.F32 R12, -RZ, R27.H0_H0 ;  /* 0x2000001bff0c7230 */ /* 0x000fc40000004100 */
[-C--:B------:R-:W-:Y:S01]  /*e110*/  FMUL.FTZ R69, R54, R61.reuse ;  /* 0x0000003d36457220 */ /* 0x080fe20000410000 */
[----:B------:R-:W-:Y:S01]  /*e120*/  HADD2.F32 R65, -RZ, R65.H1_H1 ;  /* 0x30000041ff417230 */ /* 0x000fe20000004100 */
[----:B------:R-:W-:Y:S01]  /*e130*/  F2FP.F16.E4M3.UNPACK_B R64, R64.H1 ;  /* 0x00000040ff40723e */ /* 0x000fe200030006ff */
[----:B------:R-:W-:Y:S02]  /*e140*/  HADD2.F32 R58, -RZ, R58.H1_H1 ;  /* 0x3000003aff3a7230 */ /* 0x000fe40000004100 */
[C---:B------:R-:W-:Y:S01]  /*e150*/  FFMA.FTZ R72, R25.reuse, R61, -R72 ;  /* 0x0000003d19487223 */ /* 0x040fe20000010848 */
[----:B------:R-:W-:Y:S02]  /*e160*/  HADD2.F32 R24, -RZ, R24.H1_H1 ;  /* 0x30000018ff187230 */ /* 0x000fe40000004100 */
[----:B------:R-:W-:Y:S01]  /*e170*/  FFMA.FTZ R67, R12, R67, R14 ;  /* 0x000000430c437223 */ /* 0x000fe2000001000e */
[----:B------:R-:W-:Y:S01]  /*e180*/  FFMA.FTZ R69, R25, R62, R69 ;  /* 0x0000003e19457223 */ /* 0x000fe20000010045 */
[----:B------:R-:W-:-:S02]  /*e190*/  HADD2.F32 R27, -RZ, R27.H1_H1 ;  /* 0x3000001bff1b7230 */ /* 0x000fc40000004100 */
[C---:B------:R-:W-:Y:S01]  /*e1a0*/  FMUL.FTZ R54, R58.reuse, R65 ;  /* 0x000000413a367220 */ /* 0x040fe20000410000 */
[----:B------:R-:W-:Y:S02]  /*e1b0*/  HADD2.F32 R61, -RZ, R70.H0_H0 ;  /* 0x20000046ff3d7230 */ /* 0x000fe40000004100 */
[-C--:B------:R-:W-:Y:S01]  /*e1c0*/  FMUL.FTZ R58, R58, R24.reuse ;  /* 0x000000183a3a7220 */ /* 0x080fe20000410000 */
[----:B------:R-:W-:Y:S02]  /*e1d0*/  HADD2.F32 R14, -RZ, R59.H0_H0 ;  /* 0x2000003bff0e7230 */ /* 0x000fe40000004100 */
[----:B------:R-:W-:Y:S01]  /*e1e0*/  FFMA.FTZ R71, R12, R63, -R71 ;  /* 0x0000003f0c477223 */ /* 0x000fe20000010847 */
[----:B------:R-:W-:Y:S02]  /*e1f0*/  HADD2.F32 R25, -RZ, R64.H0_H0 ;  /* 0x20000040ff197230 */ /* 0x000fe40000004100 */
[----:B------:R-:W-:Y:S01]  /*e200*/  FFMA.FTZ R74, R27, R24, -R54 ;  /* 0x000000181b4a7223 */ /* 0x000fe20000010836 */
[----:B------:R-:W-:-:S02]  /*e210*/  HADD2.F32 R12, -RZ, R53.H0_H0 ;  /* 0x20000035ff0c7230 */ /* 0x000fc40000004100 */
[C---:B------:R-:W-:Y:S01]  /*e220*/  FMUL.FTZ R63, R14.reuse, R61 ;  /* 0x0000003d0e3f7220 */ /* 0x040fe20000410000 */
[----:B------:R-:W-:Y:S01]  /*e230*/  FFMA.FTZ R76, R27, R65, R58 ;  /* 0x000000411b4c7223 */ /* 0x000fe2000001003a */
[----:B------:R-:W-:Y:S01]  /*e240*/  FMUL.FTZ R14, R14, R25 ;  /* 0x000000190e0e7220 */ /* 0x000fe20000410000 */
[----:B------:R-:W-:Y:S01]  /*e250*/  F2FP.F16.E4M3.UNPACK_B R27, R66.H1 ;  /* 0x00000042ff1b723e */ /* 0x000fe200030006ff */
[----:B------:R-:W-:Y:S01]  /*e260*/  HADD2.F32 R64, -RZ, R64.H1_H1 ;  /* 0x30000040ff407230 */ /* 0x000fe20000004100 */
[----:B------:R-:W-:Y:S01]  /*e270*/  F2FP.F16.E4M3.UNPACK_B R24, R60.H1 ;  /* 0x0000003cff18723e */ /* 0x000fe200030006ff */
[C---:B------:R-:W-:Y:S01]  /*e280*/  FFMA.FTZ R75, R12.reuse, R61, R14 ;  /* 0x0000003d0c4b7223 */ /* 0x040fe2000001000e */
[----:B------:R-:W-:Y:S02]  /*e290*/  HADD2.F32 R70, -RZ, R70.H1_H1 ;  /* 0x30000046ff467230 */ /* 0x000fe40000004100 */
[----:B------:R-:W-:Y:S01]  /*e2a0*/  FFMA.FTZ R65, R12, R25, -R63 ;  /* 0x000000190c417223 */ /* 0x000fe2000001083f */
[----:B------:R-:W-:Y:S01]  /*e2b0*/  HADD2.F32 R59, -RZ, R59.H1_H1 ;  /* 0x3000003bff3b7230 */ /* 0x000fe20000004100 */
[----:B------:R-:W-:Y:S01]  /*e2c0*/  F2FP.F16.E4M3.UNPACK_B R66, R66 ;  /* 0x00000042ff42723e */ /* 0x000fe200020006ff */
[----:B------:R-:W-:Y:S01]  /*e2d0*/  HADD2.F32 R61, -RZ, R27.H0_H0 ;  /* 0x2000001bff3d7230 */ /* 0x000fe20000004100 */
[----:B------:R-:W-:Y:S01]  /*e2e0*/  F2FP.F16.E4M3.UNPACK_B R60, R60 ;  /* 0x0000003cff3c723e */ /* 0x000fe200020006ff */
[----:B------:R-:W-:-:S02]  /*e2f0*/  HADD2.F32 R14, -RZ, R15.H0_H0 ;  /* 0x2000000fff0e7230 */ /* 0x000fc40000004100 */
[C---:B------:R-:W-:Y:S01]  /*e300*/  FMUL.FTZ R54, R59.reuse, R70 ;  /* 0x000000463b367220 */ /* 0x040fe20000410000 */
[----:B------:R-:W-:Y:S02]  /*e310*/  HADD2.F32 R25, -RZ, R24.H0_H0 ;  /* 0x20000018ff197230 */ /* 0x000fe40000004100 */
[----:B------:R-:W-:Y:S01]  /*e320*/  FMUL.FTZ R63, R59, R64 ;  /* 0x000000403b3f7220 */ /* 0x000fe20000410000 */
[----:B------:R-:W-:Y:S02]  /*e330*/  HADD2.F32 R12, -RZ, R20.H0_H0 ;  /* 0x20000014ff0c7230 */ /* 0x000fe40000004100 */
[C---:B------:R-:W-:Y:S01]  /*e340*/  FMUL.FTZ R59, R14.reuse, R61 ;  /* 0x0000003d0e3b7220 */ /* 0x040fe20000410000 */
[----:B------:R-:W-:Y:S02]  /*e350*/  HADD2.F32 R15, -RZ, R15.H1_H1 ;  /* 0x3000000fff0f7230 */ /* 0x000fe40000004100 */
[----:B------:R-:W-:Y:S01]  /*e360*/  FMUL.FTZ R14, R14, R25 ;  /* 0x000000190e0e7220 */ /* 0x000fe20000410000 */
[----:B------:R-:W-:-:S02]  /*e370*/  HADD2.F32 R24, -RZ, R24.H1_H1 ;  /* 0x30000018ff187230 */ /* 0x000fc40000004100 */
[C---:B------:R-:W-:Y:S01]  /*e380*/  FFMA.FTZ R59, R12.reuse, R25, -R59 ;  /* 0x000000190c3b7223 */ /* 0x040fe2000001083b */
[----:B------:R-:W-:Y:S02]  /*e390*/  HADD2.F32 R53, -RZ, R53.H1_H1 ;  /* 0x30000035ff357230 */ /* 0x000fe40000004100 */
[----:B------:R-:W-:Y:S01]  /*e3a0*/  FFMA.FTZ R61, R12, R61, R14 ;  /* 0x0000003d0c3d7223 */ /* 0x000fe2000001000e */
[----:B------:R-:W-:Y:S02]  /*e3b0*/  HADD2.F32 R27, -RZ, R27.H1_H1 ;  /* 0x3000001bff1b7230 */ /* 0x000fe40000004100 */
[----:B------:R-:W-:Y:S01]  /*e3c0*/  FMUL.FTZ R12, R15, R24 ;  /* 0x000000180f0c7220 */ /* 0x000fe20000410000 */
[----:B------:R-:W-:Y:S02]  /*e3d0*/  HADD2.F32 R20, -RZ, R20.H1_H1 ;  /* 0x30000014ff147230 */ /* 0x000fe40000004100 */
[----:B------:R-:W-:Y:S01]  /*e3e0*/  FFMA.FTZ R64, R53, R64, -R54 ;  /* 0x0000004035407223 */ /* 0x000fe20000010836 */
[----:B------:R-:W-:-:S02]  /*e3f0*/  HADD2.F32 R25, -RZ, R66.H0_H0 ;  /* 0x20000042ff197230 */ /* 0x000fc40000004100 */
[----:B------:R-:W-:Y:S01]  /*e400*/  FFMA.FTZ R70, R53, R70, R63 ;  /* 0x0000004635467223 */ /* 0x000fe2000001003f */
[----:B------:R-:W-:Y:S02]  /*e410*/  HADD2.F32 R14, -RZ, R13.H0_H0 ;  /* 0x2000000dff0e7230 */ /* 0x000fe40000004100 */
[-C--:B------:R-:W-:Y:S01]  /*e420*/  FMUL.FTZ R53, R15, R27.reuse ;  /* 0x0000001b0f357220 */ /* 0x080fe20000410000 */
[----:B------:R-:W-:Y:S01]  /*e430*/  FFMA.FTZ R54, R20, R27, R12 ;  /* 0x0000001b14367223 */ /* 0x000fe2000001000c */
[----:B------:R-:W-:Y:S01]  /*e440*/  HADD2.F32 R15, -RZ, R60.H0_H0 ;  /* 0x2000003cff0f7230 */ /* 0x000fe20000004100 */
[----:B------:R-:W-:Y:S01]  /*e450*/  F2FP.SATFINITE.E4M3.F32.PACK_AB_MERGE_C R72, R72, R73, RZ ;  /* 0x000000494848723e */ /* 0x000fe200048070ff */
[----:B------:R-:W-:Y:S02]  /*e460*/  HADD2.F32 R12, -RZ, R11.H0_H0 ;  /* 0x2000000bff0c7230 */ /* 0x000fe40000004100 */
[----:B------:R-:W-:Y:S01]  /*e470*/  FMUL.FTZ R27, R14, R25 ;  /* 0x000000190e1b7220 */ /* 0x000fe20000410000 */
[----:B------:R-:W-:-:S02]  /*e480*/  HADD2.F32 R66, -RZ, R66.H1_H1 ;  /* 0x30000042ff427230 */ /* 0x000fc40000004100 */
[----:B------:R-:W-:Y:S01]  /*e490*/  FFMA.FTZ R24, R20, R24, -R53 ;  /* 0x0000001814187223 */ /* 0x000fe20000010835 */
[----:B------:R-:W-:Y:S02]  /*e4a0*/  HADD2.F32 R13, -RZ, R13.H1_H1 ;  /* 0x3000000dff0d7230 */ /* 0x000fe40000004100 */
[-C--:B------:R-:W-:Y:S01]  /*e4b0*/  FMUL.FTZ R53, R14, R15.reuse ;  /* 0x0000000f0e357220 */ /* 0x080fe20000410000 */
[----:B------:R-:W-:Y:S02]  /*e4c0*/  HADD2.F32 R60, -RZ, R60.H1_H1 ;  /* 0x3000003cff3c7230 */ /* 0x000fe40000004100 */
[C---:B------:R-:W-:Y:S01]  /*e4d0*/  FFMA.FTZ R27, R12.reuse, R15, -R27 ;  /* 0x0000000f0c1b7223 */ /* 0x040fe2000001081b */
[----:B------:R-:W-:Y:S01]  /*e4e0*/  HADD2.F32 R11, -RZ, R11.H1_H1 ;  /* 0x3000000bff0b7230 */ /* 0x000fe20000004100 */
[----:B------:R-:W-:Y:S01]  /*e4f0*/  F2FP.F16.E4M3.UNPACK_B R15, R6.H1 ;  /* 0x00000006ff0f723e */ /* 0x000fe200030006ff */
[C---:B------:R-:W-:Y:S01]  /*e500*/  FMUL.FTZ R20, R13.reuse, R66 ;  /* 0x000000420d147220 */ /* 0x040fe20000410000 */
[----:B------:R-:W-:Y:S01]  /*e510*/  FMUL.FTZ R13, R13, R60 ;  /* 0x0000003c0d0d7220 */ /* 0x000fe20000410000 */
[----:B------:R-:W-:Y:S01]  /*e520*/  FFMA.FTZ R53, R12, R25, R53 ;  /* 0x000000190c357223 */ /* 0x000fe20000010035 */
[----:B------:R-:W-:Y:S01]  /*e530*/  F2FP.F16.E4M3.UNPACK_B R14, R4.H1 ;  /* 0x00000004ff0e723e */ /* 0x000fe200030006ff */
[----:B------:R-:W-:Y:S01]  /*e540*/  FFMA.FTZ R60, R11, R60, -R20 ;  /* 0x0000003c0b3c7223 */ /* 0x000fe20000010814 */
[----:B------:R-:W-:-:S02]  /*e550*/  HADD2.F32 R20, -RZ, R15.H0_H0 ;  /* 0x2000000fff147230 */ /* 0x000fc40000004100 */
[----:B------:R-:W-:Y:S01]  /*e560*/  FFMA.FTZ R66, R11, R66, R13 ;  /* 0x000000420b427223 */ /* 0x000fe2000001000d */
[--C-:B------:R-:W-:Y:S01]  /*e570*/  HADD2.F32 R12, -RZ, R55.reuse.H0_H0 ;  /* 0x20000037ff0c7230 */ /* 0x100fe20000004100 */
[----:B------:R-:W-:Y:S01]  /*e580*/  F2FP.F16.E4M3.UNPACK_B R4, R4 ;  /* 0x00000004ff04723e */ /* 0x000fe200020006ff */
[----:B------:R-:W-:Y:S01]  /*e590*/  HADD2.F32 R13, -RZ, R14.H0_H0 ;  /* 0x2000000eff0d7230 */ /* 0x000fe20000004100 */
[----:B------:R-:W-:Y:S01]  /*e5a0*/  F2FP.SATFINITE.E4M3.F32.PACK_AB_MERGE_C R68, R69, R68, RZ ;  /* 0x000000444544723e */ /* 0x000fe200048070ff */
[----:B------:R-:W-:Y:S02]  /*e5b0*/  HADD2.F32 R11, -RZ, R26.H0_H0 ;  /* 0x2000001aff0b7230 */ /* 0x000fe40000004100 */
[C---:B------:R-:W-:Y:S01]  /*e5c0*/  FMUL.FTZ R58, R12.reuse, R20 ;  /* 0x000000140c3a7220 */ /* 0x040fe20000410000 */
[----:B------:R-:W-:Y:S02]  /*e5d0*/  HADD2.F32 R14, -RZ, R14.H1_H1 ;  /* 0x3000000eff0e7230 */ /* 0x000fe40000004100 */
[----:B------:R-:W-:Y:S01]  /*e5e0*/  FMUL.FTZ R12, R12, R13 ;  /* 0x0000000d0c0c7220 */ /* 0x000fe20000410000 */
[----:B------:R-:W-:-:S02]  /*e5f0*/  HADD2.F32 R55, -RZ, R55.H1_H1 ;  /* 0x30000037ff377230 */ /* 0x000fc40000004100 */
[----:B------:R-:W-:Y:S01]  /*e600*/  FFMA.FTZ R58, R11, R13, -R58 ;  /* 0x0000000d0b3a7223 */ /* 0x000fe2000001083a */
[----:B------:R-:W-:Y:S01]  /*e610*/  HADD2.F32 R15, -RZ, R15.H1_H1 ;  /* 0x3000000fff0f7230 */ /* 0x000fe20000004100 */
[----:B------:R-:W-:Y:S01]  /*e620*/  F2FP.F16.E4M3.UNPACK_B R13, R6 ;  /* 0x00000006ff0d723e */ /* 0x000fe200020006ff */
[----:B------:R-:W-:Y:S02]  /*e630*/  HADD2.F32 R26, -RZ, R26.H1_H1 ;  /* 0x3000001aff1a7230 */ /* 0x000fe40000004100 */
[C---:B------:R-:W-:Y:S01]  /*e640*/  FMUL.FTZ R62, R55.reuse, R14 ;  /* 0x0000000e373e7220 */ /* 0x040fe20000410000 */
[----:B------:R-:W-:Y:S02]  /*e650*/  HADD2.F32 R6, -RZ, R7.H0_H0 ;  /* 0x20000007ff067230 */ /* 0x000fe40000004100 */
[-C--:B------:R-:W-:Y:S01]  /*e660*/  FMUL.FTZ R63, R55, R15.reuse ;  /* 0x0000000f373f7220 */ /* 0x080fe20000410000 */
[----:B------:R-:W-:Y:S01]  /*e670*/  FFMA.FTZ R25, R11, R20, R12 ;  /* 0x000000140b197223 */ /* 0x000fe2000001000c */
[----:B------:R-:W-:Y:S01]  /*e680*/  FFMA.FTZ R62, R26, R15, R62 ;  /* 0x0000000f1a3e7223 */ /* 0x000fe2000001003e */
[----:B------:R-:W-:-:S02]  /*e690*/  HADD2.F32 R15, -RZ, R13.H0_H0 ;  /* 0x2000000dff0f7230 */ /* 0x000fc40000004100 */
[----:B------:R-:W-:Y:S01]  /*e6a0*/  FFMA.FTZ R63, R26, R14, -R63 ;  /* 0x0000000e1a3f7223 */ /* 0x000fe2000001083f */
[----:B------:R-:W-:Y:S01]  /*e6b0*/  HADD2.F32 R14, -RZ, R13.H1_H1 ;  /* 0x3000000dff0e7230 */ /* 0x000fe20000004100 */
[----:B------:R-:W-:Y:S01]  /*e6c0*/  F2FP.SATFINITE.E4M3.F32.PACK_AB_MERGE_C R54, R54, R61, RZ ;  /* 0x0000003d3636723e */ /* 0x000fe200048070ff */
[----:B------:R-:W-:Y:S02]  /*e6d0*/  HADD2.F32 R7, -RZ, R7.H1_H1 ;  /* 0x30000007ff077230 */ /* 0x000fe40000004100 */
[----:B------:R-:W-:Y:S01]  /*e6e0*/  FMUL.FTZ R13, R6, R15 ;  /* 0x0000000f060d7220 */ /* 0x000fe20000410000 */
[--C-:B------:R-:W-:Y:S01]  /*e6f0*/  HADD2.F32 R11, -RZ, R4.reuse.H0_H0 ;  /* 0x20000004ff0b7230 */ /* 0x100fe20000004100 */
[----:B------:R-:W-:Y:S01]  /*e700*/  F2FP.SATFINITE.E4M3.F32.PACK_AB_MERGE_C R58, R63, R58, RZ ;  /* 0x0000003a3f3a723e */ /* 0x000fe200048070ff */
[----:B------:R-:W-:Y:S02]  /*e710*/  HADD2.F32 R12, -RZ, R4.H1_H1 ;  /* 0x30000004ff0c7230 */ /* 0x000fe40000004100 */
[----:B------:R-:W-:Y:S01]  /*e720*/  FMUL.FTZ R26, R7, R14 ;  /* 0x0000000e071a7220 */ /* 0x000fe20000410000 */
[----:B------:R-:W-:-:S02]  /*e730*/  HADD2.F32 R4, -RZ, R3.H0_H0 ;  /* 0x20000003ff047230 */ /* 0x000fc40000004100 */
[----:B------:R-:W-:Y:S01]  /*e740*/  FMUL.FTZ R20, R6, R11 ;  /* 0x0000000b06147220 */ /* 0x000fe20000410000 */
[----:B------:R-:W-:Y:S02]  /*e750*/  HADD2.F32 R3, -RZ, R3.H1_H1 ;  /* 0x30000003ff037230 */ /* 0x000fe40000004100 */
[-C--:B------:R-:W-:Y:S01]  /*e760*/  FMUL.FTZ R7, R7, R12.reuse ;  /* 0x0000000c07077220 */ /* 0x080fe20000410000 */
[----:B------:R-:W-:Y:S01]  /*e770*/  F2FP.SATFINITE.E4M3.F32.PACK_AB_MERGE_C R25, R62, R25, RZ ;  /* 0x000000193e19723e */ /* 0x000fe200048070ff */
[C---:B------:R-:W-:Y:S01]  /*e780*/  FFMA.FTZ R6, R4.reuse, R11, -R13 ;  /* 0x0000000b04067223 */ /* 0x040fe2000001080d */
[----:B------:R-:W-:Y:S01]  /*e790*/  FFMA.FTZ R20, R4, R15, R20 ;  /* 0x0000000f04147223 */ /* 0x000fe20000010014 */
[C---:B------:R-:W-:Y:S01]  /*e7a0*/  FFMA.FTZ R13, R3.reuse, R12, -R26 ;  /* 0x0000000c030d7223 */ /* 0x040fe2000001081a */
[----:B------:R-:W-:Y:S01]  /*e7b0*/  FFMA.FTZ R3, R3, R14, R7 ;  /* 0x0000000e03037223 */ /* 0x000fe20000010007 */
[----:B------:R-:W-:Y:S02]  /*e7c0*/  F2FP.SATFINITE.E4M3.F32.PACK_AB_MERGE_C R7, R64, R65, RZ ;  /* 0x000000414007723e */ /* 0x000fe400048070ff */
        /* <DEDUP_REMOVED lines=12> */
.L_x_1355:
[----:B------:R-:W-:Y:S05]  /*e890*/  BSYNC B1 ;  /* 0x0000000000017941 */ /* 0x000fea0003800000 */
.L_x_1354:
[----:B------:R-:W-:Y:S04]  /*e8a0*/  BSSY B1, `(.L_x_1356) ;  /* 0x00000f8000017945 */ /* 0x000fe80003800000 */
[----:B------:R-:W-:Y:S05]  /*e8b0*/  @P2 BRA `(.L_x_1357) ;  /* 0x0000000c00d82947 */ /* 0x000fea0003800000 */
[----:B--2--5:R-:W-:Y:S02]  /*e8c0*/  SHF.R.U32.HI R0, RZ, 0x8, R44 ;  /* 0x00000008ff007819 */ /* 0x024fe4000001162c */
[----:B-1----:R-:W-:Y:S02]  /*e8d0*/  LOP3.LUT R3, R44, 0xff, RZ, 0xc0, !PT ;  /* 0x000000ff2c037812 */ /* 0x002fe400078ec0ff */
[----:B------:R-:W-:Y:S02]  /*e8e0*/  SHF.R.U32.HI R6, RZ, 0x8, R46 ;  /* 0x00000008ff067819 */ /* 0x000fe4000001162e */
[----:B------:R-:W-:Y:S02]  /*e8f0*/  LOP3.LUT R0, R0, 0xff, RZ, 0xc0, !PT ;  /* 0x000000ff00007812 */ /* 0x000fe400078ec0ff */
[----:B------:R-:W-:Y:S02]  /*e900*/  LEA.HI R8, R21, R218, RZ, 0x1c ;  /* 0x000000da15087211 */ /* 0x000fe400078fe0ff */
[----:B------:R-:W-:-:S02]  /*e910*/  LOP3.LUT R7, R46, 0xff, RZ, 0xc0, !PT ;  /* 0x000000ff2e077812 */ /* 0x000fc400078ec0ff */
[----:B------:R-:W-:Y:S02]  /*e920*/  LOP3.LUT R6, R6, 0xff, RZ, 0xc0, !PT ;  /* 0x000000ff06067812 */ /* 0x000fe400078ec0ff */
[----:B------:R-:W-:Y:S02]  /*e930*/  PRMT R13, R0, 0x7604, R3 ;  /* 0x00007604000d7816 */ /* 0x000fe40000000003 */
[----:B------:R-:W-:Y:S02]  /*e940*/  SHF.R.S32.HI R3, RZ, 0x1f, R8 ;  /* 0x0000001fff037819 */ /* 0x000fe40000011408 */
[----:B------:R-:W-:Y:S02]  /*e950*/  PRMT R15, R6, 0x7604, R7 ;  /* 0x00007604060f7816 */ /* 0x000fe40000000007 */
[----:B------:R-:W-:Y:S01]  /*e960*/  LEA.HI R6, R3, R8, RZ, 0x3 ;  /* 0x0000000803067211 */ /* 0x000fe200078f18ff */
[----:B------:R-:W-:Y:S01]  /*e970*/  IMAD.SHL.U32 R3, R8, 0x10, RZ ;  /* 0x0000001008037824 */ /* 0x000fe200078e00ff */
[----:B------:R-:W-:-:S02]  /*e980*/  SHF.R.U32.HI R0, RZ, 0x8, R48 ;  /* 0x00000008ff007819 */ /* 0x000fc40000011630 */
[----:B------:R-:W-:Y:S01]  /*e990*/  SHF.R.U32.HI R4, RZ, 0x8, R45 ;  /* 0x00000008ff047819 */ /* 0x000fe2000001162d */
[----:B------:R-:W-:Y:S01]  /*e9a0*/  IMAD.SHL.U32 R8, R6, 0x800, RZ ;  /* 0x0000080006087824 */ /* 0x000fe200078e00ff */
[----:B------:R-:W-:Y:S02]  /*e9b0*/  LOP3.LUT R3, R208, 0x70, R3, 0xf8, !PT ;  /* 0x00000070d0037812 */ /* 0x000fe400078ef803 */
[----:B------:R-:W-:Y:S02]  /*e9c0*/  LOP3.LUT R6, R0, 0xff, RZ, 0xc0, !PT ;  /* 0x000000ff00067812 */ /* 0x000fe400078ec0ff */
[----:B------:R-:W-:Y:S02]  /*e9d0*/  LOP3.LUT R0, R3, R210, RZ, 0x3c, !PT ;  /* 0x000000d203007212 */ /* 0x000fe400078e3cff */
[----:B------:R-:W-:Y:S02]  /*e9e0*/  LOP3.LUT R3, R8, 0xffffc000, RZ, 0xc0, !PT ;  /* 0xffffc00008037812 */ /* 0x000fe400078ec0ff */
[----:B------:R-:W-:-:S02]  /*e9f0*/  LOP3.LUT R5, R45, 0xff, RZ, 0xc0, !PT ;  /* 0x000000ff2d057812 */ /* 0x000fc400078ec0ff */
[----:B------:R-:W-:Y:S02]  /*ea00*/  LOP3.LUT R4, R4, 0xff, RZ, 0xc0, !PT ;  /* 0x000000ff04047812 */ /* 0x000fe400078ec0ff */
[----:B------:R-:W-:Y:S02]  /*ea10*/  IADD3 R3, R0, R3, R211 ;  /* 0x0000000300037210 */ /* 0x000fe40007ffe0d3 */
[----:B------:R-:W-:Y:S02]  /*ea20*/  PRMT R12, R4, 0x7604, R5 ;  /* 0x00007604040c7816 */ /* 0x000fe40000000005 */
[----:B------:R-:W-:Y:S01]  /*ea30*/  SHF.R.U32.HI R4, RZ, 0x8, R47 ;  /* 0x00000008ff047819 */ /* 0x000fe2000001162f */
[----:B------:R-:W-:Y:S01]  /*ea40*/  IMAD.IADD R0, R16, 0x1, R3 ;  /* 0x0000000110007824 */ /* 0x000fe200078e0203 */
[----:B------:R-:W-:Y:S02]  /*ea50*/  SHF.R.U32.HI R8, RZ, 0x8, R49 ;  /* 0x00000008ff087819 */ /* 0x000fe40000011631 */
[----:B------:R-:W-:-:S02]  /*ea60*/  LOP3.LUT R5, R47, 0xff, RZ, 0xc0, !PT ;  /* 0x000000ff2f057812 */ /* 0x000fc400078ec0ff */
[----:B------:R-:W-:Y:S02]  /*ea70*/  LOP3.LUT R7, R48, 0xff, RZ, 0xc0, !PT ;  /* 0x000000ff30077812 */ /* 0x000fe400078ec0ff */
[----:B------:R-:W-:Y:S02]  /*ea80*/  LOP3.LUT R4, R4, 0xff, RZ, 0xc0, !PT ;  /* 0x000000ff04047812 */ /* 0x000fe400078ec0ff */
[----:B------:R-:W-:Y:S02]  /*ea90*/  LOP3.LUT R3, R8, 0xff, RZ, 0xc0, !PT ;  /* 0x000000ff08037812 */ /* 0x000fe400078ec0ff */
[----:B------:R-:W1:Y:S01]  /*eaa0*/  LDS.128 R8, [R0+0x18000] ;  /* 0x0180000000087984 */ /* 0x000e620000000c00 */
[----:B------:R-:W-:Y:S02]  /*eab0*/  PRMT R14, R4, 0x7604, R5 ;  /* 0x00007604040e7816 */ /* 0x000fe40000000005 */
[----:B------:R-:W-:Y:S02]  /*eac0*/  PRMT R27, R6, 0x7604, R7 ;  /* 0x00007604061b7816 */ /* 0x000fe40000000007 */
[----:B------:R-:W2:Y:S01]  /*ead0*/  LDS.128 R4, [R226+0x18000] ;  /* 0x01800000e2047984 */ /* 0x000ea20000000c00 */
[----:B------:R-:W-:-:S02]  /*eae0*/  SHF.R.U32.HI R26, RZ, 0x8, R51 ;  /* 0x00000008ff1a7819 */ /* 0x000fc40000011633 */
[----:B------:R-:W-:Y:S02]  /*eaf0*/  SHF.R.U32.HI R24, RZ, 0x8, R50 ;  /* 0x00000008ff187819 */ /* 0x000fe40000011632 */
[----:B------:R-:W-:Y:S02]  /*eb00*/  LOP3.LUT R53, R51, 0xff, RZ, 0xc0, !PT ;  /* 0x000000ff33357812 */ /* 0x000fe400078ec0ff */
        /* <DEDUP_REMOVED lines=8> */
[----:B------:R-:W-:Y:S01]  /*eb90*/  PRMT R55, R24, 0x7604, R25 ;  /* 0x0000760418377816 */ /* 0x000fe20000000019 */
[----:B------:R-:W-:Y:S01]  /*eba0*/  IMAD.U32 R53, R53, 0x10000, RZ ;  /* 0x0001000035357824 */ /* 0x000fe200078e00ff */
[----:B------:R-:W-:Y:S01]  /*ebb0*/  SHF.R.U32.HI R25, RZ, 0x10, R47 ;  /* 0x00000010ff197819 */ /* 0x000fe2000001162f */
[----:B------:R-:W-:Y:S01]  /*ebc0*/  IMAD.U32 R3, R3, 0x10000, RZ ;  /* 0x0001000003037824 */ /* 0x000fe200078e00ff */
[----:B------:R-:W-:-:S02]  /*ebd0*/  SHF.R.U32.HI R61, RZ, 0x10, R51 ;  /* 0x00000010ff3d7819 */ /* 0x000fc40000011633 */
[----:B------:R-:W-:Y:S01]  /*ebe0*/  LOP3.LUT R59, R20, 0xff0000, R53, 0xf8, !PT ;  /* 0x00ff0000143b7812 */ /* 0x000fe200078ef835 */
[----:B------:R-:W-:Y:S01]  /*ebf0*/  IMAD.U32 R25, R25, 0x10000, RZ ;  /* 0x0001000019197824 */ /* 0x000fe200078e00ff */
[----:B------:R-:W-:Y:S01]  /*ec00*/  LOP3.LUT R3, R12, 0xff0000, R3, 0xf8, !PT ;  /* 0x00ff00000c037812 */ /* 0x000fe200078ef803 */
[----:B------:R-:W-:Y:S01]  /*ec10*/  IMAD.U32 R61, R61, 0x10000, RZ ;  /* 0x000100003d3d7824 */ /* 0x000fe200078e00ff */
[----:B------:R-:W-:Y:S02]  /*ec20*/  LOP3.LUT R59, R59, 0xff000000, R49, 0xf8, !PT ;  /* 0xff0000003b3b7812 */ /* 0x000fe400078ef831 */
[----:B------:R-:W-:Y:S02]  /*ec30*/  LOP3.LUT R25, R14, 0xff0000, R25, 0xf8, !PT ;  /* 0x00ff00000e197812 */ /* 0x000fe400078ef819 */
[----:B------:R-:W-:Y:S02]  /*ec40*/  LOP3.LUT R54, R3, 0xff000000, R45, 0xf8, !PT ;  /* 0xff00000003367812 */ /* 0x000fe400078ef82d */
[----:B------:R-:W-:-:S02]  /*ec50*/  LOP3.LUT R3, R55, 0xff0000, R50, 0xf8, !PT ;  /* 0x00ff000037037812 */ /* 0x000fc400078ef832 */
[----:B------:R-:W-:Y:S02]  /*ec60*/  LOP3.LUT R13, R13, 0xff0000, R44, 0xf8, !PT ;  /* 0x00ff00000d0d7812 */ /* 0x000fe400078ef82c */
[----:B------:R-:W-:Y:S02]  /*ec70*/  LOP3.LUT R55, R25, 0xff000000, R47, 0xf8, !PT ;  /* 0xff00000019377812 */ /* 0x000fe400078ef82f */
[----:B------:R-:W-:Y:S02]  /*ec80*/  F2FP.F16.E4M3.UNPACK_B R49, R59 ;  /* 0x0000003bff31723e */ /* 0x000fe400020006ff */
[----:B-1----:R-:W-:Y:S02]  /*ec90*/  F2FP.F16.E4M3.UNPACK_B R25, R9 ;  /* 0x00000009ff19723e */ /* 0x002fe400020006ff */
[----:B------:R-:W-:Y:S02]  /*eca0*/  LOP3.LUT R27, R27, 0xff0000, R48, 0xf8, !PT ;  /* 0x00ff00001b1b7812 */ /* 0x000fe400078ef830 */
[----:B------:R-:W-:-:S02]  /*ecb0*/  F2FP.F16.E4M3.UNPACK_B R47, R54 ;  /* 0x00000036ff2f723e */ /* 0x000fc400020006ff */
[----:B------:R-:W-:Y:S02]  /*ecc0*/  LOP3.LUT R15, R15, 0xff0000, R46, 0xf8, !PT ;  /* 0x00ff00000f0f7812 */ /* 0x000fe400078ef82e */
[----:B------:R-:W-:Y:S02]  /*ecd0*/  LOP3.LUT R53, R13, 0xff000000, R44, 0xf8, !PT ;  /* 0xff0000000d357812 */ /* 0x000fe400078ef82c */
[----:B------:R-:W-:Y:S01]  /*ece0*/  LOP3.LUT R60, R3, 0xff000000, R50, 0xf8, !PT ;  /* 0xff000000033c7812 */ /* 0x000fe200078ef832 */
[----:B------:R-:W-:Y:S01]  /*ecf0*/  HADD2.F32 R50, -RZ, R49.H0_H0 ;  /* 0x20000031ff327230 */ /* 0x000fe20000004100 */
[-C--:B--2---:R-:W-:Y:S02]  /*ed00*/  F2FP.F16.E4M3.UNPACK_B R13, R5.reuse ;  /* 0x00000005ff0d723e */ /* 0x084fe400020006ff */
[----:B------:R-:W-:Y:S01]  /*ed10*/  F2FP.F16.E4M3.UNPACK_B R14, R5.H1 ;  /* 0x00000005ff0e723e */ /* 0x000fe200030006ff */
[----:B------:R-:W-:Y:S01]  /*ed20*/  HADD2.F32 R5, -RZ, R25.H0_H0 ;  /* 0x20000019ff057230 */ /* 0x000fe20000004100 */
[----:B------:R-:W-:Y:S01]  /*ed30*/  LOP3.LUT R58, R27, 0xff000000, R48, 0xf8, !PT ;  /* 0xff0000001b3a7812 */ /* 0x000fe200078ef830 */
[----:B------:R-:W-:Y:S01]  /*ed40*/  HADD2.F32 R48, -RZ, R47.H0_H0 ;  /* 0x2000002fff307230 */ /* 0x000fe20000004100 */
[----:B------:R-:W-:Y:S01]  /*ed50*/  LOP3.LUT R61, R26, 0xff0000, R61, 0xf8, !PT ;  /* 0x00ff00001a3d7812 */ /* 0x000fe200078ef83d */
[----:B------:R-:W-:Y:S01]  /*ed60*/  HADD2.F32 R25, -RZ, R25.H1_H1 ;  /* 0x30000019ff197230 */ /* 0x000fe20000004100 */
[----:B------:R-:W-:-:S02]  /*ed70*/  LOP3.LUT R12, R15, 0xff000000, R46, 0xf8, !PT ;  /* 0xff0000000f0c7812 */ /* 0x000fc400078ef82e */
[-C--:B------:R-:W-:Y:S02]  /*ed80*/  F2FP.F16.E4M3.UNPACK_B R3, R6.reuse ;  /* 0x00000006ff03723e */ /* 0x080fe400020006ff */
[----:B------:R-:W-:Y:S01]  /*ed90*/  F2FP.F16.E4M3.UNPACK_B R15, R6.H1 ;  /* 0x00000006ff0f723e */ /* 0x000fe200030006ff */
[----:B------:R-:W-:Y:S01]  /*eda0*/  HADD2.F32 R6, -RZ, R13.H0_H0 ;  /* 0x2000000dff067230 */ /* 0x000fe20000004100 */
[----:B------:R-:W-:Y:S01]  /*edb0*/  F2FP.F16.E4M3.UNPACK_B R26, R9.H1 ;  /* 0x00000009ff1a723e */ /* 0x000fe200030006ff */
[----:B------:R-:W-:Y:S01]  /*edc0*/  FMUL.FTZ R9, R5, R50 ;  /* 0x0000003205097220 */ /* 0x000fe20000410000 */
[----:B------:R-:W-:Y:S01]  /*edd0*/  LOP3.LUT R61, R61, 0xff000000, R51, 0xf8, !PT ;  /* 0xff0000003d3d7812 */ /* 0x000fe200078ef833 */
[-C--:B------:R-:W-:Y:S01]  /*ede0*/  FMUL.FTZ R51, R5, R48.reuse ;  /* 0x0000003005337220 */ /* 0x080fe20000410000 */
[----:B------:R-:W-:Y:S01]  /*edf0*/  F2FP.F16.E4M3.UNPACK_B R59, R59.H1 ;  /* 0x0000003bff3b723e */ /* 0x000fe200030006ff */
[C---:B------:R-:W-:Y:S01]  /*ee00*/  FFMA.FTZ R5, R6.reuse, R48, -R9 ;  /* 0x0000003006057223 */ /* 0x040fe20000010809 */
[----:B------:R-:W-:Y:S01]  /*ee10*/  F2FP.F16.E4M3.UNPACK_B R54, R54.H1 ;  /* 0x00000036ff36723e */ /* 0x000fe200030006ff */
[----:B------:R-:W-:Y:S01]  /*ee20*/  FFMA.FTZ R9, R6, R50, R51 ;  /* 0x0000003206097223 */ /* 0x000fe20000010033 */
[----:B------:R-:W-:Y:S01]  /*ee30*/  HADD2.F32 R50, -RZ, R49.H1_H1 ;  /* 0x30000031ff327230 */ /* 0x000fe20000004100 */
[-C--:B------:R-:W-:Y:S01]  /*ee40*/  F2FP.F16.E4M3.UNPACK_B R27, R10.reuse ;  /* 0x0000000aff1b723e */ /* 0x080fe200020006ff */
[----:B------:R-:W-:Y:S01]  /*ee50*/  HADD2.F32 R48, -RZ, R47.H1_H1 ;  /* 0x3000002fff307230 */ /* 0x000fe20000004100 */
[----:B------:R-:W-:Y:S01]  /*ee60*/  F2FP.F16.E4M3.UNPACK_B R44, R10.H1 ;  /* 0x0000000aff2c723e */ /* 0x000fe200030006ff */
[----:B------:R-:W-:-:S02]  /*ee70*/  HADD2.F32 R13, -RZ, R13.H1_H1 ;  /* 0x3000000dff0d7230 */ /* 0x000fc40000004100 */
[C---:B------:R-:W-:Y:S01]  /*ee80*/  FMUL.FTZ R62, R25.reuse, R50 ;  /* 0x00000032193e7220 */ /* 0x040fe20000410000 */
[----:B------:R-:W-:Y:S02]  /*ee90*/  HADD2.F32 R49, -RZ, R59.H0_H0 ;  /* 0x2000003bff317230 */ /* 0x000fe40000004100 */
[-C--:B------:R-:W-:Y:S01]  /*eea0*/  FMUL.FTZ R25, R25, R48.reuse ;  /* 0x0000003019197220 */ /* 0x080fe20000410000 */
[----:B------:R-:W-:Y:S02]  /*eeb0*/  HADD2.F32 R10, -RZ, R26.H0_H0 ;  /* 0x2000001aff0a7230 */ /* 0x000fe40000004100 */
[C---:B------:R-:W-:Y:S01]  /*eec0*/  FFMA.FTZ R62, R13.reuse, R48, -R62 ;  /* 0x000000300d3e7223 */ /* 0x040fe2000001083e */
[----:B------:R-:W-:Y:S01]  /*eed0*/  HADD2.F32 R47, -RZ, R54.H0_H0 ;  /* 0x20000036ff2f7230 */ /* 0x000fe20000004100 */
[----:B------:R-:W-:Y:S01]  /*eee0*/  F2FP.F16.E4M3.UNPACK_B R45, R11 ;  /* 0x0000000bff2d723e */ /* 0x000fe200020006ff */
[----:B------:R-:W-:Y:S02]  /*eef0*/  HADD2.F32 R6, -RZ, R14.H0_H0 ;  /* 0x2000000eff067230 */ /* 0x000fe40000004100 */
[C---:B------:R-:W-:Y:S01]  /*ef00*/  FMUL.FTZ R51, R10.reuse, R49 ;  /* 0x000000310a337220 */ /* 0x040fe20000410000 */
[----:B------:R-:W-:Y:S01]  /*ef10*/  FFMA.FTZ R50, R13, R50, R25 ;  /* 0x000000320d327223 */ /* 0x000fe20000010019 */
[----:B------:R-:W-:Y:S01]  /*ef20*/  FMUL.FTZ R10, R10, R47 ;  /* 0x0000002f0a0a7220 */ /* 0x000fe20000410000 */
[----:B------:R-:W-:Y:S01]  /*ef30*/  F2FP.F16.E4M3.UNPACK_B R48, R61 ;  /* 0x0000003dff30723e */ /* 0x000fe200020006ff */
[C---:B------:R-:W-:Y:S01]  /*ef40*/  FFMA.FTZ R63, R6.reuse, R47, -R51 ;  /* 0x0000002f063f7223 */ /* 0x040fe20000010833 */
[----:B------:R-:W-:Y:S01]  /*ef50*/  F2FP.F16.E4M3.UNPACK_B R25, R55 ;  /* 0x00000037ff19723e */ /* 0x000fe200020006ff */
[----:B------:R-:W-:Y:S01]  /*ef60*/  FFMA.FTZ R64, R6, R49, R10 ;  /* 0x0000003106407223 */ /* 0x000fe2000001000a */
[----:B------:R-:W-:Y:S01]  /*ef70*/  F2FP.F16.E4M3.UNPACK_B R20, R7 ;  /* 0x00000007ff14723e */ /* 0x000fe200020006ff */
[----:B------:R-:W-:Y:S01]  /*ef80*/  HADD2.F32 R13, -RZ, R54.H1_H1 ;  /* 0x30000036ff0d7230 */ /* 0x000fe20000004100 */
[----:B------:R-:W-:Y:S01]  /*ef90*/  F2FP.F16.E4M3.UNPACK_B R46, R11.H1 ;  /* 0x0000000bff2e723e */ /* 0x000fe200030006ff */
[----:B------:R-:W-:Y:S01]  /*efa0*/  HADD2.F32 R26, -RZ, R26.H1_H1 ;  /* 0x3000001aff1a7230 */ /* 0x000fe20000004100 */
[----:B------:R-:W-:Y:S01]  /*efb0*/  F2FP.F16.E4M3.UNPACK_B R61, R61.H1 ;  /* 0x0000003dff3d723e */ /* 0x000fe200030006ff */
[----:B------:R-:W-:Y:S01]  /*efc0*/  HADD2.F32 R49, -RZ, R48.H0_H0 ;  /* 0x20000030ff317230 */ /* 0x000fe20000004100 */
[----:B------:R-:W-:Y:S01]  /*efd0*/  F2FP.F16.E4M3.UNPACK_B R24, R7.H1 ;  /* 0x00000007ff18723e */ /* 0x000fe200030006ff */
[----:B------:R-:W-:-:S02]  /*efe0*/  HADD2.F32 R10, -RZ, R45.H0_H0 ;  /* 0x2000002dff0a7230 */ /* 0x000fc40000004100 */
[----:B------:R-:W-:Y:S01]  /*eff0*/  FMUL.FTZ R54, R26, R13 ;  /* 0x0000000d1a367220 */ /* 0x000fe20000410000 */
[----:B------:R-:W-:Y:S01]  /*f000*/  HADD2.F32 R47, -RZ, R25.H0_H0 ;  /* 0x20000019ff2f7230 */ /* 0x000fe20000004100 */
[----:B------:R-:W-:Y:S01]  /*f010*/  F2FP.F16.E4M3.UNPACK_B R55, R55.H1 ;  /* 0x00000037ff37723e */ /* 0x000fe200030006ff */
[----:B------:R-:W-:Y:S02]  /*f020*/  HADD2.F32 R59, -RZ, R59.H1_H1 ;  /* 0x3000003bff3b7230 */ /* 0x000fe40000004100 */
[C---:B------:R-:W-:Y:S01]  /*f030*/  FMUL.FTZ R65, R10.reuse, R49 ;  /* 0x000000310a417220 */ /* 0x040fe20000410000 */
[----:B------:R-:W-:Y:S02]  /*f040*/  HADD2.F32 R14, -RZ, R14.H1_H1 ;  /* 0x3000000eff0e7230 */ /* 0x000fe40000004100 */
[----:B------:R-:W-:Y:S01]  /*f050*/  FMUL.FTZ R10, R10, R47 ;  /* 0x0000002f0a0a7220 */ /* 0x000fe20000410000 */
[----:B------:R-:W-:Y:S02]  /*f060*/  HADD2.F32 R6, -RZ, R20.H0_H0 ;  /* 0x20000014ff067230 */ /* 0x000fe40000004100 */
[----:B------:R-:W-:Y:S01]  /*f070*/  FMUL.FTZ R51, R26, R59 ;  /* 0x0000003b1a337220 */ /* 0x000fe20000410000 */
[----:B------:R-:W-:-:S02]  /*f080*/  HADD2.F32 R48, -RZ, R48.H1_H1 ;  /* 0x30000030ff307230 */ /* 0x000fc40000004100 */
[----:B------:R-:W-:Y:S01]  /*f090*/  FFMA.FTZ R59, R14, R59, R54 ;  /* 0x0000003b0e3b7223 */ /* 0x000fe20000010036 */
[----:B------:R-:W-:Y:S02]  /*f0a0*/  HADD2.F32 R45, -RZ, R45.H1_H1 ;  /* 0x3000002dff2d7230 */ /* 0x000fe40000004100 */
[C---:B------:R-:W-:Y:S01]  /*f0b0*/  FFMA.FTZ R65, R6.reuse, R47, -R65 ;  /* 0x0000002f06417223 */ /* 0x040fe20000010841 */
[----:B------:R-:W-:Y:S01]  /*f0c0*/  FFMA.FTZ R54, R6, R49, R10 ;  /* 0x0000003106367223 */ /* 0x000fe2000001000a */
[----:B------:R-:W-:Y:S02]  /*f0d0*/  HADD2.F32 R47, -RZ, R61.H0_H0 ;  /* 0x2000003dff2f7230 */ /* 0x000fe40000004100 */
[----:B------:R-:W-:Y:S01]  /*f0e0*/  FFMA.FTZ R26, R14, R13, -R51 ;  /* 0x0000000d0e1a7223 */ /* 0x000fe20000010833 */
[----:B------:R-:W-:Y:S01]  /*f0f0*/  HADD2.F32 R10, -RZ, R46.H0_H0 ;  /* 0x2000002eff0a7230 */ /* 0x000fe20000004100 */
[----:B------:R-:W-:Y:S01]  /*f100*/  F2FP.F16.E4M3.UNPACK_B R11, R8 ;  /* 0x00000008ff0b723e */ /* 0x000fe200020006ff */
[----:B------:R-:W-:-:S02]  /*f110*/  HADD2.F32 R25, -RZ, R25.H1_H1 ;  /* 0x30000019ff197230 */ /* 0x000fc40000004100 */
[C---:B------:R-:W-:Y:S01]  /*f120*/  FMUL.FTZ R49, R45.reuse, R48 ;  /* 0x000000302d317220 */ /* 0x040fe20000410000 */
[----:B------:R-:W-:Y:S02]  /*f130*/  HADD2.F32 R13, -RZ, R55.H0_H0 ;  /* 0x20000037ff0d7230 */ /* 0x000fe40000004100 */
[C---:B------:R-:W-:Y:S01]  /*f140*/  FMUL.FTZ R51, R10.reuse, R47 ;  /* 0x0000002f0a337220 */ /* 0x040fe20000410000 */
[----:B------:R-:W-:Y:S01]  /*f150*/  HADD2.F32 R6, -RZ, R24.H0_H0 ;  /* 0x20000018ff067230 */ /* 0x000fe20000004100 */
[----:B------:R-:W-:Y:S01]  /*f160*/  F2FP.F16.E4M3.UNPACK_B R8, R8.H1 ;  /* 0x00000008ff08723e */ /* 0x000fe200030006ff */
[----:B------:R-:W-:Y:S02]  /*f170*/  HADD2.F32 R20, -RZ, R20.H1_H1 ;  /* 0x30000014ff147230 */ /* 0x000fe40000004100 */
[----:B------:R-:W-:Y:S01]  /*f180*/  FMUL.FTZ R45, R45, R25 ;  /* 0x000000192d2d7220 */ /* 0x000fe20000410000 */
[-C--:B------:R-:W-:Y:S01]  /*f190*/  FMUL.FTZ R10, R10, R13.reuse ;  /* 0x0000000d0a0a7220 */ /* 0x080fe20000410000 */
[----:B------:R-:W-:Y:S01]  /*f1a0*/  FFMA.FTZ R68, R6, R13, -R51 ;  /* 0x0000000d06447223 */ /* 0x000fe20000010833 */
[----:B------:R-:W-:Y:S01]  /*f1b0*/  F2FP.F16.E4M3.UNPACK_B R14, R58.H1 ;  /* 0x0000003aff0e723e */ /* 0x000fe200030006ff */
[----:B------:R-:W-:Y:S01]  /*f1c0*/  FFMA.FTZ R67, R20, R48, R45 ;  /* 0x0000003014437223 */ /* 0x000fe2000001002d */
[----:B------:R-:W-:Y:S01]  /*f1d0*/  F2FP.F16.E4M3.UNPACK_B R13, R53.H1 ;  /* 0x00000035ff0d723e */ /* 0x000fe200030006ff */
[----:B------:R-:W-:Y:S01]  /*f1e0*/  FFMA.FTZ R69, R6, R47, R10 ;  /* 0x0000002f06457223 */ /* 0x000fe2000001000a */
[-C--:B------:R-:W-:Y:S01]  /*f1f0*/  F2FP.F16.E4M3.UNPACK_B R7, R4.reuse ;  /* 0x00000004ff07723e */ /* 0x080fe200020006ff */
[----:B------:R-:W-:Y:S01]  /*f200*/  HADD2.F32 R61, -RZ, R61.H1_H1 ;  /* 0x3000003dff3d7230 */ /* 0x000fe20000004100 */
[----:B------:R-:W-:Y:S01]  /*f210*/  F2FP.F16.E4M3.UNPACK_B R4, R4.H1 ;  /* 0x00000004ff04723e */ /* 0x000fe200030006ff */
[----:B------:R-:W-:-:S02]  /*f220*/  HADD2.F32 R46, -RZ, R46.H1_H1 ;  /* 0x3000002eff2e7230 */ /* 0x000fc40000004100 */
        /* <DEDUP_REMOVED lines=8> */
[----:B------:R-:W-:Y:S01]  /*f2b0*/  F2FP.F16.E4M3.UNPACK_B R53, R53 ;  /* 0x00000035ff35723e */ /* 0x000fe200020006ff */
[----:B------:R-:W-:-:S02]  /*f2c0*/  HADD2.F32 R24, -RZ, R24.H1_H1 ;  /* 0x30000018ff187230 */ /* 0x000fc40000004100 */
[C---:B------:R-:W-:Y:S01]  /*f2d0*/  FMUL.FTZ R47, R10.reuse, R45 ;  /* 0x0000002d0a2f7220 */ /* 0x040fe20000410000 */
[----:B------:R-:W-:Y:S02]  /*f2e0*/  HADD2.F32 R6, -RZ, R4.H0_H0 ;  /* 0x20000004ff067230 */ /* 0x000fe40000004100 */
[----:B------:R-:W-:Y:S01]  /*f2f0*/  FMUL.FTZ R10, R10, R25 ;  /* 0x000000190a0a7220 */ /* 0x000fe20000410000 */
[----:B------:R-:W-:Y:S02]  /*f300*/  HADD2.F32 R8, -RZ, R8.H1_H1 ;  /* 0x30000008ff087230 */ /* 0x000fe40000004100 */
[C---:B------:R-:W-:Y:S01]  /*f310*/  FFMA.FTZ R55, R24.reuse, R55, -R49 ;  /* 0x0000003718377223 */ /* 0x040fe20000010831 */
[----:B------:R-:W-:Y:S01]  /*f320*/  FFMA.FTZ R70, R24, R61, R46 ;  /* 0x0000003d18467223 */ /* 0x000fe2000001002e */
[C---:B------:R-:W-:Y:S01]  /*f330*/  FFMA.FTZ R24, R6.reuse, R45, R10 ;  /* 0x0000002d06187223 */ /* 0x040fe2000001000a */
[----:B------:R-:W-:Y:S02]  /*f340*/  HADD2.F32 R45, -RZ, R14.H1_H1 ;  /* 0x3000000eff2d7230 */ /* 0x000fe40000004100 */
[----:B------:R-:W-:Y:S01]  /*f350*/  FFMA.FTZ R20, R6, R25, -R47 ;  /* 0x0000001906147223 */ /* 0x000fe2000001082f */
[----:B------:R-:W-:Y:S01]  /*f360*/  HADD2.F32 R13, -RZ, R13.H1_H1 ;  /* 0x3000000dff0d7230 */ /* 0x000fe20000004100 */
[----:B------:R-:W-:Y:S01]  /*f370*/  F2FP.F16.E4M3.UNPACK_B R10, R60.H1 ;  /* 0x0000003cff0a723e */ /* 0x000fe200030006ff */
[----:B------:R-:W-:-:S02]  /*f380*/  HADD2.F32 R4, -RZ, R4.H1_H1 ;  /* 0x30000004ff047230 */ /* 0x000fc40000004100 */
[C---:B------:R-:W-:Y:S01]  /*f390*/  FMUL.FTZ R47, R8.reuse, R45 ;  /* 0x0000002d082f7220 */ /* 0x040fe20000410000 */
[--C-:B------:R-:W-:Y:S02]  /*f3a0*/  HADD2.F32 R25, -RZ, R58.reuse.H0_H0 ;  /* 0x2000003aff197230 */ /* 0x100fe40000004100 */
[-C--:B------:R-:W-:Y:S01]  /*f3b0*/  FMUL.FTZ R8, R8, R13.reuse ;  /* 0x0000000d08087220 */ /* 0x080fe20000410000 */
[----:B------:R-:W-:Y:S02]  /*f3c0*/  HADD2.F32 R6, -RZ, R11.H0_H0 ;  /* 0x2000000bff067230 */ /* 0x000fe40000004100 */
[C---:B------:R-:W-:Y:S01]  /*f3d0*/  FFMA.FTZ R49, R4.reuse, R13, -R47 ;  /* 0x0000000d04317223 */ /* 0x040fe2000001082f */
[----:B------:R-:W-:Y:S02]  /*f3e0*/  HADD2.F32 R13, -RZ, R53.H0_H0 ;  /* 0x20000035ff0d7230 */ /* 0x000fe40000004100 */
[----:B------:R-:W-:Y:S01]  /*f3f0*/  FFMA.FTZ R51, R4, R45, R8 ;  /* 0x0000002d04337223 */ /* 0x000fe20000010008 */
[----:B------:R-:W-:-:S02]  /*f400*/  HADD2.F32 R58, -RZ, R58.H1_H1 ;  /* 0x3000003aff3a7230 */ /* 0x000fc40000004100 */
[C---:B------:R-:W-:Y:S01]  /*f410*/  FMUL.FTZ R45, R6.reuse, R25 ;  /* 0x00000019062d7220 */ /* 0x040fe20000410000 */
[----:B------:R-:W-:Y:S02]  /*f420*/  HADD2.F32 R11, -RZ, R11.H1_H1 ;  /* 0x3000000bff0b7230 */ /* 0x000fe40000004100 */
[-C--:B------:R-:W-:Y:S01]  /*f430*/  FMUL.FTZ R47, R6, R13.reuse ;  /* 0x0000000d062f7220 */ /* 0x080fe20000410000 */
[----:B------:R-:W-:Y:S01]  /*f440*/  HADD2.F32 R4, -RZ, R7.H0_H0 ;  /* 0x20000007ff047230 */ /* 0x000fe20000004100 */
[----:B------:R-:W-:Y:S01]  /*f450*/  F2FP.F16.E4M3.UNPACK_B R60, R60 ;  /* 0x0000003cff3c723e */ /* 0x000fe200020006ff */
[----:B------:R-:W-:Y:S02]  /*f460*/  HADD2.F32 R6, -RZ, R53.H1_H1 ;  /* 0x30000035ff067230 */ /* 0x000fe40000004100 */
[C---:B------:R-:W-:Y:S01]  /*f470*/  FMUL.FTZ R8, R11.reuse, R58 ;  /* 0x0000003a0b087220 */ /* 0x040fe20000410000 */
[----:B------:R-:W-:Y:S02]  /*f480*/  HADD2.F32 R7, -RZ, R7.H1_H1 ;  /* 0x30000007ff077230 */ /* 0x000fe40000004100 */
[C---:B------:R-:W-:Y:S01]  /*f490*/  FFMA.FTZ R45, R4.reuse, R13, -R45 ;  /* 0x0000000d042d7223 */ /* 0x040fe2000001082d */
[----:B------:R-:W-:Y:S01]  /*f4a0*/  FFMA.FTZ R47, R4, R25, R47 ;  /* 0x00000019042f7223 */ /* 0x000fe2000001002f */
[----:B------:R-:W-:Y:S01]  /*f4b0*/  F2FP.F16.E4M3.UNPACK_B R4, R12.H1 ;  /* 0x0000000cff04723e */ /* 0x000fe200030006ff */
[-C--:B------:R-:W-:Y:S01]  /*f4c0*/  FMUL.FTZ R13, R11, R6.reuse ;  /* 0x000000060b0d7220 */ /* 0x080fe20000410000 */
[----:B------:R-:W-:Y:S01]  /*f4d0*/  FFMA.FTZ R14, R7, R6, -R8 ;  /* 0x00000006070e7223 */ /* 0x000fe20000010808 */
[----:B------:R-:W-:Y:S01]  /*f4e0*/  HADD2.F32 R11, -RZ, R10.H0_H0 ;  /* 0x2000000aff0b7230 */ /* 0x000fe20000004100 */
[----:B------:R-:W-:Y:S01]  /*f4f0*/  F2FP.F16.E4M3.UNPACK_B R12, R12 ;  /* 0x0000000cff0c723e */ /* 0x000fe200020006ff */
[----:B------:R-:W-:-:S02]  /*f500*/  HADD2.F32 R6, -RZ, R44.H0_H0 ;  /* 0x2000002cff067230 */ /* 0x000fc40000004100 */
[----:B------:R-:W-:Y:S01]  /*f510*/  FFMA.FTZ R58, R7, R58, R13 ;  /* 0x0000003a073a7223 */ /* 0x000fe2000001000d */
[--C-:B------:R-:W-:Y:S01]  /*f520*/  HADD2.F32 R7, -RZ, R4.reuse.H0_H0 ;  /* 0x20000004ff077230 */ /* 0x100fe20000004100 */
[----:B------:R-:W-:Y:S01]  /*f530*/  F2FP.SATFINITE.E4M3.F32.PACK_AB_MERGE_C R26, R26, R63, RZ ;  /* 0x0000003f1a1a723e */ /* 0x000fe200048070ff */
[----:B------:R-:W-:Y:S02]  /*f540*/  HADD2.F32 R8, -RZ, R4.H1_H1 ;  /* 0x30000004ff087230 */ /* 0x000fe40000004100 */
[C---:B------:R-:W-:Y:S01]  /*f550*/  FMUL.FTZ R13, R6.reuse, R11 ;  /* 0x0000000b060d7220 */ /* 0x040fe20000410000 */
[----:B------:R-:W-:Y:S02]  /*f560*/  HADD2.F32 R4, -RZ, R15.H0_H0 ;  /* 0x2000000fff047230 */ /* 0x000fe40000004100 */
[----:B------:R-:W-:Y:S01]  /*f570*/  FMUL.FTZ R53, R6, R7 ;  /* 0x0000000706357220 */ /* 0x000fe20000410000 */
[----:B------:R-:W-:Y:S01]  /*f580*/  HADD2.F32 R10, -RZ, R10.H1_H1 ;  /* 0x3000000aff0a7230 */ /* 0x000fe20000004100 */
[----:B------:R-:W-:Y:S01]  /*f590*/  F2FP.SATFINITE.E4M3.F32.PACK_AB_MERGE_C R59, R59, R64, RZ ;  /* 0x000000403b3b723e */ /* 0x000fe200048070ff */
[----:B------:R-:W-:-:S02]  /*f5a0*/  HADD2.F32 R44, -RZ, R44.H1_H1 ;  /* 0x3000002cff2c7230 */ /* 0x000fc40000004100 */
[C---:B------:R-:W-:Y:S01]  /*f5b0*/  FFMA.FTZ R25, R4.reuse, R7, -R13 ;  /* 0x0000000704197223 */ /* 0x040fe2000001080d */
[----:B------:R-:W-:Y:S02]  /*f5c0*/  HADD2.F32 R15, -RZ, R15.H1_H1 ;  /* 0x3000000fff0f7230 */ /* 0x000fe40000004100 */
[----:B------:R-:W-:Y:S01]  /*f5d0*/  FFMA.FTZ R53, R4, R11, R53 ;  /* 0x0000000b04357223 */ /* 0x000fe20000010035 */
[--C-:B------:R-:W-:Y:S02]  /*f5e0*/  HADD2.F32 R11, -RZ, R60.reuse.H0_H0 ;  /* 0x2000003cff0b7230 */ /* 0x100fe40000004100 */
[C---:B------:R-:W-:Y:S01]  /*f5f0*/  FMUL.FTZ R6, R44.reuse, R10 ;  /* 0x0000000a2c067220 */ /* 0x040fe20000410000 */
[-C--:B------:R-:W-:Y:S01]  /*f600*/  FMUL.FTZ R7, R44, R8.reuse ;  /* 0x000000082c077220 */ /* 0x080fe20000410000 */
[----:B------:R-:W-:Y:S01]  /*f610*/  HADD2.F32 R60, -RZ, R60.H1_H1 ;  /* 0x3000003cff3c7230 */ /* 0x000fe20000004100 */
[----:B------:R-:W-:Y:S01]  /*f620*/  F2FP.SATFINITE.E4M3.F32.PACK_AB_MERGE_C R5, R62, R5, R26 ;  /* 0x000000053e05723e */ /* 0x000fe2000480701a */
[C---:B------:R-:W-:Y:S01]  /*f630*/  FFMA.FTZ R46, R15.reuse, R8, -R6 ;  /* 0x000000080f2e7223 */ /* 0x040fe20000010806 */
[----:B------:R-:W-:Y:S01]  /*f640*/  FFMA.FTZ R48, R15, R10, R7 ;  /* 0x0000000a0f307223 */ /* 0x000fe20000010007 */
[--C-:B------:R-:W-:Y:S01]  /*f650*/  HADD2.F32 R6, -RZ, R27.reuse.H0_H0 ;  /* 0x2000001bff067230 */ /* 0x100fe20000004100 */
[----:B------:R-:W-:Y:S01]  /*f660*/  F2FP.SATFINITE.E4M3.F32.PACK_AB_MERGE_C R9, R50, R9, R59 ;  /* 0x000000093209723e */ /* 0x000fe2000480703b */
[----:B------:R-:W-:Y:S01]  /*f670*/  HADD2.F32 R7, -RZ, R12.H0_H0 ;  /* 0x2000000cff077230 */ /* 0x000fe20000004100 */
[----:B------:R-:W-:Y:S01]  /*f680*/  F2FP.SATFINITE.E4M3.F32.PACK_AB_MERGE_C R25, R46, R25, RZ ;  /* 0x000000192e19723e */ /* 0x000fe200048070ff */
[----:B------:R-:W-:-:S02]  /*f690*/  HADD2.F32 R27, -RZ, R27.H1_H1 ;  /* 0x3000001bff1b7230 */ /* 0x000fc40000004100 */
[C---:B------:R-:W-:Y:S01]  /*f6a0*/  FMUL.FTZ R13, R6.reuse, R11 ;  /* 0x0000000b060d7220 */ /* 0x040fe20000410000 */
[----:B------:R-:W-:Y:S02]  /*f6b0*/  HADD2.F32 R12, -RZ, R12.H1_H1 ;  /* 0x3000000cff0c7230 */ /* 0x000fe40000004100 */
[----:B------:R-:W-:Y:S01]  /*f6c0*/  FMUL.FTZ R8, R6, R7 ;  /* 0x0000000706087220 */ /* 0x000fe20000410000 */
[--C-:B------:R-:W-:Y:S02]  /*f6d0*/  HADD2.F32 R4, -RZ, R3.reuse.H0_H0 ;  /* 0x20000003ff047230 */ /* 0x100fe40000004100 */
[C---:B------:R-:W-:Y:S01]  /*f6e0*/  FMUL.FTZ R44, R27.reuse, R60 ;  /* 0x0000003c1b2c7220 */ /* 0x040fe20000410000 */
[----:B------:R-:W-:Y:S02]  /*f6f0*/  HADD2.F32 R3, -RZ, R3.H1_H1 ;  /* 0x30000003ff037230 */ /* 0x000fe40000004100 */
[-C--:B------:R-:W-:Y:S01]  /*f700*/  FMUL.FTZ R27, R27, R12.reuse ;  /* 0x0000000c1b1b7220 */ /* 0x080fe20000410000 */
[----:B------:R-:W-:Y:S01]  /*f710*/  F2FP.SATFINITE.E4M3.F32.PACK_AB_MERGE_C R48, R48, R53, RZ ;  /* 0x000000353030723e */ /* 0x000fe200048070ff */
        /* <DEDUP_REMOVED lines=16> */
.L_x_1357:
[----:B------:R-:W-:Y:S05]  /*f820*/  BSYNC B1 ;  /* 0x0000000000017941 */ /* 0x000fea0003800000 */
.L_x_1356:
[----:B------:R-:W-:Y:S04]  /*f830*/  BSSY B1, `(.L_x_1358) ;  /* 0x0000100000017945 */ /* 0x000fe80003800000 */
[----:B------:R-:W-:Y:S05]  /*f840*/  @P1 BRA `(.L_x_1359) ;  /* 0x0000000c00f81947 */ /* 0x000fea0003800000 */
[----:B-1---5:R-:W-:Y:S02]  /*f850*/  SHF.R.U32.HI R3, RZ, 0x8, R28 ;  /* 0x00000008ff037819 */ /* 0x022fe4000001161c */
[----:B--23--:R-:W-:Y:S02]  /*f860*/  LOP3.LUT R0, R28, 0xff, RZ, 0xc0, !PT ;  /* 0x000000ff1c007812 */ /* 0x00cfe400078ec0ff */
[----:B------:R-:W-:Y:S02]  /*f870*/  LOP3.LUT R3, R3, 0xff, RZ, 0xc0, !PT ;  /* 0x000000ff03037812 */ /* 0x000fe400078ec0ff */
[----:B------:R-:W-:Y:S02]  /*f880*/  LEA.HI R8, R21, R218, RZ, 0x1c ;  /* 0x000000da15087211 */ /* 0x000fe400078fe0ff */
[----:B------:R-:W-:Y:S02]  /*f890*/  SHF.R.U32.HI R5, RZ, 0x8, R29 ;  /* 0x00000008ff057819 */ /* 0x000fe4000001161d */
[----:B------:R-:W-:Y:S01]  /*f8a0*/  PRMT R12, R3, 0x7604, R0 ;  /* 0x00007604030c7816 */ /* 0x000fe20000000000 */
[----:B------:R-:W-:Y:S01]  /*f8b0*/  IMAD.SHL.U32 R10, R8, 0x10, RZ ;  /* 0x00000010080a7824 */ /* 0x000fe200078e00ff */
[----:B------:R-:W-:-:S02]  /*f8c0*/  SHF.R.S32.HI R3, RZ, 0x1f, R8 ;  /* 0x0000001fff037819 */ /* 0x000fc40000011408 */
[----:B------:R-:W-:Y:S02]  /*f8d0*/  LOP3.LUT R4, R29, 0xff, RZ, 0xc0, !PT ;  /* 0x000000ff1d047812 */ /* 0x000fe400078ec0ff */
[----:B------:R-:W-:Y:S02]  /*f8e0*/  LOP3.LUT R5, R5, 0xff, RZ, 0xc0, !PT ;  /* 0x000000ff05057812 */ /* 0x000fe400078ec0ff */
[----:B------:R-:W-:Y:S02]  /*f8f0*/  SHF.R.U32.HI R0, RZ, 0x8, R30 ;  /* 0x00000008ff007819 */ /* 0x000fe4000001161e */
[----:B------:R-:W-:Y:S02]  /*f900*/  LEA.HI R9, R3, R8, RZ, 0x3 ;  /* 0x0000000803097211 */ /* 0x000fe400078f18ff */
[----:B------:R-:W-:Y:S02]  /*f910*/  PRMT R14, R5, 0x7604, R4 ;  /* 0x00007604050e7816 */ /* 0x000fe40000000004 */
[----:B------:R-:W-:-:S02]  /*f920*/  SHF.R.U32.HI R3, RZ, 0x8, R36 ;  /* 0x00000008ff037819 */ /* 0x000fc40000011624 */
[----:B------:R-:W-:Y:S02]  /*f930*/  LOP3.LUT R5, R0, 0xff, RZ, 0xc0, !PT ;  /* 0x000000ff00057812 */ /* 0x000fe400078ec0ff */
[----:B------:R-:W-:Y:S01]  /*f940*/  LOP3.LUT R0, R229, 0x70, R10, 0xf8, !PT ;  /* 0x00000070e5007812 */ /* 0x000fe200078ef80a */
[----:B------:R-:W-:Y:S01]  /*f950*/  IMAD.SHL.U32 R10, R9, 0x800, RZ ;  /* 0x00000800090a7824 */ /* 0x000fe200078e00ff */
[----:B------:R-:W-:Y:S02]  /*f960*/  LOP3.LUT R8, R36, 0xff, RZ, 0xc0, !PT ;  /* 0x000000ff24087812 */ /* 0x000fe400078ec0ff */
[----:B------:R-:W-:Y:S02]  /*f970*/  LOP3.LUT R9, R3, 0xff, RZ, 0xc0, !PT ;  /* 0x000000ff03097812 */ /* 0x000fe400078ec0ff */
[----:B------:R-:W-:Y:S02]  /*f980*/  LOP3.LUT R3, R0, R233, RZ, 0x3c, !PT ;  /* 0x000000e900037212 */ /* 0x000fe400078e3cff */
[----:B------:R-:W-:-:S02]  /*f990*/  LOP3.LUT R10, R10, 0xffffc000, RZ, 0xc0, !PT ;  /* 0xffffc0000a0a7812 */ /* 0x000fc400078ec0ff */
[----:B------:R-:W-:Y:S02]  /*f9a0*/  PRMT R27, R9, 0x7604, R8 ;  /* 0x00007604091b7816 */ /* 0x000fe40000000008 */
[----:B------:R-:W-:Y:S02]  /*f9b0*/  SHF.R.U32.HI R9, RZ, 0x8, R37 ;  /* 0x00000008ff097819 */ /* 0x000fe40000011625 */
[----:B------:R-:W-:Y:S02]  /*f9c0*/  IADD3 R3, R3, R10, R234 ;  /* 0x0000000a03037210 */ /* 0x000fe40007ffe0ea */
[----:B------:R-:W-:Y:S02]  /*f9d0*/  SHF.R.U32.HI R10, RZ, 0x8, R38 ;  /* 0x00000008ff0a7819 */ /* 0x000fe40000011626 */
[----:B------:R-:W-:Y:S02]  /*f9e0*/  LOP3.LUT R0, R37, 0xff, RZ, 0xc0, !PT ;  /* 0x000000ff25007812 */ /* 0x000fe400078ec0ff */
[----:B------:R-:W-:-:S02]  /*f9f0*/  LOP3.LUT R9, R9, 0xff, RZ, 0xc0, !PT ;  /* 0x000000ff09097812 */ /* 0x000fc400078ec0ff */
[----:B------:R-:W-:Y:S02]  /*fa00*/  SHF.R.U32.HI R13, RZ, 0x8, R39 ;  /* 0x00000008ff0d7819 */ /* 0x000fe40000011627 */
[----:B------:R-:W-:Y:S02]  /*fa10*/  LOP3.LUT R11, R10, 0xff, RZ, 0xc0, !PT ;  /* 0x000000ff0a0b7812 */ /* 0x000fe400078ec0ff */
[----:B------:R-:W-:Y:S02]  /*fa20*/  SHF.R.U32.HI R7, RZ, 0x8, R31 ;  /* 0x00000008ff077819 */ /* 0x000fe4000001161f */
[----:B------:R-:W-:Y:S02]  /*fa30*/  LOP3.LUT R8, R38, 0xff, RZ, 0xc0, !PT ;  /* 0x000000ff26087812 */ /* 0x000fe400078ec0ff */
[----:B------:R-:W-:Y:S02]  /*fa40*/  LOP3.LUT R10, R39, 0xff, RZ, 0xc0, !PT ;  /* 0x000000ff270a7812 */ /* 0x000fe400078ec0ff */
[----:B------:R-:W-:Y:S01]  /*fa50*/  PRMT R45, R9, 0x7604, R0 ;  /* 0x00007604092d7816 */ /* 0x000fe20000000000 */
[----:B------:R-:W-:Y:S01]  /*fa60*/  IMAD.IADD R0, R16, 0x1, R3 ;  /* 0x0000000110007824 */ /* 0x000fe200078e0203 */
[----:B------:R-:W-:-:S02]  /*fa70*/  LOP3.LUT R13, R13, 0xff, RZ, 0xc0, !PT ;  /* 0x000000ff0d0d7812 */ /* 0x000fc400078ec0ff */
[----:B------:R-:W-:Y:S02]  /*fa80*/  LOP3.LUT R4, R30, 0xff, RZ, 0xc0, !PT ;  /* 0x000000ff1e047812 */ /* 0x000fe400078ec0ff */
[----:B------:R-:W-:Y:S02]  /*fa90*/  LOP3.LUT R6, R31, 0xff, RZ, 0xc0, !PT ;  /* 0x000000ff1f067812 */ /* 0x000fe400078ec0ff */
[----:B------:R-:W-:Y:S02]  /*faa0*/  LOP3.LUT R7, R7, 0xff, RZ, 0xc0, !PT ;  /* 0x000000ff07077812 */ /* 0x000fe400078ec0ff */
[----:B------:R-:W-:Y:S02]  /*fab0*/  PRMT R47, R11, 0x7604, R8 ;  /* 0x000076040b2f7816 */ /* 0x000fe40000000008 */
[----:B------:R-:W-:Y:S02]  /*fac0*/  PRMT R53, R13, 0x7604, R10 ;  /* 0x000076040d357816 */ /* 0x000fe4000000000a */
[----:B------:R-:W1:Y:S01]  /*fad0*/  LDS.128 R8, [R0+0x18000] ;  /* 0x0180000000087984 */ /* 0x000e620000000c00 */
[----:B------:R-:W-:-:S02]  /*fae0*/  PRMT R20, R5, 0x7604, R4 ;  /* 0x0000760405147816 */ /* 0x000fc40000000004 */
[----:B------:R-:W-:Y:S02]  /*faf0*/  PRMT R25, R7, 0x7604, R6 ;  /* 0x0000760407197816 */ /* 0x000fe40000000006 */
[----:B------:R-:W2:Y:S01]  /*fb00*/  LDS.128 R4, [R225+0x18000] ;  /* 0x01800000e1047984 */ /* 0x000ea20000000c00 */
[----:B------:R-:W-:Y:S02]  /*fb10*/  SHF.R.U32.HI R13, RZ, 0x10, R29 ;  /* 0x00000010ff0d7819 */ /* 0x000fe4000001161d */
[----:B------:R-:W-:Y:S02]  /*fb20*/  SHF.R.U32.HI R24, RZ, 0x10, R31 ;  /* 0x00000010ff187819 */ /* 0x000fe4000001161f */
[----:B------:R-:W-:Y:S02]  /*fb30*/  LOP3.LUT R13, R13, 0xff, RZ, 0xc0, !PT ;  /* 0x000000ff0d0d7812 */ /* 0x000fe400078ec0ff */
[----:B------:R-:W-:Y:S02]  /*fb40*/  SHF.R.U32.HI R15, RZ, 0x10, R30 ;  /* 0x00000010ff0f7819 */ /* 0x000fe4000001161e */
        /* <DEDUP_REMOVED lines=14> */
[----:B------:R-:W-:Y:S02]  /*fc30*/  LOP3.LUT R24, R24, 0xff, RZ, 0xc0, !PT ;  /* 0x000000ff18187812 */ /* 0x000fe400078ec0ff */
[----:B------:R-:W-:Y:S02]  /*fc40*/  LOP3.LUT R20, R20, 0xff, RZ, 0xc0, !PT ;  /* 0x000000ff14147812 */ /* 0x000fe400078ec0ff */
[----:B------:R-:W-:Y:S02]  /*fc50*/  LOP3.LUT R49, R49, 0xff000000, R37, 0xf8, !PT ;  /* 0xff00000031317812 */ /* 0x000fe400078ef825 */
[----:B------:R-:W-:Y:S02]  /*fc60*/  LOP3.LUT R45, R13, 0xff000000, R29, 0xf8, !PT ;  /* 0xff0000000d2d7812 */ /* 0x000fe400078ef81d */
[----:B------:R-:W-:-:S02]  /*fc70*/  LOP3.LUT R12, R12, 0xff, RZ, 0xc0, !PT ;  /* 0x000000ff0c0c7812 */ /* 0x000fc400078ec0ff */
[----:B------:R-:W-:Y:S02]  /*fc80*/  PRMT R53, R24, 0x7054, R53 ;  /* 0x0000705418357816 */ /* 0x000fe40000000035 */
[----:B------:R-:W-:Y:S02]  /*fc90*/  PRMT R51, R20, 0x7054, R47 ;  /* 0x0000705414337816 */ /* 0x000fe4000000002f */
[----:B------:R-:W-:Y:S02]  /*fca0*/  LOP3.LUT R46, R15, 0xff000000, R30, 0xf8, !PT ;  /* 0xff0000000f2e7812 */ /* 0x000fe400078ef81e */
[----:B------:R-:W-:Y:S02]  /*fcb0*/  F2FP.F16.E4M3.UNPACK_B R37, R49 ;  /* 0x00000031ff25723e */ /* 0x000fe400020006ff */
[----:B-1----:R-:W-:Y:S02]  /*fcc0*/  F2FP.F16.E4M3.UNPACK_B R24, R9 ;  /* 0x00000009ff18723e */ /* 0x002fe400020006ff */
[----:B------:R-:W-:-:S02]  /*fcd0*/  F2FP.F16.E4M3.UNPACK_B R30, R45 ;  /* 0x0000002dff1e723e */ /* 0x000fc400020006ff */
[----:B------:R-:W-:Y:S02]  /*fce0*/  PRMT R27, R12, 0x7054, R27 ;  /* 0x000070540c1b7816 */ /* 0x000fe4000000001b */
[----:B------:R-:W-:Y:S01]  /*fcf0*/  LOP3.LUT R48, R51, 0xff000000, R38, 0xf8, !PT ;  /* 0xff00000033307812 */ /* 0x000fe200078ef826 */
[----:B------:R-:W-:Y:S01]  /*fd00*/  HADD2.F32 R38, -RZ, R37.H0_H0 ;  /* 0x20000025ff267230 */ /* 0x000fe20000004100 */
[-C--:B--2---:R-:W-:Y:S02]  /*fd10*/  F2FP.F16.E4M3.UNPACK_B R12, R5.reuse ;  /* 0x00000005ff0c723e */ /* 0x084fe400020006ff */
[----:B------:R-:W-:Y:S01]  /*fd20*/  F2FP.F16.E4M3.UNPACK_B R13, R5.H1 ;  /* 0x00000005ff0d723e */ /* 0x000fe200030006ff */
[----:B------:R-:W-:Y:S01]  /*fd30*/  HADD2.F32 R5, -RZ, R24.H0_H0 ;  /* 0x20000018ff057230 */ /* 0x000fe20000004100 */
[----:B------:R-:W-:Y:S01]  /*fd40*/  LOP3.LUT R47, R25, 0xff000000, R31, 0xf8, !PT ;  /* 0xff000000192f7812 */ /* 0x000fe200078ef81f */
[----:B------:R-:W-:Y:S01]  /*fd50*/  HADD2.F32 R31, -RZ, R30.H0_H0 ;  /* 0x2000001eff1f7230 */ /* 0x000fe20000004100 */
[-C--:B------:R-:W-:Y:S01]  /*fd60*/  F2FP.F16.E4M3.UNPACK_B R15, R7.reuse ;  /* 0x00000007ff0f723e */ /* 0x080fe200020006ff */
[----:B------:R-:W-:Y:S01]  /*fd70*/  HADD2.F32 R24, -RZ, R24.H1_H1 ;  /* 0x30000018ff187230 */ /* 0x000fe20000004100 */
[----:B------:R-:W-:-:S02]  /*fd80*/  F2FP.F16.E4M3.UNPACK_B R20, R7.H1 ;  /* 0x00000007ff14723e */ /* 0x000fc400030006ff */
[-C--:B------:R-:W-:Y:S02]  /*fd90*/  F2FP.F16.E4M3.UNPACK_B R7, R6.reuse ;  /* 0x00000006ff07723e */ /* 0x080fe400020006ff */
[----:B------:R-:W-:Y:S01]  /*fda0*/  F2FP.F16.E4M3.UNPACK_B R14, R6.H1 ;  /* 0x00000006ff0e723e */ /* 0x000fe200030006ff */
[----:B------:R-:W-:Y:S01]  /*fdb0*/  HADD2.F32 R6, -RZ, R12.H0_H0 ;  /* 0x2000000cff067230 */ /* 0x000fe20000004100 */
[----:B------:R-:W-:Y:S01]  /*fdc0*/  F2FP.F16.E4M3.UNPACK_B R25, R9.H1 ;  /* 0x00000009ff19723e */ /* 0x000fe200030006ff */
[-C--:B------:R-:W-:Y:S01]  /*fdd0*/  FMUL.FTZ R9, R5, R38.reuse ;  /* 0x0000002605097220 */ /* 0x080fe20000410000 */
[----:B------:R-:W-:Y:S01]  /*fde0*/  LOP3.LUT R53, R53, 0xff000000, R39, 0xf8, !PT ;  /* 0xff00000035357812 */ /* 0x000fe200078ef827 */
[----:B------:R-:W-:Y:S01]  /*fdf0*/  FMUL.FTZ R39, R5, R31 ;  /* 0x0000001f05277220 */ /* 0x000fe20000410000 */
[----:B------:R-:W-:Y:S01]  /*fe00*/  F2FP.F16.E4M3.UNPACK_B R49, R49.H1 ;  /* 0x00000031ff31723e */ /* 0x000fe200030006ff */
[C---:B------:R-:W-:Y:S01]  /*fe10*/  FFMA.FTZ R5, R6.reuse, R31, -R9 ;  /* 0x0000001f06057223 */ /* 0x040fe20000010809 */
[----:B------:R-:W-:Y:S01]  /*fe20*/  LOP3.LUT R36, R27, 0xff000000, R36, 0xf8, !PT ;  /* 0xff0000001b247812 */ /* 0x000fe200078ef824 */
[----:B------:R-:W-:Y:S01]  /*fe30*/  FFMA.FTZ R9, R6, R38, R39 ;  /* 0x0000002606097223 */ /* 0x000fe20000010027 */
[-C--:B------:R-:W-:Y:S01]  /*fe40*/  F2FP.F16.E4M3.UNPACK_B R26, R10.reuse ;  /* 0x0000000aff1a723e */ /* 0x080fe200020006ff */
[----:B------:R-:W-:Y:S01]  /*fe50*/  HADD2.F32 R39, -RZ, R37.H1_H1 ;  /* 0x30000025ff277230 */ /* 0x000fe20000004100 */
[----:B------:R-:W-:Y:S01]  /*fe60*/  F2FP.F16.E4M3.UNPACK_B R27, R10.H1 ;  /* 0x0000000aff1b723e */ /* 0x000fe200030006ff */
[----:B------:R-:W-:Y:S01]  /*fe70*/  HADD2.F32 R51, -RZ, R49.H0_H0 ;  /* 0x20000031ff337230 */ /* 0x000fe20000004100 */
[----:B------:R-:W-:Y:S01]  /*fe80*/  F2FP.F16.E4M3.UNPACK_B R45, R45.H1 ;  /* 0x0000002dff2d723e */ /* 0x000fe200030006ff */
[----:B------:R-:W-:-:S02]  /*fe90*/  HADD2.F32 R10, -RZ, R25.H0_H0 ;  /* 0x20000019ff0a7230 */ /* 0x000fc40000004100 */
[----:B------:R-:W-:Y:S01]  /*fea0*/  FMUL.FTZ R55, R24, R39 ;  /* 0x0000002718377220 */ /* 0x000fe20000410000 */
[----:B------:R-:W-:Y:S01]  /*feb0*/  HADD2.F32 R31, -RZ, R30.H1_H1 ;  /* 0x3000001eff1f7230 */ /* 0x000fe20000004100 */
[----:B------:R-:W-:Y:S01]  /*fec0*/  LOP3.LUT R44, R3, 0xff000000, R28, 0xf8, !PT ;  /* 0xff000000032c7812 */ /* 0x000fe200078ef81c */
[----:B------:R-:W-:Y:S02]  /*fed0*/  HADD2.F32 R37, -RZ, R45.H0_H0 ;  /* 0x2000002dff257230 */ /* 0x000fe40000004100 */
[----:B------:R-:W-:Y:S01]  /*fee0*/  FMUL.FTZ R59, R10, R51 ;  /* 0x000000330a3b7220 */ /* 0x000fe20000410000 */
[----:B------:R-:W-:Y:S02]  /*fef0*/  HADD2.F32 R6, -RZ, R13.H0_H0 ;  /* 0x2000000dff067230 */ /* 0x000fe40000004100 */
[----:B------:R-:W-:Y:S01]  /*ff00*/  FMUL.FTZ R24, R24, R31 ;  /* 0x0000001f18187220 */ /* 0x000fe20000410000 */
[----:B------:R-:W-:Y:S02]  /*ff10*/  HADD2.F32 R12, -RZ, R12.H1_H1 ;  /* 0x3000000cff0c7230 */ /* 0x000fe40000004100 */
[----:B------:R-:W-:Y:S01]  /*ff20*/  FMUL.FTZ R10, R10, R37 ;  /* 0x000000250a0a7220 */ /* 0x000fe20000410000 */
[----:B------:R-:W-:Y:S01]  /*ff30*/  F2FP.F16.E4M3.UNPACK_B R28, R11 ;  /* 0x0000000bff1c723e */ /* 0x000fe200020006ff */
[----:B------:R-:W-:Y:S01]  /*ff40*/  FFMA.FTZ R59, R6, R37, -R59 ;  /* 0x00000025063b7223 */ /* 0x000fe2000001083b */
[----:B------:R-:W-:Y:S01]  /*ff50*/  F2FP.F16.E4M3.UNPACK_B R37, R53 ;  /* 0x00000035ff25723e */ /* 0x000fe200020006ff */
[----:B------:R-:W-:Y:S01]  /*ff60*/  FFMA.FTZ R50, R12, R39, R24 ;  /* 0x000000270c327223 */ /* 0x000fe20000010018 */
[----:B------:R-:W-:Y:S01]  /*ff70*/  F2FP.F16.E4M3.UNPACK_B R24, R47 ;  /* 0x0000002fff18723e */ /* 0x000fe200020006ff */
[----:B------:R-:W-:Y:S01]  /*ff80*/  FFMA.FTZ R51, R6, R51, R10 ;  /* 0x0000003306337223 */ /* 0x000fe2000001000a */
[----:B------:R-:W-:Y:S01]  /*ff90*/  FFMA.FTZ R38, R12, R31, -R55 ;  /* 0x0000001f0c267223 */ /* 0x000fe20000010837 */
[----:B------:R-:W-:Y:S01]  /*ffa0*/  HADD2.F32 R30, -RZ, R49.H1_H1 ;  /* 0x30000031ff1e7230 */ /* 0x000fe20000004100 */
[----:B------:R-:W-:Y:S01]  /*ffb0*/  F2FP.F16.E4M3.UNPACK_B R29, R11.H1 ;  /* 0x0000000bff1d723e */ /* 0x000fe200030006ff */
[----:B------:R-:W-:Y:S01]  /*ffc0*/  HADD2.F32 R25, -RZ, R25.H1_H1 ;  /* 0x30000019ff197230 */ /* 0x000fe20000004100 */
[----:B------:R-:W-:Y:S01]  /*ffd0*/  F2FP.F16.E4M3.UNPACK_B R53, R53.H1 ;  /* 0x00000035ff35723e */ /* 0x000fe200030006ff */
[----:B------:R-:W-:Y:S01]  /*ffe0*/  HADD2.F32 R39, -RZ, R37.H0_H0 ;  /* 0x20000025ff277230 */ /* 0x000fe20000004100 */
[----:B------:R-:W-:Y:S01]  /*fff0*/  F2FP.F16.E4M3.UNPACK_B R47, R47.H1 ;  /* 0x0000002fff2f723e */ /* 0x000fe200030006ff */
[----:B------:R-:W-:-:S02]  /*10000*/  HADD2.F32 R10, -RZ, R28.H0_H0 ;  /* 0x2000001cff0a7230 */ /* 0x000fc40000004100 */
[C---:B------:R-:W-:Y:S01]  /*10010*/  FMUL.FTZ R54, R25.reuse, R30 ;  /* 0x0000001e19367220 */ /* 0x040fe20000410000 */
[----:B------:R-:W-:Y:S01]  /*10020*/  HADD2.F32 R12, -RZ, R45.H1_H1 ;  /* 0x3000002dff0c7230 */ /* 0x000fe20000004100 */
[----:B------:R-:W-:Y:S01]  /*10030*/  F2FP.F16.E4M3.UNPACK_B R11, R8 ;  /* 0x00000008ff0b723e */ /* 0x000fe200020006ff */
[--C-:B------:R-:W-:Y:S02]  /*10040*/  HADD2.F32 R31, -RZ, R24.reuse.H0_H0 ;  /* 0x20000018ff1f7230 */ /* 0x100fe40000004100 */
[C---:B------:R-:W-:Y:S01]  /*10050*/  FMUL.FTZ R45, R10.reuse, R39 ;  /* 0x000000270a2d7220 */ /* 0x040fe20000410000 */
[----:B------:R-:W-:Y:S02]  /*10060*/  HADD2.F32 R13, -RZ, R13.H1_H1 ;  /* 0x3000000dff0d7230 */ /* 0x000fe40000004100 */
[----:B------:R-:W-:Y:S01]  /*10070*/  FMUL.FTZ R25, R25, R12 ;  /* 0x0000000c19197220 */ /* 0x000fe20000410000 */
[----:B------:R-:W-:Y:S02]  /*10080*/  HADD2.F32 R6, -RZ, R15.H0_H0 ;  /* 0x2000000fff067230 */ /* 0x000fe40000004100 */
[----:B------:R-:W-:Y:S01]  /*10090*/  FMUL.FTZ R10, R10, R31 ;  /* 0x0000001f0a0a7220 */ /* 0x000fe20000410000 */
[----:B------:R-:W-:-:S02]  /*100a0*/  HADD2.F32 R24, -RZ, R24.H1_H1 ;  /* 0x30000018ff187230 */ /* 0x000fc40000004100 */
[C---:B------:R-:W-:Y:S01]  /*100b0*/  FFMA.FTZ R30, R13.reuse, R30, R25 ;  /* 0x0000001e0d1e7223 */ /* 0x040fe20000010019 */
[----:B------:R-:W-:Y:S02]  /*100c0*/  HADD2.F32 R37, -RZ, R37.H1_H1 ;  /* 0x30000025ff257230 */ /* 0x000fe40000004100 */
[C---:B------:R-:W-:Y:S01]  /*100d0*/  FFMA.FTZ R49, R6.reuse, R39, R10 ;  /* 0x0000002706317223 */ /* 0x040fe2000001000a */
[----:B------:R-:W-:Y:S02]  /*100e0*/  HADD2.F32 R28, -RZ, R28.H1_H1 ;  /* 0x3000001cff1c7230 */ /* 0x000fe40000004100 */
[----:B------:R-:W-:Y:S01]  /*100f0*/  FFMA.FTZ R54, R13, R12, -R54 ;  /* 0x0000000c0d367223 */ /* 0x000fe20000010836 */
[----:B------:R-:W-:Y:S02]  /*10100*/  HADD2.F32 R15, -RZ, R15.H1_H1 ;  /* 0x3000000fff0f7230 */ /* 0x000fe40000004100 */
[----:B------:R-:W-:Y:S01]  /*10110*/  FFMA.FTZ R45, R6, R31, -R45 ;  /* 0x0000001f062d7223 */ /* 0x000fe2000001082d */
[----:B------:R-:W-:-:S02]  /*10120*/  HADD2.F32 R25, -RZ, R53.H0_H0 ;  /* 0x20000035ff197230 */ /* 0x000fc40000004100 */
[C---:B------:R-:W-:Y:S01]  /*10130*/  FMUL.FTZ R12, R28.reuse, R37 ;  /* 0x000000251c0c7220 */ /* 0x040fe20000410000 */
[----:B------:R-:W-:Y:S02]  /*10140*/  HADD2.F32 R10, -RZ, R29.H0_H0 ;  /* 0x2000001dff0a7230 */ /* 0x000fe40000004100 */
[-C--:B------:R-:W-:Y:S01]  /*10150*/  FMUL.FTZ R58, R28, R24.reuse ;  /* 0x000000181c3a7220 */ /* 0x080fe20000410000 */
[--C-:B------:R-:W-:Y:S02]  /*10160*/  HADD2.F32 R13, -RZ, R47.reuse.H0_H0 ;  /* 0x2000002fff0d7230 */ /* 0x100fe40000004100 */
[C---:B------:R-:W-:Y:S01]  /*10170*/  FFMA.FTZ R28, R15.reuse, R24, -R12 ;  /* 0x000000180f1c7223 */ /* 0x040fe2000001080c */
[----:B------:R-:W-:Y:S02]  /*10180*/  HADD2.F32 R6, -RZ, R20.H0_H0 ;  /* 0x20000014ff067230 */ /* 0x000fe40000004100 */
[C---:B------:R-:W-:Y:S01]  /*10190*/  FMUL.FTZ R31, R10.reuse, R25 ;  /* 0x000000190a1f7220 */ /* 0x040fe20000410000 */
[----:B------:R-:W-:Y:S01]  /*101a0*/  FFMA.FTZ R58, R15, R37, R58 ;  /* 0x000000250f3a7223 */ /* 0x000fe2000001003a */
[----:B------:R-:W-:Y:S01]  /*101b0*/  F2FP.F16.E4M3.UNPACK_B R8, R8.H1 ;  /* 0x00000008ff08723e */ /* 0x000fe200030006ff */
[----:B------:R-:W-:Y:S01]  /*101c0*/  FMUL.FTZ R10, R10, R13 ;  /* 0x0000000d0a0a7220 */ /* 0x000fe20000410000 */
[----:B------:R-:W-:Y:S01]  /*101d0*/  F2FP.F16.E4M3.UNPACK_B R15, R36.H1 ;  /* 0x00000024ff0f723e */ /* 0x000fe200030006ff */
[----:B------:R-:W-:Y:S01]  /*101e0*/  HADD2.F32 R47, -RZ, R47.H1_H1 ;  /* 0x3000002fff2f7230 */ /* 0x000fe20000004100 */
[----:B------:R-:W-:Y:S01]  /*101f0*/  F2FP.F16.E4M3.UNPACK_B R12, R44.H1 ;  /* 0x0000002cff0c723e */ /* 0x000fe200030006ff */
[----:B------:R-:W-:Y:S01]  /*10200*/  FFMA.FTZ R60, R6, R25, R10 ;  /* 0x00000019063c7223 */ /* 0x000fe2000001000a */
[-C--:B------:R-:W-:Y:S01]  /*10210*/  F2FP.F16.E4M3.UNPACK_B R3, R4.reuse ;  /* 0x00000004ff03723e */ /* 0x080fe200020006ff */
[----:B------:R-:W-:Y:S01]  /*10220*/  HADD2.F32 R53, -RZ, R53.H1_H1 ;  /* 0x30000035ff357230 */ /* 0x000fe20000004100 */
[----:B------:R-:W-:Y:S01]  /*10230*/  F2FP.F16.E4M3.UNPACK_B R4, R4.H1 ;  /* 0x00000004ff04723e */ /* 0x000fe200030006ff */
[----:B------:R-:W-:-:S02]  /*10240*/  HADD2.F32 R29, -RZ, R29.H1_H1 ;  /* 0x3000001dff1d7230 */ /* 0x000fc40000004100 */
[----:B------:R-:W-:Y:S01]  /*10250*/  FFMA.FTZ R55, R6, R13, -R31 ;  /* 0x0000000d06377223 */ /* 0x000fe2000001081f */
[----:B------:R-:W-:Y:S01]  /*10260*/  HADD2.F32 R25, -RZ, R15.H0_H0 ;  /* 0x2000000fff197230 */ /* 0x000fe20000004100 */
[----:B------:R-:W-:Y:S01]  /*10270*/  F2FP.F16.E4M3.UNPACK_B R36, R36 ;  /* 0x00000024ff24723e */ /* 0x000fe200020006ff */
[----:B------:R-:W-:Y:S02]  /*10280*/  HADD2.F32 R10, -RZ, R8.H0_H0 ;  /* 0x20000008ff0a7230 */ /* 0x000fe40000004100 */
[C---:B------:R-:W-:Y:S01]  /*10290*/  FMUL.FTZ R31, R29.reuse, R53 ;  /* 0x000000351d1f7220 */ /* 0x040fe20000410000 */
[----:B------:R-:W-:Y:S02]  /*102a0*/  HADD2.F32 R13, -RZ, R12.H0_H0 ;  /* 0x2000000cff0d7230 */ /* 0x000fe40000004100 */
[----:B------:R-:W-:Y:S01]  /*102b0*/  FMUL.FTZ R24, R29, R47 ;  /* 0x0000002f1d187220 */ /* 0x000fe20000410000 */
[----:B------:R-:W-:Y:S02]  /*102c0*/  HADD2.F32 R20, -RZ, R20.H1_H1 ;  /* 0x30000014ff147230 */ /* 0x000fe40000004100 */
[----:B------:R-:W-:Y:S01]  /*102d0*/  FMUL.FTZ R29, R10, R25 ;  /* 0x000000190a1d7220 */ /* 0x000fe20000410000 */
[----:B------:R-:W-:-:S02]  /*102e0*/  HADD2.F32 R6, -RZ, R4.H0_H0 ;  /* 0x20000004ff067230 */ /* 0x000fc40000004100 */
[----:B------:R-:W-:Y:S01]  /*102f0*/  FMUL.FTZ R10, R10, R13 ;  /* 0x0000000d0a0a7220 */ /* 0x000fe20000410000 */
[----:B------:R-:W-:Y:S02]  /*10300*/  HADD2.F32 R8, -RZ, R8.H1_H1 ;  /* 0x30000008ff087230 */ /* 0x000fe40000004100 */
[C---:B------:R-:W-:Y:S01]  /*10310*/  FFMA.FTZ R53, R20.reuse, R53, R24 ;  /* 0x0000003514357223 */ /* 0x040fe20000010018 */
[----:B------:R-:W-:Y:S01]  /*10320*/  FFMA.FTZ R62, R20, R47, -R31 ;  /* 0x0000002f143e7223 */ /* 0x000fe2000001081f */
[C---:B------:R-:W-:Y:S01]  /*10330*/  FFMA.FTZ R24, R6.reuse, R25, R10 ;  /* 0x0000001906187223 */ /* 0x040fe2000001000a */
[----:B------:R-:W-:Y:S02]  /*10340*/  HADD2.F32 R25, -RZ, R15.H1_H1 ;  /* 0x3000000fff197230 */ /* 0x000fe40000004100 */
[----:B------:R-:W-:Y:S01]  /*10350*/  FFMA.FTZ R20, R6, R13, -R29 ;  /* 0x0000000d06147223 */ /* 0x000fe2000001081d */
[----:B------:R-:W-:Y:S01]  /*10360*/  HADD2.F32 R13, -RZ, R12.H1_H1 ;  /* 0x3000000cff0d7230 */ /* 0x000fe20000004100 */
[----:B------:R-:W-:Y:S01]  /*10370*/  F2FP.F16.E4M3.UNPACK_B R44, R44 ;  /* 0x0000002cff2c723e */ /* 0x000fe200020006ff */
[----:B------:R-:W-:-:S02]  /*10380*/  HADD2.F32 R4, -RZ, R4.H1_H1 ;  /* 0x30000004ff047230 */ /* 0x000fc40000004100 */
[C---:B------:R-:W-:Y:S01]  /*10390*/  FMUL.FTZ R29, R8.reuse, R25 ;  /* 0x00000019081d7220 */ /* 0x040fe20000410000 */
[----:B------:R-:W-:Y:S02]  /*103a0*/  HADD2.F32 R15, -RZ, R36.H0_H0 ;  /* 0x20000024ff0f7230 */ /* 0x000fe40000004100 */
        /* <DEDUP_REMOVED lines=9> */
[--C-:B------:R-:W-:Y:S01]  /*10440*/  HADD2.F32 R4, -RZ, R3.reuse.H0_H0 ;  /* 0x20000003ff047230 */ /* 0x100fe20000004100 */
[----:B------:R-:W-:Y:S01]  /*10450*/  F2FP.F16.E4M3.UNPACK_B R10, R48.H1 ;  /* 0x00000030ff0a723e */ /* 0x000fe200030006ff */
[----:B------:R-:W-:Y:S02]  /*10460*/  HADD2.F32 R44, -RZ, R44.H1_H1 ;  /* 0x3000002cff2c7230 */ /* 0x000fe40000004100 */
[C---:B------:R-:W-:Y:S01]  /*10470*/  FMUL.FTZ R8, R11.reuse, R36 ;  /* 0x000000240b087220 */ /* 0x040fe20000410000 */
[----:B------:R-:W-:Y:S01]  /*10480*/  HADD2.F32 R3, -RZ, R3.H1_H1 ;  /* 0x30000003ff037230 */ /* 0x000fe20000004100 */
[----:B------:R-:W-:Y:S01]  /*10490*/  F2FP.F16.E4M3.UNPACK_B R6, R46.H1 ;  /* 0x0000002eff06723e */ /* 0x000fe200030006ff */
[C---:B------:R-:W-:Y:S01]  /*104a0*/  FFMA.FTZ R25, R4.reuse, R13, -R25 ;  /* 0x0000000d04197223 */ /* 0x040fe20000010819 */
[----:B------:R-:W-:Y:S01]  /*104b0*/  FFMA.FTZ R29, R4, R15, R29 ;  /* 0x0000000f041d7223 */ /* 0x000fe2000001001d */
[-C--:B------:R-:W-:Y:S01]  /*104c0*/  FMUL.FTZ R13, R11, R44.reuse ;  /* 0x0000002c0b0d7220 */ /* 0x080fe20000410000 */
[----:B------:R-:W-:Y:S01]  /*104d0*/  FFMA.FTZ R44, R3, R44, -R8 ;  /* 0x0000002c032c7223 */ /* 0x000fe20000010808 */
[----:B------:R-:W-:Y:S01]  /*104e0*/  HADD2.F32 R11, -RZ, R10.H0_H0 ;  /* 0x2000000aff0b7230 */ /* 0x000fe20000004100 */
[----:B------:R-:W-:Y:S01]  /*104f0*/  F2FP.F16.E4M3.UNPACK_B R48, R48 ;  /* 0x00000030ff30723e */ /* 0x000fe200020006ff */
[----:B------:R-:W-:-:S02]  /*10500*/  HADD2.F32 R4, -RZ, R27.H0_H0 ;  /* 0x2000001bff047230 */ /* 0x000fc40000004100 */
[----:B------:R-:W-:Y:S01]  /*10510*/  FFMA.FTZ R36, R3, R36, R13 ;  /* 0x0000002403247223 */ /* 0x000fe2000001000d */
[----:B------:R-:W-:Y:S01]  /*10520*/  HADD2.F32 R8, -RZ, R6.H0_H0 ;  /* 0x20000006ff087230 */ /* 0x000fe20000004100 */
[----:B------:R-:W-:Y:S01]  /*10530*/  F2FP.F16.E4M3.UNPACK_B R46, R46 ;  /* 0x0000002eff2e723e */ /* 0x000fe200020006ff */
[----:B------:R-:W-:Y:S02]  /*10540*/  HADD2.F32 R10, -RZ, R10.H1_H1 ;  /* 0x3000000aff0a7230 */ /* 0x000fe40000004100 */
[C---:B------:R-:W-:Y:S01]  /*10550*/  FMUL.FTZ R12, R4.reuse, R11 ;  /* 0x0000000b040c7220 */ /* 0x040fe20000410000 */
[----:B------:R-:W-:Y:S02]  /*10560*/  HADD2.F32 R27, -RZ, R27.H1_H1 ;  /* 0x3000001bff1b7230 */ /* 0x000fe40000004100 */
[----:B------:R-:W-:Y:S01]  /*10570*/  FMUL.FTZ R4, R4, R8 ;  /* 0x0000000804047220 */ /* 0x000fe20000410000 */
[----:B------:R-:W-:Y:S01]  /*10580*/  HADD2.F32 R6, -RZ, R6.H1_H1 ;  /* 0x30000006ff067230 */ /* 0x000fe20000004100 */
[----:B------:R-:W-:Y:S01]  /*10590*/  F2FP.SATFINITE.E4M3.F32.PACK_AB_MERGE_C R54, R54, R59, RZ ;  /* 0x0000003b3636723e */ /* 0x000fe200048070ff */
[----:B------:R-:W-:-:S02]  /*105a0*/  HADD2.F32 R3, -RZ, R14.H0_H0 ;  /* 0x2000000eff037230 */ /* 0x000fc40000004100 */
[C---:B------:R-:W-:Y:S01]  /*105b0*/  FMUL.FTZ R13, R27.reuse, R10 ;  /* 0x0000000a1b0d7220 */ /* 0x040fe20000410000 */
[----:B------:R-:W-:Y:S02]  /*105c0*/  HADD2.F32 R14, -RZ, R14.H1_H1 ;  /* 0x3000000eff0e7230 */ /* 0x000fe40000004100 */
[----:B------:R-:W-:Y:S01]  /*105d0*/  FMUL.FTZ R39, R27, R6 ;  /* 0x000000061b277220 */ /* 0x000fe20000410000 */
[----:B------:R-:W-:Y:S01]  /*105e0*/  F2FP.SATFINITE.E4M3.F32.PACK_AB_MERGE_C R30, R30, R51, RZ ;  /* 0x000000331e1e723e */ /* 0x000fe200048070ff */
[C---:B------:R-:W-:Y:S01]  /*105f0*/  FFMA.FTZ R12, R3.reuse, R8, -R12 ;  /* 0x00000008030c7223 */ /* 0x040fe2000001080c */
[----:B------:R-:W-:Y:S01]  /*10600*/  FFMA.FTZ R15, R3, R11, R4 ;  /* 0x0000000b030f7223 */ /* 0x000fe20000010004 */
[C---:B------:R-:W-:Y:S01]  /*10610*/  FFMA.FTZ R27, R14.reuse, R6, -R13 ;  /* 0x000000060e1b7223 */ /* 0x040fe2000001080d */
[----:B------:R-:W-:Y:S02]  /*10620*/  HADD2.F32 R8, -RZ, R48.H0_H0 ;  /* 0x20000030ff087230 */ /* 0x000fe40000004100 */
[----:B------:R-:W-:Y:S01]  /*10630*/  FFMA.FTZ R14, R14, R10, R39 ;  /* 0x0000000a0e0e7223 */ /* 0x000fe20000010027 */
[----:B------:R-:W-:Y:S01]  /*10640*/  HADD2.F32 R4, -RZ, R26.H0_H0 ;  /* 0x2000001aff047230 */ /* 0x000fe20000004100 */
[----:B------:R-:W-:Y:S01]  /*10650*/  F2FP.SATFINITE.E4M3.F32.PACK_AB_MERGE_C R5, R38, R5, R54 ;  /* 0x000000052605723e */ /* 0x000fe20004807036 */
[--C-:B------:R-:W-:Y:S01]  /*10660*/  HADD2.F32 R6, -RZ, R46.reuse.H0_H0 ;  /* 0x2000002eff067230 */ /* 0x100fe20000004100 */
[----:B------:R-:W-:Y:S01]  /*10670*/  F2FP.SATFINITE.E4M3.F32.PACK_AB_MERGE_C R12, R27, R12, RZ ;  /* 0x0000000c1b0c723e */ /* 0x000fe200048070ff */
[----:B------:R-:W-:-:S02]  /*10680*/  HADD2.F32 R46, -RZ, R46.H1_H1 ;  /* 0x3000002eff2e7230 */ /* 0x000fc40000004100 */
[C---:B------:R-:W-:Y:S01]  /*10690*/  FMUL.FTZ R10, R4.reuse, R8 ;  /* 0x00000008040a7220 */ /* 0x040fe20000410000 */
[----:B------:R-:W-:Y:S02]  /*106a0*/  HADD2.F32 R48, -RZ, R48.H1_H1 ;  /* 0x30000030ff307230 */ /* 0x000fe40000004100 */
[----:B------:R-:W-:Y:S01]  /*106b0*/  FMUL.FTZ R11, R4, R6 ;  /* 0x00000006040b7220 */ /* 0x000fe20000410000 */
[----:B------:R-:W-:Y:S01]  /*106c0*/  HADD2.F32 R26, -RZ, R26.H1_H1 ;  /* 0x3000001aff1a7230 */ /* 0x000fe20000004100 */
[----:B------:R-:W-:Y:S01]  /*106d0*/  F2FP.SATFINITE.E4M3.F32.PACK_AB_MERGE_C R14, R14, R15, RZ ;  /* 0x0000000f0e0e723e */ /* 0x000fe200048070ff */
[--C-:B------:R-:W-:Y:S01]  /*106e0*/  HADD2.F32 R3, -RZ, R7.reuse.H0_H0 ;  /* 0x20000007ff037230 */ /* 0x100fe20000004100 */
[----:B------:R-:W-:Y:S01]  /*106f0*/  F2FP.SATFINITE.E4M3.F32.PACK_AB_MERGE_C R9, R50, R9, R30 ;  /* 0x000000093209723e */ /* 0x000fe2000480701e */
[----:B------:R-:W-:Y:S02]  /*10700*/  HADD2.F32 R7, -RZ, R7.H1_H1 ;  /* 0x30000007ff077230 */ /* 0x000fe40000004100 */
[C---:B------:R-:W-:Y:S01]  /*10710*/  FMUL.FTZ R4, R26.reuse, R48 ;  /* 0x000000301a047220 */ /* 0x040fe20000410000 */
[----:B------:R-:W-:Y:S01]  /*10720*/  FMUL.FTZ R13, R26, R46 ;  /* 0x0000002e1a0d7220 */ /* 0x000fe20000410000 */
        /* <DEDUP_REMOVED lines=16> */
.L_x_1359:
[----:B------:R-:W-:Y:S05]  /*10830*/  BSYNC B1 ;  /* 0x0000000000017941 */ /* 0x000fea0003800000 */
.L_x_1358:
[----:B------:R-:W-:Y:S05]  /*10840*/  @P0 BRA `(.L_x_1333) ;  /* 0x0000000c00d80947 */ /* 0x000fea0003800000 */
[----:B--2345:R-:W-:Y:S02]  /*10850*/  SHF.R.U32.HI R0, RZ, 0x8, R32 ;  /* 0x00000008ff007819 */ /* 0x03cfe40000011620 */
        /* <DEDUP_REMOVED lines=34> */
[----:B------:R-:W-:Y:S02]  /*10a80*/  LOP3.LUT R20, R41, 0xff, RZ, 0xc0, !PT ;  /* 0x000000ff29147812 */ /* 0x000fe400078ec0ff */
[----:B------:R-:W-:Y:S02]  /*10a90*/  LOP3.LUT R27, R43, 0xff, RZ, 0xc0, !PT ;  /* 0x000000ff2b1b7812 */ /* 0x000fe400078ec0ff */
[----:B------:R-:W-:Y:S02]  /*10aa0*/  LOP3.LUT R26, R26, 0xff, RZ, 0xc0, !PT ;  /* 0x000000ff1a1a7812 */ /* 0x000fe400078ec0ff */
[----:B------:R-:W-:Y:S02]  /*10ab0*/  PRMT R20, R3, 0x7604, R20 ;  /* 0x0000760403147816 */ /* 0x000fe40000000014 */
[----:B------:R-:W-:Y:S02]  /*10ac0*/  SHF.R.U32.HI R3, RZ, 0x10, R33 ;  /* 0x00000010ff037819 */ /* 0x000fe40000011621 */
[----:B------:R-:W-:-:S02]  /*10ad0*/  SHF.R.U32.HI R21, RZ, 0x8, R42 ;  /* 0x00000008ff157819 */ /* 0x000fc4000001162a */
[----:B------:R-:W-:Y:S01]  /*10ae0*/  PRMT R26, R26, 0x7604, R27 ;  /* 0x000076041a1a7816 */ /* 0x000fe2000000001b */
[----:B------:R-:W-:Y:S01]  /*10af0*/  IMAD.U32 R3, R3, 0x10000, RZ ;  /* 0x0001000003037824 */ /* 0x000fe200078e00ff */
[----:B------:R-:W-:Y:S02]  /*10b00*/  SHF.R.U32.HI R27, RZ, 0x10, R41 ;  /* 0x00000010ff1b7819 */ /* 0x000fe40000011629 */
[----:B------:R-:W-:Y:S02]  /*10b10*/  LOP3.LUT R24, R42, 0xff, RZ, 0xc0, !PT ;  /* 0x000000ff2a187812 */ /* 0x000fe400078ec0ff */
[----:B------:R-:W-:Y:S01]  /*10b20*/  LOP3.LUT R21, R21, 0xff, RZ, 0xc0, !PT ;  /* 0x000000ff15157812 */ /* 0x000fe200078ec0ff */
[----:B------:R-:W-:Y:S01]  /*10b30*/  IMAD.U32 R27, R27, 0x10000, RZ ;  /* 0x000100001b1b7824 */ /* 0x000fe200078e00ff */
[----:B------:R-:W-:Y:S02]  /*10b40*/  LOP3.LUT R13, R13, 0xff0000, R32, 0xf8, !PT ;  /* 0x00ff00000d0d7812 */ /* 0x000fe400078ef820 */
[----:B------:R-:W-:-:S02]  /*10b50*/  PRMT R31, R21, 0x7604, R24 ;  /* 0x00007604151f7816 */ /* 0x000fc40000000018 */
[----:B------:R-:W-:Y:S02]  /*10b60*/  SHF.R.U32.HI R21, RZ, 0x10, R35 ;  /* 0x00000010ff157819 */ /* 0x000fe40000011623 */
[----:B------:R-:W-:Y:S02]  /*10b70*/  LOP3.LUT R3, R12, 0xff0000, R3, 0xf8, !PT ;  /* 0x00ff00000c037812 */ /* 0x000fe400078ef803 */
[----:B------:R-:W-:Y:S01]  /*10b80*/  LOP3.LUT R25, R25, 0xff0000, R40, 0xf8, !PT ;  /* 0x00ff000019197812 */ /* 0x000fe200078ef828 */
[----:B------:R-:W-:Y:S01]  /*10b90*/  IMAD.U32 R21, R21, 0x10000, RZ ;  /* 0x0001000015157824 */ /* 0x000fe200078e00ff */
[----:B------:R-:W-:Y:S02]  /*10ba0*/  LOP3.LUT R29, R20, 0xff0000, R27, 0xf8, !PT ;  /* 0x00ff0000141d7812 */ /* 0x000fe400078ef81b */
[----:B------:R-:W-:Y:S02]  /*10bb0*/  LOP3.LUT R27, R13, 0xff000000, R32, 0xf8, !PT ;  /* 0xff0000000d1b7812 */ /* 0x000fe400078ef820 */
[----:B------:R-:W-:-:S02]  /*10bc0*/  LOP3.LUT R32, R3, 0xff000000, R33, 0xf8, !PT ;  /* 0xff00000003207812 */ /* 0x000fc400078ef821 */
[----:B------:R-:W-:Y:S02]  /*10bd0*/  LOP3.LUT R31, R31, 0xff0000, R42, 0xf8, !PT ;  /* 0x00ff00001f1f7812 */ /* 0x000fe400078ef82a */
[----:B------:R-:W-:Y:S02]  /*10be0*/  LOP3.LUT R33, R25, 0xff000000, R40, 0xf8, !PT ;  /* 0xff00000019217812 */ /* 0x000fe400078ef828 */
[----:B------:R-:W-:Y:S02]  /*10bf0*/  LOP3.LUT R40, R29, 0xff000000, R41, 0xf8, !PT ;  /* 0xff0000001d287812 */ /* 0x000fe400078ef829 */
[----:B------:R-:W-:Y:S02]  /*10c00*/  SHF.R.U32.HI R37, RZ, 0x10, R43 ;  /* 0x00000010ff257819 */ /* 0x000fe4000001162b */
[----:B------:R-:W-:Y:S02]  /*10c10*/  LOP3.LUT R15, R15, 0xff0000, R34, 0xf8, !PT ;  /* 0x00ff00000f0f7812 */ /* 0x000fe400078ef822 */
[----:B------:R-:W-:-:S02]  /*10c20*/  LOP3.LUT R36, R31, 0xff000000, R42, 0xf8, !PT ;  /* 0xff0000001f247812 */ /* 0x000fc400078ef82a */
[----:B------:R-:W-:Y:S02]  /*10c30*/  F2FP.F16.E4M3.UNPACK_B R28, R32 ;  /* 0x00000020ff1c723e */ /* 0x000fe400020006ff */
[----:B-1----:R-:W-:Y:S02]  /*10c40*/  F2FP.F16.E4M3.UNPACK_B R20, R9 ;  /* 0x00000009ff14723e */ /* 0x002fe400020006ff */
[----:B------:R-:W-:Y:S01]  /*10c50*/  LOP3.LUT R21, R14, 0xff0000, R21, 0xf8, !PT ;  /* 0x00ff00000e157812 */ /* 0x000fe200078ef815 */
[----:B------:R-:W-:Y:S01]  /*10c60*/  HADD2.F32 R29, -RZ, R28.H0_H0 ;  /* 0x2000001cff1d7230 */ /* 0x000fe20000004100 */
[----:B------:R-:W-:Y:S01]  /*10c70*/  F2FP.F16.E4M3.UNPACK_B R31, R40 ;  /* 0x00000028ff1f723e */ /* 0x000fe200020006ff */
[--C-:B------:R-:W-:Y:S01]  /*10c80*/  HADD2.F32 R24, -RZ, R20.reuse.H0_H0 ;  /* 0x20000014ff187230 */ /* 0x100fe20000004100 */
[----:B------:R-:W-:Y:S01]  /*10c90*/  SHF.L.U32 R37, R37, 0x10, RZ ;  /* 0x0000001025257819 */ /* 0x000fe200000006ff */
[----:B------:R-:W-:Y:S01]  /*10ca0*/  HADD2.F32 R20, -RZ, R20.H1_H1 ;  /* 0x30000014ff147230 */ /* 0x000fe20000004100 */
[----:B------:R-:W-:-:S02]  /*10cb0*/  LOP3.LUT R30, R15, 0xff000000, R34, 0xf8, !PT ;  /* 0xff0000000f1e7812 */ /* 0x000fc400078ef822 */
[----:B--2---:R-:W-:Y:S01]  /*10cc0*/  F2FP.F16.E4M3.UNPACK_B R12, R5 ;  /* 0x00000005ff0c723e */ /* 0x004fe200020006ff */
[----:B------:R-:W-:Y:S01]  /*10cd0*/  FMUL.FTZ R44, R24, R29 ;  /* 0x0000001d182c7220 */ /* 0x000fe20000410000 */
[----:B------:R-:W-:Y:S01]  /*10ce0*/  LOP3.LUT R34, R21, 0xff000000, R35, 0xf8, !PT ;  /* 0xff00000015227812 */ /* 0x000fe200078ef823 */
[----:B------:R-:W-:Y:S01]  /*10cf0*/  HADD2.F32 R35, -RZ, R31.H0_H0 ;  /* 0x2000001fff237230 */ /* 0x000fe20000004100 */
[----:B------:R-:W-:Y:S02]  /*10d00*/  LOP3.LUT R37, R26, 0xff0000, R37, 0xf8, !PT ;  /* 0x00ff00001a257812 */ /* 0x000fe400078ef825 */
[-C--:B------:R-:W-:Y:S02]  /*10d10*/  F2FP.F16.E4M3.UNPACK_B R14, R7.reuse ;  /* 0x00000007ff0e723e */ /* 0x080fe400020006ff */
[----:B------:R-:W-:Y:S02]  /*10d20*/  F2FP.F16.E4M3.UNPACK_B R15, R7.H1 ;  /* 0x00000007ff0f723e */ /* 0x000fe400030006ff */
[----:B------:R-:W-:-:S02]  /*10d30*/  F2FP.F16.E4M3.UNPACK_B R7, R6 ;  /* 0x00000006ff07723e */ /* 0x000fc400020006ff */
[----:B------:R-:W-:Y:S01]  /*10d40*/  F2FP.F16.E4M3.UNPACK_B R13, R6.H1 ;  /* 0x00000006ff0d723e */ /* 0x000fe200030006ff */
[--C-:B------:R-:W-:Y:S01]  /*10d50*/  HADD2.F32 R6, -RZ, R12.reuse.H0_H0 ;  /* 0x2000000cff067230 */ /* 0x100fe20000004100 */
[----:B------:R-:W-:Y:S01]  /*10d60*/  LOP3.LUT R42, R37, 0xff000000, R43, 0xf8, !PT ;  /* 0xff000000252a7812 */ /* 0x000fe200078ef82b */
[----:B------:R-:W-:Y:S01]  /*10d70*/  FMUL.FTZ R37, R24, R35 ;  /* 0x0000002318257220 */ /* 0x000fe20000410000 */
[----:B------:R-:W-:Y:S01]  /*10d80*/  F2FP.F16.E4M3.UNPACK_B R21, R9.H1 ;  /* 0x00000009ff15723e */ /* 0x000fe200030006ff */
[----:B------:R-:W-:Y:S02]  /*10d90*/  HADD2.F32 R12, -RZ, R12.H1_H1 ;  /* 0x3000000cff0c7230 */ /* 0x000fe40000004100 */
[C---:B------:R-:W-:Y:S01]  /*10da0*/  FFMA.FTZ R44, R6.reuse, R35, R44 ;  /* 0x00000023062c7223 */ /* 0x040fe2000001002c */
[----:B------:R-:W-:Y:S01]  /*10db0*/  FFMA.FTZ R38, R6, R29, -R37 ;  /* 0x0000001d06267223 */ /* 0x000fe20000010825 */
[----:B------:R-:W-:Y:S01]  /*10dc0*/  F2FP.F16.E4M3.UNPACK_B R40, R40.H1 ;  /* 0x00000028ff28723e */ /* 0x000fe200030006ff */
[----:B------:R-:W-:Y:S01]  /*10dd0*/  HADD2.F32 R35, -RZ, R31.H1_H1 ;  /* 0x3000001fff237230 */ /* 0x000fe20000004100 */
[----:B------:R-:W-:Y:S01]  /*10de0*/  F2FP.F16.E4M3.UNPACK_B R32, R32.H1 ;  /* 0x00000020ff20723e */ /* 0x000fe200030006ff */
[----:B------:R-:W-:Y:S01]  /*10df0*/  HADD2.F32 R29, -RZ, R28.H1_H1 ;  /* 0x3000001cff1d7230 */ /* 0x000fe20000004100 */
[-C--:B------:R-:W-:Y:S01]  /*10e00*/  F2FP.F16.E4M3.UNPACK_B R25, R11.reuse ;  /* 0x0000000bff19723e */ /* 0x080fe200020006ff */
[----:B------:R-:W-:Y:S01]  /*10e10*/  HADD2.F32 R37, -RZ, R40.H0_H0 ;  /* 0x20000028ff257230 */ /* 0x000fe20000004100 */
[----:B------:R-:W-:Y:S01]  /*10e20*/  F2FP.F16.E4M3.UNPACK_B R26, R11.H1 ;  /* 0x0000000bff1a723e */ /* 0x000fe200030006ff */
[C---:B------:R-:W-:Y:S01]  /*10e30*/  FMUL.FTZ R39, R20.reuse, R35 ;  /* 0x0000002314277220 */ /* 0x040fe20000410000 */
[-C--:B------:R-:W-:Y:S01]  /*10e40*/  F2FP.F16.E4M3.UNPACK_B R11, R10.reuse ;  /* 0x0000000aff0b723e */ /* 0x080fe200020006ff */
[----:B------:R-:W-:Y:S01]  /*10e50*/  HADD2.F32 R31, -RZ, R32.H0_H0 ;  /* 0x20000020ff1f7230 */ /* 0x000fe20000004100 */
[----:B------:R-:W-:Y:S01]  /*10e60*/  F2FP.F16.E4M3.UNPACK_B R24, R10.H1 ;  /* 0x0000000aff18723e */ /* 0x000fe200030006ff */
[----:B------:R-:W-:Y:S01]  /*10e70*/  HADD2.F32 R10, -RZ, R21.H0_H0 ;  /* 0x20000015ff0a7230 */ /* 0x000fe20000004100 */
[----:B------:R-:W-:Y:S01]  /*10e80*/  F2FP.F16.E4M3.UNPACK_B R5, R5.H1 ;  /* 0x00000005ff05723e */ /* 0x000fe200030006ff */
[-C--:B------:R-:W-:Y:S01]  /*10e90*/  FMUL.FTZ R20, R20, R29.reuse ;  /* 0x0000001d14147220 */ /* 0x080fe20000410000 */
[----:B------:R-:W-:Y:S01]  /*10ea0*/  FFMA.FTZ R39, R12, R29, -R39 ;  /* 0x0000001d0c277223 */ /* 0x000fe20000010827 */
[----:B------:R-:W-:-:S02]  /*10eb0*/  HADD2.F32 R40, -RZ, R40.H1_H1 ;  /* 0x30000028ff287230 */ /* 0x000fc40000004100 */
[----:B------:R-:W-:Y:S01]  /*10ec0*/  FMUL.FTZ R41, R10, R37 ;  /* 0x000000250a297220 */ /* 0x000fe20000410000 */
[----:B------:R-:W-:Y:S02]  /*10ed0*/  HADD2.F32 R6, -RZ, R5.H0_H0 ;  /* 0x20000005ff067230 */ /* 0x000fe40000004100 */
[----:B------:R-:W-:Y:S01]  /*10ee0*/  FFMA.FTZ R35, R12, R35, R20 ;  /* 0x000000230c237223 */ /* 0x000fe20000010014 */
[-C--:B------:R-:W-:Y:S01]  /*10ef0*/  FMUL.FTZ R10, R10, R31.reuse ;  /* 0x0000001f0a0a7220 */ /* 0x080fe20000410000 */
[----:B------:R-:W-:Y:S01]  /*10f00*/  F2FP.F16.E4M3.UNPACK_B R20, R42 ;  /* 0x0000002aff14723e */ /* 0x000fe200020006ff */
[----:B------:R-:W-:Y:S01]  /*10f10*/  HADD2.F32 R21, -RZ, R21.H1_H1 ;  /* 0x30000015ff157230 */ /* 0x000fe20000004100 */
[----:B------:R-:W-:Y:S01]  /*10f20*/  F2FP.F16.E4M3.UNPACK_B R12, R34 ;  /* 0x00000022ff0c723e */ /* 0x000fe200020006ff */
[C---:B------:R-:W-:Y:S01]  /*10f30*/  FFMA.FTZ R41, R6.reuse, R31, -R41 ;  /* 0x0000001f06297223 */ /* 0x040fe20000010829 */
[----:B------:R-:W-:Y:S01]  /*10f40*/  FFMA.FTZ R37, R6, R37, R10 ;  /* 0x0000002506257223 */ /* 0x000fe2000001000a */
[----:B------:R-:W-:-:S02]  /*10f50*/  HADD2.F32 R31, -RZ, R20.H0_H0 ;  /* 0x20000014ff1f7230 */ /* 0x000fc40000004100 */
[C---:B------:R-:W-:Y:S01]  /*10f60*/  FMUL.FTZ R28, R21.reuse, R40 ;  /* 0x00000028151c7220 */ /* 0x040fe20000410000 */
[----:B------:R-:W-:Y:S01]  /*10f70*/  HADD2.F32 R10, -RZ, R25.H0_H0 ;  /* 0x20000019ff0a7230 */ /* 0x000fe20000004100 */
[----:B------:R-:W-:Y:S01]  /*10f80*/  F2FP.F16.E4M3.UNPACK_B R42, R42.H1 ;  /* 0x0000002aff2a723e */ /* 0x000fe200030006ff */
[----:B------:R-:W-:Y:S01]  /*10f90*/  HADD2.F32 R32, -RZ, R32.H1_H1 ;  /* 0x30000020ff207230 */ /* 0x000fe20000004100 */
[----:B------:R-:W-:Y:S01]  /*10fa0*/  F2FP.F16.E4M3.UNPACK_B R34, R34.H1 ;  /* 0x00000022ff22723e */ /* 0x000fe200030006ff */
[----:B------:R-:W-:Y:S02]  /*10fb0*/  HADD2.F32 R29, -RZ, R12.H0_H0 ;  /* 0x2000000cff1d7230 */ /* 0x000fe40000004100 */
[----:B------:R-:W-:Y:S01]  /*10fc0*/  FMUL.FTZ R43, R10, R31 ;  /* 0x0000001f0a2b7220 */ /* 0x000fe20000410000 */
[----:B------:R-:W-:Y:S02]  /*10fd0*/  HADD2.F32 R5, -RZ, R5.H1_H1 ;  /* 0x30000005ff057230 */ /* 0x000fe40000004100 */
[----:B------:R-:W-:Y:S01]  /*10fe0*/  FMUL.FTZ R21, R21, R32 ;  /* 0x0000002015157220 */ /* 0x000fe20000410000 */
[----:B------:R-:W-:-:S02]  /*10ff0*/  HADD2.F32 R6, -RZ, R14.H0_H0 ;  /* 0x2000000eff067230 */ /* 0x000fc40000004100 */
[-C--:B------:R-:W-:Y:S01]  /*11000*/  FMUL.FTZ R10, R10, R29.reuse ;  /* 0x0000001d0a0a7220 */ /* 0x080fe20000410000 */
[----:B------:R-:W-:Y:S02]  /*11010*/  HADD2.F32 R20, -RZ, R20.H1_H1 ;  /* 0x30000014ff147230 */ /* 0x000fe40000004100 */
[C---:B------:R-:W-:Y:S01]  /*11020*/  FFMA.FTZ R40, R5.reuse, R40, R21 ;  /* 0x0000002805287223 */ /* 0x040fe20000010015 */
[----:B------:R-:W-:Y:S02]  /*11030*/  HADD2.F32 R21, -RZ, R42.H0_H0 ;  /* 0x2000002aff157230 */ /* 0x000fe40000004100 */
[C---:B------:R-:W-:Y:S01]  /*11040*/  FFMA.FTZ R43, R6.reuse, R29, -R43 ;  /* 0x0000001d062b7223 */ /* 0x040fe2000001082b */
[----:B------:R-:W-:Y:S01]  /*11050*/  FFMA.FTZ R45, R6, R31, R10 ;  /* 0x0000001f062d7223 */ /* 0x000fe2000001000a */
[----:B------:R-:W-:Y:S02]  /*11060*/  HADD2.F32 R6, -RZ, R26.H0_H0 ;  /* 0x2000001aff067230 */ /* 0x000fe40000004100 */
[----:B------:R-:W-:Y:S01]  /*11070*/  FFMA.FTZ R32, R5, R32, -R28 ;  /* 0x0000002005207223 */ /* 0x000fe2000001081c */
[----:B------:R-:W-:Y:S01]  /*11080*/  HADD2.F32 R25, -RZ, R25.H1_H1 ;  /* 0x30000019ff197230 */ /* 0x000fe20000004100 */
[----:B------:R-:W-:Y:S01]  /*11090*/  F2FP.F16.E4M3.UNPACK_B R9, R8 ;  /* 0x00000008ff09723e */ /* 0x000fe200020006ff */
[----:B------:R-:W-:-:S02]  /*110a0*/  HADD2.F32 R12, -RZ, R12.H1_H1 ;  /* 0x3000000cff0c7230 */ /* 0x000fc40000004100 */
[C---:B------:R-:W-:Y:S01]  /*110b0*/  FMUL.FTZ R28, R6.reuse, R21 ;  /* 0x00000015061c7220 */ /* 0x040fe20000410000 */
[----:B------:R-:W-:Y:S02]  /*110c0*/  HADD2.F32 R10, -RZ, R34.H0_H0 ;  /* 0x20000022ff0a7230 */ /* 0x000fe40000004100 */
[C---:B------:R-:W-:Y:S01]  /*110d0*/  FMUL.FTZ R29, R25.reuse, R20 ;  /* 0x00000014191d7220 */ /* 0x040fe20000410000 */
[----:B------:R-:W-:Y:S02]  /*110e0*/  HADD2.F32 R5, -RZ, R15.H0_H0 ;  /* 0x2000000fff057230 */ /* 0x000fe40000004100 */
[----:B------:R-:W-:Y:S01]  /*110f0*/  FMUL.FTZ R25, R25, R12 ;  /* 0x0000000c19197220 */ /* 0x000fe20000410000 */
[----:B------:R-:W-:Y:S02]  /*11100*/  HADD2.F32 R14, -RZ, R14.H1_H1 ;  /* 0x3000000eff0e7230 */ /* 0x000fe40000004100 */
[----:B------:R-:W-:Y:S01]  /*11110*/  FMUL.FTZ R6, R6, R10 ;  /* 0x0000000a06067220 */ /* 0x000fe20000410000 */
[----:B------:R-:W-:Y:S01]  /*11120*/  F2FP.F16.E4M3.UNPACK_B R8, R8.H1 ;  /* 0x00000008ff08723e */ /* 0x000fe200030006ff */
[C---:B------:R-:W-:Y:S01]  /*11130*/  FFMA.FTZ R47, R5.reuse, R10, -R28 ;  /* 0x0000000a052f7223 */ /* 0x040fe2000001081c */
[----:B------:R-:W-:Y:S01]  /*11140*/  F2FP.F16.E4M3.UNPACK_B R10, R27.H1 ;  /* 0x0000001bff0a723e */ /* 0x000fe200030006ff */
[C---:B------:R-:W-:Y:S01]  /*11150*/  FFMA.FTZ R46, R14.reuse, R12, -R29 ;  /* 0x0000000c0e2e7223 */ /* 0x040fe2000001081d */
[----:B------:R-:W-:Y:S01]  /*11160*/  F2FP.F16.E4M3.UNPACK_B R3, R4 ;  /* 0x00000004ff03723e */ /* 0x000fe200020006ff */
[----:B------:R-:W-:Y:S01]  /*11170*/  FFMA.FTZ R48, R14, R20, R25 ;  /* 0x000000140e307223 */ /* 0x000fe20000010019 */
[----:B------:R-:W-:Y:S01]  /*11180*/  F2FP.F16.E4M3.UNPACK_B R4, R4.H1 ;  /* 0x00000004ff04723e */ /* 0x000fe200030006ff */
[----:B------:R-:W-:Y:S01]  /*11190*/  FFMA.FTZ R49, R5, R21, R6 ;  /* 0x0000001505317223 */ /* 0x000fe20000010006 */
[----:B------:R-:W-:Y:S01]  /*111a0*/  HADD2.F32 R34, -RZ, R34.H1_H1 ;  /* 0x30000022ff227230 */ /* 0x000fe20000004100 */
[-C--:B------:R-:W-:Y:S01]  /*111b0*/  F2FP.F16.E4M3.UNPACK_B R14, R33.reuse.H1 ;  /* 0x00000021ff0e723e */ /* 0x080fe200030006ff */
[----:B------:R-:W-:Y:S01]  /*111c0*/  HADD2.F32 R26, -RZ, R26.H1_H1 ;  /* 0x3000001aff1a7230 */ /* 0x000fe20000004100 */
[----:B------:R-:W-:Y:S01]  /*111d0*/  F2FP.F16.E4M3.UNPACK_B R33, R33 ;  /* 0x00000021ff21723e */ /* 0x000fe200020006ff */
[----:B------:R-:W-:Y:S01]  /*111e0*/  HADD2.F32 R42, -RZ, R42.H1_H1 ;  /* 0x3000002aff2a7230 */ /* 0x000fe20000004100 */
[----:B------:R-:W-:Y:S01]  /*111f0*/  F2FP.F16.E4M3.UNPACK_B R27, R27 ;  /* 0x0000001bff1b723e */ /* 0x000fe200020006ff */
[----:B------:R-:W-:-:S02]  /*11200*/  HADD2.F32 R6, -RZ, R8.H0_H0 ;  /* 0x20000008ff067230 */ /* 0x000fc40000004100 */
[C---:B------:R-:W-:Y:S01]  /*11210*/  FMUL.FTZ R25, R26.reuse, R34 ;  /* 0x000000221a197220 */ /* 0x040fe20000410000 */
[----:B------:R-:W-:Y:S02]  /*11220*/  HADD2.F32 R12, -RZ, R10.H0_H0 ;  /* 0x2000000aff0c7230 */ /* 0x000fe40000004100 */
[----:B------:R-:W-:Y:S01]  /*11230*/  FMUL.FTZ R28, R26, R42 ;  /* 0x0000002a1a1c7220 */ /* 0x000fe20000410000 */
[----:B------:R-:W-:Y:S02]  /*11240*/  HADD2.F32 R15, -RZ, R15.H1_H1 ;  /* 0x3000000fff0f7230 */ /* 0x000fe40000004100 */
[----:B------:R-:W-:Y:S02]  /*11250*/  HADD2.F32 R20, -RZ, R14.H0_H0 ;  /* 0x2000000eff147230 */ /* 0x000fe40000004100 */
[----:B------:R-:W-:Y:S01]  /*11260*/  FMUL.FTZ R21, R6, R12 ;  /* 0x0000000c06157220 */ /* 0x000fe20000410000 */
[----:B------:R-:W-:Y:S02]  /*11270*/  HADD2.F32 R5, -RZ, R4.H0_H0 ;  /* 0x20000004ff057230 */ /* 0x000fe40000004100 */
[C---:B------:R-:W-:Y:S01]  /*11280*/  FFMA.FTZ R42, R15.reuse, R42, R25 ;  /* 0x0000002a0f2a7223 */ /* 0x040fe20000010019 */
[----:B------:R-:W-:Y:S01]  /*11290*/  FFMA.FTZ R50, R15, R34, -R28 ;  /* 0x000000220f327223 */ /* 0x000fe2000001081c */
[----:B------:R-:W-:-:S02]  /*112a0*/  HADD2.F32 R8, -RZ, R8.H1_H1 ;  /* 0x30000008ff087230 */ /* 0x000fc40000004100 */
[-C--:B------:R-:W-:Y:S01]  /*112b0*/  FMUL.FTZ R26, R6, R20.reuse ;  /* 0x00000014061a7220 */ /* 0x080fe20000410000 */
[C---:B------:R-:W-:Y:S01]  /*112c0*/  FFMA.FTZ R25, R5.reuse, R20, R21 ;  /* 0x0000001405197223 */ /* 0x040fe20000010015 */
[----:B------:R-:W-:Y:S02]  /*112d0*/  HADD2.F32 R21, -RZ, R14.H1_H1 ;  /* 0x3000000eff157230 */ /* 0x000fe40000004100 */
[----:B------:R-:W-:Y:S02]  /*112e0*/  HADD2.F32 R15, -RZ, R10.H1_H1 ;  /* 0x3000000aff0f7230 */ /* 0x000fe40000004100 */
[----:B------:R-:W-:Y:S01]  /*112f0*/  FFMA.FTZ R26, R5, R12, -R26 ;  /* 0x0000000c051a7223 */ /* 0x000fe2000001081a */
[----:B------:R-:W-:Y:S02]  /*11300*/  HADD2.F32 R4, -RZ, R4.H1_H1 ;  /* 0x30000004ff047230 */ /* 0x000fe40000004100 */
[----:B------:R-:W-:Y:S01]  /*11310*/  FMUL.FTZ R29, R8, R21 ;  /* 0x00000015081d7220 */ /* 0x000fe20000410000 */
[----:B------:R-:W-:-:S02]  /*11320*/  HADD2.F32 R5, -RZ, R9.H0_H0 ;  /* 0x20000009ff057230 */ /* 0x000fc40000004100 */
[-C--:B------:R-:W-:Y:S01]  /*11330*/  FMUL.FTZ R6, R8, R15.reuse ;  /* 0x0000000f08067220 */ /* 0x080fe20000410000 */
[--C-:B------:R-:W-:Y:S02]  /*11340*/  HADD2.F32 R8, -RZ, R33.reuse.H0_H0 ;  /* 0x20000021ff087230 */ /* 0x100fe40000004100 */
[C---:B------:R-:W-:Y:S01]  /*11350*/  FFMA.FTZ R29, R4.reuse, R15, -R29 ;  /* 0x0000000f041d7223 */ /* 0x040fe2000001081d */
[----:B------:R-:W-:Y:S02]  /*11360*/  HADD2.F32 R10, -RZ, R33.H1_H1 ;  /* 0x30000021ff0a7230 */ /* 0x000fe40000004100 */
[----:B------:R-:W-:Y:S01]  /*11370*/  FFMA.FTZ R28, R4, R21, R6 ;  /* 0x00000015041c7223 */ /* 0x000fe20000010006 */
[----:B------:R-:W-:Y:S02]  /*11380*/  HADD2.F32 R6, -RZ, R27.H0_H0 ;  /* 0x2000001bff067230 */ /* 0x000fe40000004100 */
[----:B------:R-:W-:Y:S01]  /*11390*/  FMUL.FTZ R15, R5, R8 ;  /* 0x00000008050f7220 */ /* 0x000fe20000410000 */
[----:B------:R-:W-:Y:S01]  /*113a0*/  HADD2.F32 R4, -RZ, R3.H0_H0 ;  /* 0x20000003ff047230 */ /* 0x000fe20000004100 */
[----:B------:R-:W-:Y:S01]  /*113b0*/  F2FP.F16.E4M3.UNPACK_B R12, R36.H1 ;  /* 0x00000024ff0c723e */ /* 0x000fe200030006ff */
[----:B------:R-:W-:-:S02]  /*113c0*/  HADD2.F32 R9, -RZ, R9.H1_H1 ;  /* 0x30000009ff097230 */ /* 0x000fc40000004100 */
[-C--:B------:R-:W-:Y:S01]  /*113d0*/  FMUL.FTZ R5, R5, R6.reuse ;  /* 0x0000000605057220 */ /* 0x080fe20000410000 */
[----:B------:R-:W-:Y:S02]  /*113e0*/  HADD2.F32 R3, -RZ, R3.H1_H1 ;  /* 0x30000003ff037230 */ /* 0x000fe40000004100 */
[C---:B------:R-:W-:Y:S01]  /*113f0*/  FFMA.FTZ R15, R4.reuse, R6, -R15 ;  /* 0x00000006040f7223 */ /* 0x040fe2000001080f */
[----:B------:R-:W-:Y:S02]  /*11400*/  HADD2.F32 R6, -RZ, R27.H1_H1 ;  /* 0x3000001bff067230 */ /* 0x000fe40000004100 */
[C---:B------:R-:W-:Y:S01]  /*11410*/  FMUL.FTZ R20, R9.reuse, R10 ;  /* 0x0000000a09147220 */ /* 0x040fe20000410000 */
[----:B------:R-:W-:Y:S01]  /*11420*/  FFMA.FTZ R14, R4, R8, R5 ;  /* 0x00000008040e7223 */ /* 0x000fe20000010005 */
[----:B------:R-:W-:Y:S01]  /*11430*/  F2FP.F16.E4M3.UNPACK_B R5, R30.H1 ;  /* 0x0000001eff05723e */ /* 0x000fe200030006ff */
[----:B------:R-:W-:Y:S02]  /*11440*/  HADD2.F32 R8, -RZ, R12.H0_H0 ;  /* 0x2000000cff087230 */ /* 0x000fe40000004100 */
[----:B------:R-:W-:Y:S01]  /*11450*/  FMUL.FTZ R9, R9, R6 ;  /* 0x0000000609097220 */ /* 0x000fe20000410000 */
[----:B------:R-:W-:-:S02]  /*11460*/  HADD2.F32 R4, -RZ, R24.H0_H0 ;  /* 0x20000018ff047230 */ /* 0x000fc40000004100 */
[C---:B------:R-:W-:Y:S01]  /*11470*/  FFMA.FTZ R20, R3.reuse, R6, -R20 ;  /* 0x0000000603147223 */ /* 0x040fe20000010814 */
[----:B------:R-:W-:Y:S02]  /*11480*/  HADD2.F32 R6, -RZ, R5.H0_H0 ;  /* 0x20000005ff067230 */ /* 0x000fe40000004100 */
[----:B------:R-:W-:Y:S01]  /*11490*/  FFMA.FTZ R21, R3, R10, R9 ;  /* 0x0000000a03157223 */ /* 0x000fe20000010009 */
[----:B------:R-:W-:Y:S02]  /*114a0*/  HADD2.F32 R3, -RZ, R13.H0_H0 ;  /* 0x2000000dff037230 */ /* 0x000fe40000004100 */
[C---:B------:R-:W-:Y:S01]  /*114b0*/  FMUL.FTZ R10, R4.reuse, R8 ;  /* 0x00000008040a7220 */ /* 0x040fe20000410000 */
[----:B------:R-:W-:Y:S02]  /*114c0*/  HADD2.F32 R12, -RZ, R12.H1_H1 ;  /* 0x3000000cff0c7230 */ /* 0x000fe40000004100 */
[----:B------:R-:W-:Y:S01]  /*114d0*/  FMUL.FTZ R4, R4, R6 ;  /* 0x0000000604047220 */ /* 0x000fe20000410000 */
[----:B------:R-:W-:-:S02]  /*114e0*/  HADD2.F32 R24, -RZ, R24.H1_H1 ;  /* 0x30000018ff187230 */ /* 0x000fc40000004100 */
[C---:B------:R-:W-:Y:S01]  /*114f0*/  FFMA.FTZ R27, R3.reuse, R6, -R10 ;  /* 0x00000006031b7223 */ /* 0x040fe2000001080a */
[----:B------:R-:W-:Y:S01]  /*11500*/  HADD2.F32 R5, -RZ, R5.H1_H1 ;  /* 0x30000005ff057230 */ /* 0x000fe20000004100 */
[----:B------:R-:W-:Y:S01]  /*11510*/  F2FP.F16.E4M3.UNPACK_B R30, R30 ;  /* 0x0000001eff1e723e */ /* 0x000fe200020006ff */
[----:B------:R-:W-:Y:S02]  /*11520*/  HADD2.F32 R13, -RZ, R13.H1_H1 ;  /* 0x3000000dff0d7230 */ /* 0x000fe40000004100 */
[C---:B------:R-:W-:Y:S01]  /*11530*/  FMUL.FTZ R6, R24.reuse, R12 ;  /* 0x0000000c18067220 */ /* 0x040fe20000410000 */
[----:B------:R-:W-:Y:S01]  /*11540*/  F2FP.F16.E4M3.UNPACK_B R36, R36 ;  /* 0x00000024ff24723e */ /* 0x000fe200020006ff */
[-C--:B------:R-:W-:Y:S01]  /*11550*/  FMUL.FTZ R9, R24, R5.reuse ;  /* 0x0000000518097220 */ /* 0x080fe20000410000 */
[----:B------:R-:W-:Y:S01]  /*11560*/  FFMA.FTZ R24, R3, R8, R4 ;  /* 0x0000000803187223 */ /* 0x000fe20000010004 */
[----:B------:R-:W-:Y:S01]  /*11570*/  FFMA.FTZ R34, R13, R5, -R6 ;  /* 0x000000050d227223 */ /* 0x000fe20000010806 */
[----:B------:R-:W-:-:S02]  /*11580*/  HADD2.F32 R5, -RZ, R30.H0_H0 ;  /* 0x2000001eff057230 */ /* 0x000fc40000004100 */
[----:B------:R-:W-:Y:S01]  /*11590*/  FFMA.FTZ R31, R13, R12, R9 ;  /* 0x0000000c0d1f7223 */ /* 0x000fe20000010009 */
[--C-:B------:R-:W-:Y:S02]  /*115a0*/  HADD2.F32 R6, -RZ, R36.reuse.H0_H0 ;  /* 0x20000024ff067230 */ /* 0x100fe40000004100 */
[--C-:B------:R-:W-:Y:S02]  /*115b0*/  HADD2.F32 R4, -RZ, R11.reuse.H0_H0 ;  /* 0x2000000bff047230 */ /* 0x100fe40000004100 */
[----:B------:R-:W-:Y:S01]  /*115c0*/  HADD2.F32 R36, -RZ, R36.H1_H1 ;  /* 0x30000024ff247230 */ /* 0x000fe20000004100 */
[----:B------:R-:W-:Y:S01]  /*115d0*/  F2FP.SATFINITE.E4M3.F32.PACK_AB_MERGE_C R24, R31, R24, RZ ;  /* 0x000000181f18723e */ /* 0x000fe200048070ff */
[----:B------:R-:W-:Y:S02]  /*115e0*/  HADD2.F32 R11, -RZ, R11.H1_H1 ;  /* 0x3000000bff0b7230 */ /* 0x000fe40000004100 */
[----:B------:R-:W-:Y:S01]  /*115f0*/  FMUL.FTZ R8, R4, R6 ;  /* 0x0000000604087220 */ /* 0x000fe20000410000 */
[----:B------:R-:W-:-:S02]  /*11600*/  HADD2.F32 R30, -RZ, R30.H1_H1 ;  /* 0x3000001eff1e7230 */ /* 0x000fc40000004100 */
[-C--:B------:R-:W-:Y:S01]  /*11610*/  FMUL.FTZ R9, R4, R5.reuse ;  /* 0x0000000504097220 */ /* 0x080fe20000410000 */
[--C-:B------:R-:W-:Y:S02]  /*11620*/  HADD2.F32 R3, -RZ, R7.reuse.H0_H0 ;  /* 0x20000007ff037230 */ /* 0x100fe40000004100 */
[C---:B------:R-:W-:Y:S01]  /*11630*/  FMUL.FTZ R4, R11.reuse, R36 ;  /* 0x000000240b047220 */ /* 0x040fe20000410000 */
[----:B------:R-:W-:Y:S02]  /*11640*/  HADD2.F32 R7, -RZ, R7.H1_H1 ;  /* 0x30000007ff077230 */ /* 0x000fe40000004100 */
        /* <DEDUP_REMOVED lines=9> */
[----:B------:R-:W-:Y:S02]  /*116e0*/  F2FP.SATFINITE.E4M3.F32.PACK_AB_MERGE_C R9, R40, R37, RZ ;  /* 0x000000252809723e */ /* 0x000fe400048070ff */
[----:B------:R-:W-:Y:S02]  /*116f0*/  F2FP.SATFINITE.E4M3.F32.PACK_AB_MERGE_C R11, R42, R49, RZ ;  /* 0x000000312a0b723e */ /* 0x000fe400048070ff */
[----:B------:R-:W-:-:S02]  /*11700*/  F2FP.SATFINITE.E4M3.F32.PACK_AB_MERGE_C R8, R28, R25, RZ ;  /* 0x000000191c08723e */ /* 0x000fc400048070ff */
[----:B------:R-:W-:Y:S02]  /*11710*/  F2FP.SATFINITE.E4M3.F32.PACK_AB_MERGE_C R5, R39, R38, R5 ;  /* 0x000000262705723e */ /* 0x000fe40004807005 */
        /* <DEDUP_REMOVED lines=9> */
.L_x_1333:
[----:B------:R-:W-:Y:S05]  /*117b0*/  BSYNC B0 ;  /* 0x0000000000007941 */ /* 0x000fea0003800000 */
.L_x_1293:
[----:B------:R-:W-:Y:S01]  /*117c0*/  @!PT LDS RZ, [RZ] ;  /* 0x00000000fffff984 */ /* 0x000fe20000000800 */
[----:B------:R-:W-:Y:S01]  /*117d0*/  @!PT LDS RZ, [RZ] ;  /* 0x00000000fffff984 */ /* 0x000fe20000000800 */
[----:B------:R-:W-:Y:S01]  /*117e0*/  @!PT LDS RZ, [RZ] ;  /* 0x00000000fffff984 */ /* 0x000fe20000000800 */
[----:B------:R-:W-:Y:S01]  /*117f0*/  @!PT LDS RZ, [RZ] ;  /* 0x00000000fffff984 */ /* 0x000fe20000000800 */
[----:B------:R2:W-:Y:S06]  /*11800*/  MEMBAR.ALL.CTA ;  /* 0x0000000000007992 */ /* 0x0005ec0000008000 */
[----:B--2---:R-:W2:Y:S01]  /*11810*/  FENCE.VIEW.ASYNC.S ;  /* 0x00000000000073c6 */ /* 0x004ea20000000000 */
[----:B------:R-:W-:Y:S05]  /*11820*/  WARPSYNC.ALL ;  /* 0x0000000000007948 */ /* 0x000fea0003800000 */
[----:B--2---:R-:W-:Y:S06]  /*11830*/  BAR.SYNC.DEFER_BLOCKING 0xd, 0x100 ;  /* 0x0344000000007b1d */ /* 0x004fec0000010000 */
.L_x_1291:
[----:B-1-34-:R-:W-:-:S05]  /*11840*/  IMAD.U32 R0, RZ, RZ, UR45 ;  /* 0x0000002dff007e24 */ /* 0x01afca000f8e00ff */
[----:B------:R-:W-:-:S13]  /*11850*/  ISETP.NE.AND P0, PT, R0, 0x3, PT ;  /* 0x000000030000780c */ /* 0x000fda0003f05270 */
[----:B------:R-:W-:Y:S05]  /*11860*/  @!P0 BRA `(.L_x_1360) ;  /* 0x0000000000048947 */ /* 0x000fea0003800000 */
[----:B------:R-:W-:Y:S01]  /*11870*/  BPT.TRAP 0x1 ;  /* 0x000000040000795c */ /* 0x000fe20000300000 */
.L_x_1360:
[----:B-----5:R-:W-:Y:S01]  /*11880*/  IMAD R9, R200, 0x8, R16 ;  /* 0x00000008c8097824 */ /* 0x020fe200078e0210 */
[----:B------:R-:W-:-:S04]  /*11890*/  SHF.L.U32 R0, R194, 0x1f, RZ ;  /* 0x0000001fc2007819 */ /* 0x000fc800000006ff */
[----:B------:R1:W3:Y:S01]  /*118a0*/  SYNCS.PHASECHK.TRANS64.TRYWAIT P2, [R9+URZ+0x28430], R0 ;  /* 0x02843000090075a7 */ /* 0x0002e2000804017f */
[----:B------:R-:W-:Y:S05]  /*118b0*/  @!P0 BRA `(.L_x_1361) ;  /* 0x0000000000048947 */ /* 0x000fea0003800000 */
[----:B------:R-:W-:Y:S01]  /*118c0*/  BPT.TRAP 0x1 ;  /* 0x000000040000795c */ /* 0x000fe20000300000 */
.L_x_1361:
[----:B--2---:R-:W2:Y:S02]  /*118d0*/  S2R R3, SR_TID.X ;  /* 0x0000000000037919 */ /* 0x004ea40000002100 */
[----:B--2---:R-:W-:-:S04]  /*118e0*/  LOP3.LUT R3, R3, 0x7f, RZ, 0xc0, !PT ;  /* 0x0000007f03037812 */ /* 0x004fc800078ec0ff */
[----:B------:R-:W-:Y:S01]  /*118f0*/  ISETP.NE.AND P1, PT, R3, RZ, PT ;  /* 0x000000ff0300720c */ /* 0x000fe20003f25270 */
[----:B---3--:R-:W-:-:S12]  /*11900*/  @P2 BRA `(.L_x_1362) ;  /* 0x0000000000082947 */ /* 0x008fd80003800000 */
[----:B------:R-:W2:Y:S02]  /*11910*/  SYNCS.PHASECHK.TRANS64.TRYWAIT P2, [R9+URZ+0x28430], R0 ;  /* 0x02843000090075a7 */ /* 0x000ea4000804017f */
[----:B--2---:R-:W-:Y:S05]  /*11920*/  @!P2 BRA `(.L_x_1363) ;  /* 0x000001500028a947 */ /* 0x004fea0003800000 */
.L_x_1362:
[----:B------:R-:W-:Y:S05]  /*11930*/  WARPSYNC.ALL ;  /* 0x0000000000007948 */ /* 0x000fea0003800000 */
[----:B-12---:R-:W-:Y:S01]  /*11940*/  VIADD R0, R16, 0x20000 ;  /* 0x0002000010007836 */ /* 0x006fe20000000000 */
[----:B------:R-:W-:Y:S01]  /*11950*/  R2UR UR12, R52 ;  /* 0x00000000340c72ca */ /* 0x000fe200000e0000 */
[----:B0-----:R-:W-:Y:S01]  /*11960*/  IMAD.MOV.U32 R7, RZ, RZ, 0x40000040 ;  /* 0x40000040ff077424 */ /* 0x001fe200078e00ff */
[----:B------:R-:W-:Y:S01]  /*11970*/  WARPGROUP.ARRIVE ;  /* 0x00000000000079c5 */ /* 0x000fe20000000000 */
        /* <DEDUP_REMOVED lines=9> */
[----:B------:R-:W-:Y:S01]  /*11a10*/  LOP3.LUT R5, R0, 0x10000, RZ, 0xfc, !PT ;  /* 0x0001000000057812 */ /* 0x000fe200078efcff */
        /* <DEDUP_REMOVED lines=8> */
[C---:B------:R-:W-:Y:S01]  /*11aa0*/  VIADD R10, R6.reuse, 0x2 ;  /* 0x00000002060a7836 */ /* 0x040fe20000000000 */
[----:B------:R-:W-:Y:S01]  /*11ab0*/  R2UR UR14, R6 ;  /* 0x00000000060e72ca */ /* 0x000fe200000e0000 */
[----:B------:R-:W-:Y:S01]  /*11ac0*/  UIADD3 UR16, UR12, 0x6, URZ ;  /* 0x000000060c107890 */ /* 0x000fe2000fffe03f */
[----:B------:R-:W-:Y:S01]  /*11ad0*/  R2UR UR19, R11 ;  /* 0x000000000b1372ca */ /* 0x000fe200000e0000 */
[----:B------:R-:W-:Y:S01]  /*11ae0*/  IMAD.MOV.U32 R11, RZ, RZ, 0x40000040 ;  /* 0x40000040ff0b7424 */ /* 0x000fe200078e00ff */
[----:B------:R-:W-:Y:S01]  /*11af0*/  R2UR UR10, R10 ;  /* 0x000000000a0a72ca */ /* 0x000fe200000e0000 */
[----:B------:R-:W-:Y:S01]  /*11b00*/  VIADD R10, R6, 0x4 ;  /* 0x00000004060a7836 */ /* 0x000fe20000000000 */
[----:B------:R-:W-:Y:S01]  /*11b10*/  UIADD3 UR20, UR12, 0x400, URZ ;  /* 0x000004000c147890 */ /* 0x000fe2000fffe03f */
[----:B------:R-:W-:Y:S01]  /*11b20*/  R2UR UR35, R7 ;  /* 0x00000000072372ca */ /* 0x000fe200000e0000 */
[----:B------:R-:W-:Y:S01]  /*11b30*/  UMOV UR21, 0x40000040 ;  /* 0x4000004000157882 */ /* 0x000fe20000000000 */
[----:B------:R-:W-:Y:S01]  /*11b40*/  R2UR UR23, R11 ;  /* 0x000000000b1772ca */ /* 0x000fe200000e0000 */
[----:B------:R-:W-:Y:S01]  /*11b50*/  IMAD.MOV.U32 R11, RZ, RZ, 0x40000040 ;  /* 0x40000040ff0b7424 */ /* 0x000fe200078e00ff */
[----:B------:R-:W-:Y:S01]  /*11b60*/  R2UR UR6, R10 ;  /* 0x000000000a0672ca */ /* 0x000fe200000e0000 */
[----:B------:R-:W-:Y:S01]  /*11b70*/  VIADD R10, R6, 0x6 ;  /* 0x00000006060a7836 */ /* 0x000fe20000000000 */
[----:B------:R-:W-:Y:S01]  /*11b80*/  QGMMA.64x64x32.F32.E4M3.E4M3 R24, gdesc[UR12], RZ, !UPT, gsb0 ;  /* 0x00e000000c1879f3 */ /* 0x000fe2000c0008ff */
[----:B------:R-:W-:Y:S01]  /*11b90*/  UIADD3 UR24, UR12, 0x402, URZ ;  /* 0x000004020c187890 */ /* 0x000fe2000fffe03f */
[----:B------:R-:W-:Y:S01]  /*11ba0*/  R2UR UR27, R11 ;  /* 0x000000000b1b72ca */ /* 0x000fe200000e0000 */
[----:B------:R-:W-:Y:S01]  /*11bb0*/  UMOV UR25, 0x40000040 ;  /* 0x4000004000197882 */ /* 0x000fe20000000000 */
[----:B------:R-:W-:Y:S01]  /*11bc0*/  R2UR UR18, R10 ;  /* 0x000000000a1272ca */ /* 0x000fe200000e0000 */
[----:B------:R-:W-:Y:S01]  /*11bd0*/  VIADD R10, R6, 0x200 ;  /* 0x00000200060a7836 */ /* 0x000fe20000000000 */
[----:B------:R-:W-:Y:S01]  /*11be0*/  UIADD3 UR28, UR12, 0x404, URZ ;  /* 0x000004040c1c7890 */ /* 0x000fe2000fffe03f */
[----:B------:R-:W-:Y:S01]  /*11bf0*/  IMAD.MOV.U32 R11, RZ, RZ, 0x40000040 ;  /* 0x40000040ff0b7424 */ /* 0x000fe200078e00ff */
[----:B------:R-:W-:Y:S01]  /*11c00*/  UMOV UR29, 0x40000040 ;  /* 0x40000040001d7882 */ /* 0x000fe20000000000 */
[----:B------:R-:W-:Y:S01]  /*11c10*/  UIADD3 UR32, UR12, 0x406, URZ ;  /* 0x000004060c207890 */ /* 0x000fe2000fffe03f */
[----:B------:R-:W-:Y:S01]  /*11c20*/  R2UR UR22, R10 ;  /* 0x000000000a1672ca */ /* 0x000fe200000e0000 */
[----:B------:R-:W-:Y:S01]  /*11c30*/  VIADD R10, R6, 0x202 ;  /* 0x00000202060a7836 */ /* 0x000fe20000000000 */
[----:B------:R-:W-:Y:S01]  /*11c40*/  R2UR UR31, R11 ;  /* 0x000000000b1f72ca */ /* 0x000fe200000e0000 */
[----:B------:R-:W-:Y:S01]  /*11c50*/  UMOV UR33, 0x40000040 ;  /* 0x4000004000217882 */ /* 0x000fe20000000000 */
[----:B------:R-:W-:Y:S01]  /*11c60*/  IMAD.MOV.U32 R3, RZ, RZ, -0x40 ;  /* 0xffffffc0ff037424 */ /* 0x000fe200078e00ff */
[----:B------:R-:W-:-:S02]  /*11c70*/  @!P1 IADD3 R0, R9, 0x28440, RZ ;  /* 0x0002844009009810 */ /* 0x000fc40007ffe0ff */
[----:B------:R-:W-:Y:S01]  /*11c80*/  R2UR UR26, R10 ;  /* 0x000000000a1a72ca */ /* 0x000fe200000e0000 */
[C---:B------:R-:W-:Y:S01]  /*11c90*/  VIADD R10, R6.reuse, 0x204 ;  /* 0x00000204060a7836 */ /* 0x040fe20000000000 */
[----:B------:R-:W-:Y:S01]  /*11ca0*/  @!P1 PRMT R0, RZ, 0x654, R0 ;  /* 0x00000654ff009816 */ /* 0x000fe20000000000 */
[----:B------:R-:W-:Y:S01]  /*11cb0*/  VIADD R6, R6, 0x206 ;  /* 0x0000020606067836 */ /* 0x000fe20000000000 */
[C---:B------:R-:W-:Y:S01]  /*11cc0*/  LEA R12, R56.reuse, 0xffffffc0, 0x6 ;  /* 0xffffffc0380c7811 */ /* 0x040fe200078e30ff */
[----:B------:R-:W-:Y:S01]  /*11cd0*/  IMAD R14, R56, R3, 0x40 ;  /* 0x00000040380e7424 */ /* 0x000fe200078e0203 */
[----:B------:R-:W-:Y:S02]  /*11ce0*/  R2UR UR30, R10 ;  /* 0x000000000a1e72ca */ /* 0x000fe400000e0000 */
[----:B------:R-:W-:Y:S01]  /*11cf0*/  R2UR UR34, R6 ;  /* 0x00000000062272ca */ /* 0x000fe200000e0000 */
[----:B------:R-:W0:Y:S01]  /*11d00*/  LDC.64 R10, c[0x0][0x9e0] ;  /* 0x00027800ff0a7b82 */ /* 0x000e220000000a00 */
[----:B------:R-:W-:-:S04]  /*11d10*/  IMAD.IADD R3, R197, 0x1, R14 ;  /* 0x00000001c5037824 */ /* 0x000fc800078e020e */
[--C-:B------:R-:W-:Y:S01]  /*11d20*/  IMAD R13, R196, -0x2, R3.reuse ;  /* 0xfffffffec40d7824 */ /* 0x100fe200078e0203 */
[----:B------:R-:W-:-:S05]  /*11d30*/  IADD3 R9, -R198, 0x1, R3 ;  /* 0x00000001c6097810 */ /* 0x000fca0007ffe103 */
[----:B------:R-:W-:Y:S01]  /*11d40*/  IMAD R9, R196, -0x2, R9 ;  /* 0xfffffffec4097824 */ /* 0x000fe200078e0209 */
[----:B0-----:R-:W-:-:S03]  /*11d50*/  ISETP.GE.AND P2, PT, R11, 0x1, PT ;  /* 0x000000010b00780c */ /* 0x001fc60003f46270 */
[----:B------:R-:W-:Y:S01]  /*11d60*/  IMAD.IADD R20, R9, 0x1, R10 ;  /* 0x0000000109147824 */ /* 0x000fe200078e020a */
[----:B------:R-:W-:Y:S02]  /*11d70*/  WARPGROUP.DEPBAR.LE gsb0, 0x0 ;  /* 0x00008000000079c5 */ /* 0x000fe40000010000 */
[----:B------:R-:W-:-:S06]  /*11d80*/  WARPGROUP.ARRIVE ;  /* 0x00000000000079c5 */ /* 0x000fcc0000000000 */
[----:B------:R-:W-:Y:S03]  /*11d90*/  QGMMA.64x64x32.F32.E4M3.E4M3 R24, gdesc[UR8], R24, gsb0 ;  /* 0x00e00000081879f3 */ /* 0x000fe60008000818 */
[----:B------:R-:W-:Y:S02]  /*11da0*/  WARPGROUP.DEPBAR.LE gsb0, 0x0 ;  /* 0x00008000000079c5 */ /* 0x000fe40000010000 */
[----:B------:R-:W-:-:S06]  /*11db0*/  WARPGROUP.ARRIVE ;  /* 0x00000000000079c5 */ /* 0x000fcc0000000000 */
[----:B------:R-:W-:Y:S01]  /*11dc0*/  QGMMA.64x64x32.F32.E4M3.E4M3 R24, gdesc[UR4], R24, gsb0 ;  /* 0x00e00000041879f3 */ /* 0x000fe20008000818 */
[----:B------:R-:W-:Y:S02]  /*11dd0*/  ULDC UR6, c[0x0][0x9dc] ;  /* 0x0002770000067ab9 */ /* 0x000fe40000000800 */
[----:B------:R-:W-:-:S05]  /*11de0*/  IMAD.U32 R7, RZ, RZ, UR6 ;  /* 0x00000006ff077e24 */ /* 0x000fca000f8e00ff */
[----:B------:R-:W-:-:S05]  /*11df0*/  LOP3.LUT R4, RZ, R7, RZ, 0x33, !PT ;  /* 0x00000007ff047212 */ /* 0x000fca00078e33ff */
        /* <DEDUP_REMOVED lines=21> */
[----:B------:R-:W-:Y:S06]  /*11f50*/  @!P2 BRA `(.L_x_1364) ;  /* 0x000000000050a947 */ /* 0x000fec0003800000 */
[----:B------:R-:W-:Y:S01]  /*11f60*/  IADD3 R6, -R198, R197, R0 ;  /* 0x000000c5c6067210 */ /* 0x000fe20007ffe100 */
[----:B------:R-:W-:Y:S03]  /*11f70*/  BSSY B0, `(.L_x_1365) ;  /* 0x000000e000007945 */ /* 0x000fe60003800000 */
        /* <DEDUP_REMOVED lines=9> */
.L_x_1366:
[----:B------:R-:W-:-:S13]  /*12010*/  ISETP.NE.AND P3, PT, R11, 0x1, PT ;  /* 0x000000010b00780c */ /* 0x000fda0003f65270 */
[----:B------:R-:W0:Y:S02]  /*12020*/  @P3 LDC.64 R8, c[0x0][0x9e8] ;  /* 0x00027a00ff083b82 */ /* 0x000e240000000a00 */
[----:B0-----:R-:W-:-:S05]  /*12030*/  @P3 IMAD.HI.U32 R8, R6, R8, RZ ;  /* 0x0000000806083227 */ /* 0x001fca00078e00ff */
[----:B------:R-:W-:-:S07]  /*12040*/  @P3 SHF.R.U32.HI R6, RZ, R9, R8 ;  /* 0x00000009ff063219 */ /* 0x000fce0000011608 */
.L_x_1367:
[----:B------:R-:W-:Y:S05]  /*12050*/  BSYNC B0 ;  /* 0x0000000000007941 */ /* 0x000fea0003800000 */
.L_x_1365:
[----:B------:R-:W-:-:S04]  /*12060*/  IMAD R9, R6, R11, -R12 ;  /* 0x0000000b06097224 */ /* 0x000fc800078e0a0c */
[----:B------:R-:W-:-:S05]  /*12070*/  IMAD R6, R196, -0x2, R9 ;  /* 0xfffffffec4067824 */ /* 0x000fca00078e0209 */
[----:B------:R-:W-:Y:S02]  /*12080*/  VIMNMX R3, R3, R6, !PT ;  /* 0x0000000603037248 */ /* 0x000fe40007fe0100 */
[----:B------:R-:W-:-:S07]  /*12090*/  VIADDMNMX R4, R6, R11, R4, PT ;  /* 0x0000000b06047246 */ /* 0x000fce0003800104 */
.L_x_1364:
[C---:B------:R-:W-:Y:S02]  /*120a0*/  ISETP.GE.AND P3, PT, R14.reuse, 0x2, PT ;  /* 0x000000020e00780c */ /* 0x040fe40003f66270 */
[----:B------:R-:W-:Y:S02]  /*120b0*/  ISETP.GE.AND P6, PT, R14, 0xa, PT ;  /* 0x0000000a0e00780c */ /* 0x000fe40003fc6270 */
[----:B------:R-:W-:Y:S02]  /*120c0*/  ISETP.GT.AND P4, PT, R3, 0x1, !P3 ;  /* 0x000000010300780c */ /* 0x000fe40005f84270 */
[----:B------:R-:W-:Y:S02]  /*120d0*/  P2R R21, PR, RZ, 0x40 ;  /* 0x00000040ff157803 */ /* 0x000fe40000000000 */
[----:B------:R-:W-:Y:S02]  /*120e0*/  ISETP.LT.OR P5, PT, R4, 0x2, P4 ;  /* 0x000000020400780c */ /* 0x000fe400027a1670 */
[----:B------:R-:W-:-:S02]  /*120f0*/  ISETP.GE.AND P4, PT, R14, 0x9, PT ;  /* 0x000000090e00780c */ /* 0x000fc40003f86270 */
[----:B------:R-:W-:Y:S02]  /*12100*/  FSEL R59, R25, -INF , !P5 ;  /* 0xff800000193b7808 */ /* 0x000fe40006800000 */
[----:B------:R-:W-:-:S04]  /*12110*/  ISETP.GT.AND P5, PT, R3, 0x8, !P4 ;  /* 0x000000080300780c */ /* 0x000fc800067a4270 */
[----:B------:R-:W-:-:S04]  /*12120*/  ISETP.LT.OR P5, PT, R4, 0x9, P5 ;  /* 0x000000090400780c */ /* 0x000fc80002fa1670 */
[----:B------:R-:W-:Y:S02]  /*12130*/  FSEL R61, R28, -INF , !P5 ;  /* 0xff8000001c3d7808 */ /* 0x000fe40006800000 */
[----:B------:R-:W-:Y:S02]  /*12140*/  ISETP.GT.AND P5, PT, R3, 0x9, !P6 ;  /* 0x000000090300780c */ /* 0x000fe400077a4270 */
[----:B------:R-:W-:Y:S02]  /*12150*/  ISETP.GE.AND P6, PT, R14, 0x11, PT ;  /* 0x000000110e00780c */ /* 0x000fe40003fc6270 */
[----:B------:R-:W-:Y:S02]  /*12160*/  ISETP.LT.OR P5, PT, R4, 0xa, P5 ;  /* 0x0000000a0400780c */ /* 0x000fe40002fa1670 */
[----:B------:R-:W-:Y:S02]  /*12170*/  P2R R25, PR, RZ, 0x40 ;  /* 0x00000040ff197803 */ /* 0x000fe40000000000 */
[----:B------:R-:W-:-:S02]  /*12180*/  FSEL R63, R29, -INF , !P5 ;  /* 0xff8000001d3f7808 */ /* 0x000fc40006800000 */
[C---:B------:R-:W-:Y:S02]  /*12190*/  ISETP.GT.AND P5, PT, R3.reuse, 0x10, !P6 ;  /* 0x000000100300780c */ /* 0x040fe400077a4270 */
[----:B------:R-:W-:Y:S02]  /*121a0*/  ISETP.GE.AND P6, PT, R14, 0x12, PT ;  /* 0x000000120e00780c */ /* 0x000fe40003fc6270 */
[----:B------:R-:W-:Y:S02]  /*121b0*/  ISETP.LT.OR P5, PT, R4, 0x11, P5 ;  /* 0x000000110400780c */ /* 0x000fe40002fa1670 */
[----:B------:R-:W-:Y:S02]  /*121c0*/  P2R R29, PR, RZ, 0x40 ;  /* 0x00000040ff1d7803 */ /* 0x000fe40000000000 */
[----:B------:R-:W-:Y:S02]  /*121d0*/  FSEL R32, R32, -INF , !P5 ;  /* 0xff80000020207808 */ /* 0x000fe40006800000 */
[----:B------:R-:W-:-:S02]  /*121e0*/  ISETP.GT.AND P5, PT, R3, 0x11, !P6 ;  /* 0x000000110300780c */ /* 0x000fc400077a4270 */
[----:B------:R-:W-:Y:S02]  /*121f0*/  ISETP.GE.AND P6, PT, R14, 0x19, PT ;  /* 0x000000190e00780c */ /* 0x000fe40003fc6270 */
[----:B------:R-:W-:-:S04]  /*12200*/  ISETP.LT.OR P5, PT, R4, 0x12, P5 ;  /* 0x000000120400780c */ /* 0x000fc80002fa1670 */
        /* <DEDUP_REMOVED lines=51> */
[----:B------:R-:W-:Y:S01]  /*12540*/  ISETP.GT.AND P6, PT, R3, 0x39, !P6 ;  /* 0x000000390300780c */ /* 0x000fe200077c4270 */
[----:B------:R-:W-:-:S03]  /*12550*/  VIADD R3, R0, 0x8 ;  /* 0x0000000800037836 */ /* 0x000fc60000000000 */
[----:B------:R-:W-:Y:S02]  /*12560*/  ISETP.LT.OR P6, PT, R4, 0x3a, P6 ;  /* 0x0000003a0400780c */ /* 0x000fe400037c1670 */
[----:B------:R-:W-:Y:S02]  /*12570*/  VIADDMNMX R4, R3, R20, R13, PT ;  /* 0x0000001403047246 */ /* 0x000fe4000380010d */
[----:B------:R-:W-:Y:S02]  /*12580*/  FSEL R66, R53, -INF , !P6 ;  /* 0xff80000035427808 */ /* 0x000fe40007000000 */
[----:B------:R-:W-:Y:S01]  /*12590*/  IADD3 R3, R15, 0x8, R0 ;  /* 0x000000080f037810 */ /* 0x000fe20007ffe000 */
[----:B------:R-:W-:Y:S06]  /*125a0*/  @!P2 BRA `(.L_x_1368) ;  /* 0x000000000054a947 */ /* 0x000fec0003800000 */
[----:B------:R-:W-:Y:S01]  /*125b0*/  IADD3 R9, R197, 0x8, R0 ;  /* 0x00000008c5097810 */ /* 0x000fe20007ffe000 */
[----:B------:R-:W-:Y:S04]  /*125c0*/  BSSY B0, `(.L_x_1369) ;  /* 0x000000f000007945 */ /* 0x000fe80003800000 */
[----:B------:R-:W-:-:S05]  /*125d0*/  IMAD.IADD R9, R9, 0x1, -R198 ;  /* 0x0000000109097824 */ /* 0x000fca00078e0ac6 */
        /* <DEDUP_REMOVED lines=9> */
.L_x_1370:
[----:B------:R-:W-:-:S13]  /*12670*/  ISETP.NE.AND P6, PT, R11, 0x1, PT ;  /* 0x000000010b00780c */ /* 0x000fda0003fc5270 */
[----:B------:R-:W0:Y:S02]  /*12680*/  @P6 LDC.64 R14, c[0x0][0x9e8] ;  /* 0x00027a00ff0e6b82 */ /* 0x000e240000000a00 */
[----:B0-----:R-:W-:-:S05]  /*12690*/  @P6 IMAD.HI.U32 R6, R9, R14, RZ ;  /* 0x0000000e09066227 */ /* 0x001fca00078e00ff */
[----:B------:R-:W-:-:S07]  /*126a0*/  @P6 SHF.R.U32.HI R9, RZ, R15, R6 ;  /* 0x0000000fff096219 */ /* 0x000fce0000011606 */
.L_x_1371:
[----:B------:R-:W-:Y:S05]  /*126b0*/  BSYNC B0 ;  /* 0x0000000000007941 */ /* 0x000fea0003800000 */
.L_x_1369:
[----:B------:R-:W-:-:S04]  /*126c0*/  IMAD R9, R9, R11, -R12 ;  /* 0x0000000b09097224 */ /* 0x000fc800078e0a0c */
[----:B------:R-:W-:-:S05]  /*126d0*/  IMAD R6, R196, -0x2, R9 ;  /* 0xfffffffec4067824 */ /* 0x000fca00078e0209 */
[----:B------:R-:W-:Y:S02]  /*126e0*/  VIMNMX R3, R3, R6, !PT ;  /* 0x0000000603037248 */ /* 0x000fe40007fe0100 */
[----:B------:R-:W-:-:S07]  /*126f0*/  VIADDMNMX R4, R6, R11, R4, PT ;  /* 0x0000000b06047246 */ /* 0x000fce0003800104 */
.L_x_1368:
[----:B------:R-:W-:Y:S01]  /*12700*/  ISETP.GT.AND P3, PT, R3, 0x1, !P3 ;  /* 0x000000010300780c */ /* 0x000fe20005f64270 */
[----:B------:R-:W-:Y:S01]  /*12710*/  IMAD.IADD R10, R57, 0x1, R10 ;  /* 0x00000001390a7824 */ /* 0x000fe200078e020a */
        /* <DEDUP_REMOVED lines=33> */
[----:B------:R-:W-:Y:S02]  /*12930*/  FMNMX.FTZ R12, R66, R6, !PT ;  /* 0x00000006420c7209 */ /* 0x000fe40007810000 */
[----:B------:R-:W-:-:S02]  /*12940*/  ISETP.GT.AND P3, PT, R3, 0x19, !P3 ;  /* 0x000000190300780c */ /* 0x000fc40005f64270 */
[----:B------:R-:W-:Y:S02]  /*12950*/  ISETP.GT.AND P4, PT, R3, 0x8, !P4 ;  /* 0x000000080300780c */ /* 0x000fe40006784270 */
[C---:B------:R-:W-:Y:S02]  /*12960*/  ISETP.LT.OR P3, PT, R4.reuse, 0x1a, P3 ;  /* 0x0000001a0400780c */ /* 0x040fe40001f61670 */
[----:B------:R-:W-:Y:S02]  /*12970*/  ISETP.LT.OR P4, PT, R4, 0x9, P4 ;  /* 0x000000090400780c */ /* 0x000fe40002781670 */
[----:B------:R-:W-:Y:S02]  /*12980*/  FSEL R39, R39, -INF , !P3 ;  /* 0xff80000027277808 */ /* 0x000fe40005800000 */
[----:B------:R-:W-:Y:S02]  /*12990*/  ISETP.NE.AND P3, PT, R37, RZ, PT ;  /* 0x000000ff2500720c */ /* 0x000fe40003f65270 */
[----:B------:R-:W0:Y:S01]  /*129a0*/  SHFL.BFLY PT, R37, R12, 0x2, 0x1f ;  /* 0x0c401f000c257f89 */ /* 0x000e2200000e0000 */
[----:B------:R-:W-:-:S02]  /*129b0*/  FSEL R13, R30, -INF , !P4 ;  /* 0xff8000001e0d7808 */ /* 0x000fc40006000000 */
[----:B------:R-:W-:Y:S02]  /*129c0*/  ISETP.GT.AND P3, PT, R3, 0x20, !P3 ;  /* 0x000000200300780c */ /* 0x000fe40005f64270 */
[----:B------:R-:W-:Y:S02]  /*129d0*/  ISETP.NE.AND P4, PT, R45, RZ, PT ;  /* 0x000000ff2d00720c */ /* 0x000fe40003f85270 */
[----:B------:R-:W-:Y:S02]  /*129e0*/  ISETP.LT.OR P3, PT, R4, 0x21, P3 ;  /* 0x000000210400780c */ /* 0x000fe40001f61670 */
[----:B------:R-:W-:Y:S02]  /*129f0*/  ISETP.NE.AND P6, PT, R8, RZ, PT ;  /* 0x000000ff0800720c */ /* 0x000fe40003fc5270 */
[----:B------:R-:W-:Y:S02]  /*12a00*/  FSEL R25, R42, -INF , !P3 ;  /* 0xff8000002a197808 */ /* 0x000fe40005800000 */
[----:B------:R-:W-:-:S02]  /*12a10*/  ISETP.NE.AND P3, PT, R67, RZ, PT ;  /* 0x000000ff4300720c */ /* 0x000fc40003f65270 */
[C---:B------:R-:W-:Y:S02]  /*12a20*/  ISETP.GT.AND P5, PT, R3.reuse, 0x38, !P5 ;  /* 0x000000380300780c */ /* 0x040fe40006fa4270 */
[----:B------:R-:W-:Y:S02]  /*12a30*/  ISETP.GT.AND P3, PT, R3, 0x21, !P3 ;  /* 0x000000210300780c */ /* 0x000fe40005f64270 */
[C---:B------:R-:W-:Y:S02]  /*12a40*/  ISETP.LT.OR P5, PT, R4.reuse, 0x39, P5 ;  /* 0x000000390400780c */ /* 0x040fe40002fa1670 */
[----:B------:R-:W-:Y:S02]  /*12a50*/  ISETP.LT.OR P3, PT, R4, 0x22, P3 ;  /* 0x000000220400780c */ /* 0x000fe40001f61670 */
[----:B0-----:R-:W-:Y:S02]  /*12a60*/  FMNMX.FTZ R37, R12, R37, !PT ;  /* 0x000000250c257209 */ /* 0x001fe40007810000 */
[----:B------:R-:W-:-:S02]  /*12a70*/  FSEL R43, R43, -INF , !P3 ;  /* 0xff8000002b2b7808 */ /* 0x000fc40005800000 */
[----:B------:R-:W-:Y:S01]  /*12a80*/  ISETP.NE.AND P3, PT, R41, RZ, PT ;  /* 0x000000ff2900720c */ /* 0x000fe20003f65270 */
[----:B------:R-:W0:Y:S03]  /*12a90*/  SHFL.BFLY PT, R6, R37, 0x1, 0x1f ;  /* 0x0c201f0025067f89 */ /* 0x000e2600000e0000 */
[----:B------:R-:W-:-:S04]  /*12aa0*/  ISETP.GT.AND P3, PT, R3, 0x28, !P3 ;  /* 0x000000280300780c */ /* 0x000fc80005f64270 */
[----:B------:R-:W-:-:S04]  /*12ab0*/  ISETP.LT.OR P3, PT, R4, 0x29, P3 ;  /* 0x000000290400780c */ /* 0x000fc80001f61670 */
[----:B------:R-:W-:Y:S02]  /*12ac0*/  FSEL R29, R46, -INF , !P3 ;  /* 0xff8000002e1d7808 */ /* 0x000fe40005800000 */
[----:B------:R-:W-:-:S04]  /*12ad0*/  ISETP.NE.AND P3, PT, R68, RZ, PT ;  /* 0x000000ff4400720c */ /* 0x000fc80003f65270 */
[----:B------:R-:W-:-:S04]  /*12ae0*/  ISETP.GT.AND P3, PT, R3, 0x29, !P3 ;  /* 0x000000290300780c */ /* 0x000fc80005f64270 */
[----:B------:R-:W-:Y:S02]  /*12af0*/  ISETP.LT.OR P3, PT, R4, 0x2a, P3 ;  /* 0x0000002a0400780c */ /* 0x000fe40001f61670 */
[----:B0-----:R-:W-:Y:S02]  /*12b00*/  FMNMX.FTZ R6, R37, R6, !PT ;  /* 0x0000000625067209 */ /* 0x001fe40007810000 */
[----:B------:R-:W-:Y:S02]  /*12b10*/  FSEL R47, R47, -INF , !P3 ;  /* 0xff8000002f2f7808 */ /* 0x000fe40005800000 */
[----:B------:R-:W-:Y:S01]  /*12b20*/  ISETP.GT.AND P3, PT, R3, 0x30, !P4 ;  /* 0x000000300300780c */ /* 0x000fe20006764270 */
[----:B------:R-:W-:-:S01]  /*12b30*/  FFMA.FTZ R8, R2, R6, -8 ;  /* 0xc100000002087423 */ /* 0x000fc20000010006 */
[----:B------:R-:W-:Y:S02]  /*12b40*/  ISETP.NE.AND P4, PT, R69, RZ, PT ;  /* 0x000000ff4500720c */ /* 0x000fe40003f85270 */
[----:B------:R-:W-:-:S04]  /*12b50*/  ISETP.LT.OR P3, PT, R4, 0x31, P3 ;  /* 0x000000310400780c */ /* 0x000fc80001f61670 */
[----:B------:R-:W-:Y:S02]  /*12b60*/  FSEL R33, R50, -INF , !P3 ;  /* 0xff80000032217808 */ /* 0x000fe40005800000 */
[----:B------:R-:W-:Y:S02]  /*12b70*/  ISETP.GT.AND P3, PT, R3, RZ, !P6 ;  /* 0x000000ff0300720c */ /* 0x000fe40007764270 */
[----:B------:R-:W-:Y:S02]  /*12b80*/  ISETP.NE.AND P6, PT, R49, RZ, PT ;  /* 0x000000ff3100720c */ /* 0x000fe40003fc5270 */
[----:B------:R-:W-:-:S04]  /*12b90*/  ISETP.LT.OR P3, PT, R4, 0x1, P3 ;  /* 0x000000010400780c */ /* 0x000fc80001f61670 */
[----:B------:R-:W-:Y:S02]  /*12ba0*/  FSEL R9, R26, -INF , !P3 ;  /* 0xff8000001a097808 */ /* 0x000fe40005800000 */
[----:B------:R-:W-:-:S04]  /*12bb0*/  FSETP.NEU.FTZ.AND P3, PT, R6, -INF , PT ;  /* 0xff8000000600780b */ /* 0x000fc80003f7d000 */
[----:B------:R-:W-:Y:S02]  /*12bc0*/  FSEL R41, R8, RZ, P3 ;  /* 0x000000ff08297208 */ /* 0x000fe40001800000 */
[----:B------:R-:W-:Y:S02]  /*12bd0*/  FMNMX.FTZ R8, R9, R27, !PT ;  /* 0x0000001b09087209 */ /* 0x000fe40007810000 */
[----:B------:R-:W-:Y:S01]  /*12be0*/  ISETP.GT.AND P3, PT, R3, 0x31, !P4 ;  /* 0x000000310300780c */ /* 0x000fe20006764270 */
[----:B------:R-:W-:-:S01]  /*12bf0*/  FFMA.FTZ R20, R2, R63, -R41 ;  /* 0x0000003f02147223 */ /* 0x000fc20000010829 */
[----:B------:R-:W-:Y:S01]  /*12c00*/  FMNMX.FTZ R8, R13, R8, !PT ;  /* 0x000000080d087209 */ /* 0x000fe20007810000 */
[----:B------:R-:W-:-:S01]  /*12c10*/  FFMA.FTZ R12, R2, R24, -R41 ;  /* 0x00000018020c7223 */ /* 0x000fc20000010829 */
[----:B------:R-:W-:Y:S01]  /*12c20*/  ISETP.LT.OR P3, PT, R4, 0x32, P3 ;  /* 0x000000320400780c */ /* 0x000fe20001f61670 */
[----:B------:R0:W-:Y:S01]  /*12c30*/  MUFU.EX2 R49, R20 ;  /* 0x0000001400317308 */ /* 0x0001e20000000800 */
[----:B------:R-:W-:Y:S01]  /*12c40*/  FMNMX.FTZ R8, R31, R8, !PT ;  /* 0x000000081f087209 */ /* 0x000fe20007810000 */
[C-C-:B------:R-:W-:Y:S01]  /*12c50*/  FFMA.FTZ R24, R2.reuse, R32, -R41.reuse ;  /* 0x0000002002187223 */ /* 0x140fe20000010829 */
[----:B------:R-:W-:Y:S01]  /*12c60*/  ISETP.GT.AND P4, PT, R3, 0x39, !P6 ;  /* 0x000000390300780c */ /* 0x000fe20007784270 */
[C-C-:B------:R-:W-:Y:S01]  /*12c70*/  FFMA.FTZ R32, R2.reuse, R62, -R41.reuse ;  /* 0x0000003e02207223 */ /* 0x140fe20000010829 */
[----:B------:R-:W-:Y:S01]  /*12c80*/  FMNMX.FTZ R8, R15, R8, !PT ;  /* 0x000000080f087209 */ /* 0x000fe20007810000 */
[C-C-:B------:R-:W-:Y:S01]  /*12c90*/  FFMA.FTZ R14, R2.reuse, R59, -R41.reuse ;  /* 0x0000003b020e7223 */ /* 0x140fe20000010829 */
[----:B------:R-:W-:Y:S01]  /*12ca0*/  FSEL R51, R51, -INF , !P3 ;  /* 0xff80000033337808 */ /* 0x000fe20005800000 */
[----:B------:R-:W-:Y:S01]  /*12cb0*/  MUFU.EX2 R12, R12 ;  /* 0x0000000c000c7308 */ /* 0x000fe20000000800 */
[----:B------:R-:W-:Y:S01]  /*12cc0*/  FMNMX.FTZ R8, R35, R8, !PT ;  /* 0x0000000823087209 */ /* 0x000fe20007810000 */
[--C-:B0-----:R-:W-:Y:S01]  /*12cd0*/  FFMA.FTZ R20, R2, R60, -R41.reuse ;  /* 0x0000003c02147223 */ /* 0x101fe20000010829 */
[----:B------:R-:W-:Y:S01]  /*12ce0*/  ISETP.LT.OR P4, PT, R4, 0x3a, P4 ;  /* 0x0000003a0400780c */ /* 0x000fe20002781670 */
[C-C-:B------:R-:W-:Y:S01]  /*12cf0*/  FFMA.FTZ R4, R2.reuse, R61, -R41.reuse ;  /* 0x0000003d02047223 */ /* 0x140fe20000010829 */
[----:B------:R-:W-:Y:S01]  /*12d00*/  FMNMX.FTZ R8, R21, R8, !PT ;  /* 0x0000000815087209 */ /* 0x000fe20007810000 */
[--C-:B------:R-:W-:Y:S01]  /*12d10*/  FFMA.FTZ R34, R2, R64, -R41.reuse ;  /* 0x0000004002227223 */ /* 0x100fe20000010829 */
[----:B------:R-:W-:Y:S01]  /*12d20*/  FSEL R3, R54, -INF , !P5 ;  /* 0xff80000036037808 */ /* 0x000fe20006800000 */
[----:B------:R-:W-:Y:S01]  /*12d30*/  MUFU.EX2 R61, R20 ;  /* 0x00000014003d7308 */ /* 0x000fe20000000800 */
[----:B------:R-:W-:Y:S01]  /*12d40*/  FMNMX.FTZ R8, R39, R8, !PT ;  /* 0x0000000827087209 */ /* 0x000fe20007810000 */
[C-C-:B------:R-:W-:Y:S01]  /*12d50*/  FFMA.FTZ R26, R2.reuse, R36, -R41.reuse ;  /* 0x00000024021a7223 */ /* 0x140fe20000010829 */
[----:B------:R-:W-:Y:S01]  /*12d60*/  FSEL R55, R55, -INF , !P4 ;  /* 0xff80000037377808 */ /* 0x000fe20006000000 */
[C-C-:B------:R-:W-:Y:S01]  /*12d70*/  FFMA.FTZ R30, R2.reuse, R40, -R41.reuse ;  /* 0x00000028021e7223 */ /* 0x140fe20000010829 */
[----:B------:R-:W-:Y:S01]  /*12d80*/  FMNMX.FTZ R8, R25, R8, !PT ;  /* 0x0000000819087209 */ /* 0x000fe20007810000 */
[----:B------:R-:W-:-:S02]  /*12d90*/  FFMA.FTZ R36, R2, R52, -R41 ;  /* 0x0000003402247223 */ /* 0x000fc40000010829 */
[----:B------:R0:W1:Y:S01]  /*12da0*/  MUFU.EX2 R45, R14 ;  /* 0x0000000e002d7308 */ /* 0x0000620000000800 */
[----:B------:R-:W-:-:S04]  /*12db0*/  FMNMX.FTZ R8, R43, R8, !PT ;  /* 0x000000082b087209 */ /* 0x000fc80007810000 */
[----:B------:R-:W-:-:S03]  /*12dc0*/  FMNMX.FTZ R8, R29, R8, !PT ;  /* 0x000000081d087209 */ /* 0x000fc60007810000 */
[----:B------:R-:W-:Y:S01]  /*12dd0*/  MUFU.EX2 R63, R32 ;  /* 0x00000020003f7308 */ /* 0x000fe20000000800 */
[----:B------:R-:W-:Y:S01]  /*12de0*/  FMNMX.FTZ R8, R47, R8, !PT ;  /* 0x000000082f087209 */ /* 0x000fe20007810000 */
[C-C-:B0-----:R-:W-:Y:S01]  /*12df0*/  FFMA.FTZ R14, R2.reuse, R28, -R41.reuse ;  /* 0x0000001c020e7223 */ /* 0x141fe20000010829 */
[----:B------:R-:W-:-:S02]  /*12e00*/  FFMA.FTZ R28, R2, R58, -R41 ;  /* 0x0000003a021c7223 */ /* 0x000fc40000010829 */
[----:B------:R-:W-:-:S03]  /*12e10*/  FMNMX.FTZ R8, R33, R8, !PT ;  /* 0x0000000821087209 */ /* 0x000fc60007810000 */
[----:B------:R-:W0:Y:S01]  /*12e20*/  MUFU.EX2 R4, R4 ;  /* 0x0000000400047308 */ /* 0x000e220000000800 */
[----:B------:R-:W-:-:S04]  /*12e30*/  FMNMX.FTZ R8, R51, R8, !PT ;  /* 0x0000000833087209 */ /* 0x000fc80007810000 */
[----:B------:R-:W-:-:S03]  /*12e40*/  FMNMX.FTZ R8, R3, R8, !PT ;  /* 0x0000000803087209 */ /* 0x000fc60007810000 */
[----:B------:R-:W-:Y:S01]  /*12e50*/  MUFU.EX2 R65, R34 ;  /* 0x0000002200417308 */ /* 0x000fe20000000800 */
[----:B------:R-:W-:-:S05]  /*12e60*/  FMNMX.FTZ R8, R55, R8, !PT ;  /* 0x0000000837087209 */ /* 0x000fca0007810000 */
[----:B------:R-:W2:Y:S02]  /*12e70*/  SHFL.BFLY PT, R37, R8, 0x2, 0x1f ;  /* 0x0c401f0008257f89 */ /* 0x000ea400000e0000 */
[----:B------:R-:W-:Y:S08]  /*12e80*/  MUFU.EX2 R24, R24 ;  /* 0x0000001800187308 */ /* 0x000ff00000000800 */
[----:B------:R3:W-:Y:S08]  /*12e90*/  MUFU.EX2 R53, R14 ;  /* 0x0000000e00357308 */ /* 0x0007f00000000800 */
[----:B------:R4:W-:Y:S01]  /*12ea0*/  MUFU.EX2 R59, R28 ;  /* 0x0000001c003b7308 */ /* 0x0009e20000000800 */
[----:B---3--:R-:W-:-:S01]  /*12eb0*/  FFMA.FTZ R14, R2, R44, -R41 ;  /* 0x0000002c020e7223 */ /* 0x008fc20000010829 */
[----:B--2---:R-:W-:-:S06]  /*12ec0*/  FMNMX.FTZ R37, R8, R37, !PT ;  /* 0x0000002508257209 */ /* 0x004fcc0007810000 */
[----:B------:R-:W-:Y:S01]  /*12ed0*/  MUFU.EX2 R26, R26 ;  /* 0x0000001a001a7308 */ /* 0x000fe20000000800 */
[----:B----4-:R-:W-:-:S01]  /*12ee0*/  FFMA.FTZ R28, R2, R48, -R41 ;  /* 0x00000030021c7223 */ /* 0x010fc20000010829 */
[----:B------:R-:W-:Y:S01]  /*12ef0*/  FFMA.FTZ R41, R2, R66, -R41 ;  /* 0x0000004202297223 */ /* 0x000fe20000010829 */
[----:B------:R-:W2:Y:S05]  /*12f00*/  SHFL.BFLY PT, R8, R37, 0x1, 0x1f ;  /* 0x0c201f0025087f89 */ /* 0x000eaa00000e0000 */
[----:B------:R-:W-:Y:S08]  /*12f10*/  MUFU.EX2 R30, R30 ;  /* 0x0000001e001e7308 */ /* 0x000ff00000000800 */
[----:B------:R-:W-:Y:S08]  /*12f20*/  MUFU.EX2 R14, R14 ;  /* 0x0000000e000e7308 */ /* 0x000ff00000000800 */
[----:B------:R-:W-:Y:S01]  /*12f30*/  MUFU.EX2 R36, R36 ;  /* 0x0000002400247308 */ /* 0x000fe20000000800 */
[----:B--2---:R-:W-:-:S04]  /*12f40*/  FMNMX.FTZ R8, R37, R8, !PT ;  /* 0x0000000825087209 */ /* 0x004fc80007810000 */
[----:B------:R-:W-:Y:S01]  /*12f50*/  FSETP.NEU.FTZ.AND P3, PT, R8, -INF , PT ;  /* 0xff8000000800780b */ /* 0x000fe20003f7d000 */
[----:B------:R-:W-:-:S02]  /*12f60*/  FFMA.FTZ R20, R2, R8, -8 ;  /* 0xc100000002147423 */ /* 0x000fc40000010008 */
[----:B------:R-:W-:Y:S03]  /*12f70*/  MUFU.EX2 R41, R41 ;  /* 0x0000002900297308 */ /* 0x000fe60000000800 */
[----:B------:R-:W-:-:S05]  /*12f80*/  FSEL R20, R20, RZ, P3 ;  /* 0x000000ff14147208 */ /* 0x000fca0001800000 */
[----:B------:R-:W-:Y:S01]  /*12f90*/  MUFU.EX2 R28, R28 ;  /* 0x0000001c001c7308 */ /* 0x000fe20000000800 */
[----:B------:R-:W-:-:S01]  /*12fa0*/  FFMA.FTZ R9, R2, R9, -R20 ;  /* 0x0000000902097223 */ /* 0x000fc20000010814 */
        /* <DEDUP_REMOVED lines=14> */
[----:B------:R1:W2:Y:S01]  /*13090*/  MUFU.EX2 R32, R27 ;  /* 0x0000001b00207308 */ /* 0x0002a20000000800 */
[----:B------:R-:W-:-:S01]  /*130a0*/  FFMA.FTZ R3, R2, R3, -R20 ;  /* 0x0000000302037223 */ /* 0x000fc20000010814 */
[----:B------:R-:W-:-:S06]  /*130b0*/  FFMA.FTZ R20, R2, R55, -R20 ;  /* 0x0000003702147223 */ /* 0x000fcc0000010814 */
[----:B------:R-:W3:Y:S01]  /*130c0*/  MUFU.EX2 R13, R13 ;  /* 0x0000000d000d7308 */ /* 0x000ee20000000800 */
[----:B-1----:R-:W-:-:S04]  /*130d0*/  FADD.FTZ R27, R12, R45 ;  /* 0x0000002d0c1b7221 */ /* 0x002fc80000010000 */
[----:B0-----:R-:W-:-:S03]  /*130e0*/  FADD.FTZ R48, R4, R27 ;  /* 0x0000001b04307221 */ /* 0x001fc60000010000 */
[----:B------:R0:W1:Y:S01]  /*130f0*/  MUFU.EX2 R34, R31 ;  /* 0x0000001f00227308 */ /* 0x0000620000000800 */
[----:B--2---:R-:W-:-:S07]  /*13100*/  FADD.FTZ R46, R9, R32 ;  /* 0x00000020092e7221 */ /* 0x004fce0000010000 */
[----:B------:R-:W2:Y:S01]  /*13110*/  MUFU.EX2 R15, R15 ;  /* 0x0000000f000f7308 */ /* 0x000ea20000000800 */
[----:B---3--:R-:W-:-:S01]  /*13120*/  FADD.FTZ R27, R13, R46 ;  /* 0x0000002e0d1b7221 */ /* 0x008fc20000010000 */
[C---:B0-----:R-:W-:Y:S01]  /*13130*/  FADD.FTZ R31, R49.reuse, R48 ;  /* 0x00000030311f7221 */ /* 0x041fe20000010000 */
[----:B------:R-:W-:-:S03]  /*13140*/  F2FP.SATFINITE.E4M3.F32.PACK_AB_MERGE_C R49, R49, R4, RZ ;  /* 0x000000043131723e */ /* 0x000fc600048070ff */
[----:B------:R-:W-:Y:S01]  /*13150*/  FADD.FTZ R48, R24, R31 ;  /* 0x0000001f18307221 */ /* 0x000fe20000010000 */
[----:B------:R-:W-:Y:S01]  /*13160*/  F2FP.SATFINITE.E4M3.F32.PACK_AB_MERGE_C R188, R45, R12, R49 ;  /* 0x0000000c2dbc723e */ /* 0x000fe20004807031 */
[----:B------:R-:W0:Y:S01]  /*13170*/  MUFU.EX2 R38, R35 ;  /* 0x0000002300267308 */ /* 0x000e220000000800 */
[----:B-1----:R-:W-:-:S01]  /*13180*/  FADD.FTZ R46, R34, R27 ;  /* 0x0000001b222e7221 */ /* 0x002fc20000010000 */
[----:B------:R-:W-:Y:S01]  /*13190*/  FADD.FTZ R31, R53, R48 ;  /* 0x00000030351f7221 */ /* 0x000fe20000010000 */
[----:B------:R-:W-:Y:S02]  /*131a0*/  F2FP.SATFINITE.E4M3.F32.PACK_AB_MERGE_C R34, R34, R13, RZ ;  /* 0x0000000d2222723e */ /* 0x000fe400048070ff */
[----:B------:R-:W-:Y:S01]  /*131b0*/  F2FP.SATFINITE.E4M3.F32.PACK_AB_MERGE_C R13, R41, R36, RZ ;  /* 0x00000024290d723e */ /* 0x000fe200048070ff */
[----:B------:R-:W-:-:S01]  /*131c0*/  FADD.FTZ R12, R26, R31 ;  /* 0x0000001f1a0c7221 */ /* 0x000fc20000010000 */
[----:B------:R-:W-:Y:S01]  /*131d0*/  F2FP.SATFINITE.E4M3.F32.PACK_AB_MERGE_C R26, R59, R26, RZ ;  /* 0x0000001a3b1a723e */ /* 0x000fe200048070ff */
[----:B------:R-:W1:Y:S01]  /*131e0*/  MUFU.EX2 R21, R21 ;  /* 0x0000001500157308 */ /* 0x000e620000000800 */
[----:B--2---:R-:W-:-:S01]  /*131f0*/  FADD.FTZ R27, R15, R46 ;  /* 0x0000002e0f1b7221 */ /* 0x004fc20000010000 */
[----:B------:R-:W-:Y:S01]  /*13200*/  FADD.FTZ R59, R59, R12 ;  /* 0x0000000c3b3b7221 */ /* 0x000fe20000010000 */
[----:B------:R-:W-:-:S02]  /*13210*/  F2FP.SATFINITE.E4M3.F32.PACK_AB_MERGE_C R190, R53, R24, R26 ;  /* 0x0000001835be723e */ /* 0x000fc4000480701a */
[----:B------:R-:W-:Y:S01]  /*13220*/  F2FP.SATFINITE.E4M3.F32.PACK_AB_MERGE_C R26, R63, R14, RZ ;  /* 0x0000000e3f1a723e */ /* 0x000fe200048070ff */
[----:B------:R-:W-:-:S01]  /*13230*/  FADD.FTZ R24, R30, R59 ;  /* 0x0000003b1e187221 */ /* 0x000fc20000010000 */
[----:B------:R-:W-:Y:S01]  /*13240*/  F2FP.SATFINITE.E4M3.F32.PACK_AB_MERGE_C R186, R65, R28, R13 ;  /* 0x0000001c41ba723e */ /* 0x000fe2000480700d */
[----:B------:R-:W2:Y:S01]  /*13250*/  MUFU.EX2 R40, R39 ;  /* 0x0000002700287308 */ /* 0x000ea20000000800 */
[----:B0-----:R-:W-:-:S01]  /*13260*/  FADD.FTZ R46, R38, R27 ;  /* 0x0000001b262e7221 */ /* 0x001fc20000010000 */
[C---:B------:R-:W-:Y:S01]  /*13270*/  FADD.FTZ R31, R61.reuse, R24 ;  /* 0x000000183d1f7221 */ /* 0x040fe20000010000 */
[----:B------:R-:W-:Y:S02]  /*13280*/  F2FP.SATFINITE.E4M3.F32.PACK_AB_MERGE_C R189, R32, R9, R34 ;  /* 0x0000000920bd723e */ /* 0x000fe40004807022 */
[----:B------:R-:W-:Y:S01]  /*13290*/  F2FP.SATFINITE.E4M3.F32.PACK_AB_MERGE_C R184, R61, R30, R26 ;  /* 0x0000001e3db8723e */ /* 0x000fe2000480701a */
[----:B------:R-:W-:-:S02]  /*132a0*/  FADD.FTZ R14, R14, R31 ;  /* 0x0000001f0e0e7221 */ /* 0x000fc40000010000 */
[----:B------:R-:W0:Y:S01]  /*132b0*/  MUFU.EX2 R25, R25 ;  /* 0x0000001900197308 */ /* 0x000e220000000800 */
[----:B-1----:R-:W-:-:S01]  /*132c0*/  FADD.FTZ R27, R21, R46 ;  /* 0x0000002e151b7221 */ /* 0x002fc20000010000 */
[----:B------:R-:W-:-:S04]  /*132d0*/  FADD.FTZ R63, R63, R14 ;  /* 0x0000000e3f3f7221 */ /* 0x000fc80000010000 */
[----:B------:R-:W-:Y:S02]  /*132e0*/  FADD.FTZ R28, R28, R63 ;  /* 0x0000003f1c1c7221 */ /* 0x000fe40000010000 */
[----:B------:R-:W1:Y:S01]  /*132f0*/  MUFU.EX2 R42, R43 ;  /* 0x0000002b002a7308 */ /* 0x000e620000000800 */
[----:B--2---:R-:W-:-:S01]  /*13300*/  FADD.FTZ R12, R40, R27 ;  /* 0x0000001b280c7221 */ /* 0x004fc20000010000 */
[----:B------:R-:W-:Y:S01]  /*13310*/  FADD.FTZ R65, R65, R28 ;  /* 0x0000001c41417221 */ /* 0x000fe20000010000 */
[----:B------:R-:W-:-:S03]  /*13320*/  F2FP.SATFINITE.E4M3.F32.PACK_AB_MERGE_C R21, R40, R21, RZ ;  /* 0x000000152815723e */ /* 0x000fc600048070ff */
[----:B------:R-:W-:Y:S01]  /*13330*/  FADD.FTZ R36, R36, R65 ;  /* 0x0000004124247221 */ /* 0x000fe20000010000 */
[----:B------:R-:W-:Y:S01]  /*13340*/  F2FP.SATFINITE.E4M3.F32.PACK_AB_MERGE_C R191, R38, R15, R21 ;  /* 0x0000000f26bf723e */ /* 0x000fe20004807015 */
        /* <DEDUP_REMOVED lines=8> */
[----:B------:R-:W-:-:S04]  /*133d0*/  F2FP.SATFINITE.E4M3.F32.PACK_AB_MERGE_C R29, R44, R29, RZ ;  /* 0x0000001d2c1d723e */ /* 0x000fc800048070ff */
[----:B------:R-:W-:Y:S02]  /*133e0*/  F2FP.SATFINITE.E4M3.F32.PACK_AB_MERGE_C R185, R42, R25, R29 ;  /* 0x000000192ab9723e */ /* 0x000fe4000480701d */
[----:B------:R-:W-:Y:S01]  /*133f0*/  MUFU.EX2 R3, R3 ;  /* 0x0000000300037308 */ /* 0x000fe20000000800 */
[----:B-1----:R-:W-:-:S07]  /*13400*/  FADD.FTZ R13, R33, R12 ;  /* 0x0000000c210d7221 */ /* 0x002fce0000010000 */
[----:B------:R-:W0:Y:S01]  /*13410*/  MUFU.EX2 R20, R20 ;  /* 0x0000001400147308 */ /* 0x000e220000000800 */
[----:B--2---:R-:W-:-:S01]  /*13420*/  FADD.FTZ R12, R4, R13 ;  /* 0x0000000d040c7221 */ /* 0x004fc20000010000 */
[----:B0-----:R-:W-:-:S03]  /*13430*/  F2FP.SATFINITE.E4M3.F32.PACK_AB_MERGE_C R9, R20, R3, RZ ;  /* 0x000000031409723e */ /* 0x001fc600048070ff */
[----:B------:R-:W-:Y:S01]  /*13440*/  FADD.FTZ R3, R3, R12 ;  /* 0x0000000c03037221 */ /* 0x000fe20000010000 */
[----:B------:R-:W-:Y:S01]  /*13450*/  F2FP.SATFINITE.E4M3.F32.PACK_AB_MERGE_C R187, R4, R33, R9 ;  /* 0x0000002104bb723e */ /* 0x000fe20004807009 */
[----:B------:R-:W-:Y:S02]  /*13460*/  FADD.FTZ R4, R41, R36 ;  /* 0x0000002429047221 */ /* 0x000fe40000010000 */
[----:B------:R-:W-:-:S01]  /*13470*/  FADD.FTZ R3, R20, R3 ;  /* 0x0000000314037221 */ /* 0x000fc20000010000 */
[----:B------:R-:W-:Y:S01]  /*13480*/  VIADD R9, R56, 0xfffffffe ;  /* 0xfffffffe38097836 */ /* 0x000fe20000000000 */
        /* <DEDUP_REMOVED lines=12> */
.L_x_1374:
[----:B------:R-:W-:-:S13]  /*13550*/  ISETP.NE.AND P3, PT, R11, 0x1, PT ;  /* 0x000000010b00780c */ /* 0x000fda0003f65270 */
[----:B------:R-:W0:Y:S02]  /*13560*/  @P3 LDC.64 R14, c[0x0][0x9e8] ;  /* 0x00027a00ff0e3b82 */ /* 0x000e240000000a00 */
[----:B0-----:R-:W-:-:S05]  /*13570*/  @P3 IMAD.HI.U32 R14, R12, R14, RZ ;  /* 0x0000000e0c0e3227 */ /* 0x001fca00078e00ff */
[----:B------:R-:W-:-:S07]  /*13580*/  @P3 SHF.R.U32.HI R12, RZ, R15, R14 ;  /* 0x0000000fff0c3219 */ /* 0x000fce000001160e */
.L_x_1375:
[----:B------:R-:W-:Y:S05]  /*13590*/  BSYNC B0 ;  /* 0x0000000000007941 */ /* 0x000fea0003800000 */
.L_x_1373:
[----:B------:R-:W-:-:S05]  /*135a0*/  IMAD R11, R12, R11, R11 ;  /* 0x0000000b0c0b7224 */ /* 0x000fca00078e020b */
[----:B------:R-:W-:-:S07]  /*135b0*/  VIMNMX R10, R10, R11, PT ;  /* 0x0000000b0a0a7248 */ /* 0x000fce0003fe0100 */
.L_x_1372:
[----:B------:R-:W-:Y:S01]  /*135c0*/  SHF.R.S32.HI R11, RZ, 0x1f, R10 ;  /* 0x0000001fff0b7819 */ /* 0x000fe2000001140a */
[----:B------:R-:W-:Y:S01]  /*135d0*/  ULDC UR49, c[0x0][0x9e4] ;  /* 0x0002790000317ab9 */ /* 0x000fe20000000800 */
[----:B------:R-:W-:Y:S01]  /*135e0*/  ULDC UR48, c[0x0][0x9e4] ;  /* 0x0002790000307ab9 */ /* 0x000fe20000000800 */
[----:B------:R-:W-:Y:S01]  /*135f0*/  ULDC UR50, c[0x0][0x9dc] ;  /* 0x0002770000327ab9 */ /* 0x000fe20000000800 */
[----:B------:R-:W-:Y:S01]  /*13600*/  LEA.HI R11, R11, R10, RZ, 0x6 ;  /* 0x0000000a0b0b7211 */ /* 0x000fe200078f30ff */
[----:B------:R-:W-:Y:S01]  /*13610*/  ULDC UR52, c[0x0][0x9dc] ;  /* 0x0002770000347ab9 */ /* 0x000fe20000000800 */
[----:B------:R-:W-:Y:S01]  /*13620*/  ULDC UR53, c[0x0][0x9e0] ;  /* 0x0002780000357ab9 */ /* 0x000fe20000000800 */
[----:B------:R-:W-:Y:S01]  /*13630*/  ULDC UR51, c[0x0][0x9e0] ;  /* 0x0002780000337ab9 */ /* 0x000fe20000000800 */
[----:B------:R-:W-:Y:S02]  /*13640*/  SHF.R.S32.HI R12, RZ, 0x6, R11 ;  /* 0x00000006ff0c7819 */ /* 0x000fe4000001140b */
[----:B------:R-:W-:-:S02]  /*13650*/  CS2R R150, SRZ ;  /* 0x0000000000967805 */ /* 0x000fc4000001ff00 */
[----:B------:R-:W-:Y:S02]  /*13660*/  CS2R R148, SRZ ;  /* 0x0000000000947805 */ /* 0x000fe4000001ff00 */
[----:B------:R-:W-:Y:S02]  /*13670*/  CS2R R146, SRZ ;  /* 0x0000000000927805 */ /* 0x000fe4000001ff00 */
[----:B------:R-:W-:Y:S02]  /*13680*/  VIMNMX R12, R203, R12, !PT ;  /* 0x0000000ccb0c7248 */ /* 0x000fe40007fe0100 */
[----:B------:R-:W-:Y:S02]  /*13690*/  CS2R R144, SRZ ;  /* 0x0000000000907805 */ /* 0x000fe4000001ff00 */
[----:B------:R-:W-:Y:S02]  /*136a0*/  CS2R R142, SRZ ;  /* 0x00000000008e7805 */ /* 0x000fe4000001ff00 */
[----:B------:R-:W-:-:S02]  /*136b0*/  CS2R R140, SRZ ;  /* 0x00000000008c7805 */ /* 0x000fc4000001ff00 */
[----:B------:R-:W-:Y:S02]  /*136c0*/  ISETP.GE.AND P3, PT, R9, R12, PT ;  /* 0x0000000c0900720c */ /* 0x000fe40003f66270 */
        /* <DEDUP_REMOVED lines=57> */
[----:B------:R-:W-:Y:S01]  /*13a60*/  CS2R R24, SRZ ;  /* 0x0000000000187805 */ /* 0x000fe2000001ff00 */
[----:B------:R-:W-:Y:S06]  /*13a70*/  @!P3 BRA `(.L_x_1376) ;  /* 0x000000240030b947 */ /* 0x000fec0003800000 */
[----:B------:R-:W-:Y:S02]  /*13a80*/  IMAD.IADD R13, R152, 0x1, R0 ;  /* 0x00000001980d7824 */ /* 0x000fe400078e0200 */
[----:B------:R-:W-:Y:S02]  /*13a90*/  IMAD.MOV.U32 R151, RZ, RZ, RZ ;  /* 0x000000ffff977224 */ /* 0x000fe400078e00ff */
[----:B------:R-:W-:-:S07]  /*13aa0*/  VIADD R14, R13, 0x8 ;  /* 0x000000080d0e7836 */ /* 0x000fce0000000000 */
.L_x_1395:
[----:B------:R-:W-:Y:S01]  /*13ab0*/  ISETP.NE.AND P3, PT, R202, RZ, PT ;  /* 0x000000ffca00720c */ /* 0x000fe20003f65270 */
[----:B------:R-:W-:Y:S01]  /*13ac0*/  VIADD R15, R200, 0x1 ;  /* 0x00000001c80f7836 */ /* 0x000fe20000000000 */
[----:B------:R-:W-:Y:S05]  /*13ad0*/  YIELD ;  /* 0x0000000000007946 */ /* 0x000fea0003800000 */
[----:B------:R-:W-:-:S04]  /*13ae0*/  ISETP.NE.AND P4, PT, R15, 0x2, PT ;  /* 0x000000020f00780c */ /* 0x000fc80003f85270 */
[----:B------:R-:W-:Y:S02]  /*13af0*/  SEL R7, RZ, 0x1, P4 ;  /* 0x00000001ff077807 */ /* 0x000fe40002000000 */
[----:B------:R-:W-:Y:S02]  /*13b00*/  SEL R15, R15, RZ, P4 ;  /* 0x000000ff0f0f7207 */ /* 0x000fe40002000000 */
[----:B------:R-:W-:Y:S01]  /*13b10*/  LOP3.LUT R20, R194, R7, RZ, 0x3c, !PT ;  /* 0x00000007c2147212 */ /* 0x000fe200078e3cff */
[----:B------:R-:W-:Y:S06]  /*13b20*/  @P3 BRA `(.L_x_1377) ;  /* 0x0000000000303947 */ /* 0x000fec0003800000 */
[----:B------:R-:W-:Y:S05]  /*13b30*/  @!P0 BRA `(.L_x_1378) ;  /* 0x0000000000048947 */ /* 0x000fea0003800000 */
[----:B------:R-:W-:Y:S01]  /*13b40*/  BPT.TRAP 0x1 ;  /* 0x000000040000795c */ /* 0x000fe20000300000 */
.L_x_1378:
[----:B------:R-:W-:Y:S01]  /*13b50*/  IMAD R10, R15, 0x8, R16 ;  /* 0x000000080f0a7824 */ /* 0x000fe200078e0210 */
[----:B------:R-:W-:-:S04]  /*13b60*/  SHF.L.U32 R7, R20, 0x1f, RZ ;  /* 0x0000001f14077819 */ /* 0x000fc800000006ff */
[----:B------:R0:W1:Y:S01]  /*13b70*/  SYNCS.PHASECHK.TRANS64.TRYWAIT P4, [R10+URZ+0x28430], R7 ;  /* 0x028430070a0075a7 */ /* 0x000062000808017f */
[----:B------:R-:W-:Y:S05]  /*13b80*/  @!P0 BRA `(.L_x_1379) ;  /* 0x0000000000048947 */ /* 0x000fea0003800000 */
[----:B------:R-:W-:Y:S01]  /*13b90*/  BPT.TRAP 0x1 ;  /* 0x000000040000795c */ /* 0x000fe20000300000 */
.L_x_1379:
[----:B------:R-:W-:Y:S04]  /*13ba0*/  BSSY B0, `(.L_x_1377) ;  /* 0x0000004000007945 */ /* 0x000fe80003800000 */
[----:B-1----:R-:W-:Y:S05]  /*13bb0*/  @P4 BRA `(.L_x_1380) ;  /* 0x0000000000084947 */ /* 0x002fea0003800000 */
[----:B------:R-:W1:Y:S02]  /*13bc0*/  SYNCS.PHASECHK.TRANS64.TRYWAIT P4, [R10+URZ+0x28430], R7 ;  /* 0x028430070a0075a7 */ /* 0x000e64000808017f */
[----:B-1----:R-:W-:Y:S05]  /*13bd0*/  @!P4 BRA `(.L_x_1381) ;  /* 0x0000012c0090c947 */ /* 0x002fea0003800000 */
.L_x_1380:
[----:B------:R-:W-:Y:S05]  /*13be0*/  BSYNC B0 ;  /* 0x0000000000007941 */ /* 0x000fea0003800000 */
.L_x_1377:
[----:B01----:R-:W0:Y:S01]  /*13bf0*/  S2R R7, SR_TID.X ;  /* 0x0000000000077919 */ /* 0x003e220000002100 */
[----:B------:R-:W-:Y:S05]  /*13c00*/  WARPSYNC.ALL ;  /* 0x0000000000007948 */ /* 0x000fea0003800000 */
[----:B------:R-:W-:Y:S02]  /*13c10*/  IMAD R10, R15, 0x400, R5 ;  /* 0x000004000f0a7824 */ /* 0x000fe400078e0205 */
[----:B------:R-:W-:Y:S02]  /*13c20*/  IMAD.MOV.U32 R11, RZ, RZ, 0x40000040 ;  /* 0x40000040ff0b7424 */ /* 0x000fe400078e00ff */
[C---:B------:R-:W-:Y:S01]  /*13c30*/  VIADD R154, R10.reuse, 0x2 ;  /* 0x000000020a9a7836 */ /* 0x040fe20000000000 */
[C---:B------:R-:W-:Y:S01]  /*13c40*/  IADD3 R156, R10.reuse, 0x4, RZ ;  /* 0x000000040a9c7810 */ /* 0x040fe20007ffe0ff */
[C---:B------:R-:W-:Y:S01]  /*13c50*/  VIADD R152, R10.reuse, 0x6 ;  /* 0x000000060a987836 */ /* 0x040fe20000000000 */
[----:B------:R-:W-:Y:S01]  /*13c60*/  R2UR UR14, R10 ;  /* 0x000000000a0e72ca */ /* 0x000fe200000e0000 */
[----:B------:R-:W-:Y:S01]  /*13c70*/  IMAD.MOV.U32 R155, RZ, RZ, 0x40000040 ;  /* 0x40000040ff9b7424 */ /* 0x000fe200078e00ff */
[----:B------:R-:W-:Y:S01]  /*13c80*/  R2UR UR15, R11 ;  /* 0x000000000b0f72ca */ /* 0x000fe200000e0000 */
[----:B------:R-:W-:Y:S01]  /*13c90*/  IMAD.MOV.U32 R157, RZ, RZ, 0x40000040 ;  /* 0x40000040ff9d7424 */ /* 0x000fe200078e00ff */
[----:B------:R-:W-:Y:S01]  /*13ca0*/  R2UR UR10, R154 ;  /* 0x000000009a0a72ca */ /* 0x000fe200000e0000 */
[----:B------:R-:W-:Y:S01]  /*13cb0*/  VIADD R154, R10, 0x200 ;  /* 0x000002000a9a7836 */ /* 0x000fe20000000000 */
[----:B------:R-:W-:Y:S01]  /*13cc0*/  R2UR UR6, R156 ;  /* 0x000000009c0672ca */ /* 0x000fe200000e0000 */
[----:B------:R-:W-:Y:S01]  /*13cd0*/  IMAD.MOV.U32 R153, RZ, RZ, 0x40000040 ;  /* 0x40000040ff997424 */ /* 0x000fe200078e00ff */
[----:B------:R-:W-:Y:S01]  /*13ce0*/  R2UR UR18, R152 ;  /* 0x00000000981272ca */ /* 0x000fe200000e0000 */
[C---:B------:R-:W-:Y:S01]  /*13cf0*/  VIADD R152, R10.reuse, 0x202 ;  /* 0x000002020a987836 */ /* 0x040fe20000000000 */
[----:B------:R-:W-:Y:S01]  /*13d00*/  R2UR UR11, R155 ;  /* 0x000000009b0b72ca */ /* 0x000fe200000e0000 */
[C---:B------:R-:W-:Y:S01]  /*13d10*/  VIADD R156, R10.reuse, 0x204 ;  /* 0x000002040a9c7836 */ /* 0x040fe20000000000 */
[----:B------:R-:W-:Y:S01]  /*13d20*/  R2UR UR7, R157 ;  /* 0x000000009d0772ca */ /* 0x000fe200000e0000 */
[----:B------:R-:W-:Y:S01]  /*13d30*/  VIADD R10, R10, 0x206 ;  /* 0x000002060a0a7836 */ /* 0x000fe20000000000 */
[----:B------:R-:W-:-:S02]  /*13d40*/  R2UR UR19, R153 ;  /* 0x00000000991372ca */ /* 0x000fc400000e0000 */
[----:B------:R-:W-:Y:S02]  /*13d50*/  R2UR UR22, R154 ;  /* 0x000000009a1672ca */ /* 0x000fe400000e0000 */
[----:B------:R-:W-:Y:S02]  /*13d60*/  R2UR UR23, R155 ;  /* 0x000000009b1772ca */ /* 0x000fe400000e0000 */
[----:B0-----:R-:W-:Y:S02]  /*13d70*/  SHF.R.U32.HI R7, RZ, 0x7, R7 ;  /* 0x00000007ff077819 */ /* 0x001fe40000011607 */
[----:B------:R-:W-:Y:S02]  /*13d80*/  R2UR UR26, R152 ;  /* 0x00000000981a72ca */ /* 0x000fe400000e0000 */
[----:B------:R-:W-:Y:S01]  /*13d90*/  R2UR UR27, R153 ;  /* 0x00000000991b72ca */ /* 0x000fe200000e0000 */
[----:B------:R-:W-:Y:S01]  /*13da0*/  VIADD R7, R7, 0x8 ;  /* 0x0000000807077836 */ /* 0x000fe20000000000 */
[----:B------:R-:W-:-:S02]  /*13db0*/  R2UR UR30, R156 ;  /* 0x000000009c1e72ca */ /* 0x000fc400000e0000 */
[----:B------:R-:W-:Y:S02]  /*13dc0*/  R2UR UR31, R157 ;  /* 0x000000009d1f72ca */ /* 0x000fe400000e0000 */
[----:B------:R0:W-:Y:S01]  /*13dd0*/  BAR.SYNC.DEFER_BLOCKING R7, 0x100 ;  /* 0x000400070000751d */ /* 0x0001e20000010000 */
[----:B------:R-:W-:Y:S02]  /*13de0*/  R2UR UR34, R10 ;  /* 0x000000000a2272ca */ /* 0x000fe400000e0000 */
[----:B------:R-:W-:-:S03]  /*13df0*/  R2UR UR35, R11 ;  /* 0x000000000b2372ca */ /* 0x000fc600000e0000 */
        /* <DEDUP_REMOVED lines=27> */
.L_x_1383:
[----:B------:R-:W-:Y:S01]  /*13fb0*/  SHF.L.U32 R7, R194, 0x1f, RZ ;  /* 0x0000001fc2077819 */ /* 0x000fe200000006ff */
[----:B------:R-:W-:-:S04]  /*13fc0*/  IMAD R10, R200, 0x8, R16 ;  /* 0x00000008c80a7824 */ /* 0x000fc800078e0210 */
[----:B------:R0:W1:Y:S01]  /*13fd0*/  SYNCS.PHASECHK.TRANS64.TRYWAIT P3, [R10+URZ+0x28450], R7 ;  /* 0x028450070a0075a7 */ /* 0x000062000806017f */
[----:B------:R-:W-:Y:S05]  /*13fe0*/  @!P0 BRA `(.L_x_1384) ;  /* 0x0000000000048947 */ /* 0x000fea0003800000 */
[----:B------:R-:W-:Y:S01]  /*13ff0*/  BPT.TRAP 0x1 ;  /* 0x000000040000795c */ /* 0x000fe20000300000 */
.L_x_1384:
[----:B-1----:R-:W-:Y:S05]  /*14000*/  @P3 BRA `(.L_x_1382) ;  /* 0x0000000000083947 */ /* 0x002fea0003800000 */
[----:B------:R-:W1:Y:S02]  /*14010*/  SYNCS.PHASECHK.TRANS64.TRYWAIT P3, [R10+URZ+0x28450], R7 ;  /* 0x028450070a0075a7 */ /* 0x000e64000806017f */
[----:B-1----:R-:W-:Y:S05]  /*14020*/  @!P3 BRA `(.L_x_1385) ;  /* 0x000001280090b947 */ /* 0x002fea0003800000 */
.L_x_1382:
[----:B01----:R-:W-:Y:S01]  /*14030*/  VIADD R7, R16, 0x8000 ;  /* 0x0000800010077836 */ /* 0x003fe20000000000 */
[----:B------:R-:W-:Y:S05]  /*14040*/  WARPSYNC.ALL ;  /* 0x0000000000007948 */ /* 0x000fea0003800000 */
[----:B------:R-:W-:Y:S01]  /*14050*/  SHF.R.U32.HI R7, RZ, 0x4, R7 ;  /* 0x00000004ff077819 */ /* 0x000fe20000011607 */
[----:B------:R-:W-:Y:S01]  /*14060*/  IMAD.MOV.U32 R11, RZ, RZ, -0x7fffffe0 ;  /* 0x80000020ff0b7424 */ /* 0x000fe200078e00ff */
[----:B------:R-:W-:-:S06]  /*14070*/  WARPGROUP.ARRIVE ;  /* 0x00000000000079c5 */ /* 0x000fcc0000000000 */
[----:B------:R-:W0:Y:S01]  /*14080*/  S2R R21, SR_TID.X ;  /* 0x0000000000157919 */ /* 0x000e220000002100 */
[----:B------:R-:W-:Y:S02]  /*14090*/  LOP3.LUT R7, R7, 0x3fff, RZ, 0xc0, !PT ;  /* 0x00003fff07077812 */ /* 0x000fe400078ec0ff */
[----:B------:R-:W-:Y:S01]  /*140a0*/  R2UR UR7, R11 ;  /* 0x000000000b0772ca */ /* 0x000fe200000e0000 */
[----:B------:R-:W-:Y:S01]  /*140b0*/  IMAD.MOV.U32 R11, RZ, RZ, -0x7fffffe0 ;  /* 0x80000020ff0b7424 */ /* 0x000fe200078e00ff */
[----:B------:R-:W-:-:S05]  /*140c0*/  LOP3.LUT R7, R7, 0x10000, RZ, 0xfc, !PT ;  /* 0x0001000007077812 */ /* 0x000fca00078efcff */
[----:B------:R-:W-:Y:S02]  /*140d0*/  IMAD R10, R200, 0x400, R7 ;  /* 0x00000400c80a7824 */ /* 0x000fe400078e0207 */
[----:B------:R-:W-:-:S03]  /*140e0*/  @!P1 IMAD R7, R15, 0x8, R16 ;  /* 0x000000080f079824 */ /* 0x000fc600078e0210 */
[C---:B------:R-:W-:Y:S01]  /*140f0*/  R2UR UR6, R10.reuse ;  /* 0x000000000a0672ca */ /* 0x040fe200000e0000 */
[----:B------:R-:W-:Y:S02]  /*14100*/  VIADD R10, R10, 0x2 ;  /* 0x000000020a0a7836 */ /* 0x000fe40000000000 */
[----:B------:R-:W-:-:S05]  /*14110*/  @!P1 VIADD R7, R7, 0x28440 ;  /* 0x0002844007079836 */ /* 0x000fca0000000000 */
[----:B------:R-:W-:-:S05]  /*14120*/  @!P1 PRMT R7, RZ, 0x654, R7 ;  /* 0x00000654ff079816 */ /* 0x000fca0000000007 */
[----:B------:R-:W-:Y:S01]  /*14130*/  QGMMA.64x256x32.F32.E4M3.E4M3 R24, R188, gdesc[UR4], R24, gsb0 ;  /* 0x03e00004bc187df3 */ /* 0x000fe20008000818 */
[----:B------:R-:W-:Y:S02]  /*14140*/  R2UR UR6, R10 ;  /* 0x000000000a0672ca */ /* 0x000fe400000e0000 */
[----:B------:R-:W-:Y:S02]  /*14150*/  R2UR UR7, R11 ;  /* 0x000000000b0772ca */ /* 0x000fe400000e0000 */
[----:B0-----:R-:W-:-:S04]  /*14160*/  SHF.R.U32.HI R21, RZ, 0x7, R21 ;  /* 0x00000007ff157819 */ /* 0x001fc80000011615 */
[----:B------:R-:W-:Y:S01]  /*14170*/  IADD3 R10, -R21, 0xb, RZ ;  /* 0x0000000b150a7810 */ /* 0x000fe20007ffe1ff */
[----:B------:R-:W-:Y:S02]  /*14180*/  WARPGROUP.DEPBAR.LE gsb0, 0x0 ;  /* 0x00008000000079c5 */ /* 0x000fe40000010000 */
[----:B------:R-:W-:-:S15]  /*14190*/  WARPGROUP.ARRIVE ;  /* 0x00000000000079c5 */ /* 0x000fde0000000000 */
[----:B------:R-:W-:-:S01]  /*141a0*/  NOP ;  /* 0x0000000000007918 */ /* 0x000fc20000000000 */
[----:B------:R-:W-:Y:S03]  /*141b0*/  QGMMA.64x256x32.F32.E4M3.E4M3 R24, R184, gdesc[UR4], R24, gsb0 ;  /* 0x03e00004b8187df3 */ /* 0x000fe60008000818 */
[----:B------:R-:W-:Y:S02]  /*141c0*/  WARPGROUP.DEPBAR.LE gsb0, 0x0 ;  /* 0x00008000000079c5 */ /* 0x000fe40000010000 */
[----:B------:R-:W-:Y:S01]  /*141d0*/  IMAD.SHL.U32 R184, R9, 0x40, RZ ;  /* 0x0000004009b87824 */ /* 0x000fe200078e00ff */
[----:B------:R0:W-:Y:S06]  /*141e0*/  BAR.ARV R10, 0x100 ;  /* 0x0004000a0000751d */ /* 0x0001ec0000002000 */
[----:B------:R1:W-:Y:S02]  /*141f0*/  @!P1 SYNCS.ARRIVE.TRANS64.RED.A1T0 RZ, [R7+URZ], RZ ;  /* 0x000000ff07ff99a7 */ /* 0x0003e4000810043f */
[----:B-1----:R-:W-:-:S05]  /*14200*/  IADD3 R7, R197, 0x1, -R184 ;  /* 0x00000001c5077810 */ /* 0x002fca0007ffe8b8 */
[----:B------:R-:W-:Y:S02]  /*14210*/  IMAD.IADD R11, R7, 0x1, -R198 ;  /* 0x00000001070b7824 */ /* 0x000fe400078e0ac6 */
[----:B------:R-:W-:Y:S02]  /*14220*/  IMAD.U32 R7, RZ, RZ, UR50 ;  /* 0x00000032ff077e24 */ /* 0x000fe4000f8e00ff */
[----:B------:R-:W-:-:S03]  /*14230*/  IMAD R11, R196, -0x2, R11 ;  /* 0xfffffffec40b7824 */ /* 0x000fc600078e020b */
[----:B------:R-:W-:Y:S01]  /*14240*/  LOP3.LUT R186, RZ, R7, RZ, 0x33, !PT ;  /* 0x00000007ffba7212 */ /* 0x000fe200078e33ff */
[----:B------:R-:W-:-:S03]  /*14250*/  VIADD R187, R11, UR53 ;  /* 0x000000350bbb7c36 */ /* 0x000fc60008000000 */
[----:B------:R-:W-:Y:S01]  /*14260*/  IADD3 R189, R186, R11, RZ ;  /* 0x0000000bbabd7210 */ /* 0x000fe20007ffe0ff */
[----:B------:R-:W-:-:S04]  /*14270*/  IMAD.IADD R185, R0, 0x1, R187 ;  /* 0x0000000100b97824 */ /* 0x000fc800078e02bb */
[----:B------:R-:W-:Y:S01]  /*14280*/  IMAD.IADD R21, R0, 0x1, R189 ;  /* 0x0000000100157824 */ /* 0x000fe200078e02bd */
[----:B0-----:R-:W-:Y:S06]  /*14290*/  @!P2 BRA `(.L_x_1386) ;  /* 0x000000000058a947 */ /* 0x001fec0003800000 */
[----:B------:R-:W-:Y:S01]  /*142a0*/  IADD3 R191, R0, R197, -R198 ;  /* 0x000000c500bf7210 */ /* 0x000fe20007ffe8c6 */
[----:B------:R-:W-:Y:S03]  /*142b0*/  BSSY B0, `(.L_x_1387) ;  /* 0x0000010000007945 */ /* 0x000fe60003800000 */
[----:B------:R-:W-:-:S13]  /*142c0*/  ISETP.GT.AND P3, PT, R191, -0x1, PT ;  /* 0xffffffffbf00780c */ /* 0x000fda0003f64270 */
[----:B------:R-:W-:Y:S05]  /*142d0*/  @P3 BRA `(.L_x_1388) ;  /* 0x0000000000203947 */ /* 0x000fea0003800000 */
[----:B------:R-:W-:Y:S01]  /*142e0*/  IMAD.U32 R186, RZ, RZ, UR49 ;  /* 0x00000031ffba7e24 */ /* 0x000fe2000f8e00ff */
[----:B------:R-:W-:-:S04]  /*142f0*/  LOP3.LUT R191, RZ, R191, RZ, 0x33, !PT ;  /* 0x000000bfffbf7212 */ /* 0x000fc800078e33ff */
[----:B------:R-:W-:-:S13]  /*14300*/  ISETP.NE.AND P3, PT, R186, 0x1, PT ;  /* 0x00000001ba00780c */ /* 0x000fda0003f65270 */
[----:B------:R-:W0:Y:S02]  /*14310*/  @P3 LDC.64 R10, c[0x0][0x9e8] ;  /* 0x00027a00ff0a3b82 */ /* 0x000e240000000a00 */
[----:B0-----:R-:W-:-:S05]  /*14320*/  @P3 IMAD.HI.U32 R10, R191, R10, RZ ;  /* 0x0000000abf0a3227 */ /* 0x001fca00078e00ff */
[----:B------:R-:W-:-:S04]  /*14330*/  @P3 SHF.R.U32.HI R191, RZ, R11, R10 ;  /* 0x0000000bffbf3219 */ /* 0x000fc8000001160a */
[----:B------:R-:W-:Y:S01]  /*14340*/  LOP3.LUT R191, RZ, R191, RZ, 0x33, !PT ;  /* 0x000000bfffbf7212 */ /* 0x000fe200078e33ff */
[----:B------:R-:W-:Y:S06]  /*14350*/  BRA `(.L_x_1389) ;  /* 0x0000000000147947 */ /* 0x000fec0003800000 */
.L_x_1388:
[----:B------:R-:W-:-:S05]  /*14360*/  IMAD.U32 R186, RZ, RZ, UR49 ;  /* 0x00000031ffba7e24 */ /* 0x000fca000f8e00ff */
[----:B------:R-:W-:-:S13]  /*14370*/  ISETP.NE.AND P3, PT, R186, 0x1, PT ;  /* 0x00000001ba00780c */ /* 0x000fda0003f65270 */
[----:B------:R-:W0:Y:S02]  /*14380*/  @P3 LDC.64 R10, c[0x0][0x9e8] ;  /* 0x00027a00ff0a3b82 */ /* 0x000e240000000a00 */
[----:B0-----:R-:W-:-:S05]  /*14390*/  @P3 IMAD.HI.U32 R10, R191, R10, RZ ;  /* 0x0000000abf0a3227 */ /* 0x001fca00078e00ff */
[----:B------:R-:W-:-:S07]  /*143a0*/  @P3 SHF.R.U32.HI R191, RZ, R11, R10 ;  /* 0x0000000bffbf3219 */ /* 0x000fce000001160a */
.L_x_1389:
[----:B------:R-:W-:Y:S05]  /*143b0*/  BSYNC B0 ;  /* 0x0000000000007941 */ /* 0x000fea0003800000 */
.L_x_1387:
[----:B------:R-:W-:-:S04]  /*143c0*/  IMAD R191, R191, R186, -R184 ;  /* 0x000000babfbf7224 */ /* 0x000fc800078e0ab8 */
[----:B------:R-:W-:-:S05]  /*143d0*/  IMAD R10, R196, -0x2, R191 ;  /* 0xfffffffec40a7824 */ /* 0x000fca00078e02bf */
[----:B------:R-:W-:Y:S02]  /*143e0*/  VIADDMNMX R185, R10, R186, R185, PT ;  /* 0x000000ba0ab97246 */ /* 0x000fe400038001b9 */
[----:B------:R-:W-:-:S07]  /*143f0*/  VIMNMX R21, R21, R10, !PT ;  /* 0x0000000a15157248 */ /* 0x000fce0007fe0100 */
.L_x_1386:
[----:B------:R-:W-:Y:S02]  /*14400*/  ISETP.GT.AND P3, PT, R9, -0x1, PT ;  /* 0xffffffff0900780c */ /* 0x000fe40003f64270 */
[----:B------:R-:W-:Y:S02]  /*14410*/  IADD3 R187, R187, 0x8, R0 ;  /* 0x00000008bbbb7810 */ /* 0x000fe40007ffe000 */
[C---:B------:R-:W-:Y:S02]  /*14420*/  ISETP.GT.AND P5, PT, R21.reuse, RZ, P3 ;  /* 0x000000ff1500720c */ /* 0x040fe40001fa4270 */
[----:B------:R-:W-:Y:S02]  /*14430*/  ISETP.GT.AND P4, PT, R21, 0x1, P3 ;  /* 0x000000011500780c */ /* 0x000fe40001f84270 */
[C---:B------:R-:W-:Y:S02]  /*14440*/  ISETP.LT.OR P5, PT, R185.reuse, 0x1, P5 ;  /* 0x00000001b900780c */ /* 0x040fe40002fa1670 */
[----:B------:R-:W-:-:S02]  /*14450*/  ISETP.LT.OR P4, PT, R185, 0x2, P4 ;  /* 0x00000002b900780c */ /* 0x000fc40002781670 */
[----:B------:R-:W-:Y:S02]  /*14460*/  FSEL R191, R152, -INF , !P5 ;  /* 0xff80000098bf7808 */ /* 0x000fe40006800000 */
[----:B------:R-:W-:Y:S02]  /*14470*/  FSEL R153, R153, -INF , !P4 ;  /* 0xff80000099997808 */ /* 0x000fe40006000000 */
[C---:B------:R-:W-:Y:S02]  /*14480*/  ISETP.GT.AND P5, PT, R21.reuse, 0x8, P3 ;  /* 0x000000081500780c */ /* 0x040fe40001fa4270 */
        /* <DEDUP_REMOVED lines=39> */
[----:B------:R-:W-:Y:S02]  /*14700*/  IADD3 R189, R189, 0x8, R0 ;  /* 0x00000008bdbd7810 */ /* 0x000fe40007ffe000 */
[----:B------:R-:W-:Y:S02]  /*14710*/  FSEL R21, R180, -INF , !P5 ;  /* 0xff800000b4157808 */ /* 0x000fe40006800000 */
[----:B------:R-:W-:Y:S01]  /*14720*/  FSEL R181, R181, -INF , !P4 ;  /* 0xff800000b5b57808 */ /* 0x000fe20006000000 */
[----:B------:R-:W-:Y:S06]  /*14730*/  @!P2 BRA `(.L_x_1390) ;  /* 0x00000000005ca947 */ /* 0x000fec0003800000 */
[----:B------:R-:W-:Y:S01]  /*14740*/  ISETP.GT.AND P4, PT, R14, -0x1, PT ;  /* 0xffffffff0e00780c */ /* 0x000fe20003f84270 */
[----:B------:R-:W-:-:S12]  /*14750*/  BSSY B0, `(.L_x_1391) ;  /* 0x0000011000007945 */ /* 0x000fd80003800000 */
[----:B------:R-:W-:Y:S05]  /*14760*/  @P4 BRA `(.L_x_1392) ;  /* 0x0000000000244947 */ /* 0x000fea0003800000 */
[----:B------:R-:W-:Y:S02]  /*14770*/  IMAD.U32 R152, RZ, RZ, UR49 ;  /* 0x00000031ff987e24 */ /* 0x000fe4000f8e00ff */
[----:B------:R-:W-:-:S03]  /*14780*/  VIADD R185, R13, 0x8 ;  /* 0x000000080db97836 */ /* 0x000fc60000000000 */
[----:B------:R-:W-:Y:S02]  /*14790*/  ISETP.NE.AND P4, PT, R152, 0x1, PT ;  /* 0x000000019800780c */ /* 0x000fe40003f85270 */
[----:B------:R-:W-:-:S11]  /*147a0*/  LOP3.LUT R185, RZ, R185, RZ, 0x33, !PT ;  /* 0x000000b9ffb97212 */ /* 0x000fd600078e33ff */
[----:B------:R-:W0:Y:S02]  /*147b0*/  @P4 LDC.64 R10, c[0x0][0x9e8] ;  /* 0x00027a00ff0a4b82 */ /* 0x000e240000000a00 */
[----:B0-----:R-:W-:-:S05]  /*147c0*/  @P4 IMAD.HI.U32 R10, R185, R10, RZ ;  /* 0x0000000ab90a4227 */ /* 0x001fca00078e00ff */
[----:B------:R-:W-:-:S04]  /*147d0*/  @P4 SHF.R.U32.HI R185, RZ, R11, R10 ;  /* 0x0000000bffb94219 */ /* 0x000fc8000001160a */
[----:B------:R-:W-:Y:S01]  /*147e0*/  LOP3.LUT R185, RZ, R185, RZ, 0x33, !PT ;  /* 0x000000b9ffb97212 */ /* 0x000fe200078e33ff */
[----:B------:R-:W-:Y:S06]  /*147f0*/  BRA `(.L_x_1393) ;  /* 0x0000000000187947 */ /* 0x000fec0003800000 */
.L_x_1392:
[----:B------:R-:W-:Y:S02]  /*14800*/  IMAD.U32 R152, RZ, RZ, UR49 ;  /* 0x00000031ff987e24 */ /* 0x000fe4000f8e00ff */
[----:B------:R-:W-:-:S03]  /*14810*/  IMAD.MOV.U32 R185, RZ, RZ, R14 ;  /* 0x000000ffffb97224 */ /* 0x000fc600078e000e */
[----:B------:R-:W-:-:S13]  /*14820*/  ISETP.NE.AND P4, PT, R152, 0x1, PT ;  /* 0x000000019800780c */ /* 0x000fda0003f85270 */
[----:B------:R-:W0:Y:S02]  /*14830*/  @P4 LDC.64 R10, c[0x0][0x9e8] ;  /* 0x00027a00ff0a4b82 */ /* 0x000e240000000a00 */
[----:B0-----:R-:W-:-:S05]  /*14840*/  @P4 IMAD.HI.U32 R10, R14, R10, RZ ;  /* 0x0000000a0e0a4227 */ /* 0x001fca00078e00ff */
[----:B------:R-:W-:-:S07]  /*14850*/  @P4 SHF.R.U32.HI R185, RZ, R11, R10 ;  /* 0x0000000bffb94219 */ /* 0x000fce000001160a */
.L_x_1393:
[----:B------:R-:W-:Y:S05]  /*14860*/  BSYNC B0 ;  /* 0x0000000000007941 */ /* 0x000fea0003800000 */
.L_x_1391:
[----:B------:R-:W-:-:S04]  /*14870*/  IMAD R11, R185, R152, -R184 ;  /* 0x00000098b90b7224 */ /* 0x000fc800078e0ab8 */
[----:B------:R-:W-:-:S05]  /*14880*/  IMAD R10, R196, -0x2, R11 ;  /* 0xfffffffec40a7824 */ /* 0x000fca00078e020b */
[----:B------:R-:W-:Y:S02]  /*14890*/  VIADDMNMX R187, R10, R152, R187, PT ;  /* 0x000000980abb7246 */ /* 0x000fe400038001bb */
[----:B------:R-:W-:-:S07]  /*148a0*/  VIMNMX R189, R189, R10, !PT ;  /* 0x0000000abdbd7248 */ /* 0x000fce0007fe0100 */
.L_x_1390:
[----:B------:R-:W-:Y:S02]  /*148b0*/  FMNMX.FTZ R10, R191, R6, !PT ;  /* 0x00000006bf0a7209 */ /* 0x000fe40007810000 */
[----:B------:R-:W-:Y:S02]  /*148c0*/  ISETP.GT.AND P4, PT, R189, 0x1, P3 ;  /* 0x00000001bd00780c */ /* 0x000fe40001f84270 */
[----:B------:R-:W-:Y:S02]  /*148d0*/  FMNMX.FTZ R10, R153, R10, !PT ;  /* 0x0000000a990a7209 */ /* 0x000fe40007810000 */
[----:B------:R-:W-:Y:S02]  /*148e0*/  ISETP.LT.OR P5, PT, R187, 0x2, P4 ;  /* 0x00000002bb00780c */ /* 0x000fe400027a1670 */
[----:B------:R-:W-:Y:S02]  /*148f0*/  FMNMX.FTZ R10, R205, R10, !PT ;  /* 0x0000000acd0a7209 */ /* 0x000fe40007810000 */
[----:B------:R-:W-:-:S02]  /*14900*/  FSEL R155, R155, -INF , !P5 ;  /* 0xff8000009b9b7808 */ /* 0x000fc40006800000 */
[----:B------:R-:W-:Y:S02]  /*14910*/  FMNMX.FTZ R10, R157, R10, !PT ;  /* 0x0000000a9d0a7209 */ /* 0x000fe40007810000 */
[----:B------:R-:W-:Y:S02]  /*14920*/  ISETP.GT.AND P5, PT, R189, 0x9, P3 ;  /* 0x00000009bd00780c */ /* 0x000fe40001fa4270 */
[----:B------:R-:W-:Y:S02]  /*14930*/  FMNMX.FTZ R10, R237, R10, !PT ;  /* 0x0000000aed0a7209 */ /* 0x000fe40007810000 */
[----:B------:R-:W-:Y:S02]  /*14940*/  ISETP.LT.OR P5, PT, R187, 0xa, P5 ;  /* 0x0000000abb00780c */ /* 0x000fe40002fa1670 */
        /* <DEDUP_REMOVED lines=27> */
[C---:B------:R-:W-:Y:S02]  /*14b00*/  ISETP.LT.OR P4, PT, R187.reuse, 0x19, P4 ;  /* 0x00000019bb00780c */ /* 0x040fe40002781670 */
[----:B------:R-:W-:Y:S02]  /*14b10*/  ISETP.LT.OR P5, PT, R187, 0x22, P5 ;  /* 0x00000022bb00780c */ /* 0x000fe40002fa1670 */
[----:B------:R-:W-:Y:S02]  /*14b20*/  FSEL R166, R166, -INF , !P4 ;  /* 0xff800000a6a67808 */ /* 0x000fe40006000000 */
[----:B------:R-:W-:Y:S02]  /*14b30*/  ISETP.GT.AND P4, PT, R189, 0x20, P3 ;  /* 0x00000020bd00780c */ /* 0x000fe40001f84270 */
[----:B------:R-:W-:Y:S02]  /*14b40*/  FSEL R171, R171, -INF , !P5 ;  /* 0xff800000abab7808 */ /* 0x000fe40006800000 */
[----:B------:R-:W-:-:S02]  /*14b50*/  ISETP.GT.AND P5, PT, R189, RZ, P3 ;  /* 0x000000ffbd00720c */ /* 0x000fc40001fa4270 */
[C---:B------:R-:W-:Y:S02]  /*14b60*/  ISETP.LT.OR P4, PT, R187.reuse, 0x21, P4 ;  /* 0x00000021bb00780c */ /* 0x040fe40002781670 */
[----:B------:R-:W-:Y:S02]  /*14b70*/  ISETP.LT.OR P5, PT, R187, 0x1, P5 ;  /* 0x00000001bb00780c */ /* 0x000fe40002fa1670 */
[----:B------:R-:W-:Y:S02]  /*14b80*/  FSEL R170, R170, -INF , !P4 ;  /* 0xff800000aaaa7808 */ /* 0x000fe40006000000 */
[----:B0-----:R-:W-:Y:S02]  /*14b90*/  FMNMX.FTZ R167, R152, R156, !PT ;  /* 0x0000009c98a77209 */ /* 0x001fe40007810000 */
[----:B------:R-:W-:Y:S02]  /*14ba0*/  ISETP.GT.AND P4, PT, R189, 0x28, P3 ;  /* 0x00000028bd00780c */ /* 0x000fe40001f84270 */
[----:B------:R-:W-:Y:S01]  /*14bb0*/  FSEL R154, R154, -INF , !P5 ;  /* 0xff8000009a9a7808 */ /* 0x000fe20006800000 */
[----:B------:R-:W0:Y:S01]  /*14bc0*/  SHFL.BFLY PT, R156, R167, 0x1, 0x1f ;  /* 0x0c201f00a79c7f89 */ /* 0x000e2200000e0000 */
[----:B------:R-:W-:-:S02]  /*14bd0*/  ISETP.LT.OR P4, PT, R187, 0x29, P4 ;  /* 0x00000029bb00780c */ /* 0x000fc40002781670 */
[----:B------:R-:W-:Y:S02]  /*14be0*/  FMNMX.FTZ R152, R154, R8, !PT ;  /* 0x000000089a987209 */ /* 0x000fe40007810000 */
[----:B------:R-:W-:Y:S02]  /*14bf0*/  FSEL R174, R174, -INF , !P4 ;  /* 0xff800000aeae7808 */ /* 0x000fe40006000000 */
[----:B------:R-:W-:Y:S02]  /*14c00*/  FMNMX.FTZ R152, R155, R152, !PT ;  /* 0x000000989b987209 */ /* 0x000fe40007810000 */
[C---:B------:R-:W-:Y:S02]  /*14c10*/  ISETP.GT.AND P4, PT, R189.reuse, 0x29, P3 ;  /* 0x00000029bd00780c */ /* 0x040fe40001f84270 */
[----:B------:R-:W-:Y:S02]  /*14c20*/  ISETP.GT.AND P5, PT, R189, 0x30, P3 ;  /* 0x00000030bd00780c */ /* 0x000fe40001fa4270 */
[----:B------:R-:W-:-:S02]  /*14c30*/  FMNMX.FTZ R152, R11, R152, !PT ;  /* 0x000000980b987209 */ /* 0x000fc40007810000 */
[C---:B------:R-:W-:Y:S02]  /*14c40*/  ISETP.LT.OR P4, PT, R187.reuse, 0x2a, P4 ;  /* 0x0000002abb00780c */ /* 0x040fe40002781670 */
[----:B------:R-:W-:Y:S02]  /*14c50*/  ISETP.LT.OR P5, PT, R187, 0x31, P5 ;  /* 0x00000031bb00780c */ /* 0x000fe40002fa1670 */
[----:B------:R-:W-:Y:S02]  /*14c60*/  FMNMX.FTZ R152, R159, R152, !PT ;  /* 0x000000989f987209 */ /* 0x000fe40007810000 */
[----:B------:R-:W-:Y:S02]  /*14c70*/  FSEL R175, R175, -INF , !P4 ;  /* 0xff800000afaf7808 */ /* 0x000fe40006000000 */
[----:B------:R-:W-:Y:S02]  /*14c80*/  FSEL R178, R178, -INF , !P5 ;  /* 0xff800000b2b27808 */ /* 0x000fe40006800000 */
[----:B------:R-:W-:-:S02]  /*14c90*/  ISETP.GT.AND P4, PT, R189, 0x31, P3 ;  /* 0x00000031bd00780c */ /* 0x000fc40001f84270 */
[C---:B------:R-:W-:Y:S02]  /*14ca0*/  ISETP.GT.AND P5, PT, R189.reuse, 0x38, P3 ;  /* 0x00000038bd00780c */ /* 0x040fe40001fa4270 */
[----:B------:R-:W-:Y:S02]  /*14cb0*/  ISETP.GT.AND P3, PT, R189, 0x39, P3 ;  /* 0x00000039bd00780c */ /* 0x000fe40001f64270 */
[----:B------:R-:W-:Y:S02]  /*14cc0*/  FMNMX.FTZ R152, R185, R152, !PT ;  /* 0x00000098b9987209 */ /* 0x000fe40007810000 */
[C---:B------:R-:W-:Y:S02]  /*14cd0*/  ISETP.LT.OR P4, PT, R187.reuse, 0x32, P4 ;  /* 0x00000032bb00780c */ /* 0x040fe40002781670 */
[C---:B------:R-:W-:Y:S02]  /*14ce0*/  ISETP.LT.OR P5, PT, R187.reuse, 0x39, P5 ;  /* 0x00000039bb00780c */ /* 0x040fe40002fa1670 */
[----:B------:R-:W-:-:S02]  /*14cf0*/  ISETP.LT.OR P3, PT, R187, 0x3a, P3 ;  /* 0x0000003abb00780c */ /* 0x000fc40001f61670 */
[----:B0-----:R-:W-:Y:S02]  /*14d00*/  FMNMX.FTZ R167, R167, R156, !PT ;  /* 0x0000009ca7a77209 */ /* 0x001fe40007810000 */
[----:B------:R-:W-:Y:S02]  /*14d10*/  FMNMX.FTZ R187, R163, R152, !PT ;  /* 0x00000098a3bb7209 */ /* 0x000fe40007810000 */
[----:B------:R-:W-:Y:S01]  /*14d20*/  FSEL R179, R179, -INF , !P4 ;  /* 0xff800000b3b37808 */ /* 0x000fe20006000000 */
[----:B------:R-:W-:-:S01]  /*14d30*/  FFMA.FTZ R189, R2, R167, -8 ;  /* 0xc100000002bd7423 */ /* 0x000fc200000100a7 */
[----:B------:R-:W-:Y:S02]  /*14d40*/  FMNMX.FTZ R187, R166, R187, !PT ;  /* 0x000000bba6bb7209 */ /* 0x000fe40007810000 */
[----:B------:R-:W-:Y:S02]  /*14d50*/  FSETP.NEU.FTZ.AND P4, PT, R167, -INF , PT ;  /* 0xff800000a700780b */ /* 0x000fe40003f9d000 */
[----:B------:R-:W-:-:S02]  /*14d60*/  FMNMX.FTZ R187, R10, R187, !PT ;  /* 0x000000bb0abb7209 */ /* 0x000fc40007810000 */
[----:B------:R-:W-:Y:S02]  /*14d70*/  FSEL R189, R189, RZ, P4 ;  /* 0x000000ffbdbd7208 */ /* 0x000fe40002000000 */
[----:B------:R-:W-:Y:S02]  /*14d80*/  FMNMX.FTZ R152, R170, R187, !PT ;  /* 0x000000bbaa987209 */ /* 0x000fe40007810000 */
[----:B------:R-:W-:Y:S01]  /*14d90*/  FSEL R183, R183, -INF , !P3 ;  /* 0xff800000b7b77808 */ /* 0x000fe20005800000 */
[C-C-:B------:R-:W-:Y:S01]  /*14da0*/  FFMA.FTZ R158, R2.reuse, R191, -R189.reuse ;  /* 0x000000bf029e7223 */ /* 0x140fe200000108bd */
[----:B------:R-:W-:Y:S01]  /*14db0*/  FMNMX.FTZ R191, R171, R152, !PT ;  /* 0x00000098abbf7209 */ /* 0x000fe20007810000 */
[C-C-:B------:R-:W-:Y:S01]  /*14dc0*/  FFMA.FTZ R152, R2.reuse, R153, -R189.reuse ;  /* 0x0000009902987223 */ /* 0x140fe200000108bd */
[----:B------:R-:W-:-:S01]  /*14dd0*/  FFMA.FTZ R160, R2, R205, -R189 ;  /* 0x000000cd02a07223 */ /* 0x000fc200000108bd */
[--C-:B------:R-:W-:Y:S01]  /*14de0*/  FFMA.FTZ R162, R2, R157, -R189.reuse ;  /* 0x0000009d02a27223 */ /* 0x100fe200000108bd */
[----:B------:R-:W-:Y:S01]  /*14df0*/  FMNMX.FTZ R156, R174, R191, !PT ;  /* 0x000000bfae9c7209 */ /* 0x000fe20007810000 */
[----:B------:R0:W-:Y:S01]  /*14e00*/  MUFU.EX2 R187, R158 ;  /* 0x0000009e00bb7308 */ /* 0x0001e20000000800 */
[----:B------:R-:W-:Y:S01]  /*14e10*/  FSEL R191, R182, -INF , !P5 ;  /* 0xff800000b6bf7808 */ /* 0x000fe20006800000 */
[----:B------:R-:W-:Y:S01]  /*14e20*/  FFMA.FTZ R157, R2, R237, -R189 ;  /* 0x000000ed029d7223 */ /* 0x000fe200000108bd */
[----:B------:R-:W-:-:S04]  /*14e30*/  FMNMX.FTZ R153, R175, R156, !PT ;  /* 0x0000009caf997209 */ /* 0x000fc80007810000 */
[----:B------:R-:W-:Y:S01]  /*14e40*/  FMNMX.FTZ R156, R178, R153, !PT ;  /* 0x00000099b29c7209 */ /* 0x000fe20007810000 */
[----:B------:R-:W-:Y:S01]  /*14e50*/  MUFU.EX2 R152, R152 ;  /* 0x0000009800987308 */ /* 0x000fe20000000800 */
[----:B0-----:R-:W-:-:S01]  /*14e60*/  FFMA.FTZ R158, R2, R161, -R189 ;  /* 0x000000a1029e7223 */ /* 0x001fc200000108bd */
[C-C-:B------:R-:W-:Y:S01]  /*14e70*/  FFMA.FTZ R161, R2.reuse, R165, -R189.reuse ;  /* 0x000000a502a17223 */ /* 0x140fe200000108bd */
[----:B------:R-:W-:Y:S01]  /*14e80*/  FMNMX.FTZ R156, R179, R156, !PT ;  /* 0x0000009cb39c7209 */ /* 0x000fe20007810000 */
[C-C-:B------:R-:W-:Y:S01]  /*14e90*/  FFMA.FTZ R165, R2.reuse, R169, -R189.reuse ;  /* 0x000000a902a57223 */ /* 0x140fe200000108bd */
[----:B------:R-:W-:-:S01]  /*14ea0*/  FFMA.FTZ R169, R2, R173, -R189 ;  /* 0x000000ad02a97223 */ /* 0x000fc200000108bd */
[----:B------:R-:W-:Y:S01]  /*14eb0*/  FFMA.FTZ R173, R2, R177, -R189 ;  /* 0x000000b102ad7223 */ /* 0x000fe200000108bd */
[----:B------:R-:W-:Y:S01]  /*14ec0*/  FMNMX.FTZ R180, R191, R156, !PT ;  /* 0x0000009cbfb47209 */ /* 0x000fe20007810000 */
[----:B------:R0:W-:Y:S01]  /*14ed0*/  MUFU.EX2 R153, R160 ;  /* 0x000000a000997308 */ /* 0x0001e20000000800 */
[----:B------:R-:W-:-:S02]  /*14ee0*/  FSEL R177, R167, RZ, P4 ;  /* 0x000000ffa7b17208 */ /* 0x000fc40002000000 */
[----:B------:R-:W-:-:S05]  /*14ef0*/  FMNMX.FTZ R180, R183, R180, !PT ;  /* 0x000000b4b7b47209 */ /* 0x000fca0007810000 */
[----:B------:R-:W1:Y:S01]  /*14f00*/  SHFL.BFLY PT, R205, R180, 0x2, 0x1f ;  /* 0x0c401f00b4cd7f89 */ /* 0x000e6200000e0000 */
[----:B0-----:R-:W-:-:S01]  /*14f10*/  FFMA.FTZ R160, R2, R164, -R189 ;  /* 0x000000a402a07223 */ /* 0x001fc200000108bd */
[C-C-:B------:R-:W-:Y:S01]  /*14f20*/  FFMA.FTZ R164, R2.reuse, R172, -R189.reuse ;  /* 0x000000ac02a47223 */ /* 0x140fe200000108bd */
[----:B------:R0:W-:Y:S08]  /*14f30*/  MUFU.EX2 R156, R162 ;  /* 0x000000a2009c7308 */ /* 0x0001f00000000800 */
[----:B------:R-:W-:Y:S01]  /*14f40*/  MUFU.EX2 R157, R157 ;  /* 0x0000009d009d7308 */ /* 0x000fe20000000800 */
[----:B0-----:R-:W-:-:S01]  /*14f50*/  FFMA.FTZ R162, R2, R168, -R189 ;  /* 0x000000a802a27223 */ /* 0x001fc200000108bd */
[C-C-:B------:R-:W-:Y:S01]  /*14f60*/  FFMA.FTZ R168, R2.reuse, R176, -R189.reuse ;  /* 0x000000b002a87223 */ /* 0x140fe200000108bd */
[----:B------:R-:W-:-:S01]  /*14f70*/  FFMA.FTZ R176, R2, R21, -R189 ;  /* 0x0000001502b07223 */ /* 0x000fc200000108bd */
[----:B------:R-:W-:Y:S01]  /*14f80*/  FFMA.FTZ R189, R2, R181, -R189 ;  /* 0x000000b502bd7223 */ /* 0x000fe200000108bd */
[----:B------:R-:W-:-:S03]  /*14f90*/  FADD.FTZ R181, -R177, R6 ;  /* 0x00000006b1b57221 */ /* 0x000fc60000010100 */
[----:B------:R-:W-:Y:S01]  /*14fa0*/  MUFU.EX2 R158, R158 ;  /* 0x0000009e009e7308 */ /* 0x000fe20000000800 */
[----:B------:R-:W-:Y:S01]  /*14fb0*/  FMUL.FTZ R6, R2, R181 ;  /* 0x000000b502067220 */ /* 0x000fe20000410000 */
[----:B-1----:R-:W-:-:S06]  /*14fc0*/  FMNMX.FTZ R205, R180, R205, !PT ;  /* 0x000000cdb4cd7209 */ /* 0x002fcc0007810000 */
[----:B------:R-:W0:Y:S01]  /*14fd0*/  MUFU.EX2 R6, R6 ;  /* 0x0000000600067308 */ /* 0x000e220000000800 */
[----:B------:R-:W1:Y:S07]  /*14fe0*/  SHFL.BFLY PT, R172, R205, 0x1, 0x1f ;  /* 0x0c201f00cdac7f89 */ /* 0x000e6e00000e0000 */
[----:B------:R-:W-:Y:S08]  /*14ff0*/  MUFU.EX2 R160, R160 ;  /* 0x000000a000a07308 */ /* 0x000ff00000000800 */
[----:B------:R-:W-:Y:S08]  /*15000*/  MUFU.EX2 R161, R161 ;  /* 0x000000a100a17308 */ /* 0x000ff00000000800 */
[----:B------:R-:W-:Y:S01]  /*15010*/  MUFU.EX2 R162, R162 ;  /* 0x000000a200a27308 */ /* 0x000fe20000000800 */
[----:B-1----:R-:W-:-:S04]  /*15020*/  FMNMX.FTZ R21, R205, R172, !PT ;  /* 0x000000accd157209 */ /* 0x002fc80007810000 */
[----:B------:R-:W-:Y:S01]  /*15030*/  FSETP.NEU.FTZ.AND P3, PT, R21, -INF , PT ;  /* 0xff8000001500780b */ /* 0x000fe20003f7d000 */
[----:B------:R-:W-:-:S02]  /*15040*/  FFMA.FTZ R180, R2, R21, -8 ;  /* 0xc100000002b47423 */ /* 0x000fc40000010015 */
[----:B------:R1:W-:Y:S03]  /*15050*/  MUFU.EX2 R172, R176 ;  /* 0x000000b000ac7308 */ /* 0x0003e60000000800 */
[----:B------:R-:W-:-:S05]  /*15060*/  FSEL R181, R180, RZ, P3 ;  /* 0x000000ffb4b57208 */ /* 0x000fca0001800000 */
[----:B------:R-:W-:Y:S01]  /*15070*/  MUFU.EX2 R165, R165 ;  /* 0x000000a500a57308 */ /* 0x000fe20000000800 */
[----:B-1----:R-:W-:-:S01]  /*15080*/  FFMA.FTZ R176, R2, R159, -R181 ;  /* 0x0000009f02b07223 */ /* 0x002fc200000108b5 */
[C-C-:B------:R-:W-:Y:S01]  /*15090*/  FFMA.FTZ R159, R2.reuse, R185, -R181.reuse ;  /* 0x000000b9029f7223 */ /* 0x140fe200000108b5 */
[----:B------:R-:W-:Y:S01]  /*150a0*/  FSEL R185, R21, RZ, P3 ;  /* 0x000000ff15b97208 */ /* 0x000fe20001800000 */
[C-C-:B------:R-:W-:Y:S01]  /*150b0*/  FFMA.FTZ R154, R2.reuse, R154, -R181.reuse ;  /* 0x0000009a029a7223 */ /* 0x140fe200000108b5 */
[----:B------:R-:W-:-:S01]  /*150c0*/  FFMA.FTZ R155, R2, R155, -R181 ;  /* 0x0000009b029b7223 */ /* 0x000fc200000108b5 */
[C-C-:B------:R-:W-:Y:S01]  /*150d0*/  FFMA.FTZ R11, R2.reuse, R11, -R181.reuse ;  /* 0x0000000b020b7223 */ /* 0x140fe200000108b5 */
[----:B------:R-:W-:-:S01]  /*150e0*/  FFMA.FTZ R180, R2, R163, -R181 ;  /* 0x000000a302b47223 */ /* 0x000fc200000108b5 */
[----:B------:R-:W-:Y:S01]  /*150f0*/  FADD.FTZ R185, -R185, R8 ;  /* 0x00000008b9b97221 */ /* 0x000fe20000010100 */
[----:B------:R-:W-:Y:S01]  /*15100*/  MUFU.EX2 R176, R176 ;  /* 0x000000b000b07308 */ /* 0x000fe20000000800 */
[----:B------:R-:W-:-:S01]  /*15110*/  FFMA.FTZ R163, R2, R166, -R181 ;  /* 0x000000a602a37223 */ /* 0x000fc200000108b5 */
[C-C-:B------:R-:W-:Y:S01]  /*15120*/  FFMA.FTZ R8, R2.reuse, R10, -R181.reuse ;  /* 0x0000000a02087223 */ /* 0x140fe200000108b5 */
[C---:B------:R-:W-:Y:S01]  /*15130*/  FMUL.FTZ R185, R2.reuse, R185 ;  /* 0x000000b902b97220 */ /* 0x040fe20000410000 */
        /* <DEDUP_REMOVED lines=8> */
[----:B------:R-:W-:Y:S01]  /*151c0*/  FFMA.FTZ R181, R2, R183, -R181 ;  /* 0x000000b702b57223 */ /* 0x000fe200000108b5 */
[----:B0-----:R-:W-:-:S03]  /*151d0*/  FFMA.FTZ R183, R6, R4, R187 ;  /* 0x0000000406b77223 */ /* 0x001fc600000100bb */
[----:B------:R-:W0:Y:S01]  /*151e0*/  MUFU.EX2 R185, R185 ;  /* 0x000000b900b97308 */ /* 0x000e220000000800 */
[----:B------:R-:W-:-:S07]  /*151f0*/  FADD.FTZ R170, R152, R183 ;  /* 0x000000b798aa7221 */ /* 0x000fce0000010000 */
[----:B------:R-:W1:Y:S08]  /*15200*/  MUFU.EX2 R155, R155 ;  /* 0x0000009b009b7308 */ /* 0x000e700000000800 */
[----:B------:R-:W2:Y:S01]  /*15210*/  MUFU.EX2 R11, R11 ;  /* 0x0000000b000b7308 */ /* 0x000ea20000000800 */
[----:B0-----:R-:W-:-:S01]  /*15220*/  FFMA.FTZ R4, R185, R3, R154 ;  /* 0x00000003b9047223 */ /* 0x001fc2000001009a */
[----:B------:R-:W-:-:S06]  /*15230*/  FADD.FTZ R3, R153, R170 ;  /* 0x000000aa99037221 */ /* 0x000fcc0000010000 */
[----:B------:R-:W0:Y:S01]  /*15240*/  MUFU.EX2 R159, R159 ;  /* 0x0000009f009f7308 */ /* 0x000e220000000800 */
[----:B-1----:R-:W-:-:S07]  /*15250*/  FADD.FTZ R4, R155, R4 ;  /* 0x000000049b047221 */ /* 0x002fce0000010000 */
[----:B------:R-:W1:Y:S01]  /*15260*/  MUFU.EX2 R180, R180 ;  /* 0x000000b400b47308 */ /* 0x000e620000000800 */
[----:B--2---:R-:W-:-:S01]  /*15270*/  FADD.FTZ R183, R11, R4 ;  /* 0x000000040bb77221 */ /* 0x004fc20000010000 */
[----:B------:R-:W-:-:S03]  /*15280*/  FADD.FTZ R4, R156, R3 ;  /* 0x000000039c047221 */ /* 0x000fc60000010000 */
[----:B------:R-:W-:Y:S01]  /*15290*/  FADD.FTZ R170, R176, R183 ;  /* 0x000000b7b0aa7221 */ /* 0x000fe20000010000 */
[----:B------:R-:W-:-:S02]  /*152a0*/  FADD.FTZ R3, R157, R4 ;  /* 0x000000049d037221 */ /* 0x000fc40000010000 */
[----:B------:R-:W2:Y:S01]  /*152b0*/  MUFU.EX2 R163, R163 ;  /* 0x000000a300a37308 */ /* 0x000ea20000000800 */
[----:B0-----:R-:W-:-:S01]  /*152c0*/  FADD.FTZ R183, R159, R170 ;  /* 0x000000aa9fb77221 */ /* 0x001fc20000010000 */
[----:B------:R-:W-:-:S04]  /*152d0*/  FADD.FTZ R3, R158, R3 ;  /* 0x000000039e037221 */ /* 0x000fc80000010000 */
[----:B------:R-:W-:Y:S02]  /*152e0*/  FADD.FTZ R170, R160, R3 ;  /* 0x00000003a0aa7221 */ /* 0x000fe40000010000 */
[----:B------:R-:W0:Y:S01]  /*152f0*/  MUFU.EX2 R8, R8 ;  /* 0x0000000800087308 */ /* 0x000e220000000800 */
[----:B-1----:R-:W-:-:S01]  /*15300*/  FADD.FTZ R4, R180, R183 ;  /* 0x000000b7b4047221 */ /* 0x002fc20000010000 */
[----:B------:R-:W-:-:S06]  /*15310*/  FADD.FTZ R183, R161, R170 ;  /* 0x000000aaa1b77221 */ /* 0x000fcc0000010000 */
[----:B------:R-:W1:Y:S01]  /*15320*/  MUFU.EX2 R10, R10 ;  /* 0x0000000a000a7308 */ /* 0x000e620000000800 */
[----:B--2---:R-:W-:-:S01]  /*15330*/  FADD.FTZ R3, R163, R4 ;  /* 0x00000004a3037221 */ /* 0x004fc20000010000 */
[----:B------:R-:W-:-:S06]  /*15340*/  FADD.FTZ R4, R162, R183 ;  /* 0x000000b7a2047221 */ /* 0x000fcc0000010000 */
[----:B------:R-:W2:Y:S01]  /*15350*/  MUFU.EX2 R171, R171 ;  /* 0x000000ab00ab7308 */ /* 0x000ea20000000800 */
[----:B0-----:R-:W-:-:S07]  /*15360*/  FADD.FTZ R3, R8, R3 ;  /* 0x0000000308037221 */ /* 0x001fce0000010000 */
        /* <DEDUP_REMOVED lines=18> */
[----:B0-----:R-:W-:-:S04]  /*15490*/  FADD.FTZ R3, R173, R4 ;  /* 0x00000004ad037221 */ /* 0x001fc80000010000 */
[----:B------:R-:W-:-:S03]  /*154a0*/  FADD.FTZ R4, R172, R3 ;  /* 0x00000003ac047221 */ /* 0x000fc60000010000 */
[----:B------:R-:W0:Y:S01]  /*154b0*/  MUFU.EX2 R177, R189 ;  /* 0x000000bd00b17308 */ /* 0x000e220000000800 */
[----:B-1----:R-:W-:-:S07]  /*154c0*/  FADD.FTZ R174, R179, R174 ;  /* 0x000000aeb3ae7221 */ /* 0x002fce0000010000 */
[----:B------:R-:W1:Y:S01]  /*154d0*/  MUFU.EX2 R170, R181 ;  /* 0x000000b500aa7308 */ /* 0x000e620000000800 */
[----:B--2---:R-:W-:-:S01]  /*154e0*/  FADD.FTZ R3, R191, R174 ;  /* 0x000000aebf037221 */ /* 0x004fc20000010000 */
[----:B0-----:R-:W-:-:S03]  /*154f0*/  FADD.FTZ R4, R177, R4 ;  /* 0x00000004b1047221 */ /* 0x001fc60000010000 */
[----:B-1----:R-:W-:Y:S01]  /*15500*/  FADD.FTZ R3, R170, R3 ;  /* 0x00000003aa037221 */ /* 0x002fe20000010000 */
[----:B------:R-:W-:Y:S06]  /*15510*/  @!P0 BRA `(.L_x_1394) ;  /* 0x0000000000048947 */ /* 0x000fec0003800000 */
[----:B------:R-:W-:Y:S01]  /*15520*/  BPT.TRAP 0x1 ;  /* 0x000000040000795c */ /* 0x000fe20000300000 */
.L_x_1394:
[----:B------:R-:W-:Y:S01]  /*15530*/  F2FP.SATFINITE.E4M3.F32.PACK_AB_MERGE_C R11, R176, R11, RZ ;  /* 0x0000000bb00b723e */ /* 0x000fe200048070ff */
[----:B------:R-:W-:Y:S01]  /*15540*/  FMUL.FTZ R24, R24, R6 ;  /* 0x0000000618187220 */ /* 0x000fe20000410000 */
[----:B------:R-:W-:Y:S01]  /*15550*/  F2FP.SATFINITE.E4M3.F32.PACK_AB_MERGE_C R163, R8, R163, RZ ;  /* 0x000000a308a3723e */ /* 0x000fe200048070ff */
[----:B------:R-:W-:Y:S01]  /*15560*/  IMAD R8, R200, 0x8, R16 ;  /* 0x00000008c8087824 */ /* 0x000fe200078e0210 */
[----:B------:R-:W-:Y:S01]  /*15570*/  ISETP.GT.AND P3, PT, R9, R12, PT ;  /* 0x0000000c0900720c */ /* 0x000fe20003f64270 */
[----:B------:R-:W-:Y:S01]  /*15580*/  FMUL.FTZ R25, R25, R6 ;  /* 0x0000000619197220 */ /* 0x000fe20000410000 */
[----:B------:R-:W-:Y:S01]  /*15590*/  F2FP.SATFINITE.E4M3.F32.PACK_AB_MERGE_C R189, R155, R154, R11 ;  /* 0x0000009a9bbd723e */ /* 0x000fe2000480700b */
[----:B------:R-:W-:Y:S01]  /*155a0*/  IMAD.U32 R11, RZ, RZ, UR42 ;  /* 0x0000002aff0b7e24 */ /* 0x000fe2000f8e00ff */
[----:B------:R-:W-:Y:S01]  /*155b0*/  F2FP.SATFINITE.E4M3.F32.PACK_AB_MERGE_C R166, R175, R166, RZ ;  /* 0x000000a6afa6723e */ /* 0x000fe200048070ff */
[----:B------:R-:W-:Y:S01]  /*155c0*/  VIADD R8, R8, 0x28460 ;  /* 0x0002846008087836 */ /* 0x000fe20000000000 */
[----:B------:R-:W-:Y:S01]  /*155d0*/  F2FP.SATFINITE.E4M3.F32.PACK_AB_MERGE_C R188, R156, R153, RZ ;  /* 0x000000999cbc723e */ /* 0x000fe200048070ff */
[----:B------:R-:W-:Y:S01]  /*155e0*/  FMUL.FTZ R28, R28, R6 ;  /* 0x000000061c1c7220 */ /* 0x000fe20000410000 */
[----:B------:R-:W-:Y:S01]  /*155f0*/  F2FP.SATFINITE.E4M3.F32.PACK_AB_MERGE_C R166, R171, R10, R166 ;  /* 0x0000000aaba6723e */ /* 0x000fe200048070a6 */
[-C--:B------:R-:W-:Y:S01]  /*15600*/  FMUL.FTZ R29, R29, R6.reuse ;  /* 0x000000061d1d7220 */ /* 0x080fe20000410000 */
[----:B------:R-:W-:Y:S01]  /*15610*/  PRMT R8, R11, 0x654, R8 ;  /* 0x000006540b087816 */ /* 0x000fe20000000008 */
[----:B------:R-:W-:Y:S01]  /*15620*/  FMUL.FTZ R32, R32, R6 ;  /* 0x0000000620207220 */ /* 0x000fe20000410000 */
[----:B------:R-:W-:Y:S01]  /*15630*/  F2FP.SATFINITE.E4M3.F32.PACK_AB_MERGE_C R160, R161, R160, RZ ;  /* 0x000000a0a1a0723e */ /* 0x000fe200048070ff */
[----:B------:R-:W-:Y:S01]  /*15640*/  FMUL.FTZ R33, R33, R6 ;  /* 0x0000000621217220 */ /* 0x000fe20000410000 */
[----:B------:R-:W-:Y:S01]  /*15650*/  F2FP.SATFINITE.E4M3.F32.PACK_AB_MERGE_C R164, R169, R164, RZ ;  /* 0x000000a4a9a4723e */ /* 0x000fe200048070ff */
[----:B------:R0:W-:Y:S01]  /*15660*/  SYNCS.ARRIVE.TRANS64.RED.A1T0 RZ, [R8+URZ], RZ ;  /* 0x000000ff08ff79a7 */ /* 0x0001e2000810043f */
[----:B------:R-:W-:Y:S01]  /*15670*/  F2FP.SATFINITE.E4M3.F32.PACK_AB_MERGE_C R172, R177, R172, RZ ;  /* 0x000000acb1ac723e */ /* 0x000fe200048070ff */
[-C--:B------:R-:W-:Y:S01]  /*15680*/  FMUL.FTZ R36, R36, R6.reuse ;  /* 0x0000000624247220 */ /* 0x080fe20000410000 */
[----:B------:R-:W-:Y:S01]  /*15690*/  F2FP.SATFINITE.E4M3.F32.PACK_AB_MERGE_C R170, R170, R191, RZ ;  /* 0x000000bfaaaa723e */ /* 0x000fe200048070ff */
        /* <DEDUP_REMOVED lines=125> */
[----:B0-----:R-:W-:Y:S01]  /*15e70*/  IMAD.MOV.U32 R8, RZ, RZ, R21 ;  /* 0x000000ffff087224 */ /* 0x001fe200078e0015 */
[----:B------:R-:W-:Y:S01]  /*15e80*/  F2FP.SATFINITE.E4M3.F32.PACK_AB_MERGE_C R184, R165, R162, R164 ;  /* 0x000000a2a5b8723e */ /* 0x000fe200048070a4 */
[----:B------:R-:W-:Y:S01]  /*15e90*/  IMAD.MOV.U32 R6, RZ, RZ, R167 ;  /* 0x000000ffff067224 */ /* 0x000fe200078e00a7 */
[----:B------:R-:W-:Y:S01]  /*15ea0*/  F2FP.SATFINITE.E4M3.F32.PACK_AB_MERGE_C R186, R173, R168, R172 ;  /* 0x000000a8adba723e */ /* 0x000fe200048070ac */
[----:B------:R-:W-:Y:S01]  /*15eb0*/  IMAD.MOV.U32 R194, RZ, RZ, R20 ;  /* 0x000000ffffc27224 */ /* 0x000fe200078e0014 */
[----:B------:R-:W-:Y:S01]  /*15ec0*/  F2FP.SATFINITE.E4M3.F32.PACK_AB_MERGE_C R187, R179, R178, R170 ;  /* 0x000000b2b3bb723e */ /* 0x000fe200048070aa */
[----:B------:R-:W-:-:S02]  /*15ed0*/  IMAD.MOV.U32 R200, RZ, RZ, R15 ;  /* 0x000000ffffc87224 */ /* 0x000fc400078e000f */
[----:B------:R-:W-:Y:S01]  /*15ee0*/  IMAD.MOV.U32 R185, RZ, RZ, R166 ;  /* 0x000000ffffb97224 */ /* 0x000fe200078e00a6 */
[----:B------:R-:W-:Y:S06]  /*15ef0*/  @P3 BRA `(.L_x_1395) ;  /* 0xffffffd800ec3947 */ /* 0x000fec000383ffff */
[----:B------:R-:W-:Y:S01]  /*15f00*/  IMAD.MOV.U32 R8, RZ, RZ, R21 ;  /* 0x000000ffff087224 */ /* 0x000fe200078e0015 */
[----:B------:R-:W-:Y:S01]  /*15f10*/  MOV R200, R15 ;  /* 0x0000000f00c87202 */ /* 0x000fe20000000f00 */
[----:B------:R-:W-:Y:S02]  /*15f20*/  IMAD.MOV.U32 R6, RZ, RZ, R167 ;  /* 0x000000ffff067224 */ /* 0x000fe400078e00a7 */
[----:B------:R-:W-:-:S07]  /*15f30*/  IMAD.MOV.U32 R194, RZ, RZ, R20 ;  /* 0x000000ffffc27224 */ /* 0x000fce00078e0014 */
.L_x_1376:
[----:B------:R-:W0:Y:S01]  /*15f40*/  LDC R15, c[0x0][0x9e4] ;  /* 0x00027900ff0f7b82 */ /* 0x000e220000000800 */
[----:B------:R-:W-:Y:S01]  /*15f50*/  IMAD.IADD R7, R204, 0x1, -R7 ;  /* 0x00000001cc077824 */ /* 0x000fe200078e0a07 */
[----:B0-----:R-:W-:-:S13]  /*15f60*/  ISETP.GE.AND P5, PT, R15, 0x1, PT ;  /* 0x000000010f00780c */ /* 0x001fda0003fa6270 */
[----:B------:R-:W-:Y:S05]  /*15f70*/  @!P5 BRA `(.L_x_1396) ;  /* 0x000000000044d947 */ /* 0x000fea0003800000 */
        /* <DEDUP_REMOVED lines=10> */
.L_x_1398:
[----:B------:R-:W-:-:S13]  /*16020*/  ISETP.NE.AND P2, PT, R15, 0x1, PT ;  /* 0x000000010f00780c */ /* 0x000fda0003f45270 */
[----:B------:R-:W0:Y:S02]  /*16030*/  @P2 LDC.64 R10, c[0x0][0x9e8] ;  /* 0x00027a00ff0a2b82 */ /* 0x000e240000000a00 */
[----:B0-----:R-:W-:-:S05]  /*16040*/  @P2 IMAD.HI.U32 R10, R204, R10, RZ ;  /* 0x0000000acc0a2227 */ /* 0x001fca00078e00ff */
[----:B------:R-:W-:-:S07]  /*16050*/  @P2 SHF.R.U32.HI R204, RZ, R11, R10 ;  /* 0x0000000bffcc2219 */ /* 0x000fce000001160a */
.L_x_1399:
[----:B------:R-:W-:Y:S05]  /*16060*/  BSYNC B0 ;  /* 0x0000000000007941 */ /* 0x000fea0003800000 */
.L_x_1397:
[----:B------:R-:W-:-:S05]  /*16070*/  IMAD R204, R204, R15, RZ ;  /* 0x0000000fcccc7224 */ /* 0x000fca00078e02ff */
[----:B------:R-:W-:-:S07]  /*16080*/  VIMNMX R7, R7, R204, !PT ;  /* 0x000000cc07077248 */ /* 0x000fce0007fe0100 */
.L_x_1396:
[----:B------:R-:W-:-:S05]  /*16090*/  VIADD R7, R7, 0x3f ;  /* 0x0000003f07077836 */ /* 0x000fca0000000000 */
[----:B------:R-:W-:-:S04]  /*160a0*/  SHF.R.S32.HI R10, RZ, 0x1f, R7 ;  /* 0x0000001fff0a7819 */ /* 0x000fc80000011407 */
[----:B------:R-:W-:-:S04]  /*160b0*/  LEA.HI R10, R10, R7, RZ, 0x6 ;  /* 0x000000070a0a7211 */ /* 0x000fc800078f30ff */
[----:B------:R-:W-:-:S04]  /*160c0*/  SHF.R.S32.HI R10, RZ, 0x6, R10 ;  /* 0x00000006ff0a7819 */ /* 0x000fc8000001140a */
[----:B------:R-:W-:-:S04]  /*160d0*/  VIMNMX R12, R203, R10, !PT ;  /* 0x0000000acb0c7248 */ /* 0x000fc80007fe0100 */
[----:B------:R-:W-:-:S13]  /*160e0*/  ISETP.GE.AND P2, PT, R9, R12, PT ;  /* 0x0000000c0900720c */ /* 0x000fda0003f46270 */
[----:B------:R-:W-:Y:S05]  /*160f0*/  @!P2 BRA `(.L_x_1400) ;  /* 0x0000001800bca947 */ /* 0x000fea0003800000 */
[----:B------:R-:W-:Y:S02]  /*16100*/  IMAD.MOV.U32 R11, RZ, RZ, R8 ;  /* 0x000000ffff0b7224 */ /* 0x000fe400078e0008 */
[----:B------:R-:W-:Y:S02]  /*16110*/  IMAD.MOV.U32 R10, RZ, RZ, R6 ;  /* 0x000000ffff0a7224 */ /* 0x000fe400078e0006 */
[----:B------:R-:W-:Y:S02]  /*16120*/  IMAD.MOV.U32 R13, RZ, RZ, R9 ;  /* 0x000000ffff0d7224 */ /* 0x000fe400078e0009 */
[----:B------:R-:W-:-:S07]  /*16130*/  IMAD.MOV.U32 R15, RZ, RZ, R194 ;  /* 0x000000ffff0f7224 */ /* 0x000fce00078e00c2 */
.L_x_1411:
[----:B------:R-:W-:Y:S01]  /*16140*/  ISETP.NE.AND P2, PT, R200, 0x1, PT ;  /* 0x00000001c800780c */ /* 0x000fe20003f45270 */
[----:B------:R-:W-:Y:S05]  /*16150*/  YIELD ;  /* 0x0000000000007946 */ /* 0x000fea0003800000 */
[----:B------:R-:W-:Y:S02]  /*16160*/  SEL R194, RZ, 0x1, P2 ;  /* 0x00000001ffc27807 */ /* 0x000fe40001000000 */
[----:B------:R-:W-:Y:S02]  /*16170*/  ISETP.NE.AND P2, PT, R202, RZ, PT ;  /* 0x000000ffca00720c */ /* 0x000fe40003f45270 */
[----:B------:R-:W-:-:S11]  /*16180*/  LOP3.LUT R194, R15, R194, RZ, 0x3c, !PT ;  /* 0x000000c20fc27212 */ /* 0x000fd600078e3cff */
[----:B------:R-:W-:Y:S05]  /*16190*/  @P2 BRA `(.L_x_1401) ;  /* 0x00000000003c2947 */ /* 0x000fea0003800000 */
[----:B------:R-:W-:Y:S05]  /*161a0*/  @!P0 BRA `(.L_x_1402) ;  /* 0x0000000000048947 */ /* 0x000fea0003800000 */
[----:B------:R-:W-:Y:S01]  /*161b0*/  BPT.TRAP 0x1 ;  /* 0x000000040000795c */ /* 0x000fe20000300000 */
.L_x_1402:
[----:B------:R-:W-:-:S05]  /*161c0*/  VIADD R6, R200, 0x1 ;  /* 0x00000001c8067836 */ /* 0x000fca0000000000 */
[----:B------:R-:W-:-:S04]  /*161d0*/  ISETP.NE.AND P3, PT, R6, 0x2, PT ;  /* 0x000000020600780c */ /* 0x000fc80003f65270 */
[----:B------:R-:W-:Y:S02]  /*161e0*/  SEL R7, R6, RZ, P3 ;  /* 0x000000ff06077207 */ /* 0x000fe40001800000 */
[----:B------:R-:W-:-:S03]  /*161f0*/  SHF.L.U32 R6, R194, 0x1f, RZ ;  /* 0x0000001fc2067819 */ /* 0x000fc600000006ff */
[----:B------:R-:W-:-:S04]  /*16200*/  IMAD R7, R7, 0x8, R16 ;  /* 0x0000000807077824 */ /* 0x000fc800078e0210 */
[----:B------:R0:W1:Y:S01]  /*16210*/  SYNCS.PHASECHK.TRANS64.TRYWAIT P3, [R7+URZ+0x28430], R6 ;  /* 0x02843006070075a7 */ /* 0x000062000806017f */
[----:B------:R-:W-:Y:S05]  /*16220*/  @!P0 BRA `(.L_x_1403) ;  /* 0x0000000000048947 */ /* 0x000fea0003800000 */
[----:B------:R-:W-:Y:S01]  /*16230*/  BPT.TRAP 0x1 ;  /* 0x000000040000795c */ /* 0x000fe20000300000 */
.L_x_1403:
[----:B------:R-:W-:Y:S04]  /*16240*/  BSSY B0, `(.L_x_1401) ;  /* 0x0000004000007945 */ /* 0x000fe80003800000 */
[----:B-1----:R-:W-:Y:S05]  /*16250*/  @P3 BRA `(.L_x_1404) ;  /* 0x0000000000083947 */ /* 0x002fea0003800000 */
[----:B------:R-:W1:Y:S02]  /*16260*/  SYNCS.PHASECHK.TRANS64.TRYWAIT P3, [R7+URZ+0x28430], R6 ;  /* 0x02843006070075a7 */ /* 0x000e64000806017f */
[----:B-1----:R-:W-:Y:S05]  /*16270*/  @!P3 BRA `(.L_x_1405) ;  /* 0x000001080010b947 */ /* 0x002fea0003800000 */
.L_x_1404:
[----:B------:R-:W-:Y:S05]  /*16280*/  BSYNC B0 ;  /* 0x0000000000007941 */ /* 0x000fea0003800000 */
.L_x_1401:
[----:B------:R-:W2:Y:S01]  /*16290*/  S2R R8, SR_TID.X ;  /* 0x0000000000087919 */ /* 0x000ea20000002100 */
[----:B01----:R-:W-:Y:S01]  /*162a0*/  IMAD.MOV.U32 R7, RZ, RZ, 0x40000040 ;  /* 0x40000040ff077424 */ /* 0x003fe200078e00ff */
[----:B------:R-:W-:Y:S05]  /*162b0*/  WARPSYNC.ALL ;  /* 0x0000000000007948 */ /* 0x000fea0003800000 */
[----:B------:R-:W-:Y:S01]  /*162c0*/  R2UR UR15, R7 ;  /* 0x00000000070f72ca */ /* 0x000fe200000e0000 */
[----:B------:R-:W-:Y:S02]  /*162d0*/  VIADD R14, R200, 0x1 ;  /* 0x00000001c80e7836 */ /* 0x000fe40000000000 */
[----:B------:R-:W-:-:S03]  /*162e0*/  IMAD.MOV.U32 R9, RZ, RZ, 0x40000040 ;  /* 0x40000040ff097424 */ /* 0x000fc600078e00ff */
[C---:B------:R-:W-:Y:S02]  /*162f0*/  ISETP.NE.AND P3, PT, R14.reuse, 0x2, PT ;  /* 0x000000020e00780c */ /* 0x040fe40003f65270 */
[----:B------:R-:W-:Y:S01]  /*16300*/  R2UR UR11, R9 ;  /* 0x00000000090b72ca */ /* 0x000fe200000e0000 */
[----:B------:R-:W-:Y:S01]  /*16310*/  IMAD.MOV.U32 R9, RZ, RZ, 0x40000040 ;  /* 0x40000040ff097424 */ /* 0x000fe200078e00ff */
[----:B------:R-:W-:-:S04]  /*16320*/  SEL R14, R14, RZ, P3 ;  /* 0x000000ff0e0e7207 */ /* 0x000fc80001800000 */
[----:B------:R-:W-:Y:S01]  /*16330*/  R2UR UR7, R9 ;  /* 0x00000000090772ca */ /* 0x000fe200000e0000 */
[----:B------:R-:W-:Y:S02]  /*16340*/  IMAD R6, R14, 0x400, R5 ;  /* 0x000004000e067824 */ /* 0x000fe400078e0205 */
[----:B------:R-:W-:-:S03]  /*16350*/  IMAD.MOV.U32 R9, RZ, RZ, 0x40000040 ;  /* 0x40000040ff097424 */ /* 0x000fc600078e00ff */
[----:B------:R-:W-:Y:S02]  /*16360*/  R2UR UR14, R6 ;  /* 0x00000000060e72ca */ /* 0x000fe400000e0000 */
[----:B------:R-:W-:Y:S02]  /*16370*/  R2UR UR19, R9 ;  /* 0x00000000091372ca */ /* 0x000fe400000e0000 */
[----:B------:R-:W-:Y:S02]  /*16380*/  MOV R9, 0x40000040 ;  /* 0x4000004000097802 */ /* 0x000fe40000000f00 */
[----:B--2---:R-:W-:Y:S02]  /*16390*/  SHF.R.U32.HI R8, RZ, 0x7, R8 ;  /* 0x00000007ff087819 */ /* 0x004fe40000011608 */
[----:B------:R-:W-:Y:S01]  /*163a0*/  R2UR UR23, R9 ;  /* 0x00000000091772ca */ /* 0x000fe200000e0000 */
[----:B------:R-:W-:Y:S02]  /*163b0*/  IMAD.MOV.U32 R9, RZ, RZ, 0x40000040 ;  /* 0x40000040ff097424 */ /* 0x000fe400078e00ff */
[----:B------:R-:W-:-:S02]  /*163c0*/  VIADD R7, R8, 0x8 ;  /* 0x0000000808077836 */ /* 0x000fc40000000000 */
[----:B------:R-:W-:Y:S01]  /*163d0*/  VIADD R8, R6, 0x2 ;  /* 0x0000000206087836 */ /* 0x000fe20000000000 */
[----:B------:R-:W-:Y:S01]  /*163e0*/  R2UR UR27, R9 ;  /* 0x00000000091b72ca */ /* 0x000fe200000e0000 */
[----:B------:R-:W-:Y:S01]  /*163f0*/  IMAD.MOV.U32 R9, RZ, RZ, 0x40000040 ;  /* 0x40000040ff097424 */ /* 0x000fe200078e00ff */
[----:B------:R0:W-:Y:S02]  /*16400*/  BAR.SYNC.DEFER_BLOCKING R7, 0x100 ;  /* 0x000400070000751d */ /* 0x0001e40000010000 */
[----:B------:R-:W-:Y:S01]  /*16410*/  R2UR UR10, R8 ;  /* 0x00000000080a72ca */ /* 0x000fe200000e0000 */
[----:B------:R-:W-:Y:S01]  /*16420*/  VIADD R8, R6, 0x4 ;  /* 0x0000000406087836 */ /* 0x000fe20000000000 */
[----:B------:R-:W-:-:S04]  /*16430*/  R2UR UR31, R9 ;  /* 0x00000000091f72ca */ /* 0x000fc800000e0000 */
[----:B------:R-:W-:Y:S01]  /*16440*/  R2UR UR6, R8 ;  /* 0x00000000080672ca */ /* 0x000fe200000e0000 */
[----:B------:R-:W-:Y:S02]  /*16450*/  VIADD R8, R6, 0x6 ;  /* 0x0000000606087836 */ /* 0x000fe40000000000 */
[----:B0-----:R-:W-:-:S03]  /*16460*/  IMAD.MOV.U32 R7, RZ, RZ, 0x40000040 ;  /* 0x40000040ff077424 */ /* 0x001fc600078e00ff */
[----:B------:R-:W-:Y:S01]  /*16470*/  R2UR UR18, R8 ;  /* 0x00000000081272ca */ /* 0x000fe200000e0000 */
[----:B------:R-:W-:Y:S01]  /*16480*/  VIADD R8, R6, 0x200 ;  /* 0x0000020006087836 */ /* 0x000fe20000000000 */
[----:B------:R-:W-:-:S04]  /*16490*/  R2UR UR35, R7 ;  /* 0x00000000072372ca */ /* 0x000fc800000e0000 */
[----:B------:R-:W-:Y:S01]  /*164a0*/  R2UR UR22, R8 ;  /* 0x00000000081672ca */ /* 0x000fe200000e0000 */
[----:B------:R-:W-:Y:S01]  /*164b0*/  VIADD R8, R6, 0x202 ;  /* 0x0000020206087836 */ /* 0x000fe20000000000 */
[----:B------:R-:W-:-:S04]  /*164c0*/  WARPGROUP.ARRIVE ;  /* 0x00000000000079c5 */ /* 0x000fc80000000000 */
[----:B------:R-:W-:Y:S01]  /*164d0*/  R2UR UR26, R8 ;  /* 0x00000000081a72ca */ /* 0x000fe200000e0000 */
[C---:B------:R-:W-:Y:S02]  /*164e0*/  VIADD R8, R6.reuse, 0x204 ;  /* 0x0000020406087836 */ /* 0x040fe40000000000 */
[----:B------:R-:W-:Y:S01]  /*164f0*/  VIADD R6, R6, 0x206 ;  /* 0x0000020606067836 */ /* 0x000fe20000000000 */
[----:B------:R-:W-:Y:S02]  /*16500*/  QGMMA.64x64x32.F32.E4M3.E4M3 R152, gdesc[UR12], RZ, !UPT, gsb0 ;  /* 0x00e000000c9879f3 */ /* 0x000fe4000c0008ff */
[----:B------:R-:W-:Y:S02]  /*16510*/  R2UR UR30, R8 ;  /* 0x00000000081e72ca */ /* 0x000fe400000e0000 */
[----:B------:R-:W-:Y:S01]  /*16520*/  R2UR UR34, R6 ;  /* 0x00000000062272ca */ /* 0x000fe200000e0000 */
        /* <DEDUP_REMOVED lines=22> */
[----:B------:R-:W-:Y:S05]  /*16690*/  @P2 BRA `(.L_x_1406) ;  /* 0x0000000000282947 */ /* 0x000fea0003800000 */
[----:B------:R-:W-:Y:S05]  /*166a0*/  @!P0 BRA `(.L_x_1407) ;  /* 0x0000000000048947 */ /* 0x000fea0003800000 */
[----:B------:R-:W-:Y:S01]  /*166b0*/  BPT.TRAP 0x1 ;  /* 0x000000040000795c */ /* 0x000fe20000300000 */
.L_x_1407:
[----:B------:R-:W-:Y:S01]  /*166c0*/  SHF.L.U32 R6, R15, 0x1f, RZ ;  /* 0x0000001f0f067819 */ /* 0x000fe200000006ff */
[----:B------:R-:W-:-:S04]  /*166d0*/  IMAD R7, R200, 0x8, R16 ;  /* 0x00000008c8077824 */ /* 0x000fc800078e0210 */
[----:B------:R0:W1:Y:S01]  /*166e0*/  SYNCS.PHASECHK.TRANS64.TRYWAIT P2, [R7+URZ+0x28450], R6 ;  /* 0x02845006070075a7 */ /* 0x000062000804017f */
[----:B------:R-:W-:Y:S05]  /*166f0*/  @!P0 BRA `(.L_x_1408) ;  /* 0x0000000000048947 */ /* 0x000fea0003800000 */
[----:B------:R-:W-:Y:S01]  /*16700*/  BPT.TRAP 0x1 ;  /* 0x000000040000795c */ /* 0x000fe20000300000 */
.L_x_1408:
[----:B-1----:R-:W-:Y:S05]  /*16710*/  @P2 BRA `(.L_x_1406) ;  /* 0x0000000000082947 */ /* 0x002fea0003800000 */
[----:B------:R-:W1:Y:S02]  /*16720*/  SYNCS.PHASECHK.TRANS64.TRYWAIT P2, [R7+URZ+0x28450], R6 ;  /* 0x02845006070075a7 */ /* 0x000e64000804017f */
[----:B-1----:R-:W-:Y:S05]  /*16730*/  @!P2 BRA `(.L_x_1409) ;  /* 0x0000010000f4a947 */ /* 0x002fea0003800000 */
.L_x_1406:
[----:B01----:R-:W-:Y:S01]  /*16740*/  VIADD R6, R16, 0x8000 ;  /* 0x0000800010067836 */ /* 0x003fe20000000000 */
[----:B------:R-:W-:Y:S05]  /*16750*/  WARPSYNC.ALL ;  /* 0x0000000000007948 */ /* 0x000fea0003800000 */
[----:B------:R-:W-:Y:S01]  /*16760*/  SHF.R.U32.HI R6, RZ, 0x4, R6 ;  /* 0x00000004ff067819 */ /* 0x000fe20000011606 */
[----:B------:R-:W-:Y:S01]  /*16770*/  WARPGROUP.ARRIVE ;  /* 0x00000000000079c5 */ /* 0x000fe20000000000 */
[----:B------:R-:W-:-:S05]  /*16780*/  FMNMX.FTZ R8, R152, R10, !PT ;  /* 0x0000000a98087209 */ /* 0x000fca0007810000 */
[----:B------:R-:W0:Y:S01]  /*16790*/  S2R R204, SR_TID.X ;  /* 0x0000000000cc7919 */ /* 0x000e220000002100 */
[----:B------:R-:W-:-:S04]  /*167a0*/  LOP3.LUT R6, R6, 0x3fff, RZ, 0xc0, !PT ;  /* 0x00003fff06067812 */ /* 0x000fc800078ec0ff */
[----:B------:R-:W-:-:S05]  /*167b0*/  LOP3.LUT R7, R6, 0x10000, RZ, 0xfc, !PT ;  /* 0x0001000006077812 */ /* 0x000fca00078efcff */
[----:B------:R-:W-:Y:S02]  /*167c0*/  IMAD R6, R200, 0x400, R7 ;  /* 0x00000400c8067824 */ /* 0x000fe400078e0207 */
[----:B------:R-:W-:-:S03]  /*167d0*/  IMAD.MOV.U32 R7, RZ, RZ, -0x7fffffe0 ;  /* 0x80000020ff077424 */ /* 0x000fc600078e00ff */
[C---:B------:R-:W-:Y:S01]  /*167e0*/  R2UR UR6, R6.reuse ;  /* 0x00000000060672ca */ /* 0x040fe200000e0000 */
[----:B------:R-:W-:Y:S01]  /*167f0*/  VIADD R6, R6, 0x2 ;  /* 0x0000000206067836 */ /* 0x000fe20000000000 */
[----:B------:R-:W-:Y:S02]  /*16800*/  R2UR UR7, R7 ;  /* 0x00000000070772ca */ /* 0x000fe400000e0000 */
[----:B------:R-:W-:Y:S02]  /*16810*/  FMNMX.FTZ R7, R153, R8, !PT ;  /* 0x0000000899077209 */ /* 0x000fe40007810000 */
[----:B------:R-:W-:-:S04]  /*16820*/  FMNMX.FTZ R8, R154, R11, !PT ;  /* 0x0000000b9a087209 */ /* 0x000fc80007810000 */
[----:B------:R-:W-:Y:S02]  /*16830*/  FMNMX.FTZ R9, R155, R8, !PT ;  /* 0x000000089b097209 */ /* 0x000fe40007810000 */
[----:B------:R-:W-:Y:S02]  /*16840*/  FMNMX.FTZ R8, R156, R7, !PT ;  /* 0x000000079c087209 */ /* 0x000fe40007810000 */
[----:B------:R-:W-:Y:S01]  /*16850*/  FMNMX.FTZ R20, R158, R9, !PT ;  /* 0x000000099e147209 */ /* 0x000fe20007810000 */
[----:B------:R-:W-:Y:S01]  /*16860*/  QGMMA.64x256x32.F32.E4M3.E4M3 R24, R188, gdesc[UR4], R24, gsb0 ;  /* 0x03e00004bc187df3 */ /* 0x000fe20008000818 */
        /* <DEDUP_REMOVED lines=25> */
[----:B------:R-:W-:Y:S02]  /*16a00*/  R2UR UR6, R6 ;  /* 0x00000000060672ca */ /* 0x000fe400000e0000 */
[----:B------:R-:W-:Y:S01]  /*16a10*/  FMNMX.FTZ R20, R183, R20, !PT ;  /* 0x00000014b7147209 */ /* 0x000fe20007810000 */
[----:B------:R-:W1:Y:S01]  /*16a20*/  SHFL.BFLY PT, R7, R8, 0x2, 0x1f ;  /* 0x0c401f0008077f89 */ /* 0x000e6200000e0000 */
[----:B0-----:R-:W-:-:S03]  /*16a30*/  SHF.R.U32.HI R204, RZ, 0x7, R204 ;  /* 0x00000007ffcc7819 */ /* 0x001fc600000116cc */
[----:B------:R-:W0:Y:S01]  /*16a40*/  SHFL.BFLY PT, R15, R20, 0x2, 0x1f ;  /* 0x0c401f00140f7f89 */ /* 0x000e2200000e0000 */
[----:B-1----:R-:W-:Y:S01]  /*16a50*/  FMNMX.FTZ R9, R8, R7, !PT ;  /* 0x0000000708097209 */ /* 0x002fe20007810000 */
[----:B------:R-:W-:Y:S01]  /*16a60*/  IMAD.MOV.U32 R7, RZ, RZ, -0x7fffffe0 ;  /* 0x80000020ff077424 */ /* 0x000fe200078e00ff */
[----:B0-----:R-:W-:-:S03]  /*16a70*/  FMNMX.FTZ R15, R20, R15, !PT ;  /* 0x0000000f140f7209 */ /* 0x001fc60007810000 */
[----:B------:R-:W0:Y:S01]  /*16a80*/  SHFL.BFLY PT, R6, R9, 0x1, 0x1f ;  /* 0x0c201f0009067f89 */ /* 0x000e2200000e0000 */
[----:B------:R-:W-:Y:S02]  /*16a90*/  R2UR UR7, R7 ;  /* 0x00000000070772ca */ /* 0x000fe400000e0000 */
[----:B0-----:R-:W-:-:S05]  /*16aa0*/  FMNMX.FTZ R6, R9, R6, !PT ;  /* 0x0000000609067209 */ /* 0x001fca0007810000 */
[----:B------:R-:W-:Y:S01]  /*16ab0*/  FFMA.FTZ R9, R2, R6, -8 ;  /* 0xc100000002097423 */ /* 0x000fe20000010006 */
[----:B------:R-:W-:-:S03]  /*16ac0*/  FADD.FTZ R7, -R6, R10 ;  /* 0x0000000a06077221 */ /* 0x000fc60000010100 */
[C-C-:B------:R-:W-:Y:S01]  /*16ad0*/  FFMA.FTZ R20, R2.reuse, R152, -R9.reuse ;  /* 0x0000009802147223 */ /* 0x140fe20000010809 */
[----:B------:R-:W-:-:S01]  /*16ae0*/  FFMA.FTZ R21, R2, R160, -R9 ;  /* 0x000000a002157223 */ /* 0x000fc20000010809 */
[C-C-:B------:R-:W-:Y:S01]  /*16af0*/  FFMA.FTZ R152, R2.reuse, R157, -R9.reuse ;  /* 0x0000009d02987223 */ /* 0x140fe20000010809 */
[----:B------:R-:W-:-:S01]  /*16b00*/  FFMA.FTZ R160, R2, R165, -R9 ;  /* 0x000000a502a07223 */ /* 0x000fc20000010809 */
[C-C-:B------:R-:W-:Y:S01]  /*16b10*/  FFMA.FTZ R157, R2.reuse, R168, -R9.reuse ;  /* 0x000000a8029d7223 */ /* 0x140fe20000010809 */
[----:B------:R-:W-:-:S01]  /*16b20*/  FFMA.FTZ R165, R2, R176, -R9 ;  /* 0x000000b002a57223 */ /* 0x000fc20000010809 */
[C-C-:B------:R-:W-:Y:S01]  /*16b30*/  FFMA.FTZ R168, R2.reuse, R173, -R9.reuse ;  /* 0x000000ad02a87223 */ /* 0x140fe20000010809 */
[----:B------:R-:W-:-:S01]  /*16b40*/  FFMA.FTZ R176, R2, R181, -R9 ;  /* 0x000000b502b07223 */ /* 0x000fc20000010809 */
[----:B------:R-:W-:Y:S01]  /*16b50*/  FMUL.FTZ R7, R2, R7 ;  /* 0x0000000702077220 */ /* 0x000fe20000410000 */
[----:B------:R-:W-:Y:S08]  /*16b60*/  MUFU.EX2 R20, R20 ;  /* 0x0000001400147308 */ /* 0x000ff00000000800 */
[----:B------:R-:W0:Y:S08]  /*16b70*/  MUFU.EX2 R7, R7 ;  /* 0x0000000700077308 */ /* 0x000e300000000800 */
[----:B------:R-:W-:Y:S08]  /*16b80*/  MUFU.EX2 R152, R152 ;  /* 0x0000009800987308 */ /* 0x000ff00000000800 */
[----:B------:R-:W-:Y:S01]  /*16b90*/  MUFU.EX2 R21, R21 ;  /* 0x0000001500157308 */ /* 0x000fe20000000800 */
[----:B0-----:R-:W-:-:S07]  /*16ba0*/  FFMA.FTZ R4, R7, R4, R20 ;  /* 0x0000000407047223 */ /* 0x001fce0000010014 */
[----:B------:R-:W-:Y:S08]  /*16bb0*/  MUFU.EX2 R160, R160 ;  /* 0x000000a000a07308 */ /* 0x000ff00000000800 */
[----:B------:R-:W-:Y:S08]  /*16bc0*/  MUFU.EX2 R157, R157 ;  /* 0x0000009d009d7308 */ /* 0x000ff00000000800 */
[----:B------:R-:W-:Y:S08]  /*16bd0*/  MUFU.EX2 R168, R168 ;  /* 0x000000a800a87308 */ /* 0x000ff00000000800 */
[----:B------:R-:W-:Y:S08]  /*16be0*/  MUFU.EX2 R165, R165 ;  /* 0x000000a500a57308 */ /* 0x000ff00000000800 */
[----:B------:R-:W-:Y:S01]  /*16bf0*/  MUFU.EX2 R176, R176 ;  /* 0x000000b000b07308 */ /* 0x000fe20000000800 */
[----:B------:R-:W-:-:S02]  /*16c00*/  WARPGROUP.DEPBAR.LE gsb0, 0x0 ;  /* 0x00008000000079c5 */ /* 0x000fc40000010000 */
[----:B------:R-:W-:Y:S01]  /*16c10*/  WARPGROUP.ARRIVE ;  /* 0x00000000000079c5 */ /* 0x000fe20000000000 */
[----:B------:R-:W0:Y:S05]  /*16c20*/  SHFL.BFLY PT, R188, R15, 0x1, 0x1f ;  /* 0x0c201f000fbc7f89 */ /* 0x000e2a00000e0000 */
[----:B------:R-:W-:Y:S01]  /*16c30*/  QGMMA.64x256x32.F32.E4M3.E4M3 R24, R184, gdesc[UR4], R24, gsb0 ;  /* 0x03e00004b8187df3 */ /* 0x000fe20008000818 */
[----:B0-----:R-:W-:Y:S01]  /*16c40*/  FMNMX.FTZ R8, R15, R188, !PT ;  /* 0x000000bc0f087209 */ /* 0x001fe20007810000 */
[C-C-:B------:R-:W-:Y:S01]  /*16c50*/  FFMA.FTZ R15, R2.reuse, R156, -R9.reuse ;  /* 0x0000009c020f7223 */ /* 0x140fe20000010809 */
[----:B------:R-:W-:-:S01]  /*16c60*/  FFMA.FTZ R156, R2, R161, -R9 ;  /* 0x000000a1029c7223 */ /* 0x000fc20000010809 */
[C-C-:B------:R-:W-:Y:S01]  /*16c70*/  FFMA.FTZ R161, R2.reuse, R172, -R9.reuse ;  /* 0x000000ac02a17223 */ /* 0x140fe20000010809 */
[----:B------:R-:W-:-:S01]  /*16c80*/  FFMA.FTZ R172, R2, R177, -R9 ;  /* 0x000000b102ac7223 */ /* 0x000fc20000010809 */
[----:B------:R-:W-:-:S02]  /*16c90*/  FADD.FTZ R11, -R8, R11 ;  /* 0x0000000b080b7221 */ /* 0x000fc40000010100 */
[----:B------:R-:W-:Y:S02]  /*16ca0*/  MUFU.EX2 R15, R15 ;  /* 0x0000000f000f7308 */ /* 0x000fe40000000800 */
[C---:B------:R-:W-:Y:S01]  /*16cb0*/  FMUL.FTZ R10, R2.reuse, R11 ;  /* 0x0000000b020a7220 */ /* 0x040fe20000410000 */
[C-C-:B------:R-:W-:Y:S01]  /*16cc0*/  FFMA.FTZ R11, R2.reuse, R153, -R9.reuse ;  /* 0x00000099020b7223 */ /* 0x140fe20000010809 */
[----:B------:R-:W-:-:S01]  /*16cd0*/  FFMA.FTZ R153, R2, R164, -R9 ;  /* 0x000000a402997223 */ /* 0x000fc20000010809 */
[C-C-:B------:R-:W-:Y:S01]  /*16ce0*/  FFMA.FTZ R164, R2.reuse, R169, -R9.reuse ;  /* 0x000000a902a47223 */ /* 0x140fe20000010809 */
[----:B------:R-:W-:-:S01]  /*16cf0*/  FFMA.FTZ R169, R2, R180, -R9 ;  /* 0x000000b402a97223 */ /* 0x000fc20000010809 */
[----:B------:R-:W-:Y:S01]  /*16d00*/  FFMA.FTZ R9, R2, R8, -8 ;  /* 0xc100000002097423 */ /* 0x000fe20000010008 */
[----:B------:R-:W-:Y:S01]  /*16d10*/  MUFU.EX2 R10, R10 ;  /* 0x0000000a000a7308 */ /* 0x000fe20000000800 */
[----:B------:R-:W-:Y:S02]  /*16d20*/  IADD3 R180, -R204, 0xb, RZ ;  /* 0x0000000bccb47810 */ /* 0x000fe40007ffe1ff */
[C-C-:B------:R-:W-:Y:S01]  /*16d30*/  FFMA.FTZ R173, R2.reuse, R154, -R9.reuse ;  /* 0x0000009a02ad7223 */ /* 0x140fe20000010809 */
[----:B------:R-:W-:-:S01]  /*16d40*/  FFMA.FTZ R154, R2, R155, -R9 ;  /* 0x0000009b029a7223 */ /* 0x000fc20000010809 */
[C-C-:B------:R-:W-:Y:S01]  /*16d50*/  FFMA.FTZ R155, R2.reuse, R158, -R9.reuse ;  /* 0x0000009e029b7223 */ /* 0x140fe20000010809 */
[----:B------:R-:W-:-:S01]  /*16d60*/  FFMA.FTZ R158, R2, R159, -R9 ;  /* 0x0000009f029e7223 */ /* 0x000fc20000010809 */
[C-C-:B------:R-:W-:Y:S01]  /*16d70*/  FFMA.FTZ R159, R2.reuse, R162, -R9.reuse ;  /* 0x000000a2029f7223 */ /* 0x140fe20000010809 */
[----:B------:R-:W0:Y:S01]  /*16d80*/  MUFU.EX2 R11, R11 ;  /* 0x0000000b000b7308 */ /* 0x000e220000000800 */
[----:B------:R-:W-:-:S01]  /*16d90*/  FFMA.FTZ R162, R2, R163, -R9 ;  /* 0x000000a302a27223 */ /* 0x000fc20000010809 */
[C-C-:B------:R-:W-:Y:S01]  /*16da0*/  FFMA.FTZ R163, R2.reuse, R166, -R9.reuse ;  /* 0x000000a602a37223 */ /* 0x140fe20000010809 */
[----:B------:R-:W-:-:S01]  /*16db0*/  FFMA.FTZ R166, R2, R167, -R9 ;  /* 0x000000a702a67223 */ /* 0x000fc20000010809 */
[----:B------:R-:W-:-:S02]  /*16dc0*/  @!P1 IMAD R167, R14, 0x8, R16 ;  /* 0x000000080ea79824 */ /* 0x000fc400078e0210 */
[----:B------:R-:W-:-:S01]  /*16dd0*/  FFMA.FTZ R177, R2, R170, -R9 ;  /* 0x000000aa02b17223 */ /* 0x000fc20000010809 */
[C-C-:B------:R-:W-:Y:S01]  /*16de0*/  FFMA.FTZ R178, R2.reuse, R178, -R9.reuse ;  /* 0x000000b202b27223 */ /* 0x140fe20000010809 */
[----:B------:R-:W-:-:S01]  /*16df0*/  FFMA.FTZ R179, R2, R179, -R9 ;  /* 0x000000b302b37223 */ /* 0x000fc20000010809 */
[----:B------:R-:W1:Y:S01]  /*16e00*/  MUFU.EX2 R173, R173 ;  /* 0x000000ad00ad7308 */ /* 0x000e620000000800 */
[----:B------:R-:W-:Y:S02]  /*16e10*/  @!P1 VIADD R167, R167, 0x28440 ;  /* 0x00028440a7a79836 */ /* 0x000fe40000000000 */
[----:B------:R-:W-:-:S03]  /*16e20*/  FFMA.FTZ R182, R2, R182, -R9 ;  /* 0x000000b602b67223 */ /* 0x000fc60000010809 */
[----:B------:R-:W-:Y:S02]  /*16e30*/  @!P1 PRMT R170, RZ, 0x654, R167 ;  /* 0x00000654ffaa9816 */ /* 0x000fe400000000a7 */
[----:B------:R-:W2:Y:S01]  /*16e40*/  MUFU.EX2 R154, R154 ;  /* 0x0000009a009a7308 */ /* 0x000ea20000000800 */
[----:B0-----:R-:W-:-:S07]  /*16e50*/  FADD.FTZ R4, R11, R4 ;  /* 0x000000040b047221 */ /* 0x001fce0000010000 */
[----:B------:R-:W0:Y:S01]  /*16e60*/  MUFU.EX2 R155, R155 ;  /* 0x0000009b009b7308 */ /* 0x000e220000000800 */
[----:B-1----:R-:W-:-:S07]  /*16e70*/  FFMA.FTZ R3, R10, R3, R173 ;  /* 0x000000030a037223 */ /* 0x002fce00000100ad */
[----:B------:R-:W1:Y:S08]  /*16e80*/  MUFU.EX2 R158, R158 ;  /* 0x0000009e009e7308 */ /* 0x000e700000000800 */
[----:B------:R-:W-:Y:S08]  /*16e90*/  MUFU.EX2 R159, R159 ;  /* 0x0000009f009f7308 */ /* 0x000ff00000000800 */
[----:B------:R-:W3:Y:S08]  /*16ea0*/  MUFU.EX2 R156, R156 ;  /* 0x0000009c009c7308 */ /* 0x000ef00000000800 */
[----:B------:R-:W-:Y:S08]  /*16eb0*/  MUFU.EX2 R162, R162 ;  /* 0x000000a200a27308 */ /* 0x000ff00000000800 */
[----:B------:R-:W4:Y:S08]  /*16ec0*/  MUFU.EX2 R153, R153 ;  /* 0x0000009900997308 */ /* 0x000f300000000800 */
[----:B------:R-:W5:Y:S08]  /*16ed0*/  MUFU.EX2 R163, R163 ;  /* 0x000000a300a37308 */ /* 0x000f700000000800 */
[----:B------:R-:W5:Y:S08]  /*16ee0*/  MUFU.EX2 R166, R166 ;  /* 0x000000a600a67308 */ /* 0x000f700000000800 */
[----:B------:R-:W-:Y:S08]  /*16ef0*/  MUFU.EX2 R167, R177 ;  /* 0x000000b100a77308 */ /* 0x000ff00000000800 */
[----:B------:R-:W5:Y:S08]  /*16f00*/  MUFU.EX2 R164, R164 ;  /* 0x000000a400a47308 */ /* 0x000f700000000800 */
[----:B------:R-:W5:Y:S08]  /*16f10*/  MUFU.EX2 R161, R161 ;  /* 0x000000a100a17308 */ /* 0x000f700000000800 */
[----:B------:R-:W-:Y:S08]  /*16f20*/  MUFU.EX2 R178, R178 ;  /* 0x000000b200b27308 */ /* 0x000ff00000000800 */
[----:B------:R-:W-:Y:S08]  /*16f30*/  MUFU.EX2 R172, R172 ;  /* 0x000000ac00ac7308 */ /* 0x000ff00000000800 */
[----:B------:R-:W-:Y:S08]  /*16f40*/  MUFU.EX2 R179, R179 ;  /* 0x000000b300b37308 */ /* 0x000ff00000000800 */
[----:B------:R-:W-:Y:S08]  /*16f50*/  MUFU.EX2 R169, R169 ;  /* 0x000000a900a97308 */ /* 0x000ff00000000800 */
[----:B------:R-:W-:Y:S01]  /*16f60*/  MUFU.EX2 R182, R182 ;  /* 0x000000b600b67308 */ /* 0x000fe20000000800 */
[----:B------:R-:W-:-:S02]  /*16f70*/  WARPGROUP.DEPBAR.LE gsb0, 0x0 ;  /* 0x00008000000079c5 */ /* 0x000fc40000010000 */
[----:B------:R2:W-:Y:S06]  /*16f80*/  BAR.ARV R180, 0x100 ;  /* 0x000400b40000751d */ /* 0x0005ec0000002000 */
[----:B------:R0:W-:Y:S01]  /*16f90*/  @!P1 SYNCS.ARRIVE.TRANS64.RED.A1T0 RZ, [R170+URZ], RZ ;  /* 0x000000ffaaff99a7 */ /* 0x0001e2000810043f */
[----:B--2---:R-:W-:-:S01]  /*16fa0*/  FADD.FTZ R180, R154, R3 ;  /* 0x000000039ab47221 */ /* 0x004fc20000010000 */
[----:B------:R-:W-:-:S04]  /*16fb0*/  FADD.FTZ R3, R15, R4 ;  /* 0x000000040f037221 */ /* 0x000fc80000010000 */
[----:B------:R-:W-:Y:S01]  /*16fc0*/  FADD.FTZ R4, R152, R3 ;  /* 0x0000000398047221 */ /* 0x000fe20000010000 */
[----:B0-----:R-:W-:-:S01]  /*16fd0*/  FFMA.FTZ R170, R2, R171, -R9 ;  /* 0x000000ab02aa7223 */ /* 0x001fc20000010809 */
[C-C-:B------:R-:W-:Y:S01]  /*16fe0*/  FFMA.FTZ R171, R2.reuse, R174, -R9.reuse ;  /* 0x000000ae02ab7223 */ /* 0x140fe20000010809 */
[----:B------:R-:W-:-:S01]  /*16ff0*/  FFMA.FTZ R174, R2, R175, -R9 ;  /* 0x000000af02ae7223 */ /* 0x000fc20000010809 */
[----:B------:R-:W-:Y:S01]  /*17000*/  FADD.FTZ R175, R155, R180 ;  /* 0x000000b49baf7221 */ /* 0x000fe20000010000 */
[----:B------:R-:W-:-:S01]  /*17010*/  FADD.FTZ R3, R21, R4 ;  /* 0x0000000415037221 */ /* 0x000fc20000010000 */
[----:B------:R-:W-:Y:S01]  /*17020*/  FFMA.FTZ R9, R2, R183, -R9 ;  /* 0x000000b702097223 */ /* 0x000fe20000010809 */
[----:B------:R-:W0:Y:S01]  /*17030*/  MUFU.EX2 R170, R170 ;  /* 0x000000aa00aa7308 */ /* 0x000e220000000800 */
[----:B-1----:R-:W-:-:S01]  /*17040*/  FADD.FTZ R180, R158, R175 ;  /* 0x000000af9eb47221 */ /* 0x002fc20000010000 */
[----:B---3--:R-:W-:-:S03]  /*17050*/  FADD.FTZ R4, R156, R3 ;  /* 0x000000039c047221 */ /* 0x008fc60000010000 */
[----:B------:R-:W-:Y:S01]  /*17060*/  FADD.FTZ R175, R159, R180 ;  /* 0x000000b49faf7221 */ /* 0x000fe20000010000 */
[----:B----4-:R-:W-:-:S02]  /*17070*/  FADD.FTZ R3, R153, R4 ;  /* 0x0000000499037221 */ /* 0x010fc40000010000 */
[----:B------:R-:W1:Y:S01]  /*17080*/  MUFU.EX2 R171, R171 ;  /* 0x000000ab00ab7308 */ /* 0x000e620000000800 */
[----:B------:R-:W-:-:S01]  /*17090*/  FADD.FTZ R180, R162, R175 ;  /* 0x000000afa2b47221 */ /* 0x000fc20000010000 */
[----:B------:R-:W-:-:S03]  /*170a0*/  FADD.FTZ R4, R160, R3 ;  /* 0x00000003a0047221 */ /* 0x000fc60000010000 */
[----:B-----5:R-:W-:Y:S01]  /*170b0*/  FADD.FTZ R175, R163, R180 ;  /* 0x000000b4a3af7221 */ /* 0x020fe20000010000 */
[----:B------:R-:W-:-:S02]  /*170c0*/  FADD.FTZ R3, R157, R4 ;  /* 0x000000049d037221 */ /* 0x000fc40000010000 */
[----:B------:R-:W2:Y:S01]  /*170d0*/  MUFU.EX2 R174, R174 ;  /* 0x000000ae00ae7308 */ /* 0x000ea20000000800 */
[----:B------:R-:W-:-:S01]  /*170e0*/  FADD.FTZ R180, R166, R175 ;  /* 0x000000afa6b47221 */ /* 0x000fc20000010000 */
[----:B------:R-:W-:-:S03]  /*170f0*/  FADD.FTZ R4, R164, R3 ;  /* 0x00000003a4047221 */ /* 0x000fc60000010000 */
[----:B------:R-:W-:Y:S01]  /*17100*/  FADD.FTZ R175, R167, R180 ;  /* 0x000000b4a7af7221 */ /* 0x000fe20000010000 */
[----:B------:R-:W-:-:S02]  /*17110*/  FADD.FTZ R3, R161, R4 ;  /* 0x00000004a1037221 */ /* 0x000fc40000010000 */
[----:B------:R-:W3:Y:S01]  /*17120*/  MUFU.EX2 R9, R9 ;  /* 0x0000000900097308 */ /* 0x000ee20000000800 */
[----:B0-----:R-:W-:-:S01]  /*17130*/  FADD.FTZ R180, R170, R175 ;  /* 0x000000afaab47221 */ /* 0x001fc20000010000 */
[----:B------:R-:W-:-:S03]  /*17140*/  FADD.FTZ R4, R168, R3 ;  /* 0x00000003a8047221 */ /* 0x000fc60000010000 */
[----:B-1----:R-:W-:Y:S01]  /*17150*/  FADD.FTZ R175, R171, R180 ;  /* 0x000000b4abaf7221 */ /* 0x002fe20000010000 */
[----:B------:R-:W-:-:S03]  /*17160*/  FADD.FTZ R3, R165, R4 ;  /* 0x00000004a5037221 */ /* 0x000fc60000010000 */
[----:B--2---:R-:W-:Y:S01]  /*17170*/  FADD.FTZ R175, R174, R175 ;  /* 0x000000afaeaf7221 */ /* 0x004fe20000010000 */
[----:B------:R-:W-:-:S03]  /*17180*/  FADD.FTZ R180, R172, R3 ;  /* 0x00000003acb47221 */ /* 0x000fc60000010000 */
[----:B------:R-:W-:Y:S01]  /*17190*/  FADD.FTZ R4, R178, R175 ;  /* 0x000000afb2047221 */ /* 0x000fe20000010000 */
[----:B------:R-:W-:-:S03]  /*171a0*/  FADD.FTZ R175, R169, R180 ;  /* 0x000000b4a9af7221 */ /* 0x000fc60000010000 */
[----:B------:R-:W-:Y:S01]  /*171b0*/  FADD.FTZ R3, R179, R4 ;  /* 0x00000004b3037221 */ /* 0x000fe20000010000 */
[----:B------:R-:W-:-:S03]  /*171c0*/  FADD.FTZ R4, R176, R175 ;  /* 0x000000afb0047221 */ /* 0x000fc60000010000 */
[----:B------:R-:W-:-:S04]  /*171d0*/  FADD.FTZ R180, R182, R3 ;  /* 0x00000003b6b47221 */ /* 0x000fc80000010000 */
[----:B---3--:R-:W-:Y:S01]  /*171e0*/  FADD.FTZ R3, R9, R180 ;  /* 0x000000b409037221 */ /* 0x008fe20000010000 */
[----:B------:R-:W-:Y:S06]  /*171f0*/  @!P0 BRA `(.L_x_1410) ;  /* 0x0000000000048947 */ /* 0x000fec0003800000 */
[----:B------:R-:W-:Y:S01]  /*17200*/  BPT.TRAP 0x1 ;  /* 0x000000040000795c */ /* 0x000fe20000300000 */
.L_x_1410:
[----:B------:R-:W-:Y:S01]  /*17210*/  F2FP.SATFINITE.E4M3.F32.PACK_AB_MERGE_C R15, R152, R15, RZ ;  /* 0x0000000f980f723e */ /* 0x000fe200048070ff */
[----:B------:R-:W-:Y:S01]  /*17220*/  FMUL.FTZ R26, R26, R10 ;  /* 0x0000000a1a1a7220 */ /* 0x000fe20000410000 */
[----:B------:R-:W-:Y:S01]  /*17230*/  F2FP.SATFINITE.E4M3.F32.PACK_AB_MERGE_C R182, R9, R182, RZ ;  /* 0x000000b609b6723e */ /* 0x000fe200048070ff */
[----:B------:R-:W-:Y:S01]  /*17240*/  IMAD R9, R200, 0x8, R16 ;  /* 0x00000008c8097824 */ /* 0x000fe200078e0210 */
[----:B------:R-:W-:Y:S01]  /*17250*/  F2FP.SATFINITE.E4M3.F32.PACK_AB_MERGE_C R188, R11, R20, R15 ;  /* 0x000000140bbc723e */ /* 0x000fe2000480700f */
[----:B------:R-:W-:Y:S01]  /*17260*/  IMAD.U32 R20, RZ, RZ, UR42 ;  /* 0x0000002aff147e24 */ /* 0x000fe2000f8e00ff */
[----:B------:R-:W-:Y:S01]  /*17270*/  ISETP.GT.AND P2, PT, R13, R12, PT ;  /* 0x0000000c0d00720c */ /* 0x000fe20003f44270 */
[----:B------:R-:W-:Y:S01]  /*17280*/  VIADD R9, R9, 0x28460 ;  /* 0x0002846009097836 */ /* 0x000fe20000000000 */
[----:B------:R-:W-:Y:S01]  /*17290*/  F2FP.SATFINITE.E4M3.F32.PACK_AB_MERGE_C R155, R158, R155, RZ ;  /* 0x0000009b9e9b723e */ /* 0x000fe200048070ff */
[-C--:B------:R-:W-:Y:S01]  /*172a0*/  FMUL.FTZ R27, R27, R10.reuse ;  /* 0x0000000a1b1b7220 */ /* 0x080fe20000410000 */
[----:B------:R-:W-:Y:S01]  /*172b0*/  F2FP.SATFINITE.E4M3.F32.PACK_AB_MERGE_C R153, R160, R153, RZ ;  /* 0x00000099a099723e */ /* 0x000fe200048070ff */
[-C--:B------:R-:W-:Y:S01]  /*172c0*/  FMUL.FTZ R30, R30, R10.reuse ;  /* 0x0000000a1e1e7220 */ /* 0x080fe20000410000 */
[----:B------:R-:W-:Y:S01]  /*172d0*/  PRMT R9, R20, 0x654, R9 ;  /* 0x0000065414097816 */ /* 0x000fe20000000009 */
[-C--:B------:R-:W-:Y:S01]  /*172e0*/  FMUL.FTZ R31, R31, R10.reuse ;  /* 0x0000000a1f1f7220 */ /* 0x080fe20000410000 */
[----:B------:R-:W-:Y:S01]  /*172f0*/  F2FP.SATFINITE.E4M3.F32.PACK_AB_MERGE_C R163, R166, R163, RZ ;  /* 0x000000a3a6a3723e */ /* 0x000fe200048070ff */
[-C--:B------:R-:W-:Y:S01]  /*17300*/  FMUL.FTZ R34, R34, R10.reuse ;  /* 0x0000000a22227220 */ /* 0x080fe20000410000 */
[----:B------:R0:W-:Y:S01]  /*17310*/  SYNCS.ARRIVE.TRANS64.RED.A1T0 RZ, [R9+URZ], RZ ;  /* 0x000000ff09ff79a7 */ /* 0x0001e2000810043f */
[----:B------:R-:W-:Y:S01]  /*17320*/  F2FP.SATFINITE.E4M3.F32.PACK_AB_MERGE_C R161, R168, R161, RZ ;  /* 0x000000a1a8a1723e */ /* 0x000fe200048070ff */
[-C--:B------:R-:W-:Y:S01]  /*17330*/  FMUL.FTZ R35, R35, R10.reuse ;  /* 0x0000000a23237220 */ /* 0x080fe20000410000 */
[----:B------:R-:W-:Y:S01]  /*17340*/  F2FP.SATFINITE.E4M3.F32.PACK_AB_MERGE_C R171, R174, R171, RZ ;  /* 0x000000abaeab723e */ /* 0x000fe200048070ff */
[-C--:B------:R-:W-:Y:S01]  /*17350*/  FMUL.FTZ R38, R38, R10.reuse ;  /* 0x0000000a26267220 */ /* 0x080fe20000410000 */
[----:B------:R-:W-:Y:S01]  /*17360*/  F2FP.SATFINITE.E4M3.F32.PACK_AB_MERGE_C R169, R176, R169, RZ ;  /* 0x000000a9b0a9723e */ /* 0x000fe200048070ff */
[-C--:B------:R-:W-:Y:S01]  /*17370*/  FMUL.FTZ R39, R39, R10.reuse ;  /* 0x0000000a27277220 */ /* 0x080fe20000410000 */
[----:B------:R-:W-:Y:S01]  /*17380*/  FMUL.FTZ R42, R42, R10 ;  /* 0x0000000a2a2a7220 */ /* 0x000fe20000410000 */
[----:B0-----:R-:W-:-:S02]  /*17390*/  VIADD R9, R13, 0xffffffff ;  /* 0xffffffff0d097836 */ /* 0x001fc40000000000 */
        /* <DEDUP_REMOVED lines=126> */
[----:B------:R-:W-:Y:S01]  /*17b80*/  IMAD.MOV.U32 R11, RZ, RZ, R8 ;  /* 0x000000ffff0b7224 */ /* 0x000fe200078e0008 */
[----:B------:R-:W-:Y:S01]  /*17b90*/  MOV R15, R194 ;  /* 0x000000c2000f7202 */ /* 0x000fe20000000f00 */
[----:B------:R-:W-:-:S02]  /*17ba0*/  IMAD.MOV.U32 R10, RZ, RZ, R6 ;  /* 0x000000ffff0a7224 */ /* 0x000fc400078e0006 */
[----:B------:R-:W-:Y:S02]  /*17bb0*/  IMAD.MOV.U32 R13, RZ, RZ, R9 ;  /* 0x000000ffff0d7224 */ /* 0x000fe400078e0009 */
[----:B------:R-:W-:Y:S01]  /*17bc0*/  IMAD.MOV.U32 R200, RZ, RZ, R14 ;  /* 0x000000ffffc87224 */ /* 0x000fe200078e000e */
[----:B------:R-:W-:Y:S06]  /*17bd0*/  @P2 BRA `(.L_x_1411) ;  /* 0xffffffe400582947 */ /* 0x000fec000383ffff */
[----:B------:R-:W-:-:S07]  /*17be0*/  IMAD.MOV.U32 R200, RZ, RZ, R14 ;  /* 0x000000ffffc87224 */ /* 0x000fce00078e000e */
.L_x_1400:
[----:B------:R-:W-:-:S13]  /*17bf0*/  ISETP.GE.AND P2, PT, R9, R203, PT ;  /* 0x000000cb0900720c */ /* 0x000fda0003f46270 */
[----:B------:R-:W-:Y:S05]  /*17c00*/  @!P2 BRA `(.L_x_1412) ;  /* 0x00000024004ca947 */ /* 0x000fea0003800000 */
[----:B------:R-:W-:Y:S02]  /*17c10*/  VIADD R14, R0, 0x8 ;  /* 0x00000008000e7836 */ /* 0x000fe40000000000 */
[----:B------:R-:W-:Y:S02]  /*17c20*/  IMAD.MOV.U32 R13, RZ, RZ, R8 ;  /* 0x000000ffff0d7224 */ /* 0x000fe400078e0008 */
[----:B------:R-:W-:Y:S01]  /*17c30*/  IMAD.MOV.U32 R12, RZ, RZ, R6 ;  /* 0x000000ffff0c7224 */ /* 0x000fe200078e0006 */
[----:B------:R-:W-:Y:S01]  /*17c40*/  IADD3 R14, R14, R197, -R198 ;  /* 0x000000c50e0e7210 */ /* 0x000fe20007ffe8c6 */
[----:B------:R-:W-:-:S07]  /*17c50*/  IMAD.MOV.U32 R20, RZ, RZ, R194 ;  /* 0x000000ffff147224 */ /* 0x000fce00078e00c2 */
.L_x_1431:
        /* <DEDUP_REMOVED lines=8> */
.L_x_1414:
        /* <DEDUP_REMOVED lines=8> */
.L_x_1415:
[----:B------:R-:W-:Y:S04]  /*17d60*/  BSSY B0, `(.L_x_1413) ;  /* 0x0000004000007945 */ /* 0x000fe80003800000 */
[----:B-1----:R-:W-:Y:S05]  /*17d70*/  @P3 BRA `(.L_x_1416) ;  /* 0x0000000000083947 */ /* 0x002fea0003800000 */
[----:B------:R-:W1:Y:S02]  /*17d80*/  SYNCS.PHASECHK.TRANS64.TRYWAIT P3, [R7+URZ+0x28430], R6 ;  /* 0x02843006070075a7 */ /* 0x000e64000806017f */
[----:B-1----:R-:W-:Y:S05]  /*17d90*/  @!P3 BRA `(.L_x_1417) ;  /* 0x000000ec0070b947 */ /* 0x002fea0003800000 */
.L_x_1416:
[----:B------:R-:W-:Y:S05]  /*17da0*/  BSYNC B0 ;  /* 0x0000000000007941 */ /* 0x000fea0003800000 */
.L_x_1413:
[----:B------:R-:W2:Y:S01]  /*17db0*/  S2R R8, SR_TID.X ;  /* 0x0000000000087919 */ /* 0x000ea20000002100 */
[----:B01----:R-:W-:Y:S01]  /*17dc0*/  IMAD.MOV.U32 R7, RZ, RZ, 0x40000040 ;  /* 0x40000040ff077424 */ /* 0x003fe200078e00ff */
[----:B------:R-:W-:Y:S05]  /*17dd0*/  WARPSYNC.ALL ;  /* 0x0000000000007948 */ /* 0x000fea0003800000 */
[----:B------:R-:W-:Y:S01]  /*17de0*/  R2UR UR15, R7 ;  /* 0x00000000070f72ca */ /* 0x000fe200000e0000 */
[----:B------:R-:W-:Y:S02]  /*17df0*/  VIADD R15, R200, 0x1 ;  /* 0x00000001c80f7836 */ /* 0x000fe40000000000 */
[----:B------:R-:W-:-:S03]  /*17e00*/  IMAD.MOV.U32 R11, RZ, RZ, 0x40000040 ;  /* 0x40000040ff0b7424 */ /* 0x000fc600078e00ff */
[----:B------:R-:W-:Y:S02]  /*17e10*/  ISETP.NE.AND P3, PT, R15, 0x2, PT ;  /* 0x000000020f00780c */ /* 0x000fe40003f65270 */
[----:B------:R-:W-:Y:S01]  /*17e20*/  R2UR UR11, R11 ;  /* 0x000000000b0b72ca */ /* 0x000fe200000e0000 */
[----:B------:R-:W-:Y:S01]  /*17e30*/  IMAD.MOV.U32 R11, RZ, RZ, 0x40000040 ;  /* 0x40000040ff0b7424 */ /* 0x000fe200078e00ff */
[----:B------:R-:W-:-:S04]  /*17e40*/  SEL R15, R15, RZ, P3 ;  /* 0x000000ff0f0f7207 */ /* 0x000fc80001800000 */
[----:B------:R-:W-:Y:S01]  /*17e50*/  R2UR UR7, R11 ;  /* 0x000000000b0772ca */ /* 0x000fe200000e0000 */
[----:B------:R-:W-:Y:S02]  /*17e60*/  IMAD R6, R15, 0x400, R5 ;  /* 0x000004000f067824 */ /* 0x000fe400078e0205 */
[----:B------:R-:W-:Y:S02]  /*17e70*/  IMAD.MOV.U32 R11, RZ, RZ, 0x40000040 ;  /* 0x40000040ff0b7424 */ /* 0x000fe400078e00ff */
[C---:B------:R-:W-:Y:S01]  /*17e80*/  VIADD R10, R6.reuse, 0x2 ;  /* 0x00000002060a7836 */ /* 0x040fe20000000000 */
[----:B------:R-:W-:Y:S02]  /*17e90*/  R2UR UR14, R6 ;  /* 0x00000000060e72ca */ /* 0x000fe400000e0000 */
[----:B------:R-:W-:Y:S02]  /*17ea0*/  R2UR UR19, R11 ;  /* 0x000000000b1372ca */ /* 0x000fe400000e0000 */
[----:B------:R-:W-:Y:S01]  /*17eb0*/  R2UR UR10, R10 ;  /* 0x000000000a0a72ca */ /* 0x000fe200000e0000 */
[----:B------:R-:W-:Y:S01]  /*17ec0*/  VIADD R10, R6, 0x4 ;  /* 0x00000004060a7836 */ /* 0x000fe20000000000 */
[----:B--2---:R-:W-:-:S02]  /*17ed0*/  SHF.R.U32.HI R8, RZ, 0x7, R8 ;  /* 0x00000007ff087819 */ /* 0x004fc40000011608 */
[----:B------:R-:W-:Y:S02]  /*17ee0*/  MOV R11, 0x40000040 ;  /* 0x40000040000b7802 */ /* 0x000fe40000000f00 */
[----:B------:R-:W-:Y:S01]  /*17ef0*/  R2UR UR6, R10 ;  /* 0x000000000a0672ca */ /* 0x000fe200000e0000 */
[----:B------:R-:W-:Y:S01]  /*17f00*/  VIADD R7, R8, 0x8 ;  /* 0x0000000808077836 */ /* 0x000fe20000000000 */
[----:B------:R-:W-:Y:S01]  /*17f10*/  R2UR UR23, R11 ;  /* 0x000000000b1772ca */ /* 0x000fe200000e0000 */
[----:B------:R-:W-:Y:S02]  /*17f20*/  VIADD R10, R6, 0x6 ;  /* 0x00000006060a7836 */ /* 0x000fe40000000000 */
[----:B------:R-:W-:Y:S01]  /*17f30*/  IMAD.MOV.U32 R11, RZ, RZ, 0x40000040 ;  /* 0x40000040ff0b7424 */ /* 0x000fe200078e00ff */
[----:B------:R0:W-:Y:S02]  /*17f40*/  BAR.SYNC.DEFER_BLOCKING R7, 0x100 ;  /* 0x000400070000751d */ /* 0x0001e40000010000 */
[----:B------:R-:W-:Y:S01]  /*17f50*/  R2UR UR18, R10 ;  /* 0x000000000a1272ca */ /* 0x000fe200000e0000 */
[----:B------:R-:W-:Y:S01]  /*17f60*/  VIADD R10, R6, 0x200 ;  /* 0x00000200060a7836 */ /* 0x000fe20000000000 */
[----:B------:R-:W-:Y:S01]  /*17f70*/  R2UR UR27, R11 ;  /* 0x000000000b1b72ca */ /* 0x000fe200000e0000 */
[----:B------:R-:W-:-:S03]  /*17f80*/  IMAD.MOV.U32 R11, RZ, RZ, 0x40000040 ;  /* 0x40000040ff0b7424 */ /* 0x000fc600078e00ff */
[----:B------:R-:W-:Y:S01]  /*17f90*/  R2UR UR22, R10 ;  /* 0x000000000a1672ca */ /* 0x000fe200000e0000 */
[----:B------:R-:W-:Y:S01]  /*17fa0*/  VIADD R10, R6, 0x202 ;  /* 0x00000202060a7836 */ /* 0x000fe20000000000 */
[----:B------:R-:W-:Y:S01]  /*17fb0*/  R2UR UR31, R11 ;  /* 0x000000000b1f72ca */ /* 0x000fe200000e0000 */
[----:B0-----:R-:W-:-:S03]  /*17fc0*/  IMAD.MOV.U32 R7, RZ, RZ, 0x40000040 ;  /* 0x40000040ff077424 */ /* 0x001fc600078e00ff */
[----:B------:R-:W-:Y:S01]  /*17fd0*/  R2UR UR26, R10 ;  /* 0x000000000a1a72ca */ /* 0x000fe200000e0000 */
[C---:B------:R-:W-:Y:S01]  /*17fe0*/  VIADD R10, R6.reuse, 0x204 ;  /* 0x00000204060a7836 */ /* 0x040fe20000000000 */
[----:B------:R-:W-:Y:S01]  /*17ff0*/  R2UR UR35, R7 ;  /* 0x00000000072372ca */ /* 0x000fe200000e0000 */
[----:B------:R-:W-:-:S03]  /*18000*/  VIADD R6, R6, 0x206 ;  /* 0x0000020606067836 */ /* 0x000fc60000000000 */
[----:B------:R-:W-:Y:S02]  /*18010*/  R2UR UR30, R10 ;  /* 0x000000000a1e72ca */ /* 0x000fe400000e0000 */
[----:B------:R-:W-:Y:S01]  /*18020*/  R2UR UR34, R6 ;  /* 0x00000000062272ca */ /* 0x000fe200000e0000 */
        /* <DEDUP_REMOVED lines=27> */
.L_x_1419:
[----:B------:R-:W-:Y:S01]  /*181e0*/  SHF.L.U32 R6, R20, 0x1f, RZ ;  /* 0x0000001f14067819 */ /* 0x000fe200000006ff */
[----:B------:R-:W-:-:S04]  /*181f0*/  IMAD R7, R200, 0x8, R16 ;  /* 0x00000008c8077824 */ /* 0x000fc800078e0210 */
[----:B------:R0:W1:Y:S01]  /*18200*/  SYNCS.PHASECHK.TRANS64.TRYWAIT P2, [R7+URZ+0x28450], R6 ;  /* 0x02845006070075a7 */ /* 0x000062000804017f */
[----:B------:R-:W-:Y:S05]  /*18210*/  @!P0 BRA `(.L_x_1420) ;  /* 0x0000000000048947 */ /* 0x000fea0003800000 */
[----:B------:R-:W-:Y:S01]  /*18220*/  BPT.TRAP 0x1 ;  /* 0x000000040000795c */ /* 0x000fe20000300000 */
.L_x_1420:
[----:B-1----:R-:W-:Y:S05]  /*18230*/  @P2 BRA `(.L_x_1418) ;  /* 0x0000000000082947 */ /* 0x002fea0003800000 */
[----:B------:R-:W1:Y:S02]  /*18240*/  SYNCS.PHASECHK.TRANS64.TRYWAIT P2, [R7+URZ+0x28450], R6 ;  /* 0x02845006070075a7 */ /* 0x000e64000804017f */
[----:B-1----:R-:W-:Y:S05]  /*18250*/  @!P2 BRA `(.L_x_1421) ;  /* 0x000000e80054a947 */ /* 0x002fea0003800000 */
.L_x_1418:
[----:B01----:R-:W-:Y:S01]  /*18260*/  VIADD R6, R16, 0x8000 ;  /* 0x0000800010067836 */ /* 0x003fe20000000000 */
[----:B------:R-:W-:Y:S05]  /*18270*/  WARPSYNC.ALL ;  /* 0x0000000000007948 */ /* 0x000fea0003800000 */
[----:B------:R-:W-:Y:S01]  /*18280*/  SHF.R.U32.HI R6, RZ, 0x4, R6 ;  /* 0x00000004ff067819 */ /* 0x000fe20000011606 */
[----:B------:R-:W-:-:S06]  /*18290*/  WARPGROUP.ARRIVE ;  /* 0x00000000000079c5 */ /* 0x000fcc0000000000 */
[----:B------:R-:W0:Y:S01]  /*182a0*/  S2R R8, SR_TID.X ;  /* 0x0000000000087919 */ /* 0x000e220000002100 */
[----:B------:R-:W-:-:S04]  /*182b0*/  LOP3.LUT R6, R6, 0x3fff, RZ, 0xc0, !PT ;  /* 0x00003fff06067812 */ /* 0x000fc800078ec0ff */
[----:B------:R-:W-:-:S05]  /*182c0*/  LOP3.LUT R7, R6, 0x10000, RZ, 0xfc, !PT ;  /* 0x0001000006077812 */ /* 0x000fca00078efcff */
[----:B------:R-:W-:Y:S02]  /*182d0*/  IMAD R6, R200, 0x400, R7 ;  /* 0x00000400c8067824 */ /* 0x000fe400078e0207 */
[----:B------:R-:W-:-:S03]  /*182e0*/  IMAD.MOV.U32 R7, RZ, RZ, -0x7fffffe0 ;  /* 0x80000020ff077424 */ /* 0x000fc600078e00ff */
[C---:B------:R-:W-:Y:S01]  /*182f0*/  R2UR UR6, R6.reuse ;  /* 0x00000000060672ca */ /* 0x040fe200000e0000 */
[----:B------:R-:W-:Y:S01]  /*18300*/  VIADD R6, R6, 0x2 ;  /* 0x0000000206067836 */ /* 0x000fe20000000000 */
[----:B------:R-:W-:Y:S01]  /*18310*/  R2UR UR7, R7 ;  /* 0x00000000070772ca */ /* 0x000fe200000e0000 */
[----:B------:R-:W-:-:S12]  /*18320*/  IMAD.MOV.U32 R7, RZ, RZ, -0x7fffffe0 ;  /* 0x80000020ff077424 */ /* 0x000fd800078e00ff */
[----:B------:R-:W-:Y:S01]  /*18330*/  QGMMA.64x256x32.F32.E4M3.E4M3 R24, R188, gdesc[UR4], R24, gsb0 ;  /* 0x03e00004bc187df3 */ /* 0x000fe20008000818 */
[----:B------:R-:W-:Y:S01]  /*18340*/  R2UR UR6, R6 ;  /* 0x00000000060672ca */ /* 0x000fe200000e0000 */
[----:B------:R-:W-:Y:S01]  /*18350*/  @!P1 IMAD R6, R15, 0x8, R16 ;  /* 0x000000080f069824 */ /* 0x000fe200078e0210 */
[----:B------:R-:W-:Y:S02]  /*18360*/  R2UR UR7, R7 ;  /* 0x00000000070772ca */ /* 0x000fe400000e0000 */
[----:B0-----:R-:W-:Y:S01]  /*18370*/  SHF.R.U32.HI R8, RZ, 0x7, R8 ;  /* 0x00000007ff087819 */ /* 0x001fe20000011608 */
[----:B------:R-:W-:-:S03]  /*18380*/  @!P1 VIADD R6, R6, 0x28440 ;  /* 0x0002844006069836 */ /* 0x000fc60000000000 */
[----:B------:R-:W-:Y:S01]  /*18390*/  IADD3 R11, -R8, 0xb, RZ ;  /* 0x0000000b080b7810 */ /* 0x000fe20007ffe1ff */
[----:B------:R-:W-:Y:S01]  /*183a0*/  IMAD.SHL.U32 R8, R9, 0x40, RZ ;  /* 0x0000004009087824 */ /* 0x000fe200078e00ff */
[----:B------:R-:W-:-:S04]  /*183b0*/  @!P1 PRMT R6, RZ, 0x654, R6 ;  /* 0x00000654ff069816 */ /* 0x000fc80000000006 */
[----:B------:R-:W-:-:S05]  /*183c0*/  IADD3 R7, R197, 0x1, -R8 ;  /* 0x00000001c5077810 */ /* 0x000fca0007ffe808 */
[----:B------:R-:W-:-:S04]  /*183d0*/  IMAD.IADD R7, R7, 0x1, -R198 ;  /* 0x0000000107077824 */ /* 0x000fc800078e0ac6 */
[----:B------:R-:W-:Y:S01]  /*183e0*/  IMAD R7, R196, -0x2, R7 ;  /* 0xfffffffec4077824 */ /* 0x000fe200078e0207 */
[----:B------:R-:W-:Y:S02]  /*183f0*/  WARPGROUP.DEPBAR.LE gsb0, 0x0 ;  /* 0x00008000000079c5 */ /* 0x000fe40000010000 */
[----:B------:R-:W-:-:S06]  /*18400*/  WARPGROUP.ARRIVE ;  /* 0x00000000000079c5 */ /* 0x000fcc0000000000 */
[----:B------:R-:W-:Y:S01]  /*18410*/  QGMMA.64x256x32.F32.E4M3.E4M3 R24, R184, gdesc[UR4], R24, gsb0 ;  /* 0x03e00004b8187df3 */ /* 0x000fe20008000818 */
[----:B------:R-:W-:-:S06]  /*18420*/  ULOP3.LUT UR6, URZ, UR52, URZ, 0x33, !UPT ;  /* 0x000000343f067292 */ /* 0x000fcc000f8e333f */
[----:B------:R-:W-:-:S04]  /*18430*/  VIADD R21, R7, UR6 ;  /* 0x0000000607157c36 */ /* 0x000fc80008000000 */
[C---:B------:R-:W-:Y:S01]  /*18440*/  IMAD.IADD R10, R0.reuse, 0x1, R21 ;  /* 0x00000001000a7824 */ /* 0x040fe200078e0215 */
[----:B------:R-:W-:Y:S02]  /*18450*/  WARPGROUP.DEPBAR.LE gsb0, 0x0 ;  /* 0x00008000000079c5 */ /* 0x000fe40000010000 */
[----:B------:R0:W-:Y:S06]  /*18460*/  BAR.ARV R11, 0x100 ;  /* 0x0004000b0000751d */ /* 0x0001ec0000002000 */
[----:B------:R-:W-:Y:S01]  /*18470*/  VIADD R185, R7, UR51 ;  /* 0x0000003307b97c36 */ /* 0x000fe20008000000 */
[----:B------:R0:W-:Y:S03]  /*18480*/  @!P1 SYNCS.ARRIVE.TRANS64.RED.A1T0 RZ, [R6+URZ], RZ ;  /* 0x000000ff06ff99a7 */ /* 0x0001e6000810043f */
[----:B------:R-:W-:Y:S01]  /*18490*/  IMAD.IADD R20, R0, 0x1, R185 ;  /* 0x0000000100147824 */ /* 0x000fe200078e02b9 */
[----:B------:R-:W-:Y:S06]  /*184a0*/  @!P5 BRA `(.L_x_1422) ;  /* 0x000000000060d947 */ /* 0x000fec0003800000 */
[----:B------:R-:W-:Y:S01]  /*184b0*/  IADD3 R187, R0, R197, -R198 ;  /* 0x000000c500bb7210 */ /* 0x000fe20007ffe8c6 */
[----:B------:R-:W-:Y:S03]  /*184c0*/  BSSY B0, `(.L_x_1423) ;  /* 0x0000012000007945 */ /* 0x000fe60003800000 */
[----:B------:R-:W-:-:S13]  /*184d0*/  ISETP.GT.AND P2, PT, R187, -0x1, PT ;  /* 0xffffffffbb00780c */ /* 0x000fda0003f44270 */
[----:B------:R-:W-:Y:S05]  /*184e0*/  @P2 BRA `(.L_x_1424) ;  /* 0x0000000000242947 */ /* 0x000fea0003800000 */
[----:B0-----:R-:W-:Y:S02]  /*184f0*/  MOV R11, UR48 ;  /* 0x00000030000b7c02 */ /* 0x001fe40008000f00 */
[----:B------:R-:W-:Y:S02]  /*18500*/  LOP3.LUT R187, RZ, R187, RZ, 0x33, !PT ;  /* 0x000000bbffbb7212 */ /* 0x000fe400078e33ff */
[----:B------:R-:W-:-:S13]  /*18510*/  ISETP.NE.AND P2, PT, R11, 0x1, PT ;  /* 0x000000010b00780c */ /* 0x000fda0003f45270 */
[----:B------:R-:W0:Y:S02]  /*18520*/  @P2 LDC.64 R6, c[0x0][0x9e8] ;  /* 0x00027a00ff062b82 */ /* 0x000e240000000a00 */
[----:B0-----:R-:W-:-:S04]  /*18530*/  @P2 IMAD.HI.U32 R184, R187, R6, RZ ;  /* 0x00000006bbb82227 */ /* 0x001fc800078e00ff */
[----:B------:R-:W-:Y:S01]  /*18540*/  IMAD.MOV.U32 R6, RZ, RZ, R187 ;  /* 0x000000ffff067224 */ /* 0x000fe200078e00bb */
[----:B------:R-:W-:-:S04]  /*18550*/  @P2 SHF.R.U32.HI R6, RZ, R7, R184 ;  /* 0x00000007ff062219 */ /* 0x000fc800000116b8 */
[----:B------:R-:W-:Y:S01]  /*18560*/  LOP3.LUT R6, RZ, R6, RZ, 0x33, !PT ;  /* 0x00000006ff067212 */ /* 0x000fe200078e33ff */
[----:B------:R-:W-:Y:S06]  /*18570*/  BRA `(.L_x_1425) ;  /* 0x0000000000187947 */ /* 0x000fec0003800000 */
.L_x_1424:
[----:B0-----:R-:W-:-:S05]  /*18580*/  IMAD.U32 R11, RZ, RZ, UR48 ;  /* 0x00000030ff0b7e24 */ /* 0x001fca000f8e00ff */
[----:B------:R-:W-:-:S13]  /*18590*/  ISETP.NE.AND P2, PT, R11, 0x1, PT ;  /* 0x000000010b00780c */ /* 0x000fda0003f45270 */
[----:B------:R-:W0:Y:S02]  /*185a0*/  @P2 LDC.64 R6, c[0x0][0x9e8] ;  /* 0x00027a00ff062b82 */ /* 0x000e240000000a00 */
[----:B0-----:R-:W-:-:S04]  /*185b0*/  @P2 IMAD.HI.U32 R184, R187, R6, RZ ;  /* 0x00000006bbb82227 */ /* 0x001fc800078e00ff */
[----:B------:R-:W-:Y:S01]  /*185c0*/  IMAD.MOV.U32 R6, RZ, RZ, R187 ;  /* 0x000000ffff067224 */ /* 0x000fe200078e00bb */
[----:B------:R-:W-:-:S07]  /*185d0*/  @P2 SHF.R.U32.HI R6, RZ, R7, R184 ;  /* 0x00000007ff062219 */ /* 0x000fce00000116b8 */
.L_x_1425:
[----:B------:R-:W-:Y:S05]  /*185e0*/  BSYNC B0 ;  /* 0x0000000000007941 */ /* 0x000fea0003800000 */
.L_x_1423:
[----:B------:R-:W-:-:S04]  /*185f0*/  IMAD R7, R6, R11, -R8 ;  /* 0x0000000b06077224 */ /* 0x000fc800078e0a08 */
[----:B------:R-:W-:-:S05]  /*18600*/  IMAD R7, R196, -0x2, R7 ;  /* 0xfffffffec4077824 */ /* 0x000fca00078e0207 */
[----:B------:R-:W-:Y:S02]  /*18610*/  VIADDMNMX R20, R7, R11, R20, PT ;  /* 0x0000000b07147246 */ /* 0x000fe40003800114 */
[----:B------:R-:W-:-:S07]  /*18620*/  VIMNMX R10, R10, R7, !PT ;  /* 0x000000070a0a7248 */ /* 0x000fce0007fe0100 */
.L_x_1422:
[----:B------:R-:W-:Y:S02]  /*18630*/  ISETP.GT.AND P2, PT, R9, -0x1, PT ;  /* 0xffffffff0900780c */ /* 0x000fe40003f44270 */
[----:B------:R-:W-:Y:S02]  /*18640*/  IADD3 R185, R185, 0x8, R0 ;  /* 0x00000008b9b97810 */ /* 0x000fe40007ffe000 */
[C---:B------:R-:W-:Y:S02]  /*18650*/  ISETP.GT.AND P4, PT, R10.reuse, RZ, P2 ;  /* 0x000000ff0a00720c */ /* 0x040fe40001784270 */
[----:B------:R-:W-:Y:S02]  /*18660*/  ISETP.GT.AND P3, PT, R10, 0x1, P2 ;  /* 0x000000010a00780c */ /* 0x000fe40001764270 */
[C---:B------:R-:W-:Y:S02]  /*18670*/  ISETP.LT.OR P4, PT, R20.reuse, 0x1, P4 ;  /* 0x000000011400780c */ /* 0x040fe40002781670 */
[----:B------:R-:W-:-:S02]  /*18680*/  ISETP.LT.OR P3, PT, R20, 0x2, P3 ;  /* 0x000000021400780c */ /* 0x000fc40001f61670 */
[----:B0-----:R-:W-:Y:S02]  /*18690*/  FSEL R11, R152, -INF , !P4 ;  /* 0xff800000980b7808 */ /* 0x001fe40006000000 */
        /* <DEDUP_REMOVED lines=51> */
[----:B------:R-:W-:-:S04]  /*189d0*/  IADD3 R152, R152, R197, -R198 ;  /* 0x000000c598987210 */ /* 0x000fc80007ffe8c6 */
[----:B------:R-:W-:-:S07]  /*189e0*/  LOP3.LUT R152, RZ, R152, RZ, 0x33, !PT ;  /* 0x00000098ff987212 */ /* 0x000fce00078e33ff */
[----:B------:R-:W0:Y:S02]  /*189f0*/  @P3 LDC.64 R6, c[0x0][0x9e8] ;  /* 0x00027a00ff063b82 */ /* 0x000e240000000a00 */
[----:B0-----:R-:W-:-:S05]  /*18a00*/  @P3 IMAD.HI.U32 R6, R152, R6, RZ ;  /* 0x0000000698063227 */ /* 0x001fca00078e00ff */
[----:B------:R-:W-:-:S04]  /*18a10*/  @P3 SHF.R.U32.HI R152, RZ, R7, R6 ;  /* 0x00000007ff983219 */ /* 0x000fc80000011606 */
[----:B------:R-:W-:Y:S01]  /*18a20*/  LOP3.LUT R6, RZ, R152, RZ, 0x33, !PT ;  /* 0x00000098ff067212 */ /* 0x000fe200078e33ff */
[----:B------:R-:W-:Y:S06]  /*18a30*/  BRA `(.L_x_1429) ;  /* 0x0000000000187947 */ /* 0x000fec0003800000 */
.L_x_1428:
[----:B------:R-:W-:-:S05]  /*18a40*/  IMAD.U32 R20, RZ, RZ, UR48 ;  /* 0x00000030ff147e24 */ /* 0x000fca000f8e00ff */
[----:B------:R-:W-:-:S13]  /*18a50*/  ISETP.NE.AND P3, PT, R20, 0x1, PT ;  /* 0x000000011400780c */ /* 0x000fda0003f65270 */
[----:B------:R-:W0:Y:S02]  /*18a60*/  @P3 LDC.64 R6, c[0x0][0x9e8] ;  /* 0x00027a00ff063b82 */ /* 0x000e240000000a00 */
[----:B0-----:R-:W-:-:S04]  /*18a70*/  @P3 IMAD.HI.U32 R152, R14, R6, RZ ;  /* 0x000000060e983227 */ /* 0x001fc800078e00ff */
[----:B------:R-:W-:Y:S01]  /*18a80*/  IMAD.MOV.U32 R6, RZ, RZ, R14 ;  /* 0x000000ffff067224 */ /* 0x000fe200078e000e */
[----:B------:R-:W-:-:S07]  /*18a90*/  @P3 SHF.R.U32.HI R6, RZ, R7, R152 ;  /* 0x00000007ff063219 */ /* 0x000fce0000011698 */
.L_x_1429:
[----:B------:R-:W-:Y:S05]  /*18aa0*/  BSYNC B0 ;  /* 0x0000000000007941 */ /* 0x000fea0003800000 */
.L_x_1427:
[----:B------:R-:W-:-:S04]  /*18ab0*/  IMAD R7, R6, R20, -R8 ;  /* 0x0000001406077224 */ /* 0x000fc800078e0a08 */
[----:B------:R-:W-:-:S05]  /*18ac0*/  IMAD R7, R196, -0x2, R7 ;  /* 0xfffffffec4077824 */ /* 0x000fca00078e0207 */
[----:B------:R-:W-:Y:S02]  /*18ad0*/  VIADDMNMX R185, R7, R20, R185, PT ;  /* 0x0000001407b97246 */ /* 0x000fe400038001b9 */
[----:B------:R-:W-:-:S07]  /*18ae0*/  VIMNMX R10, R10, R7, !PT ;  /* 0x000000070a0a7248 */ /* 0x000fce0007fe0100 */
.L_x_1426:
[----:B------:R-:W-:Y:S02]  /*18af0*/  FMNMX.FTZ R6, R11, R12, !PT ;  /* 0x0000000c0b067209 */ /* 0x000fe40007810000 */
[----:B------:R-:W-:Y:S02]  /*18b00*/  ISETP.GT.AND P3, PT, R10, 0x1, P2 ;  /* 0x000000010a00780c */ /* 0x000fe40001764270 */
[----:B------:R-:W-:Y:S02]  /*18b10*/  FMNMX.FTZ R6, R153, R6, !PT ;  /* 0x0000000699067209 */ /* 0x000fe40007810000 */
[----:B------:R-:W-:Y:S02]  /*18b20*/  ISETP.LT.OR P4, PT, R185, 0x2, P3 ;  /* 0x00000002b900780c */ /* 0x000fe40001f81670 */
        /* <DEDUP_REMOVED lines=27> */
[----:B------:R-:W-:Y:S02]  /*18ce0*/  FSEL R162, R162, -INF , !P3 ;  /* 0xff800000a2a27808 */ /* 0x000fe40005800000 */
[----:B------:R-:W-:Y:S01]  /*18cf0*/  ISETP.GT.AND P3, PT, R10, 0x18, P2 ;  /* 0x000000180a00780c */ /* 0x000fe20001764270 */
[----:B------:R-:W0:Y:S01]  /*18d00*/  SHFL.BFLY PT, R8, R6, 0x2, 0x1f ;  /* 0x0c401f0006087f89 */ /* 0x000e2200000e0000 */
[C---:B------:R-:W-:Y:S02]  /*18d10*/  ISETP.LT.OR P4, PT, R185.reuse, 0x1a, P4 ;  /* 0x0000001ab900780c */ /* 0x040fe40002781670 */
[----:B------:R-:W-:Y:S02]  /*18d20*/  ISETP.LT.OR P3, PT, R185, 0x19, P3 ;  /* 0x00000019b900780c */ /* 0x000fe40001f61670 */
[----:B------:R-:W-:-:S02]  /*18d30*/  FSEL R167, R167, -INF , !P4 ;  /* 0xff800000a7a77808 */ /* 0x000fc40006000000 */
[----:B------:R-:W-:Y:S02]  /*18d40*/  FSEL R166, R166, -INF , !P3 ;  /* 0xff800000a6a67808 */ /* 0x000fe40005800000 */
[C---:B------:R-:W-:Y:S02]  /*18d50*/  ISETP.GT.AND P3, PT, R10.reuse, 0x20, P2 ;  /* 0x000000200a00780c */ /* 0x040fe40001764270 */
[----:B------:R-:W-:Y:S02]  /*18d60*/  ISETP.GT.AND P4, PT, R10, 0x21, P2 ;  /* 0x000000210a00780c */ /* 0x000fe40001784270 */
[C---:B------:R-:W-:Y:S02]  /*18d70*/  ISETP.LT.OR P3, PT, R185.reuse, 0x21, P3 ;  /* 0x00000021b900780c */ /* 0x040fe40001f61670 */
[----:B------:R-:W-:Y:S02]  /*18d80*/  ISETP.LT.OR P4, PT, R185, 0x22, P4 ;  /* 0x00000022b900780c */ /* 0x000fe40002781670 */
[----:B------:R-:W-:-:S02]  /*18d90*/  FSEL R170, R170, -INF , !P3 ;  /* 0xff800000aaaa7808 */ /* 0x000fc40005800000 */
[----:B------:R-:W-:Y:S02]  /*18da0*/  FSEL R171, R171, -INF , !P4 ;  /* 0xff800000abab7808 */ /* 0x000fe40006000000 */
[C---:B------:R-:W-:Y:S02]  /*18db0*/  ISETP.GT.AND P3, PT, R10.reuse, 0x28, P2 ;  /* 0x000000280a00780c */ /* 0x040fe40001764270 */
[----:B------:R-:W-:Y:S02]  /*18dc0*/  ISETP.GT.AND P4, PT, R10, RZ, P2 ;  /* 0x000000ff0a00720c */ /* 0x000fe40001784270 */
[----:B0-----:R-:W-:Y:S02]  /*18dd0*/  FMNMX.FTZ R8, R6, R8, !PT ;  /* 0x0000000806087209 */ /* 0x001fe40007810000 */
[C---:B------:R-:W-:Y:S02]  /*18de0*/  ISETP.LT.OR P3, PT, R185.reuse, 0x29, P3 ;  /* 0x00000029b900780c */ /* 0x040fe40001f61670 */
[----:B------:R-:W-:Y:S01]  /*18df0*/  ISETP.LT.OR P4, PT, R185, 0x1, P4 ;  /* 0x00000001b900780c */ /* 0x000fe20002781670 */
[----:B------:R-:W0:Y:S01]  /*18e00*/  SHFL.BFLY PT, R20, R8, 0x1, 0x1f ;  /* 0x0c201f0008147f89 */ /* 0x000e2200000e0000 */
[----:B------:R-:W-:-:S02]  /*18e10*/  FSEL R174, R174, -INF , !P3 ;  /* 0xff800000aeae7808 */ /* 0x000fc40005800000 */
[----:B------:R-:W-:Y:S02]  /*18e20*/  FSEL R154, R154, -INF , !P4 ;  /* 0xff8000009a9a7808 */ /* 0x000fe40006000000 */
[C---:B------:R-:W-:Y:S02]  /*18e30*/  ISETP.GT.AND P3, PT, R10.reuse, 0x29, P2 ;  /* 0x000000290a00780c */ /* 0x040fe40001764270 */
[----:B------:R-:W-:Y:S02]  /*18e40*/  ISETP.GT.AND P4, PT, R10, 0x30, P2 ;  /* 0x000000300a00780c */ /* 0x000fe40001784270 */
[----:B------:R-:W-:Y:S02]  /*18e50*/  FMNMX.FTZ R6, R154, R13, !PT ;  /* 0x0000000d9a067209 */ /* 0x000fe40007810000 */
[C---:B------:R-:W-:Y:S02]  /*18e60*/  ISETP.LT.OR P3, PT, R185.reuse, 0x2a, P3 ;  /* 0x0000002ab900780c */ /* 0x040fe40001f61670 */
[----:B------:R-:W-:-:S02]  /*18e70*/  ISETP.LT.OR P4, PT, R185, 0x31, P4 ;  /* 0x00000031b900780c */ /* 0x000fc40002781670 */
[----:B------:R-:W-:Y:S02]  /*18e80*/  FMNMX.FTZ R6, R155, R6, !PT ;  /* 0x000000069b067209 */ /* 0x000fe40007810000 */
[----:B------:R-:W-:Y:S02]  /*18e90*/  FSEL R175, R175, -INF , !P3 ;  /* 0xff800000afaf7808 */ /* 0x000fe40005800000 */
[----:B------:R-:W-:Y:S02]  /*18ea0*/  FSEL R178, R178, -INF , !P4 ;  /* 0xff800000b2b27808 */ /* 0x000fe40006000000 */
[C---:B------:R-:W-:Y:S02]  /*18eb0*/  ISETP.GT.AND P3, PT, R10.reuse, 0x31, P2 ;  /* 0x000000310a00780c */ /* 0x040fe40001764270 */
[C---:B------:R-:W-:Y:S02]  /*18ec0*/  ISETP.GT.AND P4, PT, R10.reuse, 0x38, P2 ;  /* 0x000000380a00780c */ /* 0x040fe40001784270 */
[----:B------:R-:W-:-:S02]  /*18ed0*/  ISETP.GT.AND P2, PT, R10, 0x39, P2 ;  /* 0x000000390a00780c */ /* 0x000fc40001744270 */
[----:B------:R-:W-:Y:S02]  /*18ee0*/  FMNMX.FTZ R6, R7, R6, !PT ;  /* 0x0000000607067209 */ /* 0x000fe40007810000 */
[C---:B------:R-:W-:Y:S02]  /*18ef0*/  ISETP.LT.OR P3, PT, R185.reuse, 0x32, P3 ;  /* 0x00000032b900780c */ /* 0x040fe40001f61670 */
[C---:B------:R-:W-:Y:S02]  /*18f00*/  ISETP.LT.OR P4, PT, R185.reuse, 0x39, P4 ;  /* 0x00000039b900780c */ /* 0x040fe40002781670 */
[----:B------:R-:W-:Y:S02]  /*18f10*/  ISETP.LT.OR P2, PT, R185, 0x3a, P2 ;  /* 0x0000003ab900780c */ /* 0x000fe40001741670 */
[----:B------:R-:W-:Y:S02]  /*18f20*/  FMNMX.FTZ R185, R159, R6, !PT ;  /* 0x000000069fb97209 */ /* 0x000fe40007810000 */
[----:B0-----:R-:W-:-:S02]  /*18f30*/  FMNMX.FTZ R6, R8, R20, !PT ;  /* 0x0000001408067209 */ /* 0x001fc40007810000 */
[----:B------:R-:W-:Y:S02]  /*18f40*/  FMNMX.FTZ R8, R162, R185, !PT ;  /* 0x000000b9a2087209 */ /* 0x000fe40007810000 */
[----:B------:R-:W-:Y:S02]  /*18f50*/  FSEL R179, R179, -INF , !P3 ;  /* 0xff800000b3b37808 */ /* 0x000fe40005800000 */
[----:B------:R-:W-:Y:S01]  /*18f60*/  FMNMX.FTZ R185, R163, R8, !PT ;  /* 0x00000008a3b97209 */ /* 0x000fe20007810000 */
[----:B------:R-:W-:-:S01]  /*18f70*/  FFMA.FTZ R8, R2, R6, -8 ;  /* 0xc100000002087423 */ /* 0x000fc20000010006 */
[----:B------:R-:W-:Y:S02]  /*18f80*/  FSETP.NEU.FTZ.AND P3, PT, R6, -INF , PT ;  /* 0xff8000000600780b */ /* 0x000fe40003f7d000 */
[----:B------:R-:W-:Y:S02]  /*18f90*/  FMNMX.FTZ R10, R166, R185, !PT ;  /* 0x000000b9a60a7209 */ /* 0x000fe40007810000 */
[----:B------:R-:W-:-:S02]  /*18fa0*/  FSEL R8, R8, RZ, P3 ;  /* 0x000000ff08087208 */ /* 0x000fc40001800000 */
[----:B------:R-:W-:Y:S02]  /*18fb0*/  FMNMX.FTZ R185, R167, R10, !PT ;  /* 0x0000000aa7b97209 */ /* 0x000fe40007810000 */
[----:B------:R-:W-:Y:S01]  /*18fc0*/  FSEL R183, R183, -INF , !P2 ;  /* 0xff800000b7b77808 */ /* 0x000fe20005000000 */
[----:B------:R-:W-:-:S01]  /*18fd0*/  FFMA.FTZ R11, R2, R11, -R8 ;  /* 0x0000000b020b7223 */ /* 0x000fc20000010808 */
[----:B------:R-:W-:Y:S01]  /*18fe0*/  FMNMX.FTZ R10, R170, R185, !PT ;  /* 0x000000b9aa0a7209 */ /* 0x000fe20007810000 */
[----:B------:R-:W-:-:S01]  /*18ff0*/  FFMA.FTZ R157, R2, R157, -R8 ;  /* 0x0000009d029d7223 */ /* 0x000fc20000010808 */
[C-C-:B------:R-:W-:Y:S01]  /*19000*/  FFMA.FTZ R161, R2.reuse, R161, -R8.reuse ;  /* 0x000000a102a17223 */ /* 0x140fe20000010808 */
        /* <DEDUP_REMOVED lines=15> */
[----:B------:R-:W-:Y:S01]  /*19100*/  FSEL R153, R182, -INF , !P4 ;  /* 0xff800000b6997808 */ /* 0x000fe20006000000 */
[----:B------:R-:W-:Y:S01]  /*19110*/  MUFU.EX2 R11, R11 ;  /* 0x0000000b000b7308 */ /* 0x000fe20000000800 */
[----:B------:R-:W-:-:S02]  /*19120*/  FMNMX.FTZ R152, R179, R152, !PT ;  /* 0x00000098b3987209 */ /* 0x000fc40007810000 */
[----:B------:R-:W-:Y:S02]  /*19130*/  FSEL R181, R6, RZ, P3 ;  /* 0x000000ff06b57208 */ /* 0x000fe40001800000 */
[----:B------:R-:W-:-:S03]  /*19140*/  FMNMX.FTZ R152, R153, R152, !PT ;  /* 0x0000009899987209 */ /* 0x000fc60007810000 */
[----:B------:R-:W-:Y:S01]  /*19150*/  FADD.FTZ R181, -R181, R12 ;  /* 0x0000000cb5b57221 */ /* 0x000fe20000010100 */
[----:B------:R-:W-:Y:S01]  /*19160*/  FMNMX.FTZ R160, R183, R152, !PT ;  /* 0x00000098b7a07209 */ /* 0x000fe20007810000 */
[--C-:B------:R-:W-:Y:S01]  /*19170*/  FFMA.FTZ R152, R2, R189, -R8.reuse ;  /* 0x000000bd02987223 */ /* 0x100fe20000010808 */
[----:B------:R0:W-:Y:S03]  /*19180*/  MUFU.EX2 R12, R172 ;  /* 0x000000ac000c7308 */ /* 0x0001e60000000800 */
[----:B------:R-:W1:Y:S05]  /*19190*/  SHFL.BFLY PT, R185, R160, 0x2, 0x1f ;  /* 0x0c401f00a0b97f89 */ /* 0x000e6a00000e0000 */
[----:B------:R-:W-:Y:S08]  /*191a0*/  MUFU.EX2 R10, R10 ;  /* 0x0000000a000a7308 */ /* 0x000ff00000000800 */
[----:B------:R-:W-:Y:S08]  /*191b0*/  MUFU.EX2 R20, R20 ;  /* 0x0000001400147308 */ /* 0x000ff00000000800 */
[----:B------:R-:W-:Y:S01]  /*191c0*/  MUFU.EX2 R157, R157 ;  /* 0x0000009d009d7308 */ /* 0x000fe20000000800 */
[----:B-1----:R-:W-:Y:S01]  /*191d0*/  FMNMX.FTZ R168, R160, R185, !PT ;  /* 0x000000b9a0a87209 */ /* 0x002fe20007810000 */
[----:B------:R-:W-:-:S04]  /*191e0*/  FFMA.FTZ R160, R2, R237, -R8 ;  /* 0x000000ed02a07223 */ /* 0x000fc80000010808 */
[----:B------:R-:W1:Y:S02]  /*191f0*/  SHFL.BFLY PT, R185, R168, 0x1, 0x1f ;  /* 0x0c201f00a8b97f89 */ /* 0x000e6400000e0000 */
[----:B------:R-:W-:Y:S08]  /*19200*/  MUFU.EX2 R152, R152 ;  /* 0x0000009800987308 */ /* 0x000ff00000000800 */
[----:B------:R-:W-:Y:S08]  /*19210*/  MUFU.EX2 R161, R161 ;  /* 0x000000a100a17308 */ /* 0x000ff00000000800 */
[----:B------:R-:W-:Y:S01]  /*19220*/  MUFU.EX2 R156, R156 ;  /* 0x0000009c009c7308 */ /* 0x000fe20000000800 */
[----:B-1----:R-:W-:Y:S01]  /*19230*/  FMNMX.FTZ R8, R168, R185, !PT ;  /* 0x000000b9a8087209 */ /* 0x002fe20007810000 */
[----:B------:R-:W-:-:S06]  /*19240*/  FMUL.FTZ R168, R2, R181 ;  /* 0x000000b502a87220 */ /* 0x000fcc0000410000 */
[----:B------:R-:W-:Y:S01]  /*19250*/  MUFU.EX2 R165, R165 ;  /* 0x000000a500a57308 */ /* 0x000fe20000000800 */
[----:B------:R-:W-:Y:S01]  /*19260*/  FSETP.NEU.FTZ.AND P2, PT, R8, -INF , PT ;  /* 0xff8000000800780b */ /* 0x000fe20003f5d000 */
[----:B------:R-:W-:-:S05]  /*19270*/  FFMA.FTZ R176, R2, R8, -8 ;  /* 0xc100000002b07423 */ /* 0x000fca0000010008 */
[----:B------:R-:W-:Y:S01]  /*19280*/  FSEL R181, R176, RZ, P2 ;  /* 0x000000ffb0b57208 */ /* 0x000fe20001000000 */
[----:B------:R-:W1:Y:S04]  /*19290*/  MUFU.EX2 R168, R168 ;  /* 0x000000a800a87308 */ /* 0x000e680000000800 */
[----:B0-----:R-:W-:-:S01]  /*192a0*/  FFMA.FTZ R172, R2, R159, -R181 ;  /* 0x0000009f02ac7223 */ /* 0x001fc200000108b5 */
[C-C-:B------:R-:W-:Y:S01]  /*192b0*/  FFMA.FTZ R159, R2.reuse, R162, -R181.reuse ;  /* 0x000000a2029f7223 */ /* 0x140fe200000108b5 */
[----:B------:R-:W-:-:S01]  /*192c0*/  FFMA.FTZ R162, R2, R163, -R181 ;  /* 0x000000a302a27223 */ /* 0x000fc200000108b5 */
[--C-:B------:R-:W-:Y:S01]  /*192d0*/  FFMA.FTZ R163, R2, R166, -R181.reuse ;  /* 0x000000a602a37223 */ /* 0x100fe200000108b5 */
[----:B------:R-:W-:Y:S01]  /*192e0*/  FSEL R166, R8, RZ, P2 ;  /* 0x000000ff08a67208 */ /* 0x000fe20001000000 */
[C-C-:B------:R-:W-:Y:S01]  /*192f0*/  FFMA.FTZ R154, R2.reuse, R154, -R181.reuse ;  /* 0x0000009a029a7223 */ /* 0x140fe200000108b5 */
[----:B------:R-:W-:-:S01]  /*19300*/  FFMA.FTZ R155, R2, R155, -R181 ;  /* 0x0000009b029b7223 */ /* 0x000fc200000108b5 */
[----:B------:R-:W-:Y:S01]  /*19310*/  FFMA.FTZ R7, R2, R7, -R181 ;  /* 0x0000000702077223 */ /* 0x000fe200000108b5 */
[----:B------:R-:W-:Y:S01]  /*19320*/  MUFU.EX2 R172, R172 ;  /* 0x000000ac00ac7308 */ /* 0x000fe20000000800 */
[----:B------:R-:W-:-:S01]  /*19330*/  FADD.FTZ R13, -R166, R13 ;  /* 0x0000000da60d7221 */ /* 0x000fc20000010100 */
[C-C-:B------:R-:W-:Y:S01]  /*19340*/  FFMA.FTZ R166, R2.reuse, R167, -R181.reuse ;  /* 0x000000a702a67223 */ /* 0x140fe200000108b5 */
[----:B------:R-:W-:-:S01]  /*19350*/  FFMA.FTZ R167, R2, R170, -R181 ;  /* 0x000000aa02a77223 */ /* 0x000fc200000108b5 */
[C-C-:B------:R-:W-:Y:S01]  /*19360*/  FFMA.FTZ R170, R2.reuse, R171, -R181.reuse ;  /* 0x000000ab02aa7223 */ /* 0x140fe200000108b5 */
[C---:B------:R-:W-:Y:S01]  /*19370*/  FMUL.FTZ R13, R2.reuse, R13 ;  /* 0x0000000d020d7220 */ /* 0x040fe20000410000 */
[C-C-:B------:R-:W-:Y:S01]  /*19380*/  FFMA.FTZ R171, R2.reuse, R174, -R181.reuse ;  /* 0x000000ae02ab7223 */ /* 0x140fe200000108b5 */
[----:B------:R-:W-:-:S01]  /*19390*/  FFMA.FTZ R174, R2, R175, -R181 ;  /* 0x000000af02ae7223 */ /* 0x000fc200000108b5 */
[----:B------:R-:W-:Y:S01]  /*193a0*/  MUFU.EX2 R154, R154 ;  /* 0x0000009a009a7308 */ /* 0x000fe20000000800 */
[----:B-1----:R-:W-:-:S01]  /*193b0*/  FFMA.FTZ R175, R168, R4, R11 ;  /* 0x00000004a8af7223 */ /* 0x002fc2000001000b */
[C-C-:B------:R-:W-:Y:S01]  /*193c0*/  FFMA.FTZ R178, R2.reuse, R178, -R181.reuse ;  /* 0x000000b202b27223 */ /* 0x140fe200000108b5 */
[----:B------:R-:W-:-:S01]  /*193d0*/  FFMA.FTZ R179, R2, R179, -R181 ;  /* 0x000000b302b37223 */ /* 0x000fc200000108b5 */
[----:B------:R-:W-:Y:S01]  /*193e0*/  FFMA.FTZ R153, R2, R153, -R181 ;  /* 0x0000009902997223 */ /* 0x000fe200000108b5 */
[----:B------:R-:W-:-:S01]  /*193f0*/  FADD.FTZ R175, R10, R175 ;  /* 0x000000af0aaf7221 */ /* 0x000fc20000010000 */
[----:B------:R-:W-:-:S02]  /*19400*/  FFMA.FTZ R181, R2, R183, -R181 ;  /* 0x000000b702b57223 */ /* 0x000fc400000108b5 */
[----:B------:R-:W0:Y:S01]  /*19410*/  MUFU.EX2 R13, R13 ;  /* 0x0000000d000d7308 */ /* 0x000e220000000800 */
[----:B------:R-:W-:-:S04]  /*19420*/  FADD.FTZ R176, R20, R175 ;  /* 0x000000af14b07221 */ /* 0x000fc80000010000 */
[----:B------:R-:W-:-:S03]  /*19430*/  FADD.FTZ R175, R157, R176 ;  /* 0x000000b09daf7221 */ /* 0x000fc60000010000 */
[----:B------:R-:W1:Y:S01]  /*19440*/  MUFU.EX2 R155, R155 ;  /* 0x0000009b009b7308 */ /* 0x000e620000000800 */
[----:B------:R-:W-:-:S04]  /*19450*/  FADD.FTZ R176, R152, R175 ;  /* 0x000000af98b07221 */ /* 0x000fc80000010000 */
[----:B------:R-:W-:-:S03]  /*19460*/  FADD.FTZ R175, R161, R176 ;  /* 0x000000b0a1af7221 */ /* 0x000fc60000010000 */
[----:B------:R-:W2:Y:S01]  /*19470*/  MUFU.EX2 R7, R7 ;  /* 0x0000000700077308 */ /* 0x000ea20000000800 */
[----:B0-----:R-:W-:-:S01]  /*19480*/  FFMA.FTZ R4, R13, R3, R154 ;  /* 0x000000030d047223 */ /* 0x001fc2000001009a */
[----:B------:R-:W-:-:S04]  /*19490*/  FADD.FTZ R176, R156, R175 ;  /* 0x000000af9cb07221 */ /* 0x000fc80000010000 */
[----:B------:R-:W-:Y:S02]  /*194a0*/  FADD.FTZ R175, R165, R176 ;  /* 0x000000b0a5af7221 */ /* 0x000fe40000010000 */
[----:B------:R-:W0:Y:S01]  /*194b0*/  MUFU.EX2 R159, R159 ;  /* 0x0000009f009f7308 */ /* 0x000e220000000800 */
[----:B-1----:R-:W-:-:S07]  /*194c0*/  FADD.FTZ R4, R155, R4 ;  /* 0x000000049b047221 */ /* 0x002fce0000010000 */
[----:B------:R-:W1:Y:S01]  /*194d0*/  MUFU.EX2 R162, R162 ;  /* 0x000000a200a27308 */ /* 0x000e620000000800 */
[----:B--2---:R-:W-:-:S04]  /*194e0*/  FADD.FTZ R3, R7, R4 ;  /* 0x0000000407037221 */ /* 0x004fc80000010000 */
[----:B------:R-:W-:-:S03]  /*194f0*/  FADD.FTZ R4, R172, R3 ;  /* 0x00000003ac047221 */ /* 0x000fc60000010000 */
        /* <DEDUP_REMOVED lines=33> */
[----:B-1----:R-:W-:-:S04]  /*19710*/  FADD.FTZ R3, R21, R4 ;  /* 0x0000000415037221 */ /* 0x002fc80000010000 */
[----:B------:R-:W-:Y:S01]  /*19720*/  FADD.FTZ R4, R12, R3 ;  /* 0x000000030c047221 */ /* 0x000fe20000010000 */
[----:B--2---:R-:W-:-:S04]  /*19730*/  FADD.FTZ R175, R153, R180 ;  /* 0x000000b499af7221 */ /* 0x004fc80000010000 */
[----:B0-----:R-:W-:Y:S01]  /*19740*/  FADD.FTZ R3, R176, R175 ;  /* 0x000000afb0037221 */ /* 0x001fe20000010000 */
[----:B------:R-:W-:Y:S06]  /*19750*/  @!P0 BRA `(.L_x_1430) ;  /* 0x0000000000048947 */ /* 0x000fec0003800000 */
[----:B------:R-:W-:Y:S01]  /*19760*/  BPT.TRAP 0x1 ;  /* 0x000000040000795c */ /* 0x000fe20000300000 */
.L_x_1430:
[----:B------:R-:W-:Y:S01]  /*19770*/  F2FP.SATFINITE.E4M3.F32.PACK_AB_MERGE_C R20, R157, R20, RZ ;  /* 0x000000149d14723e */ /* 0x000fe200048070ff */
[----:B------:R-:W-:Y:S01]  /*19780*/  FMUL.FTZ R26, R26, R13 ;  /* 0x0000000d1a1a7220 */ /* 0x000fe20000410000 */
        /* <DEDUP_REMOVED lines=8> */
[----:B------:R-:W-:Y:S01]  /*19810*/  F2FP.SATFINITE.E4M3.F32.PACK_AB_MERGE_C R189, R155, R154, R7 ;  /* 0x0000009a9bbd723e */ /* 0x000fe20004807007 */
[----:B------:R-:W-:Y:S01]  /*19820*/  VIADD R7, R21, 0x28460 ;  /* 0x0002846015077836 */ /* 0x000fe20000000000 */
[----:B------:R-:W-:Y:S01]  /*19830*/  F2FP.SATFINITE.E4M3.F32.PACK_AB_MERGE_C R156, R165, R156, RZ ;  /* 0x0000009ca59c723e */ /* 0x000fe200048070ff */
        /* <DEDUP_REMOVED lines=139> */
[----:B------:R-:W-:Y:S02]  /*1a0f0*/  IMAD.MOV.U32 R12, RZ, RZ, R6 ;  /* 0x000000ffff0c7224 */ /* 0x000fe400078e0006 */
[----:B------:R-:W-:Y:S02]  /*1a100*/  IMAD.MOV.U32 R20, RZ, RZ, R194 ;  /* 0x000000ffff147224 */ /* 0x000fe400078e00c2 */
[----:B------:R-:W-:Y:S01]  /*1a110*/  IMAD.MOV.U32 R200, RZ, RZ, R15 ;  /* 0x000000ffffc87224 */ /* 0x000fe200078e000f */
[----:B0-----:R-:W-:Y:S06]  /*1a120*/  @P2 BRA `(.L_x_1431) ;  /* 0xffffffd800cc2947 */ /* 0x001fec000383ffff */
[----:B------:R-:W-:-:S07]  /*1a130*/  IMAD.MOV.U32 R200, RZ, RZ, R15 ;  /* 0x000000ffffc87224 */ /* 0x000fce00078e000f */
.L_x_1412:
[----:B------:R-:W-:Y:S05]  /*1a140*/  WARPSYNC.ALL ;  /* 0x0000000000007948 */ /* 0x000fea0003800000 */
[----:B------:R-:W-:Y:S06]  /*1a150*/  BAR.ARV 0x8, 0x120 ;  /* 0x0204800000007b1d */ /* 0x000fec0000002000 */
[----:B------:R-:W-:Y:S05]  /*1a160*/  @!P0 BRA `(.L_x_1432) ;  /* 0x0000000000048947 */ /* 0x000fea0003800000 */
[----:B------:R-:W-:Y:S01]  /*1a170*/  BPT.TRAP 0x1 ;  /* 0x000000040000795c */ /* 0x000fe20000300000 */
.L_x_1432:
[----:B------:R-:W-:Y:S01]  /*1a180*/  IMAD R5, R200, 0x8, R16 ;  /* 0x00000008c8057824 */ /* 0x000fe200078e0210 */
[----:B------:R-:W-:-:S04]  /*1a190*/  SHF.L.U32 R0, R194, 0x1f, RZ ;  /* 0x0000001fc2007819 */ /* 0x000fc800000006ff */
[----:B------:R0:W1:Y:S01]  /*1a1a0*/  SYNCS.PHASECHK.TRANS64.TRYWAIT P1, [R5+URZ+0x28450], R0 ;  /* 0x02845000050075a7 */ /* 0x000062000802017f */
[----:B------:R-:W-:Y:S05]  /*1a1b0*/  @!P0 BRA `(.L_x_1433) ;  /* 0x0000000000048947 */ /* 0x000fea0003800000 */
[----:B------:R-:W-:Y:S01]  /*1a1c0*/  BPT.TRAP 0x1 ;  /* 0x000000040000795c */ /* 0x000fe20000300000 */
.L_x_1433:
[----:B-1----:R-:W-:Y:S05]  /*1a1d0*/  @P1 BRA `(.L_x_1434) ;  /* 0x0000000000081947 */ /* 0x002fea0003800000 */
[----:B------:R-:W1:Y:S02]  /*1a1e0*/  SYNCS.PHASECHK.TRANS64.TRYWAIT P1, [R5+URZ+0x28450], R0 ;  /* 0x02845000050075a7 */ /* 0x000e64000802017f */
[----:B-1----:R-:W-:Y:S05]  /*1a1f0*/  @!P1 BRA `(.L_x_1435) ;  /* 0x000000c800809947 */ /* 0x002fea0003800000 */
.L_x_1434:
[----:B------:R-:W-:Y:S05]  /*1a200*/  WARPSYNC.ALL ;  /* 0x0000000000007948 */ /* 0x000fea0003800000 */
[----:B------:R-:W-:Y:S01]  /*1a210*/  ULDC.64 UR4, c[0x0][0x9a0] ;  /* 0x0002680000047ab9 */ /* 0x000fe20000000a00 */
[----:B------:R-:W-:Y:S01]  /*1a220*/  VIADD R16, R16, 0x8000 ;  /* 0x0000800010107836 */ /* 0x000fe20000000000 */
[----:B------:R-:W-:Y:S01]  /*1a230*/  ISETP.NE.U32.AND P1, PT, RZ, UR4, PT ;  /* 0x00000004ff007c0c */ /* 0x000fe2000bf25070 */
[----:B------:R-:W-:-:S03]  /*1a240*/  WARPGROUP.ARRIVE ;  /* 0x00000000000079c5 */ /* 0x000fc60000000000 */
[----:B------:R-:W-:Y:S02]  /*1a250*/  ISETP.NE.AND.EX P1, PT, RZ, UR5, PT, P1 ;  /* 0x00000005ff007c0c */ /* 0x000fe4000bf25310 */
[----:B------:R-:W-:-:S04]  /*1a260*/  SHF.R.U32.HI R16, RZ, 0x4, R16 ;  /* 0x00000004ff107819 */ /* 0x000fc80000011610 */
[----:B------:R-:W-:-:S04]  /*1a270*/  LOP3.LUT R16, R16, 0x3fff, RZ, 0xc0, !PT ;  /* 0x00003fff10107812 */ /* 0x000fc800078ec0ff */
[----:B------:R-:W-:-:S03]  /*1a280*/  LOP3.LUT R15, R16, 0x10000, RZ, 0xfc, !PT ;  /* 0x00010000100f7812 */ /* 0x000fc600078efcff */
[----:B------:R-:W0:Y:S01]  /*1a290*/  @P1 LDC.64 R10, c[0x0][0x9c8] ;  /* 0x00027200ff0a1b82 */ /* 0x000e220000000a00 */
[----:B------:R-:W-:Y:S01]  /*1a2a0*/  @P1 SHF.R.S32.HI R7, RZ, 0x1f, R207 ;  /* 0x0000001fff071819 */ /* 0x000fe200000114cf */
[----:B------:R-:W-:Y:S02]  /*1a2b0*/  IMAD R14, R200, 0x400, R15 ;  /* 0x00000400c80e7824 */ /* 0x000fe400078e020f */
[----:B------:R-:W-:-:S03]  /*1a2c0*/  IMAD.MOV.U32 R15, RZ, RZ, -0x7fffffe0 ;  /* 0x80000020ff0f7424 */ /* 0x000fc600078e00ff */
[----:B------:R-:W-:Y:S01]  /*1a2d0*/  R2UR UR6, R14 ;  /* 0x000000000e0672ca */ /* 0x000fe200000e0000 */
[----:B------:R-:W2:Y:S01]  /*1a2e0*/  @P1 LDC.64 R12, c[0x0][0x9d0] ;  /* 0x00027400ff0c1b82 */ /* 0x000ea20000000a00 */
[----:B------:R-:W-:-:S13]  /*1a2f0*/  R2UR UR7, R15 ;  /* 0x000000000f0772ca */ /* 0x000fda00000e0000 */
[----:B------:R-:W-:Y:S01]  /*1a300*/  QGMMA.64x256x32.F32.E4M3.E4M3 R24, R188, gdesc[UR4], R24, gsb0 ;  /* 0x03e00004bc187df3 */ /* 0x000fe20008000818 */
[----:B01----:R-:W-:Y:S01]  /*1a310*/  @P1 IMAD R0, R7, R10, RZ ;  /* 0x0000000a07001224 */ /* 0x003fe200078e02ff */
[----:B------:R-:W-:-:S03]  /*1a320*/  @P1 SHF.R.S32.HI R7, RZ, 0x1f, R206 ;  /* 0x0000001fff071819 */ /* 0x000fc600000114ce */
[C---:B------:R-:W-:Y:S02]  /*1a330*/  @P1 IMAD R9, R207.reuse, R11, R0 ;  /* 0x0000000bcf091224 */ /* 0x040fe400078e0200 */
[----:B------:R-:W-:-:S04]  /*1a340*/  @P1 IMAD.WIDE.U32 R10, R207, R10, RZ ;  /* 0x0000000acf0a1225 */ /* 0x000fc800078e00ff */
[----:B--2---:R-:W-:Y:S01]  /*1a350*/  @P1 IMAD R7, R7, R12, RZ ;  /* 0x0000000c07071224 */ /* 0x004fe200078e02ff */
[----:B------:R-:W-:-:S03]  /*1a360*/  @P1 IADD3 R11, R11, R9, RZ ;  /* 0x000000090b0b1210 */ /* 0x000fc60007ffe0ff */
[C---:B------:R-:W-:Y:S02]  /*1a370*/  @P1 IMAD R7, R206.reuse, R13, R7 ;  /* 0x0000000dce071224 */ /* 0x040fe400078e0207 */
[----:B------:R-:W-:-:S04]  /*1a380*/  @P1 IMAD.WIDE.U32 R12, R206, R12, R10 ;  /* 0x0000000cce0c1225 */ /* 0x000fc800078e000a */
[----:B------:R-:W-:Y:S01]  /*1a390*/  @P1 IMAD.IADD R7, R13, 0x1, R7 ;  /* 0x000000010d071824 */ /* 0x000fe200078e0207 */
[----:B------:R-:W-:Y:S01]  /*1a3a0*/  @P1 LEA R10, P2, R12, UR4, 0x2 ;  /* 0x000000040c0a1c11 */ /* 0x000fe2000f8410ff */
[----:B------:R-:W-:-:S03]  /*1a3b0*/  IMAD.MOV.U32 R13, RZ, RZ, 0x3f800000 ;  /* 0x3f800000ff0d7424 */ /* 0x000fc600078e00ff */
[----:B------:R-:W-:-:S05]  /*1a3c0*/  @P1 LEA.HI.X R11, R12, UR5, R7, 0x2, P2 ;  /* 0x000000050c0b1c11 */ /* 0x000fca00090f1407 */
[----:B------:R0:W2:Y:S01]  /*1a3d0*/  @P1 LDG.E R13, desc[UR46][R10.64] ;  /* 0x0000002e0a0d1981 */ /* 0x0000a2000c1e1900 */
[----:B------:R-:W-:Y:S02]  /*1a3e0*/  VIADD R14, R14, 0x2 ;  /* 0x000000020e0e7836 */ /* 0x000fe40000000000 */
[----:B------:R-:W-:-:S03]  /*1a3f0*/  IMAD.MOV.U32 R15, RZ, RZ, -0x7fffffe0 ;  /* 0x80000020ff0f7424 */ /* 0x000fc600078e00ff */
[----:B------:R-:W-:Y:S02]  /*1a400*/  R2UR UR6, R14 ;  /* 0x000000000e0672ca */ /* 0x000fe400000e0000 */
[----:B------:R-:W-:Y:S01]  /*1a410*/  R2UR UR7, R15 ;  /* 0x000000000f0772ca */ /* 0x000fe200000e0000 */
[----:B------:R-:W1:Y:S04]  /*1a420*/  SHFL.BFLY PT, R7, R4, 0x2, 0x1f ;  /* 0x0c401f0004077f89 */ /* 0x000e6800000e0000 */
[----:B------:R-:W3:Y:S01]  /*1a430*/  SHFL.BFLY PT, R12, R3, 0x2, 0x1f ;  /* 0x0c401f00030c7f89 */ /* 0x000ee200000e0000 */
[----:B-1----:R-:W-:-:S01]  /*1a440*/  FADD.FTZ R7, R7, R4 ;  /* 0x0000000407077221 */ /* 0x002fc20000010000 */
[----:B---3--:R-:W-:-:S04]  /*1a450*/  FADD.FTZ R12, R12, R3 ;  /* 0x000000030c0c7221 */ /* 0x008fc80000010000 */
[----:B------:R-:W1:Y:S04]  /*1a460*/  SHFL.BFLY PT, R0, R7, 0x1, 0x1f ;  /* 0x0c201f0007007f89 */ /* 0x000e6800000e0000 */
[----:B------:R-:W3:Y:S01]  /*1a470*/  SHFL.BFLY PT, R9, R12, 0x1, 0x1f ;  /* 0x0c201f000c097f89 */ /* 0x000ee200000e0000 */
[----:B------:R-:W-:Y:S02]  /*1a480*/  IMAD.MOV.U32 R4, RZ, RZ, RZ ;  /* 0x000000ffff047224 */ /* 0x000fe400078e00ff */
[----:B-1----:R-:W-:Y:S01]  /*1a490*/  FADD.FTZ R14, R7, R0 ;  /* 0x00000000070e7221 */ /* 0x002fe20000010000 */
        /* <DEDUP_REMOVED lines=8> */
[----:B0-----:R-:W-:-:S06]  /*1a520*/  IMAD.MOV.U32 R10, RZ, RZ, RZ ;  /* 0x000000ffff0a7224 */ /* 0x001fcc00078e00ff */
[----:B------:R-:W0:Y:S01]  /*1a530*/  @P2 MUFU.LG2 R9, R16 ;  /* 0x0000001000092308 */ /* 0x000e220000000c00 */
[----:B------:R-:W-:Y:S02]  /*1a540*/  WARPGROUP.DEPBAR.LE gsb0, 0x0 ;  /* 0x00008000000079c5 */ /* 0x000fe40000010000 */
[----:B------:R-:W-:-:S06]  /*1a550*/  WARPGROUP.ARRIVE ;  /* 0x00000000000079c5 */ /* 0x000fcc0000000000 */
[----:B------:R-:W-:Y:S01]  /*1a560*/  QGMMA.64x256x32.F32.E4M3.E4M3 R24, R184, gdesc[UR4], R24, gsb0 ;  /* 0x03e00004b8187df3 */ /* 0x000fe20008000818 */
[----:B------:R-:W1:Y:S08]  /*1a570*/  @P3 MUFU.LG2 R11, R20 ;  /* 0x00000014000b3308 */ /* 0x000e700000000c00 */
[----:B------:R-:W3:Y:S01]  /*1a580*/  @P1 MUFU.RCP R10, R15 ;  /* 0x0000000f000a1308 */ /* 0x000ee20000001000 */
[C---:B------:R-:W-:Y:S01]  /*1a590*/  @P2 FMUL.FTZ R7, R2.reuse, 0.69314718246459960938 ;  /* 0x3f31721802072820 */ /* 0x040fe20000410000 */
[----:B------:R-:W-:Y:S01]  /*1a5a0*/  @P3 FMUL.FTZ R12, R2, 0.69314718246459960938 ;  /* 0x3f317218020c3820 */ /* 0x000fe20000410000 */
[----:B0-----:R-:W-:Y:S01]  /*1a5b0*/  @P2 FMUL.FTZ R2, R9, 0.69314718246459960938 ;  /* 0x3f31721809022820 */ /* 0x001fe20000410000 */
[----:B------:R-:W-:-:S02]  /*1a5c0*/  IMAD.MOV.U32 R0, RZ, RZ, -0x800000 ;  /* 0xff800000ff007424 */ /* 0x000fc400078e00ff */
[----:B------:R-:W-:Y:S02]  /*1a5d0*/  IMAD.MOV.U32 R3, RZ, RZ, -0x800000 ;  /* 0xff800000ff037424 */ /* 0x000fe400078e00ff */
[----:B------:R-:W-:Y:S01]  /*1a5e0*/  @P2 FFMA.FTZ R0, R7, R6, R2 ;  /* 0x0000000607002223 */ /* 0x000fe20000010002 */
[----:B-1----:R-:W-:-:S04]  /*1a5f0*/  @P3 FMUL.FTZ R11, R11, 0.69314718246459960938 ;  /* 0x3f3172180b0b3820 */ /* 0x002fc80000410000 */
[----:B------:R-:W-:Y:S01]  /*1a600*/  @P3 FFMA.FTZ R3, R12, R8, R11 ;  /* 0x000000080c033223 */ /* 0x000fe2000001000b */
[-C--:B--2---:R-:W-:Y:S01]  /*1a610*/  FMUL.FTZ R2, R4, R13.reuse ;  /* 0x0000000d04027220 */ /* 0x084fe20000410000 */
[----:B---3--:R-:W-:Y:S01]  /*1a620*/  FMUL.FTZ R13, R10, R13 ;  /* 0x0000000d0a0d7220 */ /* 0x008fe20000410000 */
[----:B------:R-:W-:Y:S02]  /*1a630*/  WARPGROUP.DEPBAR.LE gsb0, 0x0 ;  /* 0x00008000000079c5 */ /* 0x000fe40000010000 */
[----:B------:R-:W-:Y:S05]  /*1a640*/  @!P0 BRA `(.L_x_1436) ;  /* 0x0000000000048947 */ /* 0x000fea0003800000 */
[----:B------:R-:W-:Y:S01]  /*1a650*/  BPT.TRAP 0x1 ;  /* 0x000000040000795c */ /* 0x000fe20000300000 */
.L_x_1436:
[----:B------:R-:W-:Y:S02]  /*1a660*/  VIADD R16, R5, 0x28460 ;  /* 0x0002846005107836 */ /* 0x000fe40000000000 */
[-C--:B------:R-:W-:Y:S01]  /*1a670*/  FMUL.FTZ R4, R29, R2.reuse ;  /* 0x000000021d047220 */ /* 0x080fe20000410000 */
[----:B------:R-:W-:Y:S02]  /*1a680*/  IMAD.U32 R5, RZ, RZ, UR42 ;  /* 0x0000002aff057e24 */ /* 0x000fe4000f8e00ff */
[-C--:B------:R-:W-:Y:S01]  /*1a690*/  FMUL.FTZ R29, R76, R2.reuse ;  /* 0x000000024c1d7220 */ /* 0x080fe20000410000 */
[----:B------:R-:W-:Y:S01]  /*1a6a0*/  FMUL.FTZ R76, R125, R2 ;  /* 0x000000027d4c7220 */ /* 0x000fe20000410000 */
[-C--:B------:R-:W-:Y:S01]  /*1a6b0*/  FMUL.FTZ R125, R38, R13.reuse ;  /* 0x0000000d267d7220 */ /* 0x080fe20000410000 */
[-C--:B------:R-:W-:Y:S01]  /*1a6c0*/  FMUL.FTZ R38, R47, R13.reuse ;  /* 0x0000000d2f267220 */ /* 0x080fe20000410000 */
[----:B------:R-:W-:Y:S01]  /*1a6d0*/  PRMT R16, R5, 0x654, R16 ;  /* 0x0000065405107816 */ /* 0x000fe20000000010 */
[-C--:B------:R-:W-:Y:S01]  /*1a6e0*/  FMUL.FTZ R47, R54, R13.reuse ;  /* 0x0000000d362f7220 */ /* 0x080fe20000410000 */
[-C--:B------:R-:W-:Y:S01]  /*1a6f0*/  FMUL.FTZ R54, R63, R13.reuse ;  /* 0x0000000d3f367220 */ /* 0x080fe20000410000 */
[----:B------:R-:W-:Y:S01]  /*1a700*/  FMUL.FTZ R63, R70, R13 ;  /* 0x0000000d463f7220 */ /* 0x000fe20000410000 */
[----:B------:R0:W-:Y:S01]  /*1a710*/  SYNCS.ARRIVE.TRANS64.RED.A1T0 RZ, [R16+URZ], RZ ;  /* 0x000000ff10ff79a7 */ /* 0x0001e2000810043f */
[----:B------:R-:W-:-:S02]  /*1a720*/  VIADD R200, R200, 0x1 ;  /* 0x00000001c8c87836 */ /* 0x000fc40000000000 */
[-C--:B------:R-:W-:Y:S01]  /*1a730*/  FMUL.FTZ R70, R79, R13.reuse ;  /* 0x0000000d4f467220 */ /* 0x080fe20000410000 */
[-C--:B------:R-:W-:Y:S01]  /*1a740*/  FMUL.FTZ R79, R86, R13.reuse ;  /* 0x0000000d564f7220 */ /* 0x080fe20000410000 */
[-C--:B------:R-:W-:Y:S01]  /*1a750*/  FMUL.FTZ R86, R87, R13.reuse ;  /* 0x0000000d57567220 */ /* 0x080fe20000410000 */
[-C--:B------:R-:W-:Y:S01]  /*1a760*/  FMUL.FTZ R87, R94, R13.reuse ;  /* 0x0000000d5e577220 */ /* 0x080fe20000410000 */
[-C--:B------:R-:W-:Y:S01]  /*1a770*/  FMUL.FTZ R21, R68, R2.reuse ;  /* 0x0000000244157220 */ /* 0x080fe20000410000 */
[-C--:B------:R-:W-:Y:S01]  /*1a780*/  FMUL.FTZ R94, R95, R13.reuse ;  /* 0x0000000d5f5e7220 */ /* 0x080fe20000410000 */
[----:B------:R-:W-:Y:S01]  /*1a790*/  ISETP.NE.AND P1, PT, R200, 0x2, PT ;  /* 0x00000002c800780c */ /* 0x000fe20003f25270 */
        /* <DEDUP_REMOVED lines=13> */
[----:B------:R-:W-:Y:S01]  /*1a870*/  SEL R27, RZ, 0x1, P1 ;  /* 0x00000001ff1b7807 */ /* 0x000fe20000800000 */
        /* <DEDUP_REMOVED lines=102> */
[----:B------:R-:W-:Y:S01]  /*1aee0*/  LOP3.LUT R194, R194, R27, RZ, 0x3c, !PT ;  /* 0x0000001bc2c27212 */ /* 0x000fe200078e3cff */
[----:B------:R-:W-:Y:S01]  /*1aef0*/  UIADD3 UR43, UR43, 0x1, URZ ;  /* 0x000000012b2b7890 */ /* 0x000fe2000fffe03f */
[----:B0-----:R-:W-:-:S11]  /*1af00*/  SEL R200, R200, RZ, P1 ;  /* 0x000000ffc8c87207 */ /* 0x001fd60000800000 */
.L_x_1284:
[----:B------:R-:W-:Y:S05]  /*1af10*/  WARPSYNC.ALL ;  /* 0x0000000000007948 */ /* 0x000fea0003800000 */
[----:B------:R-:W0:Y:S08]  /*1af20*/  S2UR UR42, SR_CgaCtaId ;  /* 0x00000000002a79c3 */ /* 0x000e300000008800 */
[----:B------:R-:W-:Y:S06]  /*1af30*/  BAR.SYNC.DEFER_BLOCKING 0x5, 0x180 ;  /* 0x0146000000007b1d */ /* 0x000fec0000010000 */
[----:B------:R-:W-:Y:S01]  /*1af40*/  UMOV UR4, 0x400 ;  /* 0x0000040000047882 */ /* 0x000fe20000000000 */
[----:B------:R-:W-:Y:S01]  /*1af50*/  BSSY B0, `(.L_x_1437) ;  /* 0x000034c000007945 */ /* 0x000fe20003800000 */
[----:B0-----:R-:W-:-:S06]  /*1af60*/  ULEA UR4, UR42, UR4, 0x18 ;  /* 0x000000042a047291 */ /* 0x001fcc000f8ec03f */
[----:B------:R-:W-:-:S05]  /*1af70*/  IMAD.U32 R16, RZ, RZ, UR4 ;  /* 0x00000004ff107e24 */ /* 0x000fca000f8e00ff */
[----:B------:R0:W1:Y:S01]  /*1af80*/  LDS.128 R204, [R16+0x284d0] ;  /* 0x0284d00010cc7984 */ /* 0x0000620000000c00 */
[----:B------:R-:W-:Y:S06]  /*1af90*/  BAR.ARV 0x4, 0x180 ;  /* 0x0106000000007b1d */ /* 0x000fec0000002000 */
[----:B------:R-:W-:Y:S05]  /*1afa0*/  @P0 BRA `(.L_x_1438) ;  /* 0x0000002800580947 */ /* 0x000fea0003800000 */
[----:B------:R-:W2:Y:S01]  /*1afb0*/  S2R R140, SR_TID.X ;  /* 0x00000000008c7919 */ /* 0x000ea20000002100 */
[----:B------:R-:W-:Y:S01]  /*1afc0*/  ULDC.64 UR4, c[0x4][0x110] ;  /* 0x0100440000047ab9 */ /* 0x000fe20000000a00 */
[----:B------:R-:W3:Y:S01]  /*1afd0*/  S2R R13, SR_SWINHI ;  /* 0x00000000000d7919 */ /* 0x000ee20000002f00 */
[----:B------:R-:W-:Y:S02]  /*1afe0*/  F2FP.BF16.F32.PACK_AB R56, R77, R112 ;  /* 0x000000704d38723e */ /* 0x000fe400000010ff */
[----:B------:R-:W-:Y:S02]  /*1aff0*/  F2FP.BF16.F32.PACK_AB R121, R76, R121 ;  /* 0x000000794c79723e */ /* 0x000fe400000010ff */
[----:B------:R-:W-:Y:S02]  /*1b000*/  F2FP.BF16.F32.PACK_AB R71, R71, R74 ;  /* 0x0000004a4747723e */ /* 0x000fe400000010ff */
[----:B------:R-:W-:Y:S02]  /*1b010*/  F2FP.BF16.F32.PACK_AB R70, R70, R75 ;  /* 0x0000004b4646723e */ /* 0x000fe400000010ff */
[----:B------:R-:W-:Y:S01]  /*1b020*/  F2FP.BF16.F32.PACK_AB R5, R5, R24 ;  /* 0x000000180505723e */ /* 0x000fe200000010ff */
[----:B--2---:R-:W-:-:S05]  /*1b030*/  IMAD.SHL.U32 R2, R140, 0x4, RZ ;  /* 0x000000048c027824 */ /* 0x004fca00078e00ff */
[----:B------:R-:W-:Y:S02]  /*1b040*/  LOP3.LUT R2, R2, 0xc, RZ, 0xc0, !PT ;  /* 0x0000000c02027812 */ /* 0x000fe400078ec0ff */
[----:B------:R-:W-:Y:S02]  /*1b050*/  MOV R76, R16 ;  /* 0x00000010004c7202 */ /* 0x000fe40000000f00 */
[----:B---3--:R-:W-:Y:S02]  /*1b060*/  MOV R77, R13 ;  /* 0x0000000d004d7202 */ /* 0x008fe40000000f00 */
[----:B------:R-:W-:Y:S01]  /*1b070*/  IADD3 R26, P0, R2, UR4, RZ ;  /* 0x00000004021a7c10 */ /* 0x000fe2000ff1e0ff */
[----:B------:R-:W-:-:S04]  /*1b080*/  IMAD.WIDE R74, R235, 0x2, R76 ;  /* 0x00000002eb4a7825 */ /* 0x000fc800078e024c */
[----:B-----5:R-:W-:Y:S01]  /*1b090*/  IMAD.X R27, RZ, RZ, UR5, P0 ;  /* 0x00000005ff1b7e24 */ /* 0x020fe200080e06ff */
[----:B------:R-:W-:Y:S02]  /*1b0a0*/  F2FP.BF16.F32.PACK_AB R24, R11, R48 ;  /* 0x000000300b18723e */ /* 0x000fe400000010ff */
[----:B------:R-:W-:Y:S02]  /*1b0b0*/  F2FP.BF16.F32.PACK_AB R78, R117, R116 ;  /* 0x00000074754e723e */ /* 0x000fe400000010ff */
[----:B------:R2:W5:Y:S01]  /*1b0c0*/  LDG.E.CONSTANT R2, desc[UR46][R26.64] ;  /* 0x0000002e1a027981 */ /* 0x000562000c1e9900 */
[----:B------:R-:W-:Y:S01]  /*1b0d0*/  F2FP.BF16.F32.PACK_AB R34, R125, R34 ;  /* 0x000000227d22723e */ /* 0x000fe200000010ff */
[----:B------:R-:W-:Y:S01]  /*1b0e0*/  UMOV UR4, 0xffffffff ;  /* 0xffffffff00047882 */ /* 0x000fe20000000000 */
[----:B------:R-:W-:Y:S02]  /*1b0f0*/  F2FP.BF16.F32.PACK_AB R11, R46, R51 ;  /* 0x000000332e0b723e */ /* 0x000fe400000010ff */
[----:B------:R-:W-:-:S02]  /*1b100*/  F2FP.BF16.F32.PACK_AB R105, R60, R105 ;  /* 0x000000693c69723e */ /* 0x000fc400000010ff */
[----:B------:R-:W-:Y:S02]  /*1b110*/  F2FP.BF16.F32.PACK_AB R117, R86, R83 ;  /* 0x000000535675723e */ /* 0x000fe400000010ff */
[----:B------:R-:W-:Y:S02]  /*1b120*/  F2FP.BF16.F32.PACK_AB R51, R44, R89 ;  /* 0x000000592c33723e */ /* 0x000fe400000010ff */
[----:B--2---:R-:W-:Y:S02]  /*1b130*/  F2FP.BF16.F32.PACK_AB R26, R87, R90 ;  /* 0x0000005a571a723e */ /* 0x004fe400000010ff */
[----:B------:R-:W-:Y:S02]  /*1b140*/  F2FP.BF16.F32.PACK_AB R125, R94, R91 ;  /* 0x0000005b5e7d723e */ /* 0x000fe400000010ff */
[----:B------:R-:W-:Y:S02]  /*1b150*/  F2FP.BF16.F32.PACK_AB R60, R85, R120 ;  /* 0x00000078553c723e */ /* 0x000fe400000010ff */
[----:B------:R-:W-:-:S02]  /*1b160*/  IADD3 R85, P3, R74, 0xc060, RZ ;  /* 0x0000c0604a557810 */ /* 0x000fc40007f7e0ff */
[C---:B------:R-:W-:Y:S02]  /*1b170*/  IADD3 R83, P2, R74.reuse, 0xc040, RZ ;  /* 0x0000c0404a537810 */ /* 0x040fe40007f5e0ff */
[C---:B------:R-:W-:Y:S02]  /*1b180*/  IADD3 R91, P1, R74.reuse, 0xc020, RZ ;  /* 0x0000c0204a5b7810 */ /* 0x040fe40007f3e0ff */
[C---:B------:R-:W-:Y:S02]  /*1b190*/  IADD3 R89, P5, R74.reuse, 0xc000, RZ ;  /* 0x0000c0004a597810 */ /* 0x040fe40007fbe0ff */
[----:B------:R-:W-:Y:S02]  /*1b1a0*/  IADD3 R87, P4, R74, 0x8060, RZ ;  /* 0x000080604a577810 */ /* 0x000fe40007f9e0ff */
[----:B------:R-:W-:Y:S02]  /*1b1b0*/  F2FP.BF16.F32.PACK_AB R33, R6, R33 ;  /* 0x000000210621723e */ /* 0x000fe400000010ff */
[----:B------:R-:W-:-:S02]  /*1b1c0*/  F2FP.BF16.F32.PACK_AB R49, R10, R49 ;  /* 0x000000310a31723e */ /* 0x000fc400000010ff */
[----:B------:R-:W-:Y:S02]  /*1b1d0*/  F2FP.BF16.F32.PACK_AB R10, R79, R82 ;  /* 0x000000524f0a723e */ /* 0x000fe400000010ff */
[----:B------:R-:W-:Y:S02]  /*1b1e0*/  F2FP.BF16.F32.PACK_AB R6, R45, R88 ;  /* 0x000000582d06723e */ /* 0x000fe400000010ff */
[----:B------:R-:W-:Y:S02]  /*1b1f0*/  F2FP.BF16.F32.PACK_AB R129, R84, R129 ;  /* 0x000000815481723e */ /* 0x000fe400000010ff */
[----:B------:R-:W-:Y:S02]  /*1b200*/  LOP3.LUT R84, R85, 0x380, RZ, 0xc0, !PT ;  /* 0x0000038055547812 */ /* 0x000fe400078ec0ff */
[----:B------:R-:W-:Y:S02]  /*1b210*/  LOP3.LUT R82, R83, 0x380, RZ, 0xc0, !PT ;  /* 0x0000038053527812 */ /* 0x000fe400078ec0ff */
[----:B------:R-:W-:-:S02]  /*1b220*/  LOP3.LUT R90, R91, 0x380, RZ, 0xc0, !PT ;  /* 0x000003805b5a7812 */ /* 0x000fc400078ec0ff */
[----:B------:R-:W-:Y:S02]  /*1b230*/  LOP3.LUT R88, R89, 0x380, RZ, 0xc0, !PT ;  /* 0x0000038059587812 */ /* 0x000fe400078ec0ff */
[----:B------:R-:W-:Y:S02]  /*1b240*/  LOP3.LUT R86, R87, 0x380, RZ, 0xc0, !PT ;  /* 0x0000038057567812 */ /* 0x000fe400078ec0ff */
[----:B------:R-:W-:Y:S02]  /*1b250*/  SHF.R.U64 R84, R84, 0x3, RZ ;  /* 0x0000000354547819 */ /* 0x000fe400000012ff */
[----:B------:R-:W-:Y:S02]  /*1b260*/  SHF.R.U64 R82, R82, 0x3, RZ ;  /* 0x0000000352527819 */ /* 0x000fe400000012ff */
[----:B------:R-:W-:Y:S02]  /*1b270*/  SHF.R.U64 R90, R90, 0x3, RZ ;  /* 0x000000035a5a7819 */ /* 0x000fe400000012ff */
[----:B------:R-:W-:-:S02]  /*1b280*/  SHF.R.U64 R88, R88, 0x3, RZ ;  /* 0x0000000358587819 */ /* 0x000fc400000012ff */
[----:B------:R-:W-:Y:S02]  /*1b290*/  SHF.R.U64 R86, R86, 0x3, RZ ;  /* 0x0000000356567819 */ /* 0x000fe400000012ff */
        /* <DEDUP_REMOVED lines=10> */
[----:B------:R-:W-:-:S02]  /*1b340*/  F2FP.BF16.F32.PACK_AB R50, R47, R50 ;  /* 0x000000322f32723e */ /* 0x000fc400000010ff */
[----:B------:R-:W-:Y:S02]  /*1b350*/  F2FP.BF16.F32.PACK_AB R58, R55, R58 ;  /* 0x0000003a373a723e */ /* 0x000fe400000010ff */
[----:B------:R-:W-:Y:S02]  /*1b360*/  F2FP.BF16.F32.PACK_AB R66, R63, R66 ;  /* 0x000000423f42723e */ /* 0x000fe400000010ff */
[----:B------:R-:W-:Y:S02]  /*1b370*/  F2FP.BF16.F32.PACK_AB R48, R53, R96 ;  /* 0x000000603530723e */ /* 0x000fe400000010ff */
[----:B------:R-:W-:Y:S02]  /*1b380*/  F2FP.BF16.F32.PACK_AB R104, R69, R104 ;  /* 0x000000684568723e */ /* 0x000fe400000010ff */
[C---:B------:R-:W-:Y:S02]  /*1b390*/  IADD3 R69, P3, R74.reuse, 0x8040, RZ ;  /* 0x000080404a457810 */ /* 0x040fe40007f7e0ff */
[----:B------:R-:W-:-:S02]  /*1b3a0*/  IADD3 R63, P2, R74, 0x8020, RZ ;  /* 0x000080204a3f7810 */ /* 0x000fc40007f5e0ff */
[C---:B------:R-:W-:Y:S02]  /*1b3b0*/  IADD3 R55, P1, R74.reuse, 0x8000, RZ ;  /* 0x000080004a377810 */ /* 0x040fe40007f3e0ff */
[C---:B------:R-:W-:Y:S02]  /*1b3c0*/  IADD3 R53, P5, R74.reuse, 0x4060, RZ ;  /* 0x000040604a357810 */ /* 0x040fe40007fbe0ff */
[----:B------:R-:W-:Y:S02]  /*1b3d0*/  IADD3 R47, P4, R74, 0x4040, RZ ;  /* 0x000040404a2f7810 */ /* 0x000fe40007f9e0ff */
[----:B------:R-:W-:Y:S02]  /*1b3e0*/  F2FP.BF16.F32.PACK_AB R12, R15, R12 ;  /* 0x0000000c0f0c723e */ /* 0x000fe400000010ff */
[----:B------:R-:W-:Y:S02]  /*1b3f0*/  F2FP.BF16.F32.PACK_AB R15, R54, R59 ;  /* 0x0000003b360f723e */ /* 0x000fe400000010ff */
[----:B------:R-:W-:-:S02]  /*1b400*/  F2FP.BF16.F32.PACK_AB R67, R62, R67 ;  /* 0x000000433e43723e */ /* 0x000fc400000010ff */
[----:B------:R-:W-:Y:S02]  /*1b410*/  F2FP.BF16.F32.PACK_AB R59, R52, R97 ;  /* 0x00000061343b723e */ /* 0x000fe400000010ff */
[----:B------:R-:W-:Y:S02]  /*1b420*/  F2FP.BF16.F32.PACK_AB R113, R68, R113 ;  /* 0x000000714471723e */ /* 0x000fe400000010ff */
[----:B------:R-:W-:Y:S02]  /*1b430*/  LOP3.LUT R68, R69, 0x380, RZ, 0xc0, !PT ;  /* 0x0000038045447812 */ /* 0x000fe400078ec0ff */
[----:B------:R-:W-:Y:S02]  /*1b440*/  LOP3.LUT R62, R63, 0x380, RZ, 0xc0, !PT ;  /* 0x000003803f3e7812 */ /* 0x000fe400078ec0ff */
[----:B------:R-:W-:Y:S02]  /*1b450*/  LOP3.LUT R54, R55, 0x380, RZ, 0xc0, !PT ;  /* 0x0000038037367812 */ /* 0x000fe400078ec0ff */
[----:B------:R-:W-:-:S02]  /*1b460*/  LOP3.LUT R52, R53, 0x380, RZ, 0xc0, !PT ;  /* 0x0000038035347812 */ /* 0x000fc400078ec0ff */
[----:B------:R-:W-:Y:S02]  /*1b470*/  LOP3.LUT R46, R47, 0x380, RZ, 0xc0, !PT ;  /* 0x000003802f2e7812 */ /* 0x000fe400078ec0ff */
[----:B------:R-:W-:Y:S02]  /*1b480*/  SHF.R.U64 R68, R68, 0x3, RZ ;  /* 0x0000000344447819 */ /* 0x000fe400000012ff */
[----:B------:R-:W-:Y:S02]  /*1b490*/  SHF.R.U64 R62, R62, 0x3, RZ ;  /* 0x000000033e3e7819 */ /* 0x000fe400000012ff */
[----:B------:R-:W-:Y:S02]  /*1b4a0*/  SHF.R.U64 R54, R54, 0x3, RZ ;  /* 0x0000000336367819 */ /* 0x000fe400000012ff */
[----:B------:R-:W-:Y:S02]  /*1b4b0*/  SHF.R.U64 R52, R52, 0x3, RZ ;  /* 0x0000000334347819 */ /* 0x000fe400000012ff */
[----:B------:R-:W-:-:S02]  /*1b4c0*/  SHF.R.U64 R46, R46, 0x3, RZ ;  /* 0x000000032e2e7819 */ /* 0x000fc400000012ff */
[----:B------:R-:W-:Y:S02]  /*1b4d0*/  F2FP.BF16.F32.PACK_AB R41, R8, R41 ;  /* 0x000000290829723e */ /* 0x000fe400000010ff */
[----:B------:R-:W-:Y:S02]  /*1b4e0*/  LOP3.LUT P0, R8, R140, 0x3, RZ, 0xc0, !PT ;  /* 0x000000038c087812 */ /* 0x000fe4000780c0ff */
        /* <DEDUP_REMOVED lines=13> */
[----:B------:R-:W-:Y:S02]  /*1b5c0*/  IADD3.X R63, RZ, R75, RZ, P2, !PT ;  /* 0x0000004bff3f7210 */ /* 0x000fe400017fe4ff */
[----:B------:R-:W-:Y:S02]  /*1b5d0*/  F2FP.BF16.F32.PACK_AB R4, R4, R25 ;  /* 0x000000190404723e */ /* 0x000fe400000010ff */
[----:B------:R-:W-:-:S02]  /*1b5e0*/  ISETP.EQ.OR P0, PT, R8, 0x3, !P0 ;  /* 0x000000030800780c */ /* 0x000fc40004702670 */
[C---:B------:R-:W-:Y:S02]  /*1b5f0*/  IADD3 R45, P3, R74.reuse, 0x4020, RZ ;  /* 0x000040204a2d7810 */ /* 0x040fe40007f7e0ff */
[C---:B------:R-:W-:Y:S02]  /*1b600*/  IADD3 R39, P2, R74.reuse, 0x4000, RZ ;  /* 0x000040004a277810 */ /* 0x040fe40007f5e0ff */
[C---:B------:R-:W-:Y:S02]  /*1b610*/  IADD3 R37, P1, R74.reuse, 0x60, RZ ;  /* 0x000000604a257810 */ /* 0x040fe40007f3e0ff */
[C---:B------:R-:W-:Y:S02]  /*1b620*/  IADD3 R29, P5, R74.reuse, 0x40, RZ ;  /* 0x000000404a1d7810 */ /* 0x040fe40007fbe0ff */
[----:B------:R-:W-:Y:S02]  /*1b630*/  IADD3 R21, P4, R74, 0x20, RZ ;  /* 0x000000204a157810 */ /* 0x000fe40007f9e0ff */
        /* <DEDUP_REMOVED lines=8> */
[----:B------:R-:W-:Y:S02]  /*1b6c0*/  LOP3.LUT R44, R45, 0x380, RZ, 0xc0, !PT ;  /* 0x000003802d2c7812 */ /* 0x000fe400078ec0ff */
[----:B------:R-:W-:Y:S02]  /*1b6d0*/  LOP3.LUT R38, R39, 0x380, RZ, 0xc0, !PT ;  /* 0x0000038027267812 */ /* 0x000fe400078ec0ff */
[----:B------:R-:W-:Y:S02]  /*1b6e0*/  LOP3.LUT R36, R37, 0x380, RZ, 0xc0, !PT ;  /* 0x0000038025247812 */ /* 0x000fe400078ec0ff */
[----:B------:R-:W-:Y:S02]  /*1b6f0*/  LOP3.LUT R28, R29, 0x380, RZ, 0xc0, !PT ;  /* 0x000003801d1c7812 */ /* 0x000fe400078ec0ff */
[----:B------:R-:W-:-:S02]  /*1b700*/  LOP3.LUT R20, R21, 0x380, RZ, 0xc0, !PT ;  /* 0x0000038015147812 */ /* 0x000fc400078ec0ff */
[----:B------:R-:W-:Y:S02]  /*1b710*/  SEL R4, R4, R5, P0 ;  /* 0x0000000504047207 */ /* 0x000fe40000000000 */
[----:B------:R-:W-:Y:S02]  /*1b720*/  LOP3.LUT R5, R74, 0x380, RZ, 0xc0, !PT ;  /* 0x000003804a057812 */ /* 0x000fe400078ec0ff */
[----:B------:R-:W-:Y:S02]  /*1b730*/  SHF.R.U64 R44, R44, 0x3, RZ ;  /* 0x000000032c2c7819 */ /* 0x000fe400000012ff */
[----:B------:R-:W-:Y:S02]  /*1b740*/  SHF.R.U64 R38, R38, 0x3, RZ ;  /* 0x0000000326267819 */ /* 0x000fe400000012ff */
[----:B------:R-:W-:Y:S02]  /*1b750*/  SHF.R.U64 R36, R36, 0x3, RZ ;  /* 0x0000000324247819 */ /* 0x000fe400000012ff */
[----:B------:R-:W-:-:S02]  /*1b760*/  SHF.R.U64 R28, R28, 0x3, RZ ;  /* 0x000000031c1c7819 */ /* 0x000fc400000012ff */
[----:B------:R-:W-:Y:S02]  /*1b770*/  SHF.R.U64 R20, R20, 0x3, RZ ;  /* 0x0000000314147819 */ /* 0x000fe400000012ff */
        /* <DEDUP_REMOVED lines=11> */
[----:B------:R-:W-:-:S02]  /*1b830*/  LOP3.LUT R74, R5, R74, RZ, 0x3c, !PT ;  /* 0x0000004a054a7212 */ /* 0x000fc400078e3cff */
        /* <DEDUP_REMOVED lines=9> */
[----:B------:R-:W-:Y:S02]  /*1b8d0*/  MOV R79, R88 ;  /* 0x00000058004f7202 */ /* 0x000fe40000000f00 */
[----:B------:R-:W-:Y:S02]  /*1b8e0*/  MOV R99, R86 ;  /* 0x0000005600637202 */ /* 0x000fe40000000f00 */
        /* <DEDUP_REMOVED lines=25> */
[----:B------:R-:W-:Y:S01]  /*1ba80*/  MOV R73, R20 ;  /* 0x0000001400497202 */ /* 0x000fe20000000f00 */
        /* <DEDUP_REMOVED lines=8> */
[----:B-----5:R-:W-:Y:S01]  /*1bb10*/  SHFL.IDX PT, R25, R25, R2, 0x1c1f ;  /* 0x001c1f0219197589 */ /* 0x020fe200000e0000 */
[----:B------:R-:W-:Y:S02]  /*1bb20*/  SEL R36, R35, R72, P0 ;  /* 0x0000004823247207 */ /* 0x000fe40000000000 */
[----:B------:R-:W-:Y:S01]  /*1bb30*/  SEL R35, R80, R43, P0 ;  /* 0x0000002b50237207 */ /* 0x000fe20000000000 */
[----:B------:R-:W-:Y:S01]  /*1bb40*/  SHFL.IDX PT, R38, R33, R2, 0x1c1f ;  /* 0x001c1f0221267589 */ /* 0x000fe200000e0000 */
[----:B------:R-:W-:Y:S02]  /*1bb50*/  SEL R40, R43, R80, P0 ;  /* 0x000000502b287207 */ /* 0x000fe40000000000 */
[----:B------:R-:W-:Y:S02]  /*1bb60*/  SEL R37, R6, R51, P0 ;  /* 0x0000003306257207 */ /* 0x000fe40000000000 */
[----:B------:R-:W-:-:S02]  /*1bb70*/  SEL R44, R51, R6, P0 ;  /* 0x00000006332c7207 */ /* 0x000fc40000000000 */
[----:B------:R-:W-:Y:S01]  /*1bb80*/  SEL R49, R101, R92, P0 ;  /* 0x0000005c65317207 */ /* 0x000fe20000000000 */
[----:B------:R-:W-:Y:S01]  /*1bb90*/  SHFL.IDX PT, R46, R37, R2, 0x1c1f ;  /* 0x001c1f02252e7589 */ /* 0x000fe200000e0000 */
[----:B------:R-:W-:Y:S02]  /*1bba0*/  SEL R68, R92, R101, P0 ;  /* 0x000000655c447207 */ /* 0x000fe40000000000 */
[----:B------:R-:W-:Y:S01]  /*1bbb0*/  SEL R29, R12, R61, P0 ;  /* 0x0000003d0c1d7207 */ /* 0x000fe20000000000 */
[----:B------:R-:W-:Y:S01]  /*1bbc0*/  SHFL.IDX PT, R6, R13, R2, 0x1c1f ;  /* 0x001c1f020d067589 */ /* 0x000fe200000e0000 */
[----:B------:R-:W-:Y:S02]  /*1bbd0*/  SEL R31, R64, R65, P0 ;  /* 0x00000041401f7207 */ /* 0x000fe40000000000 */
[----:B------:R-:W-:Y:S02]  /*1bbe0*/  SEL R32, R65, R64, P0 ;  /* 0x0000004041207207 */ /* 0x000fe40000000000 */
[----:B------:R-:W-:-:S02]  /*1bbf0*/  SEL R39, R48, R59, P0 ;  /* 0x0000003b30277207 */ /* 0x000fc40000000000 */
        /* <DEDUP_REMOVED lines=26> */
[----:B------:R-:W-:Y:S01]  /*1bda0*/  SEL R65, R71, R70, P0 ;  /* 0x0000004647417207 */ /* 0x000fe20000000000 */
[----:B------:R-:W-:Y:S01]  /*1bdb0*/  SHFL.IDX PT, R66, R47, R2, 0x1c1f ;  /* 0x001c1f022f427589 */ /* 0x000fe200000e0000 */
[----:B------:R-:W-:Y:S02]  /*1bdc0*/  SEL R90, R70, R71, P0 ;  /* 0x00000047465a7207 */ /* 0x000fe40000000000 */
[----:B------:R-:W-:Y:S01]  /*1bdd0*/  SEL R106, R107, R106, P0 ;  /* 0x0000006a6b6a7207 */ /* 0x000fe20000000000 */
[----:B------:R-:W-:Y:S01]  /*1bde0*/  SHFL.IDX PT, R70, R49, R2, 0x1c1f ;  /* 0x001c1f0231467589 */ /* 0x000fe200000e0000 */
[----:B------:R-:W-:Y:S02]  /*1bdf0*/  LOP3.LUT R7, R2, 0x2, RZ, 0x3c, !PT ;  /* 0x0000000202077812 */ /* 0x000fe400078e3cff */
        /* <DEDUP_REMOVED lines=13> */
[----:B------:R-:W2:Y:S01]  /*1bed0*/  SHFL.IDX PT, R9, R4, R7, 0x1c1f ;  /* 0x001c1f0704097589 */ /* 0x000ea200000e0000 */
        /* <DEDUP_REMOVED lines=8> */
[----:B------:R-:W3:Y:S01]  /*1bf60*/  SHFL.IDX PT, R27, R24, R7, 0x1c1f ;  /* 0x001c1f07181b7589 */ /* 0x000ee200000e0000 */
[----:B------:R-:W-:Y:S02]  /*1bf70*/  SEL R109, R114, R139, P0 ;  /* 0x0000008b726d7207 */ /* 0x000fe40000000000 */
[----:B------:R-:W-:Y:S01]  /*1bf80*/  SEL R108, R115, R108, P0 ;  /* 0x0000006c736c7207 */ /* 0x000fe20000000000 */
[----:B------:R-:W4:Y:S01]  /*1bf90*/  SHFL.IDX PT, R29, R28, R7, 0x1c1f ;  /* 0x001c1f071c1d7589 */ /* 0x000f2200000e0000 */
[----:B------:R-:W-:Y:S02]  /*1bfa0*/  SEL R110, R123, R110, P0 ;  /* 0x0000006e7b6e7207 */ /* 0x000fe40000000000 */
[----:B------:R-:W-:Y:S01]  /*1bfb0*/  SEL R112, R131, R112, P0 ;  /* 0x0000007083707207 */ /* 0x000fe20000000000 */
[----:B------:R-:W0:Y:S01]  /*1bfc0*/  SHFL.IDX PT, R31, R32, R7, 0x1c1f ;  /* 0x001c1f07201f7589 */ /* 0x000e2200000e0000 */
[----:B------:R-:W-:-:S02]  /*1bfd0*/  SEL R114, R139, R114, P0 ;  /* 0x000000728b727207 */ /* 0x000fc40000000000 */
[----:B------:R-:W-:Y:S01]  /*1bfe0*/  SEL R75, R141, R134, P0 ;  /* 0x000000868d4b7207 */ /* 0x000fe20000000000 */
[----:B------:R-:W1:Y:S01]  /*1bff0*/  SHFL.IDX PT, R33, R36, R7, 0x1c1f ;  /* 0x001c1f0724217589 */ /* 0x000e6200000e0000 */
[----:B------:R-:W-:Y:S02]  /*1c000*/  SEL R5, R134, R141, P0 ;  /* 0x0000008d86057207 */ /* 0x000fe40000000000 */
[----:B--2---:R-:W-:Y:S01]  /*1c010*/  SEL R4, R6, R9, P0 ;  /* 0x0000000906047207 */ /* 0x004fe20000000000 */
[----:B------:R-:W2:Y:S01]  /*1c020*/  SHFL.IDX PT, R35, R40, R7, 0x1c1f ;  /* 0x001c1f0728237589 */ /* 0x000ea200000e0000 */
[----:B------:R-:W-:-:S03]  /*1c030*/  SEL R6, R9, R6, P0 ;  /* 0x0000000609067207 */ /* 0x000fc60000000000 */
[----:B------:R-:W2:Y:S04]  /*1c040*/  SHFL.IDX PT, R37, R44, R7, 0x1c1f ;  /* 0x001c1f072c257589 */ /* 0x000ea800000e0000 */
[----:B------:R-:W2:Y:S01]  /*1c050*/  SHFL.IDX PT, R39, R48, R7, 0x1c1f ;  /* 0x001c1f0730277589 */ /* 0x000ea200000e0000 */
[----:B---3--:R-:W-:Y:S02]  /*1c060*/  SEL R24, R26, R27, P0 ;  /* 0x0000001b1a187207 */ /* 0x008fe40000000000 */
[----:B------:R-:W-:Y:S01]  /*1c070*/  SEL R26, R27, R26, P0 ;  /* 0x0000001a1b1a7207 */ /* 0x000fe20000000000 */
[----:B------:R-:W3:Y:S01]  /*1c080*/  SHFL.IDX PT, R41, R52, R7, 0x1c1f ;  /* 0x001c1f0734297589 */ /* 0x000ee200000e0000 */
[----:B----4-:R-:W-:Y:S02]  /*1c090*/  SEL R28, R30, R29, P0 ;  /* 0x0000001d1e1c7207 */ /* 0x010fe40000000000 */
[----:B------:R-:W-:Y:S01]  /*1c0a0*/  SEL R30, R29, R30, P0 ;  /* 0x0000001e1d1e7207 */ /* 0x000fe20000000000 */
[----:B------:R-:W4:Y:S01]  /*1c0b0*/  SHFL.IDX PT, R43, R56, R7, 0x1c1f ;  /* 0x001c1f07382b7589 */ /* 0x000f2200000e0000 */
[----:B0-----:R-:W-:-:S02]  /*1c0c0*/  SEL R32, R34, R31, P0 ;  /* 0x0000001f22207207 */ /* 0x001fc40000000000 */
[----:B------:R-:W-:Y:S01]  /*1c0d0*/  SEL R34, R31, R34, P0 ;  /* 0x000000221f227207 */ /* 0x000fe20000000000 */
[----:B------:R-:W0:Y:S01]  /*1c0e0*/  SHFL.IDX PT, R45, R60, R7, 0x1c1f ;  /* 0x001c1f073c2d7589 */ /* 0x000e2200000e0000 */
[----:B-1----:R-:W-:Y:S02]  /*1c0f0*/  SEL R36, R38, R33, P0 ;  /* 0x0000002126247207 */ /* 0x002fe40000000000 */
[----:B------:R-:W-:Y:S01]  /*1c100*/  SEL R38, R33, R38, P0 ;  /* 0x0000002621267207 */ /* 0x000fe20000000000 */
[----:B------:R-:W1:Y:S01]  /*1c110*/  SHFL.IDX PT, R47, R64, R7, 0x1c1f ;  /* 0x001c1f07402f7589 */ /* 0x000e6200000e0000 */
[----:B--2---:R-:W-:Y:S02]  /*1c120*/  SEL R40, R42, R35, P0 ;  /* 0x000000232a287207 */ /* 0x004fe40000000000 */
[----:B------:R-:W-:Y:S01]  /*1c130*/  SEL R42, R35, R42, P0 ;  /* 0x0000002a232a7207 */ /* 0x000fe20000000000 */
[----:B------:R-:W2:Y:S01]  /*1c140*/  SHFL.IDX PT, R49, R68, R7, 0x1c1f ;  /* 0x001c1f0744317589 */ /* 0x000ea200000e0000 */
[----:B------:R-:W-:-:S02]  /*1c150*/  SEL R44, R46, R37, P0 ;  /* 0x000000252e2c7207 */ /* 0x000fc40000000000 */
[----:B------:R-:W-:Y:S01]  /*1c160*/  SEL R46, R37, R46, P0 ;  /* 0x0000002e252e7207 */ /* 0x000fe20000000000 */
[----:B------:R-:W2:Y:S01]  /*1c170*/  SHFL.IDX PT, R51, R72, R7, 0x1c1f ;  /* 0x001c1f0748337589 */ /* 0x000ea200000e0000 */
[----:B------:R-:W-:Y:S02]  /*1c180*/  SEL R48, R50, R39, P0 ;  /* 0x0000002732307207 */ /* 0x000fe40000000000 */
[----:B------:R-:W-:Y:S01]  /*1c190*/  SEL R50, R39, R50, P0 ;  /* 0x0000003227327207 */ /* 0x000fe20000000000 */
[----:B------:R-:W-:Y:S01]  /*1c1a0*/  SHFL.IDX PT, R10, R21, R2, 0x1c1f ;  /* 0x001c1f02150a7589 */ /* 0x000fe200000e0000 */
[----:B---3--:R-:W-:Y:S02]  /*1c1b0*/  SEL R52, R54, R41, P0 ;  /* 0x0000002936347207 */ /* 0x008fe40000000000 */
[----:B------:R-:W-:Y:S01]  /*1c1c0*/  SEL R54, R41, R54, P0 ;  /* 0x0000003629367207 */ /* 0x000fe20000000000 */
[----:B------:R-:W3:Y:S01]  /*1c1d0*/  SHFL.IDX PT, R20, R20, R7, 0x1c1f ;  /* 0x001c1f0714147589 */ /* 0x000ee200000e0000 */
[----:B----4-:R-:W-:-:S02]  /*1c1e0*/  SEL R56, R58, R43, P0 ;  /* 0x0000002b3a387207 */ /* 0x010fc40000000000 */
[----:B------:R-:W-:Y:S01]  /*1c1f0*/  SEL R58, R43, R58, P0 ;  /* 0x0000003a2b3a7207 */ /* 0x000fe20000000000 */
[----:B------:R-:W-:Y:S01]  /*1c200*/  SHFL.IDX PT, R57, R57, R2, 0x1c1f ;  /* 0x001c1f0239397589 */ /* 0x000fe200000e0000 */
[----:B0-----:R-:W-:Y:S02]  /*1c210*/  SEL R60, R62, R45, P0 ;  /* 0x0000002d3e3c7207 */ /* 0x001fe40000000000 */
[----:B------:R-:W-:Y:S01]  /*1c220*/  SEL R62, R45, R62, P0 ;  /* 0x0000003e2d3e7207 */ /* 0x000fe20000000000 */
[----:B------:R-:W-:Y:S01]  /*1c230*/  SHFL.IDX PT, R59, R59, R2, 0x1c1f ;  /* 0x001c1f023b3b7589 */ /* 0x000fe200000e0000 */
[----:B-1----:R-:W-:Y:S02]  /*1c240*/  SEL R64, R66, R47, P0 ;  /* 0x0000002f42407207 */ /* 0x002fe40000000000 */
[----:B------:R-:W-:Y:S01]  /*1c250*/  SEL R66, R47, R66, P0 ;  /* 0x000000422f427207 */ /* 0x000fe20000000000 */
[----:B------:R-:W-:Y:S01]  /*1c260*/  SHFL.IDX PT, R61, R61, R2, 0x1c1f ;  /* 0x001c1f023d3d7589 */ /* 0x000fe200000e0000 */
[----:B--2---:R-:W-:-:S02]  /*1c270*/  SEL R68, R70, R49, P0 ;  /* 0x0000003146447207 */ /* 0x004fc40000000000 */
[----:B------:R-:W-:Y:S01]  /*1c280*/  SEL R70, R49, R70, P0 ;  /* 0x0000004631467207 */ /* 0x000fe20000000000 */
[----:B------:R-:W-:Y:S01]  /*1c290*/  SHFL.IDX PT, R65, R65, R2, 0x1c1f ;  /* 0x001c1f0241417589 */ /* 0x000fe200000e0000 */
[----:B------:R-:W-:Y:S02]  /*1c2a0*/  SEL R72, R74, R51, P0 ;  /* 0x000000334a487207 */ /* 0x000fe40000000000 */
[----:B------:R-:W-:Y:S01]  /*1c2b0*/  SEL R74, R51, R74, P0 ;  /* 0x0000004a334a7207 */ /* 0x000fe20000000000 */
[----:B------:R-:W-:Y:S04]  /*1c2c0*/  SHFL.IDX PT, R67, R67, R2, 0x1c1f ;  /* 0x001c1f0243437589 */ /* 0x000fe800000e0000 */
[----:B------:R-:W-:Y:S01]  /*1c2d0*/  SHFL.IDX PT, R69, R69, R2, 0x1c1f ;  /* 0x001c1f0245457589 */ /* 0x000fe200000e0000 */
[----:B---3--:R-:W-:-:S02]  /*1c2e0*/  SEL R12, R25, R20, P0 ;  /* 0x00000014190c7207 */ /* 0x008fc40000000000 */
[----:B------:R-:W-:Y:S01]  /*1c2f0*/  SEL R14, R20, R25, P0 ;  /* 0x00000019140e7207 */ /* 0x000fe20000000000 */
[----:B------:R-:W-:Y:S01]  /*1c300*/  SHFL.IDX PT, R71, R71, R2, 0x1c1f ;  /* 0x001c1f0247477589 */ /* 0x000fe200000e0000 */
[----:B------:R-:W-:-:S03]  /*1c310*/  IMAD.MOV.U32 R20, RZ, RZ, RZ ;  /* 0x000000ffff147224 */ /* 0x000fc600078e00ff */
[----:B------:R-:W0:Y:S04]  /*1c320*/  SHFL.IDX PT, R21, R8, R7, 0x1c1f ;  /* 0x001c1f0708157589 */ /* 0x000e2800000e0000 */
[----:B------:R-:W-:Y:S04]  /*1c330*/  SHFL.IDX PT, R78, R78, R7, 0x1c1f ;  /* 0x001c1f074e4e7589 */ /* 0x000fe800000e0000 */
[----:B------:R-:W1:Y:S04]  /*1c340*/  SHFL.IDX PT, R80, R80, R7, 0x1c1f ;  /* 0x001c1f0750507589 */ /* 0x000e6800000e0000 */
[----:B------:R-:W2:Y:S04]  /*1c350*/  SHFL.IDX PT, R82, R82, R7, 0x1c1f ;  /* 0x001c1f0752527589 */ /* 0x000ea800000e0000 */
[----:B------:R-:W3:Y:S04]  /*1c360*/  SHFL.IDX PT, R84, R84, R7, 0x1c1f ;  /* 0x001c1f0754547589 */ /* 0x000ee800000e0000 */
[----:B------:R-:W4:Y:S04]  /*1c370*/  SHFL.IDX PT, R86, R86, R7, 0x1c1f ;  /* 0x001c1f0756567589 */ /* 0x000f2800000e0000 */
[----:B------:R-:W4:Y:S01]  /*1c380*/  SHFL.IDX PT, R88, R88, R7, 0x1c1f ;  /* 0x001c1f0758587589 */ /* 0x000f2200000e0000 */
[----:B0-----:R-:W-:-:S02]  /*1c390*/  SEL R8, R10, R21, P0 ;  /* 0x000000150a087207 */ /* 0x001fc40000000000 */
[----:B------:R-:W-:Y:S01]  /*1c3a0*/  SEL R10, R21, R10, P0 ;  /* 0x0000000a150a7207 */ /* 0x000fe20000000000 */
[----:B------:R-:W0:Y:S04]  /*1c3b0*/  SHFL.IDX PT, R90, R90, R7, 0x1c1f ;  /* 0x001c1f075a5a7589 */ /* 0x000e2800000e0000 */
[----:B------:R-:W0:Y:S01]  /*1c3c0*/  SHFL.IDX PT, R92, R92, R7, 0x1c1f ;  /* 0x001c1f075c5c7589 */ /* 0x000e2200000e0000 */
[----:B-1----:R-:W-:Y:S02]  /*1c3d0*/  SEL R9, R55, R80, P0 ;  /* 0x0000005037097207 */ /* 0x002fe40000000000 */
[----:B------:R-:W-:Y:S01]  /*1c3e0*/  SEL R11, R80, R55, P0 ;  /* 0x00000037500b7207 */ /* 0x000fe20000000000 */
[----:B------:R-:W1:Y:S01]  /*1c3f0*/  SHFL.IDX PT, R102, R102, R7, 0x1c1f ;  /* 0x001c1f0766667589 */ /* 0x000e6200000e0000 */
[----:B--2---:R-:W-:-:S02]  /*1c400*/  SEL R13, R57, R82, P0 ;  /* 0x00000052390d7207 */ /* 0x004fc40000000000 */
[----:B------:R-:W-:Y:S01]  /*1c410*/  SEL R15, R82, R57, P0 ;  /* 0x00000039520f7207 */ /* 0x000fe20000000000 */
[----:B------:R-:W2:Y:S01]  /*1c420*/  SHFL.IDX PT, R104, R104, R7, 0x1c1f ;  /* 0x001c1f0768687589 */ /* 0x000ea200000e0000 */
[----:B---3--:R-:W-:Y:S02]  /*1c430*/  SEL R25, R59, R84, P0 ;  /* 0x000000543b197207 */ /* 0x008fe40000000000 */
[----:B------:R-:W-:Y:S01]  /*1c440*/  SEL R27, R84, R59, P0 ;  /* 0x0000003b541b7207 */ /* 0x000fe20000000000 */
[----:B------:R-:W-:Y:S01]  /*1c450*/  SHFL.IDX PT, R103, R103, R2, 0x1c1f ;  /* 0x001c1f0267677589 */ /* 0x000fe200000e0000 */
[----:B----4-:R-:W-:Y:S02]  /*1c460*/  SEL R29, R61, R86, P0 ;  /* 0x000000563d1d7207 */ /* 0x010fe40000000000 */
[----:B------:R-:W-:Y:S01]  /*1c470*/  SEL R31, R86, R61, P0 ;  /* 0x0000003d561f7207 */ /* 0x000fe20000000000 */
[----:B------:R-:W-:Y:S01]  /*1c480*/  SHFL.IDX PT, R105, R105, R2, 0x1c1f ;  /* 0x001c1f0269697589 */ /* 0x000fe200000e0000 */
[----:B------:R-:W-:-:S02]  /*1c490*/  SEL R33, R63, R88, P0 ;  /* 0x000000583f217207 */ /* 0x000fc40000000000 */
[----:B------:R-:W-:Y:S01]  /*1c4a0*/  SEL R35, R88, R63, P0 ;  /* 0x0000003f58237207 */ /* 0x000fe20000000000 */
[----:B------:R-:W-:Y:S01]  /*1c4b0*/  SHFL.IDX PT, R107, R107, R2, 0x1c1f ;  /* 0x001c1f026b6b7589 */ /* 0x000fe200000e0000 */
[----:B0-----:R-:W-:Y:S02]  /*1c4c0*/  SEL R37, R65, R90, P0 ;  /* 0x0000005a41257207 */ /* 0x001fe40000000000 */
[----:B------:R-:W-:Y:S01]  /*1c4d0*/  SEL R39, R90, R65, P0 ;  /* 0x000000415a277207 */ /* 0x000fe20000000000 */
[----:B------:R-:W-:Y:S01]  /*1c4e0*/  SHFL.IDX PT, R109, R109, R2, 0x1c1f ;  /* 0x001c1f026d6d7589 */ /* 0x000fe200000e0000 */
[----:B------:R-:W-:Y:S02]  /*1c4f0*/  SEL R41, R67, R92, P0 ;  /* 0x0000005c43297207 */ /* 0x000fe40000000000 */
[----:B------:R-:W-:Y:S01]  /*1c500*/  SEL R43, R92, R67, P0 ;  /* 0x000000435c2b7207 */ /* 0x000fe20000000000 */
[----:B------:R-:W0:Y:S01]  /*1c510*/  SHFL.IDX PT, R106, R106, R7, 0x1c1f ;  /* 0x001c1f076a6a7589 */ /* 0x000e2200000e0000 */
[----:B-1----:R-:W-:-:S02]  /*1c520*/  SEL R45, R69, R102, P0 ;  /* 0x00000066452d7207 */ /* 0x002fc40000000000 */
[----:B------:R-:W-:Y:S01]  /*1c530*/  SEL R47, R102, R69, P0 ;  /* 0x00000045662f7207 */ /* 0x000fe20000000000 */
[----:B------:R-:W1:Y:S01]  /*1c540*/  SHFL.IDX PT, R108, R108, R7, 0x1c1f ;  /* 0x001c1f076c6c7589 */ /* 0x000e6200000e0000 */
[----:B--2---:R-:W-:Y:S02]  /*1c550*/  SEL R49, R71, R104, P0 ;  /* 0x0000006847317207 */ /* 0x004fe40000000000 */
[----:B------:R-:W-:Y:S01]  /*1c560*/  SEL R51, R104, R71, P0 ;  /* 0x0000004768337207 */ /* 0x000fe20000000000 */
[----:B------:R-:W2:Y:S04]  /*1c570*/  SHFL.IDX PT, R110, R110, R7, 0x1c1f ;  /* 0x001c1f076e6e7589 */ /* 0x000ea800000e0000 */
[----:B------:R-:W3:Y:S04]  /*1c580*/  SHFL.IDX PT, R112, R112, R7, 0x1c1f ;  /* 0x001c1f0770707589 */ /* 0x000ee800000e0000 */
[----:B------:R-:W4:Y:S04]  /*1c590*/  SHFL.IDX PT, R114, R114, R7, 0x1c1f ;  /* 0x001c1f0772727589 */ /* 0x000f2800000e0000 */
[----:B------:R-:W4:Y:S04]  /*1c5a0*/  SHFL.IDX PT, R75, R75, R2, 0x1c1f ;  /* 0x001c1f024b4b7589 */ /* 0x000f2800000e0000 */
[----:B------:R2:W4:Y:S01]  /*1c5b0*/  SHFL.IDX PT, R2, R5, R7, 0x1c1f ;  /* 0x001c1f0705027589 */ /* 0x00052200000e0000 */
[----:B0-----:R-:W-:-:S02]  /*1c5c0*/  SEL R55, R106, R101, P0 ;  /* 0x000000656a377207 */ /* 0x001fc40000000000 */
[----:B-1----:R-:W-:Y:S02]  /*1c5d0*/  SEL R57, R103, R108, P0 ;  /* 0x0000006c67397207 */ /* 0x002fe40000000000 */
[----:B------:R-:W-:Y:S02]  /*1c5e0*/  SEL R59, R108, R103, P0 ;  /* 0x000000676c3b7207 */ /* 0x000fe40000000000 */
[----:B--2---:R-:W-:Y:S02]  /*1c5f0*/  SEL R61, R105, R110, P0 ;  /* 0x0000006e693d7207 */ /* 0x004fe40000000000 */
[----:B------:R-:W-:Y:S02]  /*1c600*/  SEL R5, R53, R78, P0 ;  /* 0x0000004e35057207 */ /* 0x000fe40000000000 */
[----:B------:R-:W-:Y:S02]  /*1c610*/  SEL R7, R78, R53, P0 ;  /* 0x000000354e077207 */ /* 0x000fe40000000000 */
[----:B------:R-:W-:-:S02]  /*1c620*/  SEL R53, R101, R106, P0 ;  /* 0x0000006a65357207 */ /* 0x000fc40000000000 */
[----:B------:R-:W-:Y:S02]  /*1c630*/  SEL R63, R110, R105, P0 ;  /* 0x000000696e3f7207 */ /* 0x000fe40000000000 */
[----:B---3--:R-:W-:Y:S02]  /*1c640*/  SEL R65, R107, R112, P0 ;  /* 0x000000706b417207 */ /* 0x008fe40000000000 */
[----:B------:R-:W-:Y:S02]  /*1c650*/  SEL R67, R112, R107, P0 ;  /* 0x0000006b70437207 */ /* 0x000fe40000000000 */
[----:B----4-:R-:W-:Y:S02]  /*1c660*/  SEL R69, R109, R114, P0 ;  /* 0x000000726d457207 */ /* 0x010fe40000000000 */
[----:B------:R-:W-:-:S07]  /*1c670*/  SEL R71, R114, R109, P0 ;  /* 0x0000006d72477207 */ /* 0x000fce0000000000 */
.L_x_1771:
[----:B------:R-:W-:Y:S05]  /*1c680*/  WARPSYNC.ALL ;  /* 0x0000000000007948 */ /* 0x000fea0003800000 */
[----:B------:R-:W-:Y:S06]  /*1c690*/  BAR.SYNC.DEFER_BLOCKING 0x1, 0x100 ;  /* 0x0044000000007b1d */ /* 0x000fec0000010000 */
[----:B------:R-:W-:-:S02]  /*1c6a0*/  ULDC.64 UR4, c[0x0][0xbd8] ;  /* 0x0002f60000047ab9 */ /* 0x000fc40000000a00 */
[----:B------:R-:W0:Y:S01]  /*1c6b0*/  LDC.64 R102, c[0x0][0xbd8] ;  /* 0x0002f600ff667b82 */ /* 0x000e220000000a00 */
[----:B------:R-:W-:-:S04]  /*1c6c0*/  ISETP.NE.U32.AND P1, PT, RZ, UR4, PT ;  /* 0x00000004ff007c0c */ /* 0x000fc8000bf25070 */
[----:B------:R-:W-:Y:S01]  /*1c6d0*/  ISETP.NE.AND.EX P1, PT, RZ, UR5, PT, P1 ;  /* 0x00000005ff007c0c */ /* 0x000fe2000bf25310 */
[----:B------:R-:W-:Y:S01]  /*1c6e0*/  ULDC.64 UR4, c[0x0][0xbe0] ;  /* 0x0002f80000047ab9 */ /* 0x000fe20000000a00 */
[----:B------:R-:W-:Y:S04]  /*1c6f0*/  STSM.16.M88.4 [R100], R4 ;  /* 0x0000000464007844 */ /* 0x000fe80000000200 */
[----:B------:R1:W-:Y:S01]  /*1c700*/  STSM.16.M88.4 [R73], R8 ;  /* 0x0000000849007844 */ /* 0x0003e20000000200 */
[----:B0-----:R-:W-:-:S03]  /*1c710*/  IMAD.WIDE R102, R219, 0x4, R102 ;  /* 0x00000004db667825 */ /* 0x001fc600078e0266 */
[----:B------:R-:W-:Y:S04]  /*1c720*/  STSM.16.M88.4 [R87], R12 ;  /* 0x0000000c57007844 */ /* 0x000fe80000000200 */
[----:B------:R-:W-:Y:S04]  /*1c730*/  STSM.16.M88.4 [R89], R24 ;  /* 0x0000001859007844 */ /* 0x000fe80000000200 */
[----:B------:R-:W-:Y:S01]  /*1c740*/  STSM.16.M88.4 [R91], R28 ;  /* 0x0000001c5b007844 */ /* 0x000fe20000000200 */
[----:B-1----:R-:W-:-:S03]  /*1c750*/  SEL R73, R75, R2, P0 ;  /* 0x000000024b497207 */ /* 0x002fc60000000000 */
[----:B------:R-:W-:Y:S01]  /*1c760*/  STSM.16.M88.4 [R93], R32 ;  /* 0x000000205d007844 */ /* 0x000fe20000000200 */
[----:B------:R-:W-:Y:S02]  /*1c770*/  SEL R75, R2, R75, P0 ;  /* 0x0000004b024b7207 */ /* 0x000fe40000000000 */
[----:B------:R-:W-:Y:S01]  /*1c780*/  ISETP.NE.U32.AND P0, PT, RZ, UR4, PT ;  /* 0x00000004ff007c0c */ /* 0x000fe2000bf05070 */
[----:B------:R-:W-:Y:S03]  /*1c790*/  STSM.16.M88.4 [R94], R36 ;  /* 0x000000245e007844 */ /* 0x000fe60000000200 */
[----:B------:R-:W-:Y:S01]  /*1c7a0*/  ISETP.NE.AND.EX P0, PT, RZ, UR5, PT, P0 ;  /* 0x00000005ff007c0c */ /* 0x000fe2000bf05300 */
[----:B------:R-:W-:Y:S04]  /*1c7b0*/  STSM.16.M88.4 [R95], R40 ;  /* 0x000000285f007844 */ /* 0x000fe80000000200 */
[----:B------:R-:W-:Y:S04]  /*1c7c0*/  STSM.16.M88.4 [R96], R44 ;  /* 0x0000002c60007844 */ /* 0x000fe80000000200 */
[----:B------:R-:W-:Y:S04]  /*1c7d0*/  STSM.16.M88.4 [R97], R48 ;  /* 0x0000003061007844 */ /* 0x000fe80000000200 */
[----:B------:R-:W-:Y:S01]  /*1c7e0*/  STSM.16.M88.4 [R98], R52 ;  /* 0x0000003462007844 */ /* 0x000fe20000000200 */
[----:B------:R-:W0:Y:S03]  /*1c7f0*/  @P0 LDC.64 R4, c[0x0][0xbe0] ;  /* 0x0002f800ff040b82 */ /* 0x000e260000000a00 */
[----:B------:R-:W-:Y:S04]  /*1c800*/  STSM.16.M88.4 [R99], R56 ;  /* 0x0000003863007844 */ /* 0x000fe80000000200 */
[----:B------:R1:W-:Y:S04]  /*1c810*/  STSM.16.M88.4 [R79], R60 ;  /* 0x0000003c4f007844 */ /* 0x0003e80000000200 */
[----:B------:R2:W-:Y:S04]  /*1c820*/  STSM.16.M88.4 [R81], R64 ;  /* 0x0000004051007844 */ /* 0x0005e80000000200 */
[----:B------:R2:W-:Y:S04]  /*1c830*/  STSM.16.M88.4 [R83], R68 ;  /* 0x0000004453007844 */ /* 0x0005e80000000200 */
[----:B------:R2:W-:Y:S01]  /*1c840*/  STSM.16.M88.4 [R85], R72 ;  /* 0x0000004855007844 */ /* 0x0005e20000000200 */
[----:B------:R-:W-:Y:S01]  /*1c850*/  BAR.SYNC.DEFER_BLOCKING 0x1, 0x100 ;  /* 0x0044000000007b1d */ /* 0x000fe20000010000 */
[----:B0-----:R-:W-:-:S05]  /*1c860*/  @P0 IMAD.WIDE R4, R219, 0x4, R4 ;  /* 0x00000004db040825 */ /* 0x001fca00078e0204 */
[----:B------:R-:W-:Y:S02]  /*1c870*/  ULDC UR4, c[0x0][0xa88] ;  /* 0x0002a20000047ab9 */ /* 0x000fe40000000800 */
[----:B-1----:R-:W-:Y:S01]  /*1c880*/  IMAD.U32 R79, RZ, RZ, UR4 ;  /* 0x00000004ff4f7e24 */ /* 0x002fe2000f8e00ff */
[----:B------:R2:W5:Y:S01]  /*1c890*/  @P1 LDG.E R20, desc[UR46][R102.64] ;  /* 0x0000002e66141981 */ /* 0x000562000c1e1900 */
[----:B------:R-:W-:-:S04]  /*1c8a0*/  IMAD R7, R18, 0x40, R22 ;  /* 0x0000004012077824 */ /* 0x000fc800078e0216 */
[----:B------:R2:W5:Y:S01]  /*1c8b0*/  @P0 LDG.E R79, desc[UR46][R4.64] ;  /* 0x0000002e044f0981 */ /* 0x000562000c1e1900 */
[----:B------:R-:W-:-:S03]  /*1c8c0*/  IMAD.WIDE R76, R7, 0x2, R76 ;  /* 0x00000002074c7825 */ /* 0x000fc600078e024c */
[----:B------:R-:W-:Y:S01]  /*1c8d0*/  IADD3 R9, P4, R76, 0x1000, RZ ;  /* 0x000010004c097810 */ /* 0x000fe20007f9e0ff */
[----:B------:R-:W-:-:S12]  /*1c8e0*/  @P0 BRA `(.L_x_1440) ;  /* 0x0000000000100947 */ /* 0x000fd80003800000 */
[----:B------:R-:W-:Y:S05]  /*1c8f0*/  @!P1 BRA `(.L_x_1440) ;  /* 0x00000000000c9947 */ /* 0x000fea0003800000 */
[----:B------:R-:W3:Y:S04]  /*1c900*/  LDG.E R2, desc[UR46][R102.64] ;  /* 0x0000002e66027981 */ /* 0x000ee8000c1e1900 */
[----:B-----5:R-:W3:Y:S02]  /*1c910*/  LDG.E R79, desc[UR46][R102.64+0x4] ;  /* 0x0000042e664f7981 */ /* 0x020ee4000c1e1900 */
[----:B---3--:R-:W-:-:S07]  /*1c920*/  IMAD.IADD R79, R79, 0x1, -R2 ;  /* 0x000000014f4f7824 */ /* 0x008fce00078e0a02 */
.L_x_1440:
[----:B------:R-:W-:Y:S01]  /*1c930*/  SHF.R.S32.HI R78, RZ, 0x1f, R217 ;  /* 0x0000001fff4e7819 */ /* 0x000fe200000114d9 */
[----:B------:R-:W-:Y:S01]  /*1c940*/  ULDC.64 UR4, c[0x0][0xb70] ;  /* 0x0002dc0000047ab9 */ /* 0x000fe20000000a00 */
[--C-:B-----5:R-:W-:Y:S01]  /*1c950*/  SHF.R.S32.HI R21, RZ, 0x1f, R20.reuse ;  /* 0x0000001fff157819 */ /* 0x120fe20000011414 */
[----:B------:R-:W-:Y:S01]  /*1c960*/  IMAD R10, R220, 0x80, R227 ;  /* 0x00000080dc0a7824 */ /* 0x000fe200078e02e3 */
[----:B------:R-:W-:Y:S01]  /*1c970*/  SHF.R.S32.HI R80, RZ, 0x1f, R219 ;  /* 0x0000001fff507819 */ /* 0x000fe200000114db */
[----:B------:R-:W-:Y:S01]  /*1c980*/  IMAD R2, R78, UR4, RZ ;  /* 0x000000044e027c24 */ /* 0x000fe2000f8e02ff */
[----:B--2---:R-:W-:Y:S01]  /*1c990*/  SEL R81, R219, RZ, !P1 ;  /* 0x000000ffdb517207 */ /* 0x004fe20004800000 */
[C---:B------:R-:W-:Y:S01]  /*1c9a0*/  IMAD.WIDE.U32 R4, R217.reuse, UR4, R20 ;  /* 0x00000004d9047c25 */ /* 0x040fe2000f8e0014 */
[----:B------:R-:W-:Y:S02]  /*1c9b0*/  SEL R80, R80, RZ, !P1 ;  /* 0x000000ff50507207 */ /* 0x000fe40004800000 */
[C---:B------:R-:W-:Y:S01]  /*1c9c0*/  IADD3 R25, P0, R76.reuse, 0x3000, RZ ;  /* 0x000030004c197810 */ /* 0x040fe20007f1e0ff */
[----:B------:R-:W-:Y:S01]  /*1c9d0*/  IMAD R7, R217, UR5, R2 ;  /* 0x00000005d9077c24 */ /* 0x000fe2000f8e0202 */
[----:B------:R-:W-:Y:S01]  /*1c9e0*/  ULDC.64 UR4, c[0x0][0xb78] ;  /* 0x0002de0000047ab9 */ /* 0x000fe20000000a00 */
[----:B------:R-:W-:Y:S01]  /*1c9f0*/  IADD3 R13, P3, R76, 0x2000, RZ ;  /* 0x000020004c0d7810 */ /* 0x000fe20007f7e0ff */
[----:B------:R-:W-:Y:S01]  /*1ca00*/  IMAD R2, R80, UR4, RZ ;  /* 0x0000000450027c24 */ /* 0x000fe2000f8e02ff */
[C---:B------:R-:W-:Y:S01]  /*1ca10*/  IADD3 R33, P2, R76.reuse, 0x5000, RZ ;  /* 0x000050004c217810 */ /* 0x040fe20007f5e0ff */
[----:B------:R-:W-:Y:S01]  /*1ca20*/  IMAD.IADD R5, R5, 0x1, R7 ;  /* 0x0000000105057824 */ /* 0x000fe200078e0207 */
[----:B------:R-:W-:Y:S01]  /*1ca30*/  IADD3 R29, P1, R76, 0x4000, RZ ;  /* 0x000040004c1d7810 */ /* 0x000fe20007f3e0ff */
[----:B------:R-:W-:Y:S01]  /*1ca40*/  IMAD R6, R81, UR5, R2 ;  /* 0x0000000551067c24 */ /* 0x000fe2000f8e0202 */
[----:B------:R-:W-:Y:S01]  /*1ca50*/  LOP3.LUT R24, R25, 0x380, RZ, 0xc0, !PT ;  /* 0x0000038019187812 */ /* 0x000fe200078ec0ff */
[----:B------:R-:W-:Y:S01]  /*1ca60*/  IMAD.WIDE.U32 R4, R81, UR4, R4 ;  /* 0x0000000451047c25 */ /* 0x000fe2000f8e0004 */
[----:B------:R-:W-:Y:S01]  /*1ca70*/  LOP3.LUT R8, R9, 0x380, RZ, 0xc0, !PT ;  /* 0x0000038009087812 */ /* 0x000fe200078ec0ff */
[----:B------:R-:W-:Y:S01]  /*1ca80*/  ULDC.64 UR4, c[0x0][0xb40] ;  /* 0x0002d00000047ab9 */ /* 0x000fe20000000a00 */
[----:B------:R-:W-:-:S02]  /*1ca90*/  LOP3.LUT R12, R13, 0x380, RZ, 0xc0, !PT ;  /* 0x000003800d0c7812 */ /* 0x000fc400078ec0ff */
[----:B------:R-:W-:Y:S02]  /*1caa0*/  SHF.R.S32.HI R7, RZ, 0x1f, R10 ;  /* 0x0000001fff077819 */ /* 0x000fe4000001140a */
[----:B------:R-:W-:Y:S02]  /*1cab0*/  IADD3 R2, P5, R10, R4, RZ ;  /* 0x000000040a027210 */ /* 0x000fe40007fbe0ff */
[----:B------:R-:W-:Y:S02]  /*1cac0*/  LOP3.LUT R32, R33, 0x380, RZ, 0xc0, !PT ;  /* 0x0000038021207812 */ /* 0x000fe400078ec0ff */
[----:B------:R-:W-:Y:S02]  /*1cad0*/  LOP3.LUT R28, R29, 0x380, RZ, 0xc0, !PT ;  /* 0x000003801d1c7812 */ /* 0x000fe400078ec0ff */
[----:B------:R-:W-:Y:S02]  /*1cae0*/  SHF.R.U64 R24, R24, 0x3, RZ ;  /* 0x0000000318187819 */ /* 0x000fe400000012ff */
[----:B------:R-:W-:-:S02]  /*1caf0*/  SHF.R.U64 R8, R8, 0x3, RZ ;  /* 0x0000000308087819 */ /* 0x000fc400000012ff */
[----:B------:R-:W-:Y:S02]  /*1cb00*/  SHF.R.U64 R12, R12, 0x3, RZ ;  /* 0x000000030c0c7819 */ /* 0x000fe400000012ff */
[----:B------:R-:W-:Y:S02]  /*1cb10*/  IADD3.X R7, R7, R5, R6, P5, !PT ;  /* 0x0000000507077210 */ /* 0x000fe40002ffe406 */
[----:B------:R-:W-:Y:S02]  /*1cb20*/  SHF.R.U64 R32, R32, 0x3, RZ ;  /* 0x0000000320207819 */ /* 0x000fe400000012ff */
[----:B------:R-:W-:Y:S02]  /*1cb30*/  LEA R54, P5, R2, UR4, 0x2 ;  /* 0x0000000402367c11 */ /* 0x000fe4000f8a10ff */
        /* <DEDUP_REMOVED lines=9> */
[----:B------:R-:W-:Y:S01]  /*1cbd0*/  LEA.HI.X R55, R2, UR5, R7, 0x2, P5 ;  /* 0x0000000502377c11 */ /* 0x000fe2000a8f1407 */
[----:B------:R-:W-:Y:S01]  /*1cbe0*/  VIADD R2, R10, 0x8 ;  /* 0x000000080a027836 */ /* 0x000fe20000000000 */
[C---:B------:R-:W-:Y:S01]  /*1cbf0*/  IADD3 R49, P0, R76.reuse, 0x9000, RZ ;  /* 0x000090004c317810 */ /* 0x040fe20007f1e0ff */
[----:B------:R-:W-:Y:S01]  /*1cc00*/  ULDC.64 UR4, c[0x0][0xaa0] ;  /* 0x0002a80000047ab9 */ /* 0x000fe20000000a00 */
[----:B------:R-:W-:-:S02]  /*1cc10*/  IADD3 R37, P5, R76, 0x6000, RZ ;  /* 0x000060004c257810 */ /* 0x000fc40007fbe0ff */
[C---:B------:R-:W-:Y:S02]  /*1cc20*/  IADD3 R41, P4, R76.reuse, 0x7000, RZ ;  /* 0x000070004c297810 */ /* 0x040fe40007f9e0ff */
[----:B------:R-:W-:Y:S02]  /*1cc30*/  IADD3 R45, P3, R76, 0x8000, RZ ;  /* 0x000080004c2d7810 */ /* 0x000fe40007f7e0ff */
[----:B------:R-:W-:Y:S01]  /*1cc40*/  LOP3.LUT R28, R28, R29, RZ, 0x3c, !PT ;  /* 0x0000001d1c1c7212 */ /* 0x000fe200078e3cff */
[----:B------:R-:W-:Y:S01]  /*1cc50*/  IMAD.X R29, RZ, RZ, R77, P1 ;  /* 0x000000ffff1d7224 */ /* 0x000fe200008e064d */
[C---:B------:R-:W-:Y:S02]  /*1cc60*/  IADD3 R57, P2, R76.reuse, 0xb000, RZ ;  /* 0x0000b0004c397810 */ /* 0x040fe40007f5e0ff */
[----:B------:R-:W-:Y:S02]  /*1cc70*/  LOP3.LUT R48, R49, 0x380, RZ, 0xc0, !PT ;  /* 0x0000038031307812 */ /* 0x000fe400078ec0ff */
[----:B------:R-:W-:-:S02]  /*1cc80*/  IADD3 R53, P1, R76, 0xa000, RZ ;  /* 0x0000a0004c357810 */ /* 0x000fc40007f3e0ff */
[----:B------:R-:W-:Y:S02]  /*1cc90*/  LOP3.LUT R36, R37, 0x380, RZ, 0xc0, !PT ;  /* 0x0000038025247812 */ /* 0x000fe400078ec0ff */
[----:B------:R-:W-:Y:S02]  /*1cca0*/  LOP3.LUT R40, R41, 0x380, RZ, 0xc0, !PT ;  /* 0x0000038029287812 */ /* 0x000fe400078ec0ff */
[----:B------:R-:W-:Y:S02]  /*1ccb0*/  LOP3.LUT R44, R45, 0x380, RZ, 0xc0, !PT ;  /* 0x000003802d2c7812 */ /* 0x000fe400078ec0ff */
[----:B------:R-:W-:Y:S02]  /*1ccc0*/  LOP3.LUT R56, R57, 0x380, RZ, 0xc0, !PT ;  /* 0x0000038039387812 */ /* 0x000fe400078ec0ff */
[----:B------:R-:W-:Y:S02]  /*1ccd0*/  SHF.R.U64 R48, R48, 0x3, RZ ;  /* 0x0000000330307819 */ /* 0x000fe400000012ff */
[----:B------:R-:W-:-:S02]  /*1cce0*/  LOP3.LUT R52, R53, 0x380, RZ, 0xc0, !PT ;  /* 0x0000038035347812 */ /* 0x000fc400078ec0ff */
[----:B------:R-:W-:Y:S02]  /*1ccf0*/  SHF.R.U64 R36, R36, 0x3, RZ ;  /* 0x0000000324247819 */ /* 0x000fe400000012ff */
[----:B------:R-:W-:Y:S02]  /*1cd00*/  SHF.R.U64 R40, R40, 0x3, RZ ;  /* 0x0000000328287819 */ /* 0x000fe400000012ff */
[----:B------:R-:W-:Y:S02]  /*1cd10*/  SHF.R.U64 R44, R44, 0x3, RZ ;  /* 0x000000032c2c7819 */ /* 0x000fe400000012ff */
[----:B------:R-:W-:Y:S02]  /*1cd20*/  SHF.R.U64 R56, R56, 0x3, RZ ;  /* 0x0000000338387819 */ /* 0x000fe400000012ff */
[----:B------:R-:W-:Y:S01]  /*1cd30*/  LOP3.LUT R48, R48, R49, RZ, 0x3c, !PT ;  /* 0x0000003130307212 */ /* 0x000fe200078e3cff */
[----:B------:R-:W-:Y:S01]  /*1cd40*/  IMAD.X R49, RZ, RZ, R77, P0 ;  /* 0x000000ffff317224 */ /* 0x000fe200000e064d */
[----:B------:R-:W-:-:S02]  /*1cd50*/  SHF.R.U64 R52, R52, 0x3, RZ ;  /* 0x0000000334347819 */ /* 0x000fc400000012ff */
[----:B------:R-:W-:Y:S01]  /*1cd60*/  LOP3.LUT R36, R36, R37, RZ, 0x3c, !PT ;  /* 0x0000002524247212 */ /* 0x000fe200078e3cff */
[--C-:B------:R-:W-:Y:S01]  /*1cd70*/  IMAD.X R37, RZ, RZ, R77.reuse, P5 ;  /* 0x000000ffff257224 */ /* 0x100fe200028e064d */
[----:B------:R-:W-:Y:S02]  /*1cd80*/  LOP3.LUT R40, R40, R41, RZ, 0x3c, !PT ;  /* 0x0000002928287212 */ /* 0x000fe400078e3cff */
[----:B------:R-:W-:Y:S01]  /*1cd90*/  LOP3.LUT R44, R44, R45, RZ, 0x3c, !PT ;  /* 0x0000002d2c2c7212 */ /* 0x000fe200078e3cff */
[--C-:B------:R-:W-:Y:S01]  /*1cda0*/  IMAD.X R45, RZ, RZ, R77.reuse, P3 ;  /* 0x000000ffff2d7224 */ /* 0x100fe200018e064d */
[----:B------:R-:W-:Y:S02]  /*1cdb0*/  IADD3.X R41, RZ, R77, RZ, P4, !PT ;  /* 0x0000004dff297210 */ /* 0x000fe400027fe4ff */
[----:B------:R-:W-:Y:S01]  /*1cdc0*/  LOP3.LUT R56, R56, R57, RZ, 0x3c, !PT ;  /* 0x0000003938387212 */ /* 0x000fe200078e3cff */
[----:B------:R-:W-:Y:S01]  /*1cdd0*/  IMAD.X R57, RZ, RZ, R77, P2 ;  /* 0x000000ffff397224 */ /* 0x000fe200010e064d */
[----:B------:R-:W-:-:S02]  /*1cde0*/  LOP3.LUT P0, RZ, R223, 0x3, RZ, 0xc0, !PT ;  /* 0x00000003dfff7812 */ /* 0x000fc4000780c0ff */
[C---:B------:R-:W-:Y:S02]  /*1cdf0*/  IADD3 R61, P5, R76.reuse, 0xc000, RZ ;  /* 0x0000c0004c3d7810 */ /* 0x040fe40007fbe0ff */
[C---:B------:R-:W-:Y:S02]  /*1ce00*/  IADD3 R65, P4, R76.reuse, 0xd000, RZ ;  /* 0x0000d0004c417810 */ /* 0x040fe40007f9e0ff */
[----:B------:R-:W-:Y:S02]  /*1ce10*/  IADD3 R69, P3, R76, 0xe000, RZ ;  /* 0x0000e0004c457810 */ /* 0x000fe40007f7e0ff */
[----:B------:R-:W-:Y:S01]  /*1ce20*/  LOP3.LUT R52, R52, R53, RZ, 0x3c, !PT ;  /* 0x0000003534347212 */ /* 0x000fe200078e3cff */
[----:B------:R-:W-:Y:S01]  /*1ce30*/  IMAD.X R53, RZ, RZ, R77, P1 ;  /* 0x000000ffff357224 */ /* 0x000fe200008e064d */
[----:B------:R-:W-:Y:S02]  /*1ce40*/  IADD3 R5, P2, R76, 0xf000, RZ ;  /* 0x0000f0004c057810 */ /* 0x000fe40007f5e0ff */
[----:B------:R-:W-:-:S02]  /*1ce50*/  ISETP.GE.OR P1, PT, R10, R79, P0 ;  /* 0x0000004f0a00720c */ /* 0x000fc40000726670 */
[----:B------:R-:W-:Y:S01]  /*1ce60*/  LOP3.LUT R60, R61, 0x380, RZ, 0xc0, !PT ;  /* 0x000003803d3c7812 */ /* 0x000fe200078ec0ff */
[----:B------:R-:W-:Y:S01]  /*1ce70*/  IMAD.X R73, RZ, RZ, R77, P2 ;  /* 0x000000ffff497224 */ /* 0x000fe200010e064d */
[----:B------:R-:W-:Y:S02]  /*1ce80*/  LOP3.LUT R64, R65, 0x380, RZ, 0xc0, !PT ;  /* 0x0000038041407812 */ /* 0x000fe400078ec0ff */
[----:B------:R-:W-:Y:S02]  /*1ce90*/  LOP3.LUT R68, R69, 0x380, RZ, 0xc0, !PT ;  /* 0x0000038045447812 */ /* 0x000fe400078ec0ff */
[----:B------:R-:W-:Y:S02]  /*1cea0*/  ISETP.GE.OR P0, PT, R2, R79, P0 ;  /* 0x0000004f0200720c */ /* 0x000fe40000706670 */
[----:B------:R-:W-:Y:S02]  /*1ceb0*/  LOP3.LUT R2, R5, 0x380, RZ, 0xc0, !PT ;  /* 0x0000038005027812 */ /* 0x000fe400078ec0ff */
[----:B------:R-:W-:Y:S01]  /*1cec0*/  LOP3.LUT R7, R76, 0x380, RZ, 0xc0, !PT ;  /* 0x000003804c077812 */ /* 0x000fe200078ec0ff */
[----:B------:R-:W-:Y:S01]  /*1ced0*/  @!P1 STG.E desc[UR46][R54.64], R0 ;  /* 0x0000000036009986 */ /* 0x000fe2000c10192e */
[----:B------:R-:W-:-:S02]  /*1cee0*/  SHF.R.U64 R60, R60, 0x3, RZ ;  /* 0x000000033c3c7819 */ /* 0x000fc400000012ff */
[----:B------:R-:W-:Y:S02]  /*1cef0*/  SHF.R.U64 R64, R64, 0x3, RZ ;  /* 0x0000000340407819 */ /* 0x000fe400000012ff */
[----:B------:R-:W-:Y:S02]  /*1cf00*/  SHF.R.U64 R68, R68, 0x3, RZ ;  /* 0x0000000344447819 */ /* 0x000fe400000012ff */
[----:B------:R-:W-:Y:S01]  /*1cf10*/  SHF.R.U64 R2, R2, 0x3, RZ ;  /* 0x0000000302027819 */ /* 0x000fe200000012ff */
[----:B------:R0:W-:Y:S01]  /*1cf20*/  @!P0 STG.E desc[UR46][R54.64+0x20], R3 ;  /* 0x0000200336008986 */ /* 0x0001e2000c10192e */
[----:B------:R-:W-:Y:S02]  /*1cf30*/  SHF.R.U64 R7, R7, 0x3, RZ ;  /* 0x0000000307077819 */ /* 0x000fe400000012ff */
[----:B------:R-:W-:Y:S01]  /*1cf40*/  LOP3.LUT R60, R60, R61, RZ, 0x3c, !PT ;  /* 0x0000003d3c3c7212 */ /* 0x000fe200078e3cff */
[--C-:B------:R-:W-:Y:S01]  /*1cf50*/  IMAD.X R61, RZ, RZ, R77.reuse, P5 ;  /* 0x000000ffff3d7224 */ /* 0x100fe200028e064d */
[----:B------:R-:W-:Y:S01]  /*1cf60*/  LOP3.LUT R64, R64, R65, RZ, 0x3c, !PT ;  /* 0x0000004140407212 */ /* 0x000fe200078e3cff */
[--C-:B------:R-:W-:Y:S01]  /*1cf70*/  IMAD.X R65, RZ, RZ, R77.reuse, P4 ;  /* 0x000000ffff417224 */ /* 0x100fe200020e064d */
[----:B------:R-:W-:Y:S01]  /*1cf80*/  LOP3.LUT R68, R68, R69, RZ, 0x3c, !PT ;  /* 0x0000004544447212 */ /* 0x000fe200078e3cff */
[----:B------:R-:W-:Y:S01]  /*1cf90*/  IMAD.X R69, RZ, RZ, R77, P3 ;  /* 0x000000ffff457224 */ /* 0x000fe200018e064d */
[----:B------:R-:W-:Y:S01]  /*1cfa0*/  LOP3.LUT R72, R2, R5, RZ, 0x3c, !PT ;  /* 0x0000000502487212 */ /* 0x000fe200078e3cff */
[----:B------:R-:W5:Y:S01]  /*1cfb0*/  LD.E.128 R8, desc[UR46][R8.64] ;  /* 0x0000002e08087980 */ /* 0x000f62000c101d00 */
[----:B------:R-:W-:-:S03]  /*1cfc0*/  LOP3.LUT R76, R7, R76, RZ, 0x3c, !PT ;  /* 0x0000004c074c7212 */ /* 0x000fc600078e3cff */
[----:B------:R-:W5:Y:S04]  /*1cfd0*/  LD.E.128 R12, desc[UR46][R12.64] ;  /* 0x0000002e0c0c7980 */ /* 0x000f68000c101d00 */
[----:B------:R1:W5:Y:S04]  /*1cfe0*/  LD.E.128 R4, desc[UR46][R76.64] ;  /* 0x0000002e4c047980 */ /* 0x000368000c101d00 */
[----:B------:R-:W5:Y:S04]  /*1cff0*/  LD.E.128 R24, desc[UR46][R24.64] ;  /* 0x0000002e18187980 */ /* 0x000f68000c101d00 */
[----:B------:R-:W5:Y:S04]  /*1d000*/  LD.E.128 R28, desc[UR46][R28.64] ;  /* 0x0000002e1c1c7980 */ /* 0x000f68000c101d00 */
[----:B------:R-:W5:Y:S04]  /*1d010*/  LD.E.128 R32, desc[UR46][R32.64] ;  /* 0x0000002e20207980 */ /* 0x000f68000c101d00 */
[----:B------:R-:W5:Y:S04]  /*1d020*/  LD.E.128 R36, desc[UR46][R36.64] ;  /* 0x0000002e24247980 */ /* 0x000f68000c101d00 */
[----:B------:R-:W5:Y:S04]  /*1d030*/  LD.E.128 R40, desc[UR46][R40.64] ;  /* 0x0000002e28287980 */ /* 0x000f68000c101d00 */
[----:B------:R-:W5:Y:S04]  /*1d040*/  LD.E.128 R44, desc[UR46][R44.64] ;  /* 0x0000002e2c2c7980 */ /* 0x000f68000c101d00 */
[----:B------:R-:W5:Y:S04]  /*1d050*/  LD.E.128 R48, desc[UR46][R48.64] ;  /* 0x0000002e30307980 */ /* 0x000f68000c101d00 */
[----:B0-----:R-:W5:Y:S04]  /*1d060*/  LD.E.128 R52, desc[UR46][R52.64] ;  /* 0x0000002e34347980 */ /* 0x001f68000c101d00 */
[----:B------:R-:W5:Y:S04]  /*1d070*/  LD.E.128 R56, desc[UR46][R56.64] ;  /* 0x0000002e38387980 */ /* 0x000f68000c101d00 */
[----:B------:R-:W5:Y:S04]  /*1d080*/  LD.E.128 R60, desc[UR46][R60.64] ;  /* 0x0000002e3c3c7980 */ /* 0x000f68000c101d00 */
[----:B------:R-:W5:Y:S04]  /*1d090*/  LD.E.128 R64, desc[UR46][R64.64] ;  /* 0x0000002e40407980 */ /* 0x000f68000c101d00 */
[----:B------:R-:W5:Y:S04]  /*1d0a0*/  LD.E.128 R68, desc[UR46][R68.64] ;  /* 0x0000002e44447980 */ /* 0x000f68000c101d00 */
[----:B------:R-:W5:Y:S01]  /*1d0b0*/  LD.E.128 R72, desc[UR46][R72.64] ;  /* 0x0000002e48487980 */ /* 0x000f62000c101d00 */
[----:B------:R-:W-:Y:S01]  /*1d0c0*/  IMAD R21, R21, UR4, RZ ;  /* 0x0000000415157c24 */ /* 0x000fe2000f8e02ff */
[----:B------:R-:W-:Y:S01]  /*1d0d0*/  @!PT LDS RZ, [RZ] ;  /* 0x00000000fffff984 */ /* 0x000fe20000000800 */
[----:B------:R-:W-:Y:S01]  /*1d0e0*/  @!PT LDS RZ, [RZ] ;  /* 0x00000000fffff984 */ /* 0x000fe20000000800 */
[----:B------:R-:W-:Y:S01]  /*1d0f0*/  @!PT LDS RZ, [RZ] ;  /* 0x00000000fffff984 */ /* 0x000fe20000000800 */
[----:B------:R-:W-:Y:S01]  /*1d100*/  @!PT LDS RZ, [RZ] ;  /* 0x00000000fffff984 */ /* 0x000fe20000000800 */
[----:B------:R0:W-:Y:S06]  /*1d110*/  MEMBAR.ALL.CTA ;  /* 0x0000000000007992 */ /* 0x0001ec0000008000 */
[----:B0-----:R-:W0:Y:S01]  /*1d120*/  FENCE.VIEW.ASYNC.S ;  /* 0x00000000000073c6 */ /* 0x001e220000000000 */
[----:B------:R-:W-:-:S02]  /*1d130*/  IMAD.MOV.U32 R2, RZ, RZ, R22 ;  /* 0x000000ffff027224 */ /* 0x000fc400078e0016 */
[----:B------:R-:W-:Y:S02]  /*1d140*/  IMAD.MOV.U32 R3, RZ, RZ, R23 ;  /* 0x000000ffff037224 */ /* 0x000fe400078e0017 */
[C---:B------:R-:W-:Y:S02]  /*1d150*/  IMAD R21, R20.reuse, UR5, R21 ;  /* 0x0000000514157c24 */ /* 0x040fe4000f8e0215 */
[----:B------:R-:W-:Y:S01]  /*1d160*/  IMAD.WIDE.U32 R2, R20, UR4, R2 ;  /* 0x0000000414027c25 */ /* 0x000fe2000f8e0002 */
[----:B------:R-:W-:-:S03]  /*1d170*/  ULDC.64 UR4, c[0x0][0xae0] ;  /* 0x0002b80000047ab9 */ /* 0x000fc60000000a00 */
[----:B------:R-:W-:Y:S02]  /*1d180*/  IMAD R79, R220, -0x80, R79 ;  /* 0xffffff80dc4f7824 */ /* 0x000fe400078e024f */
[----:B------:R-:W-:Y:S02]  /*1d190*/  IMAD R0, R78, UR4, RZ ;  /* 0x000000044e007c24 */ /* 0x000fe4000f8e02ff */
[----:B------:R-:W-:Y:S01]  /*1d1a0*/  IMAD.IADD R3, R3, 0x1, R21 ;  /* 0x0000000103037824 */ /* 0x000fe200078e0215 */
[----:B------:R-:W-:Y:S01]  /*1d1b0*/  ISETP.GE.AND P3, PT, R18, R79, PT ;  /* 0x0000004f1200720c */ /* 0x000fe20003f66270 */
[C---:B------:R-:W-:Y:S02]  /*1d1c0*/  IMAD R21, R217.reuse, UR5, R0 ;  /* 0x00000005d9157c24 */ /* 0x040fe4000f8e0200 */
[----:B------:R-:W-:Y:S01]  /*1d1d0*/  IMAD.WIDE.U32 R2, R217, UR4, R2 ;  /* 0x00000004d9027c25 */ /* 0x000fe2000f8e0002 */
[----:B------:R-:W-:-:S03]  /*1d1e0*/  ULDC.64 UR4, c[0x0][0xae8] ;  /* 0x0002ba0000047ab9 */ /* 0x000fc60000000a00 */
[----:B------:R-:W-:Y:S02]  /*1d1f0*/  VIADD R0, R16, 0x28420 ;  /* 0x0002842010007836 */ /* 0x000fe40000000000 */
[----:B------:R-:W-:Y:S02]  /*1d200*/  IMAD R20, R80, UR4, RZ ;  /* 0x0000000450147c24 */ /* 0x000fe4000f8e02ff */
[----:B------:R-:W-:Y:S01]  /*1d210*/  IMAD.IADD R3, R3, 0x1, R21 ;  /* 0x0000000103037824 */ /* 0x000fe200078e0215 */
[----:B------:R-:W-:Y:S02]  /*1d220*/  PRMT R0, RZ, 0x654, R0 ;  /* 0x00000654ff007816 */ /* 0x000fe40000000000 */
[-C--:B------:R-:W-:Y:S01]  /*1d230*/  ISETP.GE.AND P2, PT, R195, R79.reuse, PT ;  /* 0x0000004fc300720c */ /* 0x080fe20003f46270 */
[----:B-1----:R-:W-:Y:S01]  /*1d240*/  IMAD.WIDE.U32 R76, R81, UR4, R2 ;  /* 0x00000004514c7c25 */ /* 0x002fe2000f8e0002 */
[-C--:B------:R-:W-:Y:S01]  /*1d250*/  ISETP.GE.AND P0, PT, R222, R79.reuse, PT ;  /* 0x0000004fde00720c */ /* 0x080fe20003f06270 */
[----:B0-----:R0:W-:Y:S01]  /*1d260*/  SYNCS.ARRIVE.TRANS64.RED.A1T0 RZ, [R0+URZ], RZ ;  /* 0x000000ff00ff79a7 */ /* 0x0011e2000810043f */
[----:B------:R-:W-:Y:S01]  /*1d270*/  ISETP.GE.AND P1, PT, R221, R79, PT ;  /* 0x0000004fdd00720c */ /* 0x000fe20003f26270 */
[----:B------:R-:W-:Y:S01]  /*1d280*/  IMAD R79, R81, UR5, R20 ;  /* 0x00000005514f7c24 */ /* 0x000fe2000f8e0214 */
[----:B------:R-:W-:Y:S01]  /*1d290*/  BSSY B1, `(.L_x_1441) ;  /* 0x0000019000017945 */ /* 0x000fe20003800000 */
[----:B------:R-:W-:-:S04]  /*1d2a0*/  IMAD.WIDE R20, R220, 0x80, R18 ;  /* 0x00000080dc147825 */ /* 0x000fc800078e0212 */
[----:B------:R-:W-:Y:S01]  /*1d2b0*/  IMAD.IADD R81, R77, 0x1, R79 ;  /* 0x000000014d517824 */ /* 0x000fe200078e024f */
[----:B0-----:R-:W-:Y:S06]  /*1d2c0*/  @P3 BRA `(.L_x_1442) ;  /* 0x0000000000543947 */ /* 0x001fec0003800000 */
[----:B------:R-:W-:Y:S01]  /*1d2d0*/  ULDC.64 UR6, c[0x0][0xad8] ;  /* 0x0002b60000067ab9 */ /* 0x000fe20000000a00 */
[----:B------:R-:W-:Y:S01]  /*1d2e0*/  IMAD.MOV.U32 R2, RZ, RZ, R76 ;  /* 0x000000ffff027224 */ /* 0x000fe200078e004c */
[----:B------:R-:W-:Y:S01]  /*1d2f0*/  ULDC UR4, c[0x0][0xa8c] ;  /* 0x0002a30000047ab9 */ /* 0x000fe20000000800 */
[----:B------:R-:W-:Y:S01]  /*1d300*/  IMAD R79, R21, UR6, RZ ;  /* 0x00000006154f7c24 */ /* 0x000fe2000f8e02ff */
[----:B------:R-:W-:Y:S01]  /*1d310*/  ISETP.GE.AND P5, PT, R22, UR4, PT ;  /* 0x0000000416007c0c */ /* 0x000fe2000bfa6270 */
[----:B------:R-:W-:Y:S01]  /*1d320*/  IMAD.MOV.U32 R3, RZ, RZ, R81 ;  /* 0x000000ffff037224 */ /* 0x000fe200078e0051 */
[----:B------:R-:W-:Y:S01]  /*1d330*/  ISETP.GE.AND P4, PT, R199, UR4, PT ;  /* 0x00000004c7007c0c */ /* 0x000fe2000bf86270 */
[C---:B------:R-:W-:Y:S02]  /*1d340*/  IMAD R79, R20.reuse, UR7, R79 ;  /* 0x00000007144f7c24 */ /* 0x040fe4000f8e024f */
        /* <DEDUP_REMOVED lines=13> */
.L_x_1442:
[----:B------:R-:W-:Y:S05]  /*1d420*/  BSYNC B1 ;  /* 0x0000000000017941 */ /* 0x000fea0003800000 */
.L_x_1441:
        /* <DEDUP_REMOVED lines=16> */
[----:B------:R-:W-:Y:S01]  /*1d530*/  ISETP.GE.AND P4, PT, R22, UR4, PT ;  /* 0x0000000416007c0c */ /* 0x000fe2000bf86270 */
[----:B------:R-:W-:Y:S01]  /*1d540*/  IMAD.IADD R3, R3, 0x1, R5 ;  /* 0x0000000103037824 */ /* 0x000fe200078e0205 */
[----:B------:R-:W-:-:S04]  /*1d550*/  ISETP.GE.AND P3, PT, R199, UR4, PT ;  /* 0x00000004c7007c0c */ /* 0x000fc8000bf66270 */
[----:B------:R-:W-:Y:S02]  /*1d560*/  LEA.HI.X R5, R2, UR7, R3, 0x1, P5 ;  /* 0x0000000702057c11 */ /* 0x000fe4000a8f0c03 */
[----:B------:R-:W-:-:S03]  /*1d570*/  ISETP.GE.AND P5, PT, R0, UR4, PT ;  /* 0x0000000400007c0c */ /* 0x000fc6000bfa6270 */
[----:B------:R1:W-:Y:S04]  /*1d580*/  @!P2 STG.E.128 desc[UR46][R4.64+0x100], R48 ;  /* 0x000100300400a986 */ /* 0x0003e8000c101d2e */
[----:B------:R1:W-:Y:S04]  /*1d590*/  @!P4 STG.E.128 desc[UR46][R4.64], R8 ;  /* 0x000000080400c986 */ /* 0x0003e8000c101d2e */
[----:B------:R1:W-:Y:S04]  /*1d5a0*/  @!P3 STG.E.128 desc[UR46][R4.64+0x80], R32 ;  /* 0x000080200400b986 */ /* 0x0003e8000c101d2e */
[----:B------:R1:W-:Y:S02]  /*1d5b0*/  @!P5 STG.E.128 desc[UR46][R4.64+0x180], R64 ;  /* 0x000180400400d986 */ /* 0x0003e4000c101d2e */
.L_x_1444:
[----:B------:R-:W-:Y:S05]  /*1d5c0*/  BSYNC B1 ;  /* 0x0000000000017941 */ /* 0x000fea0003800000 */
.L_x_1443:
[----:B------:R-:W-:Y:S04]  /*1d5d0*/  BSSY B1, `(.L_x_1445) ;  /* 0x0000019000017945 */ /* 0x000fe80003800000 */
[----:B------:R-:W-:Y:S05]  /*1d5e0*/  @P0 BRA `(.L_x_1446) ;  /* 0x00000000005c0947 */ /* 0x000fea0003800000 */
[----:B01---5:R-:W-:Y:S01]  /*1d5f0*/  IADD3 R5, P0, R20, 0x40, RZ ;  /* 0x0000004014057810 */ /* 0x023fe20007f1e0ff */
        /* <DEDUP_REMOVED lines=22> */
.L_x_1446:
[----:B------:R-:W-:Y:S05]  /*1d760*/  BSYNC B1 ;  /* 0x0000000000017941 */ /* 0x000fea0003800000 */
.L_x_1445:
[----:B------:R-:W-:Y:S05]  /*1d770*/  @P1 BRA `(.L_x_1447) ;  /* 0x0000000c00241947 */ /* 0x000fea0003800000 */
[----:B012--5:R-:W-:Y:S01]  /*1d780*/  IADD3 R5, P0, R20, 0x60, RZ ;  /* 0x0000006014057810 */ /* 0x027fe20007f1e0ff */
[----:B------:R-:W-:Y:S01]  /*1d790*/  ULDC.64 UR6, c[0x0][0xad8] ;  /* 0x0002b60000067ab9 */ /* 0x000fe20000000a00 */
[----:B------:R-:W-:Y:S01]  /*1d7a0*/  IMAD.MOV.U32 R2, RZ, RZ, R76 ;  /* 0x000000ffff027224 */ /* 0x000fe200078e004c */
[----:B------:R-:W-:Y:S01]  /*1d7b0*/  ULDC UR4, c[0x0][0xa8c] ;  /* 0x0002a30000047ab9 */ /* 0x000fe20000000800 */
[----:B------:R-:W-:Y:S01]  /*1d7c0*/  IMAD.MOV.U32 R3, RZ, RZ, R81 ;  /* 0x000000ffff037224 */ /* 0x000fe200078e0051 */
[C---:B------:R-:W-:Y:S01]  /*1d7d0*/  ISETP.GE.AND P1, PT, R22.reuse, UR4, PT ;  /* 0x0000000416007c0c */ /* 0x040fe2000bf26270 */
[----:B------:R-:W-:Y:S01]  /*1d7e0*/  IMAD.X R20, RZ, RZ, R21, P0 ;  /* 0x000000ffff147224 */ /* 0x000fe200000e0615 */
[----:B------:R-:W-:Y:S01]  /*1d7f0*/  ISETP.GE.AND P2, PT, R199, UR4, PT ;  /* 0x00000004c7007c0c */ /* 0x000fe2000bf46270 */
[----:B------:R-:W-:Y:S02]  /*1d800*/  VIADD R0, R22, 0x80 ;  /* 0x0000008016007836 */ /* 0x000fe40000000000 */
[----:B------:R-:W-:-:S02]  /*1d810*/  IMAD R20, R20, UR6, RZ ;  /* 0x0000000614147c24 */ /* 0x000fc4000f8e02ff */
[----:B------:R-:W-:Y:S01]  /*1d820*/  IMAD.WIDE.U32 R2, R5, UR6, R2 ;  /* 0x0000000605027c25 */ /* 0x000fe2000f8e0002 */
[----:B------:R-:W-:-:S03]  /*1d830*/  ISETP.GE.AND P3, PT, R0, UR4, PT ;  /* 0x0000000400007c0c */ /* 0x000fc6000bf66270 */
        /* <DEDUP_REMOVED lines=13> */
.L_x_1438:
[----:B------:R-:W-:Y:S01]  /*1d910*/  ULDC.64 UR4, c[0x0][0xbd8] ;  /* 0x0002f60000047ab9 */ /* 0x000fe20000000a00 */
[----:B------:R-:W2:Y:S01]  /*1d920*/  LDC.64 R2, c[0x0][0xbd8] ;  /* 0x0002f600ff027b82 */ /* 0x000ea20000000a00 */
[----:B------:R-:W-:Y:S01]  /*1d930*/  ISETP.NE.U32.AND P0, PT, RZ, UR4, PT ;  /* 0x00000004ff007c0c */ /* 0x000fe2000bf05070 */
[----:B------:R-:W-:-:S03]  /*1d940*/  IMAD.MOV.U32 R9, RZ, RZ, RZ ;  /* 0x000000ffff097224 */ /* 0x000fc600078e00ff */
[----:B------:R-:W-:Y:S01]  /*1d950*/  ISETP.NE.AND.EX P0, PT, RZ, UR5, PT, P0 ;  /* 0x00000005ff007c0c */ /* 0x000fe2000bf05300 */
[----:B------:R-:W-:Y:S02]  /*1d960*/  ULDC.64 UR4, c[0x0][0xbe0] ;  /* 0x0002f80000047ab9 */ /* 0x000fe40000000a00 */
[----:B------:R-:W-:-:S04]  /*1d970*/  ISETP.NE.U32.AND P1, PT, RZ, UR4, PT ;  /* 0x00000004ff007c0c */ /* 0x000fc8000bf25070 */
[----:B------:R-:W-:Y:S01]  /*1d980*/  ISETP.NE.AND.EX P1, PT, RZ, UR5, PT, P1 ;  /* 0x00000005ff007c0c */ /* 0x000fe2000bf25310 */
[----:B--2---:R-:W-:-:S12]  /*1d990*/  IMAD.WIDE R2, R219, 0x4, R2 ;  /* 0x00000004db027825 */ /* 0x004fd800078e0202 */
[----:B------:R-:W2:Y:S01]  /*1d9a0*/  @P1 LDC.64 R4, c[0x0][0xbe0] ;  /* 0x0002f800ff041b82 */ /* 0x000ea20000000a00 */
[----:B------:R-:W-:Y:S02]  /*1d9b0*/  ULDC UR4, c[0x0][0xa88] ;  /* 0x0002a20000047ab9 */ /* 0x000fe40000000800 */
[----:B------:R-:W-:Y:S01]  /*1d9c0*/  IMAD.U32 R7, RZ, RZ, UR4 ;  /* 0x00000004ff077e24 */ /* 0x000fe2000f8e00ff */
[----:B------:R3:W5:Y:S01]  /*1d9d0*/  @P0 LDG.E R9, desc[UR46][R2.64] ;  /* 0x0000002e02090981 */ /* 0x000762000c1e1900 */
[----:B--2---:R-:W-:-:S05]  /*1d9e0*/  @P1 IMAD.WIDE R4, R219, 0x4, R4 ;  /* 0x00000004db041825 */ /* 0x004fca00078e0204 */
[----:B------:R3:W5:Y:S01]  /*1d9f0*/  @P1 LDG.E R7, desc[UR46][R4.64] ;  /* 0x0000002e04071981 */ /* 0x000762000c1e1900 */
[----:B------:R-:W-:Y:S02]  /*1da00*/  ISETP.GT.AND P2, PT, R236, 0x7f, PT ;  /* 0x0000007fec00780c */ /* 0x000fe40003f44270 */
[----:B------:R-:W-:Y:S01]  /*1da10*/  SHF.R.S32.HI R6, RZ, 0x1f, R219 ;  /* 0x0000001fff067819 */ /* 0x000fe200000114db */
[----:B------:R-:W-:Y:S10]  /*1da20*/  @P1 BRA `(.L_x_1448) ;  /* 0x0000000000101947 */ /* 0x000ff40003800000 */
[----:B------:R-:W-:Y:S05]  /*1da30*/  @!P0 BRA `(.L_x_1448) ;  /* 0x00000000000c8947 */ /* 0x000fea0003800000 */
[----:B------:R-:W2:Y:S04]  /*1da40*/  LDG.E R0, desc[UR46][R2.64] ;  /* 0x0000002e02007981 */ /* 0x000ea8000c1e1900 */
[----:B-----5:R-:W2:Y:S02]  /*1da50*/  LDG.E R7, desc[UR46][R2.64+0x4] ;  /* 0x0000042e02077981 */ /* 0x020ea4000c1e1900 */
[----:B--2---:R-:W-:-:S07]  /*1da60*/  IMAD.IADD R7, R7, 0x1, -R0 ;  /* 0x0000000107077824 */ /* 0x004fce00078e0a00 */
.L_x_1448:
[----:B------:R-:W-:Y:S01]  /*1da70*/  BSSY B1, `(.L_x_1449) ;  /* 0x000001c000017945 */ /* 0x000fe20003800000 */
[----:B------:R-:W-:Y:S02]  /*1da80*/  SEL R10, R6, RZ, !P0 ;  /* 0x000000ff060a7207 */ /* 0x000fe40004000000 */
[----:B------:R-:W-:Y:S02]  /*1da90*/  SHF.R.S32.HI R8, RZ, 0x1f, R217 ;  /* 0x0000001fff087819 */ /* 0x000fe400000114d9 */
[----:B------:R-:W-:Y:S02]  /*1daa0*/  SEL R11, R219, RZ, !P0 ;  /* 0x000000ffdb0b7207 */ /* 0x000fe40004000000 */
[----:B-----5:R-:W-:Y:S01]  /*1dab0*/  SHF.R.S32.HI R6, RZ, 0x1f, R9 ;  /* 0x0000001fff067819 */ /* 0x020fe20000011409 */
[----:B------:R-:W-:Y:S06]  /*1dac0*/  @P2 BRA `(.L_x_1450) ;  /* 0x0000000000582947 */ /* 0x000fec0003800000 */
[----:B------:R-:W2:Y:S02]  /*1dad0*/  S2R R0, SR_TID.X ;  /* 0x0000000000007919 */ /* 0x000ea40000002100 */
[----:B--2---:R-:W-:-:S05]  /*1dae0*/  LEA R0, R220, R0, 0x7 ;  /* 0x00000000dc007211 */ /* 0x004fca00078e38ff */
[----:B------:R-:W-:-:S05]  /*1daf0*/  VIADD R0, R0, 0xffffff80 ;  /* 0xffffff8000007836 */ /* 0x000fca0000000000 */
[----:B------:R-:W-:-:S13]  /*1db00*/  ISETP.GE.AND P0, PT, R0, R7, PT ;  /* 0x000000070000720c */ /* 0x000fda0003f06270 */
[----:B------:R-:W-:Y:S05]  /*1db10*/  @P0 BRA `(.L_x_1450) ;  /* 0x0000000000440947 */ /* 0x000fea0003800000 */
[----:B---3--:R-:W-:Y:S01]  /*1db20*/  IADD3 R2, P0, R0, R9, RZ ;  /* 0x0000000900027210 */ /* 0x008fe20007f1e0ff */
[----:B------:R-:W-:-:S03]  /*1db30*/  ULDC.64 UR4, c[0x0][0xb70] ;  /* 0x0002dc0000047ab9 */ /* 0x000fc60000000a00 */
[----:B------:R-:W-:Y:S01]  /*1db40*/  LEA.HI.X.SX32 R3, R0, R6, 0x1, P0 ;  /* 0x0000000600037211 */ /* 0x000fe200000f0eff */
[----:B------:R-:W-:-:S04]  /*1db50*/  IMAD R0, R8, UR4, RZ ;  /* 0x0000000408007c24 */ /* 0x000fc8000f8e02ff */
        /* <DEDUP_REMOVED lines=13> */
.L_x_1450:
[----:B------:R-:W-:Y:S05]  /*1dc30*/  BSYNC B1 ;  /* 0x0000000000017941 */ /* 0x000fea0003800000 */
.L_x_1449:
[----:B------:R-:W-:Y:S01]  /*1dc40*/  ULDC.64 UR4, c[0x0][0xaa0] ;  /* 0x0002a80000047ab9 */ /* 0x000fe20000000a00 */
[----:B---3--:R-:W-:Y:S01]  /*1dc50*/  IMAD.MOV.U32 R2, RZ, RZ, R22 ;  /* 0x000000ffff027224 */ /* 0x008fe200078e0016 */
[----:B------:R-:W-:Y:S01]  /*1dc60*/  BSSY B1, `(.L_x_1451) ;  /* 0x000002c000017945 */ /* 0x000fe20003800000 */
[----:B--2---:R-:W-:Y:S02]  /*1dc70*/  IMAD.MOV.U32 R3, RZ, RZ, R23 ;  /* 0x000000ffff037224 */ /* 0x004fe400078e0017 */
[----:B------:R-:W-:Y:S02]  /*1dc80*/  IMAD R0, R6, UR4, RZ ;  /* 0x0000000406007c24 */ /* 0x000fe4000f8e02ff */
[----:B------:R-:W-:-:S04]  /*1dc90*/  IMAD.WIDE.U32 R2, R9, UR4, R2 ;  /* 0x0000000409027c25 */ /* 0x000fc8000f8e0002 */
[----:B------:R-:W-:Y:S01]  /*1dca0*/  IMAD R9, R9, UR5, R0 ;  /* 0x0000000509097c24 */ /* 0x000fe2000f8e0200 */
[----:B------:R-:W-:Y:S02]  /*1dcb0*/  ULDC.64 UR4, c[0x0][0xae0] ;  /* 0x0002b80000047ab9 */ /* 0x000fe40000000a00 */
[----:B------:R-:W-:Y:S02]  /*1dcc0*/  IMAD R0, R8, UR4, RZ ;  /* 0x0000000408007c24 */ /* 0x000fe4000f8e02ff */
[----:B------:R-:W-:Y:S02]  /*1dcd0*/  IMAD R8, R220, -0x80, R7 ;  /* 0xffffff80dc087824 */ /* 0x000fe400078e0207 */
[----:B------:R-:W-:Y:S02]  /*1dce0*/  IMAD.IADD R3, R3, 0x1, R9 ;  /* 0x0000000103037824 */ /* 0x000fe400078e0209 */
[C---:B------:R-:W-:Y:S01]  /*1dcf0*/  IMAD R5, R217.reuse, UR5, R0 ;  /* 0x00000005d9057c24 */ /* 0x040fe2000f8e0200 */
[-C--:B------:R-:W-:Y:S01]  /*1dd00*/  ISETP.GE.AND P1, PT, R18, R8.reuse, PT ;  /* 0x000000081200720c */ /* 0x080fe20003f26270 */
[----:B------:R-:W-:Y:S01]  /*1dd10*/  IMAD.WIDE.U32 R2, R217, UR4, R2 ;  /* 0x00000004d9027c25 */ /* 0x000fe2000f8e0002 */
[----:B------:R-:W-:Y:S01]  /*1dd20*/  ULDC.64 UR4, c[0x0][0xae8] ;  /* 0x0002ba0000047ab9 */ /* 0x000fe20000000a00 */
[----:B------:R-:W-:-:S02]  /*1dd30*/  ISETP.GE.AND P0, PT, R195, R8, PT ;  /* 0x00000008c300720c */ /* 0x000fc40003f06270 */
[----:B------:R-:W-:Y:S02]  /*1dd40*/  IMAD.IADD R3, R3, 0x1, R5 ;  /* 0x0000000103037824 */ /* 0x000fe400078e0205 */
[----:B------:R-:W-:Y:S02]  /*1dd50*/  IMAD R0, R10, UR4, RZ ;  /* 0x000000040a007c24 */ /* 0x000fe4000f8e02ff */
[----:B------:R-:W-:-:S04]  /*1dd60*/  IMAD.WIDE.U32 R4, R11, UR4, R2 ;  /* 0x000000040b047c25 */ /* 0x000fc8000f8e0002 */
[----:B------:R-:W-:Y:S02]  /*1dd70*/  IMAD R9, R11, UR5, R0 ;  /* 0x000000050b097c24 */ /* 0x000fe4000f8e0200 */
[----:B------:R-:W-:Y:S02]  /*1dd80*/  IMAD.MOV.U32 R2, RZ, RZ, R18 ;  /* 0x000000ffff027224 */ /* 0x000fe400078e0012 */
[----:B------:R-:W-:Y:S02]  /*1dd90*/  IMAD.MOV.U32 R3, RZ, RZ, R19 ;  /* 0x000000ffff037224 */ /* 0x000fe400078e0013 */
[----:B------:R-:W-:Y:S02]  /*1dda0*/  IMAD.IADD R11, R5, 0x1, R9 ;  /* 0x00000001050b7824 */ /* 0x000fe400078e0209 */
[----:B------:R-:W-:Y:S01]  /*1ddb0*/  IMAD.WIDE R6, R220, 0x80, R2 ;  /* 0x00000080dc067825 */ /* 0x000fe200078e0202 */
[----:B------:R-:W-:Y:S06]  /*1ddc0*/  @P1 BRA `(.L_x_1452) ;  /* 0x0000000000541947 */ /* 0x000fec0003800000 */
[C---:B------:R-:W-:Y:S01]  /*1ddd0*/  VIADD R2, R22.reuse, 0xc0 ;  /* 0x000000c016027836 */ /* 0x040fe20000000000 */
[----:B------:R-:W-:Y:S01]  /*1dde0*/  ULDC UR4, c[0x0][0xa8c] ;  /* 0x0002a30000047ab9 */ /* 0x000fe20000000800 */
[----:B------:R-:W-:Y:S01]  /*1ddf0*/  ULDC.64 UR6, c[0x0][0xad8] ;  /* 0x0002b60000067ab9 */ /* 0x000fe20000000a00 */
[C---:B------:R-:W-:Y:S01]  /*1de00*/  VIADD R0, R22.reuse, 0x80 ;  /* 0x0000008016007836 */ /* 0x040fe20000000000 */
        /* <DEDUP_REMOVED lines=17> */
.L_x_1452:
[----:B------:R-:W-:Y:S05]  /*1df20*/  BSYNC B1 ;  /* 0x0000000000017941 */ /* 0x000fea0003800000 */
.L_x_1451:
        /* <DEDUP_REMOVED lines=19> */
[----:B--2---:R-:W-:Y:S01]  /*1e060*/  LEA R12, P0, R2, UR6, 0x1 ;  /* 0x00000006020c7c11 */ /* 0x004fe2000f8008ff */
[----:B------:R-:W-:-:S05]  /*1e070*/  IMAD.IADD R3, R3, 0x1, R9 ;  /* 0x0000000103037824 */ /* 0x000fca00078e0209 */
[----:B------:R-:W-:-:S05]  /*1e080*/  LEA.HI.X R13, R2, UR7, R3, 0x1, P0 ;  /* 0x00000007020d7c11 */ /* 0x000fca00080f0c03 */
[----:B------:R3:W-:Y:S04]  /*1e090*/  @!P2 STG.E.128 desc[UR46][R12.64], RZ ;  /* 0x000000ff0c00a986 */ /* 0x0007e8000c101d2e */
[----:B------:R3:W-:Y:S04]  /*1e0a0*/  @!P3 STG.E.128 desc[UR46][R12.64+0x80], RZ ;  /* 0x000080ff0c00b986 */ /* 0x0007e8000c101d2e */
[----:B------:R3:W-:Y:S04]  /*1e0b0*/  @!P4 STG.E.128 desc[UR46][R12.64+0x100], RZ ;  /* 0x000100ff0c00c986 */ /* 0x0007e8000c101d2e */
[----:B------:R3:W-:Y:S02]  /*1e0c0*/  @!P5 STG.E.128 desc[UR46][R12.64+0x180], RZ ;  /* 0x000180ff0c00d986 */ /* 0x0007e4000c101d2e */
.L_x_1454:
[----:B------:R-:W-:Y:S05]  /*1e0d0*/  BSYNC B1 ;  /* 0x0000000000017941 */ /* 0x000fea0003800000 */
.L_x_1453:
        /* <DEDUP_REMOVED lines=26> */
.L_x_1456:
[----:B------:R-:W-:Y:S05]  /*1e280*/  BSYNC B1 ;  /* 0x0000000000017941 */ /* 0x000fea0003800000 */
.L_x_1455:
[----:B------:R-:W-:Y:S05]  /*1e290*/  @P0 BRA `(.L_x_1447) ;  /* 0x00000000005c0947 */ /* 0x000fea0003800000 */
[----:B------:R-:W-:Y:S01]  /*1e2a0*/  IADD3 R5, P0, R6, 0x60, RZ ;  /* 0x0000006006057810 */ /* 0x000fe20007f1e0ff */
[----:B------:R-:W-:Y:S01]  /*1e2b0*/  ULDC.64 UR6, c[0x0][0xad8] ;  /* 0x0002b60000067ab9 */ /* 0x000fe20000000a00 */
[----:B------:R-:W-:Y:S01]  /*1e2c0*/  IMAD.MOV.U32 R2, RZ, RZ, R4 ;  /* 0x000000ffff027224 */ /* 0x000fe200078e0004 */
[----:B------:R-:W-:Y:S01]  /*1e2d0*/  ULDC UR4, c[0x0][0xa8c] ;  /* 0x0002a30000047ab9 */ /* 0x000fe20000000800 */
[----:B------:R-:W-:Y:S01]  /*1e2e0*/  IMAD.MOV.U32 R3, RZ, RZ, R11 ;  /* 0x000000ffff037224 */ /* 0x000fe200078e000b */
[C---:B------:R-:W-:Y:S01]  /*1e2f0*/  ISETP.GE.AND P1, PT, R22.reuse, UR4, PT ;  /* 0x0000000416007c0c */ /* 0x040fe2000bf26270 */
[----:B------:R-:W-:Y:S01]  /*1e300*/  IMAD.X R6, RZ, RZ, R7, P0 ;  /* 0x000000ffff067224 */ /* 0x000fe200000e0607 */
[----:B------:R-:W-:Y:S01]  /*1e310*/  ISETP.GE.AND P2, PT, R199, UR4, PT ;  /* 0x00000004c7007c0c */ /* 0x000fe2000bf46270 */
[C---:B------:R-:W-:Y:S02]  /*1e320*/  VIADD R0, R22.reuse, 0x80 ;  /* 0x0000008016007836 */ /* 0x040fe40000000000 */
[----:B------:R-:W-:-:S02]  /*1e330*/  VIADD R4, R22, 0xc0 ;  /* 0x000000c016047836 */ /* 0x000fc40000000000 */
[----:B------:R-:W-:Y:S01]  /*1e340*/  IMAD R6, R6, UR6, RZ ;  /* 0x0000000606067c24 */ /* 0x000fe2000f8e02ff */
[----:B------:R-:W-:Y:S01]  /*1e350*/  ISETP.GE.AND P3, PT, R0, UR4, PT ;  /* 0x0000000400007c0c */ /* 0x000fe2000bf66270 */
[----:B------:R-:W-:Y:S01]  /*1e360*/  IMAD.WIDE.U32 R2, R5, UR6, R2 ;  /* 0x0000000605027c25 */ /* 0x000fe2000f8e0002 */
[----:B------:R-:W-:-:S03]  /*1e370*/  ISETP.GE.AND P4, PT, R4, UR4, PT ;  /* 0x0000000404007c0c */ /* 0x000fc6000bf86270 */
        /* <DEDUP_REMOVED lines=9> */
.L_x_1447:
[----:B------:R-:W-:Y:S05]  /*1e410*/  BSYNC B0 ;  /* 0x0000000000007941 */ /* 0x000fea0003800000 */
.L_x_1437:
[----:B------:R-:W-:Y:S02]  /*1e420*/  ULDC UR4, c[0x0][0xc14] ;  /* 0x0003050000047ab9 */ /* 0x000fe40000000800 */
[----:B-1----:R-:W-:-:S13]  /*1e430*/  ISETP.GE.AND P0, PT, R207, UR4, PT ;  /* 0x00000004cf007c0c */ /* 0x002fda000bf06270 */
[----:B------:R-:W-:Y:S05]  /*1e440*/  @!P0 BRA `(.L_x_1457) ;  /* 0xfffffe2c00388947 */ /* 0x000fea000383ffff */
[----:B------:R-:W-:Y:S05]  /*1e450*/  BRA `(.L_x_1210) ;  /* 0x0000006c00b07947 */ /* 0x000fea0003800000 */
.L_x_1208:
        /* <DEDUP_REMOVED lines=20> */
.L_x_1458:
[----:B------:R-:W1:Y:S01]  /*1e5a0*/  S2R R0, SR_TID.X ;  /* 0x0000000000007919 */ /* 0x000e620000002100 */
[----:B------:R-:W-:Y:S01]  /*1e5b0*/  ULDC UR4, c[0x0][0xc14] ;  /* 0x0003050000047ab9 */ /* 0x000fe20000000800 */
[----:B------:R-:W2:Y:S01]  /*1e5c0*/  S2UR UR6, SR_CTAID.X ;  /* 0x00000000000679c3 */ /* 0x000ea20000002500 */
[----:B------:R-:W-:Y:S01]  /*1e5d0*/  ULDC UR5, c[0x0][0xc10] ;  /* 0x0003040000057ab9 */ /* 0x000fe20000000800 */
[----:B-1----:R-:W-:-:S04]  /*1e5e0*/  LOP3.LUT R0, R0, 0x1f, RZ, 0xc0, !PT ;  /* 0x0000001f00007812 */ /* 0x002fc800078ec0ff */
[----:B------:R-:W-:-:S04]  /*1e5f0*/  ISETP.NE.AND P0, PT, R0, 0x1f, PT ;  /* 0x0000001f0000780c */ /* 0x000fc80003f05270 */
[----:B------:R-:W-:-:S13]  /*1e600*/  ISETP.GE.OR P1, PT, R0, UR4, !P0 ;  /* 0x0000000400007c0c */ /* 0x000fda000c726670 */
[----:B0-----:R-:W0:Y:S02]  /*1e610*/  @!P1 LDC.64 R2, c[0x0][0xc58] ;  /* 0x00031600ff029b82 */ /* 0x001e240000000a00 */
[----:B0-----:R-:W-:-:S05]  /*1e620*/  @!P1 IMAD.WIDE.U32 R2, R0, 0x4, R2 ;  /* 0x0000000400029825 */ /* 0x001fca00078e0002 */
[----:B------:R-:W3:Y:S01]  /*1e630*/  @!P1 LDG.E R5, desc[UR46][R2.64] ;  /* 0x0000002e02059981 */ /* 0x000ee2000c1e1900 */
[C---:B------:R-:W-:Y:S01]  /*1e640*/  ISETP.NE.AND P1, PT, R0.reuse, RZ, PT ;  /* 0x000000ff0000720c */ /* 0x040fe20003f25270 */
[----:B------:R-:W-:Y:S01]  /*1e650*/  UMOV UR4, URZ ;  /* 0x0000003f00047c82 */ /* 0x000fe20008000000 */
[C---:B------:R-:W-:Y:S02]  /*1e660*/  ISETP.GE.U32.AND P2, PT, R0.reuse, 0x2, PT ;  /* 0x000000020000780c */ /* 0x040fe40003f46070 */
[C---:B------:R-:W-:Y:S02]  /*1e670*/  ISETP.GE.U32.AND P3, PT, R0.reuse, 0x4, PT ;  /* 0x000000040000780c */ /* 0x040fe40003f66070 */
[C---:B------:R-:W-:Y:S02]  /*1e680*/  ISETP.GE.U32.AND P4, PT, R0.reuse, 0x8, PT ;  /* 0x000000080000780c */ /* 0x040fe40003f86070 */
[----:B------:R-:W-:Y:S01]  /*1e690*/  ISETP.GE.U32.AND P5, PT, R0, 0x10, PT ;  /* 0x000000100000780c */ /* 0x000fe20003fa6070 */
[----:B---3--:R-:W0:Y:S02]  /*1e6a0*/  SHFL.UP PT, R4, R5, 0x1, RZ ;  /* 0x0420000005047989 */ /* 0x008e2400000e00ff */
        /* <DEDUP_REMOVED lines=14> */
[----:B------:R-:W-:-:S03]  /*1e790*/  IMAD.MOV.U32 R4, RZ, RZ, RZ ;  /* 0x000000ffff047224 */ /* 0x000fc600078e00ff */
[----:B------:R-:W0:Y:S02]  /*1e7a0*/  SHFL.IDX PT, R7, R6, 0x1f, 0x1f ;  /* 0x03e01f0006077f89 */ /* 0x000e2400000e0000 */
[----:B0-----:R-:W-:-:S05]  /*1e7b0*/  IMAD R7, R7, UR5, RZ ;  /* 0x0000000507077c24 */ /* 0x001fca000f8e02ff */
[----:B--2---:R-:W-:Y:S02]  /*1e7c0*/  ISETP.GT.AND P6, PT, R7, UR6, PT ;  /* 0x0000000607007c0c */ /* 0x004fe4000bfc4270 */
[----:B------:R-:W-:-:S11]  /*1e7d0*/  MOV R2, R7 ;  /* 0x0000000700027202 */ /* 0x000fd60000000f00 */
[----:B------:R-:W-:Y:S05]  /*1e7e0*/  @P6 BRA `(.L_x_1460) ;  /* 0x0000000000a06947 */ /* 0x000fea0003800000 */
[----:B------:R-:W0:Y:S01]  /*1e7f0*/  LDC R6, c[0x0][0xc14] ;  /* 0x00030500ff067b82 */ /* 0x000e220000000800 */
[----:B------:R-:W-:Y:S01]  /*1e800*/  IMAD.MOV.U32 R7, RZ, RZ, R2 ;  /* 0x000000ffff077224 */ /* 0x000fe200078e0002 */
[----:B------:R-:W-:Y:S01]  /*1e810*/  UMOV UR4, URZ ;  /* 0x0000003f00047c82 */ /* 0x000fe20008000000 */
[----:B------:R-:W-:Y:S01]  /*1e820*/  ULDC UR7, c[0x0][0xc14] ;  /* 0x0003050000077ab9 */ /* 0x000fe20000000800 */
[----:B------:R-:W-:-:S05]  /*1e830*/  ULDC UR5, c[0x0][0xc10] ;  /* 0x0003040000057ab9 */ /* 0x000fca0000000800 */
.L_x_1464:
[----:B------:R-:W-:Y:S01]  /*1e840*/  IMAD.U32 R2, RZ, RZ, UR7 ;  /* 0x00000007ff027e24 */ /* 0x000fe2000f8e00ff */
[----:B------:R-:W-:-:S04]  /*1e850*/  UIADD3 UR4, UR4, 0x1f, URZ ;  /* 0x0000001f04047890 */ /* 0x000fc8000fffe03f */
[----:B------:R1:W-:Y:S02]  /*1e860*/  STL [R1+0xc], R2 ;  /* 0x00000c0201007387 */ /* 0x0003e40000100800 */
[----:B0-----:R-:W-:-:S13]  /*1e870*/  ISETP.LE.AND P6, PT, R6, UR4, PT ;  /* 0x0000000406007c0c */ /* 0x001fda000bfc3270 */
[----:B-1----:R-:W-:Y:S05]  /*1e880*/  @P6 BRA `(.L_x_1461) ;  /* 0x0000000400b86947 */ /* 0x002fea0003800000 */
[----:B------:R-:W-:Y:S01]  /*1e890*/  VIADD R9, R0, UR4 ;  /* 0x0000000400097c36 */ /* 0x000fe20008000000 */
[----:B------:R-:W-:Y:S01]  /*1e8a0*/  BSSY B0, `(.L_x_1462) ;  /* 0x0000007000007945 */ /* 0x000fe20003800000 */
[----:B------:R-:W-:-:S03]  /*1e8b0*/  IMAD.MOV.U32 R5, RZ, RZ, RZ ;  /* 0x000000ffff057224 */ /* 0x000fc600078e00ff */
[----:B------:R-:W-:-:S13]  /*1e8c0*/  ISETP.GE.OR P6, PT, R9, R6, !P0 ;  /* 0x000000060900720c */ /* 0x000fda00047c6670 */
[----:B------:R-:W-:Y:S05]  /*1e8d0*/  @P6 BRA `(.L_x_1463) ;  /* 0x00000000000c6947 */ /* 0x000fea0003800000 */
[----:B------:R-:W0:Y:S02]  /*1e8e0*/  LDC.64 R2, c[0x0][0xc58] ;  /* 0x00031600ff027b82 */ /* 0x000e240000000a00 */
[----:B0-----:R-:W-:-:S05]  /*1e8f0*/  IMAD.WIDE R2, R9, 0x4, R2 ;  /* 0x0000000409027825 */ /* 0x001fca00078e0202 */
[----:B------:R0:W5:Y:S02]  /*1e900*/  LDG.E R5, desc[UR46][R2.64] ;  /* 0x0000002e02057981 */ /* 0x000164000c1e1900 */
.L_x_1463:
[----:B------:R-:W-:Y:S05]  /*1e910*/  BSYNC B0 ;  /* 0x0000000000007941 */ /* 0x000fea0003800000 */
.L_x_1462:
        /* <DEDUP_REMOVED lines=20> */
[----:B------:R-:W-:-:S07]  /*1ea60*/  IMAD.MOV.U32 R6, RZ, RZ, R10 ;  /* 0x000000ffff067224 */ /* 0x000fce00078e000a */
.L_x_1460:
[----:B------:R-:W-:-:S04]  /*1ea70*/  IMAD.IADD R7, R7, 0x1, -R2 ;  /* 0x0000000107077824 */ /* 0x000fc800078e0a02 */
[----:B------:R-:W-:-:S05]  /*1ea80*/  IMAD R2, R6, UR5, R7 ;  /* 0x0000000506027c24 */ /* 0x000fca000f8e0207 */
[----:B------:R-:W-:Y:S02]  /*1ea90*/  ISETP.GT.AND P0, PT, R2, UR6, PT ;  /* 0x0000000602007c0c */ /* 0x000fe4000bf04270 */
[----:B------:R-:W0:Y:S11]  /*1eaa0*/  LDC.64 R2, c[0x0][0xc68] ;  /* 0x00031a00ff027b82 */ /* 0x000e360000000a00 */
[----:B------:R-:W-:-:S04]  /*1eab0*/  VOTE.ANY R12, PT, !P0 ;  /* 0x00000000000c7806 */ /* 0x000fc800040e0100 */
[----:B------:R-:W1:Y:S02]  /*1eac0*/  POPC R8, R12 ;  /* 0x0000000c00087309 */ /* 0x000e640000000000 */
[----:B-1----:R-:W-:-:S04]  /*1ead0*/  VIADD R9, R8, UR4 ;  /* 0x0000000408097c36 */ /* 0x002fc80008000000 */
[----:B0-----:R-:W-:Y:S01]  /*1eae0*/  IMAD.WIDE R2, R9, 0x4, R2 ;  /* 0x0000000409027825 */ /* 0x001fe200078e0202 */
[----:B------:R-:W0:Y:S04]  /*1eaf0*/  SHFL.IDX PT, R5, R5, R8, 0x1f ;  /* 0x00001f0805057589 */ /* 0x000e2800000e0000 */
[----:B------:R-:W0:Y:S04]  /*1eb00*/  LDG.E R10, desc[UR46][R2.64] ;  /* 0x0000002e020a7981 */ /* 0x000e28000c1e1900 */
[----:B------:R0:W-:Y:S01]  /*1eb10*/  STL [R1+0xc], R9 ;  /* 0x00000c0901007387 */ /* 0x0001e20000100800 */
[----:B------:R-:W-:Y:S01]  /*1eb20*/  ISETP.NE.AND P0, PT, R12, RZ, PT ;  /* 0x000000ff0c00720c */ /* 0x000fe20003f05270 */
[----:B0-----:R-:W-:-:S05]  /*1eb30*/  IMAD R9, R5, R10, RZ ;  /* 0x0000000a05097224 */ /* 0x001fca00078e02ff */
[----:B------:R-:W-:-:S04]  /*1eb40*/  IABS R11, R9 ;  /* 0x00000009000b7213 */ /* 0x000fc80000000000 */
[----:B------:R-:W0:Y:S08]  /*1eb50*/  I2F.RP R13, R11 ;  /* 0x0000000b000d7306 */ /* 0x000e300000209400 */
[----:B0-----:R-:W0:Y:S02]  /*1eb60*/  MUFU.RCP R13, R13 ;  /* 0x0000000d000d7308 */ /* 0x001e240000001000 */
[----:B0-----:R-:W-:-:S06]  /*1eb70*/  VIADD R14, R13, 0xffffffe ;  /* 0x0ffffffe0d0e7836 */ /* 0x001fcc0000000000 */
[----:B------:R0:W1:Y:S01]  /*1eb80*/  F2I.FTZ.U32.TRUNC.NTZ R3, R14 ;  /* 0x0000000e00037305 */ /* 0x000062000021f000 */
[----:B------:R-:W-:Y:S05]  /*1eb90*/  @!P0 BRA `(.L_x_1465) ;  /* 0x0000000000088947 */ /* 0x000fea0003800000 */
[----:B------:R-:W-:-:S05]  /*1eba0*/  VIADD R13, R8, 0xffffffff ;  /* 0xffffffff080d7836 */ /* 0x000fca0000000000 */
[----:B------:R2:W3:Y:S02]  /*1ebb0*/  SHFL.IDX PT, R4, R6, R13, 0x1f ;  /* 0x00001f0d06047589 */ /* 0x0004e400000e0000 */
.L_x_1465:
[----:B-1----:R-:W-:Y:S01]  /*1ebc0*/  IMAD.MOV R2, RZ, RZ, -R3 ;  /* 0x000000ffff027224 */ /* 0x002fe200078e0a03 */
[----:B--2---:R-:W-:Y:S01]  /*1ebd0*/  IABS R6, R9 ;  /* 0x0000000900067213 */ /* 0x004fe20000000000 */
[----:B---3--:R-:W-:Y:S02]  /*1ebe0*/  IMAD R4, R4, UR5, R7 ;  /* 0x0000000504047c24 */ /* 0x008fe4000f8e0207 */
[----:B------:R-:W-:Y:S02]  /*1ebf0*/  IMAD R7, R2, R11, RZ ;  /* 0x0000000b02077224 */ /* 0x000fe400078e02ff */
[----:B------:R-:W-:Y:S01]  /*1ec00*/  IMAD.MOV.U32 R2, RZ, RZ, RZ ;  /* 0x000000ffff027224 */ /* 0x000fe200078e00ff */
[----:B------:R1:W-:Y:S01]  /*1ec10*/  STL [R1], R4 ;  /* 0x0000000401007387 */ /* 0x0003e20000100800 */
[----:B------:R-:W-:Y:S02]  /*1ec20*/  IMAD.MOV R6, RZ, RZ, -R6 ;  /* 0x000000ffff067224 */ /* 0x000fe400078e0a06 */
[----:B------:R-:W-:Y:S01]  /*1ec30*/  IMAD.HI.U32 R3, R3, R7, R2 ;  /* 0x0000000703037227 */ /* 0x000fe200078e0002 */
[----:B------:R-:W-:-:S04]  /*1ec40*/  IADD3 R2, -R4, UR6, RZ ;  /* 0x0000000604027c10 */ /* 0x000fc8000fffe1ff */
[----:B-1----:R-:W-:-:S05]  /*1ec50*/  IABS R4, R2 ;  /* 0x0000000200047213 */ /* 0x002fca0000000000 */
[----:B------:R-:W-:Y:S01]  /*1ec60*/  IMAD.HI.U32 R7, R3, R4, RZ ;  /* 0x0000000403077227 */ /* 0x000fe200078e00ff */
[----:B------:R-:W-:-:S03]  /*1ec70*/  LOP3.LUT R3, R2, R9, RZ, 0x3c, !PT ;  /* 0x0000000902037212 */ /* 0x000fc600078e3cff */
[----:B------:R-:W-:Y:S01]  /*1ec80*/  IMAD R4, R7, R6, R4 ;  /* 0x0000000607047224 */ /* 0x000fe200078e0204 */
[----:B------:R-:W-:-:S04]  /*1ec90*/  ISETP.GE.AND P2, PT, R3, RZ, PT ;  /* 0x000000ff0300720c */ /* 0x000fc80003f46270 */
[----:B------:R-:W-:-:S13]  /*1eca0*/  ISETP.GT.U32.AND P1, PT, R11, R4, PT ;  /* 0x000000040b00720c */ /* 0x000fda0003f24070 */
[----:B------:R-:W-:Y:S02]  /*1ecb0*/  @!P1 IMAD.IADD R4, R4, 0x1, -R11 ;  /* 0x0000000104049824 */ /* 0x000fe400078e0a0b */
[----:B------:R-:W-:Y:S01]  /*1ecc0*/  @!P1 VIADD R7, R7, 0x1 ;  /* 0x0000000107079836 */ /* 0x000fe20000000000 */
[----:B------:R-:W-:Y:S02]  /*1ecd0*/  ISETP.NE.AND P1, PT, R9, RZ, PT ;  /* 0x000000ff0900720c */ /* 0x000fe40003f25270 */
[----:B------:R-:W-:-:S13]  /*1ece0*/  ISETP.GE.U32.AND P0, PT, R4, R11, PT ;  /* 0x0000000b0400720c */ /* 0x000fda0003f06070 */
[----:B------:R-:W-:-:S05]  /*1ecf0*/  @P0 IADD3 R7, R7, 0x1, RZ ;  /* 0x0000000107070810 */ /* 0x000fca0007ffe0ff */
[----:B------:R-:W-:Y:S01]  /*1ed00*/  @!P2 IMAD.MOV R7, RZ, RZ, -R7 ;  /* 0x000000ffff07a224 */ /* 0x000fe200078e0a07 */
[----:B------:R-:W-:-:S05]  /*1ed10*/  @!P1 LOP3.LUT R7, RZ, R9, RZ, 0x33, !PT ;  /* 0x00000009ff079212 */ /* 0x000fca00078e33ff */
[----:B------:R-:W-:Y:S02]  /*1ed20*/  IMAD R4, R10, R7, RZ ;  /* 0x000000070a047224 */ /* 0x000fe400078e02ff */
[----:B------:R-:W-:Y:S02]  /*1ed30*/  IMAD.MOV R7, RZ, RZ, -R7 ;  /* 0x000000ffff077224 */ /* 0x000fe400078e0a07 */
[----:B------:R-:W-:Y:S02]  /*1ed40*/  IMAD.MOV R3, RZ, RZ, -R4 ;  /* 0x000000ffff037224 */ /* 0x000fe400078e0a04 */
[----:B------:R-:W-:Y:S02]  /*1ed50*/  IMAD R9, R9, R7, R2 ;  /* 0x0000000709097224 */ /* 0x000fe400078e0202 */
[----:B------:R-:W-:Y:S01]  /*1ed60*/  IMAD.MOV.U32 R2, RZ, RZ, RZ ;  /* 0x000000ffff027224 */ /* 0x000fe200078e00ff */
[----:B------:R-:W-:-:S04]  /*1ed70*/  VIADDMNMX R10, R3, UR5, R10, PT ;  /* 0x00000005030a7c46 */ /* 0x000fc8000b80010a */
[----:B------:R-:W-:-:S04]  /*1ed80*/  IABS R6, R10 ;  /* 0x0000000a00067213 */ /* 0x000fc80000000000 */
[----:B------:R-:W1:Y:S08]  /*1ed90*/  I2F.RP R8, R6 ;  /* 0x0000000600087306 */ /* 0x000e700000209400 */
[----:B-1----:R-:W1:Y:S02]  /*1eda0*/  MUFU.RCP R8, R8 ;  /* 0x0000000800087308 */ /* 0x002e640000001000 */
[----:B-1----:R-:W-:Y:S01]  /*1edb0*/  VIADD R3, R8, 0xffffffe ;  /* 0x0ffffffe08037836 */ /* 0x002fe20000000000 */
[----:B------:R-:W-:-:S05]  /*1edc0*/  IABS R8, R10 ;  /* 0x0000000a00087213 */ /* 0x000fca0000000000 */
[----:B------:R-:W1:Y:S02]  /*1edd0*/  F2I.FTZ.U32.TRUNC.NTZ R3, R3 ;  /* 0x0000000300037305 */ /* 0x000e64000021f000 */
[----:B-1----:R-:W-:-:S04]  /*1ede0*/  IMAD.MOV R7, RZ, RZ, -R3 ;  /* 0x000000ffff077224 */ /* 0x002fc800078e0a03 */
[----:B------:R-:W-:-:S04]  /*1edf0*/  IMAD R7, R7, R6, RZ ;  /* 0x0000000607077224 */ /* 0x000fc800078e02ff */
[----:B------:R-:W-:Y:S01]  /*1ee00*/  IMAD.HI.U32 R2, R3, R7, R2 ;  /* 0x0000000703027227 */ /* 0x000fe200078e0002 */
[----:B------:R-:W-:-:S03]  /*1ee10*/  IABS R7, R9 ;  /* 0x0000000900077213 */ /* 0x000fc60000000000 */
        /* <DEDUP_REMOVED lines=17> */
[----:B------:R1:W-:Y:S01]  /*1ef30*/  STL [R1+0x8], R3 ;  /* 0x0000080301007387 */ /* 0x0003e20000100800 */
[----:B------:R-:W-:-:S05]  /*1ef40*/  IMAD.IADD R2, R5, 0x1, R2 ;  /* 0x0000000105027824 */ /* 0x000fca00078e0202 */
[----:B------:R1:W-:Y:S01]  /*1ef50*/  STL [R1+0x4], R2 ;  /* 0x0000040201007387 */ /* 0x0003e20000100800 */
[----:B------:R-:W-:Y:S05]  /*1ef60*/  BRA `(.L_x_1466) ;  /* 0x0000000000107947 */ /* 0x000fea0003800000 */
.L_x_1461:
[----:B------:R-:W-:Y:S01]  /*1ef70*/  IMAD.U32 R2, RZ, RZ, UR6 ;  /* 0x00000006ff027e24 */ /* 0x000fe2000f8e00ff */
[----:B------:R0:W-:Y:S04]  /*1ef80*/  STL [R1+0x4], RZ ;  /* 0x000004ff01007387 */ /* 0x0001e80000100800 */
[----:B------:R0:W-:Y:S04]  /*1ef90*/  STL [R1+0x8], RZ ;  /* 0x000008ff01007387 */ /* 0x0001e80000100800 */
[----:B------:R0:W-:Y:S02]  /*1efa0*/  STL [R1], R2 ;  /* 0x0000000201007387 */ /* 0x0001e40000100800 */
.L_x_1466:
[----:B------:R-:W2:Y:S04]  /*1efb0*/  LDL R4, [R1] ;  /* 0x0000000001047983 */ /* 0x000ea80000100800 */
[----:B------:R-:W2:Y:S04]  /*1efc0*/  LDL R5, [R1+0x4] ;  /* 0x0000040001057983 */ /* 0x000ea80000100800 */
[----:B------:R-:W2:Y:S04]  /*1efd0*/  LDL R6, [R1+0x8] ;  /* 0x0000080001067983 */ /* 0x000ea80000100800 */
[----:B------:R-:W2:Y:S01]  /*1efe0*/  LDL R7, [R1+0xc] ;  /* 0x00000c0001077983 */ /* 0x000ea20000100800 */
[----:B------:R-:W-:-:S13]  /*1eff0*/  ISETP.NE.AND P0, PT, R0, RZ, PT ;  /* 0x000000ff0000720c */ /* 0x000fda0003f05270 */
[----:B-1----:R-:W1:Y:S01]  /*1f000*/  @!P0 S2R R3, SR_CgaCtaId ;  /* 0x0000000000038919 */ /* 0x002e620000008800 */
[----:B------:R-:W-:-:S04]  /*1f010*/  @!P0 MOV R0, 0x400 ;  /* 0x0000040000008802 */ /* 0x000fc80000000f00 */
[----:B-1----:R-:W-:-:S05]  /*1f020*/  @!P0 LEA R0, R3, R0, 0x18 ;  /* 0x0000000003008211 */ /* 0x002fca00078ec0ff */
[----:B--2---:R1:W-:Y:S01]  /*1f030*/  @!P0 STS.128 [R0+0x284d0], R4 ;  /* 0x0284d00400008388 */ /* 0x0043e20000000c00 */
[----:B------:R-:W-:Y:S06]  /*1f040*/  BAR.ARV 0x5, 0x180 ;  /* 0x0146000000007b1d */ /* 0x000fec0000002000 */
.L_x_1459:
[----:B-1----:R-:W3:Y:S01]  /*1f050*/  LDL R0, [R1+0xc] ;  /* 0x00000c0001007983 */ /* 0x002ee20000100800 */
[----:B------:R-:W-:-:S03]  /*1f060*/  ULDC UR4, c[0x0][0xc14] ;  /* 0x0003050000047ab9 */ /* 0x000fc60000000800 */
[----:B------:R1:W-:Y:S01]  /*1f070*/  STL [R1+0x14], RZ ;  /* 0x000014ff01007387 */ /* 0x0003e20000100800 */
[----:B---3--:R-:W-:Y:S01]  /*1f080*/  ISETP.GE.AND P0, PT, R0, UR4, PT ;  /* 0x0000000400007c0c */ /* 0x008fe2000bf06270 */
[----:B------:R-:W-:-:S05]  /*1f090*/  IMAD.MOV.U32 R0, RZ, RZ, 0x1 ;  /* 0x00000001ff007424 */ /* 0x000fca00078e00ff */
[----:B------:R1:W-:Y:S04]  /*1f0a0*/  STL [R1+0x20], R0 ;  /* 0x0000200001007387 */ /* 0x0003e80000100800 */
[----:B------:R1:W-:Y:S03]  /*1f0b0*/  STL [R1+0x50], RZ ;  /* 0x000050ff01007387 */ /* 0x0003e60000100800 */
[----:B------:R-:W-:Y:S05]  /*1f0c0*/  @P0 BRA `(.L_x_1467) ;  /* 0x0000005c00900947 */ /* 0x000fea0003800000 */
[----:B-1----:R-:W1:Y:S01]  /*1f0d0*/  S2R R0, SR_TID.X ;  /* 0x0000000000007919 */ /* 0x002e620000002100 */
[----:B------:R-:W-:Y:S01]  /*1f0e0*/  BSSY B7, `(.L_x_1467) ;  /* 0x00005e2000077945 */ /* 0x000fe20003800000 */
[----:B------:R-:W-:Y:S01]  /*1f0f0*/  ULDC.64 UR42, c[0x0][0x198] ;  /* 0x00006600002a7ab9 */ /* 0x000fe20000000a00 */
[----:B------:R-:W-:Y:S01]  /*1f100*/  ULOP3.LUT UR36, UR40, 0x1, URZ, 0xfc, !UPT ;  /* 0x0000000128247892 */ /* 0x000fe2000f8efc3f */
[----:B--2---:R-:W2:Y:S01]  /*1f110*/  S2R R6, SR_TID.X ;  /* 0x0000000000067919 */ /* 0x004ea20000002100 */
[----:B------:R-:W-:Y:S01]  /*1f120*/  ULOP3.LUT UR38, UR40, 0x2, URZ, 0xfc, !UPT ;  /* 0x0000000228267892 */ /* 0x000fe2000f8efc3f */
[----:B------:R-:W-:Y:S01]  /*1f130*/  ULDC UR37, c[0x0][0xc] ;  /* 0x0000030000257ab9 */ /* 0x000fe20000000800 */
[----:B-1----:R-:W-:Y:S01]  /*1f140*/  LOP3.LUT R0, R0, 0x7f, RZ, 0xc0, !PT ;  /* 0x0000007f00007812 */ /* 0x002fe200078ec0ff */
[C---:B--2---:R-:W-:Y:S01]  /*1f150*/  IMAD.SHL.U32 R4, R6.reuse, 0x40, RZ ;  /* 0x0000004006047824 */ /* 0x044fe200078e00ff */
[----:B------:R-:W-:-:S03]  /*1f160*/  LOP3.LUT P0, RZ, R6, 0x4, RZ, 0xc0, !PT ;  /* 0x0000000406ff7812 */ /* 0x000fc6000780c0ff */
[----:B------:R-:W-:-:S05]  /*1f170*/  IMAD.SHL.U32 R0, R0, 0x20, RZ ;  /* 0x0000002000007824 */ /* 0x000fca00078e00ff */
[----:B------:R-:W-:Y:S01]  /*1f180*/  LOP3.LUT R3, R0, 0xc00, RZ, 0xc0, !PT ;  /* 0x00000c0000037812 */ /* 0x000fe200078ec0ff */
[----:B------:R-:W-:-:S03]  /*1f190*/  IMAD.SHL.U32 R0, R6, 0x80, RZ ;  /* 0x0000008006007824 */ /* 0x000fc600078e00ff */
[----:B------:R-:W-:Y:S02]  /*1f1a0*/  LOP3.LUT R5, R3, 0x40, R4, 0xf8, !PT ;  /* 0x0000004003057812 */ /* 0x000fe400078ef804 */
[----:B------:R-:W-:Y:S02]  /*1f1b0*/  SHF.R.U32.HI R3, RZ, 0x1, R6 ;  /* 0x00000001ff037819 */ /* 0x000fe40000011606 */
[----:B0-----:R-:W-:Y:S02]  /*1f1c0*/  LOP3.LUT R2, R0, 0x380, RZ, 0xc0, !PT ;  /* 0x0000038000027812 */ /* 0x001fe400078ec0ff */
[----:B------:R-:W-:Y:S02]  /*1f1d0*/  LOP3.LUT R7, R5, 0x200, R4, 0xf8, !PT ;  /* 0x0000020005077812 */ /* 0x000fe400078ef804 */
[----:B------:R-:W-:Y:S01]  /*1f1e0*/  LOP3.LUT R2, R2, 0x30, R3, 0xf8, !PT ;  /* 0x0000003002027812 */ /* 0x000fe200078ef803 */
[----:B------:R-:W-:Y:S01]  /*1f1f0*/  IMAD.SHL.U32 R3, R6, 0x10, RZ ;  /* 0x0000001006037824 */ /* 0x000fe200078e00ff */
[----:B------:R-:W-:-:S02]  /*1f200*/  LOP3.LUT R4, R4, 0x180, RZ, 0xc0, !PT ;  /* 0x0000018004047812 */ /* 0x000fc400078ec0ff */
[----:B------:R-:W-:Y:S02]  /*1f210*/  SHF.L.U32 R5, R6, 0x3, RZ ;  /* 0x0000000306057819 */ /* 0x000fe400000006ff */
[----:B------:R-:W-:Y:S02]  /*1f220*/  LOP3.LUT R3, R2, 0x70, R3, 0x78, !PT ;  /* 0x0000007002037812 */ /* 0x000fe400078e7803 */
[----:B------:R-:W-:Y:S02]  /*1f230*/  LOP3.LUT R4, R4, 0x10, R6, 0xf8, !PT ;  /* 0x0000001004047812 */ /* 0x000fe400078ef806 */
[----:B------:R-:W-:Y:S01]  /*1f240*/  LOP3.LUT R8, R3, 0xc00, R0, 0xf8, !PT ;  /* 0x00000c0003087812 */ /* 0x000fe200078ef800 */
[----:B------:R-:W-:Y:S01]  /*1f250*/  IMAD.MOV.U32 R0, RZ, RZ, 0x20 ;  /* 0x00000020ff007424 */ /* 0x000fe200078e00ff */
[----:B------:R-:W-:-:S03]  /*1f260*/  LOP3.LUT R4, R4, 0x30, R5, 0x78, !PT ;  /* 0x0000003004047812 */ /* 0x000fc600078e7805 */
[C---:B------:R-:W-:Y:S01]  /*1f270*/  VIADD R2, R8.reuse, 0x40 ;  /* 0x0000004008027836 */ /* 0x040fe20000000000 */
[----:B------:R-:W-:Y:S01]  /*1f280*/  LOP3.LUT R6, R7, R4, RZ, 0xfc, !PT ;  /* 0x0000000407067212 */ /* 0x000fe200078efcff */
[----:B------:R-:W-:Y:S01]  /*1f290*/  @P0 VIADD R2, R8, 0xffffffc0 ;  /* 0xffffffc008020836 */ /* 0x000fe20000000000 */
[----:B------:R-:W-:Y:S01]  /*1f2a0*/  SEL R3, R0, 0xffffffe0, !P0 ;  /* 0xffffffe000037807 */ /* 0x000fe20004000000 */
[----:B------:R-:W-:Y:S01]  /*1f2b0*/  STL [R1+0x18], R8 ;  /* 0x0000180801007387 */ /* 0x000fe20000100800 */
[----:B------:R-:W-:-:S03]  /*1f2c0*/  IMAD.MOV.U32 R0, RZ, RZ, 0x1 ;  /* 0x00000001ff007424 */ /* 0x000fc600078e00ff */
[----:B------:R-:W-:Y:S04]  /*1f2d0*/  STL [R1+0x10], R6 ;  /* 0x0000100601007387 */ /* 0x000fe80000100800 */
[----:B------:R-:W-:Y:S04]  /*1f2e0*/  STL [R1+0x44], R3 ;  /* 0x0000440301007387 */ /* 0x000fe80000100800 */
[----:B------:R0:W-:Y:S04]  /*1f2f0*/  STL [R1+0x3c], R2 ;  /* 0x00003c0201007387 */ /* 0x0001e80000100800 */
[----:B------:R-:W-:Y:S04]  /*1f300*/  STL [R1+0x50], RZ ;  /* 0x000050ff01007387 */ /* 0x000fe80000100800 */
[----:B------:R1:W-:Y:S01]  /*1f310*/  STL [R1+0x24], R0 ;  /* 0x0000240001007387 */ /* 0x0003e20000100800 */
[----:B0-----:R-:W-:-:S03]  /*1f320*/  IMAD.MOV.U32 R2, RZ, RZ, 0x1 ;  /* 0x00000001ff027424 */ /* 0x001fc600078e00ff */
[----:B------:R0:W-:Y:S04]  /*1f330*/  STL [R1+0x1c], RZ ;  /* 0x00001cff01007387 */ /* 0x0001e80000100800 */
[----:B------:R0:W-:Y:S01]  /*1f340*/  STL [R1+0x14], RZ ;  /* 0x000014ff01007387 */ /* 0x0001e20000100800 */
[----:B-1----:R-:W-:-:S03]  /*1f350*/  LOP3.LUT R0, R6, 0x1000, RZ, 0xfc, !PT ;  /* 0x0000100006007812 */ /* 0x002fc600078efcff */
[----:B------:R0:W-:Y:S04]  /*1f360*/  STL [R1+0x20], R2 ;  /* 0x0000200201007387 */ /* 0x0001e80000100800 */
[----:B------:R0:W-:Y:S02]  /*1f370*/  STL [R1+0x40], R0 ;  /* 0x0000400001007387 */ /* 0x0001e40000100800 */
.L_x_1587:
[----:B------:R-:W2:Y:S01]  /*1f380*/  LDL R14, [R1+0xc] ;  /* 0x00000c00010e7983 */ /* 0x000ea20000100800 */
[----:B------:R-:W-:Y:S05]  /*1f390*/  YIELD ;  /* 0x0000000000007946 */ /* 0x000fea0003800000 */
[----:B------:R-:W-:Y:S01]  /*1f3a0*/  ULDC.64 UR4, c[0x0][0xa28] ;  /* 0x00028a0000047ab9 */ /* 0x000fe20000000a00 */
[----:B------:R-:W-:Y:S01]  /*1f3b0*/  IMAD.MOV.U32 R9, RZ, RZ, RZ ;  /* 0x000000ffff097224 */ /* 0x000fe200078e00ff */
[----:B------:R-:W-:Y:S01]  /*1f3c0*/  ISETP.NE.U32.AND P0, PT, RZ, UR4, PT ;  /* 0x00000004ff007c0c */ /* 0x000fe2000bf05070 */
[----:B------:R-:W1:Y:S01]  /*1f3d0*/  LDC.64 R12, c[0x0][0xa00] ;  /* 0x00028000ff0c7b82 */ /* 0x000e620000000a00 */
[----:B------:R-:W-:Y:S01]  /*1f3e0*/  ULDC.64 UR6, c[0x0][0xa08] ;  /* 0x0002820000067ab9 */ /* 0x000fe20000000a00 */
[----:B------:R-:W-:Y:S01]  /*1f3f0*/  ULDC.64 UR8, c[0x0][0xa10] ;  /* 0x0002840000087ab9 */ /* 0x000fe20000000a00 */
[----:B------:R-:W-:Y:S01]  /*1f400*/  ISETP.NE.AND.EX P0, PT, RZ, UR5, PT, P0 ;  /* 0x00000005ff007c0c */ /* 0x000fe2000bf05300 */
[----:B------:R-:W-:-:S04]  /*1f410*/  ULDC.64 UR4, c[0x0][0xa18] ;  /* 0x0002860000047ab9 */ /* 0x000fc80000000a00 */
[----:B0-----:R-:W3:Y:S08]  /*1f420*/  LDC.64 R4, c[0x0][0xa08] ;  /* 0x00028200ff047b82 */ /* 0x001ef00000000a00 */
[----:B0-----:R-:W2:Y:S01]  /*1f430*/  @P0 LDC.64 R2, c[0x0][0xa28] ;  /* 0x00028a00ff020b82 */ /* 0x001ea20000000a00 */
[----:B------:R-:W-:Y:S02]  /*1f440*/  ISETP.NE.U32.AND P2, PT, RZ, UR6, PT ;  /* 0x00000006ff007c0c */ /* 0x000fe4000bf45070 */
[----:B------:R-:W-:Y:S01]  /*1f450*/  ISETP.NE.U32.AND P4, PT, RZ, UR8, PT ;  /* 0x00000008ff007c0c */ /* 0x000fe2000bf85070 */
[----:B------:R-:W-:-:S02]  /*1f460*/  IMAD.MOV.U32 R19, RZ, RZ, RZ ;  /* 0x000000ffff137224 */ /* 0x000fc400078e00ff */
[----:B------:R-:W-:Y:S02]  /*1f470*/  IMAD.MOV.U32 R7, RZ, RZ, RZ ;  /* 0x000000ffff077224 */ /* 0x000fe400078e00ff */
[----:B------:R-:W-:Y:S02]  /*1f480*/  IMAD.MOV.U32 R17, RZ, RZ, RZ ;  /* 0x000000ffff117224 */ /* 0x000fe400078e00ff */
[----:B--2---:R-:W-:-:S05]  /*1f490*/  @P0 IMAD.WIDE R2, R14, 0x4, R2 ;  /* 0x000000040e020825 */ /* 0x004fca00078e0202 */
[----:B------:R0:W5:Y:S01]  /*1f4a0*/  @P0 LDG.E R9, desc[UR46][R2.64] ;  /* 0x0000002e02090981 */ /* 0x000162000c1e1900 */
[----:B------:R-:W-:Y:S01]  /*1f4b0*/  ISETP.NE.U32.AND P0, PT, RZ, UR4, PT ;  /* 0x00000004ff007c0c */ /* 0x000fe2000bf05070 */
[----:B-1----:R-:W-:-:S03]  /*1f4c0*/  IMAD.WIDE R12, R14, 0x4, R12 ;  /* 0x000000040e0c7825 */ /* 0x002fc600078e020c */
[----:B------:R-:W-:Y:S01]  /*1f4d0*/  ISETP.NE.AND.EX P0, PT, RZ, UR5, PT, P0 ;  /* 0x00000005ff007c0c */ /* 0x000fe2000bf05300 */
[----:B------:R-:W-:Y:S01]  /*1f4e0*/  ULDC.64 UR4, c[0x0][0xa00] ;  /* 0x0002800000047ab9 */ /* 0x000fe20000000a00 */
[----:B---3--:R-:W-:Y:S01]  /*1f4f0*/  IMAD.WIDE R4, R14, 0x4, R4 ;  /* 0x000000040e047825 */ /* 0x008fe200078e0204 */
[----:B------:R-:W-:Y:S01]  /*1f500*/  ISETP.NE.U32.AND P1, PT, RZ, UR4, PT ;  /* 0x00000004ff007c0c */ /* 0x000fe2000bf25070 */
[----:B0-----:R-:W0:Y:S03]  /*1f510*/  LDC.64 R2, c[0x0][0xa10] ;  /* 0x00028400ff027b82 */ /* 0x001e260000000a00 */
[----:B------:R-:W-:Y:S02]  /*1f520*/  ISETP.NE.AND.EX P3, PT, RZ, UR5, PT, P1 ;  /* 0x00000005ff007c0c */ /* 0x000fe4000bf65310 */
[----:B------:R-:W-:Y:S02]  /*1f530*/  ISETP.NE.AND.EX P1, PT, RZ, UR7, PT, P2 ;  /* 0x00000007ff007c0c */ /* 0x000fe4000bf25320 */
[----:B------:R-:W-:-:S02]  /*1f540*/  ISETP.NE.AND.EX P2, PT, RZ, UR9, PT, P4 ;  /* 0x00000009ff007c0c */ /* 0x000fc4000bf45340 */
[----:B------:R-:W1:Y:S07]  /*1f550*/  @P0 LDC.64 R10, c[0x0][0xa18] ;  /* 0x00028600ff0a0b82 */ /* 0x000e6e0000000a00 */
[----:B------:R-:W5:Y:S04]  /*1f560*/  @P3 LDG.E R19, desc[UR46][R12.64] ;  /* 0x0000002e0c133981 */ /* 0x000f68000c1e1900 */
[----:B------:R-:W5:Y:S01]  /*1f570*/  @P1 LDG.E R7, desc[UR46][R4.64] ;  /* 0x0000002e04071981 */ /* 0x000f62000c1e1900 */
[----:B0-----:R-:W-:-:S05]  /*1f580*/  IMAD.WIDE R2, R14, 0x4, R2 ;  /* 0x000000040e027825 */ /* 0x001fca00078e0202 */
[----:B------:R-:W5:Y:S01]  /*1f590*/  @P2 LDG.E R17, desc[UR46][R2.64] ;  /* 0x0000002e02112981 */ /* 0x000f62000c1e1900 */
[----:B------:R-:W-:Y:S02]  /*1f5a0*/  ULDC UR4, c[0x0][0x288] ;  /* 0x0000a20000047ab9 */ /* 0x000fe40000000800 */
[----:B------:R-:W-:Y:S01]  /*1f5b0*/  IMAD.U32 R0, RZ, RZ, UR4 ;  /* 0x00000004ff007e24 */ /* 0x000fe2000f8e00ff */
[----:B------:R-:W-:Y:S02]  /*1f5c0*/  ULDC.64 UR4, c[0x0][0x3f8] ;  /* 0x0000fe0000047ab9 */ /* 0x000fe40000000a00 */
[----:B------:R-:W-:-:S03]  /*1f5d0*/  UISETP.NE.U32.AND UP0, UPT, UR4, URZ, UPT ;  /* 0x0000003f0400728c */ /* 0x000fc6000bf05070 */
[----:B------:R-:W-:Y:S01]  /*1f5e0*/  ULDC UR4, c[0x0][0x404] ;  /* 0x0001010000047ab9 */ /* 0x000fe20000000800 */
[----:B------:R-:W-:Y:S01]  /*1f5f0*/  UISETP.NE.AND.EX UP0, UPT, UR5, URZ, UPT, UP0 ;  /* 0x0000003f0500728c */ /* 0x000fe2000bf05300 */
[----:B-1----:R-:W-:Y:S02]  /*1f600*/  @P0 IMAD.WIDE R10, R14, 0x4, R10 ;  /* 0x000000040e0a0825 */ /* 0x002fe400078e020a */
[----:B------:R-:W-:Y:S01]  /*1f610*/  ULDC UR5, c[0x0][0x2e0] ;  /* 0x0000b80000057ab9 */ /* 0x000fe20000000800 */
[----:B------:R-:W-:Y:S02]  /*1f620*/  USEL UR4, UR4, 0x1, UP0 ;  /* 0x0000000104047887 */ /* 0x000fe40008000000 */
[----:B------:R0:W5:Y:S02]  /*1f630*/  @P0 LDG.E R0, desc[UR46][R10.64] ;  /* 0x0000002e0a000981 */ /* 0x000164000c1e1900 */
[----:B------:R-:W-:-:S03]  /*1f640*/  UIMAD UR4, UR4, UR5, URZ ;  /* 0x00000005040472a4 */ /* 0x000fc6000f8e023f */
[----:B------:R-:W-:-:S03]  /*1f650*/  ULDC UR5, c[0x0][0x338] ;  /* 0x0000ce0000057ab9 */ /* 0x000fc60000000800 */
[----:B------:R-:W-:Y:S02]  /*1f660*/  IMAD.U32 R6, RZ, RZ, UR4 ;  /* 0x00000004ff067e24 */ /* 0x000fe4000f8e00ff */
[----:B0-----:R-:W-:Y:S01]  /*1f670*/  IMAD.U32 R10, RZ, RZ, UR5 ;  /* 0x00000005ff0a7e24 */ /* 0x001fe2000f8e00ff */
[----:B------:R-:W-:Y:S06]  /*1f680*/  @P0 BRA `(.L_x_1468) ;  /* 0x0000000000100947 */ /* 0x000fec0003800000 */
[----:B------:R-:W-:Y:S05]  /*1f690*/  @!P3 BRA `(.L_x_1468) ;  /* 0x00000000000cb947 */ /* 0x000fea0003800000 */
[----:B------:R-:W2:Y:S04]  /*1f6a0*/  LDG.E R8, desc[UR46][R12.64] ;  /* 0x0000002e0c087981 */ /* 0x000ea8000c1e1900 */
[----:B-----5:R-:W2:Y:S02]  /*1f6b0*/  LDG.E R0, desc[UR46][R12.64+0x4] ;  /* 0x0000042e0c007981 */ /* 0x020ea4000c1e1900 */
[----:B--2---:R-:W-:-:S07]  /*1f6c0*/  IMAD.IADD R0, R0, 0x1, -R8 ;  /* 0x0000000100007824 */ /* 0x004fce00078e0a08 */
.L_x_1468:
[----:B-----5:R-:W-:Y:S01]  /*1f6d0*/  IMAD.IADD R7, R7, 0x1, R9 ;  /* 0x0000000107077824 */ /* 0x020fe200078e0209 */
[----:B------:R-:W-:Y:S02]  /*1f6e0*/  ULDC.64 UR4, c[0x0][0xa20] ;  /* 0x0002880000047ab9 */ /* 0x000fe40000000a00 */
[----:B------:R-:W-:Y:S02]  /*1f6f0*/  ISETP.NE.U32.AND P0, PT, RZ, UR4, PT ;  /* 0x00000004ff007c0c */ /* 0x000fe4000bf05070 */
[----:B------:R0:W-:Y:S02]  /*1f700*/  STL [R1+0x38], R7 ;  /* 0x0000380701007387 */ /* 0x0001e40000100800 */
[----:B------:R-:W-:-:S13]  /*1f710*/  ISETP.NE.AND.EX P0, PT, RZ, UR5, PT, P0 ;  /* 0x00000005ff007c0c */ /* 0x000fda000bf05300 */
[----:B0-----:R-:W-:Y:S05]  /*1f720*/  @!P0 BRA `(.L_x_1469) ;  /* 0x0000000000108947 */ /* 0x001fea0003800000 */
[----:B------:R-:W0:Y:S02]  /*1f730*/  LDC.64 R6, c[0x0][0xa20] ;  /* 0x00028800ff067b82 */ /* 0x000e240000000a00 */
[----:B0-----:R-:W-:-:S06]  /*1f740*/  IMAD.WIDE R6, R14, 0x4, R6 ;  /* 0x000000040e067825 */ /* 0x001fcc00078e0206 */
[----:B------:R0:W5:Y:S01]  /*1f750*/  LDG.E R6, desc[UR46][R6.64] ;  /* 0x0000002e06067981 */ /* 0x000162000c1e1900 */
[----:B------:R-:W-:Y:S05]  /*1f760*/  BRA `(.L_x_1470) ;  /* 0x0000000000107947 */ /* 0x000fea0003800000 */
.L_x_1469:
[----:B------:R-:W-:Y:S05]  /*1f770*/  @!P1 BRA `(.L_x_1470) ;  /* 0x00000000000c9947 */ /* 0x000fea0003800000 */
[----:B------:R-:W2:Y:S04]  /*1f780*/  LDG.E R6, desc[UR46][R4.64] ;  /* 0x0000002e04067981 */ /* 0x000ea8000c1e1900 */
[----:B------:R-:W2:Y:S02]  /*1f790*/  LDG.E R4, desc[UR46][R4.64+0x4] ;  /* 0x0000042e04047981 */ /* 0x000ea4000c1e1900 */
[----:B--2---:R-:W-:-:S07]  /*1f7a0*/  IMAD.IADD R6, R4, 0x1, -R6 ;  /* 0x0000000104067824 */ /* 0x004fce00078e0a06 */
.L_x_1470:
[----:B------:R-:W2:Y:S04]  /*1f7b0*/  @P2 LDG.E R4, desc[UR46][R2.64] ;  /* 0x0000002e02042981 */ /* 0x000ea8000c1e1900 */
[----:B0-----:R-:W3:Y:S04]  /*1f7c0*/  LDL R7, [R1+0x4] ;  /* 0x0000040001077983 */ /* 0x001ee80000100800 */
[----:B------:R-:W2:Y:S01]  /*1f7d0*/  @P2 LDG.E R2, desc[UR46][R2.64+0x4] ;  /* 0x0000042e02022981 */ /* 0x000ea2000c1e1900 */
[----:B-----5:R-:W-:Y:S02]  /*1f7e0*/  IMAD.IADD R9, R6, 0x1, -R9 ;  /* 0x0000000106097824 */ /* 0x020fe400078e0a09 */
[----:B--2---:R-:W-:-:S04]  /*1f7f0*/  @P2 IMAD.IADD R10, R2, 0x1, -R4 ;  /* 0x00000001020a2824 */ /* 0x004fc800078e0a04 */
[----:B------:R-:W-:-:S04]  /*1f800*/  IMAD.IADD R6, R9, 0x1, R10 ;  /* 0x0000000109067824 */ /* 0x000fc800078e020a */
[----:B------:R-:W-:-:S05]  /*1f810*/  VIADD R2, R6, 0x3f ;  /* 0x0000003f06027836 */ /* 0x000fca0000000000 */
[----:B------:R-:W-:-:S04]  /*1f820*/  SHF.R.S32.HI R3, RZ, 0x1f, R2 ;  /* 0x0000001fff037819 */ /* 0x000fc80000011402 */
[----:B------:R-:W-:Y:S02]  /*1f830*/  LEA.HI R18, R3, R2, RZ, 0x6 ;  /* 0x0000000203127211 */ /* 0x000fe400078f30ff */
[----:B------:R-:W0:Y:S01]  /*1f840*/  LDC.64 R2, c[0x0][0x9e0] ;  /* 0x00027800ff027b82 */ /* 0x000e220000000a00 */
[----:B---3--:R-:W-:-:S04]  /*1f850*/  LEA R16, R7, 0x80, 0x7 ;  /* 0x0000008007107811 */ /* 0x008fc800078e38ff */
[----:B------:R-:W-:Y:S02]  /*1f860*/  IADD3 R16, R6, R16, -R0 ;  /* 0x0000001006107210 */ /* 0x000fe40007ffe800 */
[----:B------:R-:W-:Y:S02]  /*1f870*/  SHF.R.S32.HI R18, RZ, 0x6, R18 ;  /* 0x00000006ff127819 */ /* 0x000fe40000011412 */
[----:B0-----:R-:W-:Y:S01]  /*1f880*/  ISETP.GE.AND P1, PT, R3, 0x1, PT ;  /* 0x000000010300780c */ /* 0x001fe20003f26270 */
[----:B------:R-:W-:-:S12]  /*1f890*/  IMAD.IADD R8, R16, 0x1, R2 ;  /* 0x0000000110087824 */ /* 0x000fd800078e0202 */
[----:B------:R-:W-:Y:S05]  /*1f8a0*/  @!P1 BRA `(.L_x_1471) ;  /* 0x0000000000489947 */ /* 0x000fea0003800000 */
[C---:B------:R-:W-:Y:S01]  /*1f8b0*/  ISETP.GT.AND P0, PT, R16.reuse, RZ, PT ;  /* 0x000000ff1000720c */ /* 0x040fe20003f04270 */
[----:B------:R-:W-:Y:S01]  /*1f8c0*/  BSSY B0, `(.L_x_1472) ;  /* 0x000000e000007945 */ /* 0x000fe20003800000 */
[----:B------:R-:W-:-:S11]  /*1f8d0*/  IADD3 R2, R16, -0x1, RZ ;  /* 0xffffffff10027810 */ /* 0x000fd60007ffe0ff */
        /* <DEDUP_REMOVED lines=8> */
.L_x_1473:
[----:B------:R-:W-:-:S13]  /*1f960*/  ISETP.NE.AND P0, PT, R3, 0x1, PT ;  /* 0x000000010300780c */ /* 0x000fda0003f05270 */
[----:B------:R-:W0:Y:S02]  /*1f970*/  @P0 LDC.64 R4, c[0x0][0x9e8] ;  /* 0x00027a00ff040b82 */ /* 0x000e240000000a00 */
[----:B0-----:R-:W-:-:S05]  /*1f980*/  @P0 IMAD.HI.U32 R4, R2, R4, RZ ;  /* 0x0000000402040227 */ /* 0x001fca00078e00ff */
[----:B------:R-:W-:-:S07]  /*1f990*/  @P0 SHF.R.U32.HI R2, RZ, R5, R4 ;  /* 0x00000005ff020219 */ /* 0x000fce0000011604 */
.L_x_1474:
[----:B------:R-:W-:Y:S05]  /*1f9a0*/  BSYNC B0 ;  /* 0x0000000000007941 */ /* 0x000fea0003800000 */
.L_x_1472:
[----:B------:R-:W-:-:S05]  /*1f9b0*/  IMAD R2, R2, R3, R3 ;  /* 0x0000000302027224 */ /* 0x000fca00078e0203 */
[----:B------:R-:W-:-:S07]  /*1f9c0*/  VIMNMX R8, R8, R2, PT ;  /* 0x0000000208087248 */ /* 0x000fce0003fe0100 */
.L_x_1471:
        /* <DEDUP_REMOVED lines=15> */
.L_x_1477:
[----:B------:R-:W-:Y:S01]  /*1fac0*/  ISETP.NE.AND P0, PT, R3, 0x1, PT ;  /* 0x000000010300780c */ /* 0x000fe20003f05270 */
[----:B------:R-:W-:-:S12]  /*1fad0*/  IMAD.MOV.U32 R2, RZ, RZ, R4 ;  /* 0x000000ffff027224 */ /* 0x000fd800078e0004 */
[----:B------:R-:W0:Y:S02]  /*1fae0*/  @P0 LDC.64 R6, c[0x0][0x9e8] ;  /* 0x00027a00ff060b82 */ /* 0x000e240000000a00 */
[----:B0-----:R-:W-:-:S05]  /*1faf0*/  @P0 IMAD.HI.U32 R6, R4, R6, RZ ;  /* 0x0000000604060227 */ /* 0x001fca00078e00ff */
[----:B------:R-:W-:-:S07]  /*1fb00*/  @P0 SHF.R.U32.HI R2, RZ, R7, R6 ;  /* 0x00000007ff020219 */ /* 0x000fce0000011606 */
.L_x_1478:
[----:B------:R-:W-:Y:S05]  /*1fb10*/  BSYNC B0 ;  /* 0x0000000000007941 */ /* 0x000fea0003800000 */
.L_x_1476:
[----:B------:R-:W-:-:S05]  /*1fb20*/  IMAD R3, R2, R3, RZ ;  /* 0x0000000302037224 */ /* 0x000fca00078e02ff */
[----:B------:R-:W-:-:S07]  /*1fb30*/  VIMNMX R0, R0, R3, !PT ;  /* 0x0000000300007248 */ /* 0x000fce0007fe0100 */
.L_x_1475:
[----:B------:R-:W-:Y:S01]  /*1fb40*/  VIADD R8, R8, 0x3f ;  /* 0x0000003f08087836 */ /* 0x000fe20000000000 */
[----:B------:R-:W-:Y:S04]  /*1fb50*/  BSSY B0, `(.L_x_1479) ;  /* 0x0000135000007945 */ /* 0x000fe80003800000 */
[----:B------:R-:W-:-:S04]  /*1fb60*/  SHF.R.S32.HI R2, RZ, 0x1f, R8 ;  /* 0x0000001fff027819 */ /* 0x000fc80000011408 */
[----:B------:R-:W-:Y:S02]  /*1fb70*/  LEA.HI R3, R2, R8, RZ, 0x6 ;  /* 0x0000000802037211 */ /* 0x000fe400078f30ff */
[----:B------:R-:W-:Y:S02]  /*1fb80*/  SHF.R.S32.HI R2, RZ, 0x1f, R0 ;  /* 0x0000001fff027819 */ /* 0x000fe40000011400 */
[----:B------:R-:W-:Y:S02]  /*1fb90*/  SHF.R.S32.HI R3, RZ, 0x6, R3 ;  /* 0x00000006ff037819 */ /* 0x000fe40000011403 */
[----:B------:R-:W-:-:S04]  /*1fba0*/  LEA.HI R0, R2, R0, RZ, 0x6 ;  /* 0x0000000002007211 */ /* 0x000fc800078f30ff */
[----:B------:R-:W-:-:S04]  /*1fbb0*/  SHF.R.S32.HI R0, RZ, 0x6, R0 ;  /* 0x00000006ff007819 */ /* 0x000fc80000011400 */
[----:B------:R-:W-:Y:S02]  /*1fbc0*/  VIMNMX R2, RZ, R0, !PT ;  /* 0x00000000ff027248 */ /* 0x000fe40007fe0100 */
[----:B------:R-:W-:-:S03]  /*1fbd0*/  VIMNMX R0, R18, R3, PT ;  /* 0x0000000312007248 */ /* 0x000fc60003fe0100 */
[--C-:B------:R-:W-:Y:S02]  /*1fbe0*/  IMAD R2, R2, 0x40, -R9.reuse ;  /* 0x0000004002027824 */ /* 0x100fe400078e0a09 */
[----:B------:R-:W-:-:S03]  /*1fbf0*/  IMAD R0, R0, 0x40, -R9 ;  /* 0x0000004000007824 */ /* 0x000fc600078e0a09 */
[----:B------:R-:W-:Y:S02]  /*1fc00*/  VIMNMX R3, RZ, R2, !PT ;  /* 0x00000002ff037248 */ /* 0x000fe40007fe0100 */
[----:B------:R-:W-:-:S04]  /*1fc10*/  VIMNMX R0, R0, R10, PT ;  /* 0x0000000a00007248 */ /* 0x000fc80003fe0100 */
        /* <DEDUP_REMOVED lines=9> */
[----:B------:R-:W-:Y:S05]  /*1fcb0*/  @!P1 BRA `(.L_x_1480) ;  /* 0x0000001000789947 */ /* 0x000fea0003800000 */
[----:B------:R-:W2:Y:S01]  /*1fcc0*/  LDL R6, [R1+0x8] ;  /* 0x0000080001067983 */ /* 0x000ea20000100800 */
[----:B------:R-:W0:Y:S01]  /*1fcd0*/  LDC R0, c[0x0][0x428] ;  /* 0x00010a00ff007b82 */ /* 0x000e220000000800 */
[----:B------:R-:W-:Y:S01]  /*1fce0*/  UMOV UR4, 0xffffffff ;  /* 0xffffffff00047882 */ /* 0x000fe20000000000 */
[----:B0-----:R-:W-:-:S13]  /*1fcf0*/  ISETP.NE.AND P0, PT, R0, 0x1, PT ;  /* 0x000000010000780c */ /* 0x001fda0003f05270 */
[----:B------:R-:W2:Y:S08]  /*1fd00*/  @P0 LDC R0, c[0x0][0x42c] ;  /* 0x00010b00ff000b82 */ /* 0x000eb00000000800 */
[----:B------:R-:W0:Y:S01]  /*1fd10*/  @P0 LDC R5, c[0x0][0x430] ;  /* 0x00010c00ff050b82 */ /* 0x000e220000000800 */
[----:B--2---:R-:W-:-:S04]  /*1fd20*/  @P0 IMAD.HI.U32 R0, R6, R0, RZ ;  /* 0x0000000006000227 */ /* 0x004fc800078e00ff */
[----:B------:R-:W-:Y:S01]  /*1fd30*/  IMAD.MOV.U32 R2, RZ, RZ, R6 ;  /* 0x000000ffff027224 */ /* 0x000fe200078e0006 */
[----:B0-----:R-:W-:Y:S02]  /*1fd40*/  @P0 SHF.R.U32.HI R2, RZ, R5, R0 ;  /* 0x00000005ff020219 */ /* 0x001fe40000011600 */
[----:B------:R-:W-:Y:S01]  /*1fd50*/  SEL R0, R14, RZ, !P2 ;  /* 0x000000ff0e007207 */ /* 0x000fe20005000000 */
[----:B------:R-:W-:Y:S06]  /*1fd60*/  BRA.DIV UR4, `(.L_x_1481) ;  /* 0x0000008e04b87947 */ /* 0x000fec000b800000 */
[----:B------:R-:W0:Y:S02]  /*1fd70*/  S2R R5, SR_TID.X ;  /* 0x0000000000057919 */ /* 0x000e240000002100 */
[----:B0-----:R-:W-:-:S04]  /*1fd80*/  SHF.R.U32.HI R5, RZ, 0x5, R5 ;  /* 0x00000005ff057819 */ /* 0x001fc80000011605 */
[----:B------:R-:W-:-:S05]  /*1fd90*/  LOP3.LUT R5, R5, 0x3, RZ, 0xc0, !PT ;  /* 0x0000000305057812 */ /* 0x000fca00078ec0ff */
[----:B------:R0:W1:Y:S02]  /*1fda0*/  SHFL.IDX PT, R14, R5, RZ, 0x1f ;  /* 0x00001fff050e7589 */ /* 0x00006400000e0000 */
.L_x_1774:
[----:B-1----:R-:W-:Y:S02]  /*1fdb0*/  ISETP.NE.AND P0, PT, R14, RZ, PT ;  /* 0x000000ff0e00720c */ /* 0x002fe40003f05270 */
[----:B------:R-:W-:-:S11]  /*1fdc0*/  PLOP3.LUT P6, PT, PT, PT, PT, 0x8, 0x0 ;  /* 0x000000000000781c */ /* 0x000fd60003fce170 */
[----:B------:R-:W-:Y:S05]  /*1fdd0*/  @P0 BRA `(.L_x_1482) ;  /* 0x00000000000c0947 */ /* 0x000fea0003800000 */
[----:B------:R-:W-:-:S03]  /*1fde0*/  UMOV UR4, 0xffffffff ;  /* 0xffffffff00047882 */ /* 0x000fc60000000000 */
[----:B------:R-:W-:Y:S05]  /*1fdf0*/  BRA.DIV UR4, `(.L_x_1483) ;  /* 0x0000008e04c87947 */ /* 0x000fea000b800000 */
[----:B------:R-:W-:-:S13]  /*1fe00*/  ELECT P6, URZ, PT ;  /* 0x00000000003f782f */ /* 0x000fda00038c0000 */
.L_x_1482:
        /* <DEDUP_REMOVED lines=12> */
.L_x_1777:
[----:B------:R-:W-:Y:S05]  /*1fed0*/  BSYNC B1 ;  /* 0x0000000000017941 */ /* 0x000fea0003800000 */
.L_x_1484:
        /* <DEDUP_REMOVED lines=12> */
.L_x_1778:
[----:B------:R-:W-:Y:S05]  /*1ffa0*/  BSYNC B2 ;  /* 0x0000000000027941 */ /* 0x000fea0003800000 */
.L_x_1488:
[----:B------:R-:W-:Y:S04]  /*1ffb0*/  BSSY B2, `(.L_x_1490) ;  /* 0x0000009000027945 */ /* 0x000fe80003800000 */
[----:B------:R-:W-:Y:S05]  /*1ffc0*/  @P1 BRA `(.L_x_1491) ;  /* 0x00000000001c1947 */ /* 0x000fea0003800000 */
[----:B0-----:R-:W0:Y:S02]  /*1ffd0*/  S2R R5, SR_TID.X ;  /* 0x0000000000057919 */ /* 0x001e240000002100 */
[----:B0-----:R-:W-:Y:S01]  /*1ffe0*/  LOP3.LUT R6, R5, 0x1f, RZ, 0xc0, !PT ;  /* 0x0000001f05067812 */ /* 0x001fe200078ec0ff */
[----:B------:R-:W-:-:S03]  /*1fff0*/  IMAD.MOV.U32 R5, RZ, RZ, 0x4000 ;  /* 0x00004000ff057424 */ /* 0x000fc600078e00ff */
[----:B------:R-:W-:Y:S01]  /*20000*/  ISETP.NE.AND P0, PT, R6, RZ, PT ;  /* 0x000000ff0600720c */ /* 0x000fe20003f05270 */
[----:B------:R2:W-:-:S12]  /*20010*/  SYNCS.ARRIVE.TRANS64 RZ, [R8+URZ+0x28490], R5 ;  /* 0x0284900508ff79a7 */ /* 0x0005d8000800003f */
[----:B--2---:R-:W-:Y:S05]  /*20020*/  @!P0 BRA `(.L_x_1491) ;  /* 0x0000000000048947 */ /* 0x004fea0003800000 */
[----:B------:R-:W-:Y:S01]  /*20030*/  BPT.TRAP 0x1 ;  /* 0x000000040000795c */ /* 0x000fe20000300000 */
.L_x_1491:
[----:B------:R-:W-:Y:S05]  /*20040*/  BSYNC B2 ;  /* 0x0000000000027941 */ /* 0x000fea0003800000 */
.L_x_1490:
[----:B0-----:R-:W2:Y:S01]  /*20050*/  LDL R5, [R1+0x1c] ;  /* 0x00001c0001057983 */ /* 0x001ea20000100800 */
[----:B------:R-:W-:Y:S01]  /*20060*/  IMAD.MOV.U32 R20, RZ, RZ, RZ ;  /* 0x000000ffff147224 */ /* 0x000fe200078e00ff */
[----:B------:R-:W-:Y:S01]  /*20070*/  UIADD3 UR4, UP0, UR42, 0x570, URZ ;  /* 0x000005702a047890 */ /* 0x000fe2000ff1e03f */
[----:B------:R-:W-:Y:S01]  /*20080*/  IMAD R6, R9, 0x40, R17 ;  /* 0x0000004009067824 */ /* 0x000fe200078e0211 */
[----:B------:R-:W-:Y:S01]  /*20090*/  PLOP3.LUT P0, PT, PT, PT, PT, 0x80, 0x0 ;  /* 0x000000000000781c */ /* 0x000fe20003f0f070 */
[----:B------:R-:W-:Y:S01]  /*200a0*/  UMOV UR6, 0x0 ;  /* 0x0000000000067882 */ /* 0x000fe20000000000 */
[----:B------:R-:W-:Y:S01]  /*200b0*/  R2UR UR10, R20 ;  /* 0x00000000140a72ca */ /* 0x000fe200000e0000 */
[----:B------:R-:W-:Y:S01]  /*200c0*/  VIADD R6, R6, 0xffffffc0 ;  /* 0xffffffc006067836 */ /* 0x000fe20000000000 */
[----:B------:R-:W-:Y:S01]  /*200d0*/  UIADD3.X UR5, URZ, UR43, URZ, UP0, !UPT ;  /* 0x0000002b3f057290 */ /* 0x000fe200087fe43f */
[----:B------:R-:W-:Y:S01]  /*200e0*/  UMOV UR7, 0x12f00000 ;  /* 0x12f0000000077882 */ /* 0x000fe20000000000 */
[----:B--2---:R-:W-:-:S02]  /*200f0*/  IMAD R10, R5, 0x4000, R12 ;  /* 0x00004000050a7824 */ /* 0x004fc400078e020c */
[----:B------:R-:W-:-:S03]  /*20100*/  VIADD R5, R8, 0x28490 ;  /* 0x0002849008057836 */ /* 0x000fc60000000000 */
[----:B------:R-:W-:-:S07]  /*20110*/  IADD3 R7, R10, 0x20000, RZ ;  /* 0x000200000a077810 */ /* 0x000fce0007ffe0ff */
.L_x_1492:
        /* <DEDUP_REMOVED lines=12> */
[----:B------:R-:W-:Y:S01]  /*201e0*/  VIADD R7, R10, 0x22000 ;  /* 0x000220000a077836 */ /* 0x000fe20000000000 */
[----:B------:R-:W-:Y:S01]  /*201f0*/  UMOV UR6, 0x0 ;  /* 0x0000000000067882 */ /* 0x000fe20000000000 */
[----:B------:R-:W-:Y:S01]  /*20200*/  UMOV UR7, 0x12f00000 ;  /* 0x12f0000000077882 */ /* 0x000fe20000000000 */
[----:B------:R-:W-:-:S15]  /*20210*/  R2UR UR10, R13 ;  /* 0x000000000d0a72ca */ /* 0x000fde00000e0000 */
.L_x_1493:
        /* <DEDUP_REMOVED lines=13> */
.L_x_1779:
[----:B------:R-:W-:Y:S05]  /*202f0*/  BSYNC B2 ;  /* 0x0000000000027941 */ /* 0x000fea0003800000 */
.L_x_1494:
[----:B------:R-:W-:Y:S01]  /*20300*/  BSSY B2, `(.L_x_1496) ;  /* 0x000000b000027945 */ /* 0x000fe20003800000 */
[----:B------:R-:W-:Y:S02]  /*20310*/  IMAD.MOV.U32 R14, RZ, RZ, 0x0 ;  /* 0x00000000ff0e7424 */ /* 0x000fe400078e00ff */
[----:B------:R-:W-:Y:S01]  /*20320*/  IMAD.MOV.U32 R15, RZ, RZ, 0x12f00000 ;  /* 0x12f00000ff0f7424 */ /* 0x000fe200078e00ff */
[----:B------:R-:W-:Y:S06]  /*20330*/  @P1 BRA `(.L_x_1497) ;  /* 0x00000000001c1947 */ /* 0x000fec0003800000 */
[----:B------:R-:W2:Y:S02]  /*20340*/  S2R R5, SR_TID.X ;  /* 0x0000000000057919 */ /* 0x000ea40000002100 */
[----:B--2---:R-:W-:Y:S01]  /*20350*/  LOP3.LUT R7, R5, 0x1f, RZ, 0xc0, !PT ;  /* 0x0000001f05077812 */ /* 0x004fe200078ec0ff */
[----:B------:R-:W-:-:S03]  /*20360*/  IMAD.MOV.U32 R5, RZ, RZ, 0x4000 ;  /* 0x00004000ff057424 */ /* 0x000fc600078e00ff */
[----:B------:R-:W-:Y:S01]  /*20370*/  ISETP.NE.AND P0, PT, R7, RZ, PT ;  /* 0x000000ff0700720c */ /* 0x000fe20003f05270 */
[----:B------:R2:W-:-:S12]  /*20380*/  SYNCS.ARRIVE.TRANS64 RZ, [R8+URZ+0x284b0], R5 ;  /* 0x0284b00508ff79a7 */ /* 0x0005d8000800003f */
[----:B--2---:R-:W-:Y:S05]  /*20390*/  @!P0 BRA `(.L_x_1497) ;  /* 0x0000000000048947 */ /* 0x004fea0003800000 */
[----:B------:R-:W-:Y:S01]  /*203a0*/  BPT.TRAP 0x1 ;  /* 0x000000040000795c */ /* 0x000fe20000300000 */
.L_x_1497:
[----:B------:R-:W-:Y:S05]  /*203b0*/  BSYNC B2 ;  /* 0x0000000000027941 */ /* 0x000fea0003800000 */
.L_x_1496:
[----:B------:R-:W-:Y:S01]  /*203c0*/  R2UR UR10, R20 ;  /* 0x00000000140a72ca */ /* 0x000fe200000e0000 */
[----:B------:R-:W-:Y:S01]  /*203d0*/  UIADD3 UR4, UP0, UR42, 0x670, URZ ;  /* 0x000006702a047890 */ /* 0x000fe2000ff1e03f */
[----:B------:R-:W-:Y:S01]  /*203e0*/  R2UR UR6, R14 ;  /* 0x000000000e0672ca */ /* 0x000fe200000e0000 */
[----:B------:R-:W-:Y:S01]  /*203f0*/  VIADD R5, R8, 0x284b0 ;  /* 0x000284b008057836 */ /* 0x000fe20000000000 */
[----:B------:R-:W-:Y:S01]  /*20400*/  R2UR UR7, R15 ;  /* 0x000000000f0772ca */ /* 0x000fe200000e0000 */
[----:B------:R-:W-:Y:S01]  /*20410*/  VIADD R7, R10, 0x10000 ;  /* 0x000100000a077836 */ /* 0x000fe20000000000 */
[----:B------:R-:W-:Y:S01]  /*20420*/  PLOP3.LUT P0, PT, PT, PT, PT, 0x80, 0x0 ;  /* 0x000000000000781c */ /* 0x000fe20003f0f070 */
[----:B------:R-:W-:-:S12]  /*20430*/  UIADD3.X UR5, URZ, UR43, URZ, UP0, !UPT ;  /* 0x0000002b3f057290 */ /* 0x000fd800087fe43f */
.L_x_1498:
        /* <DEDUP_REMOVED lines=10> */
[----:B------:R-:W-:Y:S01]  /*204e0*/  R2UR UR10, R13 ;  /* 0x000000000d0a72ca */ /* 0x000fe200000e0000 */
[----:B------:R-:W-:Y:S01]  /*204f0*/  VIADD R7, R10, 0x12000 ;  /* 0x000120000a077836 */ /* 0x000fe20000000000 */
[----:B------:R-:W-:Y:S02]  /*20500*/  R2UR UR6, R14 ;  /* 0x000000000e0672ca */ /* 0x000fe400000e0000 */
[----:B------:R-:W-:Y:S02]  /*20510*/  R2UR UR7, R15 ;  /* 0x000000000f0772ca */ /* 0x000fe400000e0000 */
[----:B------:R-:W-:-:S13]  /*20520*/  PLOP3.LUT P0, PT, PT, PT, PT, 0x80, 0x0 ;  /* 0x000000000000781c */ /* 0x000fda0003f0f070 */
.L_x_1499:
        /* <DEDUP_REMOVED lines=10> */
.L_x_1487:
[----:B------:R-:W-:Y:S05]  /*205d0*/  BSYNC B1 ;  /* 0x0000000000017941 */ /* 0x000fea0003800000 */
.L_x_1486:
[----:B------:R-:W2:Y:S04]  /*205e0*/  LDL.LU R10, [R1+0x1c] ;  /* 0x00001c00010a7983 */ /* 0x000ea80000300800 */
[----:B01----:R-:W3:Y:S01]  /*205f0*/  LDL.LU R8, [R1+0x24] ;  /* 0x0000240001087983 */ /* 0x003ee20000300800 */
[----:B------:R-:W-:Y:S01]  /*20600*/  PLOP3.LUT P0, PT, PT, PT, PT, 0x8, 0x0 ;  /* 0x000000000000781c */ /* 0x000fe20003f0e170 */
[----:B--2---:R-:W-:-:S05]  /*20610*/  VIADD R5, R10, 0x1 ;  /* 0x000000010a057836 */ /* 0x004fca0000000000 */
[----:B------:R-:W-:-:S04]  /*20620*/  ISETP.NE.AND P1, PT, R5, 0x2, PT ;  /* 0x000000020500780c */ /* 0x000fc80003f25270 */
[----:B------:R-:W-:Y:S02]  /*20630*/  SEL R6, RZ, 0x1, P1 ;  /* 0x00000001ff067807 */ /* 0x000fe40000800000 */
[----:B------:R-:W-:Y:S02]  /*20640*/  SEL R5, R5, RZ, P1 ;  /* 0x000000ff05057207 */ /* 0x000fe40000800000 */
[----:B---3--:R-:W-:Y:S01]  /*20650*/  LOP3.LUT R8, R8, R6, RZ, 0x3c, !PT ;  /* 0x0000000608087212 */ /* 0x008fe200078e3cff */
[----:B------:R-:W-:-:S04]  /*20660*/  VIADD R6, R9, 0xfffffffe ;  /* 0xfffffffe09067836 */ /* 0x000fc80000000000 */
[----:B------:R0:W-:Y:S01]  /*20670*/  STL [R1+0x24], R8 ;  /* 0x0000240801007387 */ /* 0x0001e20000100800 */
[----:B------:R-:W-:-:S03]  /*20680*/  ISETP.GE.AND P2, PT, R6, R3, PT ;  /* 0x000000030600720c */ /* 0x000fc60003f46270 */
[----:B------:R0:W-:Y:S10]  /*20690*/  STL [R1+0x1c], R5 ;  /* 0x00001c0501007387 */ /* 0x0001f40000100800 */
[----:B0-----:R-:W-:Y:S05]  /*206a0*/  @!P2 BRA `(.L_x_1480) ;  /* 0x0000000400fca947 */ /* 0x001fea0003800000 */
[C---:B------:R-:W-:Y:S02]  /*206b0*/  IMAD R17, R9.reuse, 0x40, R17 ;  /* 0x0000004009117824 */ /* 0x040fe400078e0211 */
[----:B------:R-:W-:Y:S02]  /*206c0*/  VIADD R10, R9, 0xffffffff ;  /* 0xffffffff090a7836 */ /* 0x000fe40000000000 */
[----:B------:R-:W-:-:S07]  /*206d0*/  VIADD R9, R17, 0xffffff80 ;  /* 0xffffff8011097836 */ /* 0x000fce0000000000 */
.L_x_1514:
        /* <DEDUP_REMOVED lines=8> */
[----:B------:R-:W-:Y:S01]  /*20760*/  ISETP.NE.AND P2, PT, R5, RZ, PT ;  /* 0x000000ff0500720c */ /* 0x000fe20003f45270 */
[----:B--2---:R-:W-:Y:S01]  /*20770*/  IMAD R8, R7, 0x8, R12 ;  /* 0x0000000807087824 */ /* 0x004fe200078e020c */
[----:B---3--:R-:W-:-:S04]  /*20780*/  SHF.L.U32 R7, R6, 0x1f, RZ ;  /* 0x0000001f06077819 */ /* 0x008fc800000006ff */
[----:B------:R-:W0:Y:S02]  /*20790*/  SYNCS.PHASECHK.TRANS64.TRYWAIT P1, [R8+URZ+0x284a0], R7 ;  /* 0x0284a007080075a7 */ /* 0x000e24000802017f */
[----:B0-----:R-:W-:Y:S05]  /*207a0*/  @!P1 BRA `(.L_x_1503) ;  /* 0x0000008400b89947 */ /* 0x001fea0003800000 */
.L_x_1780:
[----:B------:R-:W-:Y:S05]  /*207b0*/  BSYNC B2 ;  /* 0x0000000000027941 */ /* 0x000fea0003800000 */
.L_x_1502:
        /* <DEDUP_REMOVED lines=9> */
.L_x_1505:
[----:B------:R-:W-:Y:S05]  /*20850*/  BSYNC B2 ;  /* 0x0000000000027941 */ /* 0x000fea0003800000 */
.L_x_1504:
        /* <DEDUP_REMOVED lines=8> */
[----:B--2---:R-:W-:Y:S02]  /*208e0*/  IMAD R6, R5, 0x4000, R12 ;  /* 0x0000400005067824 */ /* 0x004fe400078e020c */
[----:B------:R-:W-:-:S02]  /*208f0*/  VIADD R5, R8, 0x28490 ;  /* 0x0002849008057836 */ /* 0x000fc40000000000 */
[----:B------:R-:W-:-:S09]  /*20900*/  VIADD R11, R6, 0x20000 ;  /* 0x00020000060b7836 */ /* 0x000fd20000000000 */
.L_x_1506:
        /* <DEDUP_REMOVED lines=16> */
.L_x_1507:
        /* <DEDUP_REMOVED lines=13> */
.L_x_1781:
[----:B------:R-:W-:Y:S05]  /*20ae0*/  BSYNC B2 ;  /* 0x0000000000027941 */ /* 0x000fea0003800000 */
.L_x_1508:
        /* <DEDUP_REMOVED lines=11> */
.L_x_1511:
[----:B------:R-:W-:Y:S05]  /*20ba0*/  BSYNC B2 ;  /* 0x0000000000027941 */ /* 0x000fea0003800000 */
.L_x_1510:
[----:B------:R-:W-:Y:S01]  /*20bb0*/  R2UR UR10, R13 ;  /* 0x000000000d0a72ca */ /* 0x000fe200000e0000 */
[----:B------:R-:W-:Y:S01]  /*20bc0*/  UIADD3 UR4, UP0, UR42, 0x670, URZ ;  /* 0x000006702a047890 */ /* 0x000fe2000ff1e03f */
[----:B------:R-:W-:Y:S01]  /*20bd0*/  R2UR UR6, R14 ;  /* 0x000000000e0672ca */ /* 0x000fe200000e0000 */
[----:B01----:R-:W-:Y:S01]  /*20be0*/  VIADD R8, R8, 0x284b0 ;  /* 0x000284b008087836 */ /* 0x003fe20000000000 */
[----:B------:R-:W-:Y:S01]  /*20bf0*/  R2UR UR7, R15 ;  /* 0x000000000f0772ca */ /* 0x000fe200000e0000 */
[----:B------:R-:W-:Y:S01]  /*20c00*/  VIADD R5, R6, 0x10000 ;  /* 0x0001000006057836 */ /* 0x000fe20000000000 */
[----:B------:R-:W-:Y:S01]  /*20c10*/  PLOP3.LUT P1, PT, PT, PT, PT, 0x80, 0x0 ;  /* 0x000000000000781c */ /* 0x000fe20003f2f070 */
[----:B------:R-:W-:-:S12]  /*20c20*/  UIADD3.X UR5, URZ, UR43, URZ, UP0, !UPT ;  /* 0x0000002b3f057290 */ /* 0x000fd800087fe43f */
.L_x_1512:
        /* <DEDUP_REMOVED lines=15> */
.L_x_1513:
        /* <DEDUP_REMOVED lines=10> */
.L_x_1501:
[----:B------:R-:W-:Y:S05]  /*20dc0*/  BSYNC B1 ;  /* 0x0000000000017941 */ /* 0x000fea0003800000 */
.L_x_1500:
[----:B------:R-:W2:Y:S04]  /*20dd0*/  LDL.LU R5, [R1+0x1c] ;  /* 0x00001c0001057983 */ /* 0x000ea80000300800 */
[----:B------:R-:W3:Y:S01]  /*20de0*/  LDL.LU R7, [R1+0x24] ;  /* 0x0000240001077983 */ /* 0x000ee20000300800 */
[----:B------:R-:W-:Y:S02]  /*20df0*/  VIADD R10, R10, 0xffffffff ;  /* 0xffffffff0a0a7836 */ /* 0x000fe40000000000 */
[----:B------:R-:W-:-:S03]  /*20e00*/  VIADD R9, R9, 0xffffffc0 ;  /* 0xffffffc009097836 */ /* 0x000fc60000000000 */
        /* <DEDUP_REMOVED lines=9> */
.L_x_1480:
[----:B------:R-:W-:Y:S05]  /*20ea0*/  BSYNC B0 ;  /* 0x0000000000007941 */ /* 0x000fea0003800000 */
.L_x_1479:
[----:B------:R-:W1:Y:S01]  /*20eb0*/  LDC.64 R2, c[0x0][0x9e0] ;  /* 0x00027800ff027b82 */ /* 0x000e620000000a00 */
[----:B------:R-:W-:Y:S07]  /*20ec0*/  @!P0 WARPSYNC.ALL ;  /* 0x0000000000008948 */ /* 0x000fee0003800000 */
[----:B------:R-:W-:Y:S01]  /*20ed0*/  @!P0 BAR.SYNC.DEFER_BLOCKING 0xc, 0x180 ;  /* 0x0306000000008b1d */ /* 0x000fe20000010000 */
[----:B-1----:R-:W-:Y:S01]  /*20ee0*/  ISETP.GE.AND P0, PT, R3, 0x1, PT ;  /* 0x000000010300780c */ /* 0x002fe20003f06270 */
[----:B------:R-:W-:-:S12]  /*20ef0*/  IMAD.IADD R2, R16, 0x1, R2 ;  /* 0x0000000110027824 */ /* 0x000fd800078e0202 */
[----:B------:R-:W-:Y:S05]  /*20f00*/  @!P0 BRA `(.L_x_1515) ;  /* 0x0000000000488947 */ /* 0x000fea0003800000 */
[C---:B------:R-:W-:Y:S01]  /*20f10*/  ISETP.GT.AND P1, PT, R16.reuse, RZ, PT ;  /* 0x000000ff1000720c */ /* 0x040fe20003f24270 */
[----:B------:R-:W-:Y:S01]  /*20f20*/  BSSY B0, `(.L_x_1516) ;  /* 0x000000e000007945 */ /* 0x000fe20003800000 */
[----:B------:R-:W-:-:S11]  /*20f30*/  VIADD R0, R16, 0xffffffff ;  /* 0xffffffff10007836 */ /* 0x000fd60000000000 */
[----:B------:R-:W-:Y:S05]  /*20f40*/  @P1 BRA `(.L_x_1517) ;  /* 0x00000000001c1947 */ /* 0x000fea0003800000 */
[----:B------:R-:W-:Y:S01]  /*20f50*/  ISETP.NE.AND P1, PT, R3, 0x1, PT ;  /* 0x000000010300780c */ /* 0x000fe20003f25270 */
[----:B------:R-:W-:-:S12]  /*20f60*/  IMAD.MOV R0, RZ, RZ, -R16 ;  /* 0x000000ffff007224 */ /* 0x000fd800078e0a10 */
[----:B0-----:R-:W0:Y:S02]  /*20f70*/  @P1 LDC.64 R6, c[0x0][0x9e8] ;  /* 0x00027a00ff061b82 */ /* 0x001e240000000a00 */
[----:B0-----:R-:W-:-:S05]  /*20f80*/  @P1 IMAD.HI.U32 R6, R0, R6, RZ ;  /* 0x0000000600061227 */ /* 0x001fca00078e00ff */
[----:B------:R-:W-:-:S04]  /*20f90*/  @P1 SHF.R.U32.HI R0, RZ, R7, R6 ;  /* 0x00000007ff001219 */ /* 0x000fc80000011606 */
[----:B------:R-:W-:Y:S01]  /*20fa0*/  LOP3.LUT R0, RZ, R0, RZ, 0x33, !PT ;  /* 0x00000000ff007212 */ /* 0x000fe200078e33ff */
[----:B------:R-:W-:Y:S06]  /*20fb0*/  BRA `(.L_x_1518) ;  /* 0x0000000000107947 */ /* 0x000fec0003800000 */
.L_x_1517:
[----:B------:R-:W-:-:S13]  /*20fc0*/  ISETP.NE.AND P1, PT, R3, 0x1, PT ;  /* 0x000000010300780c */ /* 0x000fda0003f25270 */
[----:B0-----:R-:W0:Y:S02]  /*20fd0*/  @P1 LDC.64 R6, c[0x0][0x9e8] ;  /* 0x00027a00ff061b82 */ /* 0x001e240000000a00 */
[----:B0-----:R-:W-:-:S05]  /*20fe0*/  @P1 IMAD.HI.U32 R6, R0, R6, RZ ;  /* 0x0000000600061227 */ /* 0x001fca00078e00ff */
[----:B------:R-:W-:-:S07]  /*20ff0*/  @P1 SHF.R.U32.HI R0, RZ, R7, R6 ;  /* 0x00000007ff001219 */ /* 0x000fce0000011606 */
.L_x_1518:
[----:B------:R-:W-:Y:S05]  /*21000*/  BSYNC B0 ;  /* 0x0000000000007941 */ /* 0x000fea0003800000 */
.L_x_1516:
[----:B------:R-:W-:-:S05]  /*21010*/  IMAD R0, R0, R3, R3 ;  /* 0x0000000300007224 */ /* 0x000fca00078e0203 */
[----:B------:R-:W-:-:S07]  /*21020*/  VIMNMX R2, R2, R0, PT ;  /* 0x0000000002027248 */ /* 0x000fce0003fe0100 */
.L_x_1515:
[----:B------:R-:W-:Y:S01]  /*21030*/  VIADD R2, R2, 0x3f ;  /* 0x0000003f02027836 */ /* 0x000fe20000000000 */
[----:B------:R-:W-:-:S04]  /*21040*/  ULDC UR4, c[0x0][0x9dc] ;  /* 0x0002770000047ab9 */ /* 0x000fc80000000800 */
[----:B------:R-:W-:-:S04]  /*21050*/  SHF.R.S32.HI R0, RZ, 0x1f, R2 ;  /* 0x0000001fff007819 */ /* 0x000fc80000011402 */
[----:B------:R-:W-:-:S04]  /*21060*/  LEA.HI R0, R0, R2, RZ, 0x6 ;  /* 0x0000000200007211 */ /* 0x000fc800078f30ff */
[----:B------:R-:W-:-:S04]  /*21070*/  SHF.R.S32.HI R0, RZ, 0x6, R0 ;  /* 0x00000006ff007819 */ /* 0x000fc80000011400 */
[----:B------:R-:W-:Y:S01]  /*21080*/  VIMNMX R16, R18, R0, PT ;  /* 0x0000000012107248 */ /* 0x000fe20003fe0100 */
[----:B------:R-:W-:Y:S01]  /*21090*/  VIADD R0, R4, -UR4 ;  /* 0x8000000404007c36 */ /* 0x000fe20008000000 */
[----:B------:R-:W-:Y:S06]  /*210a0*/  @!P0 BRA `(.L_x_1519) ;  /* 0x0000000000448947 */ /* 0x000fec0003800000 */
[----:B------:R-:W-:Y:S01]  /*210b0*/  ISETP.GT.AND P0, PT, R4, -0x1, PT ;  /* 0xffffffff0400780c */ /* 0x000fe20003f04270 */
[----:B------:R-:W-:-:S12]  /*210c0*/  BSSY B0, `(.L_x_1520) ;  /* 0x000000d000007945 */ /* 0x000fd80003800000 */
[----:B------:R-:W-:Y:S05]  /*210d0*/  @P0 BRA `(.L_x_1521) ;  /* 0x00000000001c0947 */ /* 0x000fea0003800000 */
[----:B------:R-:W-:Y:S02]  /*210e0*/  ISETP.NE.AND P0, PT, R3, 0x1, PT ;  /* 0x000000010300780c */ /* 0x000fe40003f05270 */
[----:B------:R-:W-:-:S11]  /*210f0*/  LOP3.LUT R4, RZ, R4, RZ, 0x33, !PT ;  /* 0x00000004ff047212 */ /* 0x000fd600078e33ff */
[----:B0-----:R-:W0:Y:S02]  /*21100*/  @P0 LDC.64 R6, c[0x0][0x9e8] ;  /* 0x00027a00ff060b82 */ /* 0x001e240000000a00 */
[----:B0-----:R-:W-:-:S05]  /*21110*/  @P0 IMAD.HI.U32 R6, R4, R6, RZ ;  /* 0x0000000604060227 */ /* 0x001fca00078e00ff */
[----:B------:R-:W-:-:S04]  /*21120*/  @P0 SHF.R.U32.HI R4, RZ, R7, R6 ;  /* 0x00000007ff040219 */ /* 0x000fc80000011606 */
[----:B------:R-:W-:Y:S01]  /*21130*/  LOP3.LUT R4, RZ, R4, RZ, 0x33, !PT ;  /* 0x00000004ff047212 */ /* 0x000fe200078e33ff */
[----:B------:R-:W-:Y:S06]  /*21140*/  BRA `(.L_x_1522) ;  /* 0x0000000000107947 */ /* 0x000fec0003800000 */
.L_x_1521:
[----:B------:R-:W-:-:S13]  /*21150*/  ISETP.NE.AND P0, PT, R3, 0x1, PT ;  /* 0x000000010300780c */ /* 0x000fda0003f05270 */
[----:B0-----:R-:W0:Y:S02]  /*21160*/  @P0 LDC.64 R6, c[0x0][0x9e8] ;  /* 0x00027a00ff060b82 */ /* 0x001e240000000a00 */
[----:B0-----:R-:W-:-:S05]  /*21170*/  @P0 IMAD.HI.U32 R6, R4, R6, RZ ;  /* 0x0000000604060227 */ /* 0x001fca00078e00ff */
[----:B------:R-:W-:-:S07]  /*21180*/  @P0 SHF.R.U32.HI R4, RZ, R7, R6 ;  /* 0x00000007ff040219 */ /* 0x000fce0000011606 */
.L_x_1522:
[----:B------:R-:W-:Y:S05]  /*21190*/  BSYNC B0 ;  /* 0x0000000000007941 */ /* 0x000fea0003800000 */
.L_x_1520:
[----:B------:R-:W-:-:S05]  /*211a0*/  IMAD R3, R4, R3, RZ ;  /* 0x0000000304037224 */ /* 0x000fca00078e02ff */
[----:B------:R-:W-:-:S07]  /*211b0*/  VIMNMX R0, R0, R3, !PT ;  /* 0x0000000300007248 */ /* 0x000fce0007fe0100 */
.L_x_1519:
[----:B------:R-:W-:Y:S01]  /*211c0*/  SHF.R.S32.HI R2, RZ, 0x1f, R0 ;  /* 0x0000001fff027819 */ /* 0x000fe20000011400 */
[----:B------:R-:W-:Y:S03]  /*211d0*/  BSSY B6, `(.L_x_1523) ;  /* 0x00002fb000067945 */ /* 0x000fe60003800000 */
[----:B------:R-:W-:-:S04]  /*211e0*/  LEA.HI R2, R2, R0, RZ, 0x6 ;  /* 0x0000000002027211 */ /* 0x000fc800078f30ff */
[----:B------:R-:W-:-:S04]  /*211f0*/  SHF.R.S32.HI R2, RZ, 0x6, R2 ;  /* 0x00000006ff027819 */ /* 0x000fc80000011402 */
[----:B------:R-:W-:-:S04]  /*21200*/  VIMNMX R3, RZ, R2, !PT ;  /* 0x00000002ff037248 */ /* 0x000fc80007fe0100 */
[----:B------:R-:W-:Y:S01]  /*21210*/  ISETP.GT.AND P0, PT, R16, R3, PT ;  /* 0x000000031000720c */ /* 0x000fe20003f04270 */
[----:B------:R1:W-:-:S12]  /*21220*/  STL [R1+0x34], R3 ;  /* 0x0000340301007387 */ /* 0x0003d80000100800 */
[----:B-1----:R-:W-:Y:S05]  /*21230*/  @P0 BRA `(.L_x_1524) ;  /* 0x0000000000480947 */ /* 0x002fea0003800000 */
[----:B------:R-:W1:Y:S02]  /*21240*/  S2R R3, SR_TID.X ;  /* 0x0000000000037919 */ /* 0x000e640000002100 */
[----:B-1----:R-:W-:-:S04]  /*21250*/  LOP3.LUT R3, R3, 0x7f, RZ, 0xc0, !PT ;  /* 0x0000007f03037812 */ /* 0x002fc800078ec0ff */
[----:B------:R-:W-:-:S13]  /*21260*/  ISETP.NE.AND P0, PT, R3, RZ, PT ;  /* 0x000000ff0300720c */ /* 0x000fda0003f05270 */
[----:B------:R-:W-:Y:S05]  /*21270*/  @P0 BRA `(.L_x_1525) ;  /* 0x0000002c00c00947 */ /* 0x000fea0003800000 */
[----:B0-----:R-:W0:Y:S01]  /*21280*/  S2R R5, SR_LANEID ;  /* 0x0000000000057919 */ /* 0x001e220000000000 */
        /* <DEDUP_REMOVED lines=13> */
.L_x_1524:
        /* <DEDUP_REMOVED lines=11> */
[----:B------:R-:W-:Y:S01]  /*21410*/  IMAD.U32 R4, RZ, RZ, UR6 ;  /* 0x00000006ff047e24 */ /* 0x000fe2000f8e00ff */
[----:B------:R-:W-:Y:S01]  /*21420*/  MOV R11, UR5 ;  /* 0x00000005000b7c02 */ /* 0x000fe20008000f00 */
[----:B------:R-:W1:Y:S01]  /*21430*/  LDC.64 R2, c[0x4][R2] ;  /* 0x0100000002027b82 */ /* 0x000e620000000a00 */
[----:B0-----:R-:W-:Y:S02]  /*21440*/  IMAD.U32 R5, RZ, RZ, UR7 ;  /* 0x00000007ff057e24 */ /* 0x001fe4000f8e00ff */
[----:B------:R-:W-:Y:S02]  /*21450*/  IMAD.U32 R6, RZ, RZ, UR8 ;  /* 0x00000008ff067e24 */ /* 0x000fe4000f8e00ff */
[----:B------:R-:W-:-:S02]  /*21460*/  IMAD.U32 R7, RZ, RZ, UR9 ;  /* 0x00000009ff077e24 */ /* 0x000fc4000f8e00ff */
[----:B------:R-:W-:Y:S02]  /*21470*/  IMAD.U32 R10, RZ, RZ, UR4 ;  /* 0x00000004ff0a7e24 */ /* 0x000fe4000f8e00ff */
[----:B------:R-:W-:Y:S02]  /*21480*/  IMAD.MOV.U32 R8, RZ, RZ, 0x70 ;  /* 0x00000070ff087424 */ /* 0x000fe400078e00ff */
[----:B------:R-:W-:Y:S02]  /*21490*/  IMAD.MOV.U32 R12, RZ, RZ, 0x1 ;  /* 0x00000001ff0c7424 */ /* 0x000fe400078e00ff */
[----:B------:R-:W-:-:S07]  /*214a0*/  IMAD.MOV.U32 R13, RZ, RZ, RZ ;  /* 0x000000ffff0d7224 */ /* 0x000fce00078e00ff */
[----:B------:R-:W-:-:S07]  /*214b0*/  LEPC R20, `(.L_x_1526) ;  /* 0x000000001014794e */ /* 0x000fce0000000000 */
[----:B-1----:R-:W-:Y:S05]  /*214c0*/  CALL.ABS.NOINC R2 ;  /* 0x0000000002007343 */ /* 0x002fea0003c00000 */
.L_x_1526:
[----:B------:R-:W2:Y:S01]  /*214d0*/  LDL.LU R2, [R1+0x4c] ;  /* 0x00004c0001027983 */ /* 0x000ea20000300800 */
[----:B------:R-:W-:-:S05]  /*214e0*/  VIADD R17, R18, 0x10000 ;  /* 0x0001000012117836 */ /* 0x000fca0000000000 */
        /* <DEDUP_REMOVED lines=11> */
[----:B0-----:R-:W-:Y:S02]  /*215a0*/  IMAD.U32 R5, RZ, RZ, UR7 ;  /* 0x00000007ff057e24 */ /* 0x001fe4000f8e00ff */
        /* <DEDUP_REMOVED lines=9> */
.L_x_1527:
[----:B------:R-:W-:-:S05]  /*21640*/  VIADD R0, R18, 0x8000 ;  /* 0x0000800012007836 */ /* 0x000fca0000000000 */
[----:B------:R2:W-:Y:S01]  /*21650*/  STL [R1+0x48], R0 ;  /* 0x0000480001007387 */ /* 0x0005e20000100800 */
[----:B------:R-:W-:-:S13]  /*21660*/  LOP3.LUT P0, RZ, R0, 0x1bf, RZ, 0xc0, !PT ;  /* 0x000001bf00ff7812 */ /* 0x000fda000780c0ff */
[----:B--2---:R-:W-:Y:S05]  /*21670*/  @!P0 BRA `(.L_x_1528) ;  /* 0x0000000000408947 */ /* 0x004fea0003800000 */
[----:B-1----:R-:W-:Y:S01]  /*21680*/  MOV R2, 0x0 ;  /* 0x0000000000027802 */ /* 0x002fe20000000f00 */
[----:B------:R-:W-:Y:S01]  /*21690*/  ULDC.64 UR6, c[0x4][0x198] ;  /* 0x0100660000067ab9 */ /* 0x000fe20000000a00 */
[----:B------:R-:W-:Y:S01]  /*216a0*/  ULDC.64 UR8, c[0x4][0x1a0] ;  /* 0x0100680000087ab9 */ /* 0x000fe20000000a00 */
[----:B------:R-:W-:Y:S01]  /*216b0*/  ULDC.64 UR4, c[0x4][0x128] ;  /* 0x01004a0000047ab9 */ /* 0x000fe20000000a00 */
[----:B------:R-:W-:Y:S01]  /*216c0*/  IMAD.U32 R4, RZ, RZ, UR6 ;  /* 0x00000006ff047e24 */ /* 0x000fe2000f8e00ff */
[----:B------:R-:W-:Y:S01]  /*216d0*/  MOV R8, 0x70 ;  /* 0x0000007000087802 */ /* 0x000fe20000000f00 */
[----:B------:R-:W1:Y:S01]  /*216e0*/  LDC.64 R2, c[0x4][R2] ;  /* 0x0100000002027b82 */ /* 0x000e620000000a00 */
[----:B0-----:R-:W-:Y:S02]  /*216f0*/  IMAD.U32 R5, RZ, RZ, UR7 ;  /* 0x00000007ff057e24 */ /* 0x001fe4000f8e00ff */
[----:B------:R-:W-:Y:S02]  /*21700*/  IMAD.U32 R6, RZ, RZ, UR8 ;  /* 0x00000008ff067e24 */ /* 0x000fe4000f8e00ff */
[----:B------:R-:W-:-:S02]  /*21710*/  IMAD.U32 R7, RZ, RZ, UR9 ;  /* 0x00000009ff077e24 */ /* 0x000fc4000f8e00ff */
[----:B------:R-:W-:Y:S02]  /*21720*/  IMAD.U32 R10, RZ, RZ, UR4 ;  /* 0x00000004ff0a7e24 */ /* 0x000fe4000f8e00ff */
[----:B------:R-:W-:Y:S02]  /*21730*/  IMAD.U32 R11, RZ, RZ, UR5 ;  /* 0x00000005ff0b7e24 */ /* 0x000fe4000f8e00ff */
[----:B------:R-:W-:Y:S02]  /*21740*/  IMAD.MOV.U32 R12, RZ, RZ, 0x1 ;  /* 0x00000001ff0c7424 */ /* 0x000fe400078e00ff */
[----:B------:R-:W-:-:S07]  /*21750*/  IMAD.MOV.U32 R13, RZ, RZ, RZ ;  /* 0x000000ffff0d7224 */ /* 0x000fce00078e00ff */
[----:B------:R-:W-:-:S07]  /*21760*/  LEPC R20, `(.L_x_1528) ;  /* 0x000000001014794e */ /* 0x000fce0000000000 */
[----:B-1----:R-:W-:Y:S05]  /*21770*/  CALL.ABS.NOINC R2 ;  /* 0x0000000002007343 */ /* 0x002fea0003c00000 */
.L_x_1528:
        /* <DEDUP_REMOVED lines=18> */
.L_x_1529:
[----:B-1----:R-:W2:Y:S01]  /*218a0*/  LDL.LU R2, [R1+0x4] ;  /* 0x0000040001027983 */ /* 0x002ea20000300800 */
[----:B------:R-:W1:Y:S01]  /*218b0*/  LDC R0, c[0x0][0x428] ;  /* 0x00010a00ff007b82 */ /* 0x000e620000000800 */
[----:B------:R-:W-:Y:S02]  /*218c0*/  ULDC.64 UR4, c[0x0][0x9f8] ;  /* 0x00027e0000047ab9 */ /* 0x000fe40000000a00 */
[----:B------:R-:W3:Y:S04]  /*218d0*/  LDL R18, [R1+0x8] ;  /* 0x0000080001127983 */ /* 0x000ee80000100800 */
[----:B------:R-:W4:Y:S01]  /*218e0*/  LDL R17, [R1+0xc] ;  /* 0x00000c0001117983 */ /* 0x000f220000100800 */
[----:B-1----:R-:W-:-:S13]  /*218f0*/  ISETP.NE.AND P0, PT, R0, 0x1, PT ;  /* 0x000000010000780c */ /* 0x002fda0003f05270 */
[----:B------:R-:W1:Y:S01]  /*21900*/  @P0 LDC R4, c[0x0][0x430] ;  /* 0x00010c00ff040b82 */ /* 0x000e620000000800 */
[----:B--2---:R-:W-:-:S07]  /*21910*/  IMAD R3, R2, 0x80, R19 ;  /* 0x0000008002037824 */ /* 0x004fce00078e0213 */
[----:B------:R-:W2:Y:S01]  /*21920*/  @P0 LDC R2, c[0x0][0x42c] ;  /* 0x00010b00ff020b82 */ /* 0x000ea20000000800 */
[----:B---3--:R-:W-:Y:S02]  /*21930*/  IMAD.MOV.U32 R0, RZ, RZ, R18 ;  /* 0x000000ffff007224 */ /* 0x008fe400078e0012 */
[----:B--2---:R-:W-:Y:S02]  /*21940*/  @P0 IMAD.HI.U32 R2, R18, R2, RZ ;  /* 0x0000000212020227 */ /* 0x004fe400078e00ff */
[----:B------:R-:W2:Y:S03]  /*21950*/  S2R R18, SR_TID.X ;  /* 0x0000000000127919 */ /* 0x000ea60000002100 */
[----:B-1----:R-:W-:Y:S01]  /*21960*/  @P0 SHF.R.U32.HI R0, RZ, R4, R2 ;  /* 0x00000004ff000219 */ /* 0x002fe20000011602 */
[----:B----4-:R-:W-:Y:S01]  /*21970*/  IMAD.MOV.U32 R2, RZ, RZ, R17 ;  /* 0x000000ffff027224 */ /* 0x010fe200078e0011 */
[----:B------:R-:W-:-:S04]  /*21980*/  ISETP.NE.U32.AND P0, PT, RZ, UR4, PT ;  /* 0x00000004ff007c0c */ /* 0x000fc8000bf05070 */
[----:B------:R-:W-:Y:S01]  /*21990*/  ISETP.NE.AND.EX P0, PT, RZ, UR5, PT, P0 ;  /* 0x00000005ff007c0c */ /* 0x000fe2000bf05300 */
[----:B------:R-:W-:-:S12]  /*219a0*/  ULDC.64 UR4, c[0x0][0xa00] ;  /* 0x0002800000047ab9 */ /* 0x000fd80000000a00 */
[----:B0-----:R-:W0:Y:S01]  /*219b0*/  @P0 LDC.64 R4, c[0x0][0x9f8] ;  /* 0x00027e00ff040b82 */ /* 0x001e220000000a00 */
[----:B--2---:R-:W-:Y:S01]  /*219c0*/  LOP3.LUT R18, R18, 0x7f, RZ, 0xc0, !PT ;  /* 0x0000007f12127812 */ /* 0x004fe200078ec0ff */
[----:B0-----:R-:W-:-:S05]  /*219d0*/  @P0 IMAD.WIDE R4, R17, 0x4, R4 ;  /* 0x0000000411040825 */ /* 0x001fca00078e0204 */
[----:B------:R0:W2:Y:S01]  /*219e0*/  @P0 LDG.E R2, desc[UR46][R4.64] ;  /* 0x0000002e04020981 */ /* 0x0000a2000c1e1900 */
[----:B------:R-:W-:Y:S02]  /*219f0*/  ISETP.NE.AND P1, PT, R18, RZ, PT ;  /* 0x000000ff1200720c */ /* 0x000fe40003f25270 */
[----:B------:R-:W-:Y:S02]  /*21a00*/  ISETP.NE.U32.AND P0, PT, RZ, UR4, PT ;  /* 0x00000004ff007c0c */ /* 0x000fe4000bf05070 */
[----:B------:R-:W-:Y:S02]  /*21a10*/  PLOP3.LUT P3, PT, P1, PT, PT, 0x8, 0x0 ;  /* 0x000000000000781c */ /* 0x000fe40000f6e170 */
[----:B------:R-:W-:-:S04]  /*21a20*/  ISETP.NE.AND.EX P2, PT, RZ, UR5, PT, P0 ;  /* 0x00000005ff007c0c */ /* 0x000fc8000bf45300 */
[----:B0-----:R-:W-:-:S03]  /*21a30*/  SEL R4, R17, RZ, !P2 ;  /* 0x000000ff11047207 */ /* 0x001fc60005000000 */
[----:B------:R-:W-:-:S05]  /*21a40*/  VOTEU.ALL UP1, P1 ;  /* 0x00000000003f7886 */ /* 0x000fca0000820000 */
[----:B------:R-:W-:-:S04]  /*21a50*/  @!UP1 UIADD3 UR8, UP0, UR42, 0x270, URZ ;  /* 0x000002702a089890 */ /* 0x000fc8000ff1e03f */
[----:B------:R-:W-:-:S03]  /*21a60*/  @!UP1 UIADD3.X UR9, URZ, UR43, URZ, UP0, !UPT ;  /* 0x0000002b3f099290 */ /* 0x000fc600087fe43f */
[----:B------:R-:W-:Y:S01]  /*21a70*/  VOTEU.ALL UP0, P1 ;  /* 0x00000000003f7886 */ /* 0x000fe20000800000 */
[----:B--2---:R0:W-:Y:S08]  /*21a80*/  STL [R1+0x28], R2 ;  /* 0x0000280201007387 */ /* 0x0041f00000100800 */
.L_x_1530:
[----:B0-----:R-:W2:Y:S01]  /*21a90*/  LDL R2, [R1+0x8] ;  /* 0x0000080001027983 */ /* 0x001ea20000100800 */
        /* <DEDUP_REMOVED lines=9> */
[----:B-1----:R-:W-:Y:S05]  /*21b30*/  @P3 BRA.U.ANY `(.L_x_1530) ;  /* 0xfffffffd00d43947 */ /* 0x002fea000393ffff */
[----:B------:R-:W-:Y:S01]  /*21b40*/  PLOP3.LUT P2, PT, P1, PT, PT, 0x8, 0x0 ;  /* 0x000000000000781c */ /* 0x000fe20000f4e170 */
[----:B------:R-:W-:Y:S01]  /*21b50*/  VOTEU.ALL UP0, P1 ;  /* 0x00000000003f7886 */ /* 0x000fe20000800000 */
[----:B------:R-:W-:-:S11]  /*21b60*/  UMOV UR4, 0x80 ;  /* 0x0000008000047882 */ /* 0x000fd60000000000 */
.L_x_1531:
        /* <DEDUP_REMOVED lines=24> */
.L_x_1784:
[----:B--2---:R-:W-:Y:S02]  /*21cf0*/  ISETP.NE.AND P0, PT, R14, RZ, PT ;  /* 0x000000ff0e00720c */ /* 0x004fe40003f05270 */
[----:B------:R-:W-:-:S11]  /*21d00*/  PLOP3.LUT P6, PT, PT, PT, PT, 0x8, 0x0 ;  /* 0x000000000000781c */ /* 0x000fd60003fce170 */
[----:B------:R-:W-:Y:S05]  /*21d10*/  @P0 BRA `(.L_x_1533) ;  /* 0x00000008000c0947 */ /* 0x000fea0003800000 */
[----:B------:R-:W-:-:S03]  /*21d20*/  UMOV UR4, 0xffffffff ;  /* 0xffffffff00047882 */ /* 0x000fc60000000000 */
[----:B------:R-:W-:Y:S05]  /*21d30*/  BRA.DIV UR4, `(.L_x_1534) ;  /* 0x0000007204b07947 */ /* 0x000fea000b800000 */
[----:B------:R-:W-:-:S13]  /*21d40*/  ELECT P6, URZ, PT ;  /* 0x00000000003f782f */ /* 0x000fda00038c0000 */
.L_x_1787:
[----:B------:R-:W-:Y:S05]  /*21d50*/  @!P6 BRA `(.L_x_1535) ;  /* 0x000000040080e947 */ /* 0x000fea0003800000 */
[----:B------:R-:W-:Y:S01]  /*21d60*/  ISETP.NE.U32.AND P0, PT, R6, RZ, PT ;  /* 0x000000ff0600720c */ /* 0x000fe20003f05070 */
[----:B------:R-:W-:-:S03]  /*21d70*/  VIADD R8, R16, 0xffffffff ;  /* 0xffffffff10087836 */ /* 0x000fc60000000000 */
[----:B------:R-:W-:-:S13]  /*21d80*/  ISETP.NE.AND.EX P0, PT, R7, RZ, PT, P0 ;  /* 0x000000ff0700720c */ /* 0x000fda0003f05300 */
[----:B------:R-:W-:Y:S05]  /*21d90*/  @!P0 BRA `(.L_x_1536) ;  /* 0x0000000000488947 */ /* 0x000fea0003800000 */
[----:B------:R-:W2:Y:S01]  /*21da0*/  LDC R9, c[0x0][0x41c] ;  /* 0x00010700ff097b82 */ /* 0x000ea20000000800 */
[----:B------:R-:W-:Y:S01]  /*21db0*/  IMAD.MOV.U32 R2, RZ, RZ, R8 ;  /* 0x000000ffff027224 */ /* 0x000fe200078e0008 */
[----:B------:R-:W-:Y:S01]  /*21dc0*/  ULDC.64 UR4, c[0x0][0x408] ;  /* 0x0001020000047ab9 */ /* 0x000fe20000000a00 */
[----:B--2---:R-:W-:-:S13]  /*21dd0*/  ISETP.NE.AND P0, PT, R9, 0x1, PT ;  /* 0x000000010900780c */ /* 0x004fda0003f05270 */
[----:B------:R-:W2:Y:S02]  /*21de0*/  @P0 LDC.64 R10, c[0x0][0x420] ;  /* 0x00010800ff0a0b82 */ /* 0x000ea40000000a00 */
[----:B--2---:R-:W-:-:S05]  /*21df0*/  @P0 IMAD.HI.U32 R10, R8, R10, RZ ;  /* 0x0000000a080a0227 */ /* 0x004fca00078e00ff */
[----:B------:R-:W-:-:S04]  /*21e00*/  @P0 SHF.R.U32.HI R2, RZ, R11, R10 ;  /* 0x0000000bff020219 */ /* 0x000fc8000001160a */
[--C-:B------:R-:W-:Y:S01]  /*21e10*/  SHF.R.S32.HI R11, RZ, 0x1f, R2.reuse ;  /* 0x0000001fff0b7819 */ /* 0x100fe20000011402 */
[--C-:B-1----:R-:W-:Y:S02]  /*21e20*/  IMAD.MOV R5, RZ, RZ, -R2.reuse ;  /* 0x000000ffff057224 */ /* 0x102fe400078e0a02 */
[----:B------:R-:W-:Y:S02]  /*21e30*/  IMAD.MOV.U32 R10, RZ, RZ, R2 ;  /* 0x000000ffff0a7224 */ /* 0x000fe400078e0002 */
        /* <DEDUP_REMOVED lines=8> */
.L_x_1536:
[----:B-1----:R-:W3:Y:S01]  /*21ec0*/  LDL R5, [R1+0x14] ;  /* 0x0000140001057983 */ /* 0x002ee20000100800 */
[----:B------:R-:W-:-:S03]  /*21ed0*/  MOV R9, 0x400 ;  /* 0x0000040000097802 */ /* 0x000fc60000000f00 */
[----:B--2---:R-:W2:Y:S01]  /*21ee0*/  LDL R7, [R1+0x20] ;  /* 0x0000200001077983 */ /* 0x004ea20000100800 */
[----:B------:R-:W1:Y:S01]  /*21ef0*/  S2R R10, SR_CgaCtaId ;  /* 0x00000000000a7919 */ /* 0x000e620000008800 */
[----:B------:R-:W4:Y:S01]  /*21f00*/  S2R R6, SR_TID.X ;  /* 0x0000000000067919 */ /* 0x000f220000002100 */
[----:B-1----:R-:W-:Y:S02]  /*21f10*/  LEA R9, R10, R9, 0x18 ;  /* 0x000000090a097211 */ /* 0x002fe400078ec0ff */
[----:B----4-:R-:W-:-:S04]  /*21f20*/  LOP3.LUT R6, R6, 0x7f, RZ, 0xc0, !PT ;  /* 0x0000007f06067812 */ /* 0x010fc800078ec0ff */
[----:B------:R-:W-:Y:S01]  /*21f30*/  ISETP.NE.AND P0, PT, R6, RZ, PT ;  /* 0x000000ff0600720c */ /* 0x000fe20003f05270 */
[----:B---3--:R-:W-:Y:S01]  /*21f40*/  IMAD R5, R5, 0x8, R9 ;  /* 0x0000000805057824 */ /* 0x008fe200078e0209 */
[----:B--2---:R-:W-:-:S04]  /*21f50*/  SHF.L.U32 R7, R7, 0x1f, RZ ;  /* 0x0000001f07077819 */ /* 0x004fc800000006ff */
[----:B------:R-:W1:Y:S02]  /*21f60*/  SYNCS.PHASECHK.TRANS64.TRYWAIT P2, [R5+URZ+0x28480], R7 ;  /* 0x02848007050075a7 */ /* 0x000e64000804017f */
[----:B-1----:R-:W-:Y:S05]  /*21f70*/  @!P2 BRA `(.L_x_1537) ;  /* 0x000000700040a947 */ /* 0x002fea0003800000 */
.L_x_1788:
        /* <DEDUP_REMOVED lines=8> */
.L_x_1538:
        /* <DEDUP_REMOVED lines=27> */
.L_x_1789:
        /* <DEDUP_REMOVED lines=8> */
.L_x_1540:
        /* <DEDUP_REMOVED lines=19> */
.L_x_1535:
        /* <DEDUP_REMOVED lines=12> */
[----:B------:R-:W-:Y:S01]  /*22420*/  R2UR UR16, R7 ;  /* 0x00000000071072ca */ /* 0x000fe200000e0000 */
[----:B------:R-:W-:Y:S01]  /*22430*/  @P0 IMAD.MOV.U32 R5, RZ, RZ, 0x8000 ;  /* 0x00008000ff050424 */ /* 0x000fe200078e00ff */
[----:B------:R-:W-:Y:S11]  /*22440*/  BAR.SYNC.DEFER_BLOCKING 0x8, 0x120 ;  /* 0x0204800000007b1d */ /* 0x000ff60000010000 */
        /* <DEDUP_REMOVED lines=16> */
.L_x_1533:
        /* <DEDUP_REMOVED lines=13> */
.L_x_1790:
[----:B------:R-:W-:Y:S05]  /*22620*/  BSYNC B0 ;  /* 0x0000000000007941 */ /* 0x000fea0003800000 */
.L_x_1541:
[----:B-1----:R-:W2:Y:S01]  /*22630*/  LDL R4, [R1+0x34] ;  /* 0x0000340001047983 */ /* 0x002ea20000100800 */
[----:B------:R-:W-:-:S05]  /*22640*/  VIADD R16, R16, 0xfffffffe ;  /* 0xfffffffe10107836 */ /* 0x000fca0000000000 */
[----:B--2---:R-:W-:-:S13]  /*22650*/  ISETP.GE.AND P0, PT, R16, R4, PT ;  /* 0x000000041000720c */ /* 0x004fda0003f06270 */
[----:B------:R-:W-:Y:S05]  /*22660*/  @!P0 BRA `(.L_x_1543) ;  /* 0x0000001000748947 */ /* 0x000fea0003800000 */
[----:B------:R1:W5:Y:S01]  /*22670*/  LDL.LU R6, [R1+0x14] ;  /* 0x0000140001067983 */ /* 0x0003620000300800 */
[----:B------:R-:W-:-:S03]  /*22680*/  IMAD.MOV.U32 R20, RZ, RZ, R16 ;  /* 0x000000ffff147224 */ /* 0x000fc600078e0010 */
[----:B------:R1:W5:Y:S04]  /*22690*/  LDL.LU R7, [R1+0x20] ;  /* 0x0000200001077983 */ /* 0x0003680000300800 */
.L_x_1565:
[----:B-----5:R-:W-:Y:S01]  /*226a0*/  VIADD R4, R6, 0x1 ;  /* 0x0000000106047836 */ /* 0x020fe20000000000 */
        /* <DEDUP_REMOVED lines=15> */
[----:B------:R-:W4:Y:S01]  /*227a0*/  LDC R5, c[0x0][0x41c] ;  /* 0x00010700ff057b82 */ /* 0x000f220000000800 */
[----:B------:R-:W-:Y:S02]  /*227b0*/  ULDC.64 UR6, c[0x0][0x408] ;  /* 0x0001020000067ab9 */ /* 0x000fe40000000a00 */
[----:B------:R-:W2:Y:S01]  /*227c0*/  LDL R11, [R1+0x28] ;  /* 0x00002800010b7983 */ /* 0x000ea20000100800 */
[----:B----4-:R-:W-:-:S13]  /*227d0*/  ISETP.NE.AND P0, PT, R5, 0x1, PT ;  /* 0x000000010500780c */ /* 0x010fda0003f05270 */
[----:B------:R-:W4:Y:S02]  /*227e0*/  @P0 LDC.64 R2, c[0x0][0x420] ;  /* 0x00010800ff020b82 */ /* 0x000f240000000a00 */
[----:B----4-:R-:W-:-:S04]  /*227f0*/  @P0 IMAD.HI.U32 R4, R20, R2, RZ ;  /* 0x0000000214040227 */ /* 0x010fc800078e00ff */
[----:B------:R-:W-:Y:S01]  /*22800*/  IMAD.MOV.U32 R2, RZ, RZ, R20 ;  /* 0x000000ffff027224 */ /* 0x000fe200078e0014 */
[----:B------:R-:W-:-:S04]  /*22810*/  @P0 SHF.R.U32.HI R2, RZ, R3, R4 ;  /* 0x00000003ff020219 */ /* 0x000fc80000011604 */
[--C-:B------:R-:W-:Y:S01]  /*22820*/  SHF.R.S32.HI R3, RZ, 0x1f, R2.reuse ;  /* 0x0000001fff037819 */ /* 0x100fe20000011402 */
[----:B------:R-:W-:-:S04]  /*22830*/  IMAD.MOV R8, RZ, RZ, -R2 ;  /* 0x000000ffff087224 */ /* 0x000fc800078e0a02 */
[----:B------:R-:W-:Y:S02]  /*22840*/  IMAD R8, R5, R8, R20 ;  /* 0x0000000805087224 */ /* 0x000fe400078e0214 */
[----:B---3--:R-:W-:-:S04]  /*22850*/  IMAD R4, R12, UR6, RZ ;  /* 0x000000060c047c24 */ /* 0x008fc8000f8e02ff */
[C---:B--2---:R-:W-:Y:S02]  /*22860*/  IMAD R4, R11.reuse, UR7, R4 ;  /* 0x000000070b047c24 */ /* 0x044fe4000f8e0204 */
[----:B------:R-:W-:-:S04]  /*22870*/  IMAD.WIDE.U32 R2, R11, UR6, R2 ;  /* 0x000000060b027c25 */ /* 0x000fc8000f8e0002 */
[----:B------:R-:W-:Y:S01]  /*22880*/  IMAD.IADD R3, R4, 0x1, R3 ;  /* 0x0000000104037824 */ /* 0x000fe200078e0203 */
[----:B------:R-:W-:-:S04]  /*22890*/  LEA R4, P0, R2, UR4, 0x2 ;  /* 0x0000000402047c11 */ /* 0x000fc8000f8010ff */
[----:B------:R-:W-:-:S05]  /*228a0*/  LEA.HI.X R5, R2, UR5, R3, 0x2, P0 ;  /* 0x0000000502057c11 */ /* 0x000fca00080f1403 */
[----:B------:R3:W5:Y:S04]  /*228b0*/  LDG.E R2, desc[UR46][R4.64] ;  /* 0x0000002e04027981 */ /* 0x000768000c1e1900 */
.L_x_1546:
[----:B---3--:R-:W3:Y:S01]  /*228c0*/  S2R R5, SR_CgaCtaId ;  /* 0x0000000000057919 */ /* 0x008ee20000008800 */
[----:B------:R-:W-:Y:S01]  /*228d0*/  MOV R4, 0x400 ;  /* 0x0000040000047802 */ /* 0x000fe20000000f00 */
[----:B------:R-:W-:Y:S01]  /*228e0*/  BSSY B1, `(.L_x_1547) ;  /* 0x0000009000017945 */ /* 0x000fe20003800000 */
[----:B------:R-:W4:Y:S02]  /*228f0*/  S2R R3, SR_TID.X ;  /* 0x0000000000037919 */ /* 0x000f240000002100 */
[----:B---3--:R-:W-:Y:S02]  /*22900*/  LEA R4, R5, R4, 0x18 ;  /* 0x0000000405047211 */ /* 0x008fe400078ec0ff */
[----:B----4-:R-:W-:-:S03]  /*22910*/  LOP3.LUT R3, R3, 0x7f, RZ, 0xc0, !PT ;  /* 0x0000007f03037812 */ /* 0x010fc600078ec0ff */
[----:B------:R-:W-:Y:S01]  /*22920*/  IMAD R5, R10, 0x8, R4 ;  /* 0x000000080a057824 */ /* 0x000fe200078e0204 */
[----:B------:R-:W-:Y:S02]  /*22930*/  SHF.L.U32 R4, R9, 0x1f, RZ ;  /* 0x0000001f09047819 */ /* 0x000fe400000006ff */
[----:B------:R-:W-:Y:S02]  /*22940*/  ISETP.NE.AND P2, PT, R3, RZ, PT ;  /* 0x000000ff0300720c */ /* 0x000fe40003f45270 */
[----:B------:R-:W3:Y:S02]  /*22950*/  SYNCS.PHASECHK.TRANS64.TRYWAIT P0, [R5+URZ+0x28480], R4 ;  /* 0x02848004050075a7 */ /* 0x000ee4000800017f */
[----:B---3--:R-:W-:Y:S09]  /*22960*/  @!P0 BRA `(.L_x_1548) ;  /* 0x00000068000c8947 */ /* 0x008ff20003800000 */
.L_x_1791:
[----:B------:R-:W-:Y:S05]  /*22970*/  BSYNC B1 ;  /* 0x0000000000017941 */ /* 0x000fea0003800000 */
.L_x_1547:
[----:B------:R-:W-:Y:S04]  /*22980*/  BSSY B1, `(.L_x_1549) ;  /* 0x0000009000017945 */ /* 0x000fe80003800000 */
[----:B------:R-:W-:Y:S05]  /*22990*/  @P2 BRA `(.L_x_1550) ;  /* 0x00000000001c2947 */ /* 0x000fea0003800000 */
[----:B------:R-:W2:Y:S02]  /*229a0*/  S2R R3, SR_TID.X ;  /* 0x0000000000037919 */ /* 0x000ea40000002100 */
[----:B--2---:R-:W-:Y:S01]  /*229b0*/  LOP3.LUT R9, R3, 0x1f, RZ, 0xc0, !PT ;  /* 0x0000001f03097812 */ /* 0x004fe200078ec0ff */
[----:B------:R-:W-:-:S03]  /*229c0*/  IMAD.MOV.U32 R3, RZ, RZ, 0x4000 ;  /* 0x00004000ff037424 */ /* 0x000fc600078e00ff */
[----:B------:R-:W-:Y:S01]  /*229d0*/  ISETP.NE.AND P0, PT, R9, RZ, PT ;  /* 0x000000ff0900720c */ /* 0x000fe20003f05270 */
[----:B------:R4:W-:-:S12]  /*229e0*/  SYNCS.ARRIVE.TRANS64 RZ, [R5+URZ+0x28470], R3 ;  /* 0x0284700305ff79a7 */ /* 0x0009d8000800003f */
[----:B----4-:R-:W-:Y:S05]  /*229f0*/  @!P0 BRA `(.L_x_1550) ;  /* 0x0000000000048947 */ /* 0x010fea0003800000 */
[----:B------:R-:W-:Y:S01]  /*22a00*/  BPT.TRAP 0x1 ;  /* 0x000000040000795c */ /* 0x000fe20000300000 */
.L_x_1550:
[----:B------:R-:W-:Y:S05]  /*22a10*/  BSYNC B1 ;  /* 0x0000000000017941 */ /* 0x000fea0003800000 */
.L_x_1549:
[----:B------:R-:W4:Y:S04]  /*22a20*/  LDL R3, [R1+0x14] ;  /* 0x0000140001037983 */ /* 0x000f280000100800 */
[----:B--2---:R-:W2:Y:S01]  /*22a30*/  LDL R9, [R1+0x38] ;  /* 0x0000380001097983 */ /* 0x004ea20000100800 */
[----:B------:R-:W-:Y:S01]  /*22a40*/  IMAD.MOV.U32 R13, RZ, RZ, RZ ;  /* 0x000000ffff0d7224 */ /* 0x000fe200078e00ff */
[----:B------:R-:W-:Y:S01]  /*22a50*/  MOV R10, 0x400 ;  /* 0x00000400000a7802 */ /* 0x000fe20000000f00 */
[----:B------:R-:W-:Y:S01]  /*22a60*/  UIADD3 UR4, UP0, UR42, 0x470, URZ ;  /* 0x000004702a047890 */ /* 0x000fe2000ff1e03f */
[----:B------:R-:W0:Y:S01]  /*22a70*/  S2R R11, SR_CgaCtaId ;  /* 0x00000000000b7919 */ /* 0x000e220000008800 */
[----:B------:R-:W-:Y:S01]  /*22a80*/  PLOP3.LUT P0, PT, PT, PT, PT, 0x80, 0x0 ;  /* 0x000000000000781c */ /* 0x000fe20003f0f070 */
[----:B------:R-:W-:Y:S01]  /*22a90*/  UMOV UR6, 0x0 ;  /* 0x0000000000067882 */ /* 0x000fe20000000000 */
[----:B------:R-:W-:Y:S01]  /*22aa0*/  R2UR UR10, R13 ;  /* 0x000000000d0a72ca */ /* 0x000fe200000e0000 */
[----:B------:R-:W-:Y:S01]  /*22ab0*/  UIADD3.X UR5, URZ, UR43, URZ, UP0, !UPT ;  /* 0x0000002b3f057290 */ /* 0x000fe200087fe43f */
[----:B------:R-:W-:Y:S01]  /*22ac0*/  UMOV UR7, 0x14f00000 ;  /* 0x14f0000000077882 */ /* 0x000fe20000000000 */
[----:B0-----:R-:W-:-:S05]  /*22ad0*/  LEA R10, R11, R10, 0x18 ;  /* 0x0000000a0b0a7211 */ /* 0x001fca00078ec0ff */
[----:B----4-:R-:W-:Y:S02]  /*22ae0*/  IMAD R3, R3, 0x4000, R10 ;  /* 0x0000400003037824 */ /* 0x010fe400078e020a */
[----:B--2---:R-:W-:Y:S02]  /*22af0*/  IMAD R9, R8, 0x40, R9 ;  /* 0x0000004008097824 */ /* 0x004fe400078e0209 */
[----:B------:R-:W-:Y:S02]  /*22b00*/  VIADD R8, R5, 0x28470 ;  /* 0x0002847005087836 */ /* 0x000fe40000000000 */
[----:B------:R-:W-:-:S07]  /*22b10*/  VIADD R10, R3, 0x10000 ;  /* 0x00010000030a7836 */ /* 0x000fce0000000000 */
.L_x_1551:
        /* <DEDUP_REMOVED lines=10> */
[----:B------:R-:W-:Y:S01]  /*22bc0*/  MOV R12, 0x80 ;  /* 0x00000080000c7802 */ /* 0x000fe20000000f00 */
[----:B------:R-:W-:Y:S01]  /*22bd0*/  VIADD R10, R3, 0x12000 ;  /* 0x00012000030a7836 */ /* 0x000fe20000000000 */
[----:B------:R-:W-:Y:S01]  /*22be0*/  PLOP3.LUT P0, PT, PT, PT, PT, 0x80, 0x0 ;  /* 0x000000000000781c */ /* 0x000fe20003f0f070 */
[----:B------:R-:W-:Y:S01]  /*22bf0*/  UMOV UR6, 0x0 ;  /* 0x0000000000067882 */ /* 0x000fe20000000000 */
[----:B------:R-:W-:Y:S01]  /*22c00*/  R2UR UR10, R12 ;  /* 0x000000000c0a72ca */ /* 0x000fe200000e0000 */
[----:B------:R-:W-:-:S14]  /*22c10*/  UMOV UR7, 0x14f00000 ;  /* 0x14f0000000077882 */ /* 0x000fdc0000000000 */
.L_x_1552:
        /* <DEDUP_REMOVED lines=13> */
.L_x_1792:
[----:B------:R-:W-:Y:S05]  /*22cf0*/  BSYNC B1 ;  /* 0x0000000000017941 */ /* 0x000fea0003800000 */
.L_x_1553:
[----:B------:R-:W-:Y:S01]  /*22d00*/  BSSY B1, `(.L_x_1555) ;  /* 0x000000b000017945 */ /* 0x000fe20003800000 */
[----:B------:R-:W-:Y:S02]  /*22d10*/  IMAD.MOV.U32 R10, RZ, RZ, 0x0 ;  /* 0x00000000ff0a7424 */ /* 0x000fe400078e00ff */
[----:B------:R-:W-:Y:S01]  /*22d20*/  IMAD.MOV.U32 R11, RZ, RZ, 0x14f00000 ;  /* 0x14f00000ff0b7424 */ /* 0x000fe200078e00ff */
[----:B------:R-:W-:Y:S06]  /*22d30*/  @P2 BRA `(.L_x_1556) ;  /* 0x00000000001c2947 */ /* 0x000fec0003800000 */
[----:B------:R-:W2:Y:S01]  /*22d40*/  S2R R8, SR_TID.X ;  /* 0x0000000000087919 */ /* 0x000ea20000002100 */
[----:B0--3--:R-:W-:-:S04]  /*22d50*/  IMAD.MOV.U32 R4, RZ, RZ, 0x4000 ;  /* 0x00004000ff047424 */ /* 0x009fc800078e00ff */
[----:B------:R4:W-:Y:S01]  /*22d60*/  SYNCS.ARRIVE.TRANS64 RZ, [R5+URZ+0x28430], R4 ;  /* 0x0284300405ff79a7 */ /* 0x0009e2000800003f */
[----:B--2---:R-:W-:-:S04]  /*22d70*/  LOP3.LUT R8, R8, 0x1f, RZ, 0xc0, !PT ;  /* 0x0000001f08087812 */ /* 0x004fc800078ec0ff */
[----:B------:R-:W-:-:S13]  /*22d80*/  ISETP.NE.AND P0, PT, R8, RZ, PT ;  /* 0x000000ff0800720c */ /* 0x000fda0003f05270 */
[----:B----4-:R-:W-:Y:S05]  /*22d90*/  @!P0 BRA `(.L_x_1556) ;  /* 0x0000000000048947 */ /* 0x010fea0003800000 */
[----:B------:R-:W-:Y:S01]  /*22da0*/  BPT.TRAP 0x1 ;  /* 0x000000040000795c */ /* 0x000fe20000300000 */
.L_x_1556:
[----:B------:R-:W-:Y:S05]  /*22db0*/  BSYNC B1 ;  /* 0x0000000000017941 */ /* 0x000fea0003800000 */
.L_x_1555:
[----:B------:R-:W-:Y:S01]  /*22dc0*/  R2UR UR10, R13 ;  /* 0x000000000d0a72ca */ /* 0x000fe200000e0000 */
[----:B------:R-:W-:Y:S01]  /*22dd0*/  UIADD3 UR4, UP0, UR42, 0x370, URZ ;  /* 0x000003702a047890 */ /* 0x000fe2000ff1e03f */
[----:B------:R-:W-:Y:S01]  /*22de0*/  R2UR UR6, R10 ;  /* 0x000000000a0672ca */ /* 0x000fe200000e0000 */
[----:B0--3--:R-:W-:Y:S01]  /*22df0*/  VIADD R5, R5, 0x28430 ;  /* 0x0002843005057836 */ /* 0x009fe20000000000 */
[----:B------:R-:W-:Y:S01]  /*22e00*/  R2UR UR7, R11 ;  /* 0x000000000b0772ca */ /* 0x000fe200000e0000 */
[----:B------:R-:W-:Y:S01]  /*22e10*/  VIADD R4, R3, 0x20000 ;  /* 0x0002000003047836 */ /* 0x000fe20000000000 */
[----:B------:R-:W-:Y:S01]  /*22e20*/  PLOP3.LUT P0, PT, PT, PT, PT, 0x80, 0x0 ;  /* 0x000000000000781c */ /* 0x000fe20003f0f070 */
[----:B------:R-:W-:-:S12]  /*22e30*/  UIADD3.X UR5, URZ, UR43, URZ, UP0, !UPT ;  /* 0x0000002b3f057290 */ /* 0x000fd800087fe43f */
.L_x_1557:
        /* <DEDUP_REMOVED lines=15> */
.L_x_1558:
        /* <DEDUP_REMOVED lines=9> */
[----:B---3--:R-:W-:Y:S05]  /*22fc0*/  @P0 BRA.U.ANY `(.L_x_1558) ;  /* 0xfffffffd00d80947 */ /* 0x008fea000393ffff */
.L_x_1545:
[----:B------:R-:W-:Y:S05]  /*22fd0*/  BSYNC B0 ;  /* 0x0000000000007941 */ /* 0x000fea0003800000 */
.L_x_1544:
[----:B------:R-:W-:-:S06]  /*22fe0*/  UISETP.NE.AND UP0, UPT, UR36, 0x3, UPT ;  /* 0x000000032400788c */ /* 0x000fcc000bf05270 */
[----:B------:R-:W-:-:S13]  /*22ff0*/  PLOP3.LUT P0, PT, PT, PT, UP0, 0x80, 0x0 ;  /* 0x000000000000781c */ /* 0x000fda0003f0f008 */
[----:B------:R-:W-:Y:S05]  /*23000*/  @!P0 BRA `(.L_x_1559) ;  /* 0x0000000000048947 */ /* 0x000fea0003800000 */
[----:B------:R-:W-:Y:S01]  /*23010*/  BPT.TRAP 0x1 ;  /* 0x000000040000795c */ /* 0x000fe20000300000 */
.L_x_1559:
[----:B------:R-:W3:Y:S01]  /*23020*/  S2R R5, SR_CgaCtaId ;  /* 0x0000000000057919 */ /* 0x000ee20000008800 */
[----:B------:R-:W-:Y:S01]  /*23030*/  IMAD.U32 R3, RZ, RZ, UR38 ;  /* 0x00000026ff037e24 */ /* 0x000fe2000f8e00ff */
[----:B------:R-:W-:Y:S01]  /*23040*/  MOV R4, 0x400 ;  /* 0x0000040000047802 */ /* 0x000fe20000000f00 */
[----:B------:R-:W-:Y:S03]  /*23050*/  BSSY B0, `(.L_x_1560) ;  /* 0x0000008000007945 */ /* 0x000fe60003800000 */
[----:B------:R-:W-:Y:S02]  /*23060*/  ISETP.NE.AND P0, PT, R3, 0x3, PT ;  /* 0x000000030300780c */ /* 0x000fe40003f05270 */
[----:B------:R-:W-:-:S04]  /*23070*/  LOP3.LUT R3, R7, 0x1, RZ, 0x3c, !PT ;  /* 0x0000000107037812 */ /* 0x000fc800078e3cff */
[----:B------:R-:W-:Y:S02]  /*23080*/  SHF.L.U32 R3, R3, 0x1f, RZ ;  /* 0x0000001f03037819 */ /* 0x000fe400000006ff */
[----:B---3--:R-:W-:-:S05]  /*23090*/  LEA R4, R5, R4, 0x18 ;  /* 0x0000000405047211 */ /* 0x008fca00078ec0ff */
[----:B------:R-:W-:-:S04]  /*230a0*/  IMAD R21, R6, 0x8, R4 ;  /* 0x0000000806157824 */ /* 0x000fc800078e0204 */
[----:B------:R-:W3:Y:S02]  /*230b0*/  SYNCS.PHASECHK.TRANS64.TRYWAIT P2, [R21+URZ+0x28470], R3 ;  /* 0x02847003150075a7 */ /* 0x000ee4000804017f */
[----:B---3--:R-:W-:Y:S05]  /*230c0*/  @!P2 BRA `(.L_x_1561) ;  /* 0x00000060005ca947 */ /* 0x008fea0003800000 */
.L_x_1793:
[----:B------:R-:W-:Y:S05]  /*230d0*/  BSYNC B0 ;  /* 0x0000000000007941 */ /* 0x000fea0003800000 */
.L_x_1560:
[----:B------:R-:W-:Y:S05]  /*230e0*/  @!P0 BRA `(.L_x_1562) ;  /* 0x0000000000048947 */ /* 0x000fea0003800000 */
[----:B------:R-:W-:Y:S01]  /*230f0*/  BPT.TRAP 0x1 ;  /* 0x000000040000795c */ /* 0x000fe20000300000 */
.L_x_1562:
[----:B------:R-:W-:Y:S01]  /*23100*/  SHF.L.U32 R4, R7, 0x1f, RZ ;  /* 0x0000001f07047819 */ /* 0x000fe200000006ff */
[----:B---3--:R-:W-:-:S03]  /*23110*/  IMAD.SHL.U32 R3, R6, 0x4000, RZ ;  /* 0x0000400006037824 */ /* 0x008fc600078e00ff */
[----:B------:R-:W3:Y:S02]  /*23120*/  SYNCS.PHASECHK.TRANS64.TRYWAIT P2, [R21+URZ+0x28460], R4 ;  /* 0x02846004150075a7 */ /* 0x000ee4000804017f */
[----:B---3--:R-:W-:Y:S05]  /*23130*/  @!P2 BRA `(.L_x_1563) ;  /* 0x000000600054a947 */ /* 0x008fea0003800000 */
.L_x_1794:
[----:B------:R-:W4:Y:S04]  /*23140*/  LDL R12, [R1+0x3c] ;  /* 0x00003c00010c7983 */ /* 0x000f280000100800 */
[----:B------:R0:W-:Y:S04]  /*23150*/  STL [R1+0x58], R2 ;  /* 0x0000580201007387 */ /* 0x0001e80000100800 */
[----:B0-----:R-:W2:Y:S01]  /*23160*/  LDL R2, [R1+0x10] ;  /* 0x0000100001027983 */ /* 0x001ea20000100800 */
[----:B------:R-:W-:-:S03]  /*23170*/  MOV R13, 0x400 ;  /* 0x00000400000d7802 */ /* 0x000fc60000000f00 */
[----:B------:R0:W-:Y:S01]  /*23180*/  STL [R1+0x54], R0 ;  /* 0x0000540001007387 */ /* 0x0001e20000100800 */
[----:B------:R-:W1:Y:S03]  /*23190*/  S2R R14, SR_CgaCtaId ;  /* 0x00000000000e7919 */ /* 0x000e660000008800 */
[----:B0-----:R-:W3:Y:S01]  /*231a0*/  LDL R0, [R1+0x18] ;  /* 0x0000180001007983 */ /* 0x001ee20000100800 */
[----:B------:R-:W-:Y:S05]  /*231b0*/  WARPSYNC.ALL ;  /* 0x0000000000007948 */ /* 0x000fea0003800000 */
[----:B-1----:R-:W-:Y:S01]  /*231c0*/  LEA R13, R14, R13, 0x18 ;  /* 0x0000000d0e0d7211 */ /* 0x002fe200078ec0ff */
[----:B------:R-:W0:Y:S01]  /*231d0*/  S2R R19, SR_CgaCtaId ;  /* 0x0000000000137919 */ /* 0x000e220000008800 */
[----:B------:R-:W-:Y:S01]  /*231e0*/  MOV R18, 0x400 ;  /* 0x0000040000127802 */ /* 0x000fe20000000f00 */
[----:B------:R-:W-:-:S03]  /*231f0*/  VIADD R16, R3, 0x1000 ;  /* 0x0000100003107836 */ /* 0x000fc60000000000 */
[----:B0-----:R-:W-:-:S05]  /*23200*/  LEA R18, R19, R18, 0x18 ;  /* 0x0000001213127211 */ /* 0x001fca00078ec0ff */
[----:B------:R-:W-:Y:S01]  /*23210*/  VIADD R18, R18, 0x8000 ;  /* 0x0000800012127836 */ /* 0x000fe20000000000 */
[----:B---3--:R-:W-:-:S05]  /*23220*/  LOP3.LUT R4, R3, R0, RZ, 0xfc, !PT ;  /* 0x0000000003047212 */ /* 0x008fca00078efcff */
[----:B------:R-:W-:-:S06]  /*23230*/  IMAD.IADD R4, R13, 0x1, R4 ;  /* 0x000000010d047824 */ /* 0x000fcc00078e0204 */
[----:B------:R-:W0:Y:S01]  /*23240*/  LDSM.16.MT88.4 R4, [R4+0x10000] ;  /* 0x010000000404783b */ /* 0x000e220000004200 */
[----:B----4-:R-:W-:Y:S02]  /*23250*/  IADD3 R17, R13, R12, R3 ;  /* 0x0000000c0d117210 */ /* 0x010fe40007ffe003 */
[----:B--2---:R-:W-:Y:S02]  /*23260*/  LOP3.LUT R12, R3, R2, RZ, 0xfc, !PT ;  /* 0x00000002030c7212 */ /* 0x004fe400078efcff */
[C-C-:B0-----:R-:W-:Y:S02]  /*23270*/  PRMT R8, R4.reuse, 0x6420, R5.reuse ;  /* 0x0000642004087816 */ /* 0x141fe40000000005 */
[----:B------:R-:W-:Y:S02]  /*23280*/  PRMT R9, R4, 0x7531, R5 ;  /* 0x0000753104097816 */ /* 0x000fe40000000005 */
[C-C-:B------:R-:W-:Y:S02]  /*23290*/  PRMT R10, R6.reuse, 0x6420, R7.reuse ;  /* 0x00006420060a7816 */ /* 0x140fe40000000007 */
[----:B------:R-:W-:-:S02]  /*232a0*/  PRMT R11, R6, 0x7531, R7 ;  /* 0x00007531060b7816 */ /* 0x000fc40000000007 */
[----:B------:R-:W0:Y:S01]  /*232b0*/  LDSM.16.MT88.4 R4, [R17+0x10000] ;  /* 0x010000001104783b */ /* 0x000e220000004200 */
[----:B------:R-:W-:-:S05]  /*232c0*/  IMAD.IADD R12, R18, 0x1, R12 ;  /* 0x00000001120c7824 */ /* 0x000fca00078e020c */
[----:B------:R0:W-:Y:S02]  /*232d0*/  STSM.16.M88.4 [R12], R8 ;  /* 0x000000080c007844 */ /* 0x0001e40000000200 */
[C-C-:B0-----:R-:W-:Y:S02]  /*232e0*/  PRMT R8, R4.reuse, 0x6420, R5.reuse ;  /* 0x0000642004087816 */ /* 0x141fe40000000005 */
[----:B------:R-:W-:Y:S02]  /*232f0*/  PRMT R9, R4, 0x7531, R5 ;  /* 0x0000753104097816 */ /* 0x000fe40000000005 */
[----:B------:R-:W-:Y:S02]  /*23300*/  LOP3.LUT R4, R16, R2, RZ, 0xfc, !PT ;  /* 0x0000000210047212 */ /* 0x000fe400078efcff */
[C-C-:B------:R-:W-:Y:S02]  /*23310*/  PRMT R10, R6.reuse, 0x6420, R7.reuse ;  /* 0x00006420060a7816 */ /* 0x140fe40000000007 */
[----:B------:R-:W-:Y:S01]  /*23320*/  PRMT R11, R6, 0x7531, R7 ;  /* 0x00007531060b7816 */ /* 0x000fe20000000007 */
[----:B------:R-:W-:-:S05]  /*23330*/  IMAD.IADD R4, R18, 0x1, R4 ;  /* 0x0000000112047824 */ /* 0x000fca00078e0204 */
[----:B------:R0:W-:Y:S02]  /*23340*/  STSM.16.M88.4 [R4], R8 ;  /* 0x0000000804007844 */ /* 0x0001e40000000200 */
[----:B0-----:R-:W-:-:S05]  /*23350*/  VIADD R8, R3, 0x2000 ;  /* 0x0000200003087836 */ /* 0x001fca0000000000 */
[----:B------:R-:W-:-:S05]  /*23360*/  LOP3.LUT R4, R8, R0, RZ, 0xfc, !PT ;  /* 0x0000000008047212 */ /* 0x000fca00078efcff */
[----:B------:R-:W-:-:S06]  /*23370*/  IMAD.IADD R4, R13, 0x1, R4 ;  /* 0x000000010d047824 */ /* 0x000fcc00078e0204 */
[----:B------:R-:W0:Y:S01]  /*23380*/  LDSM.16.MT88.4 R4, [R4+0x10000] ;  /* 0x010000000404783b */ /* 0x000e220000004200 */
[----:B------:R-:W-:-:S05]  /*23390*/  LOP3.LUT R8, R8, R2, RZ, 0xfc, !PT ;  /* 0x0000000208087212 */ /* 0x000fca00078efcff */
[----:B------:R-:W-:Y:S01]  /*233a0*/  IMAD.IADD R8, R18, 0x1, R8 ;  /* 0x0000000112087824 */ /* 0x000fe200078e0208 */
[C-C-:B0-----:R-:W-:Y:S02]  /*233b0*/  PRMT R12, R4.reuse, 0x6420, R5.reuse ;  /* 0x00006420040c7816 */ /* 0x141fe40000000005 */
[----:B------:R-:W-:Y:S02]  /*233c0*/  PRMT R13, R4, 0x7531, R5 ;  /* 0x00007531040d7816 */ /* 0x000fe40000000005 */
[C-C-:B------:R-:W-:Y:S02]  /*233d0*/  PRMT R14, R6.reuse, 0x6420, R7.reuse ;  /* 0x00006420060e7816 */ /* 0x140fe40000000007 */
[----:B------:R-:W-:Y:S02]  /*233e0*/  PRMT R15, R6, 0x7531, R7 ;  /* 0x00007531060f7816 */ /* 0x000fe40000000007 */
[----:B------:R-:W0:Y:S04]  /*233f0*/  LDSM.16.MT88.4 R4, [R17+0x12000] ;  /* 0x012000001104783b */ /* 0x000e280000004200 */
[----:B------:R1:W-:Y:S04]  /*23400*/  STSM.16.M88.4 [R8], R12 ;  /* 0x0000000c08007844 */ /* 0x0003e80000000200 */
[----:B-1----:R-:W2:Y:S01]  /*23410*/  LDL R14, [R1+0x48] ;  /* 0x00004800010e7983 */ /* 0x002ea20000100800 */
[----:B------:R-:W-:-:S03]  /*23420*/  VIADD R12, R3, 0x3000 ;  /* 0x00003000030c7836 */ /* 0x000fc60000000000 */
[----:B------:R-:W3:Y:S04]  /*23430*/  LDL R15, [R1+0x2c] ;  /* 0x00002c00010f7983 */ /* 0x000ee80000100800 */
[----:B------:R-:W4:Y:S01]  /*23440*/  LDL R13, [R1+0x40] ;  /* 0x00004000010d7983 */ /* 0x000f220000100800 */
[C-C-:B0-----:R-:W-:Y:S02]  /*23450*/  PRMT R8, R4.reuse, 0x6420, R5.reuse ;  /* 0x0000642004087816 */ /* 0x141fe40000000005 */
[----:B------:R-:W-:Y:S02]  /*23460*/  PRMT R9, R4, 0x7531, R5 ;  /* 0x0000753104097816 */ /* 0x000fe40000000005 */
[----:B------:R-:W-:Y:S02]  /*23470*/  LOP3.LUT R4, R12, R2, RZ, 0xfc, !PT ;  /* 0x000000020c047212 */ /* 0x000fe400078efcff */
[----:B------:R-:W-:-:S02]  /*23480*/  PRMT R10, R6, 0x6420, R7 ;  /* 0x00006420060a7816 */ /* 0x000fc40000000007 */
[----:B------:R-:W-:Y:S01]  /*23490*/  PRMT R11, R6, 0x7531, R7 ;  /* 0x00007531060b7816 */ /* 0x000fe20000000007 */
[----:B--2---:R-:W-:-:S05]  /*234a0*/  IMAD.IADD R4, R14, 0x1, R4 ;  /* 0x000000010e047824 */ /* 0x004fca00078e0204 */
[----:B------:R0:W-:Y:S04]  /*234b0*/  STSM.16.M88.4 [R4], R8 ;  /* 0x0000000804007844 */ /* 0x0001e80000000200 */
[----:B0-----:R-:W2:Y:S01]  /*234c0*/  LDL R10, [R1+0x44] ;  /* 0x00004400010a7983 */ /* 0x001ea20000100800 */
[-C--:B------:R-:W-:Y:S02]  /*234d0*/  LOP3.LUT R16, R16, R0.reuse, RZ, 0xfc, !PT ;  /* 0x0000000010107212 */ /* 0x080fe400078efcff */
[----:B------:R-:W-:-:S03]  /*234e0*/  LOP3.LUT R12, R12, R0, RZ, 0xfc, !PT ;  /* 0x000000000c0c7212 */ /* 0x000fc600078efcff */
[----:B---3--:R-:W-:-:S06]  /*234f0*/  IMAD.IADD R4, R15, 0x1, R16 ;  /* 0x000000010f047824 */ /* 0x008fcc00078e0210 */
[----:B------:R-:W0:Y:S01]  /*23500*/  LDSM.16.MT88.4 R4, [R4+0x10000] ;  /* 0x010000000404783b */ /* 0x000e220000004200 */
[----:B------:R-:W-:Y:S02]  /*23510*/  MOV R11, R17 ;  /* 0x00000011000b7202 */ /* 0x000fe40000000f00 */
[C-C-:B0-----:R-:W-:Y:S02]  /*23520*/  PRMT R16, R4.reuse, 0x6420, R5.reuse ;  /* 0x0000642004107816 */ /* 0x141fe40000000005 */
[----:B------:R-:W-:Y:S02]  /*23530*/  PRMT R17, R4, 0x7531, R5 ;  /* 0x0000753104117816 */ /* 0x000fe40000000005 */
[C-C-:B------:R-:W-:Y:S02]  /*23540*/  PRMT R18, R6.reuse, 0x6420, R7.reuse ;  /* 0x0000642006127816 */ /* 0x140fe40000000007 */
[----:B------:R-:W-:Y:S02]  /*23550*/  PRMT R19, R6, 0x7531, R7 ;  /* 0x0000753106137816 */ /* 0x000fe40000000007 */
[----:B------:R-:W0:Y:S01]  /*23560*/  LDSM.16.MT88.4 R4, [R11+0x11000] ;  /* 0x011000000b04783b */ /* 0x000e220000004200 */
[----:B--2---:R-:W-:-:S05]  /*23570*/  IMAD.IADD R3, R10, 0x1, R3 ;  /* 0x000000010a037824 */ /* 0x004fca00078e0203 */
[----:B------:R-:W-:Y:S02]  /*23580*/  IADD3 R8, R14, R3, R2 ;  /* 0x000000030e087210 */ /* 0x000fe40007ffe002 */
[----:B------:R1:W5:Y:S04]  /*23590*/  LDL.LU R2, [R1+0x58] ;  /* 0x0000580001027983 */ /* 0x0003680000300800 */
[----:B------:R1:W5:Y:S01]  /*235a0*/  LDL.LU R0, [R1+0x54] ;  /* 0x0000540001007983 */ /* 0x0003620000300800 */
[----:B0-----:R-:W-:-:S03]  /*235b0*/  PRMT R9, R4, 0x7531, R5 ;  /* 0x0000753104097816 */ /* 0x001fc60000000005 */
[----:B------:R0:W-:Y:S01]  /*235c0*/  STSM.16.M88.4 [R8], R16 ;  /* 0x0000001008007844 */ /* 0x0001e20000000200 */
[----:B------:R-:W-:Y:S02]  /*235d0*/  PRMT R10, R6, 0x6420, R7 ;  /* 0x00006420060a7816 */ /* 0x000fe40000000007 */
[----:B----4-:R-:W-:Y:S01]  /*235e0*/  IADD3 R3, R14, R13, R3 ;  /* 0x0000000d0e037210 */ /* 0x010fe20007ffe003 */
[----:B0-----:R-:W-:Y:S01]  /*235f0*/  IMAD.MOV.U32 R19, RZ, RZ, R8 ;  /* 0x000000ffff137224 */ /* 0x001fe200078e0008 */
[----:B------:R-:W-:Y:S01]  /*23600*/  PRMT R8, R4, 0x6420, R5 ;  /* 0x0000642004087816 */ /* 0x000fe20000000005 */
[----:B------:R-:W-:Y:S01]  /*23610*/  IMAD.MOV.U32 R18, RZ, RZ, R11 ;  /* 0x000000ffff127224 */ /* 0x000fe200078e000b */
[----:B------:R-:W-:Y:S01]  /*23620*/  PRMT R11, R6, 0x7531, R7 ;  /* 0x00007531060b7816 */ /* 0x000fe20000000007 */
[----:B------:R-:W-:-:S04]  /*23630*/  IMAD.IADD R4, R15, 0x1, R12 ;  /* 0x000000010f047824 */ /* 0x000fc800078e020c */
[----:B------:R-:W-:Y:S04]  /*23640*/  STSM.16.M88.4 [R3], R8 ;  /* 0x0000000803007844 */ /* 0x000fe80000000200 */
[----:B------:R-:W0:Y:S02]  /*23650*/  LDSM.16.MT88.4 R4, [R4+0x10000] ;  /* 0x010000000404783b */ /* 0x000e240000004200 */
[C-C-:B0-----:R-:W-:Y:S02]  /*23660*/  PRMT R12, R4.reuse, 0x6420, R5.reuse ;  /* 0x00006420040c7816 */ /* 0x141fe40000000005 */
        /* <DEDUP_REMOVED lines=15> */
[----:B0-----:R-:W0:Y:S01]  /*23760*/  FENCE.VIEW.ASYNC.S ;  /* 0x00000000000073c6 */ /* 0x001e220000000000 */
[----:B------:R-:W-:Y:S05]  /*23770*/  @!P0 BRA `(.L_x_1564) ;  /* 0x0000000000048947 */ /* 0x000fea0003800000 */
[----:B------:R-:W-:Y:S01]  /*23780*/  BPT.TRAP 0x1 ;  /* 0x000000040000795c */ /* 0x000fe20000300000 */
.L_x_1564:
[----:B-1----:R-:W2:Y:S01]  /*23790*/  LDL R3, [R1+0x34] ;  /* 0x0000340001037983 */ /* 0x002ea20000100800 */
[----:B0-----:R0:W-:Y:S03]  /*237a0*/  SYNCS.ARRIVE.TRANS64.A1T0 RZ, [R21+URZ+0x28450], RZ ;  /* 0x028450ff15ff79a7 */ /* 0x0011e6000810003f */
[----:B------:R3:W5:Y:S04]  /*237b0*/  LDL R6, [R1+0x14] ;  /* 0x0000140001067983 */ /* 0x0007680000100800 */
[----:B------:R3:W5:Y:S01]  /*237c0*/  LDL R7, [R1+0x20] ;  /* 0x0000200001077983 */ /* 0x0007620000100800 */
[----:B0-----:R-:W-:-:S05]  /*237d0*/  @!P1 VIADD R21, R21, 0x28480 ;  /* 0x0002848015159836 */ /* 0x001fca0000000000 */
[----:B------:R-:W-:Y:S01]  /*237e0*/  @!P1 PRMT R21, RZ, 0x654, R21 ;  /* 0x00000654ff159816 */ /* 0x000fe20000000015 */
[----:B------:R-:W-:Y:S06]  /*237f0*/  BAR.SYNC.DEFER_BLOCKING 0x2, 0x80 ;  /* 0x0082000000007b1d */ /* 0x000fec0000010000 */
[----:B------:R3:W-:Y:S01]  /*23800*/  @!P1 SYNCS.ARRIVE.TRANS64.RED.A1T0 RZ, [R21+URZ], RZ ;  /* 0x000000ff15ff99a7 */ /* 0x0007e2000810043f */
[C---:B--2---:R-:W-:Y:S01]  /*23810*/  ISETP.GT.AND P0, PT, R20.reuse, R3, PT ;  /* 0x000000031400720c */ /* 0x044fe20003f04270 */
[----:B------:R-:W-:-:S12]  /*23820*/  VIADD R20, R20, 0xffffffff ;  /* 0xffffffff14147836 */ /* 0x000fd80000000000 */
[----:B---3--:R-:W-:Y:S05]  /*23830*/  @P0 BRA `(.L_x_1565) ;  /* 0xffffffec00980947 */ /* 0x008fea000383ffff */
.L_x_1543:
[----:B------:R-:W-:Y:S04]  /*23840*/  BSSY B0, `(.L_x_1566) ;  /* 0x000000f000007945 */ /* 0x000fe80003800000 */
[----:B------:R-:W-:Y:S05]  /*23850*/  @P1 BRA `(.L_x_1567) ;  /* 0x0000000000341947 */ /* 0x000fea0003800000 */
[----:B------:R-:W1:Y:S01]  /*23860*/  S2R R3, SR_LANEID ;  /* 0x0000000000037919 */ /* 0x000e620000000000 */
[----:B------:R-:W-:Y:S02]  /*23870*/  VOTEU.ANY UR4, UPT, PT ;  /* 0x0000000000047886 */ /* 0x000fe400038e0100 */
[----:B-----5:R-:W1:Y:S08]  /*23880*/  FLO.U32 R0, UR4 ;  /* 0x0000000400007d00 */ /* 0x020e7000080e0000 */
[----:B------:R-:W2:Y:S01]  /*23890*/  POPC R5, UR4 ;  /* 0x0000000400057d09 */ /* 0x000ea20008000000 */
[----:B-1----:R-:W-:-:S02]  /*238a0*/  ISETP.EQ.U32.AND P0, PT, R0, R3, PT ;  /* 0x000000030000720c */ /* 0x002fc40003f02070 */
[----:B------:R-:W2:Y:S11]  /*238b0*/  LDC.64 R2, c[0x0][0xc38] ;  /* 0x00030e00ff027b82 */ /* 0x000eb60000000a00 */
[----:B--2---:R-:W2:Y:S01]  /*238c0*/  @P0 ATOMG.E.ADD.STRONG.GPU PT, R3, desc[UR46][R2.64], R5 ;  /* 0x00000005020309a8 */ /* 0x004ea200081ee1ee */
[----:B------:R-:W1:Y:S02]  /*238d0*/  S2R R4, SR_LTMASK ;  /* 0x0000000000047919 */ /* 0x000e640000003900 */
[----:B-1----:R-:W-:-:S04]  /*238e0*/  LOP3.LUT R4, R4, UR4, RZ, 0xc0, !PT ;  /* 0x0000000404047c12 */ /* 0x002fc8000f8ec0ff */
[----:B------:R-:W1:Y:S01]  /*238f0*/  POPC R7, R4 ;  /* 0x0000000400077309 */ /* 0x000e620000000000 */
[----:B--2---:R-:W1:Y:S02]  /*23900*/  SHFL.IDX PT, R0, R3, R0, 0x1f ;  /* 0x00001f0003007589 */ /* 0x004e6400000e0000 */
[----:B-1----:R-:W-:-:S05]  /*23910*/  IADD3 R0, R0, UR37, R7 ;  /* 0x0000002500007c10 */ /* 0x002fca000fffe007 */
[----:B------:R1:W-:Y:S02]  /*23920*/  STL [R1], R0 ;  /* 0x0000000001007387 */ /* 0x0003e40000100800 */
.L_x_1567:
[----:B------:R-:W-:Y:S05]  /*23930*/  BSYNC B0 ;  /* 0x0000000000007941 */ /* 0x000fea0003800000 */
.L_x_1566:
[----:B------:R-:W-:-:S06]  /*23940*/  UISETP.NE.AND UP0, UPT, UR36, 0x3, UPT ;  /* 0x000000032400788c */ /* 0x000fcc000bf05270 */
[----:B------:R-:W-:-:S13]  /*23950*/  PLOP3.LUT P0, PT, PT, PT, UP0, 0x80, 0x0 ;  /* 0x000000000000781c */ /* 0x000fda0003f0f008 */
[----:B------:R-:W-:Y:S05]  /*23960*/  @!P0 BRA `(.L_x_1568) ;  /* 0x0000000000048947 */ /* 0x000fea0003800000 */
[----:B------:R-:W-:Y:S01]  /*23970*/  BPT.TRAP 0x1 ;  /* 0x000000040000795c */ /* 0x000fe20000300000 */
.L_x_1568:
[----:B------:R-:W2:Y:S04]  /*23980*/  LDL R3, [R1+0x20] ;  /* 0x0000200001037983 */ /* 0x000ea80000100800 */
[----:B-----5:R-:W3:Y:S01]  /*23990*/  LDL R2, [R1+0x14] ;  /* 0x0000140001027983 */ /* 0x020ee20000100800 */
[----:B------:R-:W-:Y:S01]  /*239a0*/  MOV R4, 0x400 ;  /* 0x0000040000047802 */ /* 0x000fe20000000f00 */
[----:B-1----:R-:W-:Y:S01]  /*239b0*/  IMAD.U32 R0, RZ, RZ, UR38 ;  /* 0x00000026ff007e24 */ /* 0x002fe2000f8e00ff */
[----:B------:R-:W-:Y:S01]  /*239c0*/  BSSY B0, `(.L_x_1569) ;  /* 0x0000009000007945 */ /* 0x000fe20003800000 */
[----:B------:R-:W1:Y:S03]  /*239d0*/  S2R R5, SR_CgaCtaId ;  /* 0x0000000000057919 */ /* 0x000e660000008800 */
[----:B------:R-:W-:-:S02]  /*239e0*/  ISETP.NE.AND P2, PT, R0, 0x3, PT ;  /* 0x000000030000780c */ /* 0x000fc40003f45270 */
[----:B-1----:R-:W-:Y:S02]  /*239f0*/  LEA R4, R5, R4, 0x18 ;  /* 0x0000000405047211 */ /* 0x002fe400078ec0ff */
[----:B--2---:R-:W-:-:S04]  /*23a00*/  LOP3.LUT R3, R3, 0x1, RZ, 0x3c, !PT ;  /* 0x0000000103037812 */ /* 0x004fc800078e3cff */
[----:B------:R-:W-:Y:S01]  /*23a10*/  SHF.L.U32 R3, R3, 0x1f, RZ ;  /* 0x0000001f03037819 */ /* 0x000fe200000006ff */
[----:B---3--:R-:W-:-:S04]  /*23a20*/  IMAD R0, R2, 0x8, R4 ;  /* 0x0000000802007824 */ /* 0x008fc800078e0204 */
[----:B------:R-:W1:Y:S02]  /*23a30*/  SYNCS.PHASECHK.TRANS64.TRYWAIT P0, [R0+URZ+0x28470], R3 ;  /* 0x02847003000075a7 */ /* 0x000e64000800017f */
[----:B-1----:R-:W-:Y:S05]  /*23a40*/  @!P0 BRA `(.L_x_1570) ;  /* 0x0000005800248947 */ /* 0x002fea0003800000 */
.L_x_1795:
[----:B------:R-:W-:Y:S05]  /*23a50*/  BSYNC B0 ;  /* 0x0000000000007941 */ /* 0x000fea0003800000 */
.L_x_1569:
[----:B------:R-:W-:Y:S05]  /*23a60*/  @!P2 BRA `(.L_x_1571) ;  /* 0x000000000004a947 */ /* 0x000fea0003800000 */
[----:B------:R-:W-:Y:S01]  /*23a70*/  BPT.TRAP 0x1 ;  /* 0x000000040000795c */ /* 0x000fe20000300000 */
.L_x_1571:
[----:B------:R-:W1:Y:S02]  /*23a80*/  LDL R2, [R1+0x20] ;  /* 0x0000200001027983 */ /* 0x000e640000100800 */
[----:B-1----:R-:W-:-:S04]  /*23a90*/  SHF.L.U32 R3, R2, 0x1f, RZ ;  /* 0x0000001f02037819 */ /* 0x002fc800000006ff */
[----:B------:R-:W1:Y:S02]  /*23aa0*/  SYNCS.PHASECHK.TRANS64.TRYWAIT P0, [R0+URZ+0x28460], R3 ;  /* 0x02846003000075a7 */ /* 0x000e64000800017f */
[----:B-1----:R-:W-:Y:S05]  /*23ab0*/  @!P0 BRA `(.L_x_1572) ;  /* 0x00000058001c8947 */ /* 0x002fea0003800000 */
.L_x_1796:
[----:B------:R-:W2:Y:S04]  /*23ac0*/  LDL R2, [R1+0x14] ;  /* 0x0000140001027983 */ /* 0x000ea80000100800 */
[----:B------:R-:W3:Y:S04]  /*23ad0*/  LDL R14, [R1+0x18] ;  /* 0x00001800010e7983 */ /* 0x000ee80000100800 */
[----:B------:R-:W4:Y:S04]  /*23ae0*/  LDL R12, [R1+0x3c] ;  /* 0x00003c00010c7983 */ /* 0x000f280000100800 */
[----:B------:R1:W-:Y:S04]  /*23af0*/  STL [R1+0x54], R0 ;  /* 0x0000540001007387 */ /* 0x0003e80000100800 */
[----:B-1----:R-:W4:Y:S04]  /*23b00*/  LDL R0, [R1+0x10] ;  /* 0x0000100001007983 */ /* 0x002f280000100800 */
[----:B------:R-:W4:Y:S01]  /*23b10*/  LDL.LU R19, [R1+0x48] ;  /* 0x0000480001137983 */ /* 0x000f220000300800 */
[----:B0-----:R-:W0:Y:S01]  /*23b20*/  S2R R18, SR_CgaCtaId ;  /* 0x0000000000127919 */ /* 0x001e220000008800 */
[----:B------:R-:W-:Y:S01]  /*23b30*/  MOV R17, 0x400 ;  /* 0x0000040000117802 */ /* 0x000fe20000000f00 */
[----:B------:R-:W-:Y:S05]  /*23b40*/  WARPSYNC.ALL ;  /* 0x0000000000007948 */ /* 0x000fea0003800000 */
[----:B0-----:R-:W-:-:S02]  /*23b50*/  LEA R17, R18, R17, 0x18 ;  /* 0x0000001112117211 */ /* 0x001fc400078ec0ff */
[----:B------:R-:W4:Y:S01]  /*23b60*/  LDL R18, [R1+0x40] ;  /* 0x0000400001127983 */ /* 0x000f220000100800 */
[----:B--2---:R-:W-:-:S05]  /*23b70*/  IMAD.SHL.U32 R3, R2, 0x4000, RZ ;  /* 0x0000400002037824 */ /* 0x004fca00078e00ff */
[----:B---3--:R-:W-:-:S05]  /*23b80*/  LOP3.LUT R2, R3, R14, RZ, 0xfc, !PT ;  /* 0x0000000e03027212 */ /* 0x008fca00078efcff */
[----:B------:R-:W-:-:S05]  /*23b90*/  IMAD.IADD R13, R17, 0x1, R2 ;  /* 0x00000001110d7824 */ /* 0x000fca00078e0202 */
[----:B------:R-:W0:Y:S01]  /*23ba0*/  LDSM.16.MT88.4 R4, [R13+0x10000] ;  /* 0x010000000d04783b */ /* 0x000e220000004200 */
[----:B----4-:R-:W-:Y:S02]  /*23bb0*/  IADD3 R2, R17, R12, R3 ;  /* 0x0000000c11027210 */ /* 0x010fe40007ffe003 */
[----:B------:R-:W-:Y:S02]  /*23bc0*/  LOP3.LUT R12, R3, R0, RZ, 0xfc, !PT ;  /* 0x00000000030c7212 */ /* 0x000fe400078efcff */
[C-C-:B0-----:R-:W-:Y:S02]  /*23bd0*/  PRMT R8, R4.reuse, 0x6420, R5.reuse ;  /* 0x0000642004087816 */ /* 0x141fe40000000005 */
[----:B------:R-:W-:Y:S02]  /*23be0*/  PRMT R9, R4, 0x7531, R5 ;  /* 0x0000753104097816 */ /* 0x000fe40000000005 */
[C-C-:B------:R-:W-:Y:S02]  /*23bf0*/  PRMT R10, R6.reuse, 0x6420, R7.reuse ;  /* 0x00006420060a7816 */ /* 0x140fe40000000007 */
[----:B------:R-:W-:-:S02]  /*23c00*/  PRMT R11, R6, 0x7531, R7 ;  /* 0x00007531060b7816 */ /* 0x000fc40000000007 */
[----:B------:R-:W0:Y:S01]  /*23c10*/  LDSM.16.MT88.4 R4, [R2+0x10000] ;  /* 0x010000000204783b */ /* 0x000e220000004200 */
[----:B------:R-:W-:Y:S02]  /*23c20*/  IMAD.IADD R12, R19, 0x1, R12 ;  /* 0x00000001130c7824 */ /* 0x000fe400078e020c */
[----:B------:R-:W-:-:S03]  /*23c30*/  VIADD R16, R3, 0x1000 ;  /* 0x0000100003107836 */ /* 0x000fc60000000000 */
        /* <DEDUP_REMOVED lines=20> */
[----:B-1----:R-:W2:Y:S04]  /*23d80*/  LDL R14, [R1+0x44] ;  /* 0x00004400010e7983 */ /* 0x002ea80000100800 */
[----:B------:R-:W3:Y:S01]  /*23d90*/  LDL R15, [R1+0x18] ;  /* 0x00001800010f7983 */ /* 0x000ee20000100800 */
[----:B------:R-:W-:Y:S01]  /*23da0*/  VIADD R12, R3, 0x3000 ;  /* 0x00003000030c7836 */ /* 0x000fe20000000000 */
[----:B0-----:R-:W-:-:S02]  /*23db0*/  PRMT R8, R4, 0x6420, R5 ;  /* 0x0000642004087816 */ /* 0x001fc40000000005 */
[----:B------:R-:W-:Y:S02]  /*23dc0*/  PRMT R9, R4, 0x7531, R5 ;  /* 0x0000753104097816 */ /* 0x000fe40000000005 */
[----:B------:R-:W-:Y:S02]  /*23dd0*/  LOP3.LUT R4, R12, R0, RZ, 0xfc, !PT ;  /* 0x000000000c047212 */ /* 0x000fe400078efcff */
[C-C-:B------:R-:W-:Y:S02]  /*23de0*/  PRMT R10, R6.reuse, 0x6420, R7.reuse ;  /* 0x00006420060a7816 */ /* 0x140fe40000000007 */
[----:B------:R-:W-:Y:S01]  /*23df0*/  PRMT R11, R6, 0x7531, R7 ;  /* 0x00007531060b7816 */ /* 0x000fe20000000007 */
[----:B------:R-:W-:-:S05]  /*23e00*/  IMAD.IADD R4, R19, 0x1, R4 ;  /* 0x0000000113047824 */ /* 0x000fca00078e0204 */
[----:B------:R0:W-:Y:S01]  /*23e10*/  STSM.16.M88.4 [R4], R8 ;  /* 0x0000000804007844 */ /* 0x0001e20000000200 */
[----:B--2---:R-:W-:-:S04]  /*23e20*/  IADD3 R20, R14, R3, RZ ;  /* 0x000000030e147210 */ /* 0x004fc80007ffe0ff */
[----:B------:R-:W-:Y:S02]  /*23e30*/  IADD3 R3, R19, R20, R0 ;  /* 0x0000001413037210 */ /* 0x000fe40007ffe000 */
[----:B------:R1:W5:Y:S01]  /*23e40*/  LDL.LU R0, [R1+0x54] ;  /* 0x0000540001007983 */ /* 0x0003620000300800 */
[----:B---3--:R-:W-:-:S05]  /*23e50*/  LOP3.LUT R16, R16, R15, RZ, 0xfc, !PT ;  /* 0x0000000f10107212 */ /* 0x008fca00078efcff */
[----:B0-----:R-:W-:-:S06]  /*23e60*/  IMAD.IADD R4, R17, 0x1, R16 ;  /* 0x0000000111047824 */ /* 0x001fcc00078e0210 */
[----:B------:R-:W0:Y:S01]  /*23e70*/  LDSM.16.MT88.4 R4, [R4+0x10000] ;  /* 0x010000000404783b */ /* 0x000e220000004200 */
[----:B------:R-:W-:Y:S02]  /*23e80*/  LOP3.LUT R8, R12, R15, RZ, 0xfc, !PT ;  /* 0x0000000f0c087212 */ /* 0x000fe400078efcff */
[----:B------:R-:W-:-:S03]  /*23e90*/  IADD3 R20, R19, R18, R20 ;  /* 0x0000001213147210 */ /* 0x000fc60007ffe014 */
[----:B------:R-:W-:Y:S01]  /*23ea0*/  IMAD.IADD R12, R17, 0x1, R8 ;  /* 0x00000001110c7824 */ /* 0x000fe200078e0208 */
[C-C-:B0-----:R-:W-:Y:S02]  /*23eb0*/  PRMT R16, R4.reuse, 0x6420, R5.reuse ;  /* 0x0000642004107816 */ /* 0x141fe40000000005 */
[----:B------:R-:W-:Y:S02]  /*23ec0*/  PRMT R17, R4, 0x7531, R5 ;  /* 0x0000753104117816 */ /* 0x000fe40000000005 */
[C-C-:B------:R-:W-:Y:S02]  /*23ed0*/  PRMT R18, R6.reuse, 0x6420, R7.reuse ;  /* 0x0000642006127816 */ /* 0x140fe40000000007 */
[----:B------:R-:W-:Y:S02]  /*23ee0*/  PRMT R19, R6, 0x7531, R7 ;  /* 0x0000753106137816 */ /* 0x000fe40000000007 */
[----:B------:R-:W0:Y:S04]  /*23ef0*/  LDSM.16.MT88.4 R4, [R2+0x11000] ;  /* 0x011000000204783b */ /* 0x000e280000004200 */
[----:B------:R-:W-:Y:S01]  /*23f00*/  STSM.16.M88.4 [R3], R16 ;  /* 0x0000001003007844 */ /* 0x000fe20000000200 */
[----:B0-----:R-:W-:-:S02]  /*23f10*/  PRMT R8, R4, 0x6420, R5 ;  /* 0x0000642004087816 */ /* 0x001fc40000000005 */
[----:B------:R-:W-:Y:S02]  /*23f20*/  PRMT R9, R4, 0x7531, R5 ;  /* 0x0000753104097816 */ /* 0x000fe40000000005 */
[C-C-:B------:R-:W-:Y:S02]  /*23f30*/  PRMT R10, R6.reuse, 0x6420, R7.reuse ;  /* 0x00006420060a7816 */ /* 0x140fe40000000007 */
[----:B------:R-:W-:-:S05]  /*23f40*/  PRMT R11, R6, 0x7531, R7 ;  /* 0x00007531060b7816 */ /* 0x000fca0000000007 */
[----:B------:R-:W-:Y:S04]  /*23f50*/  STSM.16.M88.4 [R20], R8 ;  /* 0x0000000814007844 */ /* 0x000fe80000000200 */
[----:B------:R-:W0:Y:S04]  /*23f60*/  LDSM.16.MT88.4 R8, [R12+0x10000] ;  /* 0x010000000c08783b */ /* 0x000e280000004200 */
[----:B------:R-:W2:Y:S01]  /*23f70*/  LDSM.16.MT88.4 R4, [R2+0x13000] ;  /* 0x013000000204783b */ /* 0x000ea20000004200 */
[C-C-:B0-----:R-:W-:Y:S02]  /*23f80*/  PRMT R12, R8.reuse, 0x6420, R9.reuse ;  /* 0x00006420080c7816 */ /* 0x141fe40000000009 */
[----:B------:R-:W-:-:S02]  /*23f90*/  PRMT R13, R8, 0x7531, R9 ;  /* 0x00007531080d7816 */ /* 0x000fc40000000009 */
[C-C-:B------:R-:W-:Y:S02]  /*23fa0*/  PRMT R14, R10.reuse, 0x6420, R11.reuse ;  /* 0x000064200a0e7816 */ /* 0x140fe4000000000b */
[----:B------:R-:W-:Y:S02]  /*23fb0*/  PRMT R15, R10, 0x7531, R11 ;  /* 0x000075310a0f7816 */ /* 0x000fe4000000000b */
[C-C-:B--2---:R-:W-:Y:S02]  /*23fc0*/  PRMT R8, R4.reuse, 0x6420, R5.reuse ;  /* 0x0000642004087816 */ /* 0x144fe40000000005 */
[----:B------:R-:W-:Y:S02]  /*23fd0*/  PRMT R9, R4, 0x7531, R5 ;  /* 0x0000753104097816 */ /* 0x000fe40000000005 */
[C-C-:B------:R-:W-:Y:S02]  /*23fe0*/  PRMT R10, R6.reuse, 0x6420, R7.reuse ;  /* 0x00006420060a7816 */ /* 0x140fe40000000007 */
        /* <DEDUP_REMOVED lines=11> */
.L_x_1573:
[----:B------:R-:W2:Y:S01]  /*240a0*/  LDL.LU R4, [R1+0x14] ;  /* 0x0000140001047983 */ /* 0x000ea20000300800 */
[----:B0----5:R2:W-:Y:S03]  /*240b0*/  SYNCS.ARRIVE.TRANS64.A1T0 RZ, [R0+URZ+0x28450], RZ ;  /* 0x028450ff00ff79a7 */ /* 0x0215e6000810003f */
[----:B-1----:R-:W3:Y:S01]  /*240c0*/  LDL.LU R3, [R1+0x20] ;  /* 0x0000200001037983 */ /* 0x002ee20000300800 */
[----:B------:R-:W-:-:S05]  /*240d0*/  @!P1 VIADD R2, R0, 0x28480 ;  /* 0x0002848000029836 */ /* 0x000fca0000000000 */
        /* <DEDUP_REMOVED lines=10> */
.L_x_1525:
[----:B------:R-:W-:Y:S05]  /*24180*/  BSYNC B6 ;  /* 0x0000000000067941 */ /* 0x000fea0003800000 */
.L_x_1523:
        /* <DEDUP_REMOVED lines=13> */
.L_x_1574:
        /* <DEDUP_REMOVED lines=8> */
[----:B---3--:R-:W-:-:S05]  /*242e0*/  IMAD.IADD R5, R7, 0x1, R6 ;  /* 0x0000000107057824 */ /* 0x008fca00078e0206 */
[----:B------:R-:W-:-:S13]  /*242f0*/  ISETP.GE.OR P1, PT, R5, UR4, !P0 ;  /* 0x0000000405007c0c */ /* 0x000fda000c726670 */
[----:B------:R-:W0:Y:S02]  /*24300*/  @!P1 LDC.64 R2, c[0x0][0xc58] ;  /* 0x00031600ff029b82 */ /* 0x000e240000000a00 */
[----:B0-----:R-:W-:-:S06]  /*24310*/  @!P1 IMAD.WIDE R2, R5, 0x4, R2 ;  /* 0x0000000405029825 */ /* 0x001fcc00078e0202 */
[----:B------:R0:W3:Y:S01]  /*24320*/  @!P1 LDG.E R3, desc[UR46][R2.64] ;  /* 0x0000002e02039981 */ /* 0x0000e2000c1e1900 */
[C---:B------:R-:W-:Y:S02]  /*24330*/  ISETP.GE.U32.AND P2, PT, R6.reuse, 0x2, PT ;  /* 0x000000020600780c */ /* 0x040fe40003f46070 */
[C---:B------:R-:W-:Y:S01]  /*24340*/  ISETP.GE.U32.AND P3, PT, R6.reuse, 0x4, PT ;  /* 0x000000040600780c */ /* 0x040fe20003f66070 */
[----:B--2---:R-:W-:Y:S01]  /*24350*/  SHFL.IDX PT, R0, R4, RZ, 0x1f ;  /* 0x00001fff04007589 */ /* 0x004fe200000e0000 */
[C---:B------:R-:W-:Y:S02]  /*24360*/  ISETP.GE.U32.AND P4, PT, R6.reuse, 0x8, PT ;  /* 0x000000080600780c */ /* 0x040fe40003f86070 */
[C---:B------:R-:W-:Y:S01]  /*24370*/  ISETP.GE.U32.AND P5, PT, R6.reuse, 0x10, PT ;  /* 0x000000100600780c */ /* 0x040fe20003fa6070 */
[----:B0-----:R-:W-:Y:S02]  /*24380*/  IMAD.MOV.U32 R2, RZ, RZ, RZ ;  /* 0x000000ffff027224 */ /* 0x001fe400078e00ff */
[----:B---3--:R-:W-:Y:S01]  /*24390*/  @!P1 IMAD.MOV.U32 R2, RZ, RZ, R3 ;  /* 0x000000ffff029224 */ /* 0x008fe200078e0003 */
[----:B------:R-:W-:-:S04]  /*243a0*/  ISETP.NE.AND P1, PT, R6, RZ, PT ;  /* 0x000000ff0600720c */ /* 0x000fc80003f25270 */
[----:B------:R-:W0:Y:S02]  /*243b0*/  SHFL.UP PT, R14, R2, 0x1, RZ ;  /* 0x04200000020e7989 */ /* 0x000e2400000e00ff */
[----:B0-----:R-:W-:-:S05]  /*243c0*/  SEL R5, R14, RZ, P1 ;  /* 0x000000ff0e057207 */ /* 0x001fca0000800000 */
[----:B------:R-:W-:Y:S02]  /*243d0*/  IMAD.IADD R3, R2, 0x1, R5 ;  /* 0x0000000102037824 */ /* 0x000fe400078e0205 */
[----:B------:R-:W-:Y:S04]  /*243e0*/  SHFL.IDX PT, R5, R4, 0x1, 0x1f ;  /* 0x00201f0004057f89 */ /* 0x000fe800000e0000 */
        /* <DEDUP_REMOVED lines=12> */
[----:B------:R0:W1:Y:S02]  /*244b0*/  SHFL.IDX PT, R14, R3, 0x1f, 0x1f ;  /* 0x03e01f00030e7f89 */ /* 0x00006400000e0000 */
.L_x_1806:
[----:B------:R-:W-:Y:S02]  /*244c0*/  ULDC UR4, c[0x0][0xc10] ;  /* 0x0003040000047ab9 */ /* 0x000fe40000000800 */
[----:B------:R-:W-:-:S04]  /*244d0*/  IMAD.U32 R4, RZ, RZ, UR4 ;  /* 0x00000004ff047e24 */ /* 0x000fc8000f8e00ff */
[----:B-1----:R-:W-:-:S04]  /*244e0*/  IMAD R8, R14, R4, RZ ;  /* 0x000000040e087224 */ /* 0x002fc800078e02ff */
[----:B------:R-:W-:-:S05]  /*244f0*/  IMAD.IADD R5, R5, 0x1, R8 ;  /* 0x0000000105057824 */ /* 0x000fca00078e0208 */
[----:B------:R-:W-:-:S13]  /*24500*/  ISETP.GT.AND P6, PT, R5, R0, PT ;  /* 0x000000000500720c */ /* 0x000fda0003fc4270 */
[----:B------:R-:W-:Y:S05]  /*24510*/  @P6 BRA `(.L_x_1577) ;  /* 0x0000000000a46947 */ /* 0x000fea0003800000 */
.L_x_1582:
        /* <DEDUP_REMOVED lines=8> */
[----:B0-----:R-:W-:-:S05]  /*245a0*/  LOP3.LUT R4, R4, 0x1f, RZ, 0xc0, !PT ;  /* 0x0000001f04047812 */ /* 0x001fca00078ec0ff */
[----:B------:R-:W-:Y:S02]  /*245b0*/  IMAD.IADD R7, R2, 0x1, R4 ;  /* 0x0000000102077824 */ /* 0x000fe400078e0204 */
[----:B-1----:R-:W-:-:S03]  /*245c0*/  IMAD.MOV.U32 R2, RZ, RZ, RZ ;  /* 0x000000ffff027224 */ /* 0x002fc600078e00ff */
[----:B------:R-:W-:-:S13]  /*245d0*/  ISETP.GE.OR P6, PT, R7, R3, !P0 ;  /* 0x000000030700720c */ /* 0x000fda00047c6670 */
[----:B------:R-:W-:Y:S05]  /*245e0*/  @P6 BRA `(.L_x_1580) ;  /* 0x00000000000c6947 */ /* 0x000fea0003800000 */
[----:B------:R-:W0:Y:S02]  /*245f0*/  LDC.64 R2, c[0x0][0xc58] ;  /* 0x00031600ff027b82 */ /* 0x000e240000000a00 */
[----:B0-----:R-:W-:-:S06]  /*24600*/  IMAD.WIDE R2, R7, 0x4, R2 ;  /* 0x0000000407027825 */ /* 0x001fcc00078e0202 */
[----:B------:R0:W5:Y:S02]  /*24610*/  LDG.E R2, desc[UR46][R2.64] ;  /* 0x0000002e02027981 */ /* 0x000164000c1e1900 */
.L_x_1580:
[----:B------:R-:W-:Y:S05]  /*24620*/  BSYNC B0 ;  /* 0x0000000000007941 */ /* 0x000fea0003800000 */
.L_x_1579:
        /* <DEDUP_REMOVED lines=17> */
[----:B------:R0:W1:Y:S02]  /*24740*/  SHFL.IDX PT, R14, R3, 0x1f, 0x1f ;  /* 0x03e01f00030e7f89 */ /* 0x00006400000e0000 */
.L_x_1814:
[----:B------:R-:W-:Y:S02]  /*24750*/  ULDC UR4, c[0x0][0xc10] ;  /* 0x0003040000047ab9 */ /* 0x000fe40000000800 */
[----:B------:R-:W-:-:S04]  /*24760*/  IMAD.U32 R4, RZ, RZ, UR4 ;  /* 0x00000004ff047e24 */ /* 0x000fc8000f8e00ff */
[----:B-1----:R-:W-:-:S04]  /*24770*/  IMAD R8, R14, R4, RZ ;  /* 0x000000040e087224 */ /* 0x002fc800078e02ff */
[----:B------:R-:W-:-:S05]  /*24780*/  IMAD.IADD R5, R8, 0x1, R5 ;  /* 0x0000000108057824 */ /* 0x000fca00078e0205 */
[----:B------:R-:W-:-:S13]  /*24790*/  ISETP.GT.AND P6, PT, R5, R0, PT ;  /* 0x000000000500720c */ /* 0x000fda0003fc4270 */
[----:B------:R-:W-:Y:S05]  /*247a0*/  @!P6 BRA `(.L_x_1582) ;  /* 0xfffffffc005ce947 */ /* 0x000fea000383ffff */
.L_x_1577:
        /* <DEDUP_REMOVED lines=8> */
.L_x_1818:
[----:B------:R-:W-:Y:S01]  /*24830*/  ISETP.NE.AND P0, PT, R6, RZ, PT ;  /* 0x000000ff0600720c */ /* 0x000fe20003f05270 */
[----:B-1----:R-:W-:-:S12]  /*24840*/  IMAD.MOV.U32 R2, RZ, RZ, RZ ;  /* 0x000000ffff027224 */ /* 0x002fd800078e00ff */
[----:B------:R-:W-:Y:S05]  /*24850*/  @!P0 BRA `(.L_x_1584) ;  /* 0x0000000000108947 */ /* 0x000fea0003800000 */
[----:B------:R-:W-:Y:S01]  /*24860*/  UMOV UR4, 0xffffffff ;  /* 0xffffffff00047882 */ /* 0x000fe20000000000 */
[----:B------:R-:W-:Y:S02]  /*24870*/  VIADD R12, R5, 0xffffffff ;  /* 0xffffffff050c7836 */ /* 0x000fe40000000000 */
[----:B------:R-:W-:Y:S05]  /*24880*/  BRA.DIV UR4, `(.L_x_1585) ;  /* 0x0000005204f07947 */ /* 0x000fea000b800000 */
[----:B------:R1:W3:Y:S02]  /*24890*/  SHFL.IDX PT, R2, R3, R12, 0x1f ;  /* 0x00001f0c03027589 */ /* 0x0002e400000e0000 */
.L_x_1584:
[----:B01----:R-:W4:Y:S01]  /*248a0*/  LDL.LU R3, [R1+0xc] ;  /* 0x00000c0001037983 */ /* 0x003f220000300800 */
[----:B------:R-:W0:Y:S01]  /*248b0*/  LDC.64 R10, c[0x0][0xc68] ;  /* 0x00031a00ff0a7b82 */ /* 0x000e220000000a00 */
[----:B----4-:R-:W-:-:S04]  /*248c0*/  IMAD.IADD R3, R5, 0x1, R3 ;  /* 0x0000000105037824 */ /* 0x010fc800078e0203 */
[----:B0-----:R-:W-:Y:S01]  /*248d0*/  IMAD.WIDE R10, R3, 0x4, R10 ;  /* 0x00000004030a7825 */ /* 0x001fe200078e020a */
[----:B------:R0:W-:Y:S04]  /*248e0*/  STL [R1+0xc], R3 ;  /* 0x00000c0301007387 */ /* 0x0001e80000100800 */
[----:B------:R-:W2:Y:S01]  /*248f0*/  LDG.E R6, desc[UR46][R10.64] ;  /* 0x0000002e0a067981 */ /* 0x000ea2000c1e1900 */
[----:B---3--:R-:W-:-:S04]  /*24900*/  IMAD R12, R2, R4, R8 ;  /* 0x00000004020c7224 */ /* 0x008fc800078e0208 */
[----:B------:R-:W-:Y:S01]  /*24910*/  IMAD.IADD R0, R0, 0x1, -R12 ;  /* 0x0000000100007824 */ /* 0x000fe200078e0a0c */
[----:B------:R3:W-:Y:S01]  /*24920*/  STL [R1], R12 ;  /* 0x0000000c01007387 */ /* 0x0007e20000100800 */
[----:B--2---:R-:W-:-:S05]  /*24930*/  IMAD R5, R7, R6, RZ ;  /* 0x0000000607057224 */ /* 0x004fca00078e02ff */
[----:B------:R-:W-:-:S04]  /*24940*/  IABS R9, R5 ;  /* 0x0000000500097213 */ /* 0x000fc80000000000 */
[----:B0-----:R-:W0:Y:S08]  /*24950*/  I2F.RP R3, R9 ;  /* 0x0000000900037306 */ /* 0x001e300000209400 */
[----:B0-----:R-:W0:Y:S02]  /*24960*/  MUFU.RCP R3, R3 ;  /* 0x0000000300037308 */ /* 0x001e240000001000 */
[----:B0-----:R-:W-:-:S06]  /*24970*/  VIADD R3, R3, 0xffffffe ;  /* 0x0ffffffe03037836 */ /* 0x001fcc0000000000 */
[----:B------:R-:W0:Y:S02]  /*24980*/  F2I.FTZ.U32.TRUNC.NTZ R3, R3 ;  /* 0x0000000300037305 */ /* 0x000e24000021f000 */
[----:B0-----:R-:W-:-:S04]  /*24990*/  IMAD.MOV R2, RZ, RZ, -R3 ;  /* 0x000000ffff027224 */ /* 0x001fc800078e0a03 */
[----:B------:R-:W-:Y:S02]  /*249a0*/  IMAD R8, R2, R9, RZ ;  /* 0x0000000902087224 */ /* 0x000fe400078e02ff */
[----:B------:R-:W-:-:S04]  /*249b0*/  IMAD.MOV.U32 R2, RZ, RZ, RZ ;  /* 0x000000ffff027224 */ /* 0x000fc800078e00ff */
[----:B------:R-:W-:Y:S01]  /*249c0*/  IMAD.HI.U32 R8, R3, R8, R2 ;  /* 0x0000000803087227 */ /* 0x000fe200078e0002 */
[----:B------:R-:W-:Y:S02]  /*249d0*/  IABS R2, R0 ;  /* 0x0000000000027213 */ /* 0x000fe40000000000 */
[----:B------:R-:W-:-:S03]  /*249e0*/  IABS R3, R5 ;  /* 0x0000000500037213 */ /* 0x000fc60000000000 */
[----:B------:R-:W-:-:S04]  /*249f0*/  IMAD.HI.U32 R8, R8, R2, RZ ;  /* 0x0000000208087227 */ /* 0x000fc800078e00ff */
[----:B------:R-:W-:-:S04]  /*24a00*/  IMAD.MOV R3, RZ, RZ, -R3 ;  /* 0x000000ffff037224 */ /* 0x000fc800078e0a03 */
        /* <DEDUP_REMOVED lines=8> */
[----:B------:R-:W-:-:S04]  /*24a90*/  @P0 VIADD R8, R8, 0x1 ;  /* 0x0000000108080836 */ /* 0x000fc80000000000 */
[----:B------:R-:W-:-:S04]  /*24aa0*/  IMAD.MOV.U32 R2, RZ, RZ, R8 ;  /* 0x000000ffff027224 */ /* 0x000fc800078e0008 */
[----:B------:R-:W-:Y:S01]  /*24ab0*/  @!P2 IMAD.MOV R2, RZ, RZ, -R2 ;  /* 0x000000ffff02a224 */ /* 0x000fe200078e0a02 */
[----:B------:R-:W-:-:S05]  /*24ac0*/  @!P1 LOP3.LUT R2, RZ, R5, RZ, 0x33, !PT ;  /* 0x00000005ff029212 */ /* 0x000fca00078e33ff */
[----:B------:R-:W-:Y:S02]  /*24ad0*/  IMAD R8, R6, R2, RZ ;  /* 0x0000000206087224 */ /* 0x000fe400078e02ff */
[----:B------:R-:W-:Y:S02]  /*24ae0*/  IMAD.MOV R2, RZ, RZ, -R2 ;  /* 0x000000ffff027224 */ /* 0x000fe400078e0a02 */
[----:B------:R-:W-:Y:S02]  /*24af0*/  IMAD.MOV R3, RZ, RZ, -R8 ;  /* 0x000000ffff037224 */ /* 0x000fe400078e0a08 */
[----:B------:R-:W-:-:S03]  /*24b00*/  IMAD R0, R5, R2, R0 ;  /* 0x0000000205007224 */ /* 0x000fc600078e0200 */
[----:B------:R-:W-:-:S04]  /*24b10*/  VIADDMNMX R4, R3, R4, R6, PT ;  /* 0x0000000403047246 */ /* 0x000fc80003800106 */
[----:B------:R-:W-:-:S04]  /*24b20*/  IABS R6, R4 ;  /* 0x0000000400067213 */ /* 0x000fc80000000000 */
[----:B------:R-:W0:Y:S08]  /*24b30*/  I2F.RP R3, R6 ;  /* 0x0000000600037306 */ /* 0x000e300000209400 */
[----:B0-----:R-:W0:Y:S02]  /*24b40*/  MUFU.RCP R3, R3 ;  /* 0x0000000300037308 */ /* 0x001e240000001000 */
[----:B0-----:R-:W-:-:S06]  /*24b50*/  VIADD R3, R3, 0xffffffe ;  /* 0x0ffffffe03037836 */ /* 0x001fcc0000000000 */
[----:B------:R-:W0:Y:S02]  /*24b60*/  F2I.FTZ.U32.TRUNC.NTZ R3, R3 ;  /* 0x0000000300037305 */ /* 0x000e24000021f000 */
[----:B0-----:R-:W-:-:S04]  /*24b70*/  IMAD.MOV R2, RZ, RZ, -R3 ;  /* 0x000000ffff027224 */ /* 0x001fc800078e0a03 */
[----:B------:R-:W-:Y:S01]  /*24b80*/  IMAD R5, R2, R6, RZ ;  /* 0x0000000602057224 */ /* 0x000fe200078e02ff */
[----:B------:R-:W-:-:S05]  /*24b90*/  MOV R2, RZ ;  /* 0x000000ff00027202 */ /* 0x000fca0000000f00 */
        /* <DEDUP_REMOVED lines=24> */
.L_x_1578:
[----:B------:R-:W-:Y:S01]  /*24d20*/  UMOV UR4, URZ ;  /* 0x0000003f00047c82 */ /* 0x000fe20008000000 */
[----:B------:R-:W-:Y:S01]  /*24d30*/  ULDC UR6, c[0x0][0xc14] ;  /* 0x0003050000067ab9 */ /* 0x000fe20000000800 */
[----:B------:R-:W-:Y:S01]  /*24d40*/  UMOV UR5, URZ ;  /* 0x0000003f00057c82 */ /* 0x000fe20008000000 */
[----:B------:R0:W-:Y:S01]  /*24d50*/  STL [R1], R0 ;  /* 0x0000000001007387 */ /* 0x0001e20000100800 */
[----:B------:R-:W-:Y:S02]  /*24d60*/  IMAD.U32 R3, RZ, RZ, UR4 ;  /* 0x00000004ff037e24 */ /* 0x000fe4000f8e00ff */
[----:B------:R-:W-:-:S03]  /*24d70*/  IMAD.U32 R2, RZ, RZ, UR5 ;  /* 0x00000005ff027e24 */ /* 0x000fc6000f8e00ff */
[----:B------:R1:W-:Y:S01]  /*24d80*/  STL [R1+0x4], R3 ;  /* 0x0000040301007387 */ /* 0x0003e20000100800 */
[----:B0-----:R-:W-:-:S05]  /*24d90*/  IMAD.U32 R0, RZ, RZ, UR6 ;  /* 0x00000006ff007e24 */ /* 0x001fca000f8e00ff */
[----:B------:R1:W-:Y:S04]  /*24da0*/  STL [R1+0xc], R0 ;  /* 0x00000c0001007387 */ /* 0x0003e80000100800 */
[----:B------:R1:W-:Y:S02]  /*24db0*/  STL [R1+0x8], R2 ;  /* 0x0000080201007387 */ /* 0x0003e40000100800 */
.L_x_1586:
[----:B-1-3--:R-:W2:Y:S04]  /*24dc0*/  LDL R3, [R1+0x8] ;  /* 0x0000080001037983 */ /* 0x00aea80000100800 */
[----:B------:R-:W3:Y:S04]  /*24dd0*/  LDL R2, [R1+0xc] ;  /* 0x00000c0001027983 */ /* 0x000ee80000100800 */
[----:B------:R-:W4:Y:S04]  /*24de0*/  LDL R4, [R1] ;  /* 0x0000000001047983 */ /* 0x000f280000100800 */
[----:B------:R-:W4:Y:S01]  /*24df0*/  LDL R5, [R1+0x4] ;  /* 0x0000040001057983 */ /* 0x000f220000100800 */
[----:B------:R-:W-:Y:S05]  /*24e00*/  WARPSYNC.ALL ;  /* 0x0000000000007948 */ /* 0x000fea0003800000 */
[----:B------:R-:W0:Y:S02]  /*24e10*/  S2R R0, SR_TID.X ;  /* 0x0000000000007919 */ /* 0x000e240000002100 */
[----:B0-----:R-:W-:Y:S01]  /*24e20*/  LOP3.LUT R0, R0, 0x1f, RZ, 0xc0, !PT ;  /* 0x0000001f00007812 */ /* 0x001fe200078ec0ff */
[----:B------:R-:W-:Y:S03]  /*24e30*/  BAR.SYNC.DEFER_BLOCKING 0x4, 0x180 ;  /* 0x0106000000007b1d */ /* 0x000fe60000010000 */
[----:B------:R-:W-:-:S13]  /*24e40*/  ISETP.NE.AND P0, PT, R0, RZ, PT ;  /* 0x000000ff0000720c */ /* 0x000fda0003f05270 */
[----:B------:R-:W-:Y:S01]  /*24e50*/  @!P0 MOV R0, 0x400 ;  /* 0x0000040000008802 */ /* 0x000fe20000000f00 */
[----:B--2---:R-:W-:Y:S02]  /*24e60*/  IMAD.MOV.U32 R6, RZ, RZ, R3 ;  /* 0x000000ffff067224 */ /* 0x004fe400078e0003 */
[----:B------:R-:W0:Y:S01]  /*24e70*/  @!P0 S2R R3, SR_CgaCtaId ;  /* 0x0000000000038919 */ /* 0x000e220000008800 */
[----:B---3--:R-:W-:Y:S01]  /*24e80*/  IMAD.MOV.U32 R7, RZ, RZ, R2 ;  /* 0x000000ffff077224 */ /* 0x008fe200078e0002 */
[----:B0-----:R-:W-:-:S05]  /*24e90*/  @!P0 LEA R0, R3, R0, 0x18 ;  /* 0x0000000003008211 */ /* 0x001fca00078ec0ff */
[----:B----4-:R1:W-:Y:S01]  /*24ea0*/  @!P0 STS.128 [R0+0x284d0], R4 ;  /* 0x0284d00400008388 */ /* 0x0103e20000000c00 */
[----:B------:R-:W-:Y:S06]  /*24eb0*/  BAR.ARV 0x5, 0x180 ;  /* 0x0146000000007b1d */ /* 0x000fec0000002000 */
.L_x_1575:
[----:B-1----:R-:W2:Y:S01]  /*24ec0*/  LDL R0, [R1+0xc] ;  /* 0x00000c0001007983 */ /* 0x002ea20000100800 */
[----:B------:R-:W-:Y:S02]  /*24ed0*/  ULDC UR4, c[0x0][0xc14] ;  /* 0x0003050000047ab9 */ /* 0x000fe40000000800 */
[----:B--2---:R-:W-:-:S13]  /*24ee0*/  ISETP.GE.AND P0, PT, R0, UR4, PT ;  /* 0x0000000400007c0c */ /* 0x004fda000bf06270 */
[----:B------:R-:W-:Y:S05]  /*24ef0*/  @!P0 BRA `(.L_x_1587) ;  /* 0xffffffa400208947 */ /* 0x000fea000383ffff */
[----:B------:R-:W-:Y:S05]  /*24f00*/  BSYNC B7 ;  /* 0x0000000000077941 */ /* 0x000fea0003800000 */
.L_x_1467:
[----:B-1----:R-:W3:Y:S01]  /*24f10*/  LDL.LU R0, [R1+0x50] ;  /* 0x0000500001007983 */ /* 0x002ee20000300800 */
[----:B------:R-:W-:Y:S01]  /*24f20*/  BSSY B0, `(.L_x_1588) ;  /* 0x000000b000007945 */ /* 0x000fe20003800000 */
[----:B0-2---:R-:W0:Y:S01]  /*24f30*/  S2R R5, SR_CgaCtaId ;  /* 0x0000000000057919 */ /* 0x005e220000008800 */
[----:B---3--:R-:W-:-:S05]  /*24f40*/  VIADD R0, R0, 0x1 ;  /* 0x0000000100007836 */ /* 0x008fca0000000000 */
        /* <DEDUP_REMOVED lines=8> */
.L_x_1821:
[----:B------:R-:W-:Y:S05]  /*24fd0*/  BSYNC B0 ;  /* 0x0000000000007941 */ /* 0x000fea0003800000 */
.L_x_1588:
[----:B------:R-:W-:-:S03]  /*24fe0*/  UMOV UR4, 0xffffffff ;  /* 0xffffffff00047882 */ /* 0x000fc60000000000 */
[----:B------:R-:W-:Y:S05]  /*24ff0*/  BRA.DIV UR4, `(.L_x_1590) ;  /* 0x0000004e04507947 */ /* 0x000fea000b800000 */
[----:B------:R-:W1:Y:S02]  /*25000*/  S2R R2, SR_TID.X ;  /* 0x0000000000027919 */ /* 0x000e640000002100 */
[----:B-1----:R-:W-:-:S04]  /*25010*/  SHF.R.U32.HI R2, RZ, 0x5, R2 ;  /* 0x00000005ff027819 */ /* 0x002fc80000011602 */
[----:B------:R-:W-:-:S05]  /*25020*/  LOP3.LUT R2, R2, 0x3, RZ, 0xc0, !PT ;  /* 0x0000000302027812 */ /* 0x000fca00078ec0ff */
[----:B------:R1:W2:Y:S02]  /*25030*/  SHFL.IDX PT, R14, R2, RZ, 0x1f ;  /* 0x00001fff020e7589 */ /* 0x0002a400000e0000 */
.L_x_1824:
[----:B--2---:R-:W-:-:S13]  /*25040*/  ISETP.NE.AND P0, PT, R14, RZ, PT ;  /* 0x000000ff0e00720c */ /* 0x004fda0003f05270 */
[----:B------:R-:W-:Y:S05]  /*25050*/  @P0 BRA `(.L_x_1210) ;  /* 0x0000000000b00947 */ /* 0x000fea0003800000 */
[----:B------:R-:W-:-:S03]  /*25060*/  UMOV UR4, 0xffffffff ;  /* 0xffffffff00047882 */ /* 0x000fc60000000000 */
[----:B------:R-:W-:Y:S05]  /*25070*/  BRA.DIV UR4, `(.L_x_1591) ;  /* 0x0000004e04647947 */ /* 0x000fea000b800000 */
[----:B------:R-:W-:-:S13]  /*25080*/  ELECT P6, URZ, PT ;  /* 0x00000000003f782f */ /* 0x000fda00038c0000 */
.L_x_1827:
[----:B------:R-:W-:Y:S05]  /*25090*/  @!P6 BRA `(.L_x_1210) ;  /* 0x0000000000a0e947 */ /* 0x000fea0003800000 */
[----:B------:R-:W-:-:S06]  /*250a0*/  ULOP3.LUT UR4, UR40, 0x2, URZ, 0xfc, !UPT ;  /* 0x0000000228047892 */ /* 0x000fcc000f8efc3f */
[----:B-1----:R-:W-:-:S05]  /*250b0*/  IMAD.U32 R2, RZ, RZ, UR4 ;  /* 0x00000004ff027e24 */ /* 0x002fca000f8e00ff */
[----:B------:R-:W-:-:S13]  /*250c0*/  ISETP.NE.AND P0, PT, R2, 0x3, PT ;  /* 0x000000030200780c */ /* 0x000fda0003f05270 */
[----:B------:R-:W-:Y:S05]  /*250d0*/  @!P0 BRA `(.L_x_1592) ;  /* 0x0000000000048947 */ /* 0x000fea0003800000 */
[----:B------:R-:W-:Y:S01]  /*250e0*/  BPT.TRAP 0x1 ;  /* 0x000000040000795c */ /* 0x000fe20000300000 */
.L_x_1592:
        /* <DEDUP_REMOVED lines=14> */
.L_x_1828:
[----:B------:R-:W1:Y:S02]  /*251d0*/  SYNCS.PHASECHK.TRANS64.TRYWAIT P1, [R7+URZ], R2 ;  /* 0x00000002070075a7 */ /* 0x000e64000802017f */
[----:B-1----:R-:W-:Y:S05]  /*251e0*/  @!P1 BRA `(.L_x_1594) ;  /* 0x0000004c003c9947 */ /* 0x002fea0003800000 */
.L_x_1829:
[----:B------:R-:W-:Y:S05]  /*251f0*/  @!P0 BRA `(.L_x_1595) ;  /* 0x0000000000048947 */ /* 0x000fea0003800000 */
[----:B------:R-:W-:Y:S01]  /*25200*/  BPT.TRAP 0x1 ;  /* 0x000000040000795c */ /* 0x000fe20000300000 */
.L_x_1595:
[----:B------:R-:W2:Y:S02]  /*25210*/  LDL.LU R4, [R1+0x14] ;  /* 0x0000140001047983 */ /* 0x000ea40000300800 */
[----:B--2---:R-:W-:-:S04]  /*25220*/  LEA R4, R4, R0, 0x3 ;  /* 0x0000000004047211 */ /* 0x004fc800078e18ff */
[----:B------:R-:W2:Y:S02]  /*25230*/  SYNCS.PHASECHK.TRANS64.TRYWAIT P1, [R4+URZ+0x28460], R5 ;  /* 0x02846005040075a7 */ /* 0x000ea4000802017f */
[----:B--2---:R-:W-:Y:S05]  /*25240*/  @!P1 BRA `(.L_x_1596) ;  /* 0x0000004c00389947 */ /* 0x004fea0003800000 */
.L_x_1830:
[----:B------:R-:W-:Y:S05]  /*25250*/  @!P0 BRA `(.L_x_1597) ;  /* 0x0000000000048947 */ /* 0x000fea0003800000 */
[----:B------:R-:W-:Y:S01]  /*25260*/  BPT.TRAP 0x1 ;  /* 0x000000040000795c */ /* 0x000fe20000300000 */
.L_x_1597:
[----:B------:R-:W-:-:S04]  /*25270*/  IMAD R3, R3, 0x8, R0 ;  /* 0x0000000803037824 */ /* 0x000fc800078e0200 */
[----:B------:R-:W3:Y:S02]  /*25280*/  SYNCS.PHASECHK.TRANS64.TRYWAIT P1, [R3+URZ+0x28460], R2 ;  /* 0x02846002030075a7 */ /* 0x000ee4000802017f */
[----:B---3--:R-:W-:Y:S05]  /*25290*/  @!P1 BRA `(.L_x_1598) ;  /* 0x0000004c00389947 */ /* 0x008fea0003800000 */
.L_x_1831:
[----:B------:R-:W-:Y:S05]  /*252a0*/  @!P0 BRA `(.L_x_1599) ;  /* 0x0000000000048947 */ /* 0x000fea0003800000 */
[----:B------:R-:W-:Y:S01]  /*252b0*/  BPT.TRAP 0x1 ;  /* 0x000000040000795c */ /* 0x000fe20000300000 */
.L_x_1599:
[----:B------:R-:W4:Y:S02]  /*252c0*/  SYNCS.PHASECHK.TRANS64.TRYWAIT P0, [R4+URZ+0x28480], R5 ;  /* 0x02848005040075a7 */ /* 0x000f24000800017f */
[----:B----4-:R-:W-:Y:S05]  /*252d0*/  @!P0 BRA `(.L_x_1600) ;  /* 0x0000004c003c8947 */ /* 0x010fea0003800000 */
.L_x_1601:
[----:B------:R0:W0:Y:S02]  /*252e0*/  SYNCS.PHASECHK.TRANS64.TRYWAIT P0, [R3+URZ+0x28480], R2 ;  /* 0x02848002030075a7 */ /* 0x000024000800017f */
[----:B0-----:R-:W-:Y:S05]  /*252f0*/  @!P0 NANOSLEEP.SYNCS 0x989680 ;  /* 0x009896800000895d */ /* 0x001fea0003900000 */
[----:B------:R-:W0:Y:S02]  /*25300*/  @!P0 SYNCS.PHASECHK.TRANS64 P0, [R3+URZ+0x28480], R2 ;  /* 0x02848002030085a7 */ /* 0x000e24000800007f */
[----:B0-----:R-:W-:Y:S05]  /*25310*/  @!P0 BRA `(.L_x_1601) ;  /* 0xfffffffc00f08947 */ /* 0x001fea000383ffff */
.L_x_1210:
[----:B------:R-:W-:Y:S05]  /*25320*/  BSYNC B8 ;  /* 0x0000000000087941 */ /* 0x000fea0003800000 */
.L_x_1207:
[----:B------:R-:W-:Y:S05]  /*25330*/  EXIT ;  /* 0x000000000000794d */ /* 0x000fea0003800000 */
.L_x_1236:
[----:B-1----:R1:W2:Y:S02]  /*25340*/  SYNCS.PHASECHK.TRANS64.TRYWAIT P6, [R85+URZ+0x28490], R88 ;  /* 0x02849058550075a7 */ /* 0x0022a400080c017f */
[----:B--2---:R-:W-:Y:S05]  /*25350*/  @!P6 NANOSLEEP.SYNCS 0x989680 ;  /* 0x009896800000e95d */ /* 0x004fea0003900000 */
[----:B------:R-:W2:Y:S02]  /*25360*/  @!P6 SYNCS.PHASECHK.TRANS64 P6, [R85+URZ+0x28490], R88 ;  /* 0x028490585500e5a7 */ /* 0x000ea400080c007f */
[----:B--2---:R-:W-:Y:S05]  /*25370*/  @!P6 BRA `(.L_x_1236) ;  /* 0xfffffffc00f0e947 */ /* 0x004fea000383ffff */
[----:B------:R-:W-:Y:S05]  /*25380*/  BRA `(.L_x_1602) ;  /* 0xfffffdd400f47947 */ /* 0x000fea000383ffff */
.L_x_1254:
[----:B0-----:R0:W1:Y:S02]  /*25390*/  SYNCS.PHASECHK.TRANS64.TRYWAIT P5, [R85+URZ+0x28490], R88 ;  /* 0x02849058550075a7 */ /* 0x00106400080a017f */
[----:B-1----:R-:W-:Y:S05]  /*253a0*/  @!P5 NANOSLEEP.SYNCS 0x989680 ;  /* 0x009896800000d95d */ /* 0x002fea0003900000 */
[----:B------:R-:W1:Y:S02]  /*253b0*/  @!P5 SYNCS.PHASECHK.TRANS64 P5, [R85+URZ+0x28490], R88 ;  /* 0x028490585500d5a7 */ /* 0x000e6400080a007f */
[----:B-1----:R-:W-:Y:S05]  /*253c0*/  @!P5 BRA `(.L_x_1254) ;  /* 0xfffffffc00f0d947 */ /* 0x002fea000383ffff */
[----:B------:R-:W-:Y:S05]  /*253d0*/  BRA `(.L_x_1603) ;  /* 0xfffffdf800107947 */ /* 0x000fea000383ffff */
.L_x_1263:
[----:B0-----:R0:W1:Y:S02]  /*253e0*/  SYNCS.PHASECHK.TRANS64.TRYWAIT P4, [R85+URZ+0x28490], R88 ;  /* 0x02849058550075a7 */ /* 0x001064000808017f */
[----:B-1----:R-:W-:Y:S05]  /*253f0*/  @!P4 NANOSLEEP.SYNCS 0x989680 ;  /* 0x009896800000c95d */ /* 0x002fea0003900000 */
[----:B------:R-:W1:Y:S02]  /*25400*/  @!P4 SYNCS.PHASECHK.TRANS64 P4, [R85+URZ+0x28490], R88 ;  /* 0x028490585500c5a7 */ /* 0x000e64000808007f */
[----:B-1----:R-:W-:Y:S05]  /*25410*/  @!P4 BRA `(.L_x_1263) ;  /* 0xfffffffc00f0c947 */ /* 0x002fea000383ffff */
[----:B------:R-:W-:Y:S05]  /*25420*/  BRA `(.L_x_1604) ;  /* 0xfffffe1800347947 */ /* 0x000fea000383ffff */
.L_x_1269:
[----:B-1----:R1:W2:Y:S02]  /*25430*/  SYNCS.PHASECHK.TRANS64.TRYWAIT P3, [R85+URZ+0x284b0], R88 ;  /* 0x0284b058550075a7 */ /* 0x0022a4000806017f */
[----:B--2---:R-:W-:Y:S05]  /*25440*/  @!P3 NANOSLEEP.SYNCS 0x989680 ;  /* 0x009896800000b95d */ /* 0x004fea0003900000 */
[----:B------:R-:W2:Y:S02]  /*25450*/  @!P3 SYNCS.PHASECHK.TRANS64 P3, [R85+URZ+0x284b0], R88 ;  /* 0x0284b0585500b5a7 */ /* 0x000ea4000806007f */
[----:B--2---:R-:W-:Y:S05]  /*25460*/  @!P3 BRA `(.L_x_1269) ;  /* 0xfffffffc00f0b947 */ /* 0x004fea000383ffff */
[----:B------:R-:W-:Y:S05]  /*25470*/  BRA `(.L_x_1605) ;  /* 0xfffffe1800c07947 */ /* 0x000fea000383ffff */
.L_x_1285:
[----:B------:R-:W-:Y:S01]  /*25480*/  BSSY B0, `(.L_x_1606) ;  /* 0x0000008000007945 */ /* 0x000fe20003800000 */
[----:B------:R-:W-:Y:S02]  /*25490*/  IMAD.MOV.U32 R13, RZ, RZ, R230 ;  /* 0x000000ffff0d7224 */ /* 0x000fe400078e00e6 */
[----:B------:R-:W-:Y:S02]  /*254a0*/  IMAD.MOV.U32 R12, RZ, RZ, RZ ;  /* 0x000000ffff0c7224 */ /* 0x000fe400078e00ff */
[----:B------:R-:W-:Y:S02]  /*254b0*/  IMAD.MOV.U32 R11, RZ, RZ, 0x1f ;  /* 0x0000001fff0b7424 */ /* 0x000fe400078e00ff */
[----:B------:R-:W-:-:S07]  /*254c0*/  IMAD.MOV.U32 R15, RZ, RZ, -0x1 ;  /* 0xffffffffff0f7424 */ /* 0x000fce00078e00ff */
[----:B-----5:R-:W-:Y:S05]  /*254d0*/  WARPSYNC.COLLECTIVE R15, `(.L_x_1607) ;  /* 0x000000000f087348 */ /* 0x020fea0003c00000 */
[----:B------:R0:W1:Y:S02]  /*254e0*/  SHFL.IDX P6, R14, R13, R12, R11 ;  /* 0x0000000c0d0e7389 */ /* 0x00006400000c000b */
[----:B01---5:R-:W-:Y:S01]  /*254f0*/  ENDCOLLECTIVE ;  /* 0x000000000000791b */ /* 0x023fe20003800000 */
.L_x_1607:
[----:B------:R-:W-:Y:S05]  /*25500*/  BSYNC B0 ;  /* 0x0000000000007941 */ /* 0x000fea0003800000 */
.L_x_1606:
[----:B------:R-:W-:Y:S01]  /*25510*/  IMAD.MOV.U32 R202, RZ, RZ, R14 ;  /* 0x000000ffffca7224 */ /* 0x000fe200078e000e */
[----:B------:R-:W-:Y:S06]  /*25520*/  BRA `(.L_x_1608) ;  /* 0xfffffe28006c7947 */ /* 0x000fec000383ffff */
.L_x_1303:
[----:B------:R-:W-:Y:S01]  /*25530*/  BSSY B1, `(.L_x_1609) ;  /* 0x0000008000017945 */ /* 0x000fe20003800000 */
[----:B------:R-:W-:Y:S02]  /*25540*/  IMAD.MOV.U32 R13, RZ, RZ, R5 ;  /* 0x000000ffff0d7224 */ /* 0x000fe400078e0005 */
[----:B------:R-:W-:Y:S02]  /*25550*/  IMAD.MOV.U32 R12, RZ, RZ, RZ ;  /* 0x000000ffff0c7224 */ /* 0x000fe400078e00ff */
[----:B------:R-:W-:Y:S02]  /*25560*/  IMAD.MOV.U32 R11, RZ, RZ, 0x181f ;  /* 0x0000181fff0b7424 */ /* 0x000fe400078e00ff */
[----:B-1----:R-:W-:-:S07]  /*25570*/  IMAD.MOV.U32 R15, RZ, RZ, -0x1 ;  /* 0xffffffffff0f7424 */ /* 0x002fce00078e00ff */
[----:B0----5:R-:W-:Y:S05]  /*25580*/  WARPSYNC.COLLECTIVE R15, `(.L_x_1610) ;  /* 0x000000000f087348 */ /* 0x021fea0003c00000 */
[----:B------:R1:W2:Y:S02]  /*25590*/  SHFL.IDX P6, R14, R13, R12, R11 ;  /* 0x0000000c0d0e7389 */ /* 0x0002a400000c000b */
[----:B012--5:R-:W-:Y:S01]  /*255a0*/  ENDCOLLECTIVE ;  /* 0x000000000000791b */ /* 0x027fe20003800000 */
.L_x_1610:
[----:B------:R-:W-:Y:S05]  /*255b0*/  BSYNC B1 ;  /* 0x0000000000017941 */ /* 0x000fea0003800000 */
.L_x_1609:
[----:B------:R-:W-:Y:S05]  /*255c0*/  BRA `(.L_x_1611) ;  /* 0xfffffe38004c7947 */ /* 0x000fea000383ffff */
.L_x_1304:
        /* <DEDUP_REMOVED lines=8> */
.L_x_1613:
[----:B------:R-:W-:Y:S05]  /*25650*/  BSYNC B1 ;  /* 0x0000000000017941 */ /* 0x000fea0003800000 */
.L_x_1612:
[----:B------:R-:W-:Y:S05]  /*25660*/  BRA `(.L_x_1614) ;  /* 0xfffffe38002c7947 */ /* 0x000fea000383ffff */
.L_x_1305:
        /* <DEDUP_REMOVED lines=8> */
.L_x_1616:
[----:B------:R-:W-:Y:S05]  /*256f0*/  BSYNC B1 ;  /* 0x0000000000017941 */ /* 0x000fea0003800000 */
.L_x_1615:
[----:B------:R-:W-:Y:S05]  /*25700*/  BRA `(.L_x_1617) ;  /* 0xfffffe38000c7947 */ /* 0x000fea000383ffff */
.L_x_1306:
[----:B------:R-:W-:Y:S01]  /*25710*/  BSSY B1, `(.L_x_1618) ;  /* 0x0000008000017945 */ /* 0x000fe20003800000 */
[----:B------:R-:W-:Y:S01]  /*25720*/  IMAD.MOV.U32 R13, RZ, RZ, R0 ;  /* 0x000000ffff0d7224 */ /* 0x000fe200078e0000 */
[----:B------:R-:W-:Y:S01]  /*25730*/  MOV R11, 0x181f ;  /* 0x0000181f000b7802 */ /* 0x000fe20000000f00 */
[----:B------:R-:W-:Y:S02]  /*25740*/  IMAD.MOV.U32 R12, RZ, RZ, RZ ;  /* 0x000000ffff0c7224 */ /* 0x000fe400078e00ff */
[----:B-1----:R-:W-:-:S07]  /*25750*/  IMAD.MOV.U32 R15, RZ, RZ, -0x1 ;  /* 0xffffffffff0f7424 */ /* 0x002fce00078e00ff */
[----:B0----5:R-:W-:Y:S05]  /*25760*/  WARPSYNC.COLLECTIVE R15, `(.L_x_1619) ;  /* 0x000000000f087348 */ /* 0x021fea0003c00000 */
[----:B------:R1:W2:Y:S02]  /*25770*/  SHFL.IDX P6, R14, R13, R12, R11 ;  /* 0x0000000c0d0e7389 */ /* 0x0002a400000c000b */
[----:B012--5:R-:W-:Y:S01]  /*25780*/  ENDCOLLECTIVE ;  /* 0x000000000000791b */ /* 0x027fe20003800000 */
.L_x_1619:
[----:B------:R-:W-:Y:S05]  /*25790*/  BSYNC B1 ;  /* 0x0000000000017941 */ /* 0x000fea0003800000 */
.L_x_1618:
[----:B------:R-:W-:Y:S05]  /*257a0*/  BRA `(.L_x_1620) ;  /* 0xfffffe3400ec7947 */ /* 0x000fea000383ffff */
.L_x_1307:
[----:B------:R-:W-:Y:S01]  /*257b0*/  BSSY B1, `(.L_x_1621) ;  /* 0x0000008000017945 */ /* 0x000fe20003800000 */
[----:B------:R-:W-:Y:S02]  /*257c0*/  IMAD.MOV.U32 R13, RZ, RZ, R5 ;  /* 0x000000ffff0d7224 */ /* 0x000fe400078e0005 */
[----:B------:R-:W-:Y:S02]  /*257d0*/  IMAD.MOV.U32 R12, RZ, RZ, 0x1 ;  /* 0x00000001ff0c7424 */ /* 0x000fe400078e00ff */
[----:B------:R-:W-:Y:S02]  /*257e0*/  IMAD.MOV.U32 R11, RZ, RZ, 0x181f ;  /* 0x0000181fff0b7424 */ /* 0x000fe400078e00ff */
[----:B-1----:R-:W-:-:S07]  /*257f0*/  IMAD.MOV.U32 R15, RZ, RZ, -0x1 ;  /* 0xffffffffff0f7424 */ /* 0x002fce00078e00ff */
[----:B0----5:R-:W-:Y:S05]  /*25800*/  WARPSYNC.COLLECTIVE R15, `(.L_x_1622) ;  /* 0x000000000f087348 */ /* 0x021fea0003c00000 */
[----:B------:R1:W2:Y:S02]  /*25810*/  SHFL.IDX P6, R14, R13, R12, R11 ;  /* 0x0000000c0d0e7389 */ /* 0x0002a400000c000b */
[----:B012--5:R-:W-:Y:S01]  /*25820*/  ENDCOLLECTIVE ;  /* 0x000000000000791b */ /* 0x027fe20003800000 */
.L_x_1622:
[----:B------:R-:W-:Y:S05]  /*25830*/  BSYNC B1 ;  /* 0x0000000000017941 */ /* 0x000fea0003800000 */
.L_x_1621:
[----:B------:R-:W-:Y:S05]  /*25840*/  BRA `(.L_x_1623) ;  /* 0xfffffe3400cc7947 */ /* 0x000fea000383ffff */
.L_x_1308:
        /* <DEDUP_REMOVED lines=8> */
.L_x_1625:
[----:B------:R-:W-:Y:S05]  /*258d0*/  BSYNC B1 ;  /* 0x0000000000017941 */ /* 0x000fea0003800000 */
.L_x_1624:
[----:B------:R-:W-:Y:S05]  /*258e0*/  BRA `(.L_x_1626) ;  /* 0xfffffe3400ac7947 */ /* 0x000fea000383ffff */
.L_x_1309:
        /* <DEDUP_REMOVED lines=8> */
.L_x_1628:
[----:B------:R-:W-:Y:S05]  /*25970*/  BSYNC B1 ;  /* 0x0000000000017941 */ /* 0x000fea0003800000 */
.L_x_1627:
[----:B------:R-:W-:Y:S05]  /*25980*/  BRA `(.L_x_1629) ;  /* 0xfffffe34008c7947 */ /* 0x000fea000383ffff */
.L_x_1310:
        /* <DEDUP_REMOVED lines=8> */
.L_x_1631:
[----:B------:R-:W-:Y:S05]  /*25a10*/  BSYNC B1 ;  /* 0x0000000000017941 */ /* 0x000fea0003800000 */
.L_x_1630:
[----:B------:R-:W-:Y:S05]  /*25a20*/  BRA `(.L_x_1632) ;  /* 0xfffffe34006c7947 */ /* 0x000fea000383ffff */
.L_x_1311:
[----:B------:R-:W-:Y:S01]  /*25a30*/  BSSY B1, `(.L_x_1633) ;  /* 0x0000008000017945 */ /* 0x000fe20003800000 */
[----:B------:R-:W-:Y:S01]  /*25a40*/  IMAD.MOV.U32 R13, RZ, RZ, R5 ;  /* 0x000000ffff0d7224 */ /* 0x000fe200078e0005 */
[----:B-1----:R-:W-:Y:S01]  /*25a50*/  MOV R15, 0xffffffff ;  /* 0xffffffff000f7802 */ /* 0x002fe20000000f00 */
[----:B------:R-:W-:Y:S02]  /*25a60*/  IMAD.MOV.U32 R12, RZ, RZ, 0x2 ;  /* 0x00000002ff0c7424 */ /* 0x000fe400078e00ff */
[----:B------:R-:W-:-:S07]  /*25a70*/  IMAD.MOV.U32 R11, RZ, RZ, 0x181f ;  /* 0x0000181fff0b7424 */ /* 0x000fce00078e00ff */
[----:B0----5:R-:W-:Y:S05]  /*25a80*/  WARPSYNC.COLLECTIVE R15, `(.L_x_1634) ;  /* 0x000000000f087348 */ /* 0x021fea0003c00000 */
[----:B------:R1:W2:Y:S02]  /*25a90*/  SHFL.IDX P6, R14, R13, R12, R11 ;  /* 0x0000000c0d0e7389 */ /* 0x0002a400000c000b */
[----:B012--5:R-:W-:Y:S01]  /*25aa0*/  ENDCOLLECTIVE ;  /* 0x000000000000791b */ /* 0x027fe20003800000 */
.L_x_1634:
[----:B------:R-:W-:Y:S05]  /*25ab0*/  BSYNC B1 ;  /* 0x0000000000017941 */ /* 0x000fea0003800000 */
.L_x_1633:
[----:B------:R-:W-:Y:S05]  /*25ac0*/  BRA `(.L_x_1635) ;  /* 0xfffffe34004c7947 */ /* 0x000fea000383ffff */
.L_x_1312:
        /* <DEDUP_REMOVED lines=8> */
.L_x_1637:
[----:B------:R-:W-:Y:S05]  /*25b50*/  BSYNC B1 ;  /* 0x0000000000017941 */ /* 0x000fea0003800000 */
.L_x_1636:
[----:B------:R-:W-:Y:S05]  /*25b60*/  BRA `(.L_x_1638) ;  /* 0xfffffe34002c7947 */ /* 0x000fea000383ffff */
.L_x_1313:
        /* <DEDUP_REMOVED lines=8> */
.L_x_1640:
[----:B------:R-:W-:Y:S05]  /*25bf0*/  BSYNC B1 ;  /* 0x0000000000017941 */ /* 0x000fea0003800000 */
.L_x_1639:
[----:B------:R-:W-:Y:S05]  /*25c00*/  BRA `(.L_x_1641) ;  /* 0xfffffe34000c7947 */ /* 0x000fea000383ffff */
.L_x_1314:
        /* <DEDUP_REMOVED lines=8> */
.L_x_1643:
[----:B------:R-:W-:Y:S05]  /*25c90*/  BSYNC B1 ;  /* 0x0000000000017941 */ /* 0x000fea0003800000 */
.L_x_1642:
[----:B------:R-:W-:Y:S05]  /*25ca0*/  BRA `(.L_x_1644) ;  /* 0xfffffe3000ec7947 */ /* 0x000fea000383ffff */
.L_x_1315:
        /* <DEDUP_REMOVED lines=8> */
.L_x_1646:
[----:B------:R-:W-:Y:S05]  /*25d30*/  BSYNC B1 ;  /* 0x0000000000017941 */ /* 0x000fea0003800000 */
.L_x_1645:
[----:B------:R-:W-:Y:S05]  /*25d40*/  BRA `(.L_x_1647) ;  /* 0xfffffe3000cc7947 */ /* 0x000fea000383ffff */
.L_x_1316:
        /* <DEDUP_REMOVED lines=8> */
.L_x_1649:
[----:B------:R-:W-:Y:S05]  /*25dd0*/  BSYNC B1 ;  /* 0x0000000000017941 */ /* 0x000fea0003800000 */
.L_x_1648:
[----:B------:R-:W-:Y:S05]  /*25de0*/  BRA `(.L_x_1650) ;  /* 0xfffffe3000ac7947 */ /* 0x000fea000383ffff */
.L_x_1317:
[----:B------:R-:W-:Y:S01]  /*25df0*/  BSSY B1, `(.L_x_1651) ;  /* 0x0000008000017945 */ /* 0x000fe20003800000 */
[----:B------:R-:W-:Y:S01]  /*25e00*/  MOV R13, R3 ;  /* 0x00000003000d7202 */ /* 0x000fe20000000f00 */
[----:B------:R-:W-:Y:S02]  /*25e10*/  IMAD.MOV.U32 R12, RZ, RZ, 0x3 ;  /* 0x00000003ff0c7424 */ /* 0x000fe400078e00ff */
[----:B------:R-:W-:Y:S02]  /*25e20*/  IMAD.MOV.U32 R11, RZ, RZ, 0x181f ;  /* 0x0000181fff0b7424 */ /* 0x000fe400078e00ff */
[----:B-1----:R-:W-:-:S07]  /*25e30*/  IMAD.MOV.U32 R15, RZ, RZ, -0x1 ;  /* 0xffffffffff0f7424 */ /* 0x002fce00078e00ff */
[----:B0----5:R-:W-:Y:S05]  /*25e40*/  WARPSYNC.COLLECTIVE R15, `(.L_x_1652) ;  /* 0x000000000f087348 */ /* 0x021fea0003c00000 */
[----:B------:R1:W2:Y:S02]  /*25e50*/  SHFL.IDX P6, R14, R13, R12, R11 ;  /* 0x0000000c0d0e7389 */ /* 0x0002a400000c000b */
[----:B012--5:R-:W-:Y:S01]  /*25e60*/  ENDCOLLECTIVE ;  /* 0x000000000000791b */ /* 0x027fe20003800000 */
.L_x_1652:
[----:B------:R-:W-:Y:S05]  /*25e70*/  BSYNC B1 ;  /* 0x0000000000017941 */ /* 0x000fea0003800000 */
.L_x_1651:
[----:B------:R-:W-:Y:S05]  /*25e80*/  BRA `(.L_x_1653) ;  /* 0xfffffe30008c7947 */ /* 0x000fea000383ffff */
.L_x_1318:
        /* <DEDUP_REMOVED lines=8> */
.L_x_1655:
[----:B------:R-:W-:Y:S05]  /*25f10*/  BSYNC B1 ;  /* 0x0000000000017941 */ /* 0x000fea0003800000 */
.L_x_1654:
[----:B------:R-:W-:Y:S05]  /*25f20*/  BRA `(.L_x_1656) ;  /* 0xfffffe30006c7947 */ /* 0x000fea000383ffff */
.L_x_1320:
[----:B--2---:R2:W3:Y:S02]  /*25f30*/  SYNCS.PHASECHK.TRANS64.TRYWAIT P1, [R16+URZ+0x28400], R3 ;  /* 0x02840003100075a7 */ /* 0x0044e4000802017f */
[----:B---3--:R-:W-:Y:S05]  /*25f40*/  @!P1 NANOSLEEP.SYNCS 0x989680 ;  /* 0x009896800000995d */ /* 0x008fea0003900000 */
[----:B------:R-:W3:Y:S02]  /*25f50*/  @!P1 SYNCS.PHASECHK.TRANS64 P1, [R16+URZ+0x28400], R3 ;  /* 0x02840003100095a7 */ /* 0x000ee4000802007f */
[----:B---3--:R-:W-:Y:S05]  /*25f60*/  @!P1 BRA `(.L_x_1320) ;  /* 0xfffffffc00f09947 */ /* 0x008fea000383ffff */
[----:B------:R-:W-:Y:S05]  /*25f70*/  BRA `(.L_x_1657) ;  /* 0xfffffe3000787947 */ /* 0x000fea000383ffff */
.L_x_1336:
[----:B------:R-:W-:Y:S01]  /*25f80*/  BSSY B1, `(.L_x_1658) ;  /* 0x0000008000017945 */ /* 0x000fe20003800000 */
[----:B------:R-:W-:Y:S02]  /*25f90*/  IMAD.MOV.U32 R13, RZ, RZ, R9 ;  /* 0x000000ffff0d7224 */ /* 0x000fe400078e0009 */
[----:B------:R-:W-:Y:S02]  /*25fa0*/  IMAD.MOV.U32 R12, RZ, RZ, RZ ;  /* 0x000000ffff0c7224 */ /* 0x000fe400078e00ff */
[----:B------:R-:W-:Y:S02]  /*25fb0*/  IMAD.MOV.U32 R11, RZ, RZ, 0x181f ;  /* 0x0000181fff0b7424 */ /* 0x000fe400078e00ff */
[----:B------:R-:W-:-:S07]  /*25fc0*/  IMAD.MOV.U32 R15, RZ, RZ, -0x1 ;  /* 0xffffffffff0f7424 */ /* 0x000fce00078e00ff */
[----:B0----5:R-:W-:Y:S05]  /*25fd0*/  WARPSYNC.COLLECTIVE R15, `(.L_x_1659) ;  /* 0x000000000f087348 */ /* 0x021fea0003c00000 */
[----:B------:R1:W2:Y:S02]  /*25fe0*/  SHFL.IDX P6, R14, R13, R12, R11 ;  /* 0x0000000c0d0e7389 */ /* 0x0002a400000c000b */
[----:B012--5:R-:W-:Y:S01]  /*25ff0*/  ENDCOLLECTIVE ;  /* 0x000000000000791b */ /* 0x027fe20003800000 */
.L_x_1659:
[----:B------:R-:W-:Y:S05]  /*26000*/  BSYNC B1 ;  /* 0x0000000000017941 */ /* 0x000fea0003800000 */
.L_x_1658:
[----:B------:R-:W-:Y:S05]  /*26010*/  BRA `(.L_x_1660) ;  /* 0xfffffe74006c7947 */ /* 0x000fea000383ffff */
.L_x_1337:
        /* <DEDUP_REMOVED lines=8> */
.L_x_1662:
[----:B------:R-:W-:Y:S05]  /*260a0*/  BSYNC B1 ;  /* 0x0000000000017941 */ /* 0x000fea0003800000 */
.L_x_1661:
[----:B------:R-:W-:Y:S05]  /*260b0*/  BRA `(.L_x_1663) ;  /* 0xfffffe74004c7947 */ /* 0x000fea000383ffff */
.L_x_1338:
        /* <DEDUP_REMOVED lines=8> */
.L_x_1665:
[----:B------:R-:W-:Y:S05]  /*26140*/  BSYNC B1 ;  /* 0x0000000000017941 */ /* 0x000fea0003800000 */
.L_x_1664:
[----:B------:R-:W-:Y:S05]  /*26150*/  BRA `(.L_x_1666) ;  /* 0xfffffe74002c7947 */ /* 0x000fea000383ffff */
.L_x_1339:
[----:B------:R-:W-:Y:S01]  /*26160*/  BSSY B1, `(.L_x_1667) ;  /* 0x0000008000017945 */ /* 0x000fe20003800000 */
[----:B------:R-:W-:Y:S01]  /*26170*/  IMAD.MOV.U32 R13, RZ, RZ, R0 ;  /* 0x000000ffff0d7224 */ /* 0x000fe200078e0000 */
[----:B------:R-:W-:Y:S01]  /*26180*/  MOV R12, RZ ;  /* 0x000000ff000c7202 */ /* 0x000fe20000000f00 */
[----:B------:R-:W-:Y:S02]  /*26190*/  IMAD.MOV.U32 R11, RZ, RZ, 0x181f ;  /* 0x0000181fff0b7424 */ /* 0x000fe400078e00ff */
[----:B------:R-:W-:-:S07]  /*261a0*/  IMAD.MOV.U32 R15, RZ, RZ, -0x1 ;  /* 0xffffffffff0f7424 */ /* 0x000fce00078e00ff */
[----:B0----5:R-:W-:Y:S05]  /*261b0*/  WARPSYNC.COLLECTIVE R15, `(.L_x_1668) ;  /* 0x000000000f087348 */ /* 0x021fea0003c00000 */
[----:B------:R1:W2:Y:S02]  /*261c0*/  SHFL.IDX P6, R14, R13, R12, R11 ;  /* 0x0000000c0d0e7389 */ /* 0x0002a400000c000b */
[----:B012--5:R-:W-:Y:S01]  /*261d0*/  ENDCOLLECTIVE ;  /* 0x000000000000791b */ /* 0x027fe20003800000 */
.L_x_1668:
[----:B------:R-:W-:Y:S05]  /*261e0*/  BSYNC B1 ;  /* 0x0000000000017941 */ /* 0x000fea0003800000 */
.L_x_1667:
[----:B------:R-:W-:Y:S05]  /*261f0*/  BRA `(.L_x_1669) ;  /* 0xfffffe74000c7947 */ /* 0x000fea000383ffff */
.L_x_1340:
[----:B------:R-:W-:Y:S01]  /*26200*/  BSSY B1, `(.L_x_1670) ;  /* 0x0000008000017945 */ /* 0x000fe20003800000 */
[----:B------:R-:W-:Y:S02]  /*26210*/  IMAD.MOV.U32 R13, RZ, RZ, R9 ;  /* 0x000000ffff0d7224 */ /* 0x000fe400078e0009 */
[----:B------:R-:W-:Y:S02]  /*26220*/  IMAD.MOV.U32 R12, RZ, RZ, 0x1 ;  /* 0x00000001ff0c7424 */ /* 0x000fe400078e00ff */
[----:B------:R-:W-:Y:S02]  /*26230*/  IMAD.MOV.U32 R11, RZ, RZ, 0x181f ;  /* 0x0000181fff0b7424 */ /* 0x000fe400078e00ff */
[----:B------:R-:W-:-:S07]  /*26240*/  IMAD.MOV.U32 R15, RZ, RZ, -0x1 ;  /* 0xffffffffff0f7424 */ /* 0x000fce00078e00ff */
[----:B0----5:R-:W-:Y:S05]  /*26250*/  WARPSYNC.COLLECTIVE R15, `(.L_x_1671) ;  /* 0x000000000f087348 */ /* 0x021fea0003c00000 */
[----:B------:R1:W2:Y:S02]  /*26260*/  SHFL.IDX P6, R14, R13, R12, R11 ;  /* 0x0000000c0d0e7389 */ /* 0x0002a400000c000b */
[----:B012--5:R-:W-:Y:S01]  /*26270*/  ENDCOLLECTIVE ;  /* 0x000000000000791b */ /* 0x027fe20003800000 */
.L_x_1671:
[----:B------:R-:W-:Y:S05]  /*26280*/  BSYNC B1 ;  /* 0x0000000000017941 */ /* 0x000fea0003800000 */
.L_x_1670:
[----:B------:R-:W-:Y:S05]  /*26290*/  BRA `(.L_x_1672) ;  /* 0xfffffe7000ec7947 */ /* 0x000fea000383ffff */
.L_x_1341:
        /* <DEDUP_REMOVED lines=8> */
.L_x_1674:
[----:B------:R-:W-:Y:S05]  /*26320*/  BSYNC B1 ;  /* 0x0000000000017941 */ /* 0x000fea0003800000 */
.L_x_1673:
[----:B------:R-:W-:Y:S05]  /*26330*/  BRA `(.L_x_1675) ;  /* 0xfffffe7000cc7947 */ /* 0x000fea000383ffff */
.L_x_1342:
        /* <DEDUP_REMOVED lines=8> */
.L_x_1677:
[----:B------:R-:W-:Y:S05]  /*263c0*/  BSYNC B1 ;  /* 0x0000000000017941 */ /* 0x000fea0003800000 */
.L_x_1676:
[----:B------:R-:W-:Y:S05]  /*263d0*/  BRA `(.L_x_1678) ;  /* 0xfffffe7000ac7947 */ /* 0x000fea000383ffff */
.L_x_1343:
        /* <DEDUP_REMOVED lines=8> */
.L_x_1680:
[----:B------:R-:W-:Y:S05]  /*26460*/  BSYNC B1 ;  /* 0x0000000000017941 */ /* 0x000fea0003800000 */
.L_x_1679:
[----:B------:R-:W-:Y:S05]  /*26470*/  BRA `(.L_x_1681) ;  /* 0xfffffe70008c7947 */ /* 0x000fea000383ffff */
.L_x_1344:
[----:B------:R-:W-:Y:S01]  /*26480*/  BSSY B1, `(.L_x_1682) ;  /* 0x0000008000017945 */ /* 0x000fe20003800000 */
[----:B------:R-:W-:Y:S01]  /*26490*/  IMAD.MOV.U32 R13, RZ, RZ, R9 ;  /* 0x000000ffff0d7224 */ /* 0x000fe200078e0009 */
[----:B------:R-:W-:Y:S01]  /*264a0*/  MOV R11, 0x181f ;  /* 0x0000181f000b7802 */ /* 0x000fe20000000f00 */
[----:B------:R-:W-:Y:S02]  /*264b0*/  IMAD.MOV.U32 R12, RZ, RZ, 0x2 ;  /* 0x00000002ff0c7424 */ /* 0x000fe400078e00ff */
[----:B------:R-:W-:-:S07]  /*264c0*/  IMAD.MOV.U32 R15, RZ, RZ, -0x1 ;  /* 0xffffffffff0f7424 */ /* 0x000fce00078e00ff */
[----:B0----5:R-:W-:Y:S05]  /*264d0*/  WARPSYNC.COLLECTIVE R15, `(.L_x_1683) ;  /* 0x000000000f087348 */ /* 0x021fea0003c00000 */
[----:B------:R1:W2:Y:S02]  /*264e0*/  SHFL.IDX P6, R14, R13, R12, R11 ;  /* 0x0000000c0d0e7389 */ /* 0x0002a400000c000b */
[----:B012--5:R-:W-:Y:S01]  /*264f0*/  ENDCOLLECTIVE ;  /* 0x000000000000791b */ /* 0x027fe20003800000 */
.L_x_1683:
[----:B------:R-:W-:Y:S05]  /*26500*/  BSYNC B1 ;  /* 0x0000000000017941 */ /* 0x000fea0003800000 */
.L_x_1682:
[----:B------:R-:W-:Y:S05]  /*26510*/  BRA `(.L_x_1684) ;  /* 0xfffffe70006c7947 */ /* 0x000fea000383ffff */
.L_x_1345:
        /* <DEDUP_REMOVED lines=8> */
.L_x_1686:
[----:B------:R-:W-:Y:S05]  /*265a0*/  BSYNC B1 ;  /* 0x0000000000017941 */ /* 0x000fea0003800000 */
.L_x_1685:
[----:B------:R-:W-:Y:S05]  /*265b0*/  BRA `(.L_x_1687) ;  /* 0xfffffe70004c7947 */ /* 0x000fea000383ffff */
.L_x_1346:
        /* <DEDUP_REMOVED lines=8> */
.L_x_1689:
[----:B------:R-:W-:Y:S05]  /*26640*/  BSYNC B1 ;  /* 0x0000000000017941 */ /* 0x000fea0003800000 */
.L_x_1688:
[----:B------:R-:W-:Y:S05]  /*26650*/  BRA `(.L_x_1690) ;  /* 0xfffffe70002c7947 */ /* 0x000fea000383ffff */
.L_x_1347:
        /* <DEDUP_REMOVED lines=8> */
.L_x_1692:
[----:B------:R-:W-:Y:S05]  /*266e0*/  BSYNC B1 ;  /* 0x0000000000017941 */ /* 0x000fea0003800000 */
.L_x_1691:
[----:B------:R-:W-:Y:S05]  /*266f0*/  BRA `(.L_x_1693) ;  /* 0xfffffe70000c7947 */ /* 0x000fea000383ffff */
.L_x_1348:
        /* <DEDUP_REMOVED lines=8> */
.L_x_1695:
[----:B------:R-:W-:Y:S05]  /*26780*/  BSYNC B1 ;  /* 0x0000000000017941 */ /* 0x000fea0003800000 */
.L_x_1694:
[----:B------:R-:W-:Y:S05]  /*26790*/  BRA `(.L_x_1696) ;  /* 0xfffffe6c00ec7947 */ /* 0x000fea000383ffff */
.L_x_1349:
[----:B------:R-:W-:Y:S01]  /*267a0*/  BSSY B1, `(.L_x_1697) ;  /* 0x0000008000017945 */ /* 0x000fe20003800000 */
[----:B------:R-:W-:Y:S01]  /*267b0*/  IMAD.MOV.U32 R13, RZ, RZ, R8 ;  /* 0x000000ffff0d7224 */ /* 0x000fe200078e0008 */
[----:B------:R-:W-:Y:S01]  /*267c0*/  MOV R15, 0xffffffff ;  /* 0xffffffff000f7802 */ /* 0x000fe20000000f00 */
[----:B------:R-:W-:Y:S02]  /*267d0*/  IMAD.MOV.U32 R12, RZ, RZ, 0x3 ;  /* 0x00000003ff0c7424 */ /* 0x000fe400078e00ff */
[----:B------:R-:W-:-:S07]  /*267e0*/  IMAD.MOV.U32 R11, RZ, RZ, 0x181f ;  /* 0x0000181fff0b7424 */ /* 0x000fce00078e00ff */
[----:B0----5:R-:W-:Y:S05]  /*267f0*/  WARPSYNC.COLLECTIVE R15, `(.L_x_1698) ;  /* 0x000000000f087348 */ /* 0x021fea0003c00000 */
[----:B------:R1:W2:Y:S02]  /*26800*/  SHFL.IDX P6, R14, R13, R12, R11 ;  /* 0x0000000c0d0e7389 */ /* 0x0002a400000c000b */
[----:B012--5:R-:W-:Y:S01]  /*26810*/  ENDCOLLECTIVE ;  /* 0x000000000000791b */ /* 0x027fe20003800000 */
.L_x_1698:
[----:B------:R-:W-:Y:S05]  /*26820*/  BSYNC B1 ;  /* 0x0000000000017941 */ /* 0x000fea0003800000 */
.L_x_1697:
[----:B------:R-:W-:Y:S05]  /*26830*/  BRA `(.L_x_1699) ;  /* 0xfffffe6c00cc7947 */ /* 0x000fea000383ffff */
.L_x_1350:
        /* <DEDUP_REMOVED lines=8> */
.L_x_1701:
[----:B------:R-:W-:Y:S05]  /*268c0*/  BSYNC B1 ;  /* 0x0000000000017941 */ /* 0x000fea0003800000 */
.L_x_1700:
[----:B------:R-:W-:Y:S05]  /*268d0*/  BRA `(.L_x_1702) ;  /* 0xfffffe6c00ac7947 */ /* 0x000fea000383ffff */
.L_x_1351:
        /* <DEDUP_REMOVED lines=8> */
.L_x_1704:
[----:B------:R-:W-:Y:S05]  /*26960*/  BSYNC B1 ;  /* 0x0000000000017941 */ /* 0x000fea0003800000 */
.L_x_1703:
[----:B------:R-:W-:Y:S05]  /*26970*/  BRA `(.L_x_1705) ;  /* 0xfffffe6c008c7947 */ /* 0x000fea000383ffff */
.L_x_1353:
[----:B-1----:R1:W2:Y:S02]  /*26980*/  SYNCS.PHASECHK.TRANS64.TRYWAIT P4, [R16+URZ+0x28400], R3 ;  /* 0x02840003100075a7 */ /* 0x0022a4000808017f */
[----:B--2---:R-:W-:Y:S05]  /*26990*/  @!P4 NANOSLEEP.SYNCS 0x989680 ;  /* 0x009896800000c95d */ /* 0x004fea0003900000 */
[----:B------:R-:W2:Y:S02]  /*269a0*/  @!P4 SYNCS.PHASECHK.TRANS64 P4, [R16+URZ+0x28400], R3 ;  /* 0x028400031000c5a7 */ /* 0x000ea4000808007f */
[----:B--2---:R-:W-:Y:S05]  /*269b0*/  @!P4 BRA `(.L_x_1353) ;  /* 0xfffffffc00f0c947 */ /* 0x004fea000383ffff */
[----:B------:R-:W-:Y:S05]  /*269c0*/  BRA `(.L_x_1706) ;  /* 0xfffffe6c00ac7947 */ /* 0x000fea000383ffff */
.L_x_1363:
[----:B--2---:R2:W3:Y:S02]  /*269d0*/  SYNCS.PHASECHK.TRANS64.TRYWAIT P2, [R9+URZ+0x28430], R0 ;  /* 0x02843000090075a7 */ /* 0x0044e4000804017f */
[----:B---3--:R-:W-:Y:S05]  /*269e0*/  @!P2 NANOSLEEP.SYNCS 0x989680 ;  /* 0x009896800000a95d */ /* 0x008fea0003900000 */
[----:B------:R-:W3:Y:S02]  /*269f0*/  @!P2 SYNCS.PHASECHK.TRANS64 P2, [R9+URZ+0x28430], R0 ;  /* 0x028430000900a5a7 */ /* 0x000ee4000804007f */
[----:B---3--:R-:W-:Y:S05]  /*26a00*/  @!P2 BRA `(.L_x_1363) ;  /* 0xfffffffc00f0a947 */ /* 0x008fea000383ffff */
[----:B------:R-:W-:Y:S05]  /*26a10*/  BRA `(.L_x_1362) ;  /* 0xfffffeac00c47947 */ /* 0x000fea000383ffff */
.L_x_1381:
[----:B-1----:R1:W2:Y:S02]  /*26a20*/  SYNCS.PHASECHK.TRANS64.TRYWAIT P4, [R10+URZ+0x28430], R7 ;  /* 0x028430070a0075a7 */ /* 0x0022a4000808017f */
[----:B--2---:R-:W-:Y:S05]  /*26a30*/  @!P4 NANOSLEEP.SYNCS 0x989680 ;  /* 0x009896800000c95d */ /* 0x004fea0003900000 */
[----:B------:R-:W2:Y:S02]  /*26a40*/  @!P4 SYNCS.PHASECHK.TRANS64 P4, [R10+URZ+0x28430], R7 ;  /* 0x028430070a00c5a7 */ /* 0x000ea4000808007f */
[----:B--2---:R-:W-:Y:S05]  /*26a50*/  @!P4 BRA `(.L_x_1381) ;  /* 0xfffffffc00f0c947 */ /* 0x004fea000383ffff */
[----:B------:R-:W-:Y:S05]  /*26a60*/  BRA `(.L_x_1380) ;  /* 0xfffffed0005c7947 */ /* 0x000fea000383ffff */
.L_x_1385:
[----:B-1----:R1:W2:Y:S02]  /*26a70*/  SYNCS.PHASECHK.TRANS64.TRYWAIT P3, [R10+URZ+0x28450], R7 ;  /* 0x028450070a0075a7 */ /* 0x0022a4000806017f */
[----:B--2---:R-:W-:Y:S05]  /*26a80*/  @!P3 NANOSLEEP.SYNCS 0x989680 ;  /* 0x009896800000b95d */ /* 0x004fea0003900000 */
[----:B------:R-:W2:Y:S02]  /*26a90*/  @!P3 SYNCS.PHASECHK.TRANS64 P3, [R10+URZ+0x28450], R7 ;  /* 0x028450070a00b5a7 */ /* 0x000ea4000806007f */
[----:B--2---:R-:W-:Y:S05]  /*26aa0*/  @!P3 BRA `(.L_x_1385) ;  /* 0xfffffffc00f0b947 */ /* 0x004fea000383ffff */
[----:B------:R-:W-:Y:S05]  /*26ab0*/  BRA `(.L_x_1382) ;  /* 0xfffffed4005c7947 */ /* 0x000fea000383ffff */
.L_x_1405:
[----:B-1----:R1:W2:Y:S02]  /*26ac0*/  SYNCS.PHASECHK.TRANS64.TRYWAIT P3, [R7+URZ+0x28430], R6 ;  /* 0x02843006070075a7 */ /* 0x0022a4000806017f */
[----:B--2---:R-:W-:Y:S05]  /*26ad0*/  @!P3 NANOSLEEP.SYNCS 0x989680 ;  /* 0x009896800000b95d */ /* 0x004fea0003900000 */
[----:B------:R-:W2:Y:S02]  /*26ae0*/  @!P3 SYNCS.PHASECHK.TRANS64 P3, [R7+URZ+0x28430], R6 ;  /* 0x028430060700b5a7 */ /* 0x000ea4000806007f */
[----:B--2---:R-:W-:Y:S05]  /*26af0*/  @!P3 BRA `(.L_x_1405) ;  /* 0xfffffffc00f0b947 */ /* 0x004fea000383ffff */
[----:B------:R-:W-:Y:S05]  /*26b00*/  BRA `(.L_x_1404) ;  /* 0xfffffef400dc7947 */ /* 0x000fea000383ffff */
.L_x_1409:
[----:B-1----:R1:W2:Y:S02]  /*26b10*/  SYNCS.PHASECHK.TRANS64.TRYWAIT P2, [R7+URZ+0x28450], R6 ;  /* 0x02845006070075a7 */ /* 0x0022a4000804017f */
[----:B--2---:R-:W-:Y:S05]  /*26b20*/  @!P2 NANOSLEEP.SYNCS 0x989680 ;  /* 0x009896800000a95d */ /* 0x004fea0003900000 */
[----:B------:R-:W2:Y:S02]  /*26b30*/  @!P2 SYNCS.PHASECHK.TRANS64 P2, [R7+URZ+0x28450], R6 ;  /* 0x028450060700a5a7 */ /* 0x000ea4000804007f */
[----:B--2---:R-:W-:Y:S05]  /*26b40*/  @!P2 BRA `(.L_x_1409) ;  /* 0xfffffffc00f0a947 */ /* 0x004fea000383ffff */
[----:B------:R-:W-:Y:S05]  /*26b50*/  BRA `(.L_x_1406) ;  /* 0xfffffef800f87947 */ /* 0x000fea000383ffff */
.L_x_1417:
[----:B-1----:R1:W2:Y:S02]  /*26b60*/  SYNCS.PHASECHK.TRANS64.TRYWAIT P3, [R7+URZ+0x28430], R6 ;  /* 0x02843006070075a7 */ /* 0x0022a4000806017f */
[----:B--2---:R-:W-:Y:S05]  /*26b70*/  @!P3 NANOSLEEP.SYNCS 0x989680 ;  /* 0x009896800000b95d */ /* 0x004fea0003900000 */
[----:B------:R-:W2:Y:S02]  /*26b80*/  @!P3 SYNCS.PHASECHK.TRANS64 P3, [R7+URZ+0x28430], R6 ;  /* 0x028430060700b5a7 */ /* 0x000ea4000806007f */
[----:B--2---:R-:W-:Y:S05]  /*26b90*/  @!P3 BRA `(.L_x_1417) ;  /* 0xfffffffc00f0b947 */ /* 0x004fea000383ffff */
[----:B------:R-:W-:Y:S05]  /*26ba0*/  BRA `(.L_x_1416) ;  /* 0xffffff10007c7947 */ /* 0x000fea000383ffff */
.L_x_1421:
[----:B-1----:R1:W2:Y:S02]  /*26bb0*/  SYNCS.PHASECHK.TRANS64.TRYWAIT P2, [R7+URZ+0x28450], R6 ;  /* 0x02845006070075a7 */ /* 0x0022a4000804017f */
[----:B--2---:R-:W-:Y:S05]  /*26bc0*/  @!P2 NANOSLEEP.SYNCS 0x989680 ;  /* 0x009896800000a95d */ /* 0x004fea0003900000 */
[----:B------:R-:W2:Y:S02]  /*26bd0*/  @!P2 SYNCS.PHASECHK.TRANS64 P2, [R7+URZ+0x28450], R6 ;  /* 0x028450060700a5a7 */ /* 0x000ea4000804007f */
[----:B--2---:R-:W-:Y:S05]  /*26be0*/  @!P2 BRA `(.L_x_1421) ;  /* 0xfffffffc00f0a947 */ /* 0x004fea000383ffff */
[----:B------:R-:W-:Y:S05]  /*26bf0*/  BRA `(.L_x_1418) ;  /* 0xffffff1400987947 */ /* 0x000fea000383ffff */
.L_x_1435:
[----:B-1----:R1:W2:Y:S02]  /*26c00*/  SYNCS.PHASECHK.TRANS64.TRYWAIT P1, [R5+URZ+0x28450], R0 ;  /* 0x02845000050075a7 */ /* 0x0022a4000802017f */
[----:B--2---:R-:W-:Y:S05]  /*26c10*/  @!P1 NANOSLEEP.SYNCS 0x989680 ;  /* 0x009896800000995d */ /* 0x004fea0003900000 */
[----:B------:R-:W2:Y:S02]  /*26c20*/  @!P1 SYNCS.PHASECHK.TRANS64 P1, [R5+URZ+0x28450], R0 ;  /* 0x02845000050095a7 */ /* 0x000ea4000802007f */
[----:B--2---:R-:W-:Y:S05]  /*26c30*/  @!P1 BRA `(.L_x_1435) ;  /* 0xfffffffc00f09947 */ /* 0x004fea000383ffff */
[----:B------:R-:W-:Y:S05]  /*26c40*/  BRA `(.L_x_1434) ;  /* 0xffffff34006c7947 */ /* 0x000fea000383ffff */
.L_x_1439:
[----:B------:R-:W-:Y:S02]  /*26c50*/  SEL R39, R48, R59, P0 ;  /* 0x0000003b30277207 */ /* 0x000fe40000000000 */
[----:B------:R-:W-:Y:S02]  /*26c60*/  SEL R29, R12, R61, P0 ;  /* 0x0000003d0c1d7207 */ /* 0x000fe40000000000 */
[----:B------:R-:W-:Y:S01]  /*26c70*/  SEL R28, R61, R12, P0 ;  /* 0x0000000c3d1c7207 */ /* 0x000fe20000000000 */
[----:B-----5:R-:W-:Y:S01]  /*26c80*/  IMAD.MOV.U32 R12, RZ, RZ, R2 ;  /* 0x000000ffff0c7224 */ /* 0x020fe200078e0002 */
[----:B------:R-:W-:Y:S02]  /*26c90*/  SEL R48, R59, R48, P0 ;  /* 0x000000303b307207 */ /* 0x000fe40000000000 */
[----:B------:R-:W-:Y:S02]  /*26ca0*/  SEL R59, R50, R11, P0 ;  /* 0x0000000b323b7207 */ /* 0x000fe40000000000 */
[----:B------:R-:W-:Y:S01]  /*26cb0*/  SEL R84, R11, R50, P0 ;  /* 0x000000320b547207 */ /* 0x000fe20000000000 */
[----:B------:R-:W-:Y:S01]  /*26cc0*/  IMAD.MOV.U32 R11, RZ, RZ, 0x1c1f ;  /* 0x00001c1fff0b7424 */ /* 0x000fe200078e00ff */
[----:B------:R-:W-:-:S02]  /*26cd0*/  SEL R61, R58, R15, P0 ;  /* 0x0000000f3a3d7207 */ /* 0x000fc40000000000 */
[----:B------:R-:W-:Y:S01]  /*26ce0*/  SEL R86, R15, R58, P0 ;  /* 0x0000003a0f567207 */ /* 0x000fe20000000000 */
[----:B------:R-:W-:Y:S01]  /*26cf0*/  IMAD.MOV.U32 R15, RZ, RZ, -0x1 ;  /* 0xffffffffff0f7424 */ /* 0x000fe200078e00ff */
[----:B------:R-:W-:Y:S02]  /*26d00*/  SEL R21, R32, R33, P0 ;  /* 0x0000002120157207 */ /* 0x000fe40000000000 */
[----:B------:R-:W-:Y:S02]  /*26d10*/  SEL R8, R33, R32, P0 ;  /* 0x0000002021087207 */ /* 0x000fe40000000000 */
[----:B------:R-:W-:Y:S02]  /*26d20*/  SEL R33, R72, R35, P0 ;  /* 0x0000002348217207 */ /* 0x000fe40000000000 */
[----:B------:R-:W-:Y:S02]  /*26d30*/  SEL R36, R35, R72, P0 ;  /* 0x0000004823247207 */ /* 0x000fe40000000000 */
[----:B------:R-:W-:-:S02]  /*26d40*/  SEL R37, R6, R51, P0 ;  /* 0x0000003306257207 */ /* 0x000fc40000000000 */
[----:B------:R-:W-:Y:S02]  /*26d50*/  SEL R44, R51, R6, P0 ;  /* 0x00000006332c7207 */ /* 0x000fe40000000000 */
[----:B------:R-:W-:Y:S02]  /*26d60*/  SEL R51, R109, R14, P0 ;  /* 0x0000000e6d337207 */ /* 0x000fe40000000000 */
[----:B------:R-:W-:-:S07]  /*26d70*/  SEL R72, R14, R109, P0 ;  /* 0x0000006d0e487207 */ /* 0x000fce0000000000 */
[----:B01----:R-:W-:Y:S05]  /*26d80*/  WARPSYNC.COLLECTIVE R15, `(.L_x_1707) ;  /* 0x000000000f087348 */ /* 0x003fea0003c00000 */
[----:B------:R2:W3:Y:S02]  /*26d90*/  SHFL.IDX P6, R14, R13, R12, R11 ;  /* 0x0000000c0d0e7389 */ /* 0x0004e400000c000b */
[----:B0123--:R-:W-:Y:S01]  /*26da0*/  ENDCOLLECTIVE ;  /* 0x000000000000791b */ /* 0x00ffe20003800000 */
.L_x_1707:
[----:B------:R-:W-:Y:S02]  /*26db0*/  SEL R25, R40, R41, P0 ;  /* 0x0000002928197207 */ /* 0x000fe40000000000 */
[----:B------:R-:W-:Y:S02]  /*26dc0*/  SEL R20, R41, R40, P0 ;  /* 0x0000002829147207 */ /* 0x000fe40000000000 */
[----:B------:R-:W-:Y:S02]  /*26dd0*/  SEL R35, R80, R43, P0 ;  /* 0x0000002b50237207 */ /* 0x000fe40000000000 */
[----:B------:R-:W-:Y:S02]  /*26de0*/  SEL R40, R43, R80, P0 ;  /* 0x000000502b287207 */ /* 0x000fe40000000000 */
[----:B------:R-:W-:Y:S02]  /*26df0*/  SEL R55, R34, R7, P0 ;  /* 0x0000000722377207 */ /* 0x000fe40000000000 */
[----:B------:R-:W-:-:S02]  /*26e00*/  SEL R80, R7, R34, P0 ;  /* 0x0000002207507207 */ /* 0x000fc40000000000 */
[----:B------:R-:W-:Y:S01]  /*26e10*/  LOP3.LUT R7, R2, 0x2, RZ, 0x3c, !PT ;  /* 0x0000000202077812 */ /* 0x000fe200078e3cff */
[----:B------:R-:W-:Y:S01]  /*26e20*/  IMAD.MOV.U32 R13, RZ, RZ, R4 ;  /* 0x000000ffff0d7224 */ /* 0x000fe200078e0004 */
[----:B------:R-:W-:Y:S02]  /*26e30*/  SEL R53, R78, R57, P0 ;  /* 0x000000394e357207 */ /* 0x000fe40000000000 */
[----:B------:R-:W-:Y:S01]  /*26e40*/  SEL R78, R57, R78, P0 ;  /* 0x0000004e394e7207 */ /* 0x000fe20000000000 */
[----:B------:R-:W-:Y:S01]  /*26e50*/  IMAD.MOV.U32 R12, RZ, RZ, R7 ;  /* 0x000000ffff0c7224 */ /* 0x000fe200078e0007 */
        /* <DEDUP_REMOVED lines=8> */
.L_x_1708:
        /* <DEDUP_REMOVED lines=19> */
.L_x_1709:
        /* <DEDUP_REMOVED lines=19> */
.L_x_1710:
        /* <DEDUP_REMOVED lines=12> */
[----:B------:R-:W-:-:S07]  /*27200*/  MOV R21, R14 ;  /* 0x0000000e00157202 */ /* 0x000fce0000000f00 */
[----:B------:R-:W-:Y:S05]  /*27210*/  WARPSYNC.COLLECTIVE R15, `(.L_x_1711) ;  /* 0x000000000f087348 */ /* 0x000fea0003c00000 */
[----:B------:R0:W1:Y:S02]  /*27220*/  SHFL.IDX P6, R14, R13, R12, R11 ;  /* 0x0000000c0d0e7389 */ /* 0x00006400000c000b */
[----:B01----:R-:W-:Y:S01]  /*27230*/  ENDCOLLECTIVE ;  /* 0x000000000000791b */ /* 0x003fe20003800000 */
.L_x_1711:
[----:B------:R-:W-:Y:S02]  /*27240*/  SEL R8, R10, R21, P0 ;  /* 0x000000150a087207 */ /* 0x000fe40000000000 */
[----:B------:R-:W-:Y:S01]  /*27250*/  SEL R10, R21, R10, P0 ;  /* 0x0000000a150a7207 */ /* 0x000fe20000000000 */
[----:B------:R-:W-:Y:S02]  /*27260*/  IMAD.MOV.U32 R13, RZ, RZ, R20 ;  /* 0x000000ffff0d7224 */ /* 0x000fe400078e0014 */
[----:B------:R-:W-:Y:S02]  /*27270*/  IMAD.MOV.U32 R12, RZ, RZ, R7 ;  /* 0x000000ffff0c7224 */ /* 0x000fe400078e0007 */
[----:B------:R-:W-:-:S07]  /*27280*/  IMAD.MOV.U32 R25, RZ, RZ, R14 ;  /* 0x000000ffff197224 */ /* 0x000fce00078e000e */
[----:B------:R-:W-:Y:S05]  /*27290*/  WARPSYNC.COLLECTIVE R15, `(.L_x_1712) ;  /* 0x000000000f087348 */ /* 0x000fea0003c00000 */
[----:B------:R0:W1:Y:S02]  /*272a0*/  SHFL.IDX P6, R14, R13, R12, R11 ;  /* 0x0000000c0d0e7389 */ /* 0x00006400000c000b */
[----:B01----:R-:W-:Y:S01]  /*272b0*/  ENDCOLLECTIVE ;  /* 0x000000000000791b */ /* 0x003fe20003800000 */
.L_x_1712:
[----:B------:R-:W-:Y:S02]  /*272c0*/  IMAD.MOV.U32 R13, RZ, RZ, R27 ;  /* 0x000000ffff0d7224 */ /* 0x000fe400078e001b */
[----:B------:R-:W-:Y:S02]  /*272d0*/  IMAD.MOV.U32 R12, RZ, RZ, R2 ;  /* 0x000000ffff0c7224 */ /* 0x000fe400078e0002 */
[----:B------:R-:W-:-:S07]  /*272e0*/  IMAD.MOV.U32 R20, RZ, RZ, R14 ;  /* 0x000000ffff147224 */ /* 0x000fce00078e000e */
[----:B------:R-:W-:Y:S05]  /*272f0*/  WARPSYNC.COLLECTIVE R15, `(.L_x_1713) ;  /* 0x000000000f087348 */ /* 0x000fea0003c00000 */
[----:B------:R0:W1:Y:S02]  /*27300*/  SHFL.IDX P6, R14, R13, R12, R11 ;  /* 0x0000000c0d0e7389 */ /* 0x00006400000c000b */
[----:B01----:R-:W-:Y:S01]  /*27310*/  ENDCOLLECTIVE ;  /* 0x000000000000791b */ /* 0x003fe20003800000 */
.L_x_1713:
[----:B------:R-:W-:Y:S02]  /*27320*/  IMAD.MOV.U32 R13, RZ, RZ, R24 ;  /* 0x000000ffff0d7224 */ /* 0x000fe400078e0018 */
[----:B------:R-:W-:Y:S02]  /*27330*/  IMAD.MOV.U32 R12, RZ, RZ, R7 ;  /* 0x000000ffff0c7224 */ /* 0x000fe400078e0007 */
[----:B------:R-:W-:-:S07]  /*27340*/  IMAD.MOV.U32 R26, RZ, RZ, R14 ;  /* 0x000000ffff1a7224 */ /* 0x000fce00078e000e */
[----:B------:R-:W-:Y:S05]  /*27350*/  WARPSYNC.COLLECTIVE R15, `(.L_x_1714) ;  /* 0x000000000f087348 */ /* 0x000fea0003c00000 */
[----:B------:R0:W1:Y:S02]  /*27360*/  SHFL.IDX P6, R14, R13, R12, R11 ;  /* 0x0000000c0d0e7389 */ /* 0x00006400000c000b */
[----:B01----:R-:W-:Y:S01]  /*27370*/  ENDCOLLECTIVE ;  /* 0x000000000000791b */ /* 0x003fe20003800000 */
.L_x_1714:
[----:B------:R-:W-:Y:S02]  /*27380*/  IMAD.MOV.U32 R13, RZ, RZ, R29 ;  /* 0x000000ffff0d7224 */ /* 0x000fe400078e001d */
[----:B------:R-:W-:Y:S02]  /*27390*/  IMAD.MOV.U32 R12, RZ, RZ, R2 ;  /* 0x000000ffff0c7224 */ /* 0x000fe400078e0002 */
[----:B------:R-:W-:-:S07]  /*273a0*/  IMAD.MOV.U32 R27, RZ, RZ, R14 ;  /* 0x000000ffff1b7224 */ /* 0x000fce00078e000e */
[----:B------:R-:W-:Y:S05]  /*273b0*/  WARPSYNC.COLLECTIVE R15, `(.L_x_1715) ;  /* 0x000000000f087348 */ /* 0x000fea0003c00000 */
[----:B------:R0:W1:Y:S02]  /*273c0*/  SHFL.IDX P6, R14, R13, R12, R11 ;  /* 0x0000000c0d0e7389 */ /* 0x00006400000c000b */
[----:B01----:R-:W-:Y:S01]  /*273d0*/  ENDCOLLECTIVE ;  /* 0x000000000000791b */ /* 0x003fe20003800000 */
.L_x_1715:
        /* <DEDUP_REMOVED lines=8> */
.L_x_1716:
[----:B------:R-:W-:Y:S02]  /*27460*/  IMAD.MOV.U32 R13, RZ, RZ, R31 ;  /* 0x000000ffff0d7224 */ /* 0x000fe400078e001f */
[----:B------:R-:W-:Y:S02]  /*27470*/  IMAD.MOV.U32 R12, RZ, RZ, R2 ;  /* 0x000000ffff0c7224 */ /* 0x000fe400078e0002 */
[----:B------:R-:W-:-:S07]  /*27480*/  IMAD.MOV.U32 R29, RZ, RZ, R14 ;  /* 0x000000ffff1d7224 */ /* 0x000fce00078e000e */
[----:B------:R-:W-:Y:S05]  /*27490*/  WARPSYNC.COLLECTIVE R15, `(.L_x_1717) ;  /* 0x000000000f087348 */ /* 0x000fea0003c00000 */
[----:B------:R0:W1:Y:S02]  /*274a0*/  SHFL.IDX P6, R14, R13, R12, R11 ;  /* 0x0000000c0d0e7389 */ /* 0x00006400000c000b */
[----:B01----:R-:W-:Y:S01]  /*274b0*/  ENDCOLLECTIVE ;  /* 0x000000000000791b */ /* 0x003fe20003800000 */
.L_x_1717:
[----:B------:R-:W-:Y:S02]  /*274c0*/  SEL R28, R30, R29, P0 ;  /* 0x0000001d1e1c7207 */ /* 0x000fe40000000000 */
[----:B------:R-:W-:Y:S01]  /*274d0*/  SEL R30, R29, R30, P0 ;  /* 0x0000001e1d1e7207 */ /* 0x000fe20000000000 */
[----:B------:R-:W-:Y:S02]  /*274e0*/  IMAD.MOV.U32 R13, RZ, RZ, R32 ;  /* 0x000000ffff0d7224 */ /* 0x000fe400078e0020 */
[----:B------:R-:W-:Y:S01]  /*274f0*/  IMAD.MOV.U32 R12, RZ, RZ, R7 ;  /* 0x000000ffff0c7224 */ /* 0x000fe200078e0007 */
[----:B------:R-:W-:-:S07]  /*27500*/  MOV R34, R14 ;  /* 0x0000000e00227202 */ /* 0x000fce0000000f00 */
[----:B------:R-:W-:Y:S05]  /*27510*/  WARPSYNC.COLLECTIVE R15, `(.L_x_1718) ;  /* 0x000000000f087348 */ /* 0x000fea0003c00000 */
[----:B------:R0:W1:Y:S02]  /*27520*/  SHFL.IDX P6, R14, R13, R12, R11 ;  /* 0x0000000c0d0e7389 */ /* 0x00006400000c000b */
[----:B01----:R-:W-:Y:S01]  /*27530*/  ENDCOLLECTIVE ;  /* 0x000000000000791b */ /* 0x003fe20003800000 */
.L_x_1718:
[----:B------:R-:W-:Y:S02]  /*27540*/  IMAD.MOV.U32 R13, RZ, RZ, R33 ;  /* 0x000000ffff0d7224 */ /* 0x000fe400078e0021 */
[----:B------:R-:W-:Y:S02]  /*27550*/  IMAD.MOV.U32 R12, RZ, RZ, R2 ;  /* 0x000000ffff0c7224 */ /* 0x000fe400078e0002 */
[----:B------:R-:W-:-:S07]  /*27560*/  IMAD.MOV.U32 R31, RZ, RZ, R14 ;  /* 0x000000ffff1f7224 */ /* 0x000fce00078e000e */
[----:B------:R-:W-:Y:S05]  /*27570*/  WARPSYNC.COLLECTIVE R15, `(.L_x_1719) ;  /* 0x000000000f087348 */ /* 0x000fea0003c00000 */
[----:B------:R0:W1:Y:S02]  /*27580*/  SHFL.IDX P6, R14, R13, R12, R11 ;  /* 0x0000000c0d0e7389 */ /* 0x00006400000c000b */
[----:B01----:R-:W-:Y:S01]  /*27590*/  ENDCOLLECTIVE ;  /* 0x000000000000791b */ /* 0x003fe20003800000 */
.L_x_1719:
        /* <DEDUP_REMOVED lines=8> */
.L_x_1720:
[----:B------:R-:W-:Y:S02]  /*27620*/  IMAD.MOV.U32 R13, RZ, RZ, R35 ;  /* 0x000000ffff0d7224 */ /* 0x000fe400078e0023 */
[----:B------:R-:W-:Y:S02]  /*27630*/  IMAD.MOV.U32 R12, RZ, RZ, R2 ;  /* 0x000000ffff0c7224 */ /* 0x000fe400078e0002 */
[----:B------:R-:W-:-:S07]  /*27640*/  IMAD.MOV.U32 R33, RZ, RZ, R14 ;  /* 0x000000ffff217224 */ /* 0x000fce00078e000e */
[----:B------:R-:W-:Y:S05]  /*27650*/  WARPSYNC.COLLECTIVE R15, `(.L_x_1721) ;  /* 0x000000000f087348 */ /* 0x000fea0003c00000 */
[----:B------:R0:W1:Y:S02]  /*27660*/  SHFL.IDX P6, R14, R13, R12, R11 ;  /* 0x0000000c0d0e7389 */ /* 0x00006400000c000b */
[----:B01----:R-:W-:Y:S01]  /*27670*/  ENDCOLLECTIVE ;  /* 0x000000000000791b */ /* 0x003fe20003800000 */
.L_x_1721:
        /* <DEDUP_REMOVED lines=8> */
.L_x_1722:
[----:B------:R-:W-:Y:S02]  /*27700*/  IMAD.MOV.U32 R13, RZ, RZ, R37 ;  /* 0x000000ffff0d7224 */ /* 0x000fe400078e0025 */
[----:B------:R-:W-:Y:S02]  /*27710*/  IMAD.MOV.U32 R12, RZ, RZ, R2 ;  /* 0x000000ffff0c7224 */ /* 0x000fe400078e0002 */
[----:B------:R-:W-:-:S07]  /*27720*/  IMAD.MOV.U32 R35, RZ, RZ, R14 ;  /* 0x000000ffff237224 */ /* 0x000fce00078e000e */
[----:B------:R-:W-:Y:S05]  /*27730*/  WARPSYNC.COLLECTIVE R15, `(.L_x_1723) ;  /* 0x000000000f087348 */ /* 0x000fea0003c00000 */
[----:B------:R0:W1:Y:S02]  /*27740*/  SHFL.IDX P6, R14, R13, R12, R11 ;  /* 0x0000000c0d0e7389 */ /* 0x00006400000c000b */
[----:B01----:R-:W-:Y:S01]  /*27750*/  ENDCOLLECTIVE ;  /* 0x000000000000791b */ /* 0x003fe20003800000 */
.L_x_1723:
        /* <DEDUP_REMOVED lines=8> */
.L_x_1724:
[----:B------:R-:W-:Y:S02]  /*277e0*/  IMAD.MOV.U32 R13, RZ, RZ, R39 ;  /* 0x000000ffff0d7224 */ /* 0x000fe400078e0027 */
[----:B------:R-:W-:Y:S01]  /*277f0*/  IMAD.MOV.U32 R12, RZ, RZ, R2 ;  /* 0x000000ffff0c7224 */ /* 0x000fe200078e0002 */
[----:B------:R-:W-:-:S07]  /*27800*/  MOV R37, R14 ;  /* 0x0000000e00257202 */ /* 0x000fce0000000f00 */
[----:B------:R-:W-:Y:S05]  /*27810*/  WARPSYNC.COLLECTIVE R15, `(.L_x_1725) ;  /* 0x000000000f087348 */ /* 0x000fea0003c00000 */
[----:B------:R0:W1:Y:S02]  /*27820*/  SHFL.IDX P6, R14, R13, R12, R11 ;  /* 0x0000000c0d0e7389 */ /* 0x00006400000c000b */
[----:B01----:R-:W-:Y:S01]  /*27830*/  ENDCOLLECTIVE ;  /* 0x000000000000791b */ /* 0x003fe20003800000 */
.L_x_1725:
        /* <DEDUP_REMOVED lines=8> */
.L_x_1726:
[----:B------:R-:W-:Y:S02]  /*278c0*/  IMAD.MOV.U32 R13, RZ, RZ, R41 ;  /* 0x000000ffff0d7224 */ /* 0x000fe400078e0029 */
[----:B------:R-:W-:Y:S02]  /*278d0*/  IMAD.MOV.U32 R12, RZ, RZ, R2 ;  /* 0x000000ffff0c7224 */ /* 0x000fe400078e0002 */
[----:B------:R-:W-:-:S07]  /*278e0*/  IMAD.MOV.U32 R39, RZ, RZ, R14 ;  /* 0x000000ffff277224 */ /* 0x000fce00078e000e */
[----:B------:R-:W-:Y:S05]  /*278f0*/  WARPSYNC.COLLECTIVE R15, `(.L_x_1727) ;  /* 0x000000000f087348 */ /* 0x000fea0003c00000 */
[----:B------:R0:W1:Y:S02]  /*27900*/  SHFL.IDX P6, R14, R13, R12, R11 ;  /* 0x0000000c0d0e7389 */ /* 0x00006400000c000b */
[----:B01----:R-:W-:Y:S01]  /*27910*/  ENDCOLLECTIVE ;  /* 0x000000000000791b */ /* 0x003fe20003800000 */
.L_x_1727:
        /* <DEDUP_REMOVED lines=8> */
.L_x_1728:
[----:B------:R-:W-:Y:S02]  /*279a0*/  IMAD.MOV.U32 R13, RZ, RZ, R43 ;  /* 0x000000ffff0d7224 */ /* 0x000fe400078e002b */
[----:B------:R-:W-:Y:S02]  /*279b0*/  IMAD.MOV.U32 R12, RZ, RZ, R2 ;  /* 0x000000ffff0c7224 */ /* 0x000fe400078e0002 */
[----:B------:R-:W-:-:S07]  /*279c0*/  IMAD.MOV.U32 R41, RZ, RZ, R14 ;  /* 0x000000ffff297224 */ /* 0x000fce00078e000e */
[----:B------:R-:W-:Y:S05]  /*279d0*/  WARPSYNC.COLLECTIVE R15, `(.L_x_1729) ;  /* 0x000000000f087348 */ /* 0x000fea0003c00000 */
[----:B------:R0:W1:Y:S02]  /*279e0*/  SHFL.IDX P6, R14, R13, R12, R11 ;  /* 0x0000000c0d0e7389 */ /* 0x00006400000c000b */
[----:B01----:R-:W-:Y:S01]  /*279f0*/  ENDCOLLECTIVE ;  /* 0x000000000000791b */ /* 0x003fe20003800000 */
.L_x_1729:
        /* <DEDUP_REMOVED lines=8> */
.L_x_1730:
[----:B------:R-:W-:Y:S01]  /*27a80*/  IMAD.MOV.U32 R13, RZ, RZ, R45 ;  /* 0x000000ffff0d7224 */ /* 0x000fe200078e002d */
[----:B------:R-:W-:Y:S01]  /*27a90*/  MOV R12, R2 ;  /* 0x00000002000c7202 */ /* 0x000fe20000000f00 */
[----:B------:R-:W-:-:S07]  /*27aa0*/  IMAD.MOV.U32 R43, RZ, RZ, R14 ;  /* 0x000000ffff2b7224 */ /* 0x000fce00078e000e */
[----:B------:R-:W-:Y:S05]  /*27ab0*/  WARPSYNC.COLLECTIVE R15, `(.L_x_1731) ;  /* 0x000000000f087348 */ /* 0x000fea0003c00000 */
[----:B------:R0:W1:Y:S02]  /*27ac0*/  SHFL.IDX P6, R14, R13, R12, R11 ;  /* 0x0000000c0d0e7389 */ /* 0x00006400000c000b */
[----:B01----:R-:W-:Y:S01]  /*27ad0*/  ENDCOLLECTIVE ;  /* 0x000000000000791b */ /* 0x003fe20003800000 */
.L_x_1731:
        /* <DEDUP_REMOVED lines=8> */
.L_x_1732:
[----:B------:R-:W-:Y:S02]  /*27b60*/  IMAD.MOV.U32 R13, RZ, RZ, R47 ;  /* 0x000000ffff0d7224 */ /* 0x000fe400078e002f */
[----:B------:R-:W-:Y:S02]  /*27b70*/  IMAD.MOV.U32 R12, RZ, RZ, R2 ;  /* 0x000000ffff0c7224 */ /* 0x000fe400078e0002 */
[----:B------:R-:W-:-:S07]  /*27b80*/  IMAD.MOV.U32 R45, RZ, RZ, R14 ;  /* 0x000000ffff2d7224 */ /* 0x000fce00078e000e */
[----:B------:R-:W-:Y:S05]  /*27b90*/  WARPSYNC.COLLECTIVE R15, `(.L_x_1733) ;  /* 0x000000000f087348 */ /* 0x000fea0003c00000 */
[----:B------:R0:W1:Y:S02]  /*27ba0*/  SHFL.IDX P6, R14, R13, R12, R11 ;  /* 0x0000000c0d0e7389 */ /* 0x00006400000c000b */
[----:B01----:R-:W-:Y:S01]  /*27bb0*/  ENDCOLLECTIVE ;  /* 0x000000000000791b */ /* 0x003fe20003800000 */
.L_x_1733:
        /* <DEDUP_REMOVED lines=8> */
.L_x_1734:
[----:B------:R-:W-:Y:S02]  /*27c40*/  IMAD.MOV.U32 R13, RZ, RZ, R49 ;  /* 0x000000ffff0d7224 */ /* 0x000fe400078e0031 */
[----:B------:R-:W-:Y:S02]  /*27c50*/  IMAD.MOV.U32 R12, RZ, RZ, R2 ;  /* 0x000000ffff0c7224 */ /* 0x000fe400078e0002 */
[----:B------:R-:W-:-:S07]  /*27c60*/  IMAD.MOV.U32 R47, RZ, RZ, R14 ;  /* 0x000000ffff2f7224 */ /* 0x000fce00078e000e */
[----:B------:R-:W-:Y:S05]  /*27c70*/  WARPSYNC.COLLECTIVE R15, `(.L_x_1735) ;  /* 0x000000000f087348 */ /* 0x000fea0003c00000 */
[----:B------:R0:W1:Y:S02]  /*27c80*/  SHFL.IDX P6, R14, R13, R12, R11 ;  /* 0x0000000c0d0e7389 */ /* 0x00006400000c000b */
[----:B01----:R-:W-:Y:S01]  /*27c90*/  ENDCOLLECTIVE ;  /* 0x000000000000791b */ /* 0x003fe20003800000 */
.L_x_1735:
        /* <DEDUP_REMOVED lines=8> */
.L_x_1736:
[----:B------:R-:W-:Y:S02]  /*27d20*/  IMAD.MOV.U32 R13, RZ, RZ, R51 ;  /* 0x000000ffff0d7224 */ /* 0x000fe400078e0033 */
[----:B------:R-:W-:Y:S02]  /*27d30*/  IMAD.MOV.U32 R12, RZ, RZ, R2 ;  /* 0x000000ffff0c7224 */ /* 0x000fe400078e0002 */
[----:B------:R-:W-:-:S07]  /*27d40*/  IMAD.MOV.U32 R49, RZ, RZ, R14 ;  /* 0x000000ffff317224 */ /* 0x000fce00078e000e */
[----:B------:R-:W-:Y:S05]  /*27d50*/  WARPSYNC.COLLECTIVE R15, `(.L_x_1737) ;  /* 0x000000000f087348 */ /* 0x000fea0003c00000 */
[----:B------:R0:W1:Y:S02]  /*27d60*/  SHFL.IDX P6, R14, R13, R12, R11 ;  /* 0x0000000c0d0e7389 */ /* 0x00006400000c000b */
[----:B01----:R-:W-:Y:S01]  /*27d70*/  ENDCOLLECTIVE ;  /* 0x000000000000791b */ /* 0x003fe20003800000 */
.L_x_1737:
        /* <DEDUP_REMOVED lines=8> */
.L_x_1738:
[----:B------:R-:W-:Y:S02]  /*27e00*/  IMAD.MOV.U32 R13, RZ, RZ, R53 ;  /* 0x000000ffff0d7224 */ /* 0x000fe400078e0035 */
[----:B------:R-:W-:Y:S02]  /*27e10*/  IMAD.MOV.U32 R12, RZ, RZ, R2 ;  /* 0x000000ffff0c7224 */ /* 0x000fe400078e0002 */
[----:B------:R-:W-:-:S07]  /*27e20*/  IMAD.MOV.U32 R51, RZ, RZ, R14 ;  /* 0x000000ffff337224 */ /* 0x000fce00078e000e */
[----:B------:R-:W-:Y:S05]  /*27e30*/  WARPSYNC.COLLECTIVE R15, `(.L_x_1739) ;  /* 0x000000000f087348 */ /* 0x000fea0003c00000 */
[----:B------:R0:W1:Y:S02]  /*27e40*/  SHFL.IDX P6, R14, R13, R12, R11 ;  /* 0x0000000c0d0e7389 */ /* 0x00006400000c000b */
[----:B01----:R-:W-:Y:S01]  /*27e50*/  ENDCOLLECTIVE ;  /* 0x000000000000791b */ /* 0x003fe20003800000 */
.L_x_1739:
        /* <DEDUP_REMOVED lines=8> */
.L_x_1740:
[----:B------:R-:W-:Y:S02]  /*27ee0*/  IMAD.MOV.U32 R13, RZ, RZ, R55 ;  /* 0x000000ffff0d7224 */ /* 0x000fe400078e0037 */
[----:B------:R-:W-:Y:S02]  /*27ef0*/  IMAD.MOV.U32 R12, RZ, RZ, R2 ;  /* 0x000000ffff0c7224 */ /* 0x000fe400078e0002 */
[----:B------:R-:W-:-:S07]  /*27f00*/  IMAD.MOV.U32 R78, RZ, RZ, R14 ;  /* 0x000000ffff4e7224 */ /* 0x000fce00078e000e */
[----:B------:R-:W-:Y:S05]  /*27f10*/  WARPSYNC.COLLECTIVE R15, `(.L_x_1741) ;  /* 0x000000000f087348 */ /* 0x000fea0003c00000 */
[----:B------:R0:W1:Y:S02]  /*27f20*/  SHFL.IDX P6, R14, R13, R12, R11 ;  /* 0x0000000c0d0e7389 */ /* 0x00006400000c000b */
[----:B01----:R-:W-:Y:S01]  /*27f30*/  ENDCOLLECTIVE ;  /* 0x000000000000791b */ /* 0x003fe20003800000 */
.L_x_1741:
[----:B------:R-:W-:Y:S02]  /*27f40*/  IMAD.MOV.U32 R13, RZ, RZ, R80 ;  /* 0x000000ffff0d7224 */ /* 0x000fe400078e0050 */
[----:B------:R-:W-:Y:S02]  /*27f50*/  IMAD.MOV.U32 R12, RZ, RZ, R7 ;  /* 0x000000ffff0c7224 */ /* 0x000fe400078e0007 */
[----:B------:R-:W-:-:S07]  /*27f60*/  IMAD.MOV.U32 R55, RZ, RZ, R14 ;  /* 0x000000ffff377224 */ /* 0x000fce00078e000e */
[----:B------:R-:W-:Y:S05]  /*27f70*/  WARPSYNC.COLLECTIVE R15, `(.L_x_1742) ;  /* 0x000000000f087348 */ /* 0x000fea0003c00000 */
[----:B------:R0:W1:Y:S02]  /*27f80*/  SHFL.IDX P6, R14, R13, R12, R11 ;  /* 0x0000000c0d0e7389 */ /* 0x00006400000c000b */
[----:B01----:R-:W-:Y:S01]  /*27f90*/  ENDCOLLECTIVE ;  /* 0x000000000000791b */ /* 0x003fe20003800000 */
.L_x_1742:
[----:B------:R-:W-:Y:S02]  /*27fa0*/  IMAD.MOV.U32 R13, RZ, RZ, R57 ;  /* 0x000000ffff0d7224 */ /* 0x000fe400078e0039 */
[----:B------:R-:W-:Y:S02]  /*27fb0*/  IMAD.MOV.U32 R12, RZ, RZ, R2 ;  /* 0x000000ffff0c7224 */ /* 0x000fe400078e0002 */
[----:B------:R-:W-:-:S07]  /*27fc0*/  IMAD.MOV.U32 R80, RZ, RZ, R14 ;  /* 0x000000ffff507224 */ /* 0x000fce00078e000e */
[----:B------:R-:W-:Y:S05]  /*27fd0*/  WARPSYNC.COLLECTIVE R15, `(.L_x_1743) ;  /* 0x000000000f087348 */ /* 0x000fea0003c00000 */
[----:B------:R0:W1:Y:S02]  /*27fe0*/  SHFL.IDX P6, R14, R13, R12, R11 ;  /* 0x0000000c0d0e7389 */ /* 0x00006400000c000b */
[----:B01----:R-:W-:Y:S01]  /*27ff0*/  ENDCOLLECTIVE ;  /* 0x000000000000791b */ /* 0x003fe20003800000 */
.L_x_1743:
[----:B------:R-:W-:Y:S01]  /*28000*/  SEL R9, R55, R80, P0 ;  /* 0x0000005037097207 */ /* 0x000fe20000000000 */
[----:B------:R-:W-:Y:S02]  /*28010*/  IMAD.MOV.U32 R13, RZ, RZ, R82 ;  /* 0x000000ffff0d7224 */ /* 0x000fe400078e0052 */
[----:B------:R-:W-:Y:S02]  /*28020*/  IMAD.MOV.U32 R12, RZ, RZ, R7 ;  /* 0x000000ffff0c7224 */ /* 0x000fe400078e0007 */
[----:B------:R-:W-:-:S07]  /*28030*/  IMAD.MOV.U32 R57, RZ, RZ, R14 ;  /* 0x000000ffff397224 */ /* 0x000fce00078e000e */
[----:B------:R-:W-:Y:S05]  /*28040*/  WARPSYNC.COLLECTIVE R15, `(.L_x_1744) ;  /* 0x000000000f087348 */ /* 0x000fea0003c00000 */
[----:B------:R0:W1:Y:S02]  /*28050*/  SHFL.IDX P6, R14, R13, R12, R11 ;  /* 0x0000000c0d0e7389 */ /* 0x00006400000c000b */
[----:B01----:R-:W-:Y:S01]  /*28060*/  ENDCOLLECTIVE ;  /* 0x000000000000791b */ /* 0x003fe20003800000 */
.L_x_1744:
[----:B------:R-:W-:Y:S02]  /*28070*/  IMAD.MOV.U32 R13, RZ, RZ, R59 ;  /* 0x000000ffff0d7224 */ /* 0x000fe400078e003b */
[----:B------:R-:W-:Y:S01]  /*28080*/  IMAD.MOV.U32 R12, RZ, RZ, R2 ;  /* 0x000000ffff0c7224 */ /* 0x000fe200078e0002 */
[----:B------:R-:W-:-:S07]  /*28090*/  MOV R82, R14 ;  /* 0x0000000e00527202 */ /* 0x000fce0000000f00 */
[----:B------:R-:W-:Y:S05]  /*280a0*/  WARPSYNC.COLLECTIVE R15, `(.L_x_1745) ;  /* 0x000000000f087348 */ /* 0x000fea0003c00000 */
[----:B------:R0:W1:Y:S02]  /*280b0*/  SHFL.IDX P6, R14, R13, R12, R11 ;  /* 0x0000000c0d0e7389 */ /* 0x00006400000c000b */
[----:B01----:R-:W-:Y:S01]  /*280c0*/  ENDCOLLECTIVE ;  /* 0x000000000000791b */ /* 0x003fe20003800000 */
.L_x_1745:
[----:B------:R-:W-:Y:S02]  /*280d0*/  IMAD.MOV.U32 R13, RZ, RZ, R84 ;  /* 0x000000ffff0d7224 */ /* 0x000fe400078e0054 */
[----:B------:R-:W-:Y:S02]  /*280e0*/  IMAD.MOV.U32 R12, RZ, RZ, R7 ;  /* 0x000000ffff0c7224 */ /* 0x000fe400078e0007 */
[----:B------:R-:W-:-:S07]  /*280f0*/  IMAD.MOV.U32 R59, RZ, RZ, R14 ;  /* 0x000000ffff3b7224 */ /* 0x000fce00078e000e */
[----:B------:R-:W-:Y:S05]  /*28100*/  WARPSYNC.COLLECTIVE R15, `(.L_x_1746) ;  /* 0x000000000f087348 */ /* 0x000fea0003c00000 */
[----:B------:R0:W1:Y:S02]  /*28110*/  SHFL.IDX P6, R14, R13, R12, R11 ;  /* 0x0000000c0d0e7389 */ /* 0x00006400000c000b */
[----:B01----:R-:W-:Y:S01]  /*28120*/  ENDCOLLECTIVE ;  /* 0x000000000000791b */ /* 0x003fe20003800000 */
.L_x_1746:
[----:B------:R-:W-:Y:S02]  /*28130*/  IMAD.MOV.U32 R13, RZ, RZ, R61 ;  /* 0x000000ffff0d7224 */ /* 0x000fe400078e003d */
[----:B------:R-:W-:Y:S02]  /*28140*/  IMAD.MOV.U32 R12, RZ, RZ, R2 ;  /* 0x000000ffff0c7224 */ /* 0x000fe400078e0002 */
[----:B------:R-:W-:-:S07]  /*28150*/  IMAD.MOV.U32 R84, RZ, RZ, R14 ;  /* 0x000000ffff547224 */ /* 0x000fce00078e000e */
[----:B------:R-:W-:Y:S05]  /*28160*/  WARPSYNC.COLLECTIVE R15, `(.L_x_1747) ;  /* 0x000000000f087348 */ /* 0x000fea0003c00000 */
[----:B------:R0:W1:Y:S02]  /*28170*/  SHFL.IDX P6, R14, R13, R12, R11 ;  /* 0x0000000c0d0e7389 */ /* 0x00006400000c000b */
[----:B01----:R-:W-:Y:S01]  /*28180*/  ENDCOLLECTIVE ;  /* 0x000000000000791b */ /* 0x003fe20003800000 */
.L_x_1747:
[----:B------:R-:W-:Y:S01]  /*28190*/  SEL R27, R84, R59, P0 ;  /* 0x0000003b541b7207 */ /* 0x000fe20000000000 */
[----:B------:R-:W-:Y:S02]  /*281a0*/  IMAD.MOV.U32 R13, RZ, RZ, R86 ;  /* 0x000000ffff0d7224 */ /* 0x000fe400078e0056 */
[----:B------:R-:W-:Y:S02]  /*281b0*/  IMAD.MOV.U32 R12, RZ, RZ, R7 ;  /* 0x000000ffff0c7224 */ /* 0x000fe400078e0007 */
[----:B------:R-:W-:-:S07]  /*281c0*/  IMAD.MOV.U32 R61, RZ, RZ, R14 ;  /* 0x000000ffff3d7224 */ /* 0x000fce00078e000e */
[----:B------:R-:W-:Y:S05]  /*281d0*/  WARPSYNC.COLLECTIVE R15, `(.L_x_1748) ;  /* 0x000000000f087348 */ /* 0x000fea0003c00000 */
[----:B------:R0:W1:Y:S02]  /*281e0*/  SHFL.IDX P6, R14, R13, R12, R11 ;  /* 0x0000000c0d0e7389 */ /* 0x00006400000c000b */
[----:B01----:R-:W-:Y:S01]  /*281f0*/  ENDCOLLECTIVE ;  /* 0x000000000000791b */ /* 0x003fe20003800000 */
.L_x_1748:
[----:B------:R-:W-:Y:S02]  /*28200*/  IMAD.MOV.U32 R13, RZ, RZ, R63 ;  /* 0x000000ffff0d7224 */ /* 0x000fe400078e003f */
[----:B------:R-:W-:Y:S02]  /*28210*/  IMAD.MOV.U32 R12, RZ, RZ, R2 ;  /* 0x000000ffff0c7224 */ /* 0x000fe400078e0002 */
[----:B------:R-:W-:-:S07]  /*28220*/  IMAD.MOV.U32 R86, RZ, RZ, R14 ;  /* 0x000000ffff567224 */ /* 0x000fce00078e000e */
[----:B------:R-:W-:Y:S05]  /*28230*/  WARPSYNC.COLLECTIVE R15, `(.L_x_1749) ;  /* 0x000000000f087348 */ /* 0x000fea0003c00000 */
[----:B------:R0:W1:Y:S02]  /*28240*/  SHFL.IDX P6, R14, R13, R12, R11 ;  /* 0x0000000c0d0e7389 */ /* 0x00006400000c000b */
[----:B01----:R-:W-:Y:S01]  /*28250*/  ENDCOLLECTIVE ;  /* 0x000000000000791b */ /* 0x003fe20003800000 */
.L_x_1749:
        /* <DEDUP_REMOVED lines=8> */
.L_x_1750:
[----:B------:R-:W-:Y:S01]  /*282e0*/  IMAD.MOV.U32 R13, RZ, RZ, R65 ;  /* 0x000000ffff0d7224 */ /* 0x000fe200078e0041 */
[----:B------:R-:W-:Y:S01]  /*282f0*/  MOV R12, R2 ;  /* 0x00000002000c7202 */ /* 0x000fe20000000f00 */
[----:B------:R-:W-:-:S07]  /*28300*/  IMAD.MOV.U32 R88, RZ, RZ, R14 ;  /* 0x000000ffff587224 */ /* 0x000fce00078e000e */
[----:B------:R-:W-:Y:S05]  /*28310*/  WARPSYNC.COLLECTIVE R15, `(.L_x_1751) ;  /* 0x000000000f087348 */ /* 0x000fea0003c00000 */
[----:B------:R0:W1:Y:S02]  /*28320*/  SHFL.IDX P6, R14, R13, R12, R11 ;  /* 0x0000000c0d0e7389 */ /* 0x00006400000c000b */
[----:B01----:R-:W-:Y:S01]  /*28330*/  ENDCOLLECTIVE ;  /* 0x000000000000791b */ /* 0x003fe20003800000 */
.L_x_1751:
        /* <DEDUP_REMOVED lines=8> */
.L_x_1752:
[----:B------:R-:W-:Y:S02]  /*283c0*/  IMAD.MOV.U32 R13, RZ, RZ, R67 ;  /* 0x000000ffff0d7224 */ /* 0x000fe400078e0043 */
[----:B------:R-:W-:Y:S02]  /*283d0*/  IMAD.MOV.U32 R12, RZ, RZ, R2 ;  /* 0x000000ffff0c7224 */ /* 0x000fe400078e0002 */
[----:B------:R-:W-:-:S07]  /*283e0*/  IMAD.MOV.U32 R90, RZ, RZ, R14 ;  /* 0x000000ffff5a7224 */ /* 0x000fce00078e000e */
[----:B------:R-:W-:Y:S05]  /*283f0*/  WARPSYNC.COLLECTIVE R15, `(.L_x_1753) ;  /* 0x000000000f087348 */ /* 0x000fea0003c00000 */
[----:B------:R0:W1:Y:S02]  /*28400*/  SHFL.IDX P6, R14, R13, R12, R11 ;  /* 0x0000000c0d0e7389 */ /* 0x00006400000c000b */
[----:B01----:R-:W-:Y:S01]  /*28410*/  ENDCOLLECTIVE ;  /* 0x000000000000791b */ /* 0x003fe20003800000 */
.L_x_1753:
        /* <DEDUP_REMOVED lines=8> */
.L_x_1754:
[----:B------:R-:W-:Y:S02]  /*284a0*/  IMAD.MOV.U32 R13, RZ, RZ, R69 ;  /* 0x000000ffff0d7224 */ /* 0x000fe400078e0045 */
[----:B------:R-:W-:Y:S02]  /*284b0*/  IMAD.MOV.U32 R12, RZ, RZ, R2 ;  /* 0x000000ffff0c7224 */ /* 0x000fe400078e0002 */
[----:B------:R-:W-:-:S07]  /*284c0*/  IMAD.MOV.U32 R92, RZ, RZ, R14 ;  /* 0x000000ffff5c7224 */ /* 0x000fce00078e000e */
[----:B------:R-:W-:Y:S05]  /*284d0*/  WARPSYNC.COLLECTIVE R15, `(.L_x_1755) ;  /* 0x000000000f087348 */ /* 0x000fea0003c00000 */
[----:B------:R0:W1:Y:S02]  /*284e0*/  SHFL.IDX P6, R14, R13, R12, R11 ;  /* 0x0000000c0d0e7389 */ /* 0x00006400000c000b */
[----:B01----:R-:W-:Y:S01]  /*284f0*/  ENDCOLLECTIVE ;  /* 0x000000000000791b */ /* 0x003fe20003800000 */
.L_x_1755:
        /* <DEDUP_REMOVED lines=8> */
.L_x_1756:
[----:B------:R-:W-:Y:S02]  /*28580*/  IMAD.MOV.U32 R13, RZ, RZ, R71 ;  /* 0x000000ffff0d7224 */ /* 0x000fe400078e0047 */
[----:B------:R-:W-:Y:S02]  /*28590*/  IMAD.MOV.U32 R12, RZ, RZ, R2 ;  /* 0x000000ffff0c7224 */ /* 0x000fe400078e0002 */
[----:B------:R-:W-:-:S07]  /*285a0*/  IMAD.MOV.U32 R102, RZ, RZ, R14 ;  /* 0x000000ffff667224 */ /* 0x000fce00078e000e */
[----:B------:R-:W-:Y:S05]  /*285b0*/  WARPSYNC.COLLECTIVE R15, `(.L_x_1757) ;  /* 0x000000000f087348 */ /* 0x000fea0003c00000 */
[----:B------:R0:W1:Y:S02]  /*285c0*/  SHFL.IDX P6, R14, R13, R12, R11 ;  /* 0x0000000c0d0e7389 */ /* 0x00006400000c000b */
[----:B01----:R-:W-:Y:S01]  /*285d0*/  ENDCOLLECTIVE ;  /* 0x000000000000791b */ /* 0x003fe20003800000 */
.L_x_1757:
        /* <DEDUP_REMOVED lines=8> */
.L_x_1758:
[----:B------:R-:W-:Y:S02]  /*28660*/  IMAD.MOV.U32 R13, RZ, RZ, R101 ;  /* 0x000000ffff0d7224 */ /* 0x000fe400078e0065 */
[----:B------:R-:W-:Y:S02]  /*28670*/  IMAD.MOV.U32 R12, RZ, RZ, R2 ;  /* 0x000000ffff0c7224 */ /* 0x000fe400078e0002 */
[----:B------:R-:W-:-:S07]  /*28680*/  IMAD.MOV.U32 R104, RZ, RZ, R14 ;  /* 0x000000ffff687224 */ /* 0x000fce00078e000e */
[----:B------:R-:W-:Y:S05]  /*28690*/  WARPSYNC.COLLECTIVE R15, `(.L_x_1759) ;  /* 0x000000000f087348 */ /* 0x000fea0003c00000 */
[----:B------:R0:W1:Y:S02]  /*286a0*/  SHFL.IDX P6, R14, R13, R12, R11 ;  /* 0x0000000c0d0e7389 */ /* 0x00006400000c000b */
[----:B01----:R-:W-:Y:S01]  /*286b0*/  ENDCOLLECTIVE ;  /* 0x000000000000791b */ /* 0x003fe20003800000 */
.L_x_1759:
        /* <DEDUP_REMOVED lines=8> */
.L_x_1760:
[----:B------:R-:W-:Y:S02]  /*28740*/  IMAD.MOV.U32 R13, RZ, RZ, R103 ;  /* 0x000000ffff0d7224 */ /* 0x000fe400078e0067 */
[----:B------:R-:W-:Y:S02]  /*28750*/  IMAD.MOV.U32 R12, RZ, RZ, R2 ;  /* 0x000000ffff0c7224 */ /* 0x000fe400078e0002 */
[----:B------:R-:W-:-:S07]  /*28760*/  IMAD.MOV.U32 R106, RZ, RZ, R14 ;  /* 0x000000ffff6a7224 */ /* 0x000fce00078e000e */
[----:B------:R-:W-:Y:S05]  /*28770*/  WARPSYNC.COLLECTIVE R15, `(.L_x_1761) ;  /* 0x000000000f087348 */ /* 0x000fea0003c00000 */
[----:B------:R0:W1:Y:S02]  /*28780*/  SHFL.IDX P6, R14, R13, R12, R11 ;  /* 0x0000000c0d0e7389 */ /* 0x00006400000c000b */
[----:B01----:R-:W-:Y:S01]  /*28790*/  ENDCOLLECTIVE ;  /* 0x000000000000791b */ /* 0x003fe20003800000 */
.L_x_1761:
[----:B------:R-:W-:Y:S02]  /*287a0*/  IMAD.MOV.U32 R13, RZ, RZ, R108 ;  /* 0x000000ffff0d7224 */ /* 0x000fe400078e006c */
[----:B------:R-:W-:Y:S02]  /*287b0*/  IMAD.MOV.U32 R12, RZ, RZ, R7 ;  /* 0x000000ffff0c7224 */ /* 0x000fe400078e0007 */
[----:B------:R-:W-:-:S07]  /*287c0*/  IMAD.MOV.U32 R103, RZ, RZ, R14 ;  /* 0x000000ffff677224 */ /* 0x000fce00078e000e */
[----:B------:R-:W-:Y:S05]  /*287d0*/  WARPSYNC.COLLECTIVE R15, `(.L_x_1762) ;  /* 0x000000000f087348 */ /* 0x000fea0003c00000 */
[----:B------:R0:W1:Y:S02]  /*287e0*/  SHFL.IDX P6, R14, R13, R12, R11 ;  /* 0x0000000c0d0e7389 */ /* 0x00006400000c000b */
[----:B01----:R-:W-:Y:S01]  /*287f0*/  ENDCOLLECTIVE ;  /* 0x000000000000791b */ /* 0x003fe20003800000 */
.L_x_1762:
[----:B------:R-:W-:Y:S02]  /*28800*/  IMAD.MOV.U32 R13, RZ, RZ, R105 ;  /* 0x000000ffff0d7224 */ /* 0x000fe400078e0069 */
[----:B------:R-:W-:Y:S02]  /*28810*/  IMAD.MOV.U32 R12, RZ, RZ, R2 ;  /* 0x000000ffff0c7224 */ /* 0x000fe400078e0002 */
[----:B------:R-:W-:-:S07]  /*28820*/  IMAD.MOV.U32 R108, RZ, RZ, R14 ;  /* 0x000000ffff6c7224 */ /* 0x000fce00078e000e */
[----:B------:R-:W-:Y:S05]  /*28830*/  WARPSYNC.COLLECTIVE R15, `(.L_x_1763) ;  /* 0x000000000f087348 */ /* 0x000fea0003c00000 */
[----:B------:R0:W1:Y:S02]  /*28840*/  SHFL.IDX P6, R14, R13, R12, R11 ;  /* 0x0000000c0d0e7389 */ /* 0x00006400000c000b */
[----:B01----:R-:W-:Y:S01]  /*28850*/  ENDCOLLECTIVE ;  /* 0x000000000000791b */ /* 0x003fe20003800000 */
.L_x_1763:
[----:B------:R-:W-:Y:S02]  /*28860*/  IMAD.MOV.U32 R13, RZ, RZ, R110 ;  /* 0x000000ffff0d7224 */ /* 0x000fe400078e006e */
[----:B------:R-:W-:Y:S02]  /*28870*/  IMAD.MOV.U32 R12, RZ, RZ, R7 ;  /* 0x000000ffff0c7224 */ /* 0x000fe400078e0007 */
[----:B------:R-:W-:-:S07]  /*28880*/  IMAD.MOV.U32 R105, RZ, RZ, R14 ;  /* 0x000000ffff697224 */ /* 0x000fce00078e000e */
[----:B------:R-:W-:Y:S05]  /*28890*/  WARPSYNC.COLLECTIVE R15, `(.L_x_1764) ;  /* 0x000000000f087348 */ /* 0x000fea0003c00000 */
[----:B------:R0:W1:Y:S02]  /*288a0*/  SHFL.IDX P6, R14, R13, R12, R11 ;  /* 0x0000000c0d0e7389 */ /* 0x00006400000c000b */
[----:B01----:R-:W-:Y:S01]  /*288b0*/  ENDCOLLECTIVE ;  /* 0x000000000000791b */ /* 0x003fe20003800000 */
.L_x_1764:
[----:B------:R-:W-:Y:S02]  /*288c0*/  IMAD.MOV.U32 R13, RZ, RZ, R107 ;  /* 0x000000ffff0d7224 */ /* 0x000fe400078e006b */
[----:B------:R-:W-:Y:S01]  /*288d0*/  IMAD.MOV.U32 R12, RZ, RZ, R2 ;  /* 0x000000ffff0c7224 */ /* 0x000fe200078e0002 */
[----:B------:R-:W-:-:S07]  /*288e0*/  MOV R110, R14 ;  /* 0x0000000e006e7202 */ /* 0x000fce0000000f00 */
[----:B------:R-:W-:Y:S05]  /*288f0*/  WARPSYNC.COLLECTIVE R15, `(.L_x_1765) ;  /* 0x000000000f087348 */ /* 0x000fea0003c00000 */
[----:B------:R0:W1:Y:S02]  /*28900*/  SHFL.IDX P6, R14, R13, R12, R11 ;  /* 0x0000000c0d0e7389 */ /* 0x00006400000c000b */
[----:B01----:R-:W-:Y:S01]  /*28910*/  ENDCOLLECTIVE ;  /* 0x000000000000791b */ /* 0x003fe20003800000 */
.L_x_1765:
        /* <DEDUP_REMOVED lines=8> */
.L_x_1766:
[----:B------:R-:W-:Y:S02]  /*289a0*/  IMAD.MOV.U32 R13, RZ, RZ, R109 ;  /* 0x000000ffff0d7224 */ /* 0x000fe400078e006d */
[----:B------:R-:W-:Y:S02]  /*289b0*/  IMAD.MOV.U32 R12, RZ, RZ, R2 ;  /* 0x000000ffff0c7224 */ /* 0x000fe400078e0002 */
[----:B------:R-:W-:-:S07]  /*289c0*/  IMAD.MOV.U32 R112, RZ, RZ, R14 ;  /* 0x000000ffff707224 */ /* 0x000fce00078e000e */
[----:B------:R-:W-:Y:S05]  /*289d0*/  WARPSYNC.COLLECTIVE R15, `(.L_x_1767) ;  /* 0x000000000f087348 */ /* 0x000fea0003c00000 */
[----:B------:R0:W1:Y:S02]  /*289e0*/  SHFL.IDX P6, R14, R13, R12, R11 ;  /* 0x0000000c0d0e7389 */ /* 0x00006400000c000b */
[----:B01----:R-:W-:Y:S01]  /*289f0*/  ENDCOLLECTIVE ;  /* 0x000000000000791b */ /* 0x003fe20003800000 */
.L_x_1767:
        /* <DEDUP_REMOVED lines=8> */
.L_x_1768:
[----:B------:R-:W-:Y:S02]  /*28a80*/  IMAD.MOV.U32 R13, RZ, RZ, R75 ;  /* 0x000000ffff0d7224 */ /* 0x000fe400078e004b */
[----:B------:R-:W-:Y:S02]  /*28a90*/  IMAD.MOV.U32 R12, RZ, RZ, R2 ;  /* 0x000000ffff0c7224 */ /* 0x000fe400078e0002 */
[----:B------:R-:W-:-:S07]  /*28aa0*/  IMAD.MOV.U32 R114, RZ, RZ, R14 ;  /* 0x000000ffff727224 */ /* 0x000fce00078e000e */
[----:B------:R-:W-:Y:S05]  /*28ab0*/  WARPSYNC.COLLECTIVE R15, `(.L_x_1769) ;  /* 0x000000000f087348 */ /* 0x000fea0003c00000 */
[----:B------:R0:W1:Y:S02]  /*28ac0*/  SHFL.IDX P6, R14, R13, R12, R11 ;  /* 0x0000000c0d0e7389 */ /* 0x00006400000c000b */
[----:B01----:R-:W-:Y:S01]  /*28ad0*/  ENDCOLLECTIVE ;  /* 0x000000000000791b */ /* 0x003fe20003800000 */
.L_x_1769:
[----:B------:R-:W-:Y:S02]  /*28ae0*/  SEL R69, R109, R114, P0 ;  /* 0x000000726d457207 */ /* 0x000fe40000000000 */
[----:B------:R-:W-:Y:S01]  /*28af0*/  SEL R71, R114, R109, P0 ;  /* 0x0000006d72477207 */ /* 0x000fe20000000000 */
[----:B------:R-:W-:Y:S01]  /*28b00*/  IMAD.MOV.U32 R13, RZ, RZ, R5 ;  /* 0x000000ffff0d7224 */ /* 0x000fe200078e0005 */
[----:B------:R-:W-:Y:S01]  /*28b10*/  SEL R5, R53, R78, P0 ;  /* 0x0000004e35057207 */ /* 0x000fe20000000000 */
[----:B------:R-:W-:Y:S01]  /*28b20*/  IMAD.MOV.U32 R12, RZ, RZ, R7 ;  /* 0x000000ffff0c7224 */ /* 0x000fe200078e0007 */
[----:B------:R-:W-:Y:S02]  /*28b30*/  SEL R7, R78, R53, P0 ;  /* 0x000000354e077207 */ /* 0x000fe40000000000 */
[----:B------:R-:W-:Y:S01]  /*28b40*/  SEL R53, R101, R106, P0 ;  /* 0x0000006a65357207 */ /* 0x000fe20000000000 */
[----:B------:R-:W-:-:S07]  /*28b50*/  IMAD.MOV.U32 R75, RZ, RZ, R14 ;  /* 0x000000ffff4b7224 */ /* 0x000fce00078e000e */
[----:B------:R-:W-:Y:S05]  /*28b60*/  WARPSYNC.COLLECTIVE R15, `(.L_x_1770) ;  /* 0x000000000f087348 */ /* 0x000fea0003c00000 */
[----:B------:R0:W1:Y:S02]  /*28b70*/  SHFL.IDX P6, R14, R13, R12, R11 ;  /* 0x0000000c0d0e7389 */ /* 0x00006400000c000b */
[----:B01----:R-:W-:Y:S01]  /*28b80*/  ENDCOLLECTIVE ;  /* 0x000000000000791b */ /* 0x003fe20003800000 */
.L_x_1770:
[----:B------:R-:W-:Y:S02]  /*28b90*/  SEL R12, R25, R20, P0 ;  /* 0x00000014190c7207 */ /* 0x000fe40000000000 */
[----:B------:R-:W-:Y:S02]  /*28ba0*/  SEL R11, R80, R55, P0 ;  /* 0x00000037500b7207 */ /* 0x000fe40000000000 */
[----:B------:R-:W-:Y:S02]  /*28bb0*/  SEL R13, R57, R82, P0 ;  /* 0x00000052390d7207 */ /* 0x000fe40000000000 */
[----:B------:R-:W-:Y:S02]  /*28bc0*/  SEL R15, R82, R57, P0 ;  /* 0x00000039520f7207 */ /* 0x000fe40000000000 */
[----:B------:R-:W-:Y:S01]  /*28bd0*/  SEL R55, R106, R101, P0 ;  /* 0x000000656a377207 */ /* 0x000fe20000000000 */
[----:B------:R-:W-:Y:S01]  /*28be0*/  IMAD.MOV.U32 R2, RZ, RZ, R14 ;  /* 0x000000ffff027224 */ /* 0x000fe200078e000e */
[----:B------:R-:W-:Y:S01]  /*28bf0*/  SEL R14, R20, R25, P0 ;  /* 0x00000019140e7207 */ /* 0x000fe20000000000 */
[----:B------:R-:W-:Y:S01]  /*28c00*/  IMAD.MOV.U32 R20, RZ, RZ, RZ ;  /* 0x000000ffff147224 */ /* 0x000fe200078e00ff */
[----:B------:R-:W-:-:S02]  /*28c10*/  SEL R25, R59, R84, P0 ;  /* 0x000000543b197207 */ /* 0x000fc40000000000 */
[----:B------:R-:W-:Y:S02]  /*28c20*/  SEL R57, R103, R108, P0 ;  /* 0x0000006c67397207 */ /* 0x000fe40000000000 */
[----:B------:R-:W-:Y:S01]  /*28c30*/  SEL R59, R108, R103, P0 ;  /* 0x000000676c3b7207 */ /* 0x000fe20000000000 */
[----:B------:R-:W-:Y:S06]  /*28c40*/  BRA `(.L_x_1771) ;  /* 0xffffff38008c7947 */ /* 0x000fec000383ffff */
.L_x_1481:
[----:B------:R-:W0:Y:S01]  /*28c50*/  S2R R6, SR_TID.X ;  /* 0x0000000000067919 */ /* 0x000e220000002100 */
[----:B------:R-:W-:Y:S01]  /*28c60*/  BSSY B1, `(.L_x_1772) ;  /* 0x000000a000017945 */ /* 0x000fe20003800000 */
[----:B------:R-:W-:Y:S02]  /*28c70*/  IMAD.MOV.U32 R12, RZ, RZ, RZ ;  /* 0x000000ffff0c7224 */ /* 0x000fe400078e00ff */
[----:B------:R-:W-:Y:S02]  /*28c80*/  IMAD.MOV.U32 R11, RZ, RZ, 0x1f ;  /* 0x0000001fff0b7424 */ /* 0x000fe400078e00ff */
[----:B------:R-:W-:Y:S01]  /*28c90*/  IMAD.MOV.U32 R15, RZ, RZ, -0x1 ;  /* 0xffffffffff0f7424 */ /* 0x000fe200078e00ff */
[----:B0-----:R-:W-:-:S04]  /*28ca0*/  SHF.R.U32.HI R6, RZ, 0x5, R6 ;  /* 0x00000005ff067819 */ /* 0x001fc80000011606 */
[----:B------:R-:W-:-:S04]  /*28cb0*/  LOP3.LUT R6, R6, 0x3, RZ, 0xc0, !PT ;  /* 0x0000000306067812 */ /* 0x000fc800078ec0ff */
[----:B------:R-:W-:-:S07]  /*28cc0*/  MOV R13, R6 ;  /* 0x00000006000d7202 */ /* 0x000fce0000000f00 */
[----:B------:R-:W-:Y:S05]  /*28cd0*/  WARPSYNC.COLLECTIVE R15, `(.L_x_1773) ;  /* 0x000000000f087348 */ /* 0x000fea0003c00000 */
[----:B------:R0:W1:Y:S02]  /*28ce0*/  SHFL.IDX P6, R14, R13, R12, R11 ;  /* 0x0000000c0d0e7389 */ /* 0x00006400000c000b */
[----:B01----:R-:W-:Y:S01]  /*28cf0*/  ENDCOLLECTIVE ;  /* 0x000000000000791b */ /* 0x003fe20003800000 */
.L_x_1773:
[----:B------:R-:W-:Y:S05]  /*28d00*/  BSYNC B1 ;  /* 0x0000000000017941 */ /* 0x000fea0003800000 */
.L_x_1772:
[----:B------:R-:W-:Y:S05]  /*28d10*/  BRA `(.L_x_1774) ;  /* 0xffffff7000247947 */ /* 0x000fea000383ffff */
.L_x_1483:
[----:B------:R-:W-:Y:S01]  /*28d20*/  BSSY B1, `(.L_x_1775) ;  /* 0x0000006000017945 */ /* 0x000fe20003800000 */
[----:B------:R-:W-:-:S07]  /*28d30*/  IMAD.MOV.U32 R15, RZ, RZ, -0x1 ;  /* 0xffffffffff0f7424 */ /* 0x000fce00078e00ff */
[----:B0-----:R-:W-:Y:S05]  /*28d40*/  WARPSYNC.COLLECTIVE R15, `(.L_x_1776) ;  /* 0x000000000f0c7348 */ /* 0x001fea0003c00000 */
[----:B------:R-:W-:Y:S02]  /*28d50*/  ELECT P6, UR62, PT ;  /* 0x00000000003e782f */ /* 0x000fe400038c0000 */
[----:B------:R-:W-:Y:S01]  /*28d60*/  MOV R14, UR62 ;  /* 0x0000003e000e7c02 */ /* 0x000fe20008000f00 */
[----:B0-----:R-:W-:Y:S10]  /*28d70*/  ENDCOLLECTIVE ;  /* 0x000000000000791b */ /* 0x001ff40003800000 */
.L_x_1776:
[----:B------:R-:W-:Y:S05]  /*28d80*/  BSYNC B1 ;  /* 0x0000000000017941 */ /* 0x000fea0003800000 */
.L_x_1775:
[----:B------:R-:W-:Y:S05]  /*28d90*/  BRA `(.L_x_1482) ;  /* 0xffffff70001c7947 */ /* 0x000fea000383ffff */
.L_x_1485:
[----:B0-----:R0:W1:Y:S02]  /*28da0*/  SYNCS.PHASECHK.TRANS64.TRYWAIT P0, [R12+URZ+0x28420], R5 ;  /* 0x028420050c0075a7 */ /* 0x001064000800017f */
[----:B-1----:R-:W-:Y:S05]  /*28db0*/  @!P0 NANOSLEEP.SYNCS 0x989680 ;  /* 0x009896800000895d */ /* 0x002fea0003900000 */
[----:B------:R-:W1:Y:S02]  /*28dc0*/  @!P0 SYNCS.PHASECHK.TRANS64 P0, [R12+URZ+0x28420], R5 ;  /* 0x028420050c0085a7 */ /* 0x000e64000800007f */
[----:B-1----:R-:W-:Y:S05]  /*28dd0*/  @!P0 BRA `(.L_x_1485) ;  /* 0xfffffffc00f08947 */ /* 0x002fea000383ffff */
[----:B------:R-:W-:Y:S05]  /*28de0*/  BRA `(.L_x_1777) ;  /* 0xffffff7000387947 */ /* 0x000fea000383ffff */
.L_x_1489:
[----:B-1----:R1:W2:Y:S02]  /*28df0*/  SYNCS.PHASECHK.TRANS64.TRYWAIT P0, [R8+URZ+0x284a0], R11 ;  /* 0x0284a00b080075a7 */ /* 0x0022a4000800017f */
[----:B--2---:R-:W-:Y:S05]  /*28e00*/  @!P0 NANOSLEEP.SYNCS 0x989680 ;  /* 0x009896800000895d */ /* 0x004fea0003900000 */
[----:B------:R-:W2:Y:S02]  /*28e10*/  @!P0 SYNCS.PHASECHK.TRANS64 P0, [R8+URZ+0x284a0], R11 ;  /* 0x0284a00b080085a7 */ /* 0x000ea4000800007f */
[----:B--2---:R-:W-:Y:S05]  /*28e20*/  @!P0 BRA `(.L_x_1489) ;  /* 0xfffffffc00f08947 */ /* 0x004fea000383ffff */
[----:B------:R-:W-:Y:S05]  /*28e30*/  BRA `(.L_x_1778) ;  /* 0xffffff7000587947 */ /* 0x000fea000383ffff */
.L_x_1495:
[----:B0-----:R0:W2:Y:S02]  /*28e40*/  SYNCS.PHASECHK.TRANS64.TRYWAIT P0, [R8+URZ+0x284c0], R11 ;  /* 0x0284c00b080075a7 */ /* 0x0010a4000800017f */
[----:B--2---:R-:W-:Y:S05]  /*28e50*/  @!P0 NANOSLEEP.SYNCS 0x989680 ;  /* 0x009896800000895d */ /* 0x004fea0003900000 */
[----:B------:R-:W2:Y:S02]  /*28e60*/  @!P0 SYNCS.PHASECHK.TRANS64 P0, [R8+URZ+0x284c0], R11 ;  /* 0x0284c00b080085a7 */ /* 0x000ea4000800007f */
[----:B--2---:R-:W-:Y:S05]  /*28e70*/  @!P0 BRA `(.L_x_1495) ;  /* 0xfffffffc00f08947 */ /* 0x004fea000383ffff */
[----:B------:R-:W-:Y:S05]  /*28e80*/  BRA `(.L_x_1779) ;  /* 0xffffff7400187947 */ /* 0x000fea000383ffff */
.L_x_1503:
[----:B0-----:R0:W1:Y:S02]  /*28e90*/  SYNCS.PHASECHK.TRANS64.TRYWAIT P1, [R8+URZ+0x284a0], R7 ;  /* 0x0284a007080075a7 */ /* 0x001064000802017f */
[----:B-1----:R-:W-:Y:S05]  /*28ea0*/  @!P1 NANOSLEEP.SYNCS 0x989680 ;  /* 0x009896800000995d */ /* 0x002fea0003900000 */
[----:B------:R-:W1:Y:S02]  /*28eb0*/  @!P1 SYNCS.PHASECHK.TRANS64 P1, [R8+URZ+0x284a0], R7 ;  /* 0x0284a007080095a7 */ /* 0x000e64000802007f */
[----:B-1----:R-:W-:Y:S05]  /*28ec0*/  @!P1 BRA `(.L_x_1503) ;  /* 0xfffffffc00f09947 */ /* 0x002fea000383ffff */
[----:B------:R-:W-:Y:S05]  /*28ed0*/  BRA `(.L_x_1780) ;  /* 0xffffff7800347947 */ /* 0x000fea000383ffff */
.L_x_1509:
[----:B-1----:R1:W2:Y:S02]  /*28ee0*/  SYNCS.PHASECHK.TRANS64.TRYWAIT P1, [R8+URZ+0x284c0], R7 ;  /* 0x0284c007080075a7 */ /* 0x0022a4000802017f */
[----:B--2---:R-:W-:Y:S05]  /*28ef0*/  @!P1 NANOSLEEP.SYNCS 0x989680 ;  /* 0x009896800000995d */ /* 0x004fea0003900000 */
[----:B------:R-:W2:Y:S02]  /*28f00*/  @!P1 SYNCS.PHASECHK.TRANS64 P1, [R8+URZ+0x284c0], R7 ;  /* 0x0284c007080095a7 */ /* 0x000ea4000802007f */
[----:B--2---:R-:W-:Y:S05]  /*28f10*/  @!P1 BRA `(.L_x_1509) ;  /* 0xfffffffc00f09947 */ /* 0x004fea000383ffff */
[----:B------:R-:W-:Y:S05]  /*28f20*/  BRA `(.L_x_1781) ;  /* 0xffffff7800ec7947 */ /* 0x000fea000383ffff */
.L_x_1532:
        /* <DEDUP_REMOVED lines=11> */
.L_x_1783:
[----:B------:R-:W-:Y:S05]  /*28fe0*/  BSYNC B0 ;  /* 0x0000000000007941 */ /* 0x000fea0003800000 */
.L_x_1782:
[----:B------:R-:W-:Y:S05]  /*28ff0*/  BRA `(.L_x_1784) ;  /* 0xffffff8c003c7947 */ /* 0x000fea000383ffff */
.L_x_1534:
[----:B------:R-:W-:Y:S01]  /*29000*/  BSSY B0, `(.L_x_1785) ;  /* 0x0000006000007945 */ /* 0x000fe20003800000 */
[----:B------:R-:W-:-:S07]  /*29010*/  IMAD.MOV.U32 R15, RZ, RZ, -0x1 ;  /* 0xffffffffff0f7424 */ /* 0x000fce00078e00ff */
[----:B01----:R-:W-:Y:S05]  /*29020*/  WARPSYNC.COLLECTIVE R15, `(.L_x_1786) ;  /* 0x000000000f0c7348 */ /* 0x003fea0003c00000 */
[----:B------:R-:W-:Y:S02]  /*29030*/  ELECT P6, UR62, PT ;  /* 0x00000000003e782f */ /* 0x000fe400038c0000 */
[----:B------:R-:W-:Y:S01]  /*29040*/  MOV R14, UR62 ;  /* 0x0000003e000e7c02 */ /* 0x000fe20008000f00 */
[----:B01----:R-:W-:Y:S10]  /*29050*/  ENDCOLLECTIVE ;  /* 0x000000000000791b */ /* 0x003ff40003800000 */
.L_x_1786:
[----:B------:R-:W-:Y:S05]  /*29060*/  BSYNC B0 ;  /* 0x0000000000007941 */ /* 0x000fea0003800000 */
.L_x_1785:
[----:B------:R-:W-:Y:S05]  /*29070*/  BRA `(.L_x_1787) ;  /* 0xffffff8c00347947 */ /* 0x000fea000383ffff */
.L_x_1537:
[----:B-1----:R1:W2:Y:S02]  /*29080*/  SYNCS.PHASECHK.TRANS64.TRYWAIT P2, [R5+URZ+0x28480], R7 ;  /* 0x02848007050075a7 */ /* 0x0022a4000804017f */
[----:B--2---:R-:W-:Y:S05]  /*29090*/  @!P2 NANOSLEEP.SYNCS 0x989680 ;  /* 0x009896800000a95d */ /* 0x004fea0003900000 */
[----:B------:R-:W2:Y:S02]  /*290a0*/  @!P2 SYNCS.PHASECHK.TRANS64 P2, [R5+URZ+0x28480], R7 ;  /* 0x028480070500a5a7 */ /* 0x000ea4000804007f */
[----:B--2---:R-:W-:Y:S05]  /*290b0*/  @!P2 BRA `(.L_x_1537) ;  /* 0xfffffffc00f0a947 */ /* 0x004fea000383ffff */
[----:B------:R-:W-:Y:S05]  /*290c0*/  BRA `(.L_x_1788) ;  /* 0xffffff8c00ac7947 */ /* 0x000fea000383ffff */
.L_x_1539:
[----:B--2---:R2:W3:Y:S02]  /*290d0*/  SYNCS.PHASECHK.TRANS64.TRYWAIT P2, [R5+URZ+0x28440], R7 ;  /* 0x02844007050075a7 */ /* 0x0044e4000804017f */
[----:B---3--:R-:W-:Y:S05]  /*290e0*/  @!P2 NANOSLEEP.SYNCS 0x989680 ;  /* 0x009896800000a95d */ /* 0x008fea0003900000 */
[----:B------:R-:W3:Y:S02]  /*290f0*/  @!P2 SYNCS.PHASECHK.TRANS64 P2, [R5+URZ+0x28440], R7 ;  /* 0x028440070500a5a7 */ /* 0x000ee4000804007f */
[----:B---3--:R-:W-:Y:S05]  /*29100*/  @!P2 BRA `(.L_x_1539) ;  /* 0xfffffffc00f0a947 */ /* 0x008fea000383ffff */
[----:B------:R-:W-:Y:S05]  /*29110*/  BRA `(.L_x_1789) ;  /* 0xffffff9000247947 */ /* 0x000fea000383ffff */
.L_x_1542:
        /* <DEDUP_REMOVED lines=8> */
.L_x_1548:
[----:B---3--:R3:W4:Y:S02]  /*291a0*/  SYNCS.PHASECHK.TRANS64.TRYWAIT P0, [R5+URZ+0x28480], R4 ;  /* 0x02848004050075a7 */ /* 0x008724000800017f */
[----:B----4-:R-:W-:Y:S05]  /*291b0*/  @!P0 NANOSLEEP.SYNCS 0x989680 ;  /* 0x009896800000895d */ /* 0x010fea0003900000 */
[----:B------:R-:W4:Y:S02]  /*291c0*/  @!P0 SYNCS.PHASECHK.TRANS64 P0, [R5+URZ+0x28480], R4 ;  /* 0x02848004050085a7 */ /* 0x000f24000800007f */
[----:B----4-:R-:W-:Y:S05]  /*291d0*/  @!P0 BRA `(.L_x_1548) ;  /* 0xfffffffc00f08947 */ /* 0x010fea000383ffff */
[----:B------:R-:W-:Y:S05]  /*291e0*/  BRA `(.L_x_1791) ;  /* 0xffffff9400e07947 */ /* 0x000fea000383ffff */
.L_x_1554:
[----:B0-----:R0:W2:Y:S02]  /*291f0*/  SYNCS.PHASECHK.TRANS64.TRYWAIT P0, [R5+URZ+0x28440], R4 ;  /* 0x02844004050075a7 */ /* 0x0010a4000800017f */
[----:B--2---:R-:W-:Y:S05]  /*29200*/  @!P0 NANOSLEEP.SYNCS 0x989680 ;  /* 0x009896800000895d */ /* 0x004fea0003900000 */
[----:B------:R-:W2:Y:S02]  /*29210*/  @!P0 SYNCS.PHASECHK.TRANS64 P0, [R5+URZ+0x28440], R4 ;  /* 0x02844004050085a7 */ /* 0x000ea4000800007f */
[----:B--2---:R-:W-:Y:S05]  /*29220*/  @!P0 BRA `(.L_x_1554) ;  /* 0xfffffffc00f08947 */ /* 0x004fea000383ffff */
[----:B------:R-:W-:Y:S05]  /*29230*/  BRA `(.L_x_1792) ;  /* 0xffffff9800ac7947 */ /* 0x000fea000383ffff */
.L_x_1561:
[----:B---3--:R3:W4:Y:S02]  /*29240*/  SYNCS.PHASECHK.TRANS64.TRYWAIT P2, [R21+URZ+0x28470], R3 ;  /* 0x02847003150075a7 */ /* 0x008724000804017f */
[----:B----4-:R-:W-:Y:S05]  /*29250*/  @!P2 NANOSLEEP.SYNCS 0x989680 ;  /* 0x009896800000a95d */ /* 0x010fea0003900000 */
[----:B------:R-:W4:Y:S02]  /*29260*/  @!P2 SYNCS.PHASECHK.TRANS64 P2, [R21+URZ+0x28470], R3 ;  /* 0x028470031500a5a7 */ /* 0x000f24000804007f */
[----:B----4-:R-:W-:Y:S05]  /*29270*/  @!P2 BRA `(.L_x_1561) ;  /* 0xfffffffc00f0a947 */ /* 0x010fea000383ffff */
[----:B------:R-:W-:Y:S05]  /*29280*/  BRA `(.L_x_1793) ;  /* 0xffffff9c00907947 */ /* 0x000fea000383ffff */
.L_x_1563:
[----:B---3--:R3:W4:Y:S02]  /*29290*/  SYNCS.PHASECHK.TRANS64.TRYWAIT P2, [R21+URZ+0x28460], R4 ;  /* 0x02846004150075a7 */ /* 0x008724000804017f */
[----:B----4-:R-:W-:Y:S05]  /*292a0*/  @!P2 NANOSLEEP.SYNCS 0x989680 ;  /* 0x009896800000a95d */ /* 0x010fea0003900000 */
[----:B------:R-:W4:Y:S02]  /*292b0*/  @!P2 SYNCS.PHASECHK.TRANS64 P2, [R21+URZ+0x28460], R4 ;  /* 0x028460041500a5a7 */ /* 0x000f24000804007f */
[----:B----4-:R-:W-:Y:S05]  /*292c0*/  @!P2 BRA `(.L_x_1563) ;  /* 0xfffffffc00f0a947 */ /* 0x010fea000383ffff */
[----:B------:R-:W-:Y:S05]  /*292d0*/  BRA `(.L_x_1794) ;  /* 0xffffff9c00987947 */ /* 0x000fea000383ffff */
.L_x_1570:
[----:B-1----:R1:W2:Y:S02]  /*292e0*/  SYNCS.PHASECHK.TRANS64.TRYWAIT P0, [R0+URZ+0x28470], R3 ;  /* 0x02847003000075a7 */ /* 0x0022a4000800017f */
[----:B--2---:R-:W-:Y:S05]  /*292f0*/  @!P0 NANOSLEEP.SYNCS 0x989680 ;  /* 0x009896800000895d */ /* 0x004fea0003900000 */
[----:B------:R-:W2:Y:S02]  /*29300*/  @!P0 SYNCS.PHASECHK.TRANS64 P0, [R0+URZ+0x28470], R3 ;  /* 0x02847003000085a7 */ /* 0x000ea4000800007f */
[----:B--2---:R-:W-:Y:S05]  /*29310*/  @!P0 BRA `(.L_x_1570) ;  /* 0xfffffffc00f08947 */ /* 0x004fea000383ffff */
[----:B------:R-:W-:Y:S05]  /*29320*/  BRA `(.L_x_1795) ;  /* 0xffffffa400c87947 */ /* 0x000fea000383ffff */
.L_x_1572:
[----:B-1----:R1:W2:Y:S02]  /*29330*/  SYNCS.PHASECHK.TRANS64.TRYWAIT P0, [R0+URZ+0x28460], R3 ;  /* 0x02846003000075a7 */ /* 0x0022a4000800017f */
[----:B--2---:R-:W-:Y:S05]  /*29340*/  @!P0 NANOSLEEP.SYNCS 0x989680 ;  /* 0x009896800000895d */ /* 0x004fea0003900000 */
[----:B------:R-:W2:Y:S02]  /*29350*/  @!P0 SYNCS.PHASECHK.TRANS64 P0, [R0+URZ+0x28460], R3 ;  /* 0x02846003000085a7 */ /* 0x000ea4000800007f */
[----:B--2---:R-:W-:Y:S05]  /*29360*/  @!P0 BRA `(.L_x_1572) ;  /* 0xfffffffc00f08947 */ /* 0x004fea000383ffff */
[----:B------:R-:W-:Y:S05]  /*29370*/  BRA `(.L_x_1796) ;  /* 0xffffffa400d07947 */ /* 0x000fea000383ffff */
.L_x_1576:
[----:B------:R-:W2:Y:S01]  /*29380*/  LDL R3, [R1] ;  /* 0x0000000001037983 */ /* 0x000ea20000100800 */
[----:B------:R-:W-:Y:S01]  /*29390*/  BSSY B0, `(.L_x_1797) ;  /* 0x0000008000007945 */ /* 0x000fe20003800000 */
[----:B------:R-:W-:Y:S02]  /*293a0*/  IMAD.MOV.U32 R12, RZ, RZ, RZ ;  /* 0x000000ffff0c7224 */ /* 0x000fe400078e00ff */
[----:B------:R-:W-:Y:S02]  /*293b0*/  IMAD.MOV.U32 R11, RZ, RZ, 0x1f ;  /* 0x0000001fff0b7424 */ /* 0x000fe400078e00ff */
[----:B------:R-:W-:Y:S02]  /*293c0*/  IMAD.MOV.U32 R15, RZ, RZ, -0x1 ;  /* 0xffffffffff0f7424 */ /* 0x000fe400078e00ff */
[----:B--2---:R-:W-:-:S07]  /*293d0*/  IMAD.MOV.U32 R13, RZ, RZ, R3 ;  /* 0x000000ffff0d7224 */ /* 0x004fce00078e0003 */
[----:B------:R-:W-:Y:S05]  /*293e0*/  WARPSYNC.COLLECTIVE R15, `(.L_x_1798) ;  /* 0x000000000f087348 */ /* 0x000fea0003c00000 */
[----:B------:R0:W1:Y:S02]  /*293f0*/  SHFL.IDX P6, R14, R13, R12, R11 ;  /* 0x0000000c0d0e7389 */ /* 0x00006400000c000b */
[----:B01----:R-:W-:Y:S01]  /*29400*/  ENDCOLLECTIVE ;  /* 0x000000000000791b */ /* 0x003fe20003800000 */
.L_x_1798:
[----:B------:R-:W-:Y:S05]  /*29410*/  BSYNC B0 ;  /* 0x0000000000007941 */ /* 0x000fea0003800000 */
.L_x_1797:
[----:B------:R0:W5:Y:S01]  /*29420*/  LDL R2, [R1+0xc] ;  /* 0x00000c0001027983 */ /* 0x0001620000100800 */
[----:B------:R-:W-:Y:S02]  /*29430*/  IMAD.MOV.U32 R13, RZ, RZ, R3 ;  /* 0x000000ffff0d7224 */ /* 0x000fe400078e0003 */
[----:B------:R-:W-:Y:S02]  /*29440*/  IMAD.MOV.U32 R12, RZ, RZ, 0x1 ;  /* 0x00000001ff0c7424 */ /* 0x000fe400078e00ff */
[----:B------:R-:W-:Y:S02]  /*29450*/  IMAD.MOV.U32 R11, RZ, RZ, 0x1f ;  /* 0x0000001fff0b7424 */ /* 0x000fe400078e00ff */
[----:B------:R-:W-:Y:S02]  /*29460*/  IMAD.MOV.U32 R15, RZ, RZ, -0x1 ;  /* 0xffffffffff0f7424 */ /* 0x000fe400078e00ff */
[----:B0-----:R-:W-:-:S07]  /*29470*/  IMAD.MOV.U32 R0, RZ, RZ, R14 ;  /* 0x000000ffff007224 */ /* 0x001fce00078e000e */
[----:B-----5:R-:W-:Y:S05]  /*29480*/  WARPSYNC.COLLECTIVE R15, `(.L_x_1799) ;  /* 0x000000000f087348 */ /* 0x020fea0003c00000 */
[----:B------:R0:W1:Y:S02]  /*29490*/  SHFL.IDX P6, R14, R13, R12, R11 ;  /* 0x0000000c0d0e7389 */ /* 0x00006400000c000b */
[----:B01---5:R-:W-:Y:S01]  /*294a0*/  ENDCOLLECTIVE ;  /* 0x000000000000791b */ /* 0x023fe20003800000 */
.L_x_1799:
[----:B------:R-:W-:Y:S01]  /*294b0*/  ULDC UR4, c[0x0][0xc14] ;  /* 0x0003050000047ab9 */ /* 0x000fe20000000800 */
[----:B------:R-:W-:Y:S01]  /*294c0*/  IADD3 R7, R2, R6, RZ ;  /* 0x0000000602077210 */ /* 0x000fe20007ffe0ff */
        /* <DEDUP_REMOVED lines=10> */
[----:B0-----:R-:W-:Y:S02]  /*29570*/  IMAD.MOV.U32 R2, RZ, RZ, RZ ;  /* 0x000000ffff027224 */ /* 0x001fe400078e00ff */
[----:B--2---:R-:W-:Y:S01]  /*29580*/  @!P1 IMAD.MOV.U32 R2, RZ, RZ, R3 ;  /* 0x000000ffff029224 */ /* 0x004fe200078e0003 */
[----:B------:R-:W-:-:S03]  /*29590*/  ISETP.NE.AND P1, PT, R6, RZ, PT ;  /* 0x000000ff0600720c */ /* 0x000fc60003f25270 */
[----:B------:R-:W-:-:S10]  /*295a0*/  IMAD.MOV.U32 R13, RZ, RZ, R2 ;  /* 0x000000ffff0d7224 */ /* 0x000fd400078e0002 */
[----:B------:R-:W-:Y:S05]  /*295b0*/  WARPSYNC.COLLECTIVE R15, `(.L_x_1800) ;  /* 0x000000000f087348 */ /* 0x000fea0003c00000 */
[----:B------:R0:W1:Y:S02]  /*295c0*/  SHFL.UP P6, R14, R13, R12, R11 ;  /* 0x0400000c0d0e7389 */ /* 0x00006400000c000b */
[----:B01----:R-:W-:Y:S01]  /*295d0*/  ENDCOLLECTIVE ;  /* 0x000000000000791b */ /* 0x003fe20003800000 */
.L_x_1800:
[----:B------:R-:W-:Y:S01]  /*295e0*/  IMAD.MOV.U32 R12, RZ, RZ, 0x2 ;  /* 0x00000002ff0c7424 */ /* 0x000fe200078e00ff */
[----:B------:R-:W-:-:S05]  /*295f0*/  SEL R7, R14, RZ, P1 ;  /* 0x000000ff0e077207 */ /* 0x000fca0000800000 */
[----:B------:R-:W-:-:S04]  /*29600*/  IMAD.IADD R3, R2, 0x1, R7 ;  /* 0x0000000102037824 */ /* 0x000fc800078e0207 */
[----:B------:R-:W-:-:S07]  /*29610*/  IMAD.MOV.U32 R13, RZ, RZ, R3 ;  /* 0x000000ffff0d7224 */ /* 0x000fce00078e0003 */
[----:B------:R-:W-:Y:S05]  /*29620*/  WARPSYNC.COLLECTIVE R15, `(.L_x_1801) ;  /* 0x000000000f087348 */ /* 0x000fea0003c00000 */
[----:B------:R0:W1:Y:S02]  /*29630*/  SHFL.UP P6, R14, R13, R12, R11 ;  /* 0x0400000c0d0e7389 */ /* 0x00006400000c000b */
[----:B01----:R-:W-:Y:S01]  /*29640*/  ENDCOLLECTIVE ;  /* 0x000000000000791b */ /* 0x003fe20003800000 */
.L_x_1801:
[----:B------:R-:W-:Y:S01]  /*29650*/  IMAD.MOV.U32 R12, RZ, RZ, 0x4 ;  /* 0x00000004ff0c7424 */ /* 0x000fe200078e00ff */
[----:B------:R-:W-:-:S05]  /*29660*/  SEL R14, R14, RZ, P2 ;  /* 0x000000ff0e0e7207 */ /* 0x000fca0001000000 */
[----:B------:R-:W-:-:S04]  /*29670*/  IMAD.IADD R3, R3, 0x1, R14 ;  /* 0x0000000103037824 */ /* 0x000fc800078e020e */
[----:B------:R-:W-:-:S07]  /*29680*/  IMAD.MOV.U32 R13, RZ, RZ, R3 ;  /* 0x000000ffff0d7224 */ /* 0x000fce00078e0003 */
[----:B------:R-:W-:Y:S05]  /*29690*/  WARPSYNC.COLLECTIVE R15, `(.L_x_1802) ;  /* 0x000000000f087348 */ /* 0x000fea0003c00000 */
[----:B------:R0:W1:Y:S02]  /*296a0*/  SHFL.UP P6, R14, R13, R12, R11 ;  /* 0x0400000c0d0e7389 */ /* 0x00006400000c000b */
[----:B01----:R-:W-:Y:S01]  /*296b0*/  ENDCOLLECTIVE ;  /* 0x000000000000791b */ /* 0x003fe20003800000 */
.L_x_1802:
[----:B------:R-:W-:Y:S01]  /*296c0*/  IMAD.MOV.U32 R12, RZ, RZ, 0x8 ;  /* 0x00000008ff0c7424 */ /* 0x000fe200078e00ff */
[----:B------:R-:W-:-:S05]  /*296d0*/  SEL R14, R14, RZ, P3 ;  /* 0x000000ff0e0e7207 */ /* 0x000fca0001800000 */
[----:B------:R-:W-:-:S04]  /*296e0*/  IMAD.IADD R3, R3, 0x1, R14 ;  /* 0x0000000103037824 */ /* 0x000fc800078e020e */
[----:B------:R-:W-:-:S07]  /*296f0*/  IMAD.MOV.U32 R13, RZ, RZ, R3 ;  /* 0x000000ffff0d7224 */ /* 0x000fce00078e0003 */
[----:B------:R-:W-:Y:S05]  /*29700*/  WARPSYNC.COLLECTIVE R15, `(.L_x_1803) ;  /* 0x000000000f087348 */ /* 0x000fea0003c00000 */
[----:B------:R0:W1:Y:S02]  /*29710*/  SHFL.UP P6, R14, R13, R12, R11 ;  /* 0x0400000c0d0e7389 */ /* 0x00006400000c000b */
[----:B01----:R-:W-:Y:S01]  /*29720*/  ENDCOLLECTIVE ;  /* 0x000000000000791b */ /* 0x003fe20003800000 */
.L_x_1803:
[----:B------:R-:W-:Y:S01]  /*29730*/  IMAD.MOV.U32 R12, RZ, RZ, 0x10 ;  /* 0x00000010ff0c7424 */ /* 0x000fe200078e00ff */
[----:B------:R-:W-:-:S05]  /*29740*/  SEL R14, R14, RZ, P4 ;  /* 0x000000ff0e0e7207 */ /* 0x000fca0002000000 */
[----:B------:R-:W-:-:S04]  /*29750*/  IMAD.IADD R3, R3, 0x1, R14 ;  /* 0x0000000103037824 */ /* 0x000fc800078e020e */
[----:B------:R-:W-:-:S07]  /*29760*/  IMAD.MOV.U32 R13, RZ, RZ, R3 ;  /* 0x000000ffff0d7224 */ /* 0x000fce00078e0003 */
[----:B------:R-:W-:Y:S05]  /*29770*/  WARPSYNC.COLLECTIVE R15, `(.L_x_1804) ;  /* 0x000000000f087348 */ /* 0x000fea0003c00000 */
[----:B------:R0:W1:Y:S02]  /*29780*/  SHFL.UP P6, R14, R13, R12, R11 ;  /* 0x0400000c0d0e7389 */ /* 0x00006400000c000b */
[----:B01----:R-:W-:Y:S01]  /*29790*/  ENDCOLLECTIVE ;  /* 0x000000000000791b */ /* 0x003fe20003800000 */
.L_x_1804:
[----:B------:R-:W-:Y:S01]  /*297a0*/  IMAD.MOV.U32 R12, RZ, RZ, 0x1f ;  /* 0x0000001fff0c7424 */ /* 0x000fe200078e00ff */
[----:B------:R-:W-:Y:S02]  /*297b0*/  MOV R11, 0x1f ;  /* 0x0000001f000b7802 */ /* 0x000fe40000000f00 */
[----:B------:R-:W-:-:S05]  /*297c0*/  SEL R14, R14, RZ, P5 ;  /* 0x000000ff0e0e7207 */ /* 0x000fca0002800000 */
[----:B------:R-:W-:-:S04]  /*297d0*/  IMAD.IADD R3, R3, 0x1, R14 ;  /* 0x0000000103037824 */ /* 0x000fc800078e020e */
[----:B------:R-:W-:-:S07]  /*297e0*/  IMAD.MOV.U32 R13, RZ, RZ, R3 ;  /* 0x000000ffff0d7224 */ /* 0x000fce00078e0003 */
[----:B------:R-:W-:Y:S05]  /*297f0*/  WARPSYNC.COLLECTIVE R15, `(.L_x_1805) ;  /* 0x000000000f087348 */ /* 0x000fea0003c00000 */
[----:B------:R0:W1:Y:S02]  /*29800*/  SHFL.IDX P6, R14, R13, R12, R11 ;  /* 0x0000000c0d0e7389 */ /* 0x00006400000c000b */
[----:B01----:R-:W-:Y:S01]  /*29810*/  ENDCOLLECTIVE ;  /* 0x000000000000791b */ /* 0x003fe20003800000 */
.L_x_1805:
[----:B------:R-:W-:Y:S05]  /*29820*/  BRA `(.L_x_1806) ;  /* 0xffffffac00247947 */ /* 0x000fea000383ffff */
.L_x_1581:
[----:B------:R-:W-:Y:S01]  /*29830*/  BSSY B0, `(.L_x_1807) ;  /* 0x0000008000007945 */ /* 0x000fe20003800000 */
[----:B-----5:R-:W-:Y:S02]  /*29840*/  IMAD.MOV.U32 R13, RZ, RZ, R2 ;  /* 0x000000ffff0d7224 */ /* 0x020fe400078e0002 */
[----:B------:R-:W-:Y:S02]  /*29850*/  IMAD.MOV.U32 R12, RZ, RZ, 0x1 ;  /* 0x00000001ff0c7424 */ /* 0x000fe400078e00ff */
[----:B------:R-:W-:Y:S02]  /*29860*/  IMAD.MOV.U32 R11, RZ, RZ, RZ ;  /* 0x000000ffff0b7224 */ /* 0x000fe400078e00ff */
[----:B------:R-:W-:-:S07]  /*29870*/  IMAD.MOV.U32 R15, RZ, RZ, -0x1 ;  /* 0xffffffffff0f7424 */ /* 0x000fce00078e00ff */
[----:B0-----:R-:W-:Y:S05]  /*29880*/  WARPSYNC.COLLECTIVE R15, `(.L_x_1808) ;  /* 0x000000000f087348 */ /* 0x001fea0003c00000 */
[----:B------:R1:W2:Y:S02]  /*29890*/  SHFL.UP P6, R14, R13, R12, R11 ;  /* 0x0400000c0d0e7389 */ /* 0x0002a400000c000b */
[----:B012---:R-:W-:Y:S01]  /*298a0*/  ENDCOLLECTIVE ;  /* 0x000000000000791b */ /* 0x007fe20003800000 */
.L_x_1808:
[----:B------:R-:W-:Y:S05]  /*298b0*/  BSYNC B0 ;  /* 0x0000000000007941 */ /* 0x000fea0003800000 */
.L_x_1807:
[----:B------:R-:W-:Y:S01]  /*298c0*/  SEL R3, R14, RZ, P1 ;  /* 0x000000ff0e037207 */ /* 0x000fe20000800000 */
[----:B------:R-:W-:Y:S02]  /*298d0*/  IMAD.MOV.U32 R12, RZ, RZ, 0x2 ;  /* 0x00000002ff0c7424 */ /* 0x000fe400078e00ff */
[----:B------:R-:W-:Y:S02]  /*298e0*/  IMAD.MOV.U32 R11, RZ, RZ, RZ ;  /* 0x000000ffff0b7224 */ /* 0x000fe400078e00ff */
[----:B------:R-:W-:Y:S02]  /*298f0*/  IMAD.IADD R3, R2, 0x1, R3 ;  /* 0x0000000102037824 */ /* 0x000fe400078e0203 */
[----:B------:R-:W-:Y:S02]  /*29900*/  IMAD.MOV.U32 R15, RZ, RZ, -0x1 ;  /* 0xffffffffff0f7424 */ /* 0x000fe400078e00ff */
[----:B------:R-:W-:-:S07]  /*29910*/  IMAD.MOV.U32 R13, RZ, RZ, R3 ;  /* 0x000000ffff0d7224 */ /* 0x000fce00078e0003 */
[----:B------:R-:W-:Y:S05]  /*29920*/  WARPSYNC.COLLECTIVE R15, `(.L_x_1809) ;  /* 0x000000000f087348 */ /* 0x000fea0003c00000 */
[----:B------:R0:W1:Y:S02]  /*29930*/  SHFL.UP P6, R14, R13, R12, R11 ;  /* 0x0400000c0d0e7389 */ /* 0x00006400000c000b */
[----:B01----:R-:W-:Y:S01]  /*29940*/  ENDCOLLECTIVE ;  /* 0x000000000000791b */ /* 0x003fe20003800000 */
.L_x_1809:
[----:B------:R-:W-:Y:S01]  /*29950*/  IMAD.MOV.U32 R12, RZ, RZ, 0x4 ;  /* 0x00000004ff0c7424 */ /* 0x000fe200078e00ff */
[----:B------:R-:W-:-:S05]  /*29960*/  SEL R14, R14, RZ, P2 ;  /* 0x000000ff0e0e7207 */ /* 0x000fca0001000000 */
[----:B------:R-:W-:-:S04]  /*29970*/  IMAD.IADD R3, R3, 0x1, R14 ;  /* 0x0000000103037824 */ /* 0x000fc800078e020e */
[----:B------:R-:W-:-:S07]  /*29980*/  IMAD.MOV.U32 R13, RZ, RZ, R3 ;  /* 0x000000ffff0d7224 */ /* 0x000fce00078e0003 */
[----:B------:R-:W-:Y:S05]  /*29990*/  WARPSYNC.COLLECTIVE R15, `(.L_x_1810) ;  /* 0x000000000f087348 */ /* 0x000fea0003c00000 */
[----:B------:R0:W1:Y:S02]  /*299a0*/  SHFL.UP P6, R14, R13, R12, R11 ;  /* 0x0400000c0d0e7389 */ /* 0x00006400000c000b */
[----:B01----:R-:W-:Y:S01]  /*299b0*/  ENDCOLLECTIVE ;  /* 0x000000000000791b */ /* 0x003fe20003800000 */
.L_x_1810:
[----:B------:R-:W-:Y:S01]  /*299c0*/  IMAD.MOV.U32 R12, RZ, RZ, 0x8 ;  /* 0x00000008ff0c7424 */ /* 0x000fe200078e00ff */
[----:B------:R-:W-:-:S05]  /*299d0*/  SEL R14, R14, RZ, P3 ;  /* 0x000000ff0e0e7207 */ /* 0x000fca0001800000 */
[----:B------:R-:W-:-:S04]  /*299e0*/  IMAD.IADD R3, R3, 0x1, R14 ;  /* 0x0000000103037824 */ /* 0x000fc800078e020e */
[----:B------:R-:W-:-:S07]  /*299f0*/  IMAD.MOV.U32 R13, RZ, RZ, R3 ;  /* 0x000000ffff0d7224 */ /* 0x000fce00078e0003 */
[----:B------:R-:W-:Y:S05]  /*29a00*/  WARPSYNC.COLLECTIVE R15, `(.L_x_1811) ;  /* 0x000000000f087348 */ /* 0x000fea0003c00000 */
[----:B------:R0:W1:Y:S02]  /*29a10*/  SHFL.UP P6, R14, R13, R12, R11 ;  /* 0x0400000c0d0e7389 */ /* 0x00006400000c000b */
[----:B01----:R-:W-:Y:S01]  /*29a20*/  ENDCOLLECTIVE ;  /* 0x000000000000791b */ /* 0x003fe20003800000 */
.L_x_1811:
[----:B------:R-:W-:Y:S01]  /*29a30*/  IMAD.MOV.U32 R12, RZ, RZ, 0x10 ;  /* 0x00000010ff0c7424 */ /* 0x000fe200078e00ff */
[----:B------:R-:W-:-:S05]  /*29a40*/  SEL R14, R14, RZ, P4 ;  /* 0x000000ff0e0e7207 */ /* 0x000fca0002000000 */
[----:B------:R-:W-:-:S04]  /*29a50*/  IMAD.IADD R3, R3, 0x1, R14 ;  /* 0x0000000103037824 */ /* 0x000fc800078e020e */
[----:B------:R-:W-:-:S07]  /*29a60*/  IMAD.MOV.U32 R13, RZ, RZ, R3 ;  /* 0x000000ffff0d7224 */ /* 0x000fce00078e0003 */
[----:B------:R-:W-:Y:S05]  /*29a70*/  WARPSYNC.COLLECTIVE R15, `(.L_x_1812) ;  /* 0x000000000f087348 */ /* 0x000fea0003c00000 */
[----:B------:R0:W1:Y:S02]  /*29a80*/  SHFL.UP P6, R14, R13, R12, R11 ;  /* 0x0400000c0d0e7389 */ /* 0x00006400000c000b */
[----:B01----:R-:W-:Y:S01]  /*29a90*/  ENDCOLLECTIVE ;  /* 0x000000000000791b */ /* 0x003fe20003800000 */
.L_x_1812:
[----:B------:R-:W-:Y:S02]  /*29aa0*/  IMAD.MOV.U32 R12, RZ, RZ, 0x1f ;  /* 0x0000001fff0c7424 */ /* 0x000fe400078e00ff */
[----:B------:R-:W-:Y:S01]  /*29ab0*/  IMAD.MOV.U32 R11, RZ, RZ, 0x1f ;  /* 0x0000001fff0b7424 */ /* 0x000fe200078e00ff */
[----:B------:R-:W-:-:S05]  /*29ac0*/  SEL R14, R14, RZ, P5 ;  /* 0x000000ff0e0e7207 */ /* 0x000fca0002800000 */
[----:B------:R-:W-:-:S05]  /*29ad0*/  IMAD.IADD R3, R3, 0x1, R14 ;  /* 0x0000000103037824 */ /* 0x000fca00078e020e */
[----:B------:R-:W-:-:S07]  /*29ae0*/  MOV R13, R3 ;  /* 0x00000003000d7202 */ /* 0x000fce0000000f00 */
[----:B------:R-:W-:Y:S05]  /*29af0*/  WARPSYNC.COLLECTIVE R15, `(.L_x_1813) ;  /* 0x000000000f087348 */ /* 0x000fea0003c00000 */
[----:B------:R0:W1:Y:S02]  /*29b00*/  SHFL.IDX P6, R14, R13, R12, R11 ;  /* 0x0000000c0d0e7389 */ /* 0x00006400000c000b */
[----:B01----:R-:W-:Y:S01]  /*29b10*/  ENDCOLLECTIVE ;  /* 0x000000000000791b */ /* 0x003fe20003800000 */
.L_x_1813:
[----:B------:R-:W-:Y:S05]  /*29b20*/  BRA `(.L_x_1814) ;  /* 0xffffffac00087947 */ /* 0x000fea000383ffff */
.L_x_1583:
[----:B------:R-:W-:Y:S01]  /*29b30*/  BSSY B0, `(.L_x_1815) ;  /* 0x0000006000007945 */ /* 0x000fe20003800000 */
[----:B------:R-:W-:Y:S01]  /*29b40*/  PLOP3.LUT P6, PT, P6, PT, PT, 0x8, 0x0 ;  /* 0x000000000000781c */ /* 0x000fe200037ce170 */
[----:B------:R-:W-:-:S12]  /*29b50*/  IMAD.MOV.U32 R15, RZ, RZ, -0x1 ;  /* 0xffffffffff0f7424 */ /* 0x000fd800078e00ff */
[----:B0-----:R-:W-:Y:S05]  /*29b60*/  WARPSYNC.COLLECTIVE R15, `(.L_x_1816) ;  /* 0x000000000f087348 */ /* 0x001fea0003c00000 */
[----:B------:R-:W-:Y:S01]  /*29b70*/  VOTE.ANY R14, PT, P6 ;  /* 0x00000000000e7806 */ /* 0x000fe200030e0100 */
[----:B0-----:R-:W-:Y:S06]  /*29b80*/  ENDCOLLECTIVE ;  /* 0x000000000000791b */ /* 0x001fec0003800000 */
.L_x_1816:
[----:B------:R-:W-:Y:S05]  /*29b90*/  BSYNC B0 ;  /* 0x0000000000007941 */ /* 0x000fea0003800000 */
.L_x_1815:
[----:B------:R-:W-:Y:S02]  /*29ba0*/  IMAD.MOV.U32 R6, RZ, RZ, R14 ;  /* 0x000000ffff067224 */ /* 0x000fe400078e000e */
[----:B------:R-:W-:Y:S02]  /*29bb0*/  IMAD.MOV.U32 R13, RZ, RZ, R2 ;  /* 0x000000ffff0d7224 */ /* 0x000fe400078e0002 */
[----:B------:R-:W0:Y:S01]  /*29bc0*/  POPC R5, R6 ;  /* 0x0000000600057309 */ /* 0x000e220000000000 */
[----:B------:R-:W-:Y:S02]  /*29bd0*/  IMAD.MOV.U32 R11, RZ, RZ, 0x1f ;  /* 0x0000001fff0b7424 */ /* 0x000fe400078e00ff */
[----:B------:R-:W-:Y:S02]  /*29be0*/  IMAD.MOV.U32 R15, RZ, RZ, -0x1 ;  /* 0xffffffffff0f7424 */ /* 0x000fe400078e00ff */
[----:B0-----:R-:W-:-:S07]  /*29bf0*/  IMAD.MOV.U32 R12, RZ, RZ, R5 ;  /* 0x000000ffff0c7224 */ /* 0x001fce00078e0005 */
[----:B------:R-:W-:Y:S05]  /*29c00*/  WARPSYNC.COLLECTIVE R15, `(.L_x_1817) ;  /* 0x000000000f087348 */ /* 0x000fea0003c00000 */
[----:B------:R0:W1:Y:S02]  /*29c10*/  SHFL.IDX P6, R14, R13, R12, R11 ;  /* 0x0000000c0d0e7389 */ /* 0x00006400000c000b */
[----:B01----:R-:W-:Y:S01]  /*29c20*/  ENDCOLLECTIVE ;  /* 0x000000000000791b */ /* 0x003fe20003800000 */
.L_x_1817:
[----:B------:R-:W-:Y:S01]  /*29c30*/  IMAD.MOV.U32 R7, RZ, RZ, R14 ;  /* 0x000000ffff077224 */ /* 0x000fe200078e000e */
[----:B------:R-:W-:Y:S06]  /*29c40*/  BRA `(.L_x_1818) ;  /* 0xffffffa800f87947 */ /* 0x000fec000383ffff */
.L_x_1585:
[----:B------:R-:W-:Y:S01]  /*29c50*/  BSSY B0, `(.L_x_1819) ;  /* 0x0000007000007945 */ /* 0x000fe20003800000 */
[----:B------:R-:W-:Y:S02]  /*29c60*/  IMAD.MOV.U32 R13, RZ, RZ, R3 ;  /* 0x000000ffff0d7224 */ /* 0x000fe400078e0003 */
[----:B------:R-:W-:Y:S02]  /*29c70*/  IMAD.MOV.U32 R11, RZ, RZ, 0x1f ;  /* 0x0000001fff0b7424 */ /* 0x000fe400078e00ff */
[----:B------:R-:W-:-:S07]  /*29c80*/  IMAD.MOV.U32 R15, RZ, RZ, -0x1 ;  /* 0xffffffffff0f7424 */ /* 0x000fce00078e00ff */
[----:B0-2---:R-:W-:Y:S05]  /*29c90*/  WARPSYNC.COLLECTIVE R15, `(.L_x_1820) ;  /* 0x000000000f087348 */ /* 0x005fea0003c00000 */
[----:B------:R1:W3:Y:S02]  /*29ca0*/  SHFL.IDX P6, R14, R13, R12, R11 ;  /* 0x0000000c0d0e7389 */ /* 0x0002e400000c000b */
[----:B0123--:R-:W-:Y:S01]  /*29cb0*/  ENDCOLLECTIVE ;  /* 0x000000000000791b */ /* 0x00ffe20003800000 */
.L_x_1820:
[----:B------:R-:W-:Y:S05]  /*29cc0*/  BSYNC B0 ;  /* 0x0000000000007941 */ /* 0x000fea0003800000 */
.L_x_1819:
[----:B------:R-:W-:Y:S01]  /*29cd0*/  IMAD.MOV.U32 R2, RZ, RZ, R14 ;  /* 0x000000ffff027224 */ /* 0x000fe200078e000e */
[----:B------:R-:W-:Y:S06]  /*29ce0*/  BRA `(.L_x_1584) ;  /* 0xffffffa800ec7947 */ /* 0x000fec000383ffff */
.L_x_1589:
[----:B0-----:R0:W1:Y:S02]  /*29cf0*/  SYNCS.PHASECHK.TRANS64.TRYWAIT P0, [R0+URZ+0x28420], R3 ;  /* 0x02842003000075a7 */ /* 0x001064000800017f */
[----:B-1----:R-:W-:Y:S05]  /*29d00*/  @!P0 NANOSLEEP.SYNCS 0x989680 ;  /* 0x009896800000895d */ /* 0x002fea0003900000 */
[----:B------:R-:W1:Y:S02]  /*29d10*/  @!P0 SYNCS.PHASECHK.TRANS64 P0, [R0+URZ+0x28420], R3 ;  /* 0x02842003000085a7 */ /* 0x000e64000800007f */
[----:B-1----:R-:W-:Y:S05]  /*29d20*/  @!P0 BRA `(.L_x_1589) ;  /* 0xfffffffc00f08947 */ /* 0x002fea000383ffff */
[----:B------:R-:W-:Y:S05]  /*29d30*/  BRA `(.L_x_1821) ;  /* 0xffffffb000a47947 */ /* 0x000fea000383ffff */
.L_x_1590:
        /* <DEDUP_REMOVED lines=11> */
.L_x_1823:
[----:B------:R-:W-:Y:S05]  /*29df0*/  BSYNC B0 ;  /* 0x0000000000007941 */ /* 0x000fea0003800000 */
.L_x_1822:
[----:B------:R-:W-:Y:S05]  /*29e00*/  BRA `(.L_x_1824) ;  /* 0xffffffb0008c7947 */ /* 0x000fea000383ffff */
.L_x_1591:
[----:B------:R-:W-:Y:S01]  /*29e10*/  BSSY B0, `(.L_x_1825) ;  /* 0x0000006000007945 */ /* 0x000fe20003800000 */
[----:B------:R-:W-:-:S07]  /*29e20*/  IMAD.MOV.U32 R15, RZ, RZ, -0x1 ;  /* 0xffffffffff0f7424 */ /* 0x000fce00078e00ff */
[----:B01----:R-:W-:Y:S05]  /*29e30*/  WARPSYNC.COLLECTIVE R15, `(.L_x_1826) ;  /* 0x000000000f0c7348 */ /* 0x003fea0003c00000 */
[----:B------:R-:W-:Y:S02]  /*29e40*/  ELECT P6, UR62, PT ;  /* 0x00000000003e782f */ /* 0x000fe400038c0000 */
[----:B------:R-:W-:Y:S01]  /*29e50*/  MOV R14, UR62 ;  /* 0x0000003e000e7c02 */ /* 0x000fe20008000f00 */
[----:B01----:R-:W-:Y:S10]  /*29e60*/  ENDCOLLECTIVE ;  /* 0x000000000000791b */ /* 0x003ff40003800000 */
.L_x_1826:
[----:B------:R-:W-:Y:S05]  /*29e70*/  BSYNC B0 ;  /* 0x0000000000007941 */ /* 0x000fea0003800000 */
.L_x_1825:
[----:B------:R-:W-:Y:S05]  /*29e80*/  BRA `(.L_x_1827) ;  /* 0xffffffb000807947 */ /* 0x000fea000383ffff */
.L_x_1593:
[----:B0-----:R0:W1:Y:S02]  /*29e90*/  SYNCS.PHASECHK.TRANS64.TRYWAIT P1, [R6+URZ], R5 ;  /* 0x00000005060075a7 */ /* 0x001064000802017f */
[----:B-1----:R-:W-:Y:S05]  /*29ea0*/  @!P1 NANOSLEEP.SYNCS 0x989680 ;  /* 0x009896800000995d */ /* 0x002fea0003900000 */
[----:B------:R-:W1:Y:S02]  /*29eb0*/  @!P1 SYNCS.PHASECHK.TRANS64 P1, [R6+URZ], R5 ;  /* 0x00000005060095a7 */ /* 0x000e64000802007f */
[----:B-1----:R-:W-:Y:S05]  /*29ec0*/  @!P1 BRA `(.L_x_1593) ;  /* 0xfffffffc00f09947 */ /* 0x002fea000383ffff */
[----:B------:R-:W-:Y:S05]  /*29ed0*/  BRA `(.L_x_1828) ;  /* 0xffffffb000bc7947 */ /* 0x000fea000383ffff */
.L_x_1594:
[----:B-1----:R1:W2:Y:S02]  /*29ee0*/  SYNCS.PHASECHK.TRANS64.TRYWAIT P1, [R7+URZ], R2 ;  /* 0x00000002070075a7 */ /* 0x0022a4000802017f */
[----:B--2---:R-:W-:Y:S05]  /*29ef0*/  @!P1 NANOSLEEP.SYNCS 0x989680 ;  /* 0x009896800000995d */ /* 0x004fea0003900000 */
[----:B------:R-:W2:Y:S02]  /*29f00*/  @!P1 SYNCS.PHASECHK.TRANS64 P1, [R7+URZ], R2 ;  /* 0x00000002070095a7 */ /* 0x000ea4000802007f */
[----:B--2---:R-:W-:Y:S05]  /*29f10*/  @!P1 BRA `(.L_x_1594) ;  /* 0xfffffffc00f09947 */ /* 0x004fea000383ffff */
[----:B------:R-:W-:Y:S05]  /*29f20*/  BRA `(.L_x_1829) ;  /* 0xffffffb000b07947 */ /* 0x000fea000383ffff */
.L_x_1596:
[----:B--2---:R2:W3:Y:S02]  /*29f30*/  SYNCS.PHASECHK.TRANS64.TRYWAIT P1, [R4+URZ+0x28460], R5 ;  /* 0x02846005040075a7 */ /* 0x0044e4000802017f */
[----:B---3--:R-:W-:Y:S05]  /*29f40*/  @!P1 NANOSLEEP.SYNCS 0x989680 ;  /* 0x009896800000995d */ /* 0x008fea0003900000 */
[----:B------:R-:W3:Y:S02]  /*29f50*/  @!P1 SYNCS.PHASECHK.TRANS64 P1, [R4+URZ+0x28460], R5 ;  /* 0x02846005040095a7 */ /* 0x000ee4000802007f */
[----:B---3--:R-:W-:Y:S05]  /*29f60*/  @!P1 BRA `(.L_x_1596) ;  /* 0xfffffffc00f09947 */ /* 0x008fea000383ffff */
[----:B------:R-:W-:Y:S05]  /*29f70*/  BRA `(.L_x_1830) ;  /* 0xffffffb000b47947 */ /* 0x000fea000383ffff */
.L_x_1598:
[----:B---3--:R3:W4:Y:S02]  /*29f80*/  SYNCS.PHASECHK.TRANS64.TRYWAIT P1, [R3+URZ+0x28460], R2 ;  /* 0x02846002030075a7 */ /* 0x008724000802017f */
[----:B----4-:R-:W-:Y:S05]  /*29f90*/  @!P1 NANOSLEEP.SYNCS 0x989680 ;  /* 0x009896800000995d */ /* 0x010fea0003900000 */
[----:B------:R-:W4:Y:S02]  /*29fa0*/  @!P1 SYNCS.PHASECHK.TRANS64 P1, [R3+URZ+0x28460], R2 ;  /* 0x02846002030095a7 */ /* 0x000f24000802007f */
[----:B----4-:R-:W-:Y:S05]  /*29fb0*/  @!P1 BRA `(.L_x_1598) ;  /* 0xfffffffc00f09947 */ /* 0x010fea000383ffff */
[----:B------:R-:W-:Y:S05]  /*29fc0*/  BRA `(.L_x_1831) ;  /* 0xffffffb000b47947 */ /* 0x000fea000383ffff */
.L_x_1600:
[----:B----4-:R4:W0:Y:S02]  /*29fd0*/  SYNCS.PHASECHK.TRANS64.TRYWAIT P0, [R4+URZ+0x28480], R5 ;  /* 0x02848005040075a7 */ /* 0x010824000800017f */
[----:B0-----:R-:W-:Y:S05]  /*29fe0*/  @!P0 NANOSLEEP.SYNCS 0x989680 ;  /* 0x009896800000895d */ /* 0x001fea0003900000 */
[----:B------:R-:W0:Y:S02]  /*29ff0*/  @!P0 SYNCS.PHASECHK.TRANS64 P0, [R4+URZ+0x28480], R5 ;  /* 0x02848005040085a7 */ /* 0x000e24000800007f */
[----:B0-----:R-:W-:Y:S05]  /*2a000*/  @!P0 BRA `(.L_x_1600) ;  /* 0xfffffffc00f08947 */ /* 0x001fea000383ffff */
[----:B------:R-:W-:Y:S05]  /*2a010*/  BRA `(.L_x_1601) ;  /* 0xffffffb000b07947 */ /* 0x000fea000383ffff */
.L_x_1832:
        /* <DEDUP_REMOVED lines=14> */
.L_x_12355:


//--------------------- .text._ZN7cutlass13device_kernelIN5flash11enable_sm90INS1_16FlashAttnFwdSm90INS1_25CollectiveMainloopFwdSm90ILi2EN4cute5tupleIJNS5_1CILi1EEES8_S8_EEENS6_IJNS7_ILi128EEESA_NS7_ILi256EEEEEELi256ENS_12float_e4m3_tEfNS_4arch4Sm90ELb1ELb0ELb0ELb0ELb0ELb0ELb0ELb1ELb1ELb0ELb0ELb0EEENS1_21CollectiveEpilogueFwdINS6_IJSA_SB_SA_EEES9_NS_10bfloat16_tESF_Li256ELb0ELb0ELb0ELb1EEENS1_30DynamicPersistentTileSchedulerILi256ELi128ELb0ELb0ELb1EEEEEEEEEvNT_6ParamsE --------------------------
	.section	.text._ZN7cutlass13device_kernelIN5flash11enable_sm90INS1_16FlashAttnFwdSm90INS1_25CollectiveMainloopFwdSm90ILi2EN4cute5tupleIJNS5_1CILi1EEES8_S8_EEENS6_IJNS7_ILi128EEESA_NS7_ILi256EEEEEELi256ENS_12float_e4m3_tEfNS_4arch4Sm90ELb1ELb0ELb0ELb0ELb0ELb0ELb0ELb1ELb1ELb0ELb0ELb0EEENS1_21CollectiveEpilogueFwdINS6_IJSA_SB_SA_EEES9_NS_10bfloat16_tESF_Li256ELb0ELb0ELb0ELb1EEENS1_30DynamicPersistentTileSchedulerILi256ELi128ELb0ELb0ELb1EEEEEEEEEvNT_6ParamsE,"ax",@progbits
	.align	128
.text._ZN7cutlass13device_kernelIN5flash11enable_sm90INS1_16FlashAttnFwdSm90INS1_25CollectiveMainloopFwdSm90ILi2EN4cute5tupleIJNS5_1CILi1EEES8_S8_EEENS6_IJNS7_ILi128EEESA_NS7_ILi256EEEEEELi256ENS_12float_e4m3_tEfNS_4arch4Sm90ELb1ELb0ELb0ELb0ELb0ELb0ELb0ELb1ELb1ELb0ELb0ELb0EEENS1_21CollectiveEpilogueFwdINS6_IJSA_SB_SA_EEES9_NS_10bfloat16_tESF_Li256ELb0ELb0ELb0ELb1EEENS1_30DynamicPersistentTileSchedulerILi256ELi128ELb0ELb0ELb1EEEEEEEEEvNT_6ParamsE:
        .type           _ZN7cutlass13device_kernelIN5flash11enable_sm90INS1_16FlashAttnFwdSm90INS1_25CollectiveMainloopFwdSm90ILi2EN4cute5tupleIJNS5_1CILi1EEES8_S8_EEENS6_IJNS7_ILi128EEESA_NS7_ILi256EEEEEELi256ENS_12float_e4m3_tEfNS_4arch4Sm90ELb1ELb0ELb0ELb0ELb0ELb0ELb0ELb1ELb1ELb0ELb0ELb0EEENS1_21CollectiveEpilogueFwdINS6_IJSA_SB_SA_EEES9_NS_10bfloat16_tESF_Li256ELb0ELb0ELb0ELb1EEENS1_30DynamicPersistentTileSchedulerILi256ELi128ELb0ELb0ELb1EEEEEEEEEvNT_6ParamsE,@function
        .size           _ZN7cutlass13device_kernelIN5flash11enable_sm90INS1_16FlashAttnFwdSm90INS1_25CollectiveMainloopFwdSm90ILi2EN4cute5tupleIJNS5_1CILi1EEES8_S8_EEENS6_IJNS7_ILi128EEESA_NS7_ILi256EEEEEELi256ENS_12float_e4m3_tEfNS_4arch4Sm90ELb1ELb0ELb0ELb0ELb0ELb0ELb0ELb1ELb1ELb0ELb0ELb0EEENS1_21CollectiveEpilogueFwdINS6_IJSA_SB_SA_EEES9_NS_10bfloat16_tESF_Li256ELb0ELb0ELb0ELb1EEENS1_30DynamicPersistentTileSchedulerILi256ELi128ELb0ELb0ELb1EEEEEEEEEvNT_6ParamsE,(.L_x_12356 - _ZN7cutlass13device_kernelIN5flash11enable_sm90INS1_16FlashAttnFwdSm90INS1_25CollectiveMainloopFwdSm90ILi2EN4cute5tupleIJNS5_1CILi1EEES8_S8_EEENS6_IJNS7_ILi128EEESA_NS7_ILi256EEEEEELi256ENS_12float_e4m3_tEfNS_4arch4Sm90ELb1ELb0ELb0ELb0ELb0ELb0ELb0ELb1ELb1ELb0ELb0ELb0EEENS1_21CollectiveEpilogueFwdINS6_IJSA_SB_SA_EEES9_NS_10bfloat16_tESF_Li256ELb0ELb0ELb0ELb1EEENS1_30DynamicPersistentTileSchedulerILi256ELi128ELb0ELb0ELb1EEEEEEEEEvNT_6ParamsE)
        .other          _ZN7cutlass13device_kernelIN5flash11enable_sm90INS1_16FlashAttnFwdSm90INS1_25CollectiveMainloopFwdSm90ILi2EN4cute5tupleIJNS5_1CILi1EEES8_S8_EEENS6_IJNS7_ILi128EEESA_NS7_ILi256EEEEEELi256ENS_12float_e4m3_tEfNS_4arch4Sm90ELb1ELb0ELb0ELb0ELb0ELb0ELb0ELb1ELb1ELb0ELb0ELb0EEENS1_21CollectiveEpilogueFwdINS6_IJSA_SB_SA_EEES9_NS_10bfloat16_tESF_Li256ELb0ELb0ELb0ELb1EEENS1_30DynamicPersistentTileSchedulerILi256ELi128ELb0ELb0ELb1EEEEEEEEEvNT_6ParamsE,@"STO_CUDA_ENTRY STV_DEFAULT"
_ZN7cutlass13device_kernelIN5flash11enable_sm90INS1_16FlashAttnFwdSm90INS1_25CollectiveMainloopFwdSm90ILi2EN4cute5tupleIJNS5_1CILi1EEES8_S8_EEENS6_IJNS7_ILi128EEESA_NS7_ILi256EEEEEELi256ENS_12float_e4m3_tEfNS_4arch4Sm90ELb1ELb0ELb0ELb0ELb0ELb0ELb0ELb1ELb1ELb0ELb0ELb0EEENS1_21CollectiveEpilogueFwdINS6_IJSA_SB_SA_EEES9_NS_10bfloat16_tESF_Li256ELb0ELb0ELb0ELb1EEENS1_30DynamicPersistentTileSchedulerILi256ELi128ELb0ELb0ELb1EEEEEEEEEvNT_6ParamsE:
        /* <DEDUP_REMOVED lines=24> */
.L_x_1834:
[----:B------:R-:W-:Y:S05]  /*0180*/  BSYNC B0 ;  /* 0x0000000000007941 */ /* 0x000fea0003800000 */
.L_x_1833:
        /* <DEDUP_REMOVED lines=37> */
.L_x_1835:
        /* <DEDUP_REMOVED lines=22> */
.L_x_1836:
        /* <DEDUP_REMOVED lines=18> */
.L_x_1837:
        /* <DEDUP_REMOVED lines=22> */
.L_x_1838:
        /* <DEDUP_REMOVED lines=22> */
.L_x_1839:
[----:B-1----:R-:W-:Y:S01]  /*0920*/  UMOV UR4, 0x1 ;  /* 0x0000000100047882 */ /* 0x002fe20000000000 */
[----:B------:R-:W-:Y:S01]  /*0930*/  PLOP3.LUT P0, PT, PT, PT, UP0, 0x80, 0x0 ;  /* 0x000000000000781c */ /* 0x000fe20003f0f008 */
[----:B------:R-:W-:Y:S01]  /*0940*/  USEL UR4, UR4, 0x2, !UP0 ;  /* 0x0000000204047887 */ /* 0x000fe2000c000000 */
[----:B------:R-:W-:Y:S01]  /*0950*/  NOP ;  /* 0x0000000000007918 */ /* 0x000fe20000000000 */
[----:B------:R-:W-:-:S04]  /*0960*/  ULDC.64 UR56, c[0x0][0x208] ;  /* 0x0000820000387ab9 */ /* 0x000fc80000000a00 */
[----:B------:R-:W-:-:S05]  /*0970*/  IMAD.U32 R2, RZ, RZ, UR4 ;  /* 0x00000004ff027e24 */ /* 0x000fca000f8e00ff */
[----:B------:R1:W-:Y:S01]  /*0980*/  STL [R1+0x3c], R2 ;  /* 0x00003c0201007387 */ /* 0x0003e20000100800 */
[----:B--23--:R-:W-:Y:S06]  /*0990*/  BAR.SYNC.DEFER_BLOCKING 0x0 ;  /* 0x0000000000007b1d */ /* 0x00cfec0000010000 */
[----:B------:R-:W-:Y:S05]  /*09a0*/  @!P0 BRA `(.L_x_1840) ;  /* 0x000000c4004c8947 */ /* 0x000fea0003800000 */
.L_x_1841:
[----:B------:R-:W-:-:S08]  /*09b0*/  NOP ;  /* 0x0000000000007918 */ /* 0x000fd00000000000 */
[----:B------:R-:W2:Y:S02]  /*09c0*/  USETMAXREG.TRY_ALLOC.CTAPOOL UP0, 0xf0 ;  /* 0x000000f0000079c8 */ /* 0x000ea40008000600 */
[----:B--2---:R-:W-:-:S13]  /*09d0*/  PLOP3.LUT P0, PT, PT, PT, UP0, 0x80, 0x0 ;  /* 0x000000000000781c */ /* 0x004fda0003f0f008 */
[----:B------:R-:W-:Y:S05]  /*09e0*/  @!P0 BRA `(.L_x_1841) ;  /* 0xfffffffc00f08947 */ /* 0x000fea000383ffff */
[----:B-1----:R-:W1:Y:S01]  /*09f0*/  S2R R2, SR_TID.X ;  /* 0x0000000000027919 */ /* 0x002e620000002100 */
        /* <DEDUP_REMOVED lines=9> */
[----:B------:R-:W2:Y:S01]  /*0a90*/  LDL R3, [R1+0x3c] ;  /* 0x00003c0001037983 */ /* 0x000ea20000100800 */
[----:B------:R-:W-:Y:S01]  /*0aa0*/  VIADD R10, R2, 0xffffff80 ;  /* 0xffffff80020a7836 */ /* 0x000fe20000000000 */
[----:B------:R-:W1:Y:S01]  /*0ab0*/  S2UR UR53, SR_CgaCtaId ;  /* 0x00000000003579c3 */ /* 0x000e620000008800 */
[----:B------:R-:W-:Y:S01]  /*0ac0*/  UMOV UR38, 0x400 ;  /* 0x0000040000267882 */ /* 0x000fe20000000000 */
[----:B------:R-:W-:Y:S01]  /*0ad0*/  UMOV UR61, URZ ;  /* 0x0000003f003d7c82 */ /* 0x000fe20008000000 */
[----:B------:R-:W-:Y:S01]  /*0ae0*/  UMOV UR36, URZ ;  /* 0x0000003f00247c82 */ /* 0x000fe20008000000 */
[----:B------:R-:W-:Y:S01]  /*0af0*/  SHF.R.S32.HI R0, RZ, 0x1f, R10 ;  /* 0x0000001fff007819 */ /* 0x000fe2000001140a */
[----:B------:R-:W-:-:S03]  /*0b00*/  UMOV UR37, URZ ;  /* 0x0000003f00257c82 */ /* 0x000fc60008000000 */
[CC--:B------:R-:W-:Y:S01]  /*0b10*/  LEA.HI R2, R0.reuse, R10.reuse, RZ, 0x7 ;  /* 0x0000000a00027211 */ /* 0x0c0fe200078f38ff */
[----:B------:R-:W3:Y:S01]  /*0b20*/  S2UR UR6, SR_SWINHI ;  /* 0x00000000000679c3 */ /* 0x000ee20000002f00 */
[----:B------:R-:W-:Y:S02]  /*0b30*/  LEA.HI R236, R0, R10, RZ, 0x5 ;  /* 0x0000000a00ec7211 */ /* 0x000fe400078f28ff */
[----:B------:R-:W-:Y:S02]  /*0b40*/  LOP3.LUT R234, R2, 0xffffff80, RZ, 0xc0, !PT ;  /* 0xffffff8002ea7812 */ /* 0x000fe400078ec0ff */
[----:B------:R-:W-:Y:S02]  /*0b50*/  SHF.R.S32.HI R236, RZ, 0x5, R236 ;  /* 0x00000005ffec7819 */ /* 0x000fe400000114ec */
[----:B------:R-:W-:Y:S01]  /*0b60*/  SHF.R.S32.HI R235, RZ, 0x7, R2 ;  /* 0x00000007ffeb7819 */ /* 0x000fe20000011402 */
[----:B------:R-:W-:-:S03]  /*0b70*/  IMAD.IADD R234, R10, 0x1, -R234 ;  /* 0x000000010aea7824 */ /* 0x000fc600078e0aea */
[----:B------:R-:W-:Y:S02]  /*0b80*/  LEA.HI R2, R2, R235, RZ, 0x1 ;  /* 0x000000eb02027211 */ /* 0x000fe400078f08ff */
[----:B------:R-:W-:Y:S01]  /*0b90*/  SHF.R.S32.HI R7, RZ, 0x1f, R234 ;  /* 0x0000001fff077819 */ /* 0x000fe200000114ea */
[----:B-1----:R-:W-:Y:S01]  /*0ba0*/  ULEA UR38, UR53, UR38, 0x18 ;  /* 0x0000002635267291 */ /* 0x002fe2000f8ec03f */
[----:B------:R-:W-:-:S05]  /*0bb0*/  LOP3.LUT R2, R2, 0x3fffffe, RZ, 0xc0, !PT ;  /* 0x03fffffe02027812 */ /* 0x000fca00078ec0ff */
[----:B------:R-:W-:Y:S01]  /*0bc0*/  IMAD.IADD R23, R235, 0x1, -R2 ;  /* 0x00000001eb177824 */ /* 0x000fe200078e0a02 */
[----:B------:R-:W-:Y:S01]  /*0bd0*/  UMOV UR4, UR38 ;  /* 0x0000002600047c82 */ /* 0x000fe20008000000 */
[----:B---3--:R-:W-:Y:S01]  /*0be0*/  UMOV UR5, UR6 ;  /* 0x0000000600057c82 */ /* 0x008fe20008000000 */
[----:B------:R-:W-:Y:S01]  /*0bf0*/  IMAD.U32 R16, RZ, RZ, UR4 ;  /* 0x00000004ff107e24 */ /* 0x000fe2000f8e00ff */
[----:B------:R-:W-:Y:S01]  /*0c00*/  UMOV UR4, UR7 ;  /* 0x0000000700047c82 */ /* 0x000fe20008000000 */
[----:B------:R-:W-:Y:S01]  /*0c10*/  IMAD.U32 R17, RZ, RZ, UR5 ;  /* 0x00000005ff117e24 */ /* 0x000fe2000f8e00ff */
[----:B--2---:R-:W-:Y:S02]  /*0c20*/  R2UR UR8, R3 ;  /* 0x00000000030872ca */ /* 0x004fe400000e0000 */
[CC--:B------:R-:W-:Y:S02]  /*0c30*/  LEA.HI R3, R0.reuse, R10.reuse, RZ, 0x4 ;  /* 0x0000000a00037211 */ /* 0x0c0fe400078f20ff */
[----:B------:R-:W-:-:S02]  /*0c40*/  LEA.HI R0, R0, R10, RZ, 0x3 ;  /* 0x0000000a00007211 */ /* 0x000fc400078f18ff */
[----:B------:R-:W-:Y:S02]  /*0c50*/  SHF.R.S32.HI R4, RZ, 0x4, R3 ;  /* 0x00000004ff047819 */ /* 0x000fe40000011403 */
[----:B------:R-:W-:Y:S02]  /*0c60*/  LOP3.LUT R2, R0, 0x1ffffff8, RZ, 0xc0, !PT ;  /* 0x1ffffff800027812 */ /* 0x000fe400078ec0ff */
[C---:B------:R-:W-:Y:S02]  /*0c70*/  LEA.HI R5, R3.reuse, R4, RZ, 0x1 ;  /* 0x0000000403057211 */ /* 0x040fe400078f08ff */
[----:B------:R-:W-:Y:S01]  /*0c80*/  LOP3.LUT R3, R3, 0x3fffff0, RZ, 0xc0, !PT ;  /* 0x03fffff003037812 */ /* 0x000fe200078ec0ff */
[----:B------:R-:W-:Y:S01]  /*0c90*/  ULOP3.LUT UR5, UR8, 0x1, URZ, 0xfc, !UPT ;  /* 0x0000000108057892 */ /* 0x000fe2000f8efc3f */
[----:B------:R-:W-:Y:S01]  /*0ca0*/  LOP3.LUT R5, R5, 0x1ffffffe, RZ, 0xc0, !PT ;  /* 0x1ffffffe05057812 */ /* 0x000fe200078ec0ff */
[C---:B------:R-:W-:Y:S01]  /*0cb0*/  IMAD.IADD R2, R10.reuse, 0x1, -R2 ;  /* 0x000000010a027824 */ /* 0x040fe200078e0a02 */
[----:B------:R-:W-:Y:S01]  /*0cc0*/  SHF.R.S32.HI R232, RZ, 0x3, R0 ;  /* 0x00000003ffe87819 */ /* 0x000fe20000011400 */
[----:B------:R-:W-:-:S02]  /*0cd0*/  IMAD.IADD R3, R10, 0x1, -R3 ;  /* 0x000000010a037824 */ /* 0x000fc400078e0a03 */
[----:B------:R-:W-:Y:S01]  /*0ce0*/  IMAD.IADD R5, R4, 0x1, -R5 ;  /* 0x0000000104057824 */ /* 0x000fe200078e0a05 */
[CC--:B------:R-:W-:Y:S01]  /*0cf0*/  LEA.HI R4, R7.reuse, R234.reuse, RZ, 0x2 ;  /* 0x000000ea07047211 */ /* 0x0c0fe200078f10ff */
[----:B------:R-:W-:Y:S01]  /*0d00*/  IMAD R8, R236, 0x10, R3 ;  /* 0x00000010ec087824 */ /* 0x000fe200078e0203 */
[----:B------:R-:W-:Y:S01]  /*0d10*/  LEA.HI R7, R7, R234, RZ, 0x5 ;  /* 0x000000ea07077211 */ /* 0x000fe200078f28ff */
[----:B------:R-:W-:Y:S01]  /*0d20*/  IMAD.U32 R237, RZ, RZ, UR5 ;  /* 0x00000005ffed7e24 */ /* 0x000fe2000f8e00ff */
[--C-:B------:R-:W-:Y:S01]  /*0d30*/  SHF.R.S32.HI R6, RZ, 0x2, R4.reuse ;  /* 0x00000002ff067819 */ /* 0x100fe20000011404 */
[----:B------:R-:W-:Y:S01]  /*0d40*/  IMAD R3, R8, 0x8, R5 ;  /* 0x0000000808037824 */ /* 0x000fe200078e0205 */
[----:B------:R-:W-:Y:S01]  /*0d50*/  SHF.R.S32.HI R9, RZ, 0x1f, R4 ;  /* 0x0000001fff097819 */ /* 0x000fe20000011404 */
[----:B------:R-:W-:Y:S01]  /*0d60*/  IMAD.SHL.U32 R18, R2, 0x8, RZ ;  /* 0x0000000802127824 */ /* 0x000fe200078e00ff */
[----:B------:R-:W-:Y:S01]  /*0d70*/  SHF.R.S32.HI R7, RZ, 0x5, R7 ;  /* 0x00000005ff077819 */ /* 0x000fe20000011407 */
[----:B------:R-:W-:Y:S01]  /*0d80*/  IMAD.SHL.U32 R3, R3, 0x8, RZ ;  /* 0x0000000803037824 */ /* 0x000fe200078e00ff */
[----:B------:R-:W-:-:S03]  /*0d90*/  LEA.HI R9, R9, R6, RZ, 0x3 ;  /* 0x0000000609097211 */ /* 0x000fc600078f18ff */
[----:B------:R-:W-:Y:S01]  /*0da0*/  IMAD.WIDE R16, R3, 0x2, R16 ;  /* 0x0000000203107825 */ /* 0x000fe200078e0210 */
[----:B------:R-:W-:Y:S02]  /*0db0*/  LOP3.LUT R9, R9, 0xfffffff8, RZ, 0xc0, !PT ;  /* 0xfffffff809097812 */ /* 0x000fe400078ec0ff */
[----:B------:R-:W-:-:S03]  /*0dc0*/  LOP3.LUT R3, R4, 0x7ffffffc, RZ, 0xc0, !PT ;  /* 0x7ffffffc04037812 */ /* 0x000fc600078ec0ff */
[----:B------:R-:W-:Y:S02]  /*0dd0*/  IMAD.IADD R6, R6, 0x1, -R9 ;  /* 0x0000000106067824 */ /* 0x000fe400078e0a09 */
[----:B------:R-:W-:Y:S02]  /*0de0*/  IMAD.IADD R22, R234, 0x1, -R3 ;  /* 0x00000001ea167824 */ /* 0x000fe400078e0a03 */
[----:B------:R-:W-:-:S04]  /*0df0*/  IMAD R6, R7, 0x10, R6 ;  /* 0x0000001007067824 */ /* 0x000fc800078e0206 */
[----:B------:R-:W-:-:S07]  /*0e00*/  IMAD R23, R23, 0x40, R6 ;  /* 0x0000004017177824 */ /* 0x000fce00078e0206 */
.L_x_1891:
        /* <DEDUP_REMOVED lines=20> */
.L_x_1842:
[----:B------:R-:W-:Y:S01]  /*0f50*/  ULDC UR6, c[0x0][0xdc4] ;  /* 0x0003710000067ab9 */ /* 0x000fe20000000800 */
[----:B------:R-:W-:Y:S01]  /*0f60*/  UMOV UR54, UR7 ;  /* 0x0000000700367c82 */ /* 0x000fe20008000000 */
[----:B------:R-:W-:-:S11]  /*0f70*/  UISETP.NE.AND UP0, UPT, UR6, 0x1, UPT ;  /* 0x000000010600788c */ /* 0x000fd6000bf05270 */
[----:B------:R-:W-:Y:S02]  /*0f80*/  @UP0 ULDC.64 UR10, c[0x0][0xdc8] ;  /* 0x00037200000a0ab9 */ /* 0x000fe40000000a00 */
[----:B------:R-:W-:-:S04]  /*0f90*/  UIMAD.WIDE.U32 UR4, UR7, UR10, URZ ;  /* 0x0000000a070472a5 */ /* 0x000fc8000f8e003f */
[----:B------:R-:W-:-:S04]  /*0fa0*/  @UP0 USHF.R.U32.HI UR54, URZ, UR11, UR5 ;  /* 0x0000000b3f360299 */ /* 0x000fc80008011605 */
[----:B------:R-:W-:-:S12]  /*0fb0*/  UIMAD UR4, UR54, UR6, URZ ;  /* 0x00000006360472a4 */ /* 0x000fd8000f8e023f */
.L_x_1843:
[----:B------:R-:W-:Y:S01]  /*0fc0*/  ULDC UR43, c[0x0][0xdb8] ;  /* 0x00036e00002b7ab9 */ /* 0x000fe20000000800 */
[----:B------:R-:W-:Y:S01]  /*0fd0*/  UIADD3 UR6, UR7, -UR4, URZ ;  /* 0x8000000407067290 */ /* 0x000fe2000fffe03f */
[----:B------:R-:W-:Y:S01]  /*0fe0*/  IMAD.MOV.U32 R7, RZ, RZ, 0x3f800000 ;  /* 0x3f800000ff077424 */ /* 0x000fe200078e00ff */
[----:B------:R-:W-:Y:S01]  /*0ff0*/  UISETP.NE.AND UP1, UPT, UR43, 0x1, UPT ;  /* 0x000000012b00788c */ /* 0x000fe2000bf25270 */
[----:B------:R-:W-:Y:S01]  /*1000*/  IMAD.MOV.U32 R0, RZ, RZ, 0x3f800000 ;  /* 0x3f800000ff007424 */ /* 0x000fe200078e00ff */
[----:B------:R-:W-:Y:S01]  /*1010*/  ULDC UR12, c[0x0][0xdc4] ;  /* 0x00037100000c7ab9 */ /* 0x000fe20000000800 */
[----:B------:R-:W-:Y:S01]  /*1020*/  ULDC.64 UR4, c[0x0][0x990] ;  /* 0x0002640000047ab9 */ /* 0x000fe20000000a00 */
[----:B------:R-:W-:Y:S02]  /*1030*/  UIMAD UR12, UR8, UR12, UR6 ;  /* 0x0000000c080c72a4 */ /* 0x000fe4000f8e0206 */
[----:B------:R-:W-:Y:S01]  /*1040*/  UISETP.NE.U32.AND UP0, UPT, UR4, URZ, UPT ;  /* 0x0000003f0400728c */ /* 0x000fe2000bf05070 */
[----:B------:R-:W-:Y:S01]  /*1050*/  ULDC.64 UR6, c[0x0][0x998] ;  /* 0x0002660000067ab9 */ /* 0x000fe20000000a00 */
[----:B------:R-:W-:-:S02]  /*1060*/  ULDC UR11, c[0x0][0x428] ;  /* 0x00010a00000b7ab9 */ /* 0x000fc40000000800 */
[----:B------:R-:W-:Y:S01]  /*1070*/  UISETP.NE.AND.EX UP0, UPT, UR5, URZ, UPT, UP0 ;  /* 0x0000003f0500728c */ /* 0x000fe2000bf05300 */
[----:B------:R-:W-:Y:S01]  /*1080*/  @UP1 ULDC UR8, c[0x0][0xdbc] ;  /* 0x00036f0000081ab9 */ /* 0x000fe20000000800 */
[----:B------:R-:W-:Y:S01]  /*1090*/  @UP1 ULDC UR10, c[0x0][0xdc0] ;  /* 0x00037000000a1ab9 */ /* 0x000fe20000000800 */
[----:B------:R-:W-:Y:S02]  /*10a0*/  UIMAD.WIDE.U32 UR8, UR12, UR8, URZ ;  /* 0x000000080c0872a5 */ /* 0x000fe4000f8e003f */
[----:B------:R-:W-:Y:S01]  /*10b0*/  UMOV UR44, UR12 ;  /* 0x0000000c002c7c82 */ /* 0x000fe20008000000 */
[----:B------:R-:W-:Y:S01]  /*10c0*/  UISETP.NE.AND UP2, UPT, UR11, 0x1, UPT ;  /* 0x000000010b00788c */ /* 0x000fe2000bf45270 */
[----:B------:R-:W-:Y:S01]  /*10d0*/  PLOP3.LUT P0, PT, PT, PT, UP0, 0x80, 0x0 ;  /* 0x000000000000781c */ /* 0x000fe20003f0f008 */
[----:B------:R-:W-:Y:S02]  /*10e0*/  @UP1 USHF.R.U32.HI UR44, URZ, UR10, UR9 ;  /* 0x0000000a3f2c1299 */ /* 0x000fe40008011609 */
[----:B------:R-:W-:-:S02]  /*10f0*/  UISETP.NE.U32.AND UP1, UPT, UR6, URZ, UPT ;  /* 0x0000003f0600728c */ /* 0x000fc4000bf25070 */
[----:B------:R-:W-:Y:S02]  /*1100*/  @UP0 USHF.R.S32.HI UR8, URZ, 0x1f, UR44 ;  /* 0x0000001f3f080899 */ /* 0x000fe4000801142c */
[----:B------:R-:W-:Y:S01]  /*1110*/  UISETP.NE.AND.EX UP1, UPT, UR7, URZ, UPT, UP1 ;  /* 0x0000003f0700728c */ /* 0x000fe2000bf25310 */
[----:B------:R-:W-:Y:S01]  /*1120*/  @UP0 ULDC.64 UR14, c[0x0][0x9a8] ;  /* 0x00026a00000e0ab9 */ /* 0x000fe20000000a00 */
[----:B------:R-:W-:Y:S02]  /*1130*/  UIADD3 UR11, -UR44, URZ, URZ ;  /* 0x0000003f2c0b7290 */ /* 0x000fe4000fffe13f */
[----:B------:R-:W-:Y:S02]  /*1140*/  @UP0 UIMAD UR10, UR8, UR14, URZ ;  /* 0x0000000e080a02a4 */ /* 0x000fe4000f8e023f */
[----:B------:R-:W-:Y:S01]  /*1150*/  PLOP3.LUT P1, PT, PT, PT, UP1, 0x80, 0x0 ;  /* 0x000000000000781c */ /* 0x000fe20003f2f018 */
[----:B------:R-:W-:Y:S02]  /*1160*/  @UP0 UIMAD.WIDE.U32 UR8, UR44, UR14, URZ ;  /* 0x0000000e2c0802a5 */ /* 0x000fe4000f8e003f */
        /* <DEDUP_REMOVED lines=33> */
[----:B------:R-:W-:Y:S01]  /*1380*/  ULDC UR40, c[0x0][0x404] ;  /* 0x0001010000287ab9 */ /* 0x000fe20000000800 */
[----:B------:R-:W-:Y:S01]  /*1390*/  IMAD.U32 R3, RZ, RZ, UR5 ;  /* 0x00000005ff037e24 */ /* 0x000fe2000f8e00ff */
[----:B------:R-:W-:Y:S01]  /*13a0*/  ULDC UR5, c[0x0][0xdac] ;  /* 0x00036b0000057ab9 */ /* 0x000fe20000000800 */
[----:B------:R-:W-:Y:S01]  /*13b0*/  IMAD.U32 R5, RZ, RZ, UR7 ;  /* 0x00000007ff057e24 */ /* 0x000fe2000f8e00ff */
[----:B------:R-:W-:-:S02]  /*13c0*/  ULDC.64 UR6, c[0x0][0x3f8] ;  /* 0x0000fe0000067ab9 */ /* 0x000fc40000000a00 */
[----:B------:R1:W2:Y:S04]  /*13d0*/  @P0 LDG.E R7, desc[UR56][R2.64] ;  /* 0x0000003802070981 */ /* 0x0002a8000c1e1900 */
[----:B------:R3:W2:Y:S01]  /*13e0*/  @P1 LDG.E R0, desc[UR56][R4.64] ;  /* 0x0000003804001981 */ /* 0x0006a2000c1e1900 */
[----:B------:R-:W-:Y:S01]  /*13f0*/  UISETP.NE.U32.AND UP0, UPT, UR6, URZ, UPT ;  /* 0x0000003f0600728c */ /* 0x000fe2000bf05070 */
[----:B------:R-:W-:Y:S01]  /*1400*/  PLOP3.LUT P0, PT, PT, PT, PT, 0x80, 0x0 ;  /* 0x000000000000781c */ /* 0x000fe20003f0f070 */
[----:B------:R-:W-:Y:S01]  /*1410*/  UMOV UR60, UR43 ;  /* 0x0000002b003c7c82 */ /* 0x000fe20008000000 */
[----:B------:R-:W-:Y:S01]  /*1420*/  ULDC UR6, c[0x0][0x2e0] ;  /* 0x0000b80000067ab9 */ /* 0x000fe20000000800 */
[----:B------:R-:W-:Y:S01]  /*1430*/  UISETP.NE.AND.EX UP0, UPT, UR7, URZ, UPT, UP0 ;  /* 0x0000003f0700728c */ /* 0x000fe2000bf05300 */
[----:B-1----:R-:W-:-:S02]  /*1440*/  CS2R R2, SRZ ;  /* 0x0000000000027805 */ /* 0x002fc4000001ff00 */
[----:B------:R-:W-:Y:S01]  /*1450*/  CS2R R8, SRZ ;  /* 0x0000000000087805 */ /* 0x000fe2000001ff00 */
[----:B------:R-:W-:Y:S01]  /*1460*/  ULDC UR7, c[0x0][0x288] ;  /* 0x0000a20000077ab9 */ /* 0x000fe20000000800 */
[----:B------:R-:W-:Y:S01]  /*1470*/  USEL UR40, UR40, 0x1, UP0 ;  /* 0x0000000128287887 */ /* 0x000fe20008000000 */
[----:B---3--:R-:W-:Y:S02]  /*1480*/  CS2R R4, SRZ ;  /* 0x0000000000047805 */ /* 0x008fe4000001ff00 */
        /* <DEDUP_REMOVED lines=60> */
[----:B------:R-:W-:Y:S02]  /*1850*/  IMAD.MOV.U32 R171, RZ, RZ, RZ ;  /* 0x000000ffffab7224 */ /* 0x000fe400078e00ff */
[----:B--2---:R-:W-:Y:S01]  /*1860*/  FMUL.FTZ R0, R7, R0 ;  /* 0x0000000007007220 */ /* 0x004fe20000410000 */
[----:B------:R-:W-:-:S03]  /*1870*/  CS2R R6, SRZ ;  /* 0x0000000000067805 */ /* 0x000fc6000001ff00 */
[----:B------:R-:W-:Y:S01]  /*1880*/  FMUL.FTZ R0, R0, UR4 ;  /* 0x0000000400007c20 */ /* 0x000fe20008410000 */
[----:B------:R-:W-:-:S04]  /*1890*/  ULOP3.LUT UR4, URZ, UR54, URZ, 0x33, !UPT ;  /* 0x000000363f047292 */ /* 0x000fc8000f8e333f */
[----:B------:R-:W-:Y:S01]  /*18a0*/  UIADD3 UR4, UR4, UR5, URZ ;  /* 0x0000000504047290 */ /* 0x000fe2000fffe03f */
[----:B------:R-:W-:Y:S01]  /*18b0*/  R2UR UR39, R0 ;  /* 0x00000000002772ca */ /* 0x000fe200000e0000 */
[----:B------:R-:W-:Y:S01]  /*18c0*/  UIADD3 UR5, -UR7, 0xff, URZ ;  /* 0x000000ff07057890 */ /* 0x000fe2000fffe13f */
[----:B------:R-:W-:Y:S01]  /*18d0*/  IMAD.MOV.U32 R0, RZ, RZ, RZ ;  /* 0x000000ffff007224 */ /* 0x000fe200078e00ff */
[----:B------:R-:W-:Y:S02]  /*18e0*/  USHF.L.U32 UR42, UR4, 0x7, URZ ;  /* 0x00000007042a7899 */ /* 0x000fe4000800063f */
[----:B------:R-:W-:Y:S02]  /*18f0*/  UIMAD UR5, UR40, UR6, UR5 ;  /* 0x00000006280572a4 */ /* 0x000fe4000f8e0205 */
[----:B------:R-:W-:Y:S02]  /*1900*/  UIMAD UR4, UR40, UR6, 0x7f ;  /* 0x0000007f280474a4 */ /* 0x000fe4000f8e0206 */
[----:B------:R-:W-:-:S02]  /*1910*/  UIADD3 UR6, UR5, UR42, URZ ;  /* 0x0000002a05067290 */ /* 0x000fc4000fffe03f */
[----:B------:R-:W-:Y:S02]  /*1920*/  USHF.R.S32.HI UR5, URZ, 0x1f, UR4 ;  /* 0x0000001f3f057899 */ /* 0x000fe40008011404 */
[----:B------:R-:W-:Y:S02]  /*1930*/  USHF.R.S32.HI UR7, URZ, 0x1f, UR6 ;  /* 0x0000001f3f077899 */ /* 0x000fe40008011406 */
[----:B------:R-:W-:Y:S02]  /*1940*/  ULEA.HI UR5, UR5, UR4, URZ, 0x7 ;  /* 0x0000000405057291 */ /* 0x000fe4000f8f383f */
[----:B------:R-:W-:Y:S02]  /*1950*/  ULEA.HI UR7, UR7, UR6, URZ, 0x7 ;  /* 0x0000000607077291 */ /* 0x000fe4000f8f383f */
[----:B------:R-:W-:Y:S02]  /*1960*/  USHF.R.S32.HI UR5, URZ, 0x7, UR5 ;  /* 0x000000073f057899 */ /* 0x000fe40008011405 */
[----:B------:R-:W-:Y:S01]  /*1970*/  USHF.R.S32.HI UR7, URZ, 0x7, UR7 ;  /* 0x000000073f077899 */ /* 0x000fe20008011407 */
[----:B------:R-:W-:Y:S01]  /*1980*/  @UP2 ULDC UR4, c[0x0][0x42c] ;  /* 0x00010b0000042ab9 */ /* 0x000fe20000000800 */
[----:B------:R-:W-:-:S02]  /*1990*/  @UP2 ULDC UR6, c[0x0][0x430] ;  /* 0x00010c0000062ab9 */ /* 0x000fc40000000800 */
[----:B------:R-:W-:-:S04]  /*19a0*/  UISETP.LT.AND UP0, UPT, UR5, UR7, UPT ;  /* 0x000000070500728c */ /* 0x000fc8000bf01270 */
[----:B------:R-:W-:Y:S02]  /*19b0*/  USEL UR45, UR5, UR7, UP0 ;  /* 0x00000007052d7287 */ /* 0x000fe40008000000 */
[----:B------:R-:W-:Y:S02]  /*19c0*/  UIMAD.WIDE.U32 UR4, UR43, UR4, URZ ;  /* 0x000000042b0472a5 */ /* 0x000fe4000f8e003f */
[----:B------:R-:W-:Y:S02]  /*19d0*/  UISETP.GE.AND UP0, UPT, UR45, 0x1, UPT ;  /* 0x000000012d00788c */ /* 0x000fe4000bf06270 */
[----:B------:R-:W-:-:S04]  /*19e0*/  @UP2 USHF.R.U32.HI UR60, URZ, UR6, UR5 ;  /* 0x000000063f3c2299 */ /* 0x000fc80008011605 */
[----:B------:R-:W-:-:S13]  /*19f0*/  PLOP3.LUT P1, PT, PT, PT, UP0, 0x80, 0x0 ;  /* 0x000000000000781c */ /* 0x000fda0003f2f008 */
[----:B------:R-:W-:Y:S05]  /*1a00*/  @!P1 BRA `(.L_x_1844) ;  /* 0x0000008c008c9947 */ /* 0x000fea0003800000 */
        /* <DEDUP_REMOVED lines=28> */
.L_x_1845:
[----:B------:R-:W-:Y:S01]  /*1bd0*/  ULEA.HI UR4, UR61, UR61, URZ, 0x1 ;  /* 0x0000003d3d047291 */ /* 0x000fe2000f8f083f */
[----:B------:R-:W-:-:S03]  /*1be0*/  R2UR UR5, R237 ;  /* 0x00000000ed0572ca */ /* 0x000fc600000e0000 */
[----:B------:R-:W-:-:S04]  /*1bf0*/  ULOP3.LUT UR4, UR4, 0xfffffffe, URZ, 0xc0, !UPT ;  /* 0xfffffffe04047892 */ /* 0x000fc8000f8ec03f */
[----:B------:R-:W-:-:S06]  /*1c00*/  UIADD3 UR4, UR61, -UR4, URZ ;  /* 0x800000043d047290 */ /* 0x000fcc000fffe03f */
[----:B------:R-:W-:Y:S02]  /*1c10*/  IMAD.U32 R0, RZ, RZ, UR4 ;  /* 0x00000004ff007e24 */ /* 0x000fe4000f8e00ff */
[----:B------:R-:W-:-:S03]  /*1c20*/  IMAD.U32 R2, RZ, RZ, UR5 ;  /* 0x00000005ff027e24 */ /* 0x000fc6000f8e00ff */
[----:B------:R-:W-:Y:S02]  /*1c30*/  SHF.L.U32 R0, R0, 0x1f, RZ ;  /* 0x0000001f00007819 */ /* 0x000fe400000006ff */
[----:B------:R-:W-:Y:S02]  /*1c40*/  ISETP.NE.AND P0, PT, R2, 0x3, PT ;  /* 0x000000030200780c */ /* 0x000fe40003f05270 */
[----:B------:R-:W1:Y:S02]  /*1c50*/  SYNCS.PHASECHK.TRANS64.TRYWAIT P1, [UR38+0x38800], R0 ;  /* 0x03880000ff0075a7 */ /* 0x000e640008020166 */
[----:B-1----:R-:W-:Y:S09]  /*1c60*/  @!P1 BRA `(.L_x_1846) ;  /* 0x000000f000b49947 */ /* 0x002ff20003800000 */
.L_x_1963:
[----:B------:R-:W-:Y:S05]  /*1c70*/  @!P0 BRA `(.L_x_1847) ;  /* 0x0000000000048947 */ /* 0x000fea0003800000 */
[----:B------:R-:W-:Y:S01]  /*1c80*/  BPT.TRAP 0x1 ;  /* 0x000000040000795c */ /* 0x000fe20000300000 */
.L_x_1847:
[----:B-1----:R-:W-:Y:S02]  /*1c90*/  IMAD.U32 R3, RZ, RZ, UR37 ;  /* 0x00000025ff037e24 */ /* 0x002fe4000f8e00ff */
[----:B------:R-:W-:-:S03]  /*1ca0*/  IMAD.U32 R0, RZ, RZ, UR36 ;  /* 0x00000024ff007e24 */ /* 0x000fc6000f8e00ff */
[----:B------:R-:W-:Y:S02]  /*1cb0*/  LEA R3, R3, UR38, 0x3 ;  /* 0x0000002603037c11 */ /* 0x000fe4000f8e18ff */
[----:B------:R-:W-:-:S04]  /*1cc0*/  SHF.L.U32 R0, R0, 0x1f, RZ ;  /* 0x0000001f00007819 */ /* 0x000fc800000006ff */
[----:B------:R1:W2:Y:S01]  /*1cd0*/  SYNCS.PHASECHK.TRANS64.TRYWAIT P2, [R3+URZ+0x38830], R0 ;  /* 0x03883000030075a7 */ /* 0x0002a2000804017f */
[----:B------:R-:W-:Y:S05]  /*1ce0*/  @!P0 BRA `(.L_x_1848) ;  /* 0x0000000000048947 */ /* 0x000fea0003800000 */
[----:B------:R-:W-:Y:S01]  /*1cf0*/  BPT.TRAP 0x1 ;  /* 0x000000040000795c */ /* 0x000fe20000300000 */
.L_x_1848:
[----:B------:R-:W3:Y:S01]  /*1d00*/  S2R R2, SR_TID.X ;  /* 0x0000000000027919 */ /* 0x000ee20000002100 */
[----:B------:R-:W-:Y:S01]  /*1d10*/  IMAD.MOV.U32 R151, RZ, RZ, RZ ;  /* 0x000000ffff977224 */ /* 0x000fe200078e00ff */
[----:B---3--:R-:W-:Y:S01]  /*1d20*/  LOP3.LUT P1, RZ, R2, 0x7f, RZ, 0xc0, !PT ;  /* 0x0000007f02ff7812 */ /* 0x008fe2000782c0ff */
[----:B--2---:R-:W-:-:S12]  /*1d30*/  @P2 BRA `(.L_x_1849) ;  /* 0x0000000000082947 */ /* 0x004fd80003800000 */
[----:B------:R-:W2:Y:S02]  /*1d40*/  SYNCS.PHASECHK.TRANS64.TRYWAIT P2, [R3+URZ+0x38830], R0 ;  /* 0x03883000030075a7 */ /* 0x000ea4000804017f */
[----:B--2---:R-:W-:Y:S05]  /*1d50*/  @!P2 BRA `(.L_x_1850) ;  /* 0x000000f00090a947 */ /* 0x004fea0003800000 */
.L_x_1849:
[----:B------:R-:W-:Y:S05]  /*1d60*/  WARPSYNC.ALL ;  /* 0x0000000000007948 */ /* 0x000fea0003800000 */
[----:B------:R-:W-:Y:S01]  /*1d70*/  UIADD3 UR4, UR38, 0x28400, URZ ;  /* 0x0002840026047890 */ /* 0x000fe2000fffe03f */
[----:B------:R-:W-:Y:S01]  /*1d80*/  WARPGROUP.ARRIVE ;  /* 0x00000000000079c5 */ /* 0x000fe20000000000 */
[----:B------:R-:W-:Y:S01]  /*1d90*/  ULOP3.LUT UR32, UR41, 0x10000, URZ, 0xfc, !UPT ;  /* 0x0001000029207892 */ /* 0x000fe2000f8efc3f */
[----:B------:R-:W-:Y:S01]  /*1da0*/  VIADD R6, R23, UR42 ;  /* 0x0000002a17067c36 */ /* 0x000fe20008000000 */
[----:B------:R-:W-:Y:S01]  /*1db0*/  USHF.R.U32.HI UR4, URZ, 0x4, UR4 ;  /* 0x000000043f047899 */ /* 0x000fe20008011604 */
[----:B------:R-:W-:Y:S01]  /*1dc0*/  IMAD.U32 R15, RZ, RZ, UR39 ;  /* 0x00000027ff0f7e24 */ /* 0x000fe2000f8e00ff */
[----:B------:R-:W-:Y:S01]  /*1dd0*/  UMOV UR33, 0x40000040 ;  /* 0x4000004000217882 */ /* 0x000fe20000000000 */
[----:B------:R-:W-:Y:S01]  /*1de0*/  UMOV UR35, 0x40000040 ;  /* 0x4000004000237882 */ /* 0x000fe20000000000 */
[----:B------:R-:W-:Y:S01]  /*1df0*/  ULOP3.LUT UR4, UR4, 0x3fff, URZ, 0xc0, !UPT ;  /* 0x00003fff04047892 */ /* 0x000fe2000f8ec03f */
[----:B-12---:R-:W-:Y:S01]  /*1e00*/  @!P1 VIADD R3, R3, 0x38840 ;  /* 0x0003884003039836 */ /* 0x006fe20000000000 */
[----:B------:R-:W-:Y:S01]  /*1e10*/  UIADD3 UR28, UR32, 0x2, URZ ;  /* 0x00000002201c7890 */ /* 0x000fe2000fffe03f */
[--C-:B------:R-:W-:Y:S01]  /*1e20*/  IMAD.MOV.U32 R150, RZ, RZ, R151.reuse ;  /* 0x000000ffff967224 */ /* 0x100fe200078e0097 */
[----:B------:R-:W-:Y:S01]  /*1e30*/  ULOP3.LUT UR46, UR4, 0x10000, URZ, 0xfc, !UPT ;  /* 0x00010000042e7892 */ /* 0x000fe2000f8efc3f */
[----:B------:R-:W-:Y:S01]  /*1e40*/  IMAD.MOV.U32 R149, RZ, RZ, R151 ;  /* 0x000000ffff957224 */ /* 0x000fe200078e0097 */
[----:B------:R-:W-:Y:S01]  /*1e50*/  UMOV UR29, 0x40000040 ;  /* 0x40000040001d7882 */ /* 0x000fe20000000000 */
[----:B------:R-:W-:Y:S01]  /*1e60*/  UMOV UR31, 0x40000040 ;  /* 0x40000040001f7882 */ /* 0x000fe20000000000 */
[----:B------:R-:W-:Y:S01]  /*1e70*/  ULEA UR34, UR37, UR46, 0xb ;  /* 0x0000002e25227291 */ /* 0x000fe2000f8e583f */
[----:B------:R-:W-:Y:S01]  /*1e80*/  @!P1 PRMT R3, RZ, 0x654, R3 ;  /* 0x00000654ff039816 */ /* 0x000fe20000000003 */
[----:B------:R-:W-:Y:S01]  /*1e90*/  UIADD3 UR24, UR32, 0x4, URZ ;  /* 0x0000000420187890 */ /* 0x000fe2000fffe03f */
[--C-:B------:R-:W-:Y:S01]  /*1ea0*/  IMAD.MOV.U32 R148, RZ, RZ, R151.reuse ;  /* 0x000000ffff947224 */ /* 0x100fe200078e0097 */
[----:B------:R-:W-:Y:S01]  /*1eb0*/  UIADD3 UR30, UR34, 0x2, URZ ;  /* 0x00000002221e7890 */ /* 0x000fe2000fffe03f */
[--C-:B------:R-:W-:Y:S01]  /*1ec0*/  IMAD.MOV.U32 R147, RZ, RZ, R151.reuse ;  /* 0x000000ffff937224 */ /* 0x100fe200078e0097 */
[----:B------:R-:W-:Y:S01]  /*1ed0*/  UIADD3 UR26, UR34, 0x4, URZ ;  /* 0x00000004221a7890 */ /* 0x000fe2000fffe03f */
[--C-:B------:R-:W-:Y:S01]  /*1ee0*/  IMAD.MOV.U32 R146, RZ, RZ, R151.reuse ;  /* 0x000000ffff927224 */ /* 0x100fe200078e0097 */
[----:B------:R-:W-:Y:S01]  /*1ef0*/  UMOV UR25, 0x40000040 ;  /* 0x4000004000197882 */ /* 0x000fe20000000000 */
[----:B------:R-:W-:Y:S01]  /*1f00*/  QGMMA.64x128x32.F32.E4M3.E4M3 R24, gdesc[UR32], RZ, !UPT, gsb0 ;  /* 0x01e00000201879f3 */ /* 0x000fe2000c0008ff */
        /* <DEDUP_REMOVED lines=95> */
[----:B------:R-:W-:Y:S01]  /*2500*/  QGMMA.64x128x32.F32.E4M3.E4M3 R24, gdesc[UR8], R24, gsb0 ;  /* 0x01e00000081879f3 */ /* 0x000fe20008000818 */
[----:B------:R-:W-:Y:S02]  /*2510*/  ULDC UR10, c[0x0][0x288] ;  /* 0x0000a200000a7ab9 */ /* 0x000fe40000000800 */
[----:B------:R-:W-:Y:S02]  /*2520*/  WARPGROUP.DEPBAR.LE gsb0, 0x0 ;  /* 0x00008000000079c5 */ /* 0x000fe40000010000 */
[----:B------:R-:W-:-:S07]  /*2530*/  WARPGROUP.ARRIVE ;  /* 0x00000000000079c5 */ /* 0x000fce0000000000 */
[----:B------:R-:W-:Y:S01]  /*2540*/  QGMMA.64x128x32.F32.E4M3.E4M3 R24, gdesc[UR4], R24, gsb0 ;  /* 0x01e00000041879f3 */ /* 0x000fe20008000818 */
[----:B------:R-:W-:Y:S01]  /*2550*/  UMOV UR6, 0xffffff80 ;  /* 0xffffff8000067882 */ /* 0x000fe20000000000 */
[----:B------:R-:W-:Y:S01]  /*2560*/  ULDC UR7, c[0x0][0x2e0] ;  /* 0x0000b80000077ab9 */ /* 0x000fe20000000800 */
[----:B------:R-:W-:Y:S02]  /*2570*/  UIMAD UR6, UR45, UR6, 0x80 ;  /* 0x000000802d0674a4 */ /* 0x000fe4000f8e0206 */
[----:B------:R-:W-:Y:S02]  /*2580*/  UIADD3 UR45, UR45, -0x2, URZ ;  /* 0xfffffffe2d2d7890 */ /* 0x000fe4000fffe03f */
[----:B------:R-:W-:Y:S02]  /*2590*/  UIMAD UR6, UR40, UR7, UR6 ;  /* 0x00000007280672a4 */ /* 0x000fe4000f8e0206 */
[----:B------:R-:W-:Y:S02]  /*25a0*/  UIMAD UR40, UR40, UR7, -UR10 ;  /* 0x00000007282872a4 */ /* 0x000fe4000f8e0a0a */
[----:B------:R-:W-:-:S02]  /*25b0*/  UIADD3 UR11, UR6, 0x1, -UR10 ;  /* 0x00000001060b7890 */ /* 0x000fc4000fffe80a */
[----:B------:R-:W-:Y:S01]  /*25c0*/  IMAD.U32 R7, RZ, RZ, UR6 ;  /* 0x00000006ff077e24 */ /* 0x000fe2000f8e00ff */
[----:B------:R-:W-:-:S03]  /*25d0*/  UIADD3 UR40, UR42, UR40, URZ ;  /* 0x000000282a287290 */ /* 0x000fc6000fffe03f */
[----:B------:R-:W-:Y:S01]  /*25e0*/  IMAD.U32 R5, RZ, RZ, UR11 ;  /* 0x0000000bff057e24 */ /* 0x000fe2000f8e00ff */
[----:B------:R-:W-:Y:S01]  /*25f0*/  USHF.R.S32.HI UR6, URZ, 0x1f, UR40 ;  /* 0x0000001f3f067899 */ /* 0x000fe20008011428 */
[C---:B------:R-:W-:Y:S02]  /*2600*/  IMAD R2, R22.reuse, -0x2, R7 ;  /* 0xfffffffe16027824 */ /* 0x040fe400078e0207 */
[----:B------:R-:W-:Y:S01]  /*2610*/  IMAD R5, R22, -0x2, R5 ;  /* 0xfffffffe16057824 */ /* 0x000fe200078e0205 */
[----:B------:R-:W-:-:S04]  /*2620*/  ULEA.HI UR6, UR6, UR40, URZ, 0x7 ;  /* 0x0000002806067291 */ /* 0x000fc8000f8f383f */
[----:B------:R-:W-:Y:S01]  /*2630*/  IADD3 R7, R5, 0x8, R6 ;  /* 0x0000000805077810 */ /* 0x000fe20007ffe006 */
[----:B------:R-:W-:-:S03]  /*2640*/  USHF.R.S32.HI UR6, URZ, 0x7, UR6 ;  /* 0x000000073f067899 */ /* 0x000fc60008011406 */
[----:B------:R-:W-:Y:S01]  /*2650*/  VIMNMX R7, R2, R7, PT ;  /* 0x0000000702077248 */ /* 0x000fe20003fe0100 */
[----:B------:R-:W-:Y:S01]  /*2660*/  UISETP.LT.AND UP0, UPT, URZ, UR6, UPT ;  /* 0x000000063f00728c */ /* 0x000fe2000bf01270 */
[----:B------:R-:W-:Y:S02]  /*2670*/  VIADDMNMX R2, R6, R5, R2, PT ;  /* 0x0000000506027246 */ /* 0x000fe40003800102 */
[C---:B------:R-:W-:Y:S01]  /*2680*/  ISETP.GT.AND P2, PT, R7.reuse, RZ, PT ;  /* 0x000000ff0700720c */ /* 0x040fe20003f44270 */
[----:B------:R-:W-:Y:S01]  /*2690*/  USEL UR47, URZ, UR6, !UP0 ;  /* 0x000000063f2f7287 */ /* 0x000fe2000c000000 */
[C---:B------:R-:W-:Y:S02]  /*26a0*/  ISETP.GT.AND P3, PT, R7.reuse, 0x1, PT ;  /* 0x000000010700780c */ /* 0x040fe40003f64270 */
[----:B------:R-:W-:Y:S01]  /*26b0*/  ISETP.GT.AND P4, PT, R7, 0x8, PT ;  /* 0x000000080700780c */ /* 0x000fe20003f84270 */
[----:B------:R-:W-:Y:S01]  /*26c0*/  UISETP.GE.AND UP0, UPT, UR45, UR47, UPT ;  /* 0x0000002f2d00728c */ /* 0x000fe2000bf06270 */
[----:B------:R-:W-:-:S02]  /*26d0*/  WARPGROUP.DEPBAR.LE gsb0, 0x0 ;  /* 0x00008000000079c5 */ /* 0x000fc40000010000 */
[----:B------:R-:W-:Y:S01]  /*26e0*/  FSEL R26, R26, -INF , P2 ;  /* 0xff8000001a1a7808 */ /* 0x000fe20001000000 */
[----:B------:R1:W-:Y:S01]  /*26f0*/  @!P1 SYNCS.ARRIVE.TRANS64.RED.A1T0 RZ, [R3+URZ], RZ ;  /* 0x000000ff03ff99a7 */ /* 0x0003e2000810043f */
[----:B------:R-:W-:Y:S02]  /*2700*/  FSEL R27, R27, -INF , P3 ;  /* 0xff8000001b1b7808 */ /* 0x000fe40001800000 */
[C---:B------:R-:W-:Y:S02]  /*2710*/  ISETP.GT.AND P2, PT, R7.reuse, 0x9, PT ;  /* 0x000000090700780c */ /* 0x040fe40003f44270 */
[----:B------:R-:W-:Y:S02]  /*2720*/  FSEL R30, R30, -INF , P4 ;  /* 0xff8000001e1e7808 */ /* 0x000fe40002000000 */
[----:B------:R-:W-:Y:S02]  /*2730*/  FMNMX.FTZ R9, R26, R27, !PT ;  /* 0x0000001b1a097209 */ /* 0x000fe40007810000 */
[----:B------:R-:W-:-:S02]  /*2740*/  ISETP.GT.AND P3, PT, R7, 0x10, PT ;  /* 0x000000100700780c */ /* 0x000fc40003f64270 */
[----:B------:R-:W-:Y:S02]  /*2750*/  FSEL R31, R31, -INF , P2 ;  /* 0xff8000001f1f7808 */ /* 0x000fe40001000000 */
[----:B------:R-:W-:Y:S02]  /*2760*/  FMNMX.FTZ R0, R30, R9, !PT ;  /* 0x000000091e007209 */ /* 0x000fe40007810000 */
[----:B------:R-:W-:Y:S02]  /*2770*/  ISETP.GT.AND P2, PT, R7, 0x11, PT ;  /* 0x000000110700780c */ /* 0x000fe40003f44270 */
        /* <DEDUP_REMOVED lines=80> */
[----:B------:R-:W-:-:S02]  /*2c80*/  FSEL R87, R87, -INF , P2 ;  /* 0xff80000057577808 */ /* 0x000fc40001000000 */
[----:B------:R-:W-:Y:S02]  /*2c90*/  FMNMX.FTZ R0, R86, R7, !PT ;  /* 0x0000000756007209 */ /* 0x000fe40007810000 */
[C---:B------:R-:W-:Y:S02]  /*2ca0*/  ISETP.GT.AND P3, PT, R2.reuse, 0x1, PT ;  /* 0x000000010200780c */ /* 0x040fe40003f64270 */
[----:B------:R-:W-:Y:S02]  /*2cb0*/  FMNMX.FTZ R7, R87, R0, !PT ;  /* 0x0000000057077209 */ /* 0x000fe40007810000 */
[----:B------:R-:W-:Y:S02]  /*2cc0*/  ISETP.GT.AND P4, PT, R2, 0x8, PT ;  /* 0x000000080200780c */ /* 0x000fe40003f84270 */
[----:B------:R-:W-:Y:S01]  /*2cd0*/  FSEL R35, R25, -INF , P3 ;  /* 0xff80000019237808 */ /* 0x000fe20001800000 */
[----:B------:R-:W2:Y:S01]  /*2ce0*/  SHFL.BFLY PT, R0, R7, 0x2, 0x1f ;  /* 0x0c401f0007007f89 */ /* 0x000ea200000e0000 */
[----:B------:R-:W-:-:S02]  /*2cf0*/  FSEL R38, R28, -INF , P4 ;  /* 0xff8000001c267808 */ /* 0x000fc40002000000 */
[----:B------:R-:W-:-:S04]  /*2d00*/  ISETP.GT.AND P3, PT, R2, 0x10, PT ;  /* 0x000000100200780c */ /* 0x000fc80003f64270 */
[----:B------:R-:W-:Y:S02]  /*2d10*/  FSEL R42, R32, -INF , P3 ;  /* 0xff800000202a7808 */ /* 0x000fe40001800000 */
[----:B------:R-:W-:-:S04]  /*2d20*/  ISETP.GT.AND P3, PT, R2, 0x18, PT ;  /* 0x000000180200780c */ /* 0x000fc80003f64270 */
[----:B------:R-:W-:Y:S02]  /*2d30*/  FSEL R36, R36, -INF , P3 ;  /* 0xff80000024247808 */ /* 0x000fe40001800000 */
[----:B------:R-:W-:-:S04]  /*2d40*/  ISETP.GT.AND P3, PT, R2, 0x20, PT ;  /* 0x000000200200780c */ /* 0x000fc80003f64270 */
[----:B------:R-:W-:Y:S02]  /*2d50*/  FSEL R40, R40, -INF , P3 ;  /* 0xff80000028287808 */ /* 0x000fe40001800000 */
[----:B------:R-:W-:Y:S02]  /*2d60*/  ISETP.GT.AND P3, PT, R2, 0x28, PT ;  /* 0x000000280200780c */ /* 0x000fe40003f64270 */
[----:B--2---:R-:W-:Y:S02]  /*2d70*/  FMNMX.FTZ R13, R7, R0, !PT ;  /* 0x00000000070d7209 */ /* 0x004fe40007810000 */
[----:B------:R-:W-:Y:S02]  /*2d80*/  FSEL R44, R44, -INF , P3 ;  /* 0xff8000002c2c7808 */ /* 0x000fe40001800000 */
[----:B------:R-:W-:Y:S01]  /*2d90*/  ISETP.GT.AND P3, PT, R2, 0x30, PT ;  /* 0x000000300200780c */ /* 0x000fe20003f64270 */
[----:B------:R-:W2:Y:S03]  /*2da0*/  SHFL.BFLY PT, R0, R13, 0x1, 0x1f ;  /* 0x0c201f000d007f89 */ /* 0x000ea600000e0000 */
        /* <DEDUP_REMOVED lines=10> */
[C---:B------:R-:W-:Y:S01]  /*2e50*/  FSETP.NEU.FTZ.AND P2, PT, R0.reuse, -INF , PT ;  /* 0xff8000000000780b */ /* 0x040fe20003f5d000 */
[----:B------:R-:W-:-:S01]  /*2e60*/  FFMA.FTZ R4, R0, R15, -8 ;  /* 0xc100000000047423 */ /* 0x000fc2000001000f */
[----:B------:R-:W-:-:S04]  /*2e70*/  ISETP.GT.AND P3, PT, R2, 0x58, PT ;  /* 0x000000580200780c */ /* 0x000fc80003f64270 */
[----:B------:R-:W-:Y:S02]  /*2e80*/  FSEL R88, R4, RZ, P2 ;  /* 0x000000ff04587208 */ /* 0x000fe40001000000 */
[----:B------:R-:W-:Y:S02]  /*2e90*/  ISETP.GT.AND P2, PT, R2, RZ, PT ;  /* 0x000000ff0200720c */ /* 0x000fe40003f44270 */
[----:B------:R-:W-:Y:S01]  /*2ea0*/  FSEL R68, R68, -INF , P3 ;  /* 0xff80000044447808 */ /* 0x000fe20001800000 */
[----:B------:R-:W-:-:S01]  /*2eb0*/  FFMA.FTZ R20, R11, UR39, -R88 ;  /* 0x000000270b147c23 */ /* 0x000fc20008010858 */
[----:B------:R-:W-:Y:S01]  /*2ec0*/  FSEL R34, R24, -INF , P2 ;  /* 0xff80000018227808 */ /* 0x000fe20001000000 */
[----:B------:R-:W-:-:S01]  /*2ed0*/  FFMA.FTZ R21, R12, UR39, -R88 ;  /* 0x000000270c157c23 */ /* 0x000fc20008010858 */
[----:B------:R-:W-:Y:S01]  /*2ee0*/  ISETP.GT.AND P2, PT, R2, 0x9, PT ;  /* 0x000000090200780c */ /* 0x000fe20003f44270 */
[----:B------:R-:W-:-:S01]  /*2ef0*/  FFMA.FTZ R4, R26, UR39, -R88 ;  /* 0x000000271a047c23 */ /* 0x000fc20008010858 */
[----:B------:R-:W-:Y:S01]  /*2f00*/  FMNMX.FTZ R7, R34, R35, !PT ;  /* 0x0000002322077209 */ /* 0x000fe20007810000 */
[----:B------:R-:W-:-:S01]  /*2f10*/  FFMA.FTZ R6, R30, UR39, -R88 ;  /* 0x000000271e067c23 */ /* 0x000fc20008010858 */
[----:B------:R-:W-:Y:S01]  /*2f20*/  FSEL R39, R29, -INF , P2 ;  /* 0xff8000001d277808 */ /* 0x000fe20001000000 */
[----:B------:R-:W-:-:S01]  /*2f30*/  FFMA.FTZ R5, R27, UR39, -R88 ;  /* 0x000000271b057c23 */ /* 0x000fc20008010858 */
[----:B------:R-:W-:Y:S01]  /*2f40*/  FMNMX.FTZ R14, R38, R7, !PT ;  /* 0x00000007260e7209 */ /* 0x000fe20007810000 */
[----:B------:R-:W-:Y:S01]  /*2f50*/  MUFU.EX2 R4, R4 ;  /* 0x0000000400047308 */ /* 0x000fe20000000800 */
[----:B------:R-:W-:Y:S01]  /*2f60*/  ISETP.GT.AND P2, PT, R2, 0x11, PT ;  /* 0x000000110200780c */ /* 0x000fe20003f44270 */
[--C-:B------:R-:W-:Y:S01]  /*2f70*/  FFMA.FTZ R31, R31, UR39, -R88.reuse ;  /* 0x000000271f1f7c23 */ /* 0x100fe20008010858 */
[----:B------:R-:W-:Y:S01]  /*2f80*/  FMNMX.FTZ R13, R39, R14, !PT ;  /* 0x0000000e270d7209 */ /* 0x000fe20007810000 */
[--C-:B------:R-:W-:Y:S01]  /*2f90*/  FFMA.FTZ R8, R8, UR39, -R88.reuse ;  /* 0x0000002708087c23 */ /* 0x100fe20008010858 */
[----:B------:R-:W-:Y:S01]  /*2fa0*/  FSEL R33, R33, -INF , P2 ;  /* 0xff80000021217808 */ /* 0x000fe20001000000 */
[--C-:B------:R-:W-:Y:S01]  /*2fb0*/  FFMA.FTZ R9, R9, UR39, -R88.reuse ;  /* 0x0000002709097c23 */ /* 0x100fe20008010858 */
        /* <DEDUP_REMOVED lines=17> */
[----:B------:R-:W2:Y:S01]  /*30d0*/  MUFU.EX2 R7, R31 ;  /* 0x0000001f00077308 */ /* 0x000ea20000000800 */
        /* <DEDUP_REMOVED lines=15> */
[----:B------:R3:W-:Y:S01]  /*31d0*/  MUFU.EX2 R13, R20 ;  /* 0x00000014000d7308 */ /* 0x0007e20000000800 */
[----:B------:R-:W-:Y:S01]  /*31e0*/  ISETP.GT.AND P2, PT, R2, 0x39, PT ;  /* 0x000000390200780c */ /* 0x000fe20003f44270 */
[--C-:B------:R-:W-:Y:S01]  /*31f0*/  FFMA.FTZ R78, R78, UR39, -R88.reuse ;  /* 0x000000274e4e7c23 */ /* 0x100fe20008010858 */
[----:B------:R-:W-:Y:S01]  /*3200*/  FMNMX.FTZ R15, R49, R12, !PT ;  /* 0x0000000c310f7209 */ /* 0x000fe20007810000 */
[--C-:B------:R-:W-:Y:S01]  /*3210*/  FFMA.FTZ R12, R43, UR39, -R88.reuse ;  /* 0x000000272b0c7c23 */ /* 0x100fe20008010858 */
[----:B------:R-:W-:Y:S01]  /*3220*/  FSEL R53, R53, -INF , P2 ;  /* 0xff80000035357808 */ /* 0x000fe20001000000 */
[----:B------:R-:W-:Y:S01]  /*3230*/  IMAD.U32 R43, RZ, RZ, UR39 ;  /* 0x00000027ff2b7e24 */ /* 0x000fe2000f8e00ff */
        /* <DEDUP_REMOVED lines=8> */
[----:B---3--:R-:W-:Y:S01]  /*32c0*/  FMNMX.FTZ R20, R56, R15, !PT ;  /* 0x0000000f38147209 */ /* 0x008fe20007810000 */
[----:B------:R-:W3:Y:S01]  /*32d0*/  MUFU.EX2 R10, R10 ;  /* 0x0000000a000a7308 */ /* 0x000ee20000000800 */
[----:B------:R-:W-:Y:S01]  /*32e0*/  ISETP.GT.AND P2, PT, R2, 0x49, PT ;  /* 0x000000490200780c */ /* 0x000fe20003f44270 */
[--C-:B------:R-:W-:Y:S01]  /*32f0*/  FFMA.FTZ R87, R87, UR39, -R88.reuse ;  /* 0x0000002757577c23 */ /* 0x100fe20008010858 */
[----:B------:R-:W-:Y:S01]  /*3300*/  FMNMX.FTZ R15, R57, R20, !PT ;  /* 0x00000014390f7209 */ /* 0x000fe20007810000 */
[--C-:B------:R-:W-:Y:S01]  /*3310*/  FFMA.FTZ R31, R83, UR39, -R88.reuse ;  /* 0x00000027531f7c23 */ /* 0x100fe20008010858 */
[----:B------:R-:W-:Y:S01]  /*3320*/  FSEL R61, R61, -INF , P2 ;  /* 0xff8000003d3d7808 */ /* 0x000fe20001000000 */
[--C-:B------:R-:W-:Y:S01]  /*3330*/  IMAD.MOV.U32 R83, RZ, RZ, R151.reuse ;  /* 0x000000ffff537224 */ /* 0x100fe200078e0097 */
[----:B------:R-:W-:Y:S01]  /*3340*/  FMNMX.FTZ R20, R60, R15, !PT ;  /* 0x0000000f3c147209 */ /* 0x000fe20007810000 */
[----:B------:R4:W-:Y:S01]  /*3350*/  MUFU.EX2 R11, R21 ;  /* 0x00000015000b7308 */ /* 0x0009e20000000800 */
[----:B------:R-:W-:Y:S01]  /*3360*/  ISETP.GT.AND P2, PT, R2, 0x51, PT ;  /* 0x000000510200780c */ /* 0x000fe20003f44270 */
[--C-:B------:R-:W-:Y:S01]  /*3370*/  IMAD.MOV.U32 R82, RZ, RZ, R151.reuse ;  /* 0x000000ffff527224 */ /* 0x100fe200078e0097 */
[----:B------:R-:W-:Y:S01]  /*3380*/  FMNMX.FTZ R15, R61, R20, !PT ;  /* 0x000000143d0f7209 */ /* 0x000fe20007810000 */
[--C-:B------:R-:W-:Y:S01]  /*3390*/  IMAD.MOV.U32 R79, RZ, RZ, R151.reuse ;  /* 0x000000ffff4f7224 */ /* 0x100fe200078e0097 */
[----:B------:R-:W-:Y:S01]  /*33a0*/  FSEL R65, R65, -INF , P2 ;  /* 0xff80000041417808 */ /* 0x000fe20001000000 */
[----:B------:R-:W-:Y:S01]  /*33b0*/  IMAD.MOV.U32 R67, RZ, RZ, R151 ;  /* 0x000000ffff437224 */ /* 0x000fe200078e0097 */
[----:B------:R-:W-:Y:S01]  /*33c0*/  FMNMX.FTZ R20, R64, R15, !PT ;  /* 0x0000000f40147209 */ /* 0x000fe20007810000 */
[----:B------:R-:W-:Y:S01]  /*33d0*/  MUFU.EX2 R12, R12 ;  /* 0x0000000c000c7308 */ /* 0x000fe20000000800 */
[C---:B------:R-:W-:Y:S01]  /*33e0*/  ISETP.GT.AND P2, PT, R2.reuse, 0x59, PT ;  /* 0x000000590200780c */ /* 0x040fe20003f44270 */
[--C-:B----4-:R-:W-:Y:S01]  /*33f0*/  FFMA.FTZ R21, R47, UR39, -R88.reuse ;  /* 0x000000272f157c23 */ /* 0x110fe20008010858 */
[----:B------:R-:W-:Y:S01]  /*3400*/  FMNMX.FTZ R25, R65, R20, !PT ;  /* 0x0000001441197209 */ /* 0x000fe20007810000 */
[----:B------:R-:W-:Y:S01]  /*3410*/  FFMA.FTZ R20, R51, UR39, -R88 ;  /* 0x0000002733147c23 */ /* 0x000fe20008010858 */
[----:B------:R-:W-:-:S02]  /*3420*/  ISETP.GT.AND P3, PT, R2, 0x60, PT ;  /* 0x000000600200780c */ /* 0x000fc40003f64270 */
[----:B------:R-:W-:Y:S01]  /*3430*/  FSEL R69, R69, -INF , P2 ;  /* 0xff80000045457808 */ /* 0x000fe20001000000 */
[----:B------:R-:W-:Y:S01]  /*3440*/  MUFU.EX2 R15, R50 ;  /* 0x00000032000f7308 */ /* 0x000fe20000000800 */
[----:B------:R-:W-:Y:S02]  /*3450*/  FMNMX.FTZ R24, R68, R25, !PT ;  /* 0x0000001944187209 */ /* 0x000fe40007810000 */
[----:B------:R-:W-:Y:S02]  /*3460*/  ISETP.GT.AND P2, PT, R2, 0x61, PT ;  /* 0x000000610200780c */ /* 0x000fe40003f44270 */
[----:B------:R-:W-:Y:S02]  /*3470*/  FSEL R72, R72, -INF , P3 ;  /* 0xff80000048487808 */ /* 0x000fe40001800000 */
[----:B------:R-:W-:Y:S01]  /*3480*/  FMNMX.FTZ R25, R69, R24, !PT ;  /* 0x0000001845197209 */ /* 0x000fe20007810000 */
[----:B------:R-:W-:Y:S01]  /*3490*/  MUFU.EX2 R14, R14 ;  /* 0x0000000e000e7308 */ /* 0x000fe20000000800 */
[----:B------:R-:W-:-:S02]  /*34a0*/  ISETP.GT.AND P3, PT, R2, 0x68, PT ;  /* 0x000000680200780c */ /* 0x000fc40003f64270 */
[----:B------:R-:W-:Y:S02]  /*34b0*/  FSEL R73, R73, -INF , P2 ;  /* 0xff80000049497808 */ /* 0x000fe40001000000 */
[----:B------:R-:W-:Y:S02]  /*34c0*/  FMNMX.FTZ R24, R72, R25, !PT ;  /* 0x0000001948187209 */ /* 0x000fe40007810000 */
[----:B------:R-:W-:Y:S01]  /*34d0*/  ISETP.GT.AND P2, PT, R2, 0x69, PT ;  /* 0x000000690200780c */ /* 0x000fe20003f44270 */
[----:B------:R-:W-:Y:S01]  /*34e0*/  MUFU.EX2 R21, R21 ;  /* 0x0000001500157308 */ /* 0x000fe20000000800 */
[----:B------:R-:W-:Y:S02]  /*34f0*/  FSEL R76, R76, -INF , P3 ;  /* 0xff8000004c4c7808 */ /* 0x000fe40001800000 */
[----:B------:R-:W-:Y:S02]  /*3500*/  FMNMX.FTZ R25, R73, R24, !PT ;  /* 0x0000001849197209 */ /* 0x000fe40007810000 */
        /* <DEDUP_REMOVED lines=8> */
[----:B------:R-:W-:Y:S01]  /*3590*/  ISETP.GT.AND P3, PT, R2, 0x78, PT ;  /* 0x000000780200780c */ /* 0x000fe20003f64270 */
[----:B------:R-:W-:Y:S01]  /*35a0*/  FFMA.FTZ R24, R58, UR39, -R88 ;  /* 0x000000273a187c23 */ /* 0x000fe20008010858 */
[----:B------:R-:W-:Y:S01]  /*35b0*/  FSEL R81, R81, -INF , P2 ;  /* 0xff80000051517808 */ /* 0x000fe20001000000 */
[----:B------:R-:W-:Y:S01]  /*35c0*/  IMAD.MOV.U32 R58, RZ, RZ, R151 ;  /* 0x000000ffff3a7224 */ /* 0x000fe200078e0097 */
[----:B------:R-:W-:-:S02]  /*35d0*/  FMNMX.FTZ R26, R80, R25, !PT ;  /* 0x00000019501a7209 */ /* 0x000fc40007810000 */
[----:B------:R-:W-:Y:S01]  /*35e0*/  ISETP.GT.AND P2, PT, R2, 0x79, PT ;  /* 0x000000790200780c */ /* 0x000fe20003f44270 */
[----:B------:R-:W4:Y:S01]  /*35f0*/  MUFU.EX2 R55, R55 ;  /* 0x0000003700377308 */ /* 0x000f220000000800 */
[----:B------:R-:W-:Y:S02]  /*3600*/  FSEL R84, R84, -INF , P3 ;  /* 0xff80000054547808 */ /* 0x000fe40001800000 */
[----:B------:R-:W-:Y:S01]  /*3610*/  FMNMX.FTZ R25, R81, R26, !PT ;  /* 0x0000001a51197209 */ /* 0x000fe20007810000 */
[----:B------:R-:W-:-:S01]  /*3620*/  FFMA.FTZ R26, R66, UR39, -R88 ;  /* 0x00000027421a7c23 */ /* 0x000fc20008010858 */
[----:B------:R-:W-:Y:S01]  /*3630*/  FSEL R85, R85, -INF , P2 ;  /* 0xff80000055557808 */ /* 0x000fe20001000000 */
[----:B------:R-:W-:Y:S01]  /*3640*/  IMAD.MOV.U32 R66, RZ, RZ, R151 ;  /* 0x000000ffff427224 */ /* 0x000fe200078e0097 */
[----:B------:R-:W-:Y:S01]  /*3650*/  FMNMX.FTZ R2, R84, R25, !PT ;  /* 0x0000001954027209 */ /* 0x000fe20007810000 */
[----:B------:R-:W-:Y:S01]  /*3660*/  MUFU.EX2 R24, R24 ;  /* 0x0000001800187308 */ /* 0x000fe20000000800 */
[----:B--2---:R-:W-:-:S02]  /*3670*/  F2FP.SATFINITE.E4M3.F32.PACK_AB_MERGE_C R229, R7, R6, RZ ;  /* 0x0000000607e5723e */ /* 0x004fc400048070ff */
[----:B------:R-:W-:Y:S02]  /*3680*/  FMNMX.FTZ R2, R85, R2, !PT ;  /* 0x0000000255027209 */ /* 0x000fe40007810000 */
[----:B---3--:R-:W-:Y:S02]  /*3690*/  F2FP.SATFINITE.E4M3.F32.PACK_AB_MERGE_C R231, R13, R10, RZ ;  /* 0x0000000a0de7723e */ /* 0x008fe400048070ff */
[----:B------:R-:W-:Y:S01]  /*36a0*/  F2FP.SATFINITE.E4M3.F32.PACK_AB_MERGE_C R229, R5, R4, R229 ;  /* 0x0000000405e5723e */ /* 0x000fe200048070e5 */
[----:B------:R-:W2:Y:S01]  /*36b0*/  SHFL.BFLY PT, R29, R2, 0x2, 0x1f ;  /* 0x0c401f00021d7f89 */ /* 0x000ea200000e0000 */
[----:B------:R3:W-:Y:S01]  /*36c0*/  MUFU.EX2 R25, R59 ;  /* 0x0000003b00197308 */ /* 0x0007e20000000800 */
[----:B----4-:R-:W-:Y:S02]  /*36d0*/  F2FP.SATFINITE.E4M3.F32.PACK_AB_MERGE_C R227, R55, R54, RZ ;  /* 0x0000003637e3723e */ /* 0x010fe400048070ff */
[----:B------:R-:W-:Y:S02]  /*36e0*/  F2FP.SATFINITE.E4M3.F32.PACK_AB_MERGE_C R225, R21, R14, RZ ;  /* 0x0000000e15e1723e */ /* 0x000fe400048070ff */
[----:B------:R-:W-:-:S02]  /*36f0*/  F2FP.SATFINITE.E4M3.F32.PACK_AB_MERGE_C R231, R9, R8, R231 ;  /* 0x0000000809e7723e */ /* 0x000fc400048070e7 */
[----:B------:R-:W-:Y:S01]  /*3700*/  F2FP.SATFINITE.E4M3.F32.PACK_AB_MERGE_C R225, R12, R11, R225 ;  /* 0x0000000b0ce1723e */ /* 0x000fe200048070e1 */
[----:B------:R-:W-:Y:S01]  /*3710*/  MUFU.EX2 R62, R62 ;  /* 0x0000003e003e7308 */ /* 0x000fe20000000800 */
[----:B---3--:R-:W-:-:S01]  /*3720*/  FADD.FTZ R59, R4, R5 ;  /* 0x00000005043b7221 */ /* 0x008fc20000010000 */
[----:B------:R-:W-:-:S03]  /*3730*/  F2FP.SATFINITE.E4M3.F32.PACK_AB_MERGE_C R227, R20, R15, R227 ;  /* 0x0000000f14e3723e */ /* 0x000fc600048070e3 */
[----:B------:R-:W-:-:S03]  /*3740*/  FADD.FTZ R50, R6, R59 ;  /* 0x0000003b06327221 */ /* 0x000fc60000010000 */
[----:B------:R-:W-:Y:S01]  /*3750*/  MUFU.EX2 R63, R63 ;  /* 0x0000003f003f7308 */ /* 0x000fe20000000800 */
[----:B------:R-:W-:-:S04]  /*3760*/  FADD.FTZ R59, R7, R50 ;  /* 0x00000032073b7221 */ /* 0x000fc80000010000 */
[----:B------:R-:W-:Y:S01]  /*3770*/  FADD.FTZ R50, R8, R59 ;  /* 0x0000003b08327221 */ /* 0x000fe20000010000 */
[--C-:B------:R-:W-:Y:S01]  /*3780*/  IMAD.MOV.U32 R59, RZ, RZ, R151.reuse ;  /* 0x000000ffff3b7224 */ /* 0x100fe200078e0097 */
[----:B--2---:R-:W-:Y:S01]  /*3790*/  FMNMX.FTZ R29, R2, R29, !PT ;  /* 0x0000001d021d7209 */ /* 0x004fe20007810000 */
[----:B------:R-:W-:Y:S04]  /*37a0*/  MUFU.EX2 R26, R26 ;  /* 0x0000001a001a7308 */ /* 0x000fe80000000800 */
[----:B------:R-:W2:Y:S04]  /*37b0*/  SHFL.BFLY PT, R2, R29, 0x1, 0x1f ;  /* 0x0c201f001d027f89 */ /* 0x000ea800000e0000 */
[----:B------:R-:W-:Y:S08]  /*37c0*/  MUFU.EX2 R27, R27 ;  /* 0x0000001b001b7308 */ /* 0x000ff00000000800 */
[----:B------:R-:W-:Y:S08]  /*37d0*/  MUFU.EX2 R70, R70 ;  /* 0x0000004600467308 */ /* 0x000ff00000000800 */
[----:B------:R-:W-:Y:S01]  /*37e0*/  MUFU.EX2 R71, R71 ;  /* 0x0000004700477308 */ /* 0x000fe20000000800 */
[----:B--2---:R-:W-:Y:S01]  /*37f0*/  FMNMX.FTZ R2, R29, R2, !PT ;  /* 0x000000021d027209 */ /* 0x004fe20007810000 */
[----:B------:R-:W-:Y:S01]  /*3800*/  FFMA.FTZ R29, R86, UR39, -R88 ;  /* 0x00000027561d7c23 */ /* 0x000fe20008010858 */
[----:B------:R-:W-:-:S02]  /*3810*/  IMAD.MOV.U32 R88, RZ, RZ, R151 ;  /* 0x000000ffff587224 */ /* 0x000fc400078e0097 */
[C---:B------:R-:W-:Y:S01]  /*3820*/  FSETP.NEU.FTZ.AND P2, PT, R2.reuse, -INF , PT ;  /* 0xff8000000200780b */ /* 0x040fe20003f5d000 */
[----:B------:R-:W-:-:S02]  /*3830*/  FFMA.FTZ R30, R2, R43, -8 ;  /* 0xc1000000021e7423 */ /* 0x000fc4000001002b */
[----:B------:R-:W-:Y:S01]  /*3840*/  MUFU.EX2 R47, R78 ;  /* 0x0000004e002f7308 */ /* 0x000fe20000000800 */
[----:B------:R-:W-:Y:S02]  /*3850*/  IMAD.MOV.U32 R86, RZ, RZ, R151 ;  /* 0x000000ffff567224 */ /* 0x000fe400078e0097 */
[----:B------:R-:W-:Y:S02]  /*3860*/  FSEL R43, R30, RZ, P2 ;  /* 0x000000ff1e2b7208 */ /* 0x000fe40001000000 */
[----:B------:R-:W-:-:S03]  /*3870*/  PLOP3.LUT P2, PT, PT, PT, UP0, 0x80, 0x0 ;  /* 0x000000000000781c */ /* 0x000fc60003f4f008 */
        /* <DEDUP_REMOVED lines=38> */
[----:B------:R-:W-:-:S02]  /*3ae0*/  IMAD.MOV.U32 R85, RZ, RZ, R151 ;  /* 0x000000ffff557224 */ /* 0x000fc400078e0097 */
[----:B------:R-:W2:Y:S01]  /*3af0*/  MUFU.EX2 R42, R42 ;  /* 0x0000002a002a7308 */ /* 0x000ea20000000800 */
[----:B---3--:R-:W-:-:S01]  /*3b00*/  FADD.FTZ R46, R38, R51 ;  /* 0x00000033262e7221 */ /* 0x008fc20000010000 */
[----:B------:R-:W-:-:S06]  /*3b10*/  IMAD.MOV.U32 R78, RZ, RZ, R151 ;  /* 0x000000ffff4e7224 */ /* 0x000fcc00078e0097 */
        /* <DEDUP_REMOVED lines=12> */
[----:B------:R-:W2:Y:S01]  /*3be0*/  MUFU.EX2 R37, R37 ;  /* 0x0000002500257308 */ /* 0x000ea20000000800 */
[----:B-1----:R-:W-:-:S02]  /*3bf0*/  FADD.FTZ R3, R33, R46 ;  /* 0x0000002e21037221 */ /* 0x002fc40000010000 */
[----:B------:R-:W-:-:S04]  /*3c00*/  FADD.FTZ R50, R13, R50 ;  /* 0x000000320d327221 */ /* 0x000fc80000010000 */
[----:B------:R-:W-:Y:S01]  /*3c10*/  FADD.FTZ R51, R11, R50 ;  /* 0x000000320b337221 */ /* 0x000fe20000010000 */
[----:B------:R-:W1:Y:S01]  /*3c20*/  MUFU.EX2 R40, R40 ;  /* 0x0000002800287308 */ /* 0x000e620000000800 */
[----:B---3--:R-:W-:-:S02]  /*3c30*/  FADD.FTZ R46, R36, R3 ;  /* 0x00000003242e7221 */ /* 0x008fc40000010000 */
[----:B------:R-:W-:-:S04]  /*3c40*/  FADD.FTZ R51, R12, R51 ;  /* 0x000000330c337221 */ /* 0x000fc80000010000 */
[----:B------:R-:W-:Y:S01]  /*3c50*/  FADD.FTZ R50, R14, R51 ;  /* 0x000000330e327221 */ /* 0x000fe20000010000 */
[----:B------:R-:W3:Y:S01]  /*3c60*/  MUFU.EX2 R41, R41 ;  /* 0x0000002900297308 */ /* 0x000ee20000000800 */
[----:B--2---:R-:W-:-:S02]  /*3c70*/  FADD.FTZ R3, R37, R46 ;  /* 0x0000002e25037221 */ /* 0x004fc40000010000 */
[----:B------:R-:W-:Y:S01]  /*3c80*/  FADD.FTZ R50, R21, R50 ;  /* 0x0000003215327221 */ /* 0x000fe20000010000 */
[----:B------:R-:W-:Y:S01]  /*3c90*/  F2FP.SATFINITE.E4M3.F32.PACK_AB_MERGE_C R36, R37, R36, RZ ;  /* 0x000000242524723e */ /* 0x000fe200048070ff */
[----:B------:R-:W-:Y:S02]  /*3ca0*/  IMAD.MOV.U32 R37, RZ, RZ, R151 ;  /* 0x000000ffff257224 */ /* 0x000fe400078e0097 */
[----:B------:R-:W-:-:S01]  /*3cb0*/  FADD.FTZ R51, R15, R50 ;  /* 0x000000320f337221 */ /* 0x000fc20000010000 */
[----:B------:R-:W-:Y:S01]  /*3cc0*/  F2FP.SATFINITE.E4M3.F32.PACK_AB_MERGE_C R230, R33, R42, R36 ;  /* 0x0000002a21e6723e */ /* 0x000fe20004807024 */
[----:B------:R-:W2:Y:S01]  /*3cd0*/  MUFU.EX2 R44, R44 ;  /* 0x0000002c002c7308 */ /* 0x000ea20000000800 */
[----:B-1----:R-:W-:-:S01]  /*3ce0*/  FADD.FTZ R46, R40, R3 ;  /* 0x00000003282e7221 */ /* 0x002fc20000010000 */
[----:B------:R-:W-:Y:S01]  /*3cf0*/  FADD.FTZ R51, R20, R51 ;  /* 0x0000003314337221 */ /* 0x000fe20000010000 */
[----:B------:R-:W-:-:S02]  /*3d00*/  IMAD.MOV.U32 R50, RZ, RZ, R151 ;  /* 0x000000ffff327224 */ /* 0x000fc400078e0097 */
[----:B------:R-:W-:Y:S02]  /*3d10*/  IMAD.MOV.U32 R42, RZ, RZ, R151 ;  /* 0x000000ffff2a7224 */ /* 0x000fe400078e0097 */
[----:B------:R-:W-:-:S01]  /*3d20*/  FADD.FTZ R10, R54, R51 ;  /* 0x00000033360a7221 */ /* 0x000fc20000010000 */
[----:B------:R-:W-:Y:S01]  /*3d30*/  IMAD.MOV.U32 R54, RZ, RZ, R151 ;  /* 0x000000ffff367224 */ /* 0x000fe200078e0097 */
[----:B------:R-:W1:Y:S01]  /*3d40*/  MUFU.EX2 R45, R45 ;  /* 0x0000002d002d7308 */ /* 0x000e620000000800 */
[----:B---3--:R-:W-:-:S01]  /*3d50*/  FADD.FTZ R3, R41, R46 ;  /* 0x0000002e29037221 */ /* 0x008fc20000010000 */
[----:B------:R-:W-:Y:S01]  /*3d60*/  FADD.FTZ R55, R55, R10 ;  /* 0x0000000a37377221 */ /* 0x000fe20000010000 */
[--C-:B------:R-:W-:Y:S02]  /*3d70*/  IMAD.MOV.U32 R51, RZ, RZ, R151.reuse ;  /* 0x000000ffff337224 */ /* 0x100fe400078e0097 */
[----:B------:R-:W-:Y:S02]  /*3d80*/  IMAD.MOV.U32 R36, RZ, RZ, R151 ;  /* 0x000000ffff247224 */ /* 0x000fe400078e0097 */
[----:B------:R-:W-:-:S01]  /*3d90*/  FADD.FTZ R10, R24, R55 ;  /* 0x00000037180a7221 */ /* 0x000fc20000010000 */
[----:B------:R-:W-:Y:S01]  /*3da0*/  IMAD.MOV.U32 R55, RZ, RZ, R151 ;  /* 0x000000ffff377224 */ /* 0x000fe200078e0097 */
[----:B------:R-:W3:Y:S01]  /*3db0*/  MUFU.EX2 R48, R48 ;  /* 0x0000003000307308 */ /* 0x000ee20000000800 */
[----:B--2---:R-:W-:-:S01]  /*3dc0*/  FADD.FTZ R46, R44, R3 ;  /* 0x000000032c2e7221 */ /* 0x004fc20000010000 */
[----:B------:R-:W-:Y:S01]  /*3dd0*/  FADD.FTZ R7, R25, R10 ;  /* 0x0000000a19077221 */ /* 0x000fe20000010000 */
[----:B------:R-:W-:-:S05]  /*3de0*/  IMAD.MOV.U32 R33, RZ, RZ, R151 ;  /* 0x000000ffff217224 */ /* 0x000fca00078e0097 */
[----:B------:R-:W2:Y:S01]  /*3df0*/  MUFU.EX2 R49, R49 ;  /* 0x0000003100317308 */ /* 0x000ea20000000800 */
[----:B-1----:R-:W-:-:S01]  /*3e00*/  FADD.FTZ R3, R45, R46 ;  /* 0x0000002e2d037221 */ /* 0x002fc20000010000 */
[----:B------:R-:W-:Y:S01]  /*3e10*/  F2FP.SATFINITE.E4M3.F32.PACK_AB_MERGE_C R44, R45, R44, RZ ;  /* 0x0000002c2d2c723e */ /* 0x000fe200048070ff */
[----:B------:R-:W-:-:S03]  /*3e20*/  IMAD.MOV.U32 R45, RZ, RZ, R151 ;  /* 0x000000ffff2d7224 */ /* 0x000fc600078e0097 */
[----:B------:R-:W-:Y:S01]  /*3e30*/  F2FP.SATFINITE.E4M3.F32.PACK_AB_MERGE_C R224, R41, R40, R44 ;  /* 0x0000002829e0723e */ /* 0x000fe2000480702c */
[----:B------:R-:W-:Y:S01]  /*3e40*/  IMAD.MOV.U32 R44, RZ, RZ, R151 ;  /* 0x000000ffff2c7224 */ /* 0x000fe200078e0097 */
[----:B------:R-:W1:Y:S01]  /*3e50*/  MUFU.EX2 R52, R52 ;  /* 0x0000003400347308 */ /* 0x000e620000000800 */
[----:B---3--:R-:W-:-:S01]  /*3e60*/  FADD.FTZ R46, R48, R3 ;  /* 0x00000003302e7221 */ /* 0x008fc20000010000 */
[--C-:B------:R-:W-:Y:S02]  /*3e70*/  IMAD.MOV.U32 R41, RZ, RZ, R151.reuse ;  /* 0x000000ffff297224 */ /* 0x100fe400078e0097 */
[----:B------:R-:W-:-:S04]  /*3e80*/  IMAD.MOV.U32 R40, RZ, RZ, R151 ;  /* 0x000000ffff287224 */ /* 0x000fc800078e0097 */
[----:B------:R-:W3:Y:S01]  /*3e90*/  MUFU.EX2 R53, R53 ;  /* 0x0000003500357308 */ /* 0x000ee20000000800 */
[----:B--2---:R-:W-:-:S01]  /*3ea0*/  FADD.FTZ R3, R49, R46 ;  /* 0x0000002e31037221 */ /* 0x004fc20000010000 */
[----:B------:R-:W-:-:S06]  /*3eb0*/  IMAD.MOV.U32 R46, RZ, RZ, R151 ;  /* 0x000000ffff2e7224 */ /* 0x000fcc00078e0097 */
        /* <DEDUP_REMOVED lines=10> */
[--C-:B------:R-:W-:Y:S02]  /*3f60*/  IMAD.MOV.U32 R49, RZ, RZ, R151.reuse ;  /* 0x000000ffff317224 */ /* 0x100fe400078e0097 */
[----:B------:R-:W-:-:S04]  /*3f70*/  IMAD.MOV.U32 R48, RZ, RZ, R151 ;  /* 0x000000ffff307224 */ /* 0x000fc800078e0097 */
[----:B------:R-:W2:Y:S01]  /*3f80*/  MUFU.EX2 R61, R61 ;  /* 0x0000003d003d7308 */ /* 0x000ea20000000800 */
[----:B-1----:R-:W-:-:S01]  /*3f90*/  FADD.FTZ R3, R57, R6 ;  /* 0x0000000639037221 */ /* 0x002fc20000010000 */
[----:B------:R-:W-:Y:S01]  /*3fa0*/  FADD.FTZ R6, R62, R7 ;  /* 0x000000073e067221 */ /* 0x000fe20000010000 */
[----:B------:R-:W-:-:S03]  /*3fb0*/  F2FP.SATFINITE.E4M3.F32.PACK_AB_MERGE_C R62, R63, R62, RZ ;  /* 0x0000003e3f3e723e */ /* 0x000fc600048070ff */
[----:B------:R-:W-:Y:S01]  /*3fc0*/  FADD.FTZ R63, R63, R6 ;  /* 0x000000063f3f7221 */ /* 0x000fe20000010000 */
[----:B------:R-:W-:Y:S01]  /*3fd0*/  F2FP.SATFINITE.E4M3.F32.PACK_AB_MERGE_C R221, R25, R24, R62 ;  /* 0x0000001819dd723e */ /* 0x000fe2000480703e */
        /* <DEDUP_REMOVED lines=8> */
[C---:B--2---:R-:W-:Y:S01]  /*4060*/  F2FP.SATFINITE.E4M3.F32.PACK_AB_MERGE_C R60, R61.reuse, R60, RZ ;  /* 0x0000003c3d3c723e */ /* 0x044fe200048070ff */
[----:B------:R-:W-:Y:S01]  /*4070*/  FADD.FTZ R61, R61, R4 ;  /* 0x000000043d3d7221 */ /* 0x000fe20000010000 */
[----:B------:R-:W-:-:S01]  /*4080*/  FADD.FTZ R6, R70, R5 ;  /* 0x0000000546067221 */ /* 0x000fc20000010000 */
[----:B------:R-:W-:Y:S01]  /*4090*/  F2FP.SATFINITE.E4M3.F32.PACK_AB_MERGE_C R70, R71, R70, RZ ;  /* 0x000000464746723e */ /* 0x000fe200048070ff */
[----:B------:R-:W-:Y:S01]  /*40a0*/  IMAD.MOV.U32 R24, RZ, RZ, R151 ;  /* 0x000000ffff187224 */ /* 0x000fe200078e0097 */
[----:B------:R-:W-:Y:S01]  /*40b0*/  F2FP.SATFINITE.E4M3.F32.PACK_AB_MERGE_C R220, R57, R56, R60 ;  /* 0x0000003839dc723e */ /* 0x000fe2000480703c */
[----:B------:R-:W-:-:S01]  /*40c0*/  FADD.FTZ R71, R71, R6 ;  /* 0x0000000647477221 */ /* 0x000fc20000010000 */
[----:B------:R-:W2:Y:S01]  /*40d0*/  MUFU.EX2 R68, R68 ;  /* 0x0000004400447308 */ /* 0x000ea20000000800 */
[----:B-1----:R-:W-:-:S01]  /*40e0*/  FADD.FTZ R4, R64, R61 ;  /* 0x0000003d40047221 */ /* 0x002fc20000010000 */
[----:B------:R-:W-:Y:S01]  /*40f0*/  F2FP.SATFINITE.E4M3.F32.PACK_AB_MERGE_C R223, R27, R26, R70 ;  /* 0x0000001a1bdf723e */ /* 0x000fe20004807046 */
[----:B------:R-:W-:-:S02]  /*4100*/  IMAD.MOV.U32 R70, RZ, RZ, R151 ;  /* 0x000000ffff467224 */ /* 0x000fc400078e0097 */
[--C-:B------:R-:W-:Y:S02]  /*4110*/  IMAD.MOV.U32 R61, RZ, RZ, R151.reuse ;  /* 0x000000ffff3d7224 */ /* 0x100fe400078e0097 */
        /* <DEDUP_REMOVED lines=8> */
[----:B------:R-:W-:Y:S01]  /*41a0*/  F2FP.SATFINITE.E4M3.F32.PACK_AB_MERGE_C R3, R32, R47, RZ ;  /* 0x0000002f2003723e */ /* 0x000fe200048070ff */
[----:B------:R-:W-:-:S05]  /*41b0*/  IMAD.MOV.U32 R26, RZ, RZ, R151 ;  /* 0x000000ffff1a7224 */ /* 0x000fca00078e0097 */
[----:B------:R-:W2:Y:S01]  /*41c0*/  MUFU.EX2 R72, R72 ;  /* 0x0000004800487308 */ /* 0x000ea20000000800 */
[C---:B-1----:R-:W-:Y:S01]  /*41d0*/  F2FP.SATFINITE.E4M3.F32.PACK_AB_MERGE_C R68, R69.reuse, R68, RZ ;  /* 0x000000444544723e */ /* 0x042fe200048070ff */
[----:B------:R-:W-:-:S03]  /*41e0*/  FADD.FTZ R69, R69, R4 ;  /* 0x0000000445457221 */ /* 0x000fc60000010000 */
[----:B------:R-:W-:Y:S01]  /*41f0*/  F2FP.SATFINITE.E4M3.F32.PACK_AB_MERGE_C R222, R65, R64, R68 ;  /* 0x0000004041de723e */ /* 0x000fe20004807044 */
[----:B------:R-:W-:Y:S02]  /*4200*/  IMAD.MOV.U32 R68, RZ, RZ, R151 ;  /* 0x000000ffff447224 */ /* 0x000fe400078e0097 */
[----:B------:R-:W1:Y:S01]  /*4210*/  MUFU.EX2 R75, R75 ;  /* 0x0000004b004b7308 */ /* 0x000e620000000800 */
[----:B---3--:R-:W-:-:S01]  /*4220*/  FADD.FTZ R6, R74, R71 ;  /* 0x000000474a067221 */ /* 0x008fc20000010000 */
[--C-:B------:R-:W-:Y:S02]  /*4230*/  IMAD.MOV.U32 R71, RZ, RZ, R151.reuse ;  /* 0x000000ffff477224 */ /* 0x100fe400078e0097 */
[--C-:B------:R-:W-:Y:S02]  /*4240*/  IMAD.MOV.U32 R65, RZ, RZ, R151.reuse ;  /* 0x000000ffff417224 */ /* 0x100fe400078e0097 */
[----:B------:R-:W-:Y:S02]  /*4250*/  IMAD.MOV.U32 R64, RZ, RZ, R151 ;  /* 0x000000ffff407224 */ /* 0x000fe400078e0097 */
[----:B------:R-:W3:Y:S01]  /*4260*/  MUFU.EX2 R73, R73 ;  /* 0x0000004900497308 */ /* 0x000ee20000000800 */
[----:B--2---:R-:W-:-:S01]  /*4270*/  FADD.FTZ R4, R72, R69 ;  /* 0x0000004548047221 */ /* 0x004fc20000010000 */
[----:B------:R-:W-:-:S06]  /*4280*/  IMAD.MOV.U32 R69, RZ, RZ, R151 ;  /* 0x000000ffff457224 */ /* 0x000fcc00078e0097 */
[----:B------:R-:W2:Y:S01]  /*4290*/  MUFU.EX2 R76, R76 ;  /* 0x0000004c004c7308 */ /* 0x000ea20000000800 */
[C---:B-1----:R-:W-:Y:S01]  /*42a0*/  F2FP.SATFINITE.E4M3.F32.PACK_AB_MERGE_C R217, R75.reuse, R74, R3 ;  /* 0x0000004a4bd9723e */ /* 0x042fe20004807003 */
[----:B------:R-:W-:Y:S01]  /*42b0*/  FADD.FTZ R6, R75, R6 ;  /* 0x000000064b067221 */ /* 0x000fe20000010000 */
[--C-:B------:R-:W-:Y:S02]  /*42c0*/  IMAD.MOV.U32 R75, RZ, RZ, R151.reuse ;  /* 0x000000ffff4b7224 */ /* 0x100fe400078e0097 */
[----:B------:R-:W-:Y:S02]  /*42d0*/  IMAD.MOV.U32 R74, RZ, RZ, R151 ;  /* 0x000000ffff4a7224 */ /* 0x000fe400078e0097 */
[----:B------:R-:W-:-:S01]  /*42e0*/  FADD.FTZ R47, R47, R6 ;  /* 0x000000062f2f7221 */ /* 0x000fc20000010000 */
[----:B------:R-:W1:Y:S01]  /*42f0*/  MUFU.EX2 R77, R77 ;  /* 0x0000004d004d7308 */ /* 0x000e620000000800 */
[----:B---3--:R-:W-:-:S02]  /*4300*/  FADD.FTZ R3, R73, R4 ;  /* 0x0000000449037221 */ /* 0x008fc40000010000 */
[----:B------:R-:W-:Y:S01]  /*4310*/  FADD.FTZ R47, R32, R47 ;  /* 0x0000002f202f7221 */ /* 0x000fe20000010000 */
[----:B------:R-:W-:-:S04]  /*4320*/  IMAD.MOV.U32 R32, RZ, RZ, R151 ;  /* 0x000000ffff207224 */ /* 0x000fc800078e0097 */
[----:B------:R-:W-:Y:S01]  /*4330*/  MUFU.EX2 R29, R29 ;  /* 0x0000001d001d7308 */ /* 0x000fe20000000800 */
[----:B--2---:R-:W-:-:S07]  /*4340*/  FADD.FTZ R4, R76, R3 ;  /* 0x000000034c047221 */ /* 0x004fce0000010000 */
[----:B------:R2:W3:Y:S01]  /*4350*/  MUFU.EX2 R30, R87 ;  /* 0x00000057001e7308 */ /* 0x0004e20000000800 */
[C---:B-1----:R-:W-:Y:S01]  /*4360*/  F2FP.SATFINITE.E4M3.F32.PACK_AB_MERGE_C R76, R77.reuse, R76, RZ ;  /* 0x0000004c4d4c723e */ /* 0x042fe200048070ff */
[----:B------:R-:W-:-:S03]  /*4370*/  FADD.FTZ R77, R77, R4 ;  /* 0x000000044d4d7221 */ /* 0x000fc60000010000 */
[----:B------:R-:W-:Y:S01]  /*4380*/  F2FP.SATFINITE.E4M3.F32.PACK_AB_MERGE_C R216, R73, R72, R76 ;  /* 0x0000004849d8723e */ /* 0x000fe2000480704c */
[--C-:B------:R-:W-:Y:S02]  /*4390*/  IMAD.MOV.U32 R76, RZ, RZ, R151.reuse ;  /* 0x000000ffff4c7224 */ /* 0x100fe400078e0097 */
[----:B------:R-:W1:Y:S01]  /*43a0*/  MUFU.EX2 R28, R28 ;  /* 0x0000001c001c7308 */ /* 0x000e620000000800 */
[--C-:B--2---:R-:W-:Y:S02]  /*43b0*/  IMAD.MOV.U32 R87, RZ, RZ, R151.reuse ;  /* 0x000000ffff577224 */ /* 0x104fe400078e0097 */
[--C-:B------:R-:W-:Y:S02]  /*43c0*/  IMAD.MOV.U32 R73, RZ, RZ, R151.reuse ;  /* 0x000000ffff497224 */ /* 0x100fe400078e0097 */
[----:B------:R-:W-:-:S03]  /*43d0*/  IMAD.MOV.U32 R72, RZ, RZ, R151 ;  /* 0x000000ffff487224 */ /* 0x000fc600078e0097 */
[----:B------:R-:W2:Y:S01]  /*43e0*/  MUFU.EX2 R80, R80 ;  /* 0x0000005000507308 */ /* 0x000ea20000000800 */
[----:B---3--:R-:W-:-:S07]  /*43f0*/  F2FP.SATFINITE.E4M3.F32.PACK_AB_MERGE_C R3, R30, R29, RZ ;  /* 0x0000001d1e03723e */ /* 0x008fce00048070ff */
[----:B------:R-:W3:Y:S01]  /*4400*/  MUFU.EX2 R31, R31 ;  /* 0x0000001f001f7308 */ /* 0x000ee20000000800 */
[----:B-1----:R-:W-:-:S01]  /*4410*/  FADD.FTZ R6, R28, R47 ;  /* 0x0000002f1c067221 */ /* 0x002fc20000010000 */
[----:B------:R-:W-:-:S06]  /*4420*/  IMAD.MOV.U32 R47, RZ, RZ, R151 ;  /* 0x000000ffff2f7224 */ /* 0x000fcc00078e0097 */
[----:B------:R-:W1:Y:S01]  /*4430*/  MUFU.EX2 R81, R81 ;  /* 0x0000005100517308 */ /* 0x000e620000000800 */
[----:B--2---:R-:W-:-:S01]  /*4440*/  FADD.FTZ R4, R80, R77 ;  /* 0x0000004d50047221 */ /* 0x004fc20000010000 */
[----:B------:R-:W-:-:S06]  /*4450*/  IMAD.MOV.U32 R77, RZ, RZ, R151 ;  /* 0x000000ffff4d7224 */ /* 0x000fcc00078e0097 */
[----:B------:R-:W2:Y:S01]  /*4460*/  MUFU.EX2 R84, R84 ;  /* 0x0000005400547308 */ /* 0x000ea20000000800 */
[C---:B---3--:R-:W-:Y:S01]  /*4470*/  F2FP.SATFINITE.E4M3.F32.PACK_AB_MERGE_C R219, R31.reuse, R28, R3 ;  /* 0x0000001c1fdb723e */ /* 0x048fe20004807003 */
[----:B------:R-:W-:Y:S01]  /*4480*/  FADD.FTZ R6, R31, R6 ;  /* 0x000000061f067221 */ /* 0x000fe20000010000 */
[--C-:B------:R-:W-:Y:S02]  /*4490*/  IMAD.MOV.U32 R31, RZ, RZ, R151.reuse ;  /* 0x000000ffff1f7224 */ /* 0x100fe400078e0097 */
[----:B------:R-:W-:Y:S02]  /*44a0*/  IMAD.MOV.U32 R28, RZ, RZ, R151 ;  /* 0x000000ffff1c7224 */ /* 0x000fe400078e0097 */
[----:B------:R-:W-:-:S01]  /*44b0*/  FADD.FTZ R29, R29, R6 ;  /* 0x000000061d1d7221 */ /* 0x000fc20000010000 */
[----:B------:R-:W3:Y:S01]  /*44c0*/  MUFU.EX2 R43, R43 ;  /* 0x0000002b002b7308 */ /* 0x000ee20000000800 */
[----:B-1----:R-:W-:-:S04]  /*44d0*/  FADD.FTZ R3, R81, R4 ;  /* 0x0000000451037221 */ /* 0x002fc80000010000 */
[----:B--2---:R-:W-:Y:S01]  /*44e0*/  FADD.FTZ R4, R84, R3 ;  /* 0x0000000354047221 */ /* 0x004fe20000010000 */
[----:B------:R-:W-:-:S01]  /*44f0*/  FADD.FTZ R3, R30, R29 ;  /* 0x0000001d1e037221 */ /* 0x000fc20000010000 */
[--C-:B------:R-:W-:Y:S02]  /*4500*/  IMAD.MOV.U32 R30, RZ, RZ, R151.reuse ;  /* 0x000000ffff1e7224 */ /* 0x100fe400078e0097 */
[----:B------:R-:W-:Y:S01]  /*4510*/  IMAD.MOV.U32 R29, RZ, RZ, R151 ;  /* 0x000000ffff1d7224 */ /* 0x000fe200078e0097 */
[C---:B---3--:R-:W-:Y:S01]  /*4520*/  F2FP.SATFINITE.E4M3.F32.PACK_AB_MERGE_C R5, R43.reuse, R84, RZ ;  /* 0x000000542b05723e */ /* 0x048fe200048070ff */
        /* <DEDUP_REMOVED lines=73> */
[----:B------:R-:W-:Y:S01]  /*49c0*/  UMOV UR6, UR45 ;  /* 0x0000002d00067c82 */ /* 0x000fe20008000000 */
[----:B------:R-:W-:Y:S01]  /*49d0*/  UMOV UR45, UR36 ;  /* 0x00000024002d7c82 */ /* 0x000fe20008000000 */
[----:B------:R-:W-:Y:S01]  /*49e0*/  ULDC UR58, c[0x0][0x2e0] ;  /* 0x0000b800003a7ab9 */ /* 0x000fe20000000800 */
[----:B------:R-:W-:Y:S01]  /*49f0*/  ULDC UR55, c[0x0][0x288] ;  /* 0x0000a20000377ab9 */ /* 0x000fe20000000800 */
[----:B------:R-:W-:Y:S01]  /*4a00*/  ULDC UR59, c[0x0][0x404] ;  /* 0x00010100003b7ab9 */ /* 0x000fe20000000800 */
[----:B------:R-:W-:-:S05]  /*4a10*/  ULDC.64 UR40, c[0x0][0x3f8] ;  /* 0x0000fe0000287ab9 */ /* 0x000fca0000000a00 */
.L_x_1861:
[----:B------:R-:W-:Y:S01]  /*4a20*/  ISETP.NE.AND P3, PT, RZ, UR52, PT ;  /* 0x00000034ff007c0c */ /* 0x000fe2000bf65270 */
[----:B------:R-:W-:-:S04]  /*4a30*/  UISETP.NE.AND UP0, UPT, UR37, 0x1, UPT ;  /* 0x000000012500788c */ /* 0x000fc8000bf05270 */
[----:B------:R-:W-:-:S04]  /*4a40*/  USEL UR36, URZ, 0x1, UP0 ;  /* 0x000000013f247887 */ /* 0x000fc80008000000 */
[----:B------:R-:W-:-:S04]  /*4a50*/  ULOP3.LUT UR36, UR45, UR36, URZ, 0x3c, !UPT ;  /* 0x000000242d247292 */ /* 0x000fc8000f8e3c3f */
[----:B------:R-:W-:Y:S08]  /*4a60*/  @P3 BRA `(.L_x_1852) ;  /* 0x0000000000383947 */ /* 0x000ff00003800000 */
[----:B------:R-:W-:Y:S05]  /*4a70*/  @!P0 BRA `(.L_x_1853) ;  /* 0x0000000000048947 */ /* 0x000fea0003800000 */
[----:B------:R-:W-:Y:S01]  /*4a80*/  BPT.TRAP 0x1 ;  /* 0x000000040000795c */ /* 0x000fe20000300000 */
.L_x_1853:
        /* <DEDUP_REMOVED lines=9> */
.L_x_1854:
[----:B--2---:R-:W-:Y:S05]  /*4b20*/  @P2 BRA `(.L_x_1852) ;  /* 0x0000000000082947 */ /* 0x004fea0003800000 */
[----:B------:R-:W2:Y:S02]  /*4b30*/  SYNCS.PHASECHK.TRANS64.TRYWAIT P2, [UR7+0x38830], R0 ;  /* 0x03883000ff0075a7 */ /* 0x000ea40008040147 */
[----:B--2---:R-:W-:Y:S05]  /*4b40*/  @!P2 BRA `(.L_x_1855) ;  /* 0x000000c40028a947 */ /* 0x004fea0003800000 */
.L_x_1852:
[----:B------:R-:W3:Y:S01]  /*4b50*/  S2R R2, SR_TID.X ;  /* 0x0000000000027919 */ /* 0x000ee20000002100 */
        /* <DEDUP_REMOVED lines=11> */
[----:B------:R-:W-:Y:S02]  /*4c10*/  UMOV UR48, UR4 ;  /* 0x0000000400307c82 */ /* 0x000fe40008000000 */
[----:B------:R-:W-:Y:S02]  /*4c20*/  UIADD3 UR30, UR34, 0x2, URZ ;  /* 0x00000002221e7890 */ /* 0x000fe4000fffe03f */
[----:B------:R-:W-:Y:S02]  /*4c30*/  UIADD3 UR26, UR34, 0x4, URZ ;  /* 0x00000004221a7890 */ /* 0x000fe4000fffe03f */
[----:B------:R-:W-:Y:S02]  /*4c40*/  UIADD3 UR22, UR34, 0x6, URZ ;  /* 0x0000000622167890 */ /* 0x000fe4000fffe03f */
[----:B------:R-:W-:-:S02]  /*4c50*/  UIADD3 UR18, UR34, 0x400, URZ ;  /* 0x0000040022127890 */ /* 0x000fc4000fffe03f */
[----:B------:R-:W-:Y:S02]  /*4c60*/  UIADD3 UR14, UR34, 0x402, URZ ;  /* 0x00000402220e7890 */ /* 0x000fe4000fffe03f */
[----:B------:R-:W-:Y:S02]  /*4c70*/  UIADD3 UR10, UR34, 0x404, URZ ;  /* 0x00000404220a7890 */ /* 0x000fe4000fffe03f */
[----:B------:R-:W-:Y:S01]  /*4c80*/  UIADD3 UR50, UR34, 0x406, URZ ;  /* 0x0000040622327890 */ /* 0x000fe2000fffe03f */
[----:B------:R-:W-:Y:S01]  /*4c90*/  UMOV UR49, UR5 ;  /* 0x0000000500317c82 */ /* 0x000fe20008000000 */
[----:B---3--:R-:W-:Y:S01]  /*4ca0*/  SHF.R.U32.HI R2, RZ, 0x7, R2 ;  /* 0x00000007ff027819 */ /* 0x008fe20000011602 */
[----:B------:R-:W-:-:S04]  /*4cb0*/  UMOV UR51, 0x40000040 ;  /* 0x4000004000337882 */ /* 0x000fc80000000000 */
[----:B-12---:R-:W-:-:S05]  /*4cc0*/  VIADD R0, R2, 0x8 ;  /* 0x0000000802007836 */ /* 0x006fca0000000000 */
[----:B------:R1:W-:Y:S06]  /*4cd0*/  BAR.SYNC.DEFER_BLOCKING R0, 0x100 ;  /* 0x000400000000751d */ /* 0x0003ec0000010000 */
        /* <DEDUP_REMOVED lines=27> */
.L_x_1857:
[----:B------:R-:W-:Y:S01]  /*4e90*/  ULEA UR10, UR37, UR38, 0x3 ;  /* 0x00000026250a7291 */ /* 0x000fe2000f8e183f */
[----:B------:R-:W-:-:S05]  /*4ea0*/  IMAD.U32 R0, RZ, RZ, UR45 ;  /* 0x0000002dff007e24 */ /* 0x000fca000f8e00ff */
[----:B------:R-:W-:-:S04]  /*4eb0*/  SHF.L.U32 R0, R0, 0x1f, RZ ;  /* 0x0000001f00007819 */ /* 0x000fc800000006ff */
[----:B------:R1:W2:Y:S01]  /*4ec0*/  SYNCS.PHASECHK.TRANS64.TRYWAIT P2, [UR10+0x38850], R0 ;  /* 0x03885000ff0075a7 */ /* 0x0002a2000804014a */
[----:B------:R-:W-:Y:S05]  /*4ed0*/  @!P0 BRA `(.L_x_1858) ;  /* 0x0000000000048947 */ /* 0x000fea0003800000 */
[----:B------:R-:W-:Y:S01]  /*4ee0*/  BPT.TRAP 0x1 ;  /* 0x000000040000795c */ /* 0x000fe20000300000 */
.L_x_1858:
[----:B--2---:R-:W-:Y:S05]  /*4ef0*/  @P2 BRA `(.L_x_1856) ;  /* 0x0000000000082947 */ /* 0x004fea0003800000 */
[----:B------:R-:W2:Y:S02]  /*4f00*/  SYNCS.PHASECHK.TRANS64.TRYWAIT P2, [UR10+0x38850], R0 ;  /* 0x03885000ff0075a7 */ /* 0x000ea4000804014a */
[----:B--2---:R-:W-:Y:S05]  /*4f10*/  @!P2 BRA `(.L_x_1859) ;  /* 0x000000c0004ca947 */ /* 0x004fea0003800000 */
.L_x_1856:
[----:B------:R-:W-:Y:S01]  /*4f20*/  UIADD3 UR10, UR38, 0x400, URZ ;  /* 0x00000400260a7890 */ /* 0x000fe2000fffe03f */
[----:B------:R-:W-:Y:S01]  /*4f30*/  WARPGROUP.ARRIVE ;  /* 0x00000000000079c5 */ /* 0x000fe20000000000 */
[----:B------:R-:W-:Y:S01]  /*4f40*/  UMOV UR11, 0x40000040 ;  /* 0x40000040000b7882 */ /* 0x000fe20000000000 */
[----:B------:R-:W-:Y:S01]  /*4f50*/  UISETP.NE.U32.AND UP0, UPT, UR40, URZ, UPT ;  /* 0x0000003f2800728c */ /* 0x000fe2000bf05070 */
[----:B--2---:R-:W-:Y:S01]  /*4f60*/  IMAD.MOV.U32 R7, RZ, RZ, -0x2 ;  /* 0xfffffffeff077424 */ /* 0x004fe200078e00ff */
[----:B------:R-:W-:Y:S02]  /*4f70*/  USHF.R.U32.HI UR10, URZ, 0x4, UR10 ;  /* 0x000000043f0a7899 */ /* 0x000fe4000801160a */
[----:B------:R-:W-:Y:S02]  /*4f80*/  UISETP.NE.AND.EX UP0, UPT, UR41, URZ, UPT, UP0 ;  /* 0x0000003f2900728c */ /* 0x000fe4000bf05300 */
[----:B------:R-:W-:-:S04]  /*4f90*/  ULOP3.LUT UR10, UR10, 0x3fff, URZ, 0xc0, !UPT ;  /* 0x00003fff0a0a7892 */ /* 0x000fc8000f8ec03f */
[----:B------:R-:W-:-:S04]  /*4fa0*/  ULOP3.LUT UR10, UR10, 0x10000, URZ, 0xfc, !UPT ;  /* 0x000100000a0a7892 */ /* 0x000fc8000f8efc3f */
[----:B------:R-:W-:-:S07]  /*4fb0*/  ULEA UR14, UR37, UR10, 0xb ;  /* 0x0000000a250e7291 */ /* 0x000fce000f8e583f */
[----:B------:R-:W-:Y:S02]  /*4fc0*/  UMOV UR10, UR14 ;  /* 0x0000000e000a7c82 */ /* 0x000fe40008000000 */
[----:B------:R-:W-:Y:S01]  /*4fd0*/  QGMMA.64x256x32.F32.E4M3.E4M3 R24, R228, gdesc[UR8], R24, gsb0 ;  /* 0x03e00008e4187df3 */ /* 0x000fe20008000818 */
[----:B------:R-:W-:Y:S01]  /*4fe0*/  UMOV UR10, 0xffffff80 ;  /* 0xffffff80000a7882 */ /* 0x000fe20000000000 */
[----:B------:R-:W-:Y:S02]  /*4ff0*/  USEL UR11, UR59, 0x1, UP0 ;  /* 0x000000013b0b7887 */ /* 0x000fe40008000000 */
[----:B------:R-:W-:-:S04]  /*5000*/  UIMAD UR10, UR6, UR10, 0x1 ;  /* 0x00000001060a74a4 */ /* 0x000fc8000f8e020a */
[----:B------:R-:W-:-:S04]  /*5010*/  UIADD3 UR10, UR42, UR10, URZ ;  /* 0x0000000a2a0a7290 */ /* 0x000fc8000fffe03f */
[----:B------:R-:W-:-:S04]  /*5020*/  UIMAD UR10, UR11, UR58, UR10 ;  /* 0x0000003a0b0a72a4 */ /* 0x000fc8000f8e020a */
[----:B------:R-:W-:Y:S02]  /*5030*/  UIADD3 UR11, UR10, -UR55, URZ ;  /* 0x800000370a0b7290 */ /* 0x000fe4000fffe03f */
[----:B------:R-:W-:-:S04]  /*5040*/  UIADD3 UR10, UR14, 0x2, URZ ;  /* 0x000000020e0a7890 */ /* 0x000fc8000fffe03f */
[----:B-1----:R-:W-:Y:S01]  /*5050*/  IMAD R0, R22, R7, UR11 ;  /* 0x0000000b16007e24 */ /* 0x002fe2000f8e0207 */
[----:B------:R-:W-:-:S03]  /*5060*/  UMOV UR11, 0x40000040 ;  /* 0x40000040000b7882 */ /* 0x000fc60000000000 */
[----:B------:R-:W-:-:S05]  /*5070*/  IMAD.IADD R0, R23, 0x1, R0 ;  /* 0x0000000117007824 */ /* 0x000fca00078e0200 */
[C---:B------:R-:W-:Y:S02]  /*5080*/  ISETP.GT.AND P2, PT, R0.reuse, RZ, PT ;  /* 0x000000ff0000720c */ /* 0x040fe40003f44270 */
[----:B------:R-:W-:Y:S02]  /*5090*/  ISETP.GT.AND P3, PT, R0, 0x1, PT ;  /* 0x000000010000780c */ /* 0x000fe40003f64270 */
[----:B------:R-:W-:Y:S02]  /*50a0*/  FSEL R152, R152, -INF , P2 ;  /* 0xff80000098987808 */ /* 0x000fe40001000000 */
[----:B------:R-:W-:Y:S02]  /*50b0*/  ISETP.GT.AND P2, PT, R0, 0x8, PT ;  /* 0x000000080000780c */ /* 0x000fe40003f44270 */
[----:B------:R-:W-:Y:S02]  /*50c0*/  FSEL R153, R153, -INF , P3 ;  /* 0xff80000099997808 */ /* 0x000fe40001800000 */
[----:B------:R-:W-:-:S02]  /*50d0*/  FMNMX.FTZ R2, R152, R5, !PT ;  /* 0x0000000598027209 */ /* 0x000fc40007810000 */
[----:B------:R-:W-:Y:S02]  /*50e0*/  ISETP.GT.AND P3, PT, R0, 0x9, PT ;  /* 0x000000090000780c */ /* 0x000fe40003f64270 */
[----:B------:R-:W-:Y:S02]  /*50f0*/  FSEL R156, R156, -INF , P2 ;  /* 0xff8000009c9c7808 */ /* 0x000fe40001000000 */
[----:B------:R-:W-:Y:S02]  /*5100*/  FMNMX.FTZ R7, R153, R2, !PT ;  /* 0x0000000299077209 */ /* 0x000fe40007810000 */
        /* <DEDUP_REMOVED lines=81> */
[C---:B------:R-:W-:Y:S01]  /*5620*/  ISETP.GT.AND P3, PT, R0.reuse, 0x79, PT ;  /* 0x000000790000780c */ /* 0x040fe20003f64270 */
[----:B------:R-:W-:Y:S01]  /*5630*/  VIADD R0, R0, 0x8 ;  /* 0x0000000800007836 */ /* 0x000fe20000000000 */
[----:B------:R-:W-:Y:S02]  /*5640*/  FSEL R212, R212, -INF , P2 ;  /* 0xff800000d4d47808 */ /* 0x000fe40001000000 */
[----:B------:R-:W-:Y:S02]  /*5650*/  FMNMX.FTZ R7, R209, R2, !PT ;  /* 0x00000002d1077209 */ /* 0x000fe40007810000 */
[----:B------:R-:W-:Y:S02]  /*5660*/  FSEL R8, R213, -INF , P3 ;  /* 0xff800000d5087808 */ /* 0x000fe40001800000 */
[----:B------:R-:W-:Y:S02]  /*5670*/  FMNMX.FTZ R7, R212, R7, !PT ;  /* 0x00000007d4077209 */ /* 0x000fe40007810000 */
[----:B------:R-:W-:-:S02]  /*5680*/  ISETP.GT.AND P3, PT, R0, RZ, PT ;  /* 0x000000ff0000720c */ /* 0x000fc40003f64270 */
[----:B------:R-:W-:Y:S02]  /*5690*/  FMNMX.FTZ R10, R8, R7, !PT ;  /* 0x00000007080a7209 */ /* 0x000fe40007810000 */
[----:B------:R-:W-:Y:S02]  /*56a0*/  ISETP.GT.AND P4, PT, R0, 0x1, PT ;  /* 0x000000010000780c */ /* 0x000fe40003f84270 */
[----:B------:R-:W-:Y:S01]  /*56b0*/  FSEL R13, R154, -INF , P3 ;  /* 0xff8000009a0d7808 */ /* 0x000fe20001800000 */
[----:B------:R-:W1:Y:S01]  /*56c0*/  SHFL.BFLY PT, R7, R10, 0x2, 0x1f ;  /* 0x0c401f000a077f89 */ /* 0x000e6200000e0000 */
        /* <DEDUP_REMOVED lines=12> */
[----:B-1----:R-:W-:Y:S01]  /*5790*/  FMNMX.FTZ R11, R10, R7, !PT ;  /* 0x000000070a0b7209 */ /* 0x002fe20007810000 */
[----:B------:R-:W-:Y:S01]  /*57a0*/  IMAD.U32 R7, RZ, RZ, UR39 ;  /* 0x00000027ff077e24 */ /* 0x000fe2000f8e00ff */
[----:B------:R-:W-:Y:S02]  /*57b0*/  ISETP.GT.AND P3, PT, R0, 0x18, PT ;  /* 0x000000180000780c */ /* 0x000fe40003f64270 */
[----:B------:R-:W-:Y:S01]  /*57c0*/  FSEL R163, R163, -INF , P4 ;  /* 0xff800000a3a37808 */ /* 0x000fe20002000000 */
[----:B------:R-:W1:Y:S01]  /*57d0*/  SHFL.BFLY PT, R2, R11, 0x1, 0x1f ;  /* 0x0c201f000b027f89 */ /* 0x000e6200000e0000 */
[----:B------:R-:W-:-:S02]  /*57e0*/  FMNMX.FTZ R20, R162, R21, !PT ;  /* 0x00000015a2147209 */ /* 0x000fc40007810000 */
[----:B------:R-:W-:Y:S02]  /*57f0*/  ISETP.GT.AND P4, PT, R0, 0x19, PT ;  /* 0x000000190000780c */ /* 0x000fe40003f84270 */
[----:B------:R-:W-:Y:S02]  /*5800*/  FSEL R166, R166, -INF , P3 ;  /* 0xff800000a6a67808 */ /* 0x000fe40001800000 */
[----:B------:R-:W-:Y:S02]  /*5810*/  FMNMX.FTZ R21, R163, R20, !PT ;  /* 0x00000014a3157209 */ /* 0x000fe40007810000 */
[C---:B------:R-:W-:Y:S02]  /*5820*/  ISETP.GT.AND P3, PT, R0.reuse, 0x20, PT ;  /* 0x000000200000780c */ /* 0x040fe40003f64270 */
[----:B------:R-:W-:Y:S01]  /*5830*/  FSEL R167, R167, -INF , P4 ;  /* 0xff800000a7a77808 */ /* 0x000fe20002000000 */
[----:B------:R-:W-:Y:S02]  /*5840*/  WARPGROUP.DEPBAR.LE gsb0, 0x0 ;  /* 0x00008000000079c5 */ /* 0x000fe40000010000 */
[----:B------:R-:W-:Y:S01]  /*5850*/  WARPGROUP.ARRIVE ;  /* 0x00000000000079c5 */ /* 0x000fe20000000000 */
[----:B------:R-:W-:-:S05]  /*5860*/  ISETP.GT.AND P4, PT, R0, 0x21, PT ;  /* 0x000000210000780c */ /* 0x000fca0003f84270 */
[----:B------:R-:W2:Y:S01]  /*5870*/  S2R R231, SR_TID.X ;  /* 0x0000000000e77919 */ /* 0x000ea20000002100 */
[----:B------:R-:W-:Y:S02]  /*5880*/  FSEL R170, R170, -INF , P3 ;  /* 0xff800000aaaa7808 */ /* 0x000fe40001800000 */
[C---:B------:R-:W-:Y:S01]  /*5890*/  ISETP.GT.AND P3, PT, R0.reuse, 0x28, PT ;  /* 0x000000280000780c */ /* 0x040fe20003f64270 */
[----:B------:R-:W-:Y:S01]  /*58a0*/  QGMMA.64x256x32.F32.E4M3.E4M3 R24, R224, gdesc[UR8], R24, gsb0 ;  /* 0x03e00008e0187df3 */ /* 0x000fe20008000818 */
[----:B------:R-:W-:Y:S01]  /*58b0*/  UIADD3 UR10, UR14, 0x4, URZ ;  /* 0x000000040e0a7890 */ /* 0x000fe2000fffe03f */
[----:B------:R-:W-:Y:S01]  /*58c0*/  FSEL R171, R171, -INF , P4 ;  /* 0xff800000abab7808 */ /* 0x000fe20002000000 */
[----:B------:R-:W-:Y:S01]  /*58d0*/  UMOV UR11, 0x40000040 ;  /* 0x40000040000b7882 */ /* 0x000fe20000000000 */
[----:B-1----:R-:W-:Y:S02]  /*58e0*/  FMNMX.FTZ R2, R11, R2, !PT ;  /* 0x000000020b027209 */ /* 0x002fe40007810000 */
[----:B------:R-:W-:-:S02]  /*58f0*/  ISETP.GT.AND P4, PT, R0, 0x29, PT ;  /* 0x000000290000780c */ /* 0x000fc40003f84270 */
[C---:B------:R-:W-:Y:S01]  /*5900*/  FSETP.NEU.FTZ.AND P2, PT, R2.reuse, -INF , PT ;  /* 0xff8000000200780b */ /* 0x040fe20003f5d000 */
[----:B------:R-:W-:-:S01]  /*5910*/  FFMA.FTZ R7, R2, R7, -8 ;  /* 0xc100000002077423 */ /* 0x000fc20000010007 */
[----:B------:R-:W-:Y:S02]  /*5920*/  FSEL R174, R174, -INF , P3 ;  /* 0xff800000aeae7808 */ /* 0x000fe40001800000 */
[C---:B------:R-:W-:Y:S02]  /*5930*/  ISETP.GT.AND P3, PT, R0.reuse, 0x30, PT ;  /* 0x000000300000780c */ /* 0x040fe40003f64270 */
[----:B------:R-:W-:Y:S02]  /*5940*/  FSEL R7, R7, RZ, P2 ;  /* 0x000000ff07077208 */ /* 0x000fe40001000000 */
[----:B------:R-:W-:Y:S02]  /*5950*/  FSEL R175, R175, -INF , P4 ;  /* 0xff800000afaf7808 */ /* 0x000fe40002000000 */
[----:B------:R-:W-:Y:S01]  /*5960*/  ISETP.GT.AND P4, PT, R0, 0x31, PT ;  /* 0x000000310000780c */ /* 0x000fe20003f84270 */
[----:B------:R-:W-:-:S01]  /*5970*/  FFMA.FTZ R9, R152, UR39, -R7 ;  /* 0x0000002798097c23 */ /* 0x000fc20008010807 */
[--C-:B------:R-:W-:Y:S01]  /*5980*/  FFMA.FTZ R153, R153, UR39, -R7.reuse ;  /* 0x0000002799997c23 */ /* 0x100fe20008010807 */
[----:B------:R-:W-:Y:S01]  /*5990*/  FMNMX.FTZ R152, R166, R21, !PT ;  /* 0x00000015a6987209 */ /* 0x000fe20007810000 */
[--C-:B------:R-:W-:Y:S01]  /*59a0*/  FFMA.FTZ R12, R157, UR39, -R7.reuse ;  /* 0x000000279d0c7c23 */ /* 0x100fe20008010807 */
[----:B------:R-:W-:Y:S01]  /*59b0*/  FSEL R178, R178, -INF , P3 ;  /* 0xff800000b2b27808 */ /* 0x000fe20001800000 */
[----:B------:R1:W-:Y:S01]  /*59c0*/  MUFU.EX2 R10, R153 ;  /* 0x00000099000a7308 */ /* 0x0003e20000000800 */
[----:B------:R-:W-:Y:S01]  /*59d0*/  ISETP.GT.AND P3, PT, R0, 0x38, PT ;  /* 0x000000380000780c */ /* 0x000fe20003f64270 */
[--C-:B------:R-:W-:Y:S01]  /*59e0*/  FFMA.FTZ R11, R156, UR39, -R7.reuse ;  /* 0x000000279c0b7c23 */ /* 0x100fe20008010807 */
[----:B------:R-:W-:Y:S01]  /*59f0*/  FSEL R179, R179, -INF , P4 ;  /* 0xff800000b3b37808 */ /* 0x000fe20002000000 */
[--C-:B------:R-:W-:Y:S01]  /*5a00*/  FFMA.FTZ R15, R161, UR39, -R7.reuse ;  /* 0x00000027a10f7c23 */ /* 0x100fe20008010807 */
[----:B------:R-:W-:Y:S01]  /*5a10*/  ISETP.GT.AND P4, PT, R0, 0x39, PT ;  /* 0x000000390000780c */ /* 0x000fe20003f84270 */
[--C-:B------:R-:W-:Y:S01]  /*5a20*/  FFMA.FTZ R160, R160, UR39, -R7.reuse ;  /* 0x00000027a0a07c23 */ /* 0x100fe20008010807 */
[----:B------:R-:W-:Y:S01]  /*5a30*/  FSEL R182, R182, -INF , P3 ;  /* 0xff800000b6b67808 */ /* 0x000fe20001800000 */
[--C-:B------:R-:W-:Y:S01]  /*5a40*/  FFMA.FTZ R21, R165, UR39, -R7.reuse ;  /* 0x00000027a5157c23 */ /* 0x100fe20008010807 */
[----:B-1----:R-:W-:Y:S01]  /*5a50*/  FMNMX.FTZ R153, R167, R152, !PT ;  /* 0x00000098a7997209 */ /* 0x002fe20007810000 */
        /* <DEDUP_REMOVED lines=22> */
[----:B------:R-:W-:Y:S01]  /*5bc0*/  FFMA.FTZ R212, R212, UR39, -R7 ;  /* 0x00000027d4d47c23 */ /* 0x000fe20008010807 */
[----:B------:R-:W-:Y:S01]  /*5bd0*/  FMNMX.FTZ R157, R179, R154, !PT ;  /* 0x0000009ab39d7209 */ /* 0x000fe20007810000 */
[----:B------:R-:W-:Y:S01]  /*5be0*/  MUFU.EX2 R9, R9 ;  /* 0x0000000900097308 */ /* 0x000fe20000000800 */
[----:B------:R-:W-:-:S02]  /*5bf0*/  ISETP.GT.AND P4, PT, R0, 0x49, PT ;  /* 0x000000490000780c */ /* 0x000fc40003f84270 */
[----:B------:R-:W-:Y:S01]  /*5c00*/  FMNMX.FTZ R156, R182, R157, !PT ;  /* 0x0000009db69c7209 */ /* 0x000fe20007810000 */
[----:B------:R-:W-:-:S01]  /*5c10*/  FFMA.FTZ R157, R173, UR39, -R7 ;  /* 0x00000027ad9d7c23 */ /* 0x000fc20008010807 */
[----:B------:R-:W-:Y:S02]  /*5c20*/  FSEL R190, R190, -INF , P3 ;  /* 0xff800000bebe7808 */ /* 0x000fe40001800000 */
[----:B------:R-:W-:Y:S01]  /*5c30*/  FMNMX.FTZ R161, R183, R156, !PT ;  /* 0x0000009cb7a17209 */ /* 0x000fe20007810000 */
[----:B------:R1:W-:Y:S01]  /*5c40*/  MUFU.EX2 R154, R172 ;  /* 0x000000ac009a7308 */ /* 0x0003e20000000800 */
[----:B------:R-:W-:Y:S02]  /*5c50*/  ISETP.GT.AND P3, PT, R0, 0x50, PT ;  /* 0x000000500000780c */ /* 0x000fe40003f64270 */
[----:B------:R-:W-:Y:S02]  /*5c60*/  FMNMX.FTZ R156, R186, R161, !PT ;  /* 0x000000a1ba9c7209 */ /* 0x000fe40007810000 */
[----:B------:R-:W-:-:S02]  /*5c70*/  FSEL R191, R191, -INF , P4 ;  /* 0xff800000bfbf7808 */ /* 0x000fc40002000000 */
[----:B------:R-:W-:Y:S01]  /*5c80*/  FMNMX.FTZ R161, R187, R156, !PT ;  /* 0x0000009cbba17209 */ /* 0x000fe20007810000 */
[----:B------:R-:W-:Y:S01]  /*5c90*/  MUFU.EX2 R11, R11 ;  /* 0x0000000b000b7308 */ /* 0x000fe20000000800 */
[----:B------:R-:W-:Y:S01]  /*5ca0*/  ISETP.GT.AND P4, PT, R0, 0x51, PT ;  /* 0x000000510000780c */ /* 0x000fe20003f84270 */
[--C-:B-1----:R-:W-:Y:S01]  /*5cb0*/  FFMA.FTZ R172, R192, UR39, -R7.reuse ;  /* 0x00000027c0ac7c23 */ /* 0x102fe20008010807 */
[----:B------:R-:W-:Y:S01]  /*5cc0*/  FMNMX.FTZ R160, R190, R161, !PT ;  /* 0x000000a1bea07209 */ /* 0x000fe20007810000 */
[--C-:B------:R-:W-:Y:S01]  /*5cd0*/  FFMA.FTZ R161, R177, UR39, -R7.reuse ;  /* 0x00000027b1a17c23 */ /* 0x100fe20008010807 */
[----:B------:R-:W-:Y:S01]  /*5ce0*/  FSEL R194, R194, -INF , P3 ;  /* 0xff800000c2c27808 */ /* 0x000fe20001800000 */
[--C-:B------:R-:W-:Y:S01]  /*5cf0*/  FFMA.FTZ R177, R193, UR39, -R7.reuse ;  /* 0x00000027c1b17c23 */ /* 0x100fe20008010807 */
[----:B------:R-:W-:Y:S01]  /*5d00*/  FMNMX.FTZ R165, R191, R160, !PT ;  /* 0x000000a0bfa57209 */ /* 0x000fe20007810000 */
[----:B------:R1:W-:Y:S01]  /*5d10*/  MUFU.EX2 R156, R176 ;  /* 0x000000b0009c7308 */ /* 0x0003e20000000800 */
[----:B------:R-:W-:Y:S01]  /*5d20*/  ISETP.GT.AND P3, PT, R0, 0x58, PT ;  /* 0x000000580000780c */ /* 0x000fe20003f64270 */
[----:B------:R-:W-:Y:S01]  /*5d30*/  FFMA.FTZ R193, R209, UR39, -R7 ;  /* 0x00000027d1c17c23 */ /* 0x000fe20008010807 */
[----:B------:R-:W-:-:S02]  /*5d40*/  FSEL R195, R195, -INF , P4 ;  /* 0xff800000c3c37808 */ /* 0x000fc40002000000 */
[----:B------:R-:W-:Y:S02]  /*5d50*/  FMNMX.FTZ R160, R194, R165, !PT ;  /* 0x000000a5c2a07209 */ /* 0x000fe40007810000 */
[----:B------:R-:W-:Y:S01]  /*5d60*/  ISETP.GT.AND P4, PT, R0, 0x59, PT ;  /* 0x000000590000780c */ /* 0x000fe20003f84270 */
[----:B------:R-:W-:Y:S01]  /*5d70*/  MUFU.EX2 R12, R12 ;  /* 0x0000000c000c7308 */ /* 0x000fe20000000800 */
[----:B------:R-:W-:Y:S01]  /*5d80*/  FSEL R198, R198, -INF , P3 ;  /* 0xff800000c6c67808 */ /* 0x000fe20001800000 */
[--C-:B-1----:R-:W-:Y:S01]  /*5d90*/  FFMA.FTZ R176, R196, UR39, -R7.reuse ;  /* 0x00000027c4b07c23 */ /* 0x102fe20008010807 */
[----:B------:R-:W-:Y:S02]  /*5da0*/  FMNMX.FTZ R165, R195, R160, !PT ;  /* 0x000000a0c3a57209 */ /* 0x000fe40007810000 */
[----:B------:R-:W-:Y:S02]  /*5db0*/  ISETP.GT.AND P3, PT, R0, 0x60, PT ;  /* 0x000000600000780c */ /* 0x000fe40003f64270 */
[----:B------:R-:W-:Y:S01]  /*5dc0*/  FSEL R199, R199, -INF , P4 ;  /* 0xff800000c7c77808 */ /* 0x000fe20002000000 */
[----:B------:R1:W-:Y:S01]  /*5dd0*/  MUFU.EX2 R160, R180 ;  /* 0x000000b400a07308 */ /* 0x0003e20000000800 */
[----:B------:R-:W-:Y:S01]  /*5de0*/  FMNMX.FTZ R164, R198, R165, !PT ;  /* 0x000000a5c6a47209 */ /* 0x000fe20007810000 */
[--C-:B------:R-:W-:Y:S01]  /*5df0*/  FFMA.FTZ R165, R181, UR39, -R7.reuse ;  /* 0x00000027b5a57c23 */ /* 0x100fe20008010807 */
[----:B------:R-:W-:Y:S01]  /*5e00*/  ISETP.GT.AND P4, PT, R0, 0x61, PT ;  /* 0x000000610000780c */ /* 0x000fe20003f84270 */
[----:B------:R-:W-:Y:S01]  /*5e10*/  FFMA.FTZ R181, R197, UR39, -R7 ;  /* 0x00000027c5b57c23 */ /* 0x000fe20008010807 */
[----:B------:R-:W-:-:S02]  /*5e20*/  FSEL R202, R202, -INF , P3 ;  /* 0xff800000caca7808 */ /* 0x000fc40001800000 */
[----:B------:R-:W-:Y:S01]  /*5e30*/  FMNMX.FTZ R169, R199, R164, !PT ;  /* 0x000000a4c7a97209 */ /* 0x000fe20007810000 */
[----:B------:R-:W-:Y:S01]  /*5e40*/  MUFU.EX2 R15, R15 ;  /* 0x0000000f000f7308 */ /* 0x000fe20000000800 */
[----:B------:R-:W-:Y:S01]  /*5e50*/  ISETP.GT.AND P3, PT, R0, 0x68, PT ;  /* 0x000000680000780c */ /* 0x000fe20003f64270 */
[----:B-1----:R-:W-:Y:S01]  /*5e60*/  FFMA.FTZ R180, R200, UR39, -R7 ;  /* 0x00000027c8b47c23 */ /* 0x002fe20008010807 */
[----:B------:R-:W-:Y:S02]  /*5e70*/  FSEL R203, R203, -INF , P4 ;  /* 0xff800000cbcb7808 */ /* 0x000fe40002000000 */
[----:B------:R-:W-:Y:S02]  /*5e80*/  FMNMX.FTZ R164, R202, R169, !PT ;  /* 0x000000a9caa47209 */ /* 0x000fe40007810000 */
[----:B------:R-:W-:Y:S01]  /*5e90*/  ISETP.GT.AND P4, PT, R0, 0x69, PT ;  /* 0x000000690000780c */ /* 0x000fe20003f84270 */
[----:B------:R-:W-:Y:S01]  /*5ea0*/  MUFU.EX2 R21, R21 ;  /* 0x0000001500157308 */ /* 0x000fe20000000800 */
[----:B------:R-:W-:-:S02]  /*5eb0*/  FSEL R206, R206, -INF , P3 ;  /* 0xff800000cece7808 */ /* 0x000fc40001800000 */
[----:B------:R-:W-:Y:S02]  /*5ec0*/  FMNMX.FTZ R169, R203, R164, !PT ;  /* 0x000000a4cba97209 */ /* 0x000fe40007810000 */
[----:B------:R-:W-:Y:S02]  /*5ed0*/  ISETP.GT.AND P3, PT, R0, 0x70, PT ;  /* 0x000000700000780c */ /* 0x000fe40003f64270 */
[----:B------:R-:W-:Y:S01]  /*5ee0*/  FSEL R207, R207, -INF , P4 ;  /* 0xff800000cfcf7808 */ /* 0x000fe20002000000 */
[----:B------:R1:W-:Y:S01]  /*5ef0*/  MUFU.EX2 R164, R184 ;  /* 0x000000b800a47308 */ /* 0x0003e20000000800 */
[----:B------:R-:W-:Y:S01]  /*5f00*/  FMNMX.FTZ R168, R206, R169, !PT ;  /* 0x000000a9cea87209 */ /* 0x000fe20007810000 */
[----:B------:R-:W-:Y:S01]  /*5f10*/  FFMA.FTZ R169, R185, UR39, -R7 ;  /* 0x00000027b9a97c23 */ /* 0x000fe20008010807 */
[----:B------:R-:W-:Y:S02]  /*5f20*/  ISETP.GT.AND P4, PT, R0, 0x71, PT ;  /* 0x000000710000780c */ /* 0x000fe40003f84270 */
        /* <DEDUP_REMOVED lines=11> */
[----:B------:R-:W-:Y:S02]  /*5fe0*/  FSEL R215, R215, -INF , P4 ;  /* 0xff800000d7d77808 */ /* 0x000fe40002000000 */
[----:B------:R-:W-:Y:S01]  /*5ff0*/  FMNMX.FTZ R0, R214, R173, !PT ;  /* 0x000000add6007209 */ /* 0x000fe20007810000 */
[----:B------:R1:W-:Y:S01]  /*6000*/  MUFU.EX2 R168, R188 ;  /* 0x000000bc00a87308 */ /* 0x0003e20000000800 */
[----:B------:R-:W-:Y:S01]  /*6010*/  FSEL R196, R2, RZ, P2 ;  /* 0x000000ff02c47208 */ /* 0x000fe20001000000 */
[--C-:B------:R-:W-:Y:S01]  /*6020*/  FFMA.FTZ R173, R189, UR39, -R7.reuse ;  /* 0x00000027bdad7c23 */ /* 0x100fe20008010807 */
[----:B------:R-:W-:Y:S01]  /*6030*/  FMNMX.FTZ R0, R215, R0, !PT ;  /* 0x00000000d7007209 */ /* 0x000fe20007810000 */
[----:B------:R-:W-:Y:S01]  /*6040*/  FFMA.FTZ R189, R205, UR39, -R7 ;  /* 0x00000027cdbd7c23 */ /* 0x000fe20008010807 */
[----:B--2---:R-:W-:-:S03]  /*6050*/  SHF.R.U32.HI R231, RZ, 0x7, R231 ;  /* 0x00000007ffe77819 */ /* 0x004fc600000116e7 */
[----:B------:R-:W2:Y:S01]  /*6060*/  SHFL.BFLY PT, R185, R0, 0x2, 0x1f ;  /* 0x0c401f0000b97f89 */ /* 0x000ea200000e0000 */
[----:B-1----:R-:W-:-:S01]  /*6070*/  FFMA.FTZ R188, R208, UR39, -R7 ;  /* 0x00000027d0bc7c23 */ /* 0x002fc20008010807 */
[----:B------:R-:W-:Y:S08]  /*6080*/  MUFU.EX2 R161, R161 ;  /* 0x000000a100a17308 */ /* 0x000ff00000000800 */
[----:B------:R-:W-:Y:S08]  /*6090*/  MUFU.EX2 R165, R165 ;  /* 0x000000a500a57308 */ /* 0x000ff00000000800 */
[----:B------:R-:W-:Y:S01]  /*60a0*/  MUFU.EX2 R169, R169 ;  /* 0x000000a900a97308 */ /* 0x000fe20000000800 */
[----:B--2---:R-:W-:Y:S01]  /*60b0*/  FMNMX.FTZ R192, R0, R185, !PT ;  /* 0x000000b900c07209 */ /* 0x004fe20007810000 */
[----:B------:R-:W-:Y:S01]  /*60c0*/  FFMA.FTZ R185, R201, UR39, -R7 ;  /* 0x00000027c9b97c23 */ /* 0x000fe20008010807 */
[----:B------:R-:W-:-:S05]  /*60d0*/  IMAD.U32 R201, RZ, RZ, UR39 ;  /* 0x00000027ffc97e24 */ /* 0x000fca000f8e00ff */
[----:B------:R-:W-:Y:S01]  /*60e0*/  MUFU.EX2 R173, R173 ;  /* 0x000000ad00ad7308 */ /* 0x000fe20000000800 */
[----:B------:R-:W1:Y:S07]  /*60f0*/  SHFL.BFLY PT, R197, R192, 0x1, 0x1f ;  /* 0x0c201f00c0c57f89 */ /* 0x000e6e00000e0000 */
[----:B------:R-:W-:Y:S08]  /*6100*/  MUFU.EX2 R172, R172 ;  /* 0x000000ac00ac7308 */ /* 0x000ff00000000800 */
[----:B------:R-:W-:Y:S08]  /*6110*/  MUFU.EX2 R177, R177 ;  /* 0x000000b100b17308 */ /* 0x000ff00000000800 */
[----:B------:R-:W-:Y:S01]  /*6120*/  MUFU.EX2 R176, R176 ;  /* 0x000000b000b07308 */ /* 0x000fe20000000800 */
[----:B-1----:R-:W-:Y:S01]  /*6130*/  FMNMX.FTZ R0, R192, R197, !PT ;  /* 0x000000c5c0007209 */ /* 0x002fe20007810000 */
[----:B------:R-:W-:Y:S01]  /*6140*/  FFMA.FTZ R197, R8, UR39, -R7 ;  /* 0x0000002708c57c23 */ /* 0x000fe20008010807 */
[----:B------:R-:W-:-:S02]  /*6150*/  FADD.FTZ R7, -R196, R5 ;  /* 0x00000005c4077221 */ /* 0x000fc40000010100 */
[C---:B------:R-:W-:Y:S01]  /*6160*/  FSETP.NEU.FTZ.AND P2, PT, R0.reuse, -INF , PT ;  /* 0xff8000000000780b */ /* 0x040fe20003f5d000 */
[----:B------:R-:W-:-:S02]  /*6170*/  FFMA.FTZ R8, R0, R201, -8 ;  /* 0xc100000000087423 */ /* 0x000fc400000100c9 */
[----:B------:R1:W-:Y:S03]  /*6180*/  MUFU.EX2 R5, R197 ;  /* 0x000000c500057308 */ /* 0x0003e60000000800 */
[----:B------:R-:W-:Y:S01]  /*6190*/  FSEL R196, R8, RZ, P2 ;  /* 0x000000ff08c47208 */ /* 0x000fe20001000000 */
[----:B------:R-:W-:-:S04]  /*61a0*/  FMUL.FTZ R8, R7, UR39 ;  /* 0x0000002707087c20 */ /* 0x000fc80008410000 */
        /* <DEDUP_REMOVED lines=8> */
[----:B------:R-:W-:Y:S01]  /*6230*/  FSEL R175, R0, RZ, P2 ;  /* 0x000000ff00af7208 */ /* 0x000fe20001000000 */
[----:B------:R-:W-:-:S01]  /*6240*/  FFMA.FTZ R7, R155, UR39, -R196 ;  /* 0x000000279b077c23 */ /* 0x000fc200080108c4 */
[----:B------:R-:W2:Y:S01]  /*6250*/  MUFU.EX2 R8, R8 ;  /* 0x0000000800087308 */ /* 0x000ea20000000800 */
        /* <DEDUP_REMOVED lines=11> */
[--C-:B-1----:R-:W-:Y:S01]  /*6310*/  FFMA.FTZ R197, R182, UR39, -R196.reuse ;  /* 0x00000027b6c57c23 */ /* 0x102fe200080108c4 */
[----:B------:R-:W-:-:S01]  /*6320*/  FFMA.FTZ R182, R186, UR39, -R196 ;  /* 0x00000027bab67c23 */ /* 0x000fc200080108c4 */
[----:B------:R-:W-:-:S02]  /*6330*/  FFMA.FTZ R186, R190, UR39, -R196 ;  /* 0x00000027beba7c23 */ /* 0x000fc400080108c4 */
[----:B------:R-:W1:Y:S01]  /*6340*/  MUFU.EX2 R175, R175 ;  /* 0x000000af00af7308 */ /* 0x000e620000000800 */
[----:B--2---:R-:W-:-:S04]  /*6350*/  FFMA.FTZ R187, R8, R4, R9 ;  /* 0x0000000408bb7223 */ /* 0x004fc80000010009 */
[----:B------:R-:W-:Y:S01]  /*6360*/  FADD.FTZ R190, R10, R187 ;  /* 0x000000bb0abe7221 */ /* 0x000fe20000010000 */
[----:B------:R-:W-:-:S02]  /*6370*/  FFMA.FTZ R187, R191, UR39, -R196 ;  /* 0x00000027bfbb7c23 */ /* 0x000fc400080108c4 */
[----:B------:R-:W2:Y:S08]  /*6380*/  MUFU.EX2 R7, R7 ;  /* 0x0000000700077308 */ /* 0x000eb00000000800 */
[----:B------:R-:W3:Y:S01]  /*6390*/  MUFU.EX2 R13, R13 ;  /* 0x0000000d000d7308 */ /* 0x000ee20000000800 */
[----:B-1----:R-:W-:-:S01]  /*63a0*/  FFMA.FTZ R4, R175, R3, R200 ;  /* 0x00000003af047223 */ /* 0x002fc200000100c8 */
[----:B------:R-:W-:Y:S01]  /*63b0*/  FADD.FTZ R3, R11, R190 ;  /* 0x000000be0b037221 */ /* 0x000fe20000010000 */
[----:B------:R-:W-:-:S03]  /*63c0*/  FFMA.FTZ R190, R194, UR39, -R196 ;  /* 0x00000027c2be7c23 */ /* 0x000fc600080108c4 */
[----:B------:R-:W-:Y:S01]  /*63d0*/  FADD.FTZ R3, R12, R3 ;  /* 0x000000030c037221 */ /* 0x000fe20000010000 */
[----:B------:R-:W-:Y:S02]  /*63e0*/  WARPGROUP.DEPBAR.LE gsb0, 0x0 ;  /* 0x00008000000079c5 */ /* 0x000fe40000010000 */
[----:B------:R-:W-:Y:S01]  /*63f0*/  WARPGROUP.ARRIVE ;  /* 0x00000000000079c5 */ /* 0x000fe20000000000 */
[----:B------:R-:W1:Y:S01]  /*6400*/  MUFU.EX2 R158, R158 ;  /* 0x0000009e009e7308 */ /* 0x000e620000000800 */
[----:B--2---:R-:W-:-:S01]  /*6410*/  FADD.FTZ R4, R7, R4 ;  /* 0x0000000407047221 */ /* 0x004fc20000010000 */
[----:B------:R-:W-:-:S03]  /*6420*/  FADD.FTZ R194, R14, R3 ;  /* 0x000000030ec27221 */ /* 0x000fc60000010000 */
[----:B------:R-:W-:Y:S01]  /*6430*/  QGMMA.64x256x32.F32.E4M3.E4M3 R24, R220, gdesc[UR8], R24, gsb0 ;  /* 0x03e00008dc187df3 */ /* 0x000fe20008000818 */
[----:B------:R-:W-:Y:S01]  /*6440*/  UIADD3 UR10, UR14, 0x6, URZ ;  /* 0x000000060e0a7890 */ /* 0x000fe2000fffe03f */
[----:B---3--:R-:W-:Y:S01]  /*6450*/  FADD.FTZ R191, R13, R4 ;  /* 0x000000040dbf7221 */ /* 0x008fe20000010000 */
[----:B------:R-:W-:Y:S01]  /*6460*/  UMOV UR11, 0x40000040 ;  /* 0x40000040000b7882 */ /* 0x000fe20000000000 */
[----:B------:R-:W2:Y:S08]  /*6470*/  MUFU.EX2 R155, R155 ;  /* 0x0000009b009b7308 */ /* 0x000eb00000000800 */
[----:B------:R-:W3:Y:S01]  /*6480*/  MUFU.EX2 R162, R162 ;  /* 0x000000a200a27308 */ /* 0x000ee20000000800 */
[----:B-1----:R-:W-:-:S01]  /*6490*/  FADD.FTZ R4, R158, R191 ;  /* 0x000000bf9e047221 */ /* 0x002fc20000010000 */
[----:B------:R-:W-:-:S06]  /*64a0*/  FFMA.FTZ R191, R195, UR39, -R196 ;  /* 0x00000027c3bf7c23 */ /* 0x000fcc00080108c4 */
[----:B------:R-:W1:Y:S01]  /*64b0*/  MUFU.EX2 R159, R159 ;  /* 0x0000009f009f7308 */ /* 0x000e620000000800 */
[----:B--2---:R-:W-:-:S07]  /*64c0*/  FADD.FTZ R3, R155, R4 ;  /* 0x000000049b037221 */ /* 0x004fce0000010000 */
[----:B------:R-:W2:Y:S01]  /*64d0*/  MUFU.EX2 R166, R166 ;  /* 0x000000a600a67308 */ /* 0x000ea20000000800 */
[----:B---3--:R-:W-:-:S07]  /*64e0*/  FADD.FTZ R4, R162, R3 ;  /* 0x00000003a2047221 */ /* 0x008fce0000010000 */
[----:B------:R-:W3:Y:S01]  /*64f0*/  MUFU.EX2 R163, R163 ;  /* 0x000000a300a37308 */ /* 0x000ee20000000800 */
[----:B-1----:R-:W-:-:S07]  /*6500*/  FADD.FTZ R3, R159, R4 ;  /* 0x000000049f037221 */ /* 0x002fce0000010000 */
[----:B------:R1:W-:Y:S01]  /*6510*/  MUFU.EX2 R6, R197 ;  /* 0x000000c500067308 */ /* 0x0003e20000000800 */
[----:B--2---:R-:W-:-:S07]  /*6520*/  FADD.FTZ R4, R166, R3 ;  /* 0x00000003a6047221 */ /* 0x004fce0000010000 */
[----:B------:R-:W2:Y:S01]  /*6530*/  MUFU.EX2 R170, R170 ;  /* 0x000000aa00aa7308 */ /* 0x000ea20000000800 */
[----:B-1----:R-:W-:-:S01]  /*6540*/  FADD.FTZ R197, R15, R194 ;  /* 0x000000c20fc57221 */ /* 0x002fc20000010000 */
[----:B---3--:R-:W-:-:S03]  /*6550*/  FADD.FTZ R3, R163, R4 ;  /* 0x00000004a3037221 */ /* 0x008fc60000010000 */
[----:B------:R-:W-:-:S03]  /*6560*/  FADD.FTZ R194, R20, R197 ;  /* 0x000000c514c27221 */ /* 0x000fc60000010000 */
[----:B------:R-:W1:Y:S01]  /*6570*/  MUFU.EX2 R167, R167 ;  /* 0x000000a700a77308 */ /* 0x000e620000000800 */
[----:B------:R-:W-:-:S01]  /*6580*/  FADD.FTZ R195, R21, R194 ;  /* 0x000000c215c37221 */ /* 0x000fc20000010000 */
[----:B------:R-:W-:-:S03]  /*6590*/  FFMA.FTZ R194, R198, UR39, -R196 ;  /* 0x00000027c6c27c23 */ /* 0x000fc600080108c4 */
[----:B------:R-:W-:Y:S01]  /*65a0*/  FADD.FTZ R198, R152, R195 ;  /* 0x000000c398c67221 */ /* 0x000fe20000010000 */
[----:B------:R-:W-:-:S02]  /*65b0*/  FFMA.FTZ R195, R199, UR39, -R196 ;  /* 0x00000027c7c37c23 */ /* 0x000fc400080108c4 */
[----:B------:R-:W3:Y:S01]  /*65c0*/  MUFU.EX2 R174, R174 ;  /* 0x000000ae00ae7308 */ /* 0x000ee20000000800 */
[----:B------:R-:W-:-:S01]  /*65d0*/  FADD.FTZ R197, R153, R198 ;  /* 0x000000c699c57221 */ /* 0x000fc20000010000 */
[----:B--2---:R-:W-:-:S03]  /*65e0*/  FADD.FTZ R4, R170, R3 ;  /* 0x00000003aa047221 */ /* 0x004fc60000010000 */
[----:B------:R-:W-:Y:S01]  /*65f0*/  FADD.FTZ R198, R154, R197 ;  /* 0x000000c59ac67221 */ /* 0x000fe20000010000 */
[----:B------:R-:W-:-:S02]  /*6600*/  FFMA.FTZ R197, R202, UR39, -R196 ;  /* 0x00000027cac57c23 */ /* 0x000fc400080108c4 */
[----:B------:R-:W2:Y:S01]  /*6610*/  MUFU.EX2 R171, R171 ;  /* 0x000000ab00ab7308 */ /* 0x000ea20000000800 */
[----:B-1----:R-:W-:-:S01]  /*6620*/  FADD.FTZ R3, R167, R4 ;  /* 0x00000004a7037221 */ /* 0x002fc20000010000 */
[----:B------:R-:W-:-:S04]  /*6630*/  FADD.FTZ R199, R157, R198 ;  /* 0x000000c69dc77221 */ /* 0x000fc80000010000 */
[----:B------:R-:W-:Y:S02]  /*6640*/  FADD.FTZ R198, R156, R199 ;  /* 0x000000c79cc67221 */ /* 0x000fe40000010000 */
[----:B------:R-:W1:Y:S01]  /*6650*/  MUFU.EX2 R178, R178 ;  /* 0x000000b200b27308 */ /* 0x000e620000000800 */
[----:B---3--:R-:W-:-:S01]  /*6660*/  FADD.FTZ R4, R174, R3 ;  /* 0x00000003ae047221 */ /* 0x008fc20000010000 */
[----:B------:R-:W-:Y:S01]  /*6670*/  FADD.FTZ R199, R161, R198 ;  /* 0x000000c6a1c77221 */ /* 0x000fe20000010000 */
[----:B------:R-:W-:-:S05]  /*6680*/  FFMA.FTZ R198, R203, UR39, -R196 ;  /* 0x00000027cbc67c23 */ /* 0x000fca00080108c4 */
[----:B------:R-:W3:Y:S01]  /*6690*/  MUFU.EX2 R179, R179 ;  /* 0x000000b300b37308 */ /* 0x000ee20000000800 */
[----:B--2---:R-:W-:-:S01]  /*66a0*/  FADD.FTZ R3, R171, R4 ;  /* 0x00000004ab037221 */ /* 0x004fc20000010000 */
[----:B------:R-:W-:Y:S01]  /*66b0*/  FADD.FTZ R4, R160, R199 ;  /* 0x000000c7a0047221 */ /* 0x000fe20000010000 */
[----:B------:R-:W-:-:S05]  /*66c0*/  FFMA.FTZ R199, R206, UR39, -R196 ;  /* 0x00000027cec77c23 */ /* 0x000fca00080108c4 */
[----:B------:R-:W2:Y:S01]  /*66d0*/  MUFU.EX2 R182, R182 ;  /* 0x000000b600b67308 */ /* 0x000ea20000000800 */
[----:B-1----:R-:W-:-:S04]  /*66e0*/  FADD.FTZ R3, R178, R3 ;  /* 0x00000003b2037221 */ /* 0x002fc80000010000 */
[----:B------:R-:W-:Y:S01]  /*66f0*/  FADD.FTZ R202, R6, R3 ;  /* 0x0000000306ca7221 */ /* 0x000fe20000010000 */
[----:B------:R-:W-:-:S02]  /*6700*/  FADD.FTZ R3, R165, R4 ;  /* 0x00000004a5037221 */ /* 0x000fc40000010000 */
[----:B------:R-:W1:Y:S01]  /*6710*/  MUFU.EX2 R183, R183 ;  /* 0x000000b700b77308 */ /* 0x000e620000000800 */
[----:B---3--:R-:W-:-:S01]  /*6720*/  FADD.FTZ R201, R179, R202 ;  /* 0x000000cab3c97221 */ /* 0x008fc20000010000 */
[----:B------:R-:W-:-:S04]  /*6730*/  FADD.FTZ R4, R164, R3 ;  /* 0x00000003a4047221 */ /* 0x000fc80000010000 */
[----:B------:R-:W-:Y:S02]  /*6740*/  FADD.FTZ R3, R169, R4 ;  /* 0x00000004a9037221 */ /* 0x000fe40000010000 */
[----:B------:R-:W3:Y:S01]  /*6750*/  MUFU.EX2 R186, R186 ;  /* 0x000000ba00ba7308 */ /* 0x000ee20000000800 */
[----:B--2---:R-:W-:-:S01]  /*6760*/  FADD.FTZ R202, R182, R201 ;  /* 0x000000c9b6ca7221 */ /* 0x004fc20000010000 */
[----:B------:R-:W-:-:S04]  /*6770*/  FADD.FTZ R4, R168, R3 ;  /* 0x00000003a8047221 */ /* 0x000fc80000010000 */
[----:B------:R-:W-:Y:S02]  /*6780*/  FADD.FTZ R3, R173, R4 ;  /* 0x00000004ad037221 */ /* 0x000fe40000010000 */
[----:B------:R-:W2:Y:S01]  /*6790*/  MUFU.EX2 R187, R187 ;  /* 0x000000bb00bb7308 */ /* 0x000ea20000000800 */
[----:B-1----:R-:W-:-:S01]  /*67a0*/  FADD.FTZ R201, R183, R202 ;  /* 0x000000cab7c97221 */ /* 0x002fc20000010000 */
[----:B------:R-:W-:Y:S01]  /*67b0*/  FADD.FTZ R4, R172, R3 ;  /* 0x00000003ac047221 */ /* 0x000fe20000010000 */
[----:B------:R-:W-:-:S01]  /*67c0*/  FFMA.FTZ R202, R207, UR39, -R196 ;  /* 0x00000027cfca7c23 */ /* 0x000fc200080108c4 */
[----:B------:R-:W-:Y:S01]  /*67d0*/  IMAD.U32 R207, RZ, RZ, UR7 ;  /* 0x00000007ffcf7e24 */ /* 0x000fe2000f8e00ff */
[----:B------:R-:W-:-:S03]  /*67e0*/  IADD3 R3, -R231, 0xb, RZ ;  /* 0x0000000be7037810 */ /* 0x000fc60007ffe1ff */
[----:B------:R-:W1:Y:S01]  /*67f0*/  MUFU.EX2 R190, R190 ;  /* 0x000000be00be7308 */ /* 0x000e620000000800 */
[----:B---3--:R-:W-:-:S01]  /*6800*/  FADD.FTZ R204, R186, R201 ;  /* 0x000000c9bacc7221 */ /* 0x008fc20000010000 */
[----:B------:R-:W-:Y:S01]  /*6810*/  FFMA.FTZ R201, R210, UR39, -R196 ;  /* 0x00000027d2c97c23 */ /* 0x000fe200080108c4 */
[----:B------:R-:W-:-:S05]  /*6820*/  @!P1 LEA R207, R207, UR38, 0x3 ;  /* 0x00000026cfcf9c11 */ /* 0x000fca000f8e18ff */
[----:B------:R-:W3:Y:S01]  /*6830*/  MUFU.EX2 R191, R191 ;  /* 0x000000bf00bf7308 */ /* 0x000ee20000000800 */
[----:B--2---:R-:W-:-:S07]  /*6840*/  FADD.FTZ R203, R187, R204 ;  /* 0x000000ccbbcb7221 */ /* 0x004fce0000010000 */
[----:B------:R-:W2:Y:S01]  /*6850*/  MUFU.EX2 R194, R194 ;  /* 0x000000c200c27308 */ /* 0x000ea20000000800 */
[----:B-1----:R-:W-:-:S01]  /*6860*/  FADD.FTZ R204, R190, R203 ;  /* 0x000000cbbecc7221 */ /* 0x002fc20000010000 */
[----:B------:R-:W-:-:S04]  /*6870*/  FADD.FTZ R203, R177, R4 ;  /* 0x00000004b1cb7221 */ /* 0x000fc80000010000 */
[----:B------:R-:W-:Y:S01]  /*6880*/  FADD.FTZ R4, R176, R203 ;  /* 0x000000cbb0047221 */ /* 0x000fe20000010000 */
[----:B------:R-:W-:-:S01]  /*6890*/  FFMA.FTZ R203, R214, UR39, -R196 ;  /* 0x00000027d6cb7c23 */ /* 0x000fc200080108c4 */
[----:B------:R-:W1:Y:S01]  /*68a0*/  MUFU.EX2 R195, R195 ;  /* 0x000000c300c37308 */ /* 0x000e620000000800 */
[----:B---3--:R-:W-:-:S01]  /*68b0*/  FADD.FTZ R205, R191, R204 ;  /* 0x000000ccbfcd7221 */ /* 0x008fc20000010000 */
[--C-:B------:R-:W-:Y:S01]  /*68c0*/  FFMA.FTZ R204, R211, UR39, -R196.reuse ;  /* 0x00000027d3cc7c23 */ /* 0x100fe200080108c4 */
[----:B------:R-:W-:-:S05]  /*68d0*/  FFMA.FTZ R196, R215, UR39, -R196 ;  /* 0x00000027d7c47c23 */ /* 0x000fca00080108c4 */
[----:B------:R-:W3:Y:S01]  /*68e0*/  MUFU.EX2 R180, R180 ;  /* 0x000000b400b47308 */ /* 0x000ee20000000800 */
[----:B--2---:R-:W-:-:S01]  /*68f0*/  FADD.FTZ R206, R194, R205 ;  /* 0x000000cdc2ce7221 */ /* 0x004fc20000010000 */
[----:B------:R-:W-:-:S06]  /*6900*/  FADD.FTZ R205, R181, R4 ;  /* 0x00000004b5cd7221 */ /* 0x000fcc0000010000 */
[----:B------:R-:W2:Y:S01]  /*6910*/  MUFU.EX2 R197, R197 ;  /* 0x000000c500c57308 */ /* 0x000ea20000000800 */
[----:B-1----:R-:W-:-:S07]  /*6920*/  FADD.FTZ R206, R195, R206 ;  /* 0x000000cec3ce7221 */ /* 0x002fce0000010000 */
[----:B------:R-:W1:Y:S01]  /*6930*/  MUFU.EX2 R185, R185 ;  /* 0x000000b900b97308 */ /* 0x000e620000000800 */
[----:B---3--:R-:W-:-:S07]  /*6940*/  FADD.FTZ R4, R180, R205 ;  /* 0x000000cdb4047221 */ /* 0x008fce0000010000 */
[----:B------:R-:W3:Y:S01]  /*6950*/  MUFU.EX2 R198, R198 ;  /* 0x000000c600c67308 */ /* 0x000ee20000000800 */
[----:B--2---:R-:W-:-:S07]  /*6960*/  FADD.FTZ R205, R197, R206 ;  /* 0x000000cec5cd7221 */ /* 0x004fce0000010000 */
[----:B------:R-:W2:Y:S08]  /*6970*/  MUFU.EX2 R184, R184 ;  /* 0x000000b800b87308 */ /* 0x000eb00000000800 */
[----:B------:R-:W4:Y:S08]  /*6980*/  MUFU.EX2 R199, R199 ;  /* 0x000000c700c77308 */ /* 0x000f300000000800 */
[----:B------:R-:W-:Y:S08]  /*6990*/  MUFU.EX2 R189, R189 ;  /* 0x000000bd00bd7308 */ /* 0x000ff00000000800 */
[----:B------:R-:W5:Y:S08]  /*69a0*/  MUFU.EX2 R202, R202 ;  /* 0x000000ca00ca7308 */ /* 0x000f700000000800 */
[----:B------:R-:W5:Y:S08]  /*69b0*/  MUFU.EX2 R188, R188 ;  /* 0x000000bc00bc7308 */ /* 0x000f700000000800 */
[----:B------:R-:W5:Y:S08]  /*69c0*/  MUFU.EX2 R201, R201 ;  /* 0x000000c900c97308 */ /* 0x000f700000000800 */
[----:B------:R-:W5:Y:S08]  /*69d0*/  MUFU.EX2 R193, R193 ;  /* 0x000000c100c17308 */ /* 0x000f700000000800 */
[----:B------:R-:W5:Y:S08]  /*69e0*/  MUFU.EX2 R204, R204 ;  /* 0x000000cc00cc7308 */ /* 0x000f700000000800 */
[----:B------:R-:W5:Y:S08]  /*69f0*/  MUFU.EX2 R192, R212 ;  /* 0x000000d400c07308 */ /* 0x000f700000000800 */
[----:B------:R-:W5:Y:S01]  /*6a00*/  MUFU.EX2 R203, R203 ;  /* 0x000000cb00cb7308 */ /* 0x000f620000000800 */
[----:B------:R-:W-:-:S02]  /*6a10*/  WARPGROUP.DEPBAR.LE gsb0, 0x0 ;  /* 0x00008000000079c5 */ /* 0x000fc40000010000 */
[----:B------:R-:W-:-:S05]  /*6a20*/  WARPGROUP.ARRIVE ;  /* 0x00000000000079c5 */ /* 0x000fca0000000000 */
[----:B------:R-:W5:Y:S01]  /*6a30*/  MUFU.EX2 R196, R196 ;  /* 0x000000c400c47308 */ /* 0x000f620000000800 */
[----:B------:R-:W-:Y:S03]  /*6a40*/  QGMMA.64x256x32.F32.E4M3.E4M3 R24, R216, gdesc[UR8], R24, gsb0 ;  /* 0x03e00008d8187df3 */ /* 0x000fe60008000818 */
[----:B------:R-:W-:Y:S02]  /*6a50*/  WARPGROUP.DEPBAR.LE gsb0, 0x0 ;  /* 0x00008000000079c5 */ /* 0x000fe40000010000 */
[----:B------:R1:W-:Y:S06]  /*6a60*/  BAR.ARV R3, 0x100 ;  /* 0x000400030000751d */ /* 0x0003ec0000002000 */
[----:B-1----:R-:W-:-:S02]  /*6a70*/  @!P1 VIADD R3, R207, 0x38840 ;  /* 0x00038840cf039836 */ /* 0x002fc40000000000 */
[----:B------:R-:W-:Y:S01]  /*6a80*/  FADD.FTZ R207, R185, R4 ;  /* 0x00000004b9cf7221 */ /* 0x000fe20000010000 */
[----:B---3--:R-:W-:-:S02]  /*6a90*/  FADD.FTZ R4, R198, R205 ;  /* 0x000000cdc6047221 */ /* 0x008fc40000010000 */
[----:B------:R-:W-:Y:S01]  /*6aa0*/  @!P1 PRMT R3, RZ, 0x654, R3 ;  /* 0x00000654ff039816 */ /* 0x000fe20000000003 */
[----:B--2---:R-:W-:-:S01]  /*6ab0*/  FADD.FTZ R206, R184, R207 ;  /* 0x000000cfb8ce7221 */ /* 0x004fc20000010000 */
[----:B----4-:R-:W-:Y:S02]  /*6ac0*/  FADD.FTZ R205, R199, R4 ;  /* 0x00000004c7cd7221 */ /* 0x010fe40000010000 */
[----:B------:R1:W-:Y:S02]  /*6ad0*/  @!P1 SYNCS.ARRIVE.TRANS64.RED.A1T0 RZ, [R3+URZ], RZ ;  /* 0x000000ff03ff99a7 */ /* 0x0003e4000810043f */
[----:B-----5:R-:W-:-:S01]  /*6ae0*/  FADD.FTZ R4, R202, R205 ;  /* 0x000000cdca047221 */ /* 0x020fc20000010000 */
[----:B-1----:R-:W-:-:S04]  /*6af0*/  FADD.FTZ R3, R189, R206 ;  /* 0x000000cebd037221 */ /* 0x002fc80000010000 */
[----:B------:R-:W-:Y:S01]  /*6b00*/  FADD.FTZ R206, R188, R3 ;  /* 0x00000003bcce7221 */ /* 0x000fe20000010000 */
[----:B------:R-:W-:-:S03]  /*6b10*/  FADD.FTZ R3, R201, R4 ;  /* 0x00000004c9037221 */ /* 0x000fc60000010000 */
[----:B------:R-:W-:Y:S01]  /*6b20*/  FADD.FTZ R205, R193, R206 ;  /* 0x000000cec1cd7221 */ /* 0x000fe20000010000 */
[----:B------:R-:W-:-:S03]  /*6b30*/  FADD.FTZ R4, R204, R3 ;  /* 0x00000003cc047221 */ /* 0x000fc60000010000 */
[----:B------:R-:W-:Y:S01]  /*6b40*/  FADD.FTZ R206, R192, R205 ;  /* 0x000000cdc0ce7221 */ /* 0x000fe20000010000 */
[----:B------:R-:W-:-:S03]  /*6b50*/  FADD.FTZ R3, R203, R4 ;  /* 0x00000004cb037221 */ /* 0x000fc60000010000 */
[----:B------:R-:W-:Y:S01]  /*6b60*/  FADD.FTZ R4, R5, R206 ;  /* 0x000000ce05047221 */ /* 0x000fe20000010000 */
[----:B------:R-:W-:-:S01]  /*6b70*/  FADD.FTZ R3, R196, R3 ;  /* 0x00000003c4037221 */ /* 0x000fc20000010000 */
[----:B------:R-:W-:Y:S06]  /*6b80*/  @!P0 BRA `(.L_x_1860) ;  /* 0x0000000000048947 */ /* 0x000fec0003800000 */
[----:B------:R-:W-:Y:S01]  /*6b90*/  BPT.TRAP 0x1 ;  /* 0x000000040000795c */ /* 0x000fe20000300000 */
.L_x_1860:
[----:B------:R-:W-:Y:S01]  /*6ba0*/  UISETP.GT.AND UP0, UPT, UR6, UR47, UPT ;  /* 0x0000002f0600728c */ /* 0x000fe2000bf04270 */
[----:B------:R-:W-:Y:S01]  /*6bb0*/  F2FP.SATFINITE.E4M3.F32.PACK_AB_MERGE_C R6, R179, R6, RZ ;  /* 0x00000006b306723e */ /* 0x000fe200048070ff */
[----:B------:R-:W-:Y:S01]  /*6bc0*/  ULEA UR10, UR37, UR38, 0x3 ;  /* 0x00000026250a7291 */ /* 0x000fe2000f8e183f */
[----:B------:R-:W-:Y:S01]  /*6bd0*/  F2FP.SATFINITE.E4M3.F32.PACK_AB_MERGE_C R5, R5, R192, RZ ;  /* 0x000000c00505723e */ /* 0x000fe200048070ff */
[----:B------:R-:W-:Y:S01]  /*6be0*/  UIADD3 UR6, UR6, -0x1, URZ ;  /* 0xffffffff06067890 */ /* 0x000fe2000fffe03f */
[----:B------:R-:W-:Y:S01]  /*6bf0*/  F2FP.SATFINITE.E4M3.F32.PACK_AB_MERGE_C R11, R12, R11, RZ ;  /* 0x0000000b0c0b723e */ /* 0x000fe200048070ff */
[----:B------:R-:W-:Y:S01]  /*6c00*/  UIADD3 UR10, UR10, 0x38860, URZ ;  /* 0x000388600a0a7890 */ /* 0x000fe2000fffe03f */
[----:B------:R-:W-:Y:S01]  /*6c10*/  PLOP3.LUT P2, PT, PT, PT, UP0, 0x80, 0x0 ;  /* 0x000000000000781c */ /* 0x000fe20003f4f008 */
[----:B------:R-:W-:Y:S01]  /*6c20*/  UMOV UR45, UR36 ;  /* 0x00000024002d7c82 */ /* 0x000fe20008000000 */
[----:B------:R-:W-:Y:S01]  /*6c30*/  F2FP.SATFINITE.E4M3.F32.PACK_AB_MERGE_C R13, R158, R13, RZ ;  /* 0x0000000d9e0d723e */ /* 0x000fe200048070ff */
[----:B------:R-:W-:Y:S01]  /*6c40*/  UPRMT UR10, UR53, 0x654, UR10 ;  /* 0x00000654350a7896 */ /* 0x000fe2000800000a */
[----:B------:R-:W-:Y:S01]  /*6c50*/  F2FP.SATFINITE.E4M3.F32.PACK_AB_MERGE_C R20, R21, R20, RZ ;  /* 0x000000141514723e */ /* 0x000fe200048070ff */
[----:B------:R-:W-:Y:S01]  /*6c60*/  UMOV UR37, UR7 ;  /* 0x0000000700257c82 */ /* 0x000fe20008000000 */
[----:B------:R-:W-:Y:S01]  /*6c70*/  F2FP.SATFINITE.E4M3.F32.PACK_AB_MERGE_C R159, R166, R159, RZ ;  /* 0x0000009fa69f723e */ /* 0x000fe200048070ff */
[----:B------:R-:W-:Y:S01]  /*6c80*/  FMUL.FTZ R24, R24, R8 ;  /* 0x0000000818187220 */ /* 0x000fe20000410000 */
[----:B------:R-:W-:Y:S01]  /*6c90*/  F2FP.SATFINITE.E4M3.F32.PACK_AB_MERGE_C R154, R157, R154, RZ ;  /* 0x0000009a9d9a723e */ /* 0x000fe200048070ff */
[-C--:B------:R-:W-:Y:S01]  /*6ca0*/  FMUL.FTZ R25, R25, R8.reuse ;  /* 0x0000000819197220 */ /* 0x080fe20000410000 */
        /* <DEDUP_REMOVED lines=14> */
[----:B------:R-:W-:Y:S01]  /*6d90*/  F2FP.SATFINITE.E4M3.F32.PACK_AB_MERGE_C R199, R202, R199, RZ ;  /* 0x000000c7cac7723e */ /* 0x000fe200048070ff */
[-C--:B------:R-:W-:Y:S01]  /*6da0*/  FMUL.FTZ R40, R40, R8.reuse ;  /* 0x0000000828287220 */ /* 0x080fe20000410000 */
[----:B------:R-:W-:Y:S01]  /*6db0*/  F2FP.SATFINITE.E4M3.F32.PACK_AB_MERGE_C R196, R196, R203, RZ ;  /* 0x000000cbc4c4723e */ /* 0x000fe200048070ff */
        /* <DEDUP_REMOVED lines=135> */
[----:B------:R-:W-:-:S02]  /*7630*/  IMAD.MOV.U32 R6, RZ, RZ, R0 ;  /* 0x000000ffff067224 */ /* 0x000fc400078e0000 */
[----:B------:R-:W-:Y:S01]  /*7640*/  IMAD.MOV.U32 R5, RZ, RZ, R2 ;  /* 0x000000ffff057224 */ /* 0x000fe200078e0002 */
[----:B------:R-:W-:Y:S06]  /*7650*/  @P2 BRA `(.L_x_1861) ;  /* 0xffffffd000f02947 */ /* 0x000fec000383ffff */
[----:B------:R-:W-:Y:S01]  /*7660*/  UMOV UR37, UR7 ;  /* 0x0000000700257c82 */ /* 0x000fe20008000000 */
[----:B------:R-:W-:-:S05]  /*7670*/  UMOV UR45, UR6 ;  /* 0x00000006002d7c82 */ /* 0x000fca0008000000 */
.L_x_1851:
[----:B------:R-:W-:-:S13]  /*7680*/  ISETP.LE.AND P2, PT, RZ, UR45, PT ;  /* 0x0000002dff007c0c */ /* 0x000fda000bf43270 */
[----:B------:R-:W-:Y:S05]  /*7690*/  @!P2 BRA `(.L_x_1862) ;  /* 0x0000002000c4a947 */ /* 0x000fea0003800000 */
[----:B------:R-:W-:Y:S01]  /*76a0*/  IMAD.MOV.U32 R7, RZ, RZ, R0 ;  /* 0x000000ffff077224 */ /* 0x000fe200078e0000 */
[----:B------:R-:W-:Y:S01]  /*76b0*/  UMOV UR41, UR36 ;  /* 0x0000002400297c82 */ /* 0x000fe20008000000 */
[----:B------:R-:W-:Y:S01]  /*76c0*/  IMAD.MOV.U32 R5, RZ, RZ, R2 ;  /* 0x000000ffff057224 */ /* 0x000fe200078e0002 */
[----:B------:R-:W-:-:S06]  /*76d0*/  UMOV UR40, UR37 ;  /* 0x0000002500287c82 */ /* 0x000fcc0008000000 */
.L_x_1872:
        /* <DEDUP_REMOVED lines=9> */
.L_x_1864:
[----:B------:R-:W-:Y:S01]  /*7770*/  ULEA UR6, UR37, UR38, 0x3 ;  /* 0x0000002625067291 */ /* 0x000fe2000f8e183f */
[----:B------:R-:W-:-:S05]  /*7780*/  IMAD.U32 R0, RZ, RZ, UR36 ;  /* 0x00000024ff007e24 */ /* 0x000fca000f8e00ff */
[----:B------:R-:W-:-:S04]  /*7790*/  SHF.L.U32 R0, R0, 0x1f, RZ ;  /* 0x0000001f00007819 */ /* 0x000fc800000006ff */
[----:B------:R1:W2:Y:S01]  /*77a0*/  SYNCS.PHASECHK.TRANS64.TRYWAIT P2, [UR6+0x38830], R0 ;  /* 0x03883000ff0075a7 */ /* 0x0002a20008040146 */
[----:B------:R-:W-:Y:S05]  /*77b0*/  @!P0 BRA `(.L_x_1865) ;  /* 0x0000000000048947 */ /* 0x000fea0003800000 */
[----:B------:R-:W-:Y:S01]  /*77c0*/  BPT.TRAP 0x1 ;  /* 0x000000040000795c */ /* 0x000fe20000300000 */
.L_x_1865:
[----:B--2---:R-:W-:Y:S05]  /*77d0*/  @P2 BRA `(.L_x_1863) ;  /* 0x0000000000082947 */ /* 0x004fea0003800000 */
[----:B------:R-:W2:Y:S02]  /*77e0*/  SYNCS.PHASECHK.TRANS64.TRYWAIT P2, [UR6+0x38830], R0 ;  /* 0x03883000ff0075a7 */ /* 0x000ea40008040146 */
[----:B--2---:R-:W-:Y:S05]  /*77f0*/  @!P2 BRA `(.L_x_1866) ;  /* 0x00000098002ca947 */ /* 0x004fea0003800000 */
.L_x_1863:
[----:B------:R-:W3:Y:S01]  /*7800*/  S2R R2, SR_TID.X ;  /* 0x0000000000027919 */ /* 0x000ee20000002100 */
        /* <DEDUP_REMOVED lines=17> */
[----:B---3--:R-:W-:-:S05]  /*7920*/  SHF.R.U32.HI R2, RZ, 0x7, R2 ;  /* 0x00000007ff027819 */ /* 0x008fca0000011602 */
        /* <DEDUP_REMOVED lines=29> */
.L_x_1868:
[----:B------:R-:W-:Y:S01]  /*7b00*/  ULEA UR6, UR40, UR38, 0x3 ;  /* 0x0000002628067291 */ /* 0x000fe2000f8e183f */
[----:B------:R-:W-:-:S05]  /*7b10*/  IMAD.U32 R0, RZ, RZ, UR41 ;  /* 0x00000029ff007e24 */ /* 0x000fca000f8e00ff */
[----:B------:R-:W-:-:S04]  /*7b20*/  SHF.L.U32 R0, R0, 0x1f, RZ ;  /* 0x0000001f00007819 */ /* 0x000fc800000006ff */
[----:B------:R1:W2:Y:S01]  /*7b30*/  SYNCS.PHASECHK.TRANS64.TRYWAIT P2, [UR6+0x38850], R0 ;  /* 0x03885000ff0075a7 */ /* 0x0002a20008040146 */
[----:B------:R-:W-:Y:S05]  /*7b40*/  @!P0 BRA `(.L_x_1869) ;  /* 0x0000000000048947 */ /* 0x000fea0003800000 */
[----:B------:R-:W-:Y:S01]  /*7b50*/  BPT.TRAP 0x1 ;  /* 0x000000040000795c */ /* 0x000fe20000300000 */
.L_x_1869:
[----:B--2---:R-:W-:Y:S05]  /*7b60*/  @P2 BRA `(.L_x_1867) ;  /* 0x0000000000082947 */ /* 0x004fea0003800000 */
[----:B------:R-:W2:Y:S02]  /*7b70*/  SYNCS.PHASECHK.TRANS64.TRYWAIT P2, [UR6+0x38850], R0 ;  /* 0x03885000ff0075a7 */ /* 0x000ea40008040146 */
[----:B--2---:R-:W-:Y:S05]  /*7b80*/  @!P2 BRA `(.L_x_1870) ;  /* 0x000000940060a947 */ /* 0x004fea0003800000 */
.L_x_1867:
[----:B------:R-:W-:Y:S01]  /*7b90*/  UIADD3 UR6, UR38, 0x400, URZ ;  /* 0x0000040026067890 */ /* 0x000fe2000fffe03f */
[----:B------:R-:W-:Y:S01]  /*7ba0*/  WARPGROUP.ARRIVE ;  /* 0x00000000000079c5 */ /* 0x000fe20000000000 */
[----:B------:R-:W-:Y:S01]  /*7bb0*/  UMOV UR7, 0x40000040 ;  /* 0x4000004000077882 */ /* 0x000fe20000000000 */
[----:B------:R-:W-:Y:S01]  /*7bc0*/  FMNMX.FTZ R2, R154, R7, !PT ;  /* 0x000000079a027209 */ /* 0x000fe20007810000 */
[----:B------:R-:W-:Y:S01]  /*7bd0*/  USHF.R.U32.HI UR6, URZ, 0x4, UR6 ;  /* 0x000000043f067899 */ /* 0x000fe20008011606 */
[----:B-12---:R-:W-:Y:S01]  /*7be0*/  FMNMX.FTZ R0, R152, R5, !PT ;  /* 0x0000000598007209 */ /* 0x006fe20007810000 */
[----:B------:R-:W-:Y:S01]  /*7bf0*/  IMAD.U32 R13, RZ, RZ, UR39 ;  /* 0x00000027ff0d7e24 */ /* 0x000fe2000f8e00ff */
[----:B------:R-:W-:Y:S01]  /*7c00*/  FMNMX.FTZ R11, R155, R2, !PT ;  /* 0x000000029b0b7209 */ /* 0x000fe20007810000 */
[----:B------:R-:W-:Y:S01]  /*7c10*/  ULOP3.LUT UR6, UR6, 0x3fff, URZ, 0xc0, !UPT ;  /* 0x00003fff06067892 */ /* 0x000fe2000f8ec03f */
[----:B------:R-:W-:Y:S02]  /*7c20*/  FMNMX.FTZ R9, R153, R0, !PT ;  /* 0x0000000099097209 */ /* 0x000fe40007810000 */
        /* <DEDUP_REMOVED lines=65> */
[----:B------:R-:W-:-:S03]  /*8040*/  FMNMX.FTZ R6, R213, R0, !PT ;  /* 0x00000000d5067209 */ /* 0x000fc60007810000 */
[----:B------:R-:W1:Y:S04]  /*8050*/  SHFL.BFLY PT, R11, R8, 0x2, 0x1f ;  /* 0x0c401f00080b7f89 */ /* 0x000e6800000e0000 */
[----:B------:R-:W2:Y:S01]  /*8060*/  SHFL.BFLY PT, R9, R6, 0x2, 0x1f ;  /* 0x0c401f0006097f89 */ /* 0x000ea200000e0000 */
[----:B-1----:R-:W-:Y:S02]  /*8070*/  FMNMX.FTZ R11, R8, R11, !PT ;  /* 0x0000000b080b7209 */ /* 0x002fe40007810000 */
[----:B--2---:R-:W-:-:S03]  /*8080*/  FMNMX.FTZ R9, R6, R9, !PT ;  /* 0x0000000906097209 */ /* 0x004fc60007810000 */
[----:B------:R-:W1:Y:S04]  /*8090*/  SHFL.BFLY PT, R0, R11, 0x1, 0x1f ;  /* 0x0c201f000b007f89 */ /* 0x000e6800000e0000 */
[----:B------:R-:W2:Y:S01]  /*80a0*/  SHFL.BFLY PT, R2, R9, 0x1, 0x1f ;  /* 0x0c201f0009027f89 */ /* 0x000ea200000e0000 */
[----:B-1----:R-:W-:Y:S02]  /*80b0*/  FMNMX.FTZ R0, R11, R0, !PT ;  /* 0x000000000b007209 */ /* 0x002fe40007810000 */
[----:B--2---:R-:W-:-:S03]  /*80c0*/  FMNMX.FTZ R2, R9, R2, !PT ;  /* 0x0000000209027209 */ /* 0x004fc60007810000 */
[----:B------:R-:W-:Y:S02]  /*80d0*/  FADD.FTZ R6, -R0, R7 ;  /* 0x0000000700067221 */ /* 0x000fe40000010100 */
[----:B------:R-:W-:-:S01]  /*80e0*/  FFMA.FTZ R7, R2, R13, -8 ;  /* 0xc100000002077423 */ /* 0x000fc2000001000d */
[----:B------:R-:W-:Y:S01]  /*80f0*/  FADD.FTZ R5, -R2, R5 ;  /* 0x0000000502057221 */ /* 0x000fe20000010100 */
[----:B------:R-:W-:Y:S02]  /*8100*/  FMUL.FTZ R6, R6, UR39 ;  /* 0x0000002706067c20 */ /* 0x000fe40008410000 */
[--C-:B------:R-:W-:Y:S01]  /*8110*/  FFMA.FTZ R9, R153, UR39, -R7.reuse ;  /* 0x0000002799097c23 */ /* 0x100fe20008010807 */
[----:B------:R-:W-:-:S01]  /*8120*/  FFMA.FTZ R153, R173, UR39, -R7 ;  /* 0x00000027ad997c23 */ /* 0x000fc20008010807 */
[--C-:B------:R-:W-:Y:S01]  /*8130*/  FFMA.FTZ R173, R193, UR39, -R7.reuse ;  /* 0x00000027c1ad7c23 */ /* 0x100fe20008010807 */
[----:B------:R-:W-:Y:S02]  /*8140*/  IMAD.U32 R193, RZ, RZ, UR39 ;  /* 0x00000027ffc17e24 */ /* 0x000fe4000f8e00ff */
[--C-:B------:R-:W-:Y:S01]  /*8150*/  FFMA.FTZ R11, R157, UR39, -R7.reuse ;  /* 0x000000279d0b7c23 */ /* 0x100fe20008010807 */
[----:B------:R-:W-:-:S01]  /*8160*/  FFMA.FTZ R157, R177, UR39, -R7 ;  /* 0x00000027b19d7c23 */ /* 0x000fc20008010807 */
[----:B------:R-:W-:Y:S01]  /*8170*/  FMUL.FTZ R5, R5, UR39 ;  /* 0x0000002705057c20 */ /* 0x000fe20008410000 */
[----:B------:R-:W-:-:S01]  /*8180*/  FFMA.FTZ R193, R0, R193, -8 ;  /* 0xc100000000c17423 */ /* 0x000fc200000100c1 */
[--C-:B------:R-:W-:Y:S01]  /*8190*/  FFMA.FTZ R8, R152, UR39, -R7.reuse ;  /* 0x0000002798087c23 */ /* 0x100fe20008010807 */
        /* <DEDUP_REMOVED lines=27> */
[----:B------:R-:W-:Y:S01]  /*8350*/  FFMA.FTZ R178, R179, UR39, -R193 ;  /* 0x00000027b3b27c23 */ /* 0x000fe200080108c1 */
[----:B------:R-:W-:-:S01]  /*8360*/  FFMA.FTZ R20, R168, UR39, -R7 ;  /* 0x00000027a8147c23 */ /* 0x000fc20008010807 */
[--C-:B------:R-:W-:Y:S01]  /*8370*/  FFMA.FTZ R179, R182, UR39, -R193.reuse ;  /* 0x00000027b6b37c23 */ /* 0x100fe200080108c1 */
[----:B------:R-:W-:-:S01]  /*8380*/  FFMA.FTZ R182, R183, UR39, -R193 ;  /* 0x00000027b7b67c23 */ /* 0x000fc200080108c1 */
[--C-:B------:R-:W-:Y:S01]  /*8390*/  FFMA.FTZ R183, R186, UR39, -R193.reuse ;  /* 0x00000027bab77c23 */ /* 0x100fe200080108c1 */
[----:B------:R-:W-:-:S01]  /*83a0*/  FFMA.FTZ R186, R187, UR39, -R193 ;  /* 0x00000027bbba7c23 */ /* 0x000fc200080108c1 */
[----:B------:R-:W3:Y:S01]  /*83b0*/  MUFU.EX2 R9, R9 ;  /* 0x0000000900097308 */ /* 0x000ee20000000800 */
[----:B-1----:R-:W-:-:S01]  /*83c0*/  FFMA.FTZ R4, R5, R4, R8 ;  /* 0x0000000405047223 */ /* 0x002fc20000010008 */
[----:B------:R-:W-:Y:S01]  /*83d0*/  FFMA.FTZ R21, R169, UR39, -R7 ;  /* 0x00000027a9157c23 */ /* 0x000fe20008010807 */
[----:B------:R-:W-:-:S01]  /*83e0*/  FFMA.FTZ R187, R190, UR39, -R193 ;  /* 0x00000027bebb7c23 */ /* 0x000fc200080108c1 */
[--C-:B------:R-:W-:Y:S01]  /*83f0*/  FFMA.FTZ R190, R191, UR39, -R193.reuse ;  /* 0x00000027bfbe7c23 */ /* 0x100fe200080108c1 */
[----:B------:R-:W-:-:S01]  /*8400*/  FFMA.FTZ R191, R194, UR39, -R193 ;  /* 0x00000027c2bf7c23 */ /* 0x000fc200080108c1 */
[--C-:B------:R-:W-:Y:S01]  /*8410*/  FFMA.FTZ R152, R172, UR39, -R7.reuse ;  /* 0x00000027ac987c23 */ /* 0x100fe20008010807 */
[----:B------:R-:W-:-:S01]  /*8420*/  FFMA.FTZ R160, R180, UR39, -R7 ;  /* 0x00000027b4a07c23 */ /* 0x000fc20008010807 */
[----:B------:R-:W1:Y:S01]  /*8430*/  MUFU.EX2 R154, R154 ;  /* 0x0000009a009a7308 */ /* 0x000e620000000800 */
[----:B--2---:R-:W-:-:S01]  /*8440*/  FFMA.FTZ R3, R6, R3, R197 ;  /* 0x0000000306037223 */ /* 0x004fc200000100c5 */
        /* <DEDUP_REMOVED lines=10> */
[--C-:B------:R-:W-:Y:S01]  /*84f0*/  FFMA.FTZ R188, R208, UR39, -R7.reuse ;  /* 0x00000027d0bc7c23 */ /* 0x100fe20008010807 */
[----:B------:R-:W-:-:S01]  /*8500*/  FFMA.FTZ R189, R209, UR39, -R7 ;  /* 0x00000027d1bd7c23 */ /* 0x000fc20008010807 */
[--C-:B------:R-:W-:Y:S01]  /*8510*/  FFMA.FTZ R192, R212, UR39, -R7.reuse ;  /* 0x00000027d4c07c23 */ /* 0x100fe20008010807 */
[----:B------:R-:W-:-:S01]  /*8520*/  FFMA.FTZ R7, R213, UR39, -R7 ;  /* 0x00000027d5077c23 */ /* 0x000fc20008010807 */
[----:B------:R-:W3:Y:S01]  /*8530*/  MUFU.EX2 R10, R10 ;  /* 0x0000000a000a7308 */ /* 0x000ee20000000800 */
[----:B-1----:R-:W-:-:S07]  /*8540*/  FADD.FTZ R4, R154, R3 ;  /* 0x000000039a047221 */ /* 0x002fce0000010000 */
[----:B------:R-:W1:Y:S01]  /*8550*/  MUFU.EX2 R158, R158 ;  /* 0x0000009e009e7308 */ /* 0x000e620000000800 */
[----:B--2---:R-:W-:-:S07]  /*8560*/  FADD.FTZ R3, R155, R4 ;  /* 0x000000049b037221 */ /* 0x004fce0000010000 */
[----:B------:R-:W2:Y:S01]  /*8570*/  MUFU.EX2 R11, R11 ;  /* 0x0000000b000b7308 */ /* 0x000ea20000000800 */
[----:B---3--:R-:W-:-:S07]  /*8580*/  FADD.FTZ R196, R10, R201 ;  /* 0x000000c90ac47221 */ /* 0x008fce0000010000 */
[----:B------:R-:W3:Y:S01]  /*8590*/  MUFU.EX2 R159, R159 ;  /* 0x0000009f009f7308 */ /* 0x000ee20000000800 */
[----:B-1----:R-:W-:-:S01]  /*85a0*/  FADD.FTZ R4, R158, R3 ;  /* 0x000000039e047221 */ /* 0x002fc20000010000 */
[----:B------:R-:W-:Y:S02]  /*85b0*/  WARPGROUP.DEPBAR.LE gsb0, 0x0 ;  /* 0x00008000000079c5 */ /* 0x000fe40000010000 */
[----:B------:R-:W-:-:S04]  /*85c0*/  WARPGROUP.ARRIVE ;  /* 0x00000000000079c5 */ /* 0x000fc80000000000 */
[----:B------:R-:W1:Y:S01]  /*85d0*/  MUFU.EX2 R12, R12 ;  /* 0x0000000c000c7308 */ /* 0x000e620000000800 */
[----:B--2---:R-:W-:-:S01]  /*85e0*/  FADD.FTZ R201, R11, R196 ;  /* 0x000000c40bc97221 */ /* 0x004fc20000010000 */
[----:B------:R-:W2:Y:S01]  /*85f0*/  S2R R231, SR_TID.X ;  /* 0x0000000000e77919 */ /* 0x000ea20000002100 */
[----:B------:R-:W-:Y:S01]  /*8600*/  QGMMA.64x256x32.F32.E4M3.E4M3 R24, R224, gdesc[UR4], R24, gsb0 ;  /* 0x03e00004e0187df3 */ /* 0x000fe20008000818 */
[----:B------:R-:W-:Y:S01]  /*8610*/  UIADD3 UR6, UR10, 0x4, URZ ;  /* 0x000000040a067890 */ /* 0x000fe2000fffe03f */
[----:B------:R-:W-:-:S03]  /*8620*/  UMOV UR7, 0x40000040 ;  /* 0x4000004000077882 */ /* 0x000fc60000000000 */
[----:B------:R-:W4:Y:S01]  /*8630*/  MUFU.EX2 R162, R162 ;  /* 0x000000a200a27308 */ /* 0x000f220000000800 */
[----:B---3--:R-:W-:-:S07]  /*8640*/  FADD.FTZ R3, R159, R4 ;  /* 0x000000049f037221 */ /* 0x008fce0000010000 */
[----:B------:R-:W3:Y:S01]  /*8650*/  MUFU.EX2 R13, R13 ;  /* 0x0000000d000d7308 */ /* 0x000ee20000000800 */
[----:B-1----:R-:W-:-:S07]  /*8660*/  FADD.FTZ R194, R12, R201 ;  /* 0x000000c90cc27221 */ /* 0x002fce0000010000 */
[----:B------:R-:W1:Y:S01]  /*8670*/  MUFU.EX2 R163, R163 ;  /* 0x000000a300a37308 */ /* 0x000e620000000800 */
[----:B----4-:R-:W-:-:S07]  /*8680*/  FADD.FTZ R4, R162, R3 ;  /* 0x00000003a2047221 */ /* 0x010fce0000010000 */
[----:B------:R-:W4:Y:S01]  /*8690*/  MUFU.EX2 R14, R14 ;  /* 0x0000000e000e7308 */ /* 0x000f220000000800 */
[----:B---3--:R-:W-:-:S01]  /*86a0*/  FADD.FTZ R201, R13, R194 ;  /* 0x000000c20dc97221 */ /* 0x008fc20000010000 */
[--C-:B------:R-:W-:Y:S01]  /*86b0*/  FFMA.FTZ R194, R195, UR39, -R193.reuse ;  /* 0x00000027c3c27c23 */ /* 0x100fe200080108c1 */
[----:B------:R-:W-:-:S01]  /*86c0*/  FFMA.FTZ R195, R198, UR39, -R193 ;  /* 0x00000027c6c37c23 */ /* 0x000fc200080108c1 */
[----:B--2---:R-:W-:-:S04]  /*86d0*/  SHF.R.U32.HI R231, RZ, 0x7, R231 ;  /* 0x00000007ffe77819 */ /* 0x004fc800000116e7 */
[----:B------:R-:W2:Y:S01]  /*86e0*/  MUFU.EX2 R166, R166 ;  /* 0x000000a600a67308 */ /* 0x000ea20000000800 */
[----:B-1----:R-:W-:-:S07]  /*86f0*/  FADD.FTZ R3, R163, R4 ;  /* 0x00000004a3037221 */ /* 0x002fce0000010000 */
[----:B------:R-:W1:Y:S01]  /*8700*/  MUFU.EX2 R15, R15 ;  /* 0x0000000f000f7308 */ /* 0x000e620000000800 */
[----:B----4-:R-:W-:-:S07]  /*8710*/  FADD.FTZ R196, R14, R201 ;  /* 0x000000c90ec47221 */ /* 0x010fce0000010000 */
        /* <DEDUP_REMOVED lines=39> */
[----:B------:R-:W-:Y:S01]  /*8990*/  FFMA.FTZ R200, R206, UR39, -R193 ;  /* 0x00000027cec87c23 */ /* 0x000fe200080108c1 */
[----:B------:R-:W-:-:S05]  /*89a0*/  IADD3 R206, -R231, 0xb, RZ ;  /* 0x0000000be7ce7810 */ /* 0x000fca0007ffe1ff */
        /* <DEDUP_REMOVED lines=22> */
[----:B------:R-:W-:Y:S02]  /*8b10*/  WARPGROUP.DEPBAR.LE gsb0, 0x0 ;  /* 0x00008000000079c5 */ /* 0x000fe40000010000 */
[----:B------:R-:W-:Y:S01]  /*8b20*/  WARPGROUP.ARRIVE ;  /* 0x00000000000079c5 */ /* 0x000fe20000000000 */
[----:B------:R-:W-:-:S03]  /*8b30*/  FFMA.FTZ R203, R211, UR39, -R193 ;  /* 0x00000027d3cb7c23 */ /* 0x000fc600080108c1 */
[----:B------:R-:W2:Y:S01]  /*8b40*/  MUFU.EX2 R195, R195 ;  /* 0x000000c300c37308 */ /* 0x000ea20000000800 */
[----:B-1----:R-:W-:-:S01]  /*8b50*/  FADD.FTZ R4, R194, R3 ;  /* 0x00000003c2047221 */ /* 0x002fc20000010000 */
[----:B------:R-:W-:Y:S01]  /*8b60*/  QGMMA.64x256x32.F32.E4M3.E4M3 R24, R220, gdesc[UR4], R24, gsb0 ;  /* 0x03e00004dc187df3 */ /* 0x000fe20008000818 */
[----:B------:R-:W-:Y:S01]  /*8b70*/  UIADD3 UR6, UR10, 0x6, URZ ;  /* 0x000000060a067890 */ /* 0x000fe2000fffe03f */
[----:B------:R-:W-:-:S04]  /*8b80*/  UMOV UR7, 0x40000040 ;  /* 0x4000004000077882 */ /* 0x000fc80000000000 */
[----:B------:R-:W1:Y:S01]  /*8b90*/  MUFU.EX2 R176, R176 ;  /* 0x000000b000b07308 */ /* 0x000e620000000800 */
[----:B---3--:R-:W-:-:S07]  /*8ba0*/  FADD.FTZ R205, R173, R204 ;  /* 0x000000ccadcd7221 */ /* 0x008fce0000010000 */
[----:B------:R-:W3:Y:S01]  /*8bb0*/  MUFU.EX2 R177, R177 ;  /* 0x000000b100b17308 */ /* 0x000ee20000000800 */
[----:B--2---:R-:W-:-:S01]  /*8bc0*/  FADD.FTZ R3, R195, R4 ;  /* 0x00000004c3037221 */ /* 0x004fc20000010000 */
[----:B------:R-:W-:-:S06]  /*8bd0*/  IMAD.U32 R4, RZ, RZ, UR37 ;  /* 0x00000025ff047e24 */ /* 0x000fcc000f8e00ff */
[----:B------:R-:W2:Y:S01]  /*8be0*/  MUFU.EX2 R196, R196 ;  /* 0x000000c400c47308 */ /* 0x000ea20000000800 */
[----:B-1----:R-:W-:-:S07]  /*8bf0*/  FADD.FTZ R204, R176, R205 ;  /* 0x000000cdb0cc7221 */ /* 0x002fce0000010000 */
[----:B------:R-:W1:Y:S01]  /*8c00*/  MUFU.EX2 R180, R180 ;  /* 0x000000b400b47308 */ /* 0x000e620000000800 */
[----:B---3--:R-:W-:-:S01]  /*8c10*/  FADD.FTZ R205, R177, R204 ;  /* 0x000000ccb1cd7221 */ /* 0x008fc20000010000 */
[--C-:B------:R-:W-:Y:S01]  /*8c20*/  FFMA.FTZ R204, R214, UR39, -R193.reuse ;  /* 0x00000027d6cc7c23 */ /* 0x100fe200080108c1 */
[----:B------:R-:W-:-:S05]  /*8c30*/  FFMA.FTZ R193, R215, UR39, -R193 ;  /* 0x00000027d7c17c23 */ /* 0x000fca00080108c1 */
[----:B------:R-:W-:Y:S01]  /*8c40*/  MUFU.EX2 R198, R198 ;  /* 0x000000c600c67308 */ /* 0x000fe20000000800 */
[----:B--2---:R-:W-:-:S01]  /*8c50*/  FADD.FTZ R207, R196, R3 ;  /* 0x00000003c4cf7221 */ /* 0x004fc20000010000 */
[----:B------:R-:W-:-:S05]  /*8c60*/  @!P1 LEA R3, R4, UR38, 0x3 ;  /* 0x0000002604039c11 */ /* 0x000fca000f8e18ff */
[----:B------:R-:W-:Y:S01]  /*8c70*/  @!P1 VIADD R3, R3, 0x38840 ;  /* 0x0003884003039836 */ /* 0x000fe20000000000 */
[----:B------:R-:W2:Y:S01]  /*8c80*/  MUFU.EX2 R181, R181 ;  /* 0x000000b500b57308 */ /* 0x000ea20000000800 */
[----:B-1----:R-:W-:-:S03]  /*8c90*/  FADD.FTZ R4, R180, R205 ;  /* 0x000000cdb4047221 */ /* 0x002fc60000010000 */
[----:B------:R-:W-:-:S04]  /*8ca0*/  @!P1 PRMT R3, RZ, 0x654, R3 ;  /* 0x00000654ff039816 */ /* 0x000fc80000000003 */
[----:B------:R-:W-:Y:S08]  /*8cb0*/  MUFU.EX2 R199, R199 ;  /* 0x000000c700c77308 */ /* 0x000ff00000000800 */
[----:B------:R-:W1:Y:S01]  /*8cc0*/  MUFU.EX2 R184, R184 ;  /* 0x000000b800b87308 */ /* 0x000e620000000800 */
[----:B--2---:R-:W-:-:S07]  /*8cd0*/  FADD.FTZ R205, R181, R4 ;  /* 0x00000004b5cd7221 */ /* 0x004fce0000010000 */
[----:B------:R-:W-:Y:S08]  /*8ce0*/  MUFU.EX2 R200, R200 ;  /* 0x000000c800c87308 */ /* 0x000ff00000000800 */
[----:B------:R-:W2:Y:S01]  /*8cf0*/  MUFU.EX2 R185, R185 ;  /* 0x000000b900b97308 */ /* 0x000ea20000000800 */
[----:B-1----:R-:W-:-:S07]  /*8d00*/  FADD.FTZ R4, R184, R205 ;  /* 0x000000cdb8047221 */ /* 0x002fce0000010000 */
[----:B------:R-:W-:Y:S08]  /*8d10*/  MUFU.EX2 R201, R201 ;  /* 0x000000c900c97308 */ /* 0x000ff00000000800 */
[----:B------:R-:W1:Y:S08]  /*8d20*/  MUFU.EX2 R188, R188 ;  /* 0x000000bc00bc7308 */ /* 0x000e700000000800 */
[----:B------:R-:W-:Y:S08]  /*8d30*/  MUFU.EX2 R202, R202 ;  /* 0x000000ca00ca7308 */ /* 0x000ff00000000800 */
[----:B------:R-:W3:Y:S08]  /*8d40*/  MUFU.EX2 R189, R189 ;  /* 0x000000bd00bd7308 */ /* 0x000ef00000000800 */
[----:B------:R-:W-:Y:S08]  /*8d50*/  MUFU.EX2 R203, R203 ;  /* 0x000000cb00cb7308 */ /* 0x000ff00000000800 */
[----:B------:R-:W4:Y:S08]  /*8d60*/  MUFU.EX2 R192, R192 ;  /* 0x000000c000c07308 */ /* 0x000f300000000800 */
[----:B------:R-:W-:Y:S08]  /*8d70*/  MUFU.EX2 R204, R204 ;  /* 0x000000cc00cc7308 */ /* 0x000ff00000000800 */
[----:B------:R-:W5:Y:S08]  /*8d80*/  MUFU.EX2 R7, R7 ;  /* 0x0000000700077308 */ /* 0x000f700000000800 */
[----:B------:R-:W5:Y:S01]  /*8d90*/  MUFU.EX2 R193, R193 ;  /* 0x000000c100c17308 */ /* 0x000f620000000800 */
[----:B------:R-:W-:-:S02]  /*8da0*/  WARPGROUP.DEPBAR.LE gsb0, 0x0 ;  /* 0x00008000000079c5 */ /* 0x000fc40000010000 */
[----:B------:R-:W-:-:S06]  /*8db0*/  WARPGROUP.ARRIVE ;  /* 0x00000000000079c5 */ /* 0x000fcc0000000000 */
[----:B------:R-:W-:Y:S03]  /*8dc0*/  QGMMA.64x256x32.F32.E4M3.E4M3 R24, R216, gdesc[UR4], R24, gsb0 ;  /* 0x03e00004d8187df3 */ /* 0x000fe60008000818 */
[----:B------:R-:W-:Y:S02]  /*8dd0*/  WARPGROUP.DEPBAR.LE gsb0, 0x0 ;  /* 0x00008000000079c5 */ /* 0x000fe40000010000 */
[----:B------:R2:W-:Y:S06]  /*8de0*/  BAR.ARV R206, 0x100 ;  /* 0x000400ce0000751d */ /* 0x0005ec0000002000 */
[----:B------:R1:W-:Y:S01]  /*8df0*/  @!P1 SYNCS.ARRIVE.TRANS64.RED.A1T0 RZ, [R3+URZ], RZ ;  /* 0x000000ff03ff99a7 */ /* 0x0003e2000810043f */
[----:B--2---:R-:W-:-:S04]  /*8e00*/  FADD.FTZ R206, R198, R207 ;  /* 0x000000cfc6ce7221 */ /* 0x004fc80000010000 */
[----:B------:R-:W-:Y:S01]  /*8e10*/  FADD.FTZ R207, R199, R206 ;  /* 0x000000cec7cf7221 */ /* 0x000fe20000010000 */
[----:B-1----:R-:W-:-:S03]  /*8e20*/  FADD.FTZ R3, R185, R4 ;  /* 0x00000004b9037221 */ /* 0x002fc60000010000 */
[----:B------:R-:W-:Y:S01]  /*8e30*/  FADD.FTZ R206, R200, R207 ;  /* 0x000000cfc8ce7221 */ /* 0x000fe20000010000 */
[----:B------:R-:W-:-:S03]  /*8e40*/  FADD.FTZ R4, R188, R3 ;  /* 0x00000003bc047221 */ /* 0x000fc60000010000 */
[----:B------:R-:W-:Y:S01]  /*8e50*/  FADD.FTZ R205, R201, R206 ;  /* 0x000000cec9cd7221 */ /* 0x000fe20000010000 */
[----:B---3--:R-:W-:-:S03]  /*8e60*/  FADD.FTZ R3, R189, R4 ;  /* 0x00000004bd037221 */ /* 0x008fc60000010000 */
[----:B------:R-:W-:Y:S01]  /*8e70*/  FADD.FTZ R206, R202, R205 ;  /* 0x000000cdcace7221 */ /* 0x000fe20000010000 */
[----:B----4-:R-:W-:-:S03]  /*8e80*/  FADD.FTZ R4, R192, R3 ;  /* 0x00000003c0047221 */ /* 0x010fc60000010000 */
[----:B------:R-:W-:Y:S01]  /*8e90*/  FADD.FTZ R205, R203, R206 ;  /* 0x000000cecbcd7221 */ /* 0x000fe20000010000 */
[----:B-----5:R-:W-:-:S03]  /*8ea0*/  FADD.FTZ R4, R7, R4 ;  /* 0x0000000407047221 */ /* 0x020fc60000010000 */
[----:B------:R-:W-:-:S04]  /*8eb0*/  FADD.FTZ R206, R204, R205 ;  /* 0x000000cdccce7221 */ /* 0x000fc80000010000 */
[----:B------:R-:W-:Y:S01]  /*8ec0*/  FADD.FTZ R3, R193, R206 ;  /* 0x000000cec1037221 */ /* 0x000fe20000010000 */
[----:B------:R-:W-:Y:S06]  /*8ed0*/  @!P0 BRA `(.L_x_1871) ;  /* 0x0000000000048947 */ /* 0x000fec0003800000 */
[----:B------:R-:W-:Y:S01]  /*8ee0*/  BPT.TRAP 0x1 ;  /* 0x000000040000795c */ /* 0x000fe20000300000 */
.L_x_1871:
        /* <DEDUP_REMOVED lines=172> */
.L_x_1862:
[----:B------:R-:W-:Y:S06]  /*99b0*/  BAR.ARV 0x8, 0x120 ;  /* 0x0204800000007b1d */ /* 0x000fec0000002000 */
[----:B------:R-:W-:Y:S05]  /*99c0*/  @!P0 BRA `(.L_x_1873) ;  /* 0x0000000000048947 */ /* 0x000fea0003800000 */
[----:B------:R-:W-:Y:S01]  /*99d0*/  BPT.TRAP 0x1 ;  /* 0x000000040000795c */ /* 0x000fe20000300000 */
.L_x_1873:
[----:B------:R-:W-:Y:S01]  /*99e0*/  ULEA UR14, UR37, UR38, 0x3 ;  /* 0x00000026250e7291 */ /* 0x000fe2000f8e183f */
[----:B------:R-:W-:-:S05]  /*99f0*/  IMAD.U32 R5, RZ, RZ, UR36 ;  /* 0x00000024ff057e24 */ /* 0x000fca000f8e00ff */
[----:B------:R-:W-:-:S04]  /*9a00*/  SHF.L.U32 R5, R5, 0x1f, RZ ;  /* 0x0000001f05057819 */ /* 0x000fc800000006ff */
[----:B------:R1:W2:Y:S01]  /*9a10*/  SYNCS.PHASECHK.TRANS64.TRYWAIT P1, [UR14+0x38850], R5 ;  /* 0x03885005ff0075a7 */ /* 0x0002a2000802014e */
[----:B------:R-:W-:Y:S05]  /*9a20*/  @!P0 BRA `(.L_x_1874) ;  /* 0x0000000000048947 */ /* 0x000fea0003800000 */
[----:B------:R-:W-:Y:S01]  /*9a30*/  BPT.TRAP 0x1 ;  /* 0x000000040000795c */ /* 0x000fe20000300000 */
.L_x_1874:
[----:B--2---:R-:W-:Y:S05]  /*9a40*/  @P1 BRA `(.L_x_1875) ;  /* 0x0000000000081947 */ /* 0x004fea0003800000 */
[----:B------:R-:W2:Y:S02]  /*9a50*/  SYNCS.PHASECHK.TRANS64.TRYWAIT P1, [UR14+0x38850], R5 ;  /* 0x03885005ff0075a7 */ /* 0x000ea4000802014e */
[----:B--2---:R-:W-:Y:S05]  /*9a60*/  @!P1 BRA `(.L_x_1876) ;  /* 0x0000007400c09947 */ /* 0x004fea0003800000 */
.L_x_1875:
[----:B------:R-:W-:Y:S01]  /*9a70*/  UIADD3 UR38, UR38, 0x400, URZ ;  /* 0x0000040026267890 */ /* 0x000fe2000fffe03f */
[----:B------:R-:W-:Y:S01]  /*9a80*/  WARPGROUP.ARRIVE ;  /* 0x00000000000079c5 */ /* 0x000fe20000000000 */
[----:B------:R-:W-:Y:S01]  /*9a90*/  UMOV UR7, 0x40000040 ;  /* 0x4000004000077882 */ /* 0x000fe20000000000 */
[----:B------:R-:W-:Y:S01]  /*9aa0*/  IMAD.MOV.U32 R8, RZ, RZ, 0x3f800000 ;  /* 0x3f800000ff087424 */ /* 0x000fe200078e00ff */
[----:B------:R-:W-:-:S04]  /*9ab0*/  USHF.R.U32.HI UR38, URZ, 0x4, UR38 ;  /* 0x000000043f267899 */ /* 0x000fc80008011626 */
[----:B------:R-:W-:-:S04]  /*9ac0*/  ULOP3.LUT UR38, UR38, 0x3fff, URZ, 0xc0, !UPT ;  /* 0x00003fff26267892 */ /* 0x000fc8000f8ec03f */
[----:B------:R-:W-:-:S04]  /*9ad0*/  ULOP3.LUT UR8, UR38, 0x10000, URZ, 0xfc, !UPT ;  /* 0x0001000026087892 */ /* 0x000fc8000f8efc3f */
[----:B------:R-:W-:-:S04]  /*9ae0*/  ULEA UR8, UR37, UR8, 0xb ;  /* 0x0000000825087291 */ /* 0x000fc8000f8e583f */
[----:B------:R-:W-:-:S03]  /*9af0*/  UIADD3 UR4, UR8, 0x2, URZ ;  /* 0x0000000208047890 */ /* 0x000fc6000fffe03f */
[----:B------:R-:W-:-:S06]  /*9b00*/  UMOV UR6, UR8 ;  /* 0x0000000800067c82 */ /* 0x000fcc0008000000 */
[----:B------:R-:W-:Y:S01]  /*9b10*/  QGMMA.64x256x32.F32.E4M3.E4M3 R24, R228, gdesc[UR4], R24, gsb0 ;  /* 0x03e00004e4187df3 */ /* 0x000fe20008000818 */
[----:B------:R-:W-:Y:S01]  /*9b20*/  UMOV UR7, 0x40000040 ;  /* 0x4000004000077882 */ /* 0x000fe20000000000 */
[----:B------:R-:W-:Y:S01]  /*9b30*/  UMOV UR6, UR4 ;  /* 0x0000000400067c82 */ /* 0x000fe20008000000 */
[----:B------:R-:W-:Y:S02]  /*9b40*/  ULDC.64 UR4, c[0x0][0x9a0] ;  /* 0x0002680000047ab9 */ /* 0x000fe40000000a00 */
[----:B------:R-:W-:-:S04]  /*9b50*/  UISETP.NE.U32.AND UP0, UPT, UR4, URZ, UPT ;  /* 0x0000003f0400728c */ /* 0x000fc8000bf05070 */
[----:B------:R-:W-:-:S06]  /*9b60*/  UISETP.NE.AND.EX UP0, UPT, UR5, URZ, UPT, UP0 ;  /* 0x0000003f0500728c */ /* 0x000fcc000bf05300 */
[----:B------:R-:W-:-:S05]  /*9b70*/  PLOP3.LUT P1, PT, PT, PT, UP0, 0x80, 0x0 ;  /* 0x000000000000781c */ /* 0x000fca0003f2f008 */
[----:B------:R-:W-:Y:S01]  /*9b80*/  @UP0 USHF.R.S32.HI UR9, URZ, 0x1f, UR44 ;  /* 0x0000001f3f090899 */ /* 0x000fe2000801142c */
[----:B------:R-:W-:Y:S01]  /*9b90*/  @UP0 ULDC.64 UR10, c[0x0][0x9c8] ;  /* 0x00027200000a0ab9 */ /* 0x000fe20000000a00 */
[----:B------:R-:W-:Y:S02]  /*9ba0*/  @UP0 ULDC.64 UR12, c[0x0][0x9d0] ;  /* 0x00027400000c0ab9 */ /* 0x000fe40000000a00 */
[----:B------:R-:W-:Y:S01]  /*9bb0*/  @UP0 UIMAD UR9, UR9, UR10, URZ ;  /* 0x0000000a090902a4 */ /* 0x000fe2000f8e023f */
[----:B------:R-:W-:Y:S02]  /*9bc0*/  WARPGROUP.DEPBAR.LE gsb0, 0x0 ;  /* 0x00008000000079c5 */ /* 0x000fe40000010000 */
[----:B------:R-:W-:-:S06]  /*9bd0*/  WARPGROUP.ARRIVE ;  /* 0x00000000000079c5 */ /* 0x000fcc0000000000 */
[----:B------:R-:W-:Y:S01]  /*9be0*/  QGMMA.64x256x32.F32.E4M3.E4M3 R24, R224, gdesc[UR4], R24, gsb0 ;  /* 0x03e00004e0187df3 */ /* 0x000fe20008000818 */
[----:B------:R-:W-:Y:S02]  /*9bf0*/  @UP0 UIMAD.WIDE.U32 UR6, UR44, UR10, URZ ;  /* 0x0000000a2c0602a5 */ /* 0x000fe4000f8e003f */
[----:B------:R-:W-:Y:S02]  /*9c00*/  @UP0 UIMAD UR10, UR44, UR11, UR9 ;  /* 0x0000000b2c0a02a4 */ /* 0x000fe4000f8e0209 */
[----:B------:R-:W-:Y:S02]  /*9c10*/  @UP0 USHF.R.S32.HI UR9, URZ, 0x1f, UR60 ;  /* 0x0000001f3f090899 */ /* 0x000fe4000801143c */
[----:B------:R-:W-:Y:S02]  /*9c20*/  @UP0 UIADD3 UR7, UR7, UR10, URZ ;  /* 0x0000000a07070290 */ /* 0x000fe4000fffe03f */
[----:B------:R-:W-:Y:S01]  /*9c30*/  UIADD3 UR10, UR8, 0x4, URZ ;  /* 0x00000004080a7890 */ /* 0x000fe2000fffe03f */
[----:B------:R-:W-:Y:S01]  /*9c40*/  UMOV UR11, 0x40000040 ;  /* 0x40000040000b7882 */ /* 0x000fe20000000000 */
[----:B------:R-:W-:-:S02]  /*9c50*/  @UP0 UIMAD UR9, UR9, UR12, URZ ;  /* 0x0000000c090902a4 */ /* 0x000fc4000f8e023f */
[----:B------:R-:W-:Y:S02]  /*9c60*/  @UP0 UIMAD.WIDE.U32 UR6, UR60, UR12, UR6 ;  /* 0x0000000c3c0602a5 */ /* 0x000fe4000f8e0006 */
[----:B------:R-:W-:Y:S02]  /*9c70*/  @UP0 UIMAD UR9, UR60, UR13, UR9 ;  /* 0x0000000d3c0902a4 */ /* 0x000fe4000f8e0209 */
[----:B------:R-:W-:Y:S02]  /*9c80*/  @UP0 ULEA UR4, UP1, UR6, UR4, 0x2 ;  /* 0x0000000406040291 */ /* 0x000fe4000f82103f */
[----:B------:R-:W-:-:S04]  /*9c90*/  @UP0 UIADD3 UR7, UR7, UR9, URZ ;  /* 0x0000000907070290 */ /* 0x000fc8000fffe03f */
[----:B------:R-:W-:Y:S01]  /*9ca0*/  @UP0 ULEA.HI.X UR5, UR6, UR5, UR7, 0x2, UP1 ;  /* 0x0000000506050291 */ /* 0x000fe200088f1407 */
[----:B--2---:R-:W-:-:S05]  /*9cb0*/  IMAD.U32 R6, RZ, RZ, UR4 ;  /* 0x00000004ff067e24 */ /* 0x004fca000f8e00ff */
[----:B------:R-:W-:-:S05]  /*9cc0*/  IMAD.U32 R7, RZ, RZ, UR5 ;  /* 0x00000005ff077e24 */ /* 0x000fca000f8e00ff */
[----:B------:R2:W3:Y:S01]  /*9cd0*/  @P1 LDG.E R8, desc[UR56][R6.64] ;  /* 0x0000003806081981 */ /* 0x0004e2000c1e1900 */
[----:B------:R-:W-:Y:S01]  /*9ce0*/  UIADD3 UR8, UR8, 0x6, URZ ;  /* 0x0000000608087890 */ /* 0x000fe2000fffe03f */
[----:B------:R-:W-:-:S06]  /*9cf0*/  UMOV UR7, 0x40000040 ;  /* 0x4000004000077882 */ /* 0x000fcc0000000000 */
[----:B------:R-:W-:Y:S01]  /*9d00*/  UMOV UR6, UR8 ;  /* 0x0000000800067c82 */ /* 0x000fe20008000000 */
[----:B------:R-:W-:Y:S02]  /*9d10*/  WARPGROUP.DEPBAR.LE gsb0, 0x0 ;  /* 0x00008000000079c5 */ /* 0x000fe40000010000 */
[----:B------:R-:W-:-:S06]  /*9d20*/  WARPGROUP.ARRIVE ;  /* 0x00000000000079c5 */ /* 0x000fcc0000000000 */
[----:B------:R-:W-:Y:S01]  /*9d30*/  QGMMA.64x256x32.F32.E4M3.E4M3 R24, R220, gdesc[UR8], R24, gsb0 ;  /* 0x03e00008dc187df3 */ /* 0x000fe20008000818 */
        /* <DEDUP_REMOVED lines=18> */
[----:B------:R-:W2:Y:S08]  /*9e60*/  @P3 MUFU.LG2 R10, R10 ;  /* 0x0000000a000a3308 */ /* 0x000eb00000000c00 */
[----:B------:R-:W4:Y:S01]  /*9e70*/  @P1 MUFU.RCP R9, R13 ;  /* 0x0000000d00091308 */ /* 0x000f220000001000 */
[----:B------:R-:W-:-:S02]  /*9e80*/  IMAD.U32 R5, RZ, RZ, UR39 ;  /* 0x00000027ff057e24 */ /* 0x000fc4000f8e00ff */
[----:B------:R-:W-:Y:S02]  /*9e90*/  IMAD.U32 R12, RZ, RZ, UR39 ;  /* 0x00000027ff0c7e24 */ /* 0x000fe4000f8e00ff */
[----:B-1----:R-:W-:Y:S01]  /*9ea0*/  @P2 FMUL.FTZ R6, R6, 0.69314718246459960938 ;  /* 0x3f31721806062820 */ /* 0x002fe20000410000 */
[----:B------:R-:W-:Y:S01]  /*9eb0*/  @P2 FMUL.FTZ R5, R5, 0.69314718246459960938 ;  /* 0x3f31721805052820 */ /* 0x000fe20000410000 */
[----:B------:R-:W-:Y:S02]  /*9ec0*/  WARPGROUP.DEPBAR.LE gsb0, 0x0 ;  /* 0x00008000000079c5 */ /* 0x000fe40000010000 */
[----:B------:R-:W-:-:S06]  /*9ed0*/  WARPGROUP.ARRIVE ;  /* 0x00000000000079c5 */ /* 0x000fcc0000000000 */
[----:B------:R-:W-:Y:S01]  /*9ee0*/  QGMMA.64x256x32.F32.E4M3.E4M3 R24, R216, gdesc[UR4], R24, gsb0 ;  /* 0x03e00004d8187df3 */ /* 0x000fe20008000818 */
[----:B------:R-:W-:Y:S01]  /*9ef0*/  @P3 FMUL.FTZ R12, R12, 0.69314718246459960938 ;  /* 0x3f3172180c0c3820 */ /* 0x000fe20000410000 */
[----:B--2---:R-:W-:Y:S01]  /*9f00*/  @P3 FMUL.FTZ R11, R10, 0.69314718246459960938 ;  /* 0x3f3172180a0b3820 */ /* 0x004fe20000410000 */
[----:B------:R-:W-:Y:S02]  /*9f10*/  IMAD.MOV.U32 R4, RZ, RZ, -0x800000 ;  /* 0xff800000ff047424 */ /* 0x000fe400078e00ff */
[----:B---3--:R-:W-:Y:S01]  /*9f20*/  FMUL.FTZ R152, R7, R8 ;  /* 0x0000000807987220 */ /* 0x008fe20000410000 */
[----:B------:R-:W-:Y:S02]  /*9f30*/  IMAD.MOV.U32 R3, RZ, RZ, -0x800000 ;  /* 0xff800000ff037424 */ /* 0x000fe400078e00ff */
[----:B------:R-:W-:Y:S01]  /*9f40*/  @P2 FFMA.FTZ R4, R5, R2, R6 ;  /* 0x0000000205042223 */ /* 0x000fe20000010006 */
[----:B------:R-:W-:-:S01]  /*9f50*/  @P3 FFMA.FTZ R3, R12, R0, R11 ;  /* 0x000000000c033223 */ /* 0x000fc2000001000b */
[----:B----4-:R-:W-:Y:S01]  /*9f60*/  FMUL.FTZ R8, R9, R8 ;  /* 0x0000000809087220 */ /* 0x010fe20000410000 */
[----:B------:R-:W-:-:S02]  /*9f70*/  WARPGROUP.DEPBAR.LE gsb0, 0x0 ;  /* 0x00008000000079c5 */ /* 0x000fc40000010000 */
[----:B------:R-:W-:Y:S05]  /*9f80*/  @!P0 BRA `(.L_x_1877) ;  /* 0x0000000000048947 */ /* 0x000fea0003800000 */
[----:B------:R-:W-:Y:S01]  /*9f90*/  BPT.TRAP 0x1 ;  /* 0x000000040000795c */ /* 0x000fe20000300000 */
.L_x_1877:
        /* <DEDUP_REMOVED lines=137> */
[----:B------:R-:W-:-:S12]  /*a830*/  ULOP3.LUT UR36, UR36, UR4, URZ, 0x3c, !UPT ;  /* 0x0000000424247292 */ /* 0x000fd8000f8e3c3f */
.L_x_1844:
        /* <DEDUP_REMOVED lines=28> */
[----:B------:R-:W-:Y:S01]  /*aa00*/  F2FP.BF16.F32.PACK_AB R21, R24, R21 ;  /* 0x000000151815723e */ /* 0x000fe200000010ff */
[----:B------:R-:W-:Y:S01]  /*aa10*/  UIMAD UR5, UR43, UR7, UR5 ;  /* 0x000000072b0572a4 */ /* 0x000fe2000f8e0205 */
[----:B------:R-:W-:-:S02]  /*aa20*/  F2FP.BF16.F32.PACK_AB R68, R73, R68 ;  /* 0x000000444944723e */ /* 0x000fc400000010ff */
[----:B------:R-:W-:Y:S01]  /*aa30*/  F2FP.BF16.F32.PACK_AB R136, R136, R141 ;  /* 0x0000008d8888723e */ /* 0x000fe200000010ff */
[----:B------:R-:W-:Y:S01]  /*aa40*/  UIADD3 UR5, UR9, UR5, URZ ;  /* 0x0000000509057290 */ /* 0x000fe2000fffe03f */
[----:B------:R-:W-:Y:S01]  /*aa50*/  F2FP.BF16.F32.PACK_AB R137, R132, R137 ;  /* 0x000000898489723e */ /* 0x000fe200000010ff */
[----:B------:R-:W-:Y:S01]  /*aa60*/  ULDC.64 UR6, c[0x0][0xb40] ;  /* 0x0002d00000067ab9 */ /* 0x000fe20000000a00 */
[----:B------:R-:W-:Y:S02]  /*aa70*/  F2FP.BF16.F32.PACK_AB R54, R54, R59 ;  /* 0x0000003b3636723e */ /* 0x000fe400000010ff */
[----:B------:R-:W-:Y:S02]  /*aa80*/  F2FP.BF16.F32.PACK_AB R55, R50, R55 ;  /* 0x000000373237723e */ /* 0x000fe400000010ff */
[----:B------:R-:W-:Y:S02]  /*aa90*/  SEL R73, R49, R48, P0 ;  /* 0x0000003031497207 */ /* 0x000fe40000000000 */
[----:B------:R-:W-:-:S02]  /*aaa0*/  SEL R24, R48, R49, P0 ;  /* 0x0000003130187207 */ /* 0x000fc40000000000 */
[----:B------:R-:W-:Y:S02]  /*aab0*/  F2FP.BF16.F32.PACK_AB R50, R38, R43 ;  /* 0x0000002b2632723e */ /* 0x000fe400000010ff */
[----:B------:R-:W-:Y:S02]  /*aac0*/  F2FP.BF16.F32.PACK_AB R59, R34, R39 ;  /* 0x00000027223b723e */ /* 0x000fe400000010ff */
[----:B------:R-:W-:Y:S02]  /*aad0*/  SEL R135, R51, R10, P0 ;  /* 0x0000000a33877207 */ /* 0x000fe40000000000 */
[----:B------:R-:W-:Y:S02]  /*aae0*/  SEL R48, R10, R51, P0 ;  /* 0x000000330a307207 */ /* 0x000fe40000000000 */
[----:B------:R-:W-:Y:S02]  /*aaf0*/  IADD3 R51, P4, R16, 0x4000, RZ ;  /* 0x0000400010337810 */ /* 0x000fe40007f9e0ff */
[----:B------:R-:W-:-:S02]  /*ab00*/  F2FP.BF16.F32.PACK_AB R37, R40, R37 ;  /* 0x000000252825723e */ /* 0x000fc400000010ff */
[----:B------:R-:W-:Y:S02]  /*ab10*/  F2FP.BF16.F32.PACK_AB R116, R121, R116 ;  /* 0x000000747974723e */ /* 0x000fe400000010ff */
[----:B------:R-:W-:Y:S02]  /*ab20*/  F2FP.BF16.F32.PACK_AB R100, R105, R100 ;  /* 0x000000646964723e */ /* 0x000fe400000010ff */
[----:B------:R-:W-:Y:S02]  /*ab30*/  SEL R121, R136, R137, P0 ;  /* 0x0000008988797207 */ /* 0x000fe40000000000 */
[----:B------:R-:W-:Y:S02]  /*ab40*/  SEL R40, R137, R136, P0 ;  /* 0x0000008889287207 */ /* 0x000fe40000000000 */
[----:B------:R-:W-:Y:S02]  /*ab50*/  F2FP.BF16.F32.PACK_AB R7, R7, R2 ;  /* 0x000000020707723e */ /* 0x000fe400000010ff */
[----:B------:R-:W-:-:S02]  /*ab60*/  F2FP.BF16.F32.PACK_AB R0, R5, R0 ;  /* 0x000000000500723e */ /* 0x000fc400000010ff */
[----:B------:R-:W-:Y:S02]  /*ab70*/  SEL R137, R50, R59, P0 ;  /* 0x0000003b32897207 */ /* 0x000fe40000000000 */
[----:B------:R-:W-:Y:S02]  /*ab80*/  SEL R49, R59, R50, P0 ;  /* 0x000000323b317207 */ /* 0x000fe40000000000 */
[----:B------:R-:W-:Y:S02]  /*ab90*/  LOP3.LUT R105, R16, 0x380, RZ, 0xc0, !PT ;  /* 0x0000038010697812 */ /* 0x000fe400078ec0ff */
[----:B------:R-:W-:Y:S02]  /*aba0*/  LOP3.LUT R50, R51, 0x380, RZ, 0xc0, !PT ;  /* 0x0000038033327812 */ /* 0x000fe400078ec0ff */
[----:B------:R-:W-:Y:S02]  /*abb0*/  F2FP.BF16.F32.PACK_AB R20, R25, R20 ;  /* 0x000000141914723e */ /* 0x000fe400000010ff */
[----:B------:R-:W-:-:S02]  /*abc0*/  F2FP.BF16.F32.PACK_AB R25, R56, R53 ;  /* 0x000000353819723e */ /* 0x000fc400000010ff */
[----:B------:R-:W-:Y:S02]  /*abd0*/  F2FP.BF16.F32.PACK_AB R6, R11, R6 ;  /* 0x000000060b06723e */ /* 0x000fe400000010ff */
[----:B------:R-:W-:Y:S02]  /*abe0*/  SEL R53, R7, R0, P0 ;  /* 0x0000000007357207 */ /* 0x000fe40000000000 */
[----:B------:R-:W-:Y:S01]  /*abf0*/  SEL R44, R0, R7, P0 ;  /* 0x00000007002c7207 */ /* 0x000fe20000000000 */
[----:B------:R-:W-:Y:S01]  /*ac00*/  VIADD R0, R23, UR42 ;  /* 0x0000002a17007c36 */ /* 0x000fe20008000000 */
[----:B------:R-:W-:Y:S02]  /*ac10*/  SHF.R.U64 R105, R105, 0x3, RZ ;  /* 0x0000000369697819 */ /* 0x000fe400000012ff */
[----:B------:R-:W-:Y:S02]  /*ac20*/  IADD3 R7, P5, R16, 0x20, RZ ;  /* 0x0000002010077810 */ /* 0x000fe40007fbe0ff */
[----:B------:R-:W-:-:S02]  /*ac30*/  SHF.R.U64 R50, R50, 0x3, RZ ;  /* 0x0000000332327819 */ /* 0x000fc400000012ff */
[----:B-1----:R-:W-:Y:S02]  /*ac40*/  F2FP.BF16.F32.PACK_AB R27, R64, R61 ;  /* 0x0000003d401b723e */ /* 0x002fe400000010ff */
[----:B------:R-:W-:Y:S02]  /*ac50*/  F2FP.BF16.F32.PACK_AB R101, R104, R101 ;  /* 0x000000656865723e */ /* 0x000fe400000010ff */
[----:B------:R-:W-:Y:S02]  /*ac60*/  SEL R61, R6, R9, P0 ;  /* 0x00000009063d7207 */ /* 0x000fe40000000000 */
[----:B------:R-:W-:Y:S02]  /*ac70*/  SEL R12, R9, R6, P0 ;  /* 0x00000006090c7207 */ /* 0x000fe40000000000 */
[----:B------:R-:W-:Y:S01]  /*ac80*/  LOP3.LUT R104, R105, R16, RZ, 0x3c, !PT ;  /* 0x0000001069687212 */ /* 0x000fe200078e3cff */
[----:B------:R-:W-:Y:S01]  /*ac90*/  IMAD.MOV.U32 R105, RZ, RZ, R17 ;  /* 0x000000ffff697224 */ /* 0x000fe200078e0011 */
        /* <DEDUP_REMOVED lines=10> */
[----:B------:R-:W-:Y:S02]  /*ad40*/  SHF.R.U64 R6, R6, 0x3, RZ ;  /* 0x0000000306067819 */ /* 0x000fe400000012ff */
[----:B------:R-:W-:Y:S02]  /*ad50*/  F2FP.BF16.F32.PACK_AB R57, R58, R63 ;  /* 0x0000003f3a39723e */ /* 0x000fe400000010ff */
[----:B------:R-:W-:Y:S02]  /*ad60*/  MOV R112, R104 ;  /* 0x0000006800707202 */ /* 0x000fe40000000f00 */
[----:B------:R-:W-:-:S02]  /*ad70*/  F2FP.BF16.F32.PACK_AB R45, R66, R71 ;  /* 0x00000047422d723e */ /* 0x000fc400000010ff */
[----:B------:R-:W-:Y:S02]  /*ad80*/  SEL R63, R15, R14, P0 ;  /* 0x0000000e0f3f7207 */ /* 0x000fe40000000000 */
[----:B------:R-:W-:Y:S02]  /*ad90*/  SEL R13, R14, R15, P0 ;  /* 0x0000000f0e0d7207 */ /* 0x000fe40000000000 */
[----:B------:R-:W-:Y:S02]  /*ada0*/  MOV R105, R50 ;  /* 0x0000003200697202 */ /* 0x000fe40000000f00 */
        /* <DEDUP_REMOVED lines=10> */
[C---:B------:R-:W-:Y:S02]  /*ae50*/  IADD3 R11, P3, R16.reuse, 0x60, RZ ;  /* 0x00000060100b7810 */ /* 0x040fe40007f7e0ff */
[C---:B------:R-:W-:Y:S02]  /*ae60*/  IADD3 R55, P5, R16.reuse, 0x4020, RZ ;  /* 0x0000402010377810 */ /* 0x040fe40007fbe0ff */
[----:B------:R-:W-:Y:S02]  /*ae70*/  IADD3 R9, P6, R16, 0x40, RZ ;  /* 0x0000004010097810 */ /* 0x000fe40007fde0ff */
[----:B------:R-:W-:Y:S02]  /*ae80*/  F2FP.BF16.F32.PACK_AB R60, R65, R60 ;  /* 0x0000003c413c723e */ /* 0x000fe400000010ff */
[----:B------:R-:W-:Y:S02]  /*ae90*/  LOP3.LUT R10, R11, 0x380, RZ, 0xc0, !PT ;  /* 0x000003800b0a7812 */ /* 0x000fe400078ec0ff */
[----:B------:R-:W-:-:S02]  /*aea0*/  F2FP.BF16.F32.PACK_AB R65, R8, R31 ;  /* 0x0000001f0841723e */ /* 0x000fc400000010ff */
[----:B------:R-:W-:Y:S02]  /*aeb0*/  LOP3.LUT R54, R55, 0x380, RZ, 0xc0, !PT ;  /* 0x0000038037367812 */ /* 0x000fe400078ec0ff */
[----:B------:R-:W-:Y:S02]  /*aec0*/  LOP3.LUT R8, R9, 0x380, RZ, 0xc0, !PT ;  /* 0x0000038009087812 */ /* 0x000fe400078ec0ff */
[----:B------:R-:W-:Y:S02]  /*aed0*/  F2FP.BF16.F32.PACK_AB R84, R89, R84 ;  /* 0x000000545954723e */ /* 0x000fe400000010ff */
[----:B------:R-:W-:Y:S02]  /*aee0*/  F2FP.BF16.F32.PACK_AB R33, R88, R85 ;  /* 0x000000555821723e */ /* 0x000fe400000010ff */
[----:B------:R-:W-:Y:S02]  /*aef0*/  SHF.R.U64 R10, R10, 0x3, RZ ;  /* 0x000000030a0a7819 */ /* 0x000fe400000012ff */
[----:B------:R-:W-:-:S02]  /*af00*/  F2FP.BF16.F32.PACK_AB R108, R113, R108 ;  /* 0x0000006c716c723e */ /* 0x000fc400000010ff */
[----:B------:R-:W-:Y:S02]  /*af10*/  SHF.R.U64 R54, R54, 0x3, RZ ;  /* 0x0000000336367819 */ /* 0x000fe400000012ff */
[----:B------:R-:W-:Y:S02]  /*af20*/  F2FP.BF16.F32.PACK_AB R2, R168, R171 ;  /* 0x000000aba802723e */ /* 0x000fe400000010ff */
[----:B------:R-:W-:Y:S02]  /*af30*/  F2FP.BF16.F32.PACK_AB R169, R166, R169 ;  /* 0x000000a9a6a9723e */ /* 0x000fe400000010ff */
[----:B------:R-:W-:Y:S02]  /*af40*/  SHF.R.U64 R8, R8, 0x3, RZ ;  /* 0x0000000308087819 */ /* 0x000fe400000012ff */
[----:B------:R-:W-:Y:S02]  /*af50*/  F2FP.BF16.F32.PACK_AB R62, R62, R67 ;  /* 0x000000433e3e723e */ /* 0x000fe400000010ff */
[----:B------:R-:W-:-:S02]  /*af60*/  F2FP.BF16.F32.PACK_AB R56, R30, R35 ;  /* 0x000000231e38723e */ /* 0x000fc400000010ff */
[----:B------:R-:W-:Y:S02]  /*af70*/  SEL R85, R84, R33, P0 ;  /* 0x0000002154557207 */ /* 0x000fe40000000000 */
[----:B------:R-:W-:Y:S02]  /*af80*/  SEL R30, R33, R84, P0 ;  /* 0x00000054211e7207 */ /* 0x000fe40000000000 */
[----:B------:R-:W-:Y:S01]  /*af90*/  LOP3.LUT R10, R10, R11, RZ, 0x3c, !PT ;  /* 0x0000000b0a0a7212 */ /* 0x000fe200078e3cff */
[--C-:B------:R-:W-:Y:S01]  /*afa0*/  IMAD.X R11, RZ, RZ, R17.reuse, P3 ;  /* 0x000000ffff0b7224 */ /* 0x100fe200018e0611 */
[----:B------:R-:W-:Y:S02]  /*afb0*/  SEL R95, R108, R109, P0 ;  /* 0x0000006d6c5f7207 */ /* 0x000fe40000000000 */
[----:B------:R-:W-:Y:S02]  /*afc0*/  SEL R33, R109, R108, P0 ;  /* 0x0000006c6d217207 */ /* 0x000fe40000000000 */
[----:B------:R-:W-:Y:S01]  /*afd0*/  LOP3.LUT R54, R54, R55, RZ, 0x3c, !PT ;  /* 0x0000003736367212 */ /* 0x000fe200078e3cff */
[----:B------:R-:W-:Y:S01]  /*afe0*/  IMAD.X R55, RZ, RZ, R17, P5 ;  /* 0x000000ffff377224 */ /* 0x000fe200028e0611 */
[----:B------:R-:W-:-:S02]  /*aff0*/  SEL R109, R2, R169, P0 ;  /* 0x000000a9026d7207 */ /* 0x000fc40000000000 */
[----:B------:R-:W-:Y:S01]  /*b000*/  LOP3.LUT R8, R8, R9, RZ, 0x3c, !PT ;  /* 0x0000000908087212 */ /* 0x000fe200078e3cff */
[----:B------:R-:W-:Y:S01]  /*b010*/  IMAD.X R9, RZ, RZ, R17, P6 ;  /* 0x000000ffff097224 */ /* 0x000fe200030e0611 */
[----:B------:R-:W-:Y:S02]  /*b020*/  IADD3 R59, P3, R16, 0x4060, RZ ;  /* 0x00004060103b7810 */ /* 0x000fe40007f7e0ff */
[----:B------:R-:W-:Y:S01]  /*b030*/  SEL R169, R169, R2, P0 ;  /* 0x00000002a9a97207 */ /* 0x000fe20000000000 */
[----:B------:R-:W-:Y:S01]  /*b040*/  VIADD R2, R0, 0x8 ;  /* 0x0000000800027836 */ /* 0x000fe20000000000 */
[----:B------:R-:W-:Y:S02]  /*b050*/  SEL R131, R62, R57, P0 ;  /* 0x000000393e837207 */ /* 0x000fe40000000000 */
[----:B------:R-:W-:Y:S02]  /*b060*/  SEL R46, R57, R62, P0 ;  /* 0x0000003e392e7207 */ /* 0x000fe40000000000 */
[----:B------:R-:W-:-:S02]  /*b070*/  IADD3 R57, P6, R16, 0x4040, RZ ;  /* 0x0000404010397810 */ /* 0x000fc40007fde0ff */
[----:B------:R-:W-:Y:S02]  /*b080*/  SEL R81, R52, R25, P0 ;  /* 0x0000001934517207 */ /* 0x000fe40000000000 */
[----:B------:R-:W-:Y:S02]  /*b090*/  SEL R25, R25, R52, P0 ;  /* 0x0000003419197207 */ /* 0x000fe40000000000 */
[----:B------:R-:W-:Y:S02]  /*b0a0*/  LOP3.LUT R58, R59, 0x380, RZ, 0xc0, !PT ;  /* 0x000003803b3a7812 */ /* 0x000fe400078ec0ff */
[----:B------:R-:W-:Y:S02]  /*b0b0*/  SEL R139, R56, R65, P0 ;  /* 0x00000041388b7207 */ /* 0x000fe40000000000 */
[----:B------:R-:W-:Y:S02]  /*b0c0*/  SEL R52, R65, R56, P0 ;  /* 0x0000003841347207 */ /* 0x000fe40000000000 */
[----:B------:R-:W-:-:S02]  /*b0d0*/  MOV R104, R54 ;  /* 0x0000003600687202 */ /* 0x000fc40000000f00 */
[----:B------:R-:W-:Y:S02]  /*b0e0*/  LOP3.LUT R56, R57, 0x380, RZ, 0xc0, !PT ;  /* 0x0000038039387812 */ /* 0x000fe400078ec0ff */
[----:B------:R-:W-:Y:S02]  /*b0f0*/  SHF.R.U64 R58, R58, 0x3, RZ ;  /* 0x000000033a3a7819 */ /* 0x000fe400000012ff */
[----:B------:R-:W-:Y:S02]  /*b100*/  F2FP.BF16.F32.PACK_AB R79, R74, R79 ;  /* 0x0000004f4a4f723e */ /* 0x000fe400000010ff */
[----:B------:R-:W-:Y:S02]  /*b110*/  SHF.R.U64 R56, R56, 0x3, RZ ;  /* 0x0000000338387819 */ /* 0x000fe400000012ff */
[----:B------:R-:W-:Y:S01]  /*b120*/  LOP3.LUT R58, R58, R59, RZ, 0x3c, !PT ;  /* 0x0000003b3a3a7212 */ /* 0x000fe200078e3cff */
[----:B------:R-:W-:Y:S01]  /*b130*/  IMAD.X R59, RZ, RZ, R17, P3 ;  /* 0x000000ffff3b7224 */ /* 0x000fe200018e0611 */
[----:B------:R-:W-:-:S02]  /*b140*/  MOV R108, R8 ;  /* 0x00000008006c7202 */ /* 0x000fc40000000f00 */
[----:B------:R-:W-:Y:S02]  /*b150*/  MOV R106, R10 ;  /* 0x0000000a006a7202 */ /* 0x000fe40000000f00 */
[----:B------:R-:W-:Y:S02]  /*b160*/  SEL R127, R78, R79, P0 ;  /* 0x0000004f4e7f7207 */ /* 0x000fe40000000000 */
[----:B------:R-:W-:Y:S02]  /*b170*/  SEL R43, R79, R78, P0 ;  /* 0x0000004e4f2b7207 */ /* 0x000fe40000000000 */
[----:B------:R-:W-:Y:S01]  /*b180*/  LOP3.LUT R56, R56, R57, RZ, 0x3c, !PT ;  /* 0x0000003938387212 */ /* 0x000fe200078e3cff */
[----:B------:R-:W-:Y:S01]  /*b190*/  IMAD.X R57, RZ, RZ, R17, P6 ;  /* 0x000000ffff397224 */ /* 0x000fe200030e0611 */
[----:B------:R-:W-:Y:S02]  /*b1a0*/  IADD3 R79, P3, R16, 0x8060, RZ ;  /* 0x00008060104f7810 */ /* 0x000fe40007f7e0ff */
[----:B------:R-:W-:-:S02]  /*b1b0*/  F2FP.BF16.F32.PACK_AB R70, R70, R75 ;  /* 0x0000004b4646723e */ /* 0x000fc400000010ff */
[----:B------:R-:W-:Y:S02]  /*b1c0*/  F2FP.BF16.F32.PACK_AB R69, R72, R69 ;  /* 0x000000454845723e */ /* 0x000fe400000010ff */
[C---:B------:R-:W-:Y:S02]  /*b1d0*/  IADD3 R75, P6, R16.reuse, 0x8040, RZ ;  /* 0x00008040104b7810 */ /* 0x040fe40007fde0ff */
[----:B------:R-:W-:Y:S02]  /*b1e0*/  IADD3 R65, P4, R16, 0x8000, RZ ;  /* 0x0000800010417810 */ /* 0x000fe40007f9e0ff */
[----:B------:R-:W-:Y:S02]  /*b1f0*/  F2FP.BF16.F32.PACK_AB R129, R124, R129 ;  /* 0x000000817c81723e */ /* 0x000fe400000010ff */
[----:B------:R-:W-:Y:S02]  /*b200*/  F2FP.BF16.F32.PACK_AB R92, R97, R92 ;  /* 0x0000005c615c723e */ /* 0x000fe400000010ff */
[----:B------:R-:W-:-:S02]  /*b210*/  F2FP.BF16.F32.PACK_AB R93, R96, R93 ;  /* 0x0000005d605d723e */ /* 0x000fc400000010ff */
[----:B------:R-:W-:Y:S02]  /*b220*/  F2FP.BF16.F32.PACK_AB R117, R120, R117 ;  /* 0x000000757875723e */ /* 0x000fe400000010ff */
[----:B------:R-:W-:Y:S02]  /*b230*/  LOP3.LUT R78, R79, 0x380, RZ, 0xc0, !PT ;  /* 0x000003804f4e7812 */ /* 0x000fe400078ec0ff */
        /* <DEDUP_REMOVED lines=14> */
[----:B------:R-:W-:Y:S02]  /*b320*/  SEL R28, R69, R68, P0 ;  /* 0x00000044451c7207 */ /* 0x000fe40000000000 */
[----:B------:R-:W-:-:S02]  /*b330*/  LOP3.LUT R74, R75, 0x380, RZ, 0xc0, !PT ;  /* 0x000003804b4a7812 */ /* 0x000fc400078ec0ff */
[----:B------:R-:W-:Y:S02]  /*b340*/  IADD3 R69, P5, R16, 0x8020, RZ ;  /* 0x0000802010457810 */ /* 0x000fe40007fbe0ff */
[----:B------:R-:W-:Y:S02]  /*b350*/  LOP3.LUT R64, R65, 0x380, RZ, 0xc0, !PT ;  /* 0x0000038041407812 */ /* 0x000fe400078ec0ff */
        /* <DEDUP_REMOVED lines=8> */
[----:B------:R-:W-:Y:S01]  /*b3e0*/  SEL R14, R21, R20, P0 ;  /* 0x00000014150e7207 */ /* 0x000fe20000000000 */
[----:B--2---:R-:W-:Y:S01]  /*b3f0*/  SHFL.IDX PT, R53, R53, R26, 0x1c1f ;  /* 0x001c1f1a35357589 */ /* 0x004fe200000e0000 */
[----:B------:R-:W-:-:S02]  /*b400*/  LOP3.LUT R50, R26, 0x2, RZ, 0x3c, !PT ;  /* 0x000000021a327812 */ /* 0x000fc400078e3cff */
[----:B------:R-:W-:Y:S01]  /*b410*/  SEL R77, R36, R37, P0 ;  /* 0x00000025244d7207 */ /* 0x000fe20000000000 */
[----:B------:R-:W-:Y:S01]  /*b420*/  SHFL.IDX PT, R109, R109, R26, 0x1c1f ;  /* 0x001c1f1a6d6d7589 */ /* 0x000fe200000e0000 */
[----:B------:R-:W-:Y:S02]  /*b430*/  SEL R87, R60, R27, P0 ;  /* 0x0000001b3c577207 */ /* 0x000fe40000000000 */
[----:B------:R-:W-:Y:S01]  /*b440*/  SEL R93, R100, R101, P0 ;  /* 0x00000065645d7207 */ /* 0x000fe20000000000 */
[----:B------:R-:W1:Y:S01]  /*b450*/  SHFL.IDX PT, R44, R44, R50, 0x1c1f ;  /* 0x001c1f322c2c7589 */ /* 0x000e6200000e0000 */
[----:B------:R-:W-:Y:S02]  /*b460*/  SEL R111, R164, R165, P0 ;  /* 0x000000a5a46f7207 */ /* 0x000fe40000000000 */
[----:B------:R-:W-:Y:S01]  /*b470*/  SEL R113, R160, R161, P0 ;  /* 0x000000a1a0717207 */ /* 0x000fe20000000000 */
[----:B------:R-:W2:Y:S01]  /*b480*/  SHFL.IDX PT, R54, R169, R50, 0x1c1f ;  /* 0x001c1f32a9367589 */ /* 0x000ea200000e0000 */
        /* <DEDUP_REMOVED lines=9> */
[----:B------:R-:W-:-:S02]  /*b520*/  SHF.R.U64 R74, R74, 0x3, RZ ;  /* 0x000000034a4a7819 */ /* 0x000fc400000012ff */
[----:B------:R-:W-:Y:S01]  /*b530*/  SEL R39, R165, R164, P0 ;  /* 0x000000a4a5277207 */ /* 0x000fe20000000000 */
[----:B------:R-:W-:Y:S01]  /*b540*/  SHFL.IDX PT, R71, R71, R26, 0x1c1f ;  /* 0x001c1f1a47477589 */ /* 0x000fe200000e0000 */
[----:B------:R-:W-:Y:S02]  /*b550*/  SEL R36, R161, R160, P0 ;  /* 0x000000a0a1247207 */ /* 0x000fe40000000000 */
[----:B------:R-:W-:Y:S01]  /*b560*/  LOP3.LUT R68, R69, 0x380, RZ, 0xc0, !PT ;  /* 0x0000038045447812 */ /* 0x000fe200078ec0ff */
[----:B------:R-:W-:Y:S01]  /*b570*/  SHFL.IDX PT, R77, R77, R26, 0x1c1f ;  /* 0x001c1f1a4d4d7589 */ /* 0x000fe200000e0000 */
[----:B-1----:R-:W-:Y:S02]  /*b580*/  SEL R8, R53, R44, P0 ;  /* 0x0000002c35087207 */ /* 0x002fe40000000000 */
[----:B------:R-:W-:Y:S01]  /*b590*/  SEL R10, R44, R53, P0 ;  /* 0x000000352c0a7207 */ /* 0x000fe20000000000 */
[----:B------:R-:W-:Y:S01]  /*b5a0*/  SHFL.IDX PT, R73, R73, R26, 0x1c1f ;  /* 0x001c1f1a49497589 */ /* 0x000fe200000e0000 */
[----:B------:R-:W-:-:S02]  /*b5b0*/  SHF.R.U64 R64, R64, 0x3, RZ ;  /* 0x0000000340407819 */ /* 0x000fc400000012ff */
[----:B------:R-:W-:Y:S01]  /*b5c0*/  LOP3.LUT R78, R78, R79, RZ, 0x3c, !PT ;  /* 0x0000004f4e4e7212 */ /* 0x000fe200078e3cff */
[----:B------:R-:W1:Y:S01]  /*b5d0*/  SHFL.IDX PT, R44, R12, R50, 0x1c1f ;  /* 0x001c1f320c2c7589 */ /* 0x000e6200000e0000 */
[----:B------:R-:W-:Y:S01]  /*b5e0*/  SEL R35, R157, R156, P0 ;  /* 0x0000009c9d237207 */ /* 0x000fe20000000000 */
[--C-:B------:R-:W-:Y:S01]  /*b5f0*/  IMAD.X R79, RZ, RZ, R17.reuse, P3 ;  /* 0x000000ffff4f7224 */ /* 0x100fe200018e0611 */
[----:B------:R-:W-:Y:S01]  /*b600*/  SEL R37, R153, R152, P0 ;  /* 0x0000009899257207 */ /* 0x000fe20000000000 */
[----:B------:R-:W-:Y:S01]  /*b610*/  SHFL.IDX PT, R81, R81, R26, 0x1c1f ;  /* 0x001c1f1a51517589 */ /* 0x000fe200000e0000 */
[----:B------:R-:W-:Y:S02]  /*b620*/  SEL R38, R145, R144, P0 ;  /* 0x0000009091267207 */ /* 0x000fe40000000000 */
[----:B------:R-:W-:Y:S01]  /*b630*/  LOP3.LUT R74, R74, R75, RZ, 0x3c, !PT ;  /* 0x0000004b4a4a7212 */ /* 0x000fe200078e3cff */
[----:B------:R-:W-:Y:S01]  /*b640*/  IMAD.X R75, RZ, RZ, R17, P6 ;  /* 0x000000ffff4b7224 */ /* 0x000fe200030e0611 */
[----:B------:R-:W-:Y:S01]  /*b650*/  IADD3 R97, P3, R16, 0xc060, RZ ;  /* 0x0000c06010617810 */ /* 0x000fe20007f7e0ff */
[----:B------:R-:W-:Y:S01]  /*b660*/  SHFL.IDX PT, R87, R87, R26, 0x1c1f ;  /* 0x001c1f1a57577589 */ /* 0x000fe200000e0000 */
[----:B------:R-:W-:-:S02]  /*b670*/  SHF.R.U64 R68, R68, 0x3, RZ ;  /* 0x0000000344447819 */ /* 0x000fc400000012ff */
[----:B------:R-:W-:Y:S01]  /*b680*/  LOP3.LUT R64, R64, R65, RZ, 0x3c, !PT ;  /* 0x0000004140407212 */ /* 0x000fe200078e3cff */
[----:B------:R-:W-:Y:S01]  /*b690*/  SHFL.IDX PT, R91, R91, R26, 0x1c1f ;  /* 0x001c1f1a5b5b7589 */ /* 0x000fe200000e0000 */
[----:B------:R-:W-:Y:S01]  /*b6a0*/  IMAD.X R65, RZ, RZ, R17, P4 ;  /* 0x000000ffff417224 */ /* 0x000fe200020e0611 */
[----:B------:R-:W-:Y:S02]  /*b6b0*/  IADD3 R99, P6, R16, 0xc040, RZ ;  /* 0x0000c04010637810 */ /* 0x000fe40007fde0ff */
[----:B------:R-:W-:Y:S01]  /*b6c0*/  SHFL.IDX PT, R83, R83, R26, 0x1c1f ;  /* 0x001c1f1a53537589 */ /* 0x000fe200000e0000 */
[----:B--2---:R-:W-:Y:S02]  /*b6d0*/  SEL R9, R109, R54, P0 ;  /* 0x000000366d097207 */ /* 0x004fe40000000000 */
[----:B------:R-:W-:Y:S01]  /*b6e0*/  SEL R11, R54, R109, P0 ;  /* 0x0000006d360b7207 */ /* 0x000fe20000000000 */
[----:B------:R-:W-:Y:S01]  /*b6f0*/  SHFL.IDX PT, R85, R85, R26, 0x1c1f ;  /* 0x001c1f1a55557589 */ /* 0x000fe200000e0000 */
[----:B------:R-:W-:-:S02]  /*b700*/  MOV R57, R56 ;  /* 0x0000003800397202 */ /* 0x000fc40000000f00 */
[----:B------:R-:W-:Y:S01]  /*b710*/  SEL R27, R27, R60, P0 ;  /* 0x0000003c1b1b7207 */ /* 0x000fe20000000000 */
[----:B------:R-:W-:Y:S01]  /*b720*/  SHFL.IDX PT, R89, R89, R26, 0x1c1f ;  /* 0x001c1f1a59597589 */ /* 0x000fe200000e0000 */
[----:B------:R-:W-:Y:S02]  /*b730*/  SEL R42, R5, R86, P0 ;  /* 0x00000056052a7207 */ /* 0x000fe40000000000 */
[----:B------:R-:W-:Y:S01]  /*b740*/  LOP3.LUT R96, R97, 0x380, RZ, 0xc0, !PT ;  /* 0x0000038061607812 */ /* 0x000fe200078ec0ff */
[----:B------:R-:W-:Y:S01]  /*b750*/  SHFL.IDX PT, R93, R93, R26, 0x1c1f ;  /* 0x001c1f1a5d5d7589 */ /* 0x000fe200000e0000 */
[----:B------:R-:W-:Y:S02]  /*b760*/  MOV R59, R58 ;  /* 0x0000003a003b7202 */ /* 0x000fe40000000f00 */
[----:B------:R-:W-:Y:S01]  /*b770*/  SEL R45, R45, R70, P0 ;  /* 0x000000462d2d7207 */ /* 0x000fe20000000000 */
[----:B------:R-:W-:Y:S01]  /*b780*/  SHFL.IDX PT, R95, R95, R26, 0x1c1f ;  /* 0x001c1f1a5f5f7589 */ /* 0x000fe200000e0000 */
[----:B------:R-:W-:Y:S01]  /*b790*/  LOP3.LUT R68, R68, R69, RZ, 0x3c, !PT ;  /* 0x0000004544447212 */ /* 0x000fe200078e3cff */
[----:B------:R-:W-:Y:S01]  /*b7a0*/  IMAD.X R69, RZ, RZ, R17, P5 ;  /* 0x000000ffff457224 */ /* 0x000fe200028e0611 */
[----:B------:R-:W-:Y:S01]  /*b7b0*/  LOP3.LUT R98, R99, 0x380, RZ, 0xc0, !PT ;  /* 0x0000038063627812 */ /* 0x000fe200078ec0ff */
[----:B------:R-:W-:Y:S01]  /*b7c0*/  SHFL.IDX PT, R107, R107, R26, 0x1c1f ;  /* 0x001c1f1a6b6b7589 */ /* 0x000fe200000e0000 */
[----:B------:R-:W-:-:S02]  /*b7d0*/  MOV R65, R64 ;  /* 0x0000004000417202 */ /* 0x000fc40000000f00 */
[----:B------:R-:W-:Y:S01]  /*b7e0*/  SHF.R.U64 R96, R96, 0x3, RZ ;  /* 0x0000000360607819 */ /* 0x000fe200000012ff */
[----:B------:R-:W-:Y:S01]  /*b7f0*/  SHFL.IDX PT, R111, R111, R26, 0x1c1f ;  /* 0x001c1f1a6f6f7589 */ /* 0x000fe200000e0000 */
[----:B------:R-:W-:Y:S02]  /*b800*/  SHF.R.U64 R98, R98, 0x3, RZ ;  /* 0x0000000362627819 */ /* 0x000fe400000012ff */
[----:B-1----:R-:W-:Y:S01]  /*b810*/  SEL R12, R61, R44, P0 ;  /* 0x0000002c3d0c7207 */ /* 0x002fe20000000000 */
[----:B------:R-:W-:Y:S01]  /*b820*/  SHFL.IDX PT, R113, R113, R26, 0x1c1f ;  /* 0x001c1f1a71717589 */ /* 0x000fe200000e0000 */
[----:B------:R-:W-:Y:S02]  /*b830*/  MOV R55, R68 ;  /* 0x0000004400377202 */ /* 0x000fe40000000f00 */
[----:B------:R-:W-:Y:S01]  /*b840*/  LOP3.LUT R96, R96, R97, RZ, 0x3c, !PT ;  /* 0x0000006160607212 */ /* 0x000fe200078e3cff */
[----:B------:R-:W-:Y:S01]  /*b850*/  SHFL.IDX PT, R115, R115, R26, 0x1c1f ;  /* 0x001c1f1a73737589 */ /* 0x000fe200000e0000 */
[----:B------:R-:W-:Y:S01]  /*b860*/  IMAD.X R97, RZ, RZ, R17, P3 ;  /* 0x000000ffff617224 */ /* 0x000fe200018e0611 */
[----:B------:R-:W-:-:S02]  /*b870*/  SEL R32, R101, R100, P0 ;  /* 0x0000006465207207 */ /* 0x000fc40000000000 */
[----:B------:R-:W-:Y:S01]  /*b880*/  SHFL.IDX PT, R117, R117, R26, 0x1c1f ;  /* 0x001c1f1a75757589 */ /* 0x000fe200000e0000 */
[----:B------:R-:W-:Y:S01]  /*b890*/  LOP3.LUT R98, R98, R99, RZ, 0x3c, !PT ;  /* 0x0000006362627212 */ /* 0x000fe200078e3cff */
[----:B------:R-:W-:Y:S01]  /*b8a0*/  IMAD.X R99, RZ, RZ, R17, P6 ;  /* 0x000000ffff637224 */ /* 0x000fe200030e0611 */
[----:B------:R-:W-:Y:S01]  /*b8b0*/  MOV R51, R78 ;  /* 0x0000004e00337202 */ /* 0x000fe20000000f00 */
[----:B------:R-:W-:Y:S01]  /*b8c0*/  SHFL.IDX PT, R119, R119, R26, 0x1c1f ;  /* 0x001c1f1a77777589 */ /* 0x000fe200000e0000 */
[----:B------:R-:W-:Y:S02]  /*b8d0*/  MOV R20, R96 ;  /* 0x0000006000147202 */ /* 0x000fe40000000f00 */
[----:B------:R-:W-:Y:S01]  /*b8e0*/  MOV R5, R98 ;  /* 0x0000006200057202 */ /* 0x000fe20000000f00 */
[----:B------:R-:W-:Y:S01]  /*b8f0*/  SHFL.IDX PT, R121, R121, R26, 0x1c1f ;  /* 0x001c1f1a79797589 */ /* 0x000fe200000e0000 */
[C---:B------:R-:W-:Y:S02]  /*b900*/  IADD3 R103, P4, R16.reuse, 0xc000, RZ ;  /* 0x0000c00010677810 */ /* 0x040fe40007f9e0ff */
[----:B------:R-:W-:Y:S01]  /*b910*/  IADD3 R101, P5, R16, 0xc020, RZ ;  /* 0x0000c02010657810 */ /* 0x000fe20007fbe0ff */
[----:B------:R-:W-:Y:S01]  /*b920*/  SHFL.IDX PT, R123, R123, R26, 0x1c1f ;  /* 0x001c1f1a7b7b7589 */ /* 0x000fe200000e0000 */
[----:B------:R-:W-:Y:S01]  /*b930*/  MOV R110, R6 ;  /* 0x00000006006e7202 */ /* 0x000fe20000000f00 */
[----:B------:R-:W-:Y:S01]  /*b940*/  IMAD.U32 R7, RZ, RZ, UR9 ;  /* 0x00000009ff077e24 */ /* 0x000fe2000f8e00ff */
[----:B------:R-:W-:Y:S01]  /*b950*/  LOP3.LUT R102, R103, 0x380, RZ, 0xc0, !PT ;  /* 0x0000038067667812 */ /* 0x000fe200078ec0ff */
[----:B------:R-:W-:Y:S01]  /*b960*/  SHFL.IDX PT, R125, R125, R26, 0x1c1f ;  /* 0x001c1f1a7d7d7589 */ /* 0x000fe200000e0000 */
[----:B------:R-:W-:Y:S01]  /*b970*/  IMAD.U32 R7, RZ, RZ, UR5 ;  /* 0x00000005ff077e24 */ /* 0x000fe2000f8e00ff */
[----:B------:R-:W-:Y:S01]  /*b980*/  USHF.R.S32.HI UR5, URZ, 0x1f, UR44 ;  /* 0x0000001f3f057899 */ /* 0x000fe2000801142c */
[----:B------:R-:W-:Y:S01]  /*b990*/  LOP3.LUT R100, R101, 0x380, RZ, 0xc0, !PT ;  /* 0x0000038065647812 */ /* 0x000fe200078ec0ff */
[----:B------:R-:W-:Y:S01]  /*b9a0*/  SHFL.IDX PT, R127, R127, R26, 0x1c1f ;  /* 0x001c1f1a7f7f7589 */ /* 0x000fe200000e0000 */
[----:B------:R-:W-:Y:S01]  /*b9b0*/  IMAD.U32 R6, RZ, RZ, UR8 ;  /* 0x00000008ff067e24 */ /* 0x000fe2000f8e00ff */
[----:B------:R-:W-:-:S02]  /*b9c0*/  SHF.R.U64 R102, R102, 0x3, RZ ;  /* 0x0000000366667819 */ /* 0x000fc400000012ff */
[----:B------:R-:W-:Y:S01]  /*b9d0*/  SHFL.IDX PT, R129, R129, R26, 0x1c1f ;  /* 0x001c1f1a81817589 */ /* 0x000fe200000e0000 */
[----:B------:R-:W-:Y:S02]  /*b9e0*/  LOP3.LUT P1, RZ, R234, 0x3, RZ, 0xc0, !PT ;  /* 0x00000003eaff7812 */ /* 0x000fe4000782c0ff */
[----:B------:R-:W-:Y:S01]  /*b9f0*/  SHF.R.U64 R100, R100, 0x3, RZ ;  /* 0x0000000364647819 */ /* 0x000fe200000012ff */
[----:B------:R-:W-:Y:S01]  /*ba00*/  SHFL.IDX PT, R131, R131, R26, 0x1c1f ;  /* 0x001c1f1a83837589 */ /* 0x000fe200000e0000 */
[----:B------:R-:W-:Y:S01]  /*ba10*/  LOP3.LUT R102, R102, R103, RZ, 0x3c, !PT ;  /* 0x0000006766667212 */ /* 0x000fe200078e3cff */
[--C-:B------:R-:W-:Y:S01]  /*ba20*/  IMAD.X R103, RZ, RZ, R17.reuse, P4 ;  /* 0x000000ffff677224 */ /* 0x100fe200020e0611 */
[----:B------:R-:W-:Y:S01]  /*ba30*/  ISETP.GE.OR P2, PT, R2, UR10, P1 ;  /* 0x0000000a02007c0c */ /* 0x000fe20008f46670 */
[----:B------:R-:W-:Y:S01]  /*ba40*/  SHFL.IDX PT, R133, R133, R26, 0x1c1f ;  /* 0x001c1f1a85857589 */ /* 0x000fe200000e0000 */
[----:B------:R-:W-:Y:S01]  /*ba50*/  LOP3.LUT R100, R100, R101, RZ, 0x3c, !PT ;  /* 0x0000006564647212 */ /* 0x000fe200078e3cff */
[----:B------:R-:W-:Y:S01]  /*ba60*/  IMAD.X R101, RZ, RZ, R17, P5 ;  /* 0x000000ffff657224 */ /* 0x000fe200028e0611 */
[----:B------:R-:W-:Y:S01]  /*ba70*/  ISETP.GE.OR P1, PT, R0, UR10, P1 ;  /* 0x0000000a00007c0c */ /* 0x000fe20008f26670 */
[----:B------:R-:W-:Y:S01]  /*ba80*/  SHFL.IDX PT, R135, R135, R26, 0x1c1f ;  /* 0x001c1f1a87877589 */ /* 0x000fe200000e0000 */
[----:B------:R-:W-:-:S02]  /*ba90*/  MOV R74, R74 ;  /* 0x0000004a004a7202 */ /* 0x000fc40000000f00 */
[----:B------:R-:W-:Y:S01]  /*baa0*/  MOV R102, R102 ;  /* 0x0000006600667202 */ /* 0x000fe20000000f00 */
[----:B------:R-:W-:Y:S01]  /*bab0*/  SHFL.IDX PT, R137, R137, R26, 0x1c1f ;  /* 0x001c1f1a89897589 */ /* 0x000fe200000e0000 */
[----:B------:R-:W-:-:S03]  /*bac0*/  MOV R2, R100 ;  /* 0x0000006400027202 */ /* 0x000fc60000000f00 */
[----:B------:R-:W-:Y:S04]  /*bad0*/  SHFL.IDX PT, R139, R139, R26, 0x1c1f ;  /* 0x001c1f1a8b8b7589 */ /* 0x000fe800000e0000 */
[----:B------:R-:W1:Y:S04]  /*bae0*/  SHFL.IDX PT, R26, R39, R50, 0x1c1f ;  /* 0x001c1f32271a7589 */ /* 0x000e6800000e0000 */
[----:B------:R-:W2:Y:S04]  /*baf0*/  SHFL.IDX PT, R54, R13, R50, 0x1c1f ;  /* 0x001c1f320d367589 */ /* 0x000ea800000e0000 */
[----:B------:R-:W3:Y:S04]  /*bb00*/  SHFL.IDX PT, R36, R36, R50, 0x1c1f ;  /* 0x001c1f3224247589 */ /* 0x000ee800000e0000 */
[----:B------:R4:W-:Y:S04]  /*bb10*/  SHFL.IDX PT, R56, R14, R50, 0x1c1f ;  /* 0x001c1f320e387589 */ /* 0x0009e800000e0000 */
[----:B------:R-:W-:Y:S01]  /*bb20*/  SHFL.IDX PT, R84, R35, R50, 0x1c1f ;  /* 0x001c1f3223547589 */ /* 0x000fe200000e0000 */
[----:B------:R-:W-:Y:S01]  /*bb30*/  BAR.SYNC.DEFER_BLOCKING 0x1, 0x100 ;  /* 0x0044000000007b1d */ /* 0x000fe20000010000 */
[----:B----4-:R-:W-:-:S02]  /*bb40*/  SEL R14, R44, R61, P0 ;  /* 0x0000003d2c0e7207 */ /* 0x010fc40000000000 */
[----:B-1----:R-:W-:-:S03]  /*bb50*/  SEL R13, R111, R26, P0 ;  /* 0x0000001a6f0d7207 */ /* 0x002fc60000000000 */
[----:B------:R1:W-:Y:S04]  /*bb60*/  SHFL.IDX PT, R58, R15, R50, 0x1c1f ;  /* 0x001c1f320f3a7589 */ /* 0x0003e800000e0000 */
[----:B------:R-:W-:Y:S04]  /*bb70*/  SHFL.IDX PT, R86, R37, R50, 0x1c1f ;  /* 0x001c1f3225567589 */ /* 0x000fe800000e0000 */
[----:B------:R-:W-:Y:S01]  /*bb80*/  SHFL.IDX PT, R60, R21, R50, 0x1c1f ;  /* 0x001c1f32153c7589 */ /* 0x000fe200000e0000 */
[----:B-1----:R-:W-:-:S03]  /*bb90*/  SEL R15, R26, R111, P0 ;  /* 0x0000006f1a0f7207 */ /* 0x002fc60000000000 */
[----:B------:R-:W1:Y:S01]  /*bba0*/  SHFL.IDX PT, R38, R38, R50, 0x1c1f ;  /* 0x001c1f3226267589 */ /* 0x000e6200000e0000 */
[----:B--2---:R-:W-:-:S03]  /*bbb0*/  SEL R26, R54, R63, P0 ;  /* 0x0000003f361a7207 */ /* 0x004fc60000000000 */
[----:B------:R2:W4:Y:S04]  /*bbc0*/  SHFL.IDX PT, R62, R24, R50, 0x1c1f ;  /* 0x001c1f32183e7589 */ /* 0x00052800000e0000 */
[----:B------:R-:W5:Y:S04]  /*bbd0*/  SHFL.IDX PT, R40, R40, R50, 0x1c1f ;  /* 0x001c1f3228287589 */ /* 0x000f6800000e0000 */
[----:B------:R3:W5:Y:S01]  /*bbe0*/  SHFL.IDX PT, R64, R25, R50, 0x1c1f ;  /* 0x001c1f3219407589 */ /* 0x00076200000e0000 */
[----:B--2---:R-:W-:-:S03]  /*bbf0*/  SEL R24, R63, R54, P0 ;  /* 0x000000363f187207 */ /* 0x004fc60000000000 */
[----:B------:R-:W2:Y:S04]  /*bc00*/  SHFL.IDX PT, R88, R41, R50, 0x1c1f ;  /* 0x001c1f3229587589 */ /* 0x000ea800000e0000 */
[----:B------:R4:W-:Y:S01]  /*bc10*/  SHFL.IDX PT, R66, R27, R50, 0x1c1f ;  /* 0x001c1f321b427589 */ /* 0x0009e200000e0000 */
[----:B---3--:R-:W-:-:S03]  /*bc20*/  SEL R25, R113, R36, P0 ;  /* 0x0000002471197207 */ /* 0x008fc60000000000 */
[----:B------:R-:W-:Y:S01]  /*bc30*/  SHFL.IDX PT, R90, R42, R50, 0x1c1f ;  /* 0x001c1f322a5a7589 */ /* 0x000fe200000e0000 */
[----:B-1----:R-:W-:-:S03]  /*bc40*/  SEL R35, R38, R119, P0 ;  /* 0x0000007726237207 */ /* 0x002fc60000000000 */
[----:B------:R1:W3:Y:S01]  /*bc50*/  SHFL.IDX PT, R94, R45, R50, 0x1c1f ;  /* 0x001c1f322d5e7589 */ /* 0x0002e200000e0000 */
[----:B----4-:R-:W-:-:S03]  /*bc60*/  SEL R27, R36, R113, P0 ;  /* 0x00000071241b7207 */ /* 0x010fc60000000000 */
[----:B------:R4:W-:Y:S01]  /*bc70*/  SHFL.IDX PT, R68, R28, R50, 0x1c1f ;  /* 0x001c1f321c447589 */ /* 0x0009e200000e0000 */
[----:B------:R-:W-:Y:S02]  /*bc80*/  SEL R36, R73, R62, P0 ;  /* 0x0000003e49247207 */ /* 0x000fe40000000000 */
[----:B-----5:R-:W-:Y:S01]  /*bc90*/  SEL R37, R121, R40, P0 ;  /* 0x0000002879257207 */ /* 0x020fe20000000000 */
[----:B------:R5:W-:Y:S01]  /*bca0*/  SHFL.IDX PT, R92, R43, R50, 0x1c1f ;  /* 0x001c1f322b5c7589 */ /* 0x000be200000e0000 */
[----:B------:R-:W-:Y:S01]  /*bcb0*/  SEL R39, R40, R121, P0 ;  /* 0x0000007928277207 */ /* 0x000fe20000000000 */
[----:B-1----:R-:W1:Y:S01]  /*bcc0*/  LDC.64 R44, c[0x0][0xb78] ;  /* 0x0002de00ff2c7b82 */ /* 0x002e620000000a00 */
[----:B------:R-:W-:Y:S01]  /*bcd0*/  SEL R40, R81, R64, P0 ;  /* 0x0000004051287207 */ /* 0x000fe20000000000 */
[----:B------:R3:W-:Y:S01]  /*bce0*/  SHFL.IDX PT, R70, R29, R50, 0x1c1f ;  /* 0x001c1f321d467589 */ /* 0x0007e200000e0000 */
[----:B------:R-:W-:Y:S02]  /*bcf0*/  SEL R42, R64, R81, P0 ;  /* 0x00000051402a7207 */ /* 0x000fe40000000000 */
[----:B----4-:R-:W-:Y:S01]  /*bd00*/  SEL R28, R67, R56, P0 ;  /* 0x00000038431c7207 */ /* 0x010fe20000000000 */
[----:B------:R4:W-:Y:S01]  /*bd10*/  SHFL.IDX PT, R72, R30, R50, 0x1c1f ;  /* 0x001c1f321e487589 */ /* 0x0009e200000e0000 */
[----:B--2---:R-:W-:-:S02]  /*bd20*/  SEL R41, R123, R88, P0 ;  /* 0x000000587b297207 */ /* 0x004fc40000000000 */
[----:B-----5:R-:W-:Y:S01]  /*bd30*/  SEL R43, R88, R123, P0 ;  /* 0x0000007b582b7207 */ /* 0x020fe20000000000 */
[----:B------:R2:W-:Y:S01]  /*bd40*/  SHFL.IDX PT, R76, R31, R50, 0x1c1f ;  /* 0x001c1f321f4c7589 */ /* 0x0005e200000e0000 */
[----:B---3--:R-:W-:-:S03]  /*bd50*/  SEL R29, R115, R84, P0 ;  /* 0x00000054731d7207 */ /* 0x008fc60000000000 */
[----:B------:R-:W-:Y:S01]  /*bd60*/  SHFL.IDX PT, R46, R46, R50, 0x1c1f ;  /* 0x001c1f322e2e7589 */ /* 0x000fe200000e0000 */
[----:B------:R-:W-:Y:S02]  /*bd70*/  SEL R69, R129, R94, P0 ;  /* 0x0000005e81457207 */ /* 0x000fe40000000000 */
[----:B----4-:R-:W-:Y:S01]  /*bd80*/  SEL R30, R56, R67, P0 ;  /* 0x00000043381e7207 */ /* 0x010fe20000000000 */
[----:B------:R3:W-:Y:S01]  /*bd90*/  SHFL.IDX PT, R78, R32, R50, 0x1c1f ;  /* 0x001c1f32204e7589 */ /* 0x0007e200000e0000 */
[----:B--2---:R-:W-:-:S03]  /*bda0*/  SEL R31, R84, R115, P0 ;  /* 0x00000073541f7207 */ /* 0x004fc60000000000 */
[----:B------:R-:W-:Y:S01]  /*bdb0*/  SHFL.IDX PT, R96, R47, R50, 0x1c1f ;  /* 0x001c1f322f607589 */ /* 0x000fe200000e0000 */
[----:B-1----:R-:W-:-:S03]  /*bdc0*/  IMAD.WIDE.U32 R6, R44, UR44, R6 ;  /* 0x0000002c2c067c25 */ /* 0x002fc6000f8e0006 */
[----:B------:R1:W-:Y:S01]  /*bdd0*/  SHFL.IDX PT, R80, R33, R50, 0x1c1f ;  /* 0x001c1f3221507589 */ /* 0x0003e200000e0000 */
[----:B---3--:R-:W-:-:S03]  /*bde0*/  SEL R32, R77, R60, P0 ;  /* 0x0000003c4d207207 */ /* 0x008fc60000000000 */
[----:B------:R-:W2:Y:S04]  /*bdf0*/  SHFL.IDX PT, R48, R48, R50, 0x1c1f ;  /* 0x001c1f3230307589 */ /* 0x000ea800000e0000 */
[----:B------:R3:W-:Y:S01]  /*be00*/  SHFL.IDX PT, R82, R34, R50, 0x1c1f ;  /* 0x001c1f3222527589 */ /* 0x0007e200000e0000 */
[----:B-1----:R-:W-:-:S03]  /*be10*/  SEL R33, R119, R38, P0 ;  /* 0x0000002677217207 */ /* 0x002fc60000000000 */
[----:B------:R-:W-:Y:S01]  /*be20*/  SHFL.IDX PT, R98, R49, R50, 0x1c1f ;  /* 0x001c1f3231627589 */ /* 0x000fe200000e0000 */
[----:B------:R-:W-:-:S03]  /*be30*/  SEL R38, R62, R73, P0 ;  /* 0x000000493e267207 */ /* 0x000fc60000000000 */
[----:B------:R-:W1:Y:S01]  /*be40*/  SHFL.IDX PT, R52, R52, R50, 0x1c1f ;  /* 0x001c1f3234347589 */ /* 0x000e6200000e0000 */
[----:B---3--:R-:W-:-:S03]  /*be50*/  SEL R34, R60, R77, P0 ;  /* 0x0000004d3c227207 */ /* 0x008fc60000000000 */
[----:B------:R3:W-:Y:S04]  /*be60*/  STSM.16.M88.4 [R112], R8 ;  /* 0x0000000870007844 */ /* 0x0007e80000000200 */
[----:B------:R4:W-:Y:S04]  /*be70*/  STSM.16.M88.4 [R110], R12 ;  /* 0x0000000c6e007844 */ /* 0x0009e80000000200 */
[----:B------:R5:W-:Y:S01]  /*be80*/  STSM.16.M88.4 [R108], R24 ;  /* 0x000000186c007844 */ /* 0x000be20000000200 */
[----:B--2---:R-:W-:Y:S02]  /*be90*/  SEL R77, R135, R48, P0 ;  /* 0x00000030874d7207 */ /* 0x004fe40000000000 */
[----:B------:R-:W-:Y:S01]  /*bea0*/  SEL R79, R48, R135, P0 ;  /* 0x00000087304f7207 */ /* 0x000fe20000000000 */
[----:B------:R-:W-:Y:S01]  /*beb0*/  STSM.16.M88.4 [R106], R28 ;  /* 0x0000001c6a007844 */ /* 0x000fe20000000200 */
[----:B---3--:R-:W-:-:S02]  /*bec0*/  SEL R8, R71, R58, P0 ;  /* 0x0000003a47087207 */ /* 0x008fc40000000000 */
[----:B------:R-:W-:Y:S02]  /*bed0*/  SEL R10, R58, R71, P0 ;  /* 0x000000473a0a7207 */ /* 0x000fe40000000000 */
[----:B------:R-:W-:Y:S02]  /*bee0*/  SEL R9, R117, R86, P0 ;  /* 0x0000005675097207 */ /* 0x000fe40000000000 */
[----:B------:R-:W-:Y:S02]  /*bef0*/  SEL R11, R86, R117, P0 ;  /* 0x00000075560b7207 */ /* 0x000fe40000000000 */
[----:B----4-:R-:W-:Y:S01]  /*bf00*/  SEL R12, R87, R66, P0 ;  /* 0x00000042570c7207 */ /* 0x010fe20000000000 */
[----:B-----5:R-:W-:Y:S01]  /*bf10*/  IMAD R24, R44, UR5, RZ ;  /* 0x000000052c187c24 */ /* 0x020fe2000f8e02ff */
[----:B------:R-:W-:Y:S01]  /*bf20*/  SEL R14, R66, R87, P0 ;  /* 0x00000057420e7207 */ /* 0x000fe20000000000 */
[----:B------:R2:W-:Y:S01]  /*bf30*/  STSM.16.M88.4 [R105], R8 ;  /* 0x0000000869007844 */ /* 0x0005e20000000200 */
[----:B------:R-:W-:Y:S01]  /*bf40*/  SEL R13, R125, R90, P0 ;  /* 0x0000005a7d0d7207 */ /* 0x000fe20000000000 */
[----:B------:R-:W-:Y:S01]  /*bf50*/  IMAD R21, R45, UR44, R24 ;  /* 0x0000002c2d157c24 */ /* 0x000fe2000f8e0218 */
[----:B------:R-:W-:Y:S01]  /*bf60*/  SEL R15, R90, R125, P0 ;  /* 0x0000007d5a0f7207 */ /* 0x000fe20000000000 */
[----:B------:R-:W-:Y:S01]  /*bf70*/  STSM.16.M88.4 [R104], R32 ;  /* 0x0000002068007844 */ /* 0x000fe20000000200 */
[----:B------:R-:W-:-:S02]  /*bf80*/  SEL R71, R94, R129, P0 ;  /* 0x000000815e477207 */ /* 0x000fc40000000000 */
[----:B------:R-:W-:Y:S01]  /*bf90*/  SEL R24, R85, R72, P0 ;  /* 0x0000004855187207 */ /* 0x000fe20000000000 */
[----:B------:R-:W-:Y:S01]  /*bfa0*/  STSM.16.M88.4 [R57], R36 ;  /* 0x0000002439007844 */ /* 0x000fe20000000200 */
[----:B------:R-:W-:Y:S02]  /*bfb0*/  SEL R26, R72, R85, P0 ;  /* 0x00000055481a7207 */ /* 0x000fe40000000000 */
[----:B------:R-:W-:Y:S01]  /*bfc0*/  SEL R25, R131, R46, P0 ;  /* 0x0000002e83197207 */ /* 0x000fe20000000000 */
[----:B------:R-:W-:Y:S01]  /*bfd0*/  STSM.16.M88.4 [R59], R40 ;  /* 0x000000283b007844 */ /* 0x000fe20000000200 */
[----:B------:R-:W-:Y:S02]  /*bfe0*/  SEL R27, R46, R131, P0 ;  /* 0x000000832e1b7207 */ /* 0x000fe40000000000 */
[----:B-1----:R-:W-:Y:S01]  /*bff0*/  SEL R81, R139, R52, P0 ;  /* 0x000000348b517207 */ /* 0x002fe20000000000 */
        /* <DEDUP_REMOVED lines=9> */
[----:B-1----:R-:W-:Y:S01]  /*c090*/  SHF.R.S32.HI R13, RZ, 0x1f, R0 ;  /* 0x0000001fff0d7819 */ /* 0x002fe20000011400 */
[----:B------:R-:W-:Y:S01]  /*c0a0*/  STSM.16.M88.4 [R74], R68 ;  /* 0x000000444a007844 */ /* 0x000fe20000000200 */
[----:B------:R-:W-:Y:S02]  /*c0b0*/  IADD3 R0, P3, R0, R6, RZ ;  /* 0x0000000600007210 */ /* 0x000fe40007f7e0ff */
[----:B------:R-:W-:Y:S01]  /*c0c0*/  SEL R12, R95, R80, P0 ;  /* 0x000000505f0c7207 */ /* 0x000fe20000000000 */
[----:B------:R-:W-:Y:S01]  /*c0d0*/  STSM.16.M88.4 [R51], R24 ;  /* 0x0000001833007844 */ /* 0x000fe20000000200 */
[----:B------:R-:W-:Y:S02]  /*c0e0*/  IADD3.X R7, R13, R7, R21, P3, !PT ;  /* 0x000000070d077210 */ /* 0x000fe40001ffe415 */
[----:B------:R-:W-:Y:S02]  /*c0f0*/  SEL R14, R80, R95, P0 ;  /* 0x0000005f500e7207 */ /* 0x000fe40000000000 */
[----:B------:R-:W-:-:S02]  /*c100*/  SEL R13, R137, R98, P0 ;  /* 0x00000062890d7207 */ /* 0x000fc40000000000 */
[----:B--2---:R-:W-:Y:S02]  /*c110*/  SEL R8, R89, R76, P0 ;  /* 0x0000004c59087207 */ /* 0x004fe40000000000 */
[----:B------:R-:W-:Y:S02]  /*c120*/  SEL R10, R76, R89, P0 ;  /* 0x000000594c0a7207 */ /* 0x000fe40000000000 */
[----:B------:R-:W-:Y:S02]  /*c130*/  SEL R9, R133, R96, P0 ;  /* 0x0000006085097207 */ /* 0x000fe40000000000 */
[----:B------:R-:W-:Y:S02]  /*c140*/  SEL R11, R96, R133, P0 ;  /* 0x00000085600b7207 */ /* 0x000fe40000000000 */
[----:B------:R-:W-:Y:S02]  /*c150*/  SEL R76, R93, R78, P0 ;  /* 0x0000004e5d4c7207 */ /* 0x000fe40000000000 */
[----:B------:R-:W-:Y:S01]  /*c160*/  SEL R78, R78, R93, P0 ;  /* 0x0000005d4e4e7207 */ /* 0x000fe20000000000 */
[----:B------:R-:W-:Y:S01]  /*c170*/  STSM.16.M88.4 [R102], R8 ;  /* 0x0000000866007844 */ /* 0x000fe20000000200 */
[----:B------:R-:W-:-:S02]  /*c180*/  SEL R15, R98, R137, P0 ;  /* 0x00000089620f7207 */ /* 0x000fc40000000000 */
[----:B------:R-:W-:Y:S01]  /*c190*/  SEL R80, R107, R82, P0 ;  /* 0x000000526b507207 */ /* 0x000fe20000000000 */
[----:B------:R-:W-:Y:S01]  /*c1a0*/  STSM.16.M88.4 [R2], R76 ;  /* 0x0000004c02007844 */ /* 0x000fe20000000200 */
[----:B------:R-:W-:Y:S02]  /*c1b0*/  SEL R82, R82, R107, P0 ;  /* 0x0000006b52527207 */ /* 0x000fe40000000000 */
[C---:B------:R-:W-:Y:S01]  /*c1c0*/  LEA R6, P3, R0.reuse, UR6, 0x2 ;  /* 0x0000000600067c11 */ /* 0x040fe2000f8610ff */
[----:B------:R-:W-:Y:S03]  /*c1d0*/  STSM.16.M88.4 [R5], R12 ;  /* 0x0000000c05007844 */ /* 0x000fe60000000200 */
[----:B------:R-:W-:Y:S01]  /*c1e0*/  LEA.HI.X R7, R0, UR7, R7, 0x2, P3 ;  /* 0x0000000700077c11 */ /* 0x000fe200098f1407 */
[----:B------:R-:W-:Y:S01]  /*c1f0*/  STSM.16.M88.4 [R20], R80 ;  /* 0x0000005014007844 */ /* 0x000fe20000000200 */
[----:B------:R1:W-:Y:S06]  /*c200*/  MEMBAR.ALL.CTA ;  /* 0x0000000000007992 */ /* 0x0003ec0000008000 */
[----:B-1----:R-:W1:Y:S04]  /*c210*/  FENCE.VIEW.ASYNC.S ;  /* 0x00000000000073c6 */ /* 0x002e680000000000 */
[----:B-1----:R-:W1:Y:S01]  /*c220*/  SHFL.IDX PT, R0, R236, RZ, 0x1f ;  /* 0x00001fffec007589 */ /* 0x002e6200000e0000 */
[----:B------:R-:W-:Y:S06]  /*c230*/  BAR.ARV 0x1, 0x120 ;  /* 0x0044800000007b1d */ /* 0x000fec0000002000 */
[----:B-1----:R-:W-:Y:S01]  /*c240*/  ISETP.NE.AND P0, PT, R0, 0x7, PT ;  /* 0x000000070000780c */ /* 0x002fe20003f05270 */
[----:B------:R1:W-:Y:S04]  /*c250*/  @!P1 STG.E desc[UR56][R6.64], R4 ;  /* 0x0000000406009986 */ /* 0x0003e8000c101938 */
[----:B------:R1:W-:Y:S08]  /*c260*/  @!P2 STG.E desc[UR56][R6.64+0x20], R3 ;  /* 0x000020030600a986 */ /* 0x0003f0000c101938 */
[----:B------:R-:W-:Y:S05]  /*c270*/  @P0 BRA `(.L_x_1879) ;  /* 0x0000000c00080947 */ /* 0x000fea0003800000 */
        /* <DEDUP_REMOVED lines=15> */
[----:B--2---:R-:W-:Y:S01]  /*c370*/  UMOV UR40, UR5 ;  /* 0x0000000500287c82 */ /* 0x004fe20008000000 */
[----:B------:R-:W-:Y:S01]  /*c380*/  UMOV UR41, UR8 ;  /* 0x0000000800297c82 */ /* 0x000fe20008000000 */
[----:B------:R-:W-:Y:S01]  /*c390*/  UMOV UR5, 0x80 ;  /* 0x0000008000057882 */ /* 0x000fe20000000000 */
[----:B------:R2:W-:Y:S02]  /*c3a0*/  UTMASTG.5D [UR40], [UR6] ;  /* 0x00000028060073b5 */ /* 0x0005e40008020000 */
[----:B--2---:R-:W-:Y:S01]  /*c3b0*/  UMOV UR40, UR9 ;  /* 0x0000000900287c82 */ /* 0x004fe20008000000 */
[----:B------:R-:W-:Y:S01]  /*c3c0*/  UMOV UR41, UR5 ;  /* 0x0000000500297c82 */ /* 0x000fe20008000000 */
[----:B------:R-:W-:Y:S01]  /*c3d0*/  UMOV UR5, 0xc0 ;  /* 0x000000c000057882 */ /* 0x000fe20000000000 */
[----:B------:R2:W-:Y:S02]  /*c3e0*/  UTMASTG.5D [UR40], [UR6] ;  /* 0x00000028060073b5 */ /* 0x0005e40008020000 */
[----:B--2---:R-:W-:Y:S01]  /*c3f0*/  UMOV UR40, UR10 ;  /* 0x0000000a00287c82 */ /* 0x004fe20008000000 */
[----:B------:R-:W-:Y:S01]  /*c400*/  UMOV UR41, UR5 ;  /* 0x0000000500297c82 */ /* 0x000fe20008000000 */
[----:B------:R-:W-:Y:S01]  /*c410*/  UIADD3 UR5, UR38, 0x38820, URZ ;  /* 0x0003882026057890 */ /* 0x000fe2000fffe03f */
[----:B------:R2:W-:Y:S03]  /*c420*/  UTMASTG.5D [UR40], [UR6] ;  /* 0x00000028060073b5 */ /* 0x0005e60008020000 */
[----:B------:R-:W-:Y:S01]  /*c430*/  UPRMT UR5, URZ, 0x654, UR5 ;  /* 0x000006543f057896 */ /* 0x000fe20008000005 */
[----:B------:R0:W-:Y:S01]  /*c440*/  UTMACMDFLUSH ;  /* 0x00000000000079b7 */ /* 0x0001e20000000000 */
[----:B------:R-:W-:-:S07]  /*c450*/  DEPBAR.LE SB0, 0x0 ;  /* 0x000080000000791a */ /* 0x000fce0000000000 */
[----:B--2---:R-:W-:Y:S03]  /*c460*/  SYNCS.ARRIVE.TRANS64.RED.A1T0 RZ, [UR5], RZ ;  /* 0x000000ffffff79a7 */ /* 0x004fe60008100405 */
.L_x_1881:
[----:B------:R-:W-:Y:S05]  /*c470*/  BSYNC B0 ;  /* 0x0000000000007941 */ /* 0x000fea0003800000 */
.L_x_1880:
[----:B------:R-:W-:Y:S05]  /*c480*/  BRA `(.L_x_1879) ;  /* 0x0000000800847947 */ /* 0x000fea0003800000 */
.L_x_1878:
[----:B------:R-:W1:Y:S01]  /*c490*/  S2R R0, SR_TID.X ;  /* 0x0000000000007919 */ /* 0x000e620000002100 */
[----:B------:R-:W2:Y:S01]  /*c4a0*/  LDC.64 R8, c[0x0][0xae0] ;  /* 0x0002b800ff087b82 */ /* 0x000ea20000000a00 */
[----:B------:R-:W-:Y:S01]  /*c4b0*/  SHF.R.S32.HI R19, RZ, 0x1f, R18 ;  /* 0x0000001fff137819 */ /* 0x000fe20000011412 */
[----:B------:R-:W-:Y:S01]  /*c4c0*/  USHF.R.S32.HI UR5, URZ, 0x1f, UR43 ;  /* 0x0000001f3f057899 */ /* 0x000fe2000801142b */
[----:B------:R-:W-:Y:S01]  /*c4d0*/  BSSY B0, `(.L_x_1882) ;  /* 0x000001f000007945 */ /* 0x000fe20003800000 */
[----:B------:R-:W-:-:S04]  /*c4e0*/  USHF.R.S32.HI UR6, URZ, 0x1f, UR44 ;  /* 0x0000001f3f067899 */ /* 0x000fc8000801142c */
[----:B------:R-:W3:Y:S08]  /*c4f0*/  LDC R14, c[0x0][0xdac] ;  /* 0x00036b00ff0e7b82 */ /* 0x000ef00000000800 */
[----:B------:R-:W4:Y:S01]  /*c500*/  LDC.64 R10, c[0x0][0xae8] ;  /* 0x0002ba00ff0a7b82 */ /* 0x000f220000000a00 */
[----:B--2---:R-:W-:-:S04]  /*c510*/  IMAD.WIDE.U32 R6, R8, UR43, R18 ;  /* 0x0000002b08067c25 */ /* 0x004fc8000f8e0012 */
[----:B------:R-:W-:Y:S02]  /*c520*/  IMAD R8, R8, UR5, RZ ;  /* 0x0000000508087c24 */ /* 0x000fe4000f8e02ff */
[----:B-1----:R-:W-:-:S05]  /*c530*/  VIADD R0, R0, 0xffffff80 ;  /* 0xffffff8000007836 */ /* 0x002fca0000000000 */
[----:B------:R-:W-:-:S13]  /*c540*/  ISETP.GT.AND P0, PT, R0, 0x7f, PT ;  /* 0x0000007f0000780c */ /* 0x000fda0003f04270 */
[----:B---34-:R-:W-:Y:S05]  /*c550*/  @P0 BRA `(.L_x_1883) ;  /* 0x0000000000580947 */ /* 0x018fea0003800000 */
        /* <DEDUP_REMOVED lines=9> */
[----:B------:R-:W2:Y:S01]  /*c5f0*/  LDC.64 R12, c[0x0][0xb78] ;  /* 0x0002de00ff0c7b82 */ /* 0x000ea20000000a00 */
[C---:B-1----:R-:W-:Y:S02]  /*c600*/  IMAD R0, R4.reuse, UR5, RZ ;  /* 0x0000000504007c24 */ /* 0x042fe4000f8e02ff */
[----:B------:R-:W-:-:S04]  /*c610*/  IMAD.WIDE.U32 R2, R4, UR43, R2 ;  /* 0x0000002b04027c25 */ /* 0x000fc8000f8e0002 */
[----:B------:R-:W-:Y:S02]  /*c620*/  IMAD R5, R5, UR43, R0 ;  /* 0x0000002b05057c24 */ /* 0x000fe4000f8e0200 */
[C---:B--2---:R-:W-:Y:S02]  /*c630*/  IMAD R0, R12.reuse, UR6, RZ ;  /* 0x000000060c007c24 */ /* 0x044fe4000f8e02ff */
        /* <DEDUP_REMOVED lines=8> */
.L_x_1883:
[----:B------:R-:W-:Y:S05]  /*c6c0*/  BSYNC B0 ;  /* 0x0000000000007941 */ /* 0x000fea0003800000 */
.L_x_1882:
        /* <DEDUP_REMOVED lines=11> */
[----:B------:R-:W-:Y:S01]  /*c780*/  IMAD R0, R10, UR6, RZ ;  /* 0x000000060a007c24 */ /* 0x000fe2000f8e02ff */
[----:B------:R-:W-:Y:S01]  /*c790*/  ISETP.GE.AND P1, PT, R2, UR42, PT ;  /* 0x0000002a02007c0c */ /* 0x000fe2000bf26270 */
[----:B------:R-:W-:-:S02]  /*c7a0*/  VIADD R5, R14, UR54 ;  /* 0x000000360e057c36 */ /* 0x000fc40008000000 */
        /* <DEDUP_REMOVED lines=28> */
.L_x_1885:
[----:B------:R-:W-:Y:S05]  /*c970*/  BSYNC B0 ;  /* 0x0000000000007941 */ /* 0x000fea0003800000 */
.L_x_1884:
        /* <DEDUP_REMOVED lines=27> */
.L_x_1887:
[----:B------:R-:W-:Y:S05]  /*cb30*/  BSYNC B0 ;  /* 0x0000000000007941 */ /* 0x000fea0003800000 */
.L_x_1886:
        /* <DEDUP_REMOVED lines=26> */
.L_x_1889:
[----:B------:R-:W-:Y:S05]  /*cce0*/  BSYNC B0 ;  /* 0x0000000000007941 */ /* 0x000fea0003800000 */
.L_x_1888:
        /* <DEDUP_REMOVED lines=26> */
.L_x_1890:
[----:B------:R-:W-:Y:S05]  /*ce90*/  BSYNC B0 ;  /* 0x0000000000007941 */ /* 0x000fea0003800000 */
.L_x_1879:
[----:B------:R-:W5:Y:S02]  /*cea0*/  LDC R0, c[0x0][0xda8] ;  /* 0x00036a00ff007b82 */ /* 0x000f640000000800 */
[----:B-----5:R-:W-:-:S13]  /*ceb0*/  ISETP.LE.AND P0, PT, R0, UR4, PT ;  /* 0x0000000400007c0c */ /* 0x020fda000bf03270 */
[----:B------:R-:W-:Y:S05]  /*cec0*/  @!P0 BRA `(.L_x_1891) ;  /* 0xffffff3c00d08947 */ /* 0x000fea000383ffff */
[----:B------:R-:W-:Y:S05]  /*ced0*/  EXIT ;  /* 0x000000000000794d */ /* 0x000fea0003800000 */
.L_x_1840:
[----:B------:R-:W-:-:S08]  /*cee0*/  NOP ;  /* 0x0000000000007918 */ /* 0x000fd00000000000 */
[----:B-1----:R-:W1:-:S00]  /*cef0*/  USETMAXREG.DEALLOC.CTAPOOL 0x18 ;  /* 0x00000018000079c8 */ /* 0x002e4000080e0500 */
[----:B-1----:R-:W-:-:S06]  /*cf00*/  LOP3.LUT R0, R0, 0x3, RZ, 0xc0, !PT ;  /* 0x0000000300007812 */ /* 0x002fcc00078ec0ff */
[----:B------:R-:W1:Y:S01]  /*cf10*/  S2UR UR4, SR_CTAID.X ;  /* 0x00000000000479c3 */ /* 0x000e620000002500 */
[----:B------:R-:W2:Y:S02]  /*cf20*/  SHFL.IDX PT, R0, R0, RZ, 0x1f ;  /* 0x00001fff00007589 */ /* 0x000ea400000e0000 */
[----:B--2---:R-:W-:-:S05]  /*cf30*/  ISETP.NE.AND P0, PT, R0, RZ, PT ;  /* 0x000000ff0000720c */ /* 0x004fca0003f05270 */
[----:B------:R-:W1:Y:S01]  /*cf40*/  LDC R0, c[0x0][0xda8] ;  /* 0x00036a00ff007b82 */ /* 0x000e620000000800 */
[----:B------:R-:W-:-:S05]  /*cf50*/  P2R R2, PR, RZ, 0x1 ;  /* 0x00000001ff027803 */ /* 0x000fca0000000000 */
[----:B------:R2:W-:Y:S02]  /*cf60*/  STL [R1+0x38], R2 ;  /* 0x0000380201007387 */ /* 0x0005e40000100800 */
[----:B------:R-:W-:Y:S06]  /*cf70*/  @P0 BAR.ARV 0x4, 0x180 ;  /* 0x0106000000000b1d */ /* 0x000fec0000002000 */
[----:B------:R2:W-:Y:S04]  /*cf80*/  STL [R1+0x34], RZ ;  /* 0x000034ff01007387 */ /* 0x0005e80000100800 */
[----:B------:R2:W-:Y:S01]  /*cf90*/  STL [R1+0xc], RZ ;  /* 0x00000cff01007387 */ /* 0x0005e20000100800 */
[----:B-1----:R-:W-:Y:S01]  /*cfa0*/  ISETP.LE.AND P0, PT, R0, UR4, PT ;  /* 0x0000000400007c0c */ /* 0x002fe2000bf03270 */
[----:B------:R-:W-:-:S05]  /*cfb0*/  IMAD.MOV.U32 R0, RZ, RZ, 0x1 ;  /* 0x00000001ff007424 */ /* 0x000fca00078e00ff */
[----:B------:R2:W-:Y:S07]  /*cfc0*/  STL [R1+0x14], R0 ;  /* 0x0000140001007387 */ /* 0x0005ee0000100800 */
[----:B------:R-:W-:Y:S05]  /*cfd0*/  @P0 BRA `(.L_x_1892) ;  /* 0x0000003800c00947 */ /* 0x000fea0003800000 */
[----:B------:R-:W3:Y:S01]  /*cfe0*/  LDL R3, [R1+0x3c] ;  /* 0x00003c0001037983 */ /* 0x000ee20000100800 */
[----:B--2---:R-:W1:Y:S01]  /*cff0*/  S2R R2, SR_TID.X ;  /* 0x0000000000027919 */ /* 0x004e620000002100 */
[----:B------:R-:W2:Y:S01]  /*d000*/  S2R R8, SR_TID.X ;  /* 0x0000000000087919 */ /* 0x000ea20000002100 */
[----:B-1----:R-:W-:Y:S01]  /*d010*/  LOP3.LUT R2, R2, 0x7f, RZ, 0xc0, !PT ;  /* 0x0000007f02027812 */ /* 0x002fe200078ec0ff */
[C---:B--2---:R-:W-:Y:S02]  /*d020*/  IMAD.SHL.U32 R0, R8.reuse, 0x80, RZ ;  /* 0x0000008008007824 */ /* 0x044fe400078e00ff */
[----:B------:R-:W-:-:S05]  /*d030*/  IMAD.SHL.U32 R4, R8, 0x10, RZ ;  /* 0x0000001008047824 */ /* 0x000fca00078e00ff */
[----:B------:R-:W-:Y:S02]  /*d040*/  LOP3.LUT R5, R4, 0x70, RZ, 0xc0, !PT ;  /* 0x0000007004057812 */ /* 0x000fe400078ec0ff */
[----:B------:R-:W-:Y:S01]  /*d050*/  R2P PR, R8, 0x6 ;  /* 0x0000000608007804 */ /* 0x000fe20000000000 */
[----:B------:R-:W-:Y:S01]  /*d060*/  ULDC UR46, c[0x0][0xc] ;  /* 0x00000300002e7ab9 */ /* 0x000fe20000000800 */
[----:B------:R-:W-:Y:S01]  /*d070*/  ULDC.64 UR42, c[0x0][0x198] ;  /* 0x00006600002a7ab9 */ /* 0x000fe20000000a00 */
[----:B---3--:R-:W-:Y:S02]  /*d080*/  R2UR UR5, R3 ;  /* 0x00000000030572ca */ /* 0x008fe400000e0000 */
[----:B------:R-:W-:Y:S02]  /*d090*/  SHF.R.U32.HI R3, RZ, 0x5, R2 ;  /* 0x00000005ff037819 */ /* 0x000fe40000011602 */
[----:B------:R-:W-:-:S05]  /*d0a0*/  LOP3.LUT R2, R0, 0x380, RZ, 0xc0, !PT ;  /* 0x0000038000027812 */ /* 0x000fca00078ec0ff */
        /* <DEDUP_REMOVED lines=9> */
[----:B------:R1:W-:Y:S01]  /*d140*/  STL [R1+0x10], R0 ;  /* 0x0000100001007387 */ /* 0x0003e20000100800 */
[----:B------:R-:W-:Y:S01]  /*d150*/  IMAD.U32 R3, RZ, RZ, UR4 ;  /* 0x00000004ff037e24 */ /* 0x000fe2000f8e00ff */
[----:B------:R-:W-:Y:S01]  /*d160*/  SEL R2, R2, 0xffffffe0, !P1 ;  /* 0xffffffe002027807 */ /* 0x000fe20004800000 */
[----:B-1----:R-:W-:Y:S01]  /*d170*/  IMAD.MOV.U32 R0, RZ, RZ, 0x40 ;  /* 0x00000040ff007424 */ /* 0x002fe200078e00ff */
[----:B------:R-:W-:Y:S04]  /*d180*/  STL [R1], R6 ;  /* 0x0000000601007387 */ /* 0x000fe80000100800 */
[----:B------:R-:W-:Y:S01]  /*d190*/  SEL R0, R0, 0xffffffc0, !P2 ;  /* 0xffffffc000007807 */ /* 0x000fe20005000000 */
[----:B------:R-:W-:Y:S04]  /*d1a0*/  STL [R1+0xc], RZ ;  /* 0x00000cff01007387 */ /* 0x000fe80000100800 */
[----:B------:R1:W-:Y:S04]  /*d1b0*/  STL [R1+0x30], R3 ;  /* 0x0000300301007387 */ /* 0x0003e80000100800 */
[----:B------:R-:W-:Y:S04]  /*d1c0*/  STL [R1+0x20], R0 ;  /* 0x0000200001007387 */ /* 0x000fe80000100800 */
[----:B------:R2:W-:Y:S01]  /*d1d0*/  STL [R1+0x24], R2 ;  /* 0x0000240201007387 */ /* 0x0005e20000100800 */
[----:B-1----:R-:W-:-:S03]  /*d1e0*/  IMAD.MOV.U32 R3, RZ, RZ, 0x1 ;  /* 0x00000001ff037424 */ /* 0x002fc600078e00ff */
[----:B------:R1:W-:Y:S01]  /*d1f0*/  STL [R1+0x34], RZ ;  /* 0x000034ff01007387 */ /* 0x0003e20000100800 */
[C---:B--2---:R-:W-:Y:S02]  /*d200*/  IMAD.IADD R2, R0.reuse, 0x1, R2 ;  /* 0x0000000100027824 */ /* 0x044fe400078e0202 */
[----:B------:R-:W-:Y:S01]  /*d210*/  IMAD.IADD R0, R0, 0x1, R6 ;  /* 0x0000000100007824 */ /* 0x000fe200078e0206 */
[----:B------:R1:W-:Y:S04]  /*d220*/  STL [R1+0x14], R3 ;  /* 0x0000140301007387 */ /* 0x0003e80000100800 */
[----:B------:R1:W-:Y:S04]  /*d230*/  STL [R1+0x28], R2 ;  /* 0x0000280201007387 */ /* 0x0003e80000100800 */
[----:B------:R1:W-:Y:S01]  /*d240*/  STL [R1+0x2c], R0 ;  /* 0x00002c0001007387 */ /* 0x0003e20000100800 */
[----:B------:R-:W-:-:S02]  /*d250*/  ULOP3.LUT UR44, UR5, 0x1, URZ, 0xfc, !UPT ;  /* 0x00000001052c7892 */ /* 0x000fc4000f8efc3f */
[----:B------:R-:W-:-:S12]  /*d260*/  ULOP3.LUT UR45, UR5, 0x2, URZ, 0xfc, !UPT ;  /* 0x00000002052d7892 */ /* 0x000fd8000f8efc3f */
.L_x_1946:
[----:B-1----:R-:W2:Y:S01]  /*d270*/  LDL R2, [R1+0x30] ;  /* 0x0000300001027983 */ /* 0x002ea20000100800 */
[----:B------:R-:W-:Y:S01]  /*d280*/  ULDC UR8, c[0x0][0xdd0] ;  /* 0x0003740000087ab9 */ /* 0x000fe20000000800 */
[----:B------:R-:W1:Y:S01]  /*d290*/  LDC R0, c[0x0][0xde8] ;  /* 0x00037a00ff007b82 */ /* 0x000e620000000800 */
[----:B------:R-:W-:-:S11]  /*d2a0*/  UISETP.NE.AND UP0, UPT, UR8, 0x1, UPT ;  /* 0x000000010800788c */ /* 0x000fd6000bf05270 */
[----:B------:R-:W-:Y:S01]  /*d2b0*/  @UP0 ULDC UR4, c[0x0][0xdd4] ;  /* 0x0003750000040ab9 */ /* 0x000fe20000000800 */
[----:B------:R-:W-:Y:S01]  /*d2c0*/  @UP0 ULDC UR9, c[0x0][0xdd8] ;  /* 0x0003760000090ab9 */ /* 0x000fe20000000800 */
[C---:B--2---:R-:W-:Y:S02]  /*d2d0*/  R2UR UR6, R2.reuse ;  /* 0x00000000020672ca */ /* 0x044fe400000e0000 */
        /* <DEDUP_REMOVED lines=15> */
.L_x_1893:
[----:B------:R-:W-:Y:S01]  /*d3d0*/  ULDC UR9, c[0x0][0xdc4] ;  /* 0x0003710000097ab9 */ /* 0x000fe20000000800 */
[----:B------:R-:W-:Y:S01]  /*d3e0*/  UMOV UR7, UR8 ;  /* 0x0000000800077c82 */ /* 0x000fe20008000000 */
[----:B------:R-:W-:-:S11]  /*d3f0*/  UISETP.NE.AND UP0, UPT, UR9, 0x1, UPT ;  /* 0x000000010900788c */ /* 0x000fd6000bf05270 */
[----:B------:R-:W-:Y:S02]  /*d400*/  @UP0 ULDC.64 UR10, c[0x0][0xdc8] ;  /* 0x00037200000a0ab9 */ /* 0x000fe40000000a00 */
[----:B------:R-:W-:-:S04]  /*d410*/  UIMAD.WIDE.U32 UR4, UR8, UR10, URZ ;  /* 0x0000000a080472a5 */ /* 0x000fc8000f8e003f */
[----:B------:R-:W-:-:S04]  /*d420*/  @UP0 USHF.R.U32.HI UR7, URZ, UR11, UR5 ;  /* 0x0000000b3f070299 */ /* 0x000fc80008011605 */
[----:B------:R-:W-:-:S12]  /*d430*/  UIMAD UR4, UR7, UR9, URZ ;  /* 0x00000009070472a4 */ /* 0x000fd8000f8e023f */
.L_x_1894:
[----:B------:R-:W-:Y:S01]  /*d440*/  ULOP3.LUT UR5, URZ, UR7, URZ, 0x33, !UPT ;  /* 0x000000073f057292 */ /* 0x000fe2000f8e333f */
[----:B------:R-:W-:Y:S01]  /*d450*/  BSSY B6, `(.L_x_1895) ;  /* 0x000034d000067945 */ /* 0x000fe20003800000 */
[----:B------:R-:W-:Y:S01]  /*d460*/  ULDC.64 UR10, c[0x0][0x3f8] ;  /* 0x0000fe00000a7ab9 */ /* 0x000fe20000000a00 */
[----:B------:R-:W-:Y:S01]  /*d470*/  ULDC UR7, c[0x0][0xdac] ;  /* 0x00036b0000077ab9 */ /* 0x000fe20000000800 */
[----:B------:R-:W-:Y:S02]  /*d480*/  UISETP.NE.U32.AND UP0, UPT, UR10, URZ, UPT ;  /* 0x0000003f0a00728c */ /* 0x000fe4000bf05070 */
[----:B------:R-:W-:Y:S02]  /*d490*/  UIADD3 UR5, UR5, UR7, URZ ;  /* 0x0000000705057290 */ /* 0x000fe4000fffe03f */
[----:B------:R-:W-:Y:S02]  /*d4a0*/  UISETP.NE.AND.EX UP0, UPT, UR11, URZ, UPT, UP0 ;  /* 0x0000003f0b00728c */ /* 0x000fe4000bf05300 */
[----:B------:R-:W-:Y:S01]  /*d4b0*/  USHF.L.U32 UR37, UR5, 0x7, URZ ;  /* 0x0000000705257899 */ /* 0x000fe2000800063f */
[----:B------:R-:W-:Y:S01]  /*d4c0*/  ULDC UR7, c[0x0][0x404] ;  /* 0x0001010000077ab9 */ /* 0x000fe20000000800 */
[----:B------:R-:W-:Y:S01]  /*d4d0*/  ULDC UR10, c[0x0][0x288] ;  /* 0x0000a200000a7ab9 */ /* 0x000fe20000000800 */
[----:B------:R-:W-:-:S02]  /*d4e0*/  USEL UR7, UR7, 0x1, UP0 ;  /* 0x0000000107077887 */ /* 0x000fc40008000000 */
[----:B------:R-:W-:Y:S01]  /*d4f0*/  UIADD3 UR5, UR37, 0xff, -UR10 ;  /* 0x000000ff25057890 */ /* 0x000fe2000fffe80a */
[----:B------:R-:W-:Y:S02]  /*d500*/  ULDC UR9, c[0x0][0xdb8] ;  /* 0x00036e0000097ab9 */ /* 0x000fe40000000800 */
[----:B------:R-:W-:Y:S01]  /*d510*/  ULDC UR10, c[0x0][0x2e0] ;  /* 0x0000b800000a7ab9 */ /* 0x000fe20000000800 */
[----:B------:R-:W-:Y:S02]  /*d520*/  UISETP.NE.AND UP1, UPT, UR9, 0x1, UPT ;  /* 0x000000010900788c */ /* 0x000fe4000bf25270 */
[----:B------:R-:W-:Y:S02]  /*d530*/  UIMAD UR11, UR7, UR10, 0x7f ;  /* 0x0000007f070b74a4 */ /* 0x000fe4000f8e020a */
[----:B------:R-:W-:Y:S02]  /*d540*/  UIMAD UR5, UR7, UR10, UR5 ;  /* 0x0000000a070572a4 */ /* 0x000fe4000f8e0205 */
[----:B------:R-:W-:-:S02]  /*d550*/  USHF.R.S32.HI UR10, URZ, 0x1f, UR11 ;  /* 0x0000001f3f0a7899 */ /* 0x000fc4000801140b */
[----:B------:R-:W-:Y:S02]  /*d560*/  USHF.R.S32.HI UR7, URZ, 0x1f, UR5 ;  /* 0x0000001f3f077899 */ /* 0x000fe40008011405 */
[----:B------:R-:W-:Y:S02]  /*d570*/  ULEA.HI UR10, UR10, UR11, URZ, 0x7 ;  /* 0x0000000b0a0a7291 */ /* 0x000fe4000f8f383f */
[----:B------:R-:W-:Y:S02]  /*d580*/  ULEA.HI UR7, UR7, UR5, URZ, 0x7 ;  /* 0x0000000507077291 */ /* 0x000fe4000f8f383f */
[----:B------:R-:W-:Y:S02]  /*d590*/  USHF.R.S32.HI UR10, URZ, 0x7, UR10 ;  /* 0x000000073f0a7899 */ /* 0x000fe4000801140a */
[----:B------:R-:W-:Y:S02]  /*d5a0*/  USHF.R.S32.HI UR7, URZ, 0x7, UR7 ;  /* 0x000000073f077899 */ /* 0x000fe40008011407 */
[----:B------:R-:W-:-:S02]  /*d5b0*/  UIADD3 UR4, UR8, -UR4, URZ ;  /* 0x8000000408047290 */ /* 0x000fc4000fffe03f */
[----:B------:R-:W-:Y:S01]  /*d5c0*/  UISETP.LT.AND UP0, UPT, UR10, UR7, UPT ;  /* 0x000000070a00728c */ /* 0x000fe2000bf01270 */
[----:B------:R-:W-:-:S03]  /*d5d0*/  ULDC UR8, c[0x0][0xdc4] ;  /* 0x0003710000087ab9 */ /* 0x000fc60000000800 */
[----:B------:R-:W-:Y:S02]  /*d5e0*/  USEL UR41, UR10, UR7, UP0 ;  /* 0x000000070a297287 */ /* 0x000fe40008000000 */
[----:B------:R-:W-:-:S03]  /*d5f0*/  UIMAD UR6, UR6, UR8, UR4 ;  /* 0x00000008060672a4 */ /* 0x000fc6000f8e0204 */
[----:B------:R-:W-:Y:S01]  /*d600*/  @UP1 ULDC UR4, c[0x0][0xdbc] ;  /* 0x00036f0000041ab9 */ /* 0x000fe20000000800 */
[----:B------:R-:W-:Y:S01]  /*d610*/  ISETP.LT.AND P0, PT, RZ, UR41, PT ;  /* 0x00000029ff007c0c */ /* 0x000fe2000bf01270 */
[----:B------:R-:W-:Y:S01]  /*d620*/  UIMAD.WIDE.U32 UR4, UR6, UR4, URZ ;  /* 0x00000004060472a5 */ /* 0x000fe2000f8e003f */
[----:B------:R-:W-:Y:S01]  /*d630*/  @UP1 ULDC UR8, c[0x0][0xdc0] ;  /* 0x0003700000081ab9 */ /* 0x000fe20000000800 */
[----:B------:R-:W-:Y:S02]  /*d640*/  UMOV UR39, UR6 ;  /* 0x0000000600277c82 */ /* 0x000fe40008000000 */
[----:B------:R-:W-:-:S04]  /*d650*/  @UP1 USHF.R.U32.HI UR39, URZ, UR8, UR5 ;  /* 0x000000083f271299 */ /* 0x000fc80008011605 */
[----:B------:R-:W-:-:S04]  /*d660*/  UIADD3 UR38, -UR39, URZ, URZ ;  /* 0x0000003f27267290 */ /* 0x000fc8000fffe13f */
[----:B------:R-:W-:Y:S01]  /*d670*/  UIMAD UR38, UR9, UR38, UR6 ;  /* 0x00000026092672a4 */ /* 0x000fe2000f8e0206 */
[----:B------:R-:W-:Y:S11]  /*d680*/  @P0 BRA `(.L_x_1896) ;  /* 0x0000000000480947 */ /* 0x000ff60003800000 */
        /* <DEDUP_REMOVED lines=18> */
.L_x_1896:
        /* <DEDUP_REMOVED lines=23> */
.L_x_1898:
[----:B------:R-:W-:-:S06]  /*d920*/  UIADD3 UR4, UR40, 0x10400, URZ ;  /* 0x0001040028047890 */ /* 0x000fcc000fffe03f */
[----:B------:R-:W-:-:S05]  /*d930*/  IMAD.U32 R16, RZ, RZ, UR4 ;  /* 0x00000004ff107e24 */ /* 0x000fca000f8e00ff */
        /* <DEDUP_REMOVED lines=18> */
.L_x_1899:
[----:B------:R-:W-:-:S04]  /*da60*/  IMAD.U32 R17, RZ, RZ, UR40 ;  /* 0x00000028ff117e24 */ /* 0x000fc8000f8e00ff */
[----:B------:R-:W-:-:S05]  /*da70*/  VIADD R0, R17, 0x400 ;  /* 0x0000040011007836 */ /* 0x000fca0000000000 */
        /* <DEDUP_REMOVED lines=18> */
.L_x_1900:
        /* <DEDUP_REMOVED lines=18> */
.L_x_1901:
[----:B------:R-:W1:Y:S01]  /*dcc0*/  LDC R0, c[0x0][0x428] ;  /* 0x00010a00ff007b82 */ /* 0x000e620000000800 */
[----:B------:R-:W-:Y:S01]  /*dcd0*/  ULDC.64 UR4, c[0x0][0x9f8] ;  /* 0x00027e0000047ab9 */ /* 0x000fe20000000a00 */
[----:B------:R-:W-:Y:S01]  /*dce0*/  IMAD.U32 R2, RZ, RZ, UR38 ;  /* 0x00000026ff027e24 */ /* 0x000fe2000f8e00ff */
[----:B------:R-:W-:Y:S01]  /*dcf0*/  ISETP.NE.U32.AND P0, PT, RZ, UR4, PT ;  /* 0x00000004ff007c0c */ /* 0x000fe2000bf05070 */
[----:B------:R-:W-:Y:S01]  /*dd00*/  IMAD.U32 R5, RZ, RZ, UR39 ;  /* 0x00000027ff057e24 */ /* 0x000fe2000f8e00ff */
[----:B------:R-:W2:Y:S01]  /*dd10*/  S2R R18, SR_TID.X ;  /* 0x0000000000127919 */ /* 0x000ea20000002100 */
[----:B------:R-:W-:Y:S01]  /*dd20*/  IMAD.U32 R8, RZ, RZ, UR39 ;  /* 0x00000027ff087e24 */ /* 0x000fe2000f8e00ff */
[----:B------:R-:W-:Y:S02]  /*dd30*/  ISETP.NE.AND.EX P0, PT, RZ, UR5, PT, P0 ;  /* 0x00000005ff007c0c */ /* 0x000fe4000bf05300 */
[----:B-1----:R-:W-:-:S13]  /*dd40*/  ISETP.NE.AND P1, PT, R0, 0x1, PT ;  /* 0x000000010000780c */ /* 0x002fda0003f25270 */
[----:B------:R-:W1:Y:S01]  /*dd50*/  @P1 LDC R0, c[0x0][0x42c] ;  /* 0x00010b00ff001b82 */ /* 0x000e620000000800 */
[----:B--2---:R-:W-:-:S07]  /*dd60*/  LOP3.LUT R16, R18, 0x7f, RZ, 0xc0, !PT ;  /* 0x0000007f12107812 */ /* 0x004fce00078ec0ff */
[----:B------:R-:W2:Y:S01]  /*dd70*/  @P1 LDC R3, c[0x0][0x430] ;  /* 0x00010c00ff031b82 */ /* 0x000ea20000000800 */
[----:B-1----:R-:W-:-:S05]  /*dd80*/  @P1 IMAD.HI.U32 R0, R0, UR38, RZ ;  /* 0x0000002600001c27 */ /* 0x002fca000f8e00ff */
[----:B--2---:R-:W-:-:S05]  /*dd90*/  @P1 SHF.R.U32.HI R2, RZ, R3, R0 ;  /* 0x00000003ff021219 */ /* 0x004fca0000011600 */
[----:B------:R1:W-:Y:S02]  /*dda0*/  STL [R1+0x8], R2 ;  /* 0x0000080201007387 */ /* 0x0003e40000100800 */
[----:B-1----:R-:W1:Y:S02]  /*ddb0*/  @P0 LDC.64 R2, c[0x0][0x9f8] ;  /* 0x00027e00ff020b82 */ /* 0x002e640000000a00 */
[----:B-1----:R-:W-:-:S05]  /*ddc0*/  @P0 IMAD.WIDE R2, R5, 0x4, R2 ;  /* 0x0000000405020825 */ /* 0x002fca00078e0202 */
[----:B------:R1:W2:Y:S01]  /*ddd0*/  @P0 LDG.E R8, desc[UR56][R2.64] ;  /* 0x0000003802080981 */ /* 0x0002a2000c1e1900 */
[----:B------:R-:W-:Y:S01]  /*dde0*/  ISETP.NE.AND P2, PT, R16, RZ, PT ;  /* 0x000000ff1000720c */ /* 0x000fe20003f45270 */
[----:B------:R-:W-:Y:S01]  /*ddf0*/  UMOV UR36, URZ ;  /* 0x0000003f00247c82 */ /* 0x000fe20008000000 */
[----:B------:R-:W-:Y:S01]  /*de00*/  UMOV UR8, 0x80 ;  /* 0x0000008000087882 */ /* 0x000fe20000000000 */
[----:B------:R-:W-:Y:S01]  /*de10*/  UMOV UR9, UR37 ;  /* 0x0000002500097c82 */ /* 0x000fe20008000000 */
[----:B------:R-:W-:Y:S01]  /*de20*/  UMOV UR10, UR38 ;  /* 0x00000026000a7c82 */ /* 0x000fe20008000000 */
[----:B------:R-:W-:Y:S01]  /*de30*/  UMOV UR11, UR39 ;  /* 0x00000027000b7c82 */ /* 0x000fe20008000000 */
[----:B------:R-:W-:Y:S01]  /*de40*/  UMOV UR6, 0xffffffff ;  /* 0xffffffff00067882 */ /* 0x000fe20000000000 */
[----:B------:R-:W-:Y:S01]  /*de50*/  SHF.R.U32.HI R18, RZ, 0x5, R18 ;  /* 0x00000005ff127819 */ /* 0x000fe20000011612 */
[----:B-1----:R-:W1:Y:S03]  /*de60*/  LDC.64 R2, c[0x0][0x3f8] ;  /* 0x0000fe00ff027b82 */ /* 0x002e660000000a00 */
[----:B------:R-:W-:-:S02]  /*de70*/  LOP3.LUT R18, R18, 0x3, RZ, 0xc0, !PT ;  /* 0x0000000312127812 */ /* 0x000fc400078ec0ff */
[----:B------:R-:W-:-:S05]  /*de80*/  VOTEU.ALL UP1, P2 ;  /* 0x00000000003f7886 */ /* 0x000fca0001020000 */
[----:B------:R-:W-:-:S04]  /*de90*/  @!UP1 UIADD3 UR4, UP0, UR42, 0x270, URZ ;  /* 0x000002702a049890 */ /* 0x000fc8000ff1e03f */
[----:B------:R-:W-:-:S09]  /*dea0*/  @!UP1 UIADD3.X UR5, URZ, UR43, URZ, UP0, !UPT ;  /* 0x0000002b3f059290 */ /* 0x000fd200087fe43f */
[----:B------:R3:W-:Y:S01]  /*deb0*/  @!UP1 UTMAPF.L2.4D [UR36], [UR4] ;  /* 0x00000024040095b8 */ /* 0x0007e20008018000 */
[----:B-1----:R-:W-:-:S04]  /*dec0*/  ISETP.NE.U32.AND P1, PT, R2, RZ, PT ;  /* 0x000000ff0200720c */ /* 0x002fc80003f25070 */
[----:B------:R-:W-:Y:S01]  /*ded0*/  ISETP.NE.AND.EX P1, PT, R3, RZ, PT, P1 ;  /* 0x000000ff0300720c */ /* 0x000fe20003f25310 */
[----:B------:R3:W-:Y:S01]  /*dee0*/  @!UP1 UTMAPF.L2.4D [UR8], [UR4] ;  /* 0x00000008040095b8 */ /* 0x0007e20008018000 */
[----:B--2---:R-:W-:Y:S01]  /*def0*/  SHF.R.S32.HI R9, RZ, 0x1f, R8 ;  /* 0x0000001fff097819 */ /* 0x004fe20000011408 */
[----:B------:R3:W-:Y:S01]  /*df00*/  STL [R1+0x18], R8 ;  /* 0x0000180801007387 */ /* 0x0007e20000100800 */
[----:B------:R-:W-:-:S03]  /*df10*/  SEL R0, R8, RZ, !P1 ;  /* 0x000000ff08007207 */ /* 0x000fc60004800000 */
[----:B------:R3:W-:Y:S01]  /*df20*/  STL [R1+0x1c], R9 ;  /* 0x00001c0901007387 */ /* 0x0007e20000100800 */
[----:B------:R-:W-:Y:S05]  /*df30*/  BRA.DIV UR6, `(.L_x_1902) ;  /* 0x0000003206a47947 */ /* 0x000fea000b800000 */
[----:B------:R1:W2:Y:S02]  /*df40*/  SHFL.IDX PT, R14, R18, RZ, 0x1f ;  /* 0x00001fff120e7589 */ /* 0x0002a400000e0000 */
.L_x_1965:
[----:B--2---:R-:W-:Y:S02]  /*df50*/  ISETP.NE.AND P0, PT, R14, RZ, PT ;  /* 0x000000ff0e00720c */ /* 0x004fe40003f05270 */
[----:B------:R-:W-:-:S11]  /*df60*/  PLOP3.LUT P6, PT, PT, PT, PT, 0x8, 0x0 ;  /* 0x000000000000781c */ /* 0x000fd60003fce170 */
[----:B------:R-:W-:Y:S05]  /*df70*/  @P0 BRA `(.L_x_1903) ;  /* 0x0000000400d00947 */ /* 0x000fea0003800000 */
[----:B---3--:R-:W-:-:S06]  /*df80*/  UIADD3 UR4, UR41, -0x1, URZ ;  /* 0xffffffff29047890 */ /* 0x008fcc000fffe03f */
[----:B------:R-:W-:Y:S01]  /*df90*/  IMAD.U32 R6, RZ, RZ, UR4 ;  /* 0x00000004ff067e24 */ /* 0x000fe2000f8e00ff */
[----:B------:R-:W-:-:S03]  /*dfa0*/  UMOV UR4, 0xffffffff ;  /* 0xffffffff00047882 */ /* 0x000fc60000000000 */
[----:B------:R-:W-:Y:S05]  /*dfb0*/  BRA.DIV UR4, `(.L_x_1904) ;  /* 0x0000003204a47947 */ /* 0x000fea000b800000 */
[----:B------:R-:W-:-:S13]  /*dfc0*/  ELECT P6, URZ, PT ;  /* 0x00000000003f782f */ /* 0x000fda00038c0000 */
.L_x_1968:
[----:B------:R-:W-:Y:S05]  /*dfd0*/  @!P6 BRA `(.L_x_1905) ;  /* 0x000000040058e947 */ /* 0x000fea0003800000 */
[----:B------:R-:W-:Y:S01]  /*dfe0*/  IMAD.MOV.U32 R0, RZ, RZ, R8 ;  /* 0x000000ffff007224 */ /* 0x000fe200078e0008 */
[----:B------:R-:W-:Y:S06]  /*dff0*/  @!P1 BRA `(.L_x_1906) ;  /* 0x0000000000449947 */ /* 0x000fec0003800000 */
[----:B------:R-:W2:Y:S01]  /*e000*/  LDC R7, c[0x0][0x41c] ;  /* 0x00010700ff077b82 */ /* 0x000ea20000000800 */
[----:B------:R-:W-:Y:S01]  /*e010*/  ULDC.64 UR4, c[0x0][0x408] ;  /* 0x0001020000047ab9 */ /* 0x000fe20000000a00 */
[----:B--2---:R-:W-:-:S13]  /*e020*/  ISETP.NE.AND P0, PT, R7, 0x1, PT ;  /* 0x000000010700780c */ /* 0x004fda0003f05270 */
[----:B------:R-:W2:Y:S02]  /*e030*/  @P0 LDC.64 R4, c[0x0][0x420] ;  /* 0x00010800ff040b82 */ /* 0x000ea40000000a00 */
[----:B--2---:R-:W-:-:S04]  /*e040*/  @P0 IMAD.HI.U32 R0, R6, R4, RZ ;  /* 0x0000000406000227 */ /* 0x004fc800078e00ff */
        /* <DEDUP_REMOVED lines=12> */
.L_x_1906:
[----:B--2---:R-:W2:Y:S04]  /*e110*/  LDL R3, [R1+0xc] ;  /* 0x00000c0001037983 */ /* 0x004ea80000100800 */
[----:B------:R-:W3:Y:S01]  /*e120*/  LDL R2, [R1+0x14] ;  /* 0x0000140001027983 */ /* 0x000ee20000100800 */
[----:B------:R-:W-:Y:S02]  /*e130*/  ISETP.NE.AND P0, PT, R16, RZ, PT ;  /* 0x000000ff1000720c */ /* 0x000fe40003f05270 */
[----:B--2---:R-:W-:Y:S02]  /*e140*/  LEA R4, R3, UR40, 0x3 ;  /* 0x0000002803047c11 */ /* 0x004fe4000f8e18ff */
[----:B---3--:R-:W-:-:S04]  /*e150*/  SHF.L.U32 R3, R2, 0x1f, RZ ;  /* 0x0000001f02037819 */ /* 0x008fc800000006ff */
[----:B------:R-:W2:Y:S02]  /*e160*/  SYNCS.PHASECHK.TRANS64.TRYWAIT P3, [R4+URZ+0x38880], R3 ;  /* 0x03888003040075a7 */ /* 0x000ea4000806017f */
[----:B--2---:R-:W-:Y:S05]  /*e170*/  @!P3 BRA `(.L_x_1907) ;  /* 0x000000300054b947 */ /* 0x004fea0003800000 */
.L_x_1969:
        /* <DEDUP_REMOVED lines=8> */
.L_x_1908:
[----:B------:R-:W3:Y:S04]  /*e200*/  LDL R2, [R1+0xc] ;  /* 0x00000c0001027983 */ /* 0x000ee80000100800 */
[----:B------:R-:W4:Y:S01]  /*e210*/  LDL R5, [R1+0x8] ;  /* 0x0000080001057983 */ /* 0x000f220000100800 */
        /* <DEDUP_REMOVED lines=22> */
.L_x_1970:
[----:B------:R-:W-:Y:S05]  /*e380*/  @P0 BRA `(.L_x_1910) ;  /* 0x00000000001c0947 */ /* 0x000fea0003800000 */
[----:B------:R-:W4:Y:S01]  /*e390*/  S2R R5, SR_TID.X ;  /* 0x0000000000057919 */ /* 0x000f220000002100 */
[----:B--23--:R-:W-:-:S04]  /*e3a0*/  IMAD.MOV.U32 R3, RZ, RZ, 0x8000 ;  /* 0x00008000ff037424 */ /* 0x00cfc800078e00ff */
[----:B------:R2:W-:Y:S01]  /*e3b0*/  SYNCS.ARRIVE.TRANS64 RZ, [R4+URZ+0x38830], R3 ;  /* 0x0388300304ff79a7 */ /* 0x0005e2000800003f */
[----:B----4-:R-:W-:-:S04]  /*e3c0*/  LOP3.LUT R5, R5, 0x1f, RZ, 0xc0, !PT ;  /* 0x0000001f05057812 */ /* 0x010fc800078ec0ff */
[----:B------:R-:W-:-:S13]  /*e3d0*/  ISETP.NE.AND P0, PT, R5, RZ, PT ;  /* 0x000000ff0500720c */ /* 0x000fda0003f05270 */
[----:B--2---:R-:W-:Y:S05]  /*e3e0*/  @!P0 BRA `(.L_x_1910) ;  /* 0x0000000000048947 */ /* 0x004fea0003800000 */
[----:B------:R-:W-:Y:S01]  /*e3f0*/  BPT.TRAP 0x1 ;  /* 0x000000040000795c */ /* 0x000fe20000300000 */
.L_x_1910:
[----:B--23--:R-:W2:Y:S01]  /*e400*/  LDL R3, [R1+0x8] ;  /* 0x0000080001037983 */ /* 0x00cea20000100800 */
        /* <DEDUP_REMOVED lines=15> */
[----:B--2---:R-:W-:Y:S01]  /*e500*/  UMOV UR8, UR14 ;  /* 0x0000000e00087c82 */ /* 0x004fe20008000000 */
[----:B------:R-:W-:Y:S02]  /*e510*/  UMOV UR10, UR15 ;  /* 0x0000000f000a7c82 */ /* 0x000fe40008000000 */
[----:B------:R2:W-:Y:S02]  /*e520*/  UTMALDG.4D [UR8], [UR4], desc[UR6] ;  /* 0x00000608040075b4 */ /* 0x0005e40008019000 */
[----:B--2---:R-:W-:Y:S01]  /*e530*/  NOP ;  /* 0x0000000000007918 */ /* 0x004fe20000000000 */
.L_x_1905:
        /* <DEDUP_REMOVED lines=24> */
.L_x_1903:
[----:B------:R-:W4:Y:S01]  /*e6c0*/  LDL.LU R3, [R1+0x34] ;  /* 0x0000340001037983 */ /* 0x000f220000300800 */
[----:B------:R-:W-:Y:S01]  /*e6d0*/  BSSY B0, `(.L_x_1911) ;  /* 0x0000009000007945 */ /* 0x000fe20003800000 */
[----:B----4-:R-:W-:-:S05]  /*e6e0*/  VIADD R3, R3, 0x1 ;  /* 0x0000000103037836 */ /* 0x010fca0000000000 */
[----:B--2---:R-:W-:Y:S01]  /*e6f0*/  LEA.HI R2, R3, R3, RZ, 0x1 ;  /* 0x0000000303027211 */ /* 0x004fe200078f08ff */
[----:B------:R2:W-:Y:S03]  /*e700*/  STL [R1+0x34], R3 ;  /* 0x0000340301007387 */ /* 0x0005e60000100800 */
[----:B------:R-:W-:-:S05]  /*e710*/  LOP3.LUT R2, R2, 0xfffffffe, RZ, 0xc0, !PT ;  /* 0xfffffffe02027812 */ /* 0x000fca00078ec0ff */
[----:B------:R-:W-:-:S05]  /*e720*/  IMAD.IADD R2, R3, 0x1, -R2 ;  /* 0x0000000103027824 */ /* 0x000fca00078e0a02 */
[----:B------:R-:W-:-:S04]  /*e730*/  SHF.L.U32 R2, R2, 0x1f, RZ ;  /* 0x0000001f02027819 */ /* 0x000fc800000006ff */
[----:B------:R-:W4:Y:S02]  /*e740*/  SYNCS.PHASECHK.TRANS64.TRYWAIT P0, [UR40+0x38820], R2 ;  /* 0x03882002ff0075a7 */ /* 0x000f240008000168 */
[----:B--2-4-:R-:W-:Y:S05]  /*e750*/  @!P0 BRA `(.L_x_1912) ;  /* 0x0000002c00048947 */ /* 0x014fea0003800000 */
.L_x_1971:
[----:B---3--:R-:W-:Y:S05]  /*e760*/  BSYNC B0 ;  /* 0x0000000000007941 */ /* 0x008fea0003800000 */
.L_x_1911:
[----:B------:R-:W-:-:S06]  /*e770*/  UISETP.GE.AND UP0, UPT, UR41, 0x2, UPT ;  /* 0x000000022900788c */ /* 0x000fcc000bf06270 */
[----:B------:R-:W-:-:S13]  /*e780*/  PLOP3.LUT P0, PT, PT, PT, UP0, 0x80, 0x0 ;  /* 0x000000000000781c */ /* 0x000fda0003f0f008 */
[----:B------:R-:W-:Y:S05]  /*e790*/  @!P0 BRA `(.L_x_1913) ;  /* 0x00000014002c8947 */ /* 0x000fea0003800000 */
[----:B------:R3:W5:Y:S01]  /*e7a0*/  LDL.LU R6, [R1+0x14] ;  /* 0x0000140001067983 */ /* 0x0007620000300800 */
[----:B------:R-:W-:-:S03]  /*e7b0*/  UIADD3 UR4, UR41, -0x2, URZ ;  /* 0xfffffffe29047890 */ /* 0x000fc6000fffe03f */
[----:B------:R3:W5:Y:S03]  /*e7c0*/  LDL.LU R7, [R1+0xc] ;  /* 0x00000c0001077983 */ /* 0x0007660000300800 */
[----:B------:R-:W-:-:S07]  /*e7d0*/  IMAD.U32 R20, RZ, RZ, UR4 ;  /* 0x00000004ff147e24 */ /* 0x000fce000f8e00ff */
.L_x_1935:
[----:B-----5:R-:W-:Y:S01]  /*e7e0*/  VIADD R3, R7, 0x1 ;  /* 0x0000000107037836 */ /* 0x020fe20000000000 */
[----:B------:R-:W-:Y:S05]  /*e7f0*/  YIELD ;  /* 0x0000000000007946 */ /* 0x000fea0003800000 */
[----:B------:R-:W-:Y:S01]  /*e800*/  ISETP.NE.AND P0, PT, R3, 0x2, PT ;  /* 0x000000020300780c */ /* 0x000fe20003f05270 */
[----:B------:R-:W-:Y:S03]  /*e810*/  BSSY B0, `(.L_x_1914) ;  /* 0x000008b000007945 */ /* 0x000fe60003800000 */
[----:B--2-4-:R-:W-:-:S02]  /*e820*/  SEL R2, RZ, 0x1, P0 ;  /* 0x00000001ff027807 */ /* 0x014fc40000000000 */
        /* <DEDUP_REMOVED lines=27> */
.L_x_1916:
        /* <DEDUP_REMOVED lines=8> */
.L_x_1972:
[----:B------:R-:W-:Y:S05]  /*ea60*/  BSYNC B1 ;  /* 0x0000000000017941 */ /* 0x000fea0003800000 */
.L_x_1917:
        /* <DEDUP_REMOVED lines=9> */
.L_x_1920:
[----:B------:R-:W-:Y:S05]  /*eb00*/  BSYNC B1 ;  /* 0x0000000000017941 */ /* 0x000fea0003800000 */
.L_x_1919:
        /* <DEDUP_REMOVED lines=13> */
[----:B------:R-:W-:-:S12]  /*ebe0*/  VIADD R9, R2, 0x10400 ;  /* 0x0001040002097836 */ /* 0x000fd80000000000 */
.L_x_1921:
        /* <DEDUP_REMOVED lines=17> */
.L_x_1922:
        /* <DEDUP_REMOVED lines=12> */
.L_x_1973:
[----:B------:R-:W-:Y:S05]  /*edc0*/  BSYNC B1 ;  /* 0x0000000000017941 */ /* 0x000fea0003800000 */
.L_x_1923:
[----:B------:R-:W-:Y:S01]  /*edd0*/  BSSY B1, `(.L_x_1925) ;  /* 0x000000b000017945 */ /* 0x000fe20003800000 */
[----:B------:R-:W-:Y:S02]  /*ede0*/  IMAD.MOV.U32 R10, RZ, RZ, 0x0 ;  /* 0x00000000ff0a7424 */ /* 0x000fe400078e00ff */
[----:B------:R-:W-:Y:S01]  /*edf0*/  IMAD.MOV.U32 R11, RZ, RZ, 0x14f00000 ;  /* 0x14f00000ff0b7424 */ /* 0x000fe200078e00ff */
[----:B------:R-:W-:Y:S06]  /*ee00*/  @P3 BRA `(.L_x_1926) ;  /* 0x00000000001c3947 */ /* 0x000fec0003800000 */
[----:B------:R-:W4:Y:S01]  /*ee10*/  S2R R5, SR_TID.X ;  /* 0x0000000000057919 */ /* 0x000f220000002100 */
[----:B-12---:R-:W-:-:S04]  /*ee20*/  IMAD.MOV.U32 R3, RZ, RZ, 0x8000 ;  /* 0x00008000ff037424 */ /* 0x006fc800078e00ff */
[----:B------:R1:W-:Y:S01]  /*ee30*/  SYNCS.ARRIVE.TRANS64 RZ, [R4+URZ+0x38830], R3 ;  /* 0x0388300304ff79a7 */ /* 0x0003e2000800003f */
[----:B----4-:R-:W-:-:S04]  /*ee40*/  LOP3.LUT R5, R5, 0x1f, RZ, 0xc0, !PT ;  /* 0x0000001f05057812 */ /* 0x010fc800078ec0ff */
[----:B------:R-:W-:-:S13]  /*ee50*/  ISETP.NE.AND P0, PT, R5, RZ, PT ;  /* 0x000000ff0500720c */ /* 0x000fda0003f05270 */
[----:B-1----:R-:W-:Y:S05]  /*ee60*/  @!P0 BRA `(.L_x_1926) ;  /* 0x0000000000048947 */ /* 0x002fea0003800000 */
[----:B------:R-:W-:Y:S01]  /*ee70*/  BPT.TRAP 0x1 ;  /* 0x000000040000795c */ /* 0x000fe20000300000 */
.L_x_1926:
[----:B------:R-:W-:Y:S05]  /*ee80*/  BSYNC B1 ;  /* 0x0000000000017941 */ /* 0x000fea0003800000 */
.L_x_1925:
        /* <DEDUP_REMOVED lines=10> */
.L_x_1927:
        /* <DEDUP_REMOVED lines=16> */
.L_x_1928:
        /* <DEDUP_REMOVED lines=9> */
.L_x_1915:
[----:B------:R-:W-:Y:S05]  /*f0c0*/  BSYNC B0 ;  /* 0x0000000000007941 */ /* 0x000fea0003800000 */
.L_x_1914:
[----:B------:R-:W-:-:S06]  /*f0d0*/  UISETP.NE.AND UP0, UPT, UR44, 0x3, UPT ;  /* 0x000000032c00788c */ /* 0x000fcc000bf05270 */
[----:B------:R-:W-:-:S13]  /*f0e0*/  PLOP3.LUT P0, PT, PT, PT, UP0, 0x80, 0x0 ;  /* 0x000000000000781c */ /* 0x000fda0003f0f008 */
[----:B------:R-:W-:Y:S05]  /*f0f0*/  @!P0 BRA `(.L_x_1929) ;  /* 0x0000000000048947 */ /* 0x000fea0003800000 */
[----:B------:R-:W-:Y:S01]  /*f100*/  BPT.TRAP 0x1 ;  /* 0x000000040000795c */ /* 0x000fe20000300000 */
.L_x_1929:
        /* <DEDUP_REMOVED lines=9> */
.L_x_1974:
[----:B------:R-:W-:Y:S05]  /*f1a0*/  BSYNC B0 ;  /* 0x0000000000007941 */ /* 0x000fea0003800000 */
.L_x_1930:
[----:B------:R-:W-:Y:S05]  /*f1b0*/  @!P0 BRA `(.L_x_1932) ;  /* 0x0000000000048947 */ /* 0x000fea0003800000 */
[----:B------:R-:W-:Y:S01]  /*f1c0*/  BPT.TRAP 0x1 ;  /* 0x000000040000795c */ /* 0x000fe20000300000 */
.L_x_1932:
[----:B----4-:R-:W4:Y:S01]  /*f1d0*/  LDL R2, [R1+0x4] ;  /* 0x0000040001027983 */ /* 0x010f220000100800 */
[----:B------:R-:W-:-:S04]  /*f1e0*/  SHF.L.U32 R3, R6, 0x1f, RZ ;  /* 0x0000001f06037819 */ /* 0x000fc800000006ff */
[----:B----4-:R4:W5:Y:S02]  /*f1f0*/  SYNCS.PHASECHK.TRANS64.TRYWAIT P3, [R2+URZ+0x38860], R3 ;  /* 0x03886003020075a7 */ /* 0x010964000806017f */
[----:B----4-:R-:W-:Y:S01]  /*f200*/  IMAD.SHL.U32 R2, R7, 0x8000, RZ ;  /* 0x0000800007027824 */ /* 0x010fe200078e00ff */
[----:B-----5:R-:W-:Y:S06]  /*f210*/  @!P3 BRA `(.L_x_1933) ;  /* 0x0000002000a8b947 */ /* 0x020fec0003800000 */
.L_x_1975:
[----:B------:R-:W5:Y:S04]  /*f220*/  LDL R16, [R1] ;  /* 0x0000000001107983 */ /* 0x000f680000100800 */
[----:B------:R-:W3:Y:S04]  /*f230*/  LDL R13, [R1+0x2c] ;  /* 0x00002c00010d7983 */ /* 0x000ee80000100800 */
[----:B------:R-:W4:Y:S01]  /*f240*/  LDL R17, [R1+0x10] ;  /* 0x0000100001117983 */ /* 0x000f220000100800 */
[----:B------:R-:W-:Y:S05]  /*f250*/  WARPSYNC.ALL ;  /* 0x0000000000007948 */ /* 0x000fea0003800000 */
[----:B------:R-:W-:-:S04]  /*f260*/  IMAD.U32 R12, RZ, RZ, UR40 ;  /* 0x00000028ff0c7e24 */ /* 0x000fc8000f8e00ff */
[----:B------:R-:W-:Y:S01]  /*f270*/  VIADD R12, R12, 0x400 ;  /* 0x000004000c0c7836 */ /* 0x000fe20000000000 */
[----:B-----5:R-:W-:-:S06]  /*f280*/  LOP3.LUT R8, R2, R16, RZ, 0xfc, !PT ;  /* 0x0000001002087212 */ /* 0x020fcc00078efcff */
[----:B--2---:R-:W4:Y:S01]  /*f290*/  LDSM.16.MT88.4 R8, [R8+UR40+0x10400] ;  /* 0x010400280808783b */ /* 0x004f220008004200 */
[----:B---3--:R-:W-:Y:S02]  /*f2a0*/  IADD3 R21, R13, UR40, R2 ;  /* 0x000000280d157c10 */ /* 0x008fe4000fffe002 */
[C-C-:B----4-:R-:W-:Y:S02]  /*f2b0*/  PRMT R4, R8.reuse, 0x6420, R9.reuse ;  /* 0x0000642008047816 */ /* 0x150fe40000000009 */
[----:B------:R-:W-:Y:S02]  /*f2c0*/  PRMT R5, R8, 0x7531, R9 ;  /* 0x0000753108057816 */ /* 0x000fe40000000009 */
[C-C-:B------:R-:W-:Y:S02]  /*f2d0*/  PRMT R6, R10.reuse, 0x6420, R11.reuse ;  /* 0x000064200a067816 */ /* 0x140fe4000000000b */
[----:B------:R-:W-:Y:S02]  /*f2e0*/  PRMT R7, R10, 0x7531, R11 ;  /* 0x000075310a077816 */ /* 0x000fe4000000000b */
[----:B------:R-:W2:Y:S01]  /*f2f0*/  LDSM.16.MT88.4 R8, [R21+0x10400] ;  /* 0x010400001508783b */ /* 0x000ea20000004200 */
[----:B------:R-:W-:-:S05]  /*f300*/  IADD3 R3, R12, R2, R17 ;  /* 0x000000020c037210 */ /* 0x000fca0007ffe011 */
[----:B------:R-:W-:Y:S01]  /*f310*/  STSM.16.M88.4 [R3], R4 ;  /* 0x0000000403007844 */ /* 0x000fe20000000200 */
[C-C-:B--2---:R-:W-:Y:S02]  /*f320*/  PRMT R12, R8.reuse, 0x6420, R9.reuse ;  /* 0x00006420080c7816 */ /* 0x144fe40000000009 */
[----:B------:R-:W-:Y:S02]  /*f330*/  PRMT R13, R8, 0x7531, R9 ;  /* 0x00007531080d7816 */ /* 0x000fe40000000009 */
[C-C-:B------:R-:W-:Y:S02]  /*f340*/  PRMT R14, R10.reuse, 0x6420, R11.reuse ;  /* 0x000064200a0e7816 */ /* 0x140fe4000000000b */
[----:B------:R-:W-:-:S05]  /*f350*/  PRMT R15, R10, 0x7531, R11 ;  /* 0x000075310a0f7816 */ /* 0x000fca000000000b */
[----:B------:R2:W-:Y:S04]  /*f360*/  STSM.16.M88.4 [R3+0x2000], R12 ;  /* 0x0020000c03007844 */ /* 0x0005e80000000200 */
[----:B--2---:R-:W2:Y:S01]  /*f370*/  LDL R14, [R1+0x24] ;  /* 0x00002400010e7983 */ /* 0x004ea20000100800 */
[----:B------:R-:W-:Y:S02]  /*f380*/  IMAD.MOV.U32 R15, RZ, RZ, R16 ;  /* 0x000000ffff0f7224 */ /* 0x000fe400078e0010 */
[----:B------:R-:W-:-:S05]  /*f390*/  VIADD R4, R2, 0x4000 ;  /* 0x0000400002047836 */ /* 0x000fca0000000000 */
[----:B------:R-:W-:-:S05]  /*f3a0*/  LOP3.LUT R4, R4, R15, RZ, 0xfc, !PT ;  /* 0x0000000f04047212 */ /* 0x000fca00078efcff */
[----:B------:R-:W3:Y:S02]  /*f3b0*/  LDSM.16.MT88.4 R8, [R4+UR40+0x10400] ;  /* 0x010400280408783b */ /* 0x000ee40008004200 */
[C-C-:B---3--:R-:W-:Y:S02]  /*f3c0*/  PRMT R4, R8.reuse, 0x6420, R9.reuse ;  /* 0x0000642008047816 */ /* 0x148fe40000000009 */
[----:B------:R-:W-:Y:S02]  /*f3d0*/  PRMT R5, R8, 0x7531, R9 ;  /* 0x0000753108057816 */ /* 0x000fe40000000009 */
[C-C-:B------:R-:W-:Y:S02]  /*f3e0*/  PRMT R6, R10.reuse, 0x6420, R11.reuse ;  /* 0x000064200a067816 */ /* 0x140fe4000000000b */
[----:B------:R-:W-:Y:S02]  /*f3f0*/  PRMT R7, R10, 0x7531, R11 ;  /* 0x000075310a077816 */ /* 0x000fe4000000000b */
[----:B------:R-:W3:Y:S01]  /*f400*/  LDSM.16.MT88.4 R8, [R21+0x14400] ;  /* 0x014400001508783b */ /* 0x000ee20000004200 */
[----:B------:R-:W-:-:S03]  /*f410*/  IMAD.MOV.U32 R13, RZ, RZ, R17 ;  /* 0x000000ffff0d7224 */ /* 0x000fc600078e0011 */
[----:B------:R-:W-:Y:S01]  /*f420*/  STSM.16.M88.4 [R3+0x4000], R4 ;  /* 0x0040000403007844 */ /* 0x000fe20000000200 */
[C-C-:B---3--:R-:W-:Y:S02]  /*f430*/  PRMT R16, R8.reuse, 0x6420, R9.reuse ;  /* 0x0000642008107816 */ /* 0x148fe40000000009 */
[----:B------:R-:W-:Y:S02]  /*f440*/  PRMT R17, R8, 0x7531, R9 ;  /* 0x0000753108117816 */ /* 0x000fe40000000009 */
[C-C-:B-1----:R-:W-:Y:S02]  /*f450*/  PRMT R18, R10.reuse, 0x6420, R11.reuse ;  /* 0x000064200a127816 */ /* 0x142fe4000000000b */
        /* <DEDUP_REMOVED lines=116> */
.L_x_1934:
        /* <DEDUP_REMOVED lines=11> */
.L_x_1913:
[----:B------:R-:W-:Y:S04]  /*fc50*/  BSSY B0, `(.L_x_1936) ;  /* 0x000000f000007945 */ /* 0x000fe80003800000 */
[----:B------:R-:W-:Y:S05]  /*fc60*/  @P2 BRA `(.L_x_1937) ;  /* 0x0000000000342947 */ /* 0x000fea0003800000 */
[----:B------:R-:W3:Y:S01]  /*fc70*/  S2R R5, SR_LANEID ;  /* 0x0000000000057919 */ /* 0x000ee20000000000 */
[----:B------:R-:W-:Y:S01]  /*fc80*/  VOTEU.ANY UR4, UPT, PT ;  /* 0x0000000000047886 */ /* 0x000fe200038e0100 */
[----:B--2-4-:R-:W2:Y:S01]  /*fc90*/  LDC.64 R2, c[0x0][0xdf0] ;  /* 0x00037c00ff027b82 */ /* 0x014ea20000000a00 */
[----:B------:R-:W3:Y:S02]  /*fca0*/  FLO.U32 R0, UR4 ;  /* 0x0000000400007d00 */ /* 0x000ee400080e0000 */
[----:B---3--:R-:W-:-:S06]  /*fcb0*/  ISETP.EQ.U32.AND P0, PT, R0, R5, PT ;  /* 0x000000050000720c */ /* 0x008fcc0003f02070 */
[----:B------:R-:W2:Y:S07]  /*fcc0*/  POPC R5, UR4 ;  /* 0x0000000400057d09 */ /* 0x000eae0008000000 */
[----:B--2---:R-:W2:Y:S01]  /*fcd0*/  @P0 ATOMG.E.ADD.STRONG.GPU PT, R3, desc[UR56][R2.64], R5 ;  /* 0x00000005020309a8 */ /* 0x004ea200081ee1f8 */
[----:B------:R-:W3:Y:S02]  /*fce0*/  S2R R4, SR_LTMASK ;  /* 0x0000000000047919 */ /* 0x000ee40000003900 */
[----:B---3--:R-:W-:-:S04]  /*fcf0*/  LOP3.LUT R4, R4, UR4, RZ, 0xc0, !PT ;  /* 0x0000000404047c12 */ /* 0x008fc8000f8ec0ff */
[----:B-----5:R-:W3:Y:S01]  /*fd00*/  POPC R7, R4 ;  /* 0x0000000400077309 */ /* 0x020ee20000000000 */
[----:B--2---:R-:W3:Y:S02]  /*fd10*/  SHFL.IDX PT, R0, R3, R0, 0x1f ;  /* 0x00001f0003007589 */ /* 0x004ee400000e0000 */
[----:B---3--:R-:W-:-:S05]  /*fd20*/  IADD3 R0, R0, UR46, R7 ;  /* 0x0000002e00007c10 */ /* 0x008fca000fffe007 */
[----:B------:R3:W-:Y:S02]  /*fd30*/  STL [R1+0x30], R0 ;  /* 0x0000300001007387 */ /* 0x0007e40000100800 */
.L_x_1937:
[----:B------:R-:W-:Y:S05]  /*fd40*/  BSYNC B0 ;  /* 0x0000000000007941 */ /* 0x000fea0003800000 */
.L_x_1936:
[----:B------:R-:W-:-:S06]  /*fd50*/  UISETP.NE.AND UP0, UPT, UR44, 0x3, UPT ;  /* 0x000000032c00788c */ /* 0x000fcc000bf05270 */
[----:B------:R-:W-:-:S13]  /*fd60*/  PLOP3.LUT P0, PT, PT, PT, UP0, 0x80, 0x0 ;  /* 0x000000000000781c */ /* 0x000fda0003f0f008 */
[----:B------:R-:W-:Y:S05]  /*fd70*/  @!P0 BRA `(.L_x_1938) ;  /* 0x0000000000048947 */ /* 0x000fea0003800000 */
[----:B------:R-:W-:Y:S01]  /*fd80*/  BPT.TRAP 0x1 ;  /* 0x000000040000795c */ /* 0x000fe20000300000 */
.L_x_1938:
[----:B---3--:R-:W3:Y:S04]  /*fd90*/  LDL R0, [R1+0x14] ;  /* 0x0000140001007983 */ /* 0x008ee80000100800 */
[----:B--2-4-:R-:W2:Y:S01]  /*fda0*/  LDL R2, [R1+0xc] ;  /* 0x00000c0001027983 */ /* 0x014ea20000100800 */
        /* <DEDUP_REMOVED lines=8> */
.L_x_1976:
[----:B------:R-:W-:Y:S05]  /*fe30*/  BSYNC B0 ;  /* 0x0000000000007941 */ /* 0x000fea0003800000 */
.L_x_1939:
[----:B------:R-:W-:Y:S05]  /*fe40*/  @!P1 BRA `(.L_x_1941) ;  /* 0x0000000000049947 */ /* 0x000fea0003800000 */
[----:B------:R-:W-:Y:S01]  /*fe50*/  BPT.TRAP 0x1 ;  /* 0x000000040000795c */ /* 0x000fe20000300000 */
.L_x_1941:
[----:B--2---:R-:W2:Y:S02]  /*fe60*/  LDL R0, [R1+0x14] ;  /* 0x0000140001007983 */ /* 0x004ea40000100800 */
[----:B--2---:R-:W-:-:S04]  /*fe70*/  SHF.L.U32 R0, R0, 0x1f, RZ ;  /* 0x0000001f00007819 */ /* 0x004fc800000006ff */
[----:B------:R-:W2:Y:S02]  /*fe80*/  SYNCS.PHASECHK.TRANS64.TRYWAIT P0, [R3+URZ+0x38860], R0 ;  /* 0x03886000030075a7 */ /* 0x000ea4000800017f */
[----:B--2---:R-:W-:Y:S05]  /*fe90*/  @!P0 BRA `(.L_x_1942) ;  /* 0x0000001400b48947 */ /* 0x004fea0003800000 */
.L_x_1977:
[----:B------:R-:W3:Y:S04]  /*fea0*/  LDL R4, [R1+0xc] ;  /* 0x00000c0001047983 */ /* 0x000ee80000100800 */
[----:B------:R-:W4:Y:S04]  /*feb0*/  LDL R17, [R1] ;  /* 0x0000000001117983 */ /* 0x000f280000100800 */
[----:B------:R-:W2:Y:S04]  /*fec0*/  LDL R2, [R1+0x2c] ;  /* 0x00002c0001027983 */ /* 0x000ea80000100800 */
[----:B-1----:R-:W2:Y:S01]  /*fed0*/  LDL R18, [R1+0x10] ;  /* 0x0000100001127983 */ /* 0x002ea20000100800 */
        /* <DEDUP_REMOVED lines=150> */
.L_x_1943:
        /* <DEDUP_REMOVED lines=14> */
.L_x_1897:
[----:B------:R-:W-:Y:S05]  /*10920*/  BSYNC B6 ;  /* 0x0000000000067941 */ /* 0x000fea0003800000 */
.L_x_1895:
[----:B-12---:R-:W2:Y:S04]  /*10930*/  LDL R0, [R1+0x38] ;  /* 0x0000380001007983 */ /* 0x006ea80000100800 */
[----:B------:R1:W5:Y:S01]  /*10940*/  LDL R2, [R1+0x30] ;  /* 0x0000300001027983 */ /* 0x0003620000100800 */
[----:B--2---:R-:W-:-:S13]  /*10950*/  ISETP.NE.AND P0, PT, R0, RZ, PT ;  /* 0x000000ff0000720c */ /* 0x004fda0003f05270 */
[----:B-1----:R-:W-:Y:S05]  /*10960*/  @!P0 BRA `(.L_x_1944) ;  /* 0x0000000000208947 */ /* 0x002fea0003800000 */
[----:B------:R-:W1:Y:S08]  /*10970*/  S2UR UR5, SR_CgaCtaId ;  /* 0x00000000000579c3 */ /* 0x000e700000008800 */
[----:B------:R-:W-:Y:S06]  /*10980*/  BAR.SYNC.DEFER_BLOCKING 0x5, 0x180 ;  /* 0x0146000000007b1d */ /* 0x000fec0000010000 */
[----:B------:R-:W-:-:S02]  /*10990*/  UMOV UR4, 0x400 ;  /* 0x0000040000047882 */ /* 0x000fc40000000000 */
[----:B-1----:R-:W-:-:S09]  /*109a0*/  ULEA UR4, UR5, UR4, 0x18 ;  /* 0x0000000405047291 */ /* 0x002fd2000f8ec03f */
[----:B-----5:R-:W1:Y:S04]  /*109b0*/  LDS R2, [UR4+0x388d0] ;  /* 0x0388d004ff027984 */ /* 0x020e680008000800 */
[----:B-1----:R1:W-:Y:S01]  /*109c0*/  STL [R1+0x30], R2 ;  /* 0x0000300201007387 */ /* 0x0023e20000100800 */
[----:B------:R-:W-:Y:S06]  /*109d0*/  BAR.ARV 0x4, 0x180 ;  /* 0x0106000000007b1d */ /* 0x000fec0000002000 */
[----:B------:R-:W-:Y:S05]  /*109e0*/  BRA `(.L_x_1945) ;  /* 0x00000000002c7947 */ /* 0x000fea0003800000 */
.L_x_1944:
[----:B------:R-:W1:Y:S01]  /*109f0*/  S2R R0, SR_TID.X ;  /* 0x0000000000007919 */ /* 0x000e620000002100 */
[----:B------:R-:W-:Y:S01]  /*10a00*/  BAR.SYNC.DEFER_BLOCKING 0x4, 0x180 ;  /* 0x0106000000007b1d */ /* 0x000fe20000010000 */
[----:B-1----:R-:W-:-:S04]  /*10a10*/  LOP3.LUT R0, R0, 0x7f, RZ, 0xc0, !PT ;  /* 0x0000007f00007812 */ /* 0x002fc800078ec0ff */
[----:B------:R-:W-:-:S13]  /*10a20*/  ISETP.NE.AND P0, PT, R0, RZ, PT ;  /* 0x000000ff0000720c */ /* 0x000fda0003f05270 */
[----:B------:R-:W1:Y:S01]  /*10a30*/  @!P0 S2R R3, SR_CgaCtaId ;  /* 0x0000000000038919 */ /* 0x000e620000008800 */
[----:B------:R-:W-:-:S04]  /*10a40*/  @!P0 MOV R0, 0x400 ;  /* 0x0000040000008802 */ /* 0x000fc80000000f00 */
[----:B-1----:R-:W-:Y:S02]  /*10a50*/  @!P0 LEA R3, R3, R0, 0x18 ;  /* 0x0000000003038211 */ /* 0x002fe400078ec0ff */
[----:B-----5:R-:W1:Y:S04]  /*10a60*/  SHFL.IDX PT, R0, R2, RZ, 0x1f ;  /* 0x00001fff02007589 */ /* 0x020e6800000e0000 */
[----:B------:R2:W-:Y:S04]  /*10a70*/  @!P0 STS [R3+0x388d0], R2 ;  /* 0x0388d00203008388 */ /* 0x0005e80000000800 */
[----:B-1----:R2:W-:Y:S01]  /*10a80*/  STL [R1+0x30], R0 ;  /* 0x0000300001007387 */ /* 0x0025e20000100800 */
[----:B------:R-:W-:Y:S06]  /*10a90*/  BAR.ARV 0x5, 0x180 ;  /* 0x0146000000007b1d */ /* 0x000fec0000002000 */
.L_x_1945:
[----:B--2---:R-:W2:Y:S01]  /*10aa0*/  LDL R0, [R1+0x30] ;  /* 0x0000300001007983 */ /* 0x004ea20000100800 */
[----:B------:R-:W-:Y:S02]  /*10ab0*/  ULDC UR4, c[0x0][0xda8] ;  /* 0x00036a0000047ab9 */ /* 0x000fe40000000800 */
[----:B--2---:R-:W-:-:S13]  /*10ac0*/  ISETP.GE.AND P0, PT, R0, UR4, PT ;  /* 0x0000000400007c0c */ /* 0x004fda000bf06270 */
[----:B------:R-:W-:Y:S05]  /*10ad0*/  @!P0 BRA `(.L_x_1946) ;  /* 0xffffffc400e48947 */ /* 0x000fea000383ffff */
.L_x_1892:
[----:B--2---:R-:W2:Y:S01]  /*10ae0*/  LDL.LU R0, [R1+0x34] ;  /* 0x0000340001007983 */ /* 0x004ea20000300800 */
[----:B------:R-:W-:Y:S01]  /*10af0*/  BSSY B0, `(.L_x_1947) ;  /* 0x000000b000007945 */ /* 0x000fe20003800000 */
[----:B------:R-:W3:Y:S01]  /*10b00*/  S2R R5, SR_CgaCtaId ;  /* 0x0000000000057919 */ /* 0x000ee20000008800 */
[----:B--2---:R-:W-:-:S05]  /*10b10*/  VIADD R0, R0, 0x1 ;  /* 0x0000000100007836 */ /* 0x004fca0000000000 */
[----:B-1----:R-:W-:-:S04]  /*10b20*/  LEA.HI R2, R0, R0, RZ, 0x1 ;  /* 0x0000000000027211 */ /* 0x002fc800078f08ff */
[----:B------:R-:W-:-:S05]  /*10b30*/  LOP3.LUT R3, R2, 0xfffffffe, RZ, 0xc0, !PT ;  /* 0xfffffffe02037812 */ /* 0x000fca00078ec0ff */
[----:B------:R-:W-:Y:S01]  /*10b40*/  IMAD.IADD R3, R0, 0x1, -R3 ;  /* 0x0000000100037824 */ /* 0x000fe200078e0a03 */
[----:B------:R-:W-:-:S04]  /*10b50*/  MOV R0, 0x400 ;  /* 0x0000040000007802 */ /* 0x000fc80000000f00 */
[----:B---3--:R-:W-:Y:S02]  /*10b60*/  LEA R0, R5, R0, 0x18 ;  /* 0x0000000005007211 */ /* 0x008fe400078ec0ff */
[----:B------:R-:W-:-:S04]  /*10b70*/  SHF.L.U32 R3, R3, 0x1f, RZ ;  /* 0x0000001f03037819 */ /* 0x000fc800000006ff */
[----:B------:R-:W1:Y:S02]  /*10b80*/  SYNCS.PHASECHK.TRANS64.TRYWAIT P0, [R0+URZ+0x38820], R3 ;  /* 0x03882003000075a7 */ /* 0x000e64000800017f */
[----:B-1----:R-:W-:Y:S05]  /*10b90*/  @!P0 BRA `(.L_x_1948) ;  /* 0x0000000800888947 */ /* 0x002fea0003800000 */
.L_x_1978:
[----:B------:R-:W-:Y:S05]  /*10ba0*/  BSYNC B0 ;  /* 0x0000000000007941 */ /* 0x000fea0003800000 */
.L_x_1947:
[----:B------:R-:W-:-:S03]  /*10bb0*/  UMOV UR4, 0xffffffff ;  /* 0xffffffff00047882 */ /* 0x000fc60000000000 */
[----:B------:R-:W-:Y:S05]  /*10bc0*/  BRA.DIV UR4, `(.L_x_1949) ;  /* 0x0000000a04907947 */ /* 0x000fea000b800000 */
[----:B------:R-:W2:Y:S02]  /*10bd0*/  S2R R2, SR_TID.X ;  /* 0x0000000000027919 */ /* 0x000ea40000002100 */
[----:B--2---:R-:W-:-:S04]  /*10be0*/  SHF.R.U32.HI R2, RZ, 0x5, R2 ;  /* 0x00000005ff027819 */ /* 0x004fc80000011602 */
[----:B------:R-:W-:-:S05]  /*10bf0*/  LOP3.LUT R2, R2, 0x3, RZ, 0xc0, !PT ;  /* 0x0000000302027812 */ /* 0x000fca00078ec0ff */
[----:B------:R2:W3:Y:S02]  /*10c00*/  SHFL.IDX PT, R14, R2, RZ, 0x1f ;  /* 0x00001fff020e7589 */ /* 0x0004e400000e0000 */
.L_x_1981:
[----:B---3--:R-:W-:Y:S01]  /*10c10*/  ISETP.NE.AND P0, PT, R14, RZ, PT ;  /* 0x000000ff0e00720c */ /* 0x008fe20003f05270 */
[----:B------:R-:W-:-:S12]  /*10c20*/  BSSY B0, `(.L_x_1950) ;  /* 0x0000030000007945 */ /* 0x000fd80003800000 */
[----:B------:R-:W-:Y:S05]  /*10c30*/  @P0 BRA `(.L_x_1951) ;  /* 0x0000000000b80947 */ /* 0x000fea0003800000 */
[----:B------:R-:W-:-:S03]  /*10c40*/  UMOV UR4, 0xffffffff ;  /* 0xffffffff00047882 */ /* 0x000fc60000000000 */
[----:B------:R-:W-:Y:S05]  /*10c50*/  BRA.DIV UR4, `(.L_x_1952) ;  /* 0x0000000a04a07947 */ /* 0x000fea000b800000 */
[----:B------:R-:W-:-:S13]  /*10c60*/  ELECT P6, URZ, PT ;  /* 0x00000000003f782f */ /* 0x000fda00038c0000 */
.L_x_1984:
[----:B------:R-:W-:Y:S05]  /*10c70*/  @!P6 BRA `(.L_x_1951) ;  /* 0x0000000000a8e947 */ /* 0x000fea0003800000 */
[----:B--2---:R-:W2:Y:S02]  /*10c80*/  LDL R2, [R1+0x3c] ;  /* 0x00003c0001027983 */ /* 0x004ea40000100800 */
[----:B--2---:R-:W-:-:S13]  /*10c90*/  R2UR UR4, R2 ;  /* 0x00000000020472ca */ /* 0x004fda00000e0000 */
[----:B------:R-:W-:-:S06]  /*10ca0*/  ULOP3.LUT UR4, UR4, 0x2, URZ, 0xfc, !UPT ;  /* 0x0000000204047892 */ /* 0x000fcc000f8efc3f */
[----:B------:R-:W-:-:S05]  /*10cb0*/  IMAD.U32 R2, RZ, RZ, UR4 ;  /* 0x00000004ff027e24 */ /* 0x000fca000f8e00ff */
[----:B------:R-:W-:-:S13]  /*10cc0*/  ISETP.NE.AND P0, PT, R2, 0x3, PT ;  /* 0x000000030200780c */ /* 0x000fda0003f05270 */
[----:B------:R-:W-:Y:S05]  /*10cd0*/  @!P0 BRA `(.L_x_1953) ;  /* 0x0000000000048947 */ /* 0x000fea0003800000 */
[----:B------:R-:W-:Y:S01]  /*10ce0*/  BPT.TRAP 0x1 ;  /* 0x000000040000795c */ /* 0x000fe20000300000 */
.L_x_1953:
        /* <DEDUP_REMOVED lines=14> */
.L_x_1985:
[----:B------:R-:W2:Y:S02]  /*10dd0*/  SYNCS.PHASECHK.TRANS64.TRYWAIT P1, [R7+URZ], R2 ;  /* 0x00000002070075a7 */ /* 0x000ea4000802017f */
[----:B--2---:R-:W-:Y:S05]  /*10de0*/  @!P1 BRA `(.L_x_1955) ;  /* 0x0000000800709947 */ /* 0x004fea0003800000 */
.L_x_1986:
[----:B------:R-:W-:Y:S05]  /*10df0*/  @!P0 BRA `(.L_x_1956) ;  /* 0x0000000000048947 */ /* 0x000fea0003800000 */
[----:B------:R-:W-:Y:S01]  /*10e00*/  BPT.TRAP 0x1 ;  /* 0x000000040000795c */ /* 0x000fe20000300000 */
.L_x_1956:
[----:B------:R-:W3:Y:S02]  /*10e10*/  LDL.LU R4, [R1+0xc] ;  /* 0x00000c0001047983 */ /* 0x000ee40000300800 */
[----:B---3--:R-:W-:-:S04]  /*10e20*/  IMAD R4, R4, 0x8, R0 ;  /* 0x0000000804047824 */ /* 0x008fc800078e0200 */
[----:B------:R-:W3:Y:S02]  /*10e30*/  SYNCS.PHASECHK.TRANS64.TRYWAIT P1, [R4+URZ+0x38860], R5 ;  /* 0x03886005040075a7 */ /* 0x000ee4000802017f */
[----:B---3--:R-:W-:Y:S05]  /*10e40*/  @!P1 BRA `(.L_x_1957) ;  /* 0x00000008006c9947 */ /* 0x008fea0003800000 */
.L_x_1987:
[----:B------:R-:W-:Y:S05]  /*10e50*/  @!P0 BRA `(.L_x_1958) ;  /* 0x0000000000048947 */ /* 0x000fea0003800000 */
[----:B------:R-:W-:Y:S01]  /*10e60*/  BPT.TRAP 0x1 ;  /* 0x000000040000795c */ /* 0x000fe20000300000 */
.L_x_1958:
[----:B------:R-:W-:-:S04]  /*10e70*/  IMAD R3, R3, 0x8, R0 ;  /* 0x0000000803037824 */ /* 0x000fc800078e0200 */
[----:B------:R-:W4:Y:S02]  /*10e80*/  SYNCS.PHASECHK.TRANS64.TRYWAIT P1, [R3+URZ+0x38860], R2 ;  /* 0x03886002030075a7 */ /* 0x000f24000802017f */
[----:B----4-:R-:W-:Y:S05]  /*10e90*/  @!P1 BRA `(.L_x_1959) ;  /* 0x00000008006c9947 */ /* 0x010fea0003800000 */
.L_x_1988:
[----:B------:R-:W-:Y:S05]  /*10ea0*/  @!P0 BRA `(.L_x_1960) ;  /* 0x0000000000048947 */ /* 0x000fea0003800000 */
[----:B------:R-:W-:Y:S01]  /*10eb0*/  BPT.TRAP 0x1 ;  /* 0x000000040000795c */ /* 0x000fe20000300000 */
.L_x_1960:
[----:B------:R-:W5:Y:S02]  /*10ec0*/  SYNCS.PHASECHK.TRANS64.TRYWAIT P0, [R4+URZ+0x38880], R5 ;  /* 0x03888005040075a7 */ /* 0x000f64000800017f */
[----:B-----5:R-:W-:Y:S05]  /*10ed0*/  @!P0 BRA `(.L_x_1961) ;  /* 0x0000000800708947 */ /* 0x020fea0003800000 */
.L_x_1962:
[----:B------:R1:W1:Y:S02]  /*10ee0*/  SYNCS.PHASECHK.TRANS64.TRYWAIT P0, [R3+URZ+0x38880], R2 ;  /* 0x03888002030075a7 */ /* 0x000264000800017f */
[----:B-1----:R-:W-:Y:S05]  /*10ef0*/  @!P0 NANOSLEEP.SYNCS 0x989680 ;  /* 0x009896800000895d */ /* 0x002fea0003900000 */
[----:B------:R-:W1:Y:S02]  /*10f00*/  @!P0 SYNCS.PHASECHK.TRANS64 P0, [R3+URZ+0x38880], R2 ;  /* 0x03888002030085a7 */ /* 0x000e64000800007f */
[----:B-1----:R-:W-:Y:S05]  /*10f10*/  @!P0 BRA `(.L_x_1962) ;  /* 0xfffffffc00f08947 */ /* 0x002fea000383ffff */
.L_x_1951:
[----:B------:R-:W-:Y:S05]  /*10f20*/  BSYNC B0 ;  /* 0x0000000000007941 */ /* 0x000fea0003800000 */
.L_x_1950:
[----:B------:R-:W-:Y:S05]  /*10f30*/  EXIT ;  /* 0x000000000000794d */ /* 0x000fea0003800000 */
.L_x_1846:
[----:B-1----:R-:W-:-:S04]  /*10f40*/  IMAD.U32 R3, RZ, RZ, UR38 ;  /* 0x00000026ff037e24 */ /* 0x002fc8000f8e00ff */
[----:B------:R1:W2:Y:S03]  /*10f50*/  SYNCS.PHASECHK.TRANS64.TRYWAIT P1, [R3+URZ+0x38800], R0 ;  /* 0x03880000030075a7 */ /* 0x0002a6000802017f */
[----:B--2---:R-:W-:Y:S05]  /*10f60*/  @!P1 NANOSLEEP.SYNCS 0x989680 ;  /* 0x009896800000995d */ /* 0x004fea0003900000 */
[----:B------:R-:W2:Y:S02]  /*10f70*/  @!P1 SYNCS.PHASECHK.TRANS64 P1, [R3+URZ+0x38800], R0 ;  /* 0x03880000030095a7 */ /* 0x000ea4000802007f */
[----:B--2---:R-:W-:Y:S05]  /*10f80*/  @!P1 BRA `(.L_x_1846) ;  /* 0xfffffffc00ec9947 */ /* 0x004fea000383ffff */
[----:B------:R-:W-:Y:S05]  /*10f90*/  BRA `(.L_x_1963) ;  /* 0xffffff0c00347947 */ /* 0x000fea000383ffff */
.L_x_1850:
[----:B--2---:R2:W3:Y:S02]  /*10fa0*/  SYNCS.PHASECHK.TRANS64.TRYWAIT P2, [R3+URZ+0x38830], R0 ;  /* 0x03883000030075a7 */ /* 0x0044e4000804017f */
[----:B---3--:R-:W-:Y:S05]  /*10fb0*/  @!P2 NANOSLEEP.SYNCS 0x989680 ;  /* 0x009896800000a95d */ /* 0x008fea0003900000 */
[----:B------:R-:W3:Y:S02]  /*10fc0*/  @!P2 SYNCS.PHASECHK.TRANS64 P2, [R3+URZ+0x38830], R0 ;  /* 0x038830000300a5a7 */ /* 0x000ee4000804007f */
[----:B---3--:R-:W-:Y:S05]  /*10fd0*/  @!P2 BRA `(.L_x_1850) ;  /* 0xfffffffc00f0a947 */ /* 0x008fea000383ffff */
[----:B------:R-:W-:Y:S05]  /*10fe0*/  BRA `(.L_x_1849) ;  /* 0xffffff0c005c7947 */ /* 0x000fea000383ffff */
.L_x_1855:
[----:B--2---:R-:W-:-:S04]  /*10ff0*/  IMAD.U32 R7, RZ, RZ, UR7 ;  /* 0x00000007ff077e24 */ /* 0x004fc8000f8e00ff */
[----:B------:R2:W3:Y:S03]  /*11000*/  SYNCS.PHASECHK.TRANS64.TRYWAIT P2, [R7+URZ+0x38830], R0 ;  /* 0x03883000070075a7 */ /* 0x0004e6000804017f */
[----:B---3--:R-:W-:Y:S05]  /*11010*/  @!P2 NANOSLEEP.SYNCS 0x989680 ;  /* 0x009896800000a95d */ /* 0x008fea0003900000 */
[----:B------:R-:W3:Y:S02]  /*11020*/  @!P2 SYNCS.PHASECHK.TRANS64 P2, [R7+URZ+0x38830], R0 ;  /* 0x038830000700a5a7 */ /* 0x000ee4000804007f */
[----:B---3--:R-:W-:Y:S05]  /*11030*/  @!P2 BRA `(.L_x_1855) ;  /* 0xfffffffc00eca947 */ /* 0x008fea000383ffff */
[----:B------:R-:W-:Y:S05]  /*11040*/  BRA `(.L_x_1852) ;  /* 0xffffff3800c07947 */ /* 0x000fea000383ffff */
.L_x_1859:
[----:B--2---:R-:W-:-:S04]  /*11050*/  IMAD.U32 R7, RZ, RZ, UR10 ;  /* 0x0000000aff077e24 */ /* 0x004fc8000f8e00ff */
[----:B------:R2:W3:Y:S03]  /*11060*/  SYNCS.PHASECHK.TRANS64.TRYWAIT P2, [R7+URZ+0x38850], R0 ;  /* 0x03885000070075a7 */ /* 0x0004e6000804017f */
[----:B---3--:R-:W-:Y:S05]  /*11070*/  @!P2 NANOSLEEP.SYNCS 0x989680 ;  /* 0x009896800000a95d */ /* 0x008fea0003900000 */
[----:B------:R-:W3:Y:S02]  /*11080*/  @!P2 SYNCS.PHASECHK.TRANS64 P2, [R7+URZ+0x38850], R0 ;  /* 0x038850000700a5a7 */ /* 0x000ee4000804007f */
[----:B---3--:R-:W-:Y:S05]  /*11090*/  @!P2 BRA `(.L_x_1859) ;  /* 0xfffffffc00eca947 */ /* 0x008fea000383ffff */
[----:B------:R-:W-:Y:S05]  /*110a0*/  BRA `(.L_x_1856) ;  /* 0xffffff3c009c7947 */ /* 0x000fea000383ffff */
.L_x_1866:
[----:B--2---:R-:W-:-:S04]  /*110b0*/  IMAD.U32 R9, RZ, RZ, UR6 ;  /* 0x00000006ff097e24 */ /* 0x004fc8000f8e00ff */
[----:B------:R2:W3:Y:S03]  /*110c0*/  SYNCS.PHASECHK.TRANS64.TRYWAIT P2, [R9+URZ+0x38830], R0 ;  /* 0x03883000090075a7 */ /* 0x0004e6000804017f */
[----:B---3--:R-:W-:Y:S05]  /*110d0*/  @!P2 NANOSLEEP.SYNCS 0x989680 ;  /* 0x009896800000a95d */ /* 0x008fea0003900000 */
[----:B------:R-:W3:Y:S02]  /*110e0*/  @!P2 SYNCS.PHASECHK.TRANS64 P2, [R9+URZ+0x38830], R0 ;  /* 0x038830000900a5a7 */ /* 0x000ee4000804007f */
[----:B---3--:R-:W-:Y:S05]  /*110f0*/  @!P2 BRA `(.L_x_1866) ;  /* 0xfffffffc00eca947 */ /* 0x008fea000383ffff */
[----:B------:R-:W-:Y:S05]  /*11100*/  BRA `(.L_x_1863) ;  /* 0xffffff6400bc7947 */ /* 0x000fea000383ffff */
.L_x_1870:
[----:B--2---:R-:W-:-:S04]  /*11110*/  IMAD.U32 R9, RZ, RZ, UR6 ;  /* 0x00000006ff097e24 */ /* 0x004fc8000f8e00ff */
[----:B------:R2:W3:Y:S03]  /*11120*/  SYNCS.PHASECHK.TRANS64.TRYWAIT P2, [R9+URZ+0x38850], R0 ;  /* 0x03885000090075a7 */ /* 0x0004e6000804017f */
[----:B---3--:R-:W-:Y:S05]  /*11130*/  @!P2 NANOSLEEP.SYNCS 0x989680 ;  /* 0x009896800000a95d */ /* 0x008fea0003900000 */
[----:B------:R-:W3:Y:S02]  /*11140*/  @!P2 SYNCS.PHASECHK.TRANS64 P2, [R9+URZ+0x38850], R0 ;  /* 0x038850000900a5a7 */ /* 0x000ee4000804007f */
[----:B---3--:R-:W-:Y:S05]  /*11150*/  @!P2 BRA `(.L_x_1870) ;  /* 0xfffffffc00eca947 */ /* 0x008fea000383ffff */
[----:B------:R-:W-:Y:S05]  /*11160*/  BRA `(.L_x_1867) ;  /* 0xffffff6800887947 */ /* 0x000fea000383ffff */
.L_x_1876:
[----:B--2---:R-:W-:-:S04]  /*11170*/  IMAD.U32 R6, RZ, RZ, UR14 ;  /* 0x0000000eff067e24 */ /* 0x004fc8000f8e00ff */
[----:B------:R2:W3:Y:S03]  /*11180*/  SYNCS.PHASECHK.TRANS64.TRYWAIT P1, [R6+URZ+0x38850], R5 ;  /* 0x03885005060075a7 */ /* 0x0004e6000802017f */
[----:B---3--:R-:W-:Y:S05]  /*11190*/  @!P1 NANOSLEEP.SYNCS 0x989680 ;  /* 0x009896800000995d */ /* 0x008fea0003900000 */
[----:B------:R-:W3:Y:S02]  /*111a0*/  @!P1 SYNCS.PHASECHK.TRANS64 P1, [R6+URZ+0x38850], R5 ;  /* 0x03885005060095a7 */ /* 0x000ee4000802007f */
[----:B---3--:R-:W-:Y:S05]  /*111b0*/  @!P1 BRA `(.L_x_1876) ;  /* 0xfffffffc00ec9947 */ /* 0x008fea000383ffff */
[----:B------:R-:W-:Y:S05]  /*111c0*/  BRA `(.L_x_1875) ;  /* 0xffffff8800287947 */ /* 0x000fea000383ffff */
.L_x_1902:
[----:B------:R-:W-:Y:S02]  /*111d0*/  IMAD.MOV.U32 R13, RZ, RZ, R18 ;  /* 0x000000ffff0d7224 */ /* 0x000fe400078e0012 */
[----:B------:R-:W-:Y:S02]  /*111e0*/  IMAD.MOV.U32 R12, RZ, RZ, RZ ;  /* 0x000000ffff0c7224 */ /* 0x000fe400078e00ff */
[----:B------:R-:W-:Y:S02]  /*111f0*/  IMAD.MOV.U32 R11, RZ, RZ, 0x1f ;  /* 0x0000001fff0b7424 */ /* 0x000fe400078e00ff */
[----:B------:R-:W-:-:S07]  /*11200*/  IMAD.MOV.U32 R15, RZ, RZ, -0x1 ;  /* 0xffffffffff0f7424 */ /* 0x000fce00078e00ff */
[----:B---3--:R-:W-:Y:S05]  /*11210*/  WARPSYNC.COLLECTIVE R15, `(.L_x_1964) ;  /* 0x000000000f087348 */ /* 0x008fea0003c00000 */
[----:B------:R1:W2:Y:S02]  /*11220*/  SHFL.IDX P6, R14, R13, R12, R11 ;  /* 0x0000000c0d0e7389 */ /* 0x0002a400000c000b */
[----:B-123--:R-:W-:Y:S01]  /*11230*/  ENDCOLLECTIVE ;  /* 0x000000000000791b */ /* 0x00efe20003800000 */
.L_x_1964:
[----:B------:R-:W-:Y:S05]  /*11240*/  BRA `(.L_x_1965) ;  /* 0xffffffcc00407947 */ /* 0x000fea000383ffff */
.L_x_1904:
[----:B------:R-:W-:Y:S01]  /*11250*/  BSSY B0, `(.L_x_1966) ;  /* 0x0000006000007945 */ /* 0x000fe20003800000 */
[----:B------:R-:W-:-:S07]  /*11260*/  IMAD.MOV.U32 R15, RZ, RZ, -0x1 ;  /* 0xffffffffff0f7424 */ /* 0x000fce00078e00ff */
[----:B-1----:R-:W-:Y:S05]  /*11270*/  WARPSYNC.COLLECTIVE R15, `(.L_x_1967) ;  /* 0x000000000f0c7348 */ /* 0x002fea0003c00000 */
[----:B------:R-:W-:Y:S02]  /*11280*/  ELECT P6, UR62, PT ;  /* 0x00000000003e782f */ /* 0x000fe400038c0000 */
[----:B------:R-:W-:Y:S01]  /*11290*/  MOV R14, UR62 ;  /* 0x0000003e000e7c02 */ /* 0x000fe20008000f00 */
[----:B-1----:R-:W-:Y:S10]  /*112a0*/  ENDCOLLECTIVE ;  /* 0x000000000000791b */ /* 0x002ff40003800000 */
.L_x_1967:
[----:B------:R-:W-:Y:S05]  /*112b0*/  BSYNC B0 ;  /* 0x0000000000007941 */ /* 0x000fea0003800000 */
.L_x_1966:
[----:B------:R-:W-:Y:S05]  /*112c0*/  BRA `(.L_x_1968) ;  /* 0xffffffcc00407947 */ /* 0x000fea000383ffff */
.L_x_1907:
[----:B--2---:R2:W3:Y:S02]  /*112d0*/  SYNCS.PHASECHK.TRANS64.TRYWAIT P3, [R4+URZ+0x38880], R3 ;  /* 0x03888003040075a7 */ /* 0x0044e4000806017f */
[----:B---3--:R-:W-:Y:S05]  /*112e0*/  @!P3 NANOSLEEP.SYNCS 0x989680 ;  /* 0x009896800000b95d */ /* 0x008fea0003900000 */
[----:B------:R-:W3:Y:S02]  /*112f0*/  @!P3 SYNCS.PHASECHK.TRANS64 P3, [R4+URZ+0x38880], R3 ;  /* 0x038880030400b5a7 */ /* 0x000ee4000806007f */
[----:B---3--:R-:W-:Y:S05]  /*11300*/  @!P3 BRA `(.L_x_1907) ;  /* 0xfffffffc00f0b947 */ /* 0x008fea000383ffff */
[----:B------:R-:W-:Y:S05]  /*11310*/  BRA `(.L_x_1969) ;  /* 0xffffffcc00987947 */ /* 0x000fea000383ffff */
.L_x_1909:
[----:B---3--:R3:W4:Y:S02]  /*11320*/  SYNCS.PHASECHK.TRANS64.TRYWAIT P3, [R4+URZ+0x38840], R3 ;  /* 0x03884003040075a7 */ /* 0x008724000806017f */
[----:B----4-:R-:W-:Y:S05]  /*11330*/  @!P3 NANOSLEEP.SYNCS 0x989680 ;  /* 0x009896800000b95d */ /* 0x010fea0003900000 */
[----:B------:R-:W4:Y:S02]  /*11340*/  @!P3 SYNCS.PHASECHK.TRANS64 P3, [R4+URZ+0x38840], R3 ;  /* 0x038840030400b5a7 */ /* 0x000f24000806007f */
[----:B----4-:R-:W-:Y:S05]  /*11350*/  @!P3 BRA `(.L_x_1909) ;  /* 0xfffffffc00f0b947 */ /* 0x010fea000383ffff */
[----:B------:R-:W-:Y:S05]  /*11360*/  BRA `(.L_x_1970) ;  /* 0xffffffd000047947 */ /* 0x000fea000383ffff */
.L_x_1912:
[----:B--2---:R2:W4:Y:S02]  /*11370*/  SYNCS.PHASECHK.TRANS64.TRYWAIT P0, [R17+URZ+0x38820], R2 ;  /* 0x03882002110075a7 */ /* 0x004524000800017f */
[----:B----4-:R-:W-:Y:S05]  /*11380*/  @!P0 NANOSLEEP.SYNCS 0x989680 ;  /* 0x009896800000895d */ /* 0x010fea0003900000 */
[----:B------:R-:W4:Y:S02]  /*11390*/  @!P0 SYNCS.PHASECHK.TRANS64 P0, [R17+URZ+0x38820], R2 ;  /* 0x03882002110085a7 */ /* 0x000f24000800007f */
[----:B----4-:R-:W-:Y:S05]  /*113a0*/  @!P0 BRA `(.L_x_1912) ;  /* 0xfffffffc00f08947 */ /* 0x010fea000383ffff */
[----:B------:R-:W-:Y:S05]  /*113b0*/  BRA `(.L_x_1971) ;  /* 0xffffffd000e87947 */ /* 0x000fea000383ffff */
.L_x_1918:
[----:B-1----:R1:W4:Y:S02]  /*113c0*/  SYNCS.PHASECHK.TRANS64.TRYWAIT P0, [R4+URZ+0x38880], R3 ;  /* 0x03888003040075a7 */ /* 0x002324000800017f */
[----:B----4-:R-:W-:Y:S05]  /*113d0*/  @!P0 NANOSLEEP.SYNCS 0x989680 ;  /* 0x009896800000895d */ /* 0x010fea0003900000 */
[----:B------:R-:W4:Y:S02]  /*113e0*/  @!P0 SYNCS.PHASECHK.TRANS64 P0, [R4+URZ+0x38880], R3 ;  /* 0x03888003040085a7 */ /* 0x000f24000800007f */
[----:B----4-:R-:W-:Y:S05]  /*113f0*/  @!P0 BRA `(.L_x_1918) ;  /* 0xfffffffc00f08947 */ /* 0x010fea000383ffff */
[----:B------:R-:W-:Y:S05]  /*11400*/  BRA `(.L_x_1972) ;  /* 0xffffffd400947947 */ /* 0x000fea000383ffff */
.L_x_1924:
[----:B--2---:R2:W4:Y:S02]  /*11410*/  SYNCS.PHASECHK.TRANS64.TRYWAIT P0, [R4+URZ+0x38840], R3 ;  /* 0x03884003040075a7 */ /* 0x004524000800017f */
[----:B----4-:R-:W-:Y:S05]  /*11420*/  @!P0 NANOSLEEP.SYNCS 0x989680 ;  /* 0x009896800000895d */ /* 0x010fea0003900000 */
[----:B------:R-:W4:Y:S02]  /*11430*/  @!P0 SYNCS.PHASECHK.TRANS64 P0, [R4+URZ+0x38840], R3 ;  /* 0x03884003040085a7 */ /* 0x000f24000800007f */
[----:B----4-:R-:W-:Y:S05]  /*11440*/  @!P0 BRA `(.L_x_1924) ;  /* 0xfffffffc00f08947 */ /* 0x010fea000383ffff */
[----:B------:R-:W-:Y:S05]  /*11450*/  BRA `(.L_x_1973) ;  /* 0xffffffd800587947 */ /* 0x000fea000383ffff */
.L_x_1931:
[----:B----4-:R-:W4:Y:S02]  /*11460*/  LDL R3, [R1+0x4] ;  /* 0x0000040001037983 */ /* 0x010f240000100800 */
[----:B----4-:R4:W1:Y:S02]  /*11470*/  SYNCS.PHASECHK.TRANS64.TRYWAIT P3, [R3+URZ+0x38870], R2 ;  /* 0x03887002030075a7 */ /* 0x010864000806017f */
[----:B-1----:R-:W-:Y:S05]  /*11480*/  @!P3 NANOSLEEP.SYNCS 0x989680 ;  /* 0x009896800000b95d */ /* 0x002fea0003900000 */
[----:B------:R-:W1:Y:S02]  /*11490*/  @!P3 SYNCS.PHASECHK.TRANS64 P3, [R3+URZ+0x38870], R2 ;  /* 0x038870020300b5a7 */ /* 0x000e64000806007f */
[----:B-1----:R-:W-:Y:S05]  /*114a0*/  @!P3 BRA `(.L_x_1931) ;  /* 0xfffffffc00ecb947 */ /* 0x002fea000383ffff */
[----:B------:R-:W-:Y:S05]  /*114b0*/  BRA `(.L_x_1974) ;  /* 0xffffffdc00387947 */ /* 0x000fea000383ffff */
.L_x_1933:
[----:B----4-:R-:W4:Y:S02]  /*114c0*/  LDL R4, [R1+0x4] ;  /* 0x0000040001047983 */ /* 0x010f240000100800 */
[----:B----4-:R4:W1:Y:S02]  /*114d0*/  SYNCS.PHASECHK.TRANS64.TRYWAIT P3, [R4+URZ+0x38860], R3 ;  /* 0x03886003040075a7 */ /* 0x010864000806017f */
[----:B-1----:R-:W-:Y:S05]  /*114e0*/  @!P3 NANOSLEEP.SYNCS 0x989680 ;  /* 0x009896800000b95d */ /* 0x002fea0003900000 */
[----:B------:R-:W1:Y:S02]  /*114f0*/  @!P3 SYNCS.PHASECHK.TRANS64 P3, [R4+URZ+0x38860], R3 ;  /* 0x038860030400b5a7 */ /* 0x000e64000806007f */
[----:B-1----:R-:W-:Y:S05]  /*11500*/  @!P3 BRA `(.L_x_1933) ;  /* 0xfffffffc00ecb947 */ /* 0x002fea000383ffff */
[----:B------:R-:W-:Y:S05]  /*11510*/  BRA `(.L_x_1975) ;  /* 0xffffffdc00407947 */ /* 0x000fea000383ffff */
.L_x_1940:
[----:B--2---:R2:W3:Y:S02]  /*11520*/  SYNCS.PHASECHK.TRANS64.TRYWAIT P0, [R3+URZ+0x38870], R0 ;  /* 0x03887000030075a7 */ /* 0x0044e4000800017f */
[----:B---3--:R-:W-:Y:S05]  /*11530*/  @!P0 NANOSLEEP.SYNCS 0x989680 ;  /* 0x009896800000895d */ /* 0x008fea0003900000 */
[----:B------:R-:W3:Y:S02]  /*11540*/  @!P0 SYNCS.PHASECHK.TRANS64 P0, [R3+URZ+0x38870], R0 ;  /* 0x03887000030085a7 */ /* 0x000ee4000800007f */
[----:B---3--:R-:W-:Y:S05]  /*11550*/  @!P0 BRA `(.L_x_1940) ;  /* 0xfffffffc00f08947 */ /* 0x008fea000383ffff */
[----:B------:R-:W-:Y:S05]  /*11560*/  BRA `(.L_x_1976) ;  /* 0xffffffe800307947 */ /* 0x000fea000383ffff */
.L_x_1942:
[----:B--2---:R2:W3:Y:S02]  /*11570*/  SYNCS.PHASECHK.TRANS64.TRYWAIT P0, [R3+URZ+0x38860], R0 ;  /* 0x03886000030075a7 */ /* 0x0044e4000800017f */
[----:B---3--:R-:W-:Y:S05]  /*11580*/  @!P0 NANOSLEEP.SYNCS 0x989680 ;  /* 0x009896800000895d */ /* 0x008fea0003900000 */
[----:B------:R-:W3:Y:S02]  /*11590*/  @!P0 SYNCS.PHASECHK.TRANS64 P0, [R3+URZ+0x38860], R0 ;  /* 0x03886000030085a7 */ /* 0x000ee4000800007f */
[----:B---3--:R-:W-:Y:S05]  /*115a0*/  @!P0 BRA `(.L_x_1942) ;  /* 0xfffffffc00f08947 */ /* 0x008fea000383ffff */
[----:B------:R-:W-:Y:S05]  /*115b0*/  BRA `(.L_x_1977) ;  /* 0xffffffe800387947 */ /* 0x000fea000383ffff */
.L_x_1948:
[----:B-1----:R1:W2:Y:S02]  /*115c0*/  SYNCS.PHASECHK.TRANS64.TRYWAIT P0, [R0+URZ+0x38820], R3 ;  /* 0x03882003000075a7 */ /* 0x0022a4000800017f */
[----:B--2---:R-:W-:Y:S05]  /*115d0*/  @!P0 NANOSLEEP.SYNCS 0x989680 ;  /* 0x009896800000895d */ /* 0x004fea0003900000 */
[----:B------:R-:W2:Y:S02]  /*115e0*/  @!P0 SYNCS.PHASECHK.TRANS64 P0, [R0+URZ+0x38820], R3 ;  /* 0x03882003000085a7 */ /* 0x000ea4000800007f */
[----:B--2---:R-:W-:Y:S05]  /*115f0*/  @!P0 BRA `(.L_x_1948) ;  /* 0xfffffffc00f08947 */ /* 0x004fea000383ffff */
[----:B------:R-:W-:Y:S05]  /*11600*/  BRA `(.L_x_1978) ;  /* 0xfffffff400647947 */ /* 0x000fea000383ffff */
.L_x_1949:
        /* <DEDUP_REMOVED lines=11> */
.L_x_1980:
[----:B------:R-:W-:Y:S05]  /*116c0*/  BSYNC B0 ;  /* 0x0000000000007941 */ /* 0x000fea0003800000 */
.L_x_1979:
[----:B------:R-:W-:Y:S05]  /*116d0*/  BRA `(.L_x_1981) ;  /* 0xfffffff4004c7947 */ /* 0x000fea000383ffff */
.L_x_1952:
[----:B------:R-:W-:Y:S01]  /*116e0*/  BSSY B1, `(.L_x_1982) ;  /* 0x0000006000017945 */ /* 0x000fe20003800000 */
[----:B------:R-:W-:-:S07]  /*116f0*/  IMAD.MOV.U32 R15, RZ, RZ, -0x1 ;  /* 0xffffffffff0f7424 */ /* 0x000fce00078e00ff */
[----:B-12---:R-:W-:Y:S05]  /*11700*/  WARPSYNC.COLLECTIVE R15, `(.L_x_1983) ;  /* 0x000000000f0c7348 */ /* 0x006fea0003c00000 */
[----:B------:R-:W-:Y:S02]  /*11710*/  ELECT P6, UR62, PT ;  /* 0x00000000003e782f */ /* 0x000fe400038c0000 */
[----:B------:R-:W-:Y:S01]  /*11720*/  MOV R14, UR62 ;  /* 0x0000003e000e7c02 */ /* 0x000fe20008000f00 */
[----:B-12---:R-:W-:Y:S10]  /*11730*/  ENDCOLLECTIVE ;  /* 0x000000000000791b */ /* 0x006ff40003800000 */
.L_x_1983:
[----:B------:R-:W-:Y:S05]  /*11740*/  BSYNC B1 ;  /* 0x0000000000017941 */ /* 0x000fea0003800000 */
.L_x_1982:
[----:B------:R-:W-:Y:S05]  /*11750*/  BRA `(.L_x_1984) ;  /* 0xfffffff400447947 */ /* 0x000fea000383ffff */
.L_x_1954:
[----:B-1----:R1:W2:Y:S02]  /*11760*/  SYNCS.PHASECHK.TRANS64.TRYWAIT P1, [R6+URZ], R5 ;  /* 0x00000005060075a7 */ /* 0x0022a4000802017f */
[----:B--2---:R-:W-:Y:S05]  /*11770*/  @!P1 NANOSLEEP.SYNCS 0x989680 ;  /* 0x009896800000995d */ /* 0x004fea0003900000 */
[----:B------:R-:W2:Y:S02]  /*11780*/  @!P1 SYNCS.PHASECHK.TRANS64 P1, [R6+URZ], R5 ;  /* 0x00000005060095a7 */ /* 0x000ea4000802007f */
[----:B--2---:R-:W-:Y:S05]  /*11790*/  @!P1 BRA `(.L_x_1954) ;  /* 0xfffffffc00f09947 */ /* 0x004fea000383ffff */
[----:B------:R-:W-:Y:S05]  /*117a0*/  BRA `(.L_x_1985) ;  /* 0xfffffff400887947 */ /* 0x000fea000383ffff */
.L_x_1955:
[----:B--2---:R2:W3:Y:S02]  /*117b0*/  SYNCS.PHASECHK.TRANS64.TRYWAIT P1, [R7+URZ], R2 ;  /* 0x00000002070075a7 */ /* 0x0044e4000802017f */
[----:B---3--:R-:W-:Y:S05]  /*117c0*/  @!P1 NANOSLEEP.SYNCS 0x989680 ;  /* 0x009896800000995d */ /* 0x008fea0003900000 */
[----:B------:R-:W3:Y:S02]  /*117d0*/  @!P1 SYNCS.PHASECHK.TRANS64 P1, [R7+URZ], R2 ;  /* 0x00000002070095a7 */ /* 0x000ee4000802007f */
[----:B---3--:R-:W-:Y:S05]  /*117e0*/  @!P1 BRA `(.L_x_1955) ;  /* 0xfffffffc00f09947 */ /* 0x008fea000383ffff */
[----:B------:R-:W-:Y:S05]  /*117f0*/  BRA `(.L_x_1986) ;  /* 0xfffffff4007c7947 */ /* 0x000fea000383ffff */
.L_x_1957:
[----:B---3--:R3:W4:Y:S02]  /*11800*/  SYNCS.PHASECHK.TRANS64.TRYWAIT P1, [R4+URZ+0x38860], R5 ;  /* 0x03886005040075a7 */ /* 0x008724000802017f */
[----:B----4-:R-:W-:Y:S05]  /*11810*/  @!P1 NANOSLEEP.SYNCS 0x989680 ;  /* 0x009896800000995d */ /* 0x010fea0003900000 */
[----:B------:R-:W4:Y:S02]  /*11820*/  @!P1 SYNCS.PHASECHK.TRANS64 P1, [R4+URZ+0x38860], R5 ;  /* 0x03886005040095a7 */ /* 0x000f24000802007f */
[----:B----4-:R-:W-:Y:S05]  /*11830*/  @!P1 BRA `(.L_x_1957) ;  /* 0xfffffffc00f09947 */ /* 0x010fea000383ffff */
[----:B------:R-:W-:Y:S05]  /*11840*/  BRA `(.L_x_1987) ;  /* 0xfffffff400807947 */ /* 0x000fea000383ffff */
.L_x_1959:
[----:B----4-:R4:W1:Y:S02]  /*11850*/  SYNCS.PHASECHK.TRANS64.TRYWAIT P1, [R3+URZ+0x38860], R2 ;  /* 0x03886002030075a7 */ /* 0x010864000802017f */
[----:B-1----:R-:W-:Y:S05]  /*11860*/  @!P1 NANOSLEEP.SYNCS 0x989680 ;  /* 0x009896800000995d */ /* 0x002fea0003900000 */
[----:B------:R-:W1:Y:S02]  /*11870*/  @!P1 SYNCS.PHASECHK.TRANS64 P1, [R3+URZ+0x38860], R2 ;  /* 0x03886002030095a7 */ /* 0x000e64000802007f */
[----:B-1----:R-:W-:Y:S05]  /*11880*/  @!P1 BRA `(.L_x_1959) ;  /* 0xfffffffc00f09947 */ /* 0x002fea000383ffff */
[----:B------:R-:W-:Y:S05]  /*11890*/  BRA `(.L_x_1988) ;  /* 0xfffffff400807947 */ /* 0x000fea000383ffff */
.L_x_1961:
[----:B------:R1:W1:Y:S02]  /*118a0*/  SYNCS.PHASECHK.TRANS64.TRYWAIT P0, [R4+URZ+0x38880], R5 ;  /* 0x03888005040075a7 */ /* 0x000264000800017f */
[----:B-1----:R-:W-:Y:S05]  /*118b0*/  @!P0 NANOSLEEP.SYNCS 0x989680 ;  /* 0x009896800000895d */ /* 0x002fea0003900000 */
[----:B------:R-:W1:Y:S02]  /*118c0*/  @!P0 SYNCS.PHASECHK.TRANS64 P0, [R4+URZ+0x38880], R5 ;  /* 0x03888005040085a7 */ /* 0x000e64000800007f */
[----:B-1----:R-:W-:Y:S05]  /*118d0*/  @!P0 BRA `(.L_x_1961) ;  /* 0xfffffffc00f08947 */ /* 0x002fea000383ffff */
[----:B------:R-:W-:Y:S05]  /*118e0*/  BRA `(.L_x_1962) ;  /* 0xfffffff4007c7947 */ /* 0x000fea000383ffff */
.L_x_1989:
        /* <DEDUP_REMOVED lines=9> */
.L_x_12356:


//--------------------- .text._ZN7cutlass13device_kernelIN5flash11enable_sm90INS1_16FlashAttnFwdSm90INS1_25CollectiveMainloopFwdSm90ILi2EN4cute5tupleIJNS5_1CILi1EEES8_S8_EEENS6_IJNS7_ILi128EEESA_NS7_ILi256EEEEEELi256ENS_12float_e4m3_tEfNS_4arch4Sm90ELb1ELb0ELb0ELb1ELb0ELb0ELb0ELb1ELb1ELb0ELb0ELb0EEENS1_21CollectiveEpilogueFwdINS6_IJSA_SB_SA_EEES9_NS_10bfloat16_tESF_Li256ELb1ELb0ELb0ELb1EEENS1_36VarlenDynamicPersistentTileSchedulerILi128ELi128ELi256ELi128ELb0ELb0ELb1ELb1ELb1ELb1EEEEEEEEEvNT_6ParamsE --------------------------
	.section	.text._ZN7cutlass13device_kernelIN5flash11enable_sm90INS1_16FlashAttnFwdSm90INS1_25CollectiveMainloopFwdSm90ILi2EN4cute5tupleIJNS5_1CILi1EEES8_S8_EEENS6_IJNS7_ILi128EEESA_NS7_ILi256EEEEEELi256ENS_12float_e4m3_tEfNS_4arch4Sm90ELb1ELb0ELb0ELb1ELb0ELb0ELb0ELb1ELb1ELb0ELb0ELb0EEENS1_21CollectiveEpilogueFwdINS6_IJSA_SB_SA_EEES9_NS_10bfloat16_tESF_Li256ELb1ELb0ELb0ELb1EEENS1_36VarlenDynamicPersistentTileSchedulerILi128ELi128ELi256ELi128ELb0ELb0ELb1ELb1ELb1ELb1EEEEEEEEEvNT_6ParamsE,"ax",@progbits
	.align	128
.text._ZN7cutlass13device_kernelIN5flash11enable_sm90INS1_16FlashAttnFwdSm90INS1_25CollectiveMainloopFwdSm90ILi2EN4cute5tupleIJNS5_1CILi1EEES8_S8_EEENS6_IJNS7_ILi128EEESA_NS7_ILi256EEEEEELi256ENS_12float_e4m3_tEfNS_4arch4Sm90ELb1ELb0ELb0ELb1ELb0ELb0ELb0ELb1ELb1ELb0ELb0ELb0EEENS1_21CollectiveEpilogueFwdINS6_IJSA_SB_SA_EEES9_NS_10bfloat16_tESF_Li256ELb1ELb0ELb0ELb1EEENS1_36VarlenDynamicPersistentTileSchedulerILi128ELi128ELi256ELi128ELb0ELb0ELb1ELb1ELb1ELb1EEEEEEEEEvNT_6ParamsE:
        .type           _ZN7cutlass13device_kernelIN5flash11enable_sm90INS1_16FlashAttnFwdSm90INS1_25CollectiveMainloopFwdSm90ILi2EN4cute5tupleIJNS5_1CILi1EEES8_S8_EEENS6_IJNS7_ILi128EEESA_NS7_ILi256EEEEEELi256ENS_12float_e4m3_tEfNS_4arch4Sm90ELb1ELb0ELb0ELb1ELb0ELb0ELb0ELb1ELb1ELb0ELb0ELb0EEENS1_21CollectiveEpilogueFwdINS6_IJSA_SB_SA_EEES9_NS_10bfloat16_tESF_Li256ELb1ELb0ELb0ELb1EEENS1_36VarlenDynamicPersistentTileSchedulerILi128ELi128ELi256ELi128ELb0ELb0ELb1ELb1ELb1ELb1EEEEEEEEEvNT_6ParamsE,@function
        .size           _ZN7cutlass13device_kernelIN5flash11enable_sm90INS1_16FlashAttnFwdSm90INS1_25CollectiveMainloopFwdSm90ILi2EN4cute5tupleIJNS5_1CILi1EEES8_S8_EEENS6_IJNS7_ILi128EEESA_NS7_ILi256EEEEEELi256ENS_12float_e4m3_tEfNS_4arch4Sm90ELb1ELb0ELb0ELb1ELb0ELb0ELb0ELb1ELb1ELb0ELb0ELb0EEENS1_21CollectiveEpilogueFwdINS6_IJSA_SB_SA_EEES9_NS_10bfloat16_tESF_Li256ELb1ELb0ELb0ELb1EEENS1_36VarlenDynamicPersistentTileSchedulerILi128ELi128ELi256ELi128ELb0ELb0ELb1ELb1ELb1ELb1EEEEEEEEEvNT_6ParamsE,(.L_x_12357 - _ZN7cutlass13device_kernelIN5flash11enable_sm90INS1_16FlashAttnFwdSm90INS1_25CollectiveMainloopFwdSm90ILi2EN4cute5tupleIJNS5_1CILi1EEES8_S8_EEENS6_IJNS7_ILi128EEESA_NS7_ILi256EEEEEELi256ENS_12float_e4m3_tEfNS_4arch4Sm90ELb1ELb0ELb0ELb1ELb0ELb0ELb0ELb1ELb1ELb0ELb0ELb0EEENS1_21CollectiveEpilogueFwdINS6_IJSA_SB_SA_EEES9_NS_10bfloat16_tESF_Li256ELb1ELb0ELb0ELb1EEENS1_36VarlenDynamicPersistentTileSchedulerILi128ELi128ELi256ELi128ELb0ELb0ELb1ELb1ELb1ELb1EEEEEEEEEvNT_6ParamsE)
        .other          _ZN7cutlass13device_kernelIN5flash11enable_sm90INS1_16FlashAttnFwdSm90INS1_25CollectiveMainloopFwdSm90ILi2EN4cute5tupleIJNS5_1CILi1EEES8_S8_EEENS6_IJNS7_ILi128EEESA_NS7_ILi256EEEEEELi256ENS_12float_e4m3_tEfNS_4arch4Sm90ELb1ELb0ELb0ELb1ELb0ELb0ELb0ELb1ELb1ELb0ELb0ELb0EEENS1_21CollectiveEpilogueFwdINS6_IJSA_SB_SA_EEES9_NS_10bfloat16_tESF_Li256ELb1ELb0ELb0ELb1EEENS1_36VarlenDynamicPersistentTileSchedulerILi128ELi128ELi256ELi128ELb0ELb0ELb1ELb1ELb1ELb1EEEEEEEEEvNT_6ParamsE,@"STO_CUDA_ENTRY STV_DEFAULT"
_ZN7cutlass13device_kernelIN5flash11enable_sm90INS1_16FlashAttnFwdSm90INS1_25CollectiveMainloopFwdSm90ILi2EN4cute5tupleIJNS5_1CILi1EEES8_S8_EEENS6_IJNS7_ILi128EEESA_NS7_ILi256EEEEEELi256ENS_12float_e4m3_tEfNS_4arch4Sm90ELb1ELb0ELb0ELb1ELb0ELb0ELb0ELb1ELb1ELb0ELb0ELb0EEENS1_21CollectiveEpilogueFwdINS6_IJSA_SB_SA_EEES9_NS_10bfloat16_tESF_Li256ELb1ELb0ELb0ELb1EEENS1_36VarlenDynamicPersistentTileSchedulerILi128ELi128ELi256ELi128ELb0ELb0ELb1ELb1ELb1ELb1EEEEEEEEEvNT_6ParamsE:
        /* <DEDUP_REMOVED lines=21> */
.L_x_1991:
[----:B------:R-:W-:Y:S05]  /*0150*/  BSYNC B0 ;  /* 0x0000000000007941 */ /* 0x000fea0003800000 */
.L_x_1990:
        /* <DEDUP_REMOVED lines=41> */
.L_x_1992:
        /* <DEDUP_REMOVED lines=22> */
.L_x_1993:
        /* <DEDUP_REMOVED lines=18> */
.L_x_1994:
        /* <DEDUP_REMOVED lines=22> */
.L_x_1995:
        /* <DEDUP_REMOVED lines=22> */
.L_x_1996:
[----:B------:R-:W-:Y:S01]  /*0930*/  PLOP3.LUT P0, PT, PT, PT, UP0, 0x80, 0x0 ;  /* 0x000000000000781c */ /* 0x000fe20003f0f008 */
[----:B------:R-:W-:Y:S01]  /*0940*/  UMOV UR40, 0x1 ;  /* 0x0000000100287882 */ /* 0x000fe20000000000 */
[----:B------:R-:W-:Y:S01]  /*0950*/  NOP ;  /* 0x0000000000007918 */ /* 0x000fe20000000000 */
[----:B------:R-:W-:Y:S01]  /*0960*/  USEL UR40, UR40, 0x2, !UP0 ;  /* 0x0000000228287887 */ /* 0x000fe2000c000000 */
[----:B------:R-:W-:Y:S01]  /*0970*/  ULDC.64 UR50, c[0x0][0x208] ;  /* 0x0000820000327ab9 */ /* 0x000fe20000000a00 */
[----:B012-4-:R-:W-:Y:S08]  /*0980*/  BAR.SYNC.DEFER_BLOCKING 0x0 ;  /* 0x0000000000007b1d */ /* 0x017ff00000010000 */
[----:B------:R-:W-:Y:S05]  /*0990*/  @!P0 BRA `(.L_x_1997) ;  /* 0x000000d400948947 */ /* 0x000fea0003800000 */
.L_x_1998:
        /* <DEDUP_REMOVED lines=29> */
[----:B------:R-:W-:-:S03]  /*0b70*/  SHF.R.S32.HI R233, RZ, 0x7, R2 ;  /* 0x00000007ffe97819 */ /* 0x000fc60000011402 */
[----:B------:R-:W-:Y:S01]  /*0b80*/  IMAD.IADD R232, R235, 0x1, -R232 ;  /* 0x00000001ebe87824 */ /* 0x000fe200078e0ae8 */
[----:B------:R-:W-:-:S04]  /*0b90*/  LEA.HI R2, R2, R233, RZ, 0x1 ;  /* 0x000000e902027211 */ /* 0x000fc800078f08ff */
[----:B------:R-:W-:Y:S02]  /*0ba0*/  SHF.R.S32.HI R7, RZ, 0x1f, R232 ;  /* 0x0000001fff077819 */ /* 0x000fe400000114e8 */
[----:B------:R-:W-:Y:S02]  /*0bb0*/  LOP3.LUT R2, R2, 0x3fffffe, RZ, 0xc0, !PT ;  /* 0x03fffffe02027812 */ /* 0x000fe400078ec0ff */
[CC--:B------:R-:W-:Y:S02]  /*0bc0*/  LEA.HI R8, R7.reuse, R232.reuse, RZ, 0x2 ;  /* 0x000000e807087211 */ /* 0x0c0fe400078f10ff */
[----:B------:R-:W-:Y:S01]  /*0bd0*/  LEA.HI R7, R7, R232, RZ, 0x5 ;  /* 0x000000e807077211 */ /* 0x000fe200078f28ff */
[----:B------:R-:W-:Y:S01]  /*0be0*/  IMAD.IADD R22, R233, 0x1, -R2 ;  /* 0x00000001e9167824 */ /* 0x000fe200078e0a02 */
[--C-:B------:R-:W-:Y:S02]  /*0bf0*/  SHF.R.S32.HI R5, RZ, 0x2, R8.reuse ;  /* 0x00000002ff057819 */ /* 0x100fe40000011408 */
[----:B------:R-:W-:-:S02]  /*0c00*/  SHF.R.S32.HI R4, RZ, 0x1f, R8 ;  /* 0x0000001fff047819 */ /* 0x000fc40000011408 */
[----:B------:R-:W-:Y:S02]  /*0c10*/  SHF.R.S32.HI R7, RZ, 0x5, R7 ;  /* 0x00000005ff077819 */ /* 0x000fe40000011407 */
[----:B------:R-:W-:Y:S02]  /*0c20*/  LEA.HI R4, R4, R5, RZ, 0x3 ;  /* 0x0000000504047211 */ /* 0x000fe400078f18ff */
[----:B------:R-:W-:Y:S02]  /*0c30*/  LOP3.LUT R17, R8, 0x7ffffffc, RZ, 0xc0, !PT ;  /* 0x7ffffffc08117812 */ /* 0x000fe400078ec0ff */
[----:B------:R-:W-:Y:S02]  /*0c40*/  LOP3.LUT R6, R4, 0xfffffff8, RZ, 0xc0, !PT ;  /* 0xfffffff804067812 */ /* 0x000fe400078ec0ff */
[-C--:B------:R-:W-:Y:S01]  /*0c50*/  LEA.HI R4, R0, R235.reuse, RZ, 0x5 ;  /* 0x000000eb00047211 */ /* 0x080fe200078f28ff */
[----:B------:R-:W-:Y:S01]  /*0c60*/  IMAD.IADD R17, R232, 0x1, -R17 ;  /* 0x00000001e8117824 */ /* 0x000fe200078e0a11 */
[----:B------:R-:W-:Y:S01]  /*0c70*/  LEA.HI R0, R0, R235, RZ, 0x3 ;  /* 0x000000eb00007211 */ /* 0x000fe200078f18ff */
[----:B------:R-:W-:Y:S01]  /*0c80*/  IMAD.IADD R10, R5, 0x1, -R6 ;  /* 0x00000001050a7824 */ /* 0x000fe200078e0a06 */
[----:B------:R-:W-:Y:S01]  /*0c90*/  SHF.R.S32.HI R6, RZ, 0x4, R3 ;  /* 0x00000004ff067819 */ /* 0x000fe20000011403 */
[----:B------:R-:W-:Y:S01]  /*0ca0*/  IMAD.SHL.U32 R5, R4, 0x20, RZ ;  /* 0x0000002004057824 */ /* 0x000fe200078e00ff */
[----:B------:R-:W-:Y:S01]  /*0cb0*/  LOP3.LUT R4, R3, 0x3fffff0, RZ, 0xc0, !PT ;  /* 0x03fffff003047812 */ /* 0x000fe200078ec0ff */
[----:B------:R-:W-:Y:S01]  /*0cc0*/  IMAD R7, R7, 0x10, R10 ;  /* 0x0000001007077824 */ /* 0x000fe200078e020a */
[----:B------:R-:W-:-:S02]  /*0cd0*/  LEA.HI R3, R3, R6, RZ, 0x1 ;  /* 0x0000000603037211 */ /* 0x000fc400078f08ff */
[----:B------:R-:W-:Y:S01]  /*0ce0*/  LOP3.LUT R5, R5, 0xfffffc00, RZ, 0xc0, !PT ;  /* 0xfffffc0005057812 */ /* 0x000fe200078ec0ff */
[----:B------:R-:W-:Y:S01]  /*0cf0*/  IMAD.IADD R4, R235, 0x1, -R4 ;  /* 0x00000001eb047824 */ /* 0x000fe200078e0a04 */
[----:B------:R-:W-:Y:S01]  /*0d00*/  LOP3.LUT R3, R3, 0x1ffffffe, RZ, 0xc0, !PT ;  /* 0x1ffffffe03037812 */ /* 0x000fe200078ec0ff */
[----:B------:R-:W-:Y:S01]  /*0d10*/  IMAD R22, R22, 0x40, R7 ;  /* 0x0000004016167824 */ /* 0x000fe200078e0207 */
[----:B------:R-:W-:Y:S01]  /*0d20*/  LOP3.LUT R2, R0, 0x1ffffff8, RZ, 0xc0, !PT ;  /* 0x1ffffff800027812 */ /* 0x000fe200078ec0ff */
[----:B------:R-:W-:Y:S01]  /*0d30*/  IMAD R4, R4, 0x40, R5 ;  /* 0x0000004004047824 */ /* 0x000fe200078e0205 */
[----:B------:R-:W-:Y:S01]  /*0d40*/  SHF.R.S32.HI R18, RZ, 0x3, R0 ;  /* 0x00000003ff127819 */ /* 0x000fe20000011400 */
[----:B------:R-:W-:Y:S02]  /*0d50*/  IMAD.IADD R3, R6, 0x1, -R3 ;  /* 0x0000000106037824 */ /* 0x000fe400078e0a03 */
[----:B------:R-:W-:Y:S02]  /*0d60*/  IMAD.IADD R2, R235, 0x1, -R2 ;  /* 0x00000001eb027824 */ /* 0x000fe400078e0a02 */
[----:B------:R-:W-:-:S02]  /*0d70*/  IMAD R234, R3, 0x8, R4 ;  /* 0x0000000803ea7824 */ /* 0x000fc400078e0204 */
[----:B------:R-:W-:-:S07]  /*0d80*/  IMAD.SHL.U32 R16, R2, 0x8, RZ ;  /* 0x0000000802107824 */ /* 0x000fce00078e00ff */
.L_x_2055:
[----:B0-----:R-:W0:Y:S01]  /*0d90*/  LDC.64 R2, c[0x0][0xc60] ;  /* 0x00031800ff027b82 */ /* 0x001e220000000a00 */
[----:B------:R-:W-:Y:S01]  /*0da0*/  ULDC.64 UR4, c[0x0][0xa28] ;  /* 0x00028a0000047ab9 */ /* 0x000fe20000000a00 */
[----:B------:R-:W-:Y:S01]  /*0db0*/  ULDC.64 UR6, c[0x0][0xa18] ;  /* 0x0002860000067ab9 */ /* 0x000fe20000000a00 */
[----:B------:R-:W-:Y:S01]  /*0dc0*/  ULDC UR8, c[0x0][0x404] ;  /* 0x0001010000087ab9 */ /* 0x000fe20000000800 */
[----:B0-----:R-:W-:-:S06]  /*0dd0*/  IMAD.WIDE R2, R83, 0x4, R2 ;  /* 0x0000000453027825 */ /* 0x001fcc00078e0202 */
[----:B--2---:R-:W2:Y:S01]  /*0de0*/  LDG.E R2, desc[UR50][R2.64] ;  /* 0x0000003202027981 */ /* 0x004ea2000c1e1900 */
[----:B------:R-:W-:Y:S02]  /*0df0*/  UISETP.NE.U32.AND UP0, UPT, UR4, URZ, UPT ;  /* 0x0000003f0400728c */ /* 0x000fe4000bf05070 */
[----:B------:R-:W-:Y:S02]  /*0e00*/  UISETP.NE.U32.AND UP1, UPT, UR6, URZ, UPT ;  /* 0x0000003f0600728c */ /* 0x000fe4000bf25070 */
[----:B------:R-:W-:Y:S02]  /*0e10*/  UISETP.NE.AND.EX UP0, UPT, UR5, URZ, UPT, UP0 ;  /* 0x0000003f0500728c */ /* 0x000fe4000bf05300 */
[----:B------:R-:W-:-:S04]  /*0e20*/  UISETP.NE.AND.EX UP1, UPT, UR7, URZ, UPT, UP1 ;  /* 0x0000003f0700728c */ /* 0x000fc8000bf25310 */
[----:B------:R-:W-:Y:S02]  /*0e30*/  PLOP3.LUT P0, PT, PT, PT, UP0, 0x80, 0x0 ;  /* 0x000000000000781c */ /* 0x000fe40003f0f008 */
[----:B------:R-:W-:Y:S02]  /*0e40*/  PLOP3.LUT P2, PT, PT, PT, UP1, 0x80, 0x0 ;  /* 0x000000000000781c */ /* 0x000fe40003f4f018 */
[----:B--2---:R-:W-:-:S13]  /*0e50*/  R2UR UR36, R2 ;  /* 0x00000000022472ca */ /* 0x004fda00000e0000 */
[----:B------:R-:W-:Y:S02]  /*0e60*/  USHF.R.S32.HI UR37, URZ, 0x1f, UR36 ;  /* 0x0000001f3f257899 */ /* 0x000fe40008011424 */
[----:B------:R-:W-:-:S04]  /*0e70*/  @UP0 ULEA UR4, UP2, UR36, UR4, 0x2 ;  /* 0x0000000424040291 */ /* 0x000fc8000f84103f */
[----:B------:R-:W-:Y:S02]  /*0e80*/  @UP0 ULEA.HI.X UR5, UR36, UR5, UR37, 0x2, UP2 ;  /* 0x0000000524050291 */ /* 0x000fe400090f1425 */
[----:B------:R-:W-:Y:S01]  /*0e90*/  @UP1 ULEA UR6, UP0, UR36, UR6, 0x2 ;  /* 0x0000000624061291 */ /* 0x000fe2000f80103f */
[----:B------:R-:W-:-:S03]  /*0ea0*/  IMAD.U32 R2, RZ, RZ, UR4 ;  /* 0x00000004ff027e24 */ /* 0x000fc6000f8e00ff */
[----:B------:R-:W-:Y:S01]  /*0eb0*/  @UP1 ULEA.HI.X UR7, UR36, UR7, UR37, 0x2, UP0 ;  /* 0x0000000724071291 */ /* 0x000fe200080f1425 */
[----:B------:R-:W-:Y:S01]  /*0ec0*/  IMAD.U32 R3, RZ, RZ, UR5 ;  /* 0x00000005ff037e24 */ /* 0x000fe2000f8e00ff */
[----:B------:R-:W-:Y:S01]  /*0ed0*/  ULDC.64 UR4, c[0x0][0x3f8] ;  /* 0x0000fe0000047ab9 */ /* 0x000fe20000000a00 */
[----:B---345:R-:W-:-:S03]  /*0ee0*/  IMAD.U32 R4, RZ, RZ, UR6 ;  /* 0x00000006ff047e24 */ /* 0x038fc6000f8e00ff */
[----:B------:R-:W-:Y:S01]  /*0ef0*/  IMAD.U32 R5, RZ, RZ, UR7 ;  /* 0x00000007ff057e24 */ /* 0x000fe2000f8e00ff */
[----:B------:R-:W2:Y:S01]  /*0f00*/  @P0 LDG.E R2, desc[UR50][R2.64] ;  /* 0x0000003202020981 */ /* 0x000ea2000c1e1900 */
[----:B------:R-:W-:Y:S01]  /*0f10*/  UISETP.NE.U32.AND UP0, UPT, UR4, URZ, UPT ;  /* 0x0000003f0400728c */ /* 0x000fe2000bf05070 */
[----:B------:R-:W-:Y:S02]  /*0f20*/  ULDC.64 UR6, c[0x0][0xa20] ;  /* 0x0002880000067ab9 */ /* 0x000fe40000000a00 */
[----:B------:R-:W3:Y:S01]  /*0f30*/  @P2 LDG.E R4, desc[UR50][R4.64] ;  /* 0x0000003204042981 */ /* 0x000ee2000c1e1900 */
[----:B------:R-:W-:Y:S01]  /*0f40*/  UISETP.NE.AND.EX UP0, UPT, UR5, URZ, UPT, UP0 ;  /* 0x0000003f0500728c */ /* 0x000fe2000bf05300 */
[----:B------:R-:W-:Y:S01]  /*0f50*/  ISETP.NE.U32.AND P1, PT, RZ, UR6, PT ;  /* 0x00000006ff007c0c */ /* 0x000fe2000bf25070 */
[----:B------:R-:W-:Y:S01]  /*0f60*/  ULDC UR4, c[0x0][0x2e0] ;  /* 0x0000b80000047ab9 */ /* 0x000fe20000000800 */
[----:B------:R-:W-:Y:S01]  /*0f70*/  UMOV UR52, URZ ;  /* 0x0000003f00347c82 */ /* 0x000fe20008000000 */
[----:B------:R-:W-:Y:S01]  /*0f80*/  USEL UR8, UR8, 0x1, UP0 ;  /* 0x0000000108087887 */ /* 0x000fe20008000000 */
[----:B------:R-:W-:Y:S01]  /*0f90*/  ISETP.NE.AND.EX P1, PT, RZ, UR7, PT, P1 ;  /* 0x00000007ff007c0c */ /* 0x000fe2000bf25310 */
[----:B------:R-:W-:-:S02]  /*0fa0*/  ULDC UR53, c[0x0][0x288] ;  /* 0x0000a20000357ab9 */ /* 0x000fc40000000800 */
[----:B------:R-:W-:Y:S01]  /*0fb0*/  UIMAD UR8, UR8, UR4, URZ ;  /* 0x00000004080872a4 */ /* 0x000fe2000f8e023f */
[----:B--2---:R-:W-:Y:S02]  /*0fc0*/  @P0 R2UR UR52, R2 ;  /* 0x00000000023402ca */ /* 0x004fe400000e0000 */
[----:B---3--:R-:W-:Y:S01]  /*0fd0*/  @P2 R2UR UR53, R4 ;  /* 0x00000000043522ca */ /* 0x008fe200000e0000 */
[----:B-1----:R-:W-:-:S14]  /*0fe0*/  @P2 BRA `(.L_x_1999) ;  /* 0x0000000000342947 */ /* 0x002fdc0003800000 */
        /* <DEDUP_REMOVED lines=13> */
.L_x_1999:
[----:B------:R-:W-:Y:S01]  /*10c0*/  UMOV UR43, UR54 ;  /* 0x00000036002b7c82 */ /* 0x000fe20008000000 */
[----:B------:R-:W-:Y:S01]  /*10d0*/  UMOV UR42, UR45 ;  /* 0x0000002d002a7c82 */ /* 0x000fe20008000000 */
[----:B------:R-:W-:Y:S05]  /*10e0*/  @!P1 BRA `(.L_x_2000) ;  /* 0x00000000001c9947 */ /* 0x000fea0003800000 */
[----:B------:R-:W-:-:S04]  /*10f0*/  ULEA UR4, UP0, UR36, UR6, 0x2 ;  /* 0x0000000624047291 */ /* 0x000fc8000f80103f */
[----:B------:R-:W-:Y:S02]  /*1100*/  ULEA.HI.X UR5, UR36, UR7, UR37, 0x2, UP0 ;  /* 0x0000000724057291 */ /* 0x000fe400080f1425 */
[----:B------:R-:W-:-:S04]  /*1110*/  IMAD.U32 R2, RZ, RZ, UR4 ;  /* 0x00000004ff027e24 */ /* 0x000fc8000f8e00ff */
[----:B------:R-:W-:-:S05]  /*1120*/  IMAD.U32 R3, RZ, RZ, UR5 ;  /* 0x00000005ff037e24 */ /* 0x000fca000f8e00ff */
[----:B------:R-:W2:Y:S02]  /*1130*/  LDG.E R2, desc[UR50][R2.64] ;  /* 0x0000003202027981 */ /* 0x000ea4000c1e1900 */
[----:B--2---:R-:W-:Y:S01]  /*1140*/  R2UR UR8, R2 ;  /* 0x00000000020872ca */ /* 0x004fe200000e0000 */
[----:B------:R-:W-:-:S14]  /*1150*/  BRA `(.L_x_2001) ;  /* 0x0000000000347947 */ /* 0x000fdc0003800000 */
.L_x_2000:
        /* <DEDUP_REMOVED lines=13> */
.L_x_2001:
[----:B------:R-:W-:Y:S01]  /*1230*/  ULDC.64 UR6, c[0x0][0x990] ;  /* 0x0002640000067ab9 */ /* 0x000fe20000000a00 */
[----:B------:R-:W-:Y:S01]  /*1240*/  ULDC.64 UR4, c[0x0][0x998] ;  /* 0x0002660000047ab9 */ /* 0x000fe20000000a00 */
[----:B------:R-:W-:Y:S01]  /*1250*/  UISETP.NE.U32.AND UP0, UPT, UR6, URZ, UPT ;  /* 0x0000003f0600728c */ /* 0x000fe2000bf05070 */
[----:B------:R-:W-:Y:S01]  /*1260*/  IMAD.MOV.U32 R3, RZ, RZ, 0x3f800000 ;  /* 0x3f800000ff037424 */ /* 0x000fe200078e00ff */
[----:B------:R-:W-:Y:S01]  /*1270*/  UISETP.NE.U32.AND UP1, UPT, UR4, URZ, UPT ;  /* 0x0000003f0400728c */ /* 0x000fe2000bf25070 */
[----:B------:R-:W-:Y:S01]  /*1280*/  IMAD.MOV.U32 R0, RZ, RZ, 0x3f800000 ;  /* 0x3f800000ff007424 */ /* 0x000fe200078e00ff */
[----:B------:R-:W-:Y:S02]  /*1290*/  UISETP.NE.AND.EX UP0, UPT, UR7, URZ, UPT, UP0 ;  /* 0x0000003f0700728c */ /* 0x000fe4000bf05300 */
[----:B------:R-:W-:Y:S01]  /*12a0*/  UISETP.NE.AND.EX UP1, UPT, UR5, URZ, UPT, UP1 ;  /* 0x0000003f0500728c */ /* 0x000fe2000bf25310 */
[----:B------:R-:W-:Y:S02]  /*12b0*/  ULDC UR9, c[0x0][0x428] ;  /* 0x00010a0000097ab9 */ /* 0x000fe40000000800 */
[----:B------:R-:W-:Y:S01]  /*12c0*/  UISETP.NE.AND UP2, UPT, UR9, 0x1, UPT ;  /* 0x000000010900788c */ /* 0x000fe2000bf45270 */
[----:B------:R-:W-:-:S02]  /*12d0*/  PLOP3.LUT P0, PT, PT, PT, UP0, 0x80, 0x0 ;  /* 0x000000000000781c */ /* 0x000fc40003f0f008 */
[----:B------:R-:W-:-:S03]  /*12e0*/  PLOP3.LUT P1, PT, PT, PT, UP1, 0x80, 0x0 ;  /* 0x000000000000781c */ /* 0x000fc60003f2f018 */
[----:B------:R-:W-:Y:S02]  /*12f0*/  @UP0 ULDC.64 UR12, c[0x0][0x9a8] ;  /* 0x00026a00000c0ab9 */ /* 0x000fe40000000a00 */
[----:B------:R-:W-:Y:S01]  /*1300*/  @UP0 UIMAD UR9, UR37, UR12, URZ ;  /* 0x0000000c250902a4 */ /* 0x000fe2000f8e023f */
[----:B------:R-:W-:Y:S01]  /*1310*/  @UP1 ULDC.64 UR16, c[0x0][0x9b8] ;  /* 0x00026e0000101ab9 */ /* 0x000fe20000000a00 */
[----:B------:R-:W-:Y:S02]  /*1320*/  @UP0 UIMAD.WIDE.U32 UR10, UR36, UR12, URZ ;  /* 0x0000000c240a02a5 */ /* 0x000fe4000f8e003f */
[----:B------:R-:W-:Y:S02]  /*1330*/  @UP0 UIMAD UR18, UR36, UR13, UR9 ;  /* 0x0000000d241202a4 */ /* 0x000fe4000f8e0209 */
[----:B------:R-:W-:Y:S01]  /*1340*/  @UP1 UIMAD UR9, UR37, UR16, URZ ;  /* 0x00000010250912a4 */ /* 0x000fe2000f8e023f */
[----:B------:R-:W-:Y:S01]  /*1350*/  @UP2 ULDC UR12, c[0x0][0x42c] ;  /* 0x00010b00000c2ab9 */ /* 0x000fe20000000800 */
[----:B------:R-:W-:-:S02]  /*1360*/  @UP1 UIMAD.WIDE.U32 UR14, UR36, UR16, URZ ;  /* 0x00000010240e12a5 */ /* 0x000fc4000f8e003f */
[----:B------:R-:W-:Y:S02]  /*1370*/  UIMAD.WIDE.U32 UR12, UR45, UR12, URZ ;  /* 0x0000000c2d0c72a5 */ /* 0x000fe4000f8e003f */
[----:B------:R-:W-:Y:S01]  /*1380*/  @UP1 UIMAD UR19, UR36, UR17, UR9 ;  /* 0x00000011241312a4 */ /* 0x000fe2000f8e0209 */
[----:B------:R-:W-:Y:S02]  /*1390*/  @UP2 ULDC UR16, c[0x0][0x430] ;  /* 0x00010c0000102ab9 */ /* 0x000fe40000000800 */
[----:B------:R-:W-:Y:S01]  /*13a0*/  UMOV UR9, UR45 ;  /* 0x0000002d00097c82 */ /* 0x000fe20008000000 */
[----:B------:R-:W-:Y:S02]  /*13b0*/  @UP2 USHF.R.U32.HI UR9, URZ, UR16, UR13 ;  /* 0x000000103f092299 */ /* 0x000fe4000801160d */
[----:B------:R-:W-:Y:S02]  /*13c0*/  @UP0 UIADD3 UR11, UR11, UR18, URZ ;  /* 0x000000120b0b0290 */ /* 0x000fe4000fffe03f */
[----:B------:R-:W-:-:S02]  /*13d0*/  @UP0 USHF.R.S32.HI UR18, URZ, 0x1f, UR9 ;  /* 0x0000001f3f120899 */ /* 0x000fc40008011409 */
[----:B------:R-:W-:Y:S01]  /*13e0*/  @UP1 USHF.R.S32.HI UR20, URZ, 0x1f, UR9 ;  /* 0x0000001f3f141899 */ /* 0x000fe20008011409 */
[----:B------:R-:W-:Y:S01]  /*13f0*/  @UP0 ULDC.64 UR16, c[0x0][0x9b0] ;  /* 0x00026c0000100ab9 */ /* 0x000fe20000000a00 */
[----:B------:R-:W-:Y:S01]  /*1400*/  @UP1 ULDC.64 UR12, c[0x0][0x9c0] ;  /* 0x00027000000c1ab9 */ /* 0x000fe20000000a00 */
[----:B------:R-:W-:Y:S02]  /*1410*/  @UP1 UIADD3 UR15, UR15, UR19, URZ ;  /* 0x000000130f0f1290 */ /* 0x000fe4000fffe03f */
[----:B------:R-:W-:Y:S02]  /*1420*/  @UP0 UIMAD UR18, UR18, UR16, URZ ;  /* 0x00000010121202a4 */ /* 0x000fe4000f8e023f */
[----:B------:R-:W-:Y:S02]  /*1430*/  @UP1 UIMAD UR19, UR20, UR12, URZ ;  /* 0x0000000c141312a4 */ /* 0x000fe4000f8e023f */
[----:B------:R-:W-:Y:S02]  /*1440*/  @UP0 UIMAD.WIDE.U32 UR10, UR9, UR16, UR10 ;  /* 0x00000010090a02a5 */ /* 0x000fe4000f8e000a */
[----:B------:R-:W-:-:S02]  /*1450*/  @UP0 UIMAD UR17, UR9, UR17, UR18 ;  /* 0x00000011091102a4 */ /* 0x000fc4000f8e0212 */
[----:B------:R-:W-:Y:S02]  /*1460*/  @UP1 UIMAD.WIDE.U32 UR14, UR9, UR12, UR14 ;  /* 0x0000000c090e12a5 */ /* 0x000fe4000f8e000e */
[----:B------:R-:W-:Y:S02]  /*1470*/  @UP1 UIMAD UR9, UR9, UR13, UR19 ;  /* 0x0000000d090912a4 */ /* 0x000fe4000f8e0213 */
[----:B------:R-:W-:Y:S02]  /*1480*/  @UP0 UIADD3 UR11, UR11, UR17, URZ ;  /* 0x000000110b0b0290 */ /* 0x000fe4000fffe03f */
[----:B------:R-:W-:Y:S02]  /*1490*/  @UP0 ULEA UR6, UP3, UR10, UR6, 0x2 ;  /* 0x000000060a060291 */ /* 0x000fe4000f86103f */
[----:B------:R-:W-:Y:S02]  /*14a0*/  @UP1 UIADD3 UR9, UR15, UR9, URZ ;  /* 0x000000090f091290 */ /* 0x000fe4000fffe03f */
[----:B------:R-:W-:-:S02]  /*14b0*/  @UP1 ULEA UR4, UP4, UR14, UR4, 0x2 ;  /* 0x000000040e041291 */ /* 0x000fc4000f88103f */
[----:B------:R-:W-:Y:S01]  /*14c0*/  @UP0 ULEA.HI.X UR7, UR10, UR7, UR11, 0x2, UP3 ;  /* 0x000000070a070291 */ /* 0x000fe200098f140b */
[----:B------:R-:W-:Y:S01]  /*14d0*/  IMAD.U32 R6, RZ, RZ, UR6 ;  /* 0x00000006ff067e24 */ /* 0x000fe2000f8e00ff */
[----:B------:R-:W-:Y:S02]  /*14e0*/  @UP1 ULEA.HI.X UR5, UR14, UR5, UR9, 0x2, UP4 ;  /* 0x000000050e051291 */ /* 0x000fe4000a0f1409 */
[----:B------:R-:W-:Y:S01]  /*14f0*/  IMAD.U32 R8, RZ, RZ, UR4 ;  /* 0x00000004ff087e24 */ /* 0x000fe2000f8e00ff */
[----:B------:R-:W-:Y:S01]  /*1500*/  UIADD3 UR52, -UR52, UR8, URZ ;  /* 0x0000000834347290 */ /* 0x000fe2000fffe13f */
[----:B------:R-:W-:Y:S01]  /*1510*/  IMAD.U32 R7, RZ, RZ, UR7 ;  /* 0x00000007ff077e24 */ /* 0x000fe2000f8e00ff */
[----:B------:R-:W-:Y:S01]  /*1520*/  ULDC UR4, c[0x0][0x988] ;  /* 0x0002620000047ab9 */ /* 0x000fe20000000800 */
[----:B------:R-:W-:-:S03]  /*1530*/  IMAD.U32 R9, RZ, RZ, UR5 ;  /* 0x00000005ff097e24 */ /* 0x000fc6000f8e00ff */
[----:B------:R-:W2:Y:S04]  /*1540*/  @P0 LDG.E R3, desc[UR50][R6.64] ;  /* 0x0000003206030981 */ /* 0x000ea8000c1e1900 */
[----:B------:R0:W2:Y:S01]  /*1550*/  @P1 LDG.E R0, desc[UR50][R8.64] ;  /* 0x0000003208001981 */ /* 0x0000a2000c1e1900 */
[----:B------:R-:W-:Y:S01]  /*1560*/  UIADD3 UR5, UR52, 0xff, -UR53 ;  /* 0x000000ff34057890 */ /* 0x000fe2000fffe835 */
[----:B------:R-:W-:Y:S02]  /*1570*/  PLOP3.LUT P0, PT, PT, PT, PT, 0x80, 0x0 ;  /* 0x000000000000781c */ /* 0x000fe40003f0f070 */
[----:B------:R-:W-:Y:S01]  /*1580*/  CS2R R4, SRZ ;  /* 0x0000000000047805 */ /* 0x000fe2000001ff00 */
[----:B------:R-:W-:Y:S01]  /*1590*/  IMAD.MOV.U32 R151, RZ, RZ, RZ ;  /* 0x000000ffff977224 */ /* 0x000fe200078e00ff */
[----:B------:R-:W-:Y:S01]  /*15a0*/  ULEA UR6, UR54, UR5, 0x7 ;  /* 0x0000000536067291 */ /* 0x000fe2000f8e383f */
[----:B------:R-:W-:-:S02]  /*15b0*/  CS2R R30, SRZ ;  /* 0x00000000001e7805 */ /* 0x000fc4000001ff00 */
[----:B------:R-:W-:Y:S02]  /*15c0*/  CS2R R124, SRZ ;  /* 0x00000000007c7805 */ /* 0x000fe4000001ff00 */
[----:B------:R-:W-:Y:S01]  /*15d0*/  CS2R R120, SRZ ;  /* 0x0000000000787805 */ /* 0x000fe2000001ff00 */
[----:B------:R-:W-:Y:S01]  /*15e0*/  USHF.R.S32.HI UR7, URZ, 0x1f, UR6 ;  /* 0x0000001f3f077899 */ /* 0x000fe20008011406 */
[----:B------:R-:W-:Y:S02]  /*15f0*/  CS2R R34, SRZ ;  /* 0x0000000000227805 */ /* 0x000fe4000001ff00 */
[----:B------:R-:W-:Y:S02]  /*1600*/  CS2R R38, SRZ ;  /* 0x0000000000267805 */ /* 0x000fe4000001ff00 */
[----:B------:R-:W-:Y:S01]  /*1610*/  CS2R R116, SRZ ;  /* 0x0000000000747805 */ /* 0x000fe2000001ff00 */
[----:B------:R-:W-:Y:S01]  /*1620*/  ULEA.HI UR7, UR7, UR6, URZ, 0x7 ;  /* 0x0000000607077291 */ /* 0x000fe2000f8f383f */
[----:B------:R-:W-:-:S02]  /*1630*/  CS2R R112, SRZ ;  /* 0x0000000000707805 */ /* 0x000fc4000001ff00 */
[----:B------:R-:W-:Y:S01]  /*1640*/  CS2R R42, SRZ ;  /* 0x00000000002a7805 */ /* 0x000fe2000001ff00 */
[----:B------:R-:W-:Y:S01]  /*1650*/  @UP2 ULDC UR6, c[0x0][0x430] ;  /* 0x00010c0000062ab9 */ /* 0x000fe20000000800 */
[----:B------:R-:W-:Y:S01]  /*1660*/  USHF.R.S32.HI UR7, URZ, 0x7, UR7 ;  /* 0x000000073f077899 */ /* 0x000fe20008011407 */
        /* <DEDUP_REMOVED lines=50> */
[----:B0-----:R-:W-:Y:S02]  /*1990*/  CS2R R8, SRZ ;  /* 0x0000000000087805 */ /* 0x001fe4000001ff00 */
[----:B------:R-:W-:Y:S02]  /*19a0*/  CS2R R168, SRZ ;  /* 0x0000000000a87805 */ /* 0x000fe4000001ff00 */
[----:B------:R-:W-:-:S02]  /*19b0*/  CS2R R170, SRZ ;  /* 0x0000000000aa7805 */ /* 0x000fc4000001ff00 */
[----:B------:R-:W-:Y:S01]  /*19c0*/  CS2R R6, SRZ ;  /* 0x0000000000067805 */ /* 0x000fe2000001ff00 */
[----:B------:R-:W-:Y:S02]  /*19d0*/  IMAD.MOV.U32 R172, RZ, RZ, RZ ;  /* 0x000000ffffac7224 */ /* 0x000fe400078e00ff */
[----:B--2---:R-:W-:Y:S01]  /*19e0*/  FMUL.FTZ R0, R3, R0 ;  /* 0x0000000003007220 */ /* 0x004fe20000410000 */
[----:B------:R-:W-:-:S03]  /*19f0*/  CS2R R2, SRZ ;  /* 0x0000000000027805 */ /* 0x000fc6000001ff00 */
[----:B------:R-:W-:Y:S01]  /*1a00*/  FMUL.FTZ R0, R0, UR4 ;  /* 0x0000000400007c20 */ /* 0x000fe20008410000 */
[----:B------:R-:W-:-:S04]  /*1a10*/  UIADD3 UR4, UR52, 0x7f, URZ ;  /* 0x0000007f34047890 */ /* 0x000fc8000fffe03f */
[----:B------:R-:W-:Y:S01]  /*1a20*/  USHF.R.S32.HI UR5, URZ, 0x1f, UR4 ;  /* 0x0000001f3f057899 */ /* 0x000fe20008011404 */
[----:B------:R-:W-:-:S03]  /*1a30*/  R2UR UR38, R0 ;  /* 0x00000000002672ca */ /* 0x000fc600000e0000 */
[----:B------:R-:W-:-:S03]  /*1a40*/  ULEA.HI UR5, UR5, UR4, URZ, 0x7 ;  /* 0x0000000405057291 */ /* 0x000fc6000f8f383f */
[----:B------:R-:W-:Y:S01]  /*1a50*/  @UP2 ULDC UR4, c[0x0][0x42c] ;  /* 0x00010b0000042ab9 */ /* 0x000fe20000000800 */
[----:B------:R-:W-:-:S04]  /*1a60*/  USHF.R.S32.HI UR5, URZ, 0x7, UR5 ;  /* 0x000000073f057899 */ /* 0x000fc80008011405 */
[----:B------:R-:W-:-:S04]  /*1a70*/  UISETP.LT.AND UP0, UPT, UR5, UR7, UPT ;  /* 0x000000070500728c */ /* 0x000fc8000bf01270 */
[----:B------:R-:W-:Y:S02]  /*1a80*/  USEL UR55, UR5, UR7, UP0 ;  /* 0x0000000705377287 */ /* 0x000fe40008000000 */
[----:B------:R-:W-:Y:S02]  /*1a90*/  UIMAD.WIDE.U32 UR4, UR45, UR4, URZ ;  /* 0x000000042d0472a5 */ /* 0x000fe4000f8e003f */
[----:B------:R-:W-:Y:S02]  /*1aa0*/  UISETP.GE.AND UP0, UPT, UR55, 0x1, UPT ;  /* 0x000000013700788c */ /* 0x000fe4000bf06270 */
[----:B------:R-:W-:-:S04]  /*1ab0*/  @UP2 USHF.R.U32.HI UR45, URZ, UR6, UR5 ;  /* 0x000000063f2d2299 */ /* 0x000fc80008011605 */
[----:B------:R-:W-:-:S13]  /*1ac0*/  PLOP3.LUT P1, PT, PT, PT, UP0, 0x80, 0x0 ;  /* 0x000000000000781c */ /* 0x000fda0003f2f008 */
[----:B------:R-:W-:Y:S05]  /*1ad0*/  @!P1 BRA `(.L_x_2002) ;  /* 0x0000008c00489947 */ /* 0x000fea0003800000 */
        /* <DEDUP_REMOVED lines=31> */
.L_x_2003:
        /* <DEDUP_REMOVED lines=9> */
.L_x_2144:
[----:B------:R-:W-:Y:S05]  /*1d60*/  @!P0 BRA `(.L_x_2005) ;  /* 0x0000000000048947 */ /* 0x000fea0003800000 */
[----:B------:R-:W-:Y:S01]  /*1d70*/  BPT.TRAP 0x1 ;  /* 0x000000040000795c */ /* 0x000fe20000300000 */
.L_x_2005:
[----:B0-----:R-:W-:Y:S02]  /*1d80*/  IMAD.U32 R3, RZ, RZ, UR56 ;  /* 0x00000038ff037e24 */ /* 0x001fe4000f8e00ff */
[----:B------:R-:W-:-:S03]  /*1d90*/  IMAD.U32 R0, RZ, RZ, UR46 ;  /* 0x0000002eff007e24 */ /* 0x000fc6000f8e00ff */
[----:B------:R-:W-:Y:S02]  /*1da0*/  LEA R3, R3, UR41, 0x3 ;  /* 0x0000002903037c11 */ /* 0x000fe4000f8e18ff */
[----:B------:R-:W-:-:S04]  /*1db0*/  SHF.L.U32 R0, R0, 0x1f, RZ ;  /* 0x0000001f00007819 */ /* 0x000fc800000006ff */
[----:B------:R0:W1:Y:S01]  /*1dc0*/  SYNCS.PHASECHK.TRANS64.TRYWAIT P2, [R3+URZ+0x38830], R0 ;  /* 0x03883000030075a7 */ /* 0x000062000804017f */
[----:B------:R-:W-:Y:S05]  /*1dd0*/  @!P0 BRA `(.L_x_2006) ;  /* 0x0000000000048947 */ /* 0x000fea0003800000 */
[----:B------:R-:W-:Y:S01]  /*1de0*/  BPT.TRAP 0x1 ;  /* 0x000000040000795c */ /* 0x000fe20000300000 */
.L_x_2006:
[----:B------:R-:W2:Y:S01]  /*1df0*/  S2R R2, SR_TID.X ;  /* 0x0000000000027919 */ /* 0x000ea20000002100 */
[----:B------:R-:W-:Y:S01]  /*1e00*/  IMAD.MOV.U32 R151, RZ, RZ, RZ ;  /* 0x000000ffff977224 */ /* 0x000fe200078e00ff */
[----:B--2---:R-:W-:Y:S01]  /*1e10*/  LOP3.LUT P1, RZ, R2, 0x7f, RZ, 0xc0, !PT ;  /* 0x0000007f02ff7812 */ /* 0x004fe2000782c0ff */
[----:B-1----:R-:W-:-:S12]  /*1e20*/  @P2 BRA `(.L_x_2007) ;  /* 0x0000000000082947 */ /* 0x002fd80003800000 */
[----:B------:R-:W1:Y:S02]  /*1e30*/  SYNCS.PHASECHK.TRANS64.TRYWAIT P2, [R3+URZ+0x38830], R0 ;  /* 0x03883000030075a7 */ /* 0x000e64000804017f */
[----:B-1----:R-:W-:Y:S05]  /*1e40*/  @!P2 BRA `(.L_x_2008) ;  /* 0x0000011800bca947 */ /* 0x002fea0003800000 */
.L_x_2007:
[----:B------:R-:W-:Y:S05]  /*1e50*/  WARPSYNC.ALL ;  /* 0x0000000000007948 */ /* 0x000fea0003800000 */
[----:B------:R-:W-:Y:S01]  /*1e60*/  UIADD3 UR4, UR41, 0x28400, URZ ;  /* 0x0002840029047890 */ /* 0x000fe2000fffe03f */
[----:B------:R-:W-:Y:S01]  /*1e70*/  WARPGROUP.ARRIVE ;  /* 0x00000000000079c5 */ /* 0x000fe20000000000 */
[----:B------:R-:W-:Y:S01]  /*1e80*/  ULOP3.LUT UR32, UR57, 0x10000, URZ, 0xfc, !UPT ;  /* 0x0001000039207892 */ /* 0x000fe2000f8efc3f */
[----:B------:R-:W-:Y:S01]  /*1e90*/  IMAD.U32 R7, RZ, RZ, UR54 ;  /* 0x00000036ff077e24 */ /* 0x000fe2000f8e00ff */
[----:B------:R-:W-:Y:S01]  /*1ea0*/  USHF.R.U32.HI UR4, URZ, 0x4, UR4 ;  /* 0x000000043f047899 */ /* 0x000fe20008011604 */
[----:B------:R-:W-:Y:S01]  /*1eb0*/  IMAD.U32 R13, RZ, RZ, UR38 ;  /* 0x00000026ff0d7e24 */ /* 0x000fe2000f8e00ff */
[----:B------:R-:W-:Y:S01]  /*1ec0*/  UMOV UR33, 0x40000040 ;  /* 0x4000004000217882 */ /* 0x000fe20000000000 */
[----:B------:R-:W-:Y:S01]  /*1ed0*/  UMOV UR35, 0x40000040 ;  /* 0x4000004000237882 */ /* 0x000fe20000000000 */
[----:B------:R-:W-:Y:S01]  /*1ee0*/  ULOP3.LUT UR4, UR4, 0x3fff, URZ, 0xc0, !UPT ;  /* 0x00003fff04047892 */ /* 0x000fe2000f8ec03f */
[----:B------:R-:W-:Y:S01]  /*1ef0*/  IMAD R6, R7, 0x80, R22 ;  /* 0x0000008007067824 */ /* 0x000fe200078e0216 */
[----:B------:R-:W-:Y:S01]  /*1f00*/  UMOV UR5, 0x40000040 ;  /* 0x4000004000057882 */ /* 0x000fe20000000000 */
[----:B------:R-:W-:Y:S01]  /*1f10*/  UMOV UR7, 0x40000040 ;  /* 0x4000004000077882 */ /* 0x000fe20000000000 */
[----:B------:R-:W-:Y:S01]  /*1f20*/  ULOP3.LUT UR49, UR4, 0x10000, URZ, 0xfc, !UPT ;  /* 0x0001000004317892 */ /* 0x000fe2000f8efc3f */
[----:B01----:R-:W-:Y:S01]  /*1f30*/  @!P1 VIADD R3, R3, 0x38840 ;  /* 0x0003884003039836 */ /* 0x003fe20000000000 */
[----:B------:R-:W-:Y:S01]  /*1f40*/  UIADD3 UR4, UR32, 0x2, URZ ;  /* 0x0000000220047890 */ /* 0x000fe2000fffe03f */
[--C-:B------:R-:W-:Y:S01]  /*1f50*/  IMAD.MOV.U32 R150, RZ, RZ, R151.reuse ;  /* 0x000000ffff967224 */ /* 0x100fe200078e0097 */
[----:B------:R-:W-:Y:S01]  /*1f60*/  ULEA UR34, UR56, UR49, 0xb ;  /* 0x0000003138227291 */ /* 0x000fe2000f8e583f */
[----:B------:R-:W-:Y:S01]  /*1f70*/  IMAD.MOV.U32 R149, RZ, RZ, R151 ;  /* 0x000000ffff957224 */ /* 0x000fe200078e0097 */
[----:B------:R-:W-:Y:S01]  /*1f80*/  UIADD3 UR8, UR32, 0x4, URZ ;  /* 0x0000000420087890 */ /* 0x000fe2000fffe03f */
[----:B------:R-:W-:Y:S01]  /*1f90*/  @!P1 PRMT R3, RZ, 0x654, R3 ;  /* 0x00000654ff039816 */ /* 0x000fe20000000003 */
        /* <DEDUP_REMOVED lines=37> */
[----:B------:R-:W-:Y:S01]  /*21f0*/  UIADD3 UR57, UR55, -0x2, URZ ;  /* 0xfffffffe37397890 */ /* 0x000fe2000fffe03f */
        /* <DEDUP_REMOVED lines=50> */
[----:B------:R-:W-:Y:S01]  /*2520*/  QGMMA.64x128x32.F32.E4M3.E4M3 R24, gdesc[UR4], R24, gsb0 ;  /* 0x01e00000041879f3 */ /* 0x000fe20008000818 */
[----:B------:R-:W-:Y:S02]  /*2530*/  UMOV UR6, 0xffffff80 ;  /* 0xffffff8000067882 */ /* 0x000fe40000000000 */
[----:B------:R-:W-:-:S04]  /*2540*/  UIMAD UR6, UR55, UR6, 0x80 ;  /* 0x00000080370674a4 */ /* 0x000fc8000f8e0206 */
[----:B------:R-:W-:-:S04]  /*2550*/  UIADD3 UR6, UR52, UR6, URZ ;  /* 0x0000000634067290 */ /* 0x000fc8000fffe03f */
[----:B------:R-:W-:Y:S02]  /*2560*/  UIADD3 UR7, -UR53, 0x1, UR6 ;  /* 0x0000000135077890 */ /* 0x000fe4000fffe106 */
[----:B------:R-:W-:Y:S01]  /*2570*/  IMAD.U32 R2, RZ, RZ, UR6 ;  /* 0x00000006ff027e24 */ /* 0x000fe2000f8e00ff */
[----:B------:R-:W-:-:S03]  /*2580*/  UIADD3 UR6, UR52, -UR53, URZ ;  /* 0x8000003534067290 */ /* 0x000fc6000fffe03f */
[----:B------:R-:W-:Y:S01]  /*2590*/  IMAD.U32 R0, RZ, RZ, UR7 ;  /* 0x00000007ff007e24 */ /* 0x000fe2000f8e00ff */
[----:B------:R-:W-:Y:S01]  /*25a0*/  ULEA UR6, UR54, UR6, 0x7 ;  /* 0x0000000636067291 */ /* 0x000fe2000f8e383f */
[C---:B------:R-:W-:Y:S02]  /*25b0*/  IMAD R2, R17.reuse, -0x2, R2 ;  /* 0xfffffffe11027824 */ /* 0x040fe400078e0202 */
[----:B------:R-:W-:Y:S01]  /*25c0*/  IMAD R5, R17, -0x2, R0 ;  /* 0xfffffffe11057824 */ /* 0x000fe200078e0200 */
[----:B------:R-:W-:-:S04]  /*25d0*/  USHF.R.S32.HI UR7, URZ, 0x1f, UR6 ;  /* 0x0000001f3f077899 */ /* 0x000fc80008011406 */
[----:B------:R-:W-:Y:S01]  /*25e0*/  IADD3 R7, R5, 0x8, R6 ;  /* 0x0000000805077810 */ /* 0x000fe20007ffe006 */
[----:B------:R-:W-:-:S03]  /*25f0*/  ULEA.HI UR7, UR7, UR6, URZ, 0x7 ;  /* 0x0000000607077291 */ /* 0x000fc6000f8f383f */
[----:B------:R-:W-:Y:S01]  /*2600*/  VIMNMX R7, R2, R7, PT ;  /* 0x0000000702077248 */ /* 0x000fe20003fe0100 */
[----:B------:R-:W-:Y:S01]  /*2610*/  USHF.R.S32.HI UR7, URZ, 0x7, UR7 ;  /* 0x000000073f077899 */ /* 0x000fe20008011407 */
[----:B------:R-:W-:Y:S02]  /*2620*/  VIADDMNMX R2, R6, R5, R2, PT ;  /* 0x0000000506027246 */ /* 0x000fe40003800102 */
[C---:B------:R-:W-:Y:S01]  /*2630*/  ISETP.GT.AND P2, PT, R7.reuse, RZ, PT ;  /* 0x000000ff0700720c */ /* 0x040fe20003f44270 */
[----:B------:R-:W-:Y:S01]  /*2640*/  UISETP.LT.AND UP0, UPT, URZ, UR7, UPT ;  /* 0x000000073f00728c */ /* 0x000fe2000bf01270 */
[C---:B------:R-:W-:Y:S02]  /*2650*/  ISETP.GT.AND P3, PT, R7.reuse, 0x1, PT ;  /* 0x000000010700780c */ /* 0x040fe40003f64270 */
[----:B------:R-:W-:Y:S01]  /*2660*/  ISETP.GT.AND P4, PT, R7, 0x8, PT ;  /* 0x000000080700780c */ /* 0x000fe20003f84270 */
[----:B------:R-:W-:-:S04]  /*2670*/  USEL UR55, URZ, UR7, !UP0 ;  /* 0x000000073f377287 */ /* 0x000fc8000c000000 */
[----:B------:R-:W-:Y:S01]  /*2680*/  UISETP.GE.AND UP0, UPT, UR57, UR55, UPT ;  /* 0x000000373900728c */ /* 0x000fe2000bf06270 */
        /* <DEDUP_REMOVED lines=19> */
[----:B------:R-:W-:Y:S01]  /*27c0*/  FSEL R26, R26, -INF , P2 ;  /* 0xff8000001a1a7808 */ /* 0x000fe20001000000 */
[----:B------:R0:W-:Y:S01]  /*27d0*/  @!P1 SYNCS.ARRIVE.TRANS64.RED.A1T0 RZ, [R3+URZ], RZ ;  /* 0x000000ff03ff99a7 */ /* 0x0001e2000810043f */
[----:B------:R-:W-:Y:S02]  /*27e0*/  FSEL R27, R27, -INF , P3 ;  /* 0xff8000001b1b7808 */ /* 0x000fe40001800000 */
[----:B------:R-:W-:Y:S02]  /*27f0*/  ISETP.GT.AND P2, PT, R7, 0x9, PT ;  /* 0x000000090700780c */ /* 0x000fe40003f44270 */
[----:B------:R-:W-:-:S02]  /*2800*/  FSEL R8, R30, -INF , P4 ;  /* 0xff8000001e087808 */ /* 0x000fc40002000000 */
[----:B------:R-:W-:Y:S02]  /*2810*/  FMNMX.FTZ R11, R26, R27, !PT ;  /* 0x0000001b1a0b7209 */ /* 0x000fe40007810000 */
[----:B------:R-:W-:Y:S02]  /*2820*/  ISETP.GT.AND P3, PT, R7, 0x10, PT ;  /* 0x000000100700780c */ /* 0x000fe40003f64270 */
[----:B------:R-:W-:Y:S02]  /*2830*/  FSEL R9, R31, -INF , P2 ;  /* 0xff8000001f097808 */ /* 0x000fe40001000000 */
[----:B------:R-:W-:Y:S02]  /*2840*/  FMNMX.FTZ R0, R8, R11, !PT ;  /* 0x0000000b08007209 */ /* 0x000fe40007810000 */
        /* <DEDUP_REMOVED lines=81> */
[----:B------:R-:W-:Y:S02]  /*2d60*/  FSEL R87, R87, -INF , P2 ;  /* 0xff80000057577808 */ /* 0x000fe40001000000 */
[----:B------:R-:W-:Y:S02]  /*2d70*/  FMNMX.FTZ R0, R86, R7, !PT ;  /* 0x0000000756007209 */ /* 0x000fe40007810000 */
[C---:B------:R-:W-:Y:S02]  /*2d80*/  ISETP.GT.AND P3, PT, R2.reuse, 0x1, PT ;  /* 0x000000010200780c */ /* 0x040fe40003f64270 */
[----:B------:R-:W-:Y:S02]  /*2d90*/  FMNMX.FTZ R7, R87, R0, !PT ;  /* 0x0000000057077209 */ /* 0x000fe40007810000 */
[----:B------:R-:W-:-:S02]  /*2da0*/  ISETP.GT.AND P4, PT, R2, 0x8, PT ;  /* 0x000000080200780c */ /* 0x000fc40003f84270 */
[----:B------:R-:W-:Y:S01]  /*2db0*/  FSEL R31, R25, -INF , P3 ;  /* 0xff800000191f7808 */ /* 0x000fe20001800000 */
[----:B------:R-:W1:Y:S01]  /*2dc0*/  SHFL.BFLY PT, R0, R7, 0x2, 0x1f ;  /* 0x0c401f0007007f89 */ /* 0x000e6200000e0000 */
[----:B------:R-:W-:Y:S02]  /*2dd0*/  FSEL R28, R28, -INF , P4 ;  /* 0xff8000001c1c7808 */ /* 0x000fe40002000000 */
[----:B------:R-:W-:-:S04]  /*2de0*/  ISETP.GT.AND P3, PT, R2, 0x10, PT ;  /* 0x000000100200780c */ /* 0x000fc80003f64270 */
[----:B------:R-:W-:Y:S02]  /*2df0*/  FSEL R32, R32, -INF , P3 ;  /* 0xff80000020207808 */ /* 0x000fe40001800000 */
[----:B------:R-:W-:-:S04]  /*2e00*/  ISETP.GT.AND P3, PT, R2, 0x18, PT ;  /* 0x000000180200780c */ /* 0x000fc80003f64270 */
[----:B------:R-:W-:Y:S02]  /*2e10*/  FSEL R36, R36, -INF , P3 ;  /* 0xff80000024247808 */ /* 0x000fe40001800000 */
[----:B------:R-:W-:-:S04]  /*2e20*/  ISETP.GT.AND P3, PT, R2, 0x20, PT ;  /* 0x000000200200780c */ /* 0x000fc80003f64270 */
[----:B------:R-:W-:Y:S02]  /*2e30*/  FSEL R40, R40, -INF , P3 ;  /* 0xff80000028287808 */ /* 0x000fe40001800000 */
[----:B------:R-:W-:Y:S02]  /*2e40*/  ISETP.GT.AND P3, PT, R2, 0x28, PT ;  /* 0x000000280200780c */ /* 0x000fe40003f64270 */
[----:B-1----:R-:W-:Y:S02]  /*2e50*/  FMNMX.FTZ R11, R7, R0, !PT ;  /* 0x00000000070b7209 */ /* 0x002fe40007810000 */
[----:B------:R-:W-:Y:S02]  /*2e60*/  FSEL R44, R44, -INF , P3 ;  /* 0xff8000002c2c7808 */ /* 0x000fe40001800000 */
[----:B------:R-:W-:Y:S01]  /*2e70*/  ISETP.GT.AND P3, PT, R2, 0x30, PT ;  /* 0x000000300200780c */ /* 0x000fe20003f64270 */
[----:B------:R-:W1:Y:S03]  /*2e80*/  SHFL.BFLY PT, R0, R11, 0x1, 0x1f ;  /* 0x0c201f000b007f89 */ /* 0x000e6600000e0000 */
        /* <DEDUP_REMOVED lines=26> */
[----:B------:R-:W-:-:S01]  /*3030*/  FFMA.FTZ R35, R35, UR38, -R88 ;  /* 0x0000002623237c23 */ /* 0x000fc20008010858 */
[----:B------:R-:W-:Y:S01]  /*3040*/  ISETP.GT.AND P2, PT, R2, 0x11, PT ;  /* 0x000000110200780c */ /* 0x000fe20003f44270 */
[----:B------:R1:W-:Y:S01]  /*3050*/  MUFU.EX2 R7, R11 ;  /* 0x0000000b00077308 */ /* 0x0003e20000000800 */
[----:B------:R-:W-:Y:S01]  /*3060*/  FMNMX.FTZ R9, R34, R9, !PT ;  /* 0x0000000922097209 */ /* 0x000fe20007810000 */
[--C-:B------:R-:W-:Y:S01]  /*3070*/  FFMA.FTZ R13, R39, UR38, -R88.reuse ;  /* 0x00000026270d7c23 */ /* 0x100fe20008010858 */
[----:B------:R-:W-:Y:S01]  /*3080*/  FSEL R33, R33, -INF , P2 ;  /* 0xff80000021217808 */ /* 0x000fe20001000000 */
[--C-:B------:R-:W-:Y:S01]  /*3090*/  FFMA.FTZ R42, R42, UR38, -R88.reuse ;  /* 0x000000262a2a7c23 */ /* 0x100fe20008010858 */
[----:B------:R-:W-:Y:S01]  /*30a0*/  FMNMX.FTZ R10, R32, R9, !PT ;  /* 0x00000009200a7209 */ /* 0x000fe20007810000 */
[--C-:B------:R-:W-:Y:S01]  /*30b0*/  FFMA.FTZ R21, R47, UR38, -R88.reuse ;  /* 0x000000262f157c23 */ /* 0x100fe20008010858 */
[----:B------:R-:W-:Y:S01]  /*30c0*/  ISETP.GT.AND P2, PT, R2, 0x19, PT ;  /* 0x000000190200780c */ /* 0x000fe20003f44270 */
[----:B------:R-:W-:Y:S01]  /*30d0*/  MUFU.EX2 R4, R4 ;  /* 0x0000000400047308 */ /* 0x000fe20000000800 */
        /* <DEDUP_REMOVED lines=8> */
[----:B-1----:R-:W-:Y:S01]  /*3160*/  FMNMX.FTZ R11, R37, R10, !PT ;  /* 0x0000000a250b7209 */ /* 0x002fe20007810000 */
[--C-:B------:R-:W-:Y:S01]  /*3170*/  FFMA.FTZ R10, R38, UR38, -R88.reuse ;  /* 0x00000026260a7c23 */ /* 0x100fe20008010858 */
[----:B------:R-:W-:Y:S01]  /*3180*/  FSEL R41, R41, -INF , P2 ;  /* 0xff80000029297808 */ /* 0x000fe20001000000 */
[--C-:B------:R-:W-:Y:S01]  /*3190*/  FFMA.FTZ R29, R59, UR38, -R88.reuse ;  /* 0x000000263b1d7c23 */ /* 0x100fe20008010858 */
[----:B------:R-:W-:Y:S01]  /*31a0*/  FMNMX.FTZ R12, R40, R11, !PT ;  /* 0x0000000b280c7209 */ /* 0x000fe20007810000 */
[--C-:B------:R-:W-:Y:S01]  /*31b0*/  FFMA.FTZ R62, R62, UR38, -R88.reuse ;  /* 0x000000263e3e7c23 */ /* 0x100fe20008010858 */
[----:B------:R-:W-:Y:S01]  /*31c0*/  ISETP.GT.AND P2, PT, R2, 0x29, PT ;  /* 0x000000290200780c */ /* 0x000fe20003f44270 */
[----:B------:R-:W1:Y:S01]  /*31d0*/  MUFU.EX2 R5, R5 ;  /* 0x0000000500057308 */ /* 0x000e620000000800 */
[----:B------:R-:W-:Y:S01]  /*31e0*/  FMNMX.FTZ R11, R41, R12, !PT ;  /* 0x0000000c290b7209 */ /* 0x000fe20007810000 */
[--C-:B------:R-:W-:Y:S01]  /*31f0*/  FFMA.FTZ R63, R63, UR38, -R88.reuse ;  /* 0x000000263f3f7c23 */ /* 0x100fe20008010858 */
[----:B------:R-:W-:Y:S01]  /*3200*/  FSEL R45, R45, -INF , P2 ;  /* 0xff8000002d2d7808 */ /* 0x000fe20001000000 */
[--C-:B------:R-:W-:Y:S01]  /*3210*/  FFMA.FTZ R66, R66, UR38, -R88.reuse ;  /* 0x0000002642427c23 */ /* 0x100fe20008010858 */
[----:B------:R-:W-:Y:S01]  /*3220*/  FMNMX.FTZ R12, R44, R11, !PT ;  /* 0x0000000b2c0c7209 */ /* 0x000fe20007810000 */
[--C-:B------:R-:W-:Y:S01]  /*3230*/  FFMA.FTZ R67, R67, UR38, -R88.reuse ;  /* 0x0000002643437c23 */ /* 0x100fe20008010858 */
[----:B------:R-:W-:Y:S01]  /*3240*/  ISETP.GT.AND P2, PT, R2, 0x31, PT ;  /* 0x000000310200780c */ /* 0x000fe20003f44270 */
[----:B------:R-:W2:Y:S01]  /*3250*/  MUFU.EX2 R6, R6 ;  /* 0x0000000600067308 */ /* 0x000ea20000000800 */
[----:B------:R-:W-:Y:S01]  /*3260*/  FMNMX.FTZ R11, R45, R12, !PT ;  /* 0x0000000c2d0b7209 */ /* 0x000fe20007810000 */
[--C-:B------:R-:W-:Y:S01]  /*3270*/  FFMA.FTZ R70, R70, UR38, -R88.reuse ;  /* 0x0000002646467c23 */ /* 0x100fe20008010858 */
[----:B------:R-:W-:Y:S01]  /*3280*/  FSEL R49, R49, -INF , P2 ;  /* 0xff80000031317808 */ /* 0x000fe20001000000 */
[--C-:B------:R-:W-:Y:S01]  /*3290*/  FFMA.FTZ R71, R71, UR38, -R88.reuse ;  /* 0x0000002647477c23 */ /* 0x100fe20008010858 */
[----:B------:R-:W-:Y:S01]  /*32a0*/  FMNMX.FTZ R12, R48, R11, !PT ;  /* 0x0000000b300c7209 */ /* 0x000fe20007810000 */
[--C-:B------:R-:W-:Y:S01]  /*32b0*/  FFMA.FTZ R78, R78, UR38, -R88.reuse ;  /* 0x000000264e4e7c23 */ /* 0x100fe20008010858 */
[----:B------:R-:W-:Y:S01]  /*32c0*/  ISETP.GT.AND P2, PT, R2, 0x39, PT ;  /* 0x000000390200780c */ /* 0x000fe20003f44270 */
[----:B------:R-:W3:Y:S01]  /*32d0*/  MUFU.EX2 R8, R8 ;  /* 0x0000000800087308 */ /* 0x000ee20000000800 */
[----:B------:R-:W-:Y:S01]  /*32e0*/  FMNMX.FTZ R15, R49, R12, !PT ;  /* 0x0000000c310f7209 */ /* 0x000fe20007810000 */
[--C-:B------:R-:W-:Y:S01]  /*32f0*/  FFMA.FTZ R12, R43, UR38, -R88.reuse ;  /* 0x000000262b0c7c23 */ /* 0x100fe20008010858 */
[----:B------:R-:W-:Y:S01]  /*3300*/  FSEL R53, R53, -INF , P2 ;  /* 0xff80000035357808 */ /* 0x000fe20001000000 */
[----:B-1----:R-:W-:Y:S01]  /*3310*/  FADD.FTZ R47, R4, R5 ;  /* 0x00000005042f7221 */ /* 0x002fe20000010000 */
        /* <DEDUP_REMOVED lines=11> */
[----:B------:R2:W-:Y:S01]  /*33d0*/  MUFU.EX2 R11, R42 ;  /* 0x0000002a000b7308 */ /* 0x0005e20000000800 */
[----:B------:R-:W-:Y:S01]  /*33e0*/  FMNMX.FTZ R15, R57, R20, !PT ;  /* 0x00000014390f7209 */ /* 0x000fe20007810000 */
[--C-:B------:R-:W-:Y:S01]  /*33f0*/  FFMA.FTZ R87, R87, UR38, -R88.reuse ;  /* 0x0000002657577c23 */ /* 0x100fe20008010858 */
[----:B------:R-:W-:Y:S01]  /*3400*/  FSEL R61, R61, -INF , P2 ;  /* 0xff8000003d3d7808 */ /* 0x000fe20001000000 */
[----:B------:R-:W-:Y:S01]  /*3410*/  FFMA.FTZ R83, R83, UR38, -R88 ;  /* 0x0000002653537c23 */ /* 0x000fe20008010858 */
[----:B------:R-:W-:Y:S01]  /*3420*/  FMNMX.FTZ R20, R60, R15, !PT ;  /* 0x0000000f3c147209 */ /* 0x000fe20007810000 */
[----:B------:R-:W-:Y:S01]  /*3430*/  IMAD.MOV.U32 R59, RZ, RZ, R151 ;  /* 0x000000ffff3b7224 */ /* 0x000fe200078e0097 */
[----:B------:R-:W-:Y:S01]  /*3440*/  ISETP.GT.AND P2, PT, R2, 0x51, PT ;  /* 0x000000510200780c */ /* 0x000fe20003f44270 */
[----:B------:R-:W1:Y:S01]  /*3450*/  MUFU.EX2 R13, R13 ;  /* 0x0000000d000d7308 */ /* 0x000e620000000800 */
[----:B------:R-:W-:Y:S01]  /*3460*/  FMNMX.FTZ R15, R61, R20, !PT ;  /* 0x000000143d0f7209 */ /* 0x000fe20007810000 */
[----:B--2---:R-:W-:Y:S01]  /*3470*/  FADD.FTZ R42, R6, R47 ;  /* 0x0000002f062a7221 */ /* 0x004fe20000010000 */
[----:B------:R-:W-:Y:S01]  /*3480*/  FSEL R65, R65, -INF , P2 ;  /* 0xff80000041417808 */ /* 0x000fe20001000000 */
[----:B------:R-:W-:Y:S01]  /*3490*/  IMAD.MOV.U32 R46, RZ, RZ, R151 ;  /* 0x000000ffff2e7224 */ /* 0x000fe200078e0097 */
[----:B------:R-:W-:Y:S01]  /*34a0*/  FMNMX.FTZ R20, R64, R15, !PT ;  /* 0x0000000f40147209 */ /* 0x000fe20007810000 */
[----:B------:R-:W-:Y:S01]  /*34b0*/  FADD.FTZ R47, R7, R42 ;  /* 0x0000002a072f7221 */ /* 0x000fe20000010000 */
[----:B------:R-:W-:Y:S01]  /*34c0*/  ISETP.GT.AND P2, PT, R2, 0x59, PT ;  /* 0x000000590200780c */ /* 0x000fe20003f44270 */
[----:B------:R-:W-:Y:S01]  /*34d0*/  MUFU.EX2 R12, R12 ;  /* 0x0000000c000c7308 */ /* 0x000fe20000000800 */
[----:B------:R-:W-:Y:S01]  /*34e0*/  FMNMX.FTZ R25, R65, R20, !PT ;  /* 0x0000001441197209 */ /* 0x000fe20007810000 */
[----:B---3--:R-:W-:Y:S01]  /*34f0*/  FADD.FTZ R42, R8, R47 ;  /* 0x0000002f082a7221 */ /* 0x008fe20000010000 */
[----:B------:R-:W-:Y:S01]  /*3500*/  ISETP.GT.AND P3, PT, R2, 0x60, PT ;  /* 0x000000600200780c */ /* 0x000fe20003f64270 */
[----:B------:R-:W-:Y:S01]  /*3510*/  FFMA.FTZ R20, R51, UR38, -R88 ;  /* 0x0000002633147c23 */ /* 0x000fe20008010858 */
[----:B------:R-:W-:Y:S01]  /*3520*/  FSEL R69, R69, -INF , P2 ;  /* 0xff80000045457808 */ /* 0x000fe20001000000 */
[--C-:B------:R-:W-:Y:S01]  /*3530*/  IMAD.MOV.U32 R51, RZ, RZ, R151.reuse ;  /* 0x000000ffff337224 */ /* 0x100fe200078e0097 */
[----:B------:R-:W-:Y:S01]  /*3540*/  FMNMX.FTZ R24, R68, R25, !PT ;  /* 0x0000001944187209 */ /* 0x000fe20007810000 */
[----:B------:R-:W-:Y:S01]  /*3550*/  MUFU.EX2 R14, R14 ;  /* 0x0000000e000e7308 */ /* 0x000fe20000000800 */
[----:B------:R-:W-:Y:S01]  /*3560*/  ISETP.GT.AND P2, PT, R2, 0x61, PT ;  /* 0x000000610200780c */ /* 0x000fe20003f44270 */
[----:B------:R-:W-:Y:S01]  /*3570*/  IMAD.MOV.U32 R47, RZ, RZ, R151 ;  /* 0x000000ffff2f7224 */ /* 0x000fe200078e0097 */
[----:B------:R-:W-:-:S02]  /*3580*/  FSEL R72, R72, -INF , P3 ;  /* 0xff80000048487808 */ /* 0x000fc40001800000 */
[----:B------:R-:W-:Y:S02]  /*3590*/  FMNMX.FTZ R25, R69, R24, !PT ;  /* 0x0000001845197209 */ /* 0x000fe40007810000 */
[----:B------:R-:W-:Y:S01]  /*35a0*/  ISETP.GT.AND P3, PT, R2, 0x68, PT ;  /* 0x000000680200780c */ /* 0x000fe20003f64270 */
[----:B------:R-:W2:Y:S01]  /*35b0*/  MUFU.EX2 R21, R21 ;  /* 0x0000001500157308 */ /* 0x000ea20000000800 */
[----:B------:R-:W-:Y:S02]  /*35c0*/  FSEL R73, R73, -INF , P2 ;  /* 0xff80000049497808 */ /* 0x000fe40001000000 */
[----:B------:R-:W-:Y:S02]  /*35d0*/  FMNMX.FTZ R24, R72, R25, !PT ;  /* 0x0000001948187209 */ /* 0x000fe40007810000 */
[----:B------:R-:W-:Y:S02]  /*35e0*/  ISETP.GT.AND P2, PT, R2, 0x69, PT ;  /* 0x000000690200780c */ /* 0x000fe40003f44270 */
[----:B------:R-:W-:Y:S01]  /*35f0*/  FSEL R76, R76, -INF , P3 ;  /* 0xff8000004c4c7808 */ /* 0x000fe20001800000 */
[----:B------:R3:W-:Y:S01]  /*3600*/  MUFU.EX2 R15, R50 ;  /* 0x00000032000f7308 */ /* 0x0007e20000000800 */
[----:B------:R-:W-:-:S02]  /*3610*/  FMNMX.FTZ R25, R73, R24, !PT ;  /* 0x0000001849197209 */ /* 0x000fc40007810000 */
[----:B------:R-:W-:Y:S02]  /*3620*/  ISETP.GT.AND P3, PT, R2, 0x70, PT ;  /* 0x000000700200780c */ /* 0x000fe40003f64270 */
[----:B------:R-:W-:Y:S02]  /*3630*/  FSEL R77, R77, -INF , P2 ;  /* 0xff8000004d4d7808 */ /* 0x000fe40001000000 */
[----:B------:R-:W-:Y:S01]  /*3640*/  FMNMX.FTZ R24, R76, R25, !PT ;  /* 0x000000194c187209 */ /* 0x000fe20007810000 */
[----:B------:R-:W-:Y:S01]  /*3650*/  MUFU.EX2 R20, R20 ;  /* 0x0000001400147308 */ /* 0x000fe20000000800 */
[----:B------:R-:W-:Y:S01]  /*3660*/  ISETP.GT.AND P2, PT, R2, 0x71, PT ;  /* 0x000000710200780c */ /* 0x000fe20003f44270 */
[----:B---3--:R-:W-:Y:S01]  /*3670*/  IMAD.MOV.U32 R50, RZ, RZ, R151 ;  /* 0x000000ffff327224 */ /* 0x008fe200078e0097 */
[----:B------:R-:W-:Y:S02]  /*3680*/  FSEL R80, R80, -INF , P3 ;  /* 0xff80000050507808 */ /* 0x000fe40001800000 */
[----:B------:R-:W-:Y:S01]  /*3690*/  FMNMX.FTZ R25, R77, R24, !PT ;  /* 0x000000184d197209 */ /* 0x000fe20007810000 */
[----:B------:R-:W-:-:S01]  /*36a0*/  FFMA.FTZ R24, R58, UR38, -R88 ;  /* 0x000000263a187c23 */ /* 0x000fc20008010858 */
[----:B------:R-:W-:Y:S01]  /*36b0*/  ISETP.GT.AND P3, PT, R2, 0x78, PT ;  /* 0x000000780200780c */ /* 0x000fe20003f64270 */
[----:B------:R-:W-:Y:S01]  /*36c0*/  MUFU.EX2 R54, R54 ;  /* 0x0000003600367308 */ /* 0x000fe20000000800 */
[----:B------:R-:W-:Y:S01]  /*36d0*/  FSEL R81, R81, -INF , P2 ;  /* 0xff80000051517808 */ /* 0x000fe20001000000 */
[----:B------:R-:W-:Y:S01]  /*36e0*/  IMAD.MOV.U32 R58, RZ, RZ, R151 ;  /* 0x000000ffff3a7224 */ /* 0x000fe200078e0097 */
[----:B------:R-:W-:-:S02]  /*36f0*/  FMNMX.FTZ R26, R80, R25, !PT ;  /* 0x00000019501a7209 */ /* 0x000fc40007810000 */
[----:B------:R-:W-:Y:S02]  /*3700*/  ISETP.GT.AND P2, PT, R2, 0x79, PT ;  /* 0x000000790200780c */ /* 0x000fe40003f44270 */
[----:B------:R-:W-:Y:S01]  /*3710*/  FSEL R84, R84, -INF , P3 ;  /* 0xff80000054547808 */ /* 0x000fe20001800000 */
[----:B------:R-:W-:Y:S01]  /*3720*/  MUFU.EX2 R55, R55 ;  /* 0x0000003700377308 */ /* 0x000fe20000000800 */
[----:B------:R-:W-:Y:S02]  /*3730*/  FMNMX.FTZ R25, R81, R26, !PT ;  /* 0x0000001a51197209 */ /* 0x000fe40007810000 */
[----:B------:R-:W-:Y:S02]  /*3740*/  FSEL R85, R85, -INF , P2 ;  /* 0xff80000055557808 */ /* 0x000fe40001000000 */
[----:B------:R-:W-:Y:S02]  /*3750*/  FMNMX.FTZ R2, R84, R25, !PT ;  /* 0x0000001954027209 */ /* 0x000fe40007810000 */
[----:B------:R-:W-:Y:S01]  /*3760*/  F2FP.SATFINITE.E4M3.F32.PACK_AB_MERGE_C R229, R7, R6, RZ ;  /* 0x0000000607e5723e */ /* 0x000fe200048070ff */
[----:B------:R-:W-:Y:S01]  /*3770*/  MUFU.EX2 R24, R24 ;  /* 0x0000001800187308 */ /* 0x000fe20000000800 */
[----:B------:R-:W-:-:S02]  /*3780*/  FMNMX.FTZ R2, R85, R2, !PT ;  /* 0x0000000255027209 */ /* 0x000fc40007810000 */
[----:B-1----:R-:W-:Y:S02]  /*3790*/  F2FP.SATFINITE.E4M3.F32.PACK_AB_MERGE_C R231, R13, R10, RZ ;  /* 0x0000000a0de7723e */ /* 0x002fe400048070ff */
[----:B------:R-:W-:Y:S01]  /*37a0*/  F2FP.SATFINITE.E4M3.F32.PACK_AB_MERGE_C R229, R5, R4, R229 ;  /* 0x0000000405e5723e */ /* 0x000fe200048070e5 */
[----:B------:R-:W1:Y:S01]  /*37b0*/  SHFL.BFLY PT, R25, R2, 0x2, 0x1f ;  /* 0x0c401f0002197f89 */ /* 0x000e6200000e0000 */
[----:B--2---:R-:W-:Y:S01]  /*37c0*/  F2FP.SATFINITE.E4M3.F32.PACK_AB_MERGE_C R225, R21, R14, RZ ;  /* 0x0000000e15e1723e */ /* 0x004fe200048070ff */
[----:B------:R-:W-:Y:S01]  /*37d0*/  MUFU.EX2 R29, R29 ;  /* 0x0000001d001d7308 */ /* 0x000fe20000000800 */
[----:B------:R-:W-:Y:S02]  /*37e0*/  F2FP.SATFINITE.E4M3.F32.PACK_AB_MERGE_C R231, R9, R8, R231 ;  /* 0x0000000809e7723e */ /* 0x000fe400048070e7 */
[----:B------:R-:W-:-:S05]  /*37f0*/  F2FP.SATFINITE.E4M3.F32.PACK_AB_MERGE_C R225, R12, R11, R225 ;  /* 0x0000000b0ce1723e */ /* 0x000fca00048070e1 */
[----:B------:R-:W-:Y:S08]  /*3800*/  MUFU.EX2 R62, R62 ;  /* 0x0000003e003e7308 */ /* 0x000ff00000000800 */
[----:B------:R-:W-:Y:S01]  /*3810*/  MUFU.EX2 R63, R63 ;  /* 0x0000003f003f7308 */ /* 0x000fe20000000800 */
[----:B-1----:R-:W-:Y:S01]  /*3820*/  FMNMX.FTZ R26, R2, R25, !PT ;  /* 0x00000019021a7209 */ /* 0x002fe20007810000 */
[----:B------:R-:W-:-:S06]  /*3830*/  FFMA.FTZ R25, R82, UR38, -R88 ;  /* 0x0000002652197c23 */ /* 0x000fcc0008010858 */
[----:B------:R-:W-:Y:S01]  /*3840*/  MUFU.EX2 R66, R66 ;  /* 0x0000004200427308 */ /* 0x000fe20000000800 */
[----:B------:R-:W-:Y:S01]  /*3850*/  IMAD.MOV.U32 R82, RZ, RZ, R151 ;  /* 0x000000ffff527224 */ /* 0x000fe200078e0097 */
[----:B------:R-:W1:Y:S06]  /*3860*/  SHFL.BFLY PT, R27, R26, 0x1, 0x1f ;  /* 0x0c201f001a1b7f89 */ /* 0x000e6c00000e0000 */
[----:B------:R-:W-:Y:S08]  /*3870*/  MUFU.EX2 R67, R67 ;  /* 0x0000004300437308 */ /* 0x000ff00000000800 */
[----:B------:R-:W-:Y:S08]  /*3880*/  MUFU.EX2 R70, R70 ;  /* 0x0000004600467308 */ /* 0x000ff00000000800 */
[----:B------:R-:W-:Y:S01]  /*3890*/  MUFU.EX2 R71, R71 ;  /* 0x0000004700477308 */ /* 0x000fe20000000800 */
[----:B-1----:R-:W-:Y:S01]  /*38a0*/  FMNMX.FTZ R2, R26, R27, !PT ;  /* 0x0000001b1a027209 */ /* 0x002fe20007810000 */
[----:B------:R-:W-:-:S02]  /*38b0*/  IMAD.U32 R27, RZ, RZ, UR38 ;  /* 0x00000026ff1b7e24 */ /* 0x000fc4000f8e00ff */
[----:B------:R-:W-:-:S01]  /*38c0*/  FFMA.FTZ R26, R86, UR38, -R88 ;  /* 0x00000026561a7c23 */ /* 0x000fc20008010858 */
[--C-:B------:R-:W-:Y:S01]  /*38d0*/  IMAD.MOV.U32 R88, RZ, RZ, R151.reuse ;  /* 0x000000ffff587224 */ /* 0x100fe200078e0097 */
[C---:B------:R-:W-:Y:S01]  /*38e0*/  FSETP.NEU.FTZ.AND P2, PT, R2.reuse, -INF , PT ;  /* 0xff8000000200780b */ /* 0x040fe20003f5d000 */
[----:B------:R-:W-:Y:S01]  /*38f0*/  FFMA.FTZ R27, R2, R27, -8 ;  /* 0xc1000000021b7423 */ /* 0x000fe2000001001b */
[----:B------:R-:W-:Y:S01]  /*3900*/  MUFU.EX2 R78, R78 ;  /* 0x0000004e004e7308 */ /* 0x000fe20000000800 */
[----:B------:R-:W-:-:S03]  /*3910*/  IMAD.MOV.U32 R86, RZ, RZ, R151 ;  /* 0x000000ffff567224 */ /* 0x000fc600078e0097 */
[----:B------:R-:W-:Y:S02]  /*3920*/  FSEL R35, R27, RZ, P2 ;  /* 0x000000ff1b237208 */ /* 0x000fe40001000000 */
[----:B------:R-:W-:Y:S02]  /*3930*/  PLOP3.LUT P2, PT, PT, PT, UP0, 0x80, 0x0 ;  /* 0x000000000000781c */ /* 0x000fe40003f4f008 */
        /* <DEDUP_REMOVED lines=32> */
[----:B------:R2:W3:Y:S01]  /*3b40*/  MUFU.EX2 R39, R34 ;  /* 0x0000002200277308 */ /* 0x0004e20000000800 */
[----:B-1----:R-:W-:-:S01]  /*3b50*/  FADD.FTZ R43, R30, R31 ;  /* 0x0000001f1e2b7221 */ /* 0x002fc20000010000 */
[--C-:B------:R-:W-:Y:S01]  /*3b60*/  FFMA.FTZ R80, R80, UR38, -R35.reuse ;  /* 0x0000002650507c23 */ /* 0x100fe20008010823 */
[----:B------:R-:W-:-:S01]  /*3b70*/  FFMA.FTZ R81, R81, UR38, -R35 ;  /* 0x0000002651517c23 */ /* 0x000fc20008010823 */
[--C-:B------:R-:W-:Y:S01]  /*3b80*/  FFMA.FTZ R84, R84, UR38, -R35.reuse ;  /* 0x0000002654547c23 */ /* 0x100fe20008010823 */
[----:B------:R-:W-:-:S01]  /*3b90*/  FFMA.FTZ R35, R85, UR38, -R35 ;  /* 0x0000002655237c23 */ /* 0x000fc20008010823 */
[----:B------:R-:W-:-:S02]  /*3ba0*/  IMAD.MOV.U32 R85, RZ, RZ, R151 ;  /* 0x000000ffff557224 */ /* 0x000fc400078e0097 */
[----:B------:R-:W1:Y:S01]  /*3bb0*/  MUFU.EX2 R32, R32 ;  /* 0x0000002000207308 */ /* 0x000e620000000800 */
[----:B--2---:R-:W-:-:S07]  /*3bc0*/  FADD.FTZ R34, R28, R43 ;  /* 0x0000002b1c227221 */ /* 0x004fce0000010000 */
[----:B------:R-:W0:Y:S01]  /*3bd0*/  MUFU.EX2 R33, R33 ;  /* 0x0000002100217308 */ /* 0x000e220000000800 */
[----:B---3--:R-:W-:-:S01]  /*3be0*/  FADD.FTZ R43, R39, R34 ;  /* 0x00000022272b7221 */ /* 0x008fc20000010000 */
[----:B------:R-:W-:Y:S01]  /*3bf0*/  F2FP.SATFINITE.E4M3.F32.PACK_AB_MERGE_C R28, R39, R28, RZ ;  /* 0x0000001c271c723e */ /* 0x000fe200048070ff */
[----:B------:R-:W-:-:S03]  /*3c00*/  IMAD.MOV.U32 R39, RZ, RZ, R151 ;  /* 0x000000ffff277224 */ /* 0x000fc600078e0097 */
[----:B------:R-:W-:Y:S01]  /*3c10*/  F2FP.SATFINITE.E4M3.F32.PACK_AB_MERGE_C R228, R31, R30, R28 ;  /* 0x0000001e1fe4723e */ /* 0x000fe2000480701c */
[----:B------:R-:W-:Y:S01]  /*3c20*/  IMAD.MOV.U32 R31, RZ, RZ, R151 ;  /* 0x000000ffff1f7224 */ /* 0x000fe200078e0097 */
[----:B------:R-:W2:Y:S01]  /*3c30*/  MUFU.EX2 R36, R36 ;  /* 0x0000002400247308 */ /* 0x000ea20000000800 */
[----:B-1----:R-:W-:-:S01]  /*3c40*/  FADD.FTZ R34, R32, R43 ;  /* 0x0000002b20227221 */ /* 0x002fc20000010000 */
[----:B------:R-:W-:Y:S01]  /*3c50*/  FADD.FTZ R43, R9, R42 ;  /* 0x0000002a092b7221 */ /* 0x000fe20000010000 */
[--C-:B------:R-:W-:Y:S02]  /*3c60*/  IMAD.MOV.U32 R30, RZ, RZ, R151.reuse ;  /* 0x000000ffff1e7224 */ /* 0x100fe400078e0097 */
[----:B------:R-:W-:Y:S02]  /*3c70*/  IMAD.MOV.U32 R28, RZ, RZ, R151 ;  /* 0x000000ffff1c7224 */ /* 0x000fe400078e0097 */
[----:B------:R-:W-:-:S01]  /*3c80*/  FADD.FTZ R42, R10, R43 ;  /* 0x0000002b0a2a7221 */ /* 0x000fc20000010000 */
[----:B------:R-:W1:Y:S01]  /*3c90*/  MUFU.EX2 R37, R37 ;  /* 0x0000002500257308 */ /* 0x000e620000000800 */
[----:B0-----:R-:W-:-:S02]  /*3ca0*/  FADD.FTZ R3, R33, R34 ;  /* 0x0000002221037221 */ /* 0x001fc40000010000 */
[----:B------:R-:W-:-:S04]  /*3cb0*/  FADD.FTZ R42, R13, R42 ;  /* 0x0000002a0d2a7221 */ /* 0x000fc80000010000 */
[----:B------:R-:W-:Y:S01]  /*3cc0*/  FADD.FTZ R43, R11, R42 ;  /* 0x0000002a0b2b7221 */ /* 0x000fe20000010000 */
[----:B------:R-:W0:Y:S01]  /*3cd0*/  MUFU.EX2 R40, R40 ;  /* 0x0000002800287308 */ /* 0x000e220000000800 */
[----:B--2---:R-:W-:-:S02]  /*3ce0*/  FADD.FTZ R34, R36, R3 ;  /* 0x0000000324227221 */ /* 0x004fc40000010000 */
[----:B------:R-:W-:-:S04]  /*3cf0*/  FADD.FTZ R43, R12, R43 ;  /* 0x0000002b0c2b7221 */ /* 0x000fc80000010000 */
[----:B------:R-:W-:Y:S01]  /*3d00*/  FADD.FTZ R42, R14, R43 ;  /* 0x0000002b0e2a7221 */ /* 0x000fe20000010000 */
[----:B------:R-:W2:Y:S01]  /*3d10*/  MUFU.EX2 R41, R41 ;  /* 0x0000002900297308 */ /* 0x000ea20000000800 */
[----:B-1----:R-:W-:-:S02]  /*3d20*/  FADD.FTZ R3, R37, R34 ;  /* 0x0000002225037221 */ /* 0x002fc40000010000 */
[----:B------:R-:W-:Y:S01]  /*3d30*/  FADD.FTZ R42, R21, R42 ;  /* 0x0000002a152a7221 */ /* 0x000fe20000010000 */
[----:B------:R-:W-:Y:S01]  /*3d40*/  F2FP.SATFINITE.E4M3.F32.PACK_AB_MERGE_C R36, R37, R36, RZ ;  /* 0x000000242524723e */ /* 0x000fe200048070ff */
[----:B------:R-:W-:Y:S02]  /*3d50*/  IMAD.MOV.U32 R37, RZ, RZ, R151 ;  /* 0x000000ffff257224 */ /* 0x000fe400078e0097 */
[----:B------:R-:W-:-:S01]  /*3d60*/  FADD.FTZ R43, R15, R42 ;  /* 0x0000002a0f2b7221 */ /* 0x000fc20000010000 */
[----:B------:R-:W-:Y:S01]  /*3d70*/  F2FP.SATFINITE.E4M3.F32.PACK_AB_MERGE_C R230, R33, R32, R36 ;  /* 0x0000002021e6723e */ /* 0x000fe20004807024 */
[----:B------:R-:W1:Y:S01]  /*3d80*/  MUFU.EX2 R44, R44 ;  /* 0x0000002c002c7308 */ /* 0x000e620000000800 */
[----:B0-----:R-:W-:-:S01]  /*3d90*/  FADD.FTZ R34, R40, R3 ;  /* 0x0000000328227221 */ /* 0x001fc20000010000 */
[----:B------:R-:W-:Y:S01]  /*3da0*/  FADD.FTZ R43, R20, R43 ;  /* 0x0000002b142b7221 */ /* 0x000fe20000010000 */
[----:B------:R-:W-:-:S02]  /*3db0*/  IMAD.MOV.U32 R42, RZ, RZ, R151 ;  /* 0x000000ffff2a7224 */ /* 0x000fc400078e0097 */
[----:B------:R-:W-:Y:S02]  /*3dc0*/  IMAD.MOV.U32 R36, RZ, RZ, R151 ;  /* 0x000000ffff247224 */ /* 0x000fe400078e0097 */
[----:B------:R-:W-:-:S01]  /*3dd0*/  FADD.FTZ R10, R54, R43 ;  /* 0x0000002b360a7221 */ /* 0x000fc20000010000 */
[----:B------:R-:W-:Y:S01]  /*3de0*/  F2FP.SATFINITE.E4M3.F32.PACK_AB_MERGE_C R54, R55, R54, RZ ;  /* 0x000000363736723e */ /* 0x000fe200048070ff */
[----:B------:R-:W0:Y:S01]  /*3df0*/  MUFU.EX2 R45, R45 ;  /* 0x0000002d002d7308 */ /* 0x000e220000000800 */
        /* <DEDUP_REMOVED lines=8> */
[----:B------:R-:W-:Y:S01]  /*3e80*/  FADD.FTZ R7, R29, R10 ;  /* 0x0000000a1d077221 */ /* 0x000fe20000010000 */
[----:B------:R-:W-:-:S02]  /*3e90*/  IMAD.MOV.U32 R43, RZ, RZ, R151 ;  /* 0x000000ffff2b7224 */ /* 0x000fc400078e0097 */
[--C-:B------:R-:W-:Y:S02]  /*3ea0*/  IMAD.MOV.U32 R33, RZ, RZ, R151.reuse ;  /* 0x000000ffff217224 */ /* 0x100fe400078e0097 */
[----:B------:R-:W-:Y:S01]  /*3eb0*/  IMAD.MOV.U32 R32, RZ, RZ, R151 ;  /* 0x000000ffff207224 */ /* 0x000fe200078e0097 */
[----:B------:R-:W1:Y:S01]  /*3ec0*/  MUFU.EX2 R49, R49 ;  /* 0x0000003100317308 */ /* 0x000e620000000800 */
[----:B0-----:R-:W-:-:S01]  /*3ed0*/  FADD.FTZ R3, R45, R34 ;  /* 0x000000222d037221 */ /* 0x001fc20000010000 */
[----:B------:R-:W-:Y:S01]  /*3ee0*/  F2FP.SATFINITE.E4M3.F32.PACK_AB_MERGE_C R44, R45, R44, RZ ;  /* 0x0000002c2d2c723e */ /* 0x000fe200048070ff */
[--C-:B------:R-:W-:Y:S02]  /*3ef0*/  IMAD.MOV.U32 R45, RZ, RZ, R151.reuse ;  /* 0x000000ffff2d7224 */ /* 0x100fe400078e0097 */
[--C-:B------:R-:W-:Y:S01]  /*3f00*/  IMAD.MOV.U32 R34, RZ, RZ, R151.reuse ;  /* 0x000000ffff227224 */ /* 0x100fe200078e0097 */
[----:B------:R-:W-:Y:S01]  /*3f10*/  F2FP.SATFINITE.E4M3.F32.PACK_AB_MERGE_C R224, R41, R40, R44 ;  /* 0x0000002829e0723e */ /* 0x000fe2000480702c */
[----:B------:R-:W-:Y:S01]  /*3f20*/  IMAD.MOV.U32 R44, RZ, RZ, R151 ;  /* 0x000000ffff2c7224 */ /* 0x000fe200078e0097 */
[----:B------:R-:W0:Y:S01]  /*3f30*/  MUFU.EX2 R52, R52 ;  /* 0x0000003400347308 */ /* 0x000e220000000800 */
[----:B--2---:R-:W-:-:S01]  /*3f40*/  FADD.FTZ R6, R48, R3 ;  /* 0x0000000330067221 */ /* 0x004fc20000010000 */
[----:B------:R-:W-:-:S02]  /*3f50*/  IMAD.MOV.U32 R41, RZ, RZ, R151 ;  /* 0x000000ffff297224 */ /* 0x000fc400078e0097 */
[----:B------:R-:W-:-:S04]  /*3f60*/  IMAD.MOV.U32 R40, RZ, RZ, R151 ;  /* 0x000000ffff287224 */ /* 0x000fc800078e0097 */
[----:B------:R-:W2:Y:S01]  /*3f70*/  MUFU.EX2 R53, R53 ;  /* 0x0000003500357308 */ /* 0x000ea20000000800 */
[----:B-1----:R-:W-:-:S07]  /*3f80*/  FADD.FTZ R3, R49, R6 ;  /* 0x0000000631037221 */ /* 0x002fce0000010000 */
        /* <DEDUP_REMOVED lines=11> */
[----:B------:R-:W-:-:S04]  /*4040*/  IMAD.MOV.U32 R48, RZ, RZ, R151 ;  /* 0x000000ffff307224 */ /* 0x000fc800078e0097 */
[----:B------:R-:W1:Y:S01]  /*4050*/  MUFU.EX2 R61, R61 ;  /* 0x0000003d003d7308 */ /* 0x000e620000000800 */
[----:B0-----:R-:W-:-:S01]  /*4060*/  FADD.FTZ R3, R57, R6 ;  /* 0x0000000639037221 */ /* 0x001fc20000010000 */
[----:B------:R-:W-:Y:S01]  /*4070*/  FADD.FTZ R6, R62, R7 ;  /* 0x000000073e067221 */ /* 0x000fe20000010000 */
[----:B------:R-:W-:-:S03]  /*4080*/  F2FP.SATFINITE.E4M3.F32.PACK_AB_MERGE_C R62, R63, R62, RZ ;  /* 0x0000003e3f3e723e */ /* 0x000fc600048070ff */
[----:B------:R-:W-:Y:S01]  /*4090*/  FADD.FTZ R63, R63, R6 ;  /* 0x000000063f3f7221 */ /* 0x000fe20000010000 */
[----:B------:R-:W-:Y:S01]  /*40a0*/  F2FP.SATFINITE.E4M3.F32.PACK_AB_MERGE_C R221, R29, R24, R62 ;  /* 0x000000181ddd723e */ /* 0x000fe2000480703e */
[----:B------:R-:W0:Y:S01]  /*40b0*/  MUFU.EX2 R64, R64 ;  /* 0x0000004000407308 */ /* 0x000e220000000800 */
[----:B--2---:R-:W-:-:S01]  /*40c0*/  FADD.FTZ R4, R60, R3 ;  /* 0x000000033c047221 */ /* 0x004fc20000010000 */
[----:B------:R-:W-:Y:S01]  /*40d0*/  FADD.FTZ R6, R66, R63 ;  /* 0x0000003f42067221 */ /* 0x000fe20000010000 */
[--C-:B------:R-:W-:Y:S02]  /*40e0*/  IMAD.MOV.U32 R63, RZ, RZ, R151.reuse ;  /* 0x000000ffff3f7224 */ /* 0x100fe400078e0097 */
[----:B------:R-:W-:Y:S02]  /*40f0*/  IMAD.MOV.U32 R62, RZ, RZ, R151 ;  /* 0x000000ffff3e7224 */ /* 0x000fe400078e0097 */
[----:B------:R-:W-:-:S01]  /*4100*/  FADD.FTZ R5, R67, R6 ;  /* 0x0000000643057221 */ /* 0x000fc20000010000 */
[----:B------:R-:W-:Y:S01]  /*4110*/  F2FP.SATFINITE.E4M3.F32.PACK_AB_MERGE_C R6, R71, R70, RZ ;  /* 0x000000464706723e */ /* 0x000fe200048070ff */
[----:B------:R-:W2:Y:S01]  /*4120*/  MUFU.EX2 R65, R65 ;  /* 0x0000004100417308 */ /* 0x000ea20000000800 */
[C---:B-1----:R-:W-:Y:S01]  /*4130*/  F2FP.SATFINITE.E4M3.F32.PACK_AB_MERGE_C R60, R61.reuse, R60, RZ ;  /* 0x0000003c3d3c723e */ /* 0x042fe200048070ff */
[----:B------:R-:W-:Y:S01]  /*4140*/  FADD.FTZ R61, R61, R4 ;  /* 0x000000043d3d7221 */ /* 0x000fe20000010000 */
[----:B------:R-:W-:-:S01]  /*4150*/  FADD.FTZ R70, R70, R5 ;  /* 0x0000000546467221 */ /* 0x000fc20000010000 */
[----:B------:R-:W-:Y:S01]  /*4160*/  F2FP.SATFINITE.E4M3.F32.PACK_AB_MERGE_C R223, R67, R66, R6 ;  /* 0x0000004243df723e */ /* 0x000fe20004807006 */
[----:B------:R-:W-:Y:S01]  /*4170*/  IMAD.MOV.U32 R67, RZ, RZ, R151 ;  /* 0x000000ffff437224 */ /* 0x000fe200078e0097 */
[----:B------:R-:W-:Y:S01]  /*4180*/  F2FP.SATFINITE.E4M3.F32.PACK_AB_MERGE_C R220, R57, R56, R60 ;  /* 0x0000003839dc723e */ /* 0x000fe2000480703c */
[----:B------:R-:W-:-:S01]  /*4190*/  FADD.FTZ R71, R71, R70 ;  /* 0x0000004647477221 */ /* 0x000fc20000010000 */
[----:B------:R-:W1:Y:S01]  /*41a0*/  MUFU.EX2 R68, R68 ;  /* 0x0000004400447308 */ /* 0x000e620000000800 */
[----:B0-----:R-:W-:-:S01]  /*41b0*/  FADD.FTZ R4, R64, R61 ;  /* 0x0000003d40047221 */ /* 0x001fc20000010000 */
[----:B------:R-:W-:-:S02]  /*41c0*/  IMAD.MOV.U32 R70, RZ, RZ, R151 ;  /* 0x000000ffff467224 */ /* 0x000fc400078e0097 */
[--C-:B------:R-:W-:Y:S02]  /*41d0*/  IMAD.MOV.U32 R66, RZ, RZ, R151.reuse ;  /* 0x000000ffff427224 */ /* 0x100fe400078e0097 */
[----:B------:R-:W-:Y:S02]  /*41e0*/  IMAD.MOV.U32 R61, RZ, RZ, R151 ;  /* 0x000000ffff3d7224 */ /* 0x000fe400078e0097 */
[----:B------:R-:W0:Y:S01]  /*41f0*/  MUFU.EX2 R69, R69 ;  /* 0x0000004500457308 */ /* 0x000e220000000800 */
[----:B--2---:R-:W-:-:S01]  /*4200*/  FADD.FTZ R3, R65, R4 ;  /* 0x0000000441037221 */ /* 0x004fc20000010000 */
[--C-:B------:R-:W-:Y:S02]  /*4210*/  IMAD.MOV.U32 R60, RZ, RZ, R151.reuse ;  /* 0x000000ffff3c7224 */ /* 0x100fe400078e0097 */
[--C-:B------:R-:W-:Y:S02]  /*4220*/  IMAD.MOV.U32 R57, RZ, RZ, R151.reuse ;  /* 0x000000ffff397224 */ /* 0x100fe400078e0097 */
[----:B------:R-:W-:-:S02]  /*4230*/  IMAD.MOV.U32 R56, RZ, RZ, R151 ;  /* 0x000000ffff387224 */ /* 0x000fc400078e0097 */
[----:B------:R-:W2:Y:S01]  /*4240*/  MUFU.EX2 R74, R74 ;  /* 0x0000004a004a7308 */ /* 0x000ea20000000800 */
[----:B-1----:R-:W-:-:S01]  /*4250*/  FADD.FTZ R4, R68, R3 ;  /* 0x0000000344047221 */ /* 0x002fc20000010000 */
[----:B------:R-:W-:Y:S01]  /*4260*/  F2FP.SATFINITE.E4M3.F32.PACK_AB_MERGE_C R3, R79, R78, RZ ;  /* 0x0000004e4f03723e */ /* 0x000fe200048070ff */
[--C-:B------:R-:W-:Y:S02]  /*4270*/  IMAD.MOV.U32 R29, RZ, RZ, R151.reuse ;  /* 0x000000ffff1d7224 */ /* 0x100fe400078e0097 */
[----:B------:R-:W-:-:S03]  /*4280*/  IMAD.MOV.U32 R24, RZ, RZ, R151 ;  /* 0x000000ffff187224 */ /* 0x000fc600078e0097 */
[----:B------:R-:W1:Y:S01]  /*4290*/  MUFU.EX2 R72, R72 ;  /* 0x0000004800487308 */ /* 0x000e620000000800 */
[C---:B0-----:R-:W-:Y:S01]  /*42a0*/  F2FP.SATFINITE.E4M3.F32.PACK_AB_MERGE_C R68, R69.reuse, R68, RZ ;  /* 0x000000444544723e */ /* 0x041fe200048070ff */
[----:B------:R-:W-:-:S03]  /*42b0*/  FADD.FTZ R69, R69, R4 ;  /* 0x0000000445457221 */ /* 0x000fc60000010000 */
        /* <DEDUP_REMOVED lines=9> */
[----:B------:R-:W-:-:S06]  /*4350*/  IMAD.MOV.U32 R69, RZ, RZ, R151 ;  /* 0x000000ffff457224 */ /* 0x000fcc00078e0097 */
[----:B------:R-:W1:Y:S01]  /*4360*/  MUFU.EX2 R76, R76 ;  /* 0x0000004c004c7308 */ /* 0x000e620000000800 */
[C---:B0-----:R-:W-:Y:S01]  /*4370*/  F2FP.SATFINITE.E4M3.F32.PACK_AB_MERGE_C R217, R75.reuse, R74, R3 ;  /* 0x0000004a4bd9723e */ /* 0x041fe20004807003 */
[----:B------:R-:W-:Y:S01]  /*4380*/  FADD.FTZ R75, R75, R6 ;  /* 0x000000064b4b7221 */ /* 0x000fe20000010000 */
[----:B------:R-:W-:-:S03]  /*4390*/  IMAD.MOV.U32 R74, RZ, RZ, R151 ;  /* 0x000000ffff4a7224 */ /* 0x000fc600078e0097 */
[----:B------:R-:W-:Y:S01]  /*43a0*/  FADD.FTZ R78, R78, R75 ;  /* 0x0000004b4e4e7221 */ /* 0x000fe20000010000 */
[----:B------:R-:W-:Y:S01]  /*43b0*/  IMAD.MOV.U32 R75, RZ, RZ, R151 ;  /* 0x000000ffff4b7224 */ /* 0x000fe200078e0097 */
[----:B------:R-:W0:Y:S01]  /*43c0*/  MUFU.EX2 R77, R77 ;  /* 0x0000004d004d7308 */ /* 0x000e220000000800 */
[----:B--2---:R-:W-:-:S01]  /*43d0*/  FADD.FTZ R3, R73, R4 ;  /* 0x0000000449037221 */ /* 0x004fc20000010000 */
[----:B------:R-:W-:Y:S01]  /*43e0*/  FADD.FTZ R78, R79, R78 ;  /* 0x0000004e4f4e7221 */ /* 0x000fe20000010000 */
[----:B------:R-:W-:-:S05]  /*43f0*/  IMAD.MOV.U32 R79, RZ, RZ, R151 ;  /* 0x000000ffff4f7224 */ /* 0x000fca00078e0097 */
[----:B------:R-:W-:Y:S01]  /*4400*/  MUFU.EX2 R26, R26 ;  /* 0x0000001a001a7308 */ /* 0x000fe20000000800 */
[----:B-1----:R-:W-:-:S07]  /*4410*/  FADD.FTZ R4, R76, R3 ;  /* 0x000000034c047221 */ /* 0x002fce0000010000 */
[----:B------:R1:W2:Y:S01]  /*4420*/  MUFU.EX2 R27, R87 ;  /* 0x00000057001b7308 */ /* 0x0002a20000000800 */
[C---:B0-----:R-:W-:Y:S01]  /*4430*/  F2FP.SATFINITE.E4M3.F32.PACK_AB_MERGE_C R76, R77.reuse, R76, RZ ;  /* 0x0000004c4d4c723e */ /* 0x041fe200048070ff */
[----:B------:R-:W-:-:S03]  /*4440*/  FADD.FTZ R77, R77, R4 ;  /* 0x000000044d4d7221 */ /* 0x000fc60000010000 */
[----:B------:R-:W-:Y:S01]  /*4450*/  F2FP.SATFINITE.E4M3.F32.PACK_AB_MERGE_C R216, R73, R72, R76 ;  /* 0x0000004849d8723e */ /* 0x000fe2000480704c */
[--C-:B------:R-:W-:Y:S02]  /*4460*/  IMAD.MOV.U32 R76, RZ, RZ, R151.reuse ;  /* 0x000000ffff4c7224 */ /* 0x100fe400078e0097 */
[----:B------:R-:W0:Y:S01]  /*4470*/  MUFU.EX2 R25, R25 ;  /* 0x0000001900197308 */ /* 0x000e220000000800 */
[--C-:B-1----:R-:W-:Y:S02]  /*4480*/  IMAD.MOV.U32 R87, RZ, RZ, R151.reuse ;  /* 0x000000ffff577224 */ /* 0x102fe400078e0097 */
[--C-:B------:R-:W-:Y:S02]  /*4490*/  IMAD.MOV.U32 R73, RZ, RZ, R151.reuse ;  /* 0x000000ffff497224 */ /* 0x100fe400078e0097 */
[----:B------:R-:W-:-:S03]  /*44a0*/  IMAD.MOV.U32 R72, RZ, RZ, R151 ;  /* 0x000000ffff487224 */ /* 0x000fc600078e0097 */
[----:B------:R-:W1:Y:S01]  /*44b0*/  MUFU.EX2 R80, R80 ;  /* 0x0000005000507308 */ /* 0x000e620000000800 */
[----:B--2---:R-:W-:-:S07]  /*44c0*/  F2FP.SATFINITE.E4M3.F32.PACK_AB_MERGE_C R5, R27, R26, RZ ;  /* 0x0000001a1b05723e */ /* 0x004fce00048070ff */
[----:B------:R2:W3:Y:S01]  /*44d0*/  MUFU.EX2 R38, R83 ;  /* 0x0000005300267308 */ /* 0x0004e20000000800 */
[----:B0-----:R-:W-:-:S01]  /*44e0*/  FADD.FTZ R3, R25, R78 ;  /* 0x0000004e19037221 */ /* 0x001fc20000010000 */
[----:B------:R-:W-:-:S06]  /*44f0*/  IMAD.MOV.U32 R78, RZ, RZ, R151 ;  /* 0x000000ffff4e7224 */ /* 0x000fcc00078e0097 */
[----:B------:R-:W0:Y:S01]  /*4500*/  MUFU.EX2 R81, R81 ;  /* 0x0000005100517308 */ /* 0x000e220000000800 */
[----:B-1----:R-:W-:-:S01]  /*4510*/  FADD.FTZ R4, R80, R77 ;  /* 0x0000004d50047221 */ /* 0x002fc20000010000 */
[--C-:B--2---:R-:W-:Y:S02]  /*4520*/  IMAD.MOV.U32 R83, RZ, RZ, R151.reuse ;  /* 0x000000ffff537224 */ /* 0x104fe400078e0097 */
[----:B------:R-:W-:-:S04]  /*4530*/  IMAD.MOV.U32 R77, RZ, RZ, R151 ;  /* 0x000000ffff4d7224 */ /* 0x000fc800078e0097 */
[----:B------:R-:W1:Y:S01]  /*4540*/  MUFU.EX2 R84, R84 ;  /* 0x0000005400547308 */ /* 0x000e620000000800 */
[C---:B---3--:R-:W-:Y:S01]  /*4550*/  F2FP.SATFINITE.E4M3.F32.PACK_AB_MERGE_C R219, R38.reuse, R25, R5 ;  /* 0x0000001926db723e */ /* 0x048fe20004807005 */
        /* <DEDUP_REMOVED lines=12> */
[--C-:B------:R-:W-:Y:S02]  /*4620*/  IMAD.MOV.U32 R84, RZ, RZ, R151.reuse ;  /* 0x000000ffff547224 */ /* 0x100fe400078e0097 */
        /* <DEDUP_REMOVED lines=72> */
[----:B------:R-:W-:-:S05]  /*4ab0*/  UMOV UR58, UR56 ;  /* 0x00000038003a7c82 */ /* 0x000fca0008000000 */
.L_x_2019:
[----:B------:R-:W-:Y:S01]  /*4ac0*/  ISETP.NE.AND P3, PT, RZ, UR44, PT ;  /* 0x0000002cff007c0c */ /* 0x000fe2000bf65270 */
[----:B------:R-:W-:-:S04]  /*4ad0*/  UISETP.NE.AND UP0, UPT, UR58, 0x1, UPT ;  /* 0x000000013a00788c */ /* 0x000fc8000bf05270 */
[----:B------:R-:W-:-:S04]  /*4ae0*/  USEL UR46, URZ, 0x1, UP0 ;  /* 0x000000013f2e7887 */ /* 0x000fc80008000000 */
[----:B------:R-:W-:-:S04]  /*4af0*/  ULOP3.LUT UR46, UR59, UR46, URZ, 0x3c, !UPT ;  /* 0x0000002e3b2e7292 */ /* 0x000fc8000f8e3c3f */
[----:B------:R-:W-:Y:S08]  /*4b00*/  @P3 BRA `(.L_x_2010) ;  /* 0x0000000000383947 */ /* 0x000ff00003800000 */
[----:B------:R-:W-:Y:S05]  /*4b10*/  @!P0 BRA `(.L_x_2011) ;  /* 0x0000000000048947 */ /* 0x000fea0003800000 */
[----:B------:R-:W-:Y:S01]  /*4b20*/  BPT.TRAP 0x1 ;  /* 0x000000040000795c */ /* 0x000fe20000300000 */
.L_x_2011:
        /* <DEDUP_REMOVED lines=9> */
.L_x_2012:
[----:B-1----:R-:W-:Y:S05]  /*4bc0*/  @P2 BRA `(.L_x_2010) ;  /* 0x0000000000082947 */ /* 0x002fea0003800000 */
[----:B------:R-:W1:Y:S02]  /*4bd0*/  SYNCS.PHASECHK.TRANS64.TRYWAIT P2, [UR6+0x38830], R0 ;  /* 0x03883000ff0075a7 */ /* 0x000e640008040146 */
[----:B-1----:R-:W-:Y:S05]  /*4be0*/  @!P2 BRA `(.L_x_2013) ;  /* 0x000000ec0068a947 */ /* 0x002fea0003800000 */
.L_x_2010:
        /* <DEDUP_REMOVED lines=48> */
.L_x_2015:
[----:B------:R-:W-:Y:S01]  /*4ef0*/  ULEA UR6, UR58, UR41, 0x3 ;  /* 0x000000293a067291 */ /* 0x000fe2000f8e183f */
[----:B------:R-:W-:-:S05]  /*4f00*/  IMAD.U32 R0, RZ, RZ, UR59 ;  /* 0x0000003bff007e24 */ /* 0x000fca000f8e00ff */
[----:B------:R-:W-:-:S04]  /*4f10*/  SHF.L.U32 R0, R0, 0x1f, RZ ;  /* 0x0000001f00007819 */ /* 0x000fc800000006ff */
[----:B------:R0:W1:Y:S01]  /*4f20*/  SYNCS.PHASECHK.TRANS64.TRYWAIT P2, [UR6+0x38850], R0 ;  /* 0x03885000ff0075a7 */ /* 0x0000620008040146 */
[----:B------:R-:W-:Y:S05]  /*4f30*/  @!P0 BRA `(.L_x_2016) ;  /* 0x0000000000048947 */ /* 0x000fea0003800000 */
[----:B------:R-:W-:Y:S01]  /*4f40*/  BPT.TRAP 0x1 ;  /* 0x000000040000795c */ /* 0x000fe20000300000 */
.L_x_2016:
[----:B-1----:R-:W-:Y:S05]  /*4f50*/  @P2 BRA `(.L_x_2014) ;  /* 0x0000000000082947 */ /* 0x002fea0003800000 */
[----:B------:R-:W1:Y:S02]  /*4f60*/  SYNCS.PHASECHK.TRANS64.TRYWAIT P2, [UR6+0x38850], R0 ;  /* 0x03885000ff0075a7 */ /* 0x000e640008040146 */
[----:B-1----:R-:W-:Y:S05]  /*4f70*/  @!P2 BRA `(.L_x_2017) ;  /* 0x000000e8009ca947 */ /* 0x002fea0003800000 */
.L_x_2014:
[----:B------:R-:W-:Y:S01]  /*4f80*/  UIADD3 UR6, UR41, 0x400, URZ ;  /* 0x0000040029067890 */ /* 0x000fe2000fffe03f */
[----:B------:R-:W-:Y:S01]  /*4f90*/  WARPGROUP.ARRIVE ;  /* 0x00000000000079c5 */ /* 0x000fe20000000000 */
[----:B------:R-:W-:Y:S01]  /*4fa0*/  UMOV UR7, 0x40000040 ;  /* 0x4000004000077882 */ /* 0x000fe20000000000 */
[----:B01----:R-:W-:Y:S01]  /*4fb0*/  IMAD.MOV.U32 R0, RZ, RZ, -0x2 ;  /* 0xfffffffeff007424 */ /* 0x003fe200078e00ff */
[----:B------:R-:W-:-:S04]  /*4fc0*/  USHF.R.U32.HI UR6, URZ, 0x4, UR6 ;  /* 0x000000043f067899 */ /* 0x000fc80008011606 */
[----:B------:R-:W-:-:S04]  /*4fd0*/  ULOP3.LUT UR6, UR6, 0x3fff, URZ, 0xc0, !UPT ;  /* 0x00003fff06067892 */ /* 0x000fc8000f8ec03f */
[----:B------:R-:W-:-:S04]  /*4fe0*/  ULOP3.LUT UR6, UR6, 0x10000, URZ, 0xfc, !UPT ;  /* 0x0001000006067892 */ /* 0x000fc8000f8efc3f */
[----:B------:R-:W-:-:S07]  /*4ff0*/  ULEA UR10, UR58, UR6, 0xb ;  /* 0x000000063a0a7291 */ /* 0x000fce000f8e583f */
[----:B------:R-:W-:Y:S02]  /*5000*/  UMOV UR6, UR10 ;  /* 0x0000000a00067c82 */ /* 0x000fe40008000000 */
[----:B------:R-:W-:Y:S01]  /*5010*/  QGMMA.64x256x32.F32.E4M3.E4M3 R24, R228, gdesc[UR4], R24, gsb0 ;  /* 0x03e00004e4187df3 */ /* 0x000fe20008000818 */
[----:B------:R-:W-:Y:S01]  /*5020*/  UMOV UR6, 0xffffff80 ;  /* 0xffffff8000067882 */ /* 0x000fe20000000000 */
[----:B------:R-:W-:Y:S01]  /*5030*/  UMOV UR7, 0x40000040 ;  /* 0x4000004000077882 */ /* 0x000fe20000000000 */
[----:B------:R-:W-:-:S04]  /*5040*/  UIMAD UR6, UR57, UR6, 0x1 ;  /* 0x00000001390674a4 */ /* 0x000fc8000f8e0206 */
[----:B------:R-:W-:-:S04]  /*5050*/  ULEA UR6, UR54, UR6, 0x7 ;  /* 0x0000000636067291 */ /* 0x000fc8000f8e383f */
[----:B------:R-:W-:-:S06]  /*5060*/  UIADD3 UR6, -UR53, UR6, UR52 ;  /* 0x0000000635067290 */ /* 0x000fcc000fffe134 */
[----:B------:R-:W-:Y:S01]  /*5070*/  IMAD R7, R17, R0, UR6 ;  /* 0x0000000611077e24 */ /* 0x000fe2000f8e0200 */
[----:B------:R-:W-:-:S03]  /*5080*/  UIADD3 UR6, UR10, 0x2, URZ ;  /* 0x000000020a067890 */ /* 0x000fc6000fffe03f */
        /* <DEDUP_REMOVED lines=101> */
[----:B------:R-:W0:Y:S01]  /*56e0*/  SHFL.BFLY PT, R7, R10, 0x2, 0x1f ;  /* 0x0c401f000a077f89 */ /* 0x000e2200000e0000 */
        /* <DEDUP_REMOVED lines=12> */
[----:B0-----:R-:W-:Y:S01]  /*57b0*/  FMNMX.FTZ R11, R10, R7, !PT ;  /* 0x000000070a0b7209 */ /* 0x001fe20007810000 */
[----:B------:R-:W-:Y:S01]  /*57c0*/  IMAD.U32 R7, RZ, RZ, UR38 ;  /* 0x00000026ff077e24 */ /* 0x000fe2000f8e00ff */
[----:B------:R-:W-:Y:S02]  /*57d0*/  ISETP.GT.AND P3, PT, R0, 0x18, PT ;  /* 0x000000180000780c */ /* 0x000fe40003f64270 */
[----:B------:R-:W-:Y:S01]  /*57e0*/  FSEL R163, R163, -INF , P4 ;  /* 0xff800000a3a37808 */ /* 0x000fe20002000000 */
[----:B------:R-:W0:Y:S01]  /*57f0*/  SHFL.BFLY PT, R2, R11, 0x1, 0x1f ;  /* 0x0c201f000b027f89 */ /* 0x000e2200000e0000 */
[----:B------:R-:W-:-:S02]  /*5800*/  FMNMX.FTZ R20, R162, R21, !PT ;  /* 0x00000015a2147209 */ /* 0x000fc40007810000 */
[----:B------:R-:W-:Y:S02]  /*5810*/  ISETP.GT.AND P4, PT, R0, 0x19, PT ;  /* 0x000000190000780c */ /* 0x000fe40003f84270 */
[----:B------:R-:W-:Y:S02]  /*5820*/  FSEL R166, R166, -INF , P3 ;  /* 0xff800000a6a67808 */ /* 0x000fe40001800000 */
[----:B------:R-:W-:Y:S02]  /*5830*/  FMNMX.FTZ R21, R163, R20, !PT ;  /* 0x00000014a3157209 */ /* 0x000fe40007810000 */
[C---:B------:R-:W-:Y:S02]  /*5840*/  ISETP.GT.AND P3, PT, R0.reuse, 0x20, PT ;  /* 0x000000200000780c */ /* 0x040fe40003f64270 */
[----:B------:R-:W-:Y:S02]  /*5850*/  FSEL R167, R167, -INF , P4 ;  /* 0xff800000a7a77808 */ /* 0x000fe40002000000 */
[----:B------:R-:W-:-:S02]  /*5860*/  ISETP.GT.AND P4, PT, R0, 0x21, PT ;  /* 0x000000210000780c */ /* 0x000fc40003f84270 */
[----:B------:R-:W-:Y:S01]  /*5870*/  FSEL R170, R170, -INF , P3 ;  /* 0xff800000aaaa7808 */ /* 0x000fe20001800000 */
[----:B------:R-:W-:Y:S02]  /*5880*/  WARPGROUP.DEPBAR.LE gsb0, 0x0 ;  /* 0x00008000000079c5 */ /* 0x000fe40000010000 */
[----:B------:R-:W-:Y:S01]  /*5890*/  WARPGROUP.ARRIVE ;  /* 0x00000000000079c5 */ /* 0x000fe20000000000 */
[C---:B------:R-:W-:Y:S02]  /*58a0*/  ISETP.GT.AND P3, PT, R0.reuse, 0x28, PT ;  /* 0x000000280000780c */ /* 0x040fe40003f64270 */
[----:B------:R-:W-:Y:S02]  /*58b0*/  FSEL R171, R171, -INF , P4 ;  /* 0xff800000abab7808 */ /* 0x000fe40002000000 */
[----:B0-----:R-:W-:Y:S01]  /*58c0*/  FMNMX.FTZ R2, R11, R2, !PT ;  /* 0x000000020b027209 */ /* 0x001fe20007810000 */
[----:B------:R-:W-:Y:S01]  /*58d0*/  QGMMA.64x256x32.F32.E4M3.E4M3 R24, R224, gdesc[UR4], R24, gsb0 ;  /* 0x03e00004e0187df3 */ /* 0x000fe20008000818 */
[----:B------:R-:W-:Y:S01]  /*58e0*/  UIADD3 UR6, UR10, 0x4, URZ ;  /* 0x000000040a067890 */ /* 0x000fe2000fffe03f */
[----:B------:R-:W-:Y:S01]  /*58f0*/  ISETP.GT.AND P4, PT, R0, 0x29, PT ;  /* 0x000000290000780c */ /* 0x000fe20003f84270 */
[----:B------:R-:W-:Y:S01]  /*5900*/  UMOV UR7, 0x40000040 ;  /* 0x4000004000077882 */ /* 0x000fe20000000000 */
[----:B------:R-:W-:-:S01]  /*5910*/  FFMA.FTZ R7, R2, R7, -8 ;  /* 0xc100000002077423 */ /* 0x000fc20000010007 */
[----:B------:R-:W-:-:S02]  /*5920*/  FSETP.NEU.FTZ.AND P2, PT, R2, -INF , PT ;  /* 0xff8000000200780b */ /* 0x000fc40003f5d000 */
[----:B------:R-:W-:Y:S02]  /*5930*/  FSEL R174, R174, -INF , P3 ;  /* 0xff800000aeae7808 */ /* 0x000fe40001800000 */
[----:B------:R-:W-:Y:S02]  /*5940*/  FSEL R7, R7, RZ, P2 ;  /* 0x000000ff07077208 */ /* 0x000fe40001000000 */
[----:B------:R-:W-:Y:S02]  /*5950*/  ISETP.GT.AND P3, PT, R0, 0x30, PT ;  /* 0x000000300000780c */ /* 0x000fe40003f64270 */
[----:B------:R-:W-:Y:S01]  /*5960*/  FSEL R175, R175, -INF , P4 ;  /* 0xff800000afaf7808 */ /* 0x000fe20002000000 */
[----:B------:R-:W-:-:S01]  /*5970*/  FFMA.FTZ R9, R152, UR38, -R7 ;  /* 0x0000002698097c23 */ /* 0x000fc20008010807 */
[--C-:B------:R-:W-:Y:S01]  /*5980*/  FFMA.FTZ R153, R153, UR38, -R7.reuse ;  /* 0x0000002699997c23 */ /* 0x100fe20008010807 */
[----:B------:R-:W-:Y:S01]  /*5990*/  FMNMX.FTZ R152, R166, R21, !PT ;  /* 0x00000015a6987209 */ /* 0x000fe20007810000 */
[--C-:B------:R-:W-:Y:S01]  /*59a0*/  FFMA.FTZ R12, R157, UR38, -R7.reuse ;  /* 0x000000269d0c7c23 */ /* 0x100fe20008010807 */
[----:B------:R-:W-:Y:S01]  /*59b0*/  ISETP.GT.AND P4, PT, R0, 0x31, PT ;  /* 0x000000310000780c */ /* 0x000fe20003f84270 */
[----:B------:R0:W-:Y:S01]  /*59c0*/  MUFU.EX2 R10, R153 ;  /* 0x00000099000a7308 */ /* 0x0001e20000000800 */
[----:B------:R-:W-:Y:S01]  /*59d0*/  FSEL R178, R178, -INF , P3 ;  /* 0xff800000b2b27808 */ /* 0x000fe20001800000 */
[--C-:B------:R-:W-:Y:S01]  /*59e0*/  FFMA.FTZ R11, R156, UR38, -R7.reuse ;  /* 0x000000269c0b7c23 */ /* 0x100fe20008010807 */
[----:B------:R-:W-:Y:S01]  /*59f0*/  ISETP.GT.AND P3, PT, R0, 0x38, PT ;  /* 0x000000380000780c */ /* 0x000fe20003f64270 */
[--C-:B------:R-:W-:Y:S01]  /*5a00*/  FFMA.FTZ R15, R161, UR38, -R7.reuse ;  /* 0x00000026a10f7c23 */ /* 0x100fe20008010807 */
[----:B------:R-:W-:Y:S01]  /*5a10*/  FSEL R179, R179, -INF , P4 ;  /* 0xff800000b3b37808 */ /* 0x000fe20002000000 */
[--C-:B------:R-:W-:Y:S01]  /*5a20*/  FFMA.FTZ R160, R160, UR38, -R7.reuse ;  /* 0x00000026a0a07c23 */ /* 0x100fe20008010807 */
[----:B------:R-:W-:Y:S01]  /*5a30*/  ISETP.GT.AND P4, PT, R0, 0x39, PT ;  /* 0x000000390000780c */ /* 0x000fe20003f84270 */
[--C-:B------:R-:W-:Y:S01]  /*5a40*/  FFMA.FTZ R21, R165, UR38, -R7.reuse ;  /* 0x00000026a5157c23 */ /* 0x100fe20008010807 */
[----:B0-----:R-:W-:Y:S01]  /*5a50*/  FMNMX.FTZ R153, R167, R152, !PT ;  /* 0x00000098a7997209 */ /* 0x001fe20007810000 */
[----:B------:R-:W-:Y:S01]  /*5a60*/  MUFU.EX2 R14, R160 ;  /* 0x000000a0000e7308 */ /* 0x000fe20000000800 */
[----:B------:R-:W-:Y:S01]  /*5a70*/  FSEL R182, R182, -INF , P3 ;  /* 0xff800000b6b67808 */ /* 0x000fe20001800000 */
[--C-:B------:R-:W-:Y:S01]  /*5a80*/  FFMA.FTZ R164, R164, UR38, -R7.reuse ;  /* 0x00000026a4a47c23 */ /* 0x100fe20008010807 */
[----:B------:R-:W-:Y:S01]  /*5a90*/  FMNMX.FTZ R152, R170, R153, !PT ;  /* 0x00000099aa987209 */ /* 0x000fe20007810000 */
[--C-:B------:R-:W-:Y:S01]  /*5aa0*/  FFMA.FTZ R168, R168, UR38, -R7.reuse ;  /* 0x00000026a8a87c23 */ /* 0x100fe20008010807 */
[----:B------:R-:W-:Y:S01]  /*5ab0*/  ISETP.GT.AND P3, PT, R0, 0x40, PT ;  /* 0x000000400000780c */ /* 0x000fe20003f64270 */
[--C-:B------:R-:W-:Y:S01]  /*5ac0*/  FFMA.FTZ R172, R172, UR38, -R7.reuse ;  /* 0x00000026acac7c23 */ /* 0x100fe20008010807 */
[----:B------:R-:W-:Y:S01]  /*5ad0*/  FMNMX.FTZ R153, R171, R152, !PT ;  /* 0x00000098ab997209 */ /* 0x000fe20007810000 */
        /* <DEDUP_REMOVED lines=14> */
[----:B------:R-:W-:Y:S01]  /*5bc0*/  FFMA.FTZ R212, R212, UR38, -R7 ;  /* 0x00000026d4d47c23 */ /* 0x000fe20008010807 */
[----:B------:R-:W-:Y:S01]  /*5bd0*/  FMNMX.FTZ R157, R179, R154, !PT ;  /* 0x0000009ab39d7209 */ /* 0x000fe20007810000 */
[----:B------:R-:W-:Y:S01]  /*5be0*/  MUFU.EX2 R9, R9 ;  /* 0x0000000900097308 */ /* 0x000fe20000000800 */
[----:B------:R-:W-:-:S02]  /*5bf0*/  FSEL R187, R187, -INF , P4 ;  /* 0xff800000bbbb7808 */ /* 0x000fc40002000000 */
[----:B------:R-:W-:Y:S01]  /*5c00*/  FMNMX.FTZ R156, R182, R157, !PT ;  /* 0x0000009db69c7209 */ /* 0x000fe20007810000 */
[----:B------:R-:W-:-:S01]  /*5c10*/  FFMA.FTZ R157, R173, UR38, -R7 ;  /* 0x00000026ad9d7c23 */ /* 0x000fc20008010807 */
[----:B------:R-:W-:Y:S02]  /*5c20*/  ISETP.GT.AND P4, PT, R0, 0x49, PT ;  /* 0x000000490000780c */ /* 0x000fe40003f84270 */
[----:B------:R-:W-:Y:S01]  /*5c30*/  FMNMX.FTZ R161, R183, R156, !PT ;  /* 0x0000009cb7a17209 */ /* 0x000fe20007810000 */
[----:B------:R0:W-:Y:S01]  /*5c40*/  MUFU.EX2 R154, R172 ;  /* 0x000000ac009a7308 */ /* 0x0001e20000000800 */
[----:B------:R-:W-:Y:S02]  /*5c50*/  FSEL R190, R190, -INF , P3 ;  /* 0xff800000bebe7808 */ /* 0x000fe40001800000 */
[----:B------:R-:W-:Y:S02]  /*5c60*/  FMNMX.FTZ R156, R186, R161, !PT ;  /* 0x000000a1ba9c7209 */ /* 0x000fe40007810000 */
[----:B------:R-:W-:-:S02]  /*5c70*/  ISETP.GT.AND P3, PT, R0, 0x50, PT ;  /* 0x000000500000780c */ /* 0x000fc40003f64270 */
[----:B------:R-:W-:Y:S01]  /*5c80*/  FMNMX.FTZ R161, R187, R156, !PT ;  /* 0x0000009cbba17209 */ /* 0x000fe20007810000 */
[----:B------:R-:W-:Y:S01]  /*5c90*/  MUFU.EX2 R11, R11 ;  /* 0x0000000b000b7308 */ /* 0x000fe20000000800 */
[----:B------:R-:W-:Y:S01]  /*5ca0*/  FSEL R191, R191, -INF , P4 ;  /* 0xff800000bfbf7808 */ /* 0x000fe20002000000 */
[--C-:B0-----:R-:W-:Y:S01]  /*5cb0*/  FFMA.FTZ R172, R192, UR38, -R7.reuse ;  /* 0x00000026c0ac7c23 */ /* 0x101fe20008010807 */
[----:B------:R-:W-:Y:S01]  /*5cc0*/  FMNMX.FTZ R160, R190, R161, !PT ;  /* 0x000000a1bea07209 */ /* 0x000fe20007810000 */
[--C-:B------:R-:W-:Y:S01]  /*5cd0*/  FFMA.FTZ R161, R177, UR38, -R7.reuse ;  /* 0x00000026b1a17c23 */ /* 0x100fe20008010807 */
[----:B------:R-:W-:Y:S01]  /*5ce0*/  ISETP.GT.AND P4, PT, R0, 0x51, PT ;  /* 0x000000510000780c */ /* 0x000fe20003f84270 */
[--C-:B------:R-:W-:Y:S01]  /*5cf0*/  FFMA.FTZ R177, R193, UR38, -R7.reuse ;  /* 0x00000026c1b17c23 */ /* 0x100fe20008010807 */
[----:B------:R-:W-:Y:S01]  /*5d00*/  FSEL R194, R194, -INF , P3 ;  /* 0xff800000c2c27808 */ /* 0x000fe20001800000 */
[----:B------:R0:W-:Y:S01]  /*5d10*/  MUFU.EX2 R156, R176 ;  /* 0x000000b0009c7308 */ /* 0x0001e20000000800 */
[----:B------:R-:W-:Y:S01]  /*5d20*/  FMNMX.FTZ R165, R191, R160, !PT ;  /* 0x000000a0bfa57209 */ /* 0x000fe20007810000 */
[----:B------:R-:W-:Y:S01]  /*5d30*/  FFMA.FTZ R193, R209, UR38, -R7 ;  /* 0x00000026d1c17c23 */ /* 0x000fe20008010807 */
[----:B------:R-:W-:-:S02]  /*5d40*/  ISETP.GT.AND P3, PT, R0, 0x58, PT ;  /* 0x000000580000780c */ /* 0x000fc40003f64270 */
[----:B------:R-:W-:Y:S02]  /*5d50*/  FSEL R195, R195, -INF , P4 ;  /* 0xff800000c3c37808 */ /* 0x000fe40002000000 */
[----:B------:R-:W-:Y:S01]  /*5d60*/  FMNMX.FTZ R160, R194, R165, !PT ;  /* 0x000000a5c2a07209 */ /* 0x000fe20007810000 */
[----:B------:R-:W-:Y:S01]  /*5d70*/  MUFU.EX2 R12, R12 ;  /* 0x0000000c000c7308 */ /* 0x000fe20000000800 */
[----:B------:R-:W-:Y:S01]  /*5d80*/  ISETP.GT.AND P4, PT, R0, 0x59, PT ;  /* 0x000000590000780c */ /* 0x000fe20003f84270 */
[----:B0-----:R-:W-:Y:S01]  /*5d90*/  FFMA.FTZ R176, R196, UR38, -R7 ;  /* 0x00000026c4b07c23 */ /* 0x001fe20008010807 */
[----:B------:R-:W-:Y:S02]  /*5da0*/  FSEL R198, R198, -INF , P3 ;  /* 0xff800000c6c67808 */ /* 0x000fe40001800000 */
[----:B------:R-:W-:Y:S02]  /*5db0*/  FMNMX.FTZ R165, R195, R160, !PT ;  /* 0x000000a0c3a57209 */ /* 0x000fe40007810000 */
[----:B------:R-:W-:Y:S01]  /*5dc0*/  ISETP.GT.AND P3, PT, R0, 0x60, PT ;  /* 0x000000600000780c */ /* 0x000fe20003f64270 */
[----:B------:R0:W-:Y:S01]  /*5dd0*/  MUFU.EX2 R160, R180 ;  /* 0x000000b400a07308 */ /* 0x0001e20000000800 */
[----:B------:R-:W-:-:S02]  /*5de0*/  FSEL R199, R199, -INF , P4 ;  /* 0xff800000c7c77808 */ /* 0x000fc40002000000 */
[----:B------:R-:W-:Y:S01]  /*5df0*/  FMNMX.FTZ R164, R198, R165, !PT ;  /* 0x000000a5c6a47209 */ /* 0x000fe20007810000 */
[----:B------:R-:W-:-:S01]  /*5e00*/  FFMA.FTZ R165, R181, UR38, -R7 ;  /* 0x00000026b5a57c23 */ /* 0x000fc20008010807 */
[----:B------:R-:W-:Y:S01]  /*5e10*/  ISETP.GT.AND P4, PT, R0, 0x61, PT ;  /* 0x000000610000780c */ /* 0x000fe20003f84270 */
[----:B------:R-:W-:-:S01]  /*5e20*/  FFMA.FTZ R181, R197, UR38, -R7 ;  /* 0x00000026c5b57c23 */ /* 0x000fc20008010807 */
[----:B------:R-:W-:Y:S01]  /*5e30*/  FSEL R202, R202, -INF , P3 ;  /* 0xff800000caca7808 */ /* 0x000fe20001800000 */
[----:B------:R-:W-:Y:S01]  /*5e40*/  MUFU.EX2 R15, R15 ;  /* 0x0000000f000f7308 */ /* 0x000fe20000000800 */
[----:B------:R-:W-:Y:S01]  /*5e50*/  FMNMX.FTZ R169, R199, R164, !PT ;  /* 0x000000a4c7a97209 */ /* 0x000fe20007810000 */
[----:B0-----:R-:W-:Y:S01]  /*5e60*/  FFMA.FTZ R180, R200, UR38, -R7 ;  /* 0x00000026c8b47c23 */ /* 0x001fe20008010807 */
[----:B------:R-:W-:Y:S02]  /*5e70*/  ISETP.GT.AND P3, PT, R0, 0x68, PT ;  /* 0x000000680000780c */ /* 0x000fe40003f64270 */
[----:B------:R-:W-:-:S02]  /*5e80*/  FSEL R203, R203, -INF , P4 ;  /* 0xff800000cbcb7808 */ /* 0x000fc40002000000 */
[----:B------:R-:W-:Y:S01]  /*5e90*/  FMNMX.FTZ R164, R202, R169, !PT ;  /* 0x000000a9caa47209 */ /* 0x000fe20007810000 */
[----:B------:R-:W-:Y:S01]  /*5ea0*/  MUFU.EX2 R21, R21 ;  /* 0x0000001500157308 */ /* 0x000fe20000000800 */
[----:B------:R-:W-:Y:S02]  /*5eb0*/  ISETP.GT.AND P4, PT, R0, 0x69, PT ;  /* 0x000000690000780c */ /* 0x000fe40003f84270 */
[----:B------:R-:W-:Y:S02]  /*5ec0*/  FSEL R206, R206, -INF , P3 ;  /* 0xff800000cece7808 */ /* 0x000fe40001800000 */
[----:B------:R-:W-:Y:S02]  /*5ed0*/  FMNMX.FTZ R169, R203, R164, !PT ;  /* 0x000000a4cba97209 */ /* 0x000fe40007810000 */
[----:B------:R-:W-:Y:S01]  /*5ee0*/  ISETP.GT.AND P3, PT, R0, 0x70, PT ;  /* 0x000000700000780c */ /* 0x000fe20003f64270 */
[----:B------:R0:W-:Y:S01]  /*5ef0*/  MUFU.EX2 R164, R184 ;  /* 0x000000b800a47308 */ /* 0x0001e20000000800 */
[----:B------:R-:W-:-:S02]  /*5f00*/  FSEL R207, R207, -INF , P4 ;  /* 0xff800000cfcf7808 */ /* 0x000fc40002000000 */
[----:B------:R-:W-:Y:S01]  /*5f10*/  FMNMX.FTZ R168, R206, R169, !PT ;  /* 0x000000a9cea87209 */ /* 0x000fe20007810000 */
[----:B------:R-:W-:-:S01]  /*5f20*/  FFMA.FTZ R169, R185, UR38, -R7 ;  /* 0x00000026b9a97c23 */ /* 0x000fc20008010807 */
[----:B------:R-:W-:Y:S02]  /*5f30*/  ISETP.GT.AND P4, PT, R0, 0x71, PT ;  /* 0x000000710000780c */ /* 0x000fe40003f84270 */
        /* <DEDUP_REMOVED lines=11> */
[----:B------:R-:W-:Y:S01]  /*5ff0*/  FSEL R215, R215, -INF , P4 ;  /* 0xff800000d7d77808 */ /* 0x000fe20002000000 */
[----:B------:R0:W-:Y:S01]  /*6000*/  MUFU.EX2 R168, R188 ;  /* 0x000000bc00a87308 */ /* 0x0001e20000000800 */
[----:B------:R-:W-:Y:S01]  /*6010*/  FMNMX.FTZ R0, R214, R173, !PT ;  /* 0x000000add6007209 */ /* 0x000fe20007810000 */
[--C-:B------:R-:W-:Y:S01]  /*6020*/  FFMA.FTZ R173, R189, UR38, -R7.reuse ;  /* 0x00000026bdad7c23 */ /* 0x100fe20008010807 */
[----:B------:R-:W-:Y:S01]  /*6030*/  FSEL R196, R2, RZ, P2 ;  /* 0x000000ff02c47208 */ /* 0x000fe20001000000 */
[----:B------:R-:W-:Y:S01]  /*6040*/  FFMA.FTZ R189, R205, UR38, -R7 ;  /* 0x00000026cdbd7c23 */ /* 0x000fe20008010807 */
[----:B------:R-:W-:-:S03]  /*6050*/  FMNMX.FTZ R0, R215, R0, !PT ;  /* 0x00000000d7007209 */ /* 0x000fc60007810000 */
[----:B------:R-:W-:Y:S01]  /*6060*/  MUFU.EX2 R161, R161 ;  /* 0x000000a100a17308 */ /* 0x000fe20000000800 */
[----:B0-----:R-:W-:-:S01]  /*6070*/  FFMA.FTZ R188, R208, UR38, -R7 ;  /* 0x00000026d0bc7c23 */ /* 0x001fc20008010807 */
[----:B------:R-:W0:Y:S06]  /*6080*/  SHFL.BFLY PT, R185, R0, 0x2, 0x1f ;  /* 0x0c401f0000b97f89 */ /* 0x000e2c00000e0000 */
[----:B------:R-:W-:Y:S08]  /*6090*/  MUFU.EX2 R165, R165 ;  /* 0x000000a500a57308 */ /* 0x000ff00000000800 */
[----:B------:R-:W-:Y:S08]  /*60a0*/  MUFU.EX2 R169, R169 ;  /* 0x000000a900a97308 */ /* 0x000ff00000000800 */
[----:B------:R-:W-:Y:S01]  /*60b0*/  MUFU.EX2 R173, R173 ;  /* 0x000000ad00ad7308 */ /* 0x000fe20000000800 */
[----:B0-----:R-:W-:Y:S01]  /*60c0*/  FMNMX.FTZ R192, R0, R185, !PT ;  /* 0x000000b900c07209 */ /* 0x001fe20007810000 */
[----:B------:R-:W-:Y:S01]  /*60d0*/  FFMA.FTZ R185, R201, UR38, -R7 ;  /* 0x00000026c9b97c23 */ /* 0x000fe20008010807 */
[----:B------:R-:W-:-:S03]  /*60e0*/  IMAD.U32 R201, RZ, RZ, UR38 ;  /* 0x00000026ffc97e24 */ /* 0x000fc6000f8e00ff */
[----:B------:R-:W0:Y:S02]  /*60f0*/  SHFL.BFLY PT, R197, R192, 0x1, 0x1f ;  /* 0x0c201f00c0c57f89 */ /* 0x000e2400000e0000 */
[----:B------:R-:W-:Y:S08]  /*6100*/  MUFU.EX2 R172, R172 ;  /* 0x000000ac00ac7308 */ /* 0x000ff00000000800 */
[----:B------:R-:W-:Y:S08]  /*6110*/  MUFU.EX2 R177, R177 ;  /* 0x000000b100b17308 */ /* 0x000ff00000000800 */
[----:B------:R-:W-:Y:S01]  /*6120*/  MUFU.EX2 R176, R176 ;  /* 0x000000b000b07308 */ /* 0x000fe20000000800 */
[----:B0-----:R-:W-:Y:S01]  /*6130*/  FMNMX.FTZ R0, R192, R197, !PT ;  /* 0x000000c5c0007209 */ /* 0x001fe20007810000 */
[----:B------:R-:W-:Y:S01]  /*6140*/  FFMA.FTZ R197, R8, UR38, -R7 ;  /* 0x0000002608c57c23 */ /* 0x000fe20008010807 */
[----:B------:R-:W-:-:S05]  /*6150*/  FADD.FTZ R7, -R196, R5 ;  /* 0x00000005c4077221 */ /* 0x000fca0000010100 */
[----:B------:R-:W-:Y:S01]  /*6160*/  MUFU.EX2 R181, R181 ;  /* 0x000000b500b57308 */ /* 0x000fe20000000800 */
[C---:B------:R-:W-:Y:S01]  /*6170*/  FSETP.NEU.FTZ.AND P2, PT, R0.reuse, -INF , PT ;  /* 0xff8000000000780b */ /* 0x040fe20003f5d000 */
[----:B------:R-:W-:-:S05]  /*6180*/  FFMA.FTZ R8, R0, R201, -8 ;  /* 0xc100000000087423 */ /* 0x000fca00000100c9 */
[----:B------:R-:W-:Y:S01]  /*6190*/  FSEL R196, R8, RZ, P2 ;  /* 0x000000ff08c47208 */ /* 0x000fe20001000000 */
[----:B------:R-:W-:Y:S01]  /*61a0*/  FMUL.FTZ R8, R7, UR38 ;  /* 0x0000002607087c20 */ /* 0x000fe20008410000 */
[----:B------:R0:W-:Y:S03]  /*61b0*/  MUFU.EX2 R5, R197 ;  /* 0x000000c500057308 */ /* 0x0001e60000000800 */
        /* <DEDUP_REMOVED lines=21> */
[--C-:B0-----:R-:W-:Y:S01]  /*6310*/  FFMA.FTZ R197, R182, UR38, -R196.reuse ;  /* 0x00000026b6c57c23 */ /* 0x101fe200080108c4 */
[----:B------:R-:W-:-:S01]  /*6320*/  FFMA.FTZ R182, R186, UR38, -R196 ;  /* 0x00000026bab67c23 */ /* 0x000fc200080108c4 */
[----:B------:R-:W-:-:S02]  /*6330*/  FFMA.FTZ R186, R190, UR38, -R196 ;  /* 0x00000026beba7c23 */ /* 0x000fc400080108c4 */
[----:B------:R-:W0:Y:S01]  /*6340*/  MUFU.EX2 R175, R175 ;  /* 0x000000af00af7308 */ /* 0x000e220000000800 */
[----:B-1----:R-:W-:-:S04]  /*6350*/  FFMA.FTZ R187, R8, R4, R9 ;  /* 0x0000000408bb7223 */ /* 0x002fc80000010009 */
[----:B------:R-:W-:Y:S01]  /*6360*/  FADD.FTZ R190, R10, R187 ;  /* 0x000000bb0abe7221 */ /* 0x000fe20000010000 */
[----:B------:R-:W-:-:S02]  /*6370*/  FFMA.FTZ R187, R191, UR38, -R196 ;  /* 0x00000026bfbb7c23 */ /* 0x000fc400080108c4 */
[----:B------:R-:W1:Y:S08]  /*6380*/  MUFU.EX2 R7, R7 ;  /* 0x0000000700077308 */ /* 0x000e700000000800 */
[----:B------:R-:W2:Y:S01]  /*6390*/  MUFU.EX2 R13, R13 ;  /* 0x0000000d000d7308 */ /* 0x000ea20000000800 */
[----:B0-----:R-:W-:-:S01]  /*63a0*/  FFMA.FTZ R4, R175, R3, R200 ;  /* 0x00000003af047223 */ /* 0x001fc200000100c8 */
[----:B------:R-:W-:Y:S01]  /*63b0*/  FADD.FTZ R3, R11, R190 ;  /* 0x000000be0b037221 */ /* 0x000fe20000010000 */
[----:B------:R-:W-:-:S03]  /*63c0*/  FFMA.FTZ R190, R194, UR38, -R196 ;  /* 0x00000026c2be7c23 */ /* 0x000fc600080108c4 */
[----:B------:R-:W-:Y:S02]  /*63d0*/  FADD.FTZ R3, R12, R3 ;  /* 0x000000030c037221 */ /* 0x000fe40000010000 */
[----:B------:R-:W0:Y:S01]  /*63e0*/  MUFU.EX2 R158, R158 ;  /* 0x0000009e009e7308 */ /* 0x000e220000000800 */
[----:B-1----:R-:W-:-:S01]  /*63f0*/  FADD.FTZ R4, R7, R4 ;  /* 0x0000000407047221 */ /* 0x002fc20000010000 */
[----:B------:R-:W-:Y:S02]  /*6400*/  WARPGROUP.DEPBAR.LE gsb0, 0x0 ;  /* 0x00008000000079c5 */ /* 0x000fe40000010000 */
[----:B------:R-:W-:Y:S01]  /*6410*/  WARPGROUP.ARRIVE ;  /* 0x00000000000079c5 */ /* 0x000fe20000000000 */
[----:B------:R-:W-:-:S03]  /*6420*/  FADD.FTZ R194, R14, R3 ;  /* 0x000000030ec27221 */ /* 0x000fc60000010000 */
[----:B------:R-:W1:Y:S01]  /*6430*/  MUFU.EX2 R155, R155 ;  /* 0x0000009b009b7308 */ /* 0x000e620000000800 */
[----:B--2---:R-:W-:-:S01]  /*6440*/  FADD.FTZ R191, R13, R4 ;  /* 0x000000040dbf7221 */ /* 0x004fc20000010000 */
[----:B------:R-:W-:Y:S01]  /*6450*/  QGMMA.64x256x32.F32.E4M3.E4M3 R24, R220, gdesc[UR4], R24, gsb0 ;  /* 0x03e00004dc187df3 */ /* 0x000fe20008000818 */
[----:B------:R-:W-:Y:S01]  /*6460*/  UIADD3 UR6, UR10, 0x6, URZ ;  /* 0x000000060a067890 */ /* 0x000fe2000fffe03f */
[----:B------:R-:W-:-:S04]  /*6470*/  UMOV UR7, 0x40000040 ;  /* 0x4000004000077882 */ /* 0x000fc80000000000 */
[----:B------:R-:W2:Y:S01]  /*6480*/  MUFU.EX2 R162, R162 ;  /* 0x000000a200a27308 */ /* 0x000ea20000000800 */
[----:B0-----:R-:W-:-:S01]  /*6490*/  FADD.FTZ R4, R158, R191 ;  /* 0x000000bf9e047221 */ /* 0x001fc20000010000 */
[----:B------:R-:W-:-:S06]  /*64a0*/  FFMA.FTZ R191, R195, UR38, -R196 ;  /* 0x00000026c3bf7c23 */ /* 0x000fcc00080108c4 */
[----:B------:R-:W0:Y:S01]  /*64b0*/  MUFU.EX2 R159, R159 ;  /* 0x0000009f009f7308 */ /* 0x000e220000000800 */
[----:B-1----:R-:W-:-:S07]  /*64c0*/  FADD.FTZ R3, R155, R4 ;  /* 0x000000049b037221 */ /* 0x002fce0000010000 */
[----:B------:R-:W1:Y:S01]  /*64d0*/  MUFU.EX2 R166, R166 ;  /* 0x000000a600a67308 */ /* 0x000e620000000800 */
[----:B--2---:R-:W-:-:S07]  /*64e0*/  FADD.FTZ R4, R162, R3 ;  /* 0x00000003a2047221 */ /* 0x004fce0000010000 */
[----:B------:R-:W2:Y:S01]  /*64f0*/  MUFU.EX2 R163, R163 ;  /* 0x000000a300a37308 */ /* 0x000ea20000000800 */
[----:B0-----:R-:W-:-:S07]  /*6500*/  FADD.FTZ R3, R159, R4 ;  /* 0x000000049f037221 */ /* 0x001fce0000010000 */
[----:B------:R0:W-:Y:S01]  /*6510*/  MUFU.EX2 R6, R197 ;  /* 0x000000c500067308 */ /* 0x0001e20000000800 */
[----:B-1----:R-:W-:-:S07]  /*6520*/  FADD.FTZ R4, R166, R3 ;  /* 0x00000003a6047221 */ /* 0x002fce0000010000 */
[----:B------:R-:W1:Y:S01]  /*6530*/  MUFU.EX2 R170, R170 ;  /* 0x000000aa00aa7308 */ /* 0x000e620000000800 */
[----:B0-----:R-:W-:-:S01]  /*6540*/  FADD.FTZ R197, R15, R194 ;  /* 0x000000c20fc57221 */ /* 0x001fc20000010000 */
[----:B--2---:R-:W-:-:S03]  /*6550*/  FADD.FTZ R3, R163, R4 ;  /* 0x00000004a3037221 */ /* 0x004fc60000010000 */
[----:B------:R-:W-:-:S03]  /*6560*/  FADD.FTZ R194, R20, R197 ;  /* 0x000000c514c27221 */ /* 0x000fc60000010000 */
[----:B------:R-:W0:Y:S01]  /*6570*/  MUFU.EX2 R167, R167 ;  /* 0x000000a700a77308 */ /* 0x000e220000000800 */
[----:B------:R-:W-:-:S01]  /*6580*/  FADD.FTZ R195, R21, R194 ;  /* 0x000000c215c37221 */ /* 0x000fc20000010000 */
[----:B------:R-:W-:-:S03]  /*6590*/  FFMA.FTZ R194, R198, UR38, -R196 ;  /* 0x00000026c6c27c23 */ /* 0x000fc600080108c4 */
[----:B------:R-:W-:Y:S01]  /*65a0*/  FADD.FTZ R198, R152, R195 ;  /* 0x000000c398c67221 */ /* 0x000fe20000010000 */
[----:B------:R-:W-:-:S02]  /*65b0*/  FFMA.FTZ R195, R199, UR38, -R196 ;  /* 0x00000026c7c37c23 */ /* 0x000fc400080108c4 */
[----:B------:R-:W2:Y:S01]  /*65c0*/  MUFU.EX2 R174, R174 ;  /* 0x000000ae00ae7308 */ /* 0x000ea20000000800 */
[----:B------:R-:W-:-:S01]  /*65d0*/  FADD.FTZ R197, R153, R198 ;  /* 0x000000c699c57221 */ /* 0x000fc20000010000 */
[----:B-1----:R-:W-:-:S03]  /*65e0*/  FADD.FTZ R4, R170, R3 ;  /* 0x00000003aa047221 */ /* 0x002fc60000010000 */
[----:B------:R-:W-:Y:S01]  /*65f0*/  FADD.FTZ R198, R154, R197 ;  /* 0x000000c59ac67221 */ /* 0x000fe20000010000 */
[----:B------:R-:W-:-:S02]  /*6600*/  FFMA.FTZ R197, R202, UR38, -R196 ;  /* 0x00000026cac57c23 */ /* 0x000fc400080108c4 */
[----:B------:R-:W1:Y:S01]  /*6610*/  MUFU.EX2 R171, R171 ;  /* 0x000000ab00ab7308 */ /* 0x000e620000000800 */
[----:B0-----:R-:W-:-:S01]  /*6620*/  FADD.FTZ R3, R167, R4 ;  /* 0x00000004a7037221 */ /* 0x001fc20000010000 */
[----:B------:R-:W-:-:S04]  /*6630*/  FADD.FTZ R199, R157, R198 ;  /* 0x000000c69dc77221 */ /* 0x000fc80000010000 */
[----:B------:R-:W-:Y:S02]  /*6640*/  FADD.FTZ R198, R156, R199 ;  /* 0x000000c79cc67221 */ /* 0x000fe40000010000 */
[----:B------:R-:W0:Y:S01]  /*6650*/  MUFU.EX2 R178, R178 ;  /* 0x000000b200b27308 */ /* 0x000e220000000800 */
[----:B--2---:R-:W-:-:S01]  /*6660*/  FADD.FTZ R4, R174, R3 ;  /* 0x00000003ae047221 */ /* 0x004fc20000010000 */
[----:B------:R-:W-:Y:S01]  /*6670*/  FADD.FTZ R199, R161, R198 ;  /* 0x000000c6a1c77221 */ /* 0x000fe20000010000 */
[----:B------:R-:W-:-:S05]  /*6680*/  FFMA.FTZ R198, R203, UR38, -R196 ;  /* 0x00000026cbc67c23 */ /* 0x000fca00080108c4 */
[----:B------:R-:W2:Y:S01]  /*6690*/  MUFU.EX2 R179, R179 ;  /* 0x000000b300b37308 */ /* 0x000ea20000000800 */
[----:B-1----:R-:W-:-:S01]  /*66a0*/  FADD.FTZ R3, R171, R4 ;  /* 0x00000004ab037221 */ /* 0x002fc20000010000 */
[----:B------:R-:W-:Y:S01]  /*66b0*/  FADD.FTZ R4, R160, R199 ;  /* 0x000000c7a0047221 */ /* 0x000fe20000010000 */
[----:B------:R-:W-:-:S05]  /*66c0*/  FFMA.FTZ R199, R206, UR38, -R196 ;  /* 0x00000026cec77c23 */ /* 0x000fca00080108c4 */
[----:B------:R-:W1:Y:S01]  /*66d0*/  MUFU.EX2 R182, R182 ;  /* 0x000000b600b67308 */ /* 0x000e620000000800 */
[----:B0-----:R-:W-:-:S04]  /*66e0*/  FADD.FTZ R3, R178, R3 ;  /* 0x00000003b2037221 */ /* 0x001fc80000010000 */
[----:B------:R-:W-:Y:S01]  /*66f0*/  FADD.FTZ R202, R6, R3 ;  /* 0x0000000306ca7221 */ /* 0x000fe20000010000 */
[----:B------:R-:W-:-:S02]  /*6700*/  FADD.FTZ R3, R165, R4 ;  /* 0x00000004a5037221 */ /* 0x000fc40000010000 */
        /* <DEDUP_REMOVED lines=11> */
[----:B------:R-:W-:-:S01]  /*67c0*/  FFMA.FTZ R202, R207, UR38, -R196 ;  /* 0x00000026cfca7c23 */ /* 0x000fc200080108c4 */
[----:B------:R-:W-:Y:S01]  /*67d0*/  IMAD.U32 R207, RZ, RZ, UR56 ;  /* 0x00000038ffcf7e24 */ /* 0x000fe2000f8e00ff */
[----:B------:R-:W-:-:S03]  /*67e0*/  IADD3 R3, -R23, 0xb, RZ ;  /* 0x0000000b17037810 */ /* 0x000fc60007ffe1ff */
[----:B------:R-:W0:Y:S01]  /*67f0*/  MUFU.EX2 R190, R190 ;  /* 0x000000be00be7308 */ /* 0x000e220000000800 */
[----:B--2---:R-:W-:-:S01]  /*6800*/  FADD.FTZ R204, R186, R201 ;  /* 0x000000c9bacc7221 */ /* 0x004fc20000010000 */
[----:B------:R-:W-:Y:S01]  /*6810*/  FFMA.FTZ R201, R210, UR38, -R196 ;  /* 0x00000026d2c97c23 */ /* 0x000fe200080108c4 */
[----:B------:R-:W-:-:S05]  /*6820*/  @!P1 LEA R207, R207, UR41, 0x3 ;  /* 0x00000029cfcf9c11 */ /* 0x000fca000f8e18ff */
[----:B------:R-:W2:Y:S01]  /*6830*/  MUFU.EX2 R191, R191 ;  /* 0x000000bf00bf7308 */ /* 0x000ea20000000800 */
[----:B-1----:R-:W-:-:S07]  /*6840*/  FADD.FTZ R203, R187, R204 ;  /* 0x000000ccbbcb7221 */ /* 0x002fce0000010000 */
[----:B------:R-:W1:Y:S01]  /*6850*/  MUFU.EX2 R194, R194 ;  /* 0x000000c200c27308 */ /* 0x000e620000000800 */
[----:B0-----:R-:W-:-:S01]  /*6860*/  FADD.FTZ R204, R190, R203 ;  /* 0x000000cbbecc7221 */ /* 0x001fc20000010000 */
[----:B------:R-:W-:-:S04]  /*6870*/  FADD.FTZ R203, R177, R4 ;  /* 0x00000004b1cb7221 */ /* 0x000fc80000010000 */
[----:B------:R-:W-:Y:S01]  /*6880*/  FADD.FTZ R4, R176, R203 ;  /* 0x000000cbb0047221 */ /* 0x000fe20000010000 */
[----:B------:R-:W-:-:S01]  /*6890*/  FFMA.FTZ R203, R214, UR38, -R196 ;  /* 0x00000026d6cb7c23 */ /* 0x000fc200080108c4 */
[----:B------:R-:W0:Y:S01]  /*68a0*/  MUFU.EX2 R195, R195 ;  /* 0x000000c300c37308 */ /* 0x000e220000000800 */
[----:B--2---:R-:W-:-:S01]  /*68b0*/  FADD.FTZ R205, R191, R204 ;  /* 0x000000ccbfcd7221 */ /* 0x004fc20000010000 */
[--C-:B------:R-:W-:Y:S01]  /*68c0*/  FFMA.FTZ R204, R211, UR38, -R196.reuse ;  /* 0x00000026d3cc7c23 */ /* 0x100fe200080108c4 */
[----:B------:R-:W-:-:S05]  /*68d0*/  FFMA.FTZ R196, R215, UR38, -R196 ;  /* 0x00000026d7c47c23 */ /* 0x000fca00080108c4 */
[----:B------:R-:W2:Y:S01]  /*68e0*/  MUFU.EX2 R180, R180 ;  /* 0x000000b400b47308 */ /* 0x000ea20000000800 */
[----:B-1----:R-:W-:-:S01]  /*68f0*/  FADD.FTZ R206, R194, R205 ;  /* 0x000000cdc2ce7221 */ /* 0x002fc20000010000 */
[----:B------:R-:W-:-:S06]  /*6900*/  FADD.FTZ R205, R181, R4 ;  /* 0x00000004b5cd7221 */ /* 0x000fcc0000010000 */
[----:B------:R-:W1:Y:S01]  /*6910*/  MUFU.EX2 R197, R197 ;  /* 0x000000c500c57308 */ /* 0x000e620000000800 */
[----:B0-----:R-:W-:-:S07]  /*6920*/  FADD.FTZ R206, R195, R206 ;  /* 0x000000cec3ce7221 */ /* 0x001fce0000010000 */
[----:B------:R-:W0:Y:S01]  /*6930*/  MUFU.EX2 R185, R185 ;  /* 0x000000b900b97308 */ /* 0x000e220000000800 */
[----:B--2---:R-:W-:-:S07]  /*6940*/  FADD.FTZ R4, R180, R205 ;  /* 0x000000cdb4047221 */ /* 0x004fce0000010000 */
[----:B------:R-:W2:Y:S01]  /*6950*/  MUFU.EX2 R198, R198 ;  /* 0x000000c600c67308 */ /* 0x000ea20000000800 */
[----:B-1----:R-:W-:-:S07]  /*6960*/  FADD.FTZ R205, R197, R206 ;  /* 0x000000cec5cd7221 */ /* 0x002fce0000010000 */
[----:B------:R-:W1:Y:S08]  /*6970*/  MUFU.EX2 R184, R184 ;  /* 0x000000b800b87308 */ /* 0x000e700000000800 */
[----:B------:R-:W3:Y:S08]  /*6980*/  MUFU.EX2 R199, R199 ;  /* 0x000000c700c77308 */ /* 0x000ef00000000800 */
[----:B------:R-:W-:Y:S08]  /*6990*/  MUFU.EX2 R189, R189 ;  /* 0x000000bd00bd7308 */ /* 0x000ff00000000800 */
[----:B------:R-:W4:Y:S08]  /*69a0*/  MUFU.EX2 R202, R202 ;  /* 0x000000ca00ca7308 */ /* 0x000f300000000800 */
        /* <DEDUP_REMOVED lines=12> */
[----:B0-----:R-:W-:-:S02]  /*6a70*/  @!P1 VIADD R3, R207, 0x38840 ;  /* 0x00038840cf039836 */ /* 0x001fc40000000000 */
[----:B------:R-:W-:Y:S01]  /*6a80*/  FADD.FTZ R207, R185, R4 ;  /* 0x00000004b9cf7221 */ /* 0x000fe20000010000 */
[----:B--2---:R-:W-:-:S02]  /*6a90*/  FADD.FTZ R4, R198, R205 ;  /* 0x000000cdc6047221 */ /* 0x004fc40000010000 */
[----:B------:R-:W-:Y:S01]  /*6aa0*/  @!P1 PRMT R3, RZ, 0x654, R3 ;  /* 0x00000654ff039816 */ /* 0x000fe20000000003 */
[----:B-1----:R-:W-:-:S01]  /*6ab0*/  FADD.FTZ R206, R184, R207 ;  /* 0x000000cfb8ce7221 */ /* 0x002fc20000010000 */
[----:B---3--:R-:W-:Y:S02]  /*6ac0*/  FADD.FTZ R205, R199, R4 ;  /* 0x00000004c7cd7221 */ /* 0x008fe40000010000 */
[----:B------:R0:W-:Y:S02]  /*6ad0*/  @!P1 SYNCS.ARRIVE.TRANS64.RED.A1T0 RZ, [R3+URZ], RZ ;  /* 0x000000ff03ff99a7 */ /* 0x0001e4000810043f */
[----:B----4-:R-:W-:-:S01]  /*6ae0*/  FADD.FTZ R4, R202, R205 ;  /* 0x000000cdca047221 */ /* 0x010fc20000010000 */
[----:B0-----:R-:W-:-:S04]  /*6af0*/  FADD.FTZ R3, R189, R206 ;  /* 0x000000cebd037221 */ /* 0x001fc80000010000 */
[----:B-----5:R-:W-:Y:S01]  /*6b00*/  FADD.FTZ R206, R188, R3 ;  /* 0x00000003bcce7221 */ /* 0x020fe20000010000 */
        /* <DEDUP_REMOVED lines=9> */
.L_x_2018:
        /* <DEDUP_REMOVED lines=172> */
.L_x_2009:
[----:B------:R-:W-:-:S13]  /*7660*/  ISETP.LE.AND P2, PT, RZ, UR57, PT ;  /* 0x00000039ff007c0c */ /* 0x000fda000bf43270 */
[----:B------:R-:W-:Y:S05]  /*7670*/  @!P2 BRA `(.L_x_2020) ;  /* 0x0000002000c0a947 */ /* 0x000fea0003800000 */
[----:B------:R-:W-:Y:S01]  /*7680*/  IMAD.MOV.U32 R7, RZ, RZ, R0 ;  /* 0x000000ffff077224 */ /* 0x000fe200078e0000 */
[----:B------:R-:W-:Y:S01]  /*7690*/  UMOV UR53, UR46 ;  /* 0x0000002e00357c82 */ /* 0x000fe20008000000 */
[----:B------:R-:W-:Y:S01]  /*76a0*/  IMAD.MOV.U32 R5, RZ, RZ, R2 ;  /* 0x000000ffff057224 */ /* 0x000fe200078e0002 */
[----:B------:R-:W-:-:S06]  /*76b0*/  UMOV UR52, UR56 ;  /* 0x0000003800347c82 */ /* 0x000fcc0008000000 */
.L_x_2030:
[----:B------:R-:W-:Y:S01]  /*76c0*/  ISETP.NE.AND P3, PT, RZ, UR44, PT ;  /* 0x0000002cff007c0c */ /* 0x000fe2000bf65270 */
[----:B------:R-:W-:-:S04]  /*76d0*/  UISETP.NE.AND UP0, UPT, UR52, 0x1, UPT ;  /* 0x000000013400788c */ /* 0x000fc8000bf05270 */
[----:B------:R-:W-:-:S04]  /*76e0*/  USEL UR46, URZ, 0x1, UP0 ;  /* 0x000000013f2e7887 */ /* 0x000fc80008000000 */
[----:B------:R-:W-:-:S04]  /*76f0*/  ULOP3.LUT UR46, UR53, UR46, URZ, 0x3c, !UPT ;  /* 0x0000002e352e7292 */ /* 0x000fc8000f8e3c3f */
[----:B------:R-:W-:Y:S08]  /*7700*/  @P3 BRA `(.L_x_2021) ;  /* 0x0000000000383947 */ /* 0x000ff00003800000 */
[----:B------:R-:W-:Y:S05]  /*7710*/  @!P0 BRA `(.L_x_2022) ;  /* 0x0000000000048947 */ /* 0x000fea0003800000 */
[----:B------:R-:W-:Y:S01]  /*7720*/  BPT.TRAP 0x1 ;  /* 0x000000040000795c */ /* 0x000fe20000300000 */
.L_x_2022:
        /* <DEDUP_REMOVED lines=9> */
.L_x_2023:
[----:B-1----:R-:W-:Y:S05]  /*77c0*/  @P2 BRA `(.L_x_2021) ;  /* 0x0000000000082947 */ /* 0x002fea0003800000 */
[----:B------:R-:W1:Y:S02]  /*77d0*/  SYNCS.PHASECHK.TRANS64.TRYWAIT P2, [UR6+0x38830], R0 ;  /* 0x03883000ff0075a7 */ /* 0x000e640008040146 */
[----:B-1----:R-:W-:Y:S05]  /*77e0*/  @!P2 BRA `(.L_x_2024) ;  /* 0x000000c00098a947 */ /* 0x002fea0003800000 */
.L_x_2021:
        /* <DEDUP_REMOVED lines=48> */
.L_x_2026:
[----:B------:R-:W-:Y:S01]  /*7af0*/  ULEA UR6, UR52, UR41, 0x3 ;  /* 0x0000002934067291 */ /* 0x000fe2000f8e183f */
[----:B------:R-:W-:-:S05]  /*7b00*/  IMAD.U32 R0, RZ, RZ, UR53 ;  /* 0x00000035ff007e24 */ /* 0x000fca000f8e00ff */
[----:B------:R-:W-:-:S04]  /*7b10*/  SHF.L.U32 R0, R0, 0x1f, RZ ;  /* 0x0000001f00007819 */ /* 0x000fc800000006ff */
[----:B------:R0:W1:Y:S01]  /*7b20*/  SYNCS.PHASECHK.TRANS64.TRYWAIT P2, [UR6+0x38850], R0 ;  /* 0x03885000ff0075a7 */ /* 0x0000620008040146 */
[----:B------:R-:W-:Y:S05]  /*7b30*/  @!P0 BRA `(.L_x_2027) ;  /* 0x0000000000048947 */ /* 0x000fea0003800000 */
[----:B------:R-:W-:Y:S01]  /*7b40*/  BPT.TRAP 0x1 ;  /* 0x000000040000795c */ /* 0x000fe20000300000 */
.L_x_2027:
[----:B-1----:R-:W-:Y:S05]  /*7b50*/  @P2 BRA `(.L_x_2025) ;  /* 0x0000000000082947 */ /* 0x002fea0003800000 */
[----:B------:R-:W1:Y:S02]  /*7b60*/  SYNCS.PHASECHK.TRANS64.TRYWAIT P2, [UR6+0x38850], R0 ;  /* 0x03885000ff0075a7 */ /* 0x000e640008040146 */
[----:B-1----:R-:W-:Y:S05]  /*7b70*/  @!P2 BRA `(.L_x_2028) ;  /* 0x000000bc00cca947 */ /* 0x002fea0003800000 */
.L_x_2025:
[----:B------:R-:W-:Y:S01]  /*7b80*/  UIADD3 UR6, UR41, 0x400, URZ ;  /* 0x0000040029067890 */ /* 0x000fe2000fffe03f */
[----:B------:R-:W-:Y:S01]  /*7b90*/  WARPGROUP.ARRIVE ;  /* 0x00000000000079c5 */ /* 0x000fe20000000000 */
[----:B------:R-:W-:Y:S01]  /*7ba0*/  UMOV UR7, 0x40000040 ;  /* 0x4000004000077882 */ /* 0x000fe20000000000 */
[----:B------:R-:W-:Y:S01]  /*7bb0*/  FMNMX.FTZ R2, R154, R7, !PT ;  /* 0x000000079a027209 */ /* 0x000fe20007810000 */
[----:B------:R-:W-:Y:S01]  /*7bc0*/  USHF.R.U32.HI UR6, URZ, 0x4, UR6 ;  /* 0x000000043f067899 */ /* 0x000fe20008011606 */
[----:B01----:R-:W-:Y:S01]  /*7bd0*/  FMNMX.FTZ R0, R152, R5, !PT ;  /* 0x0000000598007209 */ /* 0x003fe20007810000 */
        /* <DEDUP_REMOVED lines=70> */
[----:B------:R-:W0:Y:S04]  /*8040*/  SHFL.BFLY PT, R11, R8, 0x2, 0x1f ;  /* 0x0c401f00080b7f89 */ /* 0x000e2800000e0000 */
[----:B------:R-:W1:Y:S01]  /*8050*/  SHFL.BFLY PT, R9, R6, 0x2, 0x1f ;  /* 0x0c401f0006097f89 */ /* 0x000e6200000e0000 */
[----:B0-----:R-:W-:Y:S02]  /*8060*/  FMNMX.FTZ R11, R8, R11, !PT ;  /* 0x0000000b080b7209 */ /* 0x001fe40007810000 */
[----:B-1----:R-:W-:-:S03]  /*8070*/  FMNMX.FTZ R9, R6, R9, !PT ;  /* 0x0000000906097209 */ /* 0x002fc60007810000 */
[----:B------:R-:W0:Y:S04]  /*8080*/  SHFL.BFLY PT, R0, R11, 0x1, 0x1f ;  /* 0x0c201f000b007f89 */ /* 0x000e2800000e0000 */
[----:B------:R-:W1:Y:S01]  /*8090*/  SHFL.BFLY PT, R2, R9, 0x1, 0x1f ;  /* 0x0c201f0009027f89 */ /* 0x000e6200000e0000 */
[----:B0-----:R-:W-:Y:S02]  /*80a0*/  FMNMX.FTZ R0, R11, R0, !PT ;  /* 0x000000000b007209 */ /* 0x001fe40007810000 */
[----:B-1----:R-:W-:-:S03]  /*80b0*/  FMNMX.FTZ R2, R9, R2, !PT ;  /* 0x0000000209027209 */ /* 0x002fc60007810000 */
        /* <DEDUP_REMOVED lines=16> */
[----:B------:R-:W-:Y:S01]  /*81c0*/  FFMA.FTZ R154, R155, UR38, -R193 ;  /* 0x000000269b9a7c23 */ /* 0x000fe200080108c1 */
        /* <DEDUP_REMOVED lines=25> */
[--C-:B------:R-:W-:Y:S01]  /*8360*/  FFMA.FTZ R179, R182, UR38, -R193.reuse ;  /* 0x00000026b6b37c23 */ /* 0x100fe200080108c1 */
[----:B------:R-:W-:-:S01]  /*8370*/  FFMA.FTZ R182, R183, UR38, -R193 ;  /* 0x00000026b7b67c23 */ /* 0x000fc200080108c1 */
[--C-:B------:R-:W-:Y:S01]  /*8380*/  FFMA.FTZ R183, R186, UR38, -R193.reuse ;  /* 0x00000026bab77c23 */ /* 0x100fe200080108c1 */
[----:B------:R-:W-:-:S01]  /*8390*/  FFMA.FTZ R186, R187, UR38, -R193 ;  /* 0x00000026bbba7c23 */ /* 0x000fc200080108c1 */
[----:B------:R-:W2:Y:S01]  /*83a0*/  MUFU.EX2 R9, R9 ;  /* 0x0000000900097308 */ /* 0x000ea20000000800 */
[----:B0-----:R-:W-:-:S01]  /*83b0*/  FFMA.FTZ R4, R5, R4, R8 ;  /* 0x0000000405047223 */ /* 0x001fc20000010008 */
[----:B------:R-:W-:Y:S01]  /*83c0*/  FFMA.FTZ R21, R169, UR38, -R7 ;  /* 0x00000026a9157c23 */ /* 0x000fe20008010807 */
[----:B------:R-:W-:-:S01]  /*83d0*/  FFMA.FTZ R187, R190, UR38, -R193 ;  /* 0x00000026bebb7c23 */ /* 0x000fc200080108c1 */
[--C-:B------:R-:W-:Y:S01]  /*83e0*/  FFMA.FTZ R190, R191, UR38, -R193.reuse ;  /* 0x00000026bfbe7c23 */ /* 0x100fe200080108c1 */
[----:B------:R-:W-:-:S01]  /*83f0*/  FFMA.FTZ R191, R194, UR38, -R193 ;  /* 0x00000026c2bf7c23 */ /* 0x000fc200080108c1 */
[--C-:B------:R-:W-:Y:S01]  /*8400*/  FFMA.FTZ R152, R172, UR38, -R7.reuse ;  /* 0x00000026ac987c23 */ /* 0x100fe20008010807 */
[----:B------:R-:W-:-:S01]  /*8410*/  FFMA.FTZ R160, R180, UR38, -R7 ;  /* 0x00000026b4a07c23 */ /* 0x000fc20008010807 */
[----:B------:R-:W0:Y:S01]  /*8420*/  MUFU.EX2 R154, R154 ;  /* 0x0000009a009a7308 */ /* 0x000e220000000800 */
[----:B-1----:R-:W-:-:S01]  /*8430*/  FFMA.FTZ R3, R6, R3, R197 ;  /* 0x0000000306037223 */ /* 0x002fc200000100c5 */
[--C-:B------:R-:W-:Y:S01]  /*8440*/  FFMA.FTZ R164, R184, UR38, -R7.reuse ;  /* 0x00000026b8a47c23 */ /* 0x100fe20008010807 */
[----:B------:R-:W-:-:S01]  /*8450*/  FFMA.FTZ R165, R185, UR38, -R7 ;  /* 0x00000026b9a57c23 */ /* 0x000fc20008010807 */
[--C-:B------:R-:W-:Y:S01]  /*8460*/  FFMA.FTZ R180, R200, UR38, -R7.reuse ;  /* 0x00000026c8b47c23 */ /* 0x100fe20008010807 */
[----:B------:R-:W-:-:S01]  /*8470*/  FFMA.FTZ R168, R188, UR38, -R7 ;  /* 0x00000026bca87c23 */ /* 0x000fc20008010807 */
[--C-:B------:R-:W-:Y:S01]  /*8480*/  FFMA.FTZ R169, R189, UR38, -R7.reuse ;  /* 0x00000026bda97c23 */ /* 0x100fe20008010807 */
[----:B------:R-:W-:-:S01]  /*8490*/  FFMA.FTZ R172, R192, UR38, -R7 ;  /* 0x00000026c0ac7c23 */ /* 0x000fc20008010807 */
[----:B------:R-:W1:Y:S01]  /*84a0*/  MUFU.EX2 R10, R10 ;  /* 0x0000000a000a7308 */ /* 0x000e620000000800 */
        /* <DEDUP_REMOVED lines=15> */
[----:B------:R-:W-:Y:S02]  /*85a0*/  WARPGROUP.DEPBAR.LE gsb0, 0x0 ;  /* 0x00008000000079c5 */ /* 0x000fe40000010000 */
[----:B------:R-:W-:-:S04]  /*85b0*/  WARPGROUP.ARRIVE ;  /* 0x00000000000079c5 */ /* 0x000fc80000000000 */
[----:B------:R-:W0:Y:S01]  /*85c0*/  MUFU.EX2 R159, R159 ;  /* 0x0000009f009f7308 */ /* 0x000e220000000800 */
[----:B-1----:R-:W-:-:S01]  /*85d0*/  FADD.FTZ R4, R158, R3 ;  /* 0x000000039e047221 */ /* 0x002fc20000010000 */
[----:B------:R-:W-:Y:S01]  /*85e0*/  QGMMA.64x256x32.F32.E4M3.E4M3 R24, R224, gdesc[UR4], R24, gsb0 ;  /* 0x03e00004e0187df3 */ /* 0x000fe20008000818 */
[----:B------:R-:W-:Y:S01]  /*85f0*/  UIADD3 UR6, UR10, 0x4, URZ ;  /* 0x000000040a067890 */ /* 0x000fe2000fffe03f */
[----:B------:R-:W-:-:S04]  /*8600*/  UMOV UR7, 0x40000040 ;  /* 0x4000004000077882 */ /* 0x000fc80000000000 */
[----:B------:R-:W1:Y:S01]  /*8610*/  MUFU.EX2 R13, R13 ;  /* 0x0000000d000d7308 */ /* 0x000e620000000800 */
[----:B--2---:R-:W-:-:S07]  /*8620*/  FADD.FTZ R194, R12, R201 ;  /* 0x000000c90cc27221 */ /* 0x004fce0000010000 */
[----:B------:R-:W2:Y:S01]  /*8630*/  MUFU.EX2 R162, R162 ;  /* 0x000000a200a27308 */ /* 0x000ea20000000800 */
[----:B0-----:R-:W-:-:S07]  /*8640*/  FADD.FTZ R3, R159, R4 ;  /* 0x000000049f037221 */ /* 0x001fce0000010000 */
[----:B------:R-:W0:Y:S01]  /*8650*/  MUFU.EX2 R14, R14 ;  /* 0x0000000e000e7308 */ /* 0x000e220000000800 */
[----:B-1----:R-:W-:-:S01]  /*8660*/  FADD.FTZ R201, R13, R194 ;  /* 0x000000c20dc97221 */ /* 0x002fc20000010000 */
[--C-:B------:R-:W-:Y:S01]  /*8670*/  FFMA.FTZ R194, R195, UR38, -R193.reuse ;  /* 0x00000026c3c27c23 */ /* 0x100fe200080108c1 */
[----:B------:R-:W-:-:S05]  /*8680*/  FFMA.FTZ R195, R198, UR38, -R193 ;  /* 0x00000026c6c37c23 */ /* 0x000fca00080108c1 */
        /* <DEDUP_REMOVED lines=25> */
[----:B------:R-:W-:-:S06]  /*8820*/  FFMA.FTZ R198, R202, UR38, -R193 ;  /* 0x00000026cac67c23 */ /* 0x000fcc00080108c1 */
        /* <DEDUP_REMOVED lines=17> */
[----:B------:R-:W-:Y:S01]  /*8940*/  FFMA.FTZ R200, R206, UR38, -R193 ;  /* 0x00000026cec87c23 */ /* 0x000fe200080108c1 */
[----:B------:R-:W-:-:S05]  /*8950*/  IADD3 R206, -R23, 0xb, RZ ;  /* 0x0000000b17ce7810 */ /* 0x000fca0007ffe1ff */
[----:B------:R-:W0:Y:S01]  /*8960*/  MUFU.EX2 R183, R183 ;  /* 0x000000b700b77308 */ /* 0x000e220000000800 */
[----:B-1----:R-:W-:-:S07]  /*8970*/  FADD.FTZ R4, R182, R3 ;  /* 0x00000003b6047221 */ /* 0x002fce0000010000 */
[----:B------:R-:W1:Y:S01]  /*8980*/  MUFU.EX2 R165, R165 ;  /* 0x000000a500a57308 */ /* 0x000e620000000800 */
[----:B--2---:R-:W-:-:S01]  /*8990*/  FADD.FTZ R202, R164, R201 ;  /* 0x000000c9a4ca7221 */ /* 0x004fc20000010000 */
[----:B------:R-:W-:Y:S01]  /*89a0*/  FFMA.FTZ R201, R207, UR38, -R193 ;  /* 0x00000026cfc97c23 */ /* 0x000fe200080108c1 */
[----:B------:R-:W-:-:S05]  /*89b0*/  IMAD.U32 R207, RZ, RZ, UR56 ;  /* 0x00000038ffcf7e24 */ /* 0x000fca000f8e00ff */
[----:B------:R-:W2:Y:S01]  /*89c0*/  MUFU.EX2 R186, R186 ;  /* 0x000000ba00ba7308 */ /* 0x000ea20000000800 */
[----:B0-----:R-:W-:-:S01]  /*89d0*/  FADD.FTZ R3, R183, R4 ;  /* 0x00000004b7037221 */ /* 0x001fc20000010000 */
[----:B------:R-:W-:-:S06]  /*89e0*/  @!P1 LEA R207, R207, UR41, 0x3 ;  /* 0x00000029cfcf9c11 */ /* 0x000fcc000f8e18ff */
        /* <DEDUP_REMOVED lines=10> */
[----:B------:R-:W-:-:S06]  /*8a90*/  FFMA.FTZ R202, R210, UR38, -R193 ;  /* 0x00000026d2ca7c23 */ /* 0x000fcc00080108c1 */
[----:B------:R-:W2:Y:S01]  /*8aa0*/  MUFU.EX2 R191, R191 ;  /* 0x000000bf00bf7308 */ /* 0x000ea20000000800 */
[----:B0-----:R-:W-:-:S07]  /*8ab0*/  FADD.FTZ R4, R190, R3 ;  /* 0x00000003be047221 */ /* 0x001fce0000010000 */
[----:B------:R-:W0:Y:S01]  /*8ac0*/  MUFU.EX2 R173, R173 ;  /* 0x000000ad00ad7308 */ /* 0x000e220000000800 */
[----:B-1----:R-:W-:-:S01]  /*8ad0*/  FADD.FTZ R204, R172, R203 ;  /* 0x000000cbaccc7221 */ /* 0x002fc20000010000 */
[----:B------:R-:W-:-:S06]  /*8ae0*/  FFMA.FTZ R203, R211, UR38, -R193 ;  /* 0x00000026d3cb7c23 */ /* 0x000fcc00080108c1 */
[----:B------:R-:W1:Y:S01]  /*8af0*/  MUFU.EX2 R194, R194 ;  /* 0x000000c200c27308 */ /* 0x000e620000000800 */
[----:B--2---:R-:W-:-:S01]  /*8b00*/  FADD.FTZ R3, R191, R4 ;  /* 0x00000004bf037221 */ /* 0x004fc20000010000 */
[----:B------:R-:W-:Y:S02]  /*8b10*/  WARPGROUP.DEPBAR.LE gsb0, 0x0 ;  /* 0x00008000000079c5 */ /* 0x000fe40000010000 */
[----:B------:R-:W-:-:S04]  /*8b20*/  WARPGROUP.ARRIVE ;  /* 0x00000000000079c5 */ /* 0x000fc80000000000 */
[----:B------:R-:W2:Y:S01]  /*8b30*/  MUFU.EX2 R176, R176 ;  /* 0x000000b000b07308 */ /* 0x000ea20000000800 */
[----:B0-----:R-:W-:-:S01]  /*8b40*/  FADD.FTZ R205, R173, R204 ;  /* 0x000000ccadcd7221 */ /* 0x001fc20000010000 */
[----:B------:R-:W-:Y:S01]  /*8b50*/  QGMMA.64x256x32.F32.E4M3.E4M3 R24, R220, gdesc[UR4], R24, gsb0 ;  /* 0x03e00004dc187df3 */ /* 0x000fe20008000818 */
[----:B------:R-:W-:Y:S01]  /*8b60*/  UIADD3 UR6, UR10, 0x6, URZ ;  /* 0x000000060a067890 */ /* 0x000fe2000fffe03f */
[----:B------:R-:W-:-:S04]  /*8b70*/  UMOV UR7, 0x40000040 ;  /* 0x4000004000077882 */ /* 0x000fc80000000000 */
        /* <DEDUP_REMOVED lines=10> */
[----:B------:R-:W-:Y:S01]  /*8c20*/  MUFU.EX2 R198, R198 ;  /* 0x000000c600c67308 */ /* 0x000fe20000000800 */
[----:B--2---:R-:W-:-:S07]  /*8c30*/  FADD.FTZ R3, R196, R3 ;  /* 0x00000003c4037221 */ /* 0x004fce0000010000 */
[----:B------:R-:W1:Y:S01]  /*8c40*/  MUFU.EX2 R181, R181 ;  /* 0x000000b500b57308 */ /* 0x000e620000000800 */
[----:B0-----:R-:W-:-:S07]  /*8c50*/  FADD.FTZ R4, R180, R205 ;  /* 0x000000cdb4047221 */ /* 0x001fce0000010000 */
[----:B------:R-:W-:Y:S08]  /*8c60*/  MUFU.EX2 R199, R199 ;  /* 0x000000c700c77308 */ /* 0x000ff00000000800 */
[----:B------:R-:W0:Y:S01]  /*8c70*/  MUFU.EX2 R184, R184 ;  /* 0x000000b800b87308 */ /* 0x000e220000000800 */
[----:B-1----:R-:W-:-:S07]  /*8c80*/  FADD.FTZ R205, R181, R4 ;  /* 0x00000004b5cd7221 */ /* 0x002fce0000010000 */
[----:B------:R-:W1:Y:S08]  /*8c90*/  MUFU.EX2 R200, R200 ;  /* 0x000000c800c87308 */ /* 0x000e700000000800 */
[----:B------:R-:W-:Y:S01]  /*8ca0*/  MUFU.EX2 R185, R185 ;  /* 0x000000b900b97308 */ /* 0x000fe20000000800 */
[----:B0-----:R-:W-:-:S07]  /*8cb0*/  FADD.FTZ R4, R184, R205 ;  /* 0x000000cdb8047221 */ /* 0x001fce0000010000 */
[----:B------:R-:W0:Y:S08]  /*8cc0*/  MUFU.EX2 R201, R201 ;  /* 0x000000c900c97308 */ /* 0x000e300000000800 */
[----:B------:R-:W-:Y:S08]  /*8cd0*/  MUFU.EX2 R188, R188 ;  /* 0x000000bc00bc7308 */ /* 0x000ff00000000800 */
[----:B------:R-:W2:Y:S08]  /*8ce0*/  MUFU.EX2 R202, R202 ;  /* 0x000000ca00ca7308 */ /* 0x000eb00000000800 */
[----:B------:R-:W-:Y:S08]  /*8cf0*/  MUFU.EX2 R189, R189 ;  /* 0x000000bd00bd7308 */ /* 0x000ff00000000800 */
[----:B------:R-:W3:Y:S08]  /*8d00*/  MUFU.EX2 R203, R203 ;  /* 0x000000cb00cb7308 */ /* 0x000ef00000000800 */
[----:B------:R-:W-:Y:S08]  /*8d10*/  MUFU.EX2 R192, R192 ;  /* 0x000000c000c07308 */ /* 0x000ff00000000800 */
[----:B------:R-:W4:Y:S08]  /*8d20*/  MUFU.EX2 R204, R204 ;  /* 0x000000cc00cc7308 */ /* 0x000f300000000800 */
[----:B------:R-:W-:Y:S08]  /*8d30*/  MUFU.EX2 R7, R7 ;  /* 0x0000000700077308 */ /* 0x000ff00000000800 */
[----:B------:R-:W5:Y:S01]  /*8d40*/  MUFU.EX2 R193, R193 ;  /* 0x000000c100c17308 */ /* 0x000f620000000800 */
[----:B------:R-:W-:-:S02]  /*8d50*/  WARPGROUP.DEPBAR.LE gsb0, 0x0 ;  /* 0x00008000000079c5 */ /* 0x000fc40000010000 */
[----:B------:R-:W-:-:S06]  /*8d60*/  WARPGROUP.ARRIVE ;  /* 0x00000000000079c5 */ /* 0x000fcc0000000000 */
[----:B------:R-:W-:Y:S03]  /*8d70*/  QGMMA.64x256x32.F32.E4M3.E4M3 R24, R216, gdesc[UR4], R24, gsb0 ;  /* 0x03e00004d8187df3 */ /* 0x000fe60008000818 */
[----:B------:R-:W-:Y:S02]  /*8d80*/  WARPGROUP.DEPBAR.LE gsb0, 0x0 ;  /* 0x00008000000079c5 */ /* 0x000fe40000010000 */
[----:B------:R1:W-:Y:S06]  /*8d90*/  BAR.ARV R206, 0x100 ;  /* 0x000400ce0000751d */ /* 0x0003ec0000002000 */
[----:B-1----:R-:W-:-:S01]  /*8da0*/  FADD.FTZ R206, R198, R3 ;  /* 0x00000003c6ce7221 */ /* 0x002fc20000010000 */
[----:B------:R-:W-:-:S03]  /*8db0*/  @!P1 VIADD R3, R207, 0x38840 ;  /* 0x00038840cf039836 */ /* 0x000fc60000000000 */
[----:B------:R-:W-:Y:S02]  /*8dc0*/  FADD.FTZ R207, R199, R206 ;  /* 0x000000cec7cf7221 */ /* 0x000fe40000010000 */
[----:B------:R-:W-:Y:S02]  /*8dd0*/  @!P1 PRMT R3, RZ, 0x654, R3 ;  /* 0x00000654ff039816 */ /* 0x000fe40000000003 */
[----:B------:R-:W-:Y:S02]  /*8de0*/  FADD.FTZ R206, R200, R207 ;  /* 0x000000cfc8ce7221 */ /* 0x000fe40000010000 */
[----:B------:R1:W-:Y:S02]  /*8df0*/  @!P1 SYNCS.ARRIVE.TRANS64.RED.A1T0 RZ, [R3+URZ], RZ ;  /* 0x000000ff03ff99a7 */ /* 0x0003e4000810043f */
[----:B0-----:R-:W-:-:S04]  /*8e00*/  FADD.FTZ R205, R201, R206 ;  /* 0x000000cec9cd7221 */ /* 0x001fc80000010000 */
[----:B--2---:R-:W-:Y:S01]  /*8e10*/  FADD.FTZ R206, R202, R205 ;  /* 0x000000cdcace7221 */ /* 0x004fe20000010000 */
[----:B-1----:R-:W-:-:S03]  /*8e20*/  FADD.FTZ R3, R185, R4 ;  /* 0x00000004b9037221 */ /* 0x002fc60000010000 */
[----:B---3--:R-:W-:Y:S01]  /*8e30*/  FADD.FTZ R205, R203, R206 ;  /* 0x000000cecbcd7221 */ /* 0x008fe20000010000 */
[----:B------:R-:W-:-:S03]  /*8e40*/  FADD.FTZ R4, R188, R3 ;  /* 0x00000003bc047221 */ /* 0x000fc60000010000 */
[----:B----4-:R-:W-:Y:S01]  /*8e50*/  FADD.FTZ R205, R204, R205 ;  /* 0x000000cdcccd7221 */ /* 0x010fe20000010000 */
[----:B------:R-:W-:-:S04]  /*8e60*/  FADD.FTZ R3, R189, R4 ;  /* 0x00000004bd037221 */ /* 0x000fc80000010000 */
[----:B------:R-:W-:Y:S01]  /*8e70*/  FADD.FTZ R4, R192, R3 ;  /* 0x00000003c0047221 */ /* 0x000fe20000010000 */
[----:B-----5:R-:W-:-:S03]  /*8e80*/  FADD.FTZ R3, R193, R205 ;  /* 0x000000cdc1037221 */ /* 0x020fc60000010000 */
[----:B------:R-:W-:Y:S01]  /*8e90*/  FADD.FTZ R4, R7, R4 ;  /* 0x0000000407047221 */ /* 0x000fe20000010000 */
[----:B------:R-:W-:Y:S06]  /*8ea0*/  @!P0 BRA `(.L_x_2029) ;  /* 0x0000000000048947 */ /* 0x000fec0003800000 */
[----:B------:R-:W-:Y:S01]  /*8eb0*/  BPT.TRAP 0x1 ;  /* 0x000000040000795c */ /* 0x000fe20000300000 */
.L_x_2029:
        /* <DEDUP_REMOVED lines=172> */
.L_x_2020:
[----:B------:R-:W-:Y:S06]  /*9980*/  BAR.ARV 0x8, 0x120 ;  /* 0x0204800000007b1d */ /* 0x000fec0000002000 */
[----:B------:R-:W-:Y:S05]  /*9990*/  @!P0 BRA `(.L_x_2031) ;  /* 0x0000000000048947 */ /* 0x000fea0003800000 */
[----:B------:R-:W-:Y:S01]  /*99a0*/  BPT.TRAP 0x1 ;  /* 0x000000040000795c */ /* 0x000fe20000300000 */
.L_x_2031:
[----:B------:R-:W-:Y:S01]  /*99b0*/  ULEA UR16, UR56, UR41, 0x3 ;  /* 0x0000002938107291 */ /* 0x000fe2000f8e183f */
[----:B------:R-:W-:-:S05]  /*99c0*/  IMAD.U32 R5, RZ, RZ, UR46 ;  /* 0x0000002eff057e24 */ /* 0x000fca000f8e00ff */
[----:B------:R-:W-:-:S04]  /*99d0*/  SHF.L.U32 R5, R5, 0x1f, RZ ;  /* 0x0000001f05057819 */ /* 0x000fc800000006ff */
[----:B------:R0:W1:Y:S01]  /*99e0*/  SYNCS.PHASECHK.TRANS64.TRYWAIT P1, [UR16+0x38850], R5 ;  /* 0x03885005ff0075a7 */ /* 0x0000620008020150 */
[----:B------:R-:W-:Y:S05]  /*99f0*/  @!P0 BRA `(.L_x_2032) ;  /* 0x0000000000048947 */ /* 0x000fea0003800000 */
[----:B------:R-:W-:Y:S01]  /*9a00*/  BPT.TRAP 0x1 ;  /* 0x000000040000795c */ /* 0x000fe20000300000 */
.L_x_2032:
[----:B-1----:R-:W-:Y:S05]  /*9a10*/  @P1 BRA `(.L_x_2033) ;  /* 0x0000000000081947 */ /* 0x002fea0003800000 */
[----:B------:R-:W1:Y:S02]  /*9a20*/  SYNCS.PHASECHK.TRANS64.TRYWAIT P1, [UR16+0x38850], R5 ;  /* 0x03885005ff0075a7 */ /* 0x000e640008020150 */
[----:B-1----:R-:W-:Y:S05]  /*9a30*/  @!P1 BRA `(.L_x_2034) ;  /* 0x000000a000349947 */ /* 0x002fea0003800000 */
.L_x_2033:
[----:B------:R-:W-:Y:S01]  /*9a40*/  UIADD3 UR41, UR41, 0x400, URZ ;  /* 0x0000040029297890 */ /* 0x000fe2000fffe03f */
[----:B------:R-:W-:Y:S01]  /*9a50*/  WARPGROUP.ARRIVE ;  /* 0x00000000000079c5 */ /* 0x000fe20000000000 */
[----:B------:R-:W-:Y:S01]  /*9a60*/  UMOV UR7, 0x40000040 ;  /* 0x4000004000077882 */ /* 0x000fe20000000000 */
[----:B------:R-:W-:Y:S01]  /*9a70*/  ULDC.64 UR4, c[0x0][0x9a0] ;  /* 0x0002680000047ab9 */ /* 0x000fe20000000a00 */
[----:B------:R-:W-:Y:S01]  /*9a80*/  USHF.R.U32.HI UR41, URZ, 0x4, UR41 ;  /* 0x000000043f297899 */ /* 0x000fe20008011629 */
[----:B01----:R-:W-:Y:S01]  /*9a90*/  IMAD.MOV.U32 R5, RZ, RZ, 0x3f800000 ;  /* 0x3f800000ff057424 */ /* 0x003fe200078e00ff */
[----:B------:R-:W-:Y:S02]  /*9aa0*/  UISETP.NE.U32.AND UP0, UPT, UR4, URZ, UPT ;  /* 0x0000003f0400728c */ /* 0x000fe4000bf05070 */
[----:B------:R-:W-:Y:S02]  /*9ab0*/  ULOP3.LUT UR41, UR41, 0x3fff, URZ, 0xc0, !UPT ;  /* 0x00003fff29297892 */ /* 0x000fe4000f8ec03f */
[----:B------:R-:W-:-:S02]  /*9ac0*/  UISETP.NE.AND.EX UP0, UPT, UR5, URZ, UPT, UP0 ;  /* 0x0000003f0500728c */ /* 0x000fc4000bf05300 */
[----:B------:R-:W-:-:S04]  /*9ad0*/  ULOP3.LUT UR10, UR41, 0x10000, URZ, 0xfc, !UPT ;  /* 0x00010000290a7892 */ /* 0x000fc8000f8efc3f */
[----:B------:R-:W-:Y:S01]  /*9ae0*/  ULEA UR10, UR56, UR10, 0xb ;  /* 0x0000000a380a7291 */ /* 0x000fe2000f8e583f */
[----:B------:R-:W-:-:S03]  /*9af0*/  PLOP3.LUT P1, PT, PT, PT, UP0, 0x80, 0x0 ;  /* 0x000000000000781c */ /* 0x000fc60003f2f008 */
[----:B------:R-:W-:Y:S01]  /*9b00*/  UIADD3 UR11, UR10, 0x4, URZ ;  /* 0x000000040a0b7890 */ /* 0x000fe2000fffe03f */
[----:B------:R-:W-:Y:S02]  /*9b10*/  @UP0 ULDC.64 UR12, c[0x0][0x9c8] ;  /* 0x00027200000c0ab9 */ /* 0x000fe40000000a00 */
[----:B------:R-:W-:Y:S01]  /*9b20*/  UMOV UR6, UR10 ;  /* 0x0000000a00067c82 */ /* 0x000fe20008000000 */
[----:B------:R-:W-:Y:S01]  /*9b30*/  @UP0 UIMAD UR8, UR37, UR12, URZ ;  /* 0x0000000c250802a4 */ /* 0x000fe2000f8e023f */
[----:B------:R-:W-:Y:S01]  /*9b40*/  QGMMA.64x256x32.F32.E4M3.E4M3 R24, R228, gdesc[UR4], R24, gsb0 ;  /* 0x03e00004e4187df3 */ /* 0x000fe20008000818 */
[----:B------:R-:W-:Y:S01]  /*9b50*/  UIADD3 UR6, UR10, 0x2, URZ ;  /* 0x000000020a067890 */ /* 0x000fe2000fffe03f */
[----:B------:R-:W-:Y:S01]  /*9b60*/  UMOV UR7, 0x40000040 ;  /* 0x4000004000077882 */ /* 0x000fe20000000000 */
[----:B------:R-:W-:Y:S02]  /*9b70*/  @UP0 UIMAD UR9, UR36, UR13, UR8 ;  /* 0x0000000d240902a4 */ /* 0x000fe4000f8e0208 */
[----:B------:R-:W-:Y:S01]  /*9b80*/  @UP0 USHF.R.S32.HI UR8, URZ, 0x1f, UR45 ;  /* 0x0000001f3f080899 */ /* 0x000fe2000801142d */
[----:B------:R-:W-:-:S03]  /*9b90*/  @UP0 ULDC.64 UR14, c[0x0][0x9d0] ;  /* 0x00027400000e0ab9 */ /* 0x000fc60000000a00 */
[----:B------:R-:W-:Y:S01]  /*9ba0*/  @UP0 UIMAD UR8, UR8, UR14, URZ ;  /* 0x0000000e080802a4 */ /* 0x000fe2000f8e023f */
[----:B------:R-:W-:Y:S02]  /*9bb0*/  WARPGROUP.DEPBAR.LE gsb0, 0x0 ;  /* 0x00008000000079c5 */ /* 0x000fe40000010000 */
[----:B------:R-:W-:-:S15]  /*9bc0*/  WARPGROUP.ARRIVE ;  /* 0x00000000000079c5 */ /* 0x000fde0000000000 */
[----:B------:R-:W-:-:S01]  /*9bd0*/  NOP ;  /* 0x0000000000007918 */ /* 0x000fc20000000000 */
[----:B------:R-:W-:Y:S01]  /*9be0*/  QGMMA.64x256x32.F32.E4M3.E4M3 R24, R224, gdesc[UR4], R24, gsb0 ;  /* 0x03e00004e0187df3 */ /* 0x000fe20008000818 */
[----:B------:R-:W-:Y:S02]  /*9bf0*/  @UP0 UIMAD.WIDE.U32 UR6, UR36, UR12, URZ ;  /* 0x0000000c240602a5 */ /* 0x000fe4000f8e003f */
[----:B------:R-:W-:Y:S02]  /*9c00*/  @UP0 UIMAD UR12, UR45, UR15, UR8 ;  /* 0x0000000f2d0c02a4 */ /* 0x000fe4000f8e0208 */
[----:B------:R-:W-:-:S04]  /*9c10*/  @UP0 UIADD3 UR7, UR7, UR9, URZ ;  /* 0x0000000907070290 */ /* 0x000fc8000fffe03f */
[----:B------:R-:W-:-:S03]  /*9c20*/  @UP0 UIMAD.WIDE.U32 UR8, UR45, UR14, UR6 ;  /* 0x0000000e2d0802a5 */ /* 0x000fc6000f8e0006 */
[----:B------:R-:W-:Y:S01]  /*9c30*/  UMOV UR6, UR11 ;  /* 0x0000000b00067c82 */ /* 0x000fe20008000000 */
[----:B------:R-:W-:Y:S01]  /*9c40*/  UMOV UR7, 0x40000040 ;  /* 0x4000004000077882 */ /* 0x000fe20000000000 */
[----:B------:R-:W-:Y:S02]  /*9c50*/  @UP0 UIADD3 UR9, UR9, UR12, URZ ;  /* 0x0000000c09090290 */ /* 0x000fe4000fffe03f */
[----:B------:R-:W-:-:S04]  /*9c60*/  @UP0 ULEA UR4, UP1, UR8, UR4, 0x2 ;  /* 0x0000000408040291 */ /* 0x000fc8000f82103f */
[----:B------:R-:W-:Y:S02]  /*9c70*/  @UP0 ULEA.HI.X UR5, UR8, UR5, UR9, 0x2, UP1 ;  /* 0x0000000508050291 */ /* 0x000fe400088f1409 */
[----:B------:R-:W-:-:S04]  /*9c80*/  IMAD.U32 R6, RZ, RZ, UR4 ;  /* 0x00000004ff067e24 */ /* 0x000fc8000f8e00ff */
[----:B------:R-:W-:-:S05]  /*9c90*/  IMAD.U32 R7, RZ, RZ, UR5 ;  /* 0x00000005ff077e24 */ /* 0x000fca000f8e00ff */
[----:B------:R0:W2:Y:S01]  /*9ca0*/  @P1 LDG.E R5, desc[UR50][R6.64] ;  /* 0x0000003206051981 */ /* 0x0000a2000c1e1900 */
[----:B------:R-:W-:Y:S01]  /*9cb0*/  UIADD3 UR10, UR10, 0x6, URZ ;  /* 0x000000060a0a7890 */ /* 0x000fe2000fffe03f */
[----:B------:R-:W-:Y:S01]  /*9cc0*/  UMOV UR11, 0x40000040 ;  /* 0x40000040000b7882 */ /* 0x000fe20000000000 */
[----:B------:R-:W-:Y:S02]  /*9cd0*/  WARPGROUP.DEPBAR.LE gsb0, 0x0 ;  /* 0x00008000000079c5 */ /* 0x000fe40000010000 */
[----:B------:R-:W-:-:S06]  /*9ce0*/  WARPGROUP.ARRIVE ;  /* 0x00000000000079c5 */ /* 0x000fcc0000000000 */
[----:B------:R-:W-:Y:S01]  /*9cf0*/  QGMMA.64x256x32.F32.E4M3.E4M3 R24, R220, gdesc[UR4], R24, gsb0 ;  /* 0x03e00004dc187df3 */ /* 0x000fe20008000818 */
[----:B------:R-:W1:Y:S04]  /*9d00*/  SHFL.BFLY PT, R9, R4, 0x2, 0x1f ;  /* 0x0c401f0004097f89 */ /* 0x000e6800000e0000 */
[----:B------:R-:W3:Y:S01]  /*9d10*/  SHFL.BFLY PT, R10, R3, 0x2, 0x1f ;  /* 0x0c401f00030a7f89 */ /* 0x000ee200000e0000 */
[----:B-1----:R-:W-:-:S01]  /*9d20*/  FADD.FTZ R9, R9, R4 ;  /* 0x0000000409097221 */ /* 0x002fc20000010000 */
[----:B---3--:R-:W-:-:S04]  /*9d30*/  FADD.FTZ R10, R10, R3 ;  /* 0x000000030a0a7221 */ /* 0x008fc80000010000 */
[----:B------:R-:W1:Y:S04]  /*9d40*/  SHFL.BFLY PT, R8, R9, 0x1, 0x1f ;  /* 0x0c201f0009087f89 */ /* 0x000e6800000e0000 */
[----:B------:R-:W3:Y:S01]  /*9d50*/  SHFL.BFLY PT, R11, R10, 0x1, 0x1f ;  /* 0x0c201f000a0b7f89 */ /* 0x000ee200000e0000 */
[----:B0-----:R-:W-:Y:S02]  /*9d60*/  IMAD.MOV.U32 R6, RZ, RZ, RZ ;  /* 0x000000ffff067224 */ /* 0x001fe400078e00ff */
        /* <DEDUP_REMOVED lines=13> */
[----:B------:R-:W-:-:S02]  /*9e40*/  IMAD.U32 R14, RZ, RZ, UR38 ;  /* 0x00000026ff0e7e24 */ /* 0x000fc4000f8e00ff */
[----:B------:R-:W-:Y:S02]  /*9e50*/  IMAD.U32 R7, RZ, RZ, UR38 ;  /* 0x00000026ff077e24 */ /* 0x000fe4000f8e00ff */
[----:B0-----:R-:W-:Y:S01]  /*9e60*/  @P3 FMUL.FTZ R9, R9, 0.69314718246459960938 ;  /* 0x3f31721809093820 */ /* 0x001fe20000410000 */
[----:B------:R-:W-:Y:S01]  /*9e70*/  @P3 FMUL.FTZ R12, R14, 0.69314718246459960938 ;  /* 0x3f3172180e0c3820 */ /* 0x000fe20000410000 */
        /* <DEDUP_REMOVED lines=8> */
[----:B------:R-:W-:Y:S01]  /*9f00*/  @P2 FFMA.FTZ R4, R7, R2, R8 ;  /* 0x0000000207042223 */ /* 0x000fe20000010008 */
[-C--:B--2---:R-:W-:Y:S01]  /*9f10*/  FMUL.FTZ R152, R6, R5.reuse ;  /* 0x0000000506987220 */ /* 0x084fe20000410000 */
[----:B---3--:R-:W-:Y:S01]  /*9f20*/  FMUL.FTZ R0, R10, R5 ;  /* 0x000000050a007220 */ /* 0x008fe20000410000 */
[----:B------:R-:W-:-:S02]  /*9f30*/  WARPGROUP.DEPBAR.LE gsb0, 0x0 ;  /* 0x00008000000079c5 */ /* 0x000fc40000010000 */
[----:B------:R-:W-:Y:S05]  /*9f40*/  @!P0 BRA `(.L_x_2035) ;  /* 0x0000000000048947 */ /* 0x000fea0003800000 */
[----:B------:R-:W-:Y:S01]  /*9f50*/  BPT.TRAP 0x1 ;  /* 0x000000040000795c */ /* 0x000fe20000300000 */
.L_x_2035:
        /* <DEDUP_REMOVED lines=138> */
.L_x_2002:
        /* <DEDUP_REMOVED lines=12> */
[----:B------:R-:W-:Y:S01]  /*a8c0*/  F2FP.BF16.F32.PACK_AB R7, R7, R2 ;  /* 0x000000020707723e */ /* 0x000fe200000010ff */
        /* <DEDUP_REMOVED lines=8> */
[----:B------:R-:W-:Y:S01]  /*a950*/  LOP3.LUT P0, R2, R94, 0x3, RZ, 0xc0, !PT ;  /* 0x000000035e027812 */ /* 0x000fe2000780c0ff */
[----:B------:R-:W-:Y:S01]  /*a960*/  UISETP.NE.U32.AND UP1, UPT, UR4, URZ, UPT ;  /* 0x0000003f0400728c */ /* 0x000fe2000bf25070 */
[----:B------:R-:W-:Y:S01]  /*a970*/  F2FP.BF16.F32.PACK_AB R8, R11, R8 ;  /* 0x000000080b08723e */ /* 0x000fe200000010ff */
[----:B------:R-:W-:Y:S01]  /*a980*/  UISETP.NE.U32.AND UP0, UPT, UR6, URZ, UPT ;  /* 0x0000003f0600728c */ /* 0x000fe2000bf05070 */
[----:B------:R-:W-:Y:S01]  /*a990*/  ISETP.EQ.OR P0, PT, R2, 0x3, !P0 ;  /* 0x000000030200780c */ /* 0x000fe20004702670 */
[----:B------:R-:W-:Y:S01]  /*a9a0*/  UISETP.NE.AND.EX UP1, UPT, UR5, URZ, UPT, UP1 ;  /* 0x0000003f0500728c */ /* 0x000fe2000bf25310 */
[----:B------:R-:W-:Y:S01]  /*a9b0*/  F2FP.BF16.F32.PACK_AB R10, R14, R13 ;  /* 0x0000000d0e0a723e */ /* 0x000fe200000010ff */
[----:B------:R-:W-:Y:S01]  /*a9c0*/  USHF.L.U32 UR8, UR36, 0x2, URZ ;  /* 0x0000000224087899 */ /* 0x000fe2000800063f */
[----:B------:R-:W-:Y:S01]  /*a9d0*/  F2FP.BF16.F32.PACK_AB R13, R84, R77 ;  /* 0x0000004d540d723e */ /* 0x000fe200000010ff */
[----:B------:R-:W-:Y:S01]  /*a9e0*/  UISETP.NE.AND.EX UP0, UPT, UR7, URZ, UPT, UP0 ;  /* 0x0000003f0700728c */ /* 0x000fe2000bf05300 */
[----:B------:R-:W-:Y:S01]  /*a9f0*/  SEL R77, R8, R9, P0 ;  /* 0x00000009084d7207 */ /* 0x000fe20000000000 */
[----:B------:R-:W-:Y:S01]  /*aa00*/  USHF.L.U64.HI UR9, UR36, 0x2, UR37 ;  /* 0x0000000224097899 */ /* 0x000fe20008010225 */
[----:B------:R-:W-:Y:S01]  /*aa10*/  SEL R14, R9, R8, P0 ;  /* 0x00000008090e7207 */ /* 0x000fe20000000000 */
[----:B------:R-:W-:Y:S01]  /*aa20*/  UIADD3 UR6, UP2, UR8, UR6, URZ ;  /* 0x0000000608067290 */ /* 0x000fe2000ff5e03f */
[----:B------:R-:W1:Y:S01]  /*aa30*/  S2R R9, SR_SWINHI ;  /* 0x0000000000097919 */ /* 0x000e620000002f00 */
[----:B------:R-:W-:Y:S01]  /*aa40*/  F2FP.BF16.F32.PACK_AB R6, R6, R5 ;  /* 0x000000050606723e */ /* 0x000fe200000010ff */
[----:B------:R-:W-:Y:S01]  /*aa50*/  @UP1 UIADD3 UR4, UP3, UR8, UR4, URZ ;  /* 0x0000000408041290 */ /* 0x000fe2000ff7e03f */
[----:B------:R-:W-:Y:S01]  /*aa60*/  F2FP.BF16.F32.PACK_AB R11, R75, R78 ;  /* 0x0000004e4b0b723e */ /* 0x000fe200000010ff */
[----:B------:R-:W-:Y:S01]  /*aa70*/  UIADD3.X UR7, UR9, UR7, URZ, UP2, !UPT ;  /* 0x0000000709077290 */ /* 0x000fe200097fe43f */
[----:B------:R-:W-:Y:S01]  /*aa80*/  SEL R75, R6, R7, P0 ;  /* 0x00000007064b7207 */ /* 0x000fe20000000000 */
[----:B------:R-:W-:Y:S01]  /*aa90*/  @UP1 UIADD3.X UR5, UR9, UR5, URZ, UP3, !UPT ;  /* 0x0000000509051290 */ /* 0x000fe20009ffe43f */
        /* <DEDUP_REMOVED lines=9> */
[----:B------:R-:W-:Y:S02]  /*ab30*/  F2FP.BF16.F32.PACK_AB R12, R67, R70 ;  /* 0x00000046430c723e */ /* 0x000fe400000010ff */
[----:B------:R-:W-:Y:S02]  /*ab40*/  SEL R123, R141, R140, P0 ;  /* 0x0000008c8d7b7207 */ /* 0x000fe40000000000 */
[----:B------:R-:W-:Y:S02]  /*ab50*/  SEL R67, R140, R141, P0 ;  /* 0x0000008d8c437207 */ /* 0x000fe40000000000 */
[----:B------:R-:W-:-:S02]  /*ab60*/  F2FP.BF16.F32.PACK_AB R53, R56, R53 ;  /* 0x000000353835723e */ /* 0x000fc400000010ff */
[----:B------:R-:W-:Y:S02]  /*ab70*/  MOV R6, R0 ;  /* 0x0000000000067202 */ /* 0x000fe40000000f00 */
[----:B-1----:R-:W-:Y:S02]  /*ab80*/  MOV R7, R9 ;  /* 0x0000000900077202 */ /* 0x002fe40000000f00 */
[----:B------:R-:W-:Y:S02]  /*ab90*/  F2FP.BF16.F32.PACK_AB R52, R57, R52 ;  /* 0x000000343934723e */ /* 0x000fe400000010ff */
[----:B------:R-:W-:Y:S01]  /*aba0*/  F2FP.BF16.F32.PACK_AB R71, R71, R74 ;  /* 0x0000004a4747723e */ /* 0x000fe200000010ff */
[----:B------:R-:W-:Y:S01]  /*abb0*/  IMAD.WIDE R60, R234, 0x2, R6 ;  /* 0x00000002ea3c7825 */ /* 0x000fe200078e0206 */
[----:B------:R-:W-:Y:S02]  /*abc0*/  F2FP.BF16.F32.PACK_AB R155, R155, R156 ;  /* 0x0000009c9b9b723e */ /* 0x000fe400000010ff */
[----:B------:R-:W-:-:S02]  /*abd0*/  F2FP.BF16.F32.PACK_AB R154, R153, R154 ;  /* 0x0000009a999a723e */ /* 0x000fc400000010ff */
[C---:B------:R-:W-:Y:S02]  /*abe0*/  IADD3 R141, P2, R60.reuse, 0x20, RZ ;  /* 0x000000203c8d7810 */ /* 0x040fe40007f5e0ff */
[C---:B------:R-:W-:Y:S02]  /*abf0*/  IADD3 R147, P5, R60.reuse, 0x4000, RZ ;  /* 0x000040003c937810 */ /* 0x040fe40007fbe0ff */
[----:B------:R-:W-:Y:S01]  /*ac00*/  LOP3.LUT R8, R141, 0x380, RZ, 0xc0, !PT ;  /* 0x000003808d087812 */ /* 0x000fe200078ec0ff */
[----:B------:R-:W-:Y:S01]  /*ac10*/  IMAD.X R57, RZ, RZ, R61, P2 ;  /* 0x000000ffff397224 */ /* 0x000fe200010e063d */
[----:B------:R-:W-:Y:S02]  /*ac20*/  IADD3 R143, P3, R60, 0x40, RZ ;  /* 0x000000403c8f7810 */ /* 0x000fe40007f7e0ff */
[----:B------:R-:W-:Y:S02]  /*ac30*/  SHF.R.U64 R8, R8, 0x3, RZ ;  /* 0x0000000308087819 */ /* 0x000fe400000012ff */
[----:B------:R-:W-:-:S02]  /*ac40*/  F2FP.BF16.F32.PACK_AB R148, R145, R148 ;  /* 0x000000949194723e */ /* 0x000fc400000010ff */
[----:B------:R-:W-:Y:S02]  /*ac50*/  LOP3.LUT R56, R8, R141, RZ, 0x3c, !PT ;  /* 0x0000008d08387212 */ /* 0x000fe400078e3cff */
[----:B------:R-:W-:Y:S02]  /*ac60*/  LOP3.LUT R8, R147, 0x380, RZ, 0xc0, !PT ;  /* 0x0000038093087812 */ /* 0x000fe400078ec0ff */
[----:B------:R-:W-:Y:S02]  /*ac70*/  F2FP.BF16.F32.PACK_AB R120, R125, R120 ;  /* 0x000000787d78723e */ /* 0x000fe400000010ff */
[----:B------:R-:W-:Y:S02]  /*ac80*/  F2FP.BF16.F32.PACK_AB R121, R124, R121 ;  /* 0x000000797c79723e */ /* 0x000fe400000010ff */
        /* <DEDUP_REMOVED lines=10> */
[----:B------:R-:W-:Y:S02]  /*ad30*/  SEL R93, R52, R53, P0 ;  /* 0x00000035345d7207 */ /* 0x000fe40000000000 */
[----:B------:R-:W-:Y:S01]  /*ad40*/  SEL R41, R53, R52, P0 ;  /* 0x0000003435297207 */ /* 0x000fe20000000000 */
[----:B------:R-:W-:Y:S01]  /*ad50*/  IMAD.X R53, RZ, RZ, R61, P3 ;  /* 0x000000ffff357224 */ /* 0x000fe200018e063d */
[----:B------:R-:W-:Y:S02]  /*ad60*/  SEL R129, R71, R12, P0 ;  /* 0x0000000c47817207 */ /* 0x000fe40000000000 */
[----:B------:R-:W-:-:S02]  /*ad70*/  F2FP.BF16.F32.PACK_AB R49, R59, R62 ;  /* 0x0000003e3b31723e */ /* 0x000fc400000010ff */
[----:B------:R-:W-:Y:S02]  /*ad80*/  F2FP.BF16.F32.PACK_AB R104, R109, R104 ;  /* 0x000000686d68723e */ /* 0x000fe400000010ff */
[----:B------:R-:W-:Y:S02]  /*ad90*/  SEL R79, R15, R10, P0 ;  /* 0x0000000a0f4f7207 */ /* 0x000fe40000000000 */
[----:B------:R-:W-:Y:S02]  /*ada0*/  SEL R119, R155, R154, P0 ;  /* 0x0000009a9b777207 */ /* 0x000fe40000000000 */
[----:B------:R-:W-:Y:S02]  /*adb0*/  SEL R64, R154, R155, P0 ;  /* 0x0000009b9a407207 */ /* 0x000fe40000000000 */
[----:B------:R-:W-:Y:S02]  /*adc0*/  SEL R71, R12, R71, P0 ;  /* 0x000000470c477207 */ /* 0x000fe40000000000 */
[----:B------:R-:W-:-:S02]  /*add0*/  IADD3 R153, P2, R60, 0x4060, RZ ;  /* 0x000040603c997810 */ /* 0x000fc40007f5e0ff */
[----:B------:R-:W-:Y:S02]  /*ade0*/  SHF.R.U64 R8, R8, 0x3, RZ ;  /* 0x0000000308087819 */ /* 0x000fe400000012ff */
[----:B------:R-:W-:Y:S02]  /*adf0*/  SEL R15, R10, R15, P0 ;  /* 0x0000000f0a0f7207 */ /* 0x000fe40000000000 */
[----:B------:R-:W-:Y:S02]  /*ae00*/  SEL R109, R120, R121, P0 ;  /* 0x00000079786d7207 */ /* 0x000fe40000000000 */
[----:B------:R-:W-:Y:S02]  /*ae10*/  SEL R59, R121, R120, P0 ;  /* 0x00000078793b7207 */ /* 0x000fe40000000000 */
[----:B------:R-:W-:Y:S02]  /*ae20*/  IADD3 R155, P3, R60, 0x8000, RZ ;  /* 0x000080003c9b7810 */ /* 0x000fe40007f7e0ff */
[----:B------:R-:W-:-:S02]  /*ae30*/  LOP3.LUT R12, R145, 0x380, RZ, 0xc0, !PT ;  /* 0x00000380910c7812 */ /* 0x000fc400078ec0ff */
[----:B------:R-:W-:Y:S02]  /*ae40*/  F2FP.BF16.F32.PACK_AB R37, R40, R37 ;  /* 0x000000252825723e */ /* 0x000fe400000010ff */
[----:B------:R-:W-:Y:S02]  /*ae50*/  F2FP.BF16.F32.PACK_AB R25, R92, R89 ;  /* 0x000000595c19723e */ /* 0x000fe400000010ff */
[----:B------:R-:W-:Y:S02]  /*ae60*/  F2FP.BF16.F32.PACK_AB R74, R47, R50 ;  /* 0x000000322f4a723e */ /* 0x000fe400000010ff */
[----:B------:R-:W-:Y:S02]  /*ae70*/  SEL R121, R149, R148, P0 ;  /* 0x0000009495797207 */ /* 0x000fe40000000000 */
[----:B------:R-:W-:Y:S02]  /*ae80*/  SEL R65, R148, R149, P0 ;  /* 0x0000009594417207 */ /* 0x000fe40000000000 */
[----:B------:R-:W-:-:S02]  /*ae90*/  LOP3.LUT R10, R143, 0x380, RZ, 0xc0, !PT ;  /* 0x000003808f0a7812 */ /* 0x000fc400078ec0ff */
[----:B------:R-:W-:Y:S02]  /*aea0*/  F2FP.BF16.F32.PACK_AB R76, R85, R76 ;  /* 0x0000004c554c723e */ /* 0x000fe400000010ff */
[----:B------:R-:W-:Y:S02]  /*aeb0*/  F2FP.BF16.F32.PACK_AB R30, R151, R30 ;  /* 0x0000001e971e723e */ /* 0x000fe400000010ff */
[----:B------:R-:W-:Y:S02]  /*aec0*/  SEL R81, R20, R21, P0 ;  /* 0x0000001514517207 */ /* 0x000fe40000000000 */
[----:B0-----:R-:W-:Y:S02]  /*aed0*/  SEL R27, R21, R20, P0 ;  /* 0x00000014151b7207 */ /* 0x001fe40000000000 */
[----:B------:R-:W-:Y:S02]  /*aee0*/  SEL R89, R44, R45, P0 ;  /* 0x0000002d2c597207 */ /* 0x000fe40000000000 */
[----:B------:R-:W-:Y:S01]  /*aef0*/  SEL R40, R45, R44, P0 ;  /* 0x0000002c2d287207 */ /* 0x000fe20000000000 */
[----:B------:R-:W-:Y:S01]  /*af00*/  IMAD.X R45, RZ, RZ, R61, P5 ;  /* 0x000000ffff2d7224 */ /* 0x000fe200028e063d */
[----:B------:R-:W-:-:S02]  /*af10*/  IADD3 R149, P6, R60, 0x4020, RZ ;  /* 0x000040203c957810 */ /* 0x000fc40007fde0ff */
[----:B------:R-:W-:Y:S02]  /*af20*/  F2FP.BF16.F32.PACK_AB R5, R171, R172 ;  /* 0x000000acab05723e */ /* 0x000fe400000010ff */
[----:B------:R-:W-:Y:S02]  /*af30*/  F2FP.BF16.F32.PACK_AB R170, R169, R170 ;  /* 0x000000aaa9aa723e */ /* 0x000fe400000010ff */
[----:B------:R-:W-:Y:S02]  /*af40*/  F2FP.BF16.F32.PACK_AB R39, R39, R42 ;  /* 0x0000002a2727723e */ /* 0x000fe400000010ff */
[----:B------:R-:W-:Y:S01]  /*af50*/  F2FP.BF16.F32.PACK_AB R38, R35, R38 ;  /* 0x000000262326723e */ /* 0x000fe200000010ff */
[----:B------:R-:W-:Y:S01]  /*af60*/  IMAD.X R35, RZ, RZ, R61, P3 ;  /* 0x000000ffff237224 */ /* 0x000fe200018e063d */
[----:B------:R-:W-:Y:S02]  /*af70*/  IADD3 R151, P1, R60, 0x4040, RZ ;  /* 0x000040403c977810 */ /* 0x000fe40007f3e0ff */
[----:B------:R-:W-:-:S02]  /*af80*/  LOP3.LUT R20, R153, 0x380, RZ, 0xc0, !PT ;  /* 0x0000038099147812 */ /* 0x000fc400078ec0ff */
[----:B------:R-:W-:Y:S02]  /*af90*/  LOP3.LUT R44, R8, R147, RZ, 0x3c, !PT ;  /* 0x00000093082c7212 */ /* 0x000fe400078e3cff */
[----:B------:R-:W-:Y:S02]  /*afa0*/  F2FP.BF16.F32.PACK_AB R163, R163, R164 ;  /* 0x000000a4a3a3723e */ /* 0x000fe400000010ff */
[----:B------:R-:W-:Y:S02]  /*afb0*/  F2FP.BF16.F32.PACK_AB R162, R161, R162 ;  /* 0x000000a2a1a2723e */ /* 0x000fe400000010ff */
[----:B------:R-:W-:Y:S02]  /*afc0*/  SHF.R.U64 R12, R12, 0x3, RZ ;  /* 0x000000030c0c7819 */ /* 0x000fe400000012ff */
[----:B------:R-:W-:Y:S02]  /*afd0*/  LOP3.LUT R8, R155, 0x380, RZ, 0xc0, !PT ;  /* 0x000003809b087812 */ /* 0x000fe400078ec0ff */
[----:B------:R-:W-:-:S02]  /*afe0*/  F2FP.BF16.F32.PACK_AB R69, R72, R69 ;  /* 0x000000454845723e */ /* 0x000fc400000010ff */
[----:B------:R-:W-:Y:S02]  /*aff0*/  F2FP.BF16.F32.PACK_AB R96, R101, R96 ;  /* 0x000000606560723e */ /* 0x000fe400000010ff */
[----:B------:R-:W-:Y:S02]  /*b000*/  SEL R135, R74, R43, P0 ;  /* 0x0000002b4a877207 */ /* 0x000fe40000000000 */
[----:B------:R-:W-:Y:S02]  /*b010*/  SHF.R.U64 R10, R10, 0x3, RZ ;  /* 0x000000030a0a7819 */ /* 0x000fe400000012ff */
[----:B------:R-:W-:Y:S02]  /*b020*/  F2FP.BF16.F32.PACK_AB R72, R63, R66 ;  /* 0x000000423f48723e */ /* 0x000fe400000010ff */
[----:B------:R-:W-:Y:S02]  /*b030*/  SEL R101, R76, R13, P0 ;  /* 0x0000000d4c657207 */ /* 0x000fe40000000000 */
[----:B------:R-:W-:-:S02]  /*b040*/  SEL R50, R13, R76, P0 ;  /* 0x0000004c0d327207 */ /* 0x000fc40000000000 */
[----:B------:R-:W-:Y:S01]  /*b050*/  SEL R74, R43, R74, P0 ;  /* 0x0000004a2b4a7207 */ /* 0x000fe20000000000 */
[--C-:B------:R-:W-:Y:S01]  /*b060*/  IMAD.X R43, RZ, RZ, R61.reuse, P6 ;  /* 0x000000ffff2b7224 */ /* 0x100fe200030e063d */
[----:B------:R-:W-:Y:S02]  /*b070*/  SEL R111, R5, R170, P0 ;  /* 0x000000aa056f7207 */ /* 0x000fe40000000000 */
[----:B------:R-:W-:Y:S02]  /*b080*/  SEL R66, R170, R5, P0 ;  /* 0x00000005aa427207 */ /* 0x000fe40000000000 */
[----:B------:R-:W-:Y:S02]  /*b090*/  SEL R137, R39, R38, P0 ;  /* 0x0000002627897207 */ /* 0x000fe40000000000 */
[----:B------:R-:W-:Y:S01]  /*b0a0*/  SEL R76, R38, R39, P0 ;  /* 0x00000027264c7207 */ /* 0x000fe20000000000 */
[----:B------:R-:W-:Y:S01]  /*b0b0*/  IMAD.X R39, RZ, RZ, R61, P1 ;  /* 0x000000ffff277224 */ /* 0x000fe200008e063d */
[----:B------:R-:W-:-:S02]  /*b0c0*/  SHF.R.U64 R20, R20, 0x3, RZ ;  /* 0x0000000314147819 */ /* 0x000fc400000012ff */
[----:B------:R-:W-:Y:S02]  /*b0d0*/  SEL R115, R163, R162, P0 ;  /* 0x000000a2a3737207 */ /* 0x000fe40000000000 */
[----:B------:R-:W-:Y:S02]  /*b0e0*/  SEL R5, R162, R163, P0 ;  /* 0x000000a3a2057207 */ /* 0x000fe40000000000 */
[----:B------:R-:W-:Y:S02]  /*b0f0*/  IADD3 R161, P6, R60, 0x8060, RZ ;  /* 0x000080603ca17810 */ /* 0x000fe40007fde0ff */
[----:B------:R-:W-:Y:S02]  /*b100*/  LOP3.LUT R48, R12, R145, RZ, 0x3c, !PT ;  /* 0x000000910c307212 */ /* 0x000fe400078e3cff */
[----:B------:R-:W-:Y:S02]  /*b110*/  SHF.R.U64 R8, R8, 0x3, RZ ;  /* 0x0000000308087819 */ /* 0x000fe400000012ff */
[----:B------:R-:W-:-:S02]  /*b120*/  F2FP.BF16.F32.PACK_AB R159, R159, R160 ;  /* 0x000000a09f9f723e */ /* 0x000fc400000010ff */
[----:B------:R-:W-:Y:S02]  /*b130*/  F2FP.BF16.F32.PACK_AB R158, R157, R158 ;  /* 0x0000009e9d9e723e */ /* 0x000fe400000010ff */
[----:B------:R-:W-:Y:S02]  /*b140*/  F2FP.BF16.F32.PACK_AB R28, R33, R28 ;  /* 0x0000001c211c723e */ /* 0x000fe400000010ff */
[----:B------:R-:W-:Y:S02]  /*b150*/  F2FP.BF16.F32.PACK_AB R90, R87, R90 ;  /* 0x0000005a575a723e */ /* 0x000fe400000010ff */
[----:B------:R-:W-:Y:S02]  /*b160*/  IADD3 R163, P1, R60, 0xc000, RZ ;  /* 0x0000c0003ca37810 */ /* 0x000fe40007f3e0ff */
[----:B------:R-:W-:Y:S02]  /*b170*/  LOP3.LUT R52, R10, R143, RZ, 0x3c, !PT ;  /* 0x0000008f0a347212 */ /* 0x000fe400078e3cff */
[----:B------:R-:W-:Y:S01]  /*b180*/  LOP3.LUT R12, R151, 0x380, RZ, 0xc0, !PT ;  /* 0x00000380970c7812 */ /* 0x000fe200078ec0ff */
[----:B------:R-:W-:Y:S01]  /*b190*/  IMAD.X R21, RZ, RZ, R61, P1 ;  /* 0x000000ffff157224 */ /* 0x000fe200008e063d */
[----:B------:R-:W-:-:S02]  /*b1a0*/  SEL R87, R36, R37, P0 ;  /* 0x0000002524577207 */ /* 0x000fc40000000000 */
[----:B------:R-:W-:Y:S01]  /*b1b0*/  SEL R33, R37, R36, P0 ;  /* 0x0000002425217207 */ /* 0x000fe20000000000 */
[----:B------:R-:W-:Y:S01]  /*b1c0*/  IMAD.X R37, RZ, RZ, R61, P2 ;  /* 0x000000ffff257224 */ /* 0x000fe200010e063d */
[----:B------:R-:W-:Y:S02]  /*b1d0*/  LOP3.LUT R10, R149, 0x380, RZ, 0xc0, !PT ;  /* 0x00000380950a7812 */ /* 0x000fe400078ec0ff */
[----:B------:R-:W-:Y:S02]  /*b1e0*/  F2FP.BF16.F32.PACK_AB R31, R31, R34 ;  /* 0x000000221f1f723e */ /* 0x000fe400000010ff */
[----:B------:R-:W-:Y:S02]  /*b1f0*/  LOP3.LUT R36, R20, R153, RZ, 0x3c, !PT ;  /* 0x0000009914247212 */ /* 0x000fe400078e3cff */
[----:B------:R-:W-:Y:S02]  /*b200*/  F2FP.BF16.F32.PACK_AB R68, R73, R68 ;  /* 0x000000444944723e */ /* 0x000fe400000010ff */
[----:B------:R-:W-:-:S02]  /*b210*/  F2FP.BF16.F32.PACK_AB R112, R117, R112 ;  /* 0x000000707570723e */ /* 0x000fc400000010ff */
[----:B------:R-:W-:Y:S02]  /*b220*/  SEL R131, R72, R49, P0 ;  /* 0x0000003148837207 */ /* 0x000fe40000000000 */
[----:B------:R-:W-:Y:S02]  /*b230*/  LOP3.LUT R20, R161, 0x380, RZ, 0xc0, !PT ;  /* 0x00000380a1147812 */ /* 0x000fe400078ec0ff */
[----:B------:R-:W-:Y:S02]  /*b240*/  LOP3.LUT R34, R8, R155, RZ, 0x3c, !PT ;  /* 0x0000009b08227212 */ /* 0x000fe400078e3cff */
[----:B------:R-:W-:Y:S02]  /*b250*/  F2FP.BF16.F32.PACK_AB R133, R133, R136 ;  /* 0x000000888585723e */ /* 0x000fe400000010ff */
[----:B------:R-:W-:Y:S02]  /*b260*/  SEL R117, R159, R158, P0 ;  /* 0x0000009e9f757207 */ /* 0x000fe40000000000 */
[----:B------:R-:W-:-:S02]  /*b270*/  SEL R62, R158, R159, P0 ;  /* 0x0000009f9e3e7207 */ /* 0x000fc40000000000 */
[----:B------:R-:W-:Y:S01]  /*b280*/  SEL R72, R49, R72, P0 ;  /* 0x0000004831487207 */ /* 0x000fe20000000000 */
[----:B------:R-:W-:Y:S01]  /*b290*/  IMAD.X R49, RZ, RZ, R61, P4 ;  /* 0x000000ffff317224 */ /* 0x000fe200020e063d */
[----:B------:R-:W-:Y:S02]  /*b2a0*/  SHF.R.U64 R12, R12, 0x3, RZ ;  /* 0x000000030c0c7819 */ /* 0x000fe400000012ff */
[----:B------:R-:W-:Y:S02]  /*b2b0*/  LOP3.LUT R8, R163, 0x380, RZ, 0xc0, !PT ;  /* 0x00000380a3087812 */ /* 0x000fe400078ec0ff */
[----:B------:R-:W-:Y:S02]  /*b2c0*/  F2FP.BF16.F32.PACK_AB R73, R55, R58 ;  /* 0x0000003a3749723e */ /* 0x000fe400000010ff */
[----:B------:R-:W-:Y:S02]  /*b2d0*/  F2FP.BF16.F32.PACK_AB R24, R51, R54 ;  /* 0x000000363318723e */ /* 0x000fe400000010ff */
[----:B------:R-:W-:-:S02]  /*b2e0*/  IADD3 R159, P5, R60, 0x8040, RZ ;  /* 0x000080403c9f7810 */ /* 0x000fc40007fbe0ff */
[----:B------:R-:W-:Y:S02]  /*b2f0*/  SHF.R.U64 R10, R10, 0x3, RZ ;  /* 0x000000030a0a7819 */ /* 0x000fe400000012ff */
[----:B------:R-:W-:Y:S02]  /*b300*/  F2FP.BF16.F32.PACK_AB R97, R100, R97 ;  /* 0x000000616461723e */ /* 0x000fe400000010ff */
[----:B------:R-:W-:Y:S02]  /*b310*/  IADD3 R157, P4, R60, 0x8020, RZ ;  /* 0x000080203c9d7810 */ /* 0x000fe40007f9e0ff */
[----:B------:R-:W-:Y:S02]  /*b320*/  F2FP.BF16.F32.PACK_AB R105, R108, R105 ;  /* 0x000000696c69723e */ /* 0x000fe400000010ff */
[----:B------:R-:W-:Y:S02]  /*b330*/  SEL R99, R68, R69, P0 ;  /* 0x0000004544637207 */ /* 0x000fe40000000000 */
[----:B------:R-:W-:-:S02]  /*b340*/  SEL R47, R69, R68, P0 ;  /* 0x00000044452f7207 */ /* 0x000fc40000000000 */
[----:B------:R-:W-:Y:S02]  /*b350*/  SHF.R.U64 R20, R20, 0x3, RZ ;  /* 0x0000000314147819 */ /* 0x000fe400000012ff */
[----:B------:R-:W-:Y:S02]  /*b360*/  F2FP.BF16.F32.PACK_AB R113, R116, R113 ;  /* 0x000000717471723e */ /* 0x000fe400000010ff */
[----:B------:R-:W-:Y:S02]  /*b370*/  SEL R125, R133, R132, P0 ;  /* 0x00000084857d7207 */ /* 0x000fe40000000000 */
[----:B------:R-:W-:Y:S02]  /*b380*/  SEL R68, R132, R133, P0 ;  /* 0x0000008584447207 */ /* 0x000fe40000000000 */
[----:B------:R-:W-:Y:S02]  /*b390*/  LOP3.LUT R38, R12, R151, RZ, 0x3c, !PT ;  /* 0x000000970c267212 */ /* 0x000fe400078e3cff */
[----:B------:R-:W-:-:S02]  /*b3a0*/  SHF.R.U64 R8, R8, 0x3, RZ ;  /* 0x0000000308087819 */ /* 0x000fc400000012ff */
[----:B------:R-:W-:Y:S02]  /*b3b0*/  F2FP.BF16.F32.PACK_AB R167, R167, R168 ;  /* 0x000000a8a7a7723e */ /* 0x000fe400000010ff */
[----:B------:R-:W-:Y:S02]  /*b3c0*/  F2FP.BF16.F32.PACK_AB R166, R165, R166 ;  /* 0x000000a6a5a6723e */ /* 0x000fe400000010ff */
[----:B------:R-:W-:Y:S02]  /*b3d0*/  SEL R133, R73, R24, P0 ;  /* 0x0000001849857207 */ /* 0x000fe40000000000 */
[----:B------:R-:W-:Y:S02]  /*b3e0*/  LOP3.LUT R42, R10, R149, RZ, 0x3c, !PT ;  /* 0x000000950a2a7212 */ /* 0x000fe400078e3cff */
[----:B------:R-:W-:Y:S02]  /*b3f0*/  LOP3.LUT R12, R159, 0x380, RZ, 0xc0, !PT ;  /* 0x000003809f0c7812 */ /* 0x000fe400078ec0ff */
[----:B------:R-:W-:Y:S01]  /*b400*/  SEL R107, R96, R97, P0 ;  /* 0x00000061606b7207 */ /* 0x000fe20000000000 */
[----:B--2---:R-:W-:Y:S01]  /*b410*/  SHFL.IDX PT, R75, R75, R26, 0x1c1f ;  /* 0x001c1f1a4b4b7589 */ /* 0x004fe200000e0000 */
[----:B------:R-:W-:-:S02]  /*b420*/  SEL R54, R97, R96, P0 ;  /* 0x0000006061367207 */ /* 0x000fc40000000000 */
[----:B------:R-:W-:Y:S01]  /*b430*/  SEL R73, R24, R73, P0 ;  /* 0x0000004918497207 */ /* 0x000fe20000000000 */
[----:B------:R-:W-:Y:S01]  /*b440*/  SHFL.IDX PT, R77, R77, R26, 0x1c1f ;  /* 0x001c1f1a4d4d7589 */ /* 0x000fe200000e0000 */
[----:B------:R-:W-:Y:S02]  /*b450*/  LOP3.LUT R10, R157, 0x380, RZ, 0xc0, !PT ;  /* 0x000003809d0a7812 */ /* 0x000fe400078ec0ff */
[----:B------:R-:W-:Y:S01]  /*b460*/  SEL R97, R104, R105, P0 ;  /* 0x0000006968617207 */ /* 0x000fe20000000000 */
[----:B------:R-:W-:Y:S01]  /*b470*/  SHFL.IDX PT, R111, R111, R26, 0x1c1f ;  /* 0x001c1f1a6f6f7589 */ /* 0x000fe200000e0000 */
[----:B------:R-:W-:Y:S02]  /*b480*/  SEL R55, R105, R104, P0 ;  /* 0x0000006869377207 */ /* 0x000fe40000000000 */
[----:B------:R-:W-:Y:S01]  /*b490*/  LOP3.LUT R24, R20, R161, RZ, 0x3c, !PT ;  /* 0x000000a114187212 */ /* 0x000fe200078e3cff */
[----:B------:R-:W-:Y:S01]  /*b4a0*/  SHFL.IDX PT, R115, R115, R26, 0x1c1f ;  /* 0x001c1f1a73737589 */ /* 0x000fe200000e0000 */
[----:B------:R-:W-:-:S02]  /*b4b0*/  F2FP.BF16.F32.PACK_AB R29, R32, R29 ;  /* 0x0000001d201d723e */ /* 0x000fc400000010ff */
[----:B------:R-:W-:Y:S01]  /*b4c0*/  SEL R105, R112, R113, P0 ;  /* 0x0000007170697207 */ /* 0x000fe20000000000 */
[----:B------:R-:W-:Y:S01]  /*b4d0*/  SHFL.IDX PT, R79, R79, R26, 0x1c1f ;  /* 0x001c1f1a4f4f7589 */ /* 0x000fe200000e0000 */
[----:B------:R-:W-:Y:S02]  /*b4e0*/  SEL R58, R113, R112, P0 ;  /* 0x00000070713a7207 */ /* 0x000fe40000000000 */
[----:B------:R-:W-:Y:S01]  /*b4f0*/  LOP3.LUT R20, R8, R163, RZ, 0x3c, !PT ;  /* 0x000000a308147212 */ /* 0x000fe200078e3cff */
[----:B------:R-:W-:Y:S01]  /*b500*/  SHFL.IDX PT, R81, R81, R26, 0x1c1f ;  /* 0x001c1f1a51517589 */ /* 0x000fe200000e0000 */
[----:B------:R-:W-:Y:S02]  /*b510*/  SEL R113, R167, R166, P0 ;  /* 0x000000a6a7717207 */ /* 0x000fe40000000000 */
[----:B------:R-:W-:Y:S01]  /*b520*/  SEL R63, R166, R167, P0 ;  /* 0x000000a7a63f7207 */ /* 0x000fe20000000000 */
[----:B------:R-:W-:Y:S01]  /*b530*/  SHFL.IDX PT, R117, R117, R26, 0x1c1f ;  /* 0x001c1f1a75757589 */ /* 0x000fe200000e0000 */
[----:B------:R-:W-:-:S02]  /*b540*/  SHF.R.U64 R12, R12, 0x3, RZ ;  /* 0x000000030c0c7819 */ /* 0x000fc400000012ff */
[----:B------:R-:W-:Y:S01]  /*b550*/  SEL R139, R31, R30, P0 ;  /* 0x0000001e1f8b7207 */ /* 0x000fe20000000000 */
[----:B------:R-:W-:Y:S01]  /*b560*/  SHFL.IDX PT, R113, R113, R26, 0x1c1f ;  /* 0x001c1f1a71717589 */ /* 0x000fe200000e0000 */
[----:B------:R-:W-:Y:S01]  /*b570*/  SEL R78, R30, R31, P0 ;  /* 0x0000001f1e4e7207 */ /* 0x000fe20000000000 */
[--C-:B------:R-:W-:Y:S01]  /*b580*/  IMAD.X R31, RZ, RZ, R61.reuse, P4 ;  /* 0x000000ffff1f7224 */ /* 0x100fe200020e063d */
[----:B------:R-:W-:Y:S01]  /*b590*/  IADD3 R167, P3, R60, 0xc040, RZ ;  /* 0x0000c0403ca77810 */ /* 0x000fe20007f7e0ff */
[----:B------:R-:W-:Y:S01]  /*b5a0*/  SHFL.IDX PT, R87, R87, R26, 0x1c1f ;  /* 0x001c1f1a57577589 */ /* 0x000fe200000e0000 */
[----:B------:R-:W-:Y:S02]  /*b5b0*/  SHF.R.U64 R10, R10, 0x3, RZ ;  /* 0x000000030a0a7819 */ /* 0x000fe400000012ff */
[----:B------:R-:W-:Y:S01]  /*b5c0*/  MOV R106, R56 ;  /* 0x00000038006a7202 */ /* 0x000fe20000000f00 */
[----:B------:R-:W-:Y:S01]  /*b5d0*/  SHFL.IDX PT, R119, R119, R26, 0x1c1f ;  /* 0x001c1f1a77777589 */ /* 0x000fe200000e0000 */
[----:B------:R-:W-:Y:S01]  /*b5e0*/  SEL R85, R28, R29, P0 ;  /* 0x0000001d1c557207 */ /* 0x000fe20000000000 */
[--C-:B------:R-:W-:Y:S01]  /*b5f0*/  IMAD.X R9, RZ, RZ, R61.reuse, P3 ;  /* 0x000000ffff097224 */ /* 0x100fe200018e063d */
[----:B------:R-:W-:Y:S01]  /*b600*/  SEL R32, R29, R28, P0 ;  /* 0x0000001c1d207207 */ /* 0x000fe20000000000 */
[--C-:B------:R-:W-:Y:S01]  /*b610*/  IMAD.X R29, RZ, RZ, R61.reuse, P5 ;  /* 0x000000ffff1d7224 */ /* 0x100fe200028e063d */
[----:B------:R-:W-:Y:S01]  /*b620*/  SEL R103, R88, R25, P0 ;  /* 0x0000001958677207 */ /* 0x000fe20000000000 */
[----:B------:R-:W-:Y:S01]  /*b630*/  SHFL.IDX PT, R121, R121, R26, 0x1c1f ;  /* 0x001c1f1a79797589 */ /* 0x000fe200000e0000 */
[----:B------:R-:W-:Y:S01]  /*b640*/  SEL R51, R25, R88, P0 ;  /* 0x0000005819337207 */ /* 0x000fe20000000000 */
[----:B------:R-:W-:Y:S01]  /*b650*/  IMAD.X R25, RZ, RZ, R61, P6 ;  /* 0x000000ffff197224 */ /* 0x000fe200030e063d */
[C---:B------:R-:W-:Y:S01]  /*b660*/  IADD3 R165, P2, R60.reuse, 0xc020, RZ ;  /* 0x0000c0203ca57810 */ /* 0x040fe20007f5e0ff */
[----:B------:R-:W-:Y:S01]  /*b670*/  SHFL.IDX PT, R85, R85, R26, 0x1c1f ;  /* 0x001c1f1a55557589 */ /* 0x000fe200000e0000 */
[----:B------:R-:W-:-:S02]  /*b680*/  IADD3 R169, P4, R60, 0xc060, RZ ;  /* 0x0000c0603ca97810 */ /* 0x000fc40007f9e0ff */
[----:B------:R-:W-:Y:S01]  /*b690*/  MOV R57, R20 ;  /* 0x0000001400397202 */ /* 0x000fe20000000f00 */
[----:B------:R-:W-:Y:S01]  /*b6a0*/  SHFL.IDX PT, R89, R89, R26, 0x1c1f ;  /* 0x001c1f1a59597589 */ /* 0x000fe200000e0000 */
[----:B------:R-:W-:Y:S01]  /*b6b0*/  F2FP.BF16.F32.PACK_AB R91, R91, R128 ;  /* 0x000000805b5b723e */ /* 0x000fe200000010ff */
[----:B------:R-:W-:Y:S01]  /*b6c0*/  IMAD.X R13, RZ, RZ, R61, P2 ;  /* 0x000000ffff0d7224 */ /* 0x000fe200010e063d */
[----:B------:R-:W-:Y:S01]  /*b6d0*/  LOP3.LUT R28, R12, R159, RZ, 0x3c, !PT ;  /* 0x0000009f0c1c7212 */ /* 0x000fe200078e3cff */
[----:B------:R-:W-:Y:S01]  /*b6e0*/  SHFL.IDX PT, R123, R123, R26, 0x1c1f ;  /* 0x001c1f1a7b7b7589 */ /* 0x000fe200000e0000 */
[----:B------:R-:W-:Y:S02]  /*b6f0*/  LOP3.LUT R21, R26, 0x2, RZ, 0x3c, !PT ;  /* 0x000000021a157812 */ /* 0x000fe400078e3cff */
[----:B------:R-:W-:Y:S01]  /*b700*/  LOP3.LUT R30, R10, R157, RZ, 0x3c, !PT ;  /* 0x0000009d0a1e7212 */ /* 0x000fe200078e3cff */
[----:B------:R-:W-:Y:S01]  /*b710*/  SHFL.IDX PT, R93, R93, R26, 0x1c1f ;  /* 0x001c1f1a5d5d7589 */ /* 0x000fe200000e0000 */
[----:B------:R-:W-:-:S02]  /*b720*/  LOP3.LUT R80, R167, 0x380, RZ, 0xc0, !PT ;  /* 0x00000380a7507812 */ /* 0x000fc400078ec0ff */
[----:B------:R-:W-:Y:S01]  /*b730*/  LOP3.LUT R10, R165, 0x380, RZ, 0xc0, !PT ;  /* 0x00000380a50a7812 */ /* 0x000fe200078ec0ff */
[----:B------:R-:W-:Y:S01]  /*b740*/  SHFL.IDX PT, R2, R2, R21, 0x1c1f ;  /* 0x001c1f1502027589 */ /* 0x000fe200000e0000 */
[----:B------:R-:W-:Y:S02]  /*b750*/  LOP3.LUT R82, R169, 0x380, RZ, 0xc0, !PT ;  /* 0x00000380a9527812 */ /* 0x000fe400078ec0ff */
[----:B------:R-:W-:Y:S01]  /*b760*/  SEL R127, R91, R90, P0 ;  /* 0x0000005a5b7f7207 */ /* 0x000fe20000000000 */
[----:B------:R-:W0:Y:S01]  /*b770*/  SHFL.IDX PT, R14, R14, R21, 0x1c1f ;  /* 0x001c1f150e0e7589 */ /* 0x000e2200000e0000 */
[----:B------:R-:W-:Y:S02]  /*b780*/  SEL R69, R90, R91, P0 ;  /* 0x0000005b5a457207 */ /* 0x000fe40000000000 */
[----:B------:R-:W-:Y:S01]  /*b790*/  SHF.R.U64 R80, R80, 0x3, RZ ;  /* 0x0000000350507819 */ /* 0x000fe200000012ff */
[----:B------:R-:W1:Y:S01]  /*b7a0*/  SHFL.IDX PT, R66, R66, R21, 0x1c1f ;  /* 0x001c1f1542427589 */ /* 0x000e6200000e0000 */
[----:B------:R-:W-:-:S02]  /*b7b0*/  MOV R104, R52 ;  /* 0x0000003400687202 */ /* 0x000fc40000000f00 */
[----:B------:R-:W-:Y:S01]  /*b7c0*/  MOV R92, R28 ;  /* 0x0000001c005c7202 */ /* 0x000fe20000000f00 */
[----:B------:R-:W-:Y:S01]  /*b7d0*/  SHFL.IDX PT, R20, R15, R21, 0x1c1f ;  /* 0x001c1f150f147589 */ /* 0x000fe200000e0000 */
[----:B------:R-:W-:Y:S02]  /*b7e0*/  MOV R90, R24 ;  /* 0x00000018005a7202 */ /* 0x000fe40000000f00 */
[----:B------:R-:W-:Y:S01]  /*b7f0*/  MOV R53, R30 ;  /* 0x0000001e00357202 */ /* 0x000fe20000000f00 */
[----:B------:R-:W2:Y:S01]  /*b800*/  SHFL.IDX PT, R24, R63, R21, 0x1c1f ;  /* 0x001c1f153f187589 */ /* 0x000ea200000e0000 */
[----:B------:R-:W-:Y:S02]  /*b810*/  SHF.R.U64 R10, R10, 0x3, RZ ;  /* 0x000000030a0a7819 */ /* 0x000fe400000012ff */
[----:B------:R-:W-:Y:S01]  /*b820*/  SHF.R.U64 R82, R82, 0x3, RZ ;  /* 0x0000000352527819 */ /* 0x000fe200000012ff */
[----:B------:R-:W3:Y:S01]  /*b830*/  SHFL.IDX PT, R28, R5, R21, 0x1c1f ;  /* 0x001c1f15051c7589 */ /* 0x000ee200000e0000 */
[----:B------:R-:W-:-:S02]  /*b840*/  MOV R100, R42 ;  /* 0x0000002a00647202 */ /* 0x000fc40000000f00 */
[----:B------:R-:W-:Y:S01]  /*b850*/  MOV R94, R34 ;  /* 0x00000022005e7202 */ /* 0x000fe20000000f00 */
[----:B------:R4:W5:Y:S01]  /*b860*/  SHFL.IDX PT, R30, R27, R21, 0x1c1f ;  /* 0x001c1f151b1e7589 */ /* 0x00096200000e0000 */
[----:B------:R-:W-:Y:S02]  /*b870*/  SEL R91, R86, R11, P0 ;  /* 0x0000000b565b7207 */ /* 0x000fe40000000000 */
[----:B------:R-:W-:Y:S01]  /*b880*/  SEL R70, R11, R86, P0 ;  /* 0x000000560b467207 */ /* 0x000fe20000000000 */
[----:B------:R-:W-:Y:S01]  /*b890*/  SHFL.IDX PT, R34, R32, R21, 0x1c1f ;  /* 0x001c1f1520227589 */ /* 0x000fe200000e0000 */
[----:B------:R-:W-:Y:S02]  /*b8a0*/  MOV R98, R38 ;  /* 0x0000002600627202 */ /* 0x000fe40000000f00 */
[----:B------:R-:W-:Y:S01]  /*b8b0*/  LOP3.LUT R8, R80, R167, RZ, 0x3c, !PT ;  /* 0x000000a750087212 */ /* 0x000fe200078e3cff */
[----:B------:R-:W-:Y:S01]  /*b8c0*/  SHFL.IDX PT, R42, R40, R21, 0x1c1f ;  /* 0x001c1f15282a7589 */ /* 0x000fe200000e0000 */
[----:B------:R-:W-:-:S02]  /*b8d0*/  MOV R102, R48 ;  /* 0x0000003000667202 */ /* 0x000fc40000000f00 */
[----:B------:R-:W-:Y:S01]  /*b8e0*/  LOP3.LUT R12, R10, R165, RZ, 0x3c, !PT ;  /* 0x000000a50a0c7212 */ /* 0x000fe200078e3cff */
[----:B------:R-:W5:Y:S01]  /*b8f0*/  SHFL.IDX PT, R62, R62, R21, 0x1c1f ;  /* 0x001c1f153e3e7589 */ /* 0x000f6200000e0000 */
[----:B------:R-:W-:Y:S02]  /*b900*/  MOV R49, R44 ;  /* 0x0000002c00317202 */ /* 0x000fe40000000f00 */
[----:B------:R-:W-:Y:S01]  /*b910*/  LOP3.LUT R10, R82, R169, RZ, 0x3c, !PT ;  /* 0x000000a9520a7212 */ /* 0x000fe200078e3cff */
[----:B------:R-:W-:Y:S01]  /*b920*/  SHFL.IDX PT, R38, R33, R21, 0x1c1f ;  /* 0x001c1f1521267589 */ /* 0x000fe200000e0000 */
[----:B------:R-:W-:Y:S02]  /*b930*/  LOP3.LUT R11, R60, 0x380, RZ, 0xc0, !PT ;  /* 0x000003803c0b7812 */ /* 0x000fe400078ec0ff */
[----:B------:R-:W-:Y:S01]  /*b940*/  MOV R88, R12 ;  /* 0x0000000c00587202 */ /* 0x000fe20000000f00 */
[----:B------:R-:W5:Y:S01]  /*b950*/  SHFL.IDX PT, R64, R64, R21, 0x1c1f ;  /* 0x001c1f1540407589 */ /* 0x000f6200000e0000 */
[----:B------:R-:W-:-:S02]  /*b960*/  SHF.R.U64 R11, R11, 0x3, RZ ;  /* 0x000000030b0b7819 */ /* 0x000fc400000012ff */
[----:B0-----:R-:W-:Y:S01]  /*b970*/  SEL R12, R77, R14, P0 ;  /* 0x0000000e4d0c7207 */ /* 0x001fe20000000000 */
[----:B------:R-:W0:Y:S01]  /*b980*/  SHFL.IDX PT, R40, R65, R21, 0x1c1f ;  /* 0x001c1f1541287589 */ /* 0x000e2200000e0000 */
[----:B------:R-:W-:Y:S01]  /*b990*/  LOP3.LUT R60, R11, R60, RZ, 0x3c, !PT ;  /* 0x0000003c0b3c7212 */ /* 0x000fe200078e3cff */
[----:B------:R-:W-:Y:S01]  /*b9a0*/  IMAD.X R11, RZ, RZ, R61, P4 ;  /* 0x000000ffff0b7224 */ /* 0x000fe200020e063d */
[----:B------:R-:W-:Y:S01]  /*b9b0*/  SEL R14, R14, R77, P0 ;  /* 0x0000004d0e0e7207 */ /* 0x000fe20000000000 */
[----:B------:R-:W0:Y:S01]  /*b9c0*/  SHFL.IDX PT, R80, R67, R21, 0x1c1f ;  /* 0x001c1f1543507589 */ /* 0x000e2200000e0000 */
[----:B------:R-:W-:Y:S02]  /*b9d0*/  MOV R108, R60 ;  /* 0x0000003c006c7202 */ /* 0x000fe40000000f00 */
[----:B------:R-:W-:Y:S01]  /*b9e0*/  MOV R61, R8 ;  /* 0x00000008003d7202 */ /* 0x000fe20000000f00 */
[----:B------:R-:W-:Y:S01]  /*b9f0*/  SHFL.IDX PT, R125, R125, R26, 0x1c1f ;  /* 0x001c1f1a7d7d7589 */ /* 0x000fe200000e0000 */
[----:B------:R-:W-:-:S02]  /*ba00*/  MOV R45, R10 ;  /* 0x0000000a002d7202 */ /* 0x000fc40000000f00 */
[----:B------:R-:W-:Y:S01]  /*ba10*/  SEL R8, R75, R2, P0 ;  /* 0x000000024b087207 */ /* 0x000fe20000000000 */
[----:B------:R0:W-:Y:S01]  /*ba20*/  SHFL.IDX PT, R44, R41, R21, 0x1c1f ;  /* 0x001c1f15292c7589 */ /* 0x0001e200000e0000 */
[----:B------:R-:W-:Y:S02]  /*ba30*/  SEL R10, R2, R75, P0 ;  /* 0x0000004b020a7207 */ /* 0x000fe40000000000 */
[----:B-1----:R-:W-:Y:S01]  /*ba40*/  SEL R9, R111, R66, P0 ;  /* 0x000000426f097207 */ /* 0x002fe20000000000 */
[----:B------:R-:W-:Y:S01]  /*ba50*/  SHFL.IDX PT, R68, R68, R21, 0x1c1f ;  /* 0x001c1f1544447589 */ /* 0x000fe200000e0000 */
[----:B------:R-:W-:Y:S02]  /*ba60*/  SEL R11, R66, R111, P0 ;  /* 0x0000006f420b7207 */ /* 0x000fe40000000000 */
[----:B--2---:R-:W-:Y:S01]  /*ba70*/  SEL R13, R113, R24, P0 ;  /* 0x00000018710d7207 */ /* 0x004fe20000000000 */
[----:B------:R-:W-:Y:S01]  /*ba80*/  BAR.SYNC.DEFER_BLOCKING 0x1, 0x100 ;  /* 0x0044000000007b1d */ /* 0x000fe20000010000 */
[----:B------:R-:W-:-:S02]  /*ba90*/  SEL R15, R24, R113, P0 ;  /* 0x00000071180f7207 */ /* 0x000fc40000000000 */
[----:B---3--:R-:W-:Y:S02]  /*baa0*/  SEL R25, R115, R28, P0 ;  /* 0x0000001c73197207 */ /* 0x008fe40000000000 */
[----:B----4-:R-:W-:Y:S02]  /*bab0*/  SEL R27, R28, R115, P0 ;  /* 0x000000731c1b7207 */ /* 0x010fe40000000000 */
[----:B------:R-:W-:Y:S01]  /*bac0*/  SEL R24, R79, R20, P0 ;  /* 0x000000144f187207 */ /* 0x000fe20000000000 */
[----:B------:R-:W-:Y:S01]  /*bad0*/  SHFL.IDX PT, R95, R95, R26, 0x1c1f ;  /* 0x001c1f1a5f5f7589 */ /* 0x000fe200000e0000 */
[----:B-----5:R-:W-:Y:S02]  /*bae0*/  SEL R28, R81, R30, P0 ;  /* 0x0000001e511c7207 */ /* 0x020fe40000000000 */
[----:B------:R-:W-:Y:S01]  /*baf0*/  MOV R96, R36 ;  /* 0x0000002400607202 */ /* 0x000fe20000000f00 */
        /* <DEDUP_REMOVED lines=23> */
[----:B------:R-:W-:Y:S01]  /*bc70*/  PLOP3.LUT P1, PT, PT, PT, UP0, 0x80, 0x0 ;  /* 0x000000000000781c */ /* 0x000fe20003f2f008 */
[----:B------:R-:W-:Y:S01]  /*bc80*/  SHFL.IDX PT, R50, R50, R21, 0x1c1f ;  /* 0x001c1f1532327589 */ /* 0x000fe200000e0000 */
[----:B------:R-:W-:-:S03]  /*bc90*/  PLOP3.LUT P2, PT, PT, PT, UP1, 0x80, 0x0 ;  /* 0x000000000000781c */ /* 0x000fc60003f4f018 */
        /* <DEDUP_REMOVED lines=9> */
[----:B------:R-:W1:Y:S01]  /*bd30*/  SHFL.IDX PT, R86, R73, R21, 0x1c1f ;  /* 0x001c1f1549567589 */ /* 0x000e6200000e0000 */
[----:B0-----:R-:W-:-:S03]  /*bd40*/  SEL R51, R84, R129, P0 ;  /* 0x0000008154337207 */ /* 0x001fc60000000000 */
[----:B------:R-:W-:Y:S04]  /*bd50*/  SHFL.IDX PT, R97, R97, R26, 0x1c1f ;  /* 0x001c1f1a61617589 */ /* 0x000fe800000e0000 */
[----:B------:R1:W-:Y:S04]  /*bd60*/  SHFL.IDX PT, R56, R55, R21, 0x1c1f ;  /* 0x001c1f1537387589 */ /* 0x0003e800000e0000 */
[----:B------:R-:W-:Y:S04]  /*bd70*/  SHFL.IDX PT, R105, R105, R26, 0x1c1f ;  /* 0x001c1f1a69697589 */ /* 0x000fe800000e0000 */
[----:B------:R-:W-:Y:S04]  /*bd80*/  SHFL.IDX PT, R135, R135, R26, 0x1c1f ;  /* 0x001c1f1a87877589 */ /* 0x000fe800000e0000 */
[----:B------:R-:W-:Y:S04]  /*bd90*/  SHFL.IDX PT, R58, R58, R21, 0x1c1f ;  /* 0x001c1f153a3a7589 */ /* 0x000fe800000e0000 */
[----:B------:R-:W-:Y:S01]  /*bda0*/  SHFL.IDX PT, R74, R74, R21, 0x1c1f ;  /* 0x001c1f154a4a7589 */ /* 0x000fe200000e0000 */
[----:B-1----:R-:W-:-:S03]  /*bdb0*/  SEL R55, R86, R133, P0 ;  /* 0x0000008556377207 */ /* 0x002fc60000000000 */
[----:B------:R-:W-:Y:S04]  /*bdc0*/  SHFL.IDX PT, R137, R137, R26, 0x1c1f ;  /* 0x001c1f1a89897589 */ /* 0x000fe800000e0000 */
[----:B------:R-:W0:Y:S04]  /*bdd0*/  SHFL.IDX PT, R76, R76, R21, 0x1c1f ;  /* 0x001c1f154c4c7589 */ /* 0x000e2800000e0000 */
[----:B------:R-:W-:Y:S04]  /*bde0*/  SHFL.IDX PT, R109, R109, R26, 0x1c1f ;  /* 0x001c1f1a6d6d7589 */ /* 0x000fe800000e0000 */
[----:B------:R1:W-:Y:S04]  /*bdf0*/  SHFL.IDX PT, R139, R139, R26, 0x1c1f ;  /* 0x001c1f1a8b8b7589 */ /* 0x0003e800000e0000 */
[----:B------:R0:W-:Y:S04]  /*be00*/  SHFL.IDX PT, R60, R59, R21, 0x1c1f ;  /* 0x001c1f153b3c7589 */ /* 0x0001e800000e0000 */
[----:B------:R-:W2:Y:S01]  /*be10*/  SHFL.IDX PT, R78, R78, R21, 0x1c1f ;  /* 0x001c1f154e4e7589 */ /* 0x000ea200000e0000 */
[----:B-1----:R-:W-:-:S03]  /*be20*/  SEL R26, R20, R79, P0 ;  /* 0x0000004f141a7207 */ /* 0x002fc60000000000 */
[----:B------:R1:W-:Y:S04]  /*be30*/  STSM.16.M88.4 [R108], R8 ;  /* 0x000000086c007844 */ /* 0x0003e80000000200 */
[----:B------:R3:W-:Y:S01]  /*be40*/  STSM.16.M88.4 [R106], R12 ;  /* 0x0000000c6a007844 */ /* 0x0007e20000000200 */
[----:B0-----:R-:W-:-:S03]  /*be50*/  SEL R59, R76, R137, P0 ;  /* 0x000000894c3b7207 */ /* 0x001fc60000000000 */
[----:B------:R0:W-:Y:S04]  /*be60*/  STSM.16.M88.4 [R104], R24 ;  /* 0x0000001868007844 */ /* 0x0001e80000000200 */
[----:B------:R-:W-:Y:S01]  /*be70*/  STSM.16.M88.4 [R102], R28 ;  /* 0x0000001c66007844 */ /* 0x000fe20000000200 */
[----:B-1----:R-:W-:-:S03]  /*be80*/  SEL R8, R93, R44, P0 ;  /* 0x0000002c5d087207 */ /* 0x002fc60000000000 */
[----:B------:R1:W-:Y:S01]  /*be90*/  STSM.16.M88.4 [R49], R32 ;  /* 0x0000002031007844 */ /* 0x0003e20000000200 */
[----:B------:R-:W-:Y:S02]  /*bea0*/  SEL R10, R44, R93, P0 ;  /* 0x0000005d2c0a7207 */ /* 0x000fe40000000000 */
[----:B------:R-:W-:Y:S01]  /*beb0*/  SEL R9, R125, R68, P0 ;  /* 0x000000447d097207 */ /* 0x000fe20000000000 */
[----:B------:R-:W-:Y:S01]  /*bec0*/  STSM.16.M88.4 [R100], R36 ;  /* 0x0000002464007844 */ /* 0x000fe20000000200 */
[----:B------:R-:W-:Y:S02]  /*bed0*/  SEL R11, R68, R125, P0 ;  /* 0x0000007d440b7207 */ /* 0x000fe40000000000 */
[----:B---3--:R-:W-:Y:S01]  /*bee0*/  SEL R12, R95, R46, P0 ;  /* 0x0000002e5f0c7207 */ /* 0x008fe20000000000 */
[----:B------:R-:W-:Y:S01]  /*bef0*/  STSM.16.M88.4 [R98], R40 ;  /* 0x0000002862007844 */ /* 0x000fe20000000200 */
[----:B------:R-:W-:Y:S02]  /*bf00*/  SEL R14, R46, R95, P0 ;  /* 0x0000005f2e0e7207 */ /* 0x000fe40000000000 */
[----:B------:R-:W-:Y:S01]  /*bf10*/  SEL R13, R127, R82, P0 ;  /* 0x000000527f0d7207 */ /* 0x000fe20000000000 */
[----:B------:R3:W-:Y:S01]  /*bf20*/  STSM.16.M88.4 [R96], R8 ;  /* 0x0000000860007844 */ /* 0x0007e20000000200 */
[----:B------:R-:W-:-:S02]  /*bf30*/  SEL R15, R82, R127, P0 ;  /* 0x0000007f520f7207 */ /* 0x000fc40000000000 */
[----:B0-----:R-:W-:Y:S02]  /*bf40*/  SEL R24, R99, R48, P0 ;  /* 0x0000003063187207 */ /* 0x001fe40000000000 */
[----:B------:R-:W-:Y:S01]  /*bf50*/  SEL R26, R48, R99, P0 ;  /* 0x00000063301a7207 */ /* 0x000fe20000000000 */
[----:B------:R0:W-:Y:S01]  /*bf60*/  STSM.16.M88.4 [R94], R12 ;  /* 0x0000000c5e007844 */ /* 0x0001e20000000200 */
[----:B------:R-:W-:Y:S02]  /*bf70*/  SEL R25, R91, R70, P0 ;  /* 0x000000465b197207 */ /* 0x000fe40000000000 */
[----:B------:R-:W-:Y:S02]  /*bf80*/  SEL R27, R70, R91, P0 ;  /* 0x0000005b461b7207 */ /* 0x000fe40000000000 */
[----:B------:R-:W-:Y:S02]  /*bf90*/  SEL R48, R101, R50, P0 ;  /* 0x0000003265307207 */ /* 0x000fe40000000000 */
[----:B------:R-:W-:Y:S01]  /*bfa0*/  SEL R50, R50, R101, P0 ;  /* 0x0000006532327207 */ /* 0x000fe20000000000 */
[----:B------:R4:W-:Y:S01]  /*bfb0*/  STSM.16.M88.4 [R53], R24 ;  /* 0x0000001835007844 */ /* 0x0009e20000000200 */
[----:B-1----:R-:W-:-:S02]  /*bfc0*/  SEL R49, R129, R84, P0 ;  /* 0x0000005481317207 */ /* 0x002fc40000000000 */
[----:B---3--:R-:W-:Y:S02]  /*bfd0*/  SEL R8, R103, R52, P0 ;  /* 0x0000003467087207 */ /* 0x008fe40000000000 */
[----:B------:R-:W-:Y:S01]  /*bfe0*/  SEL R10, R52, R103, P0 ;  /* 0x00000067340a7207 */ /* 0x000fe20000000000 */
[----:B------:R-:W-:Y:S01]  /*bff0*/  STSM.16.M88.4 [R92], R48 ;  /* 0x000000305c007844 */ /* 0x000fe20000000200 */
[----:B------:R-:W-:Y:S02]  /*c000*/  SEL R9, R131, R72, P0 ;  /* 0x0000004883097207 */ /* 0x000fe40000000000 */
[----:B------:R-:W-:Y:S02]  /*c010*/  SEL R11, R72, R131, P0 ;  /* 0x00000083480b7207 */ /* 0x000fe40000000000 */
[----:B------:R-:W-:Y:S02]  /*c020*/  SEL R52, R107, R54, P0 ;  /* 0x000000366b347207 */ /* 0x000fe40000000000 */
[----:B------:R-:W-:Y:S01]  /*c030*/  SEL R54, R54, R107, P0 ;  /* 0x0000006b36367207 */ /* 0x000fe20000000000 */
[----:B------:R1:W-:Y:S01]  /*c040*/  STSM.16.M88.4 [R90], R8 ;  /* 0x000000085a007844 */ /* 0x0003e20000000200 */
[----:B0-----:R-:W-:-:S02]  /*c050*/  SEL R12, R97, R56, P0 ;  /* 0x00000038610c7207 */ /* 0x001fc40000000000 */
[----:B----4-:R-:W-:Y:S02]  /*c060*/  SEL R53, R133, R86, P0 ;  /* 0x0000005685357207 */ /* 0x010fe40000000000 */
[----:B------:R-:W-:Y:S02]  /*c070*/  SEL R14, R56, R97, P0 ;  /* 0x00000061380e7207 */ /* 0x000fe40000000000 */
[----:B------:R-:W-:Y:S01]  /*c080*/  SEL R13, R135, R74, P0 ;  /* 0x0000004a870d7207 */ /* 0x000fe20000000000 */
[----:B------:R0:W-:Y:S01]  /*c090*/  STSM.16.M88.4 [R57], R52 ;  /* 0x0000003439007844 */ /* 0x0001e20000000200 */
[----:B------:R-:W-:Y:S02]  /*c0a0*/  SEL R15, R74, R135, P0 ;  /* 0x000000874a0f7207 */ /* 0x000fe40000000000 */
[----:B------:R-:W-:Y:S02]  /*c0b0*/  SEL R56, R105, R58, P0 ;  /* 0x0000003a69387207 */ /* 0x000fe40000000000 */
[----:B------:R-:W-:Y:S01]  /*c0c0*/  SEL R58, R58, R105, P0 ;  /* 0x000000693a3a7207 */ /* 0x000fe20000000000 */
[----:B------:R3:W-:Y:S01]  /*c0d0*/  STSM.16.M88.4 [R88], R12 ;  /* 0x0000000c58007844 */ /* 0x0007e20000000200 */
[----:B--2---:R-:W-:Y:S01]  /*c0e0*/  SEL R25, R139, R78, P0 ;  /* 0x0000004e8b197207 */ /* 0x004fe20000000000 */
[----:B-1----:R-:W-:Y:S01]  /*c0f0*/  IMAD.U32 R8, RZ, RZ, UR6 ;  /* 0x00000006ff087e24 */ /* 0x002fe2000f8e00ff */
[----:B------:R-:W-:Y:S01]  /*c100*/  SEL R27, R78, R139, P0 ;  /* 0x0000008b4e1b7207 */ /* 0x000fe20000000000 */
[----:B------:R-:W-:Y:S01]  /*c110*/  IMAD.U32 R9, RZ, RZ, UR7 ;  /* 0x00000007ff097e24 */ /* 0x000fe2000f8e00ff */
[----:B------:R-:W-:-:S02]  /*c120*/  SEL R24, R109, R60, P0 ;  /* 0x0000003c6d187207 */ /* 0x000fc40000000000 */
[----:B------:R-:W-:Y:S02]  /*c130*/  SEL R26, R60, R109, P0 ;  /* 0x0000006d3c1a7207 */ /* 0x000fe40000000000 */
[----:B0-----:R-:W-:-:S05]  /*c140*/  SEL R57, R137, R76, P0 ;  /* 0x0000004c89397207 */ /* 0x001fca0000000000 */
[----:B------:R3:W-:Y:S04]  /*c150*/  STSM.16.M88.4 [R61], R56 ;  /* 0x000000383d007844 */ /* 0x0007e80000000200 */
[----:B------:R3:W-:Y:S01]  /*c160*/  STSM.16.M88.4 [R45], R24 ;  /* 0x000000182d007844 */ /* 0x0007e20000000200 */
[----:B------:R-:W-:Y:S01]  /*c170*/  BAR.SYNC.DEFER_BLOCKING 0x1, 0x100 ;  /* 0x0044000000007b1d */ /* 0x000fe20000010000 */
[----:B------:R-:W-:Y:S02]  /*c180*/  IMAD.U32 R10, RZ, RZ, UR4 ;  /* 0x00000004ff0a7e24 */ /* 0x000fe4000f8e00ff */
[----:B------:R-:W-:-:S03]  /*c190*/  IMAD.U32 R11, RZ, RZ, UR5 ;  /* 0x00000005ff0b7e24 */ /* 0x000fc6000f8e00ff */
[----:B------:R-:W2:Y:S04]  /*c1a0*/  @P1 LDG.E R2, desc[UR50][R8.64] ;  /* 0x0000003208021981 */ /* 0x000ea8000c1e1900 */
[----:B------:R-:W4:Y:S01]  /*c1b0*/  @P2 LDG.E R10, desc[UR50][R10.64] ;  /* 0x000000320a0a2981 */ /* 0x000f22000c1e1900 */
[----:B------:R-:W-:Y:S01]  /*c1c0*/  IMAD R5, R18, 0x40, R16 ;  /* 0x0000004012057824 */ /* 0x000fe200078e0210 */
[----:B------:R-:W-:Y:S01]  /*c1d0*/  UMOV UR4, URZ ;  /* 0x0000003f00047c82 */ /* 0x000fe20008000000 */
[----:B------:R-:W-:Y:S02]  /*c1e0*/  ULDC UR8, c[0x0][0xa88] ;  /* 0x0002a20000087ab9 */ /* 0x000fe40000000800 */
[----:B------:R-:W-:-:S03]  /*c1f0*/  IMAD.WIDE R6, R5, 0x2, R6 ;  /* 0x0000000205067825 */ /* 0x000fc600078e0206 */
[----:B------:R-:W-:Y:S02]  /*c200*/  IADD3 R33, P0, R6, 0x1000, RZ ;  /* 0x0000100006217810 */ /* 0x000fe40007f1e0ff */
[----:B--2---:R-:W-:Y:S02]  /*c210*/  @P1 R2UR UR4, R2 ;  /* 0x00000000020412ca */ /* 0x004fe400000e0000 */
[----:B----4-:R-:W-:Y:S01]  /*c220*/  @P2 R2UR UR8, R10 ;  /* 0x000000000a0822ca */ /* 0x010fe200000e0000 */
[----:B---3--:R-:W-:-:S14]  /*c230*/  @P2 BRA `(.L_x_2038) ;  /* 0x0000000000182947 */ /* 0x008fdc0003800000 */
[----:B------:R-:W-:Y:S05]  /*c240*/  @!P1 BRA `(.L_x_2038) ;  /* 0x0000000000149947 */ /* 0x000fea0003800000 */
[----:B------:R-:W2:Y:S04]  /*c250*/  LDG.E R5, desc[UR50][R8.64] ;  /* 0x0000003208057981 */ /* 0x000ea8000c1e1900 */
[----:B------:R-:W3:Y:S01]  /*c260*/  LDG.E R2, desc[UR50][R8.64+0x4] ;  /* 0x0000043208027981 */ /* 0x000ee2000c1e1900 */
[----:B--2---:R-:W-:Y:S02]  /*c270*/  R2UR UR5, R5 ;  /* 0x00000000050572ca */ /* 0x004fe400000e0000 */
[----:B---3--:R-:W-:-:S13]  /*c280*/  R2UR UR8, R2 ;  /* 0x00000000020872ca */ /* 0x008fda00000e0000 */
[----:B------:R-:W-:-:S12]  /*c290*/  UIADD3 UR8, -UR5, UR8, URZ ;  /* 0x0000000805087290 */ /* 0x000fd8000fffe13f */
.L_x_2038:
[----:B------:R-:W-:Y:S01]  /*c2a0*/  USHF.R.S32.HI UR12, URZ, 0x1f, UR42 ;  /* 0x0000001f3f0c7899 */ /* 0x000fe2000801142a */
[----:B------:R-:W-:Y:S01]  /*c2b0*/  IADD3 R9, P2, R6, 0x3000, RZ ;  /* 0x0000300006097810 */ /* 0x000fe20007f5e0ff */
[----:B------:R-:W-:Y:S01]  /*c2c0*/  ULDC.64 UR10, c[0x0][0xb70] ;  /* 0x0002dc00000a7ab9 */ /* 0x000fe20000000a00 */
[----:B------:R-:W-:Y:S01]  /*c2d0*/  USHF.R.S32.HI UR5, URZ, 0x1f, UR4 ;  /* 0x0000001f3f057899 */ /* 0x000fe20008011404 */
[----:B------:R-:W-:Y:S01]  /*c2e0*/  IMAD.U32 R5, RZ, RZ, UR43 ;  /* 0x0000002bff057e24 */ /* 0x000fe2000f8e00ff */
[----:B------:R-:W-:Y:S01]  /*c2f0*/  UIMAD UR9, UR12, UR10, URZ ;  /* 0x0000000a0c0972a4 */ /* 0x000fe2000f8e023f */
[----:B------:R-:W-:Y:S01]  /*c300*/  LOP3.LUT R8, R9, 0x380, RZ, 0xc0, !PT ;  /* 0x0000038009087812 */ /* 0x000fe200078ec0ff */
[----:B------:R-:W-:Y:S01]  /*c310*/  UIMAD.WIDE.U32 UR6, UR42, UR10, UR4 ;  /* 0x0000000a2a0672a5 */ /* 0x000fe2000f8e0004 */
[----:B------:R-:W-:Y:S01]  /*c320*/  IMAD R10, R5, 0x80, R22 ;  /* 0x00000080050a7824 */ /* 0x000fe200078e0216 */
[----:B------:R-:W-:Y:S01]  /*c330*/  UIMAD UR9, UR42, UR11, UR9 ;  /* 0x0000000b2a0972a4 */ /* 0x000fe2000f8e0209 */
[----:B------:R-:W-:Y:S01]  /*c340*/  SHF.R.U64 R8, R8, 0x3, RZ ;  /* 0x0000000308087819 */ /* 0x000fe200000012ff */
[----:B------:R-:W-:Y:S01]  /*c350*/  USEL UR37, UR37, URZ, !UP0 ;  /* 0x0000003f25257287 */ /* 0x000fe2000c000000 */
[----:B------:R-:W-:Y:S01]  /*c360*/  LOP3.LUT R32, R33, 0x380, RZ, 0xc0, !PT ;  /* 0x0000038021207812 */ /* 0x000fe200078ec0ff */
[----:B------:R-:W-:Y:S01]  /*c370*/  ULDC.64 UR10, c[0x0][0xb78] ;  /* 0x0002de00000a7ab9 */ /* 0x000fe20000000a00 */
[----:B------:R-:W-:Y:S01]  /*c380*/  UIADD3 UR7, UR7, UR9, URZ ;  /* 0x0000000907077290 */ /* 0x000fe2000fffe03f */
[----:B------:R-:W-:Y:S01]  /*c390*/  IADD3 R13, P1, R6, 0x2000, RZ ;  /* 0x00002000060d7810 */ /* 0x000fe20007f3e0ff */
[----:B------:R-:W-:Y:S01]  /*c3a0*/  USEL UR36, UR36, URZ, !UP0 ;  /* 0x0000003f24247287 */ /* 0x000fe2000c000000 */
[----:B------:R-:W-:Y:S01]  /*c3b0*/  LOP3.LUT R8, R8, R9, RZ, 0x3c, !PT ;  /* 0x0000000908087212 */ /* 0x000fe200078e3cff */
[----:B------:R-:W-:Y:S01]  /*c3c0*/  UIMAD UR9, UR37, UR10, URZ ;  /* 0x0000000a250972a4 */ /* 0x000fe2000f8e023f */
[----:B------:R-:W-:Y:S01]  /*c3d0*/  SHF.R.U64 R32, R32, 0x3, RZ ;  /* 0x0000000320207819 */ /* 0x000fe200000012ff */
[----:B------:R-:W-:Y:S01]  /*c3e0*/  UIMAD.WIDE.U32 UR6, UR36, UR10, UR6 ;  /* 0x0000000a240672a5 */ /* 0x000fe2000f8e0006 */
[----:B------:R-:W-:Y:S01]  /*c3f0*/  LOP3.LUT R12, R13, 0x380, RZ, 0xc0, !PT ;  /* 0x000003800d0c7812 */ /* 0x000fe200078ec0ff */
[----:B------:R-:W-:Y:S01]  /*c400*/  UIMAD UR9, UR36, UR11, UR9 ;  /* 0x0000000b240972a4 */ /* 0x000fe2000f8e0209 */
[----:B------:R-:W-:-:S02]  /*c410*/  SHF.R.S32.HI R2, RZ, 0x1f, R10 ;  /* 0x0000001fff027819 */ /* 0x000fc4000001140a */
[----:B------:R-:W-:Y:S01]  /*c420*/  LOP3.LUT R32, R32, R33, RZ, 0x3c, !PT ;  /* 0x0000002120207212 */ /* 0x000fe200078e3cff */
[----:B------:R-:W-:Y:S01]  /*c430*/  IMAD.X R33, RZ, RZ, R7, P0 ;  /* 0x000000ffff217224 */ /* 0x000fe200000e0607 */
[----:B------:R-:W-:Y:S01]  /*c440*/  IADD3 R5, P3, R10, UR6, RZ ;  /* 0x000000060a057c10 */ /* 0x000fe2000ff7e0ff */
[----:B------:R-:W-:Y:S01]  /*c450*/  IMAD.U32 R9, RZ, RZ, UR9 ;  /* 0x00000009ff097e24 */ /* 0x000fe2000f8e00ff */
[----:B------:R-:W-:Y:S02]  /*c460*/  SHF.R.U64 R12, R12, 0x3, RZ ;  /* 0x000000030c0c7819 */ /* 0x000fe400000012ff */
[----:B------:R-:W-:Y:S02]  /*c470*/  IADD3 R69, P0, R6, 0x8000, RZ ;  /* 0x0000800006457810 */ /* 0x000fe40007f1e0ff */
[----:B------:R-:W-:Y:S01]  /*c480*/  IADD3.X R2, R2, UR7, R9, P3, !PT ;  /* 0x0000000702027c10 */ /* 0x000fe20009ffe409 */
[----:B------:R-:W-:Y:S01]  /*c490*/  ULDC.64 UR6, c[0x0][0xb40] ;  /* 0x0002d00000067ab9 */ /* 0x000fe20000000a00 */
[----:B------:R-:W-:Y:S01]  /*c4a0*/  LOP3.LUT R12, R12, R13, RZ, 0x3c, !PT ;  /* 0x0000000d0c0c7212 */ /* 0x000fe200078e3cff */
[--C-:B------:R-:W-:Y:S01]  /*c4b0*/  IMAD.X R13, RZ, RZ, R7.reuse, P1 ;  /* 0x000000ffff0d7224 */ /* 0x100fe200008e0607 */
[----:B------:R-:W-:Y:S01]  /*c4c0*/  LEA R38, P3, R5, UR6, 0x2 ;  /* 0x0000000605267c11 */ /* 0x000fe2000f8610ff */
[----:B------:R-:W-:Y:S01]  /*c4d0*/  IMAD.X R9, RZ, RZ, R7, P2 ;  /* 0x000000ffff097224 */ /* 0x000fe200010e0607 */
[----:B------:R-:W-:-:S02]  /*c4e0*/  IADD3 R57, P1, R6, 0x9000, RZ ;  /* 0x0000900006397810 */ /* 0x000fc40007f3e0ff */
[----:B------:R-:W-:Y:S02]  /*c4f0*/  LOP3.LUT R68, R69, 0x380, RZ, 0xc0, !PT ;  /* 0x0000038045447812 */ /* 0x000fe400078ec0ff */
[----:B------:R-:W-:Y:S01]  /*c500*/  LEA.HI.X R39, R5, UR7, R2, 0x2, P3 ;  /* 0x0000000705277c11 */ /* 0x000fe200098f1402 */
[----:B------:R-:W-:Y:S01]  /*c510*/  VIADD R2, R10, 0x8 ;  /* 0x000000080a027836 */ /* 0x000fe20000000000 */
[C---:B------:R-:W-:Y:S01]  /*c520*/  IADD3 R45, P5, R6.reuse, 0x5000, RZ ;  /* 0x00005000062d7810 */ /* 0x040fe20007fbe0ff */
[----:B------:R-:W-:Y:S01]  /*c530*/  ULDC.64 UR6, c[0x0][0xaa0] ;  /* 0x0002a80000067ab9 */ /* 0x000fe20000000a00 */
[C---:B------:R-:W-:Y:S02]  /*c540*/  IADD3 R29, P4, R6.reuse, 0x6000, RZ ;  /* 0x00006000061d7810 */ /* 0x040fe40007f9e0ff */
[C---:B------:R-:W-:Y:S02]  /*c550*/  IADD3 R25, P3, R6.reuse, 0x7000, RZ ;  /* 0x0000700006197810 */ /* 0x040fe40007f7e0ff */
[----:B------:R-:W-:-:S02]  /*c560*/  IADD3 R61, P6, R6, 0x4000, RZ ;  /* 0x00004000063d7810 */ /* 0x000fc40007fde0ff */
[----:B------:R-:W-:Y:S02]  /*c570*/  IADD3 R41, P2, R6, 0xa000, RZ ;  /* 0x0000a00006297810 */ /* 0x000fe40007f5e0ff */
[----:B------:R-:W-:Y:S02]  /*c580*/  LOP3.LUT R56, R57, 0x380, RZ, 0xc0, !PT ;  /* 0x0000038039387812 */ /* 0x000fe400078ec0ff */
[----:B------:R-:W-:Y:S02]  /*c590*/  SHF.R.U64 R68, R68, 0x3, RZ ;  /* 0x0000000344447819 */ /* 0x000fe400000012ff */
[----:B------:R-:W-:Y:S02]  /*c5a0*/  LOP3.LUT R44, R45, 0x380, RZ, 0xc0, !PT ;  /* 0x000003802d2c7812 */ /* 0x000fe400078ec0ff */
[----:B------:R-:W-:Y:S02]  /*c5b0*/  LOP3.LUT R28, R29, 0x380, RZ, 0xc0, !PT ;  /* 0x000003801d1c7812 */ /* 0x000fe400078ec0ff */
[----:B------:R-:W-:-:S02]  /*c5c0*/  LOP3.LUT R24, R25, 0x380, RZ, 0xc0, !PT ;  /* 0x0000038019187812 */ /* 0x000fc400078ec0ff */
[----:B------:R-:W-:Y:S02]  /*c5d0*/  LOP3.LUT R60, R61, 0x380, RZ, 0xc0, !PT ;  /* 0x000003803d3c7812 */ /* 0x000fe400078ec0ff */
[----:B------:R-:W-:Y:S02]  /*c5e0*/  LOP3.LUT R40, R41, 0x380, RZ, 0xc0, !PT ;  /* 0x0000038029287812 */ /* 0x000fe400078ec0ff */
[----:B------:R-:W-:Y:S02]  /*c5f0*/  SHF.R.U64 R56, R56, 0x3, RZ ;  /* 0x0000000338387819 */ /* 0x000fe400000012ff */
[----:B------:R-:W-:Y:S01]  /*c600*/  LOP3.LUT R68, R68, R69, RZ, 0x3c, !PT ;  /* 0x0000004544447212 */ /* 0x000fe200078e3cff */
[----:B------:R-:W-:Y:S01]  /*c610*/  IMAD.X R69, RZ, RZ, R7, P0 ;  /* 0x000000ffff457224 */ /* 0x000fe200000e0607 */
[----:B------:R-:W-:Y:S02]  /*c620*/  SHF.R.U64 R44, R44, 0x3, RZ ;  /* 0x000000032c2c7819 */ /* 0x000fe400000012ff */
[----:B------:R-:W-:-:S02]  /*c630*/  SHF.R.U64 R28, R28, 0x3, RZ ;  /* 0x000000031c1c7819 */ /* 0x000fc400000012ff */
[----:B------:R-:W-:Y:S02]  /*c640*/  SHF.R.U64 R24, R24, 0x3, RZ ;  /* 0x0000000318187819 */ /* 0x000fe400000012ff */
[----:B------:R-:W-:Y:S02]  /*c650*/  LOP3.LUT P0, RZ, R232, 0x3, RZ, 0xc0, !PT ;  /* 0x00000003e8ff7812 */ /* 0x000fe4000780c0ff */
        /* <DEDUP_REMOVED lines=10> */
[----:B------:R-:W-:-:S02]  /*c700*/  ISETP.GE.OR P1, PT, R10, UR8, P0 ;  /* 0x000000080a007c0c */ /* 0x000fc40008726670 */
[----:B------:R-:W-:Y:S01]  /*c710*/  LOP3.LUT R60, R60, R61, RZ, 0x3c, !PT ;  /* 0x0000003d3c3c7212 */ /* 0x000fe200078e3cff */
[--C-:B------:R-:W-:Y:S01]  /*c720*/  IMAD.X R61, RZ, RZ, R7.reuse, P6 ;  /* 0x000000ffff3d7224 */ /* 0x100fe200030e0607 */
[----:B------:R-:W-:Y:S01]  /*c730*/  LOP3.LUT R40, R40, R41, RZ, 0x3c, !PT ;  /* 0x0000002928287212 */ /* 0x000fe200078e3cff */
[----:B------:R-:W-:Y:S01]  /*c740*/  IMAD.X R41, RZ, RZ, R7, P2 ;  /* 0x000000ffff297224 */ /* 0x000fe200010e0607 */
[----:B------:R-:W-:Y:S02]  /*c750*/  ISETP.GE.OR P0, PT, R2, UR8, P0 ;  /* 0x0000000802007c0c */ /* 0x000fe40008706670 */
[C---:B------:R-:W-:Y:S02]  /*c760*/  IADD3 R73, P5, R6.reuse, 0xc000, RZ ;  /* 0x0000c00006497810 */ /* 0x040fe40007fbe0ff */
[C---:B------:R-:W-:Y:S02]  /*c770*/  IADD3 R65, P4, R6.reuse, 0xd000, RZ ;  /* 0x0000d00006417810 */ /* 0x040fe40007f9e0ff */
[----:B------:R-:W-:-:S02]  /*c780*/  IADD3 R49, P3, R6, 0xe000, RZ ;  /* 0x0000e00006317810 */ /* 0x000fc40007f7e0ff */
[C---:B------:R-:W-:Y:S01]  /*c790*/  LOP3.LUT R11, R6.reuse, 0x380, RZ, 0xc0, !PT ;  /* 0x00000380060b7812 */ /* 0x040fe200078ec0ff */
[----:B------:R-:W-:Y:S01]  /*c7a0*/  UIMAD UR5, UR5, UR6, URZ ;  /* 0x00000006050572a4 */ /* 0x000fe2000f8e023f */
[C---:B------:R-:W-:Y:S01]  /*c7b0*/  IADD3 R21, P6, R6.reuse, 0xb000, RZ ;  /* 0x0000b00006157810 */ /* 0x040fe20007fde0ff */
[----:B------:R-:W-:Y:S01]  /*c7c0*/  IMAD.U32 R19, RZ, RZ, UR6 ;  /* 0x00000006ff137e24 */ /* 0x000fe2000f8e00ff */
[----:B------:R-:W-:Y:S01]  /*c7d0*/  IADD3 R5, P2, R6, 0xf000, RZ ;  /* 0x0000f00006057810 */ /* 0x000fe20007f5e0ff */
[----:B------:R0:W-:Y:S01]  /*c7e0*/  @!P0 STG.E desc[UR50][R38.64+0x20], R3 ;  /* 0x0000200326008986 */ /* 0x0001e2000c101932 */
[----:B------:R-:W-:Y:S02]  /*c7f0*/  LOP3.LUT R72, R73, 0x380, RZ, 0xc0, !PT ;  /* 0x0000038049487812 */ /* 0x000fe400078ec0ff */
[----:B------:R-:W-:Y:S01]  /*c800*/  LOP3.LUT R64, R65, 0x380, RZ, 0xc0, !PT ;  /* 0x0000038041407812 */ /* 0x000fe200078ec0ff */
[----:B------:R-:W-:Y:S01]  /*c810*/  IMAD.X R37, RZ, RZ, R7, P2 ;  /* 0x000000ffff257224 */ /* 0x000fe200010e0607 */
[----:B------:R-:W-:Y:S01]  /*c820*/  LOP3.LUT R48, R49, 0x380, RZ, 0xc0, !PT ;  /* 0x0000038031307812 */ /* 0x000fe200078ec0ff */
[----:B------:R1:W-:Y:S01]  /*c830*/  @!P1 STG.E desc[UR50][R38.64], R4 ;  /* 0x0000000426009986 */ /* 0x0003e2000c101932 */
[----:B------:R-:W-:-:S02]  /*c840*/  LOP3.LUT R20, R21, 0x380, RZ, 0xc0, !PT ;  /* 0x0000038015147812 */ /* 0x000fc400078ec0ff */
[----:B------:R-:W-:Y:S02]  /*c850*/  LOP3.LUT R2, R5, 0x380, RZ, 0xc0, !PT ;  /* 0x0000038005027812 */ /* 0x000fe400078ec0ff */
[----:B------:R-:W-:Y:S01]  /*c860*/  SHF.R.U64 R11, R11, 0x3, RZ ;  /* 0x000000030b0b7819 */ /* 0x000fe200000012ff */
[----:B------:R-:W-:Y:S01]  /*c870*/  UIMAD UR5, UR4, UR7, UR5 ;  /* 0x00000007040572a4 */ /* 0x000fe2000f8e0205 */
[----:B------:R-:W-:Y:S01]  /*c880*/  SHF.R.U64 R72, R72, 0x3, RZ ;  /* 0x0000000348487819 */ /* 0x000fe200000012ff */
[----:B------:R-:W5:Y:S01]  /*c890*/  LD.E.128 R32, desc[UR50][R32.64] ;  /* 0x0000003220207980 */ /* 0x000f62000c101d00 */
[----:B------:R-:W-:Y:S01]  /*c8a0*/  SHF.R.U64 R64, R64, 0x3, RZ ;  /* 0x0000000340407819 */ /* 0x000fe200000012ff */
[----:B------:R-:W-:Y:S01]  /*c8b0*/  ULDC.64 UR6, c[0x0][0xae0] ;  /* 0x0002b80000067ab9 */ /* 0x000fe20000000a00 */
[----:B------:R-:W-:Y:S01]  /*c8c0*/  SHF.R.U64 R48, R48, 0x3, RZ ;  /* 0x0000000330307819 */ /* 0x000fe200000012ff */
[----:B------:R-:W5:Y:S01]  /*c8d0*/  LD.E.128 R12, desc[UR50][R12.64] ;  /* 0x000000320c0c7980 */ /* 0x000f62000c101d00 */
[----:B------:R-:W-:-:S02]  /*c8e0*/  SHF.R.U64 R20, R20, 0x3, RZ ;  /* 0x0000000314147819 */ /* 0x000fc400000012ff */
[----:B------:R-:W-:Y:S01]  /*c8f0*/  SHF.R.U64 R2, R2, 0x3, RZ ;  /* 0x0000000302027819 */ /* 0x000fe200000012ff */
[----:B------:R-:W5:Y:S01]  /*c900*/  LD.E.128 R60, desc[UR50][R60.64] ;  /* 0x000000323c3c7980 */ /* 0x000f62000c101d00 */
        /* <DEDUP_REMOVED lines=10> */
[----:B------:R-:W-:Y:S01]  /*c9b0*/  LOP3.LUT R36, R2, R5, RZ, 0x3c, !PT ;  /* 0x0000000502247212 */ /* 0x000fe200078e3cff */
[--C-:B------:R-:W-:Y:S01]  /*c9c0*/  IMAD.MOV.U32 R2, RZ, RZ, R16.reuse ;  /* 0x000000ffff027224 */ /* 0x100fe200078e0010 */
[----:B0-----:R-:W-:Y:S01]  /*c9d0*/  SHF.R.S32.HI R3, RZ, 0x1f, R16 ;  /* 0x0000001fff037819 */ /* 0x001fe20000011410 */
[----:B------:R-:W5:Y:S02]  /*c9e0*/  LD.E.128 R52, desc[UR50][R6.64] ;  /* 0x0000003206347980 */ /* 0x000f64000c101d00 */
[----:B------:R-:W-:-:S02]  /*c9f0*/  IMAD.WIDE.U32 R2, R19, UR4, R2 ;  /* 0x0000000413027c25 */ /* 0x000fc4000f8e0002 */
[----:B------:R-:W5:Y:S01]  /*ca00*/  LD.E.128 R8, desc[UR50][R8.64] ;  /* 0x0000003208087980 */ /* 0x000f62000c101d00 */
[----:B------:R-:W-:-:S03]  /*ca10*/  UIMAD UR4, UR12, UR6, URZ ;  /* 0x000000060c0472a4 */ /* 0x000fc6000f8e023f */
[----:B------:R-:W5:Y:S01]  /*ca20*/  LD.E.128 R28, desc[UR50][R28.64] ;  /* 0x000000321c1c7980 */ /* 0x000f62000c101d00 */
[----:B------:R-:W-:-:S03]  /*ca30*/  VIADD R3, R3, UR5 ;  /* 0x0000000503037c36 */ /* 0x000fc60008000000 */
[----:B------:R-:W5:Y:S01]  /*ca40*/  LD.E.128 R24, desc[UR50][R24.64] ;  /* 0x0000003218187980 */ /* 0x000f62000c101d00 */
[----:B------:R-:W-:-:S03]  /*ca50*/  IMAD.U32 R19, RZ, RZ, UR6 ;  /* 0x00000006ff137e24 */ /* 0x000fc6000f8e00ff */
[----:B------:R-:W5:Y:S04]  /*ca60*/  LD.E.128 R68, desc[UR50][R68.64] ;  /* 0x0000003244447980 */ /* 0x000f68000c101d00 */
[----:B------:R-:W5:Y:S04]  /*ca70*/  LD.E.128 R56, desc[UR50][R56.64] ;  /* 0x0000003238387980 */ /* 0x000f68000c101d00 */
[----:B------:R-:W5:Y:S04]  /*ca80*/  LD.E.128 R40, desc[UR50][R40.64] ;  /* 0x0000003228287980 */ /* 0x000f68000c101d00 */
[----:B-1----:R0:W5:Y:S04]  /*ca90*/  LD.E.128 R4, desc[UR50][R20.64] ;  /* 0x0000003214047980 */ /* 0x002168000c101d00 */
[----:B------:R-:W5:Y:S04]  /*caa0*/  LD.E.128 R72, desc[UR50][R72.64] ;  /* 0x0000003248487980 */ /* 0x000f68000c101d00 */
[----:B------:R-:W5:Y:S04]  /*cab0*/  LD.E.128 R64, desc[UR50][R64.64] ;  /* 0x0000003240407980 */ /* 0x000f68000c101d00 */
[----:B------:R-:W5:Y:S04]  /*cac0*/  LD.E.128 R48, desc[UR50][R48.64] ;  /* 0x0000003230307980 */ /* 0x000f68000c101d00 */
[----:B------:R-:W5:Y:S01]  /*cad0*/  LD.E.128 R36, desc[UR50][R36.64] ;  /* 0x0000003224247980 */ /* 0x000f62000c101d00 */
[----:B------:R-:W-:Y:S01]  /*cae0*/  @!PT LDS RZ, [RZ] ;  /* 0x00000000fffff984 */ /* 0x000fe20000000800 */
[----:B------:R-:W-:Y:S01]  /*caf0*/  @!PT LDS RZ, [RZ] ;  /* 0x00000000fffff984 */ /* 0x000fe20000000800 */
[----:B------:R-:W-:Y:S01]  /*cb00*/  @!PT LDS RZ, [RZ] ;  /* 0x00000000fffff984 */ /* 0x000fe20000000800 */
[----:B------:R-:W-:Y:S01]  /*cb10*/  @!PT LDS RZ, [RZ] ;  /* 0x00000000fffff984 */ /* 0x000fe20000000800 */
[----:B------:R1:W-:Y:S06]  /*cb20*/  MEMBAR.ALL.CTA ;  /* 0x0000000000007992 */ /* 0x0003ec0000008000 */
[----:B-1----:R-:W1:Y:S01]  /*cb30*/  FENCE.VIEW.ASYNC.S ;  /* 0x00000000000073c6 */ /* 0x002e620000000000 */
[----:B------:R-:W-:-:S02]  /*cb40*/  UIMAD UR4, UR42, UR7, UR4 ;  /* 0x000000072a0472a4 */ /* 0x000fc4000f8e0204 */
[----:B------:R-:W-:Y:S01]  /*cb50*/  IMAD.WIDE.U32 R2, R19, UR42, R2 ;  /* 0x0000002a13027c25 */ /* 0x000fe2000f8e0002 */
[----:B------:R-:W-:-:S03]  /*cb60*/  UIMAD UR8, UR43, -0x80, UR8 ;  /* 0xffffff802b0878a4 */ /* 0x000fc6000f8e0208 */
[----:B------:R-:W-:Y:S01]  /*cb70*/  VIADD R3, R3, UR4 ;  /* 0x0000000403037c36 */ /* 0x000fe20008000000 */
[----:B------:R-:W-:Y:S02]  /*cb80*/  ULDC.64 UR4, c[0x0][0xae8] ;  /* 0x0002ba0000047ab9 */ /* 0x000fe40000000a00 */
[----:B------:R-:W-:Y:S01]  /*cb90*/  ISETP.GE.AND P3, PT, R18, UR8, PT ;  /* 0x0000000812007c0c */ /* 0x000fe2000bf66270 */
[----:B------:R-:W-:Y:S01]  /*cba0*/  IMAD.U32 R77, RZ, RZ, UR4 ;  /* 0x00000004ff4d7e24 */ /* 0x000fe2000f8e00ff */
[----:B------:R-:W-:Y:S01]  /*cbb0*/  UIMAD UR4, UR37, UR4, URZ ;  /* 0x00000004250472a4 */ /* 0x000fe2000f8e023f */
[----:B------:R-:W-:Y:S02]  /*cbc0*/  VIADD R0, R0, 0x38820 ;  /* 0x0003882000007836 */ /* 0x000fe40000000000 */
[C---:B------:R-:W-:Y:S01]  /*cbd0*/  VIADD R19, R18.reuse, 0x20 ;  /* 0x0000002012137836 */ /* 0x040fe20000000000 */
[----:B------:R-:W-:Y:S01]  /*cbe0*/  UIMAD UR4, UR36, UR5, UR4 ;  /* 0x00000005240472a4 */ /* 0x000fe2000f8e0204 */
[----:B0-----:R-:W-:Y:S01]  /*cbf0*/  VIADD R21, R18, 0x60 ;  /* 0x0000006012157836 */ /* 0x001fe20000000000 */
[----:B------:R-:W-:Y:S01]  /*cc00*/  PRMT R0, RZ, 0x654, R0 ;  /* 0x00000654ff007816 */ /* 0x000fe20000000000 */
[----:B------:R-:W-:Y:S01]  /*cc10*/  IMAD.WIDE.U32 R76, R77, UR36, R2 ;  /* 0x000000244d4c7c25 */ /* 0x000fe2000f8e0002 */
[----:B------:R-:W-:-:S02]  /*cc20*/  ISETP.GE.AND P0, PT, R19, UR8, PT ;  /* 0x0000000813007c0c */ /* 0x000fc4000bf06270 */
[----:B------:R-:W-:Y:S01]  /*cc30*/  ISETP.GE.AND P2, PT, R21, UR8, PT ;  /* 0x0000000815007c0c */ /* 0x000fe2000bf46270 */
[----:B------:R-:W-:Y:S01]  /*cc40*/  VIADD R20, R18, 0x40 ;  /* 0x0000004012147836 */ /* 0x000fe20000000000 */
[--C-:B------:R-:W-:Y:S01]  /*cc50*/  SHF.R.S32.HI R19, RZ, 0x1f, R18.reuse ;  /* 0x0000001fff137819 */ /* 0x100fe20000011412 */
[----:B------:R-:W-:Y:S01]  /*cc60*/  IMAD.U32 R21, RZ, RZ, UR43 ;  /* 0x0000002bff157e24 */ /* 0x000fe2000f8e00ff */
[----:B-1----:R0:W-:Y:S01]  /*cc70*/  SYNCS.ARRIVE.TRANS64.RED.A1T0 RZ, [R0+URZ], RZ ;  /* 0x000000ff00ff79a7 */ /* 0x0021e2000810043f */
[----:B------:R-:W-:Y:S01]  /*cc80*/  VIADD R81, R77, UR4 ;  /* 0x000000044d517c36 */ /* 0x000fe20008000000 */
[----:B------:R-:W-:Y:S01]  /*cc90*/  BSSY B1, `(.L_x_2039) ;  /* 0x000001a000017945 */ /* 0x000fe20003800000 */
[----:B------:R-:W-:Y:S01]  /*cca0*/  ISETP.GE.AND P1, PT, R20, UR8, PT ;  /* 0x0000000814007c0c */ /* 0x000fe2000bf26270 */
[----:B------:R-:W-:Y:S02]  /*ccb0*/  IMAD.WIDE R20, R21, 0x80, R18 ;  /* 0x0000008015147825 */ /* 0x000fe400078e0212 */
[----:B------:R-:W-:Y:S10]  /*ccc0*/  @P3 BRA `(.L_x_2040) ;  /* 0x0000000000583947 */ /* 0x000ff40003800000 */
[----:B------:R-:W-:Y:S01]  /*ccd0*/  ULDC.64 UR6, c[0x0][0xad8] ;  /* 0x0002b60000067ab9 */ /* 0x000fe20000000a00 */
[----:B------:R-:W-:Y:S01]  /*cce0*/  IMAD.MOV.U32 R2, RZ, RZ, R76 ;  /* 0x000000ffff027224 */ /* 0x000fe200078e004c */
[----:B------:R-:W-:Y:S01]  /*ccf0*/  ULDC UR4, c[0x0][0xa8c] ;  /* 0x0002a30000047ab9 */ /* 0x000fe20000000800 */
[----:B------:R-:W-:Y:S01]  /*cd00*/  IMAD R79, R21, UR6, RZ ;  /* 0x00000006154f7c24 */ /* 0x000fe2000f8e02ff */
[C---:B------:R-:W-:Y:S01]  /*cd10*/  ISETP.GE.AND P4, PT, R16.reuse, UR4, PT ;  /* 0x0000000410007c0c */ /* 0x040fe2000bf86270 */
[----:B------:R-:W-:Y:S02]  /*cd20*/  IMAD.MOV.U32 R3, RZ, RZ, R81 ;  /* 0x000000ffff037224 */ /* 0x000fe400078e0051 */
[----:B0-----:R-:W-:Y:S02]  /*cd30*/  VIADD R0, R16, 0x40 ;  /* 0x0000004010007836 */ /* 0x001fe40000000000 */
        /* <DEDUP_REMOVED lines=15> */
.L_x_2040:
[----:B------:R-:W-:Y:S05]  /*ce30*/  BSYNC B1 ;  /* 0x0000000000017941 */ /* 0x000fea0003800000 */
.L_x_2039:
[----:B------:R-:W-:Y:S04]  /*ce40*/  BSSY B1, `(.L_x_2041) ;  /* 0x000001a000017945 */ /* 0x000fe80003800000 */
[----:B------:R-:W-:Y:S05]  /*ce50*/  @P0 BRA `(.L_x_2042) ;  /* 0x0000000000600947 */ /* 0x000fea0003800000 */
[----:B-1---5:R-:W-:Y:S01]  /*ce60*/  IADD3 R53, P0, R20, 0x20, RZ ;  /* 0x0000002014357810 */ /* 0x022fe20007f1e0ff */
[C---:B------:R-:W-:Y:S01]  /*ce70*/  VIADD R2, R16.reuse, 0x40 ;  /* 0x0000004010027836 */ /* 0x040fe20000000000 */
[----:B------:R-:W-:Y:S01]  /*ce80*/  ULDC UR4, c[0x0][0xa8c] ;  /* 0x0002a30000047ab9 */ /* 0x000fe20000000800 */
[----:B------:R-:W-:Y:S01]  /*ce90*/  VIADD R3, R16, 0x80 ;  /* 0x0000008010037836 */ /* 0x000fe20000000000 */
[----:B------:R-:W-:Y:S01]  /*cea0*/  ULDC.64 UR6, c[0x0][0xad8] ;  /* 0x0002b60000067ab9 */ /* 0x000fe20000000a00 */
[----:B0-----:R-:W-:Y:S01]  /*ceb0*/  IMAD.X R0, RZ, RZ, R21, P0 ;  /* 0x000000ffff007224 */ /* 0x001fe200000e0615 */
        /* <DEDUP_REMOVED lines=18> */
.L_x_2042:
[----:B------:R-:W-:Y:S05]  /*cfe0*/  BSYNC B1 ;  /* 0x0000000000017941 */ /* 0x000fea0003800000 */
.L_x_2041:
[----:B------:R-:W-:Y:S04]  /*cff0*/  BSSY B1, `(.L_x_2043) ;  /* 0x000001a000017945 */ /* 0x000fe80003800000 */
[----:B------:R-:W-:Y:S05]  /*d000*/  @P1 BRA `(.L_x_2044) ;  /* 0x0000000000601947 */ /* 0x000fea0003800000 */
[----:B--2--5:R-:W-:Y:S01]  /*d010*/  IADD3 R33, P0, R20, 0x40, RZ ;  /* 0x0000004014217810 */ /* 0x024fe20007f1e0ff */
        /* <DEDUP_REMOVED lines=23> */
.L_x_2044:
[----:B------:R-:W-:Y:S05]  /*d190*/  BSYNC B1 ;  /* 0x0000000000017941 */ /* 0x000fea0003800000 */
.L_x_2043:
[----:B------:R-:W-:Y:S05]  /*d1a0*/  @P2 BRA `(.L_x_2045) ;  /* 0x0000000c007c2947 */ /* 0x000fea0003800000 */
[----:B---3-5:R-:W-:Y:S01]  /*d1b0*/  IADD3 R13, P0, R20, 0x60, RZ ;  /* 0x00000060140d7810 */ /* 0x028fe20007f1e0ff */
[C---:B0-----:R-:W-:Y:S01]  /*d1c0*/  VIADD R0, R16.reuse, 0x40 ;  /* 0x0000004010007836 */ /* 0x041fe20000000000 */
        /* <DEDUP_REMOVED lines=24> */
.L_x_2037:
[----:B------:R-:W-:Y:S01]  /*d350*/  ULDC.64 UR4, c[0x0][0xbe0] ;  /* 0x0002f80000047ab9 */ /* 0x000fe20000000a00 */
[----:B------:R-:W-:Y:S01]  /*d360*/  ULDC.64 UR6, c[0x0][0xbd8] ;  /* 0x0002f60000067ab9 */ /* 0x000fe20000000a00 */
[----:B------:R-:W-:Y:S02]  /*d370*/  UISETP.NE.U32.AND UP0, UPT, UR4, URZ, UPT ;  /* 0x0000003f0400728c */ /* 0x000fe4000bf05070 */
[----:B------:R-:W-:Y:S02]  /*d380*/  UIMAD.WIDE UR6, UR36, 0x4, UR6 ;  /* 0x00000004240678a5 */ /* 0x000fe4000f8e0206 */
[----:B------:R-:W-:-:S03]  /*d390*/  UISETP.NE.AND.EX UP1, UPT, UR5, URZ, UPT, UP0 ;  /* 0x0000003f0500728c */ /* 0x000fc6000bf25300 */
[----:B------:R-:W-:Y:S02]  /*d3a0*/  ULDC.64 UR4, c[0x0][0xbd8] ;  /* 0x0002f60000047ab9 */ /* 0x000fe40000000a00 */
[----:B------:R-:W-:Y:S01]  /*d3b0*/  UISETP.NE.U32.AND UP0, UPT, UR4, URZ, UPT ;  /* 0x0000003f0400728c */ /* 0x000fe2000bf05070 */
[----:B------:R-:W-:-:S03]  /*d3c0*/  PLOP3.LUT P2, PT, PT, PT, UP1, 0x80, 0x0 ;  /* 0x000000000000781c */ /* 0x000fc60003f4f018 */
[----:B------:R-:W-:-:S03]  /*d3d0*/  UISETP.NE.AND.EX UP0, UPT, UR5, URZ, UPT, UP0 ;  /* 0x0000003f0500728c */ /* 0x000fc6000bf05300 */
[----:B------:R-:W-:Y:S02]  /*d3e0*/  @UP1 ULDC.64 UR4, c[0x0][0xbe0] ;  /* 0x0002f80000041ab9 */ /* 0x000fe40000000a00 */
[----:B------:R-:W-:Y:S01]  /*d3f0*/  @UP1 UIMAD.WIDE UR4, UR36, 0x4, UR4 ;  /* 0x00000004240418a5 */ /* 0x000fe2000f8e0204 */
[----:B------:R-:W-:-:S05]  /*d400*/  PLOP3.LUT P1, PT, PT, PT, UP0, 0x80, 0x0 ;  /* 0x000000000000781c */ /* 0x000fca0003f2f008 */
[----:B------:R-:W-:Y:S02]  /*d410*/  IMAD.U32 R4, RZ, RZ, UR4 ;  /* 0x00000004ff047e24 */ /* 0x000fe4000f8e00ff */
[----:B------:R-:W-:Y:S02]  /*d420*/  IMAD.U32 R5, RZ, RZ, UR5 ;  /* 0x00000005ff057e24 */ /* 0x000fe4000f8e00ff */
[----:B------:R-:W-:-:S03]  /*d430*/  IMAD.MOV.U32 R7, RZ, RZ, RZ ;  /* 0x000000ffff077224 */ /* 0x000fc600078e00ff */
[----:B------:R-:W2:Y:S01]  /*d440*/  @P2 LDG.E R4, desc[UR50][R4.64] ;  /* 0x0000003204042981 */ /* 0x000ea2000c1e1900 */
[----:B------:R-:W-:Y:S02]  /*d450*/  IMAD.U32 R2, RZ, RZ, UR6 ;  /* 0x00000006ff027e24 */ /* 0x000fe4000f8e00ff */
[----:B------:R-:W-:-:S05]  /*d460*/  IMAD.U32 R3, RZ, RZ, UR7 ;  /* 0x00000007ff037e24 */ /* 0x000fca000f8e00ff */
[----:B------:R0:W5:Y:S01]  /*d470*/  @P1 LDG.E R7, desc[UR50][R2.64] ;  /* 0x0000003202071981 */ /* 0x000162000c1e1900 */
[----:B------:R-:W-:Y:S01]  /*d480*/  ULDC UR4, c[0x0][0xa88] ;  /* 0x0002a20000047ab9 */ /* 0x000fe20000000800 */
[----:B------:R-:W-:Y:S02]  /*d490*/  ISETP.GT.AND P0, PT, R235, 0x7f, PT ;  /* 0x0000007feb00780c */ /* 0x000fe40003f04270 */
[----:B--2---:R-:W-:Y:S01]  /*d4a0*/  @P2 R2UR UR4, R4 ;  /* 0x00000000040422ca */ /* 0x004fe200000e0000 */
[----:B0-----:R-:W-:-:S14]  /*d4b0*/  @P2 BRA `(.L_x_2046) ;  /* 0x0000000000182947 */ /* 0x001fdc0003800000 */
[----:B------:R-:W-:Y:S05]  /*d4c0*/  @!P1 BRA `(.L_x_2046) ;  /* 0x0000000000149947 */ /* 0x000fea0003800000 */
[----:B------:R-:W2:Y:S04]  /*d4d0*/  LDG.E R4, desc[UR50][R2.64] ;  /* 0x0000003202047981 */ /* 0x000ea8000c1e1900 */
[----:B------:R-:W3:Y:S01]  /*d4e0*/  LDG.E R0, desc[UR50][R2.64+0x4] ;  /* 0x0000043202007981 */ /* 0x000ee2000c1e1900 */
[----:B--2---:R-:W-:Y:S02]  /*d4f0*/  R2UR UR5, R4 ;  /* 0x00000000040572ca */ /* 0x004fe400000e0000 */
[----:B---3--:R-:W-:-:S13]  /*d500*/  R2UR UR4, R0 ;  /* 0x00000000000472ca */ /* 0x008fda00000e0000 */
[----:B------:R-:W-:-:S12]  /*d510*/  UIADD3 UR4, -UR5, UR4, URZ ;  /* 0x0000000405047290 */ /* 0x000fd8000fffe13f */
.L_x_2046:
[----:B------:R-:W-:Y:S01]  /*d520*/  USHF.R.S32.HI UR7, URZ, 0x1f, UR42 ;  /* 0x0000001f3f077899 */ /* 0x000fe2000801142a */
[----:B------:R-:W-:Y:S01]  /*d530*/  BSSY B1, `(.L_x_2047) ;  /* 0x000001f000017945 */ /* 0x000fe20003800000 */
[----:B------:R-:W-:Y:S01]  /*d540*/  USEL UR36, UR36, URZ, !UP0 ;  /* 0x0000003f24247287 */ /* 0x000fe2000c000000 */
[----:B------:R-:W-:Y:S01]  /*d550*/  SHF.R.S32.HI R9, RZ, 0x1f, R16 ;  /* 0x0000001fff097819 */ /* 0x000fe20000011410 */
[----:B------:R-:W-:Y:S01]  /*d560*/  USEL UR37, UR37, URZ, !UP0 ;  /* 0x0000003f25257287 */ /* 0x000fe2000c000000 */
[----:B-----5:R-:W-:Y:S01]  /*d570*/  SHF.R.S32.HI R6, RZ, 0x1f, R7 ;  /* 0x0000001fff067819 */ /* 0x020fe20000011407 */
[----:B------:R-:W-:Y:S10]  /*d580*/  @P0 BRA `(.L_x_2048) ;  /* 0x0000000000640947 */ /* 0x000ff40003800000 */
[----:B------:R-:W0:Y:S01]  /*d590*/  S2R R2, SR_TID.X ;  /* 0x0000000000027919 */ /* 0x000e220000002100 */
[----:B------:R-:W-:-:S04]  /*d5a0*/  IMAD.U32 R0, RZ, RZ, UR43 ;  /* 0x0000002bff007e24 */ /* 0x000fc8000f8e00ff */
[----:B0-----:R-:W-:-:S04]  /*d5b0*/  IMAD R0, R0, 0x80, R2 ;  /* 0x0000008000007824 */ /* 0x001fc800078e0202 */
[----:B------:R-:W-:-:S05]  /*d5c0*/  VIADD R0, R0, 0xffffff80 ;  /* 0xffffff8000007836 */ /* 0x000fca0000000000 */
[----:B------:R-:W-:-:S13]  /*d5d0*/  ISETP.GE.AND P0, PT, R0, UR4, PT ;  /* 0x0000000400007c0c */ /* 0x000fda000bf06270 */
        /* <DEDUP_REMOVED lines=20> */
.L_x_2048:
[----:B------:R-:W-:Y:S05]  /*d720*/  BSYNC B1 ;  /* 0x0000000000017941 */ /* 0x000fea0003800000 */
.L_x_2047:
[----:B------:R-:W-:Y:S01]  /*d730*/  ULDC.64 UR8, c[0x0][0xaa0] ;  /* 0x0002a80000087ab9 */ /* 0x000fe20000000a00 */
[----:B------:R-:W-:Y:S01]  /*d740*/  IMAD.MOV.U32 R2, RZ, RZ, R16 ;  /* 0x000000ffff027224 */ /* 0x000fe200078e0010 */
[----:B------:R-:W-:Y:S01]  /*d750*/  UIMAD UR6, UR43, -0x80, UR4 ;  /* 0xffffff802b0678a4 */ /* 0x000fe2000f8e0204 */
[----:B0-----:R-:W-:Y:S01]  /*d760*/  IMAD.MOV.U32 R3, RZ, RZ, R9 ;  /* 0x000000ffff037224 */ /* 0x001fe200078e0009 */
[----:B------:R-:W-:Y:S01]  /*d770*/  BSSY B1, `(.L_x_2049) ;  /* 0x0000032000017945 */ /* 0x000fe20003800000 */
[----:B------:R-:W-:Y:S02]  /*d780*/  IMAD R0, R6, UR8, RZ ;  /* 0x0000000806007c24 */ /* 0x000fe4000f8e02ff */
[----:B------:R-:W-:Y:S01]  /*d790*/  IMAD.WIDE.U32 R2, R7, UR8, R2 ;  /* 0x0000000807027c25 */ /* 0x000fe2000f8e0002 */
[----:B------:R-:W-:-:S03]  /*d7a0*/  ISETP.GE.AND P2, PT, R18, UR6, PT ;  /* 0x0000000612007c0c */ /* 0x000fc6000bf46270 */
[----:B------:R-:W-:Y:S01]  /*d7b0*/  IMAD R7, R7, UR9, R0 ;  /* 0x0000000907077c24 */ /* 0x000fe2000f8e0200 */
[----:B------:R-:W-:Y:S01]  /*d7c0*/  ULDC.64 UR8, c[0x0][0xae0] ;  /* 0x0002b80000087ab9 */ /* 0x000fe20000000a00 */
[----:B------:R-:W-:Y:S01]  /*d7d0*/  VIADD R4, R18, 0x40 ;  /* 0x0000004012047836 */ /* 0x000fe20000000000 */
[----:B------:R-:W-:Y:S01]  /*d7e0*/  UIMAD UR5, UR7, UR8, URZ ;  /* 0x00000008070572a4 */ /* 0x000fe2000f8e023f */
[----:B------:R-:W-:Y:S01]  /*d7f0*/  IMAD.IADD R3, R3, 0x1, R7 ;  /* 0x0000000103037824 */ /* 0x000fe200078e0207 */
[----:B------:R-:W-:Y:S01]  /*d800*/  SHF.R.S32.HI R7, RZ, 0x1f, R18 ;  /* 0x0000001fff077819 */ /* 0x000fe20000011412 */
[----:B------:R-:W-:Y:S01]  /*d810*/  IMAD.U32 R5, RZ, RZ, UR8 ;  /* 0x00000008ff057e24 */ /* 0x000fe2000f8e00ff */
[----:B------:R-:W-:Y:S01]  /*d820*/  UIMAD UR5, UR42, UR9, UR5 ;  /* 0x000000092a0572a4 */ /* 0x000fe2000f8e0205 */
[----:B------:R-:W-:Y:S01]  /*d830*/  ISETP.GE.AND P0, PT, R4, UR6, PT ;  /* 0x0000000604007c0c */ /* 0x000fe2000bf06270 */
[----:B------:R-:W-:Y:S01]  /*d840*/  VIADD R0, R18, 0x20 ;  /* 0x0000002012007836 */ /* 0x000fe20000000000 */
[----:B------:R-:W-:Y:S01]  /*d850*/  ULDC.64 UR8, c[0x0][0xae8] ;  /* 0x0002ba0000087ab9 */ /* 0x000fe20000000a00 */
[----:B------:R-:W-:Y:S01]  /*d860*/  IMAD.WIDE.U32 R2, R5, UR42, R2 ;  /* 0x0000002a05027c25 */ /* 0x000fe2000f8e0002 */
[----:B------:R-:W-:-:S02]  /*d870*/  UIMAD UR4, UR37, UR8, URZ ;  /* 0x00000008250472a4 */ /* 0x000fc4000f8e023f */
[----:B------:R-:W-:Y:S01]  /*d880*/  ISETP.GE.AND P1, PT, R0, UR6, PT ;  /* 0x0000000600007c0c */ /* 0x000fe2000bf26270 */
[----:B------:R-:W-:Y:S01]  /*d890*/  VIADD R3, R3, UR5 ;  /* 0x0000000503037c36 */ /* 0x000fe20008000000 */
[----:B------:R-:W-:Y:S01]  /*d8a0*/  UIMAD UR4, UR36, UR9, UR4 ;  /* 0x00000009240472a4 */ /* 0x000fe2000f8e0204 */
[----:B------:R-:W-:Y:S02]  /*d8b0*/  IMAD.U32 R5, RZ, RZ, UR8 ;  /* 0x00000008ff057e24 */ /* 0x000fe4000f8e00ff */
[----:B------:R-:W-:Y:S02]  /*d8c0*/  IMAD.U32 R9, RZ, RZ, UR43 ;  /* 0x0000002bff097e24 */ /* 0x000fe4000f8e00ff */
[----:B------:R-:W-:-:S04]  /*d8d0*/  IMAD.WIDE.U32 R4, R5, UR36, R2 ;  /* 0x0000002405047c25 */ /* 0x000fc8000f8e0002 */
[----:B------:R-:W-:Y:S02]  /*d8e0*/  IMAD.MOV.U32 R6, RZ, RZ, R18 ;  /* 0x000000ffff067224 */ /* 0x000fe400078e0012 */
[----:B------:R-:W-:Y:S02]  /*d8f0*/  VIADD R11, R5, UR4 ;  /* 0x00000004050b7c36 */ /* 0x000fe40008000000 */
[----:B------:R-:W-:-:S04]  /*d900*/  IMAD.WIDE R6, R9, 0x80, R6 ;  /* 0x0000008009067825 */ /* 0x000fc800078e0206 */
[----:B------:R-:W-:Y:S01]  /*d910*/  VIADD R10, R18, 0x60 ;  /* 0x00000060120a7836 */ /* 0x000fe20000000000 */
        /* <DEDUP_REMOVED lines=23> */
.L_x_2050:
[----:B------:R-:W-:Y:S05]  /*da90*/  BSYNC B1 ;  /* 0x0000000000017941 */ /* 0x000fea0003800000 */
.L_x_2049:
[----:B------:R-:W-:Y:S01]  /*daa0*/  BSSY B1, `(.L_x_2051) ;  /* 0x000001b000017945 */ /* 0x000fe20003800000 */
[----:B------:R-:W-:-:S03]  /*dab0*/  ISETP.GE.AND P2, PT, R10, UR6, PT ;  /* 0x000000060a007c0c */ /* 0x000fc6000bf46270 */
        /* <DEDUP_REMOVED lines=25> */
.L_x_2052:
[----:B------:R-:W-:Y:S05]  /*dc50*/  BSYNC B1 ;  /* 0x0000000000017941 */ /* 0x000fea0003800000 */
.L_x_2051:
        /* <DEDUP_REMOVED lines=26> */
.L_x_2054:
[----:B------:R-:W-:Y:S05]  /*de00*/  BSYNC B1 ;  /* 0x0000000000017941 */ /* 0x000fea0003800000 */
.L_x_2053:
        /* <DEDUP_REMOVED lines=25> */
.L_x_2045:
[----:B------:R-:W-:Y:S05]  /*dfa0*/  BSYNC B0 ;  /* 0x0000000000007941 */ /* 0x000fea0003800000 */
.L_x_2036:
[----:B------:R-:W-:Y:S02]  /*dfb0*/  ULDC UR4, c[0x0][0xc14] ;  /* 0x0003050000047ab9 */ /* 0x000fe40000000800 */
[----:B------:R-:W-:-:S13]  /*dfc0*/  ISETP.GE.AND P0, PT, R83, UR4, PT ;  /* 0x0000000453007c0c */ /* 0x000fda000bf06270 */
[----:B------:R-:W-:Y:S05]  /*dfd0*/  @!P0 BRA `(.L_x_2055) ;  /* 0xffffff2c006c8947 */ /* 0x000fea000383ffff */
[----:B------:R-:W-:Y:S05]  /*dfe0*/  EXIT ;  /* 0x000000000000794d */ /* 0x000fea0003800000 */
.L_x_1997:
[----:B------:R-:W-:-:S08]  /*dff0*/  NOP ;  /* 0x0000000000007918 */ /* 0x000fd00000000000 */
[----:B------:R-:W0:-:S00]  /*e000*/  USETMAXREG.DEALLOC.CTAPOOL 0x18 ;  /* 0x00000018000079c8 */ /* 0x000e0000080e0500 */
[----:B0-----:R-:W-:Y:S01]  /*e010*/  LOP3.LUT R0, R0, 0x3, RZ, 0xc0, !PT ;  /* 0x0000000300007812 */ /* 0x001fe200078ec0ff */
[----:B------:R-:W-:-:S05]  /*e020*/  IMAD.MOV.U32 R6, RZ, RZ, RZ ;  /* 0x000000ffff067224 */ /* 0x000fca00078e00ff */
[----:B------:R-:W0:Y:S02]  /*e030*/  SHFL.IDX PT, R0, R0, RZ, 0x1f ;  /* 0x00001fff00007589 */ /* 0x000e2400000e0000 */
[----:B0-----:R-:W-:-:S04]  /*e040*/  ISETP.NE.AND P0, PT, R0, RZ, PT ;  /* 0x000000ff0000720c */ /* 0x001fc80003f05270 */
[----:B------:R-:W-:-:S05]  /*e050*/  P2R R0, PR, RZ, 0x1 ;  /* 0x00000001ff007803 */ /* 0x000fca0000000000 */
[----:B------:R0:W-:Y:S04]  /*e060*/  STL [R1+0x40], R0 ;  /* 0x0000400001007387 */ /* 0x0001e80000100800 */
        /* <DEDUP_REMOVED lines=12> */
.L_x_2056:
[----:B0-----:R-:W0:Y:S01]  /*e130*/  S2R R0, SR_TID.X ;  /* 0x0000000000007919 */ /* 0x001e220000002100 */
        /* <DEDUP_REMOVED lines=40> */
.L_x_2062:
        /* <DEDUP_REMOVED lines=14> */
.L_x_2061:
[----:B------:R-:W-:Y:S05]  /*e4a0*/  BSYNC B0 ;  /* 0x0000000000007941 */ /* 0x000fea0003800000 */
.L_x_2060:
        /* <DEDUP_REMOVED lines=22> */
.L_x_2058:
        /* <DEDUP_REMOVED lines=25> */
.L_x_2063:
        /* <DEDUP_REMOVED lines=58> */
.L_x_2059:
[----:B------:R0:W-:Y:S01]  /*eb40*/  STL [R1+0x20], R0 ;  /* 0x0000200001007387 */ /* 0x0001e20000100800 */
[----:B------:R-:W-:-:S03]  /*eb50*/  UMOV UR38, URZ ;  /* 0x0000003f00267c82 */ /* 0x000fc60008000000 */
[----:B------:R0:W-:Y:S02]  /*eb60*/  STL [R1+0x24], RZ ;  /* 0x000024ff01007387 */ /* 0x0001e40000100800 */
.L_x_2064:
        /* <DEDUP_REMOVED lines=11> */
.L_x_2057:
[----:B0-----:R-:W-:Y:S01]  /*ec20*/  IMAD.MOV.U32 R0, RZ, RZ, 0x1 ;  /* 0x00000001ff007424 */ /* 0x001fe200078e00ff */
[----:B------:R-:W-:Y:S01]  /*ec30*/  ULDC UR4, c[0x0][0xc14] ;  /* 0x0003050000047ab9 */ /* 0x000fe20000000800 */
[----:B------:R0:W-:Y:S01]  /*ec40*/  STL [R1+0x3c], RZ ;  /* 0x00003cff01007387 */ /* 0x0001e20000100800 */
[----:B------:R-:W-:-:S03]  /*ec50*/  UISETP.GE.AND UP0, UPT, UR48, UR4, UPT ;  /* 0x000000043000728c */ /* 0x000fc6000bf06270 */
[----:B------:R0:W-:Y:S03]  /*ec60*/  STL [R1+0x14], R0 ;  /* 0x0000140001007387 */ /* 0x0001e60000100800 */
[----:B------:R-:W-:Y:S01]  /*ec70*/  PLOP3.LUT P0, PT, PT, PT, UP0, 0x80, 0x0 ;  /* 0x000000000000781c */ /* 0x000fe20003f0f008 */
[----:B------:R0:W-:-:S12]  /*ec80*/  STL [R1+0xc], RZ ;  /* 0x00000cff01007387 */ /* 0x0001d80000100800 */
[----:B0-----:R-:W-:Y:S05]  /*ec90*/  @P0 BRA `(.L_x_2065) ;  /* 0x0000004800000947 */ /* 0x001fea0003800000 */
        /* <DEDUP_REMOVED lines=37> */
.L_x_2127:
[----:B------:R-:W-:Y:S01]  /*eef0*/  ULDC.64 UR4, c[0x0][0xc60] ;  /* 0x0003180000047ab9 */ /* 0x000fe20000000a00 */
[----:B------:R-:W-:Y:S01]  /*ef00*/  ULDC.64 UR10, c[0x0][0xa00] ;  /* 0x00028000000a7ab9 */ /* 0x000fe20000000a00 */
[----:B------:R-:W-:Y:S01]  /*ef10*/  UIMAD.WIDE UR4, UR48, 0x4, UR4 ;  /* 0x00000004300478a5 */ /* 0x000fe2000f8e0204 */
[----:B------:R-:W-:Y:S01]  /*ef20*/  ULDC.64 UR6, c[0x0][0xa18] ;  /* 0x0002860000067ab9 */ /* 0x000fe20000000a00 */
[----:B------:R-:W-:-:S04]  /*ef30*/  ULDC.64 UR12, c[0x0][0xa08] ;  /* 0x00028200000c7ab9 */ /* 0x000fc80000000a00 */
[----:B-1----:R-:W-:Y:S02]  /*ef40*/  IMAD.U32 R2, RZ, RZ, UR4 ;  /* 0x00000004ff027e24 */ /* 0x002fe4000f8e00ff */
[----:B------:R-:W-:Y:S01]  /*ef50*/  IMAD.U32 R3, RZ, RZ, UR5 ;  /* 0x00000005ff037e24 */ /* 0x000fe2000f8e00ff */
[----:B------:R-:W-:-:S04]  /*ef60*/  ULDC.64 UR4, c[0x0][0xa28] ;  /* 0x00028a0000047ab9 */ /* 0x000fc80000000a00 */
[----:B--2---:R-:W2:Y:S01]  /*ef70*/  LDG.E R2, desc[UR50][R2.64] ;  /* 0x0000003202027981 */ /* 0x004ea2000c1e1900 */
[----:B------:R-:W-:Y:S01]  /*ef80*/  UISETP.NE.U32.AND UP0, UPT, UR4, URZ, UPT ;  /* 0x0000003f0400728c */ /* 0x000fe2000bf05070 */
[----:B------:R-:W-:-:S03]  /*ef90*/  IMAD.MOV.U32 R0, RZ, RZ, RZ ;  /* 0x000000ffff007224 */ /* 0x000fc600078e00ff */
[----:B------:R-:W-:-:S06]  /*efa0*/  UISETP.NE.AND.EX UP0, UPT, UR5, URZ, UPT, UP0 ;  /* 0x0000003f0500728c */ /* 0x000fcc000bf05300 */
[----:B------:R-:W-:Y:S02]  /*efb0*/  PLOP3.LUT P0, PT, PT, PT, UP0, 0x80, 0x0 ;  /* 0x000000000000781c */ /* 0x000fe40003f0f008 */
[----:B------:R-:W-:-:S04]  /*efc0*/  ISETP.NE.U32.AND P1, PT, RZ, UR12, PT ;  /* 0x0000000cff007c0c */ /* 0x000fc8000bf25070 */
[----:B------:R-:W-:Y:S01]  /*efd0*/  ISETP.NE.AND.EX P1, PT, RZ, UR13, PT, P1 ;  /* 0x0000000dff007c0c */ /* 0x000fe2000bf25310 */
[----:B------:R-:W-:Y:S02]  /*efe0*/  IMAD.MOV.U32 R18, RZ, RZ, RZ ;  /* 0x000000ffff127224 */ /* 0x000fe400078e00ff */
[----:B------:R-:W-:Y:S01]  /*eff0*/  IMAD.MOV.U32 R7, RZ, RZ, RZ ;  /* 0x000000ffff077224 */ /* 0x000fe200078e00ff */
[----:B--2---:R-:W-:-:S13]  /*f000*/  R2UR UR45, R2 ;  /* 0x00000000022d72ca */ /* 0x004fda00000e0000 */
[----:B------:R-:W-:Y:S02]  /*f010*/  USHF.R.S32.HI UR44, URZ, 0x1f, UR45 ;  /* 0x0000001f3f2c7899 */ /* 0x000fe4000801142d */
[----:B------:R-:W-:-:S04]  /*f020*/  @UP0 ULEA UR4, UP1, UR45, UR4, 0x2 ;  /* 0x000000042d040291 */ /* 0x000fc8000f82103f */
[----:B------:R-:W-:Y:S02]  /*f030*/  @UP0 ULEA.HI.X UR5, UR45, UR5, UR44, 0x2, UP1 ;  /* 0x000000052d050291 */ /* 0x000fe400088f142c */
[----:B------:R-:W-:Y:S01]  /*f040*/  USHF.L.U32 UR43, UR45, 0x2, URZ ;  /* 0x000000022d2b7899 */ /* 0x000fe2000800063f */
[----:B------:R-:W-:Y:S01]  /*f050*/  IMAD.U32 R2, RZ, RZ, UR4 ;  /* 0x00000004ff027e24 */ /* 0x000fe2000f8e00ff */
[----:B------:R-:W-:Y:S02]  /*f060*/  USHF.L.U64.HI UR44, UR45, 0x2, UR44 ;  /* 0x000000022d2c7899 */ /* 0x000fe4000801022c */
[----:B------:R-:W-:Y:S01]  /*f070*/  IMAD.U32 R3, RZ, RZ, UR5 ;  /* 0x00000005ff037e24 */ /* 0x000fe2000f8e00ff */
[----:B------:R-:W-:-:S04]  /*f080*/  UIADD3 UR5, UP0, UR43, UR10, URZ ;  /* 0x0000000a2b057290 */ /* 0x000fc8000ff1e03f */
[----:B------:R-:W-:Y:S01]  /*f090*/  UIADD3.X UR8, UR44, UR11, URZ, UP0, !UPT ;  /* 0x0000000b2c087290 */ /* 0x000fe200087fe43f */
[----:B0-----:R0:W5:Y:S01]  /*f0a0*/  @P0 LDG.E R0, desc[UR50][R2.64] ;  /* 0x0000003202000981 */ /* 0x001162000c1e1900 */
[----:B------:R-:W-:Y:S01]  /*f0b0*/  UISETP.NE.U32.AND UP0, UPT, UR6, URZ, UPT ;  /* 0x0000003f0600728c */ /* 0x000fe2000bf05070 */
[----:B------:R-:W-:Y:S01]  /*f0c0*/  ISETP.NE.U32.AND P0, PT, RZ, UR10, PT ;  /* 0x0000000aff007c0c */ /* 0x000fe2000bf05070 */
[----:B------:R-:W-:Y:S02]  /*f0d0*/  UIADD3 UR9, UP1, UR43, UR12, URZ ;  /* 0x0000000c2b097290 */ /* 0x000fe4000ff3e03f */
[----:B------:R-:W-:Y:S01]  /*f0e0*/  UISETP.NE.AND.EX UP0, UPT, UR7, URZ, UPT, UP0 ;  /* 0x0000003f0700728c */ /* 0x000fe2000bf05300 */
[----:B------:R-:W-:Y:S01]  /*f0f0*/  ISETP.NE.AND.EX P0, PT, RZ, UR11, PT, P0 ;  /* 0x0000000bff007c0c */ /* 0x000fe2000bf05300 */
[----:B------:R-:W-:Y:S02]  /*f100*/  UIADD3.X UR4, UR44, UR13, URZ, UP1, !UPT ;  /* 0x0000000d2c047290 */ /* 0x000fe40008ffe43f */
[----:B------:R-:W-:-:S02]  /*f110*/  IMAD.U32 R4, RZ, RZ, UR9 ;  /* 0x00000009ff047e24 */ /* 0x000fc4000f8e00ff */
[----:B0-----:R-:W-:Y:S02]  /*f120*/  IMAD.U32 R2, RZ, RZ, UR5 ;  /* 0x00000005ff027e24 */ /* 0x001fe4000f8e00ff */
[----:B------:R-:W-:Y:S01]  /*f130*/  IMAD.U32 R5, RZ, RZ, UR4 ;  /* 0x00000004ff057e24 */ /* 0x000fe2000f8e00ff */
[----:B------:R-:W-:Y:S01]  /*f140*/  PLOP3.LUT P2, PT, PT, PT, UP0, 0x80, 0x0 ;  /* 0x000000000000781c */ /* 0x000fe20003f4f008 */
[----:B------:R-:W-:Y:S01]  /*f150*/  IMAD.U32 R3, RZ, RZ, UR8 ;  /* 0x00000008ff037e24 */ /* 0x000fe2000f8e00ff */
[----:B------:R-:W-:Y:S02]  /*f160*/  @UP0 UIADD3 UR4, UP1, UR43, UR6, URZ ;  /* 0x000000062b040290 */ /* 0x000fe4000ff3e03f */
[----:B------:R0:W5:Y:S02]  /*f170*/  @P1 LDG.E R7, desc[UR50][R4.64] ;  /* 0x0000003204071981 */ /* 0x000164000c1e1900 */
[----:B------:R-:W-:Y:S01]  /*f180*/  @UP0 UIADD3.X UR5, UR44, UR7, URZ, UP1, !UPT ;  /* 0x000000072c050290 */ /* 0x000fe20008ffe43f */
[----:B------:R-:W-:Y:S01]  /*f190*/  ULDC UR6, c[0x0][0x288] ;  /* 0x0000a20000067ab9 */ /* 0x000fe20000000800 */
[----:B------:R-:W-:Y:S01]  /*f1a0*/  IMAD.U32 R8, RZ, RZ, UR4 ;  /* 0x00000004ff087e24 */ /* 0x000fe2000f8e00ff */
[----:B------:R0:W5:Y:S01]  /*f1b0*/  @P0 LDG.E R18, desc[UR50][R2.64] ;  /* 0x0000003202120981 */ /* 0x000162000c1e1900 */
[----:B------:R-:W-:-:S02]  /*f1c0*/  IMAD.U32 R6, RZ, RZ, UR6 ;  /* 0x00000006ff067e24 */ /* 0x000fc4000f8e00ff */
[----:B------:R-:W-:-:S05]  /*f1d0*/  IMAD.U32 R9, RZ, RZ, UR5 ;  /* 0x00000005ff097e24 */ /* 0x000fca000f8e00ff */
[----:B------:R0:W5:Y:S01]  /*f1e0*/  @P2 LDG.E R6, desc[UR50][R8.64] ;  /* 0x0000003208062981 */ /* 0x000162000c1e1900 */
[----:B------:R-:W-:Y:S05]  /*f1f0*/  @P2 BRA `(.L_x_2066) ;  /* 0x0000000000102947 */ /* 0x000fea0003800000 */
[----:B------:R-:W-:Y:S05]  /*f200*/  @!P0 BRA `(.L_x_2066) ;  /* 0x00000000000c8947 */ /* 0x000fea0003800000 */
[----:B-----5:R-:W2:Y:S04]  /*f210*/  LDG.E R6, desc[UR50][R2.64] ;  /* 0x0000003202067981 */ /* 0x020ea8000c1e1900 */
[----:B0-----:R-:W2:Y:S02]  /*f220*/  LDG.E R2, desc[UR50][R2.64+0x4] ;  /* 0x0000043202027981 */ /* 0x001ea4000c1e1900 */
[----:B--2---:R-:W-:-:S07]  /*f230*/  IMAD.IADD R6, R2, 0x1, -R6 ;  /* 0x0000000102067824 */ /* 0x004fce00078e0a06 */
.L_x_2066:
[----:B0----5:R-:W-:Y:S01]  /*f240*/  IMAD.IADD R3, R7, 0x1, R0 ;  /* 0x0000000107037824 */ /* 0x021fe200078e0200 */
[----:B------:R-:W-:Y:S01]  /*f250*/  ULDC.64 UR4, c[0x0][0x3f8] ;  /* 0x0000fe0000047ab9 */ /* 0x000fe20000000a00 */
[----:B------:R-:W-:Y:S01]  /*f260*/  ULDC.64 UR6, c[0x0][0xa20] ;  /* 0x0002880000067ab9 */ /* 0x000fe20000000a00 */
[----:B------:R-:W-:Y:S01]  /*f270*/  UISETP.NE.U32.AND UP0, UPT, UR4, URZ, UPT ;  /* 0x0000003f0400728c */ /* 0x000fe2000bf05070 */
[----:B------:R-:W-:Y:S01]  /*f280*/  ISETP.NE.U32.AND P0, PT, RZ, UR6, PT ;  /* 0x00000006ff007c0c */ /* 0x000fe2000bf05070 */
[----:B------:R0:W-:Y:S01]  /*f290*/  STL [R1+0x28], R3 ;  /* 0x0000280301007387 */ /* 0x0001e20000100800 */
[----:B------:R-:W-:Y:S01]  /*f2a0*/  ULDC UR4, c[0x0][0x404] ;  /* 0x0001010000047ab9 */ /* 0x000fe20000000800 */
[----:B------:R-:W-:Y:S01]  /*f2b0*/  UISETP.NE.AND.EX UP0, UPT, UR5, URZ, UPT, UP0 ;  /* 0x0000003f0500728c */ /* 0x000fe2000bf05300 */
[----:B------:R-:W-:Y:S02]  /*f2c0*/  ISETP.NE.AND.EX P0, PT, RZ, UR7, PT, P0 ;  /* 0x00000007ff007c0c */ /* 0x000fe4000bf05300 */
[----:B------:R-:W-:Y:S01]  /*f2d0*/  ULDC UR5, c[0x0][0x2e0] ;  /* 0x0000b80000057ab9 */ /* 0x000fe20000000800 */
[----:B------:R-:W-:-:S04]  /*f2e0*/  USEL UR4, UR4, 0x1, UP0 ;  /* 0x0000000104047887 */ /* 0x000fc80008000000 */
[----:B------:R-:W-:-:S06]  /*f2f0*/  UIMAD UR4, UR4, UR5, URZ ;  /* 0x00000005040472a4 */ /* 0x000fcc000f8e023f */
[----:B------:R-:W-:Y:S01]  /*f300*/  IMAD.U32 R2, RZ, RZ, UR4 ;  /* 0x00000004ff027e24 */ /* 0x000fe2000f8e00ff */
[----:B0-----:R-:W-:Y:S06]  /*f310*/  @!P0 BRA `(.L_x_2067) ;  /* 0x0000000000188947 */ /* 0x001fec0003800000 */
[----:B------:R-:W-:-:S04]  /*f320*/  UIADD3 UR4, UP0, UR43, UR6, URZ ;  /* 0x000000062b047290 */ /* 0x000fc8000ff1e03f */
[----:B------:R-:W-:Y:S02]  /*f330*/  UIADD3.X UR5, UR44, UR7, URZ, UP0, !UPT ;  /* 0x000000072c057290 */ /* 0x000fe400087fe43f */
[----:B------:R-:W-:-:S04]  /*f340*/  IMAD.U32 R2, RZ, RZ, UR4 ;  /* 0x00000004ff027e24 */ /* 0x000fc8000f8e00ff */
[----:B------:R-:W-:-:S05]  /*f350*/  IMAD.U32 R3, RZ, RZ, UR5 ;  /* 0x00000005ff037e24 */ /* 0x000fca000f8e00ff */
[----:B------:R0:W5:Y:S01]  /*f360*/  LDG.E R2, desc[UR50][R2.64] ;  /* 0x0000003202027981 */ /* 0x000162000c1e1900 */
[----:B------:R-:W-:Y:S05]  /*f370*/  BRA `(.L_x_2068) ;  /* 0x0000000000107947 */ /* 0x000fea0003800000 */
.L_x_2067:
[----:B------:R-:W-:Y:S05]  /*f380*/  @!P1 BRA `(.L_x_2068) ;  /* 0x00000000000c9947 */ /* 0x000fea0003800000 */
[----:B------:R-:W2:Y:S04]  /*f390*/  LDG.E R2, desc[UR50][R4.64] ;  /* 0x0000003204027981 */ /* 0x000ea8000c1e1900 */
[----:B------:R-:W2:Y:S02]  /*f3a0*/  LDG.E R3, desc[UR50][R4.64+0x4] ;  /* 0x0000043204037981 */ /* 0x000ea4000c1e1900 */
[----:B--2---:R-:W-:-:S07]  /*f3b0*/  IMAD.IADD R2, R3, 0x1, -R2 ;  /* 0x0000000103027824 */ /* 0x004fce00078e0a02 */
.L_x_2068:
[----:B------:R-:W2:Y:S01]  /*f3c0*/  LDL R4, [R1+0x24] ;  /* 0x0000240001047983 */ /* 0x000ea20000100800 */
[----:B0----5:R-:W-:Y:S01]  /*f3d0*/  IMAD.IADD R3, R2, 0x1, -R0 ;  /* 0x0000000102037824 */ /* 0x021fe200078e0a00 */
[----:B------:R-:W-:Y:S01]  /*f3e0*/  BSSY B6, `(.L_x_2069) ;  /* 0x0000344000067945 */ /* 0x000fe20003800000 */
[----:B--2---:R-:W-:-:S04]  /*f3f0*/  LEA R0, R4, 0xff, 0x7 ;  /* 0x000000ff04007811 */ /* 0x004fc800078e38ff */
[C---:B------:R-:W-:Y:S01]  /*f400*/  IADD3 R6, R3.reuse, R0, -R6 ;  /* 0x0000000003067210 */ /* 0x040fe20007ffe806 */
[----:B------:R-:W-:-:S05]  /*f410*/  VIADD R3, R3, 0x7f ;  /* 0x0000007f03037836 */ /* 0x000fca0000000000 */
[----:B------:R-:W-:-:S04]  /*f420*/  SHF.R.S32.HI R0, RZ, 0x1f, R3 ;  /* 0x0000001fff007819 */ /* 0x000fc80000011403 */
[----:B------:R-:W-:Y:S02]  /*f430*/  LEA.HI R0, R0, R3, RZ, 0x7 ;  /* 0x0000000300007211 */ /* 0x000fe400078f38ff */
[----:B------:R-:W-:Y:S02]  /*f440*/  SHF.R.S32.HI R3, RZ, 0x1f, R6 ;  /* 0x0000001fff037819 */ /* 0x000fe40000011406 */
[----:B------:R-:W-:Y:S02]  /*f450*/  SHF.R.S32.HI R0, RZ, 0x7, R0 ;  /* 0x00000007ff007819 */ /* 0x000fe40000011400 */
[----:B------:R-:W-:-:S04]  /*f460*/  LEA.HI R3, R3, R6, RZ, 0x7 ;  /* 0x0000000603037211 */ /* 0x000fc800078f38ff */
[----:B------:R-:W-:-:S04]  /*f470*/  SHF.R.S32.HI R3, RZ, 0x7, R3 ;  /* 0x00000007ff037819 */ /* 0x000fc80000011403 */
[----:B------:R-:W-:-:S04]  /*f480*/  VIMNMX R16, R0, R3, PT ;  /* 0x0000000300107248 */ /* 0x000fc80003fe0100 */
[----:B------:R-:W-:-:S13]  /*f490*/  ISETP.GT.AND P0, PT, R16, RZ, PT ;  /* 0x000000ff1000720c */ /* 0x000fda0003f04270 */
[----:B------:R-:W-:Y:S05]  /*f4a0*/  @P0 BRA `(.L_x_2070) ;  /* 0x0000000000480947 */ /* 0x000fea0003800000 */
        /* <DEDUP_REMOVED lines=18> */
.L_x_2070:
        /* <DEDUP_REMOVED lines=23> */
.L_x_2072:
        /* <DEDUP_REMOVED lines=20> */
.L_x_2073:
        /* <DEDUP_REMOVED lines=20> */
.L_x_2074:
        /* <DEDUP_REMOVED lines=18> */
.L_x_2075:
[----:B------:R-:W0:Y:S01]  /*fae0*/  LDC R0, c[0x0][0x428] ;  /* 0x00010a00ff007b82 */ /* 0x000e220000000800 */
[----:B------:R-:W-:Y:S01]  /*faf0*/  ULDC.64 UR4, c[0x0][0x9f8] ;  /* 0x00027e0000047ab9 */ /* 0x000fe20000000a00 */
[----:B------:R-:W-:Y:S01]  /*fb00*/  IMAD.U32 R3, RZ, RZ, UR38 ;  /* 0x00000026ff037e24 */ /* 0x000fe2000f8e00ff */
[----:B------:R-:W2:Y:S01]  /*fb10*/  LDL.LU R5, [R1+0x24] ;  /* 0x0000240001057983 */ /* 0x000ea20000300800 */
[----:B------:R-:W-:Y:S01]  /*fb20*/  UISETP.NE.U32.AND UP0, UPT, UR4, URZ, UPT ;  /* 0x0000003f0400728c */ /* 0x000fe2000bf05070 */
[----:B------:R-:W-:Y:S01]  /*fb30*/  IMAD.U32 R10, RZ, RZ, UR45 ;  /* 0x0000002dff0a7e24 */ /* 0x000fe2000f8e00ff */
[----:B------:R-:W-:Y:S01]  /*fb40*/  ULDC.64 UR6, c[0x0][0xa08] ;  /* 0x0002820000067ab9 */ /* 0x000fe20000000a00 */
[----:B------:R-:W1:Y:S01]  /*fb50*/  S2R R4, SR_TID.X ;  /* 0x0000000000047919 */ /* 0x000e620000002100 */
[----:B------:R-:W-:-:S06]  /*fb60*/  UISETP.NE.AND.EX UP0, UPT, UR5, URZ, UPT, UP0 ;  /* 0x0000003f0500728c */ /* 0x000fcc000bf05300 */
[----:B------:R-:W-:-:S05]  /*fb70*/  PLOP3.LUT P1, PT, PT, PT, UP0, 0x80, 0x0 ;  /* 0x000000000000781c */ /* 0x000fca0003f2f008 */
[----:B------:R-:W-:-:S04]  /*fb80*/  @UP0 UIADD3 UR4, UP1, UR43, UR4, URZ ;  /* 0x000000042b040290 */ /* 0x000fc8000ff3e03f */
[----:B------:R-:W-:Y:S01]  /*fb90*/  @UP0 UIADD3.X UR5, UR44, UR5, URZ, UP1, !UPT ;  /* 0x000000052c050290 */ /* 0x000fe20008ffe43f */
[----:B0-----:R-:W-:-:S13]  /*fba0*/  ISETP.NE.AND P0, PT, R0, 0x1, PT ;  /* 0x000000010000780c */ /* 0x001fda0003f05270 */
[----:B------:R-:W0:Y:S01]  /*fbb0*/  @P0 LDC R2, c[0x0][0x42c] ;  /* 0x00010b00ff020b82 */ /* 0x000e220000000800 */
[----:B-1----:R-:W-:-:S07]  /*fbc0*/  LOP3.LUT R17, R4, 0x7f, RZ, 0xc0, !PT ;  /* 0x0000007f04117812 */ /* 0x002fce00078ec0ff */
        /* <DEDUP_REMOVED lines=37> */
.L_x_2146:
[----:B--2---:R-:W-:Y:S02]  /*fe20*/  ISETP.NE.AND P0, PT, R14, RZ, PT ;  /* 0x000000ff0e00720c */ /* 0x004fe40003f05270 */
[----:B------:R-:W-:-:S11]  /*fe30*/  PLOP3.LUT P6, PT, PT, PT, PT, 0x8, 0x0 ;  /* 0x000000000000781c */ /* 0x000fd60003fce170 */
[----:B------:R-:W-:Y:S05]  /*fe40*/  @P0 BRA `(.L_x_2077) ;  /* 0x0000000400d80947 */ /* 0x000fea0003800000 */
[----:B0-----:R-:W-:Y:S01]  /*fe50*/  UMOV UR4, 0xffffffff ;  /* 0xffffffff00047882 */ /* 0x001fe20000000000 */
[----:B-1----:R-:W-:Y:S02]  /*fe60*/  VIADD R4, R16, 0xffffffff ;  /* 0xffffffff10047836 */ /* 0x002fe40000000000 */
[----:B------:R-:W-:Y:S05]  /*fe70*/  BRA.DIV UR4, `(.L_x_2078) ;  /* 0x0000003e045c7947 */ /* 0x000fea000b800000 */
[----:B------:R-:W-:-:S13]  /*fe80*/  ELECT P6, URZ, PT ;  /* 0x00000000003f782f */ /* 0x000fda00038c0000 */
.L_x_2149:
        /* <DEDUP_REMOVED lines=22> */
.L_x_2080:
[----:B0-----:R-:W2:Y:S04]  /*fff0*/  LDL R3, [R1+0xc] ;  /* 0x00000c0001037983 */ /* 0x001ea80000100800 */
[----:B------:R-:W3:Y:S01]  /*10000*/  LDL R2, [R1+0x14] ;  /* 0x0000140001027983 */ /* 0x000ee20000100800 */
[----:B------:R-:W-:Y:S02]  /*10010*/  ISETP.NE.AND P0, PT, R17, RZ, PT ;  /* 0x000000ff1100720c */ /* 0x000fe40003f05270 */
[----:B--2---:R-:W-:Y:S02]  /*10020*/  LEA R3, R3, UR41, 0x3 ;  /* 0x0000002903037c11 */ /* 0x004fe4000f8e18ff */
[----:B---3--:R-:W-:-:S04]  /*10030*/  SHF.L.U32 R6, R2, 0x1f, RZ ;  /* 0x0000001f02067819 */ /* 0x008fc800000006ff */
[----:B------:R-:W0:Y:S02]  /*10040*/  SYNCS.PHASECHK.TRANS64.TRYWAIT P2, [R3+URZ+0x38880], R6 ;  /* 0x03888006030075a7 */ /* 0x000e24000804017f */
[----:B0-----:R-:W-:Y:S05]  /*10050*/  @!P2 BRA `(.L_x_2081) ;  /* 0x0000003c0004a947 */ /* 0x001fea0003800000 */
.L_x_2150:
        /* <DEDUP_REMOVED lines=8> */
.L_x_2082:
        /* <DEDUP_REMOVED lines=25> */
.L_x_2151:
        /* <DEDUP_REMOVED lines=8> */
.L_x_2084:
        /* <DEDUP_REMOVED lines=20> */
.L_x_2079:
        /* <DEDUP_REMOVED lines=24> */
.L_x_2077:
        /* <DEDUP_REMOVED lines=10> */
.L_x_2152:
[----:B0-----:R-:W-:Y:S05]  /*10650*/  BSYNC B0 ;  /* 0x0000000000007941 */ /* 0x001fea0003800000 */
.L_x_2085:
[----:B------:R-:W-:-:S13]  /*10660*/  ISETP.GE.AND P0, PT, R16, 0x2, PT ;  /* 0x000000021000780c */ /* 0x000fda0003f06270 */
[----:B------:R-:W-:Y:S05]  /*10670*/  @!P0 BRA `(.L_x_2087) ;  /* 0x0000001400348947 */ /* 0x000fea0003800000 */
[----:B------:R0:W5:Y:S01]  /*10680*/  LDL.LU R6, [R1+0x14] ;  /* 0x0000140001067983 */ /* 0x0001620000300800 */
[----:B------:R-:W-:-:S03]  /*10690*/  VIADD R20, R16, 0xfffffffe ;  /* 0xfffffffe10147836 */ /* 0x000fc60000000000 */
[----:B------:R0:W5:Y:S04]  /*106a0*/  LDL.LU R7, [R1+0xc] ;  /* 0x00000c0001077983 */ /* 0x0001680000300800 */
.L_x_2109:
        /* <DEDUP_REMOVED lines=34> */
.L_x_2090:
        /* <DEDUP_REMOVED lines=8> */
.L_x_2153:
[----:B------:R-:W-:Y:S05]  /*10950*/  BSYNC B1 ;  /* 0x0000000000017941 */ /* 0x000fea0003800000 */
.L_x_2091:
        /* <DEDUP_REMOVED lines=9> */
.L_x_2094:
[----:B------:R-:W-:Y:S05]  /*109f0*/  BSYNC B1 ;  /* 0x0000000000017941 */ /* 0x000fea0003800000 */
.L_x_2093:
        /* <DEDUP_REMOVED lines=15> */
.L_x_2095:
        /* <DEDUP_REMOVED lines=17> */
.L_x_2096:
        /* <DEDUP_REMOVED lines=12> */
.L_x_2154:
[----:B------:R-:W-:Y:S05]  /*10cc0*/  BSYNC B1 ;  /* 0x0000000000017941 */ /* 0x000fea0003800000 */
.L_x_2097:
        /* <DEDUP_REMOVED lines=11> */
.L_x_2100:
[----:B------:R-:W-:Y:S05]  /*10d80*/  BSYNC B1 ;  /* 0x0000000000017941 */ /* 0x000fea0003800000 */
.L_x_2099:
        /* <DEDUP_REMOVED lines=10> */
.L_x_2101:
        /* <DEDUP_REMOVED lines=16> */
.L_x_2102:
        /* <DEDUP_REMOVED lines=9> */
.L_x_2089:
[----:B------:R-:W-:Y:S05]  /*10fc0*/  BSYNC B0 ;  /* 0x0000000000007941 */ /* 0x000fea0003800000 */
.L_x_2088:
[----:B------:R-:W-:-:S06]  /*10fd0*/  UISETP.NE.AND UP0, UPT, UR42, 0x3, UPT ;  /* 0x000000032a00788c */ /* 0x000fcc000bf05270 */
[----:B------:R-:W-:-:S13]  /*10fe0*/  PLOP3.LUT P0, PT, PT, PT, UP0, 0x80, 0x0 ;  /* 0x000000000000781c */ /* 0x000fda0003f0f008 */
[----:B------:R-:W-:Y:S05]  /*10ff0*/  @!P0 BRA `(.L_x_2103) ;  /* 0x0000000000048947 */ /* 0x000fea0003800000 */
[----:B------:R-:W-:Y:S01]  /*11000*/  BPT.TRAP 0x1 ;  /* 0x000000040000795c */ /* 0x000fe20000300000 */
.L_x_2103:
        /* <DEDUP_REMOVED lines=9> */
.L_x_2155:
[----:B------:R-:W-:Y:S05]  /*110a0*/  BSYNC B0 ;  /* 0x0000000000007941 */ /* 0x000fea0003800000 */
.L_x_2104:
[----:B------:R-:W-:Y:S05]  /*110b0*/  @!P0 BRA `(.L_x_2106) ;  /* 0x0000000000048947 */ /* 0x000fea0003800000 */
[----:B------:R-:W-:Y:S01]  /*110c0*/  BPT.TRAP 0x1 ;  /* 0x000000040000795c */ /* 0x000fe20000300000 */
.L_x_2106:
[----:B---3--:R-:W3:Y:S01]  /*110d0*/  LDL R2, [R1+0x4] ;  /* 0x0000040001027983 */ /* 0x008ee20000100800 */
[----:B------:R-:W-:-:S04]  /*110e0*/  SHF.L.U32 R3, R6, 0x1f, RZ ;  /* 0x0000001f06037819 */ /* 0x000fc800000006ff */
[----:B---3--:R3:W4:Y:S02]  /*110f0*/  SYNCS.PHASECHK.TRANS64.TRYWAIT P2, [R2+URZ+0x38860], R3 ;  /* 0x03886003020075a7 */ /* 0x008724000804017f */
[----:B---3--:R-:W-:Y:S01]  /*11100*/  IMAD.SHL.U32 R2, R7, 0x8000, RZ ;  /* 0x0000800007027824 */ /* 0x008fe200078e00ff */
[----:B----4-:R-:W-:Y:S06]  /*11110*/  @!P2 BRA `(.L_x_2107) ;  /* 0x0000002c0050a947 */ /* 0x010fec0003800000 */
.L_x_2156:
        /* <DEDUP_REMOVED lines=152> */
.L_x_2108:
        /* <DEDUP_REMOVED lines=11> */
.L_x_2087:
        /* <DEDUP_REMOVED lines=15> */
.L_x_2111:
[----:B------:R-:W-:Y:S05]  /*11c40*/  BSYNC B0 ;  /* 0x0000000000007941 */ /* 0x000fea0003800000 */
.L_x_2110:
[----:B------:R-:W-:-:S06]  /*11c50*/  UISETP.NE.AND UP0, UPT, UR42, 0x3, UPT ;  /* 0x000000032a00788c */ /* 0x000fcc000bf05270 */
[----:B------:R-:W-:-:S13]  /*11c60*/  PLOP3.LUT P0, PT, PT, PT, UP0, 0x80, 0x0 ;  /* 0x000000000000781c */ /* 0x000fda0003f0f008 */
[----:B------:R-:W-:Y:S05]  /*11c70*/  @!P0 BRA `(.L_x_2112) ;  /* 0x0000000000048947 */ /* 0x000fea0003800000 */
[----:B------:R-:W-:Y:S01]  /*11c80*/  BPT.TRAP 0x1 ;  /* 0x000000040000795c */ /* 0x000fe20000300000 */
.L_x_2112:
        /* <DEDUP_REMOVED lines=10> */
.L_x_2157:
[----:B------:R-:W-:Y:S05]  /*11d30*/  BSYNC B0 ;  /* 0x0000000000007941 */ /* 0x000fea0003800000 */
.L_x_2113:
[----:B------:R-:W-:Y:S05]  /*11d40*/  @!P2 BRA `(.L_x_2115) ;  /* 0x000000000004a947 */ /* 0x000fea0003800000 */
[----:B------:R-:W-:Y:S01]  /*11d50*/  BPT.TRAP 0x1 ;  /* 0x000000040000795c */ /* 0x000fe20000300000 */
.L_x_2115:
[----:B--2---:R-:W2:Y:S02]  /*11d60*/  LDL R0, [R1+0x14] ;  /* 0x0000140001007983 */ /* 0x004ea40000100800 */
[----:B--2---:R-:W-:-:S04]  /*11d70*/  SHF.L.U32 R0, R0, 0x1f, RZ ;  /* 0x0000001f00007819 */ /* 0x004fc800000006ff */
[----:B------:R-:W2:Y:S02]  /*11d80*/  SYNCS.PHASECHK.TRANS64.TRYWAIT P0, [R3+URZ+0x38860], R0 ;  /* 0x03886000030075a7 */ /* 0x000ea4000800017f */
[----:B--2---:R-:W-:Y:S05]  /*11d90*/  @!P0 BRA `(.L_x_2116) ;  /* 0x00000020005c8947 */ /* 0x004fea0003800000 */
.L_x_2158:
        /* <DEDUP_REMOVED lines=154> */
.L_x_2117:
        /* <DEDUP_REMOVED lines=14> */
.L_x_2071:
[----:B------:R-:W-:Y:S05]  /*12820*/  BSYNC B6 ;  /* 0x0000000000067941 */ /* 0x000fea0003800000 */
.L_x_2069:
[----:B-12---:R-:W2:Y:S02]  /*12830*/  LDL R0, [R1+0x40] ;  /* 0x0000400001007983 */ /* 0x006ea40000100800 */
[----:B--2---:R-:W-:-:S13]  /*12840*/  ISETP.NE.AND P0, PT, R0, RZ, PT ;  /* 0x000000ff0000720c */ /* 0x004fda0003f05270 */
        /* <DEDUP_REMOVED lines=13> */
.L_x_2118:
        /* <DEDUP_REMOVED lines=41> */
.L_x_2124:
        /* <DEDUP_REMOVED lines=14> */
.L_x_2123:
[----:B------:R-:W-:Y:S05]  /*12c90*/  BSYNC B0 ;  /* 0x0000000000007941 */ /* 0x000fea0003800000 */
.L_x_2122:
        /* <DEDUP_REMOVED lines=21> */
.L_x_2120:
        /* <DEDUP_REMOVED lines=19> */
[----:B------:R-:W-:-:S06]  /*12f20*/  IMAD.U32 R2, RZ, RZ, UR4 ;  /* 0x00000004ff027e24 */ /* 0x000fcc000f8e00ff */
[----:B------:R1:W2:Y:S02]  /*12f30*/  SHFL.IDX PT, R2, R8, R2, 0x1f ;  /* 0x00001f0208027589 */ /* 0x0002a400000e0000 */
.L_x_2125:
[----:B------:R-:W3:Y:S01]  /*12f40*/  I2F.RP R3, R10 ;  /* 0x0000000a00037306 */ /* 0x000ee20000209400 */
[----:B-12---:R-:W-:-:S04]  /*12f50*/  IMAD R8, R2, R4, R7 ;  /* 0x0000000402087224 */ /* 0x006fc800078e0207 */
[----:B------:R-:W-:Y:S01]  /*12f60*/  IMAD.IADD R0, R0, 0x1, -R8 ;  /* 0x0000000100007824 */ /* 0x000fe200078e0a08 */
[----:B------:R1:W-:Y:S02]  /*12f70*/  STL [R1+0x20], R8 ;  /* 0x0000200801007387 */ /* 0x0003e40000100800 */
[----:B---3--:R-:W2:Y:S02]  /*12f80*/  MUFU.RCP R3, R3 ;  /* 0x0000000300037308 */ /* 0x008ea40000001000 */
[----:B--2---:R-:W-:-:S06]  /*12f90*/  VIADD R3, R3, 0xffffffe ;  /* 0x0ffffffe03037836 */ /* 0x004fcc0000000000 */
[----:B------:R-:W2:Y:S02]  /*12fa0*/  F2I.FTZ.U32.TRUNC.NTZ R3, R3 ;  /* 0x0000000300037305 */ /* 0x000ea4000021f000 */
[----:B--2---:R-:W-:-:S04]  /*12fb0*/  IMAD.MOV R2, RZ, RZ, -R3 ;  /* 0x000000ffff027224 */ /* 0x004fc800078e0a03 */
[----:B------:R-:W-:Y:S02]  /*12fc0*/  IMAD R7, R2, R10, RZ ;  /* 0x0000000a02077224 */ /* 0x000fe400078e02ff */
[----:B------:R-:W-:-:S04]  /*12fd0*/  IMAD.MOV.U32 R2, RZ, RZ, RZ ;  /* 0x000000ffff027224 */ /* 0x000fc800078e00ff */
[----:B------:R-:W-:Y:S01]  /*12fe0*/  IMAD.HI.U32 R2, R3, R7, R2 ;  /* 0x0000000703027227 */ /* 0x000fe200078e0002 */
[----:B------:R-:W-:Y:S02]  /*12ff0*/  IABS R7, R6 ;  /* 0x0000000600077213 */ /* 0x000fe40000000000 */
        /* <DEDUP_REMOVED lines=13> */
[----:B------:R-:W-:-:S05]  /*130d0*/  @!P1 LOP3.LUT R2, RZ, R6, RZ, 0x33, !PT ;  /* 0x00000006ff029212 */ /* 0x000fca00078e33ff */
[----:B------:R-:W-:Y:S02]  /*130e0*/  IMAD R7, R9, R2, RZ ;  /* 0x0000000209077224 */ /* 0x000fe400078e02ff */
[----:B------:R-:W-:Y:S02]  /*130f0*/  IMAD.MOV R2, RZ, RZ, -R2 ;  /* 0x000000ffff027224 */ /* 0x000fe400078e0a02 */
[----:B------:R-:W-:Y:S02]  /*13100*/  IMAD.MOV R3, RZ, RZ, -R7 ;  /* 0x000000ffff037224 */ /* 0x000fe400078e0a07 */
[----:B------:R-:W-:-:S03]  /*13110*/  IMAD R0, R6, R2, R0 ;  /* 0x0000000206007224 */ /* 0x000fc600078e0200 */
[----:B------:R-:W-:Y:S01]  /*13120*/  VIADDMNMX R4, R3, R4, R9, PT ;  /* 0x0000000403047246 */ /* 0x000fe20003800109 */
[----:B------:R-:W-:-:S03]  /*13130*/  IMAD.IADD R7, R0, 0x1, R7 ;  /* 0x0000000100077824 */ /* 0x000fc600078e0207 */
[----:B-1----:R-:W-:-:S04]  /*13140*/  IABS R8, R4 ;  /* 0x0000000400087213 */ /* 0x002fc80000000000 */
[----:B------:R-:W1:Y:S08]  /*13150*/  I2F.RP R3, R8 ;  /* 0x0000000800037306 */ /* 0x000e700000209400 */
[----:B-1----:R-:W1:Y:S02]  /*13160*/  MUFU.RCP R3, R3 ;  /* 0x0000000300037308 */ /* 0x002e640000001000 */
[----:B-1----:R-:W-:-:S06]  /*13170*/  VIADD R3, R3, 0xffffffe ;  /* 0x0ffffffe03037836 */ /* 0x002fcc0000000000 */
[----:B------:R-:W1:Y:S02]  /*13180*/  F2I.FTZ.U32.TRUNC.NTZ R3, R3 ;  /* 0x0000000300037305 */ /* 0x000e64000021f000 */
[----:B-1----:R-:W-:-:S04]  /*13190*/  IMAD.MOV R2, RZ, RZ, -R3 ;  /* 0x000000ffff027224 */ /* 0x002fc800078e0a03 */
        /* <DEDUP_REMOVED lines=25> */
.L_x_2121:
[----:B------:R1:W-:Y:S01]  /*13330*/  STL [R1+0x20], R0 ;  /* 0x0000200001007387 */ /* 0x0003e20000100800 */
[----:B------:R-:W-:Y:S01]  /*13340*/  ULDC UR48, c[0x0][0xc14] ;  /* 0x0003050000307ab9 */ /* 0x000fe20000000800 */
[----:B------:R-:W-:Y:S02]  /*13350*/  UMOV UR38, URZ ;  /* 0x0000003f00267c82 */ /* 0x000fe40008000000 */
[----:B------:R1:W-:Y:S03]  /*13360*/  STL [R1+0x24], RZ ;  /* 0x000024ff01007387 */ /* 0x0003e60000100800 */
.L_x_2126:
        /* <DEDUP_REMOVED lines=15> */
.L_x_2119:
[----:B------:R-:W-:Y:S02]  /*13460*/  ULDC UR4, c[0x0][0xc14] ;  /* 0x0003050000047ab9 */ /* 0x000fe40000000800 */
[----:B------:R-:W-:-:S06]  /*13470*/  UISETP.GE.AND UP0, UPT, UR48, UR4, UPT ;  /* 0x000000043000728c */ /* 0x000fcc000bf06270 */
[----:B------:R-:W-:-:S13]  /*13480*/  PLOP3.LUT P0, PT, PT, PT, UP0, 0x80, 0x0 ;  /* 0x000000000000781c */ /* 0x000fda0003f0f008 */
[----:B------:R-:W-:Y:S05]  /*13490*/  @!P0 BRA `(.L_x_2127) ;  /* 0xffffffb800948947 */ /* 0x000fea000383ffff */
.L_x_2065:
[----:B--2---:R-:W2:Y:S01]  /*134a0*/  LDL.LU R0, [R1+0x3c] ;  /* 0x00003c0001007983 */ /* 0x004ea20000300800 */
[----:B------:R-:W-:Y:S01]  /*134b0*/  BSSY B0, `(.L_x_2128) ;  /* 0x000000b000007945 */ /* 0x000fe20003800000 */
[----:B-1----:R-:W1:Y:S01]  /*134c0*/  S2R R5, SR_CgaCtaId ;  /* 0x0000000000057919 */ /* 0x002e620000008800 */
[----:B--2---:R-:W-:-:S05]  /*134d0*/  VIADD R0, R0, 0x1 ;  /* 0x0000000100007836 */ /* 0x004fca0000000000 */
[----:B------:R-:W-:-:S04]  /*134e0*/  LEA.HI R2, R0, R0, RZ, 0x1 ;  /* 0x0000000000027211 */ /* 0x000fc800078f08ff */
[----:B------:R-:W-:-:S05]  /*134f0*/  LOP3.LUT R3, R2, 0xfffffffe, RZ, 0xc0, !PT ;  /* 0xfffffffe02037812 */ /* 0x000fca00078ec0ff */
[----:B------:R-:W-:Y:S01]  /*13500*/  IMAD.IADD R3, R0, 0x1, -R3 ;  /* 0x0000000100037824 */ /* 0x000fe200078e0a03 */
[----:B------:R-:W-:-:S04]  /*13510*/  MOV R0, 0x400 ;  /* 0x0000040000007802 */ /* 0x000fc80000000f00 */
[----:B-1----:R-:W-:Y:S02]  /*13520*/  LEA R0, R5, R0, 0x18 ;  /* 0x0000000005007211 */ /* 0x002fe400078ec0ff */
[----:B------:R-:W-:-:S04]  /*13530*/  SHF.L.U32 R3, R3, 0x1f, RZ ;  /* 0x0000001f03037819 */ /* 0x000fc800000006ff */
[----:B------:R-:W1:Y:S02]  /*13540*/  SYNCS.PHASECHK.TRANS64.TRYWAIT P0, [R0+URZ+0x38820], R3 ;  /* 0x03882003000075a7 */ /* 0x000e64000800017f */
[----:B-1----:R-:W-:Y:S05]  /*13550*/  @!P0 BRA `(.L_x_2129) ;  /* 0x0000000800808947 */ /* 0x002fea0003800000 */
.L_x_2159:
[----:B------:R-:W-:Y:S05]  /*13560*/  BSYNC B0 ;  /* 0x0000000000007941 */ /* 0x000fea0003800000 */
.L_x_2128:
[----:B------:R-:W-:-:S03]  /*13570*/  UMOV UR4, 0xffffffff ;  /* 0xffffffff00047882 */ /* 0x000fc60000000000 */
[----:B------:R-:W-:Y:S05]  /*13580*/  BRA.DIV UR4, `(.L_x_2130) ;  /* 0x0000000a04887947 */ /* 0x000fea000b800000 */
[----:B------:R-:W2:Y:S02]  /*13590*/  S2R R2, SR_TID.X ;  /* 0x0000000000027919 */ /* 0x000ea40000002100 */
[----:B--2---:R-:W-:-:S04]  /*135a0*/  SHF.R.U32.HI R2, RZ, 0x5, R2 ;  /* 0x00000005ff027819 */ /* 0x004fc80000011602 */
[----:B------:R-:W-:-:S05]  /*135b0*/  LOP3.LUT R2, R2, 0x3, RZ, 0xc0, !PT ;  /* 0x0000000302027812 */ /* 0x000fca00078ec0ff */
[----:B------:R2:W3:Y:S02]  /*135c0*/  SHFL.IDX PT, R14, R2, RZ, 0x1f ;  /* 0x00001fff020e7589 */ /* 0x0004e400000e0000 */
.L_x_2162:
[----:B---3--:R-:W-:Y:S01]  /*135d0*/  ISETP.NE.AND P0, PT, R14, RZ, PT ;  /* 0x000000ff0e00720c */ /* 0x008fe20003f05270 */
[----:B------:R-:W-:-:S12]  /*135e0*/  BSSY B0, `(.L_x_2131) ;  /* 0x000002e000007945 */ /* 0x000fd80003800000 */
[----:B------:R-:W-:Y:S05]  /*135f0*/  @P0 BRA `(.L_x_2132) ;  /* 0x0000000000b00947 */ /* 0x000fea0003800000 */
[----:B------:R-:W-:-:S03]  /*13600*/  UMOV UR4, 0xffffffff ;  /* 0xffffffff00047882 */ /* 0x000fc60000000000 */
[----:B------:R-:W-:Y:S05]  /*13610*/  BRA.DIV UR4, `(.L_x_2133) ;  /* 0x0000000a04987947 */ /* 0x000fea000b800000 */
[----:B------:R-:W-:-:S13]  /*13620*/  ELECT P6, URZ, PT ;  /* 0x00000000003f782f */ /* 0x000fda00038c0000 */
.L_x_2165:
[----:B------:R-:W-:Y:S05]  /*13630*/  @!P6 BRA `(.L_x_2132) ;  /* 0x0000000000a0e947 */ /* 0x000fea0003800000 */
[----:B------:R-:W-:-:S06]  /*13640*/  ULOP3.LUT UR4, UR40, 0x2, URZ, 0xfc, !UPT ;  /* 0x0000000228047892 */ /* 0x000fcc000f8efc3f */
[----:B--2---:R-:W-:-:S05]  /*13650*/  IMAD.U32 R2, RZ, RZ, UR4 ;  /* 0x00000004ff027e24 */ /* 0x004fca000f8e00ff */
[----:B------:R-:W-:-:S13]  /*13660*/  ISETP.NE.AND P0, PT, R2, 0x3, PT ;  /* 0x000000030200780c */ /* 0x000fda0003f05270 */
[----:B------:R-:W-:Y:S05]  /*13670*/  @!P0 BRA `(.L_x_2134) ;  /* 0x0000000000048947 */ /* 0x000fea0003800000 */
[----:B------:R-:W-:Y:S01]  /*13680*/  BPT.TRAP 0x1 ;  /* 0x000000040000795c */ /* 0x000fe20000300000 */
.L_x_2134:
        /* <DEDUP_REMOVED lines=14> */
.L_x_2166:
[----:B------:R-:W2:Y:S02]  /*13770*/  SYNCS.PHASECHK.TRANS64.TRYWAIT P1, [R7+URZ], R2 ;  /* 0x00000002070075a7 */ /* 0x000ea4000802017f */
[----:B--2---:R-:W-:Y:S05]  /*13780*/  @!P1 BRA `(.L_x_2136) ;  /* 0x0000000800709947 */ /* 0x004fea0003800000 */
.L_x_2167:
[----:B------:R-:W-:Y:S05]  /*13790*/  @!P0 BRA `(.L_x_2137) ;  /* 0x0000000000048947 */ /* 0x000fea0003800000 */
[----:B------:R-:W-:Y:S01]  /*137a0*/  BPT.TRAP 0x1 ;  /* 0x000000040000795c */ /* 0x000fe20000300000 */
.L_x_2137:
[----:B------:R-:W3:Y:S02]  /*137b0*/  LDL.LU R4, [R1+0xc] ;  /* 0x00000c0001047983 */ /* 0x000ee40000300800 */
[----:B---3--:R-:W-:-:S04]  /*137c0*/  IMAD R4, R4, 0x8, R0 ;  /* 0x0000000804047824 */ /* 0x008fc800078e0200 */
[----:B------:R-:W3:Y:S02]  /*137d0*/  SYNCS.PHASECHK.TRANS64.TRYWAIT P1, [R4+URZ+0x38860], R5 ;  /* 0x03886005040075a7 */ /* 0x000ee4000802017f */
[----:B---3--:R-:W-:Y:S05]  /*137e0*/  @!P1 BRA `(.L_x_2138) ;  /* 0x00000008006c9947 */ /* 0x008fea0003800000 */
.L_x_2168:
[----:B------:R-:W-:Y:S05]  /*137f0*/  @!P0 BRA `(.L_x_2139) ;  /* 0x0000000000048947 */ /* 0x000fea0003800000 */
[----:B------:R-:W-:Y:S01]  /*13800*/  BPT.TRAP 0x1 ;  /* 0x000000040000795c */ /* 0x000fe20000300000 */
.L_x_2139:
[----:B------:R-:W-:-:S04]  /*13810*/  IMAD R3, R3, 0x8, R0 ;  /* 0x0000000803037824 */ /* 0x000fc800078e0200 */
[----:B------:R-:W4:Y:S02]  /*13820*/  SYNCS.PHASECHK.TRANS64.TRYWAIT P1, [R3+URZ+0x38860], R2 ;  /* 0x03886002030075a7 */ /* 0x000f24000802017f */
[----:B----4-:R-:W-:Y:S05]  /*13830*/  @!P1 BRA `(.L_x_2140) ;  /* 0x00000008006c9947 */ /* 0x010fea0003800000 */
.L_x_2169:
[----:B------:R-:W-:Y:S05]  /*13840*/  @!P0 BRA `(.L_x_2141) ;  /* 0x0000000000048947 */ /* 0x000fea0003800000 */
[----:B------:R-:W-:Y:S01]  /*13850*/  BPT.TRAP 0x1 ;  /* 0x000000040000795c */ /* 0x000fe20000300000 */
.L_x_2141:
[----:B------:R-:W5:Y:S02]  /*13860*/  SYNCS.PHASECHK.TRANS64.TRYWAIT P0, [R4+URZ+0x38880], R5 ;  /* 0x03888005040075a7 */ /* 0x000f64000800017f */
[----:B-----5:R-:W-:Y:S05]  /*13870*/  @!P0 BRA `(.L_x_2142) ;  /* 0x0000000800708947 */ /* 0x020fea0003800000 */
.L_x_2143:
[----:B------:R0:W0:Y:S02]  /*13880*/  SYNCS.PHASECHK.TRANS64.TRYWAIT P0, [R3+URZ+0x38880], R2 ;  /* 0x03888002030075a7 */ /* 0x000024000800017f */
[----:B0-----:R-:W-:Y:S05]  /*13890*/  @!P0 NANOSLEEP.SYNCS 0x989680 ;  /* 0x009896800000895d */ /* 0x001fea0003900000 */
[----:B------:R-:W0:Y:S02]  /*138a0*/  @!P0 SYNCS.PHASECHK.TRANS64 P0, [R3+URZ+0x38880], R2 ;  /* 0x03888002030085a7 */ /* 0x000e24000800007f */
[----:B0-----:R-:W-:Y:S05]  /*138b0*/  @!P0 BRA `(.L_x_2143) ;  /* 0xfffffffc00f08947 */ /* 0x001fea000383ffff */
.L_x_2132:
[----:B------:R-:W-:Y:S05]  /*138c0*/  BSYNC B0 ;  /* 0x0000000000007941 */ /* 0x000fea0003800000 */
.L_x_2131:
[----:B------:R-:W-:Y:S05]  /*138d0*/  EXIT ;  /* 0x000000000000794d */ /* 0x000fea0003800000 */
.L_x_2004:
[----:B0-----:R-:W-:-:S04]  /*138e0*/  IMAD.U32 R3, RZ, RZ, UR41 ;  /* 0x00000029ff037e24 */ /* 0x001fc8000f8e00ff */
[----:B------:R0:W1:Y:S03]  /*138f0*/  SYNCS.PHASECHK.TRANS64.TRYWAIT P1, [R3+URZ+0x38800], R0 ;  /* 0x03880000030075a7 */ /* 0x000066000802017f */
[----:B-1----:R-:W-:Y:S05]  /*13900*/  @!P1 NANOSLEEP.SYNCS 0x989680 ;  /* 0x009896800000995d */ /* 0x002fea0003900000 */
[----:B------:R-:W1:Y:S02]  /*13910*/  @!P1 SYNCS.PHASECHK.TRANS64 P1, [R3+URZ+0x38800], R0 ;  /* 0x03880000030095a7 */ /* 0x000e64000802007f */
[----:B-1----:R-:W-:Y:S05]  /*13920*/  @!P1 BRA `(.L_x_2004) ;  /* 0xfffffffc00ec9947 */ /* 0x002fea000383ffff */
[----:B------:R-:W-:Y:S05]  /*13930*/  BRA `(.L_x_2144) ;  /* 0xfffffee400087947 */ /* 0x000fea000383ffff */
.L_x_2008:
[----:B-1----:R1:W2:Y:S02]  /*13940*/  SYNCS.PHASECHK.TRANS64.TRYWAIT P2, [R3+URZ+0x38830], R0 ;  /* 0x03883000030075a7 */ /* 0x0022a4000804017f */
[----:B--2---:R-:W-:Y:S05]  /*13950*/  @!P2 NANOSLEEP.SYNCS 0x989680 ;  /* 0x009896800000a95d */ /* 0x004fea0003900000 */
[----:B------:R-:W2:Y:S02]  /*13960*/  @!P2 SYNCS.PHASECHK.TRANS64 P2, [R3+URZ+0x38830], R0 ;  /* 0x038830000300a5a7 */ /* 0x000ea4000804007f */
[----:B--2---:R-:W-:Y:S05]  /*13970*/  @!P2 BRA `(.L_x_2008) ;  /* 0xfffffffc00f0a947 */ /* 0x004fea000383ffff */
[----:B------:R-:W-:Y:S05]  /*13980*/  BRA `(.L_x_2007) ;  /* 0xfffffee400307947 */ /* 0x000fea000383ffff */
.L_x_2013:
[----:B-1----:R-:W-:-:S04]  /*13990*/  IMAD.U32 R7, RZ, RZ, UR6 ;  /* 0x00000006ff077e24 */ /* 0x002fc8000f8e00ff */
[----:B------:R1:W2:Y:S03]  /*139a0*/  SYNCS.PHASECHK.TRANS64.TRYWAIT P2, [R7+URZ+0x38830], R0 ;  /* 0x03883000070075a7 */ /* 0x0002a6000804017f */
[----:B--2---:R-:W-:Y:S05]  /*139b0*/  @!P2 NANOSLEEP.SYNCS 0x989680 ;  /* 0x009896800000a95d */ /* 0x004fea0003900000 */
[----:B------:R-:W2:Y:S02]  /*139c0*/  @!P2 SYNCS.PHASECHK.TRANS64 P2, [R7+URZ+0x38830], R0 ;  /* 0x038830000700a5a7 */ /* 0x000ea4000804007f */
[----:B--2---:R-:W-:Y:S05]  /*139d0*/  @!P2 BRA `(.L_x_2013) ;  /* 0xfffffffc00eca947 */ /* 0x004fea000383ffff */
[----:B------:R-:W-:Y:S05]  /*139e0*/  BRA `(.L_x_2010) ;  /* 0xffffff1000807947 */ /* 0x000fea000383ffff */
.L_x_2017:
[----:B-1----:R-:W-:-:S04]  /*139f0*/  IMAD.U32 R7, RZ, RZ, UR6 ;  /* 0x00000006ff077e24 */ /* 0x002fc8000f8e00ff */
[----:B------:R1:W2:Y:S03]  /*13a00*/  SYNCS.PHASECHK.TRANS64.TRYWAIT P2, [R7+URZ+0x38850], R0 ;  /* 0x03885000070075a7 */ /* 0x0002a6000804017f */
[----:B--2---:R-:W-:Y:S05]  /*13a10*/  @!P2 NANOSLEEP.SYNCS 0x989680 ;  /* 0x009896800000a95d */ /* 0x004fea0003900000 */
[----:B------:R-:W2:Y:S02]  /*13a20*/  @!P2 SYNCS.PHASECHK.TRANS64 P2, [R7+URZ+0x38850], R0 ;  /* 0x038850000700a5a7 */ /* 0x000ea4000804007f */
[----:B--2---:R-:W-:Y:S05]  /*13a30*/  @!P2 BRA `(.L_x_2017) ;  /* 0xfffffffc00eca947 */ /* 0x004fea000383ffff */
[----:B------:R-:W-:Y:S05]  /*13a40*/  BRA `(.L_x_2014) ;  /* 0xffffff14004c7947 */ /* 0x000fea000383ffff */
.L_x_2024:
[----:B-1----:R-:W-:-:S04]  /*13a50*/  IMAD.U32 R9, RZ, RZ, UR6 ;  /* 0x00000006ff097e24 */ /* 0x002fc8000f8e00ff */
[----:B------:R1:W2:Y:S03]  /*13a60*/  SYNCS.PHASECHK.TRANS64.TRYWAIT P2, [R9+URZ+0x38830], R0 ;  /* 0x03883000090075a7 */ /* 0x0002a6000804017f */
[----:B--2---:R-:W-:Y:S05]  /*13a70*/  @!P2 NANOSLEEP.SYNCS 0x989680 ;  /* 0x009896800000a95d */ /* 0x004fea0003900000 */
[----:B------:R-:W2:Y:S02]  /*13a80*/  @!P2 SYNCS.PHASECHK.TRANS64 P2, [R9+URZ+0x38830], R0 ;  /* 0x038830000900a5a7 */ /* 0x000ea4000804007f */
[----:B--2---:R-:W-:Y:S05]  /*13a90*/  @!P2 BRA `(.L_x_2024) ;  /* 0xfffffffc00eca947 */ /* 0x004fea000383ffff */
[----:B------:R-:W-:Y:S05]  /*13aa0*/  BRA `(.L_x_2021) ;  /* 0xffffff3c00507947 */ /* 0x000fea000383ffff */
.L_x_2028:
[----:B-1----:R-:W-:-:S04]  /*13ab0*/  IMAD.U32 R9, RZ, RZ, UR6 ;  /* 0x00000006ff097e24 */ /* 0x002fc8000f8e00ff */
[----:B------:R1:W2:Y:S03]  /*13ac0*/  SYNCS.PHASECHK.TRANS64.TRYWAIT P2, [R9+URZ+0x38850], R0 ;  /* 0x03885000090075a7 */ /* 0x0002a6000804017f */
[----:B--2---:R-:W-:Y:S05]  /*13ad0*/  @!P2 NANOSLEEP.SYNCS 0x989680 ;  /* 0x009896800000a95d */ /* 0x004fea0003900000 */
[----:B------:R-:W2:Y:S02]  /*13ae0*/  @!P2 SYNCS.PHASECHK.TRANS64 P2, [R9+URZ+0x38850], R0 ;  /* 0x038850000900a5a7 */ /* 0x000ea4000804007f */
[----:B--2---:R-:W-:Y:S05]  /*13af0*/  @!P2 BRA `(.L_x_2028) ;  /* 0xfffffffc00eca947 */ /* 0x004fea000383ffff */
[----:B------:R-:W-:Y:S05]  /*13b00*/  BRA `(.L_x_2025) ;  /* 0xffffff40001c7947 */ /* 0x000fea000383ffff */
.L_x_2034:
[----:B-1----:R-:W-:-:S04]  /*13b10*/  IMAD.U32 R6, RZ, RZ, UR16 ;  /* 0x00000010ff067e24 */ /* 0x002fc8000f8e00ff */
[----:B------:R1:W2:Y:S03]  /*13b20*/  SYNCS.PHASECHK.TRANS64.TRYWAIT P1, [R6+URZ+0x38850], R5 ;  /* 0x03885005060075a7 */ /* 0x0002a6000802017f */
[----:B--2---:R-:W-:Y:S05]  /*13b30*/  @!P1 NANOSLEEP.SYNCS 0x989680 ;  /* 0x009896800000995d */ /* 0x004fea0003900000 */
[----:B------:R-:W2:Y:S02]  /*13b40*/  @!P1 SYNCS.PHASECHK.TRANS64 P1, [R6+URZ+0x38850], R5 ;  /* 0x03885005060095a7 */ /* 0x000ea4000802007f */
[----:B--2---:R-:W-:Y:S05]  /*13b50*/  @!P1 BRA `(.L_x_2034) ;  /* 0xfffffffc00ec9947 */ /* 0x004fea000383ffff */
[----:B------:R-:W-:Y:S05]  /*13b60*/  BRA `(.L_x_2033) ;  /* 0xffffff5c00b47947 */ /* 0x000fea000383ffff */
.L_x_2076:
[----:B------:R-:W-:Y:S02]  /*13b70*/  IMAD.MOV.U32 R13, RZ, RZ, R4 ;  /* 0x000000ffff0d7224 */ /* 0x000fe400078e0004 */
[----:B------:R-:W-:Y:S02]  /*13b80*/  IMAD.MOV.U32 R12, RZ, RZ, RZ ;  /* 0x000000ffff0c7224 */ /* 0x000fe400078e00ff */
[----:B------:R-:W-:Y:S02]  /*13b90*/  IMAD.MOV.U32 R11, RZ, RZ, 0x1f ;  /* 0x0000001fff0b7424 */ /* 0x000fe400078e00ff */
[----:B------:R-:W-:-:S07]  /*13ba0*/  IMAD.MOV.U32 R15, RZ, RZ, -0x1 ;  /* 0xffffffffff0f7424 */ /* 0x000fce00078e00ff */
[----:B0-----:R-:W-:Y:S05]  /*13bb0*/  WARPSYNC.COLLECTIVE R15, `(.L_x_2145) ;  /* 0x000000000f087348 */ /* 0x001fea0003c00000 */
[----:B------:R1:W2:Y:S02]  /*13bc0*/  SHFL.IDX P6, R14, R13, R12, R11 ;  /* 0x0000000c0d0e7389 */ /* 0x0002a400000c000b */
[----:B012---:R-:W-:Y:S01]  /*13bd0*/  ENDCOLLECTIVE ;  /* 0x000000000000791b */ /* 0x007fe20003800000 */
.L_x_2145:
[----:B------:R-:W-:Y:S05]  /*13be0*/  BRA `(.L_x_2146) ;  /* 0xffffffc0008c7947 */ /* 0x000fea000383ffff */
.L_x_2078:
[----:B------:R-:W-:Y:S01]  /*13bf0*/  BSSY B0, `(.L_x_2147) ;  /* 0x0000006000007945 */ /* 0x000fe20003800000 */
[----:B------:R-:W-:-:S07]  /*13c00*/  IMAD.MOV.U32 R15, RZ, RZ, -0x1 ;  /* 0xffffffffff0f7424 */ /* 0x000fce00078e00ff */
[----:B------:R-:W-:Y:S05]  /*13c10*/  WARPSYNC.COLLECTIVE R15, `(.L_x_2148) ;  /* 0x000000000f0c7348 */ /* 0x000fea0003c00000 */
[----:B------:R-:W-:Y:S02]  /*13c20*/  ELECT P6, UR62, PT ;  /* 0x00000000003e782f */ /* 0x000fe400038c0000 */
[----:B------:R-:W-:Y:S01]  /*13c30*/  MOV R14, UR62 ;  /* 0x0000003e000e7c02 */ /* 0x000fe20008000f00 */
[----:B------:R-:W-:Y:S10]  /*13c40*/  ENDCOLLECTIVE ;  /* 0x000000000000791b */ /* 0x000ff40003800000 */
.L_x_2148:
[----:B------:R-:W-:Y:S05]  /*13c50*/  BSYNC B0 ;  /* 0x0000000000007941 */ /* 0x000fea0003800000 */
.L_x_2147:
[----:B------:R-:W-:Y:S05]  /*13c60*/  BRA `(.L_x_2149) ;  /* 0xffffffc000887947 */ /* 0x000fea000383ffff */
.L_x_2081:
[----:B0-----:R0:W1:Y:S02]  /*13c70*/  SYNCS.PHASECHK.TRANS64.TRYWAIT P2, [R3+URZ+0x38880], R6 ;  /* 0x03888006030075a7 */ /* 0x001064000804017f */
[----:B-1----:R-:W-:Y:S05]  /*13c80*/  @!P2 NANOSLEEP.SYNCS 0x989680 ;  /* 0x009896800000a95d */ /* 0x002fea0003900000 */
[----:B------:R-:W1:Y:S02]  /*13c90*/  @!P2 SYNCS.PHASECHK.TRANS64 P2, [R3+URZ+0x38880], R6 ;  /* 0x038880060300a5a7 */ /* 0x000e64000804007f */
[----:B-1----:R-:W-:Y:S05]  /*13ca0*/  @!P2 BRA `(.L_x_2081) ;  /* 0xfffffffc00f0a947 */ /* 0x002fea000383ffff */
[----:B------:R-:W-:Y:S05]  /*13cb0*/  BRA `(.L_x_2150) ;  /* 0xffffffc000e87947 */ /* 0x000fea000383ffff */
.L_x_2083:
[----:B-1----:R1:W2:Y:S02]  /*13cc0*/  SYNCS.PHASECHK.TRANS64.TRYWAIT P2, [R3+URZ+0x38840], R6 ;  /* 0x03884006030075a7 */ /* 0x0022a4000804017f */
[----:B--2---:R-:W-:Y:S05]  /*13cd0*/  @!P2 NANOSLEEP.SYNCS 0x989680 ;  /* 0x009896800000a95d */ /* 0x004fea0003900000 */
[----:B------:R-:W2:Y:S02]  /*13ce0*/  @!P2 SYNCS.PHASECHK.TRANS64 P2, [R3+URZ+0x38840], R6 ;  /* 0x038840060300a5a7 */ /* 0x000ea4000804007f */
[----:B--2---:R-:W-:Y:S05]  /*13cf0*/  @!P2 BRA `(.L_x_2083) ;  /* 0xfffffffc00f0a947 */ /* 0x004fea000383ffff */
[----:B------:R-:W-:Y:S05]  /*13d00*/  BRA `(.L_x_2151) ;  /* 0xffffffc400587947 */ /* 0x000fea000383ffff */
.L_x_2086:
[----:B--2---:R2:W3:Y:S02]  /*13d10*/  SYNCS.PHASECHK.TRANS64.TRYWAIT P0, [R19+URZ+0x38820], R2 ;  /* 0x03882002130075a7 */ /* 0x0044e4000800017f */
[----:B---3--:R-:W-:Y:S05]  /*13d20*/  @!P0 NANOSLEEP.SYNCS 0x989680 ;  /* 0x009896800000895d */ /* 0x008fea0003900000 */
[----:B------:R-:W3:Y:S02]  /*13d30*/  @!P0 SYNCS.PHASECHK.TRANS64 P0, [R19+URZ+0x38820], R2 ;  /* 0x03882002130085a7 */ /* 0x000ee4000800007f */
[----:B---3--:R-:W-:Y:S05]  /*13d40*/  @!P0 BRA `(.L_x_2086) ;  /* 0xfffffffc00f08947 */ /* 0x008fea000383ffff */
[----:B------:R-:W-:Y:S05]  /*13d50*/  BRA `(.L_x_2152) ;  /* 0xffffffc8003c7947 */ /* 0x000fea000383ffff */
.L_x_2092:
[----:B-1----:R1:W3:Y:S02]  /*13d60*/  SYNCS.PHASECHK.TRANS64.TRYWAIT P0, [R4+URZ+0x38880], R3 ;  /* 0x03888003040075a7 */ /* 0x0022e4000800017f */
[----:B---3--:R-:W-:Y:S05]  /*13d70*/  @!P0 NANOSLEEP.SYNCS 0x989680 ;  /* 0x009896800000895d */ /* 0x008fea0003900000 */
[----:B------:R-:W3:Y:S02]  /*13d80*/  @!P0 SYNCS.PHASECHK.TRANS64 P0, [R4+URZ+0x38880], R3 ;  /* 0x03888003040085a7 */ /* 0x000ee4000800007f */
[----:B---3--:R-:W-:Y:S05]  /*13d90*/  @!P0 BRA `(.L_x_2092) ;  /* 0xfffffffc00f08947 */ /* 0x008fea000383ffff */
[----:B------:R-:W-:Y:S05]  /*13da0*/  BRA `(.L_x_2153) ;  /* 0xffffffc800e87947 */ /* 0x000fea000383ffff */
.L_x_2098:
[----:B--2---:R2:W3:Y:S02]  /*13db0*/  SYNCS.PHASECHK.TRANS64.TRYWAIT P0, [R4+URZ+0x38840], R3 ;  /* 0x03884003040075a7 */ /* 0x0044e4000800017f */
[----:B---3--:R-:W-:Y:S05]  /*13dc0*/  @!P0 NANOSLEEP.SYNCS 0x989680 ;  /* 0x009896800000895d */ /* 0x008fea0003900000 */
[----:B------:R-:W3:Y:S02]  /*13dd0*/  @!P0 SYNCS.PHASECHK.TRANS64 P0, [R4+URZ+0x38840], R3 ;  /* 0x03884003040085a7 */ /* 0x000ee4000800007f */
[----:B---3--:R-:W-:Y:S05]  /*13de0*/  @!P0 BRA `(.L_x_2098) ;  /* 0xfffffffc00f08947 */ /* 0x008fea000383ffff */
[----:B------:R-:W-:Y:S05]  /*13df0*/  BRA `(.L_x_2154) ;  /* 0xffffffcc00b07947 */ /* 0x000fea000383ffff */
.L_x_2105:
[----:B---3--:R-:W3:Y:S02]  /*13e00*/  LDL R3, [R1+0x4] ;  /* 0x0000040001037983 */ /* 0x008ee40000100800 */
[----:B---3--:R3:W4:Y:S02]  /*13e10*/  SYNCS.PHASECHK.TRANS64.TRYWAIT P2, [R3+URZ+0x38870], R2 ;  /* 0x03887002030075a7 */ /* 0x008724000804017f */
[----:B----4-:R-:W-:Y:S05]  /*13e20*/  @!P2 NANOSLEEP.SYNCS 0x989680 ;  /* 0x009896800000a95d */ /* 0x010fea0003900000 */
[----:B------:R-:W4:Y:S02]  /*13e30*/  @!P2 SYNCS.PHASECHK.TRANS64 P2, [R3+URZ+0x38870], R2 ;  /* 0x038870020300a5a7 */ /* 0x000f24000804007f */
[----:B----4-:R-:W-:Y:S05]  /*13e40*/  @!P2 BRA `(.L_x_2105) ;  /* 0xfffffffc00eca947 */ /* 0x010fea000383ffff */
[----:B------:R-:W-:Y:S05]  /*13e50*/  BRA `(.L_x_2155) ;  /* 0xffffffd000907947 */ /* 0x000fea000383ffff */
.L_x_2107:
[----:B-1----:R-:W3:Y:S02]  /*13e60*/  LDL R4, [R1+0x4] ;  /* 0x0000040001047983 */ /* 0x002ee40000100800 */
[----:B---3--:R1:W3:Y:S02]  /*13e70*/  SYNCS.PHASECHK.TRANS64.TRYWAIT P2, [R4+URZ+0x38860], R3 ;  /* 0x03886003040075a7 */ /* 0x0082e4000804017f */
[----:B---3--:R-:W-:Y:S05]  /*13e80*/  @!P2 NANOSLEEP.SYNCS 0x989680 ;  /* 0x009896800000a95d */ /* 0x008fea0003900000 */
[----:B------:R-:W3:Y:S02]  /*13e90*/  @!P2 SYNCS.PHASECHK.TRANS64 P2, [R4+URZ+0x38860], R3 ;  /* 0x038860030400a5a7 */ /* 0x000ee4000804007f */
[----:B---3--:R-:W-:Y:S05]  /*13ea0*/  @!P2 BRA `(.L_x_2107) ;  /* 0xfffffffc00eca947 */ /* 0x008fea000383ffff */
[----:B------:R-:W-:Y:S05]  /*13eb0*/  BRA `(.L_x_2156) ;  /* 0xffffffd000987947 */ /* 0x000fea000383ffff */
.L_x_2114:
[----:B--2---:R2:W3:Y:S02]  /*13ec0*/  SYNCS.PHASECHK.TRANS64.TRYWAIT P0, [R3+URZ+0x38870], R0 ;  /* 0x03887000030075a7 */ /* 0x0044e4000800017f */
[----:B---3--:R-:W-:Y:S05]  /*13ed0*/  @!P0 NANOSLEEP.SYNCS 0x989680 ;  /* 0x009896800000895d */ /* 0x008fea0003900000 */
[----:B------:R-:W3:Y:S02]  /*13ee0*/  @!P0 SYNCS.PHASECHK.TRANS64 P0, [R3+URZ+0x38870], R0 ;  /* 0x03887000030085a7 */ /* 0x000ee4000800007f */
[----:B---3--:R-:W-:Y:S05]  /*13ef0*/  @!P0 BRA `(.L_x_2114) ;  /* 0xfffffffc00f08947 */ /* 0x008fea000383ffff */
[----:B------:R-:W-:Y:S05]  /*13f00*/  BRA `(.L_x_2157) ;  /* 0xffffffdc00887947 */ /* 0x000fea000383ffff */
.L_x_2116:
[----:B--2---:R2:W3:Y:S02]  /*13f10*/  SYNCS.PHASECHK.TRANS64.TRYWAIT P0, [R3+URZ+0x38860], R0 ;  /* 0x03886000030075a7 */ /* 0x0044e4000800017f */
[----:B---3--:R-:W-:Y:S05]  /*13f20*/  @!P0 NANOSLEEP.SYNCS 0x989680 ;  /* 0x009896800000895d */ /* 0x008fea0003900000 */
[----:B------:R-:W3:Y:S02]  /*13f30*/  @!P0 SYNCS.PHASECHK.TRANS64 P0, [R3+URZ+0x38860], R0 ;  /* 0x03886000030085a7 */ /* 0x000ee4000800007f */
[----:B---3--:R-:W-:Y:S05]  /*13f40*/  @!P0 BRA `(.L_x_2116) ;  /* 0xfffffffc00f08947 */ /* 0x008fea000383ffff */
[----:B------:R-:W-:Y:S05]  /*13f50*/  BRA `(.L_x_2158) ;  /* 0xffffffdc00907947 */ /* 0x000fea000383ffff */
.L_x_2129:
[----:B-1----:R1:W2:Y:S02]  /*13f60*/  SYNCS.PHASECHK.TRANS64.TRYWAIT P0, [R0+URZ+0x38820], R3 ;  /* 0x03882003000075a7 */ /* 0x0022a4000800017f */
[----:B--2---:R-:W-:Y:S05]  /*13f70*/  @!P0 NANOSLEEP.SYNCS 0x989680 ;  /* 0x009896800000895d */ /* 0x004fea0003900000 */
[----:B------:R-:W2:Y:S02]  /*13f80*/  @!P0 SYNCS.PHASECHK.TRANS64 P0, [R0+URZ+0x38820], R3 ;  /* 0x03882003000085a7 */ /* 0x000ea4000800007f */
[----:B--2---:R-:W-:Y:S05]  /*13f90*/  @!P0 BRA `(.L_x_2129) ;  /* 0xfffffffc00f08947 */ /* 0x004fea000383ffff */
[----:B------:R-:W-:Y:S05]  /*13fa0*/  BRA `(.L_x_2159) ;  /* 0xfffffff4006c7947 */ /* 0x000fea000383ffff */
.L_x_2130:
        /* <DEDUP_REMOVED lines=8> */
[----:B01----:R-:W-:Y:S05]  /*14030*/  WARPSYNC.COLLECTIVE R15, `(.L_x_2161) ;  /* 0x000000000f087348 */ /* 0x003fea0003c00000 */
[----:B------:R2:W3:Y:S02]  /*14040*/  SHFL.IDX P6, R14, R13, R12, R11 ;  /* 0x0000000c0d0e7389 */ /* 0x0004e400000c000b */
[----:B0123--:R-:W-:Y:S01]  /*14050*/  ENDCOLLECTIVE ;  /* 0x000000000000791b */ /* 0x00ffe20003800000 */
.L_x_2161:
[----:B------:R-:W-:Y:S05]  /*14060*/  BSYNC B0 ;  /* 0x0000000000007941 */ /* 0x000fea0003800000 */
.L_x_2160:
[----:B------:R-:W-:Y:S05]  /*14070*/  BRA `(.L_x_2162) ;  /* 0xfffffff400547947 */ /* 0x000fea000383ffff */
.L_x_2133:
[----:B------:R-:W-:Y:S01]  /*14080*/  BSSY B1, `(.L_x_2163) ;  /* 0x0000006000017945 */ /* 0x000fe20003800000 */
[----:B------:R-:W-:-:S07]  /*14090*/  IMAD.MOV.U32 R15, RZ, RZ, -0x1 ;  /* 0xffffffffff0f7424 */ /* 0x000fce00078e00ff */
[----:B012---:R-:W-:Y:S05]  /*140a0*/  WARPSYNC.COLLECTIVE R15, `(.L_x_2164) ;  /* 0x000000000f0c7348 */ /* 0x007fea0003c00000 */
[----:B------:R-:W-:Y:S02]  /*140b0*/  ELECT P6, UR62, PT ;  /* 0x00000000003e782f */ /* 0x000fe400038c0000 */
[----:B------:R-:W-:Y:S01]  /*140c0*/  MOV R14, UR62 ;  /* 0x0000003e000e7c02 */ /* 0x000fe20008000f00 */
[----:B012---:R-:W-:Y:S10]  /*140d0*/  ENDCOLLECTIVE ;  /* 0x000000000000791b */ /* 0x007ff40003800000 */
.L_x_2164:
[----:B------:R-:W-:Y:S05]  /*140e0*/  BSYNC B1 ;  /* 0x0000000000017941 */ /* 0x000fea0003800000 */
.L_x_2163:
[----:B------:R-:W-:Y:S05]  /*140f0*/  BRA `(.L_x_2165) ;  /* 0xfffffff4004c7947 */ /* 0x000fea000383ffff */
.L_x_2135:
[----:B-1----:R1:W2:Y:S02]  /*14100*/  SYNCS.PHASECHK.TRANS64.TRYWAIT P1, [R6+URZ], R5 ;  /* 0x00000005060075a7 */ /* 0x0022a4000802017f */
[----:B--2---:R-:W-:Y:S05]  /*14110*/  @!P1 NANOSLEEP.SYNCS 0x989680 ;  /* 0x009896800000995d */ /* 0x004fea0003900000 */
[----:B------:R-:W2:Y:S02]  /*14120*/  @!P1 SYNCS.PHASECHK.TRANS64 P1, [R6+URZ], R5 ;  /* 0x00000005060095a7 */ /* 0x000ea4000802007f */
[----:B--2---:R-:W-:Y:S05]  /*14130*/  @!P1 BRA `(.L_x_2135) ;  /* 0xfffffffc00f09947 */ /* 0x004fea000383ffff */
[----:B------:R-:W-:Y:S05]  /*14140*/  BRA `(.L_x_2166) ;  /* 0xfffffff400887947 */ /* 0x000fea000383ffff */
.L_x_2136:
[----:B--2---:R2:W3:Y:S02]  /*14150*/  SYNCS.PHASECHK.TRANS64.TRYWAIT P1, [R7+URZ], R2 ;  /* 0x00000002070075a7 */ /* 0x0044e4000802017f */
[----:B---3--:R-:W-:Y:S05]  /*14160*/  @!P1 NANOSLEEP.SYNCS 0x989680 ;  /* 0x009896800000995d */ /* 0x008fea0003900000 */
[----:B------:R-:W3:Y:S02]  /*14170*/  @!P1 SYNCS.PHASECHK.TRANS64 P1, [R7+URZ], R2 ;  /* 0x00000002070095a7 */ /* 0x000ee4000802007f */
[----:B---3--:R-:W-:Y:S05]  /*14180*/  @!P1 BRA `(.L_x_2136) ;  /* 0xfffffffc00f09947 */ /* 0x008fea000383ffff */
[----:B------:R-:W-:Y:S05]  /*14190*/  BRA `(.L_x_2167) ;  /* 0xfffffff4007c7947 */ /* 0x000fea000383ffff */
.L_x_2138:
[----:B---3--:R3:W4:Y:S02]  /*141a0*/  SYNCS.PHASECHK.TRANS64.TRYWAIT P1, [R4+URZ+0x38860], R5 ;  /* 0x03886005040075a7 */ /* 0x008724000802017f */
[----:B----4-:R-:W-:Y:S05]  /*141b0*/  @!P1 NANOSLEEP.SYNCS 0x989680 ;  /* 0x009896800000995d */ /* 0x010fea0003900000 */
[----:B------:R-:W4:Y:S02]  /*141c0*/  @!P1 SYNCS.PHASECHK.TRANS64 P1, [R4+URZ+0x38860], R5 ;  /* 0x03886005040095a7 */ /* 0x000f24000802007f */
[----:B----4-:R-:W-:Y:S05]  /*141d0*/  @!P1 BRA `(.L_x_2138) ;  /* 0xfffffffc00f09947 */ /* 0x010fea000383ffff */
[----:B------:R-:W-:Y:S05]  /*141e0*/  BRA `(.L_x_2168) ;  /* 0xfffffff400807947 */ /* 0x000fea000383ffff */
.L_x_2140:
[----:B----4-:R4:W0:Y:S02]  /*141f0*/  SYNCS.PHASECHK.TRANS64.TRYWAIT P1, [R3+URZ+0x38860], R2 ;  /* 0x03886002030075a7 */ /* 0x010824000802017f */
[----:B0-----:R-:W-:Y:S05]  /*14200*/  @!P1 NANOSLEEP.SYNCS 0x989680 ;  /* 0x009896800000995d */ /* 0x001fea0003900000 */
[----:B------:R-:W0:Y:S02]  /*14210*/  @!P1 SYNCS.PHASECHK.TRANS64 P1, [R3+URZ+0x38860], R2 ;  /* 0x03886002030095a7 */ /* 0x000e24000802007f */
[----:B0-----:R-:W-:Y:S05]  /*14220*/  @!P1 BRA `(.L_x_2140) ;  /* 0xfffffffc00f09947 */ /* 0x001fea000383ffff */
[----:B------:R-:W-:Y:S05]  /*14230*/  BRA `(.L_x_2169) ;  /* 0xfffffff400807947 */ /* 0x000fea000383ffff */
.L_x_2142:
[----:B------:R0:W0:Y:S02]  /*14240*/  SYNCS.PHASECHK.TRANS64.TRYWAIT P0, [R4+URZ+0x38880], R5 ;  /* 0x03888005040075a7 */ /* 0x000024000800017f */
[----:B0-----:R-:W-:Y:S05]  /*14250*/  @!P0 NANOSLEEP.SYNCS 0x989680 ;  /* 0x009896800000895d */ /* 0x001fea0003900000 */
[----:B------:R-:W0:Y:S02]  /*14260*/  @!P0 SYNCS.PHASECHK.TRANS64 P0, [R4+URZ+0x38880], R5 ;  /* 0x03888005040085a7 */ /* 0x000e24000800007f */
[----:B0-----:R-:W-:Y:S05]  /*14270*/  @!P0 BRA `(.L_x_2142) ;  /* 0xfffffffc00f08947 */ /* 0x001fea000383ffff */
[----:B------:R-:W-:Y:S05]  /*14280*/  BRA `(.L_x_2143) ;  /* 0xfffffff4007c7947 */ /* 0x000fea000383ffff */
.L_x_2170:
        /* <DEDUP_REMOVED lines=15> */
.L_x_12357:


//--------------------- .text._ZN7cutlass13device_kernelIN5flash11enable_sm90INS1_16FlashAttnFwdSm90INS1_25CollectiveMainloopFwdSm90ILi2EN4cute5tupleIJNS5_1CILi1EEES8_S8_EEENS6_IJNS7_ILi128EEESA_NS7_ILi256EEEEEELi256ENS_12float_e4m3_tEfNS_4arch4Sm90ELb1ELb0ELb0ELb1ELb0ELb1ELb0ELb1ELb1ELb0ELb0ELb0EEENS1_21CollectiveEpilogueFwdINS6_IJSA_SB_SA_EEES9_NS_10bfloat16_tESF_Li256ELb1ELb0ELb0ELb1EEENS1_36VarlenDynamicPersistentTileSchedulerILi128ELi128ELi256ELi128ELb0ELb0ELb1ELb1ELb1ELb1EEEEEEEEEvNT_6ParamsE --------------------------
	.section	.text._ZN7cutlass13device_kernelIN5flash11enable_sm90INS1_16FlashAttnFwdSm90INS1_25CollectiveMainloopFwdSm90ILi2EN4cute5tupleIJNS5_1CILi1EEES8_S8_EEENS6_IJNS7_ILi128EEESA_NS7_ILi256EEEEEELi256ENS_12float_e4m3_tEfNS_4arch4Sm90ELb1ELb0ELb0ELb1ELb0ELb1ELb0ELb1ELb1ELb0ELb0ELb0EEENS1_21CollectiveEpilogueFwdINS6_IJSA_SB_SA_EEES9_NS_10bfloat16_tESF_Li256ELb1ELb0ELb0ELb1EEENS1_36VarlenDynamicPersistentTileSchedulerILi128ELi128ELi256ELi128ELb0ELb0ELb1ELb1ELb1ELb1EEEEEEEEEvNT_6ParamsE,"ax",@progbits
	.align	128
.text._ZN7cutlass13device_kernelIN5flash11enable_sm90INS1_16FlashAttnFwdSm90INS1_25CollectiveMainloopFwdSm90ILi2EN4cute5tupleIJNS5_1CILi1EEES8_S8_EEENS6_IJNS7_ILi128EEESA_NS7_ILi256EEEEEELi256ENS_12float_e4m3_tEfNS_4arch4Sm90ELb1ELb0ELb0ELb1ELb0ELb1ELb0ELb1ELb1ELb0ELb0ELb0EEENS1_21CollectiveEpilogueFwdINS6_IJSA_SB_SA_EEES9_NS_10bfloat16_tESF_Li256ELb1ELb0ELb0ELb1EEENS1_36VarlenDynamicPersistentTileSchedulerILi128ELi128ELi256ELi128ELb0ELb0ELb1ELb1ELb1ELb1EEEEEEEEEvNT_6ParamsE:
        .type           _ZN7cutlass13device_kernelIN5flash11enable_sm90INS1_16FlashAttnFwdSm90INS1_25CollectiveMainloopFwdSm90ILi2EN4cute5tupleIJNS5_1CILi1EEES8_S8_EEENS6_IJNS7_ILi128EEESA_NS7_ILi256EEEEEELi256ENS_12float_e4m3_tEfNS_4arch4Sm90ELb1ELb0ELb0ELb1ELb0ELb1ELb0ELb1ELb1ELb0ELb0ELb0EEENS1_21CollectiveEpilogueFwdINS6_IJSA_SB_SA_EEES9_NS_10bfloat16_tESF_Li256ELb1ELb0ELb0ELb1EEENS1_36VarlenDynamicPersistentTileSchedulerILi128ELi128ELi256ELi128ELb0ELb0ELb1ELb1ELb1ELb1EEEEEEEEEvNT_6ParamsE,@function
        .size           _ZN7cutlass13device_kernelIN5flash11enable_sm90INS1_16FlashAttnFwdSm90INS1_25CollectiveMainloopFwdSm90ILi2EN4cute5tupleIJNS5_1CILi1EEES8_S8_EEENS6_IJNS7_ILi128EEESA_NS7_ILi256EEEEEELi256ENS_12float_e4m3_tEfNS_4arch4Sm90ELb1ELb0ELb0ELb1ELb0ELb1ELb0ELb1ELb1ELb0ELb0ELb0EEENS1_21CollectiveEpilogueFwdINS6_IJSA_SB_SA_EEES9_NS_10bfloat16_tESF_Li256ELb1ELb0ELb0ELb1EEENS1_36VarlenDynamicPersistentTileSchedulerILi128ELi128ELi256ELi128ELb0ELb0ELb1ELb1ELb1ELb1EEEEEEEEEvNT_6ParamsE,(.L_x_12358 - _ZN7cutlass13device_kernelIN5flash11enable_sm90INS1_16FlashAttnFwdSm90INS1_25CollectiveMainloopFwdSm90ILi2EN4cute5tupleIJNS5_1CILi1EEES8_S8_EEENS6_IJNS7_ILi128EEESA_NS7_ILi256EEEEEELi256ENS_12float_e4m3_tEfNS_4arch4Sm90ELb1ELb0ELb0ELb1ELb0ELb1ELb0ELb1ELb1ELb0ELb0ELb0EEENS1_21CollectiveEpilogueFwdINS6_IJSA_SB_SA_EEES9_NS_10bfloat16_tESF_Li256ELb1ELb0ELb0ELb1EEENS1_36VarlenDynamicPersistentTileSchedulerILi128ELi128ELi256ELi128ELb0ELb0ELb1ELb1ELb1ELb1EEEEEEEEEvNT_6ParamsE)
        .other          _ZN7cutlass13device_kernelIN5flash11enable_sm90INS1_16FlashAttnFwdSm90INS1_25CollectiveMainloopFwdSm90ILi2EN4cute5tupleIJNS5_1CILi1EEES8_S8_EEENS6_IJNS7_ILi128EEESA_NS7_ILi256EEEEEELi256ENS_12float_e4m3_tEfNS_4arch4Sm90ELb1ELb0ELb0ELb1ELb0ELb1ELb0ELb1ELb1ELb0ELb0ELb0EEENS1_21CollectiveEpilogueFwdINS6_IJSA_SB_SA_EEES9_NS_10bfloat16_tESF_Li256ELb1ELb0ELb0ELb1EEENS1_36VarlenDynamicPersistentTileSchedulerILi128ELi128ELi256ELi128ELb0ELb0ELb1ELb1ELb1ELb1EEEEEEEEEvNT_6ParamsE,@"STO_CUDA_ENTRY STV_DEFAULT"
_ZN7cutlass13device_kernelIN5flash11enable_sm90INS1_16FlashAttnFwdSm90INS1_25CollectiveMainloopFwdSm90ILi2EN4cute5tupleIJNS5_1CILi1EEES8_S8_EEENS6_IJNS7_ILi128EEESA_NS7_ILi256EEEEEELi256ENS_12float_e4m3_tEfNS_4arch4Sm90ELb1ELb0ELb0ELb1ELb0ELb1ELb0ELb1ELb1ELb0ELb0ELb0EEENS1_21CollectiveEpilogueFwdINS6_IJSA_SB_SA_EEES9_NS_10bfloat16_tESF_Li256ELb1ELb0ELb0ELb1EEENS1_36VarlenDynamicPersistentTileSchedulerILi128ELi128ELi256ELi128ELb0ELb0ELb1ELb1ELb1ELb1EEEEEEEEEvNT_6ParamsE:
        /* <DEDUP_REMOVED lines=27> */
.L_x_2172:
[----:B------:R-:W-:Y:S05]  /*01b0*/  BSYNC B0 ;  /* 0x0000000000007941 */ /* 0x000fea0003800000 */
.L_x_2171:
        /* <DEDUP_REMOVED lines=41> */
.L_x_2173:
        /* <DEDUP_REMOVED lines=22> */
.L_x_2174:
        /* <DEDUP_REMOVED lines=18> */
.L_x_2175:
        /* <DEDUP_REMOVED lines=22> */
.L_x_2176:
        /* <DEDUP_REMOVED lines=22> */
.L_x_2177:
        /* <DEDUP_REMOVED lines=8> */
.L_x_2180:
        /* <DEDUP_REMOVED lines=22> */
[----:B------:R-:W-:Y:S01]  /*0b70*/  ULOP3.LUT UR45, UR40, 0x1, URZ, 0xfc, !UPT ;  /* 0x00000001282d7892 */ /* 0x000fe2000f8efc3f */
[----:B------:R-:W-:Y:S01]  /*0b80*/  IMAD.MOV.U32 R237, RZ, RZ, RZ ;  /* 0x000000ffffed7224 */ /* 0x000fe200078e00ff */
[----:B------:R-:W-:Y:S01]  /*0b90*/  UMOV UR43, URZ ;  /* 0x0000003f002b7c82 */ /* 0x000fe20008000000 */
[----:B------:R-:W-:-:S08]  /*0ba0*/  IMAD.MOV.U32 R152, RZ, RZ, RZ ;  /* 0x000000ffff987224 */ /* 0x000fd000078e00ff */
[----:B------:R-:W-:Y:S01]  /*0bb0*/  UIADD3 UR44, UR44, 0x20400, URZ ;  /* 0x000204002c2c7890 */ /* 0x000fe2000fffe03f */
[----:B0-----:R-:W-:-:S05]  /*0bc0*/  VIADD R0, R0, 0xffffff80 ;  /* 0xffffff8000007836 */ /* 0x001fca0000000000 */
[----:B------:R-:W-:-:S04]  /*0bd0*/  SHF.R.S32.HI R3, RZ, 0x1f, R0 ;  /* 0x0000001fff037819 */ /* 0x000fc80000011400 */
[CC--:B------:R-:W-:Y:S02]  /*0be0*/  LEA.HI R5, R3.reuse, R0.reuse, RZ, 0x5 ;  /* 0x0000000003057211 */ /* 0x0c0fe400078f28ff */
[CC--:B------:R-:W-:Y:S02]  /*0bf0*/  LEA.HI R4, R3.reuse, R0.reuse, RZ, 0x4 ;  /* 0x0000000003047211 */ /* 0x0c0fe400078f20ff */
[----:B------:R-:W-:Y:S01]  /*0c00*/  LEA.HI R2, R3, R0, RZ, 0x7 ;  /* 0x0000000003027211 */ /* 0x000fe200078f38ff */
[----:B------:R-:W-:Y:S01]  /*0c10*/  IMAD.SHL.U32 R6, R5, 0x20, RZ ;  /* 0x0000002005067824 */ /* 0x000fe200078e00ff */
[----:B------:R-:W-:Y:S02]  /*0c20*/  LOP3.LUT R5, R4, 0x3fffff0, RZ, 0xc0, !PT ;  /* 0x03fffff004057812 */ /* 0x000fe400078ec0ff */
[----:B------:R-:W-:Y:S02]  /*0c30*/  LOP3.LUT R9, R2, 0xffffff80, RZ, 0xc0, !PT ;  /* 0xffffff8002097812 */ /* 0x000fe400078ec0ff */
[----:B------:R-:W-:Y:S01]  /*0c40*/  SHF.R.S32.HI R7, RZ, 0x4, R4 ;  /* 0x00000004ff077819 */ /* 0x000fe20000011404 */
[----:B------:R-:W-:Y:S01]  /*0c50*/  IMAD.IADD R5, R0, 0x1, -R5 ;  /* 0x0000000100057824 */ /* 0x000fe200078e0a05 */
[----:B------:R-:W-:Y:S01]  /*0c60*/  LOP3.LUT R6, R6, 0xfffffc00, RZ, 0xc0, !PT ;  /* 0xfffffc0006067812 */ /* 0x000fe200078ec0ff */
[----:B------:R-:W-:Y:S01]  /*0c70*/  IMAD.IADD R8, R0, 0x1, -R9 ;  /* 0x0000000100087824 */ /* 0x000fe200078e0a09 */
[----:B------:R-:W-:-:S02]  /*0c80*/  LEA.HI R4, R4, R7, RZ, 0x1 ;  /* 0x0000000704047211 */ /* 0x000fc400078f08ff */
[----:B------:R-:W-:Y:S01]  /*0c90*/  LEA.HI R22, R3, R0, RZ, 0x3 ;  /* 0x0000000003167211 */ /* 0x000fe200078f18ff */
[----:B------:R-:W-:Y:S01]  /*0ca0*/  IMAD R9, R5, 0x40, R6 ;  /* 0x0000004005097824 */ /* 0x000fe200078e0206 */
[----:B------:R-:W-:Y:S02]  /*0cb0*/  SHF.R.S32.HI R5, RZ, 0x7, R2 ;  /* 0x00000007ff057819 */ /* 0x000fe40000011402 */
[----:B------:R-:W-:Y:S02]  /*0cc0*/  LOP3.LUT R4, R4, 0x1ffffffe, RZ, 0xc0, !PT ;  /* 0x1ffffffe04047812 */ /* 0x000fe400078ec0ff */
[----:B------:R-:W-:Y:S02]  /*0cd0*/  LEA.HI R2, R2, R5, RZ, 0x1 ;  /* 0x0000000502027211 */ /* 0x000fe400078f08ff */
[----:B------:R-:W-:Y:S01]  /*0ce0*/  SHF.R.S32.HI R11, RZ, 0x1f, R8 ;  /* 0x0000001fff0b7819 */ /* 0x000fe20000011408 */
[----:B------:R-:W-:Y:S01]  /*0cf0*/  IMAD.IADD R4, R7, 0x1, -R4 ;  /* 0x0000000107047824 */ /* 0x000fe200078e0a04 */
[----:B------:R-:W-:-:S02]  /*0d00*/  LOP3.LUT R7, R22, 0xfffffff8, RZ, 0xc0, !PT ;  /* 0xfffffff816077812 */ /* 0x000fc400078ec0ff */
[----:B------:R-:W-:Y:S02]  /*0d10*/  LOP3.LUT R2, R2, 0x3fffffe, RZ, 0xc0, !PT ;  /* 0x03fffffe02027812 */ /* 0x000fe400078ec0ff */
[----:B------:R-:W-:Y:S02]  /*0d20*/  LEA.HI R6, R11, R8, RZ, 0x2 ;  /* 0x000000080b067211 */ /* 0x000fe400078f10ff */
[----:B------:R-:W-:Y:S01]  /*0d30*/  SHF.R.S32.HI R22, RZ, 0x3, R22 ;  /* 0x00000003ff167819 */ /* 0x000fe20000011416 */
[----:B------:R-:W-:Y:S01]  /*0d40*/  IMAD.IADD R2, R5, 0x1, -R2 ;  /* 0x0000000105027824 */ /* 0x000fe200078e0a02 */
[----:B------:R-:W-:Y:S02]  /*0d50*/  LEA.HI R3, R3, R0, RZ, 0x6 ;  /* 0x0000000003037211 */ /* 0x000fe400078f30ff */
[----:B------:R-:W-:Y:S01]  /*0d60*/  IADD3 R7, R0, -R7, RZ ;  /* 0x8000000700077210 */ /* 0x000fe20007ffe0ff */
[----:B------:R-:W-:Y:S01]  /*0d70*/  IMAD R0, R4, 0x8, R9 ;  /* 0x0000000804007824 */ /* 0x000fe200078e0209 */
[----:B------:R-:W-:Y:S01]  /*0d80*/  LOP3.LUT R5, R6, 0x7ffffffc, RZ, 0xc0, !PT ;  /* 0x7ffffffc06057812 */ /* 0x000fe200078ec0ff */
[C---:B------:R-:W-:Y:S01]  /*0d90*/  VIADD R234, R22.reuse, 0x20 ;  /* 0x0000002016ea7836 */ /* 0x040fe20000000000 */
[--C-:B------:R-:W-:Y:S01]  /*0da0*/  SHF.R.S32.HI R10, RZ, 0x2, R6.reuse ;  /* 0x00000002ff0a7819 */ /* 0x100fe20000011406 */
[C---:B------:R-:W-:Y:S01]  /*0db0*/  VIADD R233, R22.reuse, 0x40 ;  /* 0x0000004016e97836 */ /* 0x040fe20000000000 */
[----:B------:R-:W-:Y:S01]  /*0dc0*/  SHF.R.S32.HI R13, RZ, 0x1f, R6 ;  /* 0x0000001fff0d7819 */ /* 0x000fe20000011406 */
[----:B------:R0:W-:Y:S01]  /*0dd0*/  STL [R1+0x5c], R0 ;  /* 0x00005c0001007387 */ /* 0x0001e20000100800 */
[----:B------:R-:W-:Y:S01]  /*0de0*/  VIADD R235, R22, 0x60 ;  /* 0x0000006016eb7836 */ /* 0x000fe20000000000 */
[----:B------:R-:W-:Y:S01]  /*0df0*/  LEA.HI R11, R11, R8, RZ, 0x5 ;  /* 0x000000080b0b7211 */ /* 0x000fe200078f28ff */
[----:B------:R-:W-:Y:S01]  /*0e00*/  IMAD.SHL.U32 R16, R7, 0x10, RZ ;  /* 0x0000001007107824 */ /* 0x000fe200078e00ff */
[----:B------:R-:W-:Y:S01]  /*0e10*/  LEA.HI R13, R13, R10, RZ, 0x3 ;  /* 0x0000000a0d0d7211 */ /* 0x000fe200078f18ff */
[----:B------:R-:W-:Y:S01]  /*0e20*/  IMAD.SHL.U32 R6, R233, 0x80, RZ ;  /* 0x00000080e9067824 */ /* 0x000fe200078e00ff */
[----:B------:R-:W-:Y:S01]  /*0e30*/  SHF.R.S32.HI R14, RZ, 0x1f, R235 ;  /* 0x0000001fff0e7819 */ /* 0x000fe200000114eb */
[----:B------:R-:W-:Y:S01]  /*0e40*/  IMAD.SHL.U32 R12, R235, 0x80, RZ ;  /* 0x00000080eb0c7824 */ /* 0x000fe200078e00ff */
[----:B------:R-:W-:Y:S01]  /*0e50*/  LOP3.LUT R13, R13, 0xfffffff8, RZ, 0xc0, !PT ;  /* 0xfffffff80d0d7812 */ /* 0x000fe200078ec0ff */
[----:B0-----:R-:W-:Y:S01]  /*0e60*/  IMAD.IADD R0, R8, 0x1, -R5 ;  /* 0x0000000108007824 */ /* 0x001fe200078e0a05 */
[----:B------:R-:W-:-:S02]  /*0e70*/  SHF.R.S32.HI R5, RZ, 0x1f, R234 ;  /* 0x0000001fff057819 */ /* 0x000fc400000114ea */
[----:B------:R-:W-:Y:S01]  /*0e80*/  SHF.R.S32.HI R8, RZ, 0x1f, R233 ;  /* 0x0000001fff087819 */ /* 0x000fe200000114e9 */
[----:B------:R-:W-:Y:S01]  /*0e90*/  IMAD.IADD R10, R10, 0x1, -R13 ;  /* 0x000000010a0a7824 */ /* 0x000fe200078e0a0d */
[----:B------:R-:W-:Y:S01]  /*0ea0*/  LEA.HI R4, R5, R234, RZ, 0x3 ;  /* 0x000000ea05047211 */ /* 0x000fe200078f18ff */
[----:B------:R0:W-:Y:S01]  /*0eb0*/  STL [R1+0x38], R0 ;  /* 0x0000380001007387 */ /* 0x0001e20000100800 */
[----:B------:R-:W-:Y:S02]  /*0ec0*/  LEA.HI R8, R8, R233, RZ, 0x3 ;  /* 0x000000e908087211 */ /* 0x000fe400078f18ff */
[----:B------:R-:W-:Y:S01]  /*0ed0*/  LEA.HI R14, R14, R235, RZ, 0x3 ;  /* 0x000000eb0e0e7211 */ /* 0x000fe200078f18ff */
[----:B------:R-:W-:Y:S01]  /*0ee0*/  IMAD.SHL.U32 R4, R4, 0x80, RZ ;  /* 0x0000008004047824 */ /* 0x000fe200078e00ff */
[----:B------:R-:W-:Y:S01]  /*0ef0*/  SHF.R.S32.HI R11, RZ, 0x5, R11 ;  /* 0x00000005ff0b7819 */ /* 0x000fe2000001140b */
[----:B------:R-:W-:Y:S01]  /*0f00*/  IMAD.SHL.U32 R8, R8, 0x80, RZ ;  /* 0x0000008008087824 */ /* 0x000fe200078e00ff */
[----:B------:R-:W-:Y:S01]  /*0f10*/  SHF.L.U32 R3, R3, 0x4, RZ ;  /* 0x0000000403037819 */ /* 0x000fe200000006ff */
[----:B------:R-:W-:Y:S01]  /*0f20*/  IMAD.SHL.U32 R14, R14, 0x80, RZ ;  /* 0x000000800e0e7824 */ /* 0x000fe200078e00ff */
[----:B------:R-:W-:Y:S01]  /*0f30*/  LOP3.LUT R21, R4, 0xfffffc00, RZ, 0xc0, !PT ;  /* 0xfffffc0004157812 */ /* 0x000fe200078ec0ff */
[----:B------:R-:W-:Y:S01]  /*0f40*/  IMAD R11, R11, 0x10, R10 ;  /* 0x000000100b0b7824 */ /* 0x000fe200078e020a */
[----:B0-----:R-:W-:-:S02]  /*0f50*/  SHF.L.U32 R0, R234, 0x7, RZ ;  /* 0x00000007ea007819 */ /* 0x001fc400000006ff */
[----:B------:R-:W-:Y:S01]  /*0f60*/  LOP3.LUT R20, R8, 0xfffffc00, RZ, 0xc0, !PT ;  /* 0xfffffc0008147812 */ /* 0x000fe200078ec0ff */
[----:B------:R-:W-:Y:S01]  /*0f70*/  STL [R1+0x30], R21 ;  /* 0x0000301501007387 */ /* 0x000fe20000100800 */
[----:B------:R-:W-:Y:S02]  /*0f80*/  LOP3.LUT R5, R0, 0x380, RZ, 0xc0, !PT ;  /* 0x0000038000057812 */ /* 0x000fe400078ec0ff */
[----:B------:R-:W-:Y:S01]  /*0f90*/  LOP3.LUT R19, R14, 0xfffffc00, RZ, 0xc0, !PT ;  /* 0xfffffc000e137812 */ /* 0x000fe200078ec0ff */
[----:B------:R-:W-:Y:S01]  /*0fa0*/  STL [R1+0x2c], R20 ;  /* 0x00002c1401007387 */ /* 0x000fe20000100800 */
[----:B------:R-:W-:Y:S02]  /*0fb0*/  SHF.R.U32.HI R0, RZ, 0x3, R5 ;  /* 0x00000003ff007819 */ /* 0x000fe40000011605 */
[----:B------:R-:W-:Y:S01]  /*0fc0*/  LOP3.LUT R15, R5, 0x70, R16, 0xf8, !PT ;  /* 0x00000070050f7812 */ /* 0x000fe200078ef810 */
[----:B------:R-:W-:Y:S01]  /*0fd0*/  STL [R1+0x28], R19 ;  /* 0x0000281301007387 */ /* 0x000fe20000100800 */
[----:B------:R-:W-:-:S02]  /*0fe0*/  LOP3.LUT R9, R6, 0x380, RZ, 0xc0, !PT ;  /* 0x0000038006097812 */ /* 0x000fc400078ec0ff */
[----:B------:R-:W-:Y:S01]  /*0ff0*/  LOP3.LUT R15, R21, R15, R0, 0xf6, !PT ;  /* 0x0000000f150f7212 */ /* 0x000fe200078ef600 */
[----:B------:R-:W-:Y:S01]  /*1000*/  IMAD R0, R2, 0x40, R11 ;  /* 0x0000004002007824 */ /* 0x000fe200078e020b */
[----:B------:R-:W-:Y:S01]  /*1010*/  STL [R1+0x4], R25 ;  /* 0x0000041901007387 */ /* 0x000fe20000100800 */
[----:B------:R-:W-:Y:S02]  /*1020*/  LOP3.LUT R2, R3, 0xfffffc00, RZ, 0xc0, !PT ;  /* 0xfffffc0003027812 */ /* 0x000fe400078ec0ff */
[----:B------:R-:W-:Y:S01]  /*1030*/  LOP3.LUT R13, R12, 0x380, RZ, 0xc0, !PT ;  /* 0x000003800c0d7812 */ /* 0x000fe200078ec0ff */
[----:B------:R0:W-:Y:S01]  /*1040*/  STL [R1+0x3c], R0 ;  /* 0x00003c0001007387 */ /* 0x0001e20000100800 */
[----:B------:R-:W-:Y:S02]  /*1050*/  SHF.R.U32.HI R5, RZ, 0x3, R9 ;  /* 0x00000003ff057819 */ /* 0x000fe40000011609 */
[----:B------:R-:W-:Y:S01]  /*1060*/  LOP3.LUT R12, R9, 0x70, R16, 0xf8, !PT ;  /* 0x00000070090c7812 */ /* 0x000fe200078ef810 */
[----:B------:R-:W-:Y:S01]  /*1070*/  STL [R1+0x8], R26 ;  /* 0x0000081a01007387 */ /* 0x000fe20000100800 */
[----:B------:R-:W-:-:S02]  /*1080*/  SHF.R.U32.HI R6, RZ, 0x3, R13 ;  /* 0x00000003ff067819 */ /* 0x000fc4000001160d */
[----:B------:R-:W-:Y:S01]  /*1090*/  LOP3.LUT R13, R13, 0x70, R16, 0xf8, !PT ;  /* 0x000000700d0d7812 */ /* 0x000fe200078ef810 */
[----:B------:R-:W-:Y:S01]  /*10a0*/  STL [R1+0xc], R27 ;  /* 0x00000c1b01007387 */ /* 0x000fe20000100800 */
[----:B------:R-:W-:Y:S01]  /*10b0*/  LOP3.LUT R5, R20, R12, R5, 0xf6, !PT ;  /* 0x0000000c14057212 */ /* 0x000fe200078ef605 */
[----:B0-----:R-:W-:Y:S01]  /*10c0*/  IMAD.SHL.U32 R0, R22, 0x80, RZ ;  /* 0x0000008016007824 */ /* 0x001fe200078e00ff */
[----:B------:R-:W-:Y:S01]  /*10d0*/  LOP3.LUT R13, R19, R13, R6, 0xf6, !PT ;  /* 0x0000000d130d7212 */ /* 0x000fe200078ef606 */
[----:B------:R-:W-:Y:S01]  /*10e0*/  STL [R1+0x10], RZ ;  /* 0x000010ff01007387 */ /* 0x000fe20000100800 */
[----:B------:R-:W-:Y:S01]  /*10f0*/  IMAD.SHL.U32 R19, R7, 0x8, RZ ;  /* 0x0000000807137824 */ /* 0x000fe200078e00ff */
[----:B------:R-:W-:Y:S02]  /*1100*/  SHF.R.S32.HI R23, RZ, 0x1f, R22 ;  /* 0x0000001fff177819 */ /* 0x000fe40000011416 */
[----:B------:R-:W-:Y:S01]  /*1110*/  LOP3.LUT R4, R0, 0x380, RZ, 0xc0, !PT ;  /* 0x0000038000047812 */ /* 0x000fe200078ec0ff */
[----:B------:R-:W-:-:S03]  /*1120*/  VIADD R236, R19, 0x40 ;  /* 0x0000004013ec7836 */ /* 0x000fc60000000000 */
[----:B------:R-:W-:Y:S01]  /*1130*/  SHF.R.U32.HI R3, RZ, 0x3, R4 ;  /* 0x00000003ff037819 */ /* 0x000fe20000011604 */
[----:B------:R-:W-:Y:S01]  /*1140*/  STL [R1+0x14], R4 ;  /* 0x0000140401007387 */ /* 0x000fe20000100800 */
[----:B------:R-:W-:-:S03]  /*1150*/  LOP3.LUT R0, R4, 0x70, R16, 0xf8, !PT ;  /* 0x0000007004007812 */ /* 0x000fc600078ef810 */
[----:B------:R-:W-:Y:S04]  /*1160*/  STL [R1+0x1c], R2 ;  /* 0x00001c0201007387 */ /* 0x000fe80000100800 */
[----:B------:R0:W-:Y:S02]  /*1170*/  STL [R1+0x18], R3 ;  /* 0x0000180301007387 */ /* 0x0001e40000100800 */
[----:B0-----:R-:W-:Y:S01]  /*1180*/  LOP3.LUT R3, R2, R0, R3, 0xf6, !PT ;  /* 0x0000000002037212 */ /* 0x001fe200078ef603 */
[----:B------:R-:W-:-:S04]  /*1190*/  IMAD.IADD R2, R18, 0x1, R5 ;  /* 0x0000000112027824 */ /* 0x000fc800078e0205 */
[C---:B------:R-:W-:Y:S02]  /*11a0*/  IMAD.IADD R0, R18.reuse, 0x1, R3 ;  /* 0x0000000112007824 */ /* 0x040fe400078e0203 */
[----:B------:R-:W-:-:S03]  /*11b0*/  IMAD.IADD R3, R18, 0x1, R15 ;  /* 0x0000000112037824 */ /* 0x000fc600078e020f */
[----:B------:R0:W-:Y:S04]  /*11c0*/  STL [R1+0x34], R0 ;  /* 0x0000340001007387 */ /* 0x0001e80000100800 */
[----:B------:R1:W-:Y:S04]  /*11d0*/  STL [R1+0x58], R3 ;  /* 0x0000580301007387 */ /* 0x0003e80000100800 */
[----:B------:R1:W-:Y:S01]  /*11e0*/  STL [R1+0x54], R2 ;  /* 0x0000540201007387 */ /* 0x0003e20000100800 */
[----:B0-----:R-:W-:-:S05]  /*11f0*/  IADD3 R0, R18, R13, RZ ;  /* 0x0000000d12007210 */ /* 0x001fca0007ffe0ff */
[----:B------:R1:W-:Y:S02]  /*1200*/  STL [R1+0x50], R0 ;  /* 0x0000500001007387 */ /* 0x0003e40000100800 */
.L_x_2404:
[----:B-1----:R-:W2:Y:S01]  /*1210*/  LDL.LU R0, [R1+0xc] ;  /* 0x00000c0001007983 */ /* 0x002ea20000300800 */
[----:B------:R-:W2:Y:S01]  /*1220*/  LDC.64 R2, c[0x0][0xc60] ;  /* 0x00031800ff027b82 */ /* 0x000ea20000000a00 */
[----:B------:R-:W-:Y:S05]  /*1230*/  YIELD ;  /* 0x0000000000007946 */ /* 0x000fea0003800000 */
[----:B------:R-:W-:Y:S01]  /*1240*/  ULDC.64 UR4, c[0x0][0xa28] ;  /* 0x00028a0000047ab9 */ /* 0x000fe20000000a00 */
[----:B------:R-:W-:Y:S01]  /*1250*/  ULDC.64 UR8, c[0x0][0xa18] ;  /* 0x0002860000087ab9 */ /* 0x000fe20000000a00 */
[----:B------:R-:W-:Y:S01]  /*1260*/  ISETP.NE.U32.AND P1, PT, RZ, UR4, PT ;  /* 0x00000004ff007c0c */ /* 0x000fe2000bf25070 */
[----:B------:R-:W-:Y:S01]  /*1270*/  ULDC.64 UR6, c[0x0][0xa08] ;  /* 0x0002820000067ab9 */ /* 0x000fe20000000a00 */
[----:B--2---:R-:W-:-:S05]  /*1280*/  IMAD.WIDE R2, R0, 0x4, R2 ;  /* 0x0000000400027825 */ /* 0x004fca00078e0202 */
[----:B0-----:R0:W2:Y:S01]  /*1290*/  LDG.E R0, desc[UR46][R2.64] ;  /* 0x0000002e02007981 */ /* 0x0010a2000c1e1900 */
[----:B------:R-:W-:Y:S01]  /*12a0*/  ISETP.NE.AND.EX P1, PT, RZ, UR5, PT, P1 ;  /* 0x00000005ff007c0c */ /* 0x000fe2000bf25310 */
[----:B----45:R-:W-:Y:S01]  /*12b0*/  IMAD.MOV.U32 R27, RZ, RZ, RZ ;  /* 0x000000ffff1b7224 */ /* 0x030fe200078e00ff */
[----:B------:R-:W-:-:S04]  /*12c0*/  ISETP.NE.U32.AND P0, PT, RZ, UR6, PT ;  /* 0x00000006ff007c0c */ /* 0x000fc8000bf05070 */
[----:B------:R-:W-:Y:S01]  /*12d0*/  ISETP.NE.AND.EX P0, PT, RZ, UR7, PT, P0 ;  /* 0x00000007ff007c0c */ /* 0x000fe2000bf05300 */
[----:B0-----:R-:W-:Y:S01]  /*12e0*/  IMAD.MOV.U32 R3, RZ, RZ, RZ ;  /* 0x000000ffff037224 */ /* 0x001fe200078e00ff */
[----:B--2---:R-:W-:Y:S01]  /*12f0*/  SHF.R.S32.HI R6, RZ, 0x1f, R0 ;  /* 0x0000001fff067819 */ /* 0x004fe20000011400 */
[----:B------:R-:W-:-:S04]  /*1300*/  IMAD.SHL.U32 R28, R0, 0x4, RZ ;  /* 0x00000004001c7824 */ /* 0x000fc800078e00ff */
[C---:B---3--:R-:W-:Y:S01]  /*1310*/  @P1 LEA R4, P2, R0.reuse, UR4, 0x2 ;  /* 0x0000000400041c11 */ /* 0x048fe2000f8410ff */
        /* <DEDUP_REMOVED lines=15> */
[----:B------:R-:W2:Y:S01]  /*1410*/  @P2 LDG.E R2, desc[UR46][R6.64] ;  /* 0x0000002e06022981 */ /* 0x000ea2000c1e1900 */
[----:B------:R-:W-:-:S03]  /*1420*/  UISETP.NE.U32.AND UP0, UPT, UR4, URZ, UPT ;  /* 0x0000003f0400728c */ /* 0x000fc6000bf05070 */
[----:B------:R-:W-:Y:S01]  /*1430*/  ULDC UR4, c[0x0][0x404] ;  /* 0x0001010000047ab9 */ /* 0x000fe20000000800 */
[----:B------:R-:W-:-:S03]  /*1440*/  UISETP.NE.AND.EX UP0, UPT, UR5, URZ, UPT, UP0 ;  /* 0x0000003f0500728c */ /* 0x000fc6000bf05300 */
[----:B------:R-:W-:Y:S01]  /*1450*/  ULDC UR5, c[0x0][0x2e0] ;  /* 0x0000b80000057ab9 */ /* 0x000fe20000000800 */
[----:B------:R-:W-:-:S04]  /*1460*/  USEL UR4, UR4, 0x1, UP0 ;  /* 0x0000000104047887 */ /* 0x000fc80008000000 */
[----:B------:R-:W-:-:S03]  /*1470*/  UIMAD UR4, UR4, UR5, URZ ;  /* 0x00000005040472a4 */ /* 0x000fc6000f8e023f */
[----:B------:R-:W-:-:S03]  /*1480*/  ULDC UR5, c[0x0][0x338] ;  /* 0x0000ce0000057ab9 */ /* 0x000fc60000000800 */
[----:B------:R-:W-:Y:S02]  /*1490*/  IMAD.U32 R26, RZ, RZ, UR4 ;  /* 0x00000004ff1a7e24 */ /* 0x000fe4000f8e00ff */
[----:B------:R-:W-:Y:S01]  /*14a0*/  IMAD.MOV.U32 R25, RZ, RZ, R0 ;  /* 0x000000ffff197224 */ /* 0x000fe200078e0000 */
[----:B--2---:R0:W-:Y:S01]  /*14b0*/  STL [R1+0xc], R2 ;  /* 0x00000c0201007387 */ /* 0x0041e20000100800 */
[----:B------:R-:W-:Y:S02]  /*14c0*/  IMAD.MOV.U32 R10, RZ, RZ, R2 ;  /* 0x000000ffff0a7224 */ /* 0x000fe400078e0002 */
[----:B0-----:R-:W-:Y:S01]  /*14d0*/  IMAD.U32 R2, RZ, RZ, UR5 ;  /* 0x00000005ff027e24 */ /* 0x001fe2000f8e00ff */
[----:B-1----:R-:W-:Y:S06]  /*14e0*/  @P2 BRA `(.L_x_2182) ;  /* 0x0000000000282947 */ /* 0x002fec0003800000 */
[----:B------:R-:W-:Y:S02]  /*14f0*/  ULDC.64 UR4, c[0x0][0xa00] ;  /* 0x0002800000047ab9 */ /* 0x000fe40000000a00 */
[----:B------:R-:W-:-:S04]  /*1500*/  ISETP.NE.U32.AND P1, PT, RZ, UR4, PT ;  /* 0x00000004ff007c0c */ /* 0x000fc8000bf25070 */
[----:B------:R-:W-:-:S13]  /*1510*/  ISETP.NE.AND.EX P1, PT, RZ, UR5, PT, P1 ;  /* 0x00000005ff007c0c */ /* 0x000fda000bf25310 */
[----:B------:R-:W-:Y:S05]  /*1520*/  @!P1 BRA `(.L_x_2182) ;  /* 0x0000000000189947 */ /* 0x000fea0003800000 */
[----:B------:R-:W0:Y:S02]  /*1530*/  LDC.64 R4, c[0x0][0xa00] ;  /* 0x00028000ff047b82 */ /* 0x000e240000000a00 */
[----:B0-----:R-:W-:-:S05]  /*1540*/  IMAD.WIDE R4, R25, 0x4, R4 ;  /* 0x0000000419047825 */ /* 0x001fca00078e0204 */
[----:B------:R-:W2:Y:S04]  /*1550*/  LDG.E R0, desc[UR46][R4.64] ;  /* 0x0000002e04007981 */ /* 0x000ea8000c1e1900 */
[----:B------:R-:W2:Y:S02]  /*1560*/  LDG.E R7, desc[UR46][R4.64+0x4] ;  /* 0x0000042e04077981 */ /* 0x000ea4000c1e1900 */
[----:B--2---:R-:W-:-:S05]  /*1570*/  IADD3 R10, -R0, R7, RZ ;  /* 0x00000007000a7210 */ /* 0x004fca0007ffe1ff */
[----:B------:R0:W-:Y:S02]  /*1580*/  STL [R1+0xc], R10 ;  /* 0x00000c0a01007387 */ /* 0x0001e40000100800 */
.L_x_2182:
[----:B------:R-:W2:Y:S01]  /*1590*/  LDL R12, [R1+0x4] ;  /* 0x00000400010c7983 */ /* 0x000ea20000100800 */
[----:B------:R-:W-:-:S03]  /*15a0*/  ULDC.64 UR4, c[0x0][0xa20] ;  /* 0x0002880000047ab9 */ /* 0x000fc60000000a00 */
[----:B------:R-:W3:Y:S01]  /*15b0*/  LDL R30, [R1+0x8] ;  /* 0x00000800011e7983 */ /* 0x000ee20000100800 */
[----:B------:R-:W-:-:S04]  /*15c0*/  ISETP.NE.U32.AND P1, PT, RZ, UR4, PT ;  /* 0x00000004ff007c0c */ /* 0x000fc8000bf25070 */
[----:B------:R-:W-:Y:S01]  /*15d0*/  ISETP.NE.AND.EX P1, PT, RZ, UR5, PT, P1 ;  /* 0x00000005ff007c0c */ /* 0x000fe2000bf25310 */
[----:B--2---:R1:W-:Y:S04]  /*15e0*/  STL [R1+0x48], R12 ;  /* 0x0000480c01007387 */ /* 0x0043e80000100800 */
[----:B---3--:R1:W-:Y:S08]  /*15f0*/  STL [R1+0x40], R30 ;  /* 0x0000401e01007387 */ /* 0x0083f00000100800 */
[----:B------:R-:W-:Y:S05]  /*1600*/  @!P1 BRA `(.L_x_2183) ;  /* 0x0000000000109947 */ /* 0x000fea0003800000 */
[----:B------:R-:W-:-:S04]  /*1610*/  IADD3 R4, P0, R28, UR4, RZ ;  /* 0x000000041c047c10 */ /* 0x000fc8000ff1e0ff */
[----:B------:R-:W-:-:S05]  /*1620*/  IADD3.X R5, R29, UR5, RZ, P0, !PT ;  /* 0x000000051d057c10 */ /* 0x000fca00087fe4ff */
[----:B------:R2:W5:Y:S01]  /*1630*/  LDG.E R26, desc[UR46][R4.64] ;  /* 0x0000002e041a7981 */ /* 0x000562000c1e1900 */
[----:B------:R-:W-:Y:S05]  /*1640*/  BRA `(.L_x_2184) ;  /* 0x0000000000107947 */ /* 0x000fea0003800000 */
.L_x_2183:
[----:B------:R-:W-:Y:S05]  /*1650*/  @!P0 BRA `(.L_x_2184) ;  /* 0x00000000000c8947 */ /* 0x000fea0003800000 */
[----:B------:R-:W2:Y:S04]  /*1660*/  LDG.E R5, desc[UR46][R8.64] ;  /* 0x0000002e08057981 */ /* 0x000ea8000c1e1900 */
[----:B------:R-:W2:Y:S02]  /*1670*/  LDG.E R26, desc[UR46][R8.64+0x4] ;  /* 0x0000042e081a7981 */ /* 0x000ea4000c1e1900 */
[----:B--2---:R-:W-:-:S07]  /*1680*/  IMAD.IADD R26, R26, 0x1, -R5 ;  /* 0x000000011a1a7824 */ /* 0x004fce00078e0a05 */
.L_x_2184:
[----:B------:R-:W-:Y:S02]  /*1690*/  ULDC.64 UR4, c[0x0][0xa10] ;  /* 0x0002840000047ab9 */ /* 0x000fe40000000a00 */
[----:B------:R-:W-:-:S04]  /*16a0*/  ISETP.NE.U32.AND P0, PT, RZ, UR4, PT ;  /* 0x00000004ff007c0c */ /* 0x000fc8000bf05070 */
[----:B------:R-:W-:Y:S01]  /*16b0*/  ISETP.NE.AND.EX P0, PT, RZ, UR5, PT, P0 ;  /* 0x00000005ff007c0c */ /* 0x000fe2000bf05300 */
[----:B-----5:R-:W-:Y:S01]  /*16c0*/  IMAD.IADD R11, R26, 0x1, -R3 ;  /* 0x000000011a0b7824 */ /* 0x020fe200078e0a03 */
[----:B------:R-:W-:-:S11]  /*16d0*/  ULDC.64 UR4, c[0x0][0xa30] ;  /* 0x00028c0000047ab9 */ /* 0x000fd60000000a00 */
[----:B--2---:R-:W2:Y:S02]  /*16e0*/  @P0 LDC.64 R4, c[0x0][0xa10] ;  /* 0x00028400ff040b82 */ /* 0x004ea40000000a00 */
[----:B--2---:R-:W-:-:S05]  /*16f0*/  @P0 IMAD.WIDE R4, R25, 0x4, R4 ;  /* 0x0000000419040825 */ /* 0x004fca00078e0204 */
[----:B------:R-:W2:Y:S04]  /*1700*/  @P0 LDG.E R0, desc[UR46][R4.64] ;  /* 0x0000002e04000981 */ /* 0x000ea8000c1e1900 */
[----:B------:R-:W2:Y:S01]  /*1710*/  @P0 LDG.E R9, desc[UR46][R4.64+0x4] ;  /* 0x0000042e04090981 */ /* 0x000ea2000c1e1900 */
[----:B------:R-:W-:Y:S01]  /*1720*/  LEA R3, R12, 0xff, 0x7 ;  /* 0x000000ff0c037811 */ /* 0x000fe200078e38ff */
[----:B------:R-:W-:Y:S01]  /*1730*/  IMAD.MOV R110, RZ, RZ, -R11 ;  /* 0x000000ffff6e7224 */ /* 0x000fe200078e0a0b */
[----:B------:R-:W-:Y:S01]  /*1740*/  ISETP.NE.U32.AND P1, PT, RZ, UR4, PT ;  /* 0x00000004ff007c0c */ /* 0x000fe2000bf25070 */
[----:B------:R-:W-:-:S03]  /*1750*/  IMAD.MOV.U32 R123, RZ, RZ, R26 ;  /* 0x000000ffff7b7224 */ /* 0x000fc600078e001a */
[----:B------:R-:W-:Y:S02]  /*1760*/  VIMNMX R110, RZ, R110, !PT ;  /* 0x0000006eff6e7248 */ /* 0x000fe40007fe0100 */
[----:B------:R-:W-:-:S13]  /*1770*/  ISETP.NE.AND.EX P1, PT, RZ, UR5, PT, P1 ;  /* 0x00000005ff007c0c */ /* 0x000fda000bf25310 */
[----:B------:R-:W-:-:S04]  /*1780*/  @P1 IADD3 R6, P2, R28, UR4, RZ ;  /* 0x000000041c061c10 */ /* 0x000fc8000ff5e0ff */
[----:B------:R-:W-:-:S05]  /*1790*/  @P1 IADD3.X R7, R29, UR5, RZ, P2, !PT ;  /* 0x000000051d071c10 */ /* 0x000fca00097fe4ff */
[----:B------:R3:W5:Y:S01]  /*17a0*/  @P1 LDG.E R123, desc[UR46][R6.64] ;  /* 0x0000002e067b1981 */ /* 0x000762000c1e1900 */
[----:B--2---:R-:W-:-:S04]  /*17b0*/  @P0 IMAD.IADD R2, R9, 0x1, -R0 ;  /* 0x0000000109020824 */ /* 0x004fc800078e0a00 */
[----:B------:R-:W-:-:S04]  /*17c0*/  IMAD.IADD R8, R11, 0x1, R2 ;  /* 0x000000010b087824 */ /* 0x000fc800078e0202 */
[C---:B------:R-:W-:Y:S01]  /*17d0*/  VIADD R0, R8.reuse, 0x7f ;  /* 0x0000007f08007836 */ /* 0x040fe20000000000 */
[----:B------:R-:W-:Y:S01]  /*17e0*/  IADD3 R4, R8, R3, -R10 ;  /* 0x0000000308047210 */ /* 0x000fe20007ffe80a */
[----:B------:R3:W-:Y:S03]  /*17f0*/  STL [R1+0x20], R8 ;  /* 0x0000200801007387 */ /* 0x0007e60000100800 */
[----:B------:R-:W-:Y:S02]  /*1800*/  SHF.R.S32.HI R3, RZ, 0x1f, R0 ;  /* 0x0000001fff037819 */ /* 0x000fe40000011400 */
[----:B------:R-:W-:Y:S02]  /*1810*/  SHF.R.S32.HI R5, RZ, 0x1f, R4 ;  /* 0x0000001fff057819 */ /* 0x000fe40000011404 */
[----:B------:R-:W-:Y:S02]  /*1820*/  LEA.HI R3, R3, R0, RZ, 0x7 ;  /* 0x0000000003037211 */ /* 0x000fe400078f38ff */
[----:B------:R-:W-:-:S02]  /*1830*/  LEA.HI R5, R5, R4, RZ, 0x7 ;  /* 0x0000000405057211 */ /* 0x000fc400078f38ff */
[----:B------:R-:W-:Y:S02]  /*1840*/  SHF.R.S32.HI R133, RZ, 0x7, R3 ;  /* 0x00000007ff857819 */ /* 0x000fe40000011403 */
[----:B------:R-:W-:-:S04]  /*1850*/  SHF.R.S32.HI R0, RZ, 0x7, R5 ;  /* 0x00000007ff007819 */ /* 0x000fc80000011405 */
[----:B------:R-:W-:-:S05]  /*1860*/  VIMNMX R0, R133, R0, PT ;  /* 0x0000000085007248 */ /* 0x000fca0003fe0100 */
[----:B------:R-:W-:-:S05]  /*1870*/  IMAD R3, R0, 0x80, -R11 ;  /* 0x0000008000037824 */ /* 0x000fca00078e0a0b */
[----:B------:R-:W-:-:S04]  /*1880*/  VIMNMX R3, R3, R2, PT ;  /* 0x0000000203037248 */ /* 0x000fc80003fe0100 */
[----:B------:R-:W-:Y:S02]  /*1890*/  ISETP.GT.AND P0, PT, R3, R110, PT ;  /* 0x0000006e0300720c */ /* 0x000fe40003f04270 */
[----:B------:R-:W-:-:S05]  /*18a0*/  SHF.R.U32.HI R110, RZ, 0x7, R110 ;  /* 0x00000007ff6e7819 */ /* 0x000fca000001166e */
[----:B------:R-:W-:-:S06]  /*18b0*/  IMAD.MOV.U32 R24, RZ, RZ, R110 ;  /* 0x000000ffff187224 */ /* 0x000fcc00078e006e */
[----:B------:R-:W-:-:S04]  /*18c0*/  @P0 IADD3 R0, R3, 0x7f, RZ ;  /* 0x0000007f03000810 */ /* 0x000fc80007ffe0ff */
[----:B------:R-:W-:-:S04]  /*18d0*/  @P0 SHF.R.S32.HI R3, RZ, 0x1f, R0 ;  /* 0x0000001fff030819 */ /* 0x000fc80000011400 */
[----:B------:R-:W-:-:S04]  /*18e0*/  @P0 LEA.HI R3, R3, R0, RZ, 0x7 ;  /* 0x0000000003030211 */ /* 0x000fc800078f38ff */
[----:B------:R-:W-:Y:S02]  /*18f0*/  @P0 SHF.R.S32.HI R24, RZ, 0x7, R3 ;  /* 0x00000007ff180819 */ /* 0x000fe40000011403 */
[----:B------:R-:W-:Y:S02]  /*1900*/  PLOP3.LUT P0, PT, PT, PT, PT, 0x80, 0x0 ;  /* 0x000000000000781c */ /* 0x000fe40003f0f070 */
[----:B------:R-:W-:-:S13]  /*1910*/  ISETP.GT.AND P1, PT, R24, R110, PT ;  /* 0x0000006e1800720c */ /* 0x000fda0003f24270 */
[----:B---3--:R-:W-:Y:S05]  /*1920*/  @!P1 BRA `(.L_x_2185) ;  /* 0x000000a8006c9947 */ /* 0x008fea0003800000 */
        /* <DEDUP_REMOVED lines=8> */
[----:B------:R2:W3:Y:S01]  /*19b0*/  LDC.64 R14, c[0x4][R0] ;  /* 0x01000000000e7b82 */ /* 0x0004e20000000a00 */
[----:B------:R-:W-:Y:S01]  /*19c0*/  IMAD.U32 R5, RZ, RZ, UR5 ;  /* 0x00000005ff057e24 */ /* 0x000fe2000f8e00ff */
[----:B------:R-:W-:Y:S01]  /*19d0*/  ULDC.64 UR4, c[0x4][0x1a0] ;  /* 0x0100680000047ab9 */ /* 0x000fe20000000a00 */
[----:B0-----:R-:W-:Y:S01]  /*19e0*/  IMAD.U32 R10, RZ, RZ, UR6 ;  /* 0x00000006ff0a7e24 */ /* 0x001fe2000f8e00ff */
[----:B------:R-:W-:Y:S01]  /*19f0*/  MOV R8, 0x70 ;  /* 0x0000007000087802 */ /* 0x000fe20000000f00 */
[----:B------:R-:W-:Y:S02]  /*1a00*/  IMAD.U32 R6, RZ, RZ, UR4 ;  /* 0x00000004ff067e24 */ /* 0x000fe4000f8e00ff */
[----:B------:R-:W-:-:S02]  /*1a10*/  IMAD.U32 R7, RZ, RZ, UR5 ;  /* 0x00000005ff077e24 */ /* 0x000fc4000f8e00ff */
[----:B------:R-:W-:Y:S02]  /*1a20*/  IMAD.U32 R11, RZ, RZ, UR7 ;  /* 0x00000007ff0b7e24 */ /* 0x000fe4000f8e00ff */
[----:B-1----:R-:W-:Y:S02]  /*1a30*/  IMAD.MOV.U32 R12, RZ, RZ, 0x1 ;  /* 0x00000001ff0c7424 */ /* 0x002fe400078e00ff */
[----:B--2---:R-:W-:-:S07]  /*1a40*/  IMAD.MOV.U32 R13, RZ, RZ, RZ ;  /* 0x000000ffff0d7224 */ /* 0x004fce00078e00ff */
[----:B------:R-:W-:-:S07]  /*1a50*/  LEPC R20, `(.L_x_2187) ;  /* 0x000000001014794e */ /* 0x000fce0000000000 */
[----:B---3-5:R-:W-:Y:S05]  /*1a60*/  CALL.ABS.NOINC R14 ;  /* 0x000000000e007343 */ /* 0x028fea0003c00000 */
.L_x_2187:
[----:B------:R-:W-:Y:S05]  /*1a70*/  BSYNC B6 ;  /* 0x0000000000067941 */ /* 0x000fea0003800000 */
.L_x_2186:
        /* <DEDUP_REMOVED lines=12> */
[----:B------:R-:W-:Y:S01]  /*1b40*/  MOV R11, UR7 ;  /* 0x00000007000b7c02 */ /* 0x000fe20008000f00 */
[----:B------:R-:W-:Y:S02]  /*1b50*/  IMAD.U32 R6, RZ, RZ, UR4 ;  /* 0x00000004ff067e24 */ /* 0x000fe4000f8e00ff */
[----:B------:R-:W-:-:S02]  /*1b60*/  IMAD.U32 R7, RZ, RZ, UR5 ;  /* 0x00000005ff077e24 */ /* 0x000fc4000f8e00ff */
[----:B------:R-:W-:Y:S02]  /*1b70*/  IMAD.MOV.U32 R8, RZ, RZ, 0x70 ;  /* 0x00000070ff087424 */ /* 0x000fe400078e00ff */
[----:B-1----:R-:W-:Y:S02]  /*1b80*/  IMAD.MOV.U32 R12, RZ, RZ, 0x1 ;  /* 0x00000001ff0c7424 */ /* 0x002fe400078e00ff */
[----:B--2---:R-:W-:-:S07]  /*1b90*/  IMAD.MOV.U32 R13, RZ, RZ, RZ ;  /* 0x000000ffff0d7224 */ /* 0x004fce00078e00ff */
[----:B------:R-:W-:-:S07]  /*1ba0*/  LEPC R20, `(.L_x_2189) ;  /* 0x000000001014794e */ /* 0x000fce0000000000 */
[----:B---3-5:R-:W-:Y:S05]  /*1bb0*/  CALL.ABS.NOINC R14 ;  /* 0x000000000e007343 */ /* 0x028fea0003c00000 */
.L_x_2189:
[----:B------:R-:W-:Y:S05]  /*1bc0*/  BSYNC B6 ;  /* 0x0000000000067941 */ /* 0x000fea0003800000 */
.L_x_2188:
[----:B------:R-:W-:Y:S01]  /*1bd0*/  ULDC.64 UR4, c[0x0][0x9f8] ;  /* 0x00027e0000047ab9 */ /* 0x000fe20000000a00 */
[----:B------:R-:W2:Y:S01]  /*1be0*/  LDL R14, [R1+0x14] ;  /* 0x00001400010e7983 */ /* 0x000ea20000100800 */
[----:B------:R-:W-:Y:S01]  /*1bf0*/  ISETP.NE.U32.AND P0, PT, RZ, UR4, PT ;  /* 0x00000004ff007c0c */ /* 0x000fe2000bf05070 */
[----:B------:R-:W3:Y:S08]  /*1c00*/  LDC R0, c[0x0][0x428] ;  /* 0x00010a00ff007b82 */ /* 0x000ef00000000800 */
[----:B------:R-:W4:Y:S01]  /*1c10*/  LDC.64 R102, c[0x0][0x2f0] ;  /* 0x0000bc00ff667b82 */ /* 0x000f220000000a00 */
[----:B------:R-:W-:Y:S01]  /*1c20*/  ISETP.NE.AND.EX P0, PT, RZ, UR5, PT, P0 ;  /* 0x00000005ff007c0c */ /* 0x000fe2000bf05300 */
[----:B------:R-:W2:Y:S01]  /*1c30*/  LDL R36, [R1+0x18] ;  /* 0x0000180001247983 */ /* 0x000ea20000100800 */
[----:B------:R-:W-:Y:S01]  /*1c40*/  IMAD.IADD R45, R27, 0x1, R26 ;  /* 0x000000011b2d7824 */ /* 0x000fe200078e021a */
[----:B------:R-:W-:-:S02]  /*1c50*/  ULDC.64 UR6, c[0x0][0xa08] ;  /* 0x0002820000067ab9 */ /* 0x000fc40000000a00 */
[----:B------:R-:W2:Y:S01]  /*1c60*/  LDL R34, [R1+0x1c] ;  /* 0x00001c0001227983 */ /* 0x000ea20000100800 */
[----:B------:R-:W-:Y:S01]  /*1c70*/  IMAD.MOV.U32 R3, RZ, RZ, R30 ;  /* 0x000000ffff037224 */ /* 0x000fe200078e001e */
[----:B------:R-:W0:Y:S02]  /*1c80*/  LDC.64 R116, c[0x0][0x3d8] ;  /* 0x0000f600ff747b82 */ /* 0x000e240000000a00 */
[----:B------:R-:W2:Y:S04]  /*1c90*/  LDL R31, [R1+0x2c] ;  /* 0x00002c00011f7983 */ /* 0x000ea80000100800 */
[----:B------:R-:W-:Y:S01]  /*1ca0*/  @P0 IADD3 R4, P1, R28, UR4, RZ ;  /* 0x000000041c040c10 */ /* 0x000fe2000ff3e0ff */
[----:B------:R-:W2:Y:S01]  /*1cb0*/  LDL R33, [R1+0x30] ;  /* 0x0000300001217983 */ /* 0x000ea20000100800 */
[----:B------:R-:W1:Y:S02]  /*1cc0*/  LDC R37, c[0x0][0x3d4] ;  /* 0x0000f500ff257b82 */ /* 0x000e640000000800 */
[----:B------:R-:W-:Y:S01]  /*1cd0*/  @P0 IADD3.X R5, R29, UR5, RZ, P1, !PT ;  /* 0x000000051d050c10 */ /* 0x000fe20008ffe4ff */
[----:B------:R-:W2:Y:S01]  /*1ce0*/  LDL R15, [R1+0x28] ;  /* 0x00002800010f7983 */ /* 0x000ea20000100800 */
[----:B------:R-:W0:Y:S01]  /*1cf0*/  S2R R20, SR_TID.X ;  /* 0x0000000000147919 */ /* 0x000e220000002100 */
[----:B------:R-:W-:Y:S01]  /*1d00*/  SHF.R.S32.HI R39, RZ, 0x1f, R45 ;  /* 0x0000001fff277819 */ /* 0x000fe2000001142d */
[----:B------:R-:W-:Y:S01]  /*1d10*/  ULDC.64 UR4, c[0x0][0x2f8] ;  /* 0x0000be0000047ab9 */ /* 0x000fe20000000a00 */
[----:B------:R4:W2:Y:S01]  /*1d20*/  @P0 LDG.E R25, desc[UR46][R4.64] ;  /* 0x0000002e04190981 */ /* 0x0008a2000c1e1900 */
[----:B---3--:R-:W-:-:S02]  /*1d30*/  ISETP.NE.AND P0, PT, R0, 0x1, PT ;  /* 0x000000010000780c */ /* 0x008fc40003f05270 */
[-C--:B----4-:R-:W-:Y:S02]  /*1d40*/  IMAD R6, R39, R102.reuse, RZ ;  /* 0x0000006627067224 */ /* 0x090fe400078e02ff */
[----:B------:R-:W-:-:S09]  /*1d50*/  IMAD.WIDE.U32 R4, R45, R102, RZ ;  /* 0x000000662d047225 */ /* 0x000fd200078e00ff */
[----:B------:R-:W3:Y:S08]  /*1d60*/  @P0 LDC R0, c[0x0][0x42c] ;  /* 0x00010b00ff000b82 */ /* 0x000ef00000000800 */
[----:B------:R-:W4:Y:S01]  /*1d70*/  @P0 LDC R7, c[0x0][0x430] ;  /* 0x00010c00ff070b82 */ /* 0x000f220000000800 */
[----:B0-----:R-:W-:Y:S01]  /*1d80*/  SHF.R.U32.HI R32, RZ, 0x7, R20 ;  /* 0x00000007ff207819 */ /* 0x001fe20000011614 */
[----:B---3--:R-:W-:-:S05]  /*1d90*/  @P0 IMAD.HI.U32 R0, R30, R0, RZ ;  /* 0x000000001e000227 */ /* 0x008fca00078e00ff */
[----:B----4-:R-:W-:Y:S01]  /*1da0*/  @P0 SHF.R.U32.HI R3, RZ, R7, R0 ;  /* 0x00000007ff030219 */ /* 0x010fe20000011600 */
[----:B------:R-:W-:Y:S01]  /*1db0*/  IMAD R7, R45, R103, R6 ;  /* 0x000000672d077224 */ /* 0x000fe200078e0206 */
[----:B------:R-:W-:Y:S02]  /*1dc0*/  ISETP.NE.U32.AND P0, PT, RZ, UR6, PT ;  /* 0x00000006ff007c0c */ /* 0x000fe4000bf05070 */
[----:B------:R-:W-:Y:S01]  /*1dd0*/  SHF.R.S32.HI R8, RZ, 0x1f, R3 ;  /* 0x0000001fff087819 */ /* 0x000fe20000011403 */
[----:B------:R-:W-:Y:S01]  /*1de0*/  IMAD.IADD R5, R5, 0x1, R7 ;  /* 0x0000000105057824 */ /* 0x000fe200078e0207 */
[----:B------:R-:W-:Y:S02]  /*1df0*/  ISETP.NE.AND.EX P0, PT, RZ, UR7, PT, P0 ;  /* 0x00000007ff007c0c */ /* 0x000fe4000bf05300 */
[----:B------:R-:W-:Y:S01]  /*1e00*/  ISETP.NE.AND P6, PT, R32, 0x1, PT ;  /* 0x000000012000780c */ /* 0x000fe20003fc5270 */
[----:B------:R-:W-:Y:S02]  /*1e10*/  IMAD R6, R8, UR4, RZ ;  /* 0x0000000408067c24 */ /* 0x000fe4000f8e02ff */
[----:B------:R-:W-:-:S04]  /*1e20*/  IMAD.WIDE.U32 R4, R3, UR4, R4 ;  /* 0x0000000403047c25 */ /* 0x000fc8000f8e0004 */
[----:B------:R-:W-:Y:S01]  /*1e30*/  IMAD R7, R3, UR5, R6 ;  /* 0x0000000503077c24 */ /* 0x000fe2000f8e0206 */
[----:B------:R-:W-:-:S03]  /*1e40*/  ULDC.64 UR4, c[0x0][0x300] ;  /* 0x0000c00000047ab9 */ /* 0x000fc60000000a00 */
[----:B------:R-:W-:Y:S01]  /*1e50*/  IMAD.IADD R5, R5, 0x1, R7 ;  /* 0x0000000105057824 */ /* 0x000fe200078e0207 */
[----:B------:R-:W-:Y:S01]  /*1e60*/  SHF.R.S32.HI R17, RZ, 0x1f, R16 ;  /* 0x0000001fff117819 */ /* 0x000fe20000011410 */
[----:B------:R-:W0:Y:S01]  /*1e70*/  LDC.64 R6, c[0x0][0x3e8] ;  /* 0x0000fa00ff067b82 */ /* 0x000e220000000a00 */
[----:B-1----:R-:W-:Y:S02]  /*1e80*/  ISETP.GE.AND P2, PT, R16, R37, PT ;  /* 0x000000251000720c */ /* 0x002fe40003f46270 */
[----:B------:R-:W-:Y:S01]  /*1e90*/  SHF.L.U32 R27, R233, 0x7, RZ ;  /* 0x00000007e91b7819 */ /* 0x000fe200000006ff */
[----:B------:R-:W-:-:S03]  /*1ea0*/  IMAD.SHL.U32 R28, R234, 0x80, RZ ;  /* 0x00000080ea1c7824 */ /* 0x000fc600078e00ff */
[----:B------:R-:W-:Y:S02]  /*1eb0*/  LOP3.LUT R27, R27, 0x380, RZ, 0xc0, !PT ;  /* 0x000003801b1b7812 */ /* 0x000fe400078ec0ff */
[----:B------:R-:W-:Y:S02]  /*1ec0*/  LOP3.LUT R28, R28, 0x380, RZ, 0xc0, !PT ;  /* 0x000003801c1c7812 */ /* 0x000fe400078ec0ff */
[----:B------:R-:W-:Y:S01]  /*1ed0*/  SHF.R.U32.HI R21, RZ, 0x3, R27 ;  /* 0x00000003ff157819 */ /* 0x000fe2000001161b */
[C---:B------:R-:W-:Y:S01]  /*1ee0*/  IMAD.SHL.U32 R92, R102.reuse, 0x20, RZ ;  /* 0x00000020665c7824 */ /* 0x040fe200078e00ff */
[----:B------:R-:W-:Y:S01]  /*1ef0*/  SHF.L.U64.HI R93, R102, 0x5, R103 ;  /* 0x00000005665d7819 */ /* 0x000fe20000010267 */
[----:B------:R-:W-:Y:S02]  /*1f00*/  IMAD.SHL.U32 R26, R235, 0x80, RZ ;  /* 0x00000080eb1a7824 */ /* 0x000fe400078e00ff */
[----:B0-----:R-:W-:-:S04]  /*1f10*/  IMAD R12, R23, R6, RZ ;  /* 0x00000006170c7224 */ /* 0x001fc800078e02ff */
[C---:B------:R-:W-:Y:S02]  /*1f20*/  IMAD R89, R22.reuse, R7, R12 ;  /* 0x0000000716597224 */ /* 0x040fe400078e020c */
[----:B------:R-:W-:Y:S01]  /*1f30*/  IMAD.WIDE.U32 R12, R22, R6, R16 ;  /* 0x00000006160c7225 */ /* 0x000fe200078e0010 */
[----:B-----5:R-:W-:-:S03]  /*1f40*/  SHF.R.S32.HI R29, RZ, 0x1f, R123 ;  /* 0x0000001fff1d7819 */ /* 0x020fc6000001147b */
[----:B------:R-:W-:Y:S02]  /*1f50*/  IMAD.MOV.U32 R88, RZ, RZ, R12 ;  /* 0x000000ffff587224 */ /* 0x000fe400078e000c */
[----:B------:R-:W-:Y:S01]  /*1f60*/  IMAD.WIDE.U32 R46, R22, R102, R92 ;  /* 0x00000066162e7225 */ /* 0x000fe200078e005c */
[----:B------:R-:W-:-:S03]  /*1f70*/  LOP3.LUT R26, R26, 0x380, RZ, 0xc0, !PT ;  /* 0x000003801a1a7812 */ /* 0x000fc600078ec0ff */
[----:B------:R-:W-:Y:S01]  /*1f80*/  IMAD.WIDE.U32 R42, R22, R102, R16 ;  /* 0x00000066162a7225 */ /* 0x000fe200078e0010 */
[----:B------:R-:W-:-:S03]  /*1f90*/  IADD3 R109, P1, R92, R46, RZ ;  /* 0x0000002e5c6d7210 */ /* 0x000fc60007f3e0ff */
[----:B------:R-:W-:Y:S01]  /*1fa0*/  IMAD R30, R29, R116, RZ ;  /* 0x000000741d1e7224 */ /* 0x000fe200078e02ff */
[----:B------:R-:W-:Y:S01]  /*1fb0*/  SHF.R.U32.HI R20, RZ, 0x3, R26 ;  /* 0x00000003ff147819 */ /* 0x000fe2000001161a */
[----:B------:R-:W-:Y:S01]  /*1fc0*/  IMAD.SHL.U32 R122, R37, 0x2, RZ ;  /* 0x00000002257a7824 */ /* 0x000fe200078e00ff */
[----:B------:R-:W-:Y:S01]  /*1fd0*/  SHF.L.U64.HI R115, R6, 0x7, R7 ;  /* 0x0000000706737819 */ /* 0x000fe20000010207 */
[----:B------:R-:W-:Y:S01]  /*1fe0*/  VIADD R129, R32, 0x8 ;  /* 0x0000000820817836 */ /* 0x000fe20000000000 */
[C---:B------:R-:W-:Y:S01]  /*1ff0*/  SHF.L.U64.HI R111, R102.reuse, 0x6, R103 ;  /* 0x00000006666f7819 */ /* 0x040fe20000010267 */
[----:B------:R-:W-:Y:S01]  /*2000*/  IMAD.SHL.U32 R132, R102, 0x80, RZ ;  /* 0x0000008066847824 */ /* 0x000fe200078e00ff */
[----:B--2---:R-:W-:Y:S02]  /*2010*/  SHF.R.S32.HI R0, RZ, 0x1f, R25 ;  /* 0x0000001fff007819 */ /* 0x004fe40000011419 */
[----:B------:R-:W-:Y:S02]  /*2020*/  SEL R99, R25, RZ, !P0 ;  /* 0x000000ff19637207 */ /* 0x000fe40004000000 */
[----:B------:R-:W-:-:S05]  /*2030*/  SEL R10, R0, RZ, !P0 ;  /* 0x000000ff000a7207 */ /* 0x000fca0004000000 */
[----:B------:R-:W-:Y:S02]  /*2040*/  IMAD R0, R10, UR4, RZ ;  /* 0x000000040a007c24 */ /* 0x000fe4000f8e02ff */
[----:B------:R-:W-:-:S04]  /*2050*/  IMAD.WIDE.U32 R100, R99, UR4, R4 ;  /* 0x0000000463647c25 */ /* 0x000fc8000f8e0004 */
[----:B------:R-:W-:Y:S01]  /*2060*/  IMAD R35, R99, UR5, R0 ;  /* 0x0000000563237c24 */ /* 0x000fe2000f8e0200 */
[----:B------:R-:W-:Y:S05]  /*2070*/  @!P6 WARPSYNC.ALL ;  /* 0x000000000000e948 */ /* 0x000fea0003800000 */
[----:B------:R-:W-:Y:S02]  /*2080*/  ULDC.64 UR4, c[0x0][0x320] ;  /* 0x0000c80000047ab9 */ /* 0x000fe40000000a00 */
[----:B------:R-:W-:Y:S02]  /*2090*/  IMAD R0, R8, UR4, RZ ;  /* 0x0000000408007c24 */ /* 0x000fe4000f8e02ff */
[----:B------:R-:W-:-:S04]  /*20a0*/  IMAD.WIDE.U32 R4, R3, UR4, R16 ;  /* 0x0000000403047c25 */ /* 0x000fc8000f8e0010 */
[----:B------:R-:W-:Y:S01]  /*20b0*/  IMAD R9, R3, UR5, R0 ;  /* 0x0000000503097c24 */ /* 0x000fe2000f8e0200 */
[----:B------:R-:W-:Y:S02]  /*20c0*/  ULDC.64 UR4, c[0x0][0x328] ;  /* 0x0000ca0000047ab9 */ /* 0x000fe40000000a00 */
[----:B------:R-:W-:Y:S01]  /*20d0*/  IMAD R0, R10, UR4, RZ ;  /* 0x000000040a007c24 */ /* 0x000fe2000f8e02ff */
[----:B------:R-:W-:Y:S01]  /*20e0*/  MOV R8, R19 ;  /* 0x0000001300087202 */ /* 0x000fe20000000f00 */
[----:B------:R-:W-:Y:S01]  /*20f0*/  IMAD.IADD R5, R5, 0x1, R9 ;  /* 0x0000000105057824 */ /* 0x000fe200078e0209 */
[----:B------:R-:W-:Y:S01]  /*2100*/  SHF.R.S32.HI R9, RZ, 0x1f, R19 ;  /* 0x0000001fff097819 */ /* 0x000fe20000011413 */
[----:B------:R-:W-:Y:S02]  /*2110*/  IMAD R51, R99, UR5, R0 ;  /* 0x0000000563337c24 */ /* 0x000fe4000f8e0200 */
[----:B------:R-:W-:Y:S02]  /*2120*/  IMAD R0, R23, R116, RZ ;  /* 0x0000007417007224 */ /* 0x000fe400078e02ff */
[----:B------:R-:W-:Y:S01]  /*2130*/  IMAD.WIDE.U32 R98, R99, UR4, R4 ;  /* 0x0000000463627c25 */ /* 0x000fe2000f8e0004 */
[----:B------:R-:W-:Y:S01]  /*2140*/  SHF.R.U32.HI R25, RZ, 0x3, R28 ;  /* 0x00000003ff197819 */ /* 0x000fe2000001161c */
[----:B------:R-:W-:-:S02]  /*2150*/  ULDC UR4, c[0x0][0x2e4] ;  /* 0x0000b90000047ab9 */ /* 0x000fc40000000800 */
[C---:B------:R-:W-:Y:S02]  /*2160*/  IMAD R3, R22.reuse, R117, R0 ;  /* 0x0000007516037224 */ /* 0x040fe400078e0200 */
[----:B------:R-:W-:-:S04]  /*2170*/  IMAD.WIDE.U32 R4, R22, R116, R8 ;  /* 0x0000007416047225 */ /* 0x000fc800078e0008 */
[----:B------:R-:W-:-:S04]  /*2180*/  IMAD.WIDE.U32 R10, R22, R116, R16 ;  /* 0x00000074160a7225 */ /* 0x000fc800078e0010 */
[----:B------:R-:W-:Y:S02]  /*2190*/  IMAD.IADD R5, R5, 0x1, R3 ;  /* 0x0000000105057824 */ /* 0x000fe400078e0203 */
[----:B------:R-:W-:Y:S01]  /*21a0*/  IMAD.IADD R11, R3, 0x1, R11 ;  /* 0x00000001030b7824 */ /* 0x000fe200078e020b */
[----:B------:R-:W-:Y:S01]  /*21b0*/  SEL R3, R37, RZ, P2 ;  /* 0x000000ff25037207 */ /* 0x000fe20001000000 */
[----:B------:R-:W-:-:S04]  /*21c0*/  IMAD.WIDE.U32 R8, R22, R6, R8 ;  /* 0x0000000616087225 */ /* 0x000fc800078e0008 */
[----:B------:R-:W-:Y:S02]  /*21d0*/  IMAD.IADD R3, R16, 0x1, R3 ;  /* 0x0000000110037824 */ /* 0x000fe400078e0203 */
[----:B------:R-:W-:-:S03]  /*21e0*/  IMAD.MOV.U32 R90, RZ, RZ, R8 ;  /* 0x000000ffff5a7224 */ /* 0x000fc600078e0008 */
[----:B------:R-:W-:-:S04]  /*21f0*/  SHF.R.S32.HI R8, RZ, 0x1f, R3 ;  /* 0x0000001fff087819 */ /* 0x000fc80000011403 */
[CC--:B------:R-:W-:Y:S02]  /*2200*/  LEA.HI R41, R8.reuse, R3.reuse, RZ, 0x4 ;  /* 0x0000000308297211 */ /* 0x0c0fe400078f20ff */
[----:B------:R-:W-:-:S05]  /*2210*/  LEA.HI R3, R8, R3, RZ, 0x7 ;  /* 0x0000000308037211 */ /* 0x000fca00078f38ff */
[----:B------:R-:W-:Y:S01]  /*2220*/  IMAD.SHL.U32 R8, R3, 0x80, RZ ;  /* 0x0000008003087824 */ /* 0x000fe200078e00ff */
[--C-:B------:R-:W-:Y:S02]  /*2230*/  LOP3.LUT R3, R14, 0x70, R41.reuse, 0xf8, !PT ;  /* 0x000000700e037812 */ /* 0x100fe400078ef829 */
[--C-:B------:R-:W-:Y:S02]  /*2240*/  LOP3.LUT R14, R27, 0x70, R41.reuse, 0xf8, !PT ;  /* 0x000000701b0e7812 */ /* 0x100fe400078ef829 */
[----:B------:R-:W-:Y:S02]  /*2250*/  LOP3.LUT R8, R8, 0xffffc000, RZ, 0xc0, !PT ;  /* 0xffffc00008087812 */ /* 0x000fe400078ec0ff */
[----:B------:R-:W-:Y:S02]  /*2260*/  LOP3.LUT R3, R3, R36, RZ, 0x3c, !PT ;  /* 0x0000002403037212 */ /* 0x000fe400078e3cff */
[----:B------:R-:W-:Y:S02]  /*2270*/  LOP3.LUT R119, R14, R21, RZ, 0x3c, !PT ;  /* 0x000000150e777212 */ /* 0x000fe400078e3cff */
[----:B------:R-:W-:Y:S01]  /*2280*/  IADD3 R121, R3, R8, R34 ;  /* 0x0000000803797210 */ /* 0x000fe20007ffe022 */
[----:B------:R-:W-:Y:S01]  /*2290*/  IMAD R3, R23, R102, RZ ;  /* 0x0000006617037224 */ /* 0x000fe200078e02ff */
[----:B------:R-:W-:Y:S01]  /*22a0*/  LOP3.LUT R12, R28, 0x70, R41, 0xf8, !PT ;  /* 0x000000701c0c7812 */ /* 0x000fe200078ef829 */
[----:B------:R-:W-:Y:S01]  /*22b0*/  IMAD.IADD R91, R9, 0x1, R89 ;  /* 0x00000001095b7824 */ /* 0x000fe200078e0259 */
[----:B------:R-:W-:Y:S01]  /*22c0*/  IADD3 R119, R119, R8, R31 ;  /* 0x0000000877777210 */ /* 0x000fe20007ffe01f */
[C---:B------:R-:W-:Y:S01]  /*22d0*/  IMAD R31, R22.reuse, R103, R3 ;  /* 0x00000067161f7224 */ /* 0x040fe200078e0203 */
[----:B------:R-:W-:-:S02]  /*22e0*/  IADD3 R44, P0, R22, R45, RZ ;  /* 0x0000002d162c7210 */ /* 0x000fc40007f1e0ff */
[----:B------:R-:W-:Y:S01]  /*22f0*/  LOP3.LUT R9, R12, R25, RZ, 0x3c, !PT ;  /* 0x000000190c097212 */ /* 0x000fe200078e3cff */
[----:B------:R-:W-:Y:S01]  /*2300*/  IMAD.IADD R89, R89, 0x1, R13 ;  /* 0x0000000159597824 */ /* 0x000fe200078e020d */
[----:B------:R-:W-:Y:S01]  /*2310*/  LOP3.LUT R13, R26, 0x70, R41, 0xf8, !PT ;  /* 0x000000701a0d7812 */ /* 0x000fe200078ef829 */
[----:B------:R-:W-:Y:S01]  /*2320*/  IMAD.IADD R3, R31, 0x1, R47 ;  /* 0x000000011f037824 */ /* 0x000fe200078e022f */
[----:B------:R-:W-:Y:S01]  /*2330*/  IADD3 R120, R9, R8, R33 ;  /* 0x0000000809787210 */ /* 0x000fe20007ffe021 */
[----:B------:R-:W-:Y:S02]  /*2340*/  IMAD.X R45, R23, 0x1, R39, P0 ;  /* 0x00000001172d7824 */ /* 0x000fe400000e0627 */
[----:B------:R-:W-:Y:S01]  /*2350*/  IMAD.IADD R34, R101, 0x1, R35 ;  /* 0x0000000165227824 */ /* 0x000fe200078e0223 */
[----:B------:R-:W-:Y:S01]  /*2360*/  IADD3 R35, P0, R100, R42, RZ ;  /* 0x0000002a64237210 */ /* 0x000fe20007f1e0ff */
[C---:B------:R-:W-:Y:S02]  /*2370*/  IMAD R33, R123.reuse, R117, R30 ;  /* 0x000000757b217224 */ /* 0x040fe400078e021e */
[----:B------:R-:W-:Y:S01]  /*2380*/  IMAD.WIDE.U32 R96, R123, R116, R4 ;  /* 0x000000747b607225 */ /* 0x000fe200078e0004 */
[----:B------:R-:W-:-:S03]  /*2390*/  P2R R0, PR, RZ, 0x4 ;  /* 0x00000004ff007803 */ /* 0x000fc60000000000 */
[----:B------:R-:W-:Y:S02]  /*23a0*/  IMAD R4, R29, R6, RZ ;  /* 0x000000061d047224 */ /* 0x000fe400078e02ff */
[----:B------:R-:W-:Y:S01]  /*23b0*/  IMAD.IADD R30, R43, 0x1, R31 ;  /* 0x000000012b1e7824 */ /* 0x000fe200078e021f */
[----:B------:R-:W-:Y:S01]  /*23c0*/  LOP3.LUT R13, R13, R20, RZ, 0x3c, !PT ;  /* 0x000000140d0d7212 */ /* 0x000fe200078e3cff */
[----:B------:R-:W-:Y:S01]  /*23d0*/  IMAD.X R29, R3, 0x1, R93, P1 ;  /* 0x00000001031d7824 */ /* 0x000fe200008e065d */
[----:B------:R-:W-:Y:S01]  /*23e0*/  IADD3 R114, P1, R109, R92, RZ ;  /* 0x0000005c6d727210 */ /* 0x000fe20007f3e0ff */
[----:B------:R-:W-:Y:S01]  /*23f0*/  IMAD.WIDE.U32 R94, R123, R116, R10 ;  /* 0x000000747b5e7225 */ /* 0x000fe200078e000a */
[----:B------:R-:W-:Y:S02]  /*2400*/  IADD3 R37, P3, R100, 0x80, RZ ;  /* 0x0000008064257810 */ /* 0x000fe40007f7e0ff */
[----:B------:R-:W-:Y:S01]  /*2410*/  IADD3 R39, P2, R35, 0x80, RZ ;  /* 0x0000008023277810 */ /* 0x000fe20007f5e0ff */
[----:B------:R-:W-:Y:S01]  /*2420*/  VIADD R5, R16, 0x80 ;  /* 0x0000008010057836 */ /* 0x000fe20000000000 */
[----:B------:R-:W-:Y:S01]  /*2430*/  LOP3.LUT R36, R41, 0xfffffff0, RZ, 0xc0, !PT ;  /* 0xfffffff029247812 */ /* 0x000fe200078ec0ff */
[----:B------:R-:W-:-:S02]  /*2440*/  IMAD R49, R123, R7, R4 ;  /* 0x000000077b317224 */ /* 0x000fc400078e0204 */
[----:B------:R-:W-:Y:S01]  /*2450*/  IMAD.WIDE.U32 R90, R123, R6, R90 ;  /* 0x000000067b5a7225 */ /* 0x000fe200078e005a */
[----:B------:R-:W-:-:S03]  /*2460*/  IADD3 R118, R13, R8, R15 ;  /* 0x000000080d767210 */ /* 0x000fc60007ffe00f */
[----:B------:R-:W-:Y:S01]  /*2470*/  IMAD.WIDE.U32 R88, R123, R6, R88 ;  /* 0x000000067b587225 */ /* 0x000fe200078e0058 */
[----:B------:R-:W-:-:S03]  /*2480*/  SHF.L.U64.HI R10, R6, 0x5, R7 ;  /* 0x00000005060a7819 */ /* 0x000fc60000010207 */
[--C-:B------:R-:W-:Y:S01]  /*2490*/  IMAD.X R38, R30, 0x1, R34.reuse, P0 ;  /* 0x000000011e267824 */ /* 0x100fe200000e0622 */
[C---:B------:R-:W-:Y:S01]  /*24a0*/  SHF.L.U64.HI R9, R6.reuse, 0x6, R7 ;  /* 0x0000000606097819 */ /* 0x040fe20000010207 */
[----:B------:R-:W-:Y:S01]  /*24b0*/  IMAD.SHL.U32 R8, R6, 0x20, RZ ;  /* 0x0000002006087824 */ /* 0x000fe200078e00ff */
[--C-:B------:R-:W-:Y:S01]  /*24c0*/  SHF.L.U64.HI R15, R116, 0x5, R117.reuse ;  /* 0x00000005740f7819 */ /* 0x100fe20000010275 */
[----:B------:R-:W-:Y:S01]  /*24d0*/  IMAD.SHL.U32 R7, R6, 0x40, RZ ;  /* 0x0000004006077824 */ /* 0x000fe200078e00ff */
[----:B------:R-:W-:Y:S01]  /*24e0*/  SHF.L.U64.HI R14, R116, 0x6, R117 ;  /* 0x00000006740e7819 */ /* 0x000fe20000010275 */
[----:B------:R-:W-:Y:S01]  /*24f0*/  IMAD.IADD R31, R97, 0x1, R33 ;  /* 0x00000001611f7824 */ /* 0x000fe200078e0221 */
[----:B------:R-:W-:Y:S01]  /*2500*/  SHF.L.U64.HI R4, R102, 0x7, R103 ;  /* 0x0000000766047819 */ /* 0x000fe20000010267 */
[----:B------:R-:W-:Y:S01]  /*2510*/  IMAD.IADD R32, R33, 0x1, R95 ;  /* 0x0000000121207824 */ /* 0x000fe200078e025f */
[----:B------:R-:W-:Y:S01]  /*2520*/  IADD3.X R113, R29, R93, RZ, P1, !PT ;  /* 0x0000005d1d717210 */ /* 0x000fe20000ffe4ff */
[C---:B------:R-:W-:Y:S01]  /*2530*/  IMAD.SHL.U32 R13, R116.reuse, 0x20, RZ ;  /* 0x00000020740d7824 */ /* 0x040fe200078e00ff */
[C---:B------:R-:W-:Y:S01]  /*2540*/  SHF.L.U64.HI R117, R116.reuse, 0x7, R117 ;  /* 0x0000000774757819 */ /* 0x040fe20000010275 */
[----:B------:R-:W-:Y:S01]  /*2550*/  IMAD.SHL.U32 R12, R116, 0x40, RZ ;  /* 0x00000040740c7824 */ /* 0x000fe200078e00ff */
[----:B------:R-:W-:Y:S01]  /*2560*/  SHF.L.U32 R6, R6, 0x7, RZ ;  /* 0x0000000706067819 */ /* 0x000fe200000006ff */
[----:B------:R-:W-:Y:S01]  /*2570*/  IMAD.SHL.U32 R11, R116, 0x80, RZ ;  /* 0x00000080740b7824 */ /* 0x000fe200078e00ff */
[----:B------:R-:W-:Y:S01]  /*2580*/  ISETP.GE.AND P0, PT, R16, UR4, PT ;  /* 0x0000000410007c0c */ /* 0x000fe2000bf06270 */
[----:B------:R-:W-:Y:S01]  /*2590*/  IMAD.IADD R33, R91, 0x1, R49 ;  /* 0x000000015b217824 */ /* 0x000fe200078e0231 */
[----:B------:R-:W-:Y:S01]  /*25a0*/  @!P6 BAR.SYNC.DEFER_BLOCKING 0x9, 0x100 ;  /* 0x024400000000eb1d */ /* 0x000fe20000010000 */
[----:B------:R-:W-:Y:S01]  /*25b0*/  ISETP.GE.AND P1, PT, R5, UR4, PT ;  /* 0x0000000405007c0c */ /* 0x000fe2000bf26270 */
[----:B------:R-:W-:Y:S01]  /*25c0*/  IMAD.IADD R40, R49, 0x1, R89 ;  /* 0x0000000131287824 */ /* 0x000fe200078e0259 */
[----:B------:R-:W-:Y:S01]  /*25d0*/  SHF.R.S32.HI R41, RZ, 0x4, R41 ;  /* 0x00000004ff297819 */ /* 0x000fe20000011429 */
[----:B------:R-:W-:Y:S01]  /*25e0*/  IMAD.X R104, RZ, RZ, R34, P3 ;  /* 0x000000ffff687224 */ /* 0x000fe200018e0622 */
[----:B------:R-:W-:Y:S01]  /*25f0*/  SHF.R.S32.HI R103, RZ, 0x1f, R36 ;  /* 0x0000001fff677819 */ /* 0x000fe20000011424 */
[----:B------:R-:W-:Y:S01]  /*2600*/  IMAD.X R105, RZ, RZ, R38, P2 ;  /* 0x000000ffff697224 */ /* 0x000fe200010e0626 */
[----:B------:R-:W-:-:S07]  /*2610*/  IADD3 R106, R99, R51, RZ ;  /* 0x00000033636a7210 */ /* 0x000fce0007ffe0ff */
.L_x_2273:
[----:B------:R-:W2:Y:S01]  /*2620*/  LDL R48, [R1+0x14] ;  /* 0x0000140001307983 */ /* 0x000ea20000100800 */
[----:B0-----:R-:W0:Y:S03]  /*2630*/  LDC R126, c[0x0][0x3d4] ;  /* 0x0000f500ff7e7b82 */ /* 0x001e260000000800 */
[----:B------:R-:W3:Y:S04]  /*2640*/  LDL R50, [R1+0x18] ;  /* 0x0000180001327983 */ /* 0x000ee80000100800 */
[----:B------:R-:W3:Y:S01]  /*2650*/  LDL R49, [R1+0x1c] ;  /* 0x00001c0001317983 */ /* 0x000ee20000100800 */
[----:B------:R-:W-:Y:S01]  /*2660*/  VIADD R24, R24, 0xffffffff ;  /* 0xffffffff18187836 */ /* 0x000fe20000000000 */
        /* <DEDUP_REMOVED lines=22> */
[----:B------:R-:W-:-:S04]  /*27d0*/  IMAD.WIDE.U32 R48, R11, R24, RZ ;  /* 0x000000180b307225 */ /* 0x000fc800078e00ff */
[----:B------:R-:W-:-:S04]  /*27e0*/  IMAD.WIDE.U32 R50, R6, R24, RZ ;  /* 0x0000001806327225 */ /* 0x000fc800078e00ff */
[----:B------:R-:W-:Y:S02]  /*27f0*/  IMAD.IADD R127, R125, 0x1, R127 ;  /* 0x000000017d7f7824 */ /* 0x000fe400078e027f */
        /* <DEDUP_REMOVED lines=27> */
.L_x_2194:
[----:B------:R-:W-:Y:S05]  /*29b0*/  BSYNC B1 ;  /* 0x0000000000017941 */ /* 0x000fea0003800000 */
.L_x_2193:
        /* <DEDUP_REMOVED lines=36> */
.L_x_2196:
[----:B------:R-:W-:Y:S05]  /*2c00*/  BSYNC B1 ;  /* 0x0000000000017941 */ /* 0x000fea0003800000 */
.L_x_2195:
        /* <DEDUP_REMOVED lines=24> */
.L_x_2198:
[----:B------:R-:W-:Y:S05]  /*2d90*/  BSYNC B1 ;  /* 0x0000000000017941 */ /* 0x000fea0003800000 */
.L_x_2197:
        /* <DEDUP_REMOVED lines=29> */
.L_x_2200:
[----:B------:R-:W-:Y:S05]  /*2f70*/  BSYNC B1 ;  /* 0x0000000000017941 */ /* 0x000fea0003800000 */
.L_x_2199:
[----:B------:R-:W-:Y:S01]  /*2f80*/  UISETP.NE.AND UP0, UPT, UR45, 0x3, UPT ;  /* 0x000000032d00788c */ /* 0x000fe2000bf05270 */
[----:B------:R-:W-:Y:S01]  /*2f90*/  IMAD.MOV.U32 R143, RZ, RZ, R78 ;  /* 0x000000ffff8f7224 */ /* 0x000fe200078e004e */
[----:B-----5:R-:W-:Y:S01]  /*2fa0*/  MOV R140, R74 ;  /* 0x0000004a008c7202 */ /* 0x020fe20000000f00 */
[----:B------:R-:W-:Y:S02]  /*2fb0*/  IMAD.MOV.U32 R155, RZ, RZ, R82 ;  /* 0x000000ffff9b7224 */ /* 0x000fe400078e0052 */
[----:B------:R-:W-:Y:S01]  /*2fc0*/  IMAD.MOV.U32 R137, RZ, RZ, R68 ;  /* 0x000000ffff897224 */ /* 0x000fe200078e0044 */
[----:B------:R-:W-:Y:S01]  /*2fd0*/  PLOP3.LUT P5, PT, PT, PT, UP0, 0x80, 0x0 ;  /* 0x000000000000781c */ /* 0x000fe20003faf008 */
[----:B------:R-:W-:Y:S02]  /*2fe0*/  IMAD.MOV.U32 R139, RZ, RZ, R72 ;  /* 0x000000ffff8b7224 */ /* 0x000fe400078e0048 */
[----:B------:R-:W-:Y:S02]  /*2ff0*/  IMAD.MOV.U32 R138, RZ, RZ, R70 ;  /* 0x000000ffff8a7224 */ /* 0x000fe400078e0046 */
[----:B------:R-:W-:-:S02]  /*3000*/  IMAD.MOV.U32 R130, RZ, RZ, R60 ;  /* 0x000000ffff827224 */ /* 0x000fc400078e003c */
[----:B------:R-:W-:Y:S02]  /*3010*/  IMAD.MOV.U32 R135, RZ, RZ, R64 ;  /* 0x000000ffff877224 */ /* 0x000fe400078e0040 */
[----:B------:R-:W-:Y:S02]  /*3020*/  IMAD.MOV.U32 R131, RZ, RZ, R62 ;  /* 0x000000ffff837224 */ /* 0x000fe400078e003e */
[----:B------:R-:W-:Y:S02]  /*3030*/  IMAD.MOV.U32 R136, RZ, RZ, R66 ;  /* 0x000000ffff887224 */ /* 0x000fe400078e0042 */
[----:B01----:R-:W-:Y:S02]  /*3040*/  IMAD.MOV.U32 R84, RZ, RZ, R52 ;  /* 0x000000ffff547224 */ /* 0x003fe400078e0034 */
[----:B------:R-:W-:Y:S02]  /*3050*/  IMAD.MOV.U32 R86, RZ, RZ, R56 ;  /* 0x000000ffff567224 */ /* 0x000fe400078e0038 */
[----:B------:R-:W-:-:S02]  /*3060*/  IMAD.MOV.U32 R85, RZ, RZ, R54 ;  /* 0x000000ffff557224 */ /* 0x000fc400078e0036 */
[----:B------:R-:W-:Y:S01]  /*3070*/  IMAD.MOV.U32 R87, RZ, RZ, R58 ;  /* 0x000000ffff577224 */ /* 0x000fe200078e003a */
[----:B------:R-:W-:Y:S06]  /*3080*/  @!P5 BRA `(.L_x_2201) ;  /* 0x000000000004d947 */ /* 0x000fec0003800000 */
[----:B------:R-:W-:Y:S01]  /*3090*/  BPT.TRAP 0x1 ;  /* 0x000000040000795c */ /* 0x000fe20000300000 */
.L_x_2201:
[----:B--2---:R-:W2:Y:S01]  /*30a0*/  LDL R48, [R1+0x10] ;  /* 0x0000100001307983 */ /* 0x004ea20000100800 */
[----:B------:R-:W-:Y:S01]  /*30b0*/  LEA R107, R232, R18, 0x3 ;  /* 0x00000012e86b7211 */ /* 0x000fe200078e18ff */
[----:B------:R-:W-:Y:S01]  /*30c0*/  BSSY B1, `(.L_x_2202) ;  /* 0x0000004000017945 */ /* 0x000fe20003800000 */
[----:B--2---:R-:W-:-:S04]  /*30d0*/  SHF.L.U32 R128, R48, 0x1f, RZ ;  /* 0x0000001f30807819 */ /* 0x004fc800000006ff */
[----:B------:R-:W0:Y:S02]  /*30e0*/  SYNCS.PHASECHK.TRANS64.TRYWAIT P6, [R107+URZ+0x38890], R128 ;  /* 0x038890806b0075a7 */ /* 0x000e2400080c017f */
[----:B0-----:R-:W-:Y:S05]  /*30f0*/  @!P6 BRA `(.L_x_2203) ;  /* 0x000002700008e947 */ /* 0x001fea0003800000 */
.L_x_2533:
[----:B------:R-:W-:Y:S05]  /*3100*/  BSYNC B1 ;  /* 0x0000000000017941 */ /* 0x000fea0003800000 */
.L_x_2202:
[----:B------:R-:W-:Y:S04]  /*3110*/  BSSY B1, `(.L_x_2204) ;  /* 0x00000f0000017945 */ /* 0x000fe80003800000 */
[----:B------:R-:W-:Y:S05]  /*3120*/  @P2 BRA `(.L_x_2205) ;  /* 0x0000000c00b82947 */ /* 0x000fea0003800000 */
[----:B------:R-:W-:Y:S01]  /*3130*/  IADD3 R142, P2, R42, R124, RZ ;  /* 0x0000007c2a8e7210 */ /* 0x000fe20007f5e0ff */
[----:B------:R-:W-:Y:S04]  /*3140*/  BSSY B2, `(.L_x_2206) ;  /* 0x0000077000027945 */ /* 0x000fe80003800000 */
[----:B------:R-:W-:Y:S01]  /*3150*/  IMAD.X R141, R127, 0x1, R30, P2 ;  /* 0x000000017f8d7824 */ /* 0x000fe200010e061e */
[----:B------:R-:W-:Y:S07]  /*3160*/  @P0 BRA `(.L_x_2207) ;  /* 0x0000000400d00947 */ /* 0x000fee0003800000 */
[----:B------:R1:W2:Y:S01]  /*3170*/  LDS.128 R48, [R112+0x28400] ;  /* 0x0284000070307984 */ /* 0x0002a20000000c00 */
        /* <DEDUP_REMOVED lines=10> */
[----:B------:R-:W-:Y:S01]  /*3220*/  SHF.R.U32.HI R148, RZ, 0x10, R83 ;  /* 0x00000010ff947819 */ /* 0x000fe20000011653 */
[----:B------:R-:W-:Y:S01]  /*3230*/  IMAD.SHL.U32 R83, R147, 0x100, RZ ;  /* 0x0000010093537824 */ /* 0x000fe200078e00ff */
[----:B------:R-:W-:Y:S01]  /*3240*/  PRMT R146, R146, 0x654, R81 ;  /* 0x0000065492927816 */ /* 0x000fe20000000051 */
[----:B------:R-:W-:Y:S01]  /*3250*/  IMAD.SHL.U32 R81, R150, 0x100, RZ ;  /* 0x0000010096517824 */ /* 0x000fe200078e00ff */
[----:B------:R-:W-:Y:S01]  /*3260*/  PRMT R82, R149, 0x654, R80 ;  /* 0x0000065495527816 */ /* 0x000fe20000000050 */
[----:B--2---:R-:W-:Y:S01]  /*3270*/  IMAD.MOV.U32 R80, RZ, RZ, R48 ;  /* 0x000000ffff507224 */ /* 0x004fe200078e0030 */
[----:B------:R-:W-:Y:S01]  /*3280*/  LOP3.LUT R147, R146, 0xff00, R83, 0xf8, !PT ;  /* 0x0000ff0092937812 */ /* 0x000fe200078ef853 */
[----:B------:R-:W-:Y:S01]  /*3290*/  IMAD.U32 R146, R148, 0x10000, RZ ;  /* 0x0001000094927824 */ /* 0x000fe200078e00ff */
[----:B------:R-:W-:Y:S01]  /*32a0*/  LOP3.LUT R82, R82, 0xff00, R81, 0xf8, !PT ;  /* 0x0000ff0052527812 */ /* 0x000fe200078ef851 */
[----:B------:R-:W-:Y:S01]  /*32b0*/  IMAD.U32 R81, R151, 0x10000, RZ ;  /* 0x0001000097517824 */ /* 0x000fe200078e00ff */
[----:B------:R-:W-:-:S02]  /*32c0*/  F2FP.F16.E4M3.UNPACK_B R83, R155.H1 ;  /* 0x0000009bff53723e */ /* 0x000fc400030006ff */
[-C--:B------:R-:W-:Y:S02]  /*32d0*/  F2FP.F16.E4M3.UNPACK_B R48, R49.reuse ;  /* 0x00000031ff30723e */ /* 0x080fe400020006ff */
[----:B------:R-:W-:Y:S01]  /*32e0*/  LOP3.LUT R151, R147, 0xff0000, R146, 0xf8, !PT ;  /* 0x00ff000093977812 */ /* 0x000fe200078ef892 */
[--C-:B------:R-:W-:Y:S01]  /*32f0*/  HADD2.F32 R149, -RZ, R83.reuse.H0_H0 ;  /* 0x20000053ff957230 */ /* 0x100fe20000004100 */
[----:B------:R-:W-:Y:S01]  /*3300*/  LOP3.LUT R148, R82, 0xff0000, R81, 0xf8, !PT ;  /* 0x00ff000052947812 */ /* 0x000fe200078ef851 */
[--C-:B------:R-:W-:Y:S01]  /*3310*/  HADD2.F32 R81, -RZ, R48.reuse.H1_H1 ;  /* 0x30000030ff517230 */ /* 0x100fe20000004100 */
[----:B------:R-:W-:Y:S01]  /*3320*/  F2FP.F16.E4M3.UNPACK_B R146, R144.H1 ;  /* 0x00000090ff92723e */ /* 0x000fe200030006ff */
[----:B------:R-:W-:Y:S01]  /*3330*/  HADD2.F32 R48, -RZ, R48.H0_H0 ;  /* 0x20000030ff307230 */ /* 0x000fe20000004100 */
[----:B------:R-:W-:Y:S01]  /*3340*/  F2FP.F16.E4M3.UNPACK_B R49, R49.H1 ;  /* 0x00000031ff31723e */ /* 0x000fe200030006ff */
[----:B------:R-:W-:Y:S02]  /*3350*/  HADD2.F32 R150, -RZ, R83.H1_H1 ;  /* 0x30000053ff967230 */ /* 0x000fe40000004100 */
[----:B------:R-:W-:Y:S01]  /*3360*/  FMUL.FTZ R153, R81, R149 ;  /* 0x0000009551997220 */ /* 0x000fe20000410000 */
[----:B------:R-:W-:-:S02]  /*3370*/  HADD2.F32 R147, -RZ, R146.H0_H0 ;  /* 0x20000092ff937230 */ /* 0x000fc40000004100 */
[C---:B------:R-:W-:Y:S01]  /*3380*/  FMUL.FTZ R154, R48.reuse, R149 ;  /* 0x00000095309a7220 */ /* 0x040fe20000410000 */
[--C-:B------:R-:W-:Y:S01]  /*3390*/  HADD2.F32 R83, -RZ, R49.reuse.H1_H1 ;  /* 0x30000031ff537230 */ /* 0x100fe20000004100 */
[----:B------:R-:W-:Y:S01]  /*33a0*/  F2FP.F16.E4M3.UNPACK_B R149, R155 ;  /* 0x0000009bff95723e */ /* 0x000fe200020006ff */
[----:B------:R-:W-:Y:S02]  /*33b0*/  HADD2.F32 R82, -RZ, R49.H0_H0 ;  /* 0x20000031ff527230 */ /* 0x000fe40000004100 */
[-C--:B------:R-:W-:Y:S01]  /*33c0*/  FFMA.FTZ R48, R48, R147.reuse, -R153 ;  /* 0x0000009330307223 */ /* 0x080fe20000010899 */
[----:B------:R-:W-:Y:S02]  /*33d0*/  HADD2.F32 R146, -RZ, R146.H1_H1 ;  /* 0x30000092ff927230 */ /* 0x000fe40000004100 */
[-C--:B------:R-:W-:Y:S01]  /*33e0*/  FMUL.FTZ R153, R83, R150.reuse ;  /* 0x0000009653997220 */ /* 0x080fe20000410000 */
[----:B------:R-:W-:Y:S01]  /*33f0*/  FFMA.FTZ R49, R81, R147, R154 ;  /* 0x0000009351317223 */ /* 0x000fe2000001009a */
[C---:B------:R-:W-:Y:S01]  /*3400*/  FMUL.FTZ R150, R82.reuse, R150 ;  /* 0x0000009652967220 */ /* 0x040fe20000410000 */
[----:B------:R-:W-:Y:S01]  /*3410*/  F2FP.F16.E4M3.UNPACK_B R81, R80.H1 ;  /* 0x00000050ff51723e */ /* 0x000fe200030006ff */
[----:B------:R-:W-:Y:S01]  /*3420*/  FFMA.FTZ R155, R82, R146, -R153 ;  /* 0x00000092529b7223 */ /* 0x000fe20000010899 */
[----:B------:R-:W-:Y:S01]  /*3430*/  F2FP.F16.E4M3.UNPACK_B R80, R80 ;  /* 0x00000050ff50723e */ /* 0x000fe200020006ff */
[----:B------:R-:W-:Y:S01]  /*3440*/  FFMA.FTZ R156, R83, R146, R150 ;  /* 0x00000092539c7223 */ /* 0x000fe20000010096 */
[----:B------:R-:W-:Y:S01]  /*3450*/  F2FP.F16.E4M3.UNPACK_B R144, R144 ;  /* 0x00000090ff90723e */ /* 0x000fe200020006ff */
[----:B------:R-:W-:-:S02]  /*3460*/  HADD2.F32 R82, -RZ, R81.H0_H0 ;  /* 0x20000051ff527230 */ /* 0x000fc40000004100 */
[----:B------:R-:W-:Y:S01]  /*3470*/  HADD2.F32 R83, -RZ, R81.H1_H1 ;  /* 0x30000051ff537230 */ /* 0x000fe20000004100 */
[----:B------:R-:W-:Y:S01]  /*3480*/  F2FP.SATFINITE.E4M3.F32.PACK_AB_MERGE_C R159, R156, R155, RZ ;  /* 0x0000009b9c9f723e */ /* 0x000fe200048070ff */
[--C-:B------:R-:W-:Y:S02]  /*3490*/  HADD2.F32 R147, -RZ, R149.reuse.H1_H1 ;  /* 0x30000095ff937230 */ /* 0x100fe40000004100 */
[--C-:B------:R-:W-:Y:S01]  /*34a0*/  HADD2.F32 R81, -RZ, R80.reuse.H0_H0 ;  /* 0x20000050ff517230 */ /* 0x100fe20000004100 */
[----:B------:R-:W-:Y:S01]  /*34b0*/  F2FP.SATFINITE.E4M3.F32.PACK_AB_MERGE_C R49, R49, R48, R159 ;  /* 0x000000303131723e */ /* 0x000fe2000480709f */
[----:B------:R-:W-:Y:S02]  /*34c0*/  HADD2.F32 R149, -RZ, R149.H0_H0 ;  /* 0x20000095ff957230 */ /* 0x000fe40000004100 */
[-C--:B------:R-:W-:Y:S01]  /*34d0*/  FMUL.FTZ R153, R83, R147.reuse ;  /* 0x0000009353997220 */ /* 0x080fe20000410000 */
[----:B------:R-:W-:Y:S02]  /*34e0*/  HADD2.F32 R80, -RZ, R80.H1_H1 ;  /* 0x30000050ff507230 */ /* 0x000fe40000004100 */
[----:B------:R-:W-:Y:S01]  /*34f0*/  FMUL.FTZ R154, R82, R147 ;  /* 0x00000093529a7220 */ /* 0x000fe20000410000 */
[--C-:B------:R-:W-:Y:S01]  /*3500*/  HADD2.F32 R146, -RZ, R144.reuse.H1_H1 ;  /* 0x30000090ff927230 */ /* 0x100fe20000004100 */
[----:B------:R-:W-:Y:S01]  /*3510*/  F2FP.F16.E4M3.UNPACK_B R147, R151.H1 ;  /* 0x00000097ff93723e */ /* 0x000fe200030006ff */
[----:B------:R-:W-:-:S02]  /*3520*/  HADD2.F32 R144, -RZ, R144.H0_H0 ;  /* 0x20000090ff907230 */ /* 0x000fc40000004100 */
[-C--:B------:R-:W-:Y:S01]  /*3530*/  FMUL.FTZ R150, R80, R149.reuse ;  /* 0x0000009550967220 */ /* 0x080fe20000410000 */
[----:B------:R-:W-:Y:S01]  /*3540*/  FMUL.FTZ R149, R81, R149 ;  /* 0x0000009551957220 */ /* 0x000fe20000410000 */
[-C--:B------:R-:W-:Y:S01]  /*3550*/  FFMA.FTZ R82, R82, R146.reuse, -R153 ;  /* 0x0000009252527223 */ /* 0x080fe20000010899 */
[----:B------:R-:W-:Y:S01]  /*3560*/  FFMA.FTZ R83, R83, R146, R154 ;  /* 0x0000009253537223 */ /* 0x000fe2000001009a */
[-C--:B------:R-:W-:Y:S01]  /*3570*/  FFMA.FTZ R153, R81, R144.reuse, -R150 ;  /* 0x0000009051997223 */ /* 0x080fe20000010896 */
[----:B------:R-:W-:Y:S01]  /*3580*/  F2FP.F16.E4M3.UNPACK_B R81, R51.H1 ;  /* 0x00000033ff51723e */ /* 0x000fe200030006ff */
[----:B------:R-:W-:Y:S01]  /*3590*/  FFMA.FTZ R154, R80, R144, R149 ;  /* 0x00000090509a7223 */ /* 0x000fe20000010095 */
[----:B------:R-:W-:Y:S01]  /*35a0*/  F2FP.F16.E4M3.UNPACK_B R144, R148.H1 ;  /* 0x00000094ff90723e */ /* 0x000fe200030006ff */
[----:B------:R-:W-:Y:S01]  /*35b0*/  HADD2.F32 R150, -RZ, R147.H1_H1 ;  /* 0x30000093ff967230 */ /* 0x000fe20000004100 */
[----:B------:R-:W-:Y:S01]  /*35c0*/  F2FP.SATFINITE.E4M3.F32.PACK_AB_MERGE_C R157, R83, R82, RZ ;  /* 0x00000052539d723e */ /* 0x000fe200048070ff */
[--C-:B------:R-:W-:Y:S01]  /*35d0*/  HADD2.F32 R83, -RZ, R81.reuse.H1_H1 ;  /* 0x30000051ff537230 */ /* 0x100fe20000004100 */
[----:B------:R-:W-:Y:S01]  /*35e0*/  F2FP.F16.E4M3.UNPACK_B R80, R50.H1 ;  /* 0x00000032ff50723e */ /* 0x000fe200030006ff */
[----:B------:R-:W-:Y:S01]  /*35f0*/  HADD2.F32 R82, -RZ, R81.H0_H0 ;  /* 0x20000051ff527230 */ /* 0x000fe20000004100 */
[----:B------:R-:W-:Y:S01]  /*3600*/  F2FP.F16.E4M3.UNPACK_B R151, R151 ;  /* 0x00000097ff97723e */ /* 0x000fe200020006ff */
[----:B------:R-:W-:Y:S01]  /*3610*/  HADD2.F32 R146, -RZ, R144.H1_H1 ;  /* 0x30000090ff927230 */ /* 0x000fe20000004100 */
        /* <DEDUP_REMOVED lines=21> */
[----:B------:R-:W-:Y:S01]  /*3770*/  HADD2.F32 R50, -RZ, R50.H1_H1 ;  /* 0x30000032ff327230 */ /* 0x000fe20000004100 */
[----:B------:R-:W-:Y:S01]  /*3780*/  F2FP.SATFINITE.E4M3.F32.PACK_AB_MERGE_C R149, R149, R156, RZ ;  /* 0x0000009c9595723e */ /* 0x000fe200048070ff */
[----:B------:R-:W-:-:S02]  /*3790*/  HADD2.F32 R147, -RZ, R147.H0_H0 ;  /* 0x20000093ff937230 */ /* 0x000fc40000004100 */
[----:B------:R-:W-:Y:S02]  /*37a0*/  HADD2.F32 R144, -RZ, R144.H0_H0 ;  /* 0x20000090ff907230 */ /* 0x000fe40000004100 */
        /* <DEDUP_REMOVED lines=11> */
.L_x_2209:
[----:B------:R-:W-:Y:S05]  /*3860*/  BSYNC B3 ;  /* 0x0000000000037941 */ /* 0x000fea0003800000 */
.L_x_2208:
[----:B------:R-:W-:Y:S02]  /*3870*/  ULDC.64 UR4, c[0x0][0x2d8] ;  /* 0x0000b60000047ab9 */ /* 0x000fe40000000a00 */
[----:B------:R-:W-:-:S04]  /*3880*/  IADD3 R80, P2, P6, R142, UR4, R100 ;  /* 0x000000048e507c10 */ /* 0x000fc8000fe5e064 */
[----:B------:R-:W-:-:S05]  /*3890*/  IADD3.X R81, R141, UR5, R34, P2, P6 ;  /* 0x000000058d517c10 */ /* 0x000fca00097ec422 */
[----:B--2---:R1:W-:Y:S04]  /*38a0*/  STG.E.128 desc[UR46][R80.64], R48 ;  /* 0x0000003050007986 */ /* 0x0043e8000c101d2e */
.L_x_2207:
[----:B------:R-:W-:Y:S05]  /*38b0*/  BSYNC B2 ;  /* 0x0000000000027941 */ /* 0x000fea0003800000 */
.L_x_2206:
[----:B------:R-:W-:Y:S05]  /*38c0*/  @P1 BRA `(.L_x_2205) ;  /* 0x0000000400d01947 */ /* 0x000fea0003800000 */
[----:B-1----:R1:W2:Y:S01]  /*38d0*/  LDS.128 R48, [R112+0x2c400] ;  /* 0x02c4000070307984 */ /* 0x0022a20000000c00 */
[----:B------:R-:W-:Y:S01]  /*38e0*/  ISETP.GE.AND P2, PT, R236, R126, PT ;  /* 0x0000007eec00720c */ /* 0x000fe20003f46270 */
[----:B------:R-:W-:-:S12]  /*38f0*/  BSSY B2, `(.L_x_2210) ;  /* 0x000006d000027945 */ /* 0x000fd80003800000 */
[----:B-1----:R-:W-:Y:S05]  /*3900*/  @P2 BRA `(.L_x_2211) ;  /* 0x0000000400ac2947 */ /* 0x002fea0003800000 */
[----:B------:R-:W-:Y:S02]  /*3910*/  SHF.R.U32.HI R144, RZ, 0x8, R77 ;  /* 0x00000008ff907819 */ /* 0x000fe4000001164d */
[----:B------:R-:W-:Y:S02]  /*3920*/  SHF.R.U32.HI R83, RZ, 0x18, R79 ;  /* 0x00000018ff537819 */ /* 0x000fe4000001164f */
[----:B------:R-:W-:Y:S02]  /*3930*/  LOP3.LUT R78, R79, 0xff, RZ, 0xc0, !PT ;  /* 0x000000ff4f4e7812 */ /* 0x000fe400078ec0ff */
[----:B------:R-:W-:Y:S02]  /*3940*/  SHF.R.U32.HI R147, RZ, 0x18, R77 ;  /* 0x00000018ff937819 */ /* 0x000fe4000001164d */
[----:B------:R-:W-:Y:S02]  /*3950*/  LOP3.LUT R76, R77, 0xff, RZ, 0xc0, !PT ;  /* 0x000000ff4d4c7812 */ /* 0x000fe400078ec0ff */
[----:B------:R-:W-:-:S02]  /*3960*/  SHF.R.U32.HI R80, RZ, 0x8, R79 ;  /* 0x00000008ff507819 */ /* 0x000fc4000001164f */
[----:B------:R-:W-:Y:S02]  /*3970*/  SHF.R.U32.HI R81, RZ, 0x10, R79 ;  /* 0x00000010ff517819 */ /* 0x000fe4000001164f */
[----:B------:R-:W-:Y:S01]  /*3980*/  PRMT R79, R83, 0x654, R78 ;  /* 0x00000654534f7816 */ /* 0x000fe2000000004e */
[----:B------:R-:W-:Y:S01]  /*3990*/  IMAD.SHL.U32 R78, R144, 0x100, RZ ;  /* 0x00000100904e7824 */ /* 0x000fe200078e00ff */
[----:B------:R-:W-:Y:S01]  /*39a0*/  SHF.R.U32.HI R82, RZ, 0x10, R77 ;  /* 0x00000010ff527819 */ /* 0x000fe2000001164d */
[----:B------:R-:W-:Y:S01]  /*39b0*/  IMAD.SHL.U32 R80, R80, 0x100, RZ ;  /* 0x0000010050507824 */ /* 0x000fe200078e00ff */
[----:B------:R-:W-:Y:S01]  /*39c0*/  PRMT R77, R147, 0x654, R76 ;  /* 0x00000654934d7816 */ /* 0x000fe2000000004c */
[----:B------:R-:W-:Y:S01]  /*39d0*/  IMAD.U32 R81, R81, 0x10000, RZ ;  /* 0x0001000051517824 */ /* 0x000fe200078e00ff */
[----:B--2---:R-:W-:Y:S02]  /*39e0*/  MOV R76, R48 ;  /* 0x00000030004c7202 */ /* 0x004fe40000000f00 */
[----:B------:R-:W-:Y:S01]  /*39f0*/  LOP3.LUT R77, R77, 0xff00, R78, 0xf8, !PT ;  /* 0x0000ff004d4d7812 */ /* 0x000fe200078ef84e */
[----:B------:R-:W-:Y:S01]  /*3a00*/  IMAD.U32 R78, R82, 0x10000, RZ ;  /* 0x00010000524e7824 */ /* 0x000fe200078e00ff */
[----:B------:R-:W-:-:S02]  /*3a10*/  LOP3.LUT R80, R79, 0xff00, R80, 0xf8, !PT ;  /* 0x0000ff004f507812 */ /* 0x000fc400078ef850 */
        /* <DEDUP_REMOVED lines=16> */
[-C--:B------:R-:W-:Y:S01]  /*3b20*/  FFMA.FTZ R49, R77, R81.reuse, R148 ;  /* 0x000000514d317223 */ /* 0x080fe20000010094 */
[----:B------:R-:W-:Y:S02]  /*3b30*/  HADD2.F32 R80, -RZ, R80.H1_H1 ;  /* 0x30000050ff507230 */ /* 0x000fe40000004100 */
[C---:B------:R-:W-:Y:S01]  /*3b40*/  FMUL.FTZ R83, R79.reuse, R144 ;  /* 0x000000904f537220 */ /* 0x040fe20000410000 */
        /* <DEDUP_REMOVED lines=21> */
[-C--:B------:R-:W-:Y:S01]  /*3ca0*/  F2FP.F16.E4M3.UNPACK_B R80, R82.reuse.H1 ;  /* 0x00000052ff50723e */ /* 0x080fe200030006ff */
[-C--:B------:R-:W-:Y:S01]  /*3cb0*/  FMUL.FTZ R144, R76, R143.reuse ;  /* 0x0000008f4c907220 */ /* 0x080fe20000410000 */
[C---:B------:R-:W-:Y:S01]  /*3cc0*/  FMUL.FTZ R143, R77.reuse, R143 ;  /* 0x0000008f4d8f7220 */ /* 0x040fe20000410000 */
[----:B------:R-:W-:Y:S02]  /*3cd0*/  F2FP.F16.E4M3.UNPACK_B R82, R82 ;  /* 0x00000052ff52723e */ /* 0x000fe400020006ff */
[-C--:B------:R-:W-:Y:S01]  /*3ce0*/  FFMA.FTZ R144, R77, R134.reuse, -R144 ;  /* 0x000000864d907223 */ /* 0x080fe20000010890 */
[----:B------:R-:W-:Y:S01]  /*3cf0*/  F2FP.SATFINITE.E4M3.F32.PACK_AB_MERGE_C R151, R148, R83, RZ ;  /* 0x000000539497723e */ /* 0x000fe200048070ff */
[----:B------:R-:W-:Y:S01]  /*3d00*/  FFMA.FTZ R147, R76, R134, R143 ;  /* 0x000000864c937223 */ /* 0x000fe2000001008f */
[-C--:B------:R-:W-:Y:S01]  /*3d10*/  F2FP.F16.E4M3.UNPACK_B R77, R51.reuse.H1 ;  /* 0x00000033ff4d723e */ /* 0x080fe200030006ff */
[--C-:B------:R-:W-:Y:S01]  /*3d20*/  HADD2.F32 R81, -RZ, R80.reuse.H1_H1 ;  /* 0x30000050ff517230 */ /* 0x100fe20000004100 */
[----:B------:R-:W-:Y:S01]  /*3d30*/  F2FP.F16.E4M3.UNPACK_B R83, R146.H1 ;  /* 0x00000092ff53723e */ /* 0x000fe200030006ff */
[----:B------:R-:W-:Y:S01]  /*3d40*/  HADD2.F32 R80, -RZ, R80.H0_H0 ;  /* 0x20000050ff507230 */ /* 0x000fe20000004100 */
        /* <DEDUP_REMOVED lines=15> */
[----:B------:R-:W-:-:S02]  /*3e40*/  HADD2.F32 R83, -RZ, R83.H0_H0 ;  /* 0x20000053ff537230 */ /* 0x000fc40000004100 */
[C---:B------:R-:W-:Y:S01]  /*3e50*/  FMUL.FTZ R134, R76.reuse, R134 ;  /* 0x000000864c867220 */ /* 0x040fe20000410000 */
[----:B------:R-:W-:Y:S02]  /*3e60*/  HADD2.F32 R146, -RZ, R146.H0_H0 ;  /* 0x20000092ff927230 */ /* 0x000fe40000004100 */
[-C--:B------:R-:W-:Y:S01]  /*3e70*/  FFMA.FTZ R143, R76, R78.reuse, -R143 ;  /* 0x0000004e4c8f7223 */ /* 0x080fe2000001088f */
[--C-:B------:R-:W-:Y:S02]  /*3e80*/  HADD2.F32 R76, -RZ, R51.reuse.H0_H0 ;  /* 0x20000033ff4c7230 */ /* 0x100fe40000004100 */
[----:B------:R-:W-:Y:S01]  /*3e90*/  FFMA.FTZ R134, R77, R78, R134 ;  /* 0x0000004e4d867223 */ /* 0x000fe20000010086 */
[----:B------:R-:W-:Y:S02]  /*3ea0*/  HADD2.F32 R77, -RZ, R51.H1_H1 ;  /* 0x30000033ff4d7230 */ /* 0x000fe40000004100 */
[----:B------:R-:W-:Y:S01]  /*3eb0*/  FFMA.FTZ R150, R79, R81, R148 ;  /* 0x000000514f967223 */ /* 0x000fe20000010094 */
[----:B------:R-:W-:-:S02]  /*3ec0*/  HADD2.F32 R51, -RZ, R50.H0_H0 ;  /* 0x20000032ff337230 */ /* 0x000fc40000004100 */
[-C--:B------:R-:W-:Y:S01]  /*3ed0*/  FMUL.FTZ R148, R76, R83.reuse ;  /* 0x000000534c947220 */ /* 0x080fe20000410000 */
[----:B------:R-:W-:Y:S02]  /*3ee0*/  HADD2.F32 R50, -RZ, R50.H1_H1 ;  /* 0x30000032ff327230 */ /* 0x000fe40000004100 */
[----:B------:R-:W-:Y:S01]  /*3ef0*/  FMUL.FTZ R81, R77, R83 ;  /* 0x000000534d517220 */ /* 0x000fe20000410000 */
[----:B------:R-:W-:Y:S02]  /*3f00*/  HADD2.F32 R82, -RZ, R82.H0_H0 ;  /* 0x20000052ff527230 */ /* 0x000fe40000004100 */
[----:B------:R-:W-:Y:S01]  /*3f10*/  FMUL.FTZ R79, R51, R146 ;  /* 0x00000092334f7220 */ /* 0x000fe20000410000 */
[----:B------:R-:W-:Y:S01]  /*3f20*/  FFMA.FTZ R148, R77, R80, R148 ;  /* 0x000000504d947223 */ /* 0x000fe20000010094 */
[----:B------:R-:W-:Y:S01]  /*3f30*/  FMUL.FTZ R78, R50, R146 ;  /* 0x00000092324e7220 */ /* 0x000fe20000410000 */
[----:B------:R-:W-:Y:S01]  /*3f40*/  FFMA.FTZ R81, R76, R80, -R81 ;  /* 0x000000504c517223 */ /* 0x000fe20000010851 */
[-C--:B------:R-:W-:Y:S01]  /*3f50*/  FFMA.FTZ R79, R50, R82.reuse, R79 ;  /* 0x00000052324f7223 */ /* 0x080fe2000001004f */
[----:B------:R-:W-:Y:S01]  /*3f60*/  F2FP.SATFINITE.E4M3.F32.PACK_AB_MERGE_C R134, R134, R143, RZ ;  /* 0x0000008f8686723e */ /* 0x000fe200048070ff */
[----:B------:R-:W-:Y:S01]  /*3f70*/  FFMA.FTZ R78, R51, R82, -R78 ;  /* 0x00000052334e7223 */ /* 0x000fe2000001084e */
[----:B------:R-:W-:-:S02]  /*3f80*/  F2FP.SATFINITE.E4M3.F32.PACK_AB_MERGE_C R149, R150, R149, RZ ;  /* 0x000000959695723e */ /* 0x000fc400048070ff */
[----:B------:R-:W-:Y:S02]  /*3f90*/  F2FP.SATFINITE.E4M3.F32.PACK_AB_MERGE_C R48, R147, R144, R151 ;  /* 0x000000909330723e */ /* 0x000fe40004807097 */
[----:B------:R-:W-:Y:S02]  /*3fa0*/  F2FP.SATFINITE.E4M3.F32.PACK_AB_MERGE_C R50, R79, R78, R134 ;  /* 0x0000004e4f32723e */ /* 0x000fe40004807086 */
[----:B------:R-:W-:-:S07]  /*3fb0*/  F2FP.SATFINITE.E4M3.F32.PACK_AB_MERGE_C R51, R148, R81, R149 ;  /* 0x000000519433723e */ /* 0x000fce0004807095 */
.L_x_2211:
[----:B------:R-:W-:Y:S05]  /*3fc0*/  BSYNC B2 ;  /* 0x0000000000027941 */ /* 0x000fea0003800000 */
.L_x_2210:
[----:B------:R-:W-:Y:S02]  /*3fd0*/  ULDC.64 UR4, c[0x0][0x2d8] ;  /* 0x0000b60000047ab9 */ /* 0x000fe40000000a00 */
[----:B------:R-:W-:-:S04]  /*3fe0*/  IADD3 R76, P2, P6, R37, UR4, R142 ;  /* 0x00000004254c7c10 */ /* 0x000fc8000fe5e08e */
[----:B------:R-:W-:-:S05]  /*3ff0*/  IADD3.X R77, R104, UR5, R141, P2, P6 ;  /* 0x00000005684d7c10 */ /* 0x000fca00097ec48d */
[----:B--2---:R2:W-:Y:S04]  /*4000*/  STG.E.128 desc[UR46][R76.64], R48 ;  /* 0x000000304c007986 */ /* 0x0045e8000c101d2e */
.L_x_2205:
[----:B------:R-:W-:Y:S05]  /*4010*/  BSYNC B1 ;  /* 0x0000000000017941 */ /* 0x000fea0003800000 */
.L_x_2204:
[----:B------:R-:W-:Y:S04]  /*4020*/  BSSY B1, `(.L_x_2212) ;  /* 0x00000ef000017945 */ /* 0x000fe80003800000 */
[----:B------:R-:W-:Y:S05]  /*4030*/  @P3 BRA `(.L_x_2213) ;  /* 0x0000000c00b43947 */ /* 0x000fea0003800000 */
[----:B--2---:R-:W-:Y:S01]  /*4040*/  IADD3 R76, P2, P3, R46, R124, R16 ;  /* 0x0000007c2e4c7210 */ /* 0x004fe20007b5e010 */
[----:B------:R-:W-:Y:S03]  /*4050*/  BSSY B2, `(.L_x_2214) ;  /* 0x0000077000027945 */ /* 0x000fe60003800000 */
[----:B------:R-:W-:Y:S01]  /*4060*/  IADD3.X R77, R3, R127, R17, P2, P3 ;  /* 0x0000007f034d7210 */ /* 0x000fe200017e6411 */
[----:B------:R-:W-:Y:S08]  /*4070*/  @P0 BRA `(.L_x_2215) ;  /* 0x0000000400d00947 */ /* 0x000ff00003800000 */
[----:B-1----:R1:W2:Y:S01]  /*4080*/  LDS.128 R48, [R112+0x29400] ;  /* 0x0294000070307984 */ /* 0x0022a20000000c00 */
        /* <DEDUP_REMOVED lines=18> */
[----:B------:R-:W-:Y:S01]  /*41b0*/  LOP3.LUT R73, R73, 0xff00, R74, 0xf8, !PT ;  /* 0x0000ff0049497812 */ /* 0x000fe200078ef84a */
[----:B------:R-:W-:Y:S01]  /*41c0*/  IMAD.U32 R74, R81, 0x10000, RZ ;  /* 0x00010000514a7824 */ /* 0x000fe200078e00ff */
[----:B------:R-:W-:-:S02]  /*41d0*/  F2FP.F16.E4M3.UNPACK_B R48, R49 ;  /* 0x00000031ff30723e */ /* 0x000fc400020006ff */
[-C--:B------:R-:W-:Y:S02]  /*41e0*/  F2FP.F16.E4M3.UNPACK_B R78, R140.reuse.H1 ;  /* 0x0000008cff4e723e */ /* 0x080fe400030006ff */
        /* <DEDUP_REMOVED lines=20> */
[----:B------:R-:W-:Y:S01]  /*4330*/  F2FP.F16.E4M3.UNPACK_B R72, R72 ;  /* 0x00000048ff48723e */ /* 0x000fe200020006ff */
[-C--:B------:R-:W-:Y:S01]  /*4340*/  FFMA.FTZ R48, R48, R78.reuse, -R83 ;  /* 0x0000004e30307223 */ /* 0x080fe20000010853 */
[----:B------:R-:W-:Y:S01]  /*4350*/  FFMA.FTZ R143, R74, R75, R81 ;  /* 0x0000004b4a8f7223 */ /* 0x000fe20000010051 */
[----:B------:R-:W-:Y:S01]  /*4360*/  FFMA.FTZ R141, R73, R78, R80 ;  /* 0x0000004e498d7223 */ /* 0x000fe20000010050 */
        /* <DEDUP_REMOVED lines=64> */
.L_x_2217:
[----:B------:R-:W-:Y:S05]  /*4770*/  BSYNC B3 ;  /* 0x0000000000037941 */ /* 0x000fea0003800000 */
.L_x_2216:
[----:B------:R-:W-:Y:S02]  /*4780*/  ULDC.64 UR4, c[0x0][0x2d8] ;  /* 0x0000b60000047ab9 */ /* 0x000fe40000000a00 */
[----:B------:R-:W-:-:S04]  /*4790*/  IADD3 R72, P2, P3, R76, UR4, R100 ;  /* 0x000000044c487c10 */ /* 0x000fc8000fb5e064 */
[----:B------:R-:W-:-:S05]  /*47a0*/  IADD3.X R73, R77, UR5, R34, P2, P3 ;  /* 0x000000054d497c10 */ /* 0x000fca00097e6422 */
[----:B--2---:R2:W-:Y:S04]  /*47b0*/  STG.E.128 desc[UR46][R72.64], R48 ;  /* 0x0000003048007986 */ /* 0x0045e8000c101d2e */
.L_x_2215:
[----:B------:R-:W-:Y:S05]  /*47c0*/  BSYNC B2 ;  /* 0x0000000000027941 */ /* 0x000fea0003800000 */
.L_x_2214:
[----:B------:R-:W-:Y:S05]  /*47d0*/  @P1 BRA `(.L_x_2213) ;  /* 0x0000000400cc1947 */ /* 0x000fea0003800000 */
[----:B-12---:R1:W2:Y:S01]  /*47e0*/  LDS.128 R48, [R112+0x2d400] ;  /* 0x02d4000070307984 */ /* 0x0062a20000000c00 */
[----:B------:R-:W-:Y:S01]  /*47f0*/  ISETP.GE.AND P2, PT, R236, R126, PT ;  /* 0x0000007eec00720c */ /* 0x000fe20003f46270 */
[----:B------:R-:W-:-:S12]  /*4800*/  BSSY B2, `(.L_x_2218) ;  /* 0x000006c000027945 */ /* 0x000fd80003800000 */
[----:B-1----:R-:W-:Y:S05]  /*4810*/  @P2 BRA `(.L_x_2219) ;  /* 0x0000000400a82947 */ /* 0x002fea0003800000 */
[--C-:B------:R-:W-:Y:S02]  /*4820*/  SHF.R.U32.HI R78, RZ, 0x10, R69.reuse ;  /* 0x00000010ff4e7819 */ /* 0x100fe40000011645 */
[----:B------:R-:W-:Y:S02]  /*4830*/  SHF.R.U32.HI R74, RZ, 0x8, R69 ;  /* 0x00000008ff4a7819 */ /* 0x000fe40000011645 */
[----:B------:R-:W-:Y:S02]  /*4840*/  LOP3.LUT R68, R69, 0xff, RZ, 0xc0, !PT ;  /* 0x000000ff45447812 */ /* 0x000fe400078ec0ff */
[--C-:B------:R-:W-:Y:S02]  /*4850*/  SHF.R.U32.HI R75, RZ, 0x10, R71.reuse ;  /* 0x00000010ff4b7819 */ /* 0x100fe40000011647 */
[----:B------:R-:W-:Y:S02]  /*4860*/  SHF.R.U32.HI R73, RZ, 0x8, R71 ;  /* 0x00000008ff497819 */ /* 0x000fe40000011647 */
[----:B------:R-:W-:-:S02]  /*4870*/  LOP3.LUT R70, R71, 0xff, RZ, 0xc0, !PT ;  /* 0x000000ff47467812 */ /* 0x000fc400078ec0ff */
[----:B------:R-:W-:Y:S02]  /*4880*/  SHF.R.U32.HI R69, RZ, 0x18, R69 ;  /* 0x00000018ff457819 */ /* 0x000fe40000011645 */
[----:B------:R-:W-:Y:S02]  /*4890*/  SHF.R.U32.HI R71, RZ, 0x18, R71 ;  /* 0x00000018ff477819 */ /* 0x000fe40000011647 */
[----:B------:R-:W-:Y:S01]  /*48a0*/  PRMT R69, R69, 0x654, R68 ;  /* 0x0000065445457816 */ /* 0x000fe20000000044 */
[----:B------:R-:W-:Y:S01]  /*48b0*/  IMAD.SHL.U32 R68, R74, 0x100, RZ ;  /* 0x000001004a447824 */ /* 0x000fe200078e00ff */
[----:B------:R-:W-:Y:S02]  /*48c0*/  PRMT R72, R71, 0x654, R70 ;  /* 0x0000065447487816 */ /* 0x000fe40000000046 */
[----:B------:R-:W-:Y:S02]  /*48d0*/  SHF.L.U32 R71, R73, 0x8, RZ ;  /* 0x0000000849477819 */ /* 0x000fe400000006ff */
[----:B------:R-:W-:Y:S01]  /*48e0*/  LOP3.LUT R70, R69, 0xff00, R68, 0xf8, !PT ;  /* 0x0000ff0045467812 */ /* 0x000fe200078ef844 */
[----:B------:R-:W-:Y:S01]  /*48f0*/  IMAD.U32 R69, R78, 0x10000, RZ ;  /* 0x000100004e457824 */ /* 0x000fe200078e00ff */
[----:B------:R-:W-:Y:S01]  /*4900*/  LOP3.LUT R74, R72, 0xff00, R71, 0xf8, !PT ;  /* 0x0000ff00484a7812 */ /* 0x000fe200078ef847 */
[----:B------:R-:W-:Y:S01]  /*4910*/  IMAD.U32 R71, R75, 0x10000, RZ ;  /* 0x000100004b477824 */ /* 0x000fe200078e00ff */
[----:B------:R-:W-:-:S02]  /*4920*/  F2FP.F16.E4M3.UNPACK_B R72, R138.H1 ;  /* 0x0000008aff48723e */ /* 0x000fc400030006ff */
[----:B--2---:R-:W-:Y:S02]  /*4930*/  F2FP.F16.E4M3.UNPACK_B R68, R49 ;  /* 0x00000031ff44723e */ /* 0x004fe400020006ff */
        /* <DEDUP_REMOVED lines=25> */
[--C-:B------:R-:W-:Y:S02]  /*4ad0*/  HADD2.F32 R68, -RZ, R49.reuse.H0_H0 ;  /* 0x20000031ff447230 */ /* 0x100fe40000004100 */
        /* <DEDUP_REMOVED lines=10> */
[----:B------:R-:W-:Y:S01]  /*4b80*/  F2FP.SATFINITE.E4M3.F32.PACK_AB_MERGE_C R138, R134, R83, RZ ;  /* 0x00000053868a723e */ /* 0x000fe200048070ff */
        /* <DEDUP_REMOVED lines=26> */
[-C--:B------:R-:W-:Y:S01]  /*4d30*/  FFMA.FTZ R75, R48, R68.reuse, -R75 ;  /* 0x00000044304b7223 */ /* 0x080fe2000001084b */
[----:B------:R-:W-:Y:S01]  /*4d40*/  FFMA.FTZ R134, R69, R71, R134 ;  /* 0x0000004745867223 */ /* 0x000fe20000010086 */
[----:B------:R-:W-:Y:S01]  /*4d50*/  FFMA.FTZ R74, R49, R68, R74 ;  /* 0x00000044314a7223 */ /* 0x000fe2000001004a */
[----:B------:R-:W-:-:S02]  /*4d60*/  HADD2.F32 R49, -RZ, R51.H0_H0 ;  /* 0x20000033ff317230 */ /* 0x000fc40000004100 */
[----:B------:R-:W-:Y:S01]  /*4d70*/  HADD2.F32 R48, -RZ, R50.H0_H0 ;  /* 0x20000032ff307230 */ /* 0x000fe20000004100 */
[----:B------:R-:W-:Y:S01]  /*4d80*/  F2FP.SATFINITE.E4M3.F32.PACK_AB_MERGE_C R83, R134, R83, RZ ;  /* 0x000000538653723e */ /* 0x000fe200048070ff */
[----:B------:R-:W-:Y:S01]  /*4d90*/  HADD2.F32 R51, -RZ, R51.H1_H1 ;  /* 0x30000033ff337230 */ /* 0x000fe20000004100 */
[----:B------:R-:W-:Y:S01]  /*4da0*/  F2FP.SATFINITE.E4M3.F32.PACK_AB_MERGE_C R74, R74, R75, RZ ;  /* 0x0000004b4a4a723e */ /* 0x000fe200048070ff */
[----:B------:R-:W-:Y:S02]  /*4db0*/  HADD2.F32 R72, -RZ, R72.H0_H0 ;  /* 0x20000048ff487230 */ /* 0x000fe40000004100 */
[----:B------:R-:W-:Y:S02]  /*4dc0*/  HADD2.F32 R50, -RZ, R50.H1_H1 ;  /* 0x30000032ff327230 */ /* 0x000fe40000004100 */
[----:B------:R-:W-:Y:S02]  /*4dd0*/  HADD2.F32 R69, -RZ, R78.H0_H0 ;  /* 0x2000004eff457230 */ /* 0x000fe40000004100 */
[----:B------:R-:W-:Y:S01]  /*4de0*/  FMUL.FTZ R68, R51, R72 ;  /* 0x0000004833447220 */ /* 0x000fe20000410000 */
[----:B------:R-:W-:-:S02]  /*4df0*/  HADD2.F32 R70, -RZ, R70.H0_H0 ;  /* 0x20000046ff467230 */ /* 0x000fc40000004100 */
[C---:B------:R-:W-:Y:S01]  /*4e00*/  FMUL.FTZ R72, R49.reuse, R72 ;  /* 0x0000004831487220 */ /* 0x040fe20000410000 */
[----:B------:R-:W-:Y:S02]  /*4e10*/  HADD2.F32 R73, -RZ, R73.H0_H0 ;  /* 0x20000049ff497230 */ /* 0x000fe40000004100 */
[-C--:B------:R-:W-:Y:S01]  /*4e20*/  FMUL.FTZ R71, R50, R69.reuse ;  /* 0x0000004532477220 */ /* 0x080fe20000410000 */
[C---:B------:R-:W-:Y:S01]  /*4e30*/  FMUL.FTZ R69, R48.reuse, R69 ;  /* 0x0000004530457220 */ /* 0x040fe20000410000 */
[-C--:B------:R-:W-:Y:S01]  /*4e40*/  FFMA.FTZ R68, R49, R70.reuse, -R68 ;  /* 0x0000004631447223 */ /* 0x080fe20000010844 */
[----:B------:R-:W-:Y:S01]  /*4e50*/  FFMA.FTZ R51, R51, R70, R72 ;  /* 0x0000004633337223 */ /* 0x000fe20000010048 */
[-C--:B------:R-:W-:Y:S01]  /*4e60*/  FFMA.FTZ R71, R48, R73.reuse, -R71 ;  /* 0x0000004930477223 */ /* 0x080fe20000010847 */
[----:B------:R-:W-:Y:S01]  /*4e70*/  FFMA.FTZ R50, R50, R73, R69 ;  /* 0x0000004932327223 */ /* 0x000fe20000010045 */
[----:B------:R-:W-:Y:S02]  /*4e80*/  F2FP.SATFINITE.E4M3.F32.PACK_AB_MERGE_C R49, R82, R81, R138 ;  /* 0x000000515231723e */ /* 0x000fe4000480708a */
[----:B------:R-:W-:-:S02]  /*4e90*/  F2FP.SATFINITE.E4M3.F32.PACK_AB_MERGE_C R48, R80, R79, R137 ;  /* 0x0000004f5030723e */ /* 0x000fc40004807089 */
[----:B------:R-:W-:Y:S02]  /*4ea0*/  F2FP.SATFINITE.E4M3.F32.PACK_AB_MERGE_C R50, R50, R71, R74 ;  /* 0x000000473232723e */ /* 0x000fe4000480704a */
[----:B------:R-:W-:-:S07]  /*4eb0*/  F2FP.SATFINITE.E4M3.F32.PACK_AB_MERGE_C R51, R51, R68, R83 ;  /* 0x000000443333723e */ /* 0x000fce0004807053 */
.L_x_2219:
[----:B------:R-:W-:Y:S05]  /*4ec0*/  BSYNC B2 ;  /* 0x0000000000027941 */ /* 0x000fea0003800000 */
.L_x_2218:
[----:B------:R-:W-:Y:S02]  /*4ed0*/  ULDC.64 UR4, c[0x0][0x2d8] ;  /* 0x0000b60000047ab9 */ /* 0x000fe40000000a00 */
[----:B------:R-:W-:-:S04]  /*4ee0*/  IADD3 R68, P2, P3, R37, UR4, R76 ;  /* 0x0000000425447c10 */ /* 0x000fc8000fb5e04c */
[----:B------:R-:W-:-:S05]  /*4ef0*/  IADD3.X R69, R104, UR5, R77, P2, P3 ;  /* 0x0000000568457c10 */ /* 0x000fca00097e644d */
[----:B--2---:R3:W-:Y:S04]  /*4f00*/  STG.E.128 desc[UR46][R68.64], R48 ;  /* 0x0000003044007986 */ /* 0x0047e8000c101d2e */
.L_x_2213:
[----:B------:R-:W-:Y:S05]  /*4f10*/  BSYNC B1 ;  /* 0x0000000000017941 */ /* 0x000fea0003800000 */
.L_x_2212:
[----:B------:R-:W-:Y:S01]  /*4f20*/  ISETP.NE.AND P2, PT, R145, RZ, PT ;  /* 0x000000ff9100720c */ /* 0x000fe20003f45270 */
[----:B------:R-:W-:-:S12]  /*4f30*/  BSSY B1, `(.L_x_2220) ;  /* 0x00000f4000017945 */ /* 0x000fd80003800000 */
        /* <DEDUP_REMOVED lines=28> */
[----:B------:R-:W-:Y:S02]  /*5100*/  F2FP.F16.E4M3.UNPACK_B R50, R49 ;  /* 0x00000031ff32723e */ /* 0x000fe400020006ff */
        /* <DEDUP_REMOVED lines=8> */
[C---:B------:R-:W-:Y:S01]  /*5190*/  FMUL.FTZ R75, R51.reuse, R72 ;  /* 0x00000048334b7220 */ /* 0x040fe20000410000 */
        /* <DEDUP_REMOVED lines=80> */
.L_x_2225:
[----:B------:R-:W-:Y:S05]  /*56a0*/  BSYNC B3 ;  /* 0x0000000000037941 */ /* 0x000fea0003800000 */
.L_x_2224:
[----:B------:R-:W-:Y:S02]  /*56b0*/  ULDC.64 UR4, c[0x0][0x2d8] ;  /* 0x0000b60000047ab9 */ /* 0x000fe40000000a00 */
[----:B------:R-:W-:-:S04]  /*56c0*/  IADD3 R64, P2, P3, R68, UR4, R100 ;  /* 0x0000000444407c10 */ /* 0x000fc8000fb5e064 */
[----:B------:R-:W-:-:S05]  /*56d0*/  IADD3.X R65, R69, UR5, R34, P2, P3 ;  /* 0x0000000545417c10 */ /* 0x000fca00097e6422 */
[----:B--2---:R3:W-:Y:S04]  /*56e0*/  STG.E.128 desc[UR46][R64.64], R48 ;  /* 0x0000003040007986 */ /* 0x0047e8000c101d2e */
.L_x_2223:
[----:B------:R-:W-:Y:S05]  /*56f0*/  BSYNC B2 ;  /* 0x0000000000027941 */ /* 0x000fea0003800000 */
.L_x_2222:
[----:B------:R-:W-:Y:S05]  /*5700*/  @P1 BRA `(.L_x_2221) ;  /* 0x0000000400d81947 */ /* 0x000fea0003800000 */
[----:B-123--:R1:W2:Y:S01]  /*5710*/  LDS.128 R48, [R112+0x2e400] ;  /* 0x02e4000070307984 */ /* 0x00e2a20000000c00 */
        /* <DEDUP_REMOVED lines=112> */
.L_x_2227:
[----:B------:R-:W-:Y:S05]  /*5e20*/  BSYNC B2 ;  /* 0x0000000000027941 */ /* 0x000fea0003800000 */
.L_x_2226:
[----:B------:R-:W-:Y:S02]  /*5e30*/  ULDC.64 UR4, c[0x0][0x2d8] ;  /* 0x0000b60000047ab9 */ /* 0x000fe40000000a00 */
[----:B------:R-:W-:-:S04]  /*5e40*/  IADD3 R60, P2, P3, R37, UR4, R68 ;  /* 0x00000004253c7c10 */ /* 0x000fc8000fb5e044 */
[----:B------:R-:W-:-:S05]  /*5e50*/  IADD3.X R61, R104, UR5, R69, P2, P3 ;  /* 0x00000005683d7c10 */ /* 0x000fca00097e6445 */
[----:B--2---:R4:W-:Y:S04]  /*5e60*/  STG.E.128 desc[UR46][R60.64], R48 ;  /* 0x000000303c007986 */ /* 0x0049e8000c101d2e */
.L_x_2221:
[----:B------:R-:W-:Y:S05]  /*5e70*/  BSYNC B1 ;  /* 0x0000000000017941 */ /* 0x000fea0003800000 */
.L_x_2220:
        /* <DEDUP_REMOVED lines=20> */
[----:B------:R-:W-:Y:S01]  /*5fc0*/  PRMT R56, R67, 0x654, R56 ;  /* 0x0000065443387816 */ /* 0x000fe20000000038 */
[----:B------:R-:W-:Y:S01]  /*5fd0*/  IMAD.U32 R62, R62, 0x10000, RZ ;  /* 0x000100003e3e7824 */ /* 0x000fe200078e00ff */
[----:B------:R-:W-:Y:S02]  /*5fe0*/  PRMT R60, R63, 0x654, R60 ;  /* 0x000006543f3c7816 */ /* 0x000fe4000000003c */
[----:B------:R-:W-:Y:S01]  /*5ff0*/  LOP3.LUT R51, R56, 0xff00, R51, 0xf8, !PT ;  /* 0x0000ff0038337812 */ /* 0x000fe200078ef833 */
[----:B------:R-:W-:Y:S01]  /*6000*/  IMAD.U32 R56, R64, 0x10000, RZ ;  /* 0x0001000040387824 */ /* 0x000fe200078e00ff */
[----:B------:R-:W-:-:S02]  /*6010*/  MOV R57, R50 ;  /* 0x0000003200397202 */ /* 0x000fc40000000f00 */
[----:B------:R-:W-:Y:S02]  /*6020*/  LOP3.LUT R59, R60, 0xff00, R59, 0xf8, !PT ;  /* 0x0000ff003c3b7812 */ /* 0x000fe400078ef83b */
        /* <DEDUP_REMOVED lines=91> */
.L_x_2232:
[----:B------:R-:W-:Y:S05]  /*65e0*/  BSYNC B2 ;  /* 0x0000000000027941 */ /* 0x000fea0003800000 */
.L_x_2231:
[----:B------:R-:W-:Y:S02]  /*65f0*/  ULDC.64 UR4, c[0x0][0x2d8] ;  /* 0x0000b60000047ab9 */ /* 0x000fe40000000a00 */
[----:B------:R-:W-:-:S04]  /*6600*/  IADD3 R56, P2, P3, R124, UR4, R100 ;  /* 0x000000047c387c10 */ /* 0x000fc8000fb5e064 */
[----:B------:R-:W-:-:S05]  /*6610*/  IADD3.X R57, R127, UR5, R34, P2, P3 ;  /* 0x000000057f397c10 */ /* 0x000fca00097e6422 */
[----:B--2---:R1:W-:Y:S04]  /*6620*/  STG.E.128 desc[UR46][R56.64], R48 ;  /* 0x0000003038007986 */ /* 0x0043e8000c101d2e */
.L_x_2230:
[----:B------:R-:W-:Y:S05]  /*6630*/  BSYNC B1 ;  /* 0x0000000000017941 */ /* 0x000fea0003800000 */
.L_x_2229:
        /* <DEDUP_REMOVED lines=112> */
.L_x_2234:
[----:B------:R-:W-:Y:S05]  /*6d40*/  BSYNC B1 ;  /* 0x0000000000017941 */ /* 0x000fea0003800000 */
.L_x_2233:
[----:B------:R-:W-:Y:S02]  /*6d50*/  ULDC.64 UR4, c[0x0][0x2d8] ;  /* 0x0000b60000047ab9 */ /* 0x000fe40000000a00 */
[----:B------:R-:W-:-:S04]  /*6d60*/  IADD3 R124, P2, P3, R37, UR4, R124 ;  /* 0x00000004257c7c10 */ /* 0x000fc8000fb5e07c */
[----:B------:R-:W-:-:S05]  /*6d70*/  IADD3.X R125, R104, UR5, R127, P2, P3 ;  /* 0x00000005687d7c10 */ /* 0x000fca00097e647f */
[----:B--2---:R1:W-:Y:S01]  /*6d80*/  STG.E.128 desc[UR46][R124.64], R48 ;  /* 0x000000307c007986 */ /* 0x0043e2000c101d2e */
[----:B------:R-:W-:Y:S05]  /*6d90*/  BRA `(.L_x_2228) ;  /* 0x0000004c005c7947 */ /* 0x000fea0003800000 */
.L_x_2192:
        /* <DEDUP_REMOVED lines=10> */
[----:B------:R-:W-:Y:S02]  /*6e40*/  @!P2 IMAD.MOV.U32 R49, RZ, RZ, R107 ;  /* 0x000000ffff31a224 */ /* 0x000fe400078e006b */
[----:B------:R-:W-:-:S05]  /*6e50*/  @!P2 IMAD.MOV.U32 R51, RZ, RZ, R131 ;  /* 0x000000ffff33a224 */ /* 0x000fca00078e0083 */
        /* <DEDUP_REMOVED lines=33> */
[----:B------:R-:W-:Y:S01]  /*7070*/  ISETP.NE.AND P0, PT, R61, RZ, PT ;  /* 0x000000ff3d00720c */ /* 0x000fe20003f05270 */
[----:B------:R-:W-:Y:S01]  /*7080*/  @!P4 IMAD.X R65, R60, 0x1, R65, P6 ;  /* 0x000000013c41c824 */ /* 0x000fe200030e0641 */
[----:B-1----:R-:W-:-:S04]  /*7090*/  @!P4 IADD3 R66, P6, R53, R66, RZ ;  /* 0x000000423542c210 */ /* 0x002fc80007fde0ff */
[----:B------:R-:W-:Y:S02]  /*70a0*/  @!P4 IADD3.X R67, R54, R67, RZ, P6, !PT ;  /* 0x000000433643c210 */ /* 0x000fe400037fe4ff */
[----:B------:R-:W-:Y:S02]  /*70b0*/  CS2R R54, SRZ ;  /* 0x0000000000367805 */ /* 0x000fe4000001ff00 */
[----:B--2---:R-:W-:-:S05]  /*70c0*/  @!P3 IADD3 R68, P6, R49, R68, RZ ;  /* 0x000000443144b210 */ /* 0x004fca0007fde0ff */
        /* <DEDUP_REMOVED lines=29> */
[----:B------:R-:W-:Y:S02]  /*72a0*/  IMAD.MOV.U32 R155, RZ, RZ, R52 ;  /* 0x000000ffff9b7224 */ /* 0x000fe400078e0034 */
[----:B---3--:R-:W-:Y:S02]  /*72b0*/  IMAD.MOV.U32 R150, RZ, RZ, R50 ;  /* 0x000000ffff967224 */ /* 0x008fe400078e0032 */
[----:B------:R-:W-:Y:S01]  /*72c0*/  IMAD.MOV.U32 R154, RZ, RZ, R48 ;  /* 0x000000ffff9a7224 */ /* 0x000fe200078e0030 */
[----:B-----5:R-:W-:Y:S01]  /*72d0*/  MOV R144, R62 ;  /* 0x0000003e00907202 */ /* 0x020fe20000000f00 */
[----:B------:R-:W-:-:S02]  /*72e0*/  IMAD.MOV.U32 R147, RZ, RZ, R60 ;  /* 0x000000ffff937224 */ /* 0x000fc400078e003c */
[----:B----4-:R-:W-:Y:S02]  /*72f0*/  IMAD.MOV.U32 R145, RZ, RZ, R58 ;  /* 0x000000ffff917224 */ /* 0x010fe400078e003a */
[----:B------:R-:W-:Y:S02]  /*7300*/  IMAD.MOV.U32 R146, RZ, RZ, R56 ;  /* 0x000000ffff927224 */ /* 0x000fe400078e0038 */
[----:B------:R-:W-:Y:S02]  /*7310*/  IMAD.MOV.U32 R134, RZ, RZ, R74 ;  /* 0x000000ffff867224 */ /* 0x000fe400078e004a */
[----:B------:R-:W-:Y:S02]  /*7320*/  IMAD.MOV.U32 R135, RZ, RZ, R72 ;  /* 0x000000ffff877224 */ /* 0x000fe400078e0048 */
[----:B------:R-:W-:Y:S01]  /*7330*/  IMAD.MOV.U32 R136, RZ, RZ, R78 ;  /* 0x000000ffff887224 */ /* 0x000fe200078e004e */
[----:B------:R-:W-:Y:S01]  /*7340*/  MOV R137, R76 ;  /* 0x0000004c00897202 */ /* 0x000fe20000000f00 */
[----:B------:R-:W-:-:S02]  /*7350*/  IMAD.MOV.U32 R138, RZ, RZ, R66 ;  /* 0x000000ffff8a7224 */ /* 0x000fc400078e0042 */
[----:B------:R-:W-:Y:S02]  /*7360*/  IMAD.MOV.U32 R140, RZ, RZ, R64 ;  /* 0x000000ffff8c7224 */ /* 0x000fe400078e0040 */
[----:B------:R-:W-:Y:S02]  /*7370*/  IMAD.MOV.U32 R142, RZ, RZ, R70 ;  /* 0x000000ffff8e7224 */ /* 0x000fe400078e0046 */
[----:B------:R-:W-:Y:S01]  /*7380*/  IMAD.MOV.U32 R143, RZ, RZ, R68 ;  /* 0x000000ffff8f7224 */ /* 0x000fe200078e0044 */
[----:B------:R-:W-:Y:S06]  /*7390*/  @!P5 BRA `(.L_x_2235) ;  /* 0x000000000004d947 */ /* 0x000fec0003800000 */
[----:B------:R-:W-:Y:S01]  /*73a0*/  BPT.TRAP 0x1 ;  /* 0x000000040000795c */ /* 0x000fe20000300000 */
.L_x_2235:
[----:B------:R-:W2:Y:S01]  /*73b0*/  LDL R80, [R1+0x10] ;  /* 0x0000100001507983 */ /* 0x000ea20000100800 */
[----:B------:R-:W-:Y:S01]  /*73c0*/  IMAD R107, R232, 0x8, R18 ;  /* 0x00000008e86b7824 */ /* 0x000fe200078e0212 */
[----:B------:R-:W0:Y:S01]  /*73d0*/  LDC R139, c[0x0][0x2e4] ;  /* 0x0000b900ff8b7b82 */ /* 0x000e220000000800 */
[----:B------:R-:W-:Y:S01]  /*73e0*/  IMAD.MOV.U32 R125, RZ, RZ, R127 ;  /* 0x000000ffff7d7224 */ /* 0x000fe200078e007f */
[----:B------:R-:W-:Y:S06]  /*73f0*/  BSSY B1, `(.L_x_2236) ;  /* 0x0000006000017945 */ /* 0x000fec0003800000 */
[----:B------:R-:W1:Y:S01]  /*7400*/  LDC.64 R126, c[0x0][0x2f0] ;  /* 0x0000bc00ff7e7b82 */ /* 0x000e620000000a00 */
[----:B0-----:R-:W-:Y:S01]  /*7410*/  IMAD.IADD R141, R139, 0x1, -R122 ;  /* 0x000000018b8d7824 */ /* 0x001fe200078e0a7a */
[----:B--2---:R-:W-:-:S04]  /*7420*/  SHF.L.U32 R128, R80, 0x1f, RZ ;  /* 0x0000001f50807819 */ /* 0x004fc800000006ff */
[----:B------:R-:W0:Y:S02]  /*7430*/  SYNCS.PHASECHK.TRANS64.TRYWAIT P3, [R107+URZ+0x38890], R128 ;  /* 0x038890806b0075a7 */ /* 0x000e24000806017f */
[----:B01----:R-:W-:Y:S05]  /*7440*/  @!P3 BRA `(.L_x_2237) ;  /* 0x0000022c0048b947 */ /* 0x003fea0003800000 */
.L_x_2534:
[----:B------:R-:W-:Y:S05]  /*7450*/  BSYNC B1 ;  /* 0x0000000000017941 */ /* 0x000fea0003800000 */
.L_x_2236:
[----:B------:R-:W-:Y:S01]  /*7460*/  ISETP.GE.OR P3, PT, R22, R116, P0 ;  /* 0x000000741600720c */ /* 0x000fe20000766670 */
[----:B------:R-:W-:-:S12]  /*7470*/  BSSY B1, `(.L_x_2238) ;  /* 0x0000100000017945 */ /* 0x000fd80003800000 */
[----:B------:R-:W-:Y:S05]  /*7480*/  @P3 BRA `(.L_x_2239) ;  /* 0x0000000c00f83947 */ /* 0x000fea0003800000 */
[----:B------:R-:W2:Y:S04]  /*7490*/  LDL R84, [R1+0x14] ;  /* 0x0000140001547983 */ /* 0x000ea80000100800 */
[----:B------:R-:W3:Y:S04]  /*74a0*/  LDL R83, [R1+0x18] ;  /* 0x0000180001537983 */ /* 0x000ee80000100800 */
[----:B------:R-:W4:Y:S01]  /*74b0*/  LDL R82, [R1+0x1c] ;  /* 0x00001c0001527983 */ /* 0x000f220000100800 */
[-C--:B------:R-:W-:Y:S01]  /*74c0*/  IMAD R80, R23, R126.reuse, RZ ;  /* 0x0000007e17507224 */ /* 0x080fe200078e02ff */
        /* <DEDUP_REMOVED lines=16> */
[----:B--2---:R-:W-:-:S04]  /*75d0*/  LOP3.LUT R80, R84, 0x70, R151, 0xf8, !PT ;  /* 0x0000007054507812 */ /* 0x004fc800078ef897 */
[----:B---3--:R-:W-:-:S04]  /*75e0*/  LOP3.LUT R80, R80, R83, RZ, 0x3c, !PT ;  /* 0x0000005350507212 */ /* 0x008fc800078e3cff */
[----:B----4-:R-:W-:Y:S01]  /*75f0*/  IADD3 R83, R80, R81, R82 ;  /* 0x0000005150537210 */ /* 0x010fe20007ffe052 */
        /* <DEDUP_REMOVED lines=23> */
[----:B------:R-:W-:Y:S01]  /*7770*/  LOP3.LUT R53, R55, 0xff, RZ, 0xc0, !PT ;  /* 0x000000ff37357812 */ /* 0x000fe200078ec0ff */
[----:B------:R-:W-:Y:S01]  /*7780*/  IMAD.U32 R162, R162, 0x10000, RZ ;  /* 0x00010000a2a27824 */ /* 0x000fe200078e00ff */
        /* <DEDUP_REMOVED lines=9> */
[----:B------:R-:W-:Y:S02]  /*7820*/  LOP3.LUT R51, R50, 0xff00, R51, 0xf8, !PT ;  /* 0x0000ff0032337812 */ /* 0x000fe400078ef833 */
[----:B------:R-:W-:Y:S01]  /*7830*/  LOP3.LUT R50, R48, 0xff0000, R49, 0xf8, !PT ;  /* 0x00ff000030327812 */ /* 0x000fe200078ef831 */
[----:B------:R-:W-:Y:S01]  /*7840*/  IMAD.U32 R48, R160, 0x10000, RZ ;  /* 0x00010000a0307824 */ /* 0x000fe200078e00ff */
[----:B------:R-:W-:Y:S02]  /*7850*/  LOP3.LUT R161, R54, 0xff00, R55, 0xf8, !PT ;  /* 0x0000ff0036a17812 */ /* 0x000fe400078ef837 */
[----:B------:R-:W-:Y:S02]  /*7860*/  F2FP.F16.E4M3.UNPACK_B R160, R155.H1 ;  /* 0x0000009bffa0723e */ /* 0x000fe400030006ff */
[----:B--2---:R-:W-:-:S02]  /*7870*/  F2FP.F16.E4M3.UNPACK_B R55, R84.H1 ;  /* 0x00000054ff37723e */ /* 0x004fc400030006ff */
[----:B-1----:R-:W-:Y:S01]  /*7880*/  F2FP.F16.E4M3.UNPACK_B R54, R80.H1 ;  /* 0x00000050ff36723e */ /* 0x002fe200030006ff */
[----:B------:R-:W-:Y:S01]  /*7890*/  HADD2.F32 R49, -RZ, R160.H0_H0 ;  /* 0x200000a0ff317230 */ /* 0x000fe20000004100 */
[----:B------:R-:W-:Y:S01]  /*78a0*/  LOP3.LUT R159, R52, 0xff00, R53, 0xf8, !PT ;  /* 0x0000ff00349f7812 */ /* 0x000fe200078ef835 */
[----:B------:R-:W-:Y:S01]  /*78b0*/  HADD2.F32 R53, -RZ, R55.H0_H0 ;  /* 0x20000037ff357230 */ /* 0x000fe20000004100 */
[----:B------:R-:W-:Y:S01]  /*78c0*/  F2FP.F16.E4M3.UNPACK_B R157, R154.H1 ;  /* 0x0000009aff9d723e */ /* 0x000fe200030006ff */
[--C-:B------:R-:W-:Y:S01]  /*78d0*/  HADD2.F32 R52, -RZ, R54.reuse.H0_H0 ;  /* 0x20000036ff347230 */ /* 0x100fe20000004100 */
[----:B------:R-:W-:Y:S01]  /*78e0*/  LOP3.LUT R48, R51, 0xff0000, R48, 0xf8, !PT ;  /* 0x00ff000033307812 */ /* 0x000fe200078ef830 */
[----:B------:R-:W-:Y:S02]  /*78f0*/  HADD2.F32 R54, -RZ, R54.H1_H1 ;  /* 0x30000036ff367230 */ /* 0x000fe40000004100 */
[----:B------:R-:W-:Y:S01]  /*7900*/  FMUL.FTZ R163, R53, R49 ;  /* 0x0000003135a37220 */ /* 0x000fe20000410000 */
[----:B------:R-:W-:-:S02]  /*7910*/  HADD2.F32 R158, -RZ, R157.H0_H0 ;  /* 0x2000009dff9e7230 */ /* 0x000fc40000004100 */
[----:B------:R-:W-:Y:S01]  /*7920*/  FMUL.FTZ R166, R52, R49 ;  /* 0x0000003134a67220 */ /* 0x000fe20000410000 */
[----:B------:R-:W-:Y:S01]  /*7930*/  LOP3.LUT R51, R159, 0xff0000, R162, 0xf8, !PT ;  /* 0x00ff00009f337812 */ /* 0x000fe200078ef8a2 */
[----:B------:R-:W-:Y:S01]  /*7940*/  HADD2.F32 R159, -RZ, R157.H1_H1 ;  /* 0x3000009dff9f7230 */ /* 0x000fe20000004100 */
[----:B------:R-:W-:Y:S01]  /*7950*/  SHF.L.U32 R164, R164, 0x10, RZ ;  /* 0x00000010a4a47819 */ /* 0x000fe200000006ff */
[-C--:B------:R-:W-:Y:S01]  /*7960*/  FFMA.FTZ R52, R52, R158.reuse, -R163 ;  /* 0x0000009e34347223 */ /* 0x080fe200000108a3 */
[----:B------:R-:W-:Y:S01]  /*7970*/  FFMA.FTZ R53, R53, R158, R166 ;  /* 0x0000009e35357223 */ /* 0x000fe200000100a6 */
[----:B------:R-:W-:Y:S01]  /*7980*/  HADD2.F32 R162, -RZ, R160.H1_H1 ;  /* 0x300000a0ffa27230 */ /* 0x000fe20000004100 */
[----:B------:R-:W-:Y:S01]  /*7990*/  F2FP.F16.E4M3.UNPACK_B R158, R154 ;  /* 0x0000009aff9e723e */ /* 0x000fe200020006ff */
[----:B------:R-:W-:Y:S01]  /*79a0*/  HADD2.F32 R157, -RZ, R55.H1_H1 ;  /* 0x30000037ff9d7230 */ /* 0x000fe20000004100 */
[----:B------:R-:W-:Y:S02]  /*79b0*/  F2FP.F16.E4M3.UNPACK_B R160, R155 ;  /* 0x0000009bffa0723e */ /* 0x000fe400020006ff */
[----:B------:R-:W-:-:S02]  /*79c0*/  F2FP.F16.E4M3.UNPACK_B R154, R80 ;  /* 0x00000050ff9a723e */ /* 0x000fc400020006ff */
        /* <DEDUP_REMOVED lines=158> */
.L_x_2241:
[----:B------:R-:W-:Y:S05]  /*83b0*/  BSYNC B2 ;  /* 0x0000000000027941 */ /* 0x000fea0003800000 */
.L_x_2240:
        /* <DEDUP_REMOVED lines=11> */
.L_x_2239:
[----:B------:R-:W-:Y:S05]  /*8470*/  BSYNC B1 ;  /* 0x0000000000017941 */ /* 0x000fea0003800000 */
.L_x_2238:
[----:B------:R-:W-:Y:S01]  /*8480*/  ISETP.GE.OR P3, PT, R234, R116, P0 ;  /* 0x00000074ea00720c */ /* 0x000fe20000766670 */
[----:B------:R-:W-:-:S12]  /*8490*/  BSSY B1, `(.L_x_2242) ;  /* 0x0000106000017945 */ /* 0x000fd80003800000 */
[----:B------:R-:W-:Y:S05]  /*84a0*/  @P3 BRA `(.L_x_2243) ;  /* 0x0000001000103947 */ /* 0x000fea0003800000 */
[----:B-1----:R-:W2:Y:S01]  /*84b0*/  LDL R50, [R1+0x30] ;  /* 0x0000300001327983 */ /* 0x002ea20000100800 */
[----:B------:R-:W-:Y:S01]  /*84c0*/  SHF.R.S32.HI R49, RZ, 0x1f, R234 ;  /* 0x0000001fff317819 */ /* 0x000fe200000114ea */
[-C--:B------:R-:W-:Y:S01]  /*84d0*/  IMAD.WIDE.U32 R80, R234, R126.reuse, R124 ;  /* 0x0000007eea507225 */ /* 0x080fe200078e007c */
        /* <DEDUP_REMOVED lines=14> */
[----:B------:R-:W-:-:S03]  /*85c0*/  LOP3.LUT R48, R28, 0x70, R85, 0xf8, !PT ;  /* 0x000000701c307812 */ /* 0x000fc600078ef855 */
[----:B------:R-:W-:Y:S01]  /*85d0*/  IMAD.SHL.U32 R49, R49, 0x800, RZ ;  /* 0x0000080031317824 */ /* 0x000fe200078e00ff */
[----:B------:R-:W-:-:S04]  /*85e0*/  LOP3.LUT R48, R48, R25, RZ, 0x3c, !PT ;  /* 0x0000001930307212 */ /* 0x000fc800078e3cff */
[----:B------:R-:W-:-:S04]  /*85f0*/  LOP3.LUT R49, R49, 0xffffc000, RZ, 0xc0, !PT ;  /* 0xffffc00031317812 */ /* 0x000fc800078ec0ff */
[----:B--2---:R-:W-:Y:S01]  /*8600*/  IADD3 R51, R48, R49, R50 ;  /* 0x0000003130337210 */ /* 0x004fe20007ffe032 */
[----:B------:R-:W-:-:S04]  /*8610*/  IMAD R49, R232, 0x8000, R120 ;  /* 0x00008000e8317824 */ /* 0x000fc800078e0278 */
[----:B------:R-:W-:Y:S02]  /*8620*/  IMAD R51, R232, 0x8000, R51 ;  /* 0x00008000e8337824 */ /* 0x000fe400078e0233 */
[C---:B------:R-:W-:Y:S02]  /*8630*/  IMAD.IADD R49, R18.reuse, 0x1, R49 ;  /* 0x0000000112317824 */ /* 0x040fe400078e0231 */
[----:B------:R-:W-:-:S04]  /*8640*/  IMAD.IADD R52, R18, 0x1, R51 ;  /* 0x0000000112347824 */ /* 0x000fc800078e0233 */
[----:B------:R-:W1:Y:S04]  /*8650*/  LDS.128 R48, [R49+0x28400] ;  /* 0x0284000031307984 */ /* 0x000e680000000c00 */
[----:B------:R-:W2:Y:S01]  /*8660*/  LDS.128 R52, [R52+0x28400] ;  /* 0x0284000034347984 */ /* 0x000ea20000000c00 */
[----:B------:R-:W-:Y:S05]  /*8670*/  @P2 BRA `(.L_x_2245) ;  /* 0x0000000c006c2947 */ /* 0x000fea0003800000 */
[----:B------:R-:W-:Y:S01]  /*8680*/  SHF.R.U32.HI R154, RZ, 0x8, R57 ;  /* 0x00000008ff9a7819 */ /* 0x000fe20000011639 */
[----:B-1----:R-:W-:Y:S01]  /*8690*/  IMAD.MOV.U32 R56, RZ, RZ, R49 ;  /* 0x000000ffff387224 */ /* 0x002fe200078e0031 */
[----:B------:R-:W-:Y:S02]  /*86a0*/  LOP3.LUT R58, R57, 0xff, RZ, 0xc0, !PT ;  /* 0x000000ff393a7812 */ /* 0x000fe400078ec0ff */
[----:B------:R-:W-:Y:S02]  /*86b0*/  SHF.R.U32.HI R155, RZ, 0x18, R57 ;  /* 0x00000018ff9b7819 */ /* 0x000fe40000011639 */
[----:B------:R-:W-:Y:S01]  /*86c0*/  MOV R60, R48 ;  /* 0x00000030003c7202 */ /* 0x000fe20000000f00 */
[----:B------:R-:W-:Y:S01]  /*86d0*/  IMAD.SHL.U32 R48, R154, 0x100, RZ ;  /* 0x000001009a307824 */ /* 0x000fe200078e00ff */
[----:B------:R-:W-:Y:S02]  /*86e0*/  SHF.R.U32.HI R151, RZ, 0x8, R59 ;  /* 0x00000008ff977819 */ /* 0x000fe4000001163b */
[----:B------:R-:W-:-:S02]  /*86f0*/  PRMT R49, R155, 0x654, R58 ;  /* 0x000006549b317816 */ /* 0x000fc4000000003a */
[----:B------:R-:W-:Y:S02]  /*8700*/  SHF.R.U32.HI R153, RZ, 0x10, R59 ;  /* 0x00000010ff997819 */ /* 0x000fe4000001163b */
[----:B------:R-:W-:Y:S02]  /*8710*/  LOP3.LUT R62, R59, 0xff, RZ, 0xc0, !PT ;  /* 0x000000ff3b3e7812 */ /* 0x000fe400078ec0ff */
[----:B------:R-:W-:Y:S02]  /*8720*/  SHF.R.U32.HI R131, RZ, 0x8, R61 ;  /* 0x00000008ff837819 */ /* 0x000fe4000001163d */
[----:B------:R-:W-:Y:S02]  /*8730*/  SHF.R.U32.HI R59, RZ, 0x18, R59 ;  /* 0x00000018ff3b7819 */ /* 0x000fe4000001163b */
[----:B------:R-:W-:Y:S02]  /*8740*/  SHF.R.U32.HI R150, RZ, 0x10, R61 ;  /* 0x00000010ff967819 */ /* 0x000fe4000001163d */
[----:B------:R-:W-:-:S02]  /*8750*/  LOP3.LUT R84, R61, 0xff, RZ, 0xc0, !PT ;  /* 0x000000ff3d547812 */ /* 0x000fc400078ec0ff */
[----:B------:R-:W-:Y:S02]  /*8760*/  SHF.R.U32.HI R61, RZ, 0x18, R61 ;  /* 0x00000018ff3d7819 */ /* 0x000fe4000001163d */
[--C-:B------:R-:W-:Y:S02]  /*8770*/  SHF.R.U32.HI R148, RZ, 0x10, R63.reuse ;  /* 0x00000010ff947819 */ /* 0x100fe4000001163f */
[--C-:B------:R-:W-:Y:S02]  /*8780*/  SHF.R.U32.HI R130, RZ, 0x8, R63.reuse ;  /* 0x00000008ff827819 */ /* 0x100fe4000001163f */
[----:B------:R-:W-:Y:S01]  /*8790*/  LOP3.LUT R86, R63, 0xff, RZ, 0xc0, !PT ;  /* 0x000000ff3f567812 */ /* 0x000fe200078ec0ff */
[----:B------:R-:W-:Y:S01]  /*87a0*/  IMAD.U32 R148, R148, 0x10000, RZ ;  /* 0x0001000094947824 */ /* 0x000fe200078e00ff */
[----:B------:R-:W-:Y:S01]  /*87b0*/  SHF.R.U32.HI R149, RZ, 0x18, R63 ;  /* 0x00000018ff957819 */ /* 0x000fe2000001163f */
[----:B--2---:R-:W-:Y:S01]  /*87c0*/  IMAD.MOV.U32 R63, RZ, RZ, R52 ;  /* 0x000000ffff3f7224 */ /* 0x004fe200078e0034 */
[----:B------:R-:W-:Y:S01]  /*87d0*/  LOP3.LUT R49, R49, 0xff00, R48, 0xf8, !PT ;  /* 0x0000ff0031317812 */ /* 0x000fe200078ef830 */
[----:B------:R-:W-:Y:S01]  /*87e0*/  IMAD.SHL.U32 R48, R151, 0x100, RZ ;  /* 0x0000010097307824 */ /* 0x000fe200078e00ff */
[----:B------:R-:W-:Y:S01]  /*87f0*/  SHF.R.U32.HI R156, RZ, 0x10, R57 ;  /* 0x00000010ff9c7819 */ /* 0x000fe20000011639 */
[----:B------:R-:W-:Y:S01]  /*8800*/  IMAD.SHL.U32 R52, R131, 0x100, RZ ;  /* 0x0000010083347824 */ /* 0x000fe200078e00ff */
[----:B------:R-:W-:Y:S01]  /*8810*/  PRMT R59, R59, 0x654, R62 ;  /* 0x000006543b3b7816 */ /* 0x000fe2000000003e */
[----:B------:R-:W-:Y:S01]  /*8820*/  IMAD.MOV.U32 R57, RZ, RZ, R50 ;  /* 0x000000ffff397224 */ /* 0x000fe200078e0032 */
[----:B------:R-:W-:Y:S01]  /*8830*/  PRMT R61, R61, 0x654, R84 ;  /* 0x000006543d3d7816 */ /* 0x000fe20000000054 */
[----:B------:R-:W-:Y:S01]  /*8840*/  IMAD.SHL.U32 R58, R130, 0x100, RZ ;  /* 0x00000100823a7824 */ /* 0x000fe200078e00ff */
[----:B------:R-:W-:Y:S01]  /*8850*/  LOP3.LUT R59, R59, 0xff00, R48, 0xf8, !PT ;  /* 0x0000ff003b3b7812 */ /* 0x000fe200078ef830 */
[----:B------:R-:W-:Y:S01]  /*8860*/  IMAD.U32 R50, R156, 0x10000, RZ ;  /* 0x000100009c327824 */ /* 0x000fe200078e00ff */
        /* <DEDUP_REMOVED lines=16> */
[C---:B------:R-:W-:Y:S01]  /*8970*/  FMUL.FTZ R150, R58.reuse, R49 ;  /* 0x000000313a967220 */ /* 0x040fe20000410000 */
        /* <DEDUP_REMOVED lines=65> */
[C---:B------:R-:W-:Y:S01]  /*8d90*/  FMUL.FTZ R131, R61.reuse, R63 ;  /* 0x0000003f3d837220 */ /* 0x040fe20000410000 */
[----:B------:R-:W-:Y:S01]  /*8da0*/  HADD2.F32 R62, -RZ, R145.H0_H0 ;  /* 0x20000091ff3e7230 */ /* 0x000fe20000004100 */
[----:B------:R-:W-:Y:S01]  /*8db0*/  F2FP.SATFINITE.E4M3.F32.PACK_AB_MERGE_C R154, R154, R59, RZ ;  /* 0x0000003b9a9a723e */ /* 0x000fe200048070ff */
[----:B------:R-:W-:Y:S02]  /*8dc0*/  HADD2.F32 R57, -RZ, R57.H1_H1 ;  /* 0x30000039ff397230 */ /* 0x000fe40000004100 */
[----:B------:R-:W-:Y:S01]  /*8dd0*/  FMUL.FTZ R86, R60, R144 ;  /* 0x000000903c567220 */ /* 0x000fe20000410000 */
[----:B------:R-:W-:Y:S02]  /*8de0*/  HADD2.F32 R145, -RZ, R145.H1_H1 ;  /* 0x30000091ff917230 */ /* 0x000fe40000004100 */
[-C--:B------:R-:W-:Y:S01]  /*8df0*/  FFMA.FTZ R54, R54, R62.reuse, -R131 ;  /* 0x0000003e36367223 */ /* 0x080fe20000010883 */
[----:B------:R-:W-:Y:S01]  /*8e00*/  FFMA.FTZ R84, R61, R62, R84 ;  /* 0x0000003e3d547223 */ /* 0x000fe20000010054 */
[C---:B------:R-:W-:Y:S01]  /*8e10*/  FMUL.FTZ R63, R57.reuse, R144 ;  /* 0x00000090393f7220 */ /* 0x040fe20000410000 */
[----:B------:R-:W-:Y:S01]  /*8e20*/  F2FP.F16.E4M3.UNPACK_B R62, R53 ;  /* 0x00000035ff3e723e */ /* 0x000fe200020006ff */
[-C--:B------:R-:W-:Y:S01]  /*8e30*/  FFMA.FTZ R57, R57, R145.reuse, -R86 ;  /* 0x0000009139397223 */ /* 0x080fe20000010856 */
[----:B------:R-:W-:Y:S01]  /*8e40*/  F2FP.F16.E4M3.UNPACK_B R131, R52 ;  /* 0x00000034ff83723e */ /* 0x000fe200020006ff */
[----:B------:R-:W-:Y:S01]  /*8e50*/  FFMA.FTZ R145, R60, R145, R63 ;  /* 0x000000913c917223 */ /* 0x000fe2000001003f */
[----:B------:R-:W-:Y:S01]  /*8e60*/  F2FP.F16.E4M3.UNPACK_B R61, R56 ;  /* 0x00000038ff3d723e */ /* 0x000fe200020006ff */
[----:B------:R-:W-:Y:S01]  /*8e70*/  HADD2.F32 R63, -RZ, R62.H0_H0 ;  /* 0x2000003eff3f7230 */ /* 0x000fe20000004100 */
[----:B------:R-:W-:Y:S01]  /*8e80*/  F2FP.F16.E4M3.UNPACK_B R86, R50 ;  /* 0x00000032ff56723e */ /* 0x000fe200020006ff */
[----:B------:R-:W-:Y:S01]  /*8e90*/  HADD2.F32 R144, -RZ, R131.H0_H0 ;  /* 0x20000083ff907230 */ /* 0x000fe20000004100 */
[----:B------:R-:W-:Y:S01]  /*8ea0*/  F2FP.SATFINITE.E4M3.F32.PACK_AB_MERGE_C R57, R57, R54, R146 ;  /* 0x000000363939723e */ /* 0x000fe20004807092 */
[----:B------:R-:W-:Y:S01]  /*8eb0*/  HADD2.F32 R60, -RZ, R61.H0_H0 ;  /* 0x2000003dff3c7230 */ /* 0x000fe20000004100 */
[----:B------:R-:W-:Y:S01]  /*8ec0*/  F2FP.SATFINITE.E4M3.F32.PACK_AB_MERGE_C R54, R145, R84, R130 ;  /* 0x000000549136723e */ /* 0x000fe20004807082 */
[----:B------:R-:W-:-:S02]  /*8ed0*/  HADD2.F32 R130, -RZ, R86.H0_H0 ;  /* 0x20000056ff827230 */ /* 0x000fc40000004100 */
[CC--:B------:R-:W-:Y:S01]  /*8ee0*/  FMUL.FTZ R145, R63.reuse, R144.reuse ;  /* 0x000000903f917220 */ /* 0x0c0fe20000410000 */
[----:B------:R-:W-:Y:S02]  /*8ef0*/  HADD2.F32 R84, -RZ, R62.H1_H1 ;  /* 0x3000003eff547230 */ /* 0x000fe40000004100 */
[C---:B------:R-:W-:Y:S01]  /*8f00*/  FMUL.FTZ R144, R60.reuse, R144 ;  /* 0x000000903c907220 */ /* 0x040fe20000410000 */
[----:B------:R-:W-:Y:S02]  /*8f10*/  HADD2.F32 R131, -RZ, R131.H1_H1 ;  /* 0x30000083ff837230 */ /* 0x000fe40000004100 */
[-C--:B------:R-:W-:Y:S01]  /*8f20*/  FFMA.FTZ R60, R60, R130.reuse, -R145 ;  /* 0x000000823c3c7223 */ /* 0x080fe20000010891 */
[----:B------:R-:W-:Y:S02]  /*8f30*/  HADD2.F32 R62, -RZ, R61.H1_H1 ;  /* 0x3000003dff3e7230 */ /* 0x000fe40000004100 */
[----:B------:R-:W-:Y:S01]  /*8f40*/  FFMA.FTZ R61, R63, R130, R144 ;  /* 0x000000823f3d7223 */ /* 0x000fe20000010090 */
[----:B------:R-:W-:-:S02]  /*8f50*/  HADD2.F32 R63, -RZ, R86.H1_H1 ;  /* 0x30000056ff3f7230 */ /* 0x000fc40000004100 */
[----:B------:R-:W-:Y:S01]  /*8f60*/  FMUL.FTZ R145, R84, R131 ;  /* 0x0000008354917220 */ /* 0x000fe20000410000 */
[----:B------:R-:W-:Y:S01]  /*8f70*/  F2FP.F16.E4M3.UNPACK_B R53, R53.H1 ;  /* 0x00000035ff35723e */ /* 0x000fe200030006ff */
[----:B------:R-:W-:Y:S01]  /*8f80*/  FMUL.FTZ R131, R62, R131 ;  /* 0x000000833e837220 */ /* 0x000fe20000410000 */
[----:B------:R-:W-:Y:S02]  /*8f90*/  F2FP.F16.E4M3.UNPACK_B R86, R52.H1 ;  /* 0x00000034ff56723e */ /* 0x000fe400030006ff */
[----:B------:R-:W-:Y:S01]  /*8fa0*/  F2FP.F16.E4M3.UNPACK_B R56, R56.H1 ;  /* 0x00000038ff38723e */ /* 0x000fe200030006ff */
[-C--:B------:R-:W-:Y:S01]  /*8fb0*/  FFMA.FTZ R146, R84, R63.reuse, R131 ;  /* 0x0000003f54927223 */ /* 0x080fe20000010083 */
[----:B------:R-:W-:Y:S01]  /*8fc0*/  F2FP.SATFINITE.E4M3.F32.PACK_AB_MERGE_C R59, R147, R148, R58 ;  /* 0x00000094933b723e */ /* 0x000fe2000480703a */
[----:B------:R-:W-:Y:S01]  /*8fd0*/  FFMA.FTZ R147, R62, R63, -R145 ;  /* 0x0000003f3e937223 */ /* 0x000fe20000010891 */
[--C-:B------:R-:W-:Y:S01]  /*8fe0*/  HADD2.F32 R62, -RZ, R53.reuse.H0_H0 ;  /* 0x20000035ff3e7230 */ /* 0x100fe20000004100 */
[----:B------:R-:W-:Y:S01]  /*8ff0*/  F2FP.F16.E4M3.UNPACK_B R50, R50.H1 ;  /* 0x00000032ff32723e */ /* 0x000fe200030006ff */
[--C-:B------:R-:W-:Y:S01]  /*9000*/  HADD2.F32 R131, -RZ, R86.reuse.H0_H0 ;  /* 0x20000056ff837230 */ /* 0x100fe20000004100 */
[----:B------:R-:W-:Y:S01]  /*9010*/  F2FP.SATFINITE.E4M3.F32.PACK_AB_MERGE_C R58, R150, R149, R154 ;  /* 0x00000095963a723e */ /* 0x000fe2000480709a */
[----:B------:R-:W-:Y:S01]  /*9020*/  HADD2.F32 R53, -RZ, R53.H1_H1 ;  /* 0x30000035ff357230 */ /* 0x000fe20000004100 */
[----:B------:R-:W-:Y:S01]  /*9030*/  F2FP.F16.E4M3.UNPACK_B R130, R49.H1 ;  /* 0x00000031ff82723e */ /* 0x000fe200030006ff */
[----:B------:R-:W-:-:S02]  /*9040*/  HADD2.F32 R86, -RZ, R86.H1_H1 ;  /* 0x30000056ff567230 */ /* 0x000fc40000004100 */
[-C--:B------:R-:W-:Y:S01]  /*9050*/  FMUL.FTZ R145, R62, R131.reuse ;  /* 0x000000833e917220 */ /* 0x080fe20000410000 */
[--C-:B------:R-:W-:Y:S02]  /*9060*/  HADD2.F32 R52, -RZ, R56.reuse.H0_H0 ;  /* 0x20000038ff347230 */ /* 0x100fe40000004100 */
[----:B------:R-:W-:Y:S02]  /*9070*/  HADD2.F32 R56, -RZ, R56.H1_H1 ;  /* 0x30000038ff387230 */ /* 0x000fe40000004100 */
[CC--:B------:R-:W-:Y:S01]  /*9080*/  FMUL.FTZ R151, R53.reuse, R86.reuse ;  /* 0x0000005635977220 */ /* 0x0c0fe20000410000 */
[--C-:B------:R-:W-:Y:S02]  /*9090*/  HADD2.F32 R84, -RZ, R50.reuse.H1_H1 ;  /* 0x30000032ff547230 */ /* 0x100fe40000004100 */
[----:B------:R-:W-:Y:S01]  /*90a0*/  FMUL.FTZ R131, R52, R131 ;  /* 0x0000008334837220 */ /* 0x000fe20000410000 */
[----:B------:R-:W-:Y:S02]  /*90b0*/  HADD2.F32 R63, -RZ, R50.H0_H0 ;  /* 0x20000032ff3f7230 */ /* 0x000fe40000004100 */
        /* <DEDUP_REMOVED lines=17> */
[CC--:B------:R-:W-:Y:S01]  /*91d0*/  FMUL.FTZ R155, R53.reuse, R144.reuse ;  /* 0x00000090359b7220 */ /* 0x0c0fe20000410000 */
        /* <DEDUP_REMOVED lines=37> */
.L_x_2245:
[----:B------:R-:W-:Y:S05]  /*9430*/  BSYNC B2 ;  /* 0x0000000000027941 */ /* 0x000fea0003800000 */
.L_x_2244:
        /* <DEDUP_REMOVED lines=11> */
.L_x_2243:
[----:B------:R-:W-:Y:S05]  /*94f0*/  BSYNC B1 ;  /* 0x0000000000017941 */ /* 0x000fea0003800000 */
.L_x_2242:
[----:B------:R-:W-:Y:S01]  /*9500*/  ISETP.GE.OR P3, PT, R233, R116, P0 ;  /* 0x00000074e900720c */ /* 0x000fe20000766670 */
[----:B------:R-:W-:-:S12]  /*9510*/  BSSY B1, `(.L_x_2246) ;  /* 0x0000107000017945 */ /* 0x000fd80003800000 */
[----:B------:R-:W-:Y:S05]  /*9520*/  @P3 BRA `(.L_x_2247) ;  /* 0x0000001000143947 */ /* 0x000fea0003800000 */
[----:B-1-3--:R-:W2:Y:S01]  /*9530*/  LDL R50, [R1+0x2c] ;  /* 0x00002c0001327983 */ /* 0x00aea20000100800 */
        /* <DEDUP_REMOVED lines=29> */
[----:B--2---:R-:W-:Y:S01]  /*9710*/  IMAD.MOV.U32 R66, RZ, RZ, R52 ;  /* 0x000000ffff427224 */ /* 0x004fe200078e0034 */
[--C-:B------:R-:W-:Y:S01]  /*9720*/  SHF.R.U32.HI R145, RZ, 0x18, R65.reuse ;  /* 0x00000018ff917819 */ /* 0x100fe20000011641 */
[----:B-1----:R-:W-:Y:S01]  /*9730*/  IMAD.MOV.U32 R61, RZ, RZ, R50 ;  /* 0x000000ffff3d7224 */ /* 0x002fe200078e0032 */
[----:B------:R-:W-:Y:S01]  /*9740*/  LOP3.LUT R64, R65, 0xff, RZ, 0xc0, !PT ;  /* 0x000000ff41407812 */ /* 0x000fe200078ec0ff */
[----:B------:R-:W-:Y:S01]  /*9750*/  IMAD.MOV.U32 R63, RZ, RZ, R48 ;  /* 0x000000ffff3f7224 */ /* 0x000fe200078e0030 */
[----:B------:R-:W-:Y:S01]  /*9760*/  SHF.R.U32.HI R130, RZ, 0x10, R65 ;  /* 0x00000010ff827819 */ /* 0x000fe20000011641 */
[----:B------:R-:W-:Y:S01]  /*9770*/  IMAD.SHL.U32 R65, R144, 0x100, RZ ;  /* 0x0000010090417824 */ /* 0x000fe200078e00ff */
[----:B------:R-:W-:Y:S01]  /*9780*/  PRMT R64, R145, 0x654, R64 ;  /* 0x0000065491407816 */ /* 0x000fe20000000040 */
[----:B------:R-:W-:Y:S01]  /*9790*/  IMAD.MOV.U32 R62, RZ, RZ, R54 ;  /* 0x000000ffff3e7224 */ /* 0x000fe200078e0036 */
[----:B------:R-:W-:-:S02]  /*97a0*/  SHF.R.U32.HI R131, RZ, 0x18, R67 ;  /* 0x00000018ff837819 */ /* 0x000fc40000011643 */
[----:B------:R-:W-:Y:S02]  /*97b0*/  LOP3.LUT R68, R67, 0xff, RZ, 0xc0, !PT ;  /* 0x000000ff43447812 */ /* 0x000fe400078ec0ff */
[--C-:B------:R-:W-:Y:S02]  /*97c0*/  SHF.R.U32.HI R87, RZ, 0x8, R67.reuse ;  /* 0x00000008ff577819 */ /* 0x100fe40000011643 */
[----:B------:R-:W-:Y:S02]  /*97d0*/  SHF.R.U32.HI R85, RZ, 0x10, R67 ;  /* 0x00000010ff557819 */ /* 0x000fe40000011643 */
[----:B------:R-:W-:Y:S02]  /*97e0*/  SHF.R.U32.HI R81, RZ, 0x8, R71 ;  /* 0x00000008ff517819 */ /* 0x000fe40000011647 */
[----:B------:R-:W-:Y:S02]  /*97f0*/  SHF.R.U32.HI R86, RZ, 0x18, R69 ;  /* 0x00000018ff567819 */ /* 0x000fe40000011645 */
[----:B------:R-:W-:-:S02]  /*9800*/  LOP3.LUT R67, R69, 0xff, RZ, 0xc0, !PT ;  /* 0x000000ff45437812 */ /* 0x000fc400078ec0ff */
[--C-:B------:R-:W-:Y:S02]  /*9810*/  SHF.R.U32.HI R82, RZ, 0x8, R69.reuse ;  /* 0x00000008ff527819 */ /* 0x100fe40000011645 */
[----:B------:R-:W-:Y:S02]  /*9820*/  SHF.R.U32.HI R84, RZ, 0x10, R69 ;  /* 0x00000010ff547819 */ /* 0x000fe40000011645 */
[----:B------:R-:W-:Y:S02]  /*9830*/  SHF.R.U32.HI R70, RZ, 0x18, R71 ;  /* 0x00000018ff467819 */ /* 0x000fe40000011647 */
[----:B------:R-:W-:Y:S02]  /*9840*/  LOP3.LUT R69, R71, 0xff, RZ, 0xc0, !PT ;  /* 0x000000ff47457812 */ /* 0x000fe400078ec0ff */
[----:B------:R-:W-:Y:S01]  /*9850*/  LOP3.LUT R52, R64, 0xff00, R65, 0xf8, !PT ;  /* 0x0000ff0040347812 */ /* 0x000fe200078ef841 */
[----:B------:R-:W-:Y:S01]  /*9860*/  IMAD.U32 R65, R130, 0x10000, RZ ;  /* 0x0001000082417824 */ /* 0x000fe200078e00ff */
[----:B------:R-:W-:Y:S01]  /*9870*/  SHF.R.U32.HI R83, RZ, 0x10, R71 ;  /* 0x00000010ff537819 */ /* 0x000fe20000011647 */
[----:B------:R-:W-:Y:S01]  /*9880*/  IMAD.SHL.U32 R71, R81, 0x100, RZ ;  /* 0x0000010051477824 */ /* 0x000fe200078e00ff */
[----:B------:R-:W-:Y:S01]  /*9890*/  PRMT R50, R86, 0x654, R67 ;  /* 0x0000065456327816 */ /* 0x000fe20000000043 */
[----:B------:R-:W-:Y:S01]  /*98a0*/  IMAD.SHL.U32 R67, R87, 0x100, RZ ;  /* 0x0000010057437824 */ /* 0x000fe200078e00ff */
[----:B------:R-:W-:Y:S01]  /*98b0*/  PRMT R70, R70, 0x654, R69 ;  /* 0x0000065446467816 */ /* 0x000fe20000000045 */
[----:B------:R-:W-:Y:S01]  /*98c0*/  IMAD.U32 R81, R84, 0x10000, RZ ;  /* 0x0001000054517824 */ /* 0x000fe200078e00ff */
[----:B------:R-:W-:Y:S01]  /*98d0*/  PRMT R68, R131, 0x654, R68 ;  /* 0x0000065483447816 */ /* 0x000fe20000000044 */
[----:B------:R-:W-:Y:S01]  /*98e0*/  IMAD.U32 R83, R83, 0x10000, RZ ;  /* 0x0001000053537824 */ /* 0x000fe200078e00ff */
[----:B------:R-:W-:-:S02]  /*98f0*/  SHF.L.U32 R69, R82, 0x8, RZ ;  /* 0x0000000852457819 */ /* 0x000fc400000006ff */
[----:B------:R-:W-:Y:S01]  /*9900*/  LOP3.LUT R52, R52, 0xff0000, R65, 0xf8, !PT ;  /* 0x00ff000034347812 */ /* 0x000fe200078ef841 */
[----:B------:R-:W-:Y:S01]  /*9910*/  IMAD.U32 R65, R85, 0x10000, RZ ;  /* 0x0001000055417824 */ /* 0x000fe200078e00ff */
[----:B------:R-:W-:Y:S02]  /*9920*/  LOP3.LUT R82, R70, 0xff00, R71, 0xf8, !PT ;  /* 0x0000ff0046527812 */ /* 0x000fe400078ef847 */
[----:B------:R-:W-:Y:S02]  /*9930*/  LOP3.LUT R48, R68, 0xff00, R67, 0xf8, !PT ;  /* 0x0000ff0044307812 */ /* 0x000fe400078ef843 */
[----:B------:R-:W-:Y:S02]  /*9940*/  F2FP.F16.E4M3.UNPACK_B R71, R143.H1 ;  /* 0x0000008fff47723e */ /* 0x000fe400030006ff */
[----:B------:R-:W-:Y:S02]  /*9950*/  F2FP.F16.E4M3.UNPACK_B R64, R63.H1 ;  /* 0x0000003fff40723e */ /* 0x000fe400030006ff */
[----:B------:R-:W-:-:S02]  /*9960*/  F2FP.F16.E4M3.UNPACK_B R67, R66.H1 ;  /* 0x00000042ff43723e */ /* 0x000fc400030006ff */
        /* <DEDUP_REMOVED lines=61> */
[--C-:B------:R-:W-:Y:S02]  /*9d40*/  HADD2.F32 R67, -RZ, R142.reuse.H0_H0 ;  /* 0x2000008eff437230 */ /* 0x100fe40000004100 */
[----:B------:R-:W-:Y:S01]  /*9d50*/  FFMA.FTZ R131, R63, R68, -R64 ;  /* 0x000000443f837223 */ /* 0x000fe20000010840 */
[----:B------:R-:W-:Y:S01]  /*9d60*/  F2FP.F16.E4M3.UNPACK_B R63, R62 ;  /* 0x0000003eff3f723e */ /* 0x000fe200020006ff */
[----:B------:R-:W-:Y:S01]  /*9d70*/  HADD2.F32 R142, -RZ, R142.H1_H1 ;  /* 0x3000008eff8e7230 */ /* 0x000fe20000004100 */
[----:B------:R-:W-:Y:S01]  /*9d80*/  F2FP.F16.E4M3.UNPACK_B R138, R138 ;  /* 0x0000008aff8a723e */ /* 0x000fe200020006ff */
[----:B------:R-:W-:-:S02]  /*9d90*/  HADD2.F32 R62, -RZ, R61.H0_H0 ;  /* 0x2000003dff3e7230 */ /* 0x000fc40000004100 */
[----:B------:R-:W-:Y:S01]  /*9da0*/  FFMA.FTZ R143, R65, R68, R70 ;  /* 0x00000044418f7223 */ /* 0x000fe20000010046 */
[--C-:B------:R-:W-:Y:S01]  /*9db0*/  HADD2.F32 R64, -RZ, R63.reuse.H0_H0 ;  /* 0x2000003fff407230 */ /* 0x100fe20000004100 */
[----:B------:R-:W-:Y:S01]  /*9dc0*/  F2FP.F16.E4M3.UNPACK_B R70, R54 ;  /* 0x00000036ff46723e */ /* 0x000fe200020006ff */
[----:B------:R-:W-:Y:S01]  /*9dd0*/  HADD2.F32 R63, -RZ, R63.H1_H1 ;  /* 0x3000003fff3f7230 */ /* 0x000fe20000004100 */
[----:B------:R-:W-:Y:S01]  /*9de0*/  F2FP.SATFINITE.E4M3.F32.PACK_AB_MERGE_C R130, R131, R130, RZ ;  /* 0x000000828382723e */ /* 0x000fe200048070ff */
[----:B------:R-:W-:Y:S02]  /*9df0*/  HADD2.F32 R61, -RZ, R61.H1_H1 ;  /* 0x3000003dff3d7230 */ /* 0x000fe40000004100 */
[----:B------:R-:W-:Y:S01]  /*9e00*/  FMUL.FTZ R69, R64, R67 ;  /* 0x0000004340457220 */ /* 0x000fe20000410000 */
[--C-:B------:R-:W-:Y:S02]  /*9e10*/  HADD2.F32 R65, -RZ, R138.reuse.H0_H0 ;  /* 0x2000008aff417230 */ /* 0x100fe40000004100 */
[----:B------:R-:W-:Y:S01]  /*9e20*/  FMUL.FTZ R66, R63, R142 ;  /* 0x0000008e3f427220 */ /* 0x000fe20000410000 */
[----:B------:R-:W-:-:S02]  /*9e30*/  HADD2.F32 R138, -RZ, R138.H1_H1 ;  /* 0x3000008aff8a7230 */ /* 0x000fc40000004100 */
[C---:B------:R-:W-:Y:S01]  /*9e40*/  FMUL.FTZ R67, R62.reuse, R67 ;  /* 0x000000433e437220 */ /* 0x040fe20000410000 */
[----:B------:R-:W-:Y:S01]  /*9e50*/  FMUL.FTZ R142, R61, R142 ;  /* 0x0000008e3d8e7220 */ /* 0x000fe20000410000 */
[-C--:B------:R-:W-:Y:S01]  /*9e60*/  FFMA.FTZ R62, R62, R65.reuse, -R69 ;  /* 0x000000413e3e7223 */ /* 0x080fe20000010845 */
[----:B------:R-:W-:Y:S01]  /*9e70*/  F2FP.F16.E4M3.UNPACK_B R69, R52 ;  /* 0x00000034ff45723e */ /* 0x000fe200020006ff */
[----:B------:R-:W-:Y:S01]  /*9e80*/  FFMA.FTZ R87, R64, R65, R67 ;  /* 0x0000004140577223 */ /* 0x000fe20000010043 */
[-C--:B------:R-:W-:Y:S01]  /*9e90*/  FFMA.FTZ R142, R63, R138.reuse, R142 ;  /* 0x0000008a3f8e7223 */ /* 0x080fe2000001008e */
[----:B------:R-:W-:Y:S01]  /*9ea0*/  F2FP.SATFINITE.E4M3.F32.PACK_AB_MERGE_C R63, R86, R85, RZ ;  /* 0x00000055563f723e */ /* 0x000fe200048070ff */
[----:B------:R-:W-:Y:S01]  /*9eb0*/  FFMA.FTZ R61, R61, R138, -R66 ;  /* 0x0000008a3d3d7223 */ /* 0x000fe20000010842 */
[----:B------:R-:W-:Y:S02]  /*9ec0*/  F2FP.F16.E4M3.UNPACK_B R67, R53 ;  /* 0x00000035ff43723e */ /* 0x000fe400020006ff */
[----:B------:R-:W-:-:S02]  /*9ed0*/  F2FP.F16.E4M3.UNPACK_B R65, R49 ;  /* 0x00000031ff41723e */ /* 0x000fc400020006ff */
[----:B------:R-:W-:Y:S01]  /*9ee0*/  F2FP.SATFINITE.E4M3.F32.PACK_AB_MERGE_C R63, R140, R81, R63 ;  /* 0x000000518c3f723e */ /* 0x000fe2000480703f */
[----:B------:R-:W-:Y:S01]  /*9ef0*/  HADD2.F32 R68, -RZ, R67.H0_H0 ;  /* 0x20000043ff447230 */ /* 0x000fe20000004100 */
[----:B------:R-:W-:Y:S01]  /*9f00*/  F2FP.SATFINITE.E4M3.F32.PACK_AB_MERGE_C R64, R83, R84, RZ ;  /* 0x000000545340723e */ /* 0x000fe200048070ff */
[----:B------:R-:W-:Y:S01]  /*9f10*/  HADD2.F32 R81, -RZ, R70.H0_H0 ;  /* 0x20000046ff517230 */ /* 0x000fe20000004100 */
[----:B------:R-:W-:Y:S01]  /*9f20*/  F2FP.F16.E4M3.UNPACK_B R49, R49.H1 ;  /* 0x00000031ff31723e */ /* 0x000fe200030006ff */
        /* <DEDUP_REMOVED lines=17> */
[----:B------:R-:W-:Y:S01]  /*a040*/  FFMA.FTZ R85, R67, R68, R70 ;  /* 0x0000004443557223 */ /* 0x000fe20000010046 */
[--C-:B------:R-:W-:Y:S01]  /*a050*/  HADD2.F32 R54, -RZ, R66.reuse.H0_H0 ;  /* 0x20000042ff367230 */ /* 0x100fe20000004100 */
[----:B------:R-:W-:Y:S01]  /*a060*/  F2FP.SATFINITE.E4M3.F32.PACK_AB_MERGE_C R143, R143, R144, RZ ;  /* 0x000000908f8f723e */ /* 0x000fe200048070ff */
[----:B------:R-:W-:Y:S01]  /*a070*/  HADD2.F32 R53, -RZ, R49.H0_H0 ;  /* 0x20000031ff357230 */ /* 0x000fe20000004100 */
[----:B------:R-:W-:Y:S01]  /*a080*/  F2FP.SATFINITE.E4M3.F32.PACK_AB_MERGE_C R62, R61, R62, R130 ;  /* 0x0000003e3d3e723e */ /* 0x000fe20004807082 */
[--C-:B------:R-:W-:Y:S01]  /*a090*/  HADD2.F32 R67, -RZ, R65.reuse.H0_H0 ;  /* 0x20000041ff437230 */ /* 0x100fe20000004100 */
[----:B------:R-:W-:Y:S01]  /*a0a0*/  F2FP.SATFINITE.E4M3.F32.PACK_AB_MERGE_C R61, R142, R87, R143 ;  /* 0x000000578e3d723e */ /* 0x000fe2000480708f */
[----:B------:R-:W-:Y:S01]  /*a0b0*/  HADD2.F32 R66, -RZ, R66.H1_H1 ;  /* 0x30000042ff427230 */ /* 0x000fe20000004100 */
[----:B------:R-:W-:Y:S01]  /*a0c0*/  F2FP.F16.E4M3.UNPACK_B R69, R50 ;  /* 0x00000032ff45723e */ /* 0x000fe200020006ff */
[----:B------:R-:W-:-:S02]  /*a0d0*/  HADD2.F32 R68, -RZ, R65.H1_H1 ;  /* 0x30000041ff447230 */ /* 0x000fc40000004100 */
[-C--:B------:R-:W-:Y:S01]  /*a0e0*/  FMUL.FTZ R70, R54, R67.reuse ;  /* 0x0000004336467220 */ /* 0x080fe20000410000 */
[--C-:B------:R-:W-:Y:S02]  /*a0f0*/  HADD2.F32 R65, -RZ, R52.reuse.H0_H0 ;  /* 0x20000034ff417230 */ /* 0x100fe40000004100 */
[C---:B------:R-:W-:Y:S01]  /*a100*/  FMUL.FTZ R67, R53.reuse, R67 ;  /* 0x0000004335437220 */ /* 0x040fe20000410000 */
[----:B------:R-:W-:Y:S02]  /*a110*/  HADD2.F32 R49, -RZ, R49.H1_H1 ;  /* 0x30000031ff317230 */ /* 0x000fe40000004100 */
[-C--:B------:R-:W-:Y:S01]  /*a120*/  FMUL.FTZ R130, R66, R68.reuse ;  /* 0x0000004442827220 */ /* 0x080fe20000410000 */
[----:B------:R-:W-:Y:S02]  /*a130*/  HADD2.F32 R52, -RZ, R52.H1_H1 ;  /* 0x30000034ff347230 */ /* 0x000fe40000004100 */
        /* <DEDUP_REMOVED lines=56> */
.L_x_2249:
[----:B------:R-:W-:Y:S05]  /*a4c0*/  BSYNC B2 ;  /* 0x0000000000027941 */ /* 0x000fea0003800000 */
.L_x_2248:
        /* <DEDUP_REMOVED lines=11> */
.L_x_2247:
[----:B------:R-:W-:Y:S05]  /*a580*/  BSYNC B1 ;  /* 0x0000000000017941 */ /* 0x000fea0003800000 */
.L_x_2246:
[C---:B------:R-:W-:Y:S01]  /*a590*/  ISETP.GE.OR P3, PT, R235.reuse, R116, P0 ;  /* 0x00000074eb00720c */ /* 0x040fe20000766670 */
[----:B------:R-:W-:Y:S01]  /*a5a0*/  IMAD.WIDE.U32 R124, R235, R126, R124 ;  /* 0x0000007eeb7c7225 */ /* 0x000fe200078e007c */
[----:B-1-34-:R-:W-:-:S05]  /*a5b0*/  SHF.R.S32.HI R49, RZ, 0x1f, R235 ;  /* 0x0000001fff317819 */ /* 0x01afca00000114eb */
[----:B------:R-:W-:-:S04]  /*a5c0*/  IMAD R48, R49, R126, RZ ;  /* 0x0000007e31307224 */ /* 0x000fc800078e02ff */
[----:B------:R-:W-:Y:S02]  /*a5d0*/  IMAD R61, R235, R127, R48 ;  /* 0x0000007feb3d7224 */ /* 0x000fe400078e0230 */
[----:B------:R-:W-:Y:S05]  /*a5e0*/  @P3 BRA `(.L_x_2228) ;  /* 0x0000001400483947 */ /* 0x000fea0003800000 */
[----:B------:R-:W2:Y:S01]  /*a5f0*/  LDL R50, [R1+0x28] ;  /* 0x0000280001327983 */ /* 0x000ea20000100800 */
[----:B------:R-:W1:Y:S01]  /*a600*/  LDC.64 R56, c[0x0][0x2d8] ;  /* 0x0000b600ff387b82 */ /* 0x000e620000000a00 */
[----:B------:R-:W-:Y:S01]  /*a610*/  IMAD.IADD R61, R125, 0x1, R61 ;  /* 0x000000017d3d7824 */ /* 0x000fe200078e023d */
[----:B------:R-:W-:Y:S01]  /*a620*/  IADD3 R59, P3, P4, R100, R124, R36 ;  /* 0x0000007c643b7210 */ /* 0x000fe20007c7e024 */
[----:B------:R-:W-:Y:S01]  /*a630*/  BSSY B1, `(.L_x_2250) ;  /* 0x00000f2000017945 */ /* 0x000fe20003800000 */
[----:B------:R-:W-:Y:S02]  /*a640*/  ISETP.NE.AND P6, PT, R0, RZ, PT ;  /* 0x000000ff0000720c */ /* 0x000fe40003fc5270 */
[----:B------:R-:W-:Y:S02]  /*a650*/  IADD3.X R48, R34, R61, R103, P3, P4 ;  /* 0x0000003d22307210 */ /* 0x000fe40001fe8467 */
[----:B------:R-:W-:Y:S02]  /*a660*/  SEL R141, R122, R141, !P6 ;  /* 0x0000008d7a8d7207 */ /* 0x000fe40007000000 */
[----:B-1----:R-:W-:-:S05]  /*a670*/  IADD3 R58, P3, R59, R56, RZ ;  /* 0x000000383b3a7210 */ /* 0x002fca0007f7e0ff */
[----:B------:R-:W-:Y:S01]  /*a680*/  IMAD.X R59, R48, 0x1, R57, P3 ;  /* 0x00000001303b7824 */ /* 0x000fe200018e0639 */
[----:B------:R-:W-:-:S04]  /*a690*/  SHF.R.S32.HI R48, RZ, 0x1f, R141 ;  /* 0x0000001fff307819 */ /* 0x000fc8000001148d */
[----:B------:R-:W-:-:S04]  /*a6a0*/  LEA.HI R48, R48, R141, RZ, 0x5 ;  /* 0x0000008d30307211 */ /* 0x000fc800078f28ff */
        /* <DEDUP_REMOVED lines=16> */
[--C-:B------:R-:W-:Y:S01]  /*a7b0*/  SHF.R.U32.HI R69, RZ, 0x8, R73.reuse ;  /* 0x00000008ff457819 */ /* 0x100fe20000011649 */
[----:B--2---:R-:W-:Y:S01]  /*a7c0*/  IMAD.MOV.U32 R66, RZ, RZ, R52 ;  /* 0x000000ffff427224 */ /* 0x004fe200078e0034 */
[----:B------:R-:W-:Y:S01]  /*a7d0*/  LOP3.LUT R62, R73, 0xff, RZ, 0xc0, !PT ;  /* 0x000000ff493e7812 */ /* 0x000fe200078ec0ff */
[----:B-1----:R-:W-:Y:S01]  /*a7e0*/  IMAD.MOV.U32 R65, RZ, RZ, R50 ;  /* 0x000000ffff417224 */ /* 0x002fe200078e0032 */
[--C-:B------:R-:W-:Y:S02]  /*a7f0*/  SHF.R.U32.HI R67, RZ, 0x18, R73.reuse ;  /* 0x00000018ff437819 */ /* 0x100fe40000011649 */
[----:B------:R-:W-:Y:S02]  /*a800*/  SHF.R.U32.HI R81, RZ, 0x10, R73 ;  /* 0x00000010ff517819 */ /* 0x000fe40000011649 */
[----:B------:R-:W-:Y:S01]  /*a810*/  MOV R60, R48 ;  /* 0x00000030003c7202 */ /* 0x000fe20000000f00 */
[----:B------:R-:W-:Y:S01]  /*a820*/  IMAD.SHL.U32 R48, R69, 0x100, RZ ;  /* 0x0000010045307824 */ /* 0x000fe200078e00ff */
[----:B------:R-:W-:Y:S01]  /*a830*/  PRMT R67, R67, 0x654, R62 ;  /* 0x0000065443437816 */ /* 0x000fe2000000003e */
[----:B------:R-:W-:Y:S01]  /*a840*/  IMAD.U32 R52, R81, 0x10000, RZ ;  /* 0x0001000051347824 */ /* 0x000fe200078e00ff */
[----:B------:R-:W-:Y:S01]  /*a850*/  SHF.R.U32.HI R78, RZ, 0x8, R75 ;  /* 0x00000008ff4e7819 */ /* 0x000fe2000001164b */
[----:B------:R-:W-:Y:S01]  /*a860*/  IMAD.MOV.U32 R69, RZ, RZ, R54 ;  /* 0x000000ffff457224 */ /* 0x000fe200078e0036 */
[----:B------:R-:W-:-:S02]  /*a870*/  SHF.R.U32.HI R72, RZ, 0x8, R77 ;  /* 0x00000008ff487819 */ /* 0x000fc4000001164d */
[----:B------:R-:W-:Y:S01]  /*a880*/  LOP3.LUT R67, R67, 0xff00, R48, 0xf8, !PT ;  /* 0x0000ff0043437812 */ /* 0x000fe200078ef830 */
[----:B------:R-:W-:Y:S01]  /*a890*/  IMAD.SHL.U32 R48, R78, 0x100, RZ ;  /* 0x000001004e307824 */ /* 0x000fe200078e00ff */
[----:B------:R-:W-:Y:S01]  /*a8a0*/  LOP3.LUT R64, R75, 0xff, RZ, 0xc0, !PT ;  /* 0x000000ff4b407812 */ /* 0x000fe200078ec0ff */
[----:B------:R-:W-:Y:S01]  /*a8b0*/  IMAD.SHL.U32 R50, R72, 0x100, RZ ;  /* 0x0000010048327824 */ /* 0x000fe200078e00ff */
[----:B------:R-:W-:Y:S02]  /*a8c0*/  SHF.R.U32.HI R71, RZ, 0x18, R75 ;  /* 0x00000018ff477819 */ /* 0x000fe4000001164b */
[----:B------:R-:W-:Y:S02]  /*a8d0*/  LOP3.LUT R68, R77, 0xff, RZ, 0xc0, !PT ;  /* 0x000000ff4d447812 */ /* 0x000fe400078ec0ff */
[----:B------:R-:W-:Y:S02]  /*a8e0*/  SHF.R.U32.HI R73, RZ, 0x18, R77 ;  /* 0x00000018ff497819 */ /* 0x000fe4000001164d */
[----:B------:R-:W-:-:S02]  /*a8f0*/  SHF.R.U32.HI R70, RZ, 0x8, R79 ;  /* 0x00000008ff467819 */ /* 0x000fc4000001164f */
[----:B------:R-:W-:Y:S02]  /*a900*/  LOP3.LUT R52, R67, 0xff0000, R52, 0xf8, !PT ;  /* 0x00ff000043347812 */ /* 0x000fe400078ef834 */
[----:B------:R-:W-:Y:S01]  /*a910*/  PRMT R71, R71, 0x654, R64 ;  /* 0x0000065447477816 */ /* 0x000fe20000000040 */
[----:B------:R-:W-:Y:S01]  /*a920*/  IMAD.SHL.U32 R54, R70, 0x100, RZ ;  /* 0x0000010046367824 */ /* 0x000fe200078e00ff */
[----:B------:R-:W-:Y:S02]  /*a930*/  PRMT R73, R73, 0x654, R68 ;  /* 0x0000065449497816 */ /* 0x000fe40000000044 */
[----:B------:R-:W-:Y:S02]  /*a940*/  F2FP.F16.E4M3.UNPACK_B R72, R137.H1 ;  /* 0x00000089ff48723e */ /* 0x000fe400030006ff */
[----:B------:R-:W-:Y:S02]  /*a950*/  F2FP.F16.E4M3.UNPACK_B R67, R66.H1 ;  /* 0x00000042ff43723e */ /* 0x000fe400030006ff */
[----:B------:R-:W-:-:S02]  /*a960*/  SHF.R.U32.HI R80, RZ, 0x10, R75 ;  /* 0x00000010ff507819 */ /* 0x000fc4000001164b */
[----:B------:R-:W-:Y:S01]  /*a970*/  F2FP.F16.E4M3.UNPACK_B R62, R60.H1 ;  /* 0x0000003cff3e723e */ /* 0x000fe200030006ff */
[----:B------:R-:W-:Y:S01]  /*a980*/  HADD2.F32 R68, -RZ, R67.H0_H0 ;  /* 0x20000043ff447230 */ /* 0x000fe20000004100 */
[----:B------:R-:W-:Y:S02]  /*a990*/  LOP3.LUT R71, R71, 0xff00, R48, 0xf8, !PT ;  /* 0x0000ff0047477812 */ /* 0x000fe400078ef830 */
[----:B------:R-:W-:Y:S01]  /*a9a0*/  LOP3.LUT R75, R73, 0xff00, R50, 0xf8, !PT ;  /* 0x0000ff00494b7812 */ /* 0x000fe200078ef832 */
[----:B------:R-:W-:Y:S01]  /*a9b0*/  HADD2.F32 R73, -RZ, R72.H0_H0 ;  /* 0x20000048ff497230 */ /* 0x000fe20000004100 */
[----:B------:R-:W-:Y:S01]  /*a9c0*/  SHF.L.U32 R48, R80, 0x10, RZ ;  /* 0x0000001050307819 */ /* 0x000fe200000006ff */
[----:B------:R-:W-:Y:S01]  /*a9d0*/  HADD2.F32 R64, -RZ, R62.H0_H0 ;  /* 0x2000003eff407230 */ /* 0x000fe20000004100 */
[----:B------:R-:W-:Y:S02]  /*a9e0*/  F2FP.F16.E4M3.UNPACK_B R70, R135.H1 ;  /* 0x00000087ff46723e */ /* 0x000fe400030006ff */
[----:B------:R-:W-:-:S02]  /*a9f0*/  SHF.R.U32.HI R76, RZ, 0x10, R77 ;  /* 0x00000010ff4c7819 */ /* 0x000fc4000001164d */
        /* <DEDUP_REMOVED lines=17> */
[----:B------:R-:W-:-:S02]  /*ab10*/  IMAD.U32 R50, R74, 0x10000, RZ ;  /* 0x000100004a327824 */ /* 0x000fc400078e00ff */
[----:B------:R-:W-:Y:S01]  /*ab20*/  FMUL.FTZ R75, R68, R73 ;  /* 0x00000049444b7220 */ /* 0x000fe20000410000 */
[----:B------:R-:W-:Y:S01]  /*ab30*/  HADD2.F32 R71, -RZ, R70.H1_H1 ;  /* 0x30000046ff477230 */ /* 0x000fe20000004100 */
[----:B------:R-:W-:Y:S01]  /*ab40*/  F2FP.F16.E4M3.UNPACK_B R135, R135 ;  /* 0x00000087ff87723e */ /* 0x000fe200020006ff */
[----:B------:R-:W-:Y:S02]  /*ab50*/  HADD2.F32 R70, -RZ, R137.H0_H0 ;  /* 0x20000089ff467230 */ /* 0x000fe40000004100 */
[C---:B------:R-:W-:Y:S01]  /*ab60*/  FMUL.FTZ R73, R64.reuse, R73 ;  /* 0x0000004940497220 */ /* 0x040fe20000410000 */
[----:B------:R-:W-:Y:S01]  /*ab70*/  HADD2.F32 R67, -RZ, R66.H0_H0 ;  /* 0x20000042ff437230 */ /* 0x000fe20000004100 */
[----:B------:R-:W-:Y:S01]  /*ab80*/  LOP3.LUT R50, R77, 0xff0000, R50, 0xf8, !PT ;  /* 0x00ff00004d327812 */ /* 0x000fe200078ef832 */
[----:B------:R-:W-:Y:S02]  /*ab90*/  HADD2.F32 R62, -RZ, R60.H0_H0 ;  /* 0x2000003cff3e7230 */ /* 0x000fe40000004100 */
[-C--:B------:R-:W-:Y:S01]  /*aba0*/  FFMA.FTZ R78, R64, R71.reuse, -R75 ;  /* 0x00000047404e7223 */ /* 0x080fe2000001084b */
[----:B------:R-:W-:Y:S01]  /*abb0*/  FFMA.FTZ R77, R68, R71, R73 ;  /* 0x00000047444d7223 */ /* 0x000fe20000010049 */
[----:B------:R-:W-:-:S02]  /*abc0*/  HADD2.F32 R64, -RZ, R135.H0_H0 ;  /* 0x20000087ff407230 */ /* 0x000fc40000004100 */
[CC--:B------:R-:W-:Y:S01]  /*abd0*/  FMUL.FTZ R71, R67.reuse, R70.reuse ;  /* 0x0000004643477220 */ /* 0x0c0fe20000410000 */
[C---:B------:R-:W-:Y:S01]  /*abe0*/  FMUL.FTZ R70, R62.reuse, R70 ;  /* 0x000000463e467220 */ /* 0x040fe20000410000 */
[----:B------:R-:W-:Y:S01]  /*abf0*/  HADD2.F32 R137, -RZ, R137.H1_H1 ;  /* 0x30000089ff897230 */ /* 0x000fe20000004100 */
[----:B------:R-:W-:Y:S01]  /*ac00*/  F2FP.F16.E4M3.UNPACK_B R68, R134.H1 ;  /* 0x00000086ff44723e */ /* 0x000fe200030006ff */
[----:B------:R-:W-:Y:S02]  /*ac10*/  HADD2.F32 R66, -RZ, R66.H1_H1 ;  /* 0x30000042ff427230 */ /* 0x000fe40000004100 */
[-C--:B------:R-:W-:Y:S01]  /*ac20*/  FFMA.FTZ R74, R67, R64.reuse, R70 ;  /* 0x00000040434a7223 */ /* 0x080fe20000010046 */
[----:B------:R-:W-:Y:S02]  /*ac30*/  HADD2.F32 R60, -RZ, R60.H1_H1 ;  /* 0x3000003cff3c7230 */ /* 0x000fe40000004100 */
[----:B------:R-:W-:Y:S01]  /*ac40*/  FFMA.FTZ R72, R62, R64, -R71 ;  /* 0x000000403e487223 */ /* 0x000fe20000010847 */
[----:B------:R-:W-:-:S02]  /*ac50*/  HADD2.F32 R135, -RZ, R135.H1_H1 ;  /* 0x30000087ff877230 */ /* 0x000fc40000004100 */
[-C--:B------:R-:W-:Y:S01]  /*ac60*/  FMUL.FTZ R67, R66, R137.reuse ;  /* 0x0000008942437220 */ /* 0x080fe20000410000 */
[-C--:B------:R-:W-:Y:S01]  /*ac70*/  F2FP.F16.E4M3.UNPACK_B R62, R136.reuse.H1 ;  /* 0x00000088ff3e723e */ /* 0x080fe200030006ff */
[C---:B------:R-:W-:Y:S01]  /*ac80*/  FMUL.FTZ R137, R60.reuse, R137 ;  /* 0x000000893c897220 */ /* 0x040fe20000410000 */
[----:B------:R-:W-:Y:S01]  /*ac90*/  F2FP.F16.E4M3.UNPACK_B R64, R69.H1 ;  /* 0x00000045ff40723e */ /* 0x000fe200030006ff */
[----:B------:R-:W-:Y:S01]  /*aca0*/  FFMA.FTZ R75, R60, R135, -R67 ;  /* 0x000000873c4b7223 */ /* 0x000fe20000010843 */
[----:B------:R-:W-:Y:S01]  /*acb0*/  F2FP.F16.E4M3.UNPACK_B R60, R65.H1 ;  /* 0x00000041ff3c723e */ /* 0x000fe200030006ff */
[----:B------:R-:W-:Y:S02]  /*acc0*/  HADD2.F32 R70, -RZ, R62.H0_H0 ;  /* 0x2000003eff467230 */ /* 0x000fe40000004100 */
[----:B------:R-:W-:Y:S01]  /*acd0*/  FFMA.FTZ R137, R66, R135, R137 ;  /* 0x0000008742897223 */ /* 0x000fe20000010089 */
[----:B------:R-:W-:Y:S01]  /*ace0*/  HADD2.F32 R67, -RZ, R64.H0_H0 ;  /* 0x20000040ff437230 */ /* 0x000fe20000004100 */
[----:B------:R-:W-:Y:S01]  /*acf0*/  F2FP.F16.E4M3.UNPACK_B R136, R136 ;  /* 0x00000088ff88723e */ /* 0x000fe200020006ff */
[----:B------:R-:W-:Y:S01]  /*ad00*/  HADD2.F32 R73, -RZ, R62.H1_H1 ;  /* 0x3000003eff497230 */ /* 0x000fe20000004100 */
[----:B------:R-:W-:Y:S01]  /*ad10*/  F2FP.F16.E4M3.UNPACK_B R69, R69 ;  /* 0x00000045ff45723e */ /* 0x000fe200020006ff */
[----:B------:R-:W-:-:S02]  /*ad20*/  HADD2.F32 R62, -RZ, R60.H0_H0 ;  /* 0x2000003cff3e7230 */ /* 0x000fc40000004100 */
[-C--:B------:R-:W-:Y:S01]  /*ad30*/  FMUL.FTZ R71, R67, R70.reuse ;  /* 0x0000004643477220 */ /* 0x080fe20000410000 */
[----:B------:R-:W-:Y:S01]  /*ad40*/  HADD2.F32 R66, -RZ, R68.H0_H0 ;  /* 0x20000044ff427230 */ /* 0x000fe20000004100 */
[----:B------:R-:W-:Y:S01]  /*ad50*/  F2FP.F16.E4M3.UNPACK_B R65, R65 ;  /* 0x00000041ff41723e */ /* 0x000fe200020006ff */
[----:B------:R-:W-:Y:S02]  /*ad60*/  HADD2.F32 R64, -RZ, R64.H1_H1 ;  /* 0x30000040ff407230 */ /* 0x000fe40000004100 */
[C---:B------:R-:W-:Y:S01]  /*ad70*/  FMUL.FTZ R80, R62.reuse, R70 ;  /* 0x000000463e507220 */ /* 0x040fe20000410000 */
[----:B------:R-:W-:Y:S02]  /*ad80*/  HADD2.F32 R60, -RZ, R60.H1_H1 ;  /* 0x3000003cff3c7230 */ /* 0x000fe40000004100 */
[----:B------:R-:W-:Y:S01]  /*ad90*/  FFMA.FTZ R70, R62, R66, -R71 ;  /* 0x000000423e467223 */ /* 0x000fe20000010847 */
        /* <DEDUP_REMOVED lines=8> */
[--C-:B------:R-:W-:Y:S02]  /*ae20*/  HADD2.F32 R71, -RZ, R136.reuse.H0_H0 ;  /* 0x20000088ff477230 */ /* 0x100fe40000004100 */
[----:B------:R-:W-:Y:S01]  /*ae30*/  FFMA.FTZ R80, R67, R66, R80 ;  /* 0x0000004243507223 */ /* 0x000fe20000010050 */
[----:B------:R-:W-:Y:S01]  /*ae40*/  HADD2.F32 R136, -RZ, R136.H1_H1 ;  /* 0x30000088ff887230 */ /* 0x000fe20000004100 */
[----:B------:R-:W-:Y:S01]  /*ae50*/  F2FP.SATFINITE.E4M3.F32.PACK_AB_MERGE_C R70, R81, R70, RZ ;  /* 0x000000465146723e */ /* 0x000fe200048070ff */
[----:B------:R-:W-:Y:S02]  /*ae60*/  HADD2.F32 R69, -RZ, R69.H1_H1 ;  /* 0x30000045ff457230 */ /* 0x000fe40000004100 */
[----:B------:R-:W-:Y:S01]  /*ae70*/  FMUL.FTZ R73, R62, R71 ;  /* 0x000000473e497220 */ /* 0x000fe20000410000 */
[----:B------:R-:W-:-:S02]  /*ae80*/  HADD2.F32 R67, -RZ, R134.H0_H0 ;  /* 0x20000086ff437230 */ /* 0x000fc40000004100 */
[----:B------:R-:W-:Y:S01]  /*ae90*/  FMUL.FTZ R71, R60, R71 ;  /* 0x000000473c477220 */ /* 0x000fe20000410000 */
[----:B------:R-:W-:Y:S02]  /*aea0*/  HADD2.F32 R65, -RZ, R65.H1_H1 ;  /* 0x30000041ff417230 */ /* 0x000fe40000004100 */
[-C--:B------:R-:W-:Y:S01]  /*aeb0*/  FMUL.FTZ R64, R69, R136.reuse ;  /* 0x0000008845407220 */ /* 0x080fe20000410000 */
[----:B------:R-:W-:Y:S02]  /*aec0*/  HADD2.F32 R134, -RZ, R134.H1_H1 ;  /* 0x30000086ff867230 */ /* 0x000fe40000004100 */
[-C--:B------:R-:W-:Y:S01]  /*aed0*/  FFMA.FTZ R71, R62, R67.reuse, R71 ;  /* 0x000000433e477223 */ /* 0x080fe20000010047 */
[----:B------:R-:W-:Y:S01]  /*aee0*/  FFMA.FTZ R73, R60, R67, -R73 ;  /* 0x000000433c497223 */ /* 0x000fe20000010849 */
        /* <DEDUP_REMOVED lines=11> */
[----:B------:R-:W-:Y:S01]  /*afa0*/  F2FP.SATFINITE.E4M3.F32.PACK_AB_MERGE_C R83, R83, R80, RZ ;  /* 0x000000505353723e */ /* 0x000fe200048070ff */
[----:B------:R-:W-:Y:S01]  /*afb0*/  HADD2.F32 R67, -RZ, R66.H0_H0 ;  /* 0x20000042ff437230 */ /* 0x000fe20000004100 */
[----:B------:R-:W-:Y:S01]  /*afc0*/  F2FP.SATFINITE.E4M3.F32.PACK_AB_MERGE_C R78, R78, R79, RZ ;  /* 0x0000004f4e4e723e */ /* 0x000fe200048070ff */
[----:B------:R-:W-:Y:S01]  /*afd0*/  HADD2.F32 R64, -RZ, R64.H1_H1 ;  /* 0x30000040ff407230 */ /* 0x000fe20000004100 */
[----:B------:R-:W-:Y:S01]  /*afe0*/  F2FP.SATFINITE.E4M3.F32.PACK_AB_MERGE_C R83, R136, R71, R83 ;  /* 0x000000478853723e */ /* 0x000fe20004807053 */
[-C--:B------:R-:W-:Y:S01]  /*aff0*/  FMUL.FTZ R71, R65, R69.reuse ;  /* 0x0000004541477220 */ /* 0x080fe20000410000 */
[C---:B------:R-:W-:Y:S01]  /*b000*/  FMUL.FTZ R70, R62.reuse, R69 ;  /* 0x000000453e467220 */ /* 0x040fe20000410000 */
[----:B------:R-:W-:Y:S01]  /*b010*/  HADD2.F32 R69, -RZ, R68.H1_H1 ;  /* 0x30000044ff457230 */ /* 0x000fe20000004100 */
[----:B------:R-:W-:Y:S01]  /*b020*/  F2FP.SATFINITE.E4M3.F32.PACK_AB_MERGE_C R80, R75, R72, R78 ;  /* 0x000000484b50723e */ /* 0x000fe2000480704e */
[-C--:B------:R-:W-:Y:S01]  /*b030*/  FFMA.FTZ R71, R62, R67.reuse, -R71 ;  /* 0x000000433e477223 */ /* 0x080fe20000010847 */
[----:B------:R-:W-:Y:S01]  /*b040*/  FFMA.FTZ R70, R65, R67, R70 ;  /* 0x0000004341467223 */ /* 0x000fe20000010046 */
[----:B------:R-:W-:-:S02]  /*b050*/  HADD2.F32 R60, -RZ, R60.H1_H1 ;  /* 0x3000003cff3c7230 */ /* 0x000fc40000004100 */
[----:B------:R-:W-:Y:S01]  /*b060*/  FMUL.FTZ R67, R64, R69 ;  /* 0x0000004540437220 */ /* 0x000fe20000410000 */
[----:B------:R-:W-:Y:S01]  /*b070*/  HADD2.F32 R65, -RZ, R66.H1_H1 ;  /* 0x30000042ff417230 */ /* 0x000fe20000004100 */
[----:B------:R-:W-:Y:S01]  /*b080*/  F2FP.F16.E4M3.UNPACK_B R49, R49.H1 ;  /* 0x00000031ff31723e */ /* 0x000fe200030006ff */
[C---:B------:R-:W-:Y:S01]  /*b090*/  FMUL.FTZ R69, R60.reuse, R69 ;  /* 0x000000453c457220 */ /* 0x040fe20000410000 */
[----:B------:R-:W-:Y:S02]  /*b0a0*/  F2FP.F16.E4M3.UNPACK_B R62, R53.H1 ;  /* 0x00000035ff3e723e */ /* 0x000fe400030006ff */
[-C--:B------:R-:W-:Y:S01]  /*b0b0*/  FFMA.FTZ R72, R60, R65.reuse, -R67 ;  /* 0x000000413c487223 */ /* 0x080fe20000010843 */
[----:B------:R-:W-:Y:S01]  /*b0c0*/  F2FP.F16.E4M3.UNPACK_B R60, R54.H1 ;  /* 0x00000036ff3c723e */ /* 0x000fe200030006ff */
[----:B------:R-:W-:Y:S01]  /*b0d0*/  FFMA.FTZ R73, R64, R65, R69 ;  /* 0x0000004140497223 */ /* 0x000fe20000010045 */
[----:B------:R-:W-:Y:S01]  /*b0e0*/  F2FP.F16.E4M3.UNPACK_B R52, R52.H1 ;  /* 0x00000034ff34723e */ /* 0x000fe200030006ff */
[----:B------:R-:W-:Y:S01]  /*b0f0*/  HADD2.F32 R53, -RZ, R49.H0_H0 ;  /* 0x20000031ff357230 */ /* 0x000fe20000004100 */
[----:B------:R-:W-:Y:S01]  /*b100*/  F2FP.SATFINITE.E4M3.F32.PACK_AB_MERGE_C R76, R77, R76, RZ ;  /* 0x0000004c4d4c723e */ /* 0x000fe200048070ff */
[----:B------:R-:W-:-:S02]  /*b110*/  HADD2.F32 R54, -RZ, R62.H0_H0 ;  /* 0x2000003eff367230 */ /* 0x000fc40000004100 */
[----:B------:R-:W-:Y:S01]  /*b120*/  HADD2.F32 R64, -RZ, R60.H0_H0 ;  /* 0x2000003cff407230 */ /* 0x000fe20000004100 */
[----:B------:R-:W-:Y:S01]  /*b130*/  F2FP.SATFINITE.E4M3.F32.PACK_AB_MERGE_C R137, R137, R74, R76 ;  /* 0x0000004a8989723e */ /* 0x000fe2000480704c */
        /* <DEDUP_REMOVED lines=57> */
[----:B------:R-:W-:Y:S01]  /*b4d0*/  F2FP.SATFINITE.E4M3.F32.PACK_AB_MERGE_C R51, R51, R78, RZ ;  /* 0x0000004e3333723e */ /* 0x000fe200048070ff */
[----:B------:R-:W-:Y:S01]  /*b4e0*/  IMAD.MOV.U32 R54, RZ, RZ, R83 ;  /* 0x000000ffff367224 */ /* 0x000fe200078e0053 */
[----:B------:R-:W-:-:S02]  /*b4f0*/  F2FP.SATFINITE.E4M3.F32.PACK_AB_MERGE_C R60, R60, R81, RZ ;  /* 0x000000513c3c723e */ /* 0x000fc400048070ff */
[----:B------:R-:W-:Y:S01]  /*b500*/  F2FP.SATFINITE.E4M3.F32.PACK_AB_MERGE_C R51, R48, R79, R51 ;  /* 0x0000004f3033723e */ /* 0x000fe20004807033 */
[----:B------:R-:W-:Y:S01]  /*b510*/  IMAD.MOV.U32 R48, RZ, RZ, R80 ;  /* 0x000000ffff307224 */ /* 0x000fe200078e0050 */
[----:B------:R-:W-:Y:S01]  /*b520*/  F2FP.SATFINITE.E4M3.F32.PACK_AB_MERGE_C R55, R50, R69, R60 ;  /* 0x000000453237723e */ /* 0x000fe2000480703c */
[----:B------:R-:W-:Y:S01]  /*b530*/  IMAD.MOV.U32 R50, RZ, RZ, R82 ;  /* 0x000000ffff327224 */ /* 0x000fe200078e0052 */
[----:B------:R-:W-:-:S07]  /*b540*/  F2FP.SATFINITE.E4M3.F32.PACK_AB_MERGE_C R53, R73, R70, R75 ;  /* 0x000000464935723e */ /* 0x000fce000480704b */
.L_x_2251:
[----:B------:R-:W-:Y:S05]  /*b550*/  BSYNC B1 ;  /* 0x0000000000017941 */ /* 0x000fea0003800000 */
.L_x_2250:
        /* <DEDUP_REMOVED lines=10> */
.L_x_2191:
[----:B------:R-:W-:-:S06]  /*b600*/  UISETP.NE.AND UP0, UPT, UR45, 0x3, UPT ;  /* 0x000000032d00788c */ /* 0x000fcc000bf05270 */
[----:B------:R-:W-:-:S13]  /*b610*/  PLOP3.LUT P5, PT, PT, PT, UP0, 0x80, 0x0 ;  /* 0x000000000000781c */ /* 0x000fda0003faf008 */
[----:B------:R-:W-:Y:S05]  /*b620*/  @!P5 BRA `(.L_x_2252) ;  /* 0x000000000004d947 */ /* 0x000fea0003800000 */
[----:B------:R-:W-:Y:S01]  /*b630*/  BPT.TRAP 0x1 ;  /* 0x000000040000795c */ /* 0x000fe20000300000 */
.L_x_2252:
[----:B------:R-:W2:Y:S01]  /*b640*/  LDL R48, [R1+0x10] ;  /* 0x0000100001307983 */ /* 0x000ea20000100800 */
[----:B------:R-:W-:Y:S01]  /*b650*/  IMAD R107, R232, 0x8, R18 ;  /* 0x00000008e86b7824 */ /* 0x000fe200078e0212 */
[----:B------:R-:W-:Y:S01]  /*b660*/  BSSY B1, `(.L_x_2253) ;  /* 0x0000008000017945 */ /* 0x000fe20003800000 */
[----:B------:R-:W-:Y:S01]  /*b670*/  IMAD R116, R24, -0x80, R2 ;  /* 0xffffff8018747824 */ /* 0x000fe200078e0202 */
[----:B------:R-:W-:-:S04]  /*b680*/  SHF.R.S32.HI R49, RZ, 0x1f, R24 ;  /* 0x0000001fff317819 */ /* 0x000fc80000011418 */
[----:B------:R-:W-:Y:S02]  /*b690*/  VIMNMX R116, R116, 0x80, PT ;  /* 0x0000008074747848 */ /* 0x000fe40003fe0100 */
[----:B--2---:R-:W-:Y:S01]  /*b6a0*/  SHF.L.U32 R128, R48, 0x1f, RZ ;  /* 0x0000001f30807819 */ /* 0x004fe200000006ff */
[----:B------:R-:W-:-:S03]  /*b6b0*/  IMAD R48, R4, R24, RZ ;  /* 0x0000001804307224 */ /* 0x000fc600078e02ff */
[----:B------:R-:W0:Y:S02]  /*b6c0*/  SYNCS.PHASECHK.TRANS64.TRYWAIT P2, [R107+URZ+0x38890], R128 ;  /* 0x038890806b0075a7 */ /* 0x000e24000804017f */
[----:B0-----:R-:W-:Y:S05]  /*b6d0*/  @!P2 BRA `(.L_x_2254) ;  /* 0x000001e800b8a947 */ /* 0x001fea0003800000 */
.L_x_2535:
[----:B------:R-:W-:Y:S05]  /*b6e0*/  BSYNC B1 ;  /* 0x0000000000017941 */ /* 0x000fea0003800000 */
.L_x_2253:
[----:B------:R-:W-:Y:S01]  /*b6f0*/  ISETP.GE.AND P2, PT, R22, R116, PT ;  /* 0x000000741600720c */ /* 0x000fe20003f46270 */
[----:B------:R-:W-:Y:S01]  /*b700*/  IMAD R49, R49, R132, R48 ;  /* 0x0000008431317224 */ /* 0x000fe200078e0230 */
[----:B------:R-:W-:Y:S01]  /*b710*/  BSSY B1, `(.L_x_2255) ;  /* 0x000000e000017945 */ /* 0x000fe20003800000 */
[----:B------:R-:W-:-:S05]  /*b720*/  IMAD.WIDE.U32 R56, R132, R24, RZ ;  /* 0x0000001884387225 */ /* 0x000fca00078e00ff */
[----:B------:R-:W-:-:S05]  /*b730*/  IADD3 R62, R49, R57, RZ ;  /* 0x00000039313e7210 */ /* 0x000fca0007ffe0ff */
        /* <DEDUP_REMOVED lines=11> */
.L_x_2256:
[----:B------:R-:W-:Y:S05]  /*b7f0*/  BSYNC B1 ;  /* 0x0000000000017941 */ /* 0x000fea0003800000 */
.L_x_2255:
        /* <DEDUP_REMOVED lines=15> */
.L_x_2258:
[----:B------:R-:W-:Y:S05]  /*b8f0*/  BSYNC B1 ;  /* 0x0000000000017941 */ /* 0x000fea0003800000 */
.L_x_2257:
        /* <DEDUP_REMOVED lines=15> */
.L_x_2260:
[----:B------:R-:W-:Y:S05]  /*b9f0*/  BSYNC B1 ;  /* 0x0000000000017941 */ /* 0x000fea0003800000 */
.L_x_2259:
[----:B------:R-:W-:-:S13]  /*ba00*/  ISETP.GE.AND P2, PT, R235, R116, PT ;  /* 0x00000074eb00720c */ /* 0x000fda0003f46270 */
[----:B------:R-:W-:Y:S05]  /*ba10*/  @P2 BRA `(.L_x_2228) ;  /* 0x00000000003c2947 */ /* 0x000fea0003800000 */
[----:B-123--:R-:W1:Y:S01]  /*ba20*/  LDC.64 R48, c[0x0][0x2f0] ;  /* 0x0000bc00ff307b82 */ /* 0x00ee620000000a00 */
[----:B------:R-:W-:Y:S01]  /*ba30*/  IMAD.MOV.U32 R57, RZ, RZ, R62 ;  /* 0x000000ffff397224 */ /* 0x000fe200078e003e */
        /* <DEDUP_REMOVED lines=13> */
.L_x_2228:
[----:B------:R-:W-:Y:S05]  /*bb10*/  BSYNC B0 ;  /* 0x0000000000007941 */ /* 0x000fea0003800000 */
.L_x_2190:
        /* <DEDUP_REMOVED lines=17> */
.L_x_2262:
[----:B------:R-:W-:Y:S05]  /*bc30*/  BSYNC B0 ;  /* 0x0000000000007941 */ /* 0x000fea0003800000 */
.L_x_2261:
[----:B------:R-:W2:Y:S01]  /*bc40*/  SYNCS.PHASECHK.TRANS64.TRYWAIT P3, [R107+URZ+0x388b0], R128 ;  /* 0x0388b0806b0075a7 */ /* 0x000ea2000806017f */
[----:B------:R-:W-:Y:S01]  /*bc50*/  ULDC UR41, c[0x0][0x2e4] ;  /* 0x0000b90000297ab9 */ /* 0x000fe20000000800 */
[----:B------:R-:W-:Y:S01]  /*bc60*/  ULDC.64 UR36, c[0x0][0x318] ;  /* 0x0000c60000247ab9 */ /* 0x000fe20000000a00 */
[----:B------:R-:W-:Y:S01]  /*bc70*/  ULDC.64 UR38, c[0x0][0x308] ;  /* 0x0000c20000267ab9 */ /* 0x000fe20000000a00 */
[----:B------:R-:W-:Y:S04]  /*bc80*/  BSSY B0, `(.L_x_2263) ;  /* 0x0000002000007945 */ /* 0x000fe80003800000 */
[----:B--2---:R-:W-:Y:S05]  /*bc90*/  @!P3 BRA `(.L_x_2264) ;  /* 0x000001e4005cb947 */ /* 0x004fea0003800000 */
.L_x_2536:
[----:B------:R-:W-:Y:S05]  /*bca0*/  BSYNC B0 ;  /* 0x0000000000007941 */ /* 0x000fea0003800000 */
.L_x_2263:
[----:B------:R-:W-:Y:S01]  /*bcb0*/  ISETP.GE.AND P3, PT, R22, R116, PT ;  /* 0x000000741600720c */ /* 0x000fe20003f66270 */
[----:B------:R-:W-:Y:S01]  /*bcc0*/  BSSY B0, `(.L_x_2265) ;  /* 0x0000010000007945 */ /* 0x000fe20003800000 */
[----:B------:R-:W-:-:S11]  /*bcd0*/  IMAD.WIDE R52, R24, 0x80, R44 ;  /* 0x0000008018347825 */ /* 0x000fd600078e022c */
[----:B------:R-:W-:Y:S05]  /*bce0*/  @P3 BRA `(.L_x_2266) ;  /* 0x0000000000343947 */ /* 0x000fea0003800000 */
[----:B-1----:R-:W-:Y:S02]  /*bcf0*/  IMAD.MOV.U32 R48, RZ, RZ, R98 ;  /* 0x000000ffff307224 */ /* 0x002fe400078e0062 */
[----:B------:R-:W-:Y:S02]  /*bd00*/  IMAD.MOV.U32 R49, RZ, RZ, R106 ;  /* 0x000000ffff317224 */ /* 0x000fe400078e006a */
        /* <DEDUP_REMOVED lines=11> */
.L_x_2266:
[----:B------:R-:W-:Y:S05]  /*bdc0*/  BSYNC B0 ;  /* 0x0000000000007941 */ /* 0x000fea0003800000 */
.L_x_2265:
[----:B------:R-:W-:Y:S01]  /*bdd0*/  ISETP.GE.AND P3, PT, R234, R116, PT ;  /* 0x00000074ea00720c */ /* 0x000fe20003f66270 */
[----:B------:R-:W-:-:S12]  /*bde0*/  BSSY B0, `(.L_x_2267) ;  /* 0x0000011000007945 */ /* 0x000fd80003800000 */
[----:B------:R-:W-:Y:S05]  /*bdf0*/  @P3 BRA `(.L_x_2268) ;  /* 0x00000000003c3947 */ /* 0x000fea0003800000 */
[----:B---3--:R-:W-:Y:S01]  /*be00*/  IADD3 R51, P3, R52, 0x20, RZ ;  /* 0x0000002034337810 */ /* 0x008fe20007f7e0ff */
[----:B------:R-:W-:Y:S01]  /*be10*/  IMAD.MOV.U32 R49, RZ, RZ, R106 ;  /* 0x000000ffff317224 */ /* 0x000fe200078e006a */
[----:B-1----:R-:W-:-:S03]  /*be20*/  MOV R48, R98 ;  /* 0x0000006200307202 */ /* 0x002fc60000000f00 */
        /* <DEDUP_REMOVED lines=12> */
.L_x_2268:
[----:B------:R-:W-:Y:S05]  /*bef0*/  BSYNC B0 ;  /* 0x0000000000007941 */ /* 0x000fea0003800000 */
.L_x_2267:
[----:B------:R-:W-:Y:S01]  /*bf00*/  ISETP.GE.AND P3, PT, R233, R116, PT ;  /* 0x00000074e900720c */ /* 0x000fe20003f66270 */
[----:B------:R-:W-:-:S12]  /*bf10*/  BSSY B0, `(.L_x_2269) ;  /* 0x0000011000007945 */ /* 0x000fd80003800000 */
[----:B------:R-:W-:Y:S05]  /*bf20*/  @P3 BRA `(.L_x_2270) ;  /* 0x00000000003c3947 */ /* 0x000fea0003800000 */
[----:B---34-:R-:W-:Y:S01]  /*bf30*/  IADD3 R51, P3, R52, 0x40, RZ ;  /* 0x0000004034337810 */ /* 0x018fe20007f7e0ff */
        /* <DEDUP_REMOVED lines=14> */
.L_x_2270:
[----:B------:R-:W-:Y:S05]  /*c020*/  BSYNC B0 ;  /* 0x0000000000007941 */ /* 0x000fea0003800000 */
.L_x_2269:
[----:B------:R-:W-:Y:S01]  /*c030*/  ISETP.GE.AND P3, PT, R235, R116, PT ;  /* 0x00000074eb00720c */ /* 0x000fe20003f66270 */
[----:B------:R-:W-:-:S12]  /*c040*/  BSSY B0, `(.L_x_2271) ;  /* 0x0000011000007945 */ /* 0x000fd80003800000 */
[----:B------:R-:W-:Y:S05]  /*c050*/  @P3 BRA `(.L_x_2272) ;  /* 0x00000000003c3947 */ /* 0x000fea0003800000 */
[----:B-1-34-:R-:W-:Y:S01]  /*c060*/  IADD3 R51, P3, R52, 0x60, RZ ;  /* 0x0000006034337810 */ /* 0x01afe20007f7e0ff */
[----:B------:R-:W-:Y:S02]  /*c070*/  IMAD.MOV.U32 R48, RZ, RZ, R98 ;  /* 0x000000ffff307224 */ /* 0x000fe400078e0062 */
        /* <DEDUP_REMOVED lines=13> */
.L_x_2272:
[----:B------:R-:W-:Y:S05]  /*c150*/  BSYNC B0 ;  /* 0x0000000000007941 */ /* 0x000fea0003800000 */
.L_x_2271:
[----:B-1-34-:R-:W3:Y:S01]  /*c160*/  LDL.LU R49, [R1+0x10] ;  /* 0x0000100001317983 */ /* 0x01aee20000300800 */
[----:B0-2---:R-:W-:Y:S01]  /*c170*/  @!P2 VIADD R107, R107, 0x388c0 ;  /* 0x000388c06b6ba836 */ /* 0x005fe20000000000 */
[----:B------:R-:W-:Y:S01]  /*c180*/  IADD3 R232, R232, 0x1, RZ ;  /* 0x00000001e8e87810 */ /* 0x000fe20007ffe0ff */
[----:B------:R-:W-:Y:S01]  /*c190*/  @!PT LDS RZ, [RZ] ;  /* 0x00000000fffff984 */ /* 0x000fe20000000800 */
[----:B------:R-:W-:Y:S01]  /*c1a0*/  @!PT LDS RZ, [RZ] ;  /* 0x00000000fffff984 */ /* 0x000fe20000000800 */
[----:B------:R-:W-:Y:S01]  /*c1b0*/  @!PT LDS RZ, [RZ] ;  /* 0x00000000fffff984 */ /* 0x000fe20000000800 */
[----:B------:R-:W-:Y:S01]  /*c1c0*/  @!PT LDS RZ, [RZ] ;  /* 0x00000000fffff984 */ /* 0x000fe20000000800 */
[----:B------:R0:W-:Y:S06]  /*c1d0*/  MEMBAR.ALL.CTA ;  /* 0x0000000000007992 */ /* 0x0001ec0000008000 */
[----:B0-----:R-:W0:Y:S02]  /*c1e0*/  FENCE.VIEW.ASYNC.S ;  /* 0x00000000000073c6 */ /* 0x001e240000000000 */
[----:B0-----:R0:W-:Y:S01]  /*c1f0*/  BAR.SYNC.DEFER_BLOCKING R129, 0x80 ;  /* 0x000200810000751d */ /* 0x0011e20000010000 */
[----:B------:R-:W-:-:S02]  /*c200*/  @!P2 PRMT R107, RZ, 0x654, R107 ;  /* 0x00000654ff6ba816 */ /* 0x000fc4000000006b */
[----:B------:R-:W-:-:S03]  /*c210*/  ISETP.NE.AND P3, PT, R108, RZ, PT ;  /* 0x000000ff6c00720c */ /* 0x000fc60003f65270 */
[----:B------:R0:W-:Y:S01]  /*c220*/  @!P2 SYNCS.ARRIVE.TRANS64.RED.A1T0 RZ, [R107+URZ], RZ ;  /* 0x000000ff6bffa9a7 */ /* 0x0001e2000810043f */
[----:B------:R-:W-:-:S04]  /*c230*/  ISETP.NE.AND P2, PT, R232, 0x2, PT ;  /* 0x00000002e800780c */ /* 0x000fc80003f45270 */
[----:B------:R-:W-:Y:S02]  /*c240*/  SEL R48, RZ, 0x1, P2 ;  /* 0x00000001ff307807 */ /* 0x000fe40001000000 */
[----:B------:R-:W-:Y:S02]  /*c250*/  SEL R232, R232, RZ, P2 ;  /* 0x000000ffe8e87207 */ /* 0x000fe40001000000 */
[----:B---3--:R-:W-:-:S05]  /*c260*/  LOP3.LUT R49, R49, R48, RZ, 0x3c, !PT ;  /* 0x0000003031317212 */ /* 0x008fca00078e3cff */
[----:B------:R0:W-:Y:S01]  /*c270*/  STL [R1+0x10], R49 ;  /* 0x0000103101007387 */ /* 0x0001e20000100800 */
[----:B------:R-:W-:Y:S05]  /*c280*/  @P3 BRA `(.L_x_2273) ;  /* 0xffffff6000e43947 */ /* 0x000fea000383ffff */
[----:B0-----:R-:W0:Y:S01]  /*c290*/  S2R R49, SR_TID.X ;  /* 0x0000000000317919 */ /* 0x001e220000002100 */
[----:B------:R-:W-:Y:S02]  /*c2a0*/  PLOP3.LUT P0, PT, PT, PT, PT, 0x8, 0x0 ;  /* 0x000000000000781c */ /* 0x000fe40003f0e170 */
[----:B0-----:R-:W-:-:S04]  /*c2b0*/  SHF.R.U32.HI R49, RZ, 0x7, R49 ;  /* 0x00000007ff317819 */ /* 0x001fc80000011631 */
[----:B------:R-:W-:-:S13]  /*c2c0*/  ISETP.NE.AND P3, PT, R49, 0x1, PT ;  /* 0x000000013100780c */ /* 0x000fda0003f65270 */
[----:B------:R-:W-:Y:S06]  /*c2d0*/  @!P3 BAR.ARV 0x9, 0x100 ;  /* 0x024400000000bb1d */ /* 0x000fec0000002000 */
.L_x_2185:
[----:B------:R-:W2:Y:S01]  /*c2e0*/  LDC R0, c[0x0][0x428] ;  /* 0x00010a00ff007b82 */ /* 0x000ea20000000800 */
[----:B------:R-:W-:Y:S05]  /*c2f0*/  @P0 BRA `(.L_x_2274) ;  /* 0x00000000000c0947 */ /* 0x000fea0003800000 */
[----:B------:R-:W3:Y:S01]  /*c300*/  FENCE.VIEW.ASYNC.G ;  /* 0x00000000000073c6 */ /* 0x000ee20000000100 */
[----:B------:R-:W-:Y:S05]  /*c310*/  WARPSYNC.ALL ;  /* 0x0000000000007948 */ /* 0x000fea0003800000 */
[----:B---3--:R-:W-:Y:S06]  /*c320*/  BAR.ARV 0xc, 0x180 ;  /* 0x0306000000007b1d */ /* 0x008fec0000002000 */
.L_x_2274:
[----:B------:R-:W3:Y:S01]  /*c330*/  LDL R4, [R1+0x44] ;  /* 0x0000440001047983 */ /* 0x000ee20000100800 */
[----:B------:R-:W-:-:S03]  /*c340*/  ULDC.64 UR4, c[0x0][0x990] ;  /* 0x0002640000047ab9 */ /* 0x000fc60000000a00 */
[----:B------:R-:W4:Y:S04]  /*c350*/  LDL R5, [R1+0x24] ;  /* 0x0000240001057983 */ /* 0x000f280000100800 */
[----:B------:R-:W4:Y:S04]  /*c360*/  LDL R27, [R1+0xc] ;  /* 0x00000c00011b7983 */ /* 0x000f280000100800 */
[----:B------:R-:W4:Y:S04]  /*c370*/  LDL R26, [R1+0x20] ;  /* 0x00002000011a7983 */ /* 0x000f280000100800 */
[----:B------:R-:W4:Y:S01]  /*c380*/  LDL R25, [R1+0x4] ;  /* 0x0000040001197983 */ /* 0x000f220000100800 */
[----:B--2---:R-:W-:Y:S01]  /*c390*/  ISETP.NE.AND P2, PT, R0, 0x1, PT ;  /* 0x000000010000780c */ /* 0x004fe20003f45270 */
[----:B------:R-:W-:-:S02]  /*c3a0*/  ULDC.64 UR6, c[0x0][0x998] ;  /* 0x0002660000067ab9 */ /* 0x000fc40000000a00 */
[----:B------:R-:W2:Y:S01]  /*c3b0*/  LDL.LU R24, [R1+0x8] ;  /* 0x0000080001187983 */ /* 0x000ea20000300800 */
[----:B------:R-:W-:Y:S02]  /*c3c0*/  ISETP.NE.U32.AND P0, PT, RZ, UR4, PT ;  /* 0x00000004ff007c0c */ /* 0x000fe4000bf05070 */
[----:B------:R-:W-:Y:S02]  /*c3d0*/  ISETP.NE.U32.AND P1, PT, RZ, UR6, PT ;  /* 0x00000006ff007c0c */ /* 0x000fe4000bf25070 */
[----:B------:R-:W-:Y:S02]  /*c3e0*/  ISETP.NE.AND.EX P0, PT, RZ, UR5, PT, P0 ;  /* 0x00000005ff007c0c */ /* 0x000fe4000bf05300 */
[----:B------:R-:W-:-:S03]  /*c3f0*/  ISETP.NE.AND.EX P1, PT, RZ, UR7, PT, P1 ;  /* 0x00000007ff007c0c */ /* 0x000fc6000bf25310 */
[----:B------:R-:W2:Y:S08]  /*c400*/  @P2 LDC R0, c[0x0][0x42c] ;  /* 0x00010b00ff002b82 */ /* 0x000eb00000000800 */
[----:B0-----:R-:W3:Y:S08]  /*c410*/  @P0 LDC.64 R10, c[0x0][0x9a8] ;  /* 0x00026a00ff0a0b82 */ /* 0x001ef00000000a00 */
[----:B------:R-:W0:Y:S08]  /*c420*/  @P2 LDC R3, c[0x0][0x430] ;  /* 0x00010c00ff032b82 */ /* 0x000e300000000800 */
[----:B-1----:R-:W1:Y:S08]  /*c430*/  @P1 LDC.64 R12, c[0x0][0x9b8] ;  /* 0x00026e00ff0c1b82 */ /* 0x002e700000000a00 */
[----:B------:R-:W1:Y:S08]  /*c440*/  @P0 LDC.64 R14, c[0x0][0x9b0] ;  /* 0x00026c00ff0e0b82 */ /* 0x000e700000000a00 */
[----:B------:R-:W1:Y:S01]  /*c450*/  @P1 LDC.64 R20, c[0x0][0x9c0] ;  /* 0x00027000ff141b82 */ /* 0x000e620000000a00 */
[----:B--2---:R-:W-:-:S04]  /*c460*/  @P2 IMAD.HI.U32 R2, R24, R0, RZ ;  /* 0x0000000018022227 */ /* 0x004fc800078e00ff */
[-C--:B---3--:R-:W-:Y:S02]  /*c470*/  @P0 IMAD R0, R4, R10.reuse, RZ ;  /* 0x0000000a04000224 */ /* 0x088fe400078e02ff */
[----:B------:R-:W-:Y:S01]  /*c480*/  IMAD.MOV.U32 R7, RZ, RZ, R24 ;  /* 0x000000ffff077224 */ /* 0x000fe200078e0018 */
[----:B0-----:R-:W-:Y:S01]  /*c490*/  @P2 SHF.R.U32.HI R7, RZ, R3, R2 ;  /* 0x00000003ff072219 */ /* 0x001fe20000011602 */
[C---:B----4-:R-:W-:Y:S02]  /*c4a0*/  @P0 IMAD R11, R5.reuse, R11, R0 ;  /* 0x0000000b050b0224 */ /* 0x050fe400078e0200 */
[----:B------:R-:W-:Y:S01]  /*c4b0*/  @P0 IMAD.WIDE.U32 R2, R5, R10, RZ ;  /* 0x0000000a05020225 */ /* 0x000fe200078e00ff */
[----:B------:R-:W-:-:S03]  /*c4c0*/  @P0 SHF.R.S32.HI R9, RZ, 0x1f, R7 ;  /* 0x0000001fff090819 */ /* 0x000fc60000011407 */
[-C--:B-1----:R-:W-:Y:S02]  /*c4d0*/  @P1 IMAD R4, R4, R12.reuse, RZ ;  /* 0x0000000c04041224 */ /* 0x082fe400078e02ff */
[----:B------:R-:W-:Y:S01]  /*c4e0*/  @P0 IMAD.IADD R3, R3, 0x1, R11 ;  /* 0x0000000103030824 */ /* 0x000fe200078e020b */
[----:B------:R-:W-:Y:S01]  /*c4f0*/  @P1 SHF.R.S32.HI R11, RZ, 0x1f, R7 ;  /* 0x0000001fff0b1819 */ /* 0x000fe20000011407 */
[C---:B------:R-:W-:Y:S02]  /*c500*/  @P1 IMAD R13, R5.reuse, R13, R4 ;  /* 0x0000000d050d1224 */ /* 0x040fe400078e0204 */
[----:B------:R-:W-:-:S04]  /*c510*/  @P1 IMAD.WIDE.U32 R4, R5, R12, RZ ;  /* 0x0000000c05041225 */ /* 0x000fc800078e00ff */
[----:B------:R-:W-:Y:S02]  /*c520*/  @P0 IMAD R0, R9, R14, RZ ;  /* 0x0000000e09000224 */ /* 0x000fe400078e02ff */
        /* <DEDUP_REMOVED lines=13> */
[----:B------:R-:W0:Y:S01]  /*c600*/  @P2 LDC R11, c[0x0][0x430] ;  /* 0x00010c00ff0b2b82 */ /* 0x000e220000000800 */
[----:B------:R-:W-:Y:S01]  /*c610*/  @P1 LEA.HI.X R9, R6, UR7, R3, 0x2, P4 ;  /* 0x0000000706091c11 */ /* 0x000fe2000a0f1403 */
[----:B------:R-:W-:-:S04]  /*c620*/  IMAD.MOV.U32 R3, RZ, RZ, 0x3f800000 ;  /* 0x3f800000ff037424 */ /* 0x000fc800078e00ff */
[----:B------:R-:W2:Y:S01]  /*c630*/  @P1 LDG.E R0, desc[UR46][R8.64] ;  /* 0x0000002e08001981 */ /* 0x000ea2000c1e1900 */
[----:B------:R-:W-:Y:S01]  /*c640*/  IADD3 R2, R26, 0xff, -R27 ;  /* 0x000000ff1a027810 */ /* 0x000fe20007ffe81b */
[----:B------:R-:W1:Y:S02]  /*c650*/  @P2 LDC R6, c[0x0][0x42c] ;  /* 0x00010b00ff062b82 */ /* 0x000e640000000800 */
[----:B------:R3:W2:Y:S02]  /*c660*/  @P0 LDG.E R3, desc[UR46][R4.64] ;  /* 0x0000002e04030981 */ /* 0x0006a4000c1e1900 */
[----:B------:R-:W-:-:S05]  /*c670*/  IMAD R2, R25, 0x80, R2 ;  /* 0x0000008019027824 */ /* 0x000fca00078e0202 */
[----:B------:R-:W-:-:S04]  /*c680*/  SHF.R.S32.HI R7, RZ, 0x1f, R2 ;  /* 0x0000001fff077819 */ /* 0x000fc80000011402 */
[----:B------:R-:W-:-:S04]  /*c690*/  LEA.HI R7, R7, R2, RZ, 0x7 ;  /* 0x0000000207077211 */ /* 0x000fc800078f38ff */
[----:B------:R-:W-:-:S04]  /*c6a0*/  SHF.R.S32.HI R2, RZ, 0x7, R7 ;  /* 0x00000007ff027819 */ /* 0x000fc80000011407 */
[----:B------:R-:W-:-:S04]  /*c6b0*/  VIMNMX R133, R133, R2, PT ;  /* 0x0000000285857248 */ /* 0x000fc80003fe0100 */
[----:B------:R-:W-:Y:S01]  /*c6c0*/  ISETP.GE.AND P1, PT, R133, 0x1, PT ;  /* 0x000000018500780c */ /* 0x000fe20003f26270 */
[----:B-1----:R-:W-:Y:S01]  /*c6d0*/  @P2 IMAD.HI.U32 R6, R24, R6, RZ ;  /* 0x0000000618062227 */ /* 0x002fe200078e00ff */
[----:B---3--:R-:W-:-:S04]  /*c6e0*/  MOV R4, R24 ;  /* 0x0000001800047202 */ /* 0x008fc80000000f00 */
[----:B0-----:R-:W-:Y:S01]  /*c6f0*/  @P2 SHF.R.U32.HI R4, RZ, R11, R6 ;  /* 0x0000000bff042219 */ /* 0x001fe20000011606 */
[----:B------:R-:W-:Y:S01]  /*c700*/  IMAD.MOV.U32 R154, RZ, RZ, RZ ;  /* 0x000000ffff9a7224 */ /* 0x000fe200078e00ff */
[----:B------:R-:W-:Y:S01]  /*c710*/  PLOP3.LUT P0, PT, PT, PT, PT, 0x80, 0x0 ;  /* 0x000000000000781c */ /* 0x000fe20003f0f070 */
[----:B------:R-:W-:Y:S01]  /*c720*/  IMAD.MOV.U32 R153, RZ, RZ, RZ ;  /* 0x000000ffff997224 */ /* 0x000fe200078e00ff */
[----:B------:R-:W-:Y:S01]  /*c730*/  CS2R R134, SRZ ;  /* 0x0000000000867805 */ /* 0x000fe2000001ff00 */
[----:B------:R0:W-:Y:S01]  /*c740*/  STL [R1+0x8], R4 ;  /* 0x0000080401007387 */ /* 0x0001e20000100800 */
[----:B------:R-:W-:Y:S01]  /*c750*/  IMAD.MOV.U32 R151, RZ, RZ, RZ ;  /* 0x000000ffff977224 */ /* 0x000fe200078e00ff */
        /* <DEDUP_REMOVED lines=11> */
[----:B------:R-:W-:Y:S01]  /*c810*/  IMAD.MOV.U32 R122, RZ, RZ, RZ ;  /* 0x000000ffff7a7224 */ /* 0x000fe200078e00ff */
[----:B------:R-:W-:Y:S02]  /*c820*/  CS2R R118, SRZ ;  /* 0x0000000000767805 */ /* 0x000fe4000001ff00 */
[----:B------:R-:W-:Y:S02]  /*c830*/  CS2R R114, SRZ ;  /* 0x0000000000727805 */ /* 0x000fe4000001ff00 */
[----:B------:R-:W-:Y:S02]  /*c840*/  CS2R R92, SRZ ;  /* 0x00000000005c7805 */ /* 0x000fe4000001ff00 */
[----:B------:R-:W-:Y:S02]  /*c850*/  CS2R R88, SRZ ;  /* 0x0000000000587805 */ /* 0x000fe4000001ff00 */
        /* <DEDUP_REMOVED lines=25> */
[----:B------:R-:W-:Y:S02]  /*c9f0*/  MOV R63, RZ ;  /* 0x000000ff003f7202 */ /* 0x000fe40000000f00 */
[----:B------:R-:W-:Y:S01]  /*ca00*/  CS2R R38, SRZ ;  /* 0x0000000000267805 */ /* 0x000fe2000001ff00 */
[----:B------:R-:W-:Y:S01]  /*ca10*/  IMAD.MOV.U32 R54, RZ, RZ, RZ ;  /* 0x000000ffff367224 */ /* 0x000fe200078e00ff */
        /* <DEDUP_REMOVED lines=21> */
[----:B0-----:R-:W-:Y:S01]  /*cb70*/  CS2R R4, SRZ ;  /* 0x0000000000047805 */ /* 0x001fe2000001ff00 */
[----:B--2---:R-:W-:Y:S01]  /*cb80*/  FMUL.FTZ R2, R3, R0 ;  /* 0x0000000003027220 */ /* 0x004fe20000410000 */
[----:B------:R-:W-:-:S03]  /*cb90*/  IMAD.MOV.U32 R3, RZ, RZ, RZ ;  /* 0x000000ffff037224 */ /* 0x000fc600078e00ff */
[----:B------:R-:W-:Y:S01]  /*cba0*/  FMUL.FTZ R2, R2, UR4 ;  /* 0x0000000402027c20 */ /* 0x000fe20008410000 */
[----:B------:R-:W-:Y:S01]  /*cbb0*/  IMAD.MOV.U32 R0, RZ, RZ, RZ ;  /* 0x000000ffff007224 */ /* 0x000fe200078e00ff */
[----:B------:R-:W-:Y:S06]  /*cbc0*/  @!P1 BRA `(.L_x_2275) ;  /* 0x0000012800e89947 */ /* 0x000fec0003800000 */
[----:B------:R-:W0:Y:S01]  /*cbd0*/  S2R R26, SR_TID.X ;  /* 0x00000000001a7919 */ /* 0x000e220000002100 */
[----:B------:R-:W-:Y:S01]  /*cbe0*/  UMOV UR4, 0xffffffff ;  /* 0xffffffff00047882 */ /* 0x000fe20000000000 */
[----:B0-----:R-:W-:-:S05]  /*cbf0*/  VIADD R31, R26, 0xffffff80 ;  /* 0xffffff801a1f7836 */ /* 0x001fca0000000000 */
[----:B------:R-:W-:-:S04]  /*cc00*/  SHF.R.S32.HI R32, RZ, 0x1f, R31 ;  /* 0x0000001fff207819 */ /* 0x000fc8000001141f */
[----:B------:R-:W-:-:S04]  /*cc10*/  LEA.HI R13, R32, R31, RZ, 0x7 ;  /* 0x0000001f200d7211 */ /* 0x000fc800078f38ff */
[----:B------:R-:W-:Y:S01]  /*cc20*/  SHF.R.S32.HI R13, RZ, 0x7, R13 ;  /* 0x00000007ff0d7819 */ /* 0x000fe2000001140d */
[----:B------:R-:W-:Y:S06]  /*cc30*/  BRA.DIV UR4, `(.L_x_2276) ;  /* 0x000001d604887947 */ /* 0x000fec000b800000 */
[----:B------:R-:W0:Y:S04]  /*cc40*/  SHFL.IDX PT, R0, R13, RZ, 0x1f ;  /* 0x00001fff0d007589 */ /* 0x000e2800000e0000 */
[----:B0-----:R1:W-:Y:S02]  /*cc50*/  STL [R1], R0 ;  /* 0x0000000001007387 */ /* 0x0013e40000100800 */
.L_x_2539:
[----:B------:R-:W1:Y:S02]  /*cc60*/  LDL R3, [R1] ;  /* 0x0000000001037983 */ /* 0x000e640000100800 */
[----:B-1----:R-:W-:-:S04]  /*cc70*/  LEA.HI R0, R3, R3, RZ, 0x1 ;  /* 0x0000000303007211 */ /* 0x002fc800078f08ff */
        /* <DEDUP_REMOVED lines=12> */
[----:B------:R-:W-:Y:S01]  /*cd40*/  MOV R4, UR4 ;  /* 0x0000000400047c02 */ /* 0x000fe20008000f00 */
[----:B0-----:R0:W1:Y:S01]  /*cd50*/  LDC.64 R14, c[0x4][R0] ;  /* 0x01000000000e7b82 */ /* 0x0010620000000a00 */
        /* <DEDUP_REMOVED lines=11> */
.L_x_2277:
        /* <DEDUP_REMOVED lines=13> */
.L_x_2281:
[----:B--2---:R2:W3:Y:S02]  /*cee0*/  SYNCS.PHASECHK.TRANS64.TRYWAIT P0, [R18+URZ+0x38800], R3 ;  /* 0x03880003120075a7 */ /* 0x0044e4000800017f */
[----:B---3--:R-:W-:Y:S05]  /*cef0*/  @!P0 NANOSLEEP.SYNCS 0x989680 ;  /* 0x009896800000895d */ /* 0x008fea0003900000 */
[----:B------:R-:W3:Y:S02]  /*cf00*/  @!P0 SYNCS.PHASECHK.TRANS64 P0, [R18+URZ+0x38800], R3 ;  /* 0x03880003120085a7 */ /* 0x000ee4000800007f */
[----:B---3--:R-:W-:Y:S05]  /*cf10*/  @!P0 BRA `(.L_x_2281) ;  /* 0xfffffffc00f08947 */ /* 0x008fea000383ffff */
.L_x_2280:
[----:B------:R-:W-:Y:S05]  /*cf20*/  BSYNC B0 ;  /* 0x0000000000007941 */ /* 0x000fea0003800000 */
.L_x_2279:
[----:B------:R-:W-:Y:S05]  /*cf30*/  BRA `(.L_x_2282) ;  /* 0x0000009800187947 */ /* 0x000fea0003800000 */
.L_x_2278:
[----:B------:R-:W1:Y:S01]  /*cf40*/  LDC.64 R12, c[0x0][0x3d8] ;  /* 0x0000f600ff0c7b82 */ /* 0x000e620000000a00 */
[----:B-----5:R-:W-:Y:S01]  /*cf50*/  SHF.R.S32.HI R3, RZ, 0x1f, R123 ;  /* 0x0000001fff037819 */ /* 0x020fe2000001147b */
[--C-:B------:R-:W-:Y:S01]  /*cf60*/  IMAD.MOV.U32 R4, RZ, RZ, R19.reuse ;  /* 0x000000ffff047224 */ /* 0x100fe200078e0013 */
[----:B------:R-:W-:Y:S01]  /*cf70*/  ISETP.NE.AND P4, PT, R24, RZ, PT ;  /* 0x000000ff1800720c */ /* 0x000fe20003f85270 */
[--C-:B------:R-:W-:Y:S01]  /*cf80*/  IMAD.MOV.U32 R8, RZ, RZ, R16.reuse ;  /* 0x000000ffff087224 */ /* 0x100fe200078e0010 */
[----:B------:R-:W-:Y:S02]  /*cf90*/  SHF.R.S32.HI R5, RZ, 0x1f, R19 ;  /* 0x0000001fff057819 */ /* 0x000fe40000011413 */
[----:B------:R-:W-:Y:S01]  /*cfa0*/  SHF.R.S32.HI R9, RZ, 0x1f, R16 ;  /* 0x0000001fff097819 */ /* 0x000fe20000011410 */
[----:B0-----:R-:W0:Y:S01]  /*cfb0*/  LDC.64 R14, c[0x0][0x3e8] ;  /* 0x0000fa00ff0e7b82 */ /* 0x001e220000000a00 */
[-C--:B-1----:R-:W-:Y:S01]  /*cfc0*/  IMAD R7, R23, R12.reuse, RZ ;  /* 0x0000000c17077224 */ /* 0x082fe200078e02ff */
[----:B------:R-:W-:Y:S01]  /*cfd0*/  SHF.L.U64.HI R27, R12, 0x5, R13 ;  /* 0x000000050c1b7819 */ /* 0x000fe2000001020d */
[----:B------:R-:W-:-:S02]  /*cfe0*/  IMAD R0, R3, R12, RZ ;  /* 0x0000000c03007224 */ /* 0x000fc400078e02ff */
[----:B------:R-:W-:Y:S02]  /*cff0*/  IMAD R24, R22, R13, R7 ;  /* 0x0000000d16187224 */ /* 0x000fe400078e0207 */
[----:B------:R-:W-:Y:S01]  /*d000*/  IMAD.WIDE.U32 R60, R123, R12, RZ ;  /* 0x0000000c7b3c7225 */ /* 0x000fe200078e00ff */
[----:B0-----:R-:W-:-:S03]  /*d010*/  SHF.L.U64.HI R29, R14, 0x5, R15 ;  /* 0x000000050e1d7819 */ /* 0x001fc6000001020f */
[----:B------:R-:W-:Y:S02]  /*d020*/  IMAD R6, R3, R14, RZ ;  /* 0x0000000e03067224 */ /* 0x000fe400078e02ff */
[C---:B------:R-:W-:Y:S02]  /*d030*/  IMAD R63, R123.reuse, R13, R0 ;  /* 0x0000000d7b3f7224 */ /* 0x040fe400078e0200 */
[----:B------:R-:W-:Y:S02]  /*d040*/  IMAD R57, R123, R15, R6 ;  /* 0x0000000f7b397224 */ /* 0x000fe400078e0206 */
[----:B------:R-:W-:-:S04]  /*d050*/  IMAD.WIDE.U32 R6, R22, R12, R4 ;  /* 0x0000000c16067225 */ /* 0x000fc800078e0004 */
[----:B------:R-:W-:Y:S01]  /*d060*/  IMAD.WIDE.U32 R10, R22, R12, R8 ;  /* 0x0000000c160a7225 */ /* 0x000fe200078e0008 */
[----:B------:R-:W-:-:S03]  /*d070*/  IADD3 R65, P0, R6, R60, RZ ;  /* 0x0000003c06417210 */ /* 0x000fc60007f1e0ff */
[----:B------:R-:W-:Y:S01]  /*d080*/  IMAD R3, R23, R14, RZ ;  /* 0x0000000e17037224 */ /* 0x000fe200078e02ff */
[----:B------:R-:W-:Y:S01]  /*d090*/  IADD3 R25, P2, R10, R60, RZ ;  /* 0x0000003c0a197210 */ /* 0x000fe20007f5e0ff */
[----:B------:R-:W-:-:S04]  /*d0a0*/  IMAD.WIDE.U32 R58, R123, R14, RZ ;  /* 0x0000000e7b3a7225 */ /* 0x000fc800078e00ff */
[----:B------:R-:W-:-:S04]  /*d0b0*/  IMAD.WIDE.U32 R4, R22, R14, R4 ;  /* 0x0000000e16047225 */ /* 0x000fc800078e0004 */
[----:B------:R-:W-:Y:S01]  /*d0c0*/  IMAD.WIDE.U32 R8, R22, R14, R8 ;  /* 0x0000000e16087225 */ /* 0x000fe200078e0008 */
[----:B------:R-:W-:-:S03]  /*d0d0*/  IADD3 R67, P1, R4, R58, RZ ;  /* 0x0000003a04437210 */ /* 0x000fc60007f3e0ff */
[----:B------:R-:W-:Y:S01]  /*d0e0*/  IMAD.IADD R63, R63, 0x1, R61 ;  /* 0x000000013f3f7824 */ /* 0x000fe200078e023d */
[----:B------:R-:W-:Y:S01]  /*d0f0*/  IADD3 R71, P3, R8, R58, RZ ;  /* 0x0000003a08477210 */ /* 0x000fe20007f7e0ff */
[----:B------:R-:W-:Y:S02]  /*d100*/  IMAD R3, R22, R15, R3 ;  /* 0x0000000f16037224 */ /* 0x000fe400078e0203 */
[----:B------:R-:W-:Y:S01]  /*d110*/  IMAD.IADD R57, R57, 0x1, R59 ;  /* 0x0000000139397824 */ /* 0x000fe200078e023b */
[C---:B------:R-:W-:Y:S01]  /*d120*/  IADD3.X R54, R63.reuse, R7, R24, P0, !PT ;  /* 0x000000073f367210 */ /* 0x040fe200007fe418 */
[----:B------:R-:W-:Y:S01]  /*d130*/  IMAD.SHL.U32 R28, R12, 0x20, RZ ;  /* 0x000000200c1c7824 */ /* 0x000fe200078e00ff */
[----:B------:R-:W-:Y:S01]  /*d140*/  IADD3.X R24, R63, R24, R11, P2, !PT ;  /* 0x000000183f187210 */ /* 0x000fe200017fe40b */
        /* <DEDUP_REMOVED lines=8> */
[----:B------:R0:W1:Y:S01]  /*d1d0*/  LDC.64 R14, c[0x4][R0] ;  /* 0x01000000000e7b82 */ /* 0x0000620000000a00 */
[----:B------:R-:W-:Y:S01]  /*d1e0*/  IMAD.U32 R5, RZ, RZ, UR5 ;  /* 0x00000005ff057e24 */ /* 0x000fe2000f8e00ff */
[----:B------:R-:W-:Y:S01]  /*d1f0*/  ULDC.64 UR4, c[0x4][0x108] ;  /* 0x0100420000047ab9 */ /* 0x000fe20000000a00 */
[----:B------:R-:W-:Y:S01]  /*d200*/  MOV R6, UR6 ;  /* 0x0000000600067c02 */ /* 0x000fe20008000f00 */
        /* <DEDUP_REMOVED lines=8> */
.L_x_2283:
[----:B------:R-:W2:Y:S01]  /*d290*/  LDL R21, [R1+0x4] ;  /* 0x0000040001157983 */ /* 0x000ea20000100800 */
[----:B------:R-:W0:Y:S01]  /*d2a0*/  LDC.64 R6, c[0x0][0x3d8] ;  /* 0x0000f600ff067b82 */ /* 0x000e220000000a00 */
[----:B------:R-:W-:Y:S02]  /*d2b0*/  ULDC.U8 UR4, c[0x0][0x3f0] ;  /* 0x0000fc0000047ab9 */ /* 0x000fe40000000000 */
[----:B------:R-:W3:Y:S05]  /*d2c0*/  LDL R33, [R1+0xc] ;  /* 0x00000c0001217983 */ /* 0x000eea0000100800 */
[----:B------:R-:W1:Y:S01]  /*d2d0*/  LDC.64 R4, c[0x0][0x3e8] ;  /* 0x0000fa00ff047b82 */ /* 0x000e620000000a00 */
[----:B------:R-:W-:-:S02]  /*d2e0*/  ISETP.NE.AND P0, PT, RZ, UR4, PT ;  /* 0x00000004ff007c0c */ /* 0x000fc4000bf05270 */
[----:B------:R-:W-:Y:S01]  /*d2f0*/  LEA.HI R32, R32, R31, RZ, 0x3 ;  /* 0x0000001f20207211 */ /* 0x000fe200078f18ff */
[----:B------:R-:W-:Y:S03]  /*d300*/  BSSY B0, `(.L_x_2284) ;  /* 0x0000941000007945 */ /* 0x000fe60003800000 */
[----:B------:R-:W-:-:S05]  /*d310*/  LOP3.LUT R20, R32, 0xfffffff8, RZ, 0xc0, !PT ;  /* 0xfffffff820147812 */ /* 0x000fca00078ec0ff */
[----:B------:R-:W-:Y:S01]  /*d320*/  IMAD.IADD R20, R31, 0x1, -R20 ;  /* 0x000000011f147824 */ /* 0x000fe200078e0a14 */
[----:B--2---:R-:W-:Y:S01]  /*d330*/  SHF.R.S32.HI R3, RZ, 0x1f, R21 ;  /* 0x0000001fff037819 */ /* 0x004fe20000011415 */
[----:B0-----:R-:W-:-:S04]  /*d340*/  IMAD.WIDE.U32 R8, R21, R6, RZ ;  /* 0x0000000615087225 */ /* 0x001fc800078e00ff */
[C---:B------:R-:W-:Y:S02]  /*d350*/  IMAD R0, R3.reuse, R6, RZ ;  /* 0x0000000603007224 */ /* 0x040fe400078e02ff */
[-C--:B-1----:R-:W-:Y:S02]  /*d360*/  IMAD R10, R3, R4.reuse, RZ ;  /* 0x00000004030a7224 */ /* 0x082fe400078e02ff */
[C---:B------:R-:W-:Y:S02]  /*d370*/  IMAD R3, R21.reuse, R7, R0 ;  /* 0x0000000715037224 */ /* 0x040fe400078e0200 */
[----:B------:R-:W-:-:S04]  /*d380*/  IMAD.WIDE.U32 R14, R21, R4, RZ ;  /* 0x00000004150e7225 */ /* 0x000fc800078e00ff */
[C---:B------:R-:W-:Y:S02]  /*d390*/  IMAD R11, R21.reuse, R5, R10 ;  /* 0x00000005150b7224 */ /* 0x040fe400078e020a */
[----:B---3--:R-:W-:Y:S02]  /*d3a0*/  IMAD R0, R21, -0x80, R33 ;  /* 0xffffff8015007824 */ /* 0x008fe400078e0221 */
[----:B------:R-:W-:Y:S01]  /*d3b0*/  IMAD.IADD R9, R9, 0x1, R3 ;  /* 0x0000000109097824 */ /* 0x000fe200078e0203 */
[----:B------:R-:W-:Y:S01]  /*d3c0*/  IADD3 R3, R15, R11, RZ ;  /* 0x0000000b0f037210 */ /* 0x000fe20007ffe0ff */
[----:B------:R-:W-:Y:S01]  /*d3d0*/  IMAD.SHL.U32 R12, R8, 0x80, RZ ;  /* 0x00000080080c7824 */ /* 0x000fe200078e00ff */
[----:B------:R-:W-:Y:S01]  /*d3e0*/  VIMNMX R72, R0, 0x80, PT ;  /* 0x0000008000487848 */ /* 0x000fe20003fe0100 */
[----:B------:R-:W-:Y:S01]  /*d3f0*/  IMAD.SHL.U32 R10, R14, 0x80, RZ ;  /* 0x000000800e0a7824 */ /* 0x000fe200078e00ff */
[----:B------:R-:W-:Y:S02]  /*d400*/  SHF.L.U64.HI R13, R8, 0x7, R9 ;  /* 0x00000007080d7819 */ /* 0x000fe40000010209 */
[----:B------:R-:W-:Y:S01]  /*d410*/  SHF.L.U64.HI R11, R14, 0x7, R3 ;  /* 0x000000070e0b7819 */ /* 0x000fe20000010203 */
[----:B------:R-:W-:Y:S06]  /*d420*/  @!P0 BRA `(.L_x_2285) ;  /* 0x0000004800748947 */ /* 0x000fec0003800000 */
[----:B------:R-:W0:Y:S01]  /*d430*/  LDC R0, c[0x0][0x428] ;  /* 0x00010a00ff007b82 */ /* 0x000e220000000800 */
        /* <DEDUP_REMOVED lines=8> */
[----:B0-----:R-:W-:-:S13]  /*d4c0*/  ISETP.NE.AND P1, PT, R0, 0x1, PT ;  /* 0x000000010000780c */ /* 0x001fda0003f25270 */
[----:B------:R-:W0:Y:S08]  /*d4d0*/  @P1 LDC R0, c[0x0][0x42c] ;  /* 0x00010b00ff001b82 */ /* 0x000e300000000800 */
[----:B------:R-:W1:Y:S01]  /*d4e0*/  @P1 LDC R31, c[0x0][0x430] ;  /* 0x00010c00ff1f1b82 */ /* 0x000e620000000800 */
        /* <DEDUP_REMOVED lines=18> */
.L_x_2287:
[----:B------:R-:W-:Y:S05]  /*d610*/  BSYNC B1 ;  /* 0x0000000000017941 */ /* 0x000fea0003800000 */
.L_x_2286:
[----:B------:R-:W-:Y:S01]  /*d620*/  ISETP.GE.AND P2, PT, R234, R72, PT ;  /* 0x00000048ea00720c */ /* 0x000fe20003f46270 */
[----:B------:R-:W-:Y:S01]  /*d630*/  IMAD R3, R20, 0x20, R3 ;  /* 0x0000002014037824 */ /* 0x000fe200078e0203 */
[----:B------:R-:W-:Y:S01]  /*d640*/  BSSY B1, `(.L_x_2288) ;  /* 0x000001b000017945 */ /* 0x000fe20003800000 */
[----:B------:R-:W-:Y:S02]  /*d650*/  CS2R R40, SRZ ;  /* 0x0000000000287805 */ /* 0x000fe4000001ff00 */
[----:B------:R-:W-:Y:S01]  /*d660*/  CS2R R20, SRZ ;  /* 0x0000000000147805 */ /* 0x000fe2000001ff00 */
[----:B0-----:R-:W-:Y:S01]  /*d670*/  @P1 IMAD.HI.U32 R0, R3, R0, RZ ;  /* 0x0000000003001227 */ /* 0x001fe200078e00ff */
[----:B------:R-:W-:-:S06]  /*d680*/  CS2R R42, SRZ ;  /* 0x00000000002a7805 */ /* 0x000fcc000001ff00 */
[----:B------:R-:W-:Y:S05]  /*d690*/  @P2 BRA `(.L_x_2289) ;  /* 0x0000000000542947 */ /* 0x000fea0003800000 */
[----:B--2---:R-:W-:Y:S01]  /*d6a0*/  IADD3 R14, P3, P4, R65, R28, R12 ;  /* 0x0000001c410e7210 */ /* 0x004fe20007c7e00c */
        /* <DEDUP_REMOVED lines=10> */
[----:B------:R-:W-:Y:S02]  /*d750*/  ISETP.GE.AND P5, PT, R19, UR4, PT ;  /* 0x0000000413007c0c */ /* 0x000fe4000bfa6270 */
[----:B------:R-:W-:Y:S02]  /*d760*/  ISETP.GE.AND P4, PT, R236, UR4, PT ;  /* 0x00000004ec007c0c */ /* 0x000fe4000bf86270 */
[----:B------:R-:W-:-:S02]  /*d770*/  IADD3.X R15, R9, UR7, RZ, P3, !PT ;  /* 0x00000007090f7c10 */ /* 0x000fc40009ffe4ff */
[----:B------:R-:W-:-:S04]  /*d780*/  IADD3 R24, P3, R24, UR8, RZ ;  /* 0x0000000818187c10 */ /* 0x000fc8000ff7e0ff */
[----:B------:R-:W-:Y:S02]  /*d790*/  IADD3.X R25, R8, UR9, RZ, P3, !PT ;  /* 0x0000000908197c10 */ /* 0x000fe40009ffe4ff */
[----:B------:R-:W-:Y:S01]  /*d7a0*/  CS2R R8, SRZ ;  /* 0x0000000000087805 */ /* 0x000fe2000001ff00 */
[----:B------:R0:W5:Y:S05]  /*d7b0*/  @!P5 LDG.E.64 R40, desc[UR46][R14.64] ;  /* 0x0000002e0e28d981 */ /* 0x00016a000c1e1b00 */
[----:B------:R0:W5:Y:S04]  /*d7c0*/  @!P4 LDG.E.64 R8, desc[UR46][R14.64+0x40] ;  /* 0x0000402e0e08c981 */ /* 0x000168000c1e1b00 */
[----:B------:R0:W5:Y:S04]  /*d7d0*/  @!P5 LDG.E.64 R42, desc[UR46][R24.64] ;  /* 0x0000002e182ad981 */ /* 0x000168000c1e1b00 */
[----:B------:R0:W5:Y:S02]  /*d7e0*/  @!P4 LDG.E.64 R20, desc[UR46][R24.64+0x40] ;  /* 0x0000402e1814c981 */ /* 0x000164000c1e1b00 */
.L_x_2289:
[----:B------:R-:W-:Y:S05]  /*d7f0*/  BSYNC B1 ;  /* 0x0000000000017941 */ /* 0x000fea0003800000 */
.L_x_2288:
[-C--:B------:R-:W-:Y:S01]  /*d800*/  ISETP.GE.AND P3, PT, R233, R72.reuse, PT ;  /* 0x00000048e900720c */ /* 0x080fe20003f66270 */
[----:B------:R-:W-:Y:S01]  /*d810*/  BSSY B1, `(.L_x_2290) ;  /* 0x0000024000017945 */ /* 0x000fe20003800000 */
[----:B-1----:R-:W-:Y:S01]  /*d820*/  @P1 SHF.R.U32.HI R3, RZ, R31, R0 ;  /* 0x0000001fff031219 */ /* 0x002fe20000011600 */
[----:B------:R-:W-:Y:S01]  /*d830*/  IMAD.MOV.U32 R62, RZ, RZ, R60 ;  /* 0x000000ffff3e7224 */ /* 0x000fe200078e003c */
[----:B------:R-:W-:Y:S01]  /*d840*/  ISETP.GE.AND P4, PT, R235, R72, PT ;  /* 0x00000048eb00720c */ /* 0x000fe20003f86270 */
[----:B------:R-:W-:Y:S01]  /*d850*/  IMAD.MOV.U32 R59, RZ, RZ, R57 ;  /* 0x000000ffff3b7224 */ /* 0x000fe200078e0039 */
[----:B0-2---:R-:W-:Y:S02]  /*d860*/  CS2R R24, SRZ ;  /* 0x0000000000187805 */ /* 0x005fe4000001ff00 */
[----:B------:R-:W-:Y:S02]  /*d870*/  CS2R R28, SRZ ;  /* 0x00000000001c7805 */ /* 0x000fe4000001ff00 */
[----:B------:R-:W-:-:S02]  /*d880*/  CS2R R44, SRZ ;  /* 0x00000000002c7805 */ /* 0x000fc4000001ff00 */
[----:B------:R-:W-:Y:S02]  /*d890*/  CS2R R30, SRZ ;  /* 0x00000000001e7805 */ /* 0x000fe4000001ff00 */
[----:B------:R-:W-:Y:S02]  /*d8a0*/  CS2R R32, SRZ ;  /* 0x0000000000207805 */ /* 0x000fe4000001ff00 */
[----:B------:R-:W-:Y:S02]  /*d8b0*/  CS2R R26, SRZ ;  /* 0x00000000001a7805 */ /* 0x000fe4000001ff00 */
[----:B------:R-:W-:Y:S02]  /*d8c0*/  CS2R R34, SRZ ;  /* 0x0000000000227805 */ /* 0x000fe4000001ff00 */
[----:B------:R-:W-:Y:S02]  /*d8d0*/  SHF.R.S32.HI R55, RZ, 0x1f, R3 ;  /* 0x0000001fff377819 */ /* 0x000fe40000011403 */
        /* <DEDUP_REMOVED lines=23> */
.L_x_2291:
[----:B------:R-:W-:Y:S05]  /*da50*/  BSYNC B1 ;  /* 0x0000000000017941 */ /* 0x000fea0003800000 */
.L_x_2290:
[----:B------:R-:W-:Y:S04]  /*da60*/  BSSY B1, `(.L_x_2292) ;  /* 0x0000019000017945 */ /* 0x000fe80003800000 */
[----:B------:R-:W-:Y:S05]  /*da70*/  @P4 BRA `(.L_x_2293) ;  /* 0x00000000005c4947 */ /* 0x000fea0003800000 */
[----:B0-----:R-:W-:Y:S01]  /*da80*/  IMAD R15, R7, 0x60, RZ ;  /* 0x00000060070f7824 */ /* 0x001fe200078e02ff */
[----:B------:R-:W-:Y:S01]  /*da90*/  ULDC.64 UR4, c[0x0][0x3c8] ;  /* 0x0000f20000047ab9 */ /* 0x000fe20000000a00 */
[----:B------:R-:W-:Y:S01]  /*daa0*/  IMAD.WIDE.U32 R12, R6, 0x60, R12 ;  /* 0x00000060060c7825 */ /* 0x000fe200078e000c */
[----:B------:R-:W-:Y:S01]  /*dab0*/  ULDC.64 UR6, c[0x0][0x3e0] ;  /* 0x0000f80000067ab9 */ /* 0x000fe20000000a00 */
[----:B------:R-:W-:Y:S02]  /*dac0*/  CS2R R32, SRZ ;  /* 0x0000000000207805 */ /* 0x000fe4000001ff00 */
[----:B------:R-:W-:Y:S01]  /*dad0*/  CS2R R34, SRZ ;  /* 0x0000000000227805 */ /* 0x000fe2000001ff00 */
[----:B------:R-:W-:Y:S01]  /*dae0*/  IMAD.IADD R13, R15, 0x1, R13 ;  /* 0x000000010f0d7824 */ /* 0x000fe200078e020d */
[----:B------:R-:W-:Y:S01]  /*daf0*/  IADD3 R12, P1, P5, R65, UR4, R12 ;  /* 0x00000004410c7c10 */ /* 0x000fe2000fd3e00c */
[----:B------:R-:W-:Y:S01]  /*db00*/  IMAD R25, R5, 0x60, RZ ;  /* 0x0000006005197824 */ /* 0x000fe200078e02ff */
[----:B------:R-:W-:Y:S01]  /*db10*/  ULDC UR4, c[0x0][0x3d4] ;  /* 0x0000f50000047ab9 */ /* 0x000fe20000000800 */
[----:B------:R-:W-:Y:S01]  /*db20*/  IMAD.WIDE.U32 R10, R4, 0x60, R10 ;  /* 0x00000060040a7825 */ /* 0x000fe200078e000a */
[----:B------:R-:W-:-:S02]  /*db30*/  IADD3.X R13, R54, UR5, R13, P1, P5 ;  /* 0x00000005360d7c10 */ /* 0x000fc40008fea40d */
[----:B------:R-:W-:Y:S01]  /*db40*/  CS2R R26, SRZ ;  /* 0x00000000001a7805 */ /* 0x000fe2000001ff00 */
[----:B------:R-:W-:Y:S01]  /*db50*/  IMAD.IADD R0, R25, 0x1, R11 ;  /* 0x0000000119007824 */ /* 0x000fe200078e020b */
[----:B------:R-:W-:Y:S02]  /*db60*/  IADD3 R10, P1, P5, R67, UR6, R10 ;  /* 0x00000006430a7c10 */ /* 0x000fe4000fd3e00a */
[----:B------:R-:W-:Y:S02]  /*db70*/  CS2R R24, SRZ ;  /* 0x0000000000187805 */ /* 0x000fe4000001ff00 */
[----:B------:R-:W-:Y:S02]  /*db80*/  IADD3.X R11, R69, UR7, R0, P1, P5 ;  /* 0x00000007450b7c10 */ /* 0x000fe40008fea400 */
[----:B------:R-:W-:Y:S02]  /*db90*/  ISETP.GE.AND P1, PT, R19, UR4, PT ;  /* 0x0000000413007c0c */ /* 0x000fe4000bf26270 */
[----:B------:R-:W-:-:S11]  /*dba0*/  ISETP.GE.AND P5, PT, R236, UR4, PT ;  /* 0x00000004ec007c0c */ /* 0x000fd6000bfa6270 */
[----:B------:R1:W5:Y:S04]  /*dbb0*/  @!P1 LDG.E.64 R32, desc[UR46][R12.64] ;  /* 0x0000002e0c209981 */ /* 0x000368000c1e1b00 */
[----:B------:R1:W5:Y:S04]  /*dbc0*/  @!P5 LDG.E.64 R24, desc[UR46][R12.64+0x40] ;  /* 0x0000402e0c18d981 */ /* 0x000368000c1e1b00 */
[----:B------:R1:W5:Y:S04]  /*dbd0*/  @!P1 LDG.E.64 R34, desc[UR46][R10.64] ;  /* 0x0000002e0a229981 */ /* 0x000368000c1e1b00 */
[----:B------:R1:W5:Y:S02]  /*dbe0*/  @!P5 LDG.E.64 R26, desc[UR46][R10.64+0x40] ;  /* 0x0000402e0a1ad981 */ /* 0x000364000c1e1b00 */
.L_x_2293:
[----:B------:R-:W-:Y:S05]  /*dbf0*/  BSYNC B1 ;  /* 0x0000000000017941 */ /* 0x000fea0003800000 */
.L_x_2292:
[-C--:B------:R-:W-:Y:S01]  /*dc00*/  IMAD R0, R55, R6.reuse, RZ ;  /* 0x0000000637007224 */ /* 0x080fe200078e02ff */
[----:B------:R-:W-:Y:S01]  /*dc10*/  ULDC.64 UR4, c[0x0][0x3c8] ;  /* 0x0000f20000047ab9 */ /* 0x000fe20000000a00 */
[----:B-1----:R-:W-:Y:S01]  /*dc20*/  IMAD.WIDE.U32 R10, R3, R6, R62 ;  /* 0x00000006030a7225 */ /* 0x002fe200078e003e */
        /* <DEDUP_REMOVED lines=11> */
.L_x_2542:
[----:B------:R-:W-:-:S03]  /*dce0*/  UMOV UR4, 0xffffffff ;  /* 0xffffffff00047882 */ /* 0x000fc60000000000 */
[----:B------:R-:W-:Y:S05]  /*dcf0*/  BRA.DIV UR4, `(.L_x_2295) ;  /* 0x000001c604a87947 */ /* 0x000fea000b800000 */
.L_x_2545:
[----:B------:R-:W-:-:S03]  /*dd00*/  UMOV UR4, 0xffffffff ;  /* 0xffffffff00047882 */ /* 0x000fc60000000000 */
[----:B------:R-:W-:Y:S05]  /*dd10*/  BRA.DIV UR4, `(.L_x_2296) ;  /* 0x000001c604c87947 */ /* 0x000fea000b800000 */
.L_x_2548:
[----:B------:R-:W-:-:S03]  /*dd20*/  UMOV UR4, 0xffffffff ;  /* 0xffffffff00047882 */ /* 0x000fc60000000000 */
[----:B------:R-:W-:Y:S05]  /*dd30*/  BRA.DIV UR4, `(.L_x_2297) ;  /* 0x000001c604e87947 */ /* 0x000fea000b800000 */
.L_x_2551:
[----:B------:R-:W-:-:S03]  /*dd40*/  UMOV UR4, 0xffffffff ;  /* 0xffffffff00047882 */ /* 0x000fc60000000000 */
[----:B------:R-:W-:Y:S05]  /*dd50*/  BRA.DIV UR4, `(.L_x_2298) ;  /* 0x000001ca04087947 */ /* 0x000fea000b800000 */
.L_x_2554:
[----:B------:R-:W-:-:S03]  /*dd60*/  UMOV UR4, 0xffffffff ;  /* 0xffffffff00047882 */ /* 0x000fc60000000000 */
[----:B------:R-:W-:Y:S05]  /*dd70*/  BRA.DIV UR4, `(.L_x_2299) ;  /* 0x000001ca04287947 */ /* 0x000fea000b800000 */
.L_x_2557:
[----:B------:R-:W-:-:S03]  /*dd80*/  UMOV UR4, 0xffffffff ;  /* 0xffffffff00047882 */ /* 0x000fc60000000000 */
[----:B------:R-:W-:Y:S05]  /*dd90*/  BRA.DIV UR4, `(.L_x_2300) ;  /* 0x000001ca04487947 */ /* 0x000fea000b800000 */
.L_x_2560:
[----:B------:R-:W-:-:S03]  /*dda0*/  UMOV UR4, 0xffffffff ;  /* 0xffffffff00047882 */ /* 0x000fc60000000000 */
[----:B------:R-:W-:Y:S05]  /*ddb0*/  BRA.DIV UR4, `(.L_x_2301) ;  /* 0x000001ca04687947 */ /* 0x000fea000b800000 */
.L_x_2563:
[----:B------:R-:W-:-:S03]  /*ddc0*/  UMOV UR4, 0xffffffff ;  /* 0xffffffff00047882 */ /* 0x000fc60000000000 */
[----:B------:R-:W-:Y:S05]  /*ddd0*/  BRA.DIV UR4, `(.L_x_2302) ;  /* 0x000001ca04887947 */ /* 0x000fea000b800000 */
.L_x_2566:
[----:B------:R-:W-:-:S03]  /*dde0*/  UMOV UR4, 0xffffffff ;  /* 0xffffffff00047882 */ /* 0x000fc60000000000 */
[----:B------:R-:W-:Y:S05]  /*ddf0*/  BRA.DIV UR4, `(.L_x_2303) ;  /* 0x000001ca04a87947 */ /* 0x000fea000b800000 */
.L_x_2569:
[----:B------:R-:W-:-:S03]  /*de00*/  UMOV UR4, 0xffffffff ;  /* 0xffffffff00047882 */ /* 0x000fc60000000000 */
[----:B------:R-:W-:Y:S05]  /*de10*/  BRA.DIV UR4, `(.L_x_2304) ;  /* 0x000001ca04c87947 */ /* 0x000fea000b800000 */
.L_x_2572:
[----:B------:R-:W-:-:S03]  /*de20*/  UMOV UR4, 0xffffffff ;  /* 0xffffffff00047882 */ /* 0x000fc60000000000 */
[----:B------:R-:W-:Y:S05]  /*de30*/  BRA.DIV UR4, `(.L_x_2305) ;  /* 0x000001ca04e87947 */ /* 0x000fea000b800000 */
.L_x_2575:
[----:B------:R-:W-:-:S03]  /*de40*/  UMOV UR4, 0xffffffff ;  /* 0xffffffff00047882 */ /* 0x000fc60000000000 */
[----:B------:R-:W-:Y:S05]  /*de50*/  BRA.DIV UR4, `(.L_x_2306) ;  /* 0x000001ce04087947 */ /* 0x000fea000b800000 */
.L_x_2578:
[----:B------:R-:W-:-:S03]  /*de60*/  UMOV UR4, 0xffffffff ;  /* 0xffffffff00047882 */ /* 0x000fc60000000000 */
[----:B------:R-:W-:Y:S05]  /*de70*/  BRA.DIV UR4, `(.L_x_2307) ;  /* 0x000001ce04287947 */ /* 0x000fea000b800000 */
.L_x_2581:
[----:B------:R-:W-:-:S03]  /*de80*/  UMOV UR4, 0xffffffff ;  /* 0xffffffff00047882 */ /* 0x000fc60000000000 */
[----:B------:R-:W-:Y:S05]  /*de90*/  BRA.DIV UR4, `(.L_x_2308) ;  /* 0x000001ce04487947 */ /* 0x000fea000b800000 */
.L_x_2584:
[----:B------:R-:W-:-:S03]  /*dea0*/  UMOV UR4, 0xffffffff ;  /* 0xffffffff00047882 */ /* 0x000fc60000000000 */
[----:B------:R-:W-:Y:S05]  /*deb0*/  BRA.DIV UR4, `(.L_x_2309) ;  /* 0x000001ce04687947 */ /* 0x000fea000b800000 */
.L_x_2587:
[----:B------:R-:W-:Y:S01]  /*dec0*/  ULEA.HI UR4, UR43, UR43, URZ, 0x1 ;  /* 0x0000002b2b047291 */ /* 0x000fe2000f8f083f */
[----:B------:R-:W-:Y:S03]  /*ded0*/  BSSY B1, `(.L_x_2310) ;  /* 0x0000007000017945 */ /* 0x000fe60003800000 */
[----:B------:R-:W-:-:S04]  /*dee0*/  ULOP3.LUT UR4, UR4, 0xfffffffe, URZ, 0xc0, !UPT ;  /* 0xfffffffe04047892 */ /* 0x000fc8000f8ec03f */
[----:B------:R-:W-:-:S06]  /*def0*/  UIADD3 UR4, UR43, -UR4, URZ ;  /* 0x800000042b047290 */ /* 0x000fcc000fffe03f */
[----:B------:R-:W-:-:S04]  /*df00*/  MOV R3, UR4 ;  /* 0x0000000400037c02 */ /* 0x000fc80008000f00 */
[----:B------:R-:W-:-:S04]  /*df10*/  SHF.L.U32 R3, R3, 0x1f, RZ ;  /* 0x0000001f03037819 */ /* 0x000fc800000006ff */
[----:B------:R-:W1:Y:S02]  /*df20*/  SYNCS.PHASECHK.TRANS64.TRYWAIT P1, [R18+URZ+0x38800], R3 ;  /* 0x03880003120075a7 */ /* 0x000e64000802017f */
[----:B-1----:R-:W-:Y:S05]  /*df30*/  @!P1 BRA `(.L_x_2311) ;  /* 0x000001cc00709947 */ /* 0x002fea0003800000 */
.L_x_2588:
[----:B------:R-:W-:Y:S05]  /*df40*/  BSYNC B1 ;  /* 0x0000000000017941 */ /* 0x000fea0003800000 */
.L_x_2310:
[----:B------:R-:W-:Y:S04]  /*df50*/  BSSY B1, `(.L_x_2312) ;  /* 0x00000fa000017945 */ /* 0x000fe80003800000 */
[----:B------:R-:W-:Y:S05]  /*df60*/  @P0 BRA `(.L_x_2313) ;  /* 0x0000000c00e00947 */ /* 0x000fea0003800000 */
[----:B------:R2:W5:Y:S01]  /*df70*/  LDL R61, [R1+0x34] ;  /* 0x00003400013d7983 */ /* 0x0005620000100800 */
[----:B------:R-:W3:Y:S01]  /*df80*/  LDC R0, c[0x0][0x3d4] ;  /* 0x0000f500ff007b82 */ /* 0x000ee20000000800 */
[----:B------:R-:W-:Y:S01]  /*df90*/  BSSY B2, `(.L_x_2314) ;  /* 0x000007a000027945 */ /* 0x000fe20003800000 */
[-C--:B---3--:R-:W-:Y:S02]  /*dfa0*/  ISETP.GE.AND P0, PT, R19, R0.reuse, PT ;  /* 0x000000001300720c */ /* 0x088fe40003f06270 */
[----:B------:R-:W-:-:S11]  /*dfb0*/  ISETP.GE.AND P1, PT, R236, R0, PT ;  /* 0x00000000ec00720c */ /* 0x000fd60003f26270 */
[----:B--2---:R-:W-:Y:S05]  /*dfc0*/  @P0 BRA `(.L_x_2315) ;  /* 0x0000000400d80947 */ /* 0x004fea0003800000 */
[----:B-----5:R-:W2:Y:S01]  /*dfd0*/  LDS.128 R4, [R61+0x20400] ;  /* 0x020400003d047984 */ /* 0x020ea20000000c00 */
[----:B------:R-:W-:Y:S02]  /*dfe0*/  SHF.R.U32.HI R10, RZ, 0x8, R51 ;  /* 0x00000008ff0a7819 */ /* 0x000fe40000011633 */
[----:B------:R-:W-:Y:S02]  /*dff0*/  LOP3.LUT R11, R51, 0xff, RZ, 0xc0, !PT ;  /* 0x000000ff330b7812 */ /* 0x000fe400078ec0ff */
[----:B------:R-:W-:Y:S02]  /*e000*/  LOP3.LUT R10, R10, 0xff, RZ, 0xc0, !PT ;  /* 0x000000ff0a0a7812 */ /* 0x000fe400078ec0ff */
[----:B------:R-:W-:Y:S02]  /*e010*/  SHF.R.U32.HI R12, RZ, 0x8, R49 ;  /* 0x00000008ff0c7819 */ /* 0x000fe40000011631 */
[----:B------:R-:W-:Y:S02]  /*e020*/  SHF.R.U32.HI R0, RZ, 0x8, R50 ;  /* 0x00000008ff007819 */ /* 0x000fe40000011632 */
[----:B------:R-:W-:-:S02]  /*e030*/  PRMT R10, R10, 0x7604, R11 ;  /* 0x000076040a0a7816 */ /* 0x000fc4000000000b */
[----:B0-----:R-:W-:Y:S02]  /*e040*/  LOP3.LUT R15, R49, 0xff, RZ, 0xc0, !PT ;  /* 0x000000ff310f7812 */ /* 0x001fe400078ec0ff */
[----:B------:R-:W-:Y:S02]  /*e050*/  LOP3.LUT R12, R12, 0xff, RZ, 0xc0, !PT ;  /* 0x000000ff0c0c7812 */ /* 0x000fe400078ec0ff */
[----:B------:R-:W-:Y:S02]  /*e060*/  SHF.R.U32.HI R14, RZ, 0x10, R49 ;  /* 0x00000010ff0e7819 */ /* 0x000fe40000011631 */
[----:B------:R-:W-:Y:S02]  /*e070*/  SHF.R.U32.HI R11, RZ, 0x10, R51 ;  /* 0x00000010ff0b7819 */ /* 0x000fe40000011633 */
[----:B-1----:R-:W-:Y:S02]  /*e080*/  LOP3.LUT R3, R50, 0xff, RZ, 0xc0, !PT ;  /* 0x000000ff32037812 */ /* 0x002fe400078ec0ff */
        /* <DEDUP_REMOVED lines=8> */
[----:B------:R-:W-:Y:S02]  /*e110*/  LOP3.LUT R13, R48, 0xff, RZ, 0xc0, !PT ;  /* 0x000000ff300d7812 */ /* 0x000fe400078ec0ff */
[----:B------:R-:W-:Y:S02]  /*e120*/  LOP3.LUT R0, R0, 0xff, RZ, 0xc0, !PT ;  /* 0x000000ff00007812 */ /* 0x000fe400078ec0ff */
[----:B------:R-:W-:-:S02]  /*e130*/  LOP3.LUT R11, R10, 0xff0000, R11, 0xf8, !PT ;  /* 0x00ff00000a0b7812 */ /* 0x000fc400078ef80b */
[----:B------:R-:W-:Y:S02]  /*e140*/  LOP3.LUT R14, R3, 0xff000000, R50, 0xf8, !PT ;  /* 0xff000000030e7812 */ /* 0x000fe400078ef832 */
[----:B------:R-:W-:Y:S02]  /*e150*/  LOP3.LUT R52, R15, 0xff000000, R49, 0xf8, !PT ;  /* 0xff0000000f347812 */ /* 0x000fe400078ef831 */
[----:B------:R-:W-:Y:S02]  /*e160*/  PRMT R13, R0, 0x7604, R13 ;  /* 0x00007604000d7816 */ /* 0x000fe4000000000d */
[----:B------:R-:W-:Y:S02]  /*e170*/  LOP3.LUT R50, R11, 0xff000000, R51, 0xf8, !PT ;  /* 0xff0000000b327812 */ /* 0x000fe400078ef833 */
[----:B--2---:R-:W-:Y:S02]  /*e180*/  F2FP.F16.E4M3.UNPACK_B R0, R6.H1 ;  /* 0x00000006ff00723e */ /* 0x004fe400030006ff */
[----:B------:R-:W-:-:S02]  /*e190*/  F2FP.F16.E4M3.UNPACK_B R51, R52 ;  /* 0x00000034ff33723e */ /* 0x000fc400020006ff */
[--C-:B------:R-:W-:Y:S01]  /*e1a0*/  LOP3.LUT R13, R13, 0xff0000, R48.reuse, 0xf8, !PT ;  /* 0x00ff00000d0d7812 */ /* 0x100fe200078ef830 */
[--C-:B------:R-:W-:Y:S01]  /*e1b0*/  HADD2.F32 R11, -RZ, R0.reuse.H1_H1 ;  /* 0x30000000ff0b7230 */ /* 0x100fe20000004100 */
[----:B------:R-:W-:Y:S01]  /*e1c0*/  F2FP.F16.E4M3.UNPACK_B R15, R50 ;  /* 0x00000032ff0f723e */ /* 0x000fe200020006ff */
[----:B------:R-:W-:Y:S01]  /*e1d0*/  HADD2.F32 R53, -RZ, R51.H1_H1 ;  /* 0x30000033ff357230 */ /* 0x000fe20000004100 */
[----:B------:R-:W-:Y:S01]  /*e1e0*/  LOP3.LUT R49, R13, 0xff000000, R48, 0xf8, !PT ;  /* 0xff0000000d317812 */ /* 0x000fe200078ef830 */
[----:B------:R-:W-:Y:S01]  /*e1f0*/  HADD2.F32 R10, -RZ, R0.H0_H0 ;  /* 0x20000000ff0a7230 */ /* 0x000fe20000004100 */
[----:B------:R-:W-:Y:S01]  /*e200*/  F2FP.F16.E4M3.UNPACK_B R3, R6 ;  /* 0x00000006ff03723e */ /* 0x000fe200020006ff */
[----:B------:R-:W-:Y:S02]  /*e210*/  HADD2.F32 R48, -RZ, R15.H1_H1 ;  /* 0x3000000fff307230 */ /* 0x000fe40000004100 */
[----:B------:R-:W-:Y:S01]  /*e220*/  FMUL.FTZ R55, R11, R53 ;  /* 0x000000350b377220 */ /* 0x000fe20000410000 */
[----:B------:R-:W-:-:S02]  /*e230*/  F2FP.F16.E4M3.UNPACK_B R12, R7 ;  /* 0x00000007ff0c723e */ /* 0x000fc400020006ff */
        /* <DEDUP_REMOVED lines=79> */
.L_x_2315:
[----:B------:R-:W-:Y:S05]  /*e730*/  BSYNC B2 ;  /* 0x0000000000027941 */ /* 0x000fea0003800000 */
.L_x_2314:
[----:B------:R-:W-:Y:S05]  /*e740*/  @P1 BRA `(.L_x_2313) ;  /* 0x0000000400e81947 */ /* 0x000fea0003800000 */
[----:B--2--5:R-:W2:Y:S01]  /*e750*/  LDS.128 R4, [R61+0x24400] ;  /* 0x024400003d047984 */ /* 0x024ea20000000c00 */
[----:B-1----:R-:W-:Y:S02]  /*e760*/  SHF.R.U32.HI R3, RZ, 0x8, R36 ;  /* 0x00000008ff037819 */ /* 0x002fe40000011624 */
[----:B------:R-:W-:Y:S02]  /*e770*/  SHF.R.U32.HI R11, RZ, 0x8, R37 ;  /* 0x00000008ff0b7819 */ /* 0x000fe40000011625 */
[----:B0-----:R-:W-:Y:S02]  /*e780*/  SHF.R.U32.HI R15, RZ, 0x8, R39 ;  /* 0x00000008ff0f7819 */ /* 0x001fe40000011627 */
        /* <DEDUP_REMOVED lines=26> */
[----:B--2---:R-:W-:-:S02]  /*e930*/  F2FP.F16.E4M3.UNPACK_B R0, R6.H1 ;  /* 0x00000006ff00723e */ /* 0x004fc400030006ff */
        /* <DEDUP_REMOVED lines=91> */
.L_x_2313:
[----:B------:R-:W-:Y:S05]  /*eef0*/  BSYNC B1 ;  /* 0x0000000000017941 */ /* 0x000fea0003800000 */
.L_x_2312:
[----:B------:R-:W-:Y:S04]  /*ef00*/  BSSY B1, `(.L_x_2316) ;  /* 0x00000fa000017945 */ /* 0x000fe80003800000 */
[----:B------:R-:W-:Y:S05]  /*ef10*/  @P2 BRA `(.L_x_2317) ;  /* 0x0000000c00e02947 */ /* 0x000fea0003800000 */
[----:B-----5:R4:W5:Y:S01]  /*ef20*/  LDL R51, [R1+0x34] ;  /* 0x0000340001337983 */ /* 0x0209620000100800 */
[----:B------:R-:W0:Y:S01]  /*ef30*/  LDC R0, c[0x0][0x3d4] ;  /* 0x0000f500ff007b82 */ /* 0x000e220000000800 */
[----:B------:R-:W-:Y:S01]  /*ef40*/  BSSY B2, `(.L_x_2318) ;  /* 0x000007e000027945 */ /* 0x000fe20003800000 */
[-C--:B0-----:R-:W-:Y:S02]  /*ef50*/  ISETP.GE.AND P0, PT, R19, R0.reuse, PT ;  /* 0x000000001300720c */ /* 0x081fe40003f06270 */
[----:B------:R-:W-:-:S11]  /*ef60*/  ISETP.GE.AND P1, PT, R236, R0, PT ;  /* 0x00000000ec00720c */ /* 0x000fd60003f26270 */
[----:B----4-:R-:W-:Y:S05]  /*ef70*/  @P0 BRA `(.L_x_2319) ;  /* 0x0000000400e80947 */ /* 0x010fea0003800000 */
[----:B--23-5:R-:W0:Y:S01]  /*ef80*/  LDS.128 R4, [R51+0x21400] ;  /* 0x0214000033047984 */ /* 0x02ce220000000c00 */
[----:B-1----:R-:W-:Y:S02]  /*ef90*/  SHF.R.U32.HI R3, RZ, 0x8, R40 ;  /* 0x00000008ff037819 */ /* 0x002fe40000011628 */
        /* <DEDUP_REMOVED lines=120> */
.L_x_2319:
[----:B------:R-:W-:Y:S05]  /*f720*/  BSYNC B2 ;  /* 0x0000000000027941 */ /* 0x000fea0003800000 */
.L_x_2318:
[----:B------:R-:W-:Y:S05]  /*f730*/  @P1 BRA `(.L_x_2317) ;  /* 0x0000000400d81947 */ /* 0x000fea0003800000 */
[----:B0-23-5:R-:W0:Y:S01]  /*f740*/  LDS.128 R4, [R51+0x25400] ;  /* 0x0254000033047984 */ /* 0x02de220000000c00 */
[----:B------:R-:W-:Y:S02]  /*f750*/  SHF.R.U32.HI R10, RZ, 0x8, R9 ;  /* 0x00000008ff0a7819 */ /* 0x000fe40000011609 */
[----:B------:R-:W-:Y:S02]  /*f760*/  SHF.R.U32.HI R0, RZ, 0x8, R8 ;  /* 0x00000008ff007819 */ /* 0x000fe40000011608 */
[----:B------:R-:W-:Y:S02]  /*f770*/  LOP3.LUT R11, R9, 0xff, RZ, 0xc0, !PT ;  /* 0x000000ff090b7812 */ /* 0x000fe400078ec0ff */
[----:B------:R-:W-:Y:S02]  /*f780*/  LOP3.LUT R10, R10, 0xff, RZ, 0xc0, !PT ;  /* 0x000000ff0a0a7812 */ /* 0x000fe400078ec0ff */
[----:B------:R-:W-:Y:S02]  /*f790*/  SHF.R.U32.HI R12, RZ, 0x8, R21 ;  /* 0x00000008ff0c7819 */ /* 0x000fe40000011615 */
[----:B-1----:R-:W-:-:S02]  /*f7a0*/  LOP3.LUT R3, R8, 0xff, RZ, 0xc0, !PT ;  /* 0x000000ff08037812 */ /* 0x002fc400078ec0ff */
        /* <DEDUP_REMOVED lines=87> */
[--C-:B------:R-:W-:Y:S01]  /*fd20*/  HADD2.F32 R3, -RZ, R7.reuse.H1_H1 ;  /* 0x30000007ff037230 */ /* 0x100fe20000004100 */
[----:B------:R-:W-:Y:S01]  /*fd30*/  F2FP.SATFINITE.E4M3.F32.PACK_AB_MERGE_C R14, R15, R14, RZ ;  /* 0x0000000e0f0e723e */ /* 0x000fe200048070ff */
        /* <DEDUP_REMOVED lines=20> */
[----:B------:R-:W-:-:S05]  /*fe80*/  F2FP.SATFINITE.E4M3.F32.PACK_AB_MERGE_C R5, R0, R3, R5 ;  /* 0x000000030005723e */ /* 0x000fca0004807005 */
[----:B------:R4:W-:Y:S02]  /*fe90*/  STS.128 [R51+0x25400], R4 ;  /* 0x0254000433007388 */ /* 0x0009e40000000c00 */
.L_x_2317:
[----:B------:R-:W-:Y:S05]  /*fea0*/  BSYNC B1 ;  /* 0x0000000000017941 */ /* 0x000fea0003800000 */
.L_x_2316:
[----:B------:R-:W-:Y:S04]  /*feb0*/  BSSY B1, `(.L_x_2320) ;  /* 0x00000fa000017945 */ /* 0x000fe80003800000 */
[----:B------:R-:W-:Y:S05]  /*fec0*/  @P3 BRA `(.L_x_2321) ;  /* 0x0000000c00e03947 */ /* 0x000fea0003800000 */
[----:B-----5:R0:W5:Y:S01]  /*fed0*/  LDL R40, [R1+0x34] ;  /* 0x0000340001287983 */ /* 0x0201620000100800 */
[----:B------:R-:W1:Y:S01]  /*fee0*/  LDC R0, c[0x0][0x3d4] ;  /* 0x0000f500ff007b82 */ /* 0x000e620000000800 */
[----:B------:R-:W-:Y:S01]  /*fef0*/  BSSY B2, `(.L_x_2322) ;  /* 0x000007a000027945 */ /* 0x000fe20003800000 */
[-C--:B-1----:R-:W-:Y:S02]  /*ff00*/  ISETP.GE.AND P0, PT, R19, R0.reuse, PT ;  /* 0x000000001300720c */ /* 0x082fe40003f06270 */
[----:B------:R-:W-:-:S11]  /*ff10*/  ISETP.GE.AND P1, PT, R236, R0, PT ;  /* 0x00000000ec00720c */ /* 0x000fd60003f26270 */
[----:B0-----:R-:W-:Y:S05]  /*ff20*/  @P0 BRA `(.L_x_2323) ;  /* 0x0000000400d80947 */ /* 0x001fea0003800000 */
[----:B--2345:R-:W0:Y:S01]  /*ff30*/  LDS.128 R4, [R40+0x22400] ;  /* 0x0224000028047984 */ /* 0x03ce220000000c00 */
[----:B------:R-:W-:Y:S02]  /*ff40*/  SHF.R.U32.HI R8, RZ, 0x8, R45 ;  /* 0x00000008ff087819 */ /* 0x000fe4000001162d */
[----:B------:R-:W-:Y:S02]  /*ff50*/  LOP3.LUT R9, R45, 0xff, RZ, 0xc0, !PT ;  /* 0x000000ff2d097812 */ /* 0x000fe400078ec0ff */
[----:B------:R-:W-:Y:S02]  /*ff60*/  LOP3.LUT R8, R8, 0xff, RZ, 0xc0, !PT ;  /* 0x000000ff08087812 */ /* 0x000fe400078ec0ff */
[----:B------:R-:W-:Y:S02]  /*ff70*/  SHF.R.U32.HI R10, RZ, 0x8, R47 ;  /* 0x00000008ff0a7819 */ /* 0x000fe4000001162f */
[----:B------:R-:W-:Y:S02]  /*ff80*/  SHF.R.U32.HI R0, RZ, 0x8, R44 ;  /* 0x00000008ff007819 */ /* 0x000fe4000001162c */
[----:B------:R-:W-:-:S02]  /*ff90*/  PRMT R8, R8, 0x7604, R9 ;  /* 0x0000760408087816 */ /* 0x000fc40000000009 */
[----:B------:R-:W-:Y:S02]  /*ffa0*/  SHF.R.U32.HI R9, RZ, 0x10, R45 ;  /* 0x00000010ff097819 */ /* 0x000fe4000001162d */
[----:B------:R-:W-:Y:S02]  /*ffb0*/  LOP3.LUT R13, R47, 0xff, RZ, 0xc0, !PT ;  /* 0x000000ff2f0d7812 */ /* 0x000fe400078ec0ff */
[----:B------:R-:W-:Y:S01]  /*ffc0*/  LOP3.LUT R10, R10, 0xff, RZ, 0xc0, !PT ;  /* 0x000000ff0a0a7812 */ /* 0x000fe200078ec0ff */
[----:B------:R-:W-:Y:S01]  /*ffd0*/  IMAD.U32 R9, R9, 0x10000, RZ ;  /* 0x0001000009097824 */ /* 0x000fe200078e00ff */
[----:B------:R-:W-:Y:S02]  /*ffe0*/  SHF.R.U32.HI R12, RZ, 0x10, R47 ;  /* 0x00000010ff0c7819 */ /* 0x000fe4000001162f */
[----:B------:R-:W-:Y:S02]  /*fff0*/  LOP3.LUT R3, R44, 0xff, RZ, 0xc0, !PT ;  /* 0x000000ff2c037812 */ /* 0x000fe400078ec0ff */
        /* <DEDUP_REMOVED lines=81> */
[----:B------:R-:W-:Y:S01]  /*10510*/  HADD2.F32 R3, -RZ, R7.H1_H1 ;  /* 0x30000007ff037230 */ /* 0x000fe20000004100 */
[----:B------:R-:W-:Y:S01]  /*10520*/  F2FP.SATFINITE.E4M3.F32.PACK_AB_MERGE_C R14, R15, R14, RZ ;  /* 0x0000000e0f0e723e */ /* 0x000fe200048070ff */
        /* <DEDUP_REMOVED lines=17> */
[----:B------:R-:W-:Y:S02]  /*10640*/  F2FP.SATFINITE.E4M3.F32.PACK_AB_MERGE_C R6, R20, R21, R6 ;  /* 0x000000151406723e */ /* 0x000fe40004807006 */
[----:B------:R-:W-:Y:S02]  /*10650*/  F2FP.SATFINITE.E4M3.F32.PACK_AB_MERGE_C R7, R39, R38, R7 ;  /* 0x000000262707723e */ /* 0x000fe40004807007 */
[----:B------:R-:W-:Y:S02]  /*10660*/  F2FP.SATFINITE.E4M3.F32.PACK_AB_MERGE_C R4, R10, R11, R14 ;  /* 0x0000000b0a04723e */ /* 0x000fe4000480700e */
[----:B------:R-:W-:-:S05]  /*10670*/  F2FP.SATFINITE.E4M3.F32.PACK_AB_MERGE_C R5, R0, R3, R5 ;  /* 0x000000030005723e */ /* 0x000fca0004807005 */
[----:B------:R0:W-:Y:S02]  /*10680*/  STS.128 [R40+0x22400], R4 ;  /* 0x0224000428007388 */ /* 0x0001e40000000c00 */
.L_x_2323:
[----:B------:R-:W-:Y:S05]  /*10690*/  BSYNC B2 ;  /* 0x0000000000027941 */ /* 0x000fea0003800000 */
.L_x_2322:
[----:B------:R-:W-:Y:S05]  /*106a0*/  @P1 BRA `(.L_x_2321) ;  /* 0x0000000400e81947 */ /* 0x000fea0003800000 */
[----:B0-2345:R-:W0:Y:S01]  /*106b0*/  LDS.128 R4, [R40+0x26400] ;  /* 0x0264000028047984 */ /* 0x03de220000000c00 */
[----:B------:R-:W-:Y:S02]  /*106c0*/  SHF.R.U32.HI R3, RZ, 0x8, R28 ;  /* 0x00000008ff037819 */ /* 0x000fe4000001161c */
        /* <DEDUP_REMOVED lines=81> */
[----:B------:R-:W-:Y:S01]  /*10be0*/  HADD2.F32 R5, -RZ, R4.H1_H1 ;  /* 0x30000004ff057230 */ /* 0x000fe20000004100 */
[----:B------:R-:W-:Y:S01]  /*10bf0*/  F2FP.SATFINITE.E4M3.F32.PACK_AB_MERGE_C R29, R36, R29, RZ ;  /* 0x0000001d241d723e */ /* 0x000fe200048070ff */
[----:B------:R-:W-:Y:S01]  /*10c00*/  HADD2.F32 R9, -RZ, R8.H1_H1 ;  /* 0x30000008ff097230 */ /* 0x000fe20000004100 */
[----:B------:R-:W-:Y:S01]  /*10c10*/  F2FP.SATFINITE.E4M3.F32.PACK_AB_MERGE_C R28, R37, R28, RZ ;  /* 0x0000001c251c723e */ /* 0x000fe200048070ff */
[----:B------:R-:W-:-:S02]  /*10c20*/  HADD2.F32 R3, -RZ, R0.H1_H1 ;  /* 0x30000000ff037230 */ /* 0x000fc40000004100 */
[C---:B------:R-:W-:Y:S01]  /*10c30*/  FMUL.FTZ R11, R5.reuse, R13 ;  /* 0x0000000d050b7220 */ /* 0x040fe20000410000 */
[----:B------:R-:W-:Y:S02]  /*10c40*/  HADD2.F32 R8, -RZ, R8.H0_H0 ;  /* 0x20000008ff087230 */ /* 0x000fe40000004100 */
[----:B------:R-:W-:Y:S01]  /*10c50*/  FMUL.FTZ R15, R5, R9 ;  /* 0x00000009050f7220 */ /* 0x000fe20000410000 */
[----:B------:R-:W-:Y:S02]  /*10c60*/  HADD2.F32 R4, -RZ, R4.H0_H0 ;  /* 0x20000004ff047230 */ /* 0x000fe40000004100 */
[C---:B------:R-:W-:Y:S01]  /*10c70*/  FMUL.FTZ R5, R3.reuse, R10 ;  /* 0x0000000a03057220 */ /* 0x040fe20000410000 */
[----:B------:R-:W-:Y:S02]  /*10c80*/  HADD2.F32 R0, -RZ, R0.H0_H0 ;  /* 0x20000000ff007230 */ /* 0x000fe40000004100 */
[-C--:B------:R-:W-:Y:S01]  /*10c90*/  FMUL.FTZ R3, R3, R8.reuse ;  /* 0x0000000803037220 */ /* 0x080fe20000410000 */
[----:B------:R-:W-:Y:S01]  /*10ca0*/  F2FP.SATFINITE.E4M3.F32.PACK_AB_MERGE_C R31, R38, R31, R28 ;  /* 0x0000001f261f723e */ /* 0x000fe2000480701c */
        /* <DEDUP_REMOVED lines=10> */
[----:B------:R-:W-:Y:S01]  /*10d50*/  HADD2.F32 R0, -RZ, R6.H1_H1 ;  /* 0x30000006ff007230 */ /* 0x000fe20000004100 */
[----:B------:R-:W-:Y:S01]  /*10d60*/  F2FP.SATFINITE.E4M3.F32.PACK_AB_MERGE_C R30, R20, R21, R29 ;  /* 0x00000015141e723e */ /* 0x000fe2000480701d */
[----:B------:R-:W-:Y:S02]  /*10d70*/  HADD2.F32 R5, -RZ, R12.H0_H0 ;  /* 0x2000000cff057230 */ /* 0x000fe40000004100 */
[----:B------:R-:W-:Y:S01]  /*10d80*/  FMUL.FTZ R12, R3, R8 ;  /* 0x00000008030c7220 */ /* 0x000fe20000410000 */
[----:B------:R-:W-:-:S02]  /*10d90*/  HADD2.F32 R7, -RZ, R7.H0_H0 ;  /* 0x20000007ff077230 */ /* 0x000fc40000004100 */
[C---:B------:R-:W-:Y:S01]  /*10da0*/  FMUL.FTZ R3, R0.reuse, R9 ;  /* 0x0000000900037220 */ /* 0x040fe20000410000 */
[----:B------:R-:W-:Y:S02]  /*10db0*/  HADD2.F32 R6, -RZ, R6.H0_H0 ;  /* 0x20000006ff067230 */ /* 0x000fe40000004100 */
[----:B------:R-:W-:Y:S01]  /*10dc0*/  FMUL.FTZ R0, R0, R5 ;  /* 0x0000000500007220 */ /* 0x000fe20000410000 */
[----:B------:R-:W-:Y:S01]  /*10dd0*/  F2FP.SATFINITE.E4M3.F32.PACK_AB_MERGE_C R28, R10, R11, R14 ;  /* 0x0000000b0a1c723e */ /* 0x000fe2000480700e */
[C---:B------:R-:W-:Y:S01]  /*10de0*/  FFMA.FTZ R12, R7.reuse, R4, -R12 ;  /* 0x00000004070c7223 */ /* 0x040fe2000001080c */
[----:B------:R-:W-:Y:S01]  /*10df0*/  FFMA.FTZ R13, R7, R8, R13 ;  /* 0x00000008070d7223 */ /* 0x000fe2000001000d */
[C---:B------:R-:W-:Y:S01]  /*10e00*/  FFMA.FTZ R3, R6.reuse, R5, -R3 ;  /* 0x0000000506037223 */ /* 0x040fe20000010803 */
[----:B------:R-:W-:-:S03]  /*10e10*/  FFMA.FTZ R0, R6, R9, R0 ;  /* 0x0000000906007223 */ /* 0x000fc60000010000 */
[----:B------:R-:W-:-:S04]  /*10e20*/  F2FP.SATFINITE.E4M3.F32.PACK_AB_MERGE_C R12, R13, R12, RZ ;  /* 0x0000000c0d0c723e */ /* 0x000fc800048070ff */
[----:B------:R-:W-:-:S05]  /*10e30*/  F2FP.SATFINITE.E4M3.F32.PACK_AB_MERGE_C R29, R0, R3, R12 ;  /* 0x00000003001d723e */ /* 0x000fca000480700c */
[----:B------:R0:W-:Y:S02]  /*10e40*/  STS.128 [R40+0x26400], R28 ;  /* 0x0264001c28007388 */ /* 0x0001e40000000c00 */
.L_x_2321:
[----:B------:R-:W-:Y:S05]  /*10e50*/  BSYNC B1 ;  /* 0x0000000000017941 */ /* 0x000fea0003800000 */
.L_x_2320:
        /* <DEDUP_REMOVED lines=129> */
.L_x_2326:
[----:B------:R-:W-:Y:S05]  /*11670*/  BSYNC B1 ;  /* 0x0000000000017941 */ /* 0x000fea0003800000 */
.L_x_2325:
[----:B------:R-:W-:Y:S05]  /*11680*/  @P1 BRA `(.L_x_2324) ;  /* 0x0000005000201947 */ /* 0x000fea0003800000 */
[----:B0-2345:R-:W0:Y:S01]  /*11690*/  LDS.128 R4, [R36+0x27400] ;  /* 0x0274000024047984 */ /* 0x03de220000000c00 */
        /* <DEDUP_REMOVED lines=116> */
[----:B------:R0:W-:Y:S01]  /*11de0*/  STS.128 [R36+0x27400], R24 ;  /* 0x0274001824007388 */ /* 0x0001e20000000c00 */
[----:B------:R-:W-:Y:S05]  /*11df0*/  BRA `(.L_x_2324) ;  /* 0x0000004800447947 */ /* 0x000fea0003800000 */
.L_x_2285:
[----:B------:R-:W0:Y:S01]  /*11e00*/  LDC R21, c[0x0][0x3d4] ;  /* 0x0000f500ff157b82 */ /* 0x000e220000000800 */
[-C--:B------:R-:W-:Y:S01]  /*11e10*/  ISETP.GE.AND P0, PT, R233, R72.reuse, PT ;  /* 0x00000048e900720c */ /* 0x080fe20003f06270 */
[----:B------:R-:W-:Y:S01]  /*11e20*/  ULDC.64 UR4, c[0x0][0x3c8] ;  /* 0x0000f20000047ab9 */ /* 0x000fe20000000a00 */
[-C--:B------:R-:W-:Y:S01]  /*11e30*/  ISETP.GE.AND P1, PT, R235, R72.reuse, PT ;  /* 0x00000048eb00720c */ /* 0x080fe20003f26270 */
[----:B------:R-:W2:Y:S01]  /*11e40*/  LDL R62, [R1+0x4] ;  /* 0x00000400013e7983 */ /* 0x000ea20000100800 */
[-C--:B------:R-:W-:Y:S01]  /*11e50*/  ISETP.GE.AND P2, PT, R234, R72.reuse, PT ;  /* 0x00000048ea00720c */ /* 0x080fe20003f46270 */
[----:B------:R-:W-:Y:S01]  /*11e60*/  ULDC.64 UR6, c[0x0][0x3e0] ;  /* 0x0000f80000067ab9 */ /* 0x000fe20000000a00 */
[----:B------:R-:W-:Y:S02]  /*11e70*/  ISETP.GE.AND P3, PT, R22, R72, PT ;  /* 0x000000481600720c */ /* 0x000fe40003f66270 */
[CC--:B0-----:R-:W-:Y:S02]  /*11e80*/  ISETP.GE.OR P0, PT, R16.reuse, R21.reuse, P0 ;  /* 0x000000151000720c */ /* 0x0c1fe40000706670 */
[----:B------:R-:W-:-:S02]  /*11e90*/  ISETP.GE.OR P1, PT, R16, R21, P1 ;  /* 0x000000151000720c */ /* 0x000fc40000f26670 */
[CC--:B------:R-:W-:Y:S02]  /*11ea0*/  ISETP.GE.OR P2, PT, R16.reuse, R21.reuse, P2 ;  /* 0x000000151000720c */ /* 0x0c0fe40001746670 */
[----:B------:R-:W-:-:S07]  /*11eb0*/  ISETP.GE.OR P3, PT, R16, R21, P3 ;  /* 0x000000151000720c */ /* 0x000fce0001f66670 */
[----:B------:R-:W0:Y:S01]  /*11ec0*/  @!P0 LDC.64 R8, c[0x0][0x3c8] ;  /* 0x0000f200ff088b82 */ /* 0x000e220000000a00 */
[C---:B------:R-:W-:Y:S01]  /*11ed0*/  @!P0 LEA R64, P4, R6.reuse, R12, 0x6 ;  /* 0x0000000c06408211 */ /* 0x040fe200078830ff */
[----:B------:R-:W-:Y:S02]  /*11ee0*/  @!P1 IMAD R15, R7, 0x60, RZ ;  /* 0x00000060070f9824 */ /* 0x000fe400078e02ff */
[C---:B------:R-:W-:Y:S01]  /*11ef0*/  @!P1 IMAD.WIDE.U32 R68, R6.reuse, 0x60, R12 ;  /* 0x0000006006449825 */ /* 0x040fe200078e000c */
[----:B------:R-:W-:-:S03]  /*11f00*/  @!P0 LEA.HI.X R0, R6, R13, R7, 0x6, P4 ;  /* 0x0000000d06008211 */ /* 0x000fc600020f3407 */
[----:B------:R-:W1:Y:S01]  /*11f10*/  @!P1 LDC.64 R32, c[0x0][0x3c8] ;  /* 0x0000f200ff209b82 */ /* 0x000e620000000a00 */
[----:B------:R-:W-:-:S07]  /*11f20*/  @!P1 IADD3 R15, R15, R69, RZ ;  /* 0x000000450f0f9210 */ /* 0x000fce0007ffe0ff */
[----:B------:R-:W3:Y:S01]  /*11f30*/  @!P0 LDC.64 R34, c[0x0][0x3e0] ;  /* 0x0000f800ff228b82 */ /* 0x000ee20000000a00 */
[----:B0-----:R-:W-:-:S04]  /*11f40*/  @!P0 IADD3 R64, P4, P5, R25, R8, R64 ;  /* 0x0000000819408210 */ /* 0x001fc80007d9e040 */
[----:B------:R-:W-:Y:S02]  /*11f50*/  @!P0 IADD3.X R65, R24, R9, R0, P4, P5 ;  /* 0x0000000918418210 */ /* 0x000fe400027ea400 */
[----:B------:R-:W-:-:S04]  /*11f60*/  @!P2 IADD3 R3, P4, P5, R25, R28, R12 ;  /* 0x0000001c1903a210 */ /* 0x000fc80007d9e00c */
[----:B------:R-:W-:Y:S02]  /*11f70*/  @!P2 IADD3.X R14, R24, R27, R13, P4, P5 ;  /* 0x0000001b180ea210 */ /* 0x000fe400027ea40d */
[----:B------:R-:W-:-:S04]  /*11f80*/  @!P3 IADD3 R8, P4, P5, R25, UR4, R12 ;  /* 0x000000041908bc10 */ /* 0x000fc8000fd9e00c */
[----:B------:R-:W-:Y:S02]  /*11f90*/  @!P3 IADD3.X R9, R24, UR5, R13, P4, P5 ;  /* 0x000000051809bc10 */ /* 0x000fe4000a7ea40d */
[----:B-1----:R-:W-:-:S04]  /*11fa0*/  @!P1 IADD3 R68, P4, P5, R25, R32, R68 ;  /* 0x0000002019449210 */ /* 0x002fc80007d9e044 */
[----:B------:R-:W-:Y:S02]  /*11fb0*/  @!P1 IADD3.X R69, R24, R33, R15, P4, P5 ;  /* 0x0000002118459210 */ /* 0x000fe400027ea40f */
[--C-:B------:R-:W-:Y:S01]  /*11fc0*/  @!P2 IADD3 R15, P4, P5, R71, R30, R10.reuse ;  /* 0x0000001e470fa210 */ /* 0x100fe20007d9e00a */
[----:B------:R-:W0:Y:S03]  /*11fd0*/  @!P2 LDC.64 R24, c[0x0][0x3c8] ;  /* 0x0000f200ff18ab82 */ /* 0x000e260000000a00 */
[----:B------:R-:W-:Y:S01]  /*11fe0*/  @!P2 IADD3.X R0, R26, R29, R11, P4, P5 ;  /* 0x0000001d1a00a210 */ /* 0x000fe200027ea40b */
[----:B------:R-:W-:Y:S01]  /*11ff0*/  @!P1 IMAD R29, R5, 0x60, RZ ;  /* 0x00000060051d9824 */ /* 0x000fe200078e02ff */
[----:B------:R-:W-:-:S03]  /*12000*/  @!P3 IADD3 R12, P4, P5, R71, UR6, R10 ;  /* 0x00000006470cbc10 */ /* 0x000fc6000fd9e00a */
[----:B------:R-:W1:Y:S01]  /*12010*/  @!P1 LDC.64 R30, c[0x0][0x3e0] ;  /* 0x0000f800ff1e9b82 */ /* 0x000e620000000a00 */
[----:B------:R-:W-:Y:S02]  /*12020*/  @!P3 IADD3.X R13, R26, UR7, R11, P4, P5 ;  /* 0x000000071a0dbc10 */ /* 0x000fe4000a7ea40b */
[----:B------:R-:W-:-:S04]  /*12030*/  @!P0 LEA R66, P4, R4, R10, 0x6 ;  /* 0x0000000a04428211 */ /* 0x000fc800078830ff */
[C---:B------:R-:W-:Y:S01]  /*12040*/  @!P0 LEA.HI.X R27, R4.reuse, R11, R5, 0x6, P4 ;  /* 0x0000000b041b8211 */ /* 0x040fe200020f3405 */
[----:B------:R-:W4:Y:S01]  /*12050*/  @!P2 LDC.64 R32, c[0x0][0x3e0] ;  /* 0x0000f800ff20ab82 */ /* 0x000f220000000a00 */
[----:B---3--:R-:W-:Y:S01]  /*12060*/  @!P0 IADD3 R66, P4, P5, R71, R34, R66 ;  /* 0x0000002247428210 */ /* 0x008fe20007d9e042 */
[----:B------:R-:W-:-:S03]  /*12070*/  @!P1 IMAD.WIDE.U32 R10, R4, 0x60, R10 ;  /* 0x00000060040a9825 */ /* 0x000fc600078e000a */
[----:B------:R-:W-:Y:S01]  /*12080*/  @!P0 IADD3.X R67, R26, R35, R27, P4, P5 ;  /* 0x000000231a438210 */ /* 0x000fe200027ea41b */
[----:B------:R-:W-:Y:S01]  /*12090*/  @!P1 IMAD.IADD R29, R29, 0x1, R11 ;  /* 0x000000011d1d9824 */ /* 0x000fe200078e020b */
[----:B-1----:R-:W-:-:S04]  /*120a0*/  @!P1 IADD3 R70, P4, P5, R71, R30, R10 ;  /* 0x0000001e47469210 */ /* 0x002fc80007d9e00a */
[----:B------:R-:W-:Y:S02]  /*120b0*/  @!P1 IADD3.X R71, R26, R31, R29, P4, P5 ;  /* 0x0000001f1a479210 */ /* 0x000fe400027ea41d */
[----:B------:R-:W-:Y:S02]  /*120c0*/  CS2R R52, SRZ ;  /* 0x0000000000347805 */ /* 0x000fe4000001ff00 */
[----:B0-----:R-:W-:Y:S02]  /*120d0*/  @!P2 IADD3 R10, P4, R3, R24, RZ ;  /* 0x00000018030aa210 */ /* 0x001fe40007f9e0ff */
[----:B------:R-:W-:Y:S02]  /*120e0*/  CS2R R54, SRZ ;  /* 0x0000000000367805 */ /* 0x000fe4000001ff00 */
[----:B------:R-:W-:Y:S02]  /*120f0*/  CS2R R34, SRZ ;  /* 0x0000000000227805 */ /* 0x000fe4000001ff00 */
[----:B------:R-:W-:-:S02]  /*12100*/  CS2R R40, SRZ ;  /* 0x0000000000287805 */ /* 0x000fc4000001ff00 */
[----:B------:R-:W-:Y:S01]  /*12110*/  CS2R R42, SRZ ;  /* 0x00000000002a7805 */ /* 0x000fe2000001ff00 */
[----:B------:R-:W-:Y:S01]  /*12120*/  @!P2 IMAD.X R11, R14, 0x1, R25, P4 ;  /* 0x000000010e0ba824 */ /* 0x000fe200020e0619 */
[----:B----4-:R-:W-:Y:S02]  /*12130*/  @!P2 IADD3 R14, P4, R15, R32, RZ ;  /* 0x000000200f0ea210 */ /* 0x010fe40007f9e0ff */
[----:B------:R-:W-:Y:S02]  /*12140*/  CS2R R24, SRZ ;  /* 0x0000000000187805 */ /* 0x000fe4000001ff00 */
[----:B------:R-:W-:Y:S02]  /*12150*/  CS2R R26, SRZ ;  /* 0x00000000001a7805 */ /* 0x000fe4000001ff00 */
[----:B------:R-:W-:Y:S01]  /*12160*/  CS2R R28, SRZ ;  /* 0x00000000001c7805 */ /* 0x000fe2000001ff00 */
[----:B------:R-:W5:Y:S01]  /*12170*/  @!P0 LDG.E.128 R40, desc[UR46][R66.64] ;  /* 0x0000002e42288981 */ /* 0x000f62000c1e1d00 */
[----:B------:R-:W-:Y:S01]  /*12180*/  @!P2 IMAD.X R15, R0, 0x1, R33, P4 ;  /* 0x00000001000fa824 */ /* 0x000fe200020e0621 */
[----:B------:R-:W-:Y:S01]  /*12190*/  CS2R R30, SRZ ;  /* 0x00000000001e7805 */ /* 0x000fe2000001ff00 */
[----:B------:R-:W0:Y:S01]  /*121a0*/  LDC R0, c[0x0][0x428] ;  /* 0x00010a00ff007b82 */ /* 0x000e220000000800 */
[----:B------:R1:W5:Y:S04]  /*121b0*/  @!P3 LDG.E.128 R24, desc[UR46][R8.64] ;  /* 0x0000002e0818b981 */ /* 0x000368000c1e1d00 */
[----:B------:R-:W5:Y:S01]  /*121c0*/  @!P2 LDG.E.128 R52, desc[UR46][R14.64] ;  /* 0x0000002e0e34a981 */ /* 0x000f62000c1e1d00 */
[----:B------:R-:W-:-:S02]  /*121d0*/  CS2R R32, SRZ ;  /* 0x0000000000207805 */ /* 0x000fc4000001ff00 */
[----:B------:R-:W-:Y:S02]  /*121e0*/  CS2R R48, SRZ ;  /* 0x0000000000307805 */ /* 0x000fe4000001ff00 */
[----:B------:R-:W-:Y:S01]  /*121f0*/  CS2R R50, SRZ ;  /* 0x0000000000327805 */ /* 0x000fe2000001ff00 */
[----:B------:R-:W5:Y:S01]  /*12200*/  @!P3 LDG.E.128 R28, desc[UR46][R12.64] ;  /* 0x0000002e0c1cb981 */ /* 0x000f62000c1e1d00 */
[----:B------:R-:W-:Y:S02]  /*12210*/  CS2R R36, SRZ ;  /* 0x0000000000247805 */ /* 0x000fe4000001ff00 */
[----:B------:R-:W-:Y:S01]  /*12220*/  CS2R R38, SRZ ;  /* 0x0000000000267805 */ /* 0x000fe2000001ff00 */
[----:B------:R-:W5:Y:S01]  /*12230*/  @!P0 LDG.E.128 R32, desc[UR46][R64.64] ;  /* 0x0000002e40208981 */ /* 0x000f62000c1e1d00 */
[----:B------:R-:W-:-:S03]  /*12240*/  CS2R R44, SRZ ;  /* 0x00000000002c7805 */ /* 0x000fc6000001ff00 */
[----:B------:R3:W5:Y:S01]  /*12250*/  @!P2 LDG.E.128 R48, desc[UR46][R10.64] ;  /* 0x0000002e0a30a981 */ /* 0x000762000c1e1d00 */
[----:B------:R-:W-:-:S03]  /*12260*/  CS2R R46, SRZ ;  /* 0x00000000002e7805 */ /* 0x000fc6000001ff00 */
[----:B------:R4:W5:Y:S01]  /*12270*/  @!P1 LDG.E.128 R36, desc[UR46][R68.64] ;  /* 0x0000002e44249981 */ /* 0x000962000c1e1d00 */
[----:B0-----:R-:W-:-:S03]  /*12280*/  ISETP.NE.AND P0, PT, R0, 0x1, PT ;  /* 0x000000010000780c */ /* 0x001fc60003f05270 */
[----:B------:R4:W5:Y:S10]  /*12290*/  @!P1 LDG.E.128 R44, desc[UR46][R70.64] ;  /* 0x0000002e462c9981 */ /* 0x000974000c1e1d00 */
[----:B------:R-:W0:Y:S08]  /*122a0*/  @P0 LDC R0, c[0x0][0x42c] ;  /* 0x00010b00ff000b82 */ /* 0x000e300000000800 */
[----:B-1----:R-:W1:Y:S01]  /*122b0*/  @P0 LDC R9, c[0x0][0x430] ;  /* 0x00010c00ff090b82 */ /* 0x002e620000000800 */
[----:B---3--:R-:W-:-:S02]  /*122c0*/  IMAD.MOV.U32 R10, RZ, RZ, R58 ;  /* 0x000000ffff0a7224 */ /* 0x008fc400078e003a */
[----:B------:R-:W-:Y:S02]  /*122d0*/  IMAD.MOV.U32 R11, RZ, RZ, R57 ;  /* 0x000000ffff0b7224 */ /* 0x000fe400078e0039 */
[----:B--2---:R-:W-:-:S04]  /*122e0*/  IMAD R3, R62, 0x80, R22 ;  /* 0x000000803e037824 */ /* 0x004fc800078e0216 */
[----:B------:R-:W-:-:S04]  /*122f0*/  IMAD R3, R20, 0x20, R3 ;  /* 0x0000002014037824 */ /* 0x000fc800078e0203 */
[----:B0-----:R-:W-:-:S05]  /*12300*/  @P0 IMAD.HI.U32 R0, R3, R0, RZ ;  /* 0x0000000003000227 */ /* 0x001fca00078e00ff */
[----:B-1----:R-:W-:Y:S01]  /*12310*/  @P0 SHF.R.U32.HI R3, RZ, R9, R0 ;  /* 0x00000009ff030219 */ /* 0x002fe20000011600 */
[----:B------:R-:W-:-:S03]  /*12320*/  IMAD.MOV.U32 R62, RZ, RZ, R60 ;  /* 0x000000ffff3e7224 */ /* 0x000fc600078e003c */
[----:B------:R-:W-:Y:S01]  /*12330*/  SHF.R.S32.HI R13, RZ, 0x1f, R3 ;  /* 0x0000001fff0d7819 */ /* 0x000fe20000011403 */
        /* <DEDUP_REMOVED lines=11> */
[----:B----4-:R-:W-:Y:S08]  /*123f0*/  BRA.DIV UR4, `(.L_x_2327) ;  /* 0x0000018a04547947 */ /* 0x010ff0000b800000 */
.L_x_2591:
[----:B------:R-:W-:-:S03]  /*12400*/  UMOV UR4, 0xffffffff ;  /* 0xffffffff00047882 */ /* 0x000fc60000000000 */
[----:B------:R-:W-:Y:S05]  /*12410*/  BRA.DIV UR4, `(.L_x_2328) ;  /* 0x0000018a04747947 */ /* 0x000fea000b800000 */
.L_x_2594:
[----:B------:R-:W-:-:S03]  /*12420*/  UMOV UR4, 0xffffffff ;  /* 0xffffffff00047882 */ /* 0x000fc60000000000 */
[----:B------:R-:W-:Y:S05]  /*12430*/  BRA.DIV UR4, `(.L_x_2329) ;  /* 0x0000018a04947947 */ /* 0x000fea000b800000 */
.L_x_2597:
[----:B------:R-:W-:-:S03]  /*12440*/  UMOV UR4, 0xffffffff ;  /* 0xffffffff00047882 */ /* 0x000fc60000000000 */
[----:B------:R-:W-:Y:S05]  /*12450*/  BRA.DIV UR4, `(.L_x_2330) ;  /* 0x0000018a04b47947 */ /* 0x000fea000b800000 */
.L_x_2600:
[----:B------:R-:W-:-:S03]  /*12460*/  UMOV UR4, 0xffffffff ;  /* 0xffffffff00047882 */ /* 0x000fc60000000000 */
[----:B------:R-:W-:Y:S05]  /*12470*/  BRA.DIV UR4, `(.L_x_2331) ;  /* 0x0000018a04d47947 */ /* 0x000fea000b800000 */
.L_x_2603:
[----:B------:R-:W-:-:S03]  /*12480*/  UMOV UR4, 0xffffffff ;  /* 0xffffffff00047882 */ /* 0x000fc60000000000 */
[----:B------:R-:W-:Y:S05]  /*12490*/  BRA.DIV UR4, `(.L_x_2332) ;  /* 0x0000018a04f47947 */ /* 0x000fea000b800000 */
.L_x_2606:
[----:B------:R-:W-:-:S03]  /*124a0*/  UMOV UR4, 0xffffffff ;  /* 0xffffffff00047882 */ /* 0x000fc60000000000 */
[----:B------:R-:W-:Y:S05]  /*124b0*/  BRA.DIV UR4, `(.L_x_2333) ;  /* 0x0000018e04147947 */ /* 0x000fea000b800000 */
.L_x_2609:
[----:B------:R-:W-:-:S03]  /*124c0*/  UMOV UR4, 0xffffffff ;  /* 0xffffffff00047882 */ /* 0x000fc60000000000 */
[----:B------:R-:W-:Y:S05]  /*124d0*/  BRA.DIV UR4, `(.L_x_2334) ;  /* 0x0000018e04347947 */ /* 0x000fea000b800000 */
.L_x_2612:
[----:B------:R-:W-:-:S03]  /*124e0*/  UMOV UR4, 0xffffffff ;  /* 0xffffffff00047882 */ /* 0x000fc60000000000 */
[----:B------:R-:W-:Y:S05]  /*124f0*/  BRA.DIV UR4, `(.L_x_2335) ;  /* 0x0000018e04547947 */ /* 0x000fea000b800000 */
.L_x_2615:
[----:B------:R-:W-:-:S03]  /*12500*/  UMOV UR4, 0xffffffff ;  /* 0xffffffff00047882 */ /* 0x000fc60000000000 */
[----:B------:R-:W-:Y:S05]  /*12510*/  BRA.DIV UR4, `(.L_x_2336) ;  /* 0x0000018e04747947 */ /* 0x000fea000b800000 */
.L_x_2618:
[----:B------:R-:W-:-:S03]  /*12520*/  UMOV UR4, 0xffffffff ;  /* 0xffffffff00047882 */ /* 0x000fc60000000000 */
[----:B------:R-:W-:Y:S05]  /*12530*/  BRA.DIV UR4, `(.L_x_2337) ;  /* 0x0000018e04947947 */ /* 0x000fea000b800000 */
.L_x_2621:
[----:B------:R-:W-:-:S03]  /*12540*/  UMOV UR4, 0xffffffff ;  /* 0xffffffff00047882 */ /* 0x000fc60000000000 */
[----:B------:R-:W-:Y:S05]  /*12550*/  BRA.DIV UR4, `(.L_x_2338) ;  /* 0x0000018e04b47947 */ /* 0x000fea000b800000 */
.L_x_2624:
[----:B------:R-:W-:-:S03]  /*12560*/  UMOV UR4, 0xffffffff ;  /* 0xffffffff00047882 */ /* 0x000fc60000000000 */
[----:B------:R-:W-:Y:S05]  /*12570*/  BRA.DIV UR4, `(.L_x_2339) ;  /* 0x0000018e04d47947 */ /* 0x000fea000b800000 */
.L_x_2627:
[----:B------:R-:W-:-:S03]  /*12580*/  UMOV UR4, 0xffffffff ;  /* 0xffffffff00047882 */ /* 0x000fc60000000000 */
[----:B------:R-:W-:Y:S05]  /*12590*/  BRA.DIV UR4, `(.L_x_2340) ;  /* 0x0000018e04f47947 */ /* 0x000fea000b800000 */
.L_x_2630:
[----:B------:R-:W-:-:S03]  /*125a0*/  UMOV UR4, 0xffffffff ;  /* 0xffffffff00047882 */ /* 0x000fc60000000000 */
[----:B------:R-:W-:Y:S05]  /*125b0*/  BRA.DIV UR4, `(.L_x_2341) ;  /* 0x0000019204147947 */ /* 0x000fea000b800000 */
.L_x_2633:
[----:B------:R-:W-:-:S03]  /*125c0*/  UMOV UR4, 0xffffffff ;  /* 0xffffffff00047882 */ /* 0x000fc60000000000 */
[----:B------:R-:W-:Y:S05]  /*125d0*/  BRA.DIV UR4, `(.L_x_2342) ;  /* 0x0000019204347947 */ /* 0x000fea000b800000 */
.L_x_2636:
        /* <DEDUP_REMOVED lines=9> */
[----:B------:R-:W-:-:S04]  /*12670*/  MOV R3, UR4 ;  /* 0x0000000400037c02 */ /* 0x000fc80008000f00 */
[----:B------:R-:W-:-:S04]  /*12680*/  SHF.L.U32 R3, R3, 0x1f, RZ ;  /* 0x0000001f03037819 */ /* 0x000fc800000006ff */
[----:B------:R-:W0:Y:S02]  /*12690*/  SYNCS.PHASECHK.TRANS64.TRYWAIT P4, [R18+URZ+0x38800], R3 ;  /* 0x03880003120075a7 */ /* 0x000e24000808017f */
[----:B0-----:R-:W-:Y:S05]  /*126a0*/  @!P4 BRA `(.L_x_2344) ;  /* 0x000001900028c947 */ /* 0x001fea0003800000 */
.L_x_2637:
[----:B------:R-:W-:Y:S05]  /*126b0*/  BSYNC B1 ;  /* 0x0000000000017941 */ /* 0x000fea0003800000 */
.L_x_2343:
[----:B------:R-:W-:Y:S04]  /*126c0*/  BSSY B1, `(.L_x_2345) ;  /* 0x0000104000017945 */ /* 0x000fe80003800000 */
[----:B------:R-:W-:Y:S05]  /*126d0*/  @P3 BRA `(.L_x_2346) ;  /* 0x0000001000083947 */ /* 0x000fea0003800000 */
[----:B------:R-:W2:Y:S04]  /*126e0*/  LDL R13, [R1+0x14] ;  /* 0x00001400010d7983 */ /* 0x000ea80000100800 */
[----:B------:R-:W3:Y:S04]  /*126f0*/  LDL R11, [R1+0x18] ;  /* 0x00001800010b7983 */ /* 0x000ee80000100800 */
[----:B------:R-:W4:Y:S04]  /*12700*/  LDL R10, [R1+0x1c] ;  /* 0x00001c00010a7983 */ /* 0x000f280000100800 */
[----:B------:R-:W4:Y:S01]  /*12710*/  LDL R77, [R1+0x34] ;  /* 0x00003400014d7983 */ /* 0x000f220000100800 */
[----:B-----5:R-:W-:-:S02]  /*12720*/  SHF.R.U32.HI R0, RZ, 0x8, R24 ;  /* 0x00000008ff007819 */ /* 0x020fc40000011618 */
[----:B0-----:R-:W-:Y:S02]  /*12730*/  LOP3.LUT R3, R24, 0xff, RZ, 0xc0, !PT ;  /* 0x000000ff18037812 */ /* 0x001fe400078ec0ff */
[----:B------:R-:W-:Y:S02]  /*12740*/  LOP3.LUT R4, R0, 0xff, RZ, 0xc0, !PT ;  /* 0x000000ff00047812 */ /* 0x000fe400078ec0ff */
[----:B------:R-:W-:Y:S02]  /*12750*/  LEA.HI R0, R21, R20, RZ, 0x1c ;  /* 0x0000001415007211 */ /* 0x000fe400078fe0ff */
[----:B------:R-:W-:Y:S02]  /*12760*/  PRMT R12, R4, 0x7604, R3 ;  /* 0x00007604040c7816 */ /* 0x000fe40000000003 */
[----:B------:R-:W-:Y:S02]  /*12770*/  SHF.R.S32.HI R3, RZ, 0x1f, R0 ;  /* 0x0000001fff037819 */ /* 0x000fe40000011400 */
[----:B------:R-:W-:-:S02]  /*12780*/  SHF.R.U32.HI R9, RZ, 0x8, R28 ;  /* 0x00000008ff097819 */ /* 0x000fc4000001161c */
[----:B------:R-:W-:Y:S01]  /*12790*/  LEA.HI R3, R3, R0, RZ, 0x3 ;  /* 0x0000000003037211 */ /* 0x000fe200078f18ff */
[----:B------:R-:W-:Y:S01]  /*127a0*/  IMAD.SHL.U32 R0, R0, 0x10, RZ ;  /* 0x0000001000007824 */ /* 0x000fe200078e00ff */
[----:B------:R-:W-:Y:S02]  /*127b0*/  LOP3.LUT R8, R28, 0xff, RZ, 0xc0, !PT ;  /* 0x000000ff1c087812 */ /* 0x000fe400078ec0ff */
[----:B------:R-:W-:Y:S01]  /*127c0*/  LOP3.LUT R9, R9, 0xff, RZ, 0xc0, !PT ;  /* 0x000000ff09097812 */ /* 0x000fe200078ec0ff */
[----:B------:R-:W-:Y:S01]  /*127d0*/  IMAD.SHL.U32 R3, R3, 0x800, RZ ;  /* 0x0000080003037824 */ /* 0x000fe200078e00ff */
[----:B------:R-:W-:Y:S02]  /*127e0*/  SHF.R.U32.HI R6, RZ, 0x8, R25 ;  /* 0x00000008ff067819 */ /* 0x000fe40000011619 */
[----:B------:R-:W-:Y:S02]  /*127f0*/  PRMT R61, R9, 0x7604, R8 ;  /* 0x00007604093d7816 */ /* 0x000fe40000000008 */
[----:B------:R-:W-:-:S02]  /*12800*/  LOP3.LUT R3, R3, 0xffffc000, RZ, 0xc0, !PT ;  /* 0xffffc00003037812 */ /* 0x000fc400078ec0ff */
[----:B------:R-:W-:Y:S02]  /*12810*/  SHF.R.U32.HI R9, RZ, 0x8, R29 ;  /* 0x00000008ff097819 */ /* 0x000fe4000001161d */
[----:B------:R-:W-:Y:S02]  /*12820*/  LOP3.LUT R5, R25, 0xff, RZ, 0xc0, !PT ;  /* 0x000000ff19057812 */ /* 0x000fe400078ec0ff */
[----:B------:R-:W-:Y:S02]  /*12830*/  LOP3.LUT R6, R6, 0xff, RZ, 0xc0, !PT ;  /* 0x000000ff06067812 */ /* 0x000fe400078ec0ff */
[----:B------:R-:W-:Y:S02]  /*12840*/  LOP3.LUT R9, R9, 0xff, RZ, 0xc0, !PT ;  /* 0x000000ff09097812 */ /* 0x000fe400078ec0ff */
[----:B------:R-:W-:Y:S02]  /*12850*/  PRMT R14, R6, 0x7604, R5 ;  /* 0x00007604060e7816 */ /* 0x000fe40000000005 */
        /* <DEDUP_REMOVED lines=11> */
[----:B------:R-:W-:Y:S02]  /*12910*/  LOP3.LUT R15, R15, 0xff, RZ, 0xc0, !PT ;  /* 0x000000ff0f0f7812 */ /* 0x000fe400078ec0ff */
[----:B------:R-:W-:-:S02]  /*12920*/  LOP3.LUT R57, R57, 0xff, RZ, 0xc0, !PT ;  /* 0x000000ff39397812 */ /* 0x000fc400078ec0ff */
[----:B------:R-:W-:Y:S02]  /*12930*/  PRMT R15, R15, 0x7054, R58 ;  /* 0x000070540f0f7816 */ /* 0x000fe4000000003a */
[----:B------:R-:W-:Y:S02]  /*12940*/  SHF.R.U32.HI R58, RZ, 0x10, R31 ;  /* 0x00000010ff3a7819 */ /* 0x000fe4000001161f */
[----:B------:R-:W-:Y:S02]  /*12950*/  PRMT R59, R57, 0x7054, R60 ;  /* 0x00007054393b7816 */ /* 0x000fe4000000003c */
[----:B------:R-:W-:Y:S02]  /*12960*/  SHF.R.U32.HI R57, RZ, 0x10, R30 ;  /* 0x00000010ff397819 */ /* 0x000fe4000001161e */
[----:B------:R-:W-:Y:S02]  /*12970*/  LOP3.LUT R58, R58, 0xff, RZ, 0xc0, !PT ;  /* 0x000000ff3a3a7812 */ /* 0x000fe400078ec0ff */
[----:B------:R-:W-:-:S02]  /*12980*/  LOP3.LUT R57, R57, 0xff, RZ, 0xc0, !PT ;  /* 0x000000ff39397812 */ /* 0x000fc400078ec0ff */
[----:B------:R-:W-:Y:S02]  /*12990*/  LOP3.LUT R60, R15, 0xff000000, R26, 0xf8, !PT ;  /* 0xff0000000f3c7812 */ /* 0x000fe400078ef81a */
[----:B--2---:R-:W-:Y:S02]  /*129a0*/  LOP3.LUT R0, R13, 0x70, R0, 0xf8, !PT ;  /* 0x000000700d007812 */ /* 0x004fe400078ef800 */
[----:B------:R-:W-:Y:S02]  /*129b0*/  SHF.R.U32.HI R13, RZ, 0x8, R31 ;  /* 0x00000008ff0d7819 */ /* 0x000fe4000001161f */
[----:B---3--:R-:W-:Y:S02]  /*129c0*/  LOP3.LUT R0, R0, R11, RZ, 0x3c, !PT ;  /* 0x0000000b00007212 */ /* 0x008fe400078e3cff */
[----:B------:R-:W-:Y:S02]  /*129d0*/  LOP3.LUT R13, R13, 0xff, RZ, 0xc0, !PT ;  /* 0x000000ff0d0d7812 */ /* 0x000fe400078ec0ff */
[----:B----4-:R-:W-:-:S02]  /*129e0*/  IADD3 R3, R0, R3, R10 ;  /* 0x0000000300037210 */ /* 0x010fc40007ffe00a */
[----:B------:R-:W-:Y:S02]  /*129f0*/  SHF.R.U32.HI R10, RZ, 0x8, R30 ;  /* 0x00000008ff0a7819 */ /* 0x000fe4000001161e */
[----:B------:R-:W-:Y:S01]  /*12a00*/  LOP3.LUT R0, R29, 0xff, RZ, 0xc0, !PT ;  /* 0x000000ff1d007812 */ /* 0x000fe200078ec0ff */
[----:B------:R-:W0:Y:S01]  /*12a10*/  LDS.128 R4, [R77+0x20400] ;  /* 0x020400004d047984 */ /* 0x000e220000000c00 */
[----:B------:R-:W-:Y:S02]  /*12a20*/  LOP3.LUT R11, R10, 0xff, RZ, 0xc0, !PT ;  /* 0x000000ff0a0b7812 */ /* 0x000fe400078ec0ff */
[----:B------:R-:W-:Y:S02]  /*12a30*/  LOP3.LUT R10, R31, 0xff, RZ, 0xc0, !PT ;  /* 0x000000ff1f0a7812 */ /* 0x000fe400078ec0ff */
[----:B------:R-:W-:Y:S01]  /*12a40*/  PRMT R65, R9, 0x7604, R0 ;  /* 0x0000760409417816 */ /* 0x000fe20000000000 */
[----:B------:R-:W-:Y:S01]  /*12a50*/  IMAD.IADD R0, R18, 0x1, R3 ;  /* 0x0000000112007824 */ /* 0x000fe200078e0203 */
[----:B------:R-:W-:-:S02]  /*12a60*/  PRMT R62, R11, 0x7604, R8 ;  /* 0x000076040b3e7816 */ /* 0x000fc40000000008 */
[----:B------:R-:W-:Y:S02]  /*12a70*/  PRMT R69, R13, 0x7604, R10 ;  /* 0x000076040d457816 */ /* 0x000fe4000000000a */
[----:B------:R-:W1:Y:S01]  /*12a80*/  LDS.128 R8, [R0+0x20400] ;  /* 0x0204000000087984 */ /* 0x000e620000000c00 */
[----:B------:R-:W-:Y:S02]  /*12a90*/  SHF.R.U32.HI R13, RZ, 0x10, R25 ;  /* 0x00000010ff0d7819 */ /* 0x000fe40000011619 */
[----:B------:R-:W-:Y:S02]  /*12aa0*/  SHF.R.U32.HI R3, RZ, 0x10, R24 ;  /* 0x00000010ff037819 */ /* 0x000fe40000011618 */
[----:B------:R-:W-:Y:S02]  /*12ab0*/  LOP3.LUT R13, R13, 0xff, RZ, 0xc0, !PT ;  /* 0x000000ff0d0d7812 */ /* 0x000fe400078ec0ff */
[----:B------:R-:W-:Y:S02]  /*12ac0*/  LOP3.LUT R3, R3, 0xff, RZ, 0xc0, !PT ;  /* 0x000000ff03037812 */ /* 0x000fe400078ec0ff */
[----:B------:R-:W-:-:S02]  /*12ad0*/  PRMT R13, R13, 0x7054, R14 ;  /* 0x000070540d0d7816 */ /* 0x000fc4000000000e */
[----:B------:R-:W-:Y:S02]  /*12ae0*/  SHF.R.U32.HI R14, RZ, 0x10, R29 ;  /* 0x00000010ff0e7819 */ /* 0x000fe4000001161d */
[----:B------:R-:W-:Y:S02]  /*12af0*/  PRMT R3, R3, 0x7054, R12 ;  /* 0x0000705403037816 */ /* 0x000fe4000000000c */
[----:B------:R-:W-:Y:S02]  /*12b00*/  LOP3.LUT R14, R14, 0xff, RZ, 0xc0, !PT ;  /* 0x000000ff0e0e7812 */ /* 0x000fe400078ec0ff */
[----:B------:R-:W-:Y:S02]  /*12b10*/  SHF.R.U32.HI R12, RZ, 0x10, R28 ;  /* 0x00000010ff0c7819 */ /* 0x000fe4000001161c */
[----:B------:R-:W-:Y:S02]  /*12b20*/  PRMT R65, R14, 0x7054, R65 ;  /* 0x000070540e417816 */ /* 0x000fe40000000041 */
[----:B------:R-:W-:-:S02]  /*12b30*/  PRMT R69, R58, 0x7054, R69 ;  /* 0x000070543a457816 */ /* 0x000fc40000000045 */
[----:B------:R-:W-:Y:S02]  /*12b40*/  LOP3.LUT R65, R65, 0xff000000, R29, 0xf8, !PT ;  /* 0xff00000041417812 */ /* 0x000fe400078ef81d */
[----:B------:R-:W-:Y:S02]  /*12b50*/  LOP3.LUT R58, R13, 0xff000000, R25, 0xf8, !PT ;  /* 0xff0000000d3a7812 */ /* 0x000fe400078ef819 */
[----:B------:R-:W-:Y:S02]  /*12b60*/  LOP3.LUT R12, R12, 0xff, RZ, 0xc0, !PT ;  /* 0x000000ff0c0c7812 */ /* 0x000fe400078ec0ff */
[----:B------:R-:W-:Y:S02]  /*12b70*/  PRMT R67, R57, 0x7054, R62 ;  /* 0x0000705439437816 */ /* 0x000fe4000000003e */
[----:B------:R-:W-:Y:S02]  /*12b80*/  LOP3.LUT R69, R69, 0xff000000, R31, 0xf8, !PT ;  /* 0xff00000045457812 */ /* 0x000fe400078ef81f */
[----:B------:R-:W-:-:S02]  /*12b90*/  F2FP.F16.E4M3.UNPACK_B R62, R65 ;  /* 0x00000041ff3e723e */ /* 0x000fc400020006ff */
[----:B------:R-:W-:Y:S02]  /*12ba0*/  F2FP.F16.E4M3.UNPACK_B R31, R58 ;  /* 0x0000003aff1f723e */ /* 0x000fe400020006ff */
[----:B------:R-:W-:Y:S01]  /*12bb0*/  PRMT R63, R12, 0x7054, R61 ;  /* 0x000070540c3f7816 */ /* 0x000fe2000000003d */
[--C-:B------:R-:W-:Y:S01]  /*12bc0*/  HADD2.F32 R64, -RZ, R62.reuse.H0_H0 ;  /* 0x2000003eff407230 */ /* 0x100fe20000004100 */
[----:B0-----:R-:W-:Y:S01]  /*12bd0*/  F2FP.F16.E4M3.UNPACK_B R12, R5 ;  /* 0x00000005ff0c723e */ /* 0x001fe200020006ff */
[----:B------:R-:W-:Y:S01]  /*12be0*/  HADD2.F32 R62, -RZ, R62.H1_H1 ;  /* 0x3000003eff3e7230 */ /* 0x000fe20000004100 */
[----:B-1----:R-:W-:Y:S02]  /*12bf0*/  F2FP.F16.E4M3.UNPACK_B R25, R9 ;  /* 0x00000009ff19723e */ /* 0x002fe400020006ff */
[----:B------:R-:W-:Y:S02]  /*12c00*/  F2FP.F16.E4M3.UNPACK_B R13, R5.H1 ;  /* 0x00000005ff0d723e */ /* 0x000fe400030006ff */
[----:B------:R-:W-:Y:S01]  /*12c10*/  LOP3.LUT R61, R59, 0xff000000, R27, 0xf8, !PT ;  /* 0xff0000003b3d7812 */ /* 0x000fe200078ef81b */
[----:B------:R-:W-:Y:S01]  /*12c20*/  HADD2.F32 R5, -RZ, R25.H0_H0 ;  /* 0x20000019ff057230 */ /* 0x000fe20000004100 */
[----:B------:R-:W-:Y:S01]  /*12c30*/  LOP3.LUT R57, R3, 0xff000000, R24, 0xf8, !PT ;  /* 0xff00000003397812 */ /* 0x000fe200078ef818 */
[----:B------:R-:W-:Y:S01]  /*12c40*/  HADD2.F32 R59, -RZ, R31.H0_H0 ;  /* 0x2000001fff3b7230 */ /* 0x000fe20000004100 */
[-C--:B------:R-:W-:Y:S01]  /*12c50*/  F2FP.F16.E4M3.UNPACK_B R15, R7.reuse ;  /* 0x00000007ff0f723e */ /* 0x080fe200020006ff */
[----:B------:R-:W-:Y:S01]  /*12c60*/  HADD2.F32 R25, -RZ, R25.H1_H1 ;  /* 0x30000019ff197230 */ /* 0x000fe20000004100 */
[----:B------:R-:W-:Y:S01]  /*12c70*/  F2FP.F16.E4M3.UNPACK_B R24, R7.H1 ;  /* 0x00000007ff18723e */ /* 0x000fe200030006ff */
[----:B------:R-:W-:Y:S01]  /*12c80*/  HADD2.F32 R31, -RZ, R31.H1_H1 ;  /* 0x3000001fff1f7230 */ /* 0x000fe20000004100 */
[----:B------:R-:W-:-:S02]  /*12c90*/  F2FP.F16.E4M3.UNPACK_B R7, R6 ;  /* 0x00000006ff07723e */ /* 0x000fc400020006ff */
[----:B------:R-:W-:Y:S01]  /*12ca0*/  F2FP.F16.E4M3.UNPACK_B R14, R6.H1 ;  /* 0x00000006ff0e723e */ /* 0x000fe200030006ff */
[--C-:B------:R-:W-:Y:S01]  /*12cb0*/  HADD2.F32 R6, -RZ, R12.reuse.H0_H0 ;  /* 0x2000000cff067230 */ /* 0x100fe20000004100 */
[----:B------:R-:W-:Y:S01]  /*12cc0*/  F2FP.F16.E4M3.UNPACK_B R26, R9.H1 ;  /* 0x00000009ff1a723e */ /* 0x000fe200030006ff */
[----:B------:R-:W-:Y:S01]  /*12cd0*/  FMUL.FTZ R9, R5, R64 ;  /* 0x0000004005097220 */ /* 0x000fe20000410000 */
[----:B------:R-:W-:Y:S01]  /*12ce0*/  LOP3.LUT R66, R67, 0xff000000, R30, 0xf8, !PT ;  /* 0xff00000043427812 */ /* 0x000fe200078ef81e */
[----:B------:R-:W-:Y:S01]  /*12cf0*/  FMUL.FTZ R67, R5, R59 ;  /* 0x0000003b05437220 */ /* 0x000fe20000410000 */
[----:B------:R-:W-:Y:S01]  /*12d00*/  F2FP.F16.E4M3.UNPACK_B R65, R65.H1 ;  /* 0x00000041ff41723e */ /* 0x000fe200030006ff */
[C---:B------:R-:W-:Y:S01]  /*12d10*/  FFMA.FTZ R5, R6.reuse, R59, -R9 ;  /* 0x0000003b06057223 */ /* 0x040fe20000010809 */
[----:B------:R-:W-:Y:S01]  /*12d20*/  F2FP.F16.E4M3.UNPACK_B R58, R58.H1 ;  /* 0x0000003aff3a723e */ /* 0x000fe200030006ff */
[----:B------:R-:W-:Y:S01]  /*12d30*/  FFMA.FTZ R9, R6, R64, R67 ;  /* 0x0000004006097223 */ /* 0x000fe20000010043 */
[----:B------:R-:W-:Y:S01]  /*12d40*/  LOP3.LUT R63, R63, 0xff000000, R28, 0xf8, !PT ;  /* 0xff0000003f3f7812 */ /* 0x000fe200078ef81c */
[----:B------:R-:W-:Y:S01]  /*12d50*/  HADD2.F32 R12, -RZ, R12.H1_H1 ;  /* 0x3000000cff0c7230 */ /* 0x000fe20000004100 */
[-C--:B------:R-:W-:Y:S01]  /*12d60*/  F2FP.F16.E4M3.UNPACK_B R27, R10.reuse ;  /* 0x0000000aff1b723e */ /* 0x080fe200020006ff */
[----:B------:R-:W-:Y:S01]  /*12d70*/  HADD2.F32 R67, -RZ, R65.H0_H0 ;  /* 0x20000041ff437230 */ /* 0x000fe20000004100 */
[----:B------:R-:W-:Y:S01]  /*12d80*/  F2FP.F16.E4M3.UNPACK_B R28, R10.H1 ;  /* 0x0000000aff1c723e */ /* 0x000fe200030006ff */
[----:B------:R-:W-:-:S02]  /*12d90*/  HADD2.F32 R10, -RZ, R26.H0_H0 ;  /* 0x2000001aff0a7230 */ /* 0x000fc40000004100 */
[CC--:B------:R-:W-:Y:S01]  /*12da0*/  FMUL.FTZ R71, R25.reuse, R62.reuse ;  /* 0x0000003e19477220 */ /* 0x0c0fe20000410000 */
[----:B------:R-:W-:Y:S02]  /*12db0*/  HADD2.F32 R59, -RZ, R58.H0_H0 ;  /* 0x2000003aff3b7230 */ /* 0x000fe40000004100 */
[----:B------:R-:W-:Y:S01]  /*12dc0*/  FMUL.FTZ R25, R25, R31 ;  /* 0x0000001f19197220 */ /* 0x000fe20000410000 */
[----:B------:R-:W-:Y:S02]  /*12dd0*/  HADD2.F32 R6, -RZ, R13.H0_H0 ;  /* 0x2000000dff067230 */ /* 0x000fe40000004100 */
[----:B------:R-:W-:Y:S01]  /*12de0*/  FMUL.FTZ R73, R10, R67 ;  /* 0x000000430a497220 */ /* 0x000fe20000410000 */
[----:B------:R-:W-:Y:S01]  /*12df0*/  FFMA.FTZ R64, R12, R31, -R71 ;  /* 0x0000001f0c407223 */ /* 0x000fe20000010847 */
[----:B------:R-:W-:Y:S01]  /*12e00*/  F2FP.F16.E4M3.UNPACK_B R29, R11 ;  /* 0x0000000bff1d723e */ /* 0x000fe200020006ff */
[----:B------:R-:W-:Y:S01]  /*12e10*/  FMUL.FTZ R10, R10, R59 ;  /* 0x0000003b0a0a7220 */ /* 0x000fe20000410000 */
[----:B------:R-:W-:Y:S01]  /*12e20*/  FFMA.FTZ R62, R12, R62, R25 ;  /* 0x0000003e0c3e7223 */ /* 0x000fe20000010019 */
[----:B------:R-:W-:Y:S01]  /*12e30*/  F2FP.F16.E4M3.UNPACK_B R31, R69 ;  /* 0x00000045ff1f723e */ /* 0x000fe200020006ff */
[----:B------:R-:W-:Y:S01]  /*12e40*/  HADD2.F32 R65, -RZ, R65.H1_H1 ;  /* 0x30000041ff417230 */ /* 0x000fe20000004100 */
[----:B------:R-:W-:Y:S01]  /*12e50*/  F2FP.F16.E4M3.UNPACK_B R12, R61 ;  /* 0x0000003dff0c723e */ /* 0x000fe200020006ff */
[----:B------:R-:W-:-:S02]  /*12e60*/  HADD2.F32 R26, -RZ, R26.H1_H1 ;  /* 0x3000001aff1a7230 */ /* 0x000fc40000004100 */
[C---:B------:R-:W-:Y:S01]  /*12e70*/  FFMA.FTZ R73, R6.reuse, R59, -R73 ;  /* 0x0000003b06497223 */ /* 0x040fe20000010849 */
[----:B------:R-:W-:Y:S02]  /*12e80*/  HADD2.F32 R58, -RZ, R58.H1_H1 ;  /* 0x3000003aff3a7230 */ /* 0x000fe40000004100 */
[----:B------:R-:W-:Y:S01]  /*12e90*/  FFMA.FTZ R67, R6, R67, R10 ;  /* 0x0000004306437223 */ /* 0x000fe2000001000a */
[----:B------:R-:W-:Y:S02]  /*12ea0*/  HADD2.F32 R13, -RZ, R13.H1_H1 ;  /* 0x3000000dff0d7230 */ /* 0x000fe40000004100 */
[C---:B------:R-:W-:Y:S01]  /*12eb0*/  FMUL.FTZ R68, R26.reuse, R65 ;  /* 0x000000411a447220 */ /* 0x040fe20000410000 */
        /* <DEDUP_REMOVED lines=8> */
[----:B------:R-:W-:Y:S01]  /*12f40*/  F2FP.F16.E4M3.UNPACK_B R30, R11.H1 ;  /* 0x0000000bff1e723e */ /* 0x000fe200030006ff */
[----:B------:R-:W-:Y:S01]  /*12f50*/  FMUL.FTZ R10, R10, R25 ;  /* 0x000000190a0a7220 */ /* 0x000fe20000410000 */
[----:B------:R-:W-:Y:S01]  /*12f60*/  F2FP.F16.E4M3.UNPACK_B R69, R69.H1 ;  /* 0x00000045ff45723e */ /* 0x000fe200030006ff */
[----:B------:R-:W-:Y:S01]  /*12f70*/  HADD2.F32 R26, -RZ, R31.H1_H1 ;  /* 0x3000001fff1a7230 */ /* 0x000fe20000004100 */
[----:B------:R-:W-:Y:S01]  /*12f80*/  F2FP.F16.E4M3.UNPACK_B R61, R61.H1 ;  /* 0x0000003dff3d723e */ /* 0x000fe200030006ff */
        /* <DEDUP_REMOVED lines=8> */
[----:B------:R-:W-:Y:S01]  /*13010*/  HADD2.F32 R10, -RZ, R30.H0_H0 ;  /* 0x2000001eff0a7230 */ /* 0x000fe20000004100 */
[----:B------:R-:W-:Y:S01]  /*13020*/  F2FP.F16.E4M3.UNPACK_B R11, R8 ;  /* 0x00000008ff0b723e */ /* 0x000fe200020006ff */
[----:B------:R-:W-:-:S02]  /*13030*/  HADD2.F32 R13, -RZ, R61.H0_H0 ;  /* 0x2000003dff0d7230 */ /* 0x000fc40000004100 */
        /* <DEDUP_REMOVED lines=9> */
[C---:B------:R-:W-:Y:S01]  /*130d0*/  FFMA.FTZ R76, R6.reuse, R25, R10 ;  /* 0x00000019064c7223 */ /* 0x040fe2000001000a */
[-C--:B------:R-:W-:Y:S01]  /*130e0*/  F2FP.F16.E4M3.UNPACK_B R3, R4.reuse ;  /* 0x00000004ff03723e */ /* 0x080fe200020006ff */
[----:B------:R-:W-:Y:S01]  /*130f0*/  HADD2.F32 R30, -RZ, R30.H1_H1 ;  /* 0x3000001eff1e7230 */ /* 0x000fe20000004100 */
[----:B------:R-:W-:Y:S01]  /*13100*/  F2FP.F16.E4M3.UNPACK_B R4, R4.H1 ;  /* 0x00000004ff04723e */ /* 0x000fe200030006ff */
[----:B------:R-:W-:Y:S01]  /*13110*/  FFMA.FTZ R75, R6, R13, -R31 ;  /* 0x0000000d064b7223 */ /* 0x000fe2000001081f */
[----:B------:R-:W-:Y:S01]  /*13120*/  HADD2.F32 R61, -RZ, R61.H1_H1 ;  /* 0x3000003dff3d7230 */ /* 0x000fe20000004100 */
[----:B------:R-:W-:Y:S01]  /*13130*/  F2FP.F16.E4M3.UNPACK_B R63, R63 ;  /* 0x0000003fff3f723e */ /* 0x000fe200020006ff */
[----:B------:R-:W-:-:S02]  /*13140*/  HADD2.F32 R25, -RZ, R15.H0_H0 ;  /* 0x2000000fff197230 */ /* 0x000fc40000004100 */
[C---:B------:R-:W-:Y:S01]  /*13150*/  FMUL.FTZ R31, R30.reuse, R69 ;  /* 0x000000451e1f7220 */ /* 0x040fe20000410000 */
[----:B------:R-:W-:Y:S02]  /*13160*/  HADD2.F32 R10, -RZ, R8.H0_H0 ;  /* 0x20000008ff0a7230 */ /* 0x000fe40000004100 */
[----:B------:R-:W-:Y:S01]  /*13170*/  FMUL.FTZ R30, R30, R61 ;  /* 0x0000003d1e1e7220 */ /* 0x000fe20000410000 */
[----:B------:R-:W-:Y:S01]  /*13180*/  HADD2.F32 R13, -RZ, R12.H0_H0 ;  /* 0x2000000cff0d7230 */ /* 0x000fe20000004100 */
[----:B------:R-:W-:Y:S01]  /*13190*/  F2FP.F16.E4M3.UNPACK_B R57, R57 ;  /* 0x00000039ff39723e */ /* 0x000fe200020006ff */
[----:B------:R-:W-:Y:S02]  /*131a0*/  HADD2.F32 R24, -RZ, R24.H1_H1 ;  /* 0x30000018ff187230 */ /* 0x000fe40000004100 */
[C---:B------:R-:W-:Y:S01]  /*131b0*/  FMUL.FTZ R29, R10.reuse, R25 ;  /* 0x000000190a1d7220 */ /* 0x040fe20000410000 */
[----:B------:R-:W-:Y:S02]  /*131c0*/  HADD2.F32 R6, -RZ, R4.H0_H0 ;  /* 0x20000004ff067230 */ /* 0x000fe40000004100 */
[----:B------:R-:W-:Y:S01]  /*131d0*/  FMUL.FTZ R10, R10, R13 ;  /* 0x0000000d0a0a7220 */ /* 0x000fe20000410000 */
[----:B------:R-:W-:-:S02]  /*131e0*/  HADD2.F32 R8, -RZ, R8.H1_H1 ;  /* 0x30000008ff087230 */ /* 0x000fc40000004100 */
[----:B------:R-:W-:Y:S01]  /*131f0*/  FFMA.FTZ R69, R24, R69, R30 ;  /* 0x0000004518457223 */ /* 0x000fe2000001001e */
        /* <DEDUP_REMOVED lines=14> */
[C---:B------:R-:W-:Y:S01]  /*132e0*/  FMUL.FTZ R25, R6.reuse, R15 ;  /* 0x0000000f06197220 */ /* 0x040fe20000410000 */
[----:B------:R-:W-:Y:S01]  /*132f0*/  HADD2.F32 R11, -RZ, R11.H1_H1 ;  /* 0x3000000bff0b7230 */ /* 0x000fe20000004100 */
[----:B------:R-:W-:Y:S01]  /*13300*/  F2FP.F16.E4M3.UNPACK_B R12, R66.H1 ;  /* 0x00000042ff0c723e */ /* 0x000fe200030006ff */
[----:B------:R-:W-:Y:S01]  /*13310*/  FMUL.FTZ R29, R6, R13 ;  /* 0x0000000d061d7220 */ /* 0x000fe20000410000 */
[----:B------:R-:W-:Y:S01]  /*13320*/  HADD2.F32 R4, -RZ, R3.H0_H0 ;  /* 0x20000003ff047230 */ /* 0x000fe20000004100 */
[----:B------:R-:W-:Y:S01]  /*13330*/  F2FP.F16.E4M3.UNPACK_B R8, R60.H1 ;  /* 0x0000003cff08723e */ /* 0x000fe200030006ff */
[----:B------:R-:W-:-:S02]  /*13340*/  HADD2.F32 R6, -RZ, R57.H1_H1 ;  /* 0x30000039ff067230 */ /* 0x000fc40000004100 */
[C---:B------:R-:W-:Y:S01]  /*13350*/  FMUL.FTZ R24, R11.reuse, R10 ;  /* 0x0000000a0b187220 */ /* 0x040fe20000410000 */
[----:B------:R-:W-:Y:S02]  /*13360*/  HADD2.F32 R3, -RZ, R3.H1_H1 ;  /* 0x30000003ff037230 */ /* 0x000fe40000004100 */
[C---:B------:R-:W-:Y:S01]  /*13370*/  FFMA.FTZ R25, R4.reuse, R13, -R25 ;  /* 0x0000000d04197223 */ /* 0x040fe20000010819 */
[----:B------:R-:W-:Y:S01]  /*13380*/  FFMA.FTZ R29, R4, R15, R29 ;  /* 0x0000000f041d7223 */ /* 0x000fe2000001001d */
[-C--:B------:R-:W-:Y:S01]  /*13390*/  FMUL.FTZ R11, R11, R6.reuse ;  /* 0x000000060b0b7220 */ /* 0x080fe20000410000 */
[----:B------:R-:W-:Y:S02]  /*133a0*/  HADD2.F32 R13, -RZ, R12.H0_H0 ;  /* 0x2000000cff0d7230 */ /* 0x000fe40000004100 */
[C---:B------:R-:W-:Y:S01]  /*133b0*/  FFMA.FTZ R24, R3.reuse, R6, -R24 ;  /* 0x0000000603187223 */ /* 0x040fe20000010818 */
[----:B------:R-:W-:Y:S02]  /*133c0*/  HADD2.F32 R4, -RZ, R28.H0_H0 ;  /* 0x2000001cff047230 */ /* 0x000fe40000004100 */
[----:B------:R-:W-:Y:S01]  /*133d0*/  FFMA.FTZ R10, R3, R10, R11 ;  /* 0x0000000a030a7223 */ /* 0x000fe2000001000b */
[--C-:B------:R-:W-:Y:S01]  /*133e0*/  HADD2.F32 R6, -RZ, R8.reuse.H0_H0 ;  /* 0x20000008ff067230 */ /* 0x100fe20000004100 */
[----:B------:R-:W-:Y:S01]  /*133f0*/  F2FP.F16.E4M3.UNPACK_B R60, R60 ;  /* 0x0000003cff3c723e */ /* 0x000fe200020006ff */
[----:B------:R-:W-:-:S02]  /*13400*/  HADD2.F32 R11, -RZ, R8.H1_H1 ;  /* 0x30000008ff0b7230 */ /* 0x000fc40000004100 */
[C---:B------:R-:W-:Y:S01]  /*13410*/  FMUL.FTZ R8, R4.reuse, R13 ;  /* 0x0000000d04087220 */ /* 0x040fe20000410000 */
[----:B------:R-:W-:Y:S02]  /*13420*/  HADD2.F32 R3, -RZ, R14.H0_H0 ;  /* 0x2000000eff037230 */ /* 0x000fe40000004100 */
[----:B------:R-:W-:Y:S01]  /*13430*/  FMUL.FTZ R4, R4, R6 ;  /* 0x0000000604047220 */ /* 0x000fe20000410000 */
[----:B------:R-:W-:Y:S01]  /*13440*/  HADD2.F32 R28, -RZ, R28.H1_H1 ;  /* 0x3000001cff1c7230 */ /* 0x000fe20000004100 */
[----:B------:R-:W-:Y:S01]  /*13450*/  F2FP.F16.E4M3.UNPACK_B R66, R66 ;  /* 0x00000042ff42723e */ /* 0x000fe200020006ff */
[----:B------:R-:W-:Y:S02]  /*13460*/  HADD2.F32 R15, -RZ, R12.H1_H1 ;  /* 0x3000000cff0f7230 */ /* 0x000fe40000004100 */
[----:B------:R-:W-:Y:S01]  /*13470*/  FFMA.FTZ R57, R3, R6, -R8 ;  /* 0x0000000603397223 */ /* 0x000fe20000010808 */
[----:B------:R-:W-:Y:S02]  /*13480*/  HADD2.F32 R14, -RZ, R14.H1_H1 ;  /* 0x3000000eff0e7230 */ /* 0x000fe40000004100 */
[----:B------:R-:W-:Y:S01]  /*13490*/  FMUL.FTZ R6, R28, R11 ;  /* 0x0000000b1c067220 */ /* 0x000fe20000410000 */
[----:B------:R-:W-:-:S02]  /*134a0*/  HADD2.F32 R8, -RZ, R66.H0_H0 ;  /* 0x20000042ff087230 */ /* 0x000fc40000004100 */
[----:B------:R-:W-:Y:S01]  /*134b0*/  FMUL.FTZ R61, R28, R15 ;  /* 0x0000000f1c3d7220 */ /* 0x000fe20000410000 */
[----:B------:R-:W-:Y:S01]  /*134c0*/  FFMA.FTZ R28, R3, R13, R4 ;  /* 0x0000000d031c7223 */ /* 0x000fe20000010004 */
[C---:B------:R-:W-:Y:S01]  /*134d0*/  FFMA.FTZ R15, R14.reuse, R15, R6 ;  /* 0x0000000f0e0f7223 */ /* 0x040fe20000010006 */
[----:B------:R-:W-:Y:S02]  /*134e0*/  HADD2.F32 R6, -RZ, R60.H0_H0 ;  /* 0x2000003cff067230 */ /* 0x000fe40000004100 */
[----:B------:R-:W-:Y:S01]  /*134f0*/  FFMA.FTZ R70, R14, R11, -R61 ;  /* 0x0000000b0e467223 */ /* 0x000fe2000001083d */
[--C-:B------:R-:W-:Y:S01]  /*13500*/  HADD2.F32 R4, -RZ, R27.reuse.H0_H0 ;  /* 0x2000001bff047230 */ /* 0x100fe20000004100 */
[----:B------:R-:W-:Y:S01]  /*13510*/  F2FP.SATFINITE.E4M3.F32.PACK_AB_MERGE_C R68, R68, R73, RZ ;  /* 0x000000494444723e */ /* 0x000fe200048070ff */
[----:B------:R-:W-:Y:S01]  /*13520*/  HADD2.F32 R66, -RZ, R66.H1_H1 ;  /* 0x30000042ff427230 */ /* 0x000fe20000004100 */
        /* <DEDUP_REMOVED lines=8> */
[----:B------:R-:W-:Y:S01]  /*135b0*/  FMUL.FTZ R27, R27, R60 ;  /* 0x0000003c1b1b7220 */ /* 0x000fe20000410000 */
        /* <DEDUP_REMOVED lines=10> */
[----:B------:R-:W-:Y:S02]  /*13660*/  F2FP.SATFINITE.E4M3.F32.PACK_AB_MERGE_C R5, R64, R5, R68 ;  /* 0x000000054005723e */ /* 0x000fe40004807044 */
[----:B------:R-:W-:-:S02]  /*13670*/  F2FP.SATFINITE.E4M3.F32.PACK_AB_MERGE_C R7, R72, R71, R7 ;  /* 0x000000474807723e */ /* 0x000fc40004807007 */
[----:B------:R-:W-:Y:S02]  /*13680*/  F2FP.SATFINITE.E4M3.F32.PACK_AB_MERGE_C R4, R24, R25, R4 ;  /* 0x000000191804723e */ /* 0x000fe40004807004 */
[----:B------:R-:W-:Y:S02]  /*13690*/  F2FP.SATFINITE.E4M3.F32.PACK_AB_MERGE_C R8, R10, R29, R8 ;  /* 0x0000001d0a08723e */ /* 0x000fe40004807008 */
[----:B------:R-:W-:Y:S02]  /*136a0*/  F2FP.SATFINITE.E4M3.F32.PACK_AB_MERGE_C R6, R13, R6, R57 ;  /* 0x000000060d06723e */ /* 0x000fe40004807039 */
[----:B------:R-:W-:Y:S02]  /*136b0*/  F2FP.SATFINITE.E4M3.F32.PACK_AB_MERGE_C R9, R62, R9, R58 ;  /* 0x000000093e09723e */ /* 0x000fe4000480703a */
[----:B------:R-:W-:Y:S01]  /*136c0*/  F2FP.SATFINITE.E4M3.F32.PACK_AB_MERGE_C R11, R74, R65, R11 ;  /* 0x000000414a0b723e */ /* 0x000fe2000480700b */
[----:B------:R1:W-:Y:S01]  /*136d0*/  STS.128 [R77+0x20400], R4 ;  /* 0x020400044d007388 */ /* 0x0003e20000000c00 */
[----:B------:R-:W-:-:S05]  /*136e0*/  F2FP.SATFINITE.E4M3.F32.PACK_AB_MERGE_C R10, R66, R3, R15 ;  /* 0x00000003420a723e */ /* 0x000fca000480700f */
[----:B------:R1:W-:Y:S02]  /*136f0*/  STS.128 [R0+0x20400], R8 ;  /* 0x0204000800007388 */ /* 0x0003e40000000c00 */
.L_x_2346:
[----:B------:R-:W-:Y:S05]  /*13700*/  BSYNC B1 ;  /* 0x0000000000017941 */ /* 0x000fea0003800000 */
.L_x_2345:
[----:B------:R-:W-:Y:S04]  /*13710*/  BSSY B1, `(.L_x_2347) ;  /* 0x00000fd000017945 */ /* 0x000fe80003800000 */
[----:B------:R-:W-:Y:S05]  /*13720*/  @P2 BRA `(.L_x_2348) ;  /* 0x0000000c00ec2947 */ /* 0x000fea0003800000 */
[----:B-1----:R-:W2:Y:S04]  /*13730*/  LDL R8, [R1+0x30] ;  /* 0x0000300001087983 */ /* 0x002ea80000100800 */
[----:B------:R-:W3:Y:S01]  /*13740*/  LDL R69, [R1+0x58] ;  /* 0x0000580001457983 */ /* 0x000ee20000100800 */
[----:B-----5:R-:W-:Y:S02]  /*13750*/  SHF.R.U32.HI R0, RZ, 0x8, R48 ;  /* 0x00000008ff007819 */ /* 0x020fe40000011630 */
[----:B0-----:R-:W-:Y:S02]  /*13760*/  LOP3.LUT R3, R48, 0xff, RZ, 0xc0, !PT ;  /* 0x000000ff30037812 */ /* 0x001fe400078ec0ff */
[----:B------:R-:W-:Y:S02]  /*13770*/  LOP3.LUT R0, R0, 0xff, RZ, 0xc0, !PT ;  /* 0x000000ff00007812 */ /* 0x000fe400078ec0ff */
[----:B------:R-:W-:-:S02]  /*13780*/  SHF.R.U32.HI R4, RZ, 0x8, R49 ;  /* 0x00000008ff047819 */ /* 0x000fc40000011631 */
[----:B------:R-:W-:Y:S02]  /*13790*/  PRMT R13, R0, 0x7604, R3 ;  /* 0x00007604000d7816 */ /* 0x000fe40000000003 */
[----:B------:R-:W-:Y:S02]  /*137a0*/  LOP3.LUT R5, R49, 0xff, RZ, 0xc0, !PT ;  /* 0x000000ff31057812 */ /* 0x000fe400078ec0ff */
[----:B------:R-:W-:Y:S02]  /*137b0*/  LOP3.LUT R0, R4, 0xff, RZ, 0xc0, !PT ;  /* 0x000000ff04007812 */ /* 0x000fe400078ec0ff */
[----:B------:R-:W-:Y:S02]  /*137c0*/  LEA.HI R6, R21, R20, RZ, 0x1c ;  /* 0x0000001415067211 */ /* 0x000fe400078fe0ff */
[----:B------:R-:W-:Y:S01]  /*137d0*/  PRMT R12, R0, 0x7604, R5 ;  /* 0x00007604000c7816 */ /* 0x000fe20000000005 */
[----:B------:R-:W-:Y:S01]  /*137e0*/  IMAD.SHL.U32 R0, R234, 0x80, RZ ;  /* 0x00000080ea007824 */ /* 0x000fe200078e00ff */
[----:B------:R-:W-:-:S02]  /*137f0*/  SHF.R.U32.HI R3, RZ, 0x8, R50 ;  /* 0x00000008ff037819 */ /* 0x000fc40000011632 */
[----:B------:R-:W-:Y:S02]  /*13800*/  SHF.R.S32.HI R5, RZ, 0x1f, R6 ;  /* 0x0000001fff057819 */ /* 0x000fe40000011406 */
[----:B------:R-:W-:Y:S01]  /*13810*/  LOP3.LUT R9, R0, 0x380, RZ, 0xc0, !PT ;  /* 0x0000038000097812 */ /* 0x000fe200078ec0ff */
[----:B------:R-:W-:Y:S01]  /*13820*/  IMAD.SHL.U32 R0, R6, 0x10, RZ ;  /* 0x0000001006007824 */ /* 0x000fe200078e00ff */
[----:B------:R-:W-:Y:S02]  /*13830*/  LOP3.LUT R4, R50, 0xff, RZ, 0xc0, !PT ;  /* 0x000000ff32047812 */ /* 0x000fe400078ec0ff */
[----:B------:R-:W-:Y:S02]  /*13840*/  LOP3.LUT R3, R3, 0xff, RZ, 0xc0, !PT ;  /* 0x000000ff03037812 */ /* 0x000fe400078ec0ff */
[----:B------:R-:W-:Y:S02]  /*13850*/  LEA.HI R7, R5, R6, RZ, 0x3 ;  /* 0x0000000605077211 */ /* 0x000fe400078f18ff */
[----:B------:R-:W-:-:S02]  /*13860*/  PRMT R15, R3, 0x7604, R4 ;  /* 0x00007604030f7816 */ /* 0x000fc40000000004 */
[----:B------:R-:W-:Y:S01]  /*13870*/  LOP3.LUT R0, R9, 0x70, R0, 0xf8, !PT ;  /* 0x0000007009007812 */ /* 0x000fe200078ef800 */
[----:B------:R-:W-:Y:S01]  /*13880*/  IMAD.SHL.U32 R7, R7, 0x800, RZ ;  /* 0x0000080007077824 */ /* 0x000fe200078e00ff */
[----:B------:R-:W-:Y:S02]  /*13890*/  SHF.R.U32.HI R3, RZ, 0x8, R51 ;  /* 0x00000008ff037819 */ /* 0x000fe40000011633 */
[----:B------:R-:W-:Y:S02]  /*138a0*/  SHF.R.U32.HI R9, RZ, 0x3, R9 ;  /* 0x00000003ff097819 */ /* 0x000fe40000011609 */
[----:B------:R-:W-:Y:S02]  /*138b0*/  LOP3.LUT R4, R51, 0xff, RZ, 0xc0, !PT ;  /* 0x000000ff33047812 */ /* 0x000fe400078ec0ff */
[----:B------:R-:W-:Y:S02]  /*138c0*/  LOP3.LUT R3, R3, 0xff, RZ, 0xc0, !PT ;  /* 0x000000ff03037812 */ /* 0x000fe400078ec0ff */
[----:B------:R-:W-:-:S02]  /*138d0*/  LOP3.LUT R0, R0, R9, RZ, 0x3c, !PT ;  /* 0x0000000900007212 */ /* 0x000fc400078e3cff */
[----:B------:R-:W-:Y:S02]  /*138e0*/  LOP3.LUT R9, R7, 0xffffc000, RZ, 0xc0, !PT ;  /* 0xffffc00007097812 */ /* 0x000fe400078ec0ff */
[----:B------:R-:W-:Y:S02]  /*138f0*/  PRMT R14, R3, 0x7604, R4 ;  /* 0x00007604030e7816 */ /* 0x000fe40000000004 */
[----:B------:R-:W-:Y:S02]  /*13900*/  SHF.R.U32.HI R5, RZ, 0x8, R52 ;  /* 0x00000008ff057819 */ /* 0x000fe40000011634 */
[----:B------:R-:W-:Y:S02]  /*13910*/  LOP3.LUT R6, R52, 0xff, RZ, 0xc0, !PT ;  /* 0x000000ff34067812 */ /* 0x000fe400078ec0ff */
[----:B------:R-:W-:Y:S02]  /*13920*/  LOP3.LUT R5, R5, 0xff, RZ, 0xc0, !PT ;  /* 0x000000ff05057812 */ /* 0x000fe400078ec0ff */
[----:B------:R-:W-:-:S02]  /*13930*/  SHF.R.U32.HI R28, RZ, 0x8, R55 ;  /* 0x00000008ff1c7819 */ /* 0x000fc40000011637 */
[----:B------:R-:W-:Y:S02]  /*13940*/  PRMT R27, R5, 0x7604, R6 ;  /* 0x00007604051b7816 */ /* 0x000fe40000000006 */
[----:B------:R-:W-:Y:S02]  /*13950*/  LOP3.LUT R24, R53, 0xff, RZ, 0xc0, !PT ;  /* 0x000000ff35187812 */ /* 0x000fe400078ec0ff */
[----:B------:R-:W-:Y:S02]  /*13960*/  LOP3.LUT R29, R55, 0xff, RZ, 0xc0, !PT ;  /* 0x000000ff371d7812 */ /* 0x000fe400078ec0ff */
[----:B------:R-:W-:Y:S02]  /*13970*/  LOP3.LUT R28, R28, 0xff, RZ, 0xc0, !PT ;  /* 0x000000ff1c1c7812 */ /* 0x000fe400078ec0ff */
[----:B------:R-:W-:Y:S02]  /*13980*/  SHF.R.U32.HI R25, RZ, 0x8, R54 ;  /* 0x00000008ff197819 */ /* 0x000fe40000011636 */
[----:B------:R-:W-:-:S02]  /*13990*/  PRMT R28, R28, 0x7604, R29 ;  /* 0x000076041c1c7816 */ /* 0x000fc4000000001d */
[----:B------:R-:W-:Y:S02]  /*139a0*/  SHF.R.U32.HI R29, RZ, 0x10, R53 ;  /* 0x00000010ff1d7819 */ /* 0x000fe40000011635 */
[----:B------:R-:W-:Y:S02]  /*139b0*/  SHF.R.U32.HI R59, RZ, 0x10, R55 ;  /* 0x00000010ff3b7819 */ /* 0x000fe40000011637 */
[----:B------:R-:W-:Y:S01]  /*139c0*/  LOP3.LUT R13, R13, 0xff0000, R48, 0xf8, !PT ;  /* 0x00ff00000d0d7812 */ /* 0x000fe200078ef830 */
[----:B------:R-:W-:Y:S01]  /*139d0*/  IMAD.U32 R29, R29, 0x10000, RZ ;  /* 0x000100001d1d7824 */ /* 0x000fe200078e00ff */
[----:B------:R-:W-:Y:S01]  /*139e0*/  LOP3.LUT R26, R54, 0xff, RZ, 0xc0, !PT ;  /* 0x000000ff361a7812 */ /* 0x000fe200078ec0ff */
[----:B------:R-:W-:Y:S01]  /*139f0*/  IMAD.U32 R59, R59, 0x10000, RZ ;  /* 0x000100003b3b7824 */ /* 0x000fe200078e00ff */
[----:B------:R-:W-:Y:S02]  /*13a00*/  LOP3.LUT R25, R25, 0xff, RZ, 0xc0, !PT ;  /* 0x000000ff19197812 */ /* 0x000fe400078ec0ff */
[----:B------:R-:W-:-:S02]  /*13a10*/  LOP3.LUT R15, R15, 0xff0000, R50, 0xf8, !PT ;  /* 0x00ff00000f0f7812 */ /* 0x000fc400078ef832 */
[----:B------:R-:W-:Y:S02]  /*13a20*/  PRMT R57, R25, 0x7604, R26 ;  /* 0x0000760419397816 */ /* 0x000fe4000000001a */
[----:B------:R-:W-:Y:S02]  /*13a30*/  SHF.R.U32.HI R25, RZ, 0x10, R51 ;  /* 0x00000010ff197819 */ /* 0x000fe40000011633 */
[----:B------:R-:W-:Y:S02]  /*13a40*/  LOP3.LUT R59, R28, 0xff0000, R59, 0xf8, !PT ;  /* 0x00ff00001c3b7812 */ /* 0x000fe400078ef83b */
[----:B------:R-:W-:Y:S02]  /*13a50*/  SHF.L.U32 R25, R25, 0x10, RZ ;  /* 0x0000001019197819 */ /* 0x000fe400000006ff */
[----:B------:R-:W-:Y:S02]  /*13a60*/  LOP3.LUT R59, R59, 0xff000000, R55, 0xf8, !PT ;  /* 0xff0000003b3b7812 */ /* 0x000fe400078ef837 */
[----:B------:R-:W-:-:S02]  /*13a70*/  LOP3.LUT R25, R14, 0xff0000, R25, 0xf8, !PT ;  /* 0x00ff00000e197812 */ /* 0x000fc400078ef819 */
[----:B------:R-:W-:Y:S02]  /*13a80*/  LOP3.LUT R57, R57, 0xff0000, R54, 0xf8, !PT ;  /* 0x00ff000039397812 */ /* 0x000fe400078ef836 */
[----:B------:R-:W-:Y:S02]  /*13a90*/  LOP3.LUT R50, R15, 0xff000000, R50, 0xf8, !PT ;  /* 0xff0000000f327812 */ /* 0x000fe400078ef832 */
[----:B------:R-:W-:Y:S02]  /*13aa0*/  LOP3.LUT R54, R57, 0xff000000, R54, 0xf8, !PT ;  /* 0xff00000039367812 */ /* 0x000fe400078ef836 */
[--C-:B------:R-:W-:Y:S02]  /*13ab0*/  LOP3.LUT R27, R27, 0xff0000, R52.reuse, 0xf8, !PT ;  /* 0x00ff00001b1b7812 */ /* 0x100fe400078ef834 */
[----:B------:R-:W-:Y:S02]  /*13ac0*/  LOP3.LUT R51, R25, 0xff000000, R51, 0xf8, !PT ;  /* 0xff00000019337812 */ /* 0x000fe400078ef833 */
[----:B------:R-:W-:-:S02]  /*13ad0*/  LOP3.LUT R52, R27, 0xff000000, R52, 0xf8, !PT ;  /* 0xff0000001b347812 */ /* 0x000fc400078ef834 */
[----:B--2---:R-:W-:Y:S02]  /*13ae0*/  IADD3 R3, R0, R9, R8 ;  /* 0x0000000900037210 */ /* 0x004fe40007ffe008 */
[----:B------:R-:W-:Y:S01]  /*13af0*/  SHF.R.U32.HI R8, RZ, 0x8, R53 ;  /* 0x00000008ff087819 */ /* 0x000fe20000011635 */
[----:B---3--:R-:W0:Y:S02]  /*13b00*/  LDS.128 R4, [R69+0x20400] ;  /* 0x0204000045047984 */ /* 0x008e240000000c00 */
[----:B------:R-:W-:Y:S01]  /*13b10*/  IMAD.IADD R0, R18, 0x1, R3 ;  /* 0x0000000112007824 */ /* 0x000fe200078e0203 */
[----:B------:R-:W-:-:S04]  /*13b20*/  LOP3.LUT R3, R8, 0xff, RZ, 0xc0, !PT ;  /* 0x000000ff08037812 */ /* 0x000fc800078ec0ff */
[----:B------:R-:W1:Y:S01]  /*13b30*/  LDS.128 R8, [R0+0x20400] ;  /* 0x0204000000087984 */ /* 0x000e620000000c00 */
[----:B------:R-:W-:Y:S02]  /*13b40*/  PRMT R24, R3, 0x7604, R24 ;  /* 0x0000760403187816 */ /* 0x000fe40000000018 */
[----:B------:R-:W-:Y:S02]  /*13b50*/  SHF.R.U32.HI R3, RZ, 0x10, R49 ;  /* 0x00000010ff037819 */ /* 0x000fe40000011631 */
[----:B------:R-:W-:Y:S02]  /*13b60*/  LOP3.LUT R31, R24, 0xff0000, R29, 0xf8, !PT ;  /* 0x00ff0000181f7812 */ /* 0x000fe400078ef81d */
[----:B------:R-:W-:Y:S01]  /*13b70*/  LOP3.LUT R29, R13, 0xff000000, R48, 0xf8, !PT ;  /* 0xff0000000d1d7812 */ /* 0x000fe200078ef830 */
[----:B------:R-:W-:Y:S01]  /*13b80*/  IMAD.U32 R3, R3, 0x10000, RZ ;  /* 0x0001000003037824 */ /* 0x000fe200078e00ff */
[----:B------:R-:W-:-:S04]  /*13b90*/  LOP3.LUT R53, R31, 0xff000000, R53, 0xf8, !PT ;  /* 0xff0000001f357812 */ /* 0x000fc800078ef835 */
[----:B------:R-:W-:-:S04]  /*13ba0*/  LOP3.LUT R3, R12, 0xff0000, R3, 0xf8, !PT ;  /* 0x00ff00000c037812 */ /* 0x000fc800078ef803 */
[----:B------:R-:W-:Y:S02]  /*13bb0*/  LOP3.LUT R48, R3, 0xff000000, R49, 0xf8, !PT ;  /* 0xff00000003307812 */ /* 0x000fe400078ef831 */
[-C--:B------:R-:W-:Y:S02]  /*13bc0*/  F2FP.F16.E4M3.UNPACK_B R49, R53.reuse ;  /* 0x00000035ff31723e */ /* 0x080fe400020006ff */
[-C--:B------:R-:W-:Y:S02]  /*13bd0*/  F2FP.F16.E4M3.UNPACK_B R30, R48.reuse ;  /* 0x00000030ff1e723e */ /* 0x080fe400020006ff */
[----:B------:R-:W-:Y:S01]  /*13be0*/  F2FP.F16.E4M3.UNPACK_B R53, R53.H1 ;  /* 0x00000035ff35723e */ /* 0x000fe200030006ff */
[----:B------:R-:W-:Y:S01]  /*13bf0*/  HADD2.F32 R55, -RZ, R49.H0_H0 ;  /* 0x20000031ff377230 */ /* 0x000fe20000004100 */
[----:B------:R-:W-:Y:S01]  /*13c00*/  F2FP.F16.E4M3.UNPACK_B R48, R48.H1 ;  /* 0x00000030ff30723e */ /* 0x000fe200030006ff */
[----:B------:R-:W-:Y:S01]  /*13c10*/  HADD2.F32 R31, -RZ, R30.H0_H0 ;  /* 0x2000001eff1f7230 */ /* 0x000fe20000004100 */
[----:B0-----:R-:W-:-:S02]  /*13c20*/  F2FP.F16.E4M3.UNPACK_B R12, R5 ;  /* 0x00000005ff0c723e */ /* 0x001fc400020006ff */
[-C--:B------:R-:W-:Y:S02]  /*13c30*/  F2FP.F16.E4M3.UNPACK_B R14, R7.reuse ;  /* 0x00000007ff0e723e */ /* 0x080fe400020006ff */
[----:B------:R-:W-:Y:S02]  /*13c40*/  F2FP.F16.E4M3.UNPACK_B R15, R7.H1 ;  /* 0x00000007ff0f723e */ /* 0x000fe400030006ff */
[-C--:B-1----:R-:W-:Y:S02]  /*13c50*/  F2FP.F16.E4M3.UNPACK_B R24, R9.reuse ;  /* 0x00000009ff18723e */ /* 0x082fe400020006ff */
[-C--:B------:R-:W-:Y:S02]  /*13c60*/  F2FP.F16.E4M3.UNPACK_B R7, R6.reuse ;  /* 0x00000006ff07723e */ /* 0x080fe400020006ff */
[----:B------:R-:W-:Y:S01]  /*13c70*/  F2FP.F16.E4M3.UNPACK_B R13, R6.H1 ;  /* 0x00000006ff0d723e */ /* 0x000fe200030006ff */
[----:B------:R-:W-:Y:S01]  /*13c80*/  HADD2.F32 R26, -RZ, R24.H0_H0 ;  /* 0x20000018ff1a7230 */ /* 0x000fe20000004100 */
[----:B------:R-:W-:Y:S01]  /*13c90*/  F2FP.F16.E4M3.UNPACK_B R25, R9.H1 ;  /* 0x00000009ff19723e */ /* 0x000fe200030006ff */
[----:B------:R-:W-:Y:S01]  /*13ca0*/  HADD2.F32 R6, -RZ, R12.H0_H0 ;  /* 0x2000000cff067230 */ /* 0x000fe20000004100 */
[----:B------:R-:W-:Y:S01]  /*13cb0*/  F2FP.F16.E4M3.UNPACK_B R27, R11 ;  /* 0x0000000bff1b723e */ /* 0x000fe200020006ff */
[----:B------:R-:W-:-:S02]  /*13cc0*/  HADD2.F32 R24, -RZ, R24.H1_H1 ;  /* 0x30000018ff187230 */ /* 0x000fc40000004100 */
[C---:B------:R-:W-:Y:S01]  /*13cd0*/  FMUL.FTZ R60, R26.reuse, R31 ;  /* 0x0000001f1a3c7220 */ /* 0x040fe20000410000 */
[----:B------:R-:W-:Y:S01]  /*13ce0*/  FMUL.FTZ R57, R26, R55 ;  /* 0x000000371a397220 */ /* 0x000fe20000410000 */
[----:B------:R-:W-:Y:S01]  /*13cf0*/  F2FP.F16.E4M3.UNPACK_B R28, R11.H1 ;  /* 0x0000000bff1c723e */ /* 0x000fe200030006ff */
[----:B------:R-:W-:Y:S02]  /*13d00*/  HADD2.F32 R12, -RZ, R12.H1_H1 ;  /* 0x3000000cff0c7230 */ /* 0x000fe40000004100 */
[C---:B------:R-:W-:Y:S01]  /*13d10*/  FFMA.FTZ R60, R6.reuse, R55, R60 ;  /* 0x00000037063c7223 */ /* 0x040fe2000001003c */
[----:B------:R-:W-:Y:S01]  /*13d20*/  FFMA.FTZ R58, R6, R31, -R57 ;  /* 0x0000001f063a7223 */ /* 0x000fe20000010839 */
[----:B------:R-:W-:Y:S01]  /*13d30*/  HADD2.F32 R55, -RZ, R49.H1_H1 ;  /* 0x30000031ff377230 */ /* 0x000fe20000004100 */
[-C--:B------:R-:W-:Y:S01]  /*13d40*/  F2FP.F16.E4M3.UNPACK_B R11, R10.reuse ;  /* 0x0000000aff0b723e */ /* 0x080fe200020006ff */
[----:B------:R-:W-:Y:S01]  /*13d50*/  HADD2.F32 R31, -RZ, R30.H1_H1 ;  /* 0x3000001eff1f7230 */ /* 0x000fe20000004100 */
[----:B------:R-:W-:Y:S01]  /*13d60*/  F2FP.F16.E4M3.UNPACK_B R26, R10.H1 ;  /* 0x0000000aff1a723e */ /* 0x000fe200030006ff */
[----:B------:R-:W-:Y:S01]  /*13d70*/  HADD2.F32 R57, -RZ, R53.H0_H0 ;  /* 0x20000035ff397230 */ /* 0x000fe20000004100 */
[----:B------:R-:W-:Y:S01]  /*13d80*/  F2FP.F16.E4M3.UNPACK_B R5, R5.H1 ;  /* 0x00000005ff05723e */ /* 0x000fe200030006ff */
[----:B------:R-:W-:-:S02]  /*13d90*/  HADD2.F32 R10, -RZ, R25.H0_H0 ;  /* 0x20000019ff0a7230 */ /* 0x000fc40000004100 */
[C---:B------:R-:W-:Y:S01]  /*13da0*/  FMUL.FTZ R61, R24.reuse, R55 ;  /* 0x00000037183d7220 */ /* 0x040fe20000410000 */
[----:B------:R-:W-:Y:S02]  /*13db0*/  HADD2.F32 R49, -RZ, R48.H0_H0 ;  /* 0x20000030ff317230 */ /* 0x000fe40000004100 */
[----:B------:R-:W-:Y:S01]  /*13dc0*/  FMUL.FTZ R24, R24, R31 ;  /* 0x0000001f18187220 */ /* 0x000fe20000410000 */
[----:B------:R-:W-:Y:S02]  /*13dd0*/  HADD2.F32 R6, -RZ, R5.H0_H0 ;  /* 0x20000005ff067230 */ /* 0x000fe40000004100 */
[----:B------:R-:W-:Y:S01]  /*13de0*/  FMUL.FTZ R63, R10, R57 ;  /* 0x000000390a3f7220 */ /* 0x000fe20000410000 */
[----:B------:R-:W-:Y:S01]  /*13df0*/  FFMA.FTZ R61, R12, R31, -R61 ;  /* 0x0000001f0c3d7223 */ /* 0x000fe2000001083d */
[----:B------:R-:W-:Y:S01]  /*13e00*/  FMUL.FTZ R10, R10, R49 ;  /* 0x000000310a0a7220 */ /* 0x000fe20000410000 */
[----:B------:R-:W-:Y:S01]  /*13e10*/  FFMA.FTZ R55, R12, R55, R24 ;  /* 0x000000370c377223 */ /* 0x000fe20000010018 */
[----:B------:R-:W-:Y:S01]  /*13e20*/  F2FP.F16.E4M3.UNPACK_B R30, R59 ;  /* 0x0000003bff1e723e */ /* 0x000fe200020006ff */
[C---:B------:R-:W-:Y:S01]  /*13e30*/  FFMA.FTZ R63, R6.reuse, R49, -R63 ;  /* 0x00000031063f7223 */ /* 0x040fe2000001083f */
[----:B------:R-:W-:Y:S01]  /*13e40*/  F2FP.F16.E4M3.UNPACK_B R12, R51 ;  /* 0x00000033ff0c723e */ /* 0x000fe200020006ff */
[----:B------:R-:W-:Y:S01]  /*13e50*/  FFMA.FTZ R57, R6, R57, R10 ;  /* 0x0000003906397223 */ /* 0x000fe2000001000a */
[----:B------:R-:W-:Y:S01]  /*13e60*/  HADD2.F32 R24, -RZ, R53.H1_H1 ;  /* 0x30000035ff187230 */ /* 0x000fe20000004100 */
[----:B------:R-:W-:Y:S01]  /*13e70*/  F2FP.F16.E4M3.UNPACK_B R59, R59.H1 ;  /* 0x0000003bff3b723e */ /* 0x000fe200030006ff */
[----:B------:R-:W-:Y:S01]  /*13e80*/  HADD2.F32 R25, -RZ, R25.H1_H1 ;  /* 0x30000019ff197230 */ /* 0x000fe20000004100 */
[----:B------:R-:W-:Y:S01]  /*13e90*/  F2FP.F16.E4M3.UNPACK_B R51, R51.H1 ;  /* 0x00000033ff33723e */ /* 0x000fe200030006ff */
[----:B------:R-:W-:Y:S01]  /*13ea0*/  HADD2.F32 R49, -RZ, R30.H0_H0 ;  /* 0x2000001eff317230 */ /* 0x000fe20000004100 */
[----:B------:R-:W-:Y:S01]  /*13eb0*/  F2FP.F16.E4M3.UNPACK_B R9, R8 ;  /* 0x00000008ff09723e */ /* 0x000fe200020006ff */
[----:B------:R-:W-:-:S02]  /*13ec0*/  HADD2.F32 R10, -RZ, R27.H0_H0 ;  /* 0x2000001bff0a7230 */ /* 0x000fc40000004100 */
[C---:B------:R-:W-:Y:S01]  /*13ed0*/  FMUL.FTZ R62, R25.reuse, R24 ;  /* 0x00000018193e7220 */ /* 0x040fe20000410000 */
[----:B------:R-:W-:Y:S01]  /*13ee0*/  HADD2.F32 R48, -RZ, R48.H1_H1 ;  /* 0x30000030ff307230 */ /* 0x000fe20000004100 */
[----:B------:R-:W-:Y:S01]  /*13ef0*/  F2FP.F16.E4M3.UNPACK_B R8, R8.H1 ;  /* 0x00000008ff08723e */ /* 0x000fe200030006ff */
[----:B------:R-:W-:Y:S02]  /*13f00*/  HADD2.F32 R31, -RZ, R12.H0_H0 ;  /* 0x2000000cff1f7230 */ /* 0x000fe40000004100 */
[C---:B------:R-:W-:Y:S01]  /*13f10*/  FMUL.FTZ R53, R10.reuse, R49 ;  /* 0x000000310a357220 */ /* 0x040fe20000410000 */
[----:B------:R-:W-:Y:S02]  /*13f20*/  HADD2.F32 R5, -RZ, R5.H1_H1 ;  /* 0x30000005ff057230 */ /* 0x000fe40000004100 */
[----:B------:R-:W-:Y:S01]  /*13f30*/  FMUL.FTZ R25, R25, R48 ;  /* 0x0000003019197220 */ /* 0x000fe20000410000 */
[----:B------:R-:W-:Y:S02]  /*13f40*/  HADD2.F32 R6, -RZ, R14.H0_H0 ;  /* 0x2000000eff067230 */ /* 0x000fe40000004100 */
[----:B------:R-:W-:Y:S01]  /*13f50*/  FMUL.FTZ R10, R10, R31 ;  /* 0x0000001f0a0a7220 */ /* 0x000fe20000410000 */
[----:B------:R-:W-:-:S02]  /*13f60*/  HADD2.F32 R30, -RZ, R30.H1_H1 ;  /* 0x3000001eff1e7230 */ /* 0x000fc40000004100 */
[C---:B------:R-:W-:Y:S01]  /*13f70*/  FFMA.FTZ R62, R5.reuse, R48, -R62 ;  /* 0x00000030053e7223 */ /* 0x040fe2000001083e */
[----:B------:R-:W-:Y:S01]  /*13f80*/  FFMA.FTZ R48, R5, R24, R25 ;  /* 0x0000001805307223 */ /* 0x000fe20000010019 */
[C---:B------:R-:W-:Y:S01]  /*13f90*/  FFMA.FTZ R53, R6.reuse, R31, -R53 ;  /* 0x0000001f06357223 */ /* 0x040fe20000010835 */
[----:B------:R-:W-:Y:S01]  /*13fa0*/  FFMA.FTZ R64, R6, R49, R10 ;  /* 0x0000003106407223 */ /* 0x000fe2000001000a */
[----:B------:R-:W-:Y:S01]  /*13fb0*/  HADD2.F32 R24, -RZ, R59.H0_H0 ;  /* 0x2000003bff187230 */ /* 0x000fe20000004100 */
[-C--:B------:R-:W-:Y:S01]  /*13fc0*/  F2FP.F16.E4M3.UNPACK_B R3, R4.reuse ;  /* 0x00000004ff03723e */ /* 0x080fe200020006ff */
[----:B------:R-:W-:Y:S01]  /*13fd0*/  HADD2.F32 R6, -RZ, R28.H0_H0 ;  /* 0x2000001cff067230 */ /* 0x000fe20000004100 */
[----:B------:R-:W-:Y:S01]  /*13fe0*/  F2FP.F16.E4M3.UNPACK_B R4, R4.H1 ;  /* 0x00000004ff04723e */ /* 0x000fe200030006ff */
[----:B------:R-:W-:Y:S02]  /*13ff0*/  HADD2.F32 R27, -RZ, R27.H1_H1 ;  /* 0x3000001bff1b7230 */ /* 0x000fe40000004100 */
        /* <DEDUP_REMOVED lines=8> */
[----:B------:R-:W-:-:S02]  /*14080*/  HADD2.F32 R51, -RZ, R51.H1_H1 ;  /* 0x30000033ff337230 */ /* 0x000fc40000004100 */
[C---:B------:R-:W-:Y:S01]  /*14090*/  FFMA.FTZ R68, R5.reuse, R10, -R68 ;  /* 0x0000000a05447223 */ /* 0x040fe20000010844 */
[-C--:B------:R-:W-:Y:S01]  /*140a0*/  F2FP.F16.E4M3.UNPACK_B R10, R29.reuse.H1 ;  /* 0x0000001dff0a723e */ /* 0x080fe200030006ff */
[C---:B------:R-:W-:Y:S01]  /*140b0*/  FFMA.FTZ R66, R14.reuse, R12, -R25 ;  /* 0x0000000c0e427223 */ /* 0x040fe20000010819 */
[----:B------:R-:W-:Y:S01]  /*140c0*/  FFMA.FTZ R65, R14, R30, R27 ;  /* 0x0000001e0e417223 */ /* 0x000fe2000001001b */
[----:B------:R-:W-:Y:S01]  /*140d0*/  F2FP.F16.E4M3.UNPACK_B R14, R52.H1 ;  /* 0x00000034ff0e723e */ /* 0x000fe200030006ff */
[----:B------:R-:W-:Y:S02]  /*140e0*/  HADD2.F32 R59, -RZ, R59.H1_H1 ;  /* 0x3000003bff3b7230 */ /* 0x000fe40000004100 */
[----:B------:R-:W-:Y:S01]  /*140f0*/  FFMA.FTZ R67, R5, R24, R31 ;  /* 0x0000001805437223 */ /* 0x000fe2000001001f */
        /* <DEDUP_REMOVED lines=8> */
[----:B------:R-:W-:Y:S02]  /*14180*/  HADD2.F32 R15, -RZ, R15.H1_H1 ;  /* 0x3000000fff0f7230 */ /* 0x000fe40000004100 */
[C---:B------:R-:W-:Y:S01]  /*14190*/  FMUL.FTZ R25, R6.reuse, R12 ;  /* 0x0000000c06197220 */ /* 0x040fe20000410000 */
[----:B------:R-:W-:Y:S02]  /*141a0*/  HADD2.F32 R5, -RZ, R4.H0_H0 ;  /* 0x20000004ff057230 */ /* 0x000fe40000004100 */
[----:B------:R-:W-:Y:S01]  /*141b0*/  FMUL.FTZ R28, R6, R24 ;  /* 0x00000018061c7220 */ /* 0x000fe20000410000 */
[----:B------:R-:W-:-:S02]  /*141c0*/  HADD2.F32 R8, -RZ, R8.H1_H1 ;  /* 0x30000008ff087230 */ /* 0x000fc40000004100 */
[C---:B------:R-:W-:Y:S01]  /*141d0*/  FFMA.FTZ R51, R15.reuse, R51, -R30 ;  /* 0x000000330f337223 */ /* 0x040fe2000001081e */
[----:B------:R-:W-:Y:S01]  /*141e0*/  FFMA.FTZ R70, R15, R59, R70 ;  /* 0x0000003b0f467223 */ /* 0x000fe20000010046 */
[C---:B------:R-:W-:Y:S01]  /*141f0*/  FFMA.FTZ R24, R5.reuse, R24, R25 ;  /* 0x0000001805187223 */ /* 0x040fe20000010019 */
[----:B------:R-:W-:Y:S02]  /*14200*/  HADD2.F32 R25, -RZ, R14.H1_H1 ;  /* 0x3000000eff197230 */ /* 0x000fe40000004100 */
[----:B------:R-:W-:Y:S01]  /*14210*/  FFMA.FTZ R28, R5, R12, -R28 ;  /* 0x0000000c051c7223 */ /* 0x000fe2000001081c */
[----:B------:R-:W-:Y:S01]  /*14220*/  HADD2.F32 R15, -RZ, R10.H1_H1 ;  /* 0x3000000aff0f7230 */ /* 0x000fe20000004100 */
[----:B------:R-:W-:Y:S01]  /*14230*/  F2FP.F16.E4M3.UNPACK_B R10, R54.H1 ;  /* 0x00000036ff0a723e */ /* 0x000fe200030006ff */
        /* <DEDUP_REMOVED lines=11> */
[----:B------:R-:W-:Y:S01]  /*142f0*/  F2FP.F16.E4M3.UNPACK_B R54, R54 ;  /* 0x00000036ff36723e */ /* 0x000fe200020006ff */
        /* <DEDUP_REMOVED lines=24> */
[-C--:B------:R-:W-:Y:S01]  /*14480*/  FMUL.FTZ R9, R26, R5.reuse ;  /* 0x000000051a097220 */ /* 0x080fe20000410000 */
[----:B------:R-:W-:Y:S02]  /*14490*/  FFMA.FTZ R26, R3, R8, R4 ;  /* 0x00000008031a7223 */ /* 0x000fe40000010004 */
        /* <DEDUP_REMOVED lines=36> */
.L_x_2348:
[----:B------:R-:W-:Y:S05]  /*146e0*/  BSYNC B1 ;  /* 0x0000000000017941 */ /* 0x000fea0003800000 */
.L_x_2347:
[----:B------:R-:W-:Y:S04]  /*146f0*/  BSSY B1, `(.L_x_2349) ;  /* 0x0000105000017945 */ /* 0x000fe80003800000 */
[----:B------:R-:W-:Y:S05]  /*14700*/  @P1 BRA `(.L_x_2350) ;  /* 0x00000010000c1947 */ /* 0x000fea0003800000 */
[----:B-12---:R-:W2:Y:S04]  /*14710*/  LDL R11, [R1+0x2c] ;  /* 0x00002c00010b7983 */ /* 0x006ea80000100800 */
[----:B------:R-:W3:Y:S01]  /*14720*/  LDL R61, [R1+0x54] ;  /* 0x00005400013d7983 */ /* 0x000ee20000100800 */
[----:B------:R-:W-:Y:S01]  /*14730*/  LEA.HI R7, R21, R20, RZ, 0x1c ;  /* 0x0000001415077211 */ /* 0x000fe200078fe0ff */
[----:B------:R-:W-:Y:S01]  /*14740*/  IMAD.SHL.U32 R4, R233, 0x80, RZ ;  /* 0x00000080e9047824 */ /* 0x000fe200078e00ff */
[----:B-----5:R-:W-:Y:S02]  /*14750*/  SHF.R.U32.HI R6, RZ, 0x8, R33 ;  /* 0x00000008ff067819 */ /* 0x020fe40000011621 */
[----:B------:R-:W-:Y:S01]  /*14760*/  SHF.R.U32.HI R0, RZ, 0x8, R32 ;  /* 0x00000008ff007819 */ /* 0x000fe20000011620 */
[----:B------:R-:W-:Y:S01]  /*14770*/  IMAD.SHL.U32 R8, R7, 0x10, RZ ;  /* 0x0000001007087824 */ /* 0x000fe200078e00ff */
[----:B------:R-:W-:-:S02]  /*14780*/  SHF.R.S32.HI R10, RZ, 0x1f, R7 ;  /* 0x0000001fff0a7819 */ /* 0x000fc40000011407 */
[----:B------:R-:W-:Y:S02]  /*14790*/  LOP3.LUT R5, R33, 0xff, RZ, 0xc0, !PT ;  /* 0x000000ff21057812 */ /* 0x000fe400078ec0ff */
[----:B------:R-:W-:Y:S02]  /*147a0*/  LOP3.LUT R6, R6, 0xff, RZ, 0xc0, !PT ;  /* 0x000000ff06067812 */ /* 0x000fe400078ec0ff */
[----:B------:R-:W-:Y:S02]  /*147b0*/  LOP3.LUT R9, R4, 0x380, RZ, 0xc0, !PT ;  /* 0x0000038004097812 */ /* 0x000fe400078ec0ff */
[----:B0-----:R-:W-:Y:S02]  /*147c0*/  LOP3.LUT R3, R32, 0xff, RZ, 0xc0, !PT ;  /* 0x000000ff20037812 */ /* 0x001fe400078ec0ff */
[----:B------:R-:W-:Y:S02]  /*147d0*/  LOP3.LUT R4, R0, 0xff, RZ, 0xc0, !PT ;  /* 0x000000ff00047812 */ /* 0x000fe400078ec0ff */
[----:B------:R-:W-:-:S02]  /*147e0*/  LEA.HI R10, R10, R7, RZ, 0x3 ;  /* 0x000000070a0a7211 */ /* 0x000fc400078f18ff */
[----:B------:R-:W-:Y:S02]  /*147f0*/  PRMT R14, R6, 0x7604, R5 ;  /* 0x00007604060e7816 */ /* 0x000fe40000000005 */
[----:B------:R-:W-:Y:S01]  /*14800*/  SHF.R.U32.HI R6, RZ, 0x8, R35 ;  /* 0x00000008ff067819 */ /* 0x000fe20000011623 */
[----:B------:R-:W-:Y:S01]  /*14810*/  IMAD.SHL.U32 R10, R10, 0x800, RZ ;  /* 0x000008000a0a7824 */ /* 0x000fe200078e00ff */
[----:B------:R-:W-:Y:S02]  /*14820*/  LOP3.LUT R0, R9, 0x70, R8, 0xf8, !PT ;  /* 0x0000007009007812 */ /* 0x000fe400078ef808 */
[----:B------:R-:W-:Y:S02]  /*14830*/  PRMT R12, R4, 0x7604, R3 ;  /* 0x00007604040c7816 */ /* 0x000fe40000000003 */
[----:B------:R-:W-:Y:S02]  /*14840*/  SHF.R.U32.HI R9, RZ, 0x3, R9 ;  /* 0x00000003ff097819 */ /* 0x000fe40000011609 */
[----:B------:R-:W-:-:S02]  /*14850*/  SHF.R.U32.HI R4, RZ, 0x8, R34 ;  /* 0x00000008ff047819 */ /* 0x000fc40000011622 */
[----:B------:R-:W-:Y:S02]  /*14860*/  LOP3.LUT R5, R35, 0xff, RZ, 0xc0, !PT ;  /* 0x000000ff23057812 */ /* 0x000fe400078ec0ff */
[----:B------:R-:W-:Y:S02]  /*14870*/  LOP3.LUT R6, R6, 0xff, RZ, 0xc0, !PT ;  /* 0x000000ff06067812 */ /* 0x000fe400078ec0ff */
[----:B------:R-:W-:Y:S02]  /*14880*/  LOP3.LUT R0, R0, R9, RZ, 0x3c, !PT ;  /* 0x0000000900007212 */ /* 0x000fe400078e3cff */
[----:B------:R-:W-:Y:S02]  /*14890*/  LOP3.LUT R3, R34, 0xff, RZ, 0xc0, !PT ;  /* 0x000000ff22037812 */ /* 0x000fe400078ec0ff */
[----:B------:R-:W-:Y:S02]  /*148a0*/  SHF.R.U32.HI R8, RZ, 0x8, R40 ;  /* 0x00000008ff087819 */ /* 0x000fe40000011628 */
[----:B------:R-:W-:-:S02]  /*148b0*/  LOP3.LUT R4, R4, 0xff, RZ, 0xc0, !PT ;  /* 0x000000ff04047812 */ /* 0x000fc400078ec0ff */
[----:B------:R-:W-:Y:S02]  /*148c0*/  LOP3.LUT R9, R10, 0xffffc000, RZ, 0xc0, !PT ;  /* 0xffffc0000a097812 */ /* 0x000fe400078ec0ff */
[----:B------:R-:W-:Y:S02]  /*148d0*/  PRMT R26, R6, 0x7604, R5 ;  /* 0x00007604061a7816 */ /* 0x000fe40000000005 */
[----:B------:R-:W-:Y:S02]  /*148e0*/  SHF.R.U32.HI R5, RZ, 0x8, R41 ;  /* 0x00000008ff057819 */ /* 0x000fe40000011629 */
[----:B------:R-:W-:Y:S02]  /*148f0*/  LOP3.LUT R7, R40, 0xff, RZ, 0xc0, !PT ;  /* 0x000000ff28077812 */ /* 0x000fe400078ec0ff */
[----:B------:R-:W-:Y:S02]  /*14900*/  LOP3.LUT R8, R8, 0xff, RZ, 0xc0, !PT ;  /* 0x000000ff08087812 */ /* 0x000fe400078ec0ff */
[----:B------:R-:W-:-:S02]  /*14910*/  PRMT R24, R4, 0x7604, R3 ;  /* 0x0000760404187816 */ /* 0x000fc40000000003 */
[----:B------:R-:W-:Y:S02]  /*14920*/  SHF.R.U32.HI R6, RZ, 0x8, R42 ;  /* 0x00000008ff067819 */ /* 0x000fe4000001162a */
[----:B------:R-:W-:Y:S02]  /*14930*/  LOP3.LUT R5, R5, 0xff, RZ, 0xc0, !PT ;  /* 0x000000ff05057812 */ /* 0x000fe400078ec0ff */
[----:B------:R-:W-:Y:S02]  /*14940*/  SHF.R.U32.HI R13, RZ, 0x8, R43 ;  /* 0x00000008ff0d7819 */ /* 0x000fe4000001162b */
[----:B------:R-:W-:Y:S02]  /*14950*/  PRMT R27, R8, 0x7604, R7 ;  /* 0x00007604081b7816 */ /* 0x000fe40000000007 */
[----:B------:R-:W-:Y:S02]  /*14960*/  LOP3.LUT R7, R6, 0xff, RZ, 0xc0, !PT ;  /* 0x000000ff06077812 */ /* 0x000fe400078ec0ff */
[----:B------:R-:W-:-:S02]  /*14970*/  LOP3.LUT R4, R42, 0xff, RZ, 0xc0, !PT ;  /* 0x000000ff2a047812 */ /* 0x000fc400078ec0ff */
[----:B------:R-:W-:Y:S02]  /*14980*/  LOP3.LUT R6, R43, 0xff, RZ, 0xc0, !PT ;  /* 0x000000ff2b067812 */ /* 0x000fe400078ec0ff */
[----:B------:R-:W-:Y:S02]  /*14990*/  LOP3.LUT R13, R13, 0xff, RZ, 0xc0, !PT ;  /* 0x000000ff0d0d7812 */ /* 0x000fe400078ec0ff */
[----:B------:R-:W-:Y:S02]  /*149a0*/  PRMT R31, R7, 0x7604, R4 ;  /* 0x00007604071f7816 */ /* 0x000fe40000000004 */
[----:B------:R-:W-:Y:S02]  /*149b0*/  PRMT R49, R13, 0x7604, R6 ;  /* 0x000076040d317816 */ /* 0x000fe40000000006 */
[----:B------:R-:W-:Y:S02]  /*149c0*/  SHF.R.U32.HI R15, RZ, 0x10, R34 ;  /* 0x00000010ff0f7819 */ /* 0x000fe40000011622 */
[----:B------:R-:W-:-:S02]  /*149d0*/  SHF.R.U32.HI R13, RZ, 0x10, R33 ;  /* 0x00000010ff0d7819 */ /* 0x000fc40000011621 */
[----:B------:R-:W-:Y:S02]  /*149e0*/  LOP3.LUT R15, R15, 0xff, RZ, 0xc0, !PT ;  /* 0x000000ff0f0f7812 */ /* 0x000fe400078ec0ff */
[----:B------:R-:W-:Y:S02]  /*149f0*/  LOP3.LUT R13, R13, 0xff, RZ, 0xc0, !PT ;  /* 0x000000ff0d0d7812 */ /* 0x000fe400078ec0ff */
[----:B------:R-:W-:Y:S02]  /*14a00*/  PRMT R15, R15, 0x7054, R24 ;  /* 0x000070540f0f7816 */ /* 0x000fe40000000018 */
[----:B------:R-:W-:Y:S02]  /*14a10*/  SHF.R.U32.HI R25, RZ, 0x10, R35 ;  /* 0x00000010ff197819 */ /* 0x000fe40000011623 */
[----:B------:R-:W-:Y:S02]  /*14a20*/  PRMT R13, R13, 0x7054, R14 ;  /* 0x000070540d0d7816 */ /* 0x000fe4000000000e */
[----:B------:R-:W-:-:S02]  /*14a30*/  SHF.R.U32.HI R24, RZ, 0x10, R42 ;  /* 0x00000010ff187819 */ /* 0x000fc4000001162a */
[----:B------:R-:W-:Y:S02]  /*14a40*/  SHF.R.U32.HI R14, RZ, 0x10, R41 ;  /* 0x00000010ff0e7819 */ /* 0x000fe40000011629 */
[----:B------:R-:W-:Y:S02]  /*14a50*/  LOP3.LUT R25, R25, 0xff, RZ, 0xc0, !PT ;  /* 0x000000ff19197812 */ /* 0x000fe400078ec0ff */
[----:B------:R-:W-:Y:S02]  /*14a60*/  LOP3.LUT R24, R24, 0xff, RZ, 0xc0, !PT ;  /* 0x000000ff18187812 */ /* 0x000fe400078ec0ff */
[----:B------:R-:W-:Y:S02]  /*14a70*/  LOP3.LUT R14, R14, 0xff, RZ, 0xc0, !PT ;  /* 0x000000ff0e0e7812 */ /* 0x000fe400078ec0ff */
[----:B------:R-:W-:Y:S02]  /*14a80*/  PRMT R25, R25, 0x7054, R26 ;  /* 0x0000705419197816 */ /* 0x000fe4000000001a */
[----:B------:R-:W-:-:S02]  /*14a90*/  PRMT R31, R24, 0x7054, R31 ;  /* 0x00007054181f7816 */ /* 0x000fc4000000001f */
[----:B------:R-:W-:Y:S02]  /*14aa0*/  SHF.R.U32.HI R26, RZ, 0x10, R43 ;  /* 0x00000010ff1a7819 */ /* 0x000fe4000001162b */
[----:B------:R-:W-:Y:S02]  /*14ab0*/  LOP3.LUT R48, R31, 0xff000000, R42, 0xf8, !PT ;  /* 0xff0000001f307812 */ /* 0x000fe400078ef82a */
[----:B------:R-:W-:Y:S02]  /*14ac0*/  LOP3.LUT R26, R26, 0xff, RZ, 0xc0, !PT ;  /* 0x000000ff1a1a7812 */ /* 0x000fe400078ec0ff */
[----:B------:R-:W-:Y:S02]  /*14ad0*/  LOP3.LUT R34, R15, 0xff000000, R34, 0xf8, !PT ;  /* 0xff0000000f227812 */ /* 0x000fe400078ef822 */
[----:B------:R-:W-:Y:S02]  /*14ae0*/  PRMT R49, R26, 0x7054, R49 ;  /* 0x000070541a317816 */ /* 0x000fe40000000031 */
[----:B------:R-:W-:-:S02]  /*14af0*/  LOP3.LUT R35, R25, 0xff000000, R35, 0xf8, !PT ;  /* 0xff00000019237812 */ /* 0x000fc400078ef823 */
[----:B------:R-:W-:Y:S02]  /*14b00*/  LOP3.LUT R50, R49, 0xff000000, R43, 0xf8, !PT ;  /* 0xff00000031327812 */ /* 0x000fe400078ef82b */
[----:B--2---:R-:W-:Y:S02]  /*14b10*/  IADD3 R3, R0, R9, R11 ;  /* 0x0000000900037210 */ /* 0x004fe40007ffe00b */
[----:B------:R-:W-:Y:S01]  /*14b20*/  LOP3.LUT R0, R41, 0xff, RZ, 0xc0, !PT ;  /* 0x000000ff29007812 */ /* 0x000fe200078ec0ff */
[----:B---3--:R-:W0:Y:S03]  /*14b30*/  LDS.128 R8, [R61+0x20400] ;  /* 0x020400003d087984 */ /* 0x008e260000000c00 */
[----:B------:R-:W-:Y:S01]  /*14b40*/  PRMT R29, R5, 0x7604, R0 ;  /* 0x00007604051d7816 */ /* 0x000fe20000000000 */
[----:B------:R-:W-:Y:S01]  /*14b50*/  IMAD.IADD R0, R18, 0x1, R3 ;  /* 0x0000000112007824 */ /* 0x000fe200078e0203 */
[----:B------:R-:W-:-:S02]  /*14b60*/  SHF.R.U32.HI R3, RZ, 0x10, R32 ;  /* 0x00000010ff037819 */ /* 0x000fc40000011620 */
[----:B------:R-:W-:Y:S02]  /*14b70*/  PRMT R29, R14, 0x7054, R29 ;  /* 0x000070540e1d7816 */ /* 0x000fe4000000001d */
[----:B------:R-:W1:Y:S01]  /*14b80*/  LDS.128 R4, [R0+0x20400] ;  /* 0x0204000000047984 */ /* 0x000e620000000c00 */
[----:B------:R-:W-:Y:S02]  /*14b90*/  LOP3.LUT R3, R3, 0xff, RZ, 0xc0, !PT ;  /* 0x000000ff03037812 */ /* 0x000fe400078ec0ff */
[----:B------:R-:W-:Y:S02]  /*14ba0*/  LOP3.LUT R41, R29, 0xff000000, R41, 0xf8, !PT ;  /* 0xff0000001d297812 */ /* 0x000fe400078ef829 */
[----:B------:R-:W-:Y:S02]  /*14bb0*/  PRMT R3, R3, 0x7054, R12 ;  /* 0x0000705403037816 */ /* 0x000fe4000000000c */
[----:B------:R-:W-:Y:S02]  /*14bc0*/  SHF.R.U32.HI R12, RZ, 0x10, R40 ;  /* 0x00000010ff0c7819 */ /* 0x000fe40000011628 */
[----:B------:R-:W-:-:S02]  /*14bd0*/  LOP3.LUT R30, R3, 0xff000000, R32, 0xf8, !PT ;  /* 0xff000000031e7812 */ /* 0x000fc400078ef820 */
[----:B------:R-:W-:Y:S02]  /*14be0*/  LOP3.LUT R32, R13, 0xff000000, R33, 0xf8, !PT ;  /* 0xff0000000d207812 */ /* 0x000fe400078ef821 */
[----:B------:R-:W-:Y:S02]  /*14bf0*/  LOP3.LUT R12, R12, 0xff, RZ, 0xc0, !PT ;  /* 0x000000ff0c0c7812 */ /* 0x000fe400078ec0ff */
[-C--:B------:R-:W-:Y:S02]  /*14c00*/  F2FP.F16.E4M3.UNPACK_B R31, R32.reuse ;  /* 0x00000020ff1f723e */ /* 0x080fe400020006ff */
[----:B------:R-:W-:Y:S02]  /*14c10*/  PRMT R27, R12, 0x7054, R27 ;  /* 0x000070540c1b7816 */ /* 0x000fe4000000001b */
[-C--:B------:R-:W-:Y:S01]  /*14c20*/  F2FP.F16.E4M3.UNPACK_B R42, R41.reuse ;  /* 0x00000029ff2a723e */ /* 0x080fe200020006ff */
[--C-:B------:R-:W-:Y:S01]  /*14c30*/  HADD2.F32 R33, -RZ, R31.reuse.H0_H0 ;  /* 0x2000001fff217230 */ /* 0x100fe20000004100 */
[----:B------:R-:W-:Y:S01]  /*14c40*/  F2FP.F16.E4M3.UNPACK_B R41, R41.H1 ;  /* 0x00000029ff29723e */ /* 0x000fe200030006ff */
[----:B------:R-:W-:Y:S01]  /*14c50*/  HADD2.F32 R31, -RZ, R31.H1_H1 ;  /* 0x3000001fff1f7230 */ /* 0x000fe20000004100 */
[----:B------:R-:W-:Y:S01]  /*14c60*/  F2FP.F16.E4M3.UNPACK_B R32, R32.H1 ;  /* 0x00000020ff20723e */ /* 0x000fe200030006ff */
[----:B------:R-:W-:Y:S01]  /*14c70*/  HADD2.F32 R43, -RZ, R42.H0_H0 ;  /* 0x2000002aff2b7230 */ /* 0x000fe20000004100 */
[----:B------:R-:W-:-:S02]  /*14c80*/  LOP3.LUT R40, R27, 0xff000000, R40, 0xf8, !PT ;  /* 0xff0000001b287812 */ /* 0x000fc400078ef828 */
[----:B0-----:R-:W-:Y:S02]  /*14c90*/  F2FP.F16.E4M3.UNPACK_B R12, R9 ;  /* 0x00000009ff0c723e */ /* 0x001fe400020006ff */
[-C--:B------:R-:W-:Y:S02]  /*14ca0*/  F2FP.F16.E4M3.UNPACK_B R14, R11.reuse ;  /* 0x0000000bff0e723e */ /* 0x080fe400020006ff */
[----:B------:R-:W-:Y:S02]  /*14cb0*/  F2FP.F16.E4M3.UNPACK_B R15, R11.H1 ;  /* 0x0000000bff0f723e */ /* 0x000fe400030006ff */
[-C--:B------:R-:W-:Y:S02]  /*14cc0*/  F2FP.F16.E4M3.UNPACK_B R11, R10.reuse ;  /* 0x0000000aff0b723e */ /* 0x080fe400020006ff */
[-C--:B-1----:R-:W-:Y:S02]  /*14cd0*/  F2FP.F16.E4M3.UNPACK_B R24, R5.reuse ;  /* 0x00000005ff18723e */ /* 0x082fe400020006ff */
[----:B------:R-:W-:Y:S01]  /*14ce0*/  F2FP.F16.E4M3.UNPACK_B R13, R10.H1 ;  /* 0x0000000aff0d723e */ /* 0x000fe200030006ff */
[----:B------:R-:W-:Y:S01]  /*14cf0*/  HADD2.F32 R10, -RZ, R12.H0_H0 ;  /* 0x2000000cff0a7230 */ /* 0x000fe20000004100 */
[----:B------:R-:W-:Y:S01]  /*14d00*/  F2FP.F16.E4M3.UNPACK_B R25, R5.H1 ;  /* 0x00000005ff19723e */ /* 0x000fe200030006ff */
[--C-:B------:R-:W-:Y:S01]  /*14d10*/  HADD2.F32 R26, -RZ, R24.reuse.H0_H0 ;  /* 0x20000018ff1a7230 */ /* 0x100fe20000004100 */
[-C--:B------:R-:W-:Y:S01]  /*14d20*/  F2FP.F16.E4M3.UNPACK_B R28, R7.reuse ;  /* 0x00000007ff1c723e */ /* 0x080fe200020006ff */
[----:B------:R-:W-:Y:S01]  /*14d30*/  HADD2.F32 R24, -RZ, R24.H1_H1 ;  /* 0x30000018ff187230 */ /* 0x000fe20000004100 */
[----:B------:R-:W-:Y:S01]  /*14d40*/  F2FP.F16.E4M3.UNPACK_B R29, R7.H1 ;  /* 0x00000007ff1d723e */ /* 0x000fe200030006ff */
[----:B------:R-:W-:Y:S01]  /*14d50*/  HADD2.F32 R12, -RZ, R12.H1_H1 ;  /* 0x3000000cff0c7230 */ /* 0x000fe20000004100 */
[-C--:B------:R-:W-:Y:S01]  /*14d60*/  F2FP.F16.E4M3.UNPACK_B R5, R4.reuse ;  /* 0x00000004ff05723e */ /* 0x080fe200020006ff */
[C---:B------:R-:W-:Y:S01]  /*14d70*/  FMUL.FTZ R49, R26.reuse, R43 ;  /* 0x0000002b1a317220 */ /* 0x040fe20000410000 */
[----:B------:R-:W-:Y:S01]  /*14d80*/  F2FP.F16.E4M3.UNPACK_B R7, R4.H1 ;  /* 0x00000004ff07723e */ /* 0x000fe200030006ff */
[-C--:B------:R-:W-:Y:S01]  /*14d90*/  FMUL.FTZ R4, R26, R33.reuse ;  /* 0x000000211a047220 */ /* 0x080fe20000410000 */
[-C--:B------:R-:W-:Y:S01]  /*14da0*/  F2FP.F16.E4M3.UNPACK_B R26, R6.reuse ;  /* 0x00000006ff1a723e */ /* 0x080fe200020006ff */
[C---:B------:R-:W-:Y:S01]  /*14db0*/  FFMA.FTZ R51, R10.reuse, R33, -R49 ;  /* 0x000000210a337223 */ /* 0x040fe20000010831 */
[----:B------:R-:W-:Y:S01]  /*14dc0*/  F2FP.F16.E4M3.UNPACK_B R27, R6.H1 ;  /* 0x00000006ff1b723e */ /* 0x000fe200030006ff */
[----:B------:R-:W-:Y:S01]  /*14dd0*/  FFMA.FTZ R52, R10, R43, R4 ;  /* 0x0000002b0a347223 */ /* 0x000fe20000010004 */
[----:B------:R-:W-:Y:S01]  /*14de0*/  HADD2.F32 R43, -RZ, R42.H1_H1 ;  /* 0x3000002aff2b7230 */ /* 0x000fe20000004100 */
[----:B------:R-:W-:Y:S01]  /*14df0*/  F2FP.F16.E4M3.UNPACK_B R9, R9.H1 ;  /* 0x00000009ff09723e */ /* 0x000fe200030006ff */
[----:B------:R-:W-:Y:S01]  /*14e00*/  HADD2.F32 R49, -RZ, R41.H0_H0 ;  /* 0x20000029ff317230 */ /* 0x000fe20000004100 */
[----:B------:R-:W-:Y:S01]  /*14e10*/  F2FP.F16.E4M3.UNPACK_B R10, R35 ;  /* 0x00000023ff0a723e */ /* 0x000fe200020006ff */
[----:B------:R-:W-:-:S02]  /*14e20*/  HADD2.F32 R6, -RZ, R25.H0_H0 ;  /* 0x20000019ff067230 */ /* 0x000fc40000004100 */
[C---:B------:R-:W-:Y:S01]  /*14e30*/  FMUL.FTZ R53, R24.reuse, R43 ;  /* 0x0000002b18357220 */ /* 0x040fe20000410000 */
[----:B------:R-:W-:Y:S02]  /*14e40*/  HADD2.F32 R33, -RZ, R32.H0_H0 ;  /* 0x20000020ff217230 */ /* 0x000fe40000004100 */
[----:B------:R-:W-:Y:S01]  /*14e50*/  FMUL.FTZ R24, R24, R31 ;  /* 0x0000001f18187220 */ /* 0x000fe20000410000 */
[----:B------:R-:W-:Y:S02]  /*14e60*/  HADD2.F32 R4, -RZ, R9.H0_H0 ;  /* 0x20000009ff047230 */ /* 0x000fe40000004100 */
[----:B------:R-:W-:Y:S01]  /*14e70*/  FMUL.FTZ R55, R6, R49 ;  /* 0x0000003106377220 */ /* 0x000fe20000410000 */
[C---:B------:R-:W-:Y:S01]  /*14e80*/  FFMA.FTZ R42, R12.reuse, R31, -R53 ;  /* 0x0000001f0c2a7223 */ /* 0x040fe20000010835 */
[----:B------:R-:W-:Y:S01]  /*14e90*/  FFMA.FTZ R43, R12, R43, R24 ;  /* 0x0000002b0c2b7223 */ /* 0x000fe20000010018 */
[-C--:B------:R-:W-:Y:S01]  /*14ea0*/  FMUL.FTZ R6, R6, R33.reuse ;  /* 0x0000002106067220 */ /* 0x080fe20000410000 */
[----:B------:R-:W-:Y:S01]  /*14eb0*/  F2FP.F16.E4M3.UNPACK_B R24, R50 ;  /* 0x00000032ff18723e */ /* 0x000fe200020006ff */
[----:B------:R-:W-:Y:S01]  /*14ec0*/  FFMA.FTZ R55, R4, R33, -R55 ;  /* 0x0000002104377223 */ /* 0x000fe20000010837 */
[----:B------:R-:W-:-:S02]  /*14ed0*/  HADD2.F32 R12, -RZ, R41.H1_H1 ;  /* 0x30000029ff0c7230 */ /* 0x000fc40000004100 */
[----:B------:R-:W-:Y:S01]  /*14ee0*/  FFMA.FTZ R49, R4, R49, R6 ;  /* 0x0000003104317223 */ /* 0x000fe20000010006 */
[----:B------:R-:W-:Y:S01]  /*14ef0*/  HADD2.F32 R6, -RZ, R28.H0_H0 ;  /* 0x2000001cff067230 */ /* 0x000fe20000004100 */
[----:B------:R-:W-:Y:S01]  /*14f00*/  F2FP.F16.E4M3.UNPACK_B R50, R50.H1 ;  /* 0x00000032ff32723e */ /* 0x000fe200030006ff */
[----:B------:R-:W-:Y:S01]  /*14f10*/  HADD2.F32 R33, -RZ, R24.H0_H0 ;  /* 0x20000018ff217230 */ /* 0x000fe20000004100 */
[----:B------:R-:W-:Y:S01]  /*14f20*/  F2FP.F16.E4M3.UNPACK_B R35, R35.H1 ;  /* 0x00000023ff23723e */ /* 0x000fe200030006ff */
[----:B------:R-:W-:Y:S01]  /*14f30*/  HADD2.F32 R25, -RZ, R25.H1_H1 ;  /* 0x30000019ff197230 */ /* 0x000fe20000004100 */
[----:B------:R-:W-:Y:S01]  /*14f40*/  F2FP.F16.E4M3.UNPACK_B R3, R8 ;  /* 0x00000008ff03723e */ /* 0x000fe200020006ff */
[----:B------:R-:W-:Y:S02]  /*14f50*/  HADD2.F32 R31, -RZ, R10.H0_H0 ;  /* 0x2000000aff1f7230 */ /* 0x000fe40000004100 */
[----:B------:R-:W-:Y:S01]  /*14f60*/  FMUL.FTZ R41, R6, R33 ;  /* 0x0000002106297220 */ /* 0x000fe20000410000 */
[----:B------:R-:W-:-:S02]  /*14f70*/  HADD2.F32 R32, -RZ, R32.H1_H1 ;  /* 0x30000020ff207230 */ /* 0x000fc40000004100 */
[C---:B------:R-:W-:Y:S01]  /*14f80*/  FMUL.FTZ R54, R25.reuse, R12 ;  /* 0x0000000c19367220 */ /* 0x040fe20000410000 */
[----:B------:R-:W-:Y:S02]  /*14f90*/  HADD2.F32 R4, -RZ, R14.H0_H0 ;  /* 0x2000000eff047230 */ /* 0x000fe40000004100 */
[-C--:B------:R-:W-:Y:S01]  /*14fa0*/  FMUL.FTZ R6, R6, R31.reuse ;  /* 0x0000001f06067220 */ /* 0x080fe20000410000 */
[----:B------:R-:W-:Y:S02]  /*14fb0*/  HADD2.F32 R9, -RZ, R9.H1_H1 ;  /* 0x30000009ff097230 */ /* 0x000fe40000004100 */
[----:B------:R-:W-:Y:S01]  /*14fc0*/  FMUL.FTZ R25, R25, R32 ;  /* 0x0000002019197220 */ /* 0x000fe20000410000 */
[----:B------:R-:W-:Y:S02]  /*14fd0*/  HADD2.F32 R28, -RZ, R28.H1_H1 ;  /* 0x3000001cff1c7230 */ /* 0x000fe40000004100 */
[----:B------:R-:W-:Y:S01]  /*14fe0*/  FFMA.FTZ R41, R4, R31, -R41 ;  /* 0x0000001f04297223 */ /* 0x000fe20000010829 */
[----:B------:R-:W-:-:S02]  /*14ff0*/  HADD2.F32 R31, -RZ, R24.H1_H1 ;  /* 0x30000018ff1f7230 */ /* 0x000fc40000004100 */
[C---:B------:R-:W-:Y:S01]  /*15000*/  FFMA.FTZ R54, R9.reuse, R32, -R54 ;  /* 0x0000002009367223 */ /* 0x040fe20000010836 */
[----:B------:R-:W-:Y:S01]  /*15010*/  FFMA.FTZ R53, R4, R33, R6 ;  /* 0x0000002104357223 */ /* 0x000fe20000010006 */
[----:B------:R-:W-:Y:S01]  /*15020*/  FFMA.FTZ R32, R9, R12, R25 ;  /* 0x0000000c09207223 */ /* 0x000fe20000010019 */
[----:B------:R-:W-:Y:S02]  /*15030*/  HADD2.F32 R33, -RZ, R50.H0_H0 ;  /* 0x20000032ff217230 */ /* 0x000fe40000004100 */
[----:B------:R-:W-:Y:S01]  /*15040*/  FMUL.FTZ R57, R28, R31 ;  /* 0x0000001f1c397220 */ /* 0x000fe20000410000 */
[----:B------:R-:W-:Y:S01]  /*15050*/  HADD2.F32 R6, -RZ, R29.H0_H0 ;  /* 0x2000001dff067230 */ /* 0x000fe20000004100 */
[----:B------:R-:W-:Y:S01]  /*15060*/  F2FP.F16.E4M3.UNPACK_B R12, R40.H1 ;  /* 0x00000028ff0c723e */ /* 0x000fe200030006ff */
[----:B------:R-:W-:Y:S01]  /*15070*/  HADD2.F32 R9, -RZ, R10.H1_H1 ;  /* 0x3000000aff097230 */ /* 0x000fe20000004100 */
[----:B------:R-:W-:Y:S01]  /*15080*/  F2FP.F16.E4M3.UNPACK_B R8, R8.H1 ;  /* 0x00000008ff08723e */ /* 0x000fe200030006ff */
[----:B------:R-:W-:-:S02]  /*15090*/  HADD2.F32 R25, -RZ, R35.H0_H0 ;  /* 0x20000023ff197230 */ /* 0x000fc40000004100 */
[----:B------:R-:W-:Y:S01]  /*150a0*/  FMUL.FTZ R59, R6, R33 ;  /* 0x00000021063b7220 */ /* 0x000fe20000410000 */
[----:B------:R-:W-:Y:S02]  /*150b0*/  HADD2.F32 R14, -RZ, R14.H1_H1 ;  /* 0x3000000eff0e7230 */ /* 0x000fe40000004100 */
[----:B------:R-:W-:Y:S01]  /*150c0*/  FMUL.FTZ R28, R28, R9 ;  /* 0x000000091c1c7220 */ /* 0x000fe20000410000 */
[----:B------:R-:W-:Y:S02]  /*150d0*/  HADD2.F32 R4, -RZ, R15.H0_H0 ;  /* 0x2000000fff047230 */ /* 0x000fe40000004100 */
[----:B------:R-:W-:Y:S01]  /*150e0*/  FMUL.FTZ R6, R6, R25 ;  /* 0x0000001906067220 */ /* 0x000fe20000410000 */
[----:B------:R-:W-:Y:S02]  /*150f0*/  HADD2.F32 R10, -RZ, R35.H1_H1 ;  /* 0x30000023ff0a7230 */ /* 0x000fe40000004100 */
[C---:B------:R-:W-:Y:S01]  /*15100*/  FFMA.FTZ R58, R14.reuse, R9, -R57 ;  /* 0x000000090e3a7223 */ /* 0x040fe20000010839 */
[----:B------:R-:W-:Y:S01]  /*15110*/  F2FP.F16.E4M3.UNPACK_B R9, R30.H1 ;  /* 0x0000001eff09723e */ /* 0x000fe200030006ff */
[----:B------:R-:W-:Y:S01]  /*15120*/  FFMA.FTZ R60, R14, R31, R28 ;  /* 0x0000001f0e3c7223 */ /* 0x000fe2000001001c */
[----:B------:R-:W-:Y:S01]  /*15130*/  FFMA.FTZ R57, R4, R33, R6 ;  /* 0x0000002104397223 */ /* 0x000fe20000010006 */
[----:B------:R-:W-:-:S02]  /*15140*/  HADD2.F32 R50, -RZ, R50.H1_H1 ;  /* 0x30000032ff327230 */ /* 0x000fc40000004100 */
[----:B------:R-:W-:Y:S01]  /*15150*/  FFMA.FTZ R59, R4, R25, -R59 ;  /* 0x00000019043b7223 */ /* 0x000fe2000001083b */
[----:B------:R-:W-:Y:S01]  /*15160*/  HADD2.F32 R29, -RZ, R29.H1_H1 ;  /* 0x3000001dff1d7230 */ /* 0x000fe20000004100 */
[----:B------:R-:W-:Y:S01]  /*15170*/  F2FP.F16.E4M3.UNPACK_B R40, R40 ;  /* 0x00000028ff28723e */ /* 0x000fe200020006ff */
[----:B------:R-:W-:Y:S01]  /*15180*/  HADD2.F32 R31, -RZ, R12.H0_H0 ;  /* 0x2000000cff1f7230 */ /* 0x000fe20000004100 */
[----:B------:R-:W-:Y:S01]  /*15190*/  F2FP.F16.E4M3.UNPACK_B R30, R30 ;  /* 0x0000001eff1e723e */ /* 0x000fe200020006ff */
[----:B------:R-:W-:Y:S02]  /*151a0*/  HADD2.F32 R6, -RZ, R7.H0_H0 ;  /* 0x20000007ff067230 */ /* 0x000fe40000004100 */
[C---:B------:R-:W-:Y:S01]  /*151b0*/  FMUL.FTZ R14, R29.reuse, R50 ;  /* 0x000000321d0e7220 */ /* 0x040fe20000410000 */
[----:B------:R-:W-:Y:S02]  /*151c0*/  HADD2.F32 R25, -RZ, R9.H0_H0 ;  /* 0x20000009ff197230 */ /* 0x000fe40000004100 */
[----:B------:R-:W-:Y:S01]  /*151d0*/  FMUL.FTZ R33, R29, R10 ;  /* 0x0000000a1d217220 */ /* 0x000fe20000410000 */
[----:B------:R-:W-:-:S02]  /*151e0*/  HADD2.F32 R4, -RZ, R8.H0_H0 ;  /* 0x20000008ff047230 */ /* 0x000fc40000004100 */
[C---:B------:R-:W-:Y:S01]  /*151f0*/  FMUL.FTZ R29, R6.reuse, R31 ;  /* 0x0000001f061d7220 */ /* 0x040fe20000410000 */
[----:B------:R-:W-:Y:S02]  /*15200*/  HADD2.F32 R12, -RZ, R12.H1_H1 ;  /* 0x3000000cff0c7230 */ /* 0x000fe40000004100 */
[-C--:B------:R-:W-:Y:S01]  /*15210*/  FMUL.FTZ R6, R6, R25.reuse ;  /* 0x0000001906067220 */ /* 0x080fe20000410000 */
[----:B------:R-:W-:Y:S02]  /*15220*/  HADD2.F32 R7, -RZ, R7.H1_H1 ;  /* 0x30000007ff077230 */ /* 0x000fe40000004100 */
[C---:B------:R-:W-:Y:S01]  /*15230*/  FFMA.FTZ R29, R4.reuse, R25, -R29 ;  /* 0x00000019041d7223 */ /* 0x040fe2000001081d */
[----:B------:R-:W-:Y:S02]  /*15240*/  HADD2.F32 R15, -RZ, R15.H1_H1 ;  /* 0x3000000fff0f7230 */ /* 0x000fe40000004100 */
[----:B------:R-:W-:Y:S01]  /*15250*/  FFMA.FTZ R31, R4, R31, R6 ;  /* 0x0000001f041f7223 */ /* 0x000fe20000010006 */
[----:B------:R-:W-:-:S02]  /*15260*/  HADD2.F32 R9, -RZ, R9.H1_H1 ;  /* 0x30000009ff097230 */ /* 0x000fc40000004100 */
[----:B------:R-:W-:Y:S01]  /*15270*/  FMUL.FTZ R25, R7, R12 ;  /* 0x0000000c07197220 */ /* 0x000fe20000410000 */
        /* <DEDUP_REMOVED lines=8> */
[----:B------:R-:W-:-:S02]  /*15300*/  HADD2.F32 R7, -RZ, R30.H0_H0 ;  /* 0x2000001eff077230 */ /* 0x000fc40000004100 */
[----:B------:R-:W-:Y:S02]  /*15310*/  HADD2.F32 R4, -RZ, R3.H0_H0 ;  /* 0x20000003ff047230 */ /* 0x000fe40000004100 */
[C---:B------:R-:W-:Y:S01]  /*15320*/  FMUL.FTZ R9, R6.reuse, R15 ;  /* 0x0000000f06097220 */ /* 0x040fe20000410000 */
[----:B------:R-:W-:Y:S02]  /*15330*/  HADD2.F32 R40, -RZ, R40.H1_H1 ;  /* 0x30000028ff287230 */ /* 0x000fe40000004100 */
[-C--:B------:R-:W-:Y:S01]  /*15340*/  FMUL.FTZ R25, R6, R7.reuse ;  /* 0x0000000706197220 */ /* 0x080fe20000410000 */
[----:B------:R-:W-:Y:S02]  /*15350*/  HADD2.F32 R5, -RZ, R5.H1_H1 ;  /* 0x30000005ff057230 */ /* 0x000fe40000004100 */
[----:B------:R-:W-:Y:S01]  /*15360*/  FFMA.FTZ R12, R4, R7, -R9 ;  /* 0x00000007040c7223 */ /* 0x000fe20000010809 */
[----:B------:R-:W-:Y:S01]  /*15370*/  HADD2.F32 R30, -RZ, R30.H1_H1 ;  /* 0x3000001eff1e7230 */ /* 0x000fe20000004100 */
[----:B------:R-:W-:Y:S01]  /*15380*/  F2FP.F16.E4M3.UNPACK_B R7, R48.H1 ;  /* 0x00000030ff07723e */ /* 0x000fe200030006ff */
[----:B------:R-:W-:-:S02]  /*15390*/  HADD2.F32 R3, -RZ, R3.H1_H1 ;  /* 0x30000003ff037230 */ /* 0x000fc40000004100 */
[C---:B------:R-:W-:Y:S01]  /*153a0*/  FMUL.FTZ R8, R5.reuse, R40 ;  /* 0x0000002805087220 */ /* 0x040fe20000410000 */
[----:B------:R-:W-:Y:S01]  /*153b0*/  FFMA.FTZ R25, R4, R15, R25 ;  /* 0x0000000f04197223 */ /* 0x000fe20000010019 */
[----:B------:R-:W-:Y:S01]  /*153c0*/  F2FP.F16.E4M3.UNPACK_B R6, R34.H1 ;  /* 0x00000022ff06723e */ /* 0x000fe200030006ff */
[-C--:B------:R-:W-:Y:S01]  /*153d0*/  FMUL.FTZ R5, R5, R30.reuse ;  /* 0x0000001e05057220 */ /* 0x080fe20000410000 */
[C---:B------:R-:W-:Y:S01]  /*153e0*/  FFMA.FTZ R15, R3.reuse, R30, -R8 ;  /* 0x0000001e030f7223 */ /* 0x040fe20000010808 */
[----:B------:R-:W-:Y:S01]  /*153f0*/  HADD2.F32 R8, -RZ, R7.H0_H0 ;  /* 0x20000007ff087230 */ /* 0x000fe20000004100 */
[----:B------:R-:W-:Y:S01]  /*15400*/  F2FP.F16.E4M3.UNPACK_B R34, R34 ;  /* 0x00000022ff22723e */ /* 0x000fe200020006ff */
[----:B------:R-:W-:Y:S02]  /*15410*/  HADD2.F32 R4, -RZ, R27.H0_H0 ;  /* 0x2000001bff047230 */ /* 0x000fe40000004100 */
[----:B------:R-:W-:Y:S01]  /*15420*/  FFMA.FTZ R40, R3, R40, R5 ;  /* 0x0000002803287223 */ /* 0x000fe20000010005 */
[----:B------:R-:W-:Y:S01]  /*15430*/  HADD2.F32 R5, -RZ, R6.H0_H0 ;  /* 0x20000006ff057230 */ /* 0x000fe20000004100 */
[----:B------:R-:W-:Y:S01]  /*15440*/  F2FP.F16.E4M3.UNPACK_B R48, R48 ;  /* 0x00000030ff30723e */ /* 0x000fe200020006ff */
[----:B------:R-:W-:-:S02]  /*15450*/  HADD2.F32 R3, -RZ, R13.H0_H0 ;  /* 0x2000000dff037230 */ /* 0x000fc40000004100 */
[C---:B------:R-:W-:Y:S01]  /*15460*/  FMUL.FTZ R28, R4.reuse, R8 ;  /* 0x00000008041c7220 */ /* 0x040fe20000410000 */
[----:B------:R-:W-:Y:S02]  /*15470*/  HADD2.F32 R10, -RZ, R7.H1_H1 ;  /* 0x30000007ff0a7230 */ /* 0x000fe40000004100 */
[-C--:B------:R-:W-:Y:S01]  /*15480*/  FMUL.FTZ R4, R4, R5.reuse ;  /* 0x0000000504047220 */ /* 0x080fe20000410000 */
[----:B------:R-:W-:Y:S02]  /*15490*/  HADD2.F32 R27, -RZ, R27.H1_H1 ;  /* 0x3000001bff1b7230 */ /* 0x000fe40000004100 */
[----:B------:R-:W-:Y:S01]  /*154a0*/  FFMA.FTZ R28, R3, R5, -R28 ;  /* 0x00000005031c7223 */ /* 0x000fe2000001081c */
[----:B------:R-:W-:Y:S02]  /*154b0*/  HADD2.F32 R6, -RZ, R6.H1_H1 ;  /* 0x30000006ff067230 */ /* 0x000fe40000004100 */
[----:B------:R-:W-:Y:S02]  /*154c0*/  HADD2.F32 R13, -RZ, R13.H1_H1 ;  /* 0x3000000dff0d7230 */ /* 0x000fe40000004100 */
[C---:B------:R-:W-:Y:S01]  /*154d0*/  FMUL.FTZ R30, R27.reuse, R10 ;  /* 0x0000000a1b1e7220 */ /* 0x040fe20000410000 */
[----:B------:R-:W-:Y:S01]  /*154e0*/  FMUL.FTZ R5, R27, R6 ;  /* 0x000000061b057220 */ /* 0x000fe20000410000 */
[----:B------:R-:W-:-:S02]  /*154f0*/  FFMA.FTZ R27, R3, R8, R4 ;  /* 0x00000008031b7223 */ /* 0x000fc40000010004 */
[C---:B------:R-:W-:Y:S01]  /*15500*/  FFMA.FTZ R33, R13.reuse, R6, -R30 ;  /* 0x000000060d217223 */ /* 0x040fe2000001081e */
[----:B------:R-:W-:Y:S02]  /*15510*/  HADD2.F32 R6, -RZ, R48.H0_H0 ;  /* 0x20000030ff067230 */ /* 0x000fe40000004100 */
[----:B------:R-:W-:Y:S01]  /*15520*/  FFMA.FTZ R30, R13, R10, R5 ;  /* 0x0000000a0d1e7223 */ /* 0x000fe20000010005 */
[----:B------:R-:W-:Y:S02]  /*15530*/  HADD2.F32 R5, -RZ, R34.H0_H0 ;  /* 0x20000022ff057230 */ /* 0x000fe40000004100 */
[----:B------:R-:W-:Y:S02]  /*15540*/  HADD2.F32 R4, -RZ, R26.H0_H0 ;  /* 0x2000001aff047230 */ /* 0x000fe40000004100 */
[----:B------:R-:W-:Y:S01]  /*15550*/  HADD2.F32 R48, -RZ, R48.H1_H1 ;  /* 0x30000030ff307230 */ /* 0x000fe20000004100 */
[----:B------:R-:W-:Y:S01]  /*15560*/  F2FP.SATFINITE.E4M3.F32.PACK_AB_MERGE_C R27, R30, R27, RZ ;  /* 0x0000001b1e1b723e */ /* 0x000fe200048070ff */
[----:B------:R-:W-:-:S02]  /*15570*/  HADD2.F32 R26, -RZ, R26.H1_H1 ;  /* 0x3000001aff1a7230 */ /* 0x000fc40000004100 */
[C---:B------:R-:W-:Y:S01]  /*15580*/  FMUL.FTZ R8, R4.reuse, R6 ;  /* 0x0000000604087220 */ /* 0x040fe20000410000 */
[----:B------:R-:W-:Y:S02]  /*15590*/  HADD2.F32 R34, -RZ, R34.H1_H1 ;  /* 0x30000022ff227230 */ /* 0x000fe40000004100 */
        /* <DEDUP_REMOVED lines=26> */
.L_x_2350:
[----:B------:R-:W-:Y:S05]  /*15740*/  BSYNC B1 ;  /* 0x0000000000017941 */ /* 0x000fea0003800000 */
.L_x_2349:
[----:B------:R-:W-:Y:S05]  /*15750*/  @P0 BRA `(.L_x_2324) ;  /* 0x0000000c00ec0947 */ /* 0x000fea0003800000 */
[----:B-----5:R-:W4:Y:S04]  /*15760*/  LDL R24, [R1+0x28] ;  /* 0x0000280001187983 */ /* 0x020f280000100800 */
[----:B------:R-:W4:Y:S01]  /*15770*/  LDL R49, [R1+0x50] ;  /* 0x0000500001317983 */ /* 0x000f220000100800 */
[----:B-123--:R-:W-:Y:S02]  /*15780*/  SHF.R.U32.HI R0, RZ, 0x8, R36 ;  /* 0x00000008ff007819 */ /* 0x00efe40000011624 */
[----:B0-----:R-:W-:Y:S02]  /*15790*/  LOP3.LUT R3, R36, 0xff, RZ, 0xc0, !PT ;  /* 0x000000ff24037812 */ /* 0x001fe400078ec0ff */
[----:B------:R-:W-:Y:S02]  /*157a0*/  SHF.R.U32.HI R4, RZ, 0x8, R37 ;  /* 0x00000008ff047819 */ /* 0x000fe40000011625 */
[----:B------:R-:W-:-:S02]  /*157b0*/  LOP3.LUT R0, R0, 0xff, RZ, 0xc0, !PT ;  /* 0x000000ff00007812 */ /* 0x000fc400078ec0ff */
[----:B------:R-:W-:Y:S02]  /*157c0*/  LOP3.LUT R5, R37, 0xff, RZ, 0xc0, !PT ;  /* 0x000000ff25057812 */ /* 0x000fe400078ec0ff */
[----:B------:R-:W-:Y:S02]  /*157d0*/  LOP3.LUT R4, R4, 0xff, RZ, 0xc0, !PT ;  /* 0x000000ff04047812 */ /* 0x000fe400078ec0ff */
[----:B------:R-:W-:Y:S01]  /*157e0*/  PRMT R13, R0, 0x7604, R3 ;  /* 0x00007604000d7816 */ /* 0x000fe20000000003 */
[----:B------:R-:W-:Y:S01]  /*157f0*/  IMAD.SHL.U32 R0, R235, 0x80, RZ ;  /* 0x00000080eb007824 */ /* 0x000fe200078e00ff */
[----:B------:R-:W-:Y:S02]  /*15800*/  LEA.HI R20, R21, R20, RZ, 0x1c ;  /* 0x0000001415147211 */ /* 0x000fe400078fe0ff */
[----:B------:R-:W-:Y:S02]  /*15810*/  SHF.R.U32.HI R6, RZ, 0x8, R38 ;  /* 0x00000008ff067819 */ /* 0x000fe40000011626 */
[----:B------:R-:W-:-:S02]  /*15820*/  PRMT R12, R4, 0x7604, R5 ;  /* 0x00007604040c7816 */ /* 0x000fc40000000005 */
[----:B------:R-:W-:Y:S02]  /*15830*/  SHF.R.S32.HI R5, RZ, 0x1f, R20 ;  /* 0x0000001fff057819 */ /* 0x000fe40000011414 */
[----:B------:R-:W-:Y:S01]  /*15840*/  LOP3.LUT R9, R0, 0x380, RZ, 0xc0, !PT ;  /* 0x0000038000097812 */ /* 0x000fe200078ec0ff */
[----:B------:R-:W-:Y:S01]  /*15850*/  IMAD.SHL.U32 R0, R20, 0x10, RZ ;  /* 0x0000001014007824 */ /* 0x000fe200078e00ff */
[----:B------:R-:W-:Y:S02]  /*15860*/  LOP3.LUT R3, R38, 0xff, RZ, 0xc0, !PT ;  /* 0x000000ff26037812 */ /* 0x000fe400078ec0ff */
[----:B------:R-:W-:Y:S02]  /*15870*/  LOP3.LUT R6, R6, 0xff, RZ, 0xc0, !PT ;  /* 0x000000ff06067812 */ /* 0x000fe400078ec0ff */
[----:B------:R-:W-:Y:S02]  /*15880*/  LEA.HI R7, R5, R20, RZ, 0x3 ;  /* 0x0000001405077211 */ /* 0x000fe400078f18ff */
[----:B------:R-:W-:-:S02]  /*15890*/  PRMT R15, R6, 0x7604, R3 ;  /* 0x00007604060f7816 */ /* 0x000fc40000000003 */
[----:B------:R-:W-:Y:S02]  /*158a0*/  SHF.R.U32.HI R3, RZ, 0x8, R39 ;  /* 0x00000008ff037819 */ /* 0x000fe40000011627 */
[----:B------:R-:W-:Y:S02]  /*158b0*/  LOP3.LUT R0, R9, 0x70, R0, 0xf8, !PT ;  /* 0x0000007009007812 */ /* 0x000fe400078ef800 */
[----:B------:R-:W-:Y:S02]  /*158c0*/  SHF.R.U32.HI R9, RZ, 0x3, R9 ;  /* 0x00000003ff097819 */ /* 0x000fe40000011609 */
[----:B------:R-:W-:Y:S02]  /*158d0*/  SHF.L.U32 R7, R7, 0xb, RZ ;  /* 0x0000000b07077819 */ /* 0x000fe400000006ff */
[----:B------:R-:W-:Y:S02]  /*158e0*/  LOP3.LUT R4, R39, 0xff, RZ, 0xc0, !PT ;  /* 0x000000ff27047812 */ /* 0x000fe400078ec0ff */
[----:B------:R-:W-:-:S02]  /*158f0*/  LOP3.LUT R3, R3, 0xff, RZ, 0xc0, !PT ;  /* 0x000000ff03037812 */ /* 0x000fc400078ec0ff */
[----:B------:R-:W-:Y:S02]  /*15900*/  LOP3.LUT R0, R0, R9, RZ, 0x3c, !PT ;  /* 0x0000000900007212 */ /* 0x000fe400078e3cff */
[----:B------:R-:W-:Y:S02]  /*15910*/  LOP3.LUT R7, R7, 0xffffc000, RZ, 0xc0, !PT ;  /* 0xffffc00007077812 */ /* 0x000fe400078ec0ff */
[----:B------:R-:W-:Y:S02]  /*15920*/  PRMT R14, R3, 0x7604, R4 ;  /* 0x00007604030e7816 */ /* 0x000fe40000000004 */
[----:B------:R-:W-:Y:S02]  /*15930*/  SHF.R.U32.HI R5, RZ, 0x8, R44 ;  /* 0x00000008ff057819 */ /* 0x000fe4000001162c */
[----:B------:R-:W-:Y:S02]  /*15940*/  LOP3.LUT R6, R44, 0xff, RZ, 0xc0, !PT ;  /* 0x000000ff2c067812 */ /* 0x000fe400078ec0ff */
[----:B------:R-:W-:-:S02]  /*15950*/  LOP3.LUT R5, R5, 0xff, RZ, 0xc0, !PT ;  /* 0x000000ff05057812 */ /* 0x000fc400078ec0ff */
[----:B------:R-:W-:Y:S02]  /*15960*/  SHF.R.U32.HI R4, RZ, 0x8, R45 ;  /* 0x00000008ff047819 */ /* 0x000fe4000001162d */
[----:B------:R-:W-:Y:S02]  /*15970*/  PRMT R25, R5, 0x7604, R6 ;  /* 0x0000760405197816 */ /* 0x000fe40000000006 */
[----:B------:R-:W-:Y:S02]  /*15980*/  SHF.R.U32.HI R26, RZ, 0x8, R47 ;  /* 0x00000008ff1a7819 */ /* 0x000fe4000001162f */
[----:B------:R-:W-:Y:S02]  /*15990*/  LOP3.LUT R20, R45, 0xff, RZ, 0xc0, !PT ;  /* 0x000000ff2d147812 */ /* 0x000fe400078ec0ff */
[----:B------:R-:W-:Y:S02]  /*159a0*/  LOP3.LUT R27, R47, 0xff, RZ, 0xc0, !PT ;  /* 0x000000ff2f1b7812 */ /* 0x000fe400078ec0ff */
[----:B------:R-:W-:-:S02]  /*159b0*/  LOP3.LUT R26, R26, 0xff, RZ, 0xc0, !PT ;  /* 0x000000ff1a1a7812 */ /* 0x000fc400078ec0ff */
[----:B------:R-:W-:Y:S02]  /*159c0*/  SHF.R.U32.HI R21, RZ, 0x8, R46 ;  /* 0x00000008ff157819 */ /* 0x000fe4000001162e */
[----:B------:R-:W-:Y:S02]  /*159d0*/  PRMT R26, R26, 0x7604, R27 ;  /* 0x000076041a1a7816 */ /* 0x000fe4000000001b */
[----:B------:R-:W-:Y:S02]  /*159e0*/  SHF.R.U32.HI R27, RZ, 0x10, R45 ;  /* 0x00000010ff1b7819 */ /* 0x000fe4000001162d */
[----:B------:R-:W-:Y:S02]  /*159f0*/  LOP3.LUT R21, R21, 0xff, RZ, 0xc0, !PT ;  /* 0x000000ff15157812 */ /* 0x000fe400078ec0ff */
[----:B------:R-:W-:Y:S01]  /*15a00*/  SHF.R.U32.HI R31, RZ, 0x10, R47 ;  /* 0x00000010ff1f7819 */ /* 0x000fe2000001162f */
[----:B------:R-:W-:Y:S01]  /*15a10*/  IMAD.U32 R27, R27, 0x10000, RZ ;  /* 0x000100001b1b7824 */ /* 0x000fe200078e00ff */
[----:B------:R-:W-:-:S02]  /*15a20*/  LOP3.LUT R13, R13, 0xff0000, R36, 0xf8, !PT ;  /* 0x00ff00000d0d7812 */ /* 0x000fc400078ef824 */
[----:B------:R-:W-:Y:S01]  /*15a30*/  LOP3.LUT R25, R25, 0xff0000, R44, 0xf8, !PT ;  /* 0x00ff000019197812 */ /* 0x000fe200078ef82c */
[----:B------:R-:W-:Y:S01]  /*15a40*/  IMAD.U32 R31, R31, 0x10000, RZ ;  /* 0x000100001f1f7824 */ /* 0x000fe200078e00ff */
[----:B------:R-:W-:Y:S02]  /*15a50*/  LOP3.LUT R28, R13, 0xff000000, R36, 0xf8, !PT ;  /* 0xff0000000d1c7812 */ /* 0x000fe400078ef824 */
[----:B------:R-:W-:Y:S02]  /*15a60*/  LOP3.LUT R32, R25, 0xff000000, R44, 0xf8, !PT ;  /* 0xff00000019207812 */ /* 0x000fe400078ef82c */
[----:B------:R-:W-:Y:S02]  /*15a70*/  LOP3.LUT R31, R26, 0xff0000, R31, 0xf8, !PT ;  /* 0x00ff00001a1f7812 */ /* 0x000fe400078ef81f */
[----:B------:R-:W-:-:S04]  /*15a80*/  LOP3.LUT R15, R15, 0xff0000, R38, 0xf8, !PT ;  /* 0x00ff00000f0f7812 */ /* 0x000fc800078ef826 */
[----:B------:R-:W-:Y:S02]  /*15a90*/  LOP3.LUT R30, R15, 0xff000000, R38, 0xf8, !PT ;  /* 0xff0000000f1e7812 */ /* 0x000fe400078ef826 */
[----:B----4-:R-:W-:Y:S02]  /*15aa0*/  IADD3 R3, R0, R7, R24 ;  /* 0x0000000700037210 */ /* 0x010fe40007ffe018 */
[----:B------:R-:W-:Y:S01]  /*15ab0*/  LOP3.LUT R24, R46, 0xff, RZ, 0xc0, !PT ;  /* 0x000000ff2e187812 */ /* 0x000fe200078ec0ff */
[----:B------:R-:W0:Y:S02]  /*15ac0*/  LDS.128 R8, [R49+0x20400] ;  /* 0x0204000031087984 */ /* 0x000e240000000c00 */
[----:B------:R-:W-:Y:S01]  /*15ad0*/  IMAD.IADD R0, R18, 0x1, R3 ;  /* 0x0000000112007824 */ /* 0x000fe200078e0203 */
[----:B------:R-:W-:Y:S02]  /*15ae0*/  LOP3.LUT R3, R4, 0xff, RZ, 0xc0, !PT ;  /* 0x000000ff04037812 */ /* 0x000fe400078ec0ff */
[----:B------:R-:W-:-:S02]  /*15af0*/  PRMT R29, R21, 0x7604, R24 ;  /* 0x00007604151d7816 */ /* 0x000fc40000000018 */
[----:B------:R-:W1:Y:S01]  /*15b00*/  LDS.128 R4, [R0+0x20400] ;  /* 0x0204000000047984 */ /* 0x000e620000000c00 */
[----:B------:R-:W-:Y:S02]  /*15b10*/  PRMT R20, R3, 0x7604, R20 ;  /* 0x0000760403147816 */ /* 0x000fe40000000014 */
[----:B------:R-:W-:Y:S02]  /*15b20*/  SHF.R.U32.HI R3, RZ, 0x10, R37 ;  /* 0x00000010ff037819 */ /* 0x000fe40000011625 */
[----:B------:R-:W-:Y:S02]  /*15b30*/  SHF.R.U32.HI R21, RZ, 0x10, R39 ;  /* 0x00000010ff157819 */ /* 0x000fe40000011627 */
[----:B------:R-:W-:Y:S01]  /*15b40*/  LOP3.LUT R27, R20, 0xff0000, R27, 0xf8, !PT ;  /* 0x00ff0000141b7812 */ /* 0x000fe200078ef81b */
[----:B------:R-:W-:Y:S01]  /*15b50*/  IMAD.U32 R3, R3, 0x10000, RZ ;  /* 0x0001000003037824 */ /* 0x000fe200078e00ff */
[----:B------:R-:W-:Y:S01]  /*15b60*/  LOP3.LUT R29, R29, 0xff0000, R46, 0xf8, !PT ;  /* 0x00ff00001d1d7812 */ /* 0x000fe200078ef82e */
[----:B------:R-:W-:Y:S01]  /*15b70*/  IMAD.U32 R21, R21, 0x10000, RZ ;  /* 0x0001000015157824 */ /* 0x000fe200078e00ff */
[----:B------:R-:W-:-:S02]  /*15b80*/  LOP3.LUT R44, R27, 0xff000000, R45, 0xf8, !PT ;  /* 0xff0000001b2c7812 */ /* 0x000fc400078ef82d */
[----:B------:R-:W-:Y:S02]  /*15b90*/  LOP3.LUT R3, R12, 0xff0000, R3, 0xf8, !PT ;  /* 0x00ff00000c037812 */ /* 0x000fe400078ef803 */
[----:B------:R-:W-:Y:S02]  /*15ba0*/  LOP3.LUT R34, R29, 0xff000000, R46, 0xf8, !PT ;  /* 0xff0000001d227812 */ /* 0x000fe400078ef82e */
[----:B------:R-:W-:Y:S02]  /*15bb0*/  LOP3.LUT R36, R3, 0xff000000, R37, 0xf8, !PT ;  /* 0xff00000003247812 */ /* 0x000fe400078ef825 */
[----:B------:R-:W-:Y:S02]  /*15bc0*/  F2FP.F16.E4M3.UNPACK_B R33, R44 ;  /* 0x0000002cff21723e */ /* 0x000fe400020006ff */
[----:B------:R-:W-:Y:S02]  /*15bd0*/  F2FP.F16.E4M3.UNPACK_B R29, R36 ;  /* 0x00000024ff1d723e */ /* 0x000fe400020006ff */
[----:B------:R-:W-:Y:S01]  /*15be0*/  LOP3.LUT R21, R14, 0xff0000, R21, 0xf8, !PT ;  /* 0x00ff00000e157812 */ /* 0x000fe200078ef815 */
[----:B------:R-:W-:Y:S01]  /*15bf0*/  HADD2.F32 R35, -RZ, R33.H0_H0 ;  /* 0x20000021ff237230 */ /* 0x000fe20000004100 */
[----:B------:R-:W-:Y:S01]  /*15c00*/  LOP3.LUT R46, R31, 0xff000000, R47, 0xf8, !PT ;  /* 0xff0000001f2e7812 */ /* 0x000fe200078ef82f */
[--C-:B------:R-:W-:Y:S01]  /*15c10*/  HADD2.F32 R31, -RZ, R29.reuse.H0_H0 ;  /* 0x2000001dff1f7230 */ /* 0x100fe20000004100 */
[----:B------:R-:W-:Y:S01]  /*15c20*/  LOP3.LUT R38, R21, 0xff000000, R39, 0xf8, !PT ;  /* 0xff00000015267812 */ /* 0x000fe200078ef827 */
[----:B------:R-:W-:Y:S01]  /*15c30*/  HADD2.F32 R29, -RZ, R29.H1_H1 ;  /* 0x3000001dff1d7230 */ /* 0x000fe20000004100 */
[----:B------:R-:W-:Y:S01]  /*15c40*/  F2FP.F16.E4M3.UNPACK_B R44, R44.H1 ;  /* 0x0000002cff2c723e */ /* 0x000fe200030006ff */
[----:B------:R-:W-:Y:S01]  /*15c50*/  HADD2.F32 R33, -RZ, R33.H1_H1 ;  /* 0x30000021ff217230 */ /* 0x000fe20000004100 */
[----:B------:R-:W-:-:S02]  /*15c60*/  F2FP.F16.E4M3.UNPACK_B R36, R36.H1 ;  /* 0x00000024ff24723e */ /* 0x000fc400030006ff */
[----:B0-----:R-:W-:Y:S02]  /*15c70*/  F2FP.F16.E4M3.UNPACK_B R12, R9 ;  /* 0x00000009ff0c723e */ /* 0x001fe400020006ff */
        /* <DEDUP_REMOVED lines=8> */
[-C--:B------:R-:W-:Y:S01]  /*15d00*/  F2FP.F16.E4M3.UNPACK_B R26, R7.reuse ;  /* 0x00000007ff1a723e */ /* 0x080fe200020006ff */
[----:B------:R-:W-:Y:S01]  /*15d10*/  HADD2.F32 R20, -RZ, R20.H1_H1 ;  /* 0x30000014ff147230 */ /* 0x000fe20000004100 */
[----:B------:R-:W-:Y:S01]  /*15d20*/  F2FP.F16.E4M3.UNPACK_B R27, R7.H1 ;  /* 0x00000007ff1b723e */ /* 0x000fe200030006ff */
[C---:B------:R-:W-:Y:S01]  /*15d30*/  FMUL.FTZ R37, R24.reuse, R35 ;  /* 0x0000002318257220 */ /* 0x040fe20000410000 */
[-C--:B------:R-:W-:Y:S01]  /*15d40*/  F2FP.F16.E4M3.UNPACK_B R5, R4.reuse ;  /* 0x00000004ff05723e */ /* 0x080fe200020006ff */
[----:B------:R-:W-:Y:S01]  /*15d50*/  HADD2.F32 R12, -RZ, R12.H1_H1 ;  /* 0x3000000cff0c7230 */ /* 0x000fe20000004100 */
[----:B------:R-:W-:Y:S01]  /*15d60*/  F2FP.F16.E4M3.UNPACK_B R7, R4.H1 ;  /* 0x00000004ff07723e */ /* 0x000fe200030006ff */
[-C--:B------:R-:W-:Y:S01]  /*15d70*/  FMUL.FTZ R4, R24, R31.reuse ;  /* 0x0000001f18047220 */ /* 0x080fe20000410000 */
[-C--:B------:R-:W-:Y:S01]  /*15d80*/  F2FP.F16.E4M3.UNPACK_B R24, R6.reuse ;  /* 0x00000006ff18723e */ /* 0x080fe200020006ff */
[C---:B------:R-:W-:Y:S01]  /*15d90*/  FFMA.FTZ R37, R10.reuse, R31, -R37 ;  /* 0x0000001f0a257223 */ /* 0x040fe20000010825 */
[----:B------:R-:W-:Y:S01]  /*15da0*/  F2FP.F16.E4M3.UNPACK_B R25, R6.H1 ;  /* 0x00000006ff19723e */ /* 0x000fe200030006ff */
[----:B------:R-:W-:Y:S01]  /*15db0*/  FFMA.FTZ R39, R10, R35, R4 ;  /* 0x000000230a277223 */ /* 0x000fe20000010004 */
[----:B------:R-:W-:Y:S01]  /*15dc0*/  F2FP.F16.E4M3.UNPACK_B R9, R9.H1 ;  /* 0x00000009ff09723e */ /* 0x000fe200030006ff */
[----:B------:R-:W-:-:S02]  /*15dd0*/  HADD2.F32 R35, -RZ, R44.H0_H0 ;  /* 0x2000002cff237230 */ /* 0x000fc40000004100 */
[C---:B------:R-:W-:Y:S01]  /*15de0*/  FMUL.FTZ R41, R20.reuse, R33 ;  /* 0x0000002114297220 */ /* 0x040fe20000410000 */
[----:B------:R-:W-:Y:S02]  /*15df0*/  HADD2.F32 R6, -RZ, R21.H0_H0 ;  /* 0x20000015ff067230 */ /* 0x000fe40000004100 */
[-C--:B------:R-:W-:Y:S01]  /*15e00*/  FMUL.FTZ R10, R20, R29.reuse ;  /* 0x0000001d140a7220 */ /* 0x080fe20000410000 */
[----:B------:R-:W-:Y:S02]  /*15e10*/  HADD2.F32 R31, -RZ, R36.H0_H0 ;  /* 0x20000024ff1f7230 */ /* 0x000fe40000004100 */
[----:B------:R-:W-:Y:S01]  /*15e20*/  FFMA.FTZ R20, R12, R29, -R41 ;  /* 0x0000001d0c147223 */ /* 0x000fe20000010829 */
[----:B------:R-:W-:Y:S02]  /*15e30*/  HADD2.F32 R4, -RZ, R9.H0_H0 ;  /* 0x20000009ff047230 */ /* 0x000fe40000004100 */
[----:B------:R-:W-:Y:S01]  /*15e40*/  FMUL.FTZ R43, R6, R35 ;  /* 0x00000023062b7220 */ /* 0x000fe20000410000 */
[----:B------:R-:W-:Y:S01]  /*15e50*/  FFMA.FTZ R40, R12, R33, R10 ;  /* 0x000000210c287223 */ /* 0x000fe2000001000a */
[-C--:B------:R-:W-:Y:S01]  /*15e60*/  FMUL.FTZ R6, R6, R31.reuse ;  /* 0x0000001f06067220 */ /* 0x080fe20000410000 */
[----:B------:R-:W-:Y:S01]  /*15e70*/  F2FP.F16.E4M3.UNPACK_B R12, R46 ;  /* 0x0000002eff0c723e */ /* 0x000fe200020006ff */
[C---:B------:R-:W-:Y:S01]  /*15e80*/  FFMA.FTZ R43, R4.reuse, R31, -R43 ;  /* 0x0000001f042b7223 */ /* 0x040fe2000001082b */
[----:B------:R-:W-:Y:S01]  /*15e90*/  F2FP.F16.E4M3.UNPACK_B R10, R38 ;  /* 0x00000026ff0a723e */ /* 0x000fe200020006ff */
[----:B------:R-:W-:Y:S01]  /*15ea0*/  FFMA.FTZ R35, R4, R35, R6 ;  /* 0x0000002304237223 */ /* 0x000fe20000010006 */
[----:B------:R-:W-:Y:S01]  /*15eb0*/  HADD2.F32 R6, -RZ, R26.H0_H0 ;  /* 0x2000001aff067230 */ /* 0x000fe20000004100 */
[----:B------:R-:W-:Y:S01]  /*15ec0*/  F2FP.F16.E4M3.UNPACK_B R46, R46.H1 ;  /* 0x0000002eff2e723e */ /* 0x000fe200030006ff */
[----:B------:R-:W-:Y:S01]  /*15ed0*/  HADD2.F32 R31, -RZ, R12.H0_H0 ;  /* 0x2000000cff1f7230 */ /* 0x000fe20000004100 */
[----:B------:R-:W-:Y:S01]  /*15ee0*/  F2FP.F16.E4M3.UNPACK_B R38, R38.H1 ;  /* 0x00000026ff26723e */ /* 0x000fe200030006ff */
[----:B------:R-:W-:Y:S01]  /*15ef0*/  HADD2.F32 R44, -RZ, R44.H1_H1 ;  /* 0x3000002cff2c7230 */ /* 0x000fe20000004100 */
[----:B------:R-:W-:Y:S01]  /*15f00*/  F2FP.F16.E4M3.UNPACK_B R3, R8 ;  /* 0x00000008ff03723e */ /* 0x000fe200020006ff */
[----:B------:R-:W-:-:S02]  /*15f10*/  HADD2.F32 R21, -RZ, R21.H1_H1 ;  /* 0x30000015ff157230 */ /* 0x000fc40000004100 */
[C---:B------:R-:W-:Y:S01]  /*15f20*/  FMUL.FTZ R33, R6.reuse, R31 ;  /* 0x0000001f06217220 */ /* 0x040fe20000410000 */
[----:B------:R-:W-:Y:S01]  /*15f30*/  HADD2.F32 R29, -RZ, R10.H0_H0 ;  /* 0x2000000aff1d7230 */ /* 0x000fe20000004100 */
[----:B------:R-:W-:Y:S01]  /*15f40*/  F2FP.F16.E4M3.UNPACK_B R8, R8.H1 ;  /* 0x00000008ff08723e */ /* 0x000fe200030006ff */
[----:B------:R-:W-:Y:S02]  /*15f50*/  HADD2.F32 R36, -RZ, R36.H1_H1 ;  /* 0x30000024ff247230 */ /* 0x000fe40000004100 */
[C---:B------:R-:W-:Y:S01]  /*15f60*/  FMUL.FTZ R42, R21.reuse, R44 ;  /* 0x0000002c152a7220 */ /* 0x040fe20000410000 */
[----:B------:R-:W-:Y:S02]  /*15f70*/  HADD2.F32 R4, -RZ, R14.H0_H0 ;  /* 0x2000000eff047230 */ /* 0x000fe40000004100 */
[----:B------:R-:W-:Y:S01]  /*15f80*/  FMUL.FTZ R6, R6, R29 ;  /* 0x0000001d06067220 */ /* 0x000fe20000410000 */
[----:B------:R-:W-:Y:S02]  /*15f90*/  HADD2.F32 R9, -RZ, R9.H1_H1 ;  /* 0x30000009ff097230 */ /* 0x000fe40000004100 */
[----:B------:R-:W-:Y:S01]  /*15fa0*/  FMUL.FTZ R21, R21, R36 ;  /* 0x0000002415157220 */ /* 0x000fe20000410000 */
[----:B------:R-:W-:-:S02]  /*15fb0*/  HADD2.F32 R26, -RZ, R26.H1_H1 ;  /* 0x3000001aff1a7230 */ /* 0x000fc40000004100 */
[C---:B------:R-:W-:Y:S01]  /*15fc0*/  FFMA.FTZ R33, R4.reuse, R29, -R33 ;  /* 0x0000001d04217223 */ /* 0x040fe20000010821 */
[----:B------:R-:W-:Y:S02]  /*15fd0*/  HADD2.F32 R29, -RZ, R12.H1_H1 ;  /* 0x3000000cff1d7230 */ /* 0x000fe40000004100 */
[----:B------:R-:W-:Y:S01]  /*15fe0*/  FFMA.FTZ R41, R4, R31, R6 ;  /* 0x0000001f04297223 */ /* 0x000fe20000010006 */
[C---:B------:R-:W-:Y:S01]  /*15ff0*/  FFMA.FTZ R42, R9.reuse, R36, -R42 ;  /* 0x00000024092a7223 */ /* 0x040fe2000001082a */
[----:B------:R-:W-:Y:S01]  /*16000*/  FFMA.FTZ R44, R9, R44, R21 ;  /* 0x0000002c092c7223 */ /* 0x000fe20000010015 */
[----:B------:R-:W-:Y:S02]  /*16010*/  HADD2.F32 R31, -RZ, R46.H0_H0 ;  /* 0x2000002eff1f7230 */ /* 0x000fe40000004100 */
[----:B------:R-:W-:Y:S01]  /*16020*/  FMUL.FTZ R45, R26, R29 ;  /* 0x0000001d1a2d7220 */ /* 0x000fe20000410000 */
[----:B------:R-:W-:Y:S02]  /*16030*/  HADD2.F32 R6, -RZ, R27.H0_H0 ;  /* 0x2000001bff067230 */ /* 0x000fe40000004100 */
        /* <DEDUP_REMOVED lines=41> */
[----:B------:R-:W-:Y:S01]  /*162d0*/  HADD2.F32 R7, -RZ, R28.H0_H0 ;  /* 0x2000001cff077230 */ /* 0x000fe20000004100 */
[----:B------:R-:W-:Y:S01]  /*162e0*/  F2FP.SATFINITE.E4M3.F32.PACK_AB_MERGE_C R35, R44, R35, RZ ;  /* 0x000000232c23723e */ /* 0x000fe200048070ff */
[----:B------:R-:W-:-:S02]  /*162f0*/  HADD2.F32 R4, -RZ, R3.H0_H0 ;  /* 0x20000003ff047230 */ /* 0x000fc40000004100 */
[C---:B------:R-:W-:Y:S01]  /*16300*/  FMUL.FTZ R9, R6.reuse, R15 ;  /* 0x0000000f06097220 */ /* 0x040fe20000410000 */
[----:B------:R-:W-:Y:S02]  /*16310*/  HADD2.F32 R32, -RZ, R32.H1_H1 ;  /* 0x30000020ff207230 */ /* 0x000fe40000004100 */
        /* <DEDUP_REMOVED lines=8> */
[----:B------:R-:W-:Y:S01]  /*163a0*/  FMUL.FTZ R5, R5, R28 ;  /* 0x0000001c05057220 */ /* 0x000fe20000410000 */
[----:B------:R-:W-:Y:S01]  /*163b0*/  F2FP.F16.E4M3.UNPACK_B R6, R30.H1 ;  /* 0x0000001eff06723e */ /* 0x000fe200030006ff */
[----:B------:R-:W-:Y:S01]  /*163c0*/  FFMA.FTZ R28, R3, R28, -R8 ;  /* 0x0000001c031c7223 */ /* 0x000fe20000010808 */
[----:B------:R-:W-:-:S02]  /*163d0*/  HADD2.F32 R8, -RZ, R7.H0_H0 ;  /* 0x20000007ff087230 */ /* 0x000fc40000004100 */
[----:B------:R-:W-:Y:S01]  /*163e0*/  FFMA.FTZ R32, R3, R32, R5 ;  /* 0x0000002003207223 */ /* 0x000fe20000010005 */
[----:B------:R-:W-:Y:S01]  /*163f0*/  HADD2.F32 R4, -RZ, R25.H0_H0 ;  /* 0x20000019ff047230 */ /* 0x000fe20000004100 */
[----:B------:R-:W-:Y:S01]  /*16400*/  F2FP.F16.E4M3.UNPACK_B R34, R34 ;  /* 0x00000022ff22723e */ /* 0x000fe200020006ff */
[----:B------:R-:W-:Y:S01]  /*16410*/  HADD2.F32 R5, -RZ, R6.H0_H0 ;  /* 0x20000006ff057230 */ /* 0x000fe20000004100 */
[----:B------:R-:W-:Y:S01]  /*16420*/  F2FP.F16.E4M3.UNPACK_B R30, R30 ;  /* 0x0000001eff1e723e */ /* 0x000fe200020006ff */
[----:B------:R-:W-:Y:S02]  /*16430*/  HADD2.F32 R3, -RZ, R13.H0_H0 ;  /* 0x2000000dff037230 */ /* 0x000fe40000004100 */
[C---:B------:R-:W-:Y:S01]  /*16440*/  FMUL.FTZ R26, R4.reuse, R8 ;  /* 0x00000008041a7220 */ /* 0x040fe20000410000 */
[----:B------:R-:W-:Y:S02]  /*16450*/  HADD2.F32 R10, -RZ, R7.H1_H1 ;  /* 0x30000007ff0a7230 */ /* 0x000fe40000004100 */
[----:B------:R-:W-:Y:S01]  /*16460*/  FMUL.FTZ R4, R4, R5 ;  /* 0x0000000504047220 */ /* 0x000fe20000410000 */
[----:B------:R-:W-:-:S02]  /*16470*/  HADD2.F32 R25, -RZ, R25.H1_H1 ;  /* 0x30000019ff197230 */ /* 0x000fc40000004100 */
[----:B------:R-:W-:Y:S01]  /*16480*/  FFMA.FTZ R26, R3, R5, -R26 ;  /* 0x00000005031a7223 */ /* 0x000fe2000001081a */
[----:B------:R-:W-:Y:S01]  /*16490*/  HADD2.F32 R6, -RZ, R6.H1_H1 ;  /* 0x30000006ff067230 */ /* 0x000fe20000004100 */
[----:B------:R-:W-:Y:S01]  /*164a0*/  F2FP.SATFINITE.E4M3.F32.PACK_AB_MERGE_C R45, R46, R45, RZ ;  /* 0x0000002d2e2d723e */ /* 0x000fe200048070ff */
[----:B------:R-:W-:Y:S02]  /*164b0*/  HADD2.F32 R13, -RZ, R13.H1_H1 ;  /* 0x3000000dff0d7230 */ /* 0x000fe40000004100 */
[C---:B------:R-:W-:Y:S01]  /*164c0*/  FMUL.FTZ R36, R25.reuse, R10 ;  /* 0x0000000a19247220 */ /* 0x040fe20000410000 */
[----:B------:R-:W-:Y:S01]  /*164d0*/  F2FP.SATFINITE.E4M3.F32.PACK_AB_MERGE_C R14, R14, R29, RZ ;  /* 0x0000001d0e0e723e */ /* 0x000fe200048070ff */
[----:B------:R-:W-:Y:S01]  /*164e0*/  FMUL.FTZ R5, R25, R6 ;  /* 0x0000000619057220 */ /* 0x000fe20000410000 */
[----:B------:R-:W-:Y:S01]  /*164f0*/  FFMA.FTZ R25, R3, R8, R4 ;  /* 0x0000000803197223 */ /* 0x000fe20000010004 */
[----:B------:R-:W-:Y:S01]  /*16500*/  FFMA.FTZ R31, R13, R6, -R36 ;  /* 0x000000060d1f7223 */ /* 0x000fe20000010824 */
[----:B------:R-:W-:-:S02]  /*16510*/  HADD2.F32 R6, -RZ, R34.H0_H0 ;  /* 0x20000022ff067230 */ /* 0x000fc40000004100 */
[----:B------:R-:W-:Y:S01]  /*16520*/  FFMA.FTZ R10, R13, R10, R5 ;  /* 0x0000000a0d0a7223 */ /* 0x000fe20000010005 */
[----:B------:R-:W-:Y:S01]  /*16530*/  HADD2.F32 R4, -RZ, R24.H0_H0 ;  /* 0x20000018ff047230 */ /* 0x000fe20000004100 */
[----:B------:R-:W-:Y:S01]  /*16540*/  F2FP.SATFINITE.E4M3.F32.PACK_AB_MERGE_C R32, R32, R21, R14 ;  /* 0x000000152020723e */ /* 0x000fe2000480700e */
[----:B------:R-:W-:Y:S02]  /*16550*/  HADD2.F32 R5, -RZ, R30.H0_H0 ;  /* 0x2000001eff057230 */ /* 0x000fe40000004100 */
        /* <DEDUP_REMOVED lines=10> */
[C---:B------:R-:W-:Y:S01]  /*16600*/  FFMA.FTZ R8, R3.reuse, R5, -R8 ;  /* 0x0000000503087223 */ /* 0x040fe20000010808 */
[----:B------:R-:W-:Y:S01]  /*16610*/  FFMA.FTZ R3, R3, R6, R7 ;  /* 0x0000000603037223 */ /* 0x000fe20000010007 */
[C---:B------:R-:W-:Y:S01]  /*16620*/  FFMA.FTZ R13, R11.reuse, R30, -R4 ;  /* 0x0000001e0b0d7223 */ /* 0x040fe20000010804 */
[----:B------:R-:W-:Y:S01]  /*16630*/  F2FP.SATFINITE.E4M3.F32.PACK_AB_MERGE_C R7, R38, R47, RZ ;  /* 0x0000002f2607723e */ /* 0x000fe200048070ff */
        /* <DEDUP_REMOVED lines=11> */
[----:B------:R4:W-:Y:S04]  /*166f0*/  STS.128 [R49+0x20400], R4 ;  /* 0x0204000431007388 */ /* 0x0009e80000000c00 */
[----:B------:R4:W-:Y:S02]  /*16700*/  STS.128 [R0+0x20400], R32 ;  /* 0x0204002000007388 */ /* 0x0009e40000000c00 */
.L_x_2324:
[----:B------:R-:W-:Y:S05]  /*16710*/  BSYNC B0 ;  /* 0x0000000000007941 */ /* 0x000fea0003800000 */
.L_x_2284:
        /* <DEDUP_REMOVED lines=8> */
.L_x_2282:
[----:B--234-:R-:W-:-:S05]  /*167a0*/  IMAD.U32 R0, RZ, RZ, UR45 ;  /* 0x0000002dff007e24 */ /* 0x01cfca000f8e00ff */
[----:B------:R-:W-:-:S13]  /*167b0*/  ISETP.NE.AND P1, PT, R0, 0x3, PT ;  /* 0x000000030000780c */ /* 0x000fda0003f25270 */
[----:B------:R-:W-:Y:S05]  /*167c0*/  @!P1 BRA `(.L_x_2351) ;  /* 0x0000000000049947 */ /* 0x000fea0003800000 */
[----:B------:R-:W-:Y:S01]  /*167d0*/  BPT.TRAP 0x1 ;  /* 0x000000040000795c */ /* 0x000fe20000300000 */
.L_x_2351:
[----:B0-----:R-:W-:Y:S01]  /*167e0*/  IMAD R4, R152, 0x8, R18 ;  /* 0x0000000898047824 */ /* 0x001fe200078e0212 */
[----:B-1----:R-:W-:-:S04]  /*167f0*/  SHF.L.U32 R3, R237, 0x1f, RZ ;  /* 0x0000001fed037819 */ /* 0x002fc800000006ff */
[----:B------:R0:W1:Y:S01]  /*16800*/  SYNCS.PHASECHK.TRANS64.TRYWAIT P2, [R4+URZ+0x38830], R3 ;  /* 0x03883003040075a7 */ /* 0x000062000804017f */
[----:B------:R-:W-:Y:S05]  /*16810*/  @!P1 BRA `(.L_x_2352) ;  /* 0x0000000000049947 */ /* 0x000fea0003800000 */
[----:B------:R-:W-:Y:S01]  /*16820*/  BPT.TRAP 0x1 ;  /* 0x000000040000795c */ /* 0x000fe20000300000 */
.L_x_2352:
[----:B------:R-:W2:Y:S01]  /*16830*/  S2R R0, SR_TID.X ;  /* 0x0000000000007919 */ /* 0x000ea20000002100 */
[----:B------:R-:W-:Y:S01]  /*16840*/  IMAD.MOV.U32 R151, RZ, RZ, RZ ;  /* 0x000000ffff977224 */ /* 0x000fe200078e00ff */
[----:B--2---:R-:W-:-:S04]  /*16850*/  LOP3.LUT R0, R0, 0x7f, RZ, 0xc0, !PT ;  /* 0x0000007f00007812 */ /* 0x004fc800078ec0ff */
[----:B------:R-:W-:Y:S01]  /*16860*/  ISETP.NE.AND P0, PT, R0, RZ, PT ;  /* 0x000000ff0000720c */ /* 0x000fe20003f05270 */
[----:B-1----:R-:W-:-:S12]  /*16870*/  @P2 BRA `(.L_x_2353) ;  /* 0x0000000000082947 */ /* 0x002fd80003800000 */
[----:B------:R-:W1:Y:S02]  /*16880*/  SYNCS.PHASECHK.TRANS64.TRYWAIT P2, [R4+URZ+0x38830], R3 ;  /* 0x03883003040075a7 */ /* 0x000e64000804017f */
[----:B-1----:R-:W-:Y:S05]  /*16890*/  @!P2 BRA `(.L_x_2354) ;  /* 0x0000014c00c0a947 */ /* 0x002fea0003800000 */
.L_x_2353:
[----:B------:R-:W-:Y:S05]  /*168a0*/  WARPSYNC.ALL ;  /* 0x0000000000007948 */ /* 0x000fea0003800000 */
[----:B------:R-:W-:Y:S01]  /*168b0*/  IADD3 R0, R18, 0x28400, RZ ;  /* 0x0002840012007810 */ /* 0x000fe20007ffe0ff */
[----:B------:R-:W2:Y:S03]  /*168c0*/  LDL R96, [R1+0x20] ;  /* 0x0000200001607983 */ /* 0x000ea60000100800 */
[----:B------:R-:W-:Y:S01]  /*168d0*/  SHF.R.U32.HI R0, RZ, 0x4, R0 ;  /* 0x00000004ff007819 */ /* 0x000fe20000011600 */
[----:B------:R-:W0:Y:S03]  /*168e0*/  LDL R98, [R1+0xc] ;  /* 0x00000c0001627983 */ /* 0x000e260000100800 */
[----:B------:R-:W-:Y:S01]  /*168f0*/  LOP3.LUT R0, R0, 0x3fff, RZ, 0xc0, !PT ;  /* 0x00003fff00007812 */ /* 0x000fe200078ec0ff */
[----:B------:R-:W3:Y:S01]  /*16900*/  LDL R10, [R1+0x3c] ;  /* 0x00003c00010a7983 */ /* 0x000ee20000100800 */
[----:B------:R-:W-:-:S02]  /*16910*/  R2UR UR12, R56 ;  /* 0x00000000380c72ca */ /* 0x000fc400000e0000 */
[----:B------:R-:W-:Y:S01]  /*16920*/  LOP3.LUT R15, R0, 0x10000, RZ, 0xfc, !PT ;  /* 0x00010000000f7812 */ /* 0x000fe200078efcff */
[----:B------:R-:W-:Y:S01]  /*16930*/  IMAD.MOV.U32 R7, RZ, RZ, 0x40000040 ;  /* 0x40000040ff077424 */ /* 0x000fe200078e00ff */
[----:B------:R-:W4:Y:S03]  /*16940*/  LDL R5, [R1+0x38] ;  /* 0x0000380001057983 */ /* 0x000f260000100800 */
[----:B------:R-:W-:Y:S01]  /*16950*/  IMAD R6, R152, 0x800, R15 ;  /* 0x0000080098067824 */ /* 0x000fe200078e020f */
[----:B------:R-:W-:Y:S01]  /*16960*/  R2UR UR15, R7 ;  /* 0x00000000070f72ca */ /* 0x000fe200000e0000 */
[----:B------:R-:W3:Y:S03]  /*16970*/  LDL R94, [R1+0x4] ;  /* 0x00000400015e7983 */ /* 0x000ee60000100800 */
[----:B------:R-:W-:Y:S01]  /*16980*/  R2UR UR14, R6 ;  /* 0x00000000060e72ca */ /* 0x000fe200000e0000 */
[----:B------:R-:W-:Y:S01]  /*16990*/  ULOP3.LUT UR12, UR12, 0x10000, URZ, 0xfc, !UPT ;  /* 0x000100000c0c7892 */ /* 0x000fe2000f8efc3f */
[----:B-----5:R-:W-:Y:S01]  /*169a0*/  WARPGROUP.ARRIVE ;  /* 0x00000000000079c5 */ /* 0x020fe20000000000 */
[----:B------:R-:W-:-:S10]  /*169b0*/  UMOV UR13, 0x40000040 ;  /* 0x40000040000d7882 */ /* 0x000fd40000000000 */
[----:B------:R-:W-:Y:S01]  /*169c0*/  QGMMA.64x128x32.F32.E4M3.E4M3 R24, gdesc[UR12], RZ, !UPT, gsb0 ;  /* 0x01e000000c1879f3 */ /* 0x000fe2000c0008ff */
[----:B------:R-:W-:Y:S02]  /*169d0*/  VIADD R8, R6, 0x2 ;  /* 0x0000000206087836 */ /* 0x000fe40000000000 */
[----:B------:R-:W-:-:S03]  /*169e0*/  IMAD.MOV.U32 R9, RZ, RZ, 0x40000040 ;  /* 0x40000040ff097424 */ /* 0x000fc600078e00ff */
[----:B------:R-:W-:Y:S02]  /*169f0*/  R2UR UR10, R8 ;  /* 0x00000000080a72ca */ /* 0x000fe400000e0000 */
[----:B------:R-:W-:Y:S01]  /*16a00*/  R2UR UR11, R9 ;  /* 0x00000000090b72ca */ /* 0x000fe200000e0000 */
[----:B------:R-:W-:Y:S01]  /*16a10*/  UIADD3 UR8, UR12, 0x2, URZ ;  /* 0x000000020c087890 */ /* 0x000fe2000fffe03f */
[----:B------:R-:W-:Y:S01]  /*16a20*/  UMOV UR9, 0x40000040 ;  /* 0x4000004000097882 */ /* 0x000fe20000000000 */
[----:B------:R-:W-:Y:S02]  /*16a30*/  VIADD R8, R6, 0x4 ;  /* 0x0000000406087836 */ /* 0x000fe40000000000 */
[----:B------:R-:W-:-:S03]  /*16a40*/  IMAD.MOV.U32 R9, RZ, RZ, 0x40000040 ;  /* 0x40000040ff097424 */ /* 0x000fc600078e00ff */
[----:B------:R-:W-:Y:S02]  /*16a50*/  R2UR UR6, R8 ;  /* 0x00000000080672ca */ /* 0x000fe400000e0000 */
[----:B------:R-:W-:Y:S01]  /*16a60*/  R2UR UR7, R9 ;  /* 0x00000000090772ca */ /* 0x000fe200000e0000 */
[----:B------:R-:W-:Y:S01]  /*16a70*/  UIADD3 UR4, UR12, 0x4, URZ ;  /* 0x000000040c047890 */ /* 0x000fe2000fffe03f */
[----:B------:R-:W-:Y:S02]  /*16a80*/  WARPGROUP.DEPBAR.LE gsb0, 0x0 ;  /* 0x00008000000079c5 */ /* 0x000fe40000010000 */
[----:B------:R-:W-:-:S06]  /*16a90*/  WARPGROUP.ARRIVE ;  /* 0x00000000000079c5 */ /* 0x000fcc0000000000 */
[----:B------:R-:W-:Y:S01]  /*16aa0*/  QGMMA.64x128x32.F32.E4M3.E4M3 R24, gdesc[UR8], R24, gsb0 ;  /* 0x01e00000081879f3 */ /* 0x000fe20008000818 */
[----:B------:R-:W-:Y:S01]  /*16ab0*/  UMOV UR5, 0x40000040 ;  /* 0x4000004000057882 */ /* 0x000fe20000000000 */
[----:B------:R-:W-:Y:S02]  /*16ac0*/  VIADD R8, R6, 0x6 ;  /* 0x0000000606087836 */ /* 0x000fe40000000000 */
[----:B------:R-:W-:-:S03]  /*16ad0*/  IMAD.MOV.U32 R9, RZ, RZ, 0x40000040 ;  /* 0x40000040ff097424 */ /* 0x000fc600078e00ff */
[----:B------:R-:W-:Y:S02]  /*16ae0*/  R2UR UR18, R8 ;  /* 0x00000000081272ca */ /* 0x000fe400000e0000 */
[----:B------:R-:W-:Y:S01]  /*16af0*/  R2UR UR19, R9 ;  /* 0x00000000091372ca */ /* 0x000fe200000e0000 */
[----:B------:R-:W-:Y:S01]  /*16b00*/  UIADD3 UR16, UR12, 0x6, URZ ;  /* 0x000000060c107890 */ /* 0x000fe2000fffe03f */
[----:B------:R-:W-:Y:S01]  /*16b10*/  UMOV UR17, 0x40000040 ;  /* 0x4000004000117882 */ /* 0x000fe20000000000 */
[----:B------:R-:W-:Y:S02]  /*16b20*/  WARPGROUP.DEPBAR.LE gsb0, 0x0 ;  /* 0x00008000000079c5 */ /* 0x000fe40000010000 */
[----:B------:R-:W-:-:S06]  /*16b30*/  WARPGROUP.ARRIVE ;  /* 0x00000000000079c5 */ /* 0x000fcc0000000000 */
[----:B------:R-:W-:Y:S01]  /*16b40*/  QGMMA.64x128x32.F32.E4M3.E4M3 R24, gdesc[UR4], R24, gsb0 ;  /* 0x01e00000041879f3 */ /* 0x000fe20008000818 */
[----:B------:R-:W-:Y:S01]  /*16b50*/  IMAD.MOV.U32 R9, RZ, RZ, 0x40000040 ;  /* 0x40000040ff097424 */ /* 0x000fe200078e00ff */
[----:B------:R-:W-:-:S04]  /*16b60*/  IADD3 R8, R6, 0x400, RZ ;  /* 0x0000040006087810 */ /* 0x000fc80007ffe0ff */
[----:B------:R-:W-:Y:S02]  /*16b70*/  R2UR UR22, R8 ;  /* 0x00000000081672ca */ /* 0x000fe400000e0000 */
[----:B------:R-:W-:Y:S01]  /*16b80*/  R2UR UR23, R9 ;  /* 0x00000000091772ca */ /* 0x000fe200000e0000 */
[----:B------:R-:W-:Y:S01]  /*16b90*/  UIADD3 UR20, UR12, 0x400, URZ ;  /* 0x000004000c147890 */ /* 0x000fe2000fffe03f */
[----:B------:R-:W-:Y:S01]  /*16ba0*/  UMOV UR21, 0x40000040 ;  /* 0x4000004000157882 */ /* 0x000fe20000000000 */
[----:B------:R-:W-:Y:S02]  /*16bb0*/  WARPGROUP.DEPBAR.LE gsb0, 0x0 ;  /* 0x00008000000079c5 */ /* 0x000fe40000010000 */
[----:B------:R-:W-:-:S06]  /*16bc0*/  WARPGROUP.ARRIVE ;  /* 0x00000000000079c5 */ /* 0x000fcc0000000000 */
[----:B------:R-:W-:Y:S01]  /*16bd0*/  QGMMA.64x128x32.F32.E4M3.E4M3 R24, gdesc[UR16], R24, gsb0 ;  /* 0x01e00000101879f3 */ /* 0x000fe20008000818 */
        /* <DEDUP_REMOVED lines=27> */
[----:B------:R-:W-:-:S04]  /*16d90*/  IMAD.MOV.U32 R0, RZ, RZ, -0x80 ;  /* 0xffffff80ff007424 */ /* 0x000fc800078e00ff */
[----:B------:R-:W-:-:S05]  /*16da0*/  IMAD R0, R133, R0, 0x80 ;  /* 0x0000008085007424 */ /* 0x000fca00078e0200 */
[----:B--2---:R-:W-:-:S04]  /*16db0*/  IADD3 R0, R96, R0, RZ ;  /* 0x0000000060007210 */ /* 0x004fc80007ffe0ff */
[----:B01----:R-:W-:Y:S01]  /*16dc0*/  IADD3 R3, -R98, 0x1, R0 ;  /* 0x0000000162037810 */ /* 0x003fe20007ffe100 */
[----:B---3--:R-:W-:-:S04]  /*16dd0*/  IMAD R8, R94, 0x80, R10 ;  /* 0x000000805e087824 */ /* 0x008fc800078e020a */
[C---:B----4-:R-:W-:Y:S02]  /*16de0*/  IMAD R7, R5.reuse, -0x2, R3 ;  /* 0xfffffffe05077824 */ /* 0x050fe400078e0203 */
[----:B------:R-:W-:-:S03]  /*16df0*/  IMAD R6, R5, -0x2, R0 ;  /* 0xfffffffe05067824 */ /* 0x000fc600078e0200 */
[----:B------:R-:W-:Y:S01]  /*16e00*/  IADD3 R3, R7, 0x8, R8 ;  /* 0x0000000807037810 */ /* 0x000fe20007ffe008 */
[----:B------:R-:W-:Y:S02]  /*16e10*/  WARPGROUP.DEPBAR.LE gsb0, 0x0 ;  /* 0x00008000000079c5 */ /* 0x000fe40000010000 */
[----:B------:R-:W-:-:S06]  /*16e20*/  WARPGROUP.ARRIVE ;  /* 0x00000000000079c5 */ /* 0x000fcc0000000000 */
[----:B------:R-:W-:Y:S01]  /*16e30*/  QGMMA.64x128x32.F32.E4M3.E4M3 R24, gdesc[UR32], R24, gsb0 ;  /* 0x01e00000201879f3 */ /* 0x000fe20008000818 */
[----:B------:R-:W-:-:S04]  /*16e40*/  VIMNMX R0, R6, R3, PT ;  /* 0x0000000306007248 */ /* 0x000fc80003fe0100 */
[C---:B------:R-:W-:Y:S02]  /*16e50*/  ISETP.GT.AND P2, PT, R0.reuse, RZ, PT ;  /* 0x000000ff0000720c */ /* 0x040fe40003f44270 */
[C---:B------:R-:W-:Y:S02]  /*16e60*/  ISETP.GT.AND P3, PT, R0.reuse, 0x1, PT ;  /* 0x000000010000780c */ /* 0x040fe40003f64270 */
[----:B------:R-:W-:Y:S01]  /*16e70*/  ISETP.GT.AND P4, PT, R0, 0x8, PT ;  /* 0x000000080000780c */ /* 0x000fe20003f84270 */
[----:B------:R-:W-:Y:S02]  /*16e80*/  WARPGROUP.DEPBAR.LE gsb0, 0x0 ;  /* 0x00008000000079c5 */ /* 0x000fe40000010000 */
[----:B------:R-:W-:Y:S02]  /*16e90*/  FSEL R26, R26, -INF , P2 ;  /* 0xff8000001a1a7808 */ /* 0x000fe40001000000 */
[----:B------:R-:W-:Y:S02]  /*16ea0*/  FSEL R10, R27, -INF , P3 ;  /* 0xff8000001b0a7808 */ /* 0x000fe40001800000 */
        /* <DEDUP_REMOVED lines=87> */
[----:B------:R-:W-:Y:S02]  /*17420*/  FSEL R87, R87, -INF , P2 ;  /* 0xff80000057577808 */ /* 0x000fe40001000000 */
[----:B------:R-:W-:-:S04]  /*17430*/  FMNMX.FTZ R14, R47, R14, !PT ;  /* 0x0000000e2f0e7209 */ /* 0x000fc80007810000 */
[----:B------:R-:W-:-:S05]  /*17440*/  FMNMX.FTZ R14, R87, R14, !PT ;  /* 0x0000000e570e7209 */ /* 0x000fca0007810000 */
[----:B------:R-:W0:Y:S02]  /*17450*/  SHFL.BFLY PT, R5, R14, 0x2, 0x1f ;  /* 0x0c401f000e057f89 */ /* 0x000e2400000e0000 */
[----:B0-----:R-:W-:-:S05]  /*17460*/  FMNMX.FTZ R55, R14, R5, !PT ;  /* 0x000000050e377209 */ /* 0x001fca0007810000 */
[----:B------:R-:W0:Y:S01]  /*17470*/  SHFL.BFLY PT, R0, R55, 0x1, 0x1f ;  /* 0x0c201f0037007f89 */ /* 0x000e2200000e0000 */
[----:B------:R-:W-:-:S04]  /*17480*/  VIADDMNMX R34, R8, R7, R6, PT ;  /* 0x0000000708227246 */ /* 0x000fc80003800106 */
[C---:B------:R-:W-:Y:S02]  /*17490*/  ISETP.GT.AND P3, PT, R34.reuse, 0x1, PT ;  /* 0x000000012200780c */ /* 0x040fe40003f64270 */
[----:B------:R-:W-:Y:S02]  /*174a0*/  ISETP.GT.AND P4, PT, R34, 0x8, PT ;  /* 0x000000082200780c */ /* 0x000fe40003f84270 */
[----:B------:R-:W-:Y:S02]  /*174b0*/  FSEL R6, R25, -INF , P3 ;  /* 0xff80000019067808 */ /* 0x000fe40001800000 */
[----:B0-----:R-:W-:-:S04]  /*174c0*/  FMNMX.FTZ R0, R55, R0, !PT ;  /* 0x0000000037007209 */ /* 0x001fc80007810000 */
[----:B------:R-:W-:Y:S01]  /*174d0*/  FSETP.NEU.FTZ.AND P2, PT, R0, -INF , PT ;  /* 0xff8000000000780b */ /* 0x000fe20003f5d000 */
[----:B------:R-:W-:-:S05]  /*174e0*/  FFMA.FTZ R51, R2, R0, -8 ;  /* 0xc100000002337423 */ /* 0x000fca0000010000 */
[----:B------:R-:W-:Y:S02]  /*174f0*/  FSEL R51, R51, RZ, P2 ;  /* 0x000000ff33337208 */ /* 0x000fe40001000000 */
[----:B------:R-:W-:-:S04]  /*17500*/  ISETP.GT.AND P2, PT, R34, RZ, PT ;  /* 0x000000ff2200720c */ /* 0x000fc80003f44270 */
[----:B------:R-:W-:Y:S02]  /*17510*/  FSEL R91, R24, -INF , P2 ;  /* 0xff800000185b7808 */ /* 0x000fe40001000000 */
        /* <DEDUP_REMOVED lines=17> */
[----:B------:R-:W-:Y:S01]  /*17630*/  FMNMX.FTZ R14, R97, R14, !PT ;  /* 0x0000000e610e7209 */ /* 0x000fe20007810000 */
[----:B------:R-:W-:-:S01]  /*17640*/  FFMA.FTZ R10, R2, R10, -R51 ;  /* 0x0000000a020a7223 */ /* 0x000fc20000010833 */
[----:B------:R-:W-:Y:S02]  /*17650*/  ISETP.GT.AND P2, PT, R34, 0x21, PT ;  /* 0x000000212200780c */ /* 0x000fe40003f44270 */
[----:B------:R-:W-:Y:S02]  /*17660*/  FSEL R101, R40, -INF , P3 ;  /* 0xff80000028657808 */ /* 0x000fe40001800000 */
[----:B------:R-:W-:Y:S01]  /*17670*/  FMNMX.FTZ R14, R99, R14, !PT ;  /* 0x0000000e630e7209 */ /* 0x000fe20007810000 */
[----:B------:R-:W-:-:S01]  /*17680*/  FFMA.FTZ R24, R2, R9, -R51 ;  /* 0x0000000902187223 */ /* 0x000fc20000010833 */
[----:B------:R-:W-:Y:S02]  /*17690*/  ISETP.GT.AND P3, PT, R34, 0x28, PT ;  /* 0x000000282200780c */ /* 0x000fe40003f64270 */
[----:B------:R-:W-:-:S02]  /*176a0*/  FSEL R103, R41, -INF , P2 ;  /* 0xff80000029677808 */ /* 0x000fc40001000000 */
[----:B------:R-:W-:Y:S01]  /*176b0*/  FMNMX.FTZ R14, R101, R14, !PT ;  /* 0x0000000e650e7209 */ /* 0x000fe20007810000 */
[----:B------:R-:W-:Y:S01]  /*176c0*/  MUFU.EX2 R8, R10 ;  /* 0x0000000a00087308 */ /* 0x000fe20000000800 */
[----:B------:R-:W-:Y:S02]  /*176d0*/  ISETP.GT.AND P2, PT, R34, 0x29, PT ;  /* 0x000000292200780c */ /* 0x000fe40003f44270 */
[----:B------:R-:W-:-:S05]  /*176e0*/  FSEL R105, R44, -INF , P3 ;  /* 0xff8000002c697808 */ /* 0x000fca0001800000 */
[----:B------:R0:W-:Y:S01]  /*176f0*/  MUFU.EX2 R10, R24 ;  /* 0x00000018000a7308 */ /* 0x0001e20000000800 */
[----:B------:R-:W-:Y:S02]  /*17700*/  ISETP.GT.AND P3, PT, R34, 0x30, PT ;  /* 0x000000302200780c */ /* 0x000fe40003f64270 */
[----:B------:R-:W-:Y:S02]  /*17710*/  FSEL R107, R45, -INF , P2 ;  /* 0xff8000002d6b7808 */ /* 0x000fe40001000000 */
[----:B0-----:R-:W-:-:S04]  /*17720*/  FMNMX.FTZ R24, R103, R14, !PT ;  /* 0x0000000e67187209 */ /* 0x001fc80007810000 */
        /* <DEDUP_REMOVED lines=38> */
[----:B------:R-:W-:Y:S01]  /*17990*/  FFMA.FTZ R7, R2, R30, -R51 ;  /* 0x0000001e02077223 */ /* 0x000fe20000010833 */
        /* <DEDUP_REMOVED lines=21> */
[----:B------:R-:W-:Y:S02]  /*17af0*/  FSEL R85, R85, -INF , P2 ;  /* 0xff80000055557808 */ /* 0x000fe40001000000 */
[----:B------:R-:W-:Y:S01]  /*17b00*/  FMNMX.FTZ R32, R127, R32, !PT ;  /* 0x000000207f207209 */ /* 0x000fe20007810000 */
[----:B------:R-:W-:-:S03]  /*17b10*/  FFMA.FTZ R34, R2, R3, -R51 ;  /* 0x0000000302227223 */ /* 0x000fc60000010833 */
[----:B------:R-:W-:Y:S01]  /*17b20*/  FMNMX.FTZ R3, R85, R32, !PT ;  /* 0x0000002055037209 */ /* 0x000fe20007810000 */
[----:B------:R-:W-:-:S01]  /*17b30*/  FFMA.FTZ R9, R2, R11, -R51 ;  /* 0x0000000b02097223 */ /* 0x000fc20000010833 */
[----:B------:R-:W-:-:S03]  /*17b40*/  FFMA.FTZ R11, R2, R38, -R51 ;  /* 0x00000026020b7223 */ /* 0x000fc60000010833 */
[----:B------:R-:W0:Y:S01]  /*17b50*/  SHFL.BFLY PT, R38, R3, 0x2, 0x1f ;  /* 0x0c401f0003267f89 */ /* 0x000e2200000e0000 */
[----:B------:R-:W-:-:S01]  /*17b60*/  FFMA.FTZ R25, R2, R13, -R51 ;  /* 0x0000000d02197223 */ /* 0x000fc20000010833 */
[----:B------:R-:W-:Y:S01]  /*17b70*/  FFMA.FTZ R13, R2, R42, -R51 ;  /* 0x0000002a020d7223 */ /* 0x000fe20000010833 */
[----:B0-----:R-:W-:-:S05]  /*17b80*/  FMNMX.FTZ R42, R3, R38, !PT ;  /* 0x00000026032a7209 */ /* 0x001fca0007810000 */
[----:B------:R-:W0:Y:S01]  /*17b90*/  SHFL.BFLY PT, R3, R42, 0x1, 0x1f ;  /* 0x0c201f002a037f89 */ /* 0x000e2200000e0000 */
[----:B------:R1:W-:Y:S01]  /*17ba0*/  MUFU.EX2 R14, R25 ;  /* 0x00000019000e7308 */ /* 0x0003e20000000800 */
[----:B------:R-:W-:-:S01]  /*17bb0*/  FFMA.FTZ R46, R2, R46, -R51 ;  /* 0x0000002e022e7223 */ /* 0x000fc20000010833 */
[----:B-1----:R-:W-:Y:S01]  /*17bc0*/  FFMA.FTZ R25, R2, R50, -R51 ;  /* 0x0000003202197223 */ /* 0x002fe20000010833 */
[----:B0-----:R-:W-:-:S04]  /*17bd0*/  FMNMX.FTZ R3, R42, R3, !PT ;  /* 0x000000032a037209 */ /* 0x001fc80007810000 */
[----:B------:R-:W-:Y:S01]  /*17be0*/  FSETP.NEU.FTZ.AND P2, PT, R3, -INF , PT ;  /* 0xff8000000300780b */ /* 0x000fe20003f5d000 */
[----:B------:R-:W-:-:S01]  /*17bf0*/  FFMA.FTZ R44, R2, R3, -8 ;  /* 0xc1000000022c7423 */ /* 0x000fc20000010003 */
[----:B------:R0:W-:Y:S04]  /*17c00*/  MUFU.EX2 R24, R46 ;  /* 0x0000002e00187308 */ /* 0x0001e80000000800 */
[----:B------:R-:W-:-:S05]  /*17c10*/  FSEL R50, R44, RZ, P2 ;  /* 0x000000ff2c327208 */ /* 0x000fca0001000000 */
[C-C-:B------:R-:W-:Y:S01]  /*17c20*/  FFMA.FTZ R45, R2.reuse, R91, -R50.reuse ;  /* 0x0000005b022d7223 */ /* 0x140fe20000010832 */
[----:B0-----:R-:W-:-:S01]  /*17c30*/  FFMA.FTZ R46, R2, R6, -R50 ;  /* 0x00000006022e7223 */ /* 0x001fc20000010832 */
[----:B------:R-:W0:Y:S01]  /*17c40*/  MUFU.EX2 R5, R5 ;  /* 0x0000000500057308 */ /* 0x000e220000000800 */
[----:B------:R-:W-:-:S01]  /*17c50*/  FFMA.FTZ R89, R2, R89, -R50 ;  /* 0x0000005902597223 */ /* 0x000fc20000010832 */
[C---:B------:R-:W-:Y:S01]  /*17c60*/  FFMA.FTZ R41, R2.reuse, R43, -R51 ;  /* 0x0000002b02297223 */ /* 0x040fe20000010833 */
[----:B------:R-:W-:-:S05]  /*17c70*/  FFMA.FTZ R55, R2, R55, -R50 ;  /* 0x0000003702377223 */ /* 0x000fca0000010832 */
[----:B------:R-:W-:Y:S01]  /*17c80*/  MUFU.EX2 R45, R45 ;  /* 0x0000002d002d7308 */ /* 0x000fe20000000800 */
[----:B------:R-:W-:-:S01]  /*17c90*/  FFMA.FTZ R43, R2, R47, -R51 ;  /* 0x0000002f022b7223 */ /* 0x000fc20000010833 */
[----:B------:R-:W-:-:S06]  /*17ca0*/  FFMA.FTZ R47, R2, R93, -R50 ;  /* 0x0000005d022f7223 */ /* 0x000fcc0000010832 */
[----:B------:R-:W1:Y:S01]  /*17cb0*/  MUFU.EX2 R46, R46 ;  /* 0x0000002e002e7308 */ /* 0x000e620000000800 */
[----:B------:R-:W-:-:S01]  /*17cc0*/  FFMA.FTZ R49, R2, R49, -R50 ;  /* 0x0000003102317223 */ /* 0x000fc20000010832 */
[----:B------:R-:W-:-:S06]  /*17cd0*/  IMAD.IADD R6, R96, 0x1, -R98 ;  /* 0x0000000160067824 */ /* 0x000fcc00078e0a62 */
[----:B------:R-:W2:Y:S01]  /*17ce0*/  MUFU.EX2 R7, R7 ;  /* 0x0000000700077308 */ /* 0x000ea20000000800 */
[----:B------:R-:W-:-:S01]  /*17cf0*/  FFMA.FTZ R39, R2, R39, -R51 ;  /* 0x0000002702277223 */ /* 0x000fc20000010833 */
[----:B------:R-:W-:-:S06]  /*17d00*/  FFMA.FTZ R12, R2, R12, -R51 ;  /* 0x0000000c020c7223 */ /* 0x000fcc0000010833 */
[----:B------:R-:W3:Y:S01]  /*17d10*/  MUFU.EX2 R89, R89 ;  /* 0x0000005900597308 */ /* 0x000ee20000000800 */
[----:B------:R-:W-:-:S01]  /*17d20*/  FFMA.FTZ R48, R2, R95, -R50 ;  /* 0x0000005f02307223 */ /* 0x000fc20000010832 */
[C-C-:B------:R-:W-:Y:S01]  /*17d30*/  FFMA.FTZ R38, R2.reuse, R35, -R51.reuse ;  /* 0x0000002302267223 */ /* 0x140fe20000010833 */
[----:B------:R-:W-:-:S05]  /*17d40*/  FFMA.FTZ R20, R2, R20, -R51 ;  /* 0x0000001402147223 */ /* 0x000fca0000010833 */
[----:B------:R-:W4:Y:S01]  /*17d50*/  MUFU.EX2 R52, R55 ;  /* 0x0000003700347308 */ /* 0x000f220000000800 */
[----:B------:R-:W-:-:S01]  /*17d60*/  FFMA.FTZ R29, R2, R88, -R51 ;  /* 0x00000058021d7223 */ /* 0x000fc20000010833 */
[C-C-:B------:R-:W-:Y:S01]  /*17d70*/  FFMA.FTZ R90, R2.reuse, R90, -R51.reuse ;  /* 0x0000005a025a7223 */ /* 0x140fe20000010833 */
[----:B------:R-:W-:-:S01]  /*17d80*/  FFMA.FTZ R54, R2, R54, -R51 ;  /* 0x0000003602367223 */ /* 0x000fc20000010833 */
[C-C-:B------:R-:W-:Y:S01]  /*17d90*/  FFMA.FTZ R33, R2.reuse, R92, -R51.reuse ;  /* 0x0000005c02217223 */ /* 0x140fe20000010833 */
[----:B------:R-:W-:-:S03]  /*17da0*/  FFMA.FTZ R37, R2, R59, -R51 ;  /* 0x0000003b02257223 */ /* 0x000fc60000010833 */
[----:B------:R0:W-:Y:S01]  /*17db0*/  MUFU.EX2 R58, R49 ;  /* 0x00000031003a7308 */ /* 0x0001e20000000800 */
[----:B------:R-:W-:-:S01]  /*17dc0*/  FFMA.FTZ R21, R2, R21, -R51 ;  /* 0x0000001502157223 */ /* 0x000fc20000010833 */
[C-C-:B------:R-:W-:Y:S01]  /*17dd0*/  FFMA.FTZ R32, R2.reuse, R67, -R51.reuse ;  /* 0x0000004302207223 */ /* 0x140fe20000010833 */
[----:B------:R-:W-:-:S01]  /*17de0*/  FFMA.FTZ R27, R2, R27, -R51 ;  /* 0x0000001b021b7223 */ /* 0x000fc20000010833 */
[C-C-:B------:R-:W-:Y:S01]  /*17df0*/  FFMA.FTZ R36, R2.reuse, R71, -R51.reuse ;  /* 0x0000004702247223 */ /* 0x140fe20000010833 */
[----:B------:R-:W-:-:S01]  /*17e00*/  FFMA.FTZ R31, R2, R31, -R51 ;  /* 0x0000001f021f7223 */ /* 0x000fc20000010833 */
[--C-:B------:R-:W-:Y:S02]  /*17e10*/  FFMA.FTZ R40, R2, R75, -R51.reuse ;  /* 0x0000004b02287223 */ /* 0x100fe40000010833 */
[----:B------:R-:W4:Y:S01]  /*17e20*/  MUFU.EX2 R9, R9 ;  /* 0x0000000900097308 */ /* 0x000f220000000800 */
[----:B0-----:R-:W-:Y:S02]  /*17e30*/  IMAD R49, R94, 0x80, R6 ;  /* 0x000000805e317824 */ /* 0x001fe400078e0206 */
[C-C-:B------:R-:W-:Y:S01]  /*17e40*/  FFMA.FTZ R35, R2.reuse, R79, -R51.reuse ;  /* 0x0000004f02237223 */ /* 0x140fe20000010833 */
[----:B------:R-:W-:-:S01]  /*17e50*/  FFMA.FTZ R83, R2, R83, -R51 ;  /* 0x0000005302537223 */ /* 0x000fc20000010833 */
[----:B------:R-:W-:Y:S01]  /*17e60*/  FFMA.FTZ R97, R2, R97, -R50 ;  /* 0x0000006102617223 */ /* 0x000fe20000010832 */
[----:B------:R-:W-:-:S02]  /*17e70*/  FADD.FTZ R6, R5, R8 ;  /* 0x0000000805067221 */ /* 0x000fc40000010000 */
[----:B------:R0:W-:Y:S01]  /*17e80*/  MUFU.EX2 R30, R39 ;  /* 0x00000027001e7308 */ /* 0x0001e20000000800 */
[----:B------:R-:W-:Y:S01]  /*17e90*/  SHF.R.S32.HI R68, RZ, 0x1f, R49 ;  /* 0x0000001fff447819 */ /* 0x000fe20000011431 */
[----:B-1----:R-:W-:-:S06]  /*17ea0*/  FADD.FTZ R66, R45, R46 ;  /* 0x0000002e2d427221 */ /* 0x002fcc0000010000 */
[----:B------:R-:W1:Y:S01]  /*17eb0*/  MUFU.EX2 R47, R47 ;  /* 0x0000002f002f7308 */ /* 0x000e620000000800 */
[----:B0-----:R-:W-:-:S01]  /*17ec0*/  FFMA.FTZ R39, R2, R63, -R51 ;  /* 0x0000003f02277223 */ /* 0x001fc20000010833 */
[C---:B------:R-:W-:Y:S01]  /*17ed0*/  FFMA.FTZ R51, R2.reuse, R87, -R51 ;  /* 0x0000005702337223 */ /* 0x040fe20000010833 */
[----:B------:R-:W-:-:S05]  /*17ee0*/  FFMA.FTZ R99, R2, R99, -R50 ;  /* 0x0000006302637223 */ /* 0x000fca0000010832 */
[----:B------:R-:W0:Y:S01]  /*17ef0*/  MUFU.EX2 R12, R12 ;  /* 0x0000000c000c7308 */ /* 0x000e220000000800 */
[----:B------:R-:W-:-:S07]  /*17f00*/  FFMA.FTZ R101, R2, R101, -R50 ;  /* 0x0000006502657223 */ /* 0x000fce0000010832 */
[----:B------:R-:W0:Y:S08]  /*17f10*/  MUFU.EX2 R48, R48 ;  /* 0x0000003000307308 */ /* 0x000e300000000800 */
[----:B------:R2:W-:Y:S08]  /*17f20*/  MUFU.EX2 R44, R51 ;  /* 0x00000033002c7308 */ /* 0x0005f00000000800 */
[----:B------:R-:W0:Y:S01]  /*17f30*/  MUFU.EX2 R11, R11 ;  /* 0x0000000b000b7308 */ /* 0x000e220000000800 */
[----:B--2---:R-:W-:-:S01]  /*17f40*/  FADD.FTZ R51, R7, R6 ;  /* 0x0000000607337221 */ /* 0x004fc20000010000 */
[----:B------:R-:W-:Y:S01]  /*17f50*/  LEA.HI R6, R68, R49, RZ, 0x7 ;  /* 0x0000003144067211 */ /* 0x000fe200078f38ff */
[----:B---3--:R-:W-:-:S05]  /*17f60*/  FADD.FTZ R49, R89, R66 ;  /* 0x0000004259317221 */ /* 0x008fca0000010000 */
[----:B------:R-:W2:Y:S01]  /*17f70*/  MUFU.EX2 R97, R97 ;  /* 0x0000006100617308 */ /* 0x000ea20000000800 */
[----:B------:R-:W-:-:S01]  /*17f80*/  FADD.FTZ R68, R10, R51 ;  /* 0x000000330a447221 */ /* 0x000fc20000010000 */
[----:B----4-:R-:W-:Y:S01]  /*17f90*/  FADD.FTZ R66, R52, R49 ;  /* 0x0000003134427221 */ /* 0x010fe20000010000 */
[----:B------:R-:W-:-:S05]  /*17fa0*/  FFMA.FTZ R103, R2, R103, -R50 ;  /* 0x0000006702677223 */ /* 0x000fca0000010832 */
[----:B------:R-:W-:Y:S01]  /*17fb0*/  MUFU.EX2 R28, R54 ;  /* 0x00000036001c7308 */ /* 0x000fe20000000800 */
[----:B------:R-:W-:-:S01]  /*17fc0*/  FADD.FTZ R51, R9, R68 ;  /* 0x0000004409337221 */ /* 0x000fc20000010000 */
[----:B-1----:R-:W-:-:S06]  /*17fd0*/  FADD.FTZ R49, R47, R66 ;  /* 0x000000422f317221 */ /* 0x002fcc0000010000 */
[----:B------:R-:W1:Y:S01]  /*17fe0*/  MUFU.EX2 R54, R99 ;  /* 0x0000006300367308 */ /* 0x000e620000000800 */
[----:B------:R-:W-:-:S01]  /*17ff0*/  FFMA.FTZ R105, R2, R105, -R50 ;  /* 0x0000006902697223 */ /* 0x000fc20000010832 */
[----:B0-----:R-:W-:-:S06]  /*18000*/  FADD.FTZ R68, R12, R51 ;  /* 0x000000330c447221 */ /* 0x001fcc0000010000 */
[----:B------:R-:W0:Y:S01]  /*18010*/  MUFU.EX2 R13, R13 ;  /* 0x0000000d000d7308 */ /* 0x000e220000000800 */
[----:B------:R-:W-:-:S07]  /*18020*/  FADD.FTZ R66, R48, R49 ;  /* 0x0000003130427221 */ /* 0x000fce0000010000 */
[----:B------:R-:W3:Y:S01]  /*18030*/  MUFU.EX2 R101, R101 ;  /* 0x0000006500657308 */ /* 0x000ee20000000800 */
[----:B------:R-:W-:-:S01]  /*18040*/  FFMA.FTZ R107, R2, R107, -R50 ;  /* 0x0000006b026b7223 */ /* 0x000fc20000010832 */
[----:B------:R-:W-:-:S06]  /*18050*/  FADD.FTZ R51, R11, R68 ;  /* 0x000000440b337221 */ /* 0x000fcc0000010000 */
[----:B------:R-:W4:Y:S01]  /*18060*/  MUFU.EX2 R20, R20 ;  /* 0x0000001400147308 */ /* 0x000f220000000800 */
[----:B--2---:R-:W-:-:S01]  /*18070*/  FADD.FTZ R49, R97, R66 ;  /* 0x0000004261317221 */ /* 0x004fc20000010000 */
[----:B------:R-:W-:-:S06]  /*18080*/  FFMA.FTZ R109, R2, R109, -R50 ;  /* 0x0000006d026d7223 */ /* 0x000fcc0000010832 */
[----:B------:R-:W2:Y:S01]  /*18090*/  MUFU.EX2 R224, R103 ;  /* 0x0000006700e07308 */ /* 0x000ea20000000800 */
[----:B------:R-:W-:-:S01]  /*180a0*/  FADD.FTZ R68, R14, R51 ;  /* 0x000000330e447221 */ /* 0x000fc20000010000 */
[----:B-1----:R-:W-:-:S06]  /*180b0*/  FADD.FTZ R66, R54, R49 ;  /* 0x0000003136427221 */ /* 0x002fcc0000010000 */
[----:B------:R-:W1:Y:S01]  /*180c0*/  MUFU.EX2 R105, R105 ;  /* 0x0000006900697308 */ /* 0x000e620000000800 */
[----:B0-----:R-:W-:-:S01]  /*180d0*/  FADD.FTZ R51, R13, R68 ;  /* 0x000000440d337221 */ /* 0x001fc20000010000 */
[----:B---3--:R-:W-:-:S06]  /*180e0*/  FADD.FTZ R49, R101, R66 ;  /* 0x0000004265317221 */ /* 0x008fcc0000010000 */
[----:B------:R-:W0:Y:S01]  /*180f0*/  MUFU.EX2 R29, R29 ;  /* 0x0000001d001d7308 */ /* 0x000e220000000800 */
[----:B------:R-:W-:-:S07]  /*18100*/  FFMA.FTZ R111, R2, R111, -R50 ;  /* 0x0000006f026f7223 */ /* 0x000fce0000010832 */
[----:B------:R-:W3:Y:S01]  /*18110*/  MUFU.EX2 R56, R107 ;  /* 0x0000006b00387308 */ /* 0x000ee20000000800 */
[----:B----4-:R-:W-:-:S01]  /*18120*/  FADD.FTZ R51, R20, R51 ;  /* 0x0000003314337221 */ /* 0x010fc20000010000 */
[----:B--2---:R-:W-:-:S06]  /*18130*/  FADD.FTZ R68, R224, R49 ;  /* 0x00000031e0447221 */ /* 0x004fcc0000010000 */
[----:B------:R-:W2:Y:S08]  /*18140*/  MUFU.EX2 R25, R25 ;  /* 0x0000001900197308 */ /* 0x000eb00000000800 */
[----:B------:R-:W4:Y:S01]  /*18150*/  MUFU.EX2 R109, R109 ;  /* 0x0000006d006d7308 */ /* 0x000f220000000800 */
[----:B------:R-:W-:-:S01]  /*18160*/  FFMA.FTZ R53, R2, R53, -R50 ;  /* 0x0000003502357223 */ /* 0x000fc20000010832 */
[----:B------:R-:W-:-:S06]  /*18170*/  FADD.FTZ R70, R24, R51 ;  /* 0x0000003318467221 */ /* 0x000fcc0000010000 */
[----:B------:R-:W4:Y:S01]  /*18180*/  MUFU.EX2 R26, R90 ;  /* 0x0000005a001a7308 */ /* 0x000f220000000800 */
[----:B-1----:R-:W-:-:S01]  /*18190*/  FADD.FTZ R49, R105, R68 ;  /* 0x0000004469317221 */ /* 0x002fc20000010000 */
[----:B------:R-:W-:Y:S01]  /*181a0*/  FFMA.FTZ R113, R2, R113, -R50 ;  /* 0x0000007102717223 */ /* 0x000fe20000010832 */
[----:B0-----:R-:W-:-:S05]  /*181b0*/  FADD.FTZ R70, R29, R70 ;  /* 0x000000461d467221 */ /* 0x001fca0000010000 */
[----:B------:R-:W0:Y:S01]  /*181c0*/  MUFU.EX2 R111, R111 ;  /* 0x0000006f006f7308 */ /* 0x000e220000000800 */
[----:B---3--:R-:W-:-:S01]  /*181d0*/  FADD.FTZ R68, R56, R49 ;  /* 0x0000003138447221 */ /* 0x008fc20000010000 */
[----:B------:R-:W-:-:S06]  /*181e0*/  FFMA.FTZ R57, R2, R57, -R50 ;  /* 0x0000003902397223 */ /* 0x000fcc0000010832 */
[----:B------:R-:W1:Y:S01]  /*181f0*/  MUFU.EX2 R33, R33 ;  /* 0x0000002100217308 */ /* 0x000e620000000800 */
[----:B--2---:R-:W-:-:S01]  /*18200*/  FADD.FTZ R51, R25, R70 ;  /* 0x0000004619337221 */ /* 0x004fc20000010000 */
[----:B----4-:R-:W-:-:S06]  /*18210*/  FADD.FTZ R49, R109, R68 ;  /* 0x000000446d317221 */ /* 0x010fcc0000010000 */
[----:B------:R-:W2:Y:S01]  /*18220*/  MUFU.EX2 R60, R53 ;  /* 0x00000035003c7308 */ /* 0x000ea20000000800 */
[----:B------:R-:W-:-:S01]  /*18230*/  FFMA.FTZ R115, R2, R115, -R50 ;  /* 0x0000007302737223 */ /* 0x000fc20000010832 */
[----:B------:R-:W-:Y:S01]  /*18240*/  FADD.FTZ R51, R26, R51 ;  /* 0x000000331a337221 */ /* 0x000fe20000010000 */
[----:B------:R-:W-:-:S05]  /*18250*/  F2FP.SATFINITE.E4M3.F32.PACK_AB_MERGE_C R231, R14, R11, RZ ;  /* 0x0000000b0ee7723e */ /* 0x000fca00048070ff */
[----:B------:R-:W3:Y:S01]  /*18260*/  MUFU.EX2 R113, R113 ;  /* 0x0000007100717308 */ /* 0x000ee20000000800 */
[----:B------:R-:W-:-:S01]  /*18270*/  FADD.FTZ R14, R58, R49 ;  /* 0x000000313a0e7221 */ /* 0x000fc20000010000 */
[----:B------:R-:W-:Y:S01]  /*18280*/  FFMA.FTZ R61, R2, R61, -R50 ;  /* 0x0000003d023d7223 */ /* 0x000fe20000010832 */
[----:B------:R-:W-:-:S05]  /*18290*/  F2FP.SATFINITE.E4M3.F32.PACK_AB_MERGE_C R229, R10, R7, RZ ;  /* 0x000000070ae5723e */ /* 0x000fca00048070ff */
[----:B------:R-:W4:Y:S01]  /*182a0*/  MUFU.EX2 R37, R37 ;  /* 0x0000002500257308 */ /* 0x000f220000000800 */
[----:B------:R-:W-:-:S01]  /*182b0*/  FADD.FTZ R68, R28, R51 ;  /* 0x000000331c447221 */ /* 0x000fc20000010000 */
[----:B------:R-:W-:Y:S02]  /*182c0*/  @!P0 VIADD R4, R4, 0x38840 ;  /* 0x0003884004048836 */ /* 0x000fe40000000000 */
[----:B0-----:R-:W-:-:S04]  /*182d0*/  FADD.FTZ R7, R111, R14 ;  /* 0x0000000e6f077221 */ /* 0x001fc80000010000 */
[----:B------:R-:W0:Y:S01]  /*182e0*/  MUFU.EX2 R62, R57 ;  /* 0x00000039003e7308 */ /* 0x000e220000000800 */
[----:B------:R-:W-:-:S01]  /*182f0*/  FFMA.FTZ R117, R2, R117, -R50 ;  /* 0x0000007502757223 */ /* 0x000fc20000010832 */
[C---:B-1----:R-:W-:Y:S01]  /*18300*/  F2FP.SATFINITE.E4M3.F32.PACK_AB_MERGE_C R227, R33.reuse, R28, RZ ;  /* 0x0000001c21e3723e */ /* 0x042fe200048070ff */
[----:B------:R-:W-:-:S05]  /*18310*/  FADD.FTZ R33, R33, R68 ;  /* 0x0000004421217221 */ /* 0x000fca0000010000 */
[----:B------:R-:W1:Y:S01]  /*18320*/  MUFU.EX2 R115, R115 ;  /* 0x0000007300737308 */ /* 0x000e620000000800 */
[----:B--2---:R-:W-:-:S01]  /*18330*/  FADD.FTZ R14, R60, R7 ;  /* 0x000000073c0e7221 */ /* 0x004fc20000010000 */
[----:B------:R-:W-:Y:S01]  /*18340*/  @!P0 PRMT R4, RZ, 0x654, R4 ;  /* 0x00000654ff048816 */ /* 0x000fe20000000004 */
[----:B------:R-:W-:-:S01]  /*18350*/  FFMA.FTZ R65, R2, R65, -R50 ;  /* 0x0000004102417223 */ /* 0x000fc20000010832 */
[----:B------:R-:W-:-:S04]  /*18360*/  F2FP.SATFINITE.E4M3.F32.PACK_AB_MERGE_C R225, R29, R24, RZ ;  /* 0x000000181de1723e */ /* 0x000fc800048070ff */
[----:B------:R-:W2:Y:S01]  /*18370*/  MUFU.EX2 R64, R61 ;  /* 0x0000003d00407308 */ /* 0x000ea20000000800 */
[----:B------:R-:W-:-:S01]  /*18380*/  FADD.FTZ R24, R30, R33 ;  /* 0x000000211e187221 */ /* 0x000fc20000010000 */
[----:B---3--:R-:W-:Y:S01]  /*18390*/  FADD.FTZ R7, R113, R14 ;  /* 0x0000000e71077221 */ /* 0x008fe20000010000 */
[----:B------:R-:W-:-:S01]  /*183a0*/  FFMA.FTZ R119, R2, R119, -R50 ;  /* 0x0000007702777223 */ /* 0x000fc20000010832 */
[----:B------:R3:W-:Y:S04]  /*183b0*/  @!P0 SYNCS.ARRIVE.TRANS64.RED.A1T0 RZ, [R4+URZ], RZ ;  /* 0x000000ff04ff89a7 */ /* 0x0007e8000810043f */
[----:B------:R-:W2:Y:S01]  /*183c0*/  MUFU.EX2 R117, R117 ;  /* 0x0000007500757308 */ /* 0x000ea20000000800 */
[----:B----4-:R-:W-:-:S01]  /*183d0*/  FADD.FTZ R11, R37, R24 ;  /* 0x00000018250b7221 */ /* 0x010fc20000010000 */
[----:B0-----:R-:W-:Y:S01]  /*183e0*/  FADD.FTZ R24, R62, R7 ;  /* 0x000000073e187221 */ /* 0x001fe20000010000 */
[----:B------:R-:W-:-:S01]  /*183f0*/  FFMA.FTZ R69, R2, R69, -R50 ;  /* 0x0000004502457223 */ /* 0x000fc20000010832 */
[----:B------:R-:W-:-:S04]  /*18400*/  F2FP.SATFINITE.E4M3.F32.PACK_AB_MERGE_C R229, R8, R5, R229 ;  /* 0x0000000508e5723e */ /* 0x000fc800048070e5 */
[----:B---3--:R-:W0:Y:S01]  /*18410*/  MUFU.EX2 R4, R65 ;  /* 0x0000004100047308 */ /* 0x008e220000000800 */
[----:B-1----:R-:W-:-:S01]  /*18420*/  FADD.FTZ R5, R115, R24 ;  /* 0x0000001873057221 */ /* 0x002fc20000010000 */
[----:B------:R-:W-:Y:S01]  /*18430*/  FFMA.FTZ R121, R2, R121, -R50 ;  /* 0x0000007902797223 */ /* 0x000fe20000010832 */
[----:B--2---:R-:W-:-:S05]  /*18440*/  F2FP.SATFINITE.E4M3.F32.PACK_AB_MERGE_C R115, R64, R115, RZ ;  /* 0x000000734073723e */ /* 0x004fca00048070ff */
[----:B------:R-:W1:Y:S01]  /*18450*/  MUFU.EX2 R34, R34 ;  /* 0x0000002200227308 */ /* 0x000e620000000800 */
[----:B------:R-:W-:-:S07]  /*18460*/  FADD.FTZ R64, R64, R5 ;  /* 0x0000000540407221 */ /* 0x000fce0000010000 */
[----:B------:R-:W2:Y:S01]  /*18470*/  MUFU.EX2 R119, R119 ;  /* 0x0000007700777308 */ /* 0x000ea20000000800 */
[----:B------:R-:W-:-:S01]  /*18480*/  FFMA.FTZ R73, R2, R73, -R50 ;  /* 0x0000004902497223 */ /* 0x000fc20000010832 */
[----:B------:R-:W-:-:S06]  /*18490*/  FADD.FTZ R5, R117, R64 ;  /* 0x0000004075057221 */ /* 0x000fcc0000010000 */
[----:B------:R-:W3:Y:S01]  /*184a0*/  MUFU.EX2 R66, R69 ;  /* 0x0000004500427308 */ /* 0x000ee20000000800 */
[----:B------:R-:W-:-:S07]  /*184b0*/  FFMA.FTZ R123, R2, R123, -R50 ;  /* 0x0000007b027b7223 */ /* 0x000fce0000010832 */
[----:B------:R-:W4:Y:S01]  /*184c0*/  MUFU.EX2 R39, R39 ;  /* 0x0000002700277308 */ /* 0x000f220000000800 */
[----:B------:R-:W-:Y:S01]  /*184d0*/  F2FP.SATFINITE.E4M3.F32.PACK_AB_MERGE_C R231, R12, R9, R231 ;  /* 0x000000090ce7723e */ /* 0x000fe200048070e7 */
[----:B0-----:R-:W-:-:S06]  /*184e0*/  FADD.FTZ R12, R4, R5 ;  /* 0x00000005040c7221 */ /* 0x001fcc0000010000 */
[----:B------:R-:W0:Y:S01]  /*184f0*/  MUFU.EX2 R21, R21 ;  /* 0x0000001500157308 */ /* 0x000e220000000800 */
[----:B------:R-:W-:-:S07]  /*18500*/  FFMA.FTZ R77, R2, R77, -R50 ;  /* 0x0000004d024d7223 */ /* 0x000fce0000010832 */
[----:B------:R-:W0:Y:S01]  /*18510*/  MUFU.EX2 R121, R121 ;  /* 0x0000007900797308 */ /* 0x000e220000000800 */
[----:B-1----:R-:W-:-:S01]  /*18520*/  FADD.FTZ R28, R34, R11 ;  /* 0x0000000b221c7221 */ /* 0x002fc20000010000 */
[----:B--2---:R-:W-:-:S06]  /*18530*/  FADD.FTZ R5, R119, R12 ;  /* 0x0000000c77057221 */ /* 0x004fcc0000010000 */
[----:B------:R-:W1:Y:S01]  /*18540*/  MUFU.EX2 R32, R32 ;  /* 0x0000002000207308 */ /* 0x000e620000000800 */
[----:B------:R-:W-:-:S07]  /*18550*/  FFMA.FTZ R125, R2, R125, -R50 ;  /* 0x0000007d027d7223 */ /* 0x000fce0000010832 */
[----:B------:R-:W2:Y:S01]  /*18560*/  MUFU.EX2 R10, R73 ;  /* 0x00000049000a7308 */ /* 0x000ea20000000800 */
[C---:B---3--:R-:W-:Y:S01]  /*18570*/  F2FP.SATFINITE.E4M3.F32.PACK_AB_MERGE_C R119, R66.reuse, R119, RZ ;  /* 0x000000774277723e */ /* 0x048fe200048070ff */
[----:B----4-:R-:W-:Y:S01]  /*18580*/  FADD.FTZ R28, R39, R28 ;  /* 0x0000001c271c7221 */ /* 0x010fe20000010000 */
[----:B------:R-:W-:-:S05]  /*18590*/  FADD.FTZ R66, R66, R5 ;  /* 0x0000000542427221 */ /* 0x000fca0000010000 */
[----:B------:R-:W3:Y:S08]  /*185a0*/  MUFU.EX2 R27, R27 ;  /* 0x0000001b001b7308 */ /* 0x000ef00000000800 */
[----:B------:R-:W4:Y:S01]  /*185b0*/  MUFU.EX2 R123, R123 ;  /* 0x0000007b007b7308 */ /* 0x000f220000000800 */
[----:B------:R-:W-:-:S01]  /*185c0*/  FFMA.FTZ R81, R2, R81, -R50 ;  /* 0x0000005102517223 */ /* 0x000fc20000010832 */
[----:B0-----:R-:W-:-:S06]  /*185d0*/  FADD.FTZ R7, R21, R28 ;  /* 0x0000001c15077221 */ /* 0x001fcc0000010000 */
[----:B------:R-:W0:Y:S01]  /*185e0*/  MUFU.EX2 R36, R36 ;  /* 0x0000002400247308 */ /* 0x000e220000000800 */
[----:B------:R-:W-:-:S07]  /*185f0*/  FADD.FTZ R5, R121, R66 ;  /* 0x0000004279057221 */ /* 0x000fce0000010000 */
[----:B------:R-:W0:Y:S01]  /*18600*/  MUFU.EX2 R14, R77 ;  /* 0x0000004d000e7308 */ /* 0x000e220000000800 */
[----:B------:R-:W-:-:S01]  /*18610*/  FFMA.FTZ R127, R2, R127, -R50 ;  /* 0x0000007f027f7223 */ /* 0x000fc20000010832 */
[----:B------:R-:W-:Y:S01]  /*18620*/  F2FP.SATFINITE.E4M3.F32.PACK_AB_MERGE_C R225, R20, R13, R225 ;  /* 0x0000000d14e1723e */ /* 0x000fe200048070e1 */
[----:B-1----:R-:W-:-:S05]  /*18630*/  FADD.FTZ R20, R32, R7 ;  /* 0x0000000720147221 */ /* 0x002fca0000010000 */
[----:B------:R-:W1:Y:S01]  /*18640*/  MUFU.EX2 R31, R31 ;  /* 0x0000001f001f7308 */ /* 0x000e620000000800 */
[----:B--2---:R-:W-:-:S07]  /*18650*/  FADD.FTZ R12, R10, R5 ;  /* 0x000000050a0c7221 */ /* 0x004fce0000010000 */
[----:B------:R-:W2:Y:S01]  /*18660*/  MUFU.EX2 R125, R125 ;  /* 0x0000007d007d7308 */ /* 0x000ea20000000800 */
[----:B---3--:R-:W-:-:S01]  /*18670*/  FADD.FTZ R7, R27, R20 ;  /* 0x000000141b077221 */ /* 0x008fc20000010000 */
[----:B----4-:R-:W-:-:S06]  /*18680*/  FADD.FTZ R5, R123, R12 ;  /* 0x0000000c7b057221 */ /* 0x010fcc0000010000 */
[----:B------:R-:W3:Y:S08]  /*18690*/  MUFU.EX2 R40, R40 ;  /* 0x0000002800287308 */ /* 0x000ef00000000800 */
[----:B------:R-:W4:Y:S01]  /*186a0*/  MUFU.EX2 R8, R81 ;  /* 0x0000005100087308 */ /* 0x000f220000000800 */
[C---:B0-----:R-:W-:Y:S01]  /*186b0*/  F2FP.SATFINITE.E4M3.F32.PACK_AB_MERGE_C R223, R36.reuse, R27, RZ ;  /* 0x0000001b24df723e */ /* 0x041fe200048070ff */
[----:B------:R-:W-:Y:S01]  /*186c0*/  FADD.FTZ R36, R36, R7 ;  /* 0x0000000724247221 */ /* 0x000fe20000010000 */
[----:B------:R-:W-:-:S05]  /*186d0*/  F2FP.SATFINITE.E4M3.F32.PACK_AB_MERGE_C R123, R14, R123, RZ ;  /* 0x0000007b0e7b723e */ /* 0x000fca00048070ff */
[----:B------:R-:W-:Y:S01]  /*186e0*/  MUFU.EX2 R38, R38 ;  /* 0x0000002600267308 */ /* 0x000fe20000000800 */
[----:B------:R-:W-:-:S07]  /*186f0*/  FADD.FTZ R14, R14, R5 ;  /* 0x000000050e0e7221 */ /* 0x000fce0000010000 */
[----:B------:R-:W-:Y:S08]  /*18700*/  MUFU.EX2 R35, R35 ;  /* 0x0000002300237308 */ /* 0x000ff00000000800 */
[----:B------:R-:W0:Y:S01]  /*18710*/  MUFU.EX2 R127, R127 ;  /* 0x0000007f007f7308 */ /* 0x000e220000000800 */
[----:B------:R-:W-:-:S01]  /*18720*/  FFMA.FTZ R50, R2, R85, -R50 ;  /* 0x0000005502327223 */ /* 0x000fc20000010832 */
[----:B-1----:R-:W-:Y:S01]  /*18730*/  FADD.FTZ R7, R31, R36 ;  /* 0x000000241f077221 */ /* 0x002fe20000010000 */
[----:B--2---:R-:W-:-:S05]  /*18740*/  FADD.FTZ R5, R125, R14 ;  /* 0x0000000e7d057221 */ /* 0x004fca0000010000 */
[----:B------:R-:W1:Y:S01]  /*18750*/  MUFU.EX2 R43, R43 ;  /* 0x0000002b002b7308 */ /* 0x000e620000000800 */
[----:B---3--:R-:W-:-:S01]  /*18760*/  FADD.FTZ R7, R40, R7 ;  /* 0x0000000728077221 */ /* 0x008fc20000010000 */
[----:B----4-:R-:W-:-:S06]  /*18770*/  FADD.FTZ R12, R8, R5 ;  /* 0x00000005080c7221 */ /* 0x010fcc0000010000 */
[----:B------:R-:W2:Y:S01]  /*18780*/  MUFU.EX2 R41, R41 ;  /* 0x0000002900297308 */ /* 0x000ea20000000800 */
[----:B------:R-:W-:Y:S01]  /*18790*/  SHF.R.S32.HI R6, RZ, 0x7, R6 ;  /* 0x00000007ff067819 */ /* 0x000fe20000011406 */
[----:B0-----:R-:W-:Y:S01]  /*187a0*/  FADD.FTZ R5, R127, R12 ;  /* 0x0000000c7f057221 */ /* 0x001fe20000010000 */
[----:B------:R-:W-:-:S05]  /*187b0*/  F2FP.SATFINITE.E4M3.F32.PACK_AB_MERGE_C R217, R35, R38, RZ ;  /* 0x0000002623d9723e */ /* 0x000fca00048070ff */
[----:B------:R-:W0:Y:S01]  /*187c0*/  MUFU.EX2 R42, R83 ;  /* 0x00000053002a7308 */ /* 0x000e220000000800 */
[----:B------:R-:W-:-:S01]  /*187d0*/  FADD.FTZ R38, R38, R7 ;  /* 0x0000000726267221 */ /* 0x000fc20000010000 */
[----:B------:R-:W-:Y:S01]  /*187e0*/  VIADD R12, R133, 0xfffffffe ;  /* 0xfffffffe850c7836 */ /* 0x000fe20000000000 */
[----:B------:R-:W-:-:S05]  /*187f0*/  VIMNMX R20, RZ, R6, !PT ;  /* 0x00000006ff147248 */ /* 0x000fca0007fe0100 */
[----:B------:R-:W3:Y:S01]  /*18800*/  MUFU.EX2 R50, R50 ;  /* 0x0000003200327308 */ /* 0x000ee20000000800 */
[----:B------:R-:W-:-:S01]  /*18810*/  FADD.FTZ R38, R35, R38 ;  /* 0x0000002623267221 */ /* 0x000fc20000010000 */
[----:B------:R-:W-:Y:S02]  /*18820*/  ISETP.GE.AND P0, PT, R12, R20, PT ;  /* 0x000000140c00720c */ /* 0x000fe40003f06270 */
[----:B-1----:R-:W-:Y:S01]  /*18830*/  F2FP.SATFINITE.E4M3.F32.PACK_AB_MERGE_C R9, R44, R43, RZ ;  /* 0x0000002b2c09723e */ /* 0x002fe200048070ff */
[----:B--2---:R-:W-:Y:S01]  /*18840*/  FADD.FTZ R7, R41, R38 ;  /* 0x0000002629077221 */ /* 0x004fe20000010000 */
[----:B------:R-:W-:Y:S02]  /*18850*/  F2FP.SATFINITE.E4M3.F32.PACK_AB_MERGE_C R222, R4, R117, R119 ;  /* 0x0000007504de723e */ /* 0x000fe40004807077 */
[C---:B0-----:R-:W-:Y:S01]  /*18860*/  F2FP.SATFINITE.E4M3.F32.PACK_AB_MERGE_C R219, R42.reuse, R41, R9 ;  /* 0x000000292adb723e */ /* 0x041fe20004807009 */
[----:B------:R-:W-:-:S01]  /*18870*/  FADD.FTZ R42, R42, R7 ;  /* 0x000000072a2a7221 */ /* 0x000fc20000010000 */
[----:B------:R-:W-:-:S02]  /*18880*/  F2FP.SATFINITE.E4M3.F32.PACK_AB_MERGE_C R228, R52, R89, RZ ;  /* 0x0000005934e4723e */ /* 0x000fc400048070ff */
[----:B------:R-:W-:Y:S01]  /*18890*/  F2FP.SATFINITE.E4M3.F32.PACK_AB_MERGE_C R230, R54, R97, RZ ;  /* 0x0000006136e6723e */ /* 0x000fe200048070ff */
[----:B------:R-:W-:Y:S01]  /*188a0*/  FADD.FTZ R43, R43, R42 ;  /* 0x0000002a2b2b7221 */ /* 0x000fe20000010000 */
[----:B------:R-:W-:Y:S02]  /*188b0*/  F2FP.SATFINITE.E4M3.F32.PACK_AB_MERGE_C R56, R56, R105, RZ ;  /* 0x000000693838723e */ /* 0x000fe400048070ff */
[----:B---3--:R-:W-:Y:S02]  /*188c0*/  F2FP.SATFINITE.E4M3.F32.PACK_AB_MERGE_C R4, R50, R127, RZ ;  /* 0x0000007f3204723e */ /* 0x008fe400048070ff */
[----:B------:R-:W-:Y:S02]  /*188d0*/  F2FP.SATFINITE.E4M3.F32.PACK_AB_MERGE_C R60, R60, R111, RZ ;  /* 0x0000006f3c3c723e */ /* 0x000fe400048070ff */
[----:B------:R-:W-:Y:S01]  /*188e0*/  F2FP.SATFINITE.E4M3.F32.PACK_AB_MERGE_C R221, R39, R34, RZ ;  /* 0x0000002227dd723e */ /* 0x000fe200048070ff */
[----:B------:R-:W-:-:S01]  /*188f0*/  FADD.FTZ R5, R50, R5 ;  /* 0x0000000532057221 */ /* 0x000fc20000010000 */
[----:B------:R-:W-:Y:S01]  /*18900*/  F2FP.SATFINITE.E4M3.F32.PACK_AB_MERGE_C R218, R8, R125, R4 ;  /* 0x0000007d08da723e */ /* 0x000fe20004807004 */
[----:B------:R-:W-:-:S01]  /*18910*/  FADD.FTZ R4, R44, R43 ;  /* 0x0000002b2c047221 */ /* 0x000fc20000010000 */
[----:B------:R-:W-:Y:S01]  /*18920*/  F2FP.SATFINITE.E4M3.F32.PACK_AB_MERGE_C R227, R26, R25, R227 ;  /* 0x000000191ae3723e */ /* 0x000fe200048070e3 */
[----:B------:R-:W-:Y:S01]  /*18930*/  IMAD.MOV.U32 R150, RZ, RZ, R151 ;  /* 0x000000ffff967224 */ /* 0x000fe200078e0097 */
[----:B------:R-:W-:Y:S01]  /*18940*/  F2FP.SATFINITE.E4M3.F32.PACK_AB_MERGE_C R221, R37, R30, R221 ;  /* 0x0000001e25dd723e */ /* 0x000fe200048070dd */
[----:B------:R-:W-:Y:S01]  /*18950*/  IMAD.MOV.U32 R149, RZ, RZ, R151 ;  /* 0x000000ffff957224 */ /* 0x000fe200078e0097 */
[----:B------:R-:W-:Y:S01]  /*18960*/  F2FP.SATFINITE.E4M3.F32.PACK_AB_MERGE_C R223, R32, R21, R223 ;  /* 0x0000001520df723e */ /* 0x000fe200048070df */
[----:B------:R-:W-:Y:S01]  /*18970*/  IMAD.MOV.U32 R148, RZ, RZ, R151 ;  /* 0x000000ffff947224 */ /* 0x000fe200078e0097 */
[----:B------:R-:W-:Y:S01]  /*18980*/  F2FP.SATFINITE.E4M3.F32.PACK_AB_MERGE_C R217, R40, R31, R217 ;  /* 0x0000001f28d9723e */ /* 0x000fe200048070d9 */
[--C-:B------:R-:W-:Y:S01]  /*18990*/  IMAD.MOV.U32 R146, RZ, RZ, R151.reuse ;  /* 0x000000ffff927224 */ /* 0x100fe200078e0097 */
[----:B------:R-:W-:Y:S01]  /*189a0*/  F2FP.SATFINITE.E4M3.F32.PACK_AB_MERGE_C R228, R46, R45, R228 ;  /* 0x0000002d2ee4723e */ /* 0x000fe200048070e4 */
[--C-:B------:R-:W-:Y:S01]  /*189b0*/  IMAD.MOV.U32 R145, RZ, RZ, R151.reuse ;  /* 0x000000ffff917224 */ /* 0x100fe200078e0097 */
[----:B------:R-:W-:Y:S01]  /*189c0*/  F2FP.SATFINITE.E4M3.F32.PACK_AB_MERGE_C R230, R48, R47, R230 ;  /* 0x0000002f30e6723e */ /* 0x000fe200048070e6 */
[--C-:B------:R-:W-:Y:S01]  /*189d0*/  IMAD.MOV.U32 R144, RZ, RZ, R151.reuse ;  /* 0x000000ffff907224 */ /* 0x100fe200078e0097 */
[----:B------:R-:W-:Y:S01]  /*189e0*/  F2FP.SATFINITE.E4M3.F32.PACK_AB_MERGE_C R224, R224, R101, R56 ;  /* 0x00000065e0e0723e */ /* 0x000fe20004807038 */
[--C-:B------:R-:W-:Y:S01]  /*189f0*/  IMAD.MOV.U32 R143, RZ, RZ, R151.reuse ;  /* 0x000000ffff8f7224 */ /* 0x100fe200078e0097 */
[----:B------:R-:W-:Y:S01]  /*18a00*/  F2FP.SATFINITE.E4M3.F32.PACK_AB_MERGE_C R226, R58, R109, R60 ;  /* 0x0000006d3ae2723e */ /* 0x000fe2000480703c */
[----:B------:R-:W-:Y:S01]  /*18a10*/  IMAD.MOV.U32 R142, RZ, RZ, R151 ;  /* 0x000000ffff8e7224 */ /* 0x000fe200078e0097 */
[----:B------:R-:W-:Y:S01]  /*18a20*/  F2FP.SATFINITE.E4M3.F32.PACK_AB_MERGE_C R220, R62, R113, R115 ;  /* 0x000000713edc723e */ /* 0x000fe20004807073 */
[----:B------:R-:W-:Y:S01]  /*18a30*/  IMAD.MOV.U32 R141, RZ, RZ, R151 ;  /* 0x000000ffff8d7224 */ /* 0x000fe200078e0097 */
[----:B------:R-:W-:Y:S01]  /*18a40*/  F2FP.SATFINITE.E4M3.F32.PACK_AB_MERGE_C R216, R10, R121, R123 ;  /* 0x000000790ad8723e */ /* 0x000fe2000480707b */
[--C-:B------:R-:W-:Y:S01]  /*18a50*/  IMAD.MOV.U32 R140, RZ, RZ, R151.reuse ;  /* 0x000000ffff8c7224 */ /* 0x100fe200078e0097 */
[-C--:B------:R-:W-:Y:S01]  /*18a60*/  MOV R147, R151.reuse ;  /* 0x0000009700937202 */ /* 0x080fe20000000f00 */
        /* <DEDUP_REMOVED lines=27> */
[----:B------:R-:W-:Y:S01]  /*18c20*/  MOV R28, R151 ;  /* 0x00000097001c7202 */ /* 0x000fe20000000f00 */
        /* <DEDUP_REMOVED lines=87> */
[----:B------:R-:W-:Y:S01]  /*191a0*/  IMAD.MOV.U32 R24, RZ, RZ, R151 ;  /* 0x000000ffff187224 */ /* 0x000fe200078e0097 */
[----:B------:R-:W-:Y:S06]  /*191b0*/  @!P0 BRA `(.L_x_2355) ;  /* 0x0000003000808947 */ /* 0x000fec0003800000 */
[----:B------:R-:W-:Y:S01]  /*191c0*/  IMAD.MOV.U32 R10, RZ, RZ, R0 ;  /* 0x000000ffff0a7224 */ /* 0x000fe200078e0000 */
[----:B------:R-:W-:Y:S01]  /*191d0*/  MOV R13, R152 ;  /* 0x00000098000d7202 */ /* 0x000fe20000000f00 */
[----:B------:R-:W-:Y:S01]  /*191e0*/  IMAD.MOV.U32 R11, RZ, RZ, R3 ;  /* 0x000000ffff0b7224 */ /* 0x000fe200078e0003 */
[----:B------:R-:W-:Y:S01]  /*191f0*/  CS2R R150, SRZ ;  /* 0x0000000000967805 */ /* 0x000fe2000001ff00 */
[----:B------:R-:W-:Y:S01]  /*19200*/  IMAD.MOV.U32 R6, RZ, RZ, R237 ;  /* 0x000000ffff067224 */ /* 0x000fe200078e00ed */
        /* <DEDUP_REMOVED lines=62> */
[----:B------:R-:W-:-:S07]  /*195f0*/  CS2R R24, SRZ ;  /* 0x0000000000187805 */ /* 0x000fce000001ff00 */
.L_x_2366:
[----:B------:R-:W2:Y:S01]  /*19600*/  LDL R0, [R1] ;  /* 0x0000000001007983 */ /* 0x000ea20000100800 */
[----:B------:R-:W-:Y:S01]  /*19610*/  ISETP.NE.AND P0, PT, R13, 0x1, PT ;  /* 0x000000010d00780c */ /* 0x000fe20003f05270 */
[----:B------:R-:W-:Y:S05]  /*19620*/  YIELD ;  /* 0x0000000000007946 */ /* 0x000fea0003800000 */
[----:B------:R-:W-:-:S04]  /*19630*/  SEL R237, RZ, 0x1, P0 ;  /* 0x00000001ffed7807 */ /* 0x000fc80000000000 */
[----:B------:R-:W-:Y:S02]  /*19640*/  LOP3.LUT R237, R6, R237, RZ, 0x3c, !PT ;  /* 0x000000ed06ed7212 */ /* 0x000fe400078e3cff */
[----:B--2---:R-:W-:-:S13]  /*19650*/  ISETP.NE.AND P0, PT, R0, RZ, PT ;  /* 0x000000ff0000720c */ /* 0x004fda0003f05270 */
[----:B------:R-:W-:Y:S05]  /*19660*/  @P0 BRA `(.L_x_2356) ;  /* 0x00000000003c0947 */ /* 0x000fea0003800000 */
[----:B------:R-:W-:Y:S05]  /*19670*/  @!P1 BRA `(.L_x_2357) ;  /* 0x0000000000049947 */ /* 0x000fea0003800000 */
[----:B------:R-:W-:Y:S01]  /*19680*/  BPT.TRAP 0x1 ;  /* 0x000000040000795c */ /* 0x000fe20000300000 */
.L_x_2357:
        /* <DEDUP_REMOVED lines=8> */
.L_x_2358:
[----:B------:R-:W-:Y:S04]  /*19710*/  BSSY B0, `(.L_x_2356) ;  /* 0x0000004000007945 */ /* 0x000fe80003800000 */
[----:B-1----:R-:W-:Y:S05]  /*19720*/  @P2 BRA `(.L_x_2359) ;  /* 0x0000000000082947 */ /* 0x002fea0003800000 */
[----:B------:R-:W1:Y:S02]  /*19730*/  SYNCS.PHASECHK.TRANS64.TRYWAIT P2, [R3+URZ+0x38830], R0 ;  /* 0x03883000030075a7 */ /* 0x000e64000804017f */
[----:B-1----:R-:W-:Y:S05]  /*19740*/  @!P2 BRA `(.L_x_2360) ;  /* 0x000001200028a947 */ /* 0x002fea0003800000 */
.L_x_2359:
[----:B------:R-:W-:Y:S05]  /*19750*/  BSYNC B0 ;  /* 0x0000000000007941 */ /* 0x000fea0003800000 */
.L_x_2356:
[----:B01----:R-:W0:Y:S01]  /*19760*/  S2R R0, SR_TID.X ;  /* 0x0000000000007919 */ /* 0x003e220000002100 */
        /* <DEDUP_REMOVED lines=14> */
[C---:B------:R-:W-:Y:S01]  /*19850*/  R2UR UR14, R8.reuse ;  /* 0x00000000080e72ca */ /* 0x040fe200000e0000 */
[C---:B------:R-:W-:Y:S01]  /*19860*/  VIADD R156, R8.reuse, 0x4 ;  /* 0x00000004089c7836 */ /* 0x040fe20000000000 */
[----:B------:R-:W-:Y:S01]  /*19870*/  R2UR UR23, R155 ;  /* 0x000000009b1772ca */ /* 0x000fe200000e0000 */
[----:B------:R-:W-:Y:S01]  /*19880*/  VIADD R152, R8, 0x6 ;  /* 0x0000000608987836 */ /* 0x000fe20000000000 */
[----:B------:R-:W-:Y:S01]  /*19890*/  R2UR UR10, R154 ;  /* 0x000000009a0a72ca */ /* 0x000fe200000e0000 */
[----:B------:R-:W-:Y:S01]  /*198a0*/  VIADD R154, R8, 0x400 ;  /* 0x00000400089a7836 */ /* 0x000fe20000000000 */
[----:B------:R-:W-:Y:S01]  /*198b0*/  R2UR UR6, R156 ;  /* 0x000000009c0672ca */ /* 0x000fe200000e0000 */
[----:B------:R-:W-:Y:S01]  /*198c0*/  VIADD R156, R8, 0x404 ;  /* 0x00000404089c7836 */ /* 0x000fe20000000000 */
[----:B------:R-:W-:Y:S01]  /*198d0*/  R2UR UR18, R152 ;  /* 0x00000000981272ca */ /* 0x000fe200000e0000 */
[----:B------:R-:W-:Y:S01]  /*198e0*/  VIADD R152, R8, 0x402 ;  /* 0x0000040208987836 */ /* 0x000fe20000000000 */
[----:B------:R-:W-:-:S02]  /*198f0*/  R2UR UR22, R154 ;  /* 0x000000009a1672ca */ /* 0x000fc400000e0000 */
[----:B0-----:R-:W-:Y:S02]  /*19900*/  SHF.R.U32.HI R0, RZ, 0x7, R0 ;  /* 0x00000007ff007819 */ /* 0x001fe40000011600 */
[----:B------:R-:W-:Y:S02]  /*19910*/  R2UR UR26, R152 ;  /* 0x00000000981a72ca */ /* 0x000fe400000e0000 */
[----:B------:R-:W-:Y:S01]  /*19920*/  R2UR UR27, R153 ;  /* 0x00000000991b72ca */ /* 0x000fe200000e0000 */
[----:B------:R-:W-:Y:S01]  /*19930*/  VIADD R0, R0, 0x8 ;  /* 0x0000000800007836 */ /* 0x000fe20000000000 */
[----:B------:R-:W-:Y:S02]  /*19940*/  R2UR UR30, R156 ;  /* 0x000000009c1e72ca */ /* 0x000fe400000e0000 */
[----:B------:R-:W-:Y:S02]  /*19950*/  R2UR UR31, R157 ;  /* 0x000000009d1f72ca */ /* 0x000fe400000e0000 */
[----:B------:R0:W-:Y:S01]  /*19960*/  BAR.SYNC.DEFER_BLOCKING R0, 0x100 ;  /* 0x000400000000751d */ /* 0x0001e20000010000 */
[----:B------:R-:W-:-:S02]  /*19970*/  IADD3 R8, R8, 0x406, RZ ;  /* 0x0000040608087810 */ /* 0x000fc40007ffe0ff */
        /* <DEDUP_REMOVED lines=29> */
.L_x_2362:
[----:B------:R-:W-:Y:S01]  /*19b50*/  SHF.L.U32 R0, R6, 0x1f, RZ ;  /* 0x0000001f06007819 */ /* 0x000fe200000006ff */
[----:B------:R-:W-:-:S04]  /*19b60*/  IMAD R3, R13, 0x8, R18 ;  /* 0x000000080d037824 */ /* 0x000fc800078e0212 */
[----:B------:R0:W1:Y:S01]  /*19b70*/  SYNCS.PHASECHK.TRANS64.TRYWAIT P0, [R3+URZ+0x38850], R0 ;  /* 0x03885000030075a7 */ /* 0x000062000800017f */
[----:B------:R-:W-:Y:S05]  /*19b80*/  @!P1 BRA `(.L_x_2363) ;  /* 0x0000000000049947 */ /* 0x000fea0003800000 */
[----:B------:R-:W-:Y:S01]  /*19b90*/  BPT.TRAP 0x1 ;  /* 0x000000040000795c */ /* 0x000fe20000300000 */
.L_x_2363:
[----:B-1----:R-:W-:Y:S05]  /*19ba0*/  @P0 BRA `(.L_x_2361) ;  /* 0x0000000000080947 */ /* 0x002fea0003800000 */
[----:B------:R-:W1:Y:S02]  /*19bb0*/  SYNCS.PHASECHK.TRANS64.TRYWAIT P0, [R3+URZ+0x38850], R0 ;  /* 0x03885000030075a7 */ /* 0x000e64000800017f */
[----:B-1----:R-:W-:Y:S05]  /*19bc0*/  @!P0 BRA `(.L_x_2364) ;  /* 0x0000011c001c8947 */ /* 0x002fea0003800000 */
.L_x_2361:
[----:B01----:R-:W-:Y:S01]  /*19bd0*/  VIADD R0, R18, 0x400 ;  /* 0x0000040012007836 */ /* 0x003fe20000000000 */
[----:B------:R-:W2:Y:S04]  /*19be0*/  LDL R3, [R1+0x38] ;  /* 0x0000380001037983 */ /* 0x000ea80000100800 */
[----:B------:R-:W-:Y:S01]  /*19bf0*/  SHF.R.U32.HI R0, RZ, 0x4, R0 ;  /* 0x00000004ff007819 */ /* 0x000fe20000011600 */
[----:B------:R-:W3:Y:S01]  /*19c00*/  LDL R21, [R1+0x3c] ;  /* 0x00003c0001157983 */ /* 0x000ee20000100800 */
[----:B------:R-:W-:Y:S01]  /*19c10*/  IMAD.MOV.U32 R7, RZ, RZ, 0x40000040 ;  /* 0x40000040ff077424 */ /* 0x000fe200078e00ff */
[----:B------:R-:W-:Y:S05]  /*19c20*/  WARPSYNC.ALL ;  /* 0x0000000000007948 */ /* 0x000fea0003800000 */
[----:B------:R-:W-:Y:S01]  /*19c30*/  LOP3.LUT R0, R0, 0x3fff, RZ, 0xc0, !PT ;  /* 0x00003fff00007812 */ /* 0x000fe200078ec0ff */
[----:B------:R-:W-:Y:S01]  /*19c40*/  WARPGROUP.ARRIVE ;  /* 0x00000000000079c5 */ /* 0x000fe20000000000 */
[----:B------:R-:W-:-:S02]  /*19c50*/  R2UR UR7, R7 ;  /* 0x00000000070772ca */ /* 0x000fc400000e0000 */
[----:B------:R-:W-:-:S05]  /*19c60*/  LOP3.LUT R0, R0, 0x10000, RZ, 0xfc, !PT ;  /* 0x0001000000007812 */ /* 0x000fca00078efcff */
[----:B------:R-:W-:-:S05]  /*19c70*/  IMAD R6, R13, 0x800, R0 ;  /* 0x000008000d067824 */ /* 0x000fca00078e0200 */
[----:B------:R-:W-:-:S13]  /*19c80*/  R2UR UR6, R6 ;  /* 0x00000000060672ca */ /* 0x000fda00000e0000 */
[----:B------:R-:W-:Y:S01]  /*19c90*/  QGMMA.64x256x32.F32.E4M3.E4M3 R24, R228, gdesc[UR4], R24, gsb0 ;  /* 0x03e00004e4187df3 */ /* 0x000fe20008000818 */
[----:B------:R-:W-:Y:S02]  /*19ca0*/  VIADD R8, R6, 0x2 ;  /* 0x0000000206087836 */ /* 0x000fe40000000000 */
[----:B------:R-:W-:-:S03]  /*19cb0*/  IMAD.MOV.U32 R9, RZ, RZ, 0x40000040 ;  /* 0x40000040ff097424 */ /* 0x000fc600078e00ff */
[----:B------:R-:W-:Y:S02]  /*19cc0*/  R2UR UR6, R8 ;  /* 0x00000000080672ca */ /* 0x000fe400000e0000 */
[----:B------:R-:W-:Y:S01]  /*19cd0*/  R2UR UR7, R9 ;  /* 0x00000000090772ca */ /* 0x000fe200000e0000 */
[----:B------:R-:W-:Y:S02]  /*19ce0*/  WARPGROUP.DEPBAR.LE gsb0, 0x0 ;  /* 0x00008000000079c5 */ /* 0x000fe40000010000 */
[----:B------:R-:W4:Y:S04]  /*19cf0*/  LDL R229, [R1+0x4] ;  /* 0x0000040001e57983 */ /* 0x000f280000100800 */
[----:B------:R-:W5:Y:S04]  /*19d00*/  LDL R230, [R1+0x20] ;  /* 0x0000200001e67983 */ /* 0x000f680000100800 */
[----:B------:R-:W5:Y:S01]  /*19d10*/  LDL R231, [R1+0xc] ;  /* 0x00000c0001e77983 */ /* 0x000f620000100800 */
[----:B------:R-:W-:Y:S01]  /*19d20*/  WARPGROUP.ARRIVE ;  /* 0x00000000000079c5 */ /* 0x000fe20000000000 */
[----:B------:R-:W-:Y:S01]  /*19d30*/  IMAD.MOV.U32 R0, RZ, RZ, -0x80 ;  /* 0xffffff80ff007424 */ /* 0x000fe200078e00ff */
[----:B------:R-:W-:Y:S01]  /*19d40*/  MOV R9, 0x40000040 ;  /* 0x4000004000097802 */ /* 0x000fe20000000f00 */
[----:B------:R-:W-:-:S02]  /*19d50*/  VIADD R8, R6, 0x4 ;  /* 0x0000000406087836 */ /* 0x000fc40000000000 */
[----:B------:R-:W-:-:S03]  /*19d60*/  IMAD R0, R12, R0, 0x1 ;  /* 0x000000010c007424 */ /* 0x000fc600078e0200 */
[----:B------:R-:W-:Y:S01]  /*19d70*/  QGMMA.64x256x32.F32.E4M3.E4M3 R24, R224, gdesc[UR4], R24, gsb0 ;  /* 0x03e00004e0187df3 */ /* 0x000fe20008000818 */
[----:B------:R-:W-:Y:S01]  /*19d80*/  R2UR UR7, R9 ;  /* 0x00000000090772ca */ /* 0x000fe200000e0000 */
[----:B------:R-:W-:Y:S01]  /*19d90*/  VIADD R6, R6, 0x6 ;  /* 0x0000000606067836 */ /* 0x000fe20000000000 */
[----:B------:R-:W-:Y:S01]  /*19da0*/  R2UR UR6, R8 ;  /* 0x00000000080672ca */ /* 0x000fe200000e0000 */
[----:B------:R-:W-:Y:S02]  /*19db0*/  WARPGROUP.DEPBAR.LE gsb0, 0x0 ;  /* 0x00008000000079c5 */ /* 0x000fe40000010000 */
[----:B------:R-:W-:-:S15]  /*19dc0*/  WARPGROUP.ARRIVE ;  /* 0x00000000000079c5 */ /* 0x000fde0000000000 */
[----:B------:R-:W-:-:S07]  /*19dd0*/  NOP ;  /* 0x0000000000007918 */ /* 0x000fce0000000000 */
[----:B------:R-:W-:Y:S01]  /*19de0*/  QGMMA.64x256x32.F32.E4M3.E4M3 R24, R220, gdesc[UR4], R24, gsb0 ;  /* 0x03e00004dc187df3 */ /* 0x000fe20008000818 */
[----:B------:R-:W-:Y:S01]  /*19df0*/  R2UR UR6, R6 ;  /* 0x00000000060672ca */ /* 0x000fe200000e0000 */
[----:B----4-:R-:W-:-:S05]  /*19e00*/  IMAD R0, R229, 0x80, R0 ;  /* 0x00000080e5007824 */ /* 0x010fca00078e0200 */
[----:B-----5:R-:W-:Y:S02]  /*19e10*/  IADD3 R0, -R231, R0, R230 ;  /* 0x00000000e7007210 */ /* 0x020fe40007ffe1e6 */
[----:B------:R-:W0:Y:S03]  /*19e20*/  S2R R231, SR_TID.X ;  /* 0x0000000000e77919 */ /* 0x000e260000002100 */
[----:B--2---:R-:W-:-:S04]  /*19e30*/  IMAD R0, R3, -0x2, R0 ;  /* 0xfffffffe03007824 */ /* 0x004fc800078e0200 */
[----:B---3--:R-:W-:-:S05]  /*19e40*/  IMAD.IADD R0, R21, 0x1, R0 ;  /* 0x0000000115007824 */ /* 0x008fca00078e0200 */
[C---:B------:R-:W-:Y:S02]  /*19e50*/  ISETP.GT.AND P0, PT, R0.reuse, RZ, PT ;  /* 0x000000ff0000720c */ /* 0x040fe40003f04270 */
[----:B------:R-:W-:Y:S02]  /*19e60*/  ISETP.GT.AND P2, PT, R0, 0x1, PT ;  /* 0x000000010000780c */ /* 0x000fe40003f44270 */
[----:B------:R-:W-:Y:S02]  /*19e70*/  FSEL R152, R152, -INF , P0 ;  /* 0xff80000098987808 */ /* 0x000fe40000000000 */
[----:B------:R-:W-:Y:S02]  /*19e80*/  FSEL R153, R153, -INF , P2 ;  /* 0xff80000099997808 */ /* 0x000fe40001000000 */
[C---:B------:R-:W-:Y:S02]  /*19e90*/  ISETP.GT.AND P0, PT, R0.reuse, 0x8, PT ;  /* 0x000000080000780c */ /* 0x040fe40003f04270 */
[----:B------:R-:W-:-:S02]  /*19ea0*/  ISETP.GT.AND P2, PT, R0, 0x9, PT ;  /* 0x000000090000780c */ /* 0x000fc40003f44270 */
[----:B------:R-:W-:Y:S02]  /*19eb0*/  FMNMX.FTZ R3, R152, R11, !PT ;  /* 0x0000000b98037209 */ /* 0x000fe40007810000 */
[----:B------:R-:W-:Y:S02]  /*19ec0*/  FSEL R156, R156, -INF , P0 ;  /* 0xff8000009c9c7808 */ /* 0x000fe40000000000 */
[----:B------:R-:W-:Y:S02]  /*19ed0*/  FSEL R157, R157, -INF , P2 ;  /* 0xff8000009d9d7808 */ /* 0x000fe40001000000 */
[----:B------:R-:W-:Y:S02]  /*19ee0*/  FMNMX.FTZ R3, R153, R3, !PT ;  /* 0x0000000399037209 */ /* 0x000fe40007810000 */
[C---:B------:R-:W-:Y:S02]  /*19ef0*/  ISETP.GT.AND P0, PT, R0.reuse, 0x10, PT ;  /* 0x000000100000780c */ /* 0x040fe40003f04270 */
[----:B------:R-:W-:-:S02]  /*19f00*/  ISETP.GT.AND P2, PT, R0, 0x11, PT ;  /* 0x000000110000780c */ /* 0x000fc40003f44270 */
[----:B------:R-:W-:Y:S02]  /*19f10*/  FMNMX.FTZ R3, R156, R3, !PT ;  /* 0x000000039c037209 */ /* 0x000fe40007810000 */
[----:B------:R-:W-:Y:S02]  /*19f20*/  FSEL R160, R160, -INF , P0 ;  /* 0xff800000a0a07808 */ /* 0x000fe40000000000 */
[----:B------:R-:W-:Y:S02]  /*19f30*/  FSEL R161, R161, -INF , P2 ;  /* 0xff800000a1a17808 */ /* 0x000fe40001000000 */
[C---:B------:R-:W-:Y:S02]  /*19f40*/  ISETP.GT.AND P0, PT, R0.reuse, 0x18, PT ;  /* 0x000000180000780c */ /* 0x040fe40003f04270 */
[----:B------:R-:W-:Y:S02]  /*19f50*/  ISETP.GT.AND P2, PT, R0, 0x19, PT ;  /* 0x000000190000780c */ /* 0x000fe40003f44270 */
[----:B------:R-:W-:-:S02]  /*19f60*/  FMNMX.FTZ R3, R157, R3, !PT ;  /* 0x000000039d037209 */ /* 0x000fc40007810000 */
[----:B------:R-:W-:Y:S02]  /*19f70*/  FSEL R164, R164, -INF , P0 ;  /* 0xff800000a4a47808 */ /* 0x000fe40000000000 */
[----:B------:R-:W-:Y:S02]  /*19f80*/  FSEL R165, R165, -INF , P2 ;  /* 0xff800000a5a57808 */ /* 0x000fe40001000000 */
[C---:B------:R-:W-:Y:S02]  /*19f90*/  ISETP.GT.AND P0, PT, R0.reuse, 0x20, PT ;  /* 0x000000200000780c */ /* 0x040fe40003f04270 */
[----:B------:R-:W-:Y:S02]  /*19fa0*/  ISETP.GT.AND P2, PT, R0, 0x21, PT ;  /* 0x000000210000780c */ /* 0x000fe40003f44270 */
[----:B------:R-:W-:Y:S02]  /*19fb0*/  FMNMX.FTZ R3, R160, R3, !PT ;  /* 0x00000003a0037209 */ /* 0x000fe40007810000 */
[----:B------:R-:W-:-:S02]  /*19fc0*/  FSEL R168, R168, -INF , P0 ;  /* 0xff800000a8a87808 */ /* 0x000fc40000000000 */
[----:B------:R-:W-:Y:S02]  /*19fd0*/  FSEL R169, R169, -INF , P2 ;  /* 0xff800000a9a97808 */ /* 0x000fe40001000000 */
[C---:B------:R-:W-:Y:S02]  /*19fe0*/  ISETP.GT.AND P0, PT, R0.reuse, 0x28, PT ;  /* 0x000000280000780c */ /* 0x040fe40003f04270 */
[----:B------:R-:W-:Y:S02]  /*19ff0*/  ISETP.GT.AND P2, PT, R0, 0x29, PT ;  /* 0x000000290000780c */ /* 0x000fe40003f44270 */
[----:B------:R-:W-:Y:S02]  /*1a000*/  FMNMX.FTZ R3, R161, R3, !PT ;  /* 0x00000003a1037209 */ /* 0x000fe40007810000 */
[----:B------:R-:W-:Y:S02]  /*1a010*/  FSEL R172, R172, -INF , P0 ;  /* 0xff800000acac7808 */ /* 0x000fe40000000000 */
[----:B------:R-:W-:-:S02]  /*1a020*/  FSEL R173, R173, -INF , P2 ;  /* 0xff800000adad7808 */ /* 0x000fc40001000000 */
[----:B------:R-:W-:Y:S02]  /*1a030*/  FMNMX.FTZ R3, R164, R3, !PT ;  /* 0x00000003a4037209 */ /* 0x000fe40007810000 */
[C---:B------:R-:W-:Y:S02]  /*1a040*/  ISETP.GT.AND P0, PT, R0.reuse, 0x30, PT ;  /* 0x000000300000780c */ /* 0x040fe40003f04270 */
[----:B------:R-:W-:Y:S02]  /*1a050*/  ISETP.GT.AND P2, PT, R0, 0x31, PT ;  /* 0x000000310000780c */ /* 0x000fe40003f44270 */
[----:B------:R-:W-:Y:S02]  /*1a060*/  FMNMX.FTZ R3, R165, R3, !PT ;  /* 0x00000003a5037209 */ /* 0x000fe40007810000 */
[----:B------:R-:W-:Y:S02]  /*1a070*/  FSEL R176, R176, -INF , P0 ;  /* 0xff800000b0b07808 */ /* 0x000fe40000000000 */
[----:B------:R-:W-:-:S02]  /*1a080*/  FSEL R177, R177, -INF , P2 ;  /* 0xff800000b1b17808 */ /* 0x000fc40001000000 */
[C---:B------:R-:W-:Y:S02]  /*1a090*/  ISETP.GT.AND P0, PT, R0.reuse, 0x38, PT ;  /* 0x000000380000780c */ /* 0x040fe40003f04270 */
[----:B------:R-:W-:Y:S02]  /*1a0a0*/  ISETP.GT.AND P2, PT, R0, 0x39, PT ;  /* 0x000000390000780c */ /* 0x000fe40003f44270 */
[----:B------:R-:W-:Y:S02]  /*1a0b0*/  FMNMX.FTZ R3, R168, R3, !PT ;  /* 0x00000003a8037209 */ /* 0x000fe40007810000 */
[----:B------:R-:W-:Y:S02]  /*1a0c0*/  FSEL R180, R180, -INF , P0 ;  /* 0xff800000b4b47808 */ /* 0x000fe40000000000 */
[----:B------:R-:W-:Y:S02]  /*1a0d0*/  FSEL R181, R181, -INF , P2 ;  /* 0xff800000b5b57808 */ /* 0x000fe40001000000 */
[----:B------:R-:W-:-:S02]  /*1a0e0*/  ISETP.GT.AND P0, PT, R0, 0x40, PT ;  /* 0x000000400000780c */ /* 0x000fc40003f04270 */
[----:B------:R-:W-:Y:S02]  /*1a0f0*/  ISETP.GT.AND P2, PT, R0, 0x41, PT ;  /* 0x000000410000780c */ /* 0x000fe40003f44270 */
[----:B------:R-:W-:Y:S02]  /*1a100*/  FMNMX.FTZ R3, R169, R3, !PT ;  /* 0x00000003a9037209 */ /* 0x000fe40007810000 */
        /* <DEDUP_REMOVED lines=35> */
[C---:B------:R-:W-:Y:S01]  /*1a340*/  ISETP.GT.AND P2, PT, R0.reuse, 0x79, PT ;  /* 0x000000790000780c */ /* 0x040fe20003f44270 */
[----:B------:R-:W-:Y:S01]  /*1a350*/  VIADD R0, R0, 0x8 ;  /* 0x0000000800007836 */ /* 0x000fe20000000000 */
[----:B------:R-:W-:Y:S02]  /*1a360*/  FMNMX.FTZ R3, R188, R3, !PT ;  /* 0x00000003bc037209 */ /* 0x000fe40007810000 */
[----:B------:R-:W-:Y:S02]  /*1a370*/  FSEL R213, R213, -INF , P2 ;  /* 0xff800000d5d57808 */ /* 0x000fe40001000000 */
[----:B------:R-:W-:Y:S02]  /*1a380*/  ISETP.GT.AND P4, PT, R0, RZ, PT ;  /* 0x000000ff0000720c */ /* 0x000fe40003f84270 */
[----:B------:R-:W-:-:S02]  /*1a390*/  FMNMX.FTZ R3, R189, R3, !PT ;  /* 0x00000003bd037209 */ /* 0x000fc40007810000 */
[----:B------:R-:W-:Y:S02]  /*1a3a0*/  FSEL R154, R154, -INF , P4 ;  /* 0xff8000009a9a7808 */ /* 0x000fe40002000000 */
[----:B------:R-:W-:Y:S02]  /*1a3b0*/  FMNMX.FTZ R3, R192, R3, !PT ;  /* 0x00000003c0037209 */ /* 0x000fe40007810000 */
[C---:B------:R-:W-:Y:S02]  /*1a3c0*/  ISETP.GT.AND P2, PT, R0.reuse, 0x8, PT ;  /* 0x000000080000780c */ /* 0x040fe40003f44270 */
[C---:B------:R-:W-:Y:S02]  /*1a3d0*/  ISETP.GT.AND P3, PT, R0.reuse, 0x9, PT ;  /* 0x000000090000780c */ /* 0x040fe40003f64270 */
[C---:B------:R-:W-:Y:S02]  /*1a3e0*/  ISETP.GT.AND P5, PT, R0.reuse, 0x10, PT ;  /* 0x000000100000780c */ /* 0x040fe40003fa4270 */
[----:B------:R-:W-:-:S02]  /*1a3f0*/  ISETP.GT.AND P4, PT, R0, 0x11, PT ;  /* 0x000000110000780c */ /* 0x000fc40003f84270 */
[----:B------:R-:W-:Y:S02]  /*1a400*/  FMNMX.FTZ R3, R193, R3, !PT ;  /* 0x00000003c1037209 */ /* 0x000fe40007810000 */
[----:B------:R-:W-:Y:S02]  /*1a410*/  FSEL R158, R158, -INF , P2 ;  /* 0xff8000009e9e7808 */ /* 0x000fe40001000000 */
[----:B------:R-:W-:Y:S02]  /*1a420*/  FSEL R159, R159, -INF , P3 ;  /* 0xff8000009f9f7808 */ /* 0x000fe40001800000 */
[----:B------:R-:W-:Y:S02]  /*1a430*/  FSEL R162, R162, -INF , P5 ;  /* 0xff800000a2a27808 */ /* 0x000fe40002800000 */
[----:B------:R-:W-:Y:S02]  /*1a440*/  FSEL R163, R163, -INF , P4 ;  /* 0xff800000a3a37808 */ /* 0x000fe40002000000 */
[----:B------:R-:W-:-:S02]  /*1a450*/  ISETP.GT.AND P2, PT, R0, 0x19, PT ;  /* 0x000000190000780c */ /* 0x000fc40003f44270 */
[C---:B------:R-:W-:Y:S02]  /*1a460*/  ISETP.GT.AND P3, PT, R0.reuse, 0x20, PT ;  /* 0x000000200000780c */ /* 0x040fe40003f64270 */
[C---:B------:R-:W-:Y:S02]  /*1a470*/  ISETP.GT.AND P5, PT, R0.reuse, 0x21, PT ;  /* 0x000000210000780c */ /* 0x040fe40003fa4270 */
[----:B------:R-:W-:Y:S02]  /*1a480*/  ISETP.GT.AND P4, PT, R0, 0x28, PT ;  /* 0x000000280000780c */ /* 0x000fe40003f84270 */
[----:B------:R-:W-:Y:S02]  /*1a490*/  FMNMX.FTZ R3, R196, R3, !PT ;  /* 0x00000003c4037209 */ /* 0x000fe40007810000 */
[----:B------:R-:W-:Y:S02]  /*1a4a0*/  FSEL R167, R167, -INF , P2 ;  /* 0xff800000a7a77808 */ /* 0x000fe40001000000 */
[----:B------:R-:W-:-:S02]  /*1a4b0*/  FSEL R170, R170, -INF , P3 ;  /* 0xff800000aaaa7808 */ /* 0x000fc40001800000 */
[----:B------:R-:W-:Y:S02]  /*1a4c0*/  FSEL R171, R171, -INF , P5 ;  /* 0xff800000abab7808 */ /* 0x000fe40002800000 */
[----:B------:R-:W-:Y:S02]  /*1a4d0*/  FSEL R174, R174, -INF , P4 ;  /* 0xff800000aeae7808 */ /* 0x000fe40002000000 */
        /* <DEDUP_REMOVED lines=16> */
[----:B------:R-:W-:Y:S01]  /*1a5e0*/  FSEL R187, R187, -INF , P3 ;  /* 0xff800000bbbb7808 */ /* 0x000fe20001800000 */
[----:B------:R-:W-:Y:S02]  /*1a5f0*/  WARPGROUP.DEPBAR.LE gsb0, 0x0 ;  /* 0x00008000000079c5 */ /* 0x000fe40000010000 */
[----:B------:R-:W-:Y:S01]  /*1a600*/  FSEL R190, R190, -INF , P5 ;  /* 0xff800000bebe7808 */ /* 0x000fe20002800000 */
[----:B------:R-:W-:Y:S01]  /*1a610*/  WARPGROUP.ARRIVE ;  /* 0x00000000000079c5 */ /* 0x000fe20000000000 */
[----:B------:R-:W-:Y:S02]  /*1a620*/  FSEL R191, R191, -INF , P4 ;  /* 0xff800000bfbf7808 */ /* 0x000fe40002000000 */
[----:B------:R-:W-:Y:S02]  /*1a630*/  FMNMX.FTZ R3, R201, R3, !PT ;  /* 0x00000003c9037209 */ /* 0x000fe40007810000 */
[C---:B------:R-:W-:Y:S02]  /*1a640*/  ISETP.GT.AND P0, PT, R0.reuse, 0x1, PT ;  /* 0x000000010000780c */ /* 0x040fe40003f04270 */
        /* <DEDUP_REMOVED lines=9> */
[----:B------:R-:W-:Y:S02]  /*1a6e0*/  FSEL R199, R199, -INF , P4 ;  /* 0xff800000c7c77808 */ /* 0x000fe40002000000 */
[C---:B------:R-:W-:Y:S02]  /*1a6f0*/  ISETP.GT.AND P0, PT, R0.reuse, 0x18, PT ;  /* 0x000000180000780c */ /* 0x040fe40003f04270 */
[C---:B------:R-:W-:Y:S02]  /*1a700*/  ISETP.GT.AND P2, PT, R0.reuse, 0x60, PT ;  /* 0x000000600000780c */ /* 0x040fe40003f44270 */
[----:B------:R-:W-:-:S02]  /*1a710*/  ISETP.GT.AND P3, PT, R0, 0x61, PT ;  /* 0x000000610000780c */ /* 0x000fc40003f64270 */
[C---:B------:R-:W-:Y:S02]  /*1a720*/  ISETP.GT.AND P5, PT, R0.reuse, 0x68, PT ;  /* 0x000000680000780c */ /* 0x040fe40003fa4270 */
[----:B------:R-:W-:Y:S02]  /*1a730*/  ISETP.GT.AND P4, PT, R0, 0x69, PT ;  /* 0x000000690000780c */ /* 0x000fe40003f84270 */
[----:B------:R-:W-:Y:S02]  /*1a740*/  FMNMX.FTZ R3, R205, R3, !PT ;  /* 0x00000003cd037209 */ /* 0x000fe40007810000 */
[----:B------:R-:W-:Y:S02]  /*1a750*/  FSEL R166, R166, -INF , P0 ;  /* 0xff800000a6a67808 */ /* 0x000fe40000000000 */
        /* <DEDUP_REMOVED lines=8> */
[----:B------:R-:W-:Y:S02]  /*1a7e0*/  ISETP.GT.AND P4, PT, R0, 0x79, PT ;  /* 0x000000790000780c */ /* 0x000fe40003f84270 */
        /* <DEDUP_REMOVED lines=9> */
[----:B------:R-:W-:Y:S01]  /*1a880*/  FSEL R175, R175, -INF , P0 ;  /* 0xff800000afaf7808 */ /* 0x000fe20000000000 */
[----:B------:R-:W1:Y:S01]  /*1a890*/  SHFL.BFLY PT, R7, R3, 0x2, 0x1f ;  /* 0x0c401f0003077f89 */ /* 0x000e6200000e0000 */
[----:B------:R-:W-:-:S02]  /*1a8a0*/  FMNMX.FTZ R0, R163, R0, !PT ;  /* 0x00000000a3007209 */ /* 0x000fc40007810000 */
        /* <DEDUP_REMOVED lines=8> */
[----:B0-----:R-:W-:Y:S02]  /*1a930*/  LOP3.LUT R220, R231, 0x7f, RZ, 0xc0, !PT ;  /* 0x0000007fe7dc7812 */ /* 0x001fe400078ec0ff */
[----:B------:R-:W-:Y:S01]  /*1a940*/  FMNMX.FTZ R0, R174, R0, !PT ;  /* 0x00000000ae007209 */ /* 0x000fe20007810000 */
[----:B------:R-:W0:Y:S01]  /*1a950*/  S2R R231, SR_TID.X ;  /* 0x0000000000e77919 */ /* 0x000e220000002100 */
[----:B------:R-:W-:Y:S02]  /*1a960*/  ISETP.NE.AND P2, PT, R220, RZ, PT ;  /* 0x000000ffdc00720c */ /* 0x000fe40003f45270 */
[----:B-1----:R-:W-:Y:S01]  /*1a970*/  FMNMX.FTZ R3, R3, R7, !PT ;  /* 0x0000000703037209 */ /* 0x002fe20007810000 */
[----:B------:R-:W-:Y:S01]  /*1a980*/  IMAD.MOV.U32 R7, RZ, RZ, 0x40000040 ;  /* 0x40000040ff077424 */ /* 0x000fe200078e00ff */
[----:B------:R-:W-:-:S03]  /*1a990*/  FMNMX.FTZ R0, R175, R0, !PT ;  /* 0x00000000af007209 */ /* 0x000fc60007810000 */
[----:B------:R-:W1:Y:S01]  /*1a9a0*/  SHFL.BFLY PT, R8, R3, 0x1, 0x1f ;  /* 0x0c201f0003087f89 */ /* 0x000e6200000e0000 */
[----:B------:R-:W-:Y:S02]  /*1a9b0*/  R2UR UR7, R7 ;  /* 0x00000000070772ca */ /* 0x000fe400000e0000 */
[----:B------:R-:W-:-:S04]  /*1a9c0*/  FMNMX.FTZ R0, R178, R0, !PT ;  /* 0x00000000b2007209 */ /* 0x000fc80007810000 */
[----:B------:R-:W-:-:S04]  /*1a9d0*/  FMNMX.FTZ R0, R179, R0, !PT ;  /* 0x00000000b3007209 */ /* 0x000fc80007810000 */
[----:B------:R-:W-:-:S03]  /*1a9e0*/  FMNMX.FTZ R0, R182, R0, !PT ;  /* 0x00000000b6007209 */ /* 0x000fc60007810000 */
[----:B------:R-:W-:Y:S01]  /*1a9f0*/  QGMMA.64x256x32.F32.E4M3.E4M3 R24, R216, gdesc[UR4], R24, gsb0 ;  /* 0x03e00004d8187df3 */ /* 0x000fe20008000818 */
[----:B------:R-:W-:-:S04]  /*1aa00*/  FMNMX.FTZ R0, R183, R0, !PT ;  /* 0x00000000b7007209 */ /* 0x000fc80007810000 */
[----:B------:R-:W-:-:S04]  /*1aa10*/  FMNMX.FTZ R0, R186, R0, !PT ;  /* 0x00000000ba007209 */ /* 0x000fc80007810000 */
[----:B------:R-:W-:Y:S02]  /*1aa20*/  FMNMX.FTZ R0, R187, R0, !PT ;  /* 0x00000000bb007209 */ /* 0x000fe40007810000 */
[----:B-1----:R-:W-:Y:S02]  /*1aa30*/  FMNMX.FTZ R3, R3, R8, !PT ;  /* 0x0000000803037209 */ /* 0x002fe40007810000 */
[----:B------:R-:W-:Y:S02]  /*1aa40*/  FMNMX.FTZ R0, R190, R0, !PT ;  /* 0x00000000be007209 */ /* 0x000fe40007810000 */
[----:B------:R-:W-:Y:S01]  /*1aa50*/  FSETP.NEU.FTZ.AND P0, PT, R3, -INF , PT ;  /* 0xff8000000300780b */ /* 0x000fe20003f1d000 */
[----:B------:R-:W-:-:S01]  /*1aa60*/  FFMA.FTZ R7, R2, R3, -8 ;  /* 0xc100000002077423 */ /* 0x000fc20000010003 */
[----:B------:R-:W-:Y:S02]  /*1aa70*/  FMNMX.FTZ R0, R191, R0, !PT ;  /* 0x00000000bf007209 */ /* 0x000fe40007810000 */
[----:B0-----:R-:W-:-:S02]  /*1aa80*/  SHF.R.U32.HI R220, RZ, 0x7, R231 ;  /* 0x00000007ffdc7819 */ /* 0x001fc400000116e7 */
[----:B------:R-:W-:Y:S02]  /*1aa90*/  FMNMX.FTZ R0, R194, R0, !PT ;  /* 0x00000000c2007209 */ /* 0x000fe40007810000 */
[----:B------:R-:W-:Y:S02]  /*1aaa0*/  FSEL R7, R7, RZ, P0 ;  /* 0x000000ff07077208 */ /* 0x000fe40000000000 */
[----:B------:R-:W-:-:S03]  /*1aab0*/  FMNMX.FTZ R0, R195, R0, !PT ;  /* 0x00000000c3007209 */ /* 0x000fc60007810000 */
[--C-:B------:R-:W-:Y:S01]  /*1aac0*/  FFMA.FTZ R9, R2, R156, -R7.reuse ;  /* 0x0000009c02097223 */ /* 0x100fe20000010807 */
[----:B------:R-:W-:Y:S01]  /*1aad0*/  FMNMX.FTZ R0, R198, R0, !PT ;  /* 0x00000000c6007209 */ /* 0x000fe20007810000 */
[C-C-:B------:R-:W-:Y:S01]  /*1aae0*/  FFMA.FTZ R156, R2.reuse, R164, -R7.reuse ;  /* 0x000000a4029c7223 */ /* 0x140fe20000010807 */
[----:B------:R-:W-:-:S01]  /*1aaf0*/  FFMA.FTZ R164, R2, R172, -R7 ;  /* 0x000000ac02a47223 */ /* 0x000fc20000010807 */
[C-C-:B------:R-:W-:Y:S01]  /*1ab00*/  FFMA.FTZ R172, R2.reuse, R180, -R7.reuse ;  /* 0x000000b402ac7223 */ /* 0x140fe20000010807 */
[----:B------:R-:W-:Y:S01]  /*1ab10*/  FMNMX.FTZ R0, R199, R0, !PT ;  /* 0x00000000c7007209 */ /* 0x000fe20007810000 */
[C-C-:B------:R-:W-:Y:S01]  /*1ab20*/  FFMA.FTZ R180, R2.reuse, R188, -R7.reuse ;  /* 0x000000bc02b47223 */ /* 0x140fe20000010807 */
[----:B------:R-:W-:-:S01]  /*1ab30*/  FFMA.FTZ R6, R2, R152, -R7 ;  /* 0x0000009802067223 */ /* 0x000fc20000010807 */
        /* <DEDUP_REMOVED lines=24> */
[----:B------:R-:W-:Y:S01]  /*1acc0*/  FSEL R204, R3, RZ, P0 ;  /* 0x000000ff03cc7208 */ /* 0x000fe20000000000 */
[----:B------:R-:W-:-:S01]  /*1acd0*/  FFMA.FTZ R185, R2, R193, -R7 ;  /* 0x000000c102b97223 */ /* 0x000fc20000010807 */
[----:B------:R-:W-:Y:S01]  /*1ace0*/  FMNMX.FTZ R0, R214, R0, !PT ;  /* 0x00000000d6007209 */ /* 0x000fe20007810000 */
[----:B------:R-:W-:-:S01]  /*1acf0*/  FFMA.FTZ R193, R2, R200, -R7 ;  /* 0x000000c802c17223 */ /* 0x000fc20000010807 */
[C-C-:B------:R-:W-:Y:S01]  /*1ad00*/  FFMA.FTZ R200, R2.reuse, R205, -R7.reuse ;  /* 0x000000cd02c87223 */ /* 0x140fe20000010807 */
[----:B------:R-:W-:-:S01]  /*1ad10*/  FFMA.FTZ R209, R2, R209, -R7 ;  /* 0x000000d102d17223 */ /* 0x000fc20000010807 */
[----:B------:R-:W-:Y:S01]  /*1ad20*/  FMNMX.FTZ R0, R215, R0, !PT ;  /* 0x00000000d7007209 */ /* 0x000fe20007810000 */
[----:B------:R-:W-:-:S01]  /*1ad30*/  FFMA.FTZ R212, R2, R212, -R7 ;  /* 0x000000d402d47223 */ /* 0x000fc20000010807 */
[----:B------:R-:W-:Y:S01]  /*1ad40*/  FADD.FTZ R204, -R204, R11 ;  /* 0x0000000bcccc7221 */ /* 0x000fe20000010100 */
[----:B------:R-:W-:Y:S01]  /*1ad50*/  MUFU.EX2 R6, R6 ;  /* 0x0000000600067308 */ /* 0x000fe20000000800 */
[----:B------:R-:W-:Y:S01]  /*1ad60*/  IADD3 R205, -R220, 0xb, RZ ;  /* 0x0000000bdccd7810 */ /* 0x000fe20007ffe1ff */
[----:B------:R-:W0:Y:S06]  /*1ad70*/  SHFL.BFLY PT, R188, R0, 0x2, 0x1f ;  /* 0x0c401f0000bc7f89 */ /* 0x000e2c00000e0000 */
[----:B------:R-:W-:Y:S08]  /*1ad80*/  MUFU.EX2 R8, R8 ;  /* 0x0000000800087308 */ /* 0x000ff00000000800 */
[----:B------:R-:W-:Y:S08]  /*1ad90*/  MUFU.EX2 R9, R9 ;  /* 0x0000000900097308 */ /* 0x000ff00000000800 */
[----:B------:R-:W-:Y:S01]  /*1ada0*/  MUFU.EX2 R21, R21 ;  /* 0x0000001500157308 */ /* 0x000fe20000000800 */
[----:B0-----:R-:W-:Y:S01]  /*1adb0*/  FMNMX.FTZ R0, R0, R188, !PT ;  /* 0x000000bc00007209 */ /* 0x001fe20007810000 */
[C-C-:B------:R-:W-:Y:S01]  /*1adc0*/  FFMA.FTZ R188, R2.reuse, R201, -R7.reuse ;  /* 0x000000c902bc7223 */ /* 0x140fe20000010807 */
[----:B------:R-:W-:-:S01]  /*1add0*/  FFMA.FTZ R201, R2, R208, -R7 ;  /* 0x000000d002c97223 */ /* 0x000fc20000010807 */
[----:B------:R-:W-:-:S02]  /*1ade0*/  FFMA.FTZ R7, R2, R213, -R7 ;  /* 0x000000d502077223 */ /* 0x000fc40000010807 */
[----:B------:R-:W0:Y:S02]  /*1adf0*/  SHFL.BFLY PT, R197, R0, 0x1, 0x1f ;  /* 0x0c201f0000c57f89 */ /* 0x000e2400000e0000 */
[----:B------:R-:W-:Y:S08]  /*1ae00*/  MUFU.EX2 R152, R152 ;  /* 0x0000009800987308 */ /* 0x000ff00000000800 */
[----:B------:R1:W-:Y:S08]  /*1ae10*/  MUFU.EX2 R11, R7 ;  /* 0x00000007000b7308 */ /* 0x0003f00000000800 */
[----:B------:R-:W-:Y:S01]  /*1ae20*/  MUFU.EX2 R153, R153 ;  /* 0x0000009900997308 */ /* 0x000fe20000000800 */
[----:B-1----:R-:W-:Y:S01]  /*1ae30*/  FMUL.FTZ R7, R2, R204 ;  /* 0x000000cc02077220 */ /* 0x002fe20000410000 */
[----:B0-----:R-:W-:-:S06]  /*1ae40*/  FMNMX.FTZ R0, R0, R197, !PT ;  /* 0x000000c500007209 */ /* 0x001fcc0007810000 */
[----:B------:R-:W0:Y:S01]  /*1ae50*/  MUFU.EX2 R7, R7 ;  /* 0x0000000700077308 */ /* 0x000e220000000800 */
[----:B------:R-:W-:Y:S01]  /*1ae60*/  FSETP.NEU.FTZ.AND P0, PT, R0, -INF , PT ;  /* 0xff8000000000780b */ /* 0x000fe20003f1d000 */
[----:B------:R-:W-:-:S03]  /*1ae70*/  FFMA.FTZ R197, R2, R0, -8 ;  /* 0xc100000002c57423 */ /* 0x000fc60000010000 */
[----:B------:R-:W-:-:S03]  /*1ae80*/  FSEL R204, R0, RZ, P0 ;  /* 0x000000ff00cc7208 */ /* 0x000fc60000000000 */
[----:B------:R-:W-:Y:S01]  /*1ae90*/  MUFU.EX2 R156, R156 ;  /* 0x0000009c009c7308 */ /* 0x000fe20000000800 */
[----:B------:R-:W-:Y:S01]  /*1aea0*/  FSEL R197, R197, RZ, P0 ;  /* 0x000000ffc5c57208 */ /* 0x000fe20000000000 */
[----:B------:R-:W-:Y:S01]  /*1aeb0*/  FADD.FTZ R10, -R204, R10 ;  /* 0x0000000acc0a7221 */ /* 0x000fe20000010100 */
[----:B------:R-:W-:-:S03]  /*1aec0*/  @!P2 IMAD R204, R14, 0x8, R18 ;  /* 0x000000080ecca824 */ /* 0x000fc600078e0212 */
[C-C-:B------:R-:W-:Y:S01]  /*1aed0*/  FFMA.FTZ R154, R2.reuse, R154, -R197.reuse ;  /* 0x0000009a029a7223 */ /* 0x140fe200000108c5 */
[----:B------:R-:W-:-:S01]  /*1aee0*/  FFMA.FTZ R155, R2, R155, -R197 ;  /* 0x0000009b029b7223 */ /* 0x000fc200000108c5 */
[C---:B------:R-:W-:Y:S01]  /*1aef0*/  FMUL.FTZ R10, R2.reuse, R10 ;  /* 0x0000000a020a7220 */ /* 0x040fe20000410000 */
[----:B------:R-:W-:-:S01]  /*1af00*/  FFMA.FTZ R158, R2, R158, -R197 ;  /* 0x0000009e029e7223 */ /* 0x000fc200000108c5 */
[C-C-:B------:R-:W-:Y:S01]  /*1af10*/  FFMA.FTZ R159, R2.reuse, R159, -R197.reuse ;  /* 0x0000009f029f7223 */ /* 0x140fe200000108c5 */
[----:B------:R-:W-:-:S01]  /*1af20*/  FFMA.FTZ R162, R2, R162, -R197 ;  /* 0x000000a202a27223 */ /* 0x000fc200000108c5 */
[----:B------:R-:W-:Y:S01]  /*1af30*/  MUFU.EX2 R154, R154 ;  /* 0x0000009a009a7308 */ /* 0x000fe20000000800 */
[----:B------:R-:W-:Y:S01]  /*1af40*/  @!P2 IADD3 R204, R204, 0x38840, RZ ;  /* 0x00038840cccca810 */ /* 0x000fe20007ffe0ff */
[----:B------:R-:W-:Y:S01]  /*1af50*/  FFMA.FTZ R163, R2, R163, -R197 ;  /* 0x000000a302a37223 */ /* 0x000fe200000108c5 */
[----:B0-----:R-:W-:-:S01]  /*1af60*/  FFMA.FTZ R5, R7, R5, R6 ;  /* 0x0000000507057223 */ /* 0x001fc20000010006 */
[C-C-:B------:R-:W-:Y:S01]  /*1af70*/  FFMA.FTZ R166, R2.reuse, R166, -R197.reuse ;  /* 0x000000a602a67223 */ /* 0x140fe200000108c5 */
[----:B------:R-:W-:Y:S01]  /*1af80*/  @!P2 PRMT R204, RZ, 0x654, R204 ;  /* 0x00000654ffcca816 */ /* 0x000fe200000000cc */
[----:B------:R-:W-:Y:S01]  /*1af90*/  FFMA.FTZ R167, R2, R167, -R197 ;  /* 0x000000a702a77223 */ /* 0x000fe200000108c5 */
[----:B------:R-:W-:-:S01]  /*1afa0*/  FADD.FTZ R5, R8, R5 ;  /* 0x0000000508057221 */ /* 0x000fc20000010000 */
        /* <DEDUP_REMOVED lines=8> */
[----:B------:R-:W1:Y:S01]  /*1b030*/  MUFU.EX2 R155, R155 ;  /* 0x0000009b009b7308 */ /* 0x000e620000000800 */
        /* <DEDUP_REMOVED lines=8> */
[----:B0-----:R-:W-:-:S01]  /*1b0c0*/  FFMA.FTZ R4, R10, R4, R154 ;  /* 0x000000040a047223 */ /* 0x001fc2000001009a */
[C-C-:B------:R-:W-:Y:S01]  /*1b0d0*/  FFMA.FTZ R198, R2.reuse, R198, -R197.reuse ;  /* 0x000000c602c67223 */ /* 0x140fe200000108c5 */
[----:B------:R-:W-:-:S01]  /*1b0e0*/  FFMA.FTZ R199, R2, R199, -R197 ;  /* 0x000000c702c77223 */ /* 0x000fc200000108c5 */
[C-C-:B------:R-:W-:Y:S01]  /*1b0f0*/  FFMA.FTZ R202, R2.reuse, R202, -R197.reuse ;  /* 0x000000ca02ca7223 */ /* 0x140fe200000108c5 */
[----:B------:R-:W-:-:S01]  /*1b100*/  FFMA.FTZ R203, R2, R203, -R197 ;  /* 0x000000cb02cb7223 */ /* 0x000fc200000108c5 */
[C-C-:B------:R-:W-:Y:S01]  /*1b110*/  FFMA.FTZ R206, R2.reuse, R206, -R197.reuse ;  /* 0x000000ce02ce7223 */ /* 0x140fe200000108c5 */
[----:B------:R-:W-:-:S01]  /*1b120*/  FFMA.FTZ R207, R2, R207, -R197 ;  /* 0x000000cf02cf7223 */ /* 0x000fc200000108c5 */
[----:B------:R-:W0:Y:S01]  /*1b130*/  MUFU.EX2 R159, R159 ;  /* 0x0000009f009f7308 */ /* 0x000e220000000800 */
[----:B------:R-:W-:-:S01]  /*1b140*/  FFMA.FTZ R210, R2, R210, -R197 ;  /* 0x000000d202d27223 */ /* 0x000fc200000108c5 */
[C-C-:B------:R-:W-:Y:S01]  /*1b150*/  FFMA.FTZ R211, R2.reuse, R211, -R197.reuse ;  /* 0x000000d302d37223 */ /* 0x140fe200000108c5 */
[----:B------:R-:W-:-:S01]  /*1b160*/  FFMA.FTZ R214, R2, R214, -R197 ;  /* 0x000000d602d67223 */ /* 0x000fc200000108c5 */
[----:B------:R-:W-:-:S04]  /*1b170*/  FFMA.FTZ R197, R2, R215, -R197 ;  /* 0x000000d702c57223 */ /* 0x000fc800000108c5 */
[----:B------:R-:W3:Y:S08]  /*1b180*/  MUFU.EX2 R162, R162 ;  /* 0x000000a200a27308 */ /* 0x000ef00000000800 */
[----:B------:R-:W4:Y:S08]  /*1b190*/  MUFU.EX2 R163, R163 ;  /* 0x000000a300a37308 */ /* 0x000f300000000800 */
[----:B------:R-:W5:Y:S08]  /*1b1a0*/  MUFU.EX2 R166, R166 ;  /* 0x000000a600a67308 */ /* 0x000f700000000800 */
[----:B------:R-:W5:Y:S08]  /*1b1b0*/  MUFU.EX2 R157, R157 ;  /* 0x0000009d009d7308 */ /* 0x000f700000000800 */
        /* <DEDUP_REMOVED lines=8> */
[----:B------:R0:W-:Y:S06]  /*1b240*/  BAR.ARV R205, 0x100 ;  /* 0x000400cd0000751d */ /* 0x0001ec0000002000 */
[----:B------:R1:W-:Y:S01]  /*1b250*/  @!P2 SYNCS.ARRIVE.TRANS64.RED.A1T0 RZ, [R204+URZ], RZ ;  /* 0x000000ffccffa9a7 */ /* 0x0003e2000810043f */
[----:B------:R-:W5:Y:S01]  /*1b260*/  MUFU.EX2 R165, R165 ;  /* 0x000000a500a57308 */ /* 0x000f620000000800 */
[----:B-1----:R-:W-:-:S01]  /*1b270*/  FADD.FTZ R204, R155, R4 ;  /* 0x000000049bcc7221 */ /* 0x002fc20000010000 */
[----:B------:R-:W-:-:S06]  /*1b280*/  FADD.FTZ R4, R9, R5 ;  /* 0x0000000509047221 */ /* 0x000fcc0000010000 */
[----:B------:R-:W1:Y:S01]  /*1b290*/  MUFU.EX2 R175, R175 ;  /* 0x000000af00af7308 */ /* 0x000e620000000800 */
[----:B--2---:R-:W-:-:S01]  /*1b2a0*/  FADD.FTZ R5, R158, R204 ;  /* 0x000000cc9e057221 */ /* 0x004fc20000010000 */
[----:B------:R-:W-:-:S03]  /*1b2b0*/  FADD.FTZ R4, R21, R4 ;  /* 0x0000000415047221 */ /* 0x000fc60000010000 */
[----:B0-----:R-:W-:Y:S01]  /*1b2c0*/  FADD.FTZ R5, R159, R5 ;  /* 0x000000059f057221 */ /* 0x001fe20000010000 */
[----:B------:R-:W-:-:S02]  /*1b2d0*/  FADD.FTZ R4, R152, R4 ;  /* 0x0000000498047221 */ /* 0x000fc40000010000 */
[----:B------:R-:W0:Y:S01]  /*1b2e0*/  MUFU.EX2 R168, R168 ;  /* 0x000000a800a87308 */ /* 0x000e220000000800 */
[----:B---3--:R-:W-:-:S01]  /*1b2f0*/  FADD.FTZ R5, R162, R5 ;  /* 0x00000005a2057221 */ /* 0x008fc20000010000 */
[----:B------:R-:W-:-:S03]  /*1b300*/  FADD.FTZ R4, R153, R4 ;  /* 0x0000000499047221 */ /* 0x000fc60000010000 */
[----:B----4-:R-:W-:Y:S01]  /*1b310*/  FADD.FTZ R5, R163, R5 ;  /* 0x00000005a3057221 */ /* 0x010fe20000010000 */
[----:B------:R-:W-:-:S02]  /*1b320*/  FADD.FTZ R4, R156, R4 ;  /* 0x000000049c047221 */ /* 0x000fc40000010000 */
[----:B------:R-:W2:Y:S01]  /*1b330*/  MUFU.EX2 R178, R178 ;  /* 0x000000b200b27308 */ /* 0x000ea20000000800 */
[----:B-----5:R-:W-:-:S01]  /*1b340*/  FADD.FTZ R5, R166, R5 ;  /* 0x00000005a6057221 */ /* 0x020fc20000010000 */
[----:B------:R-:W-:-:S03]  /*1b350*/  FADD.FTZ R4, R157, R4 ;  /* 0x000000049d047221 */ /* 0x000fc60000010000 */
[----:B------:R-:W-:Y:S01]  /*1b360*/  FADD.FTZ R5, R167, R5 ;  /* 0x00000005a7057221 */ /* 0x000fe20000010000 */
[----:B------:R-:W-:-:S02]  /*1b370*/  FADD.FTZ R4, R160, R4 ;  /* 0x00000004a0047221 */ /* 0x000fc40000010000 */
[----:B------:R-:W3:Y:S01]  /*1b380*/  MUFU.EX2 R169, R169 ;  /* 0x000000a900a97308 */ /* 0x000ee20000000800 */
[----:B------:R-:W-:-:S01]  /*1b390*/  FADD.FTZ R5, R170, R5 ;  /* 0x00000005aa057221 */ /* 0x000fc20000010000 */
[----:B------:R-:W-:-:S03]  /*1b3a0*/  FADD.FTZ R4, R161, R4 ;  /* 0x00000004a1047221 */ /* 0x000fc60000010000 */
[----:B------:R-:W-:Y:S01]  /*1b3b0*/  FADD.FTZ R5, R171, R5 ;  /* 0x00000005ab057221 */ /* 0x000fe20000010000 */
[----:B------:R-:W-:-:S02]  /*1b3c0*/  FADD.FTZ R4, R164, R4 ;  /* 0x00000004a4047221 */ /* 0x000fc40000010000 */
[----:B------:R-:W4:Y:S01]  /*1b3d0*/  MUFU.EX2 R179, R179 ;  /* 0x000000b300b37308 */ /* 0x000f220000000800 */
[----:B------:R-:W-:-:S01]  /*1b3e0*/  FADD.FTZ R5, R174, R5 ;  /* 0x00000005ae057221 */ /* 0x000fc20000010000 */
[----:B------:R-:W-:-:S03]  /*1b3f0*/  FADD.FTZ R4, R165, R4 ;  /* 0x00000004a5047221 */ /* 0x000fc60000010000 */
[----:B-1----:R-:W-:Y:S01]  /*1b400*/  FADD.FTZ R5, R175, R5 ;  /* 0x00000005af057221 */ /* 0x002fe20000010000 */
[----:B0-----:R-:W-:-:S02]  /*1b410*/  FADD.FTZ R4, R168, R4 ;  /* 0x00000004a8047221 */ /* 0x001fc40000010000 */
[----:B------:R-:W0:Y:S01]  /*1b420*/  MUFU.EX2 R172, R172 ;  /* 0x000000ac00ac7308 */ /* 0x000e220000000800 */
[----:B--2---:R-:W-:-:S01]  /*1b430*/  FADD.FTZ R5, R178, R5 ;  /* 0x00000005b2057221 */ /* 0x004fc20000010000 */
[----:B---3--:R-:W-:-:S06]  /*1b440*/  FADD.FTZ R4, R169, R4 ;  /* 0x00000004a9047221 */ /* 0x008fcc0000010000 */
[----:B------:R-:W1:Y:S01]  /*1b450*/  MUFU.EX2 R182, R182 ;  /* 0x000000b600b67308 */ /* 0x000e620000000800 */
[----:B----4-:R-:W-:-:S07]  /*1b460*/  FADD.FTZ R5, R179, R5 ;  /* 0x00000005b3057221 */ /* 0x010fce0000010000 */
        /* <DEDUP_REMOVED lines=66> */
[----:B0-----:R-:W-:-:S03]  /*1b890*/  FADD.FTZ R204, R214, R5 ;  /* 0x00000005d6cc7221 */ /* 0x001fc60000010000 */
[----:B------:R-:W-:Y:S01]  /*1b8a0*/  FADD.FTZ R5, R11, R4 ;  /* 0x000000040b057221 */ /* 0x000fe20000010000 */
[----:B-1----:R-:W-:-:S01]  /*1b8b0*/  FADD.FTZ R4, R197, R204 ;  /* 0x000000ccc5047221 */ /* 0x002fc20000010000 */
[----:B------:R-:W-:Y:S06]  /*1b8c0*/  @!P1 BRA `(.L_x_2365) ;  /* 0x0000000000049947 */ /* 0x000fec0003800000 */
[----:B------:R-:W-:Y:S01]  /*1b8d0*/  BPT.TRAP 0x1 ;  /* 0x000000040000795c */ /* 0x000fe20000300000 */
.L_x_2365:
[----:B------:R-:W-:Y:S01]  /*1b8e0*/  IMAD R13, R13, 0x8, R18 ;  /* 0x000000080d0d7824 */ /* 0x000fe200078e0212 */
[----:B------:R-:W-:Y:S01]  /*1b8f0*/  ISETP.GT.AND P0, PT, R12, R20, PT ;  /* 0x000000140c00720c */ /* 0x000fe20003f04270 */
        /* <DEDUP_REMOVED lines=164> */
[----:B------:R-:W-:Y:S01]  /*1c340*/  VIADD R12, R12, 0xffffffff ;  /* 0xffffffff0c0c7836 */ /* 0x000fe20000000000 */
[----:B0-----:R-:W-:Y:S01]  /*1c350*/  MOV R13, R14 ;  /* 0x0000000e000d7202 */ /* 0x001fe20000000f00 */
[----:B------:R-:W-:-:S02]  /*1c360*/  IMAD.MOV.U32 R10, RZ, RZ, R0 ;  /* 0x000000ffff0a7224 */ /* 0x000fc400078e0000 */
[----:B------:R-:W-:Y:S02]  /*1c370*/  IMAD.MOV.U32 R11, RZ, RZ, R3 ;  /* 0x000000ffff0b7224 */ /* 0x000fe400078e0003 */
[----:B------:R-:W-:Y:S02]  /*1c380*/  IMAD.MOV.U32 R6, RZ, RZ, R237 ;  /* 0x000000ffff067224 */ /* 0x000fe400078e00ed */
[----:B------:R-:W-:Y:S01]  /*1c390*/  IMAD.MOV.U32 R228, RZ, RZ, R8 ;  /* 0x000000ffffe47224 */ /* 0x000fe200078e0008 */
[----:B------:R-:W-:Y:S06]  /*1c3a0*/  @P0 BRA `(.L_x_2366) ;  /* 0xffffffd000940947 */ /* 0x000fec000383ffff */
[----:B------:R-:W-:-:S07]  /*1c3b0*/  IMAD.MOV.U32 R152, RZ, RZ, R14 ;  /* 0x000000ffff987224 */ /* 0x000fce00078e000e */
.L_x_2355:
[----:B------:R-:W-:-:S13]  /*1c3c0*/  ISETP.GE.AND P0, PT, R12, RZ, PT ;  /* 0x000000ff0c00720c */ /* 0x000fda0003f06270 */
[----:B------:R-:W-:Y:S05]  /*1c3d0*/  @!P0 BRA `(.L_x_2367) ;  /* 0x0000002400308947 */ /* 0x000fea0003800000 */
[----:B------:R-:W-:Y:S02]  /*1c3e0*/  IMAD.MOV.U32 R14, RZ, RZ, R0 ;  /* 0x000000ffff0e7224 */ /* 0x000fe400078e0000 */
[----:B------:R-:W-:Y:S02]  /*1c3f0*/  IMAD.MOV.U32 R10, RZ, RZ, R3 ;  /* 0x000000ffff0a7224 */ /* 0x000fe400078e0003 */
[----:B------:R-:W-:Y:S02]  /*1c400*/  IMAD.MOV.U32 R6, RZ, RZ, R237 ;  /* 0x000000ffff067224 */ /* 0x000fe400078e00ed */
[----:B------:R-:W-:-:S07]  /*1c410*/  IMAD.MOV.U32 R11, RZ, RZ, R152 ;  /* 0x000000ffff0b7224 */ /* 0x000fce00078e0098 */
.L_x_2378:
        /* <DEDUP_REMOVED lines=9> */
.L_x_2369:
[----:B------:R-:W-:-:S05]  /*1c4b0*/  VIADD R0, R11, 0x1 ;  /* 0x000000010b007836 */ /* 0x000fca0000000000 */
[----:B------:R-:W-:-:S04]  /*1c4c0*/  ISETP.NE.AND P2, PT, R0, 0x2, PT ;  /* 0x000000020000780c */ /* 0x000fc80003f45270 */
[----:B------:R-:W-:Y:S02]  /*1c4d0*/  SEL R3, R0, RZ, P2 ;  /* 0x000000ff00037207 */ /* 0x000fe40001000000 */
[----:B------:R-:W-:Y:S02]  /*1c4e0*/  SHF.L.U32 R0, R237, 0x1f, RZ ;  /* 0x0000001fed007819 */ /* 0x000fe400000006ff */
[----:B------:R-:W-:-:S04]  /*1c4f0*/  LEA R3, R3, R18, 0x3 ;  /* 0x0000001203037211 */ /* 0x000fc800078e18ff */
[----:B------:R0:W1:Y:S01]  /*1c500*/  SYNCS.PHASECHK.TRANS64.TRYWAIT P2, [R3+URZ+0x38830], R0 ;  /* 0x03883000030075a7 */ /* 0x000062000804017f */
[----:B------:R-:W-:Y:S05]  /*1c510*/  @!P1 BRA `(.L_x_2370) ;  /* 0x0000000000049947 */ /* 0x000fea0003800000 */
[----:B------:R-:W-:Y:S01]  /*1c520*/  BPT.TRAP 0x1 ;  /* 0x000000040000795c */ /* 0x000fe20000300000 */
.L_x_2370:
[----:B------:R-:W-:Y:S04]  /*1c530*/  BSSY B0, `(.L_x_2368) ;  /* 0x0000004000007945 */ /* 0x000fe80003800000 */
[----:B-1----:R-:W-:Y:S05]  /*1c540*/  @P2 BRA `(.L_x_2371) ;  /* 0x0000000000082947 */ /* 0x002fea0003800000 */
[----:B------:R-:W1:Y:S02]  /*1c550*/  SYNCS.PHASECHK.TRANS64.TRYWAIT P2, [R3+URZ+0x38830], R0 ;  /* 0x03883000030075a7 */ /* 0x000e64000804017f */
[----:B-1----:R-:W-:Y:S05]  /*1c560*/  @!P2 BRA `(.L_x_2372) ;  /* 0x000000f000c8a947 */ /* 0x002fea0003800000 */
.L_x_2371:
[----:B------:R-:W-:Y:S05]  /*1c570*/  BSYNC B0 ;  /* 0x0000000000007941 */ /* 0x000fea0003800000 */
.L_x_2368:
        /* <DEDUP_REMOVED lines=27> */
[----:B0-----:R-:W-:-:S02]  /*1c730*/  SHF.R.U32.HI R0, RZ, 0x7, R0 ;  /* 0x00000007ff007819 */ /* 0x001fc40000011600 */
[----:B------:R-:W-:Y:S02]  /*1c740*/  R2UR UR30, R154 ;  /* 0x000000009a1e72ca */ /* 0x000fe400000e0000 */
[C---:B------:R-:W-:Y:S01]  /*1c750*/  R2UR UR19, R21.reuse ;  /* 0x00000000151372ca */ /* 0x040fe200000e0000 */
[----:B------:R-:W-:Y:S01]  /*1c760*/  VIADD R0, R0, 0x8 ;  /* 0x0000000800007836 */ /* 0x000fe20000000000 */
[----:B------:R-:W-:Y:S02]  /*1c770*/  R2UR UR26, R20 ;  /* 0x00000000141a72ca */ /* 0x000fe400000e0000 */
[----:B------:R-:W-:Y:S02]  /*1c780*/  R2UR UR27, R21 ;  /* 0x00000000151b72ca */ /* 0x000fe400000e0000 */
[----:B------:R0:W-:Y:S01]  /*1c790*/  BAR.SYNC.DEFER_BLOCKING R0, 0x100 ;  /* 0x000400000000751d */ /* 0x0001e20000010000 */
[----:B------:R-:W-:Y:S02]  /*1c7a0*/  R2UR UR34, R8 ;  /* 0x00000000082272ca */ /* 0x000fe400000e0000 */
[----:B------:R-:W-:-:S03]  /*1c7b0*/  R2UR UR35, R9 ;  /* 0x00000000092372ca */ /* 0x000fc600000e0000 */
        /* <DEDUP_REMOVED lines=27> */
.L_x_2374:
[----:B------:R-:W-:Y:S01]  /*1c970*/  SHF.L.U32 R0, R6, 0x1f, RZ ;  /* 0x0000001f06007819 */ /* 0x000fe200000006ff */
[----:B------:R-:W-:-:S04]  /*1c980*/  IMAD R3, R11, 0x8, R18 ;  /* 0x000000080b037824 */ /* 0x000fc800078e0212 */
[----:B------:R0:W1:Y:S01]  /*1c990*/  SYNCS.PHASECHK.TRANS64.TRYWAIT P0, [R3+URZ+0x38850], R0 ;  /* 0x03885000030075a7 */ /* 0x000062000800017f */
[----:B------:R-:W-:Y:S05]  /*1c9a0*/  @!P1 BRA `(.L_x_2375) ;  /* 0x0000000000049947 */ /* 0x000fea0003800000 */
[----:B------:R-:W-:Y:S01]  /*1c9b0*/  BPT.TRAP 0x1 ;  /* 0x000000040000795c */ /* 0x000fe20000300000 */
.L_x_2375:
[----:B-1----:R-:W-:Y:S05]  /*1c9c0*/  @P0 BRA `(.L_x_2373) ;  /* 0x0000000000080947 */ /* 0x002fea0003800000 */
[----:B------:R-:W1:Y:S02]  /*1c9d0*/  SYNCS.PHASECHK.TRANS64.TRYWAIT P0, [R3+URZ+0x38850], R0 ;  /* 0x03885000030075a7 */ /* 0x000e64000800017f */
[----:B-1----:R-:W-:Y:S05]  /*1c9e0*/  @!P0 BRA `(.L_x_2376) ;  /* 0x000000ec00bc8947 */ /* 0x002fea0003800000 */
.L_x_2373:
[----:B01----:R-:W-:Y:S01]  /*1c9f0*/  IADD3 R0, R18, 0x400, RZ ;  /* 0x0000040012007810 */ /* 0x003fe20007ffe0ff */
[----:B------:R-:W-:Y:S01]  /*1ca00*/  IMAD.MOV.U32 R7, RZ, RZ, 0x40000040 ;  /* 0x40000040ff077424 */ /* 0x000fe200078e00ff */
[----:B------:R-:W-:Y:S05]  /*1ca10*/  WARPSYNC.ALL ;  /* 0x0000000000007948 */ /* 0x000fea0003800000 */
[----:B------:R-:W-:Y:S01]  /*1ca20*/  SHF.R.U32.HI R0, RZ, 0x4, R0 ;  /* 0x00000004ff007819 */ /* 0x000fe20000011600 */
[----:B------:R-:W-:Y:S01]  /*1ca30*/  WARPGROUP.ARRIVE ;  /* 0x00000000000079c5 */ /* 0x000fe20000000000 */
[----:B------:R-:W-:Y:S01]  /*1ca40*/  R2UR UR7, R7 ;  /* 0x00000000070772ca */ /* 0x000fe200000e0000 */
[----:B------:R-:W-:Y:S01]  /*1ca50*/  IMAD.MOV.U32 R9, RZ, RZ, 0x40000040 ;  /* 0x40000040ff097424 */ /* 0x000fe200078e00ff */
[----:B------:R-:W-:-:S02]  /*1ca60*/  LOP3.LUT R0, R0, 0x3fff, RZ, 0xc0, !PT ;  /* 0x00003fff00007812 */ /* 0x000fc400078ec0ff */
[----:B------:R-:W-:Y:S02]  /*1ca70*/  FMNMX.FTZ R3, R154, R14, !PT ;  /* 0x0000000e9a037209 */ /* 0x000fe40007810000 */
[----:B------:R-:W-:Y:S02]  /*1ca80*/  LOP3.LUT R0, R0, 0x10000, RZ, 0xfc, !PT ;  /* 0x0001000000007812 */ /* 0x000fe400078efcff */
[----:B------:R-:W-:-:S03]  /*1ca90*/  FMNMX.FTZ R3, R155, R3, !PT ;  /* 0x000000039b037209 */ /* 0x000fc60007810000 */
[----:B------:R-:W-:Y:S01]  /*1caa0*/  IMAD R6, R11, 0x800, R0 ;  /* 0x000008000b067824 */ /* 0x000fe200078e0200 */
[----:B------:R-:W-:Y:S02]  /*1cab0*/  FMNMX.FTZ R0, R152, R10, !PT ;  /* 0x0000000a98007209 */ /* 0x000fe40007810000 */
[----:B------:R-:W-:Y:S01]  /*1cac0*/  FMNMX.FTZ R3, R158, R3, !PT ;  /* 0x000000039e037209 */ /* 0x000fe20007810000 */
[C---:B------:R-:W-:Y:S01]  /*1cad0*/  VIADD R8, R6.reuse, 0x2 ;  /* 0x0000000206087836 */ /* 0x040fe20000000000 */
[----:B------:R-:W-:Y:S02]  /*1cae0*/  R2UR UR6, R6 ;  /* 0x00000000060672ca */ /* 0x000fe400000e0000 */
[----:B------:R-:W-:Y:S02]  /*1caf0*/  FMNMX.FTZ R0, R153, R0, !PT ;  /* 0x0000000099007209 */ /* 0x000fe40007810000 */
[----:B------:R-:W-:Y:S02]  /*1cb00*/  FMNMX.FTZ R3, R159, R3, !PT ;  /* 0x000000039f037209 */ /* 0x000fe40007810000 */
[----:B------:R-:W-:-:S02]  /*1cb10*/  FMNMX.FTZ R0, R156, R0, !PT ;  /* 0x000000009c007209 */ /* 0x000fc40007810000 */
[----:B------:R-:W-:Y:S02]  /*1cb20*/  FMNMX.FTZ R3, R162, R3, !PT ;  /* 0x00000003a2037209 */ /* 0x000fe40007810000 */
[----:B------:R-:W-:Y:S02]  /*1cb30*/  FMNMX.FTZ R0, R157, R0, !PT ;  /* 0x000000009d007209 */ /* 0x000fe40007810000 */
[----:B------:R-:W-:Y:S01]  /*1cb40*/  FMNMX.FTZ R3, R163, R3, !PT ;  /* 0x00000003a3037209 */ /* 0x000fe20007810000 */
[----:B------:R-:W-:Y:S01]  /*1cb50*/  QGMMA.64x256x32.F32.E4M3.E4M3 R24, R228, gdesc[UR4], R24, gsb0 ;  /* 0x03e00004e4187df3 */ /* 0x000fe20008000818 */
[----:B------:R-:W-:Y:S01]  /*1cb60*/  R2UR UR6, R8 ;  /* 0x00000000080672ca */ /* 0x000fe200000e0000 */
[----:B------:R-:W-:Y:S01]  /*1cb70*/  VIADD R8, R6, 0x4 ;  /* 0x0000000406087836 */ /* 0x000fe20000000000 */
[----:B------:R-:W-:Y:S01]  /*1cb80*/  R2UR UR7, R9 ;  /* 0x00000000090772ca */ /* 0x000fe200000e0000 */
[----:B------:R-:W-:Y:S01]  /*1cb90*/  IMAD.MOV.U32 R9, RZ, RZ, 0x40000040 ;  /* 0x40000040ff097424 */ /* 0x000fe200078e00ff */
[----:B------:R-:W-:Y:S01]  /*1cba0*/  FMNMX.FTZ R0, R160, R0, !PT ;  /* 0x00000000a0007209 */ /* 0x000fe20007810000 */
[----:B------:R-:W-:Y:S01]  /*1cbb0*/  VIADD R6, R6, 0x6 ;  /* 0x0000000606067836 */ /* 0x000fe20000000000 */
        /* <DEDUP_REMOVED lines=61> */
[----:B------:R-:W-:Y:S01]  /*1cf90*/  R2UR UR7, R9 ;  /* 0x00000000090772ca */ /* 0x000fe200000e0000 */
[----:B------:R-:W1:Y:S01]  /*1cfa0*/  SHFL.BFLY PT, R8, R3, 0x2, 0x1f ;  /* 0x0c401f0003087f89 */ /* 0x000e6200000e0000 */
[----:B0-----:R-:W-:Y:S02]  /*1cfb0*/  LOP3.LUT R231, R231, 0x7f, RZ, 0xc0, !PT ;  /* 0x0000007fe7e77812 */ /* 0x001fe400078ec0ff */
[----:B-1----:R-:W-:Y:S02]  /*1cfc0*/  FMNMX.FTZ R8, R3, R8, !PT ;  /* 0x0000000803087209 */ /* 0x002fe40007810000 */
[----:B------:R-:W0:Y:S01]  /*1cfd0*/  SHFL.BFLY PT, R3, R0, 0x1, 0x1f ;  /* 0x0c201f0000037f89 */ /* 0x000e2200000e0000 */
[----:B------:R-:W-:-:S02]  /*1cfe0*/  ISETP.NE.AND P0, PT, R231, RZ, PT ;  /* 0x000000ffe700720c */ /* 0x000fc40003f05270 */
[----:B------:R-:W1:Y:S01]  /*1cff0*/  S2R R231, SR_TID.X ;  /* 0x0000000000e77919 */ /* 0x000e620000002100 */
[----:B0-----:R-:W-:-:S05]  /*1d000*/  FMNMX.FTZ R3, R0, R3, !PT ;  /* 0x0000000300037209 */ /* 0x001fca0007810000 */
[----:B------:R-:W-:-:S04]  /*1d010*/  FFMA.FTZ R9, R2, R3, -8 ;  /* 0xc100000002097423 */ /* 0x000fc80000010003 */
[C-C-:B------:R-:W-:Y:S01]  /*1d020*/  FFMA.FTZ R20, R2.reuse, R157, -R9.reuse ;  /* 0x0000009d02147223 */ /* 0x140fe20000010809 */
[----:B------:R-:W-:-:S01]  /*1d030*/  FFMA.FTZ R21, R2, R160, -R9 ;  /* 0x000000a002157223 */ /* 0x000fc20000010809 */
[C-C-:B------:R-:W-:Y:S01]  /*1d040*/  FFMA.FTZ R157, R2.reuse, R168, -R9.reuse ;  /* 0x000000a8029d7223 */ /* 0x140fe20000010809 */
[----:B------:R-:W-:-:S01]  /*1d050*/  FFMA.FTZ R168, R2, R177, -R9 ;  /* 0x000000b102a87223 */ /* 0x000fc20000010809 */
[----:B-1----:R-:W-:Y:S01]  /*1d060*/  SHF.R.U32.HI R231, RZ, 0x7, R231 ;  /* 0x00000007ffe77819 */ /* 0x002fe200000116e7 */
[----:B------:R-:W-:-:S01]  /*1d070*/  FFMA.FTZ R177, R2, R188, -R9 ;  /* 0x000000bc02b17223 */ /* 0x000fc20000010809 */
[----:B------:R-:W-:Y:S01]  /*1d080*/  MUFU.EX2 R20, R20 ;  /* 0x0000001400147308 */ /* 0x000fe20000000800 */
[----:B------:R-:W-:-:S01]  /*1d090*/  FFMA.FTZ R188, R2, R197, -R9 ;  /* 0x000000c502bc7223 */ /* 0x000fc20000010809 */
[C-C-:B------:R-:W-:Y:S01]  /*1d0a0*/  FFMA.FTZ R197, R2.reuse, R208, -R9.reuse ;  /* 0x000000d002c57223 */ /* 0x140fe20000010809 */
[----:B------:R-:W-:Y:S01]  /*1d0b0*/  IADD3 R208, -R231, 0xb, RZ ;  /* 0x0000000be7d07810 */ /* 0x000fe20007ffe1ff */
[C-C-:B------:R-:W-:Y:S01]  /*1d0c0*/  FFMA.FTZ R160, R2.reuse, R169, -R9.reuse ;  /* 0x000000a902a07223 */ /* 0x140fe20000010809 */
[----:B------:R-:W-:-:S01]  /*1d0d0*/  FFMA.FTZ R169, R2, R180, -R9 ;  /* 0x000000b402a97223 */ /* 0x000fc20000010809 */
[C-C-:B------:R-:W-:Y:S01]  /*1d0e0*/  FFMA.FTZ R180, R2.reuse, R189, -R9.reuse ;  /* 0x000000bd02b47223 */ /* 0x140fe20000010809 */
[----:B------:R-:W-:-:S01]  /*1d0f0*/  FFMA.FTZ R189, R2, R200, -R9 ;  /* 0x000000c802bd7223 */ /* 0x000fc20000010809 */
[----:B------:R-:W-:Y:S01]  /*1d100*/  MUFU.EX2 R21, R21 ;  /* 0x0000001500157308 */ /* 0x000fe20000000800 */
[----:B------:R-:W-:-:S07]  /*1d110*/  FFMA.FTZ R200, R2, R209, -R9 ;  /* 0x000000d102c87223 */ /* 0x000fce0000010809 */
[----:B------:R-:W-:Y:S08]  /*1d120*/  MUFU.EX2 R157, R157 ;  /* 0x0000009d009d7308 */ /* 0x000ff00000000800 */
        /* <DEDUP_REMOVED lines=8> */
[----:B------:R-:W-:Y:S01]  /*1d1b0*/  MUFU.EX2 R200, R200 ;  /* 0x000000c800c87308 */ /* 0x000fe20000000800 */
[----:B------:R-:W-:-:S02]  /*1d1c0*/  WARPGROUP.DEPBAR.LE gsb0, 0x0 ;  /* 0x00008000000079c5 */ /* 0x000fc40000010000 */
[----:B------:R-:W-:-:S06]  /*1d1d0*/  WARPGROUP.ARRIVE ;  /* 0x00000000000079c5 */ /* 0x000fcc0000000000 */
[----:B------:R-:W-:Y:S01]  /*1d1e0*/  QGMMA.64x256x32.F32.E4M3.E4M3 R24, R220, gdesc[UR4], R24, gsb0 ;  /* 0x03e00004dc187df3 */ /* 0x000fe20008000818 */
[----:B------:R-:W-:Y:S02]  /*1d1f0*/  R2UR UR6, R6 ;  /* 0x00000000060672ca */ /* 0x000fe400000e0000 */
[----:B------:R-:W-:Y:S01]  /*1d200*/  R2UR UR7, R7 ;  /* 0x00000000070772ca */ /* 0x000fe200000e0000 */
[----:B------:R-:W0:Y:S01]  /*1d210*/  SHFL.BFLY PT, R6, R8, 0x1, 0x1f ;  /* 0x0c201f0008067f89 */ /* 0x000e2200000e0000 */
        /* <DEDUP_REMOVED lines=8> */
[----:B------:R-:W-:-:S01]  /*1d2a0*/  FFMA.FTZ R193, R2, R204, -R9 ;  /* 0x000000cc02c17223 */ /* 0x000fc20000010809 */
[----:B------:R-:W-:-:S04]  /*1d2b0*/  @!P0 IMAD R204, R13, 0x8, R18 ;  /* 0x000000080dcc8824 */ /* 0x000fc800078e0212 */
[----:B------:R-:W-:Y:S02]  /*1d2c0*/  @!P0 VIADD R204, R204, 0x38840 ;  /* 0x00038840cccc8836 */ /* 0x000fe40000000000 */
[----:B------:R-:W-:Y:S03]  /*1d2d0*/  MUFU.EX2 R7, R7 ;  /* 0x0000000700077308 */ /* 0x000fe60000000800 */
[----:B------:R-:W-:Y:S02]  /*1d2e0*/  @!P0 PRMT R204, RZ, 0x654, R204 ;  /* 0x00000654ffcc8816 */ /* 0x000fe400000000cc */
[----:B0-----:R-:W-:Y:S01]  /*1d2f0*/  FMNMX.FTZ R0, R8, R6, !PT ;  /* 0x0000000608007209 */ /* 0x001fe20007810000 */
[----:B------:R-:W-:-:S01]  /*1d300*/  FFMA.FTZ R8, R2, R152, -R9 ;  /* 0x0000009802087223 */ /* 0x000fc20000010809 */
[C-C-:B------:R-:W-:Y:S01]  /*1d310*/  FFMA.FTZ R152, R2.reuse, R161, -R9.reuse ;  /* 0x000000a102987223 */ /* 0x140fe20000010809 */
[----:B------:R-:W-:Y:S01]  /*1d320*/  MUFU.EX2 R153, R153 ;  /* 0x0000009900997308 */ /* 0x000fe20000000800 */
[----:B------:R-:W-:-:S01]  /*1d330*/  FFMA.FTZ R161, R2, R172, -R9 ;  /* 0x000000ac02a17223 */ /* 0x000fc20000010809 */
[----:B------:R-:W-:Y:S01]  /*1d340*/  FADD.FTZ R6, -R0, R14 ;  /* 0x0000000e00067221 */ /* 0x000fe20000010100 */
[----:B------:R-:W-:-:S01]  /*1d350*/  FFMA.FTZ R14, R2, R156, -R9 ;  /* 0x0000009c020e7223 */ /* 0x000fc20000010809 */
[C-C-:B------:R-:W-:Y:S01]  /*1d360*/  FFMA.FTZ R156, R2.reuse, R165, -R9.reuse ;  /* 0x000000a5029c7223 */ /* 0x140fe20000010809 */
[----:B------:R-:W-:-:S01]  /*1d370*/  FFMA.FTZ R165, R2, R176, -R9 ;  /* 0x000000b002a57223 */ /* 0x000fc20000010809 */
[C-C-:B------:R-:W-:Y:S01]  /*1d380*/  FFMA.FTZ R176, R2.reuse, R185, -R9.reuse ;  /* 0x000000b902b07223 */ /* 0x140fe20000010809 */
[----:B------:R-:W-:-:S01]  /*1d390*/  FFMA.FTZ R185, R2, R196, -R9 ;  /* 0x000000c402b97223 */ /* 0x000fc20000010809 */
[C---:B------:R-:W-:Y:S01]  /*1d3a0*/  FFMA.FTZ R196, R2.reuse, R205, -R9 ;  /* 0x000000cd02c47223 */ /* 0x040fe20000010809 */
[----:B------:R-:W-:-:S01]  /*1d3b0*/  FFMA.FTZ R205, R2, R0, -8 ;  /* 0xc100000002cd7423 */ /* 0x000fc20000010000 */
[C---:B------:R-:W-:Y:S01]  /*1d3c0*/  FMUL.FTZ R6, R2.reuse, R6 ;  /* 0x0000000602067220 */ /* 0x040fe20000410000 */
        /* <DEDUP_REMOVED lines=17> */
[----:B0-----:R-:W-:-:S01]  /*1d4e0*/  FFMA.FTZ R5, R7, R5, R8 ;  /* 0x0000000507057223 */ /* 0x001fc20000010008 */
[C-C-:B------:R-:W-:Y:S01]  /*1d4f0*/  FFMA.FTZ R179, R2.reuse, R179, -R205.reuse ;  /* 0x000000b302b37223 */ /* 0x140fe200000108cd */
[----:B------:R-:W-:-:S01]  /*1d500*/  FFMA.FTZ R182, R2, R182, -R205 ;  /* 0x000000b602b67223 */ /* 0x000fc200000108cd */
[----:B------:R-:W-:Y:S01]  /*1d510*/  FFMA.FTZ R183, R2, R183, -R205 ;  /* 0x000000b702b77223 */ /* 0x000fe200000108cd */
[----:B------:R-:W-:-:S01]  /*1d520*/  FADD.FTZ R5, R10, R5 ;  /* 0x000000050a057221 */ /* 0x000fc20000010000 */
[C-C-:B------:R-:W-:Y:S01]  /*1d530*/  FFMA.FTZ R186, R2.reuse, R186, -R205.reuse ;  /* 0x000000ba02ba7223 */ /* 0x140fe200000108cd */
[----:B------:R-:W-:-:S01]  /*1d540*/  FFMA.FTZ R187, R2, R187, -R205 ;  /* 0x000000bb02bb7223 */ /* 0x000fc200000108cd */
[----:B------:R-:W0:Y:S01]  /*1d550*/  MUFU.EX2 R155, R155 ;  /* 0x0000009b009b7308 */ /* 0x000e220000000800 */
[----:B------:R-:W-:-:S01]  /*1d560*/  FFMA.FTZ R190, R2, R190, -R205 ;  /* 0x000000be02be7223 */ /* 0x000fc200000108cd */
[C---:B------:R-:W-:Y:S01]  /*1d570*/  FFMA.FTZ R191, R2.reuse, R191, -R205 ;  /* 0x000000bf02bf7223 */ /* 0x040fe200000108cd */
[----:B------:R-:W-:-:S01]  /*1d580*/  FFMA.FTZ R181, R2, R192, -R9 ;  /* 0x000000c002b57223 */ /* 0x000fc20000010809 */
[C-C-:B------:R-:W-:Y:S01]  /*1d590*/  FFMA.FTZ R194, R2.reuse, R194, -R205.reuse ;  /* 0x000000c202c27223 */ /* 0x140fe200000108cd */
[----:B------:R-:W-:-:S01]  /*1d5a0*/  FFMA.FTZ R195, R2, R195, -R205 ;  /* 0x000000c302c37223 */ /* 0x000fc200000108cd */
[C-C-:B------:R-:W-:Y:S01]  /*1d5b0*/  FFMA.FTZ R198, R2.reuse, R198, -R205.reuse ;  /* 0x000000c602c67223 */ /* 0x140fe200000108cd */
[----:B------:R-:W-:-:S01]  /*1d5c0*/  FFMA.FTZ R199, R2, R199, -R205 ;  /* 0x000000c702c77223 */ /* 0x000fc200000108cd */
[----:B------:R-:W2:Y:S01]  /*1d5d0*/  MUFU.EX2 R14, R14 ;  /* 0x0000000e000e7308 */ /* 0x000ea20000000800 */
[----:B-1----:R-:W-:-:S01]  /*1d5e0*/  FFMA.FTZ R4, R6, R4, R154 ;  /* 0x0000000406047223 */ /* 0x002fc2000001009a */
[C---:B------:R-:W-:Y:S01]  /*1d5f0*/  FFMA.FTZ R202, R2.reuse, R202, -R205 ;  /* 0x000000ca02ca7223 */ /* 0x040fe200000108cd */
[----:B------:R-:W-:-:S01]  /*1d600*/  FFMA.FTZ R192, R2, R201, -R9 ;  /* 0x000000c902c07223 */ /* 0x000fc20000010809 */
[C-C-:B------:R-:W-:Y:S01]  /*1d610*/  FFMA.FTZ R203, R2.reuse, R203, -R205.reuse ;  /* 0x000000cb02cb7223 */ /* 0x140fe200000108cd */
        /* <DEDUP_REMOVED lines=8> */
[----:B------:R-:W-:-:S03]  /*1d6a0*/  FFMA.FTZ R205, R2, R215, -R205 ;  /* 0x000000d702cd7223 */ /* 0x000fc600000108cd */
        /* <DEDUP_REMOVED lines=26> */
[----:B------:R-:W-:Y:S07]  /*1d850*/  QGMMA.64x256x32.F32.E4M3.E4M3 R24, R216, gdesc[UR4], R24, gsb0 ;  /* 0x03e00004d8187df3 */ /* 0x000fee0008000818 */
        /* <DEDUP_REMOVED lines=23> */
[----:B------:R0:W-:Y:S02]  /*1d9d0*/  @!P0 SYNCS.ARRIVE.TRANS64.RED.A1T0 RZ, [R204+URZ], RZ ;  /* 0x000000ffccff89a7 */ /* 0x0001e4000810043f */
[----:B0-----:R-:W-:-:S01]  /*1d9e0*/  FADD.FTZ R204, R155, R4 ;  /* 0x000000049bcc7221 */ /* 0x001fc20000010000 */
[----:B--2---:R-:W-:-:S03]  /*1d9f0*/  FADD.FTZ R4, R14, R5 ;  /* 0x000000050e047221 */ /* 0x004fc60000010000 */
[----:B-1----:R-:W-:Y:S01]  /*1da00*/  FADD.FTZ R5, R158, R204 ;  /* 0x000000cc9e057221 */ /* 0x002fe20000010000 */
[----:B------:R-:W-:-:S03]  /*1da10*/  FADD.FTZ R4, R20, R4 ;  /* 0x0000000414047221 */ /* 0x000fc60000010000 */
[----:B---3--:R-:W-:Y:S01]  /*1da20*/  FADD.FTZ R5, R159, R5 ;  /* 0x000000059f057221 */ /* 0x008fe20000010000 */
[----:B------:R-:W-:-:S03]  /*1da30*/  FADD.FTZ R4, R21, R4 ;  /* 0x0000000415047221 */ /* 0x000fc60000010000 */
[----:B----4-:R-:W-:Y:S01]  /*1da40*/  FADD.FTZ R5, R162, R5 ;  /* 0x00000005a2057221 */ /* 0x010fe20000010000 */
[----:B-----5:R-:W-:-:S03]  /*1da50*/  FADD.FTZ R4, R152, R4 ;  /* 0x0000000498047221 */ /* 0x020fc60000010000 */
[----:B------:R-:W-:Y:S01]  /*1da60*/  FADD.FTZ R5, R163, R5 ;  /* 0x00000005a3057221 */ /* 0x000fe20000010000 */
[----:B------:R-:W-:-:S03]  /*1da70*/  FADD.FTZ R4, R153, R4 ;  /* 0x0000000499047221 */ /* 0x000fc60000010000 */
        /* <DEDUP_REMOVED lines=51> */
[----:B------:R-:W-:Y:S06]  /*1ddb0*/  @!P1 BRA `(.L_x_2377) ;  /* 0x0000000000049947 */ /* 0x000fec0003800000 */
[----:B------:R-:W-:Y:S01]  /*1ddc0*/  BPT.TRAP 0x1 ;  /* 0x000000040000795c */ /* 0x000fe20000300000 */
.L_x_2377:
[----:B------:R-:W-:Y:S01]  /*1ddd0*/  IMAD R11, R11, 0x8, R18 ;  /* 0x000000080b0b7824 */ /* 0x000fe200078e0212 */
[----:B------:R-:W-:Y:S01]  /*1dde0*/  ISETP.GT.AND P0, PT, R12, RZ, PT ;  /* 0x000000ff0c00720c */ /* 0x000fe20003f04270 */
[----:B------:R-:W-:Y:S01]  /*1ddf0*/  IMAD.U32 R204, RZ, RZ, UR42 ;  /* 0x0000002affcc7e24 */ /* 0x000fe2000f8e00ff */
[----:B------:R-:W-:Y:S01]  /*1de00*/  F2FP.SATFINITE.E4M3.F32.PACK_AB_MERGE_C R158, R159, R158, RZ ;  /* 0x0000009e9f9e723e */ /* 0x000fe200048070ff */
        /* <DEDUP_REMOVED lines=9> */
[----:B------:R0:W-:Y:S01]  /*1dea0*/  SYNCS.ARRIVE.TRANS64.RED.A1T0 RZ, [R11+URZ], RZ ;  /* 0x000000ff0bff79a7 */ /* 0x0001e2000810043f */
        /* <DEDUP_REMOVED lines=8> */
[----:B0-----:R-:W-:Y:S01]  /*1df30*/  F2FP.SATFINITE.E4M3.F32.PACK_AB_MERGE_C R11, R20, R14, RZ ;  /* 0x0000000e140b723e */ /* 0x001fe200048070ff */
        /* <DEDUP_REMOVED lines=144> */
[----:B------:R-:W-:Y:S01]  /*1e840*/  MOV R10, R3 ;  /* 0x00000003000a7202 */ /* 0x000fe20000000f00 */
[----:B------:R-:W-:-:S02]  /*1e850*/  IMAD.MOV.U32 R14, RZ, RZ, R0 ;  /* 0x000000ffff0e7224 */ /* 0x000fc400078e0000 */
[----:B------:R-:W-:Y:S02]  /*1e860*/  IMAD.MOV.U32 R6, RZ, RZ, R237 ;  /* 0x000000ffff067224 */ /* 0x000fe400078e00ed */
[----:B------:R-:W-:Y:S01]  /*1e870*/  IMAD.MOV.U32 R11, RZ, RZ, R13 ;  /* 0x000000ffff0b7224 */ /* 0x000fe200078e000d */
[----:B------:R-:W-:Y:S06]  /*1e880*/  @P0 BRA `(.L_x_2378) ;  /* 0xffffffd800e40947 */ /* 0x000fec000383ffff */
[----:B------:R-:W-:-:S07]  /*1e890*/  IMAD.MOV.U32 R152, RZ, RZ, R13 ;  /* 0x000000ffff987224 */ /* 0x000fce00078e000d */
.L_x_2367:
[----:B------:R-:W-:Y:S05]  /*1e8a0*/  WARPSYNC.ALL ;  /* 0x0000000000007948 */ /* 0x000fea0003800000 */
[----:B------:R-:W-:Y:S06]  /*1e8b0*/  BAR.ARV 0x8, 0x120 ;  /* 0x0204800000007b1d */ /* 0x000fec0000002000 */
[----:B------:R-:W-:Y:S05]  /*1e8c0*/  @!P1 BRA `(.L_x_2379) ;  /* 0x0000000000049947 */ /* 0x000fea0003800000 */
[----:B------:R-:W-:Y:S01]  /*1e8d0*/  BPT.TRAP 0x1 ;  /* 0x000000040000795c */ /* 0x000fe20000300000 */
.L_x_2379:
[----:B------:R-:W-:Y:S01]  /*1e8e0*/  IMAD R8, R152, 0x8, R18 ;  /* 0x0000000898087824 */ /* 0x000fe200078e0212 */
[----:B------:R-:W-:-:S04]  /*1e8f0*/  SHF.L.U32 R7, R237, 0x1f, RZ ;  /* 0x0000001fed077819 */ /* 0x000fc800000006ff */
[----:B------:R0:W1:Y:S01]  /*1e900*/  SYNCS.PHASECHK.TRANS64.TRYWAIT P0, [R8+URZ+0x38850], R7 ;  /* 0x03885007080075a7 */ /* 0x000062000800017f */
[----:B------:R-:W-:Y:S05]  /*1e910*/  @!P1 BRA `(.L_x_2380) ;  /* 0x0000000000049947 */ /* 0x000fea0003800000 */
[----:B------:R-:W-:Y:S01]  /*1e920*/  BPT.TRAP 0x1 ;  /* 0x000000040000795c */ /* 0x000fe20000300000 */
.L_x_2380:
[----:B------:R-:W-:-:S05]  /*1e930*/  VIADD R18, R18, 0x400 ;  /* 0x0000040012127836 */ /* 0x000fca0000000000 */
[----:B------:R-:W-:-:S04]  /*1e940*/  SHF.R.U32.HI R18, RZ, 0x4, R18 ;  /* 0x00000004ff127819 */ /* 0x000fc80000011612 */
[----:B------:R-:W-:-:S04]  /*1e950*/  LOP3.LUT R18, R18, 0x3fff, RZ, 0xc0, !PT ;  /* 0x00003fff12127812 */ /* 0x000fc800078ec0ff */
[----:B------:R-:W-:Y:S01]  /*1e960*/  LOP3.LUT R9, R18, 0x10000, RZ, 0xfc, !PT ;  /* 0x0001000012097812 */ /* 0x000fe200078efcff */
[----:B-1----:R-:W-:Y:S06]  /*1e970*/  @P0 BRA `(.L_x_2381) ;  /* 0x0000000000080947 */ /* 0x002fec0003800000 */
[----:B------:R-:W1:Y:S02]  /*1e980*/  SYNCS.PHASECHK.TRANS64.TRYWAIT P0, [R8+URZ+0x38850], R7 ;  /* 0x03885007080075a7 */ /* 0x000e64000800017f */
[----:B-1----:R-:W-:Y:S05]  /*1e990*/  @!P0 BRA `(.L_x_2382) ;  /* 0x000000cc00e48947 */ /* 0x002fea0003800000 */
.L_x_2381:
[----:B------:R-:W-:Y:S01]  /*1e9a0*/  IMAD R6, R152, 0x800, R9 ;  /* 0x0000080098067824 */ /* 0x000fe200078e0209 */
[----:B------:R-:W2:Y:S01]  /*1e9b0*/  LDL R154, [R1+0x44] ;  /* 0x00004400019a7983 */ /* 0x000ea20000100800 */
[----:B01----:R-:W-:Y:S01]  /*1e9c0*/  IMAD.MOV.U32 R7, RZ, RZ, 0x40000040 ;  /* 0x40000040ff077424 */ /* 0x003fe200078e00ff */
[----:B------:R-:W-:Y:S05]  /*1e9d0*/  WARPSYNC.ALL ;  /* 0x0000000000007948 */ /* 0x000fea0003800000 */
[C---:B------:R-:W-:Y:S01]  /*1e9e0*/  R2UR UR6, R6.reuse ;  /* 0x00000000060672ca */ /* 0x040fe200000e0000 */
[----:B------:R-:W3:Y:S01]  /*1e9f0*/  LDL R153, [R1+0x24] ;  /* 0x0000240001997983 */ /* 0x000ee20000100800 */
[----:B------:R-:W-:Y:S01]  /*1ea00*/  R2UR UR7, R7 ;  /* 0x00000000070772ca */ /* 0x000fe200000e0000 */
[----:B------:R-:W-:Y:S01]  /*1ea10*/  WARPGROUP.ARRIVE ;  /* 0x00000000000079c5 */ /* 0x000fe20000000000 */
[----:B------:R-:W-:Y:S01]  /*1ea20*/  IMAD.MOV.U32 R11, RZ, RZ, 0x40000040 ;  /* 0x40000040ff0b7424 */ /* 0x000fe200078e00ff */
[----:B------:R-:W4:Y:S01]  /*1ea30*/  LDL.LU R18, [R1+0x8] ;  /* 0x0000080001127983 */ /* 0x000f220000300800 */
[C---:B------:R-:W-:Y:S01]  /*1ea40*/  IADD3 R10, R6.reuse, 0x2, RZ ;  /* 0x00000002060a7810 */ /* 0x040fe20007ffe0ff */
        /* <DEDUP_REMOVED lines=20> */
[----:B------:R-:W-:Y:S02]  /*1eb90*/  IMAD.MOV.U32 R9, RZ, RZ, 0x3f800000 ;  /* 0x3f800000ff097424 */ /* 0x000fe400078e00ff */
[-C--:B0-----:R-:W-:Y:S02]  /*1eba0*/  @P0 IMAD R12, R7, R14.reuse, RZ ;  /* 0x0000000e070c0224 */ /* 0x081fe400078e02ff */
[----:B------:R-:W-:-:S04]  /*1ebb0*/  @P0 IMAD.WIDE.U32 R10, R18, R14, R10 ;  /* 0x0000000e120a0225 */ /* 0x000fc800078e000a */
[----:B------:R-:W-:Y:S01]  /*1ebc0*/  @P0 IMAD R7, R18, R15, R12 ;  /* 0x0000000f12070224 */ /* 0x000fe200078e020c */
[----:B------:R-:W-:-:S03]  /*1ebd0*/  @P0 LEA R12, P2, R10, UR4, 0x2 ;  /* 0x000000040a0c0c11 */ /* 0x000fc6000f8410ff */
[----:B------:R-:W-:-:S05]  /*1ebe0*/  @P0 IMAD.IADD R7, R11, 0x1, R7 ;  /* 0x000000010b070824 */ /* 0x000fca00078e0207 */
[----:B------:R-:W-:-:S05]  /*1ebf0*/  @P0 LEA.HI.X R13, R10, UR5, R7, 0x2, P2 ;  /* 0x000000050a0d0c11 */ /* 0x000fca00090f1407 */
[----:B------:R0:W2:Y:S01]  /*1ec00*/  @P0 LDG.E R9, desc[UR46][R12.64] ;  /* 0x0000002e0c090981 */ /* 0x0000a2000c1e1900 */
[----:B------:R-:W-:Y:S01]  /*1ec10*/  VIADD R6, R6, 0x6 ;  /* 0x0000000606067836 */ /* 0x000fe20000000000 */
[----:B------:R-:W-:Y:S01]  /*1ec20*/  MOV R7, 0x40000040 ;  /* 0x4000004000077802 */ /* 0x000fe20000000f00 */
[----:B------:R-:W-:Y:S02]  /*1ec30*/  WARPGROUP.DEPBAR.LE gsb0, 0x0 ;  /* 0x00008000000079c5 */ /* 0x000fe40000010000 */
[----:B------:R-:W-:-:S06]  /*1ec40*/  WARPGROUP.ARRIVE ;  /* 0x00000000000079c5 */ /* 0x000fcc0000000000 */
[----:B------:R-:W-:Y:S01]  /*1ec50*/  QGMMA.64x256x32.F32.E4M3.E4M3 R24, R220, gdesc[UR4], R24, gsb0 ;  /* 0x03e00004dc187df3 */ /* 0x000fe20008000818 */
[----:B------:R-:W-:Y:S02]  /*1ec60*/  R2UR UR6, R6 ;  /* 0x00000000060672ca */ /* 0x000fe400000e0000 */
[----:B------:R-:W-:Y:S01]  /*1ec70*/  R2UR UR7, R7 ;  /* 0x00000000070772ca */ /* 0x000fe200000e0000 */
[----:B------:R-:W1:Y:S04]  /*1ec80*/  SHFL.BFLY PT, R6, R5, 0x2, 0x1f ;  /* 0x0c401f0005067f89 */ /* 0x000e6800000e0000 */
[----:B------:R-:W3:Y:S01]  /*1ec90*/  SHFL.BFLY PT, R11, R4, 0x2, 0x1f ;  /* 0x0c401f00040b7f89 */ /* 0x000ee200000e0000 */
[----:B-1----:R-:W-:-:S01]  /*1eca0*/  FADD.FTZ R6, R6, R5 ;  /* 0x0000000506067221 */ /* 0x002fc20000010000 */
[----:B---3--:R-:W-:-:S04]  /*1ecb0*/  FADD.FTZ R11, R11, R4 ;  /* 0x000000040b0b7221 */ /* 0x008fc80000010000 */
[----:B------:R-:W0:Y:S04]  /*1ecc0*/  SHFL.BFLY PT, R7, R6, 0x1, 0x1f ;  /* 0x0c201f0006077f89 */ /* 0x000e2800000e0000 */
[----:B------:R-:W1:Y:S01]  /*1ecd0*/  SHFL.BFLY PT, R10, R11, 0x1, 0x1f ;  /* 0x0c201f000b0a7f89 */ /* 0x000e6200000e0000 */
[----:B0-----:R-:W-:-:S01]  /*1ece0*/  FADD.FTZ R12, R6, R7 ;  /* 0x00000007060c7221 */ /* 0x001fc20000010000 */
[----:B-1----:R-:W-:-:S04]  /*1ecf0*/  FADD.FTZ R13, R11, R10 ;  /* 0x0000000a0b0d7221 */ /* 0x002fc80000010000 */
        /* <DEDUP_REMOVED lines=28> */
.L_x_2383:
[----:B------:R-:W-:Y:S02]  /*1eec0*/  VIADD R8, R8, 0x38860 ;  /* 0x0003886008087836 */ /* 0x000fe40000000000 */
[-C--:B------:R-:W-:Y:S01]  /*1eed0*/  FMUL.FTZ R12, R49, R155.reuse ;  /* 0x0000009b310c7220 */ /* 0x080fe20000410000 */
[----:B------:R-:W-:Y:S02]  /*1eee0*/  IMAD.U32 R5, RZ, RZ, UR42 ;  /* 0x0000002aff057e24 */ /* 0x000fe4000f8e00ff */
[-C--:B------:R-:W-:Y:S01]  /*1eef0*/  FMUL.FTZ R21, R53, R155.reuse ;  /* 0x0000009b35157220 */ /* 0x080fe20000410000 */
[----:B------:R-:W-:Y:S02]  /*1ef00*/  VIADD R152, R152, 0x1 ;  /* 0x0000000198987836 */ /* 0x000fe40000000000 */
[-C--:B------:R-:W-:Y:S01]  /*1ef10*/  FMUL.FTZ R7, R33, R155.reuse ;  /* 0x0000009b21077220 */ /* 0x080fe20000410000 */
[-C--:B------:R-:W-:Y:S01]  /*1ef20*/  FMUL.FTZ R13, R48, R155.reuse ;  /* 0x0000009b300d7220 */ /* 0x080fe20000410000 */
[----:B------:R-:W-:Y:S01]  /*1ef30*/  PRMT R18, R5, 0x654, R8 ;  /* 0x0000065405127816 */ /* 0x000fe20000000008 */
        /* <DEDUP_REMOVED lines=130> */
[----:B------:R-:W-:-:S11]  /*1f760*/  SEL R152, R152, RZ, P1 ;  /* 0x000000ff98987207 */ /* 0x000fd60000800000 */
.L_x_2275:
[----:B------:R-:W-:Y:S05]  /*1f770*/  WARPSYNC.ALL ;  /* 0x0000000000007948 */ /* 0x000fea0003800000 */
[----:B------:R-:W0:Y:S08]  /*1f780*/  S2UR UR42, SR_CgaCtaId ;  /* 0x00000000002a79c3 */ /* 0x000e300000008800 */
[----:B------:R-:W-:Y:S06]  /*1f790*/  BAR.SYNC.DEFER_BLOCKING 0x5, 0x180 ;  /* 0x0146000000007b1d */ /* 0x000fec0000010000 */
[----:B------:R-:W-:Y:S01]  /*1f7a0*/  UMOV UR4, 0x400 ;  /* 0x0000040000047882 */ /* 0x000fe20000000000 */
[----:B------:R-:W-:Y:S01]  /*1f7b0*/  BSSY B0, `(.L_x_2384) ;  /* 0x0000362000007945 */ /* 0x000fe20003800000 */
[----:B0-----:R-:W-:-:S06]  /*1f7c0*/  ULEA UR4, UR42, UR4, 0x18 ;  /* 0x000000042a047291 */ /* 0x001fcc000f8ec03f */
[----:B------:R-:W-:-:S05]  /*1f7d0*/  MOV R18, UR4 ;  /* 0x0000000400127c02 */ /* 0x000fca0008000f00 */
[----:B------:R-:W0:Y:S04]  /*1f7e0*/  LDS.128 R156, [R18+0x388d0] ;  /* 0x0388d000129c7984 */ /* 0x000e280000000c00 */
[----:B0-----:R0:W-:Y:S04]  /*1f7f0*/  STL.64 [R1], R156 ;  /* 0x0000009c01007387 */ /* 0x0011e80000100a00 */
[----:B------:R0:W-:Y:S01]  /*1f800*/  STL.64 [R1+0x8], R158 ;  /* 0x0000089e01007387 */ /* 0x0001e20000100a00 */
[----:B------:R-:W-:Y:S06]  /*1f810*/  BAR.ARV 0x4, 0x180 ;  /* 0x0106000000007b1d */ /* 0x000fec0000002000 */
[----:B------:R-:W-:Y:S05]  /*1f820*/  @P0 BRA `(.L_x_2385) ;  /* 0x00000028008c0947 */ /* 0x000fea0003800000 */
[----:B------:R-:W2:Y:S04]  /*1f830*/  LDL R150, [R1+0x5c] ;  /* 0x00005c0001967983 */ /* 0x000ea80000100800 */
[----:B------:R-:W3:Y:S04]  /*1f840*/  LDL R146, [R1+0x44] ;  /* 0x0000440001927983 */ /* 0x000ee80000100800 */
[----:B------:R-:W4:Y:S01]  /*1f850*/  LDL R143, [R1+0x24] ;  /* 0x00002400018f7983 */ /* 0x000f220000100800 */
[----:B------:R-:W1:Y:S01]  /*1f860*/  S2R R147, SR_TID.X ;  /* 0x0000000000937919 */ /* 0x000e620000002100 */
[----:B------:R-:W-:Y:S01]  /*1f870*/  F2FP.BF16.F32.PACK_AB R4, R4, R3 ;  /* 0x000000030404723e */ /* 0x000fe200000010ff */
[----:B------:R-:W-:Y:S01]  /*1f880*/  ULDC.64 UR4, c[0x4][0x110] ;  /* 0x0100440000047ab9 */ /* 0x000fe20000000a00 */
[----:B------:R-:W0:Y:S01]  /*1f890*/  S2R R3, SR_SWINHI ;  /* 0x0000000000037919 */ /* 0x000e220000002f00 */
[----:B------:R-:W-:-:S02]  /*1f8a0*/  F2FP.BF16.F32.PACK_AB R78, R63, R38 ;  /* 0x000000263f4e723e */ /* 0x000fc400000010ff */
[----:B------:R-:W-:Y:S01]  /*1f8b0*/  F2FP.BF16.F32.PACK_AB R63, R61, R56 ;  /* 0x000000383d3f723e */ /* 0x000fe200000010ff */
[----:B-1----:R-:W-:-:S05]  /*1f8c0*/  IMAD.SHL.U32 R2, R147, 0x4, RZ ;  /* 0x0000000493027824 */ /* 0x002fca00078e00ff */
[----:B------:R-:W-:-:S04]  /*1f8d0*/  LOP3.LUT R2, R2, 0xc, RZ, 0xc0, !PT ;  /* 0x0000000c02027812 */ /* 0x000fc800078ec0ff */
[----:B------:R-:W-:-:S05]  /*1f8e0*/  IADD3 R26, P0, R2, UR4, RZ ;  /* 0x00000004021a7c10 */ /* 0x000fca000ff1e0ff */
[----:B------:R-:W-:-:S05]  /*1f8f0*/  IMAD.X R27, RZ, RZ, UR5, P0 ;  /* 0x00000005ff1b7e24 */ /* 0x000fca00080e06ff */
[----:B------:R1:W5:Y:S01]  /*1f900*/  LDG.E.CONSTANT R2, desc[UR46][R26.64] ;  /* 0x0000002e1a027981 */ /* 0x000362000c1e9900 */
[----:B------:R-:W-:Y:S02]  /*1f910*/  F2FP.BF16.F32.PACK_AB R59, R10, R7 ;  /* 0x000000070a3b723e */ /* 0x000fe400000010ff */
[----:B------:R-:W-:Y:S02]  /*1f920*/  F2FP.BF16.F32.PACK_AB R10, R140, R39 ;  /* 0x000000278c0a723e */ /* 0x000fe400000010ff */
[----:B------:R-:W-:Y:S02]  /*1f930*/  F2FP.BF16.F32.PACK_AB R67, R54, R67 ;  /* 0x000000433643723e */ /* 0x000fe400000010ff */
[----:B-1----:R-:W-:Y:S02]  /*1f940*/  F2FP.BF16.F32.PACK_AB R26, R74, R47 ;  /* 0x0000002f4a1a723e */ /* 0x002fe400000010ff */
[----:B------:R-:W-:Y:S02]  /*1f950*/  F2FP.BF16.F32.PACK_AB R74, R60, R57 ;  /* 0x000000393c4a723e */ /* 0x000fe400000010ff */
[----:B------:R-:W-:-:S02]  /*1f960*/  MOV R56, R18 ;  /* 0x0000001200387202 */ /* 0x000fc40000000f00 */
[----:B0-----:R-:W-:Y:S02]  /*1f970*/  MOV R57, R3 ;  /* 0x0000000300397202 */ /* 0x001fe40000000f00 */
[----:B------:R-:W-:Y:S02]  /*1f980*/  F2FP.BF16.F32.PACK_AB R39, R53, R48 ;  /* 0x000000303527723e */ /* 0x000fe400000010ff */
[----:B------:R-:W-:Y:S02]  /*1f990*/  F2FP.BF16.F32.PACK_AB R54, R52, R49 ;  /* 0x000000313436723e */ /* 0x000fe400000010ff */
[----:B------:R-:W-:Y:S02]  /*1f9a0*/  F2FP.BF16.F32.PACK_AB R5, R5, R0 ;  /* 0x000000000505723e */ /* 0x000fe400000010ff */
        /* <DEDUP_REMOVED lines=17> */
[----:B------:R-:W-:Y:S02]  /*1fac0*/  LOP3.LUT P0, R8, R147, 0x3, RZ, 0xc0, !PT ;  /* 0x0000000393087812 */ /* 0x000fe4000780c0ff */
[----:B------:R-:W-:Y:S02]  /*1fad0*/  F2FP.BF16.F32.PACK_AB R7, R132, R35 ;  /* 0x000000238407723e */ /* 0x000fe400000010ff */
[----:B------:R-:W-:-:S02]  /*1fae0*/  F2FP.BF16.F32.PACK_AB R35, R21, R12 ;  /* 0x0000000c1523723e */ /* 0x000fc400000010ff */
[----:B------:R-:W-:Y:S02]  /*1faf0*/  F2FP.BF16.F32.PACK_AB R11, R128, R31 ;  /* 0x0000001f800b723e */ /* 0x000fe400000010ff */
[----:B------:R-:W-:Y:S02]  /*1fb00*/  F2FP.BF16.F32.PACK_AB R12, R29, R24 ;  /* 0x000000181d0c723e */ /* 0x000fe400000010ff */
[----:B------:R-:W-:Y:S02]  /*1fb10*/  F2FP.BF16.F32.PACK_AB R32, R41, R32 ;  /* 0x000000202920723e */ /* 0x000fe400000010ff */
[----:B------:R-:W-:Y:S02]  /*1fb20*/  F2FP.BF16.F32.PACK_AB R44, R44, R37 ;  /* 0x000000252c2c723e */ /* 0x000fe400000010ff */
[----:B------:R-:W-:Y:S02]  /*1fb30*/  F2FP.BF16.F32.PACK_AB R31, R28, R25 ;  /* 0x000000191c1f723e */ /* 0x000fe400000010ff */
[----:B------:R-:W-:-:S02]  /*1fb40*/  ISETP.EQ.OR P0, PT, R8, 0x3, !P0 ;  /* 0x000000030800780c */ /* 0x000fc40004702670 */
[----:B------:R-:W-:Y:S02]  /*1fb50*/  F2FP.BF16.F32.PACK_AB R14, R14, R9 ;  /* 0x000000090e0e723e */ /* 0x000fe400000010ff */
[----:B------:R-:W-:Y:S02]  /*1fb60*/  F2FP.BF16.F32.PACK_AB R9, R129, R34 ;  /* 0x000000228109723e */ /* 0x000fe400000010ff */
[----:B------:R-:W-:Y:S02]  /*1fb70*/  F2FP.BF16.F32.PACK_AB R34, R20, R13 ;  /* 0x0000000d1422723e */ /* 0x000fe400000010ff */
[----:B------:R-:W-:Y:S02]  /*1fb80*/  F2FP.BF16.F32.PACK_AB R33, R40, R33 ;  /* 0x000000212821723e */ /* 0x000fe400000010ff */
[----:B------:R-:W-:Y:S02]  /*1fb90*/  F2FP.BF16.F32.PACK_AB R45, R45, R36 ;  /* 0x000000242d2d723e */ /* 0x000fe400000010ff */
[----:B------:R-:W-:-:S02]  /*1fba0*/  SEL R13, R5, R4, P0 ;  /* 0x00000004050d7207 */ /* 0x000fc40000000000 */
[----:B------:R-:W-:Y:S01]  /*1fbb0*/  SEL R4, R4, R5, P0 ;  /* 0x0000000504047207 */ /* 0x000fe20000000000 */
[----:B------:R-:W-:Y:S01]  /*1fbc0*/  UMOV UR4, 0xffffffff ;  /* 0xffffffff00047882 */ /* 0x000fe20000000000 */
        /* <DEDUP_REMOVED lines=54> */
[----:B------:R-:W-:Y:S02]  /*1ff30*/  IADD3 R47, P5, R52, 0x4060, RZ ;  /* 0x00004060342f7810 */ /* 0x000fe40007fbe0ff */
[----:B------:R-:W-:Y:S02]  /*1ff40*/  LOP3.LUT R60, R61, 0x380, RZ, 0xc0, !PT ;  /* 0x000003803d3c7812 */ /* 0x000fe400078ec0ff */
[----:B------:R-:W-:-:S02]  /*1ff50*/  LOP3.LUT R50, R51, 0x380, RZ, 0xc0, !PT ;  /* 0x0000038033327812 */ /* 0x000fc400078ec0ff */
[----:B------:R-:W-:Y:S02]  /*1ff60*/  LOP3.LUT R48, R49, 0x380, RZ, 0xc0, !PT ;  /* 0x0000038031307812 */ /* 0x000fe400078ec0ff */
[----:B------:R-:W-:Y:S02]  /*1ff70*/  LOP3.LUT R42, R43, 0x380, RZ, 0xc0, !PT ;  /* 0x000003802b2a7812 */ /* 0x000fe400078ec0ff */
[----:B------:R-:W-:Y:S02]  /*1ff80*/  LOP3.LUT R46, R47, 0x380, RZ, 0xc0, !PT ;  /* 0x000003802f2e7812 */ /* 0x000fe400078ec0ff */
[----:B------:R-:W-:Y:S02]  /*1ff90*/  SHF.R.U64 R60, R60, 0x3, RZ ;  /* 0x000000033c3c7819 */ /* 0x000fe400000012ff */
[----:B------:R-:W-:Y:S02]  /*1ffa0*/  SHF.R.U64 R50, R50, 0x3, RZ ;  /* 0x0000000332327819 */ /* 0x000fe400000012ff */
[----:B------:R-:W-:-:S02]  /*1ffb0*/  SHF.R.U64 R48, R48, 0x3, RZ ;  /* 0x0000000330307819 */ /* 0x000fc400000012ff */
        /* <DEDUP_REMOVED lines=37> */
[----:B------:R-:W-:Y:S02]  /*20210*/  LOP3.LUT R24, R24, R25, RZ, 0x3c, !PT ;  /* 0x0000001918187212 */ /* 0x000fe400078e3cff */
[----:B------:R-:W-:-:S02]  /*20220*/  LOP3.LUT R52, R5, R52, RZ, 0x3c, !PT ;  /* 0x0000003405347212 */ /* 0x000fc400078e3cff */
[----:B------:R-:W-:Y:S01]  /*20230*/  IADD3.X R25, RZ, R53, RZ, P5, !PT ;  /* 0x00000035ff197210 */ /* 0x000fe20002ffe4ff */
[----:B----4-:R-:W-:Y:S01]  /*20240*/  IMAD.SHL.U32 R93, R143, 0x4, RZ ;  /* 0x000000048f5d7824 */ /* 0x010fe200078e00ff */
        /* <DEDUP_REMOVED lines=100> */
[----:B------:R1:W3:Y:S01]  /*20890*/  SHFL.IDX PT, R31, R32, R7, 0x1c1f ;  /* 0x001c1f07201f7589 */ /* 0x0002e200000e0000 */
[----:B------:R-:W-:Y:S02]  /*208a0*/  SEL R111, R127, R130, P0 ;  /* 0x000000827f6f7207 */ /* 0x000fe40000000000 */
[----:B------:R-:W-:Y:S01]  /*208b0*/  SEL R116, R130, R127, P0 ;  /* 0x0000007f82747207 */ /* 0x000fe20000000000 */
[----:B------:R-:W-:Y:S01]  /*208c0*/  SHFL.IDX PT, R46, R46, R7, 0x1c1f ;  /* 0x001c1f072e2e7589 */ /* 0x000fe200000e0000 */
[----:B------:R-:W-:-:S02]  /*208d0*/  SEL R66, R9, R66, P0 ;  /* 0x0000004209427207 */ /* 0x000fc40000000000 */
[----:B------:R-:W-:Y:S01]  /*208e0*/  SEL R5, R3, R134, P0 ;  /* 0x0000008603057207 */ /* 0x000fe20000000000 */
[----:B------:R-:W4:Y:S01]  /*208f0*/  SHFL.IDX PT, R9, R4, R7, 0x1c1f ;  /* 0x001c1f0704097589 */ /* 0x000f2200000e0000 */
[----:B------:R-:W-:Y:S02]  /*20900*/  SEL R3, R134, R3, P0 ;  /* 0x0000000386037207 */ /* 0x000fe40000000000 */
[----:B0-----:R-:W-:Y:S01]  /*20910*/  SEL R12, R33, R40, P0 ;  /* 0x00000028210c7207 */ /* 0x001fe20000000000 */
[----:B------:R-:W0:Y:S01]  /*20920*/  SHFL.IDX PT, R52, R52, R7, 0x1c1f ;  /* 0x001c1f0734347589 */ /* 0x000e2200000e0000 */
[----:B------:R-:W-:Y:S02]  /*20930*/  SEL R14, R40, R33, P0 ;  /* 0x00000021280e7207 */ /* 0x000fe40000000000 */
[----:B-1----:R-:W-:Y:S01]  /*20940*/  SEL R32, R34, R29, P0 ;  /* 0x0000001d22207207 */ /* 0x002fe20000000000 */
[----:B------:R0:W1:Y:S01]  /*20950*/  SHFL.IDX PT, R86, R68, R7, 0x1c1f ;  /* 0x001c1f0744567589 */ /* 0x00006200000e0000 */
[----:B--2---:R-:W-:-:S02]  /*20960*/  SEL R40, R35, R42, P0 ;  /* 0x0000002a23287207 */ /* 0x004fc40000000000 */
[----:B------:R-:W-:Y:S01]  /*20970*/  SEL R34, R29, R34, P0 ;  /* 0x000000221d227207 */ /* 0x000fe20000000000 */
[----:B------:R2:W5:Y:S01]  /*20980*/  SHFL.IDX PT, R88, R70, R7, 0x1c1f ;  /* 0x001c1f0746587589 */ /* 0x00056200000e0000 */
[----:B------:R-:W-:-:S03]  /*20990*/  SEL R42, R42, R35, P0 ;  /* 0x000000232a2a7207 */ /* 0x000fc60000000000 */
[----:B------:R-:W-:Y:S01]  /*209a0*/  SHFL.IDX PT, R10, R21, R2, 0x1c1f ;  /* 0x001c1f02150a7589 */ /* 0x000fe200000e0000 */
[----:B---3--:R-:W-:Y:S02]  /*209b0*/  SEL R36, R38, R31, P0 ;  /* 0x0000001f26247207 */ /* 0x008fe40000000000 */
[----:B------:R-:W-:Y:S01]  /*209c0*/  SEL R38, R31, R38, P0 ;  /* 0x000000261f267207 */ /* 0x000fe20000000000 */
[----:B------:R-:W-:Y:S04]  /*209d0*/  SHFL.IDX PT, R47, R47, R2, 0x1c1f ;  /* 0x001c1f022f2f7589 */ /* 0x000fe800000e0000 */
[----:B------:R-:W-:Y:S01]  /*209e0*/  SHFL.IDX PT, R49, R49, R2, 0x1c1f ;  /* 0x001c1f0231317589 */ /* 0x000fe200000e0000 */
[----:B----4-:R-:W-:Y:S02]  /*209f0*/  SEL R4, R6, R9, P0 ;  /* 0x0000000906047207 */ /* 0x010fe40000000000 */
[----:B------:R-:W-:Y:S01]  /*20a00*/  SEL R6, R9, R6, P0 ;  /* 0x0000000609067207 */ /* 0x000fe20000000000 */
[----:B------:R-:W-:Y:S01]  /*20a10*/  SHFL.IDX PT, R51, R51, R2, 0x1c1f ;  /* 0x001c1f0233337589 */ /* 0x000fe200000e0000 */
[----:B0-----:R-:W-:-:S02]  /*20a20*/  SEL R68, R45, R52, P0 ;  /* 0x000000342d447207 */ /* 0x001fc40000000000 */
[----:B--2---:R-:W-:Y:S01]  /*20a30*/  SEL R70, R52, R45, P0 ;  /* 0x0000002d34467207 */ /* 0x004fe20000000000 */
[----:B------:R-:W-:Y:S01]  /*20a40*/  SHFL.IDX PT, R69, R69, R2, 0x1c1f ;  /* 0x001c1f0245457589 */ /* 0x000fe200000e0000 */
[----:B-1----:R-:W-:Y:S02]  /*20a50*/  SEL R29, R61, R86, P0 ;  /* 0x000000563d1d7207 */ /* 0x002fe40000000000 */
[----:B------:R-:W-:Y:S01]  /*20a60*/  SEL R31, R86, R61, P0 ;  /* 0x0000003d561f7207 */ /* 0x000fe20000000000 */
[----:B------:R-:W-:Y:S01]  /*20a70*/  SHFL.IDX PT, R71, R71, R2, 0x1c1f ;  /* 0x001c1f0247477589 */ /* 0x000fe200000e0000 */
[----:B-----5:R-:W-:Y:S02]  /*20a80*/  SEL R33, R63, R88, P0 ;  /* 0x000000583f217207 */ /* 0x020fe40000000000 */
        /* <DEDUP_REMOVED lines=76> */
.L_x_2702:
[----:B------:R-:W-:Y:S05]  /*20f50*/  WARPSYNC.ALL ;  /* 0x0000000000007948 */ /* 0x000fea0003800000 */
[----:B------:R-:W-:Y:S06]  /*20f60*/  BAR.SYNC.DEFER_BLOCKING 0x1, 0x100 ;  /* 0x0044000000007b1d */ /* 0x000fec0000010000 */
[----:B------:R-:W-:-:S02]  /*20f70*/  ULDC.64 UR4, c[0x0][0xbd8] ;  /* 0x0002f60000047ab9 */ /* 0x000fc40000000a00 */
[----:B------:R-:W-:Y:S01]  /*20f80*/  ISETP.NE.U32.AND P1, PT, RZ, UR4, PT ;  /* 0x00000004ff007c0c */ /* 0x000fe2000bf25070 */
[----:B------:R-:W2:Y:S01]  /*20f90*/  LDL R84, [R1+0x40] ;  /* 0x0000400001547983 */ /* 0x000ea20000100800 */
[----:B------:R-:W-:Y:S02]  /*20fa0*/  IADD3 R20, P2, R93, UR4, RZ ;  /* 0x000000045d147c10 */ /* 0x000fe4000ff5e0ff */
[----:B------:R-:W-:Y:S02]  /*20fb0*/  ISETP.NE.AND.EX P1, PT, RZ, UR5, PT, P1 ;  /* 0x00000005ff007c0c */ /* 0x000fe4000bf25310 */
[----:B------:R-:W-:Y:S01]  /*20fc0*/  IADD3.X R21, R106, UR5, RZ, P2, !PT ;  /* 0x000000056a157c10 */ /* 0x000fe200097fe4ff */
[----:B------:R-:W-:Y:S01]  /*20fd0*/  ULDC.64 UR4, c[0x0][0xbe0] ;  /* 0x0002f80000047ab9 */ /* 0x000fe20000000a00 */
[----:B------:R-:W-:Y:S04]  /*20fe0*/  STSM.16.M88.4 [R108], R4 ;  /* 0x000000046c007844 */ /* 0x000fe80000000200 */
[----:B------:R0:W-:Y:S04]  /*20ff0*/  STSM.16.M88.4 [R81], R8 ;  /* 0x0000000851007844 */ /* 0x0001e80000000200 */
[----:B------:R1:W-:Y:S04]  /*21000*/  STSM.16.M88.4 [R83], R24 ;  /* 0x0000001853007844 */ /* 0x0003e80000000200 */
[----:B------:R-:W-:Y:S04]  /*21010*/  STSM.16.M88.4 [R95], R28 ;  /* 0x0000001c5f007844 */ /* 0x000fe80000000200 */
[----:B------:R-:W-:Y:S04]  /*21020*/  STSM.16.M88.4 [R97], R32 ;  /* 0x0000002061007844 */ /* 0x000fe80000000200 */
[----:B------:R-:W-:Y:S01]  /*21030*/  STSM.16.M88.4 [R99], R36 ;  /* 0x0000002463007844 */ /* 0x000fe20000000200 */
[----:B0-----:R-:W-:-:S03]  /*21040*/  SEL R81, R0, R3, P0 ;  /* 0x0000000300517207 */ /* 0x001fc60000000000 */
[----:B------:R-:W-:Y:S01]  /*21050*/  STSM.16.M88.4 [R101], R12 ;  /* 0x0000000c65007844 */ /* 0x000fe20000000200 */
[----:B-1----:R-:W-:-:S03]  /*21060*/  SEL R83, R3, R0, P0 ;  /* 0x0000000003537207 */ /* 0x002fc60000000000 */
[----:B------:R-:W-:Y:S04]  /*21070*/  STSM.16.M88.4 [R102], R40 ;  /* 0x0000002866007844 */ /* 0x000fe80000000200 */
[----:B------:R-:W-:Y:S04]  /*21080*/  STSM.16.M88.4 [R103], R60 ;  /* 0x0000003c67007844 */ /* 0x000fe80000000200 */
[----:B------:R-:W-:Y:S04]  /*21090*/  STSM.16.M88.4 [R104], R44 ;  /* 0x0000002c68007844 */ /* 0x000fe80000000200 */
[----:B------:R-:W-:Y:S04]  /*210a0*/  STSM.16.M88.4 [R105], R64 ;  /* 0x0000004069007844 */ /* 0x000fe80000000200 */
[----:B------:R-:W-:Y:S04]  /*210b0*/  STSM.16.M88.4 [R107], R48 ;  /* 0x000000306b007844 */ /* 0x000fe80000000200 */
[----:B------:R-:W-:Y:S04]  /*210c0*/  STSM.16.M88.4 [R85], R68 ;  /* 0x0000004455007844 */ /* 0x000fe80000000200 */
[----:B------:R-:W-:Y:S04]  /*210d0*/  STSM.16.M88.4 [R87], R52 ;  /* 0x0000003457007844 */ /* 0x000fe80000000200 */
[----:B------:R2:W-:Y:S01]  /*210e0*/  STSM.16.M88.4 [R89], R76 ;  /* 0x0000004c59007844 */ /* 0x0005e20000000200 */
[----:B------:R-:W-:-:S03]  /*210f0*/  ISETP.NE.U32.AND P0, PT, RZ, UR4, PT ;  /* 0x00000004ff007c0c */ /* 0x000fc6000bf05070 */
[----:B------:R0:W-:Y:S01]  /*21100*/  STSM.16.M88.4 [R91], R80 ;  /* 0x000000505b007844 */ /* 0x0001e20000000200 */
[----:B------:R-:W-:Y:S01]  /*21110*/  BAR.SYNC.DEFER_BLOCKING 0x1, 0x100 ;  /* 0x0044000000007b1d */ /* 0x000fe20000010000 */
[----:B------:R-:W-:-:S13]  /*21120*/  ISETP.NE.AND.EX P0, PT, RZ, UR5, PT, P0 ;  /* 0x00000005ff007c0c */ /* 0x000fda000bf05300 */
[----:B------:R-:W-:Y:S01]  /*21130*/  @P0 IADD3 R4, P2, R93, UR4, RZ ;  /* 0x000000045d040c10 */ /* 0x000fe2000ff5e0ff */
[----:B------:R-:W-:Y:S02]  /*21140*/  ULDC UR4, c[0x0][0xa88] ;  /* 0x0002a20000047ab9 */ /* 0x000fe40000000800 */
[----:B------:R-:W-:Y:S01]  /*21150*/  IMAD.U32 R0, RZ, RZ, UR4 ;  /* 0x00000004ff007e24 */ /* 0x000fe2000f8e00ff */
[----:B------:R-:W-:Y:S01]  /*21160*/  @P0 IADD3.X R5, R106, UR5, RZ, P2, !PT ;  /* 0x000000056a050c10 */ /* 0x000fe200097fe4ff */
[----:B------:R-:W3:Y:S04]  /*21170*/  @P1 LDG.E R2, desc[UR46][R20.64] ;  /* 0x0000002e14021981 */ /* 0x000ee8000c1e1900 */
[----:B------:R0:W5:Y:S01]  /*21180*/  @P0 LDG.E R0, desc[UR46][R4.64] ;  /* 0x0000002e04000981 */ /* 0x000162000c1e1900 */
[----:B--2---:R-:W-:-:S02]  /*21190*/  SHF.R.S32.HI R76, RZ, 0x1f, R84 ;  /* 0x0000001fff4c7819 */ /* 0x004fc40000011454 */
[----:B---3--:R-:W-:Y:S01]  /*211a0*/  SHF.R.S32.HI R77, RZ, 0x1f, R2 ;  /* 0x0000001fff4d7819 */ /* 0x008fe20000011402 */
[----:B0-----:R-:W-:Y:S06]  /*211b0*/  @P0 BRA `(.L_x_2387) ;  /* 0x0000000000100947 */ /* 0x001fec0003800000 */
[----:B------:R-:W-:Y:S05]  /*211c0*/  @!P1 BRA `(.L_x_2387) ;  /* 0x00000000000c9947 */ /* 0x000fea0003800000 */
[----:B------:R-:W2:Y:S04]  /*211d0*/  LDG.E R3, desc[UR46][R20.64] ;  /* 0x0000002e14037981 */ /* 0x000ea8000c1e1900 */
[----:B-----5:R-:W2:Y:S02]  /*211e0*/  LDG.E R0, desc[UR46][R20.64+0x4] ;  /* 0x0000042e14007981 */ /* 0x020ea4000c1e1900 */
[----:B--2---:R-:W-:-:S07]  /*211f0*/  IMAD.IADD R0, R0, 0x1, -R3 ;  /* 0x0000000100007824 */ /* 0x004fce00078e0a03 */
.L_x_2387:
[----:B------:R-:W2:Y:S01]  /*21200*/  LDL R8, [R1+0x3c] ;  /* 0x00003c0001087983 */ /* 0x000ea20000100800 */
[----:B------:R-:W-:-:S03]  /*21210*/  ULDC.64 UR4, c[0x0][0xb70] ;  /* 0x0002dc0000047ab9 */ /* 0x000fc60000000a00 */
[----:B------:R-:W2:Y:S01]  /*21220*/  LDL.LU R80, [R1+0x48] ;  /* 0x0000480001507983 */ /* 0x000ea20000300800 */
[----:B------:R-:W-:Y:S01]  /*21230*/  IMAD.MOV.U32 R3, RZ, RZ, R77 ;  /* 0x000000ffff037224 */ /* 0x000fe200078e004d */
[----:B------:R-:W-:Y:S01]  /*21240*/  IADD3 R10, R147, -0x80, RZ ;  /* 0xffffff80930a7810 */ /* 0x000fe20007ffe0ff */
[----:B------:R-:W-:Y:S01]  /*21250*/  IMAD R6, R76, UR4, RZ ;  /* 0x000000044c067c24 */ /* 0x000fe2000f8e02ff */
[----:B------:R-:W-:Y:S01]  /*21260*/  SEL R78, R146, RZ, !P1 ;  /* 0x000000ff924e7207 */ /* 0x000fe20004800000 */
[----:B------:R-:W-:Y:S01]  /*21270*/  IMAD R7, R22, 0x40, R19 ;  /* 0x0000004016077824 */ /* 0x000fe200078e0213 */
[----:B------:R-:W-:Y:S01]  /*21280*/  SHF.R.S32.HI R9, RZ, 0x1f, R10 ;  /* 0x0000001fff097819 */ /* 0x000fe2000001140a */
[----:B------:R-:W-:Y:S01]  /*21290*/  IMAD.WIDE.U32 R4, R84, UR4, R2 ;  /* 0x0000000454047c25 */ /* 0x000fe2000f8e0002 */
[----:B------:R-:W-:-:S03]  /*212a0*/  SEL R81, R143, RZ, !P1 ;  /* 0x000000ff8f517207 */ /* 0x000fc60004800000 */
[----:B------:R-:W-:Y:S01]  /*212b0*/  IMAD R3, R84, UR5, R6 ;  /* 0x0000000554037c24 */ /* 0x000fe2000f8e0206 */
[----:B------:R-:W-:Y:S01]  /*212c0*/  ULDC.64 UR4, c[0x0][0xb78] ;  /* 0x0002de0000047ab9 */ /* 0x000fe20000000a00 */
[----:B------:R-:W-:-:S04]  /*212d0*/  IMAD.WIDE R56, R7, 0x2, R56 ;  /* 0x0000000207387825 */ /* 0x000fc800078e0238 */
[----:B------:R-:W-:Y:S01]  /*212e0*/  IMAD.IADD R5, R5, 0x1, R3 ;  /* 0x0000000105057824 */ /* 0x000fe200078e0203 */
[----:B------:R-:W-:Y:S01]  /*212f0*/  IADD3 R13, P5, R56, 0x2000, RZ ;  /* 0x00002000380d7810 */ /* 0x000fe20007fbe0ff */
[----:B------:R-:W-:Y:S01]  /*21300*/  IMAD R3, R78, UR4, RZ ;  /* 0x000000044e037c24 */ /* 0x000fe2000f8e02ff */
[C---:B------:R-:W-:Y:S01]  /*21310*/  IADD3 R25, P4, R56.reuse, 0x3000, RZ ;  /* 0x0000300038197810 */ /* 0x040fe20007f9e0ff */
[----:B------:R-:W-:Y:S01]  /*21320*/  IMAD.WIDE.U32 R4, R81, UR4, R4 ;  /* 0x0000000451047c25 */ /* 0x000fe2000f8e0004 */
[----:B------:R-:W-:Y:S02]  /*21330*/  IADD3 R29, P3, R56, 0x4000, RZ ;  /* 0x00004000381d7810 */ /* 0x000fe40007f7e0ff */
[----:B------:R-:W-:Y:S01]  /*21340*/  LOP3.LUT R12, R13, 0x380, RZ, 0xc0, !PT ;  /* 0x000003800d0c7812 */ /* 0x000fe200078ec0ff */
[----:B------:R-:W-:Y:S01]  /*21350*/  IMAD R6, R81, UR5, R3 ;  /* 0x0000000551067c24 */ /* 0x000fe2000f8e0203 */
[----:B------:R-:W-:Y:S01]  /*21360*/  ULDC.64 UR4, c[0x0][0xb40] ;  /* 0x0002d00000047ab9 */ /* 0x000fe20000000a00 */
[----:B------:R-:W-:-:S02]  /*21370*/  LOP3.LUT R24, R25, 0x380, RZ, 0xc0, !PT ;  /* 0x0000038019187812 */ /* 0x000fc400078ec0ff */
[----:B------:R-:W-:Y:S02]  /*21380*/  LOP3.LUT R28, R29, 0x380, RZ, 0xc0, !PT ;  /* 0x000003801d1c7812 */ /* 0x000fe400078ec0ff */
        /* <DEDUP_REMOVED lines=11> */
[----:B------:R-:W-:Y:S02]  /*21440*/  IADD3 R49, P3, R56, 0x9000, RZ ;  /* 0x0000900038317810 */ /* 0x000fe40007f7e0ff */
[----:B------:R-:W-:Y:S02]  /*21450*/  LOP3.LUT R40, R41, 0x380, RZ, 0xc0, !PT ;  /* 0x0000038029287812 */ /* 0x000fe400078ec0ff */
[----:B------:R-:W-:Y:S02]  /*21460*/  LOP3.LUT R44, R45, 0x380, RZ, 0xc0, !PT ;  /* 0x000003802d2c7812 */ /* 0x000fe400078ec0ff */
[----:B------:R-:W-:Y:S02]  /*21470*/  LOP3.LUT R48, R49, 0x380, RZ, 0xc0, !PT ;  /* 0x0000038031307812 */ /* 0x000fe400078ec0ff */
        /* <DEDUP_REMOVED lines=18> */
[----:B------:R-:W-:Y:S02]  /*215a0*/  LOP3.LUT R72, R72, R73, RZ, 0x3c, !PT ;  /* 0x0000004948487212 */ /* 0x000fe400078e3cff */
[----:B------:R-:W-:Y:S01]  /*215b0*/  LOP3.LUT R68, R68, R69, RZ, 0x3c, !PT ;  /* 0x0000004544447212 */ /* 0x000fe200078e3cff */
[--C-:B------:R-:W-:Y:S01]  /*215c0*/  IMAD.X R69, RZ, RZ, R57.reuse, P4 ;  /* 0x000000ffff457224 */ /* 0x100fe200020e0639 */
[----:B------:R-:W-:Y:S01]  /*215d0*/  LOP3.LUT R64, R64, R65, RZ, 0x3c, !PT ;  /* 0x0000004140407212 */ /* 0x000fe200078e3cff */
[----:B------:R-:W-:Y:S01]  /*215e0*/  IMAD.X R65, RZ, RZ, R57, P3 ;  /* 0x000000ffff417224 */ /* 0x000fe200018e0639 */
[----:B------:R-:W-:Y:S01]  /*215f0*/  IADD3.X R73, RZ, R57, RZ, P5, !PT ;  /* 0x00000039ff497210 */ /* 0x000fe20002ffe4ff */
[----:B------:R-:W-:Y:S01]  /*21600*/  BSSY B1, `(.L_x_2388) ;  /* 0x0000077000017945 */ /* 0x000fe20003800000 */
[----:B--2---:R-:W-:Y:S01]  /*21610*/  IMAD R7, R80, 0x80, R8 ;  /* 0x0000008050077824 */ /* 0x004fe200078e0208 */
[----:B------:R-:W-:-:S02]  /*21620*/  LEA.HI R8, R9, R10, RZ, 0x7 ;  /* 0x0000000a09087211 */ /* 0x000fc400078f38ff */
[----:B------:R-:W-:Y:S02]  /*21630*/  IADD3 R9, P2, R56, 0x1000, RZ ;  /* 0x0000100038097810 */ /* 0x000fe40007f5e0ff */
[----:B------:R-:W-:Y:S02]  /*21640*/  LOP3.LUT R11, R8, 0xffffff80, RZ, 0xc0, !PT ;  /* 0xffffff80080b7812 */ /* 0x000fe400078ec0ff */
[----:B------:R-:W-:Y:S02]  /*21650*/  LOP3.LUT R8, R9, 0x380, RZ, 0xc0, !PT ;  /* 0x0000038009087812 */ /* 0x000fe400078ec0ff */
[----:B------:R-:W-:Y:S01]  /*21660*/  SHF.R.S32.HI R3, RZ, 0x1f, R7 ;  /* 0x0000001fff037819 */ /* 0x000fe20000011407 */
[----:B------:R-:W-:Y:S01]  /*21670*/  IMAD.IADD R11, R10, 0x1, -R11 ;  /* 0x000000010a0b7824 */ /* 0x000fe200078e0a0b */
[----:B------:R-:W-:Y:S02]  /*21680*/  IADD3 R4, P0, R7, R4, RZ ;  /* 0x0000000407047210 */ /* 0x000fe40007f1e0ff */
[----:B------:R-:W-:-:S02]  /*21690*/  SHF.R.U64 R8, R8, 0x3, RZ ;  /* 0x0000000308087819 */ /* 0x000fc400000012ff */
[----:B------:R-:W-:Y:S02]  /*216a0*/  IADD3.X R3, R3, R5, R6, P0, !PT ;  /* 0x0000000503037210 */ /* 0x000fe400007fe406 */
[----:B------:R-:W-:Y:S02]  /*216b0*/  LEA R20, P1, R4, UR4, 0x2 ;  /* 0x0000000404147c11 */ /* 0x000fe4000f8210ff */
[----:B------:R-:W-:Y:S01]  /*216c0*/  LOP3.LUT R8, R8, R9, RZ, 0x3c, !PT ;  /* 0x0000000908087212 */ /* 0x000fe200078e3cff */
[----:B------:R-:W-:Y:S01]  /*216d0*/  IMAD.X R9, RZ, RZ, R57, P2 ;  /* 0x000000ffff097224 */ /* 0x000fe200010e0639 */
[----:B------:R-:W-:Y:S02]  /*216e0*/  IADD3 R37, P2, R56, 0x6000, RZ ;  /* 0x0000600038257810 */ /* 0x000fe40007f5e0ff */
[----:B------:R-:W-:Y:S01]  /*216f0*/  LEA.HI.X R21, R4, UR5, R3, 0x2, P1 ;  /* 0x0000000504157c11 */ /* 0x000fe200088f1403 */
[----:B------:R-:W-:Y:S01]  /*21700*/  VIADD R3, R7, 0x8 ;  /* 0x0000000807037836 */ /* 0x000fe20000000000 */
[----:B------:R-:W-:Y:S01]  /*21710*/  IADD3 R33, P1, R56, 0x5000, RZ ;  /* 0x0000500038217810 */ /* 0x000fe20007f3e0ff */
[----:B------:R-:W-:Y:S01]  /*21720*/  ULDC.64 UR4, c[0x0][0xaa0] ;  /* 0x0002a80000047ab9 */ /* 0x000fe20000000a00 */
[----:B------:R-:W-:-:S02]  /*21730*/  LOP3.LUT R36, R37, 0x380, RZ, 0xc0, !PT ;  /* 0x0000038025247812 */ /* 0x000fc400078ec0ff */
[----:B------:R-:W-:Y:S02]  /*21740*/  LOP3.LUT R32, R33, 0x380, RZ, 0xc0, !PT ;  /* 0x0000038021207812 */ /* 0x000fe400078ec0ff */
[----:B------:R-:W-:Y:S02]  /*21750*/  SHF.R.U64 R36, R36, 0x3, RZ ;  /* 0x0000000324247819 */ /* 0x000fe400000012ff */
[----:B------:R-:W-:Y:S02]  /*21760*/  SHF.R.U64 R32, R32, 0x3, RZ ;  /* 0x0000000320207819 */ /* 0x000fe400000012ff */
[----:B------:R-:W-:Y:S01]  /*21770*/  LOP3.LUT R36, R36, R37, RZ, 0x3c, !PT ;  /* 0x0000002524247212 */ /* 0x000fe200078e3cff */
[----:B------:R-:W-:Y:S01]  /*21780*/  IMAD.X R37, RZ, RZ, R57, P2 ;  /* 0x000000ffff257224 */ /* 0x000fe200010e0639 */
[----:B------:R-:W-:Y:S02]  /*21790*/  LOP3.LUT R32, R32, R33, RZ, 0x3c, !PT ;  /* 0x0000002120207212 */ /* 0x000fe400078e3cff */
[----:B------:R-:W-:-:S02]  /*217a0*/  IADD3 R59, P2, R56, 0xb000, RZ ;  /* 0x0000b000383b7810 */ /* 0x000fc40007f5e0ff */
[----:B------:R-:W-:Y:S02]  /*217b0*/  IADD3.X R33, RZ, R57, RZ, P1, !PT ;  /* 0x00000039ff217210 */ /* 0x000fe40000ffe4ff */
[----:B------:R-:W-:Y:S02]  /*217c0*/  IADD3 R53, P1, R56, 0xa000, RZ ;  /* 0x0000a00038357810 */ /* 0x000fe40007f3e0ff */
[----:B------:R-:W-:Y:S02]  /*217d0*/  LOP3.LUT R58, R59, 0x380, RZ, 0xc0, !PT ;  /* 0x000003803b3a7812 */ /* 0x000fe400078ec0ff */
[----:B------:R-:W-:Y:S02]  /*217e0*/  LOP3.LUT R52, R53, 0x380, RZ, 0xc0, !PT ;  /* 0x0000038035347812 */ /* 0x000fe400078ec0ff */
[----:B------:R-:W-:Y:S02]  /*217f0*/  SHF.R.U64 R58, R58, 0x3, RZ ;  /* 0x000000033a3a7819 */ /* 0x000fe400000012ff */
[----:B------:R-:W-:-:S02]  /*21800*/  SHF.R.U64 R52, R52, 0x3, RZ ;  /* 0x0000000334347819 */ /* 0x000fc400000012ff */
[----:B------:R-:W-:Y:S02]  /*21810*/  LOP3.LUT P0, RZ, R11, 0x3, RZ, 0xc0, !PT ;  /* 0x000000030bff7812 */ /* 0x000fe4000780c0ff */
[----:B------:R-:W-:Y:S01]  /*21820*/  LOP3.LUT R58, R58, R59, RZ, 0x3c, !PT ;  /* 0x0000003b3a3a7212 */ /* 0x000fe200078e3cff */
[--C-:B------:R-:W-:Y:S01]  /*21830*/  IMAD.X R59, RZ, RZ, R57.reuse, P2 ;  /* 0x000000ffff3b7224 */ /* 0x100fe200010e0639 */
[----:B------:R-:W-:Y:S01]  /*21840*/  LOP3.LUT R52, R52, R53, RZ, 0x3c, !PT ;  /* 0x0000003534347212 */ /* 0x000fe200078e3cff */
[--C-:B------:R-:W-:Y:S01]  /*21850*/  IMAD.X R53, RZ, RZ, R57.reuse, P1 ;  /* 0x000000ffff357224 */ /* 0x100fe200008e0639 */
[C---:B------:R-:W-:Y:S02]  /*21860*/  IADD3 R4, P2, R56.reuse, 0xf000, RZ ;  /* 0x0000f00038047810 */ /* 0x040fe40007f5e0ff */
[-C--:B-----5:R-:W-:Y:S02]  /*21870*/  ISETP.GE.OR P1, PT, R7, R0.reuse, P0 ;  /* 0x000000000700720c */ /* 0x0a0fe40000726670 */
[----:B------:R-:W-:Y:S01]  /*21880*/  ISETP.GE.OR P0, PT, R3, R0, P0 ;  /* 0x000000000300720c */ /* 0x000fe20000706670 */
[----:B------:R-:W-:Y:S01]  /*21890*/  IMAD.X R61, RZ, RZ, R57, P2 ;  /* 0x000000ffff3d7224 */ /* 0x000fe200010e0639 */
[----:B------:R-:W-:-:S02]  /*218a0*/  LOP3.LUT R5, R56, 0x380, RZ, 0xc0, !PT ;  /* 0x0000038038057812 */ /* 0x000fc400078ec0ff */
[----:B------:R-:W-:Y:S02]  /*218b0*/  LOP3.LUT R3, R4, 0x380, RZ, 0xc0, !PT ;  /* 0x0000038004037812 */ /* 0x000fe400078ec0ff */
[----:B------:R-:W-:Y:S02]  /*218c0*/  SHF.R.U64 R5, R5, 0x3, RZ ;  /* 0x0000000305057819 */ /* 0x000fe400000012ff */
[----:B------:R-:W-:Y:S02]  /*218d0*/  SHF.R.U64 R3, R3, 0x3, RZ ;  /* 0x0000000303037819 */ /* 0x000fe400000012ff */
[----:B------:R-:W-:Y:S01]  /*218e0*/  LOP3.LUT R56, R5, R56, RZ, 0x3c, !PT ;  /* 0x0000003805387212 */ /* 0x000fe200078e3cff */
[----:B------:R-:W-:Y:S01]  /*218f0*/  @!P1 STG.E desc[UR46][R20.64], R153 ;  /* 0x0000009914009986 */ /* 0x000fe2000c10192e */
[----:B------:R-:W-:-:S03]  /*21900*/  LOP3.LUT R60, R3, R4, RZ, 0x3c, !PT ;  /* 0x00000004033c7212 */ /* 0x000fc600078e3cff */
[----:B------:R0:W-:Y:S04]  /*21910*/  @!P0 STG.E desc[UR46][R20.64+0x20], R154 ;  /* 0x0000209a14008986 */ /* 0x0001e8000c10192e */
[----:B------:R1:W5:Y:S01]  /*21920*/  LD.E.128 R4, desc[UR46][R56.64] ;  /* 0x0000002e38047980 */ /* 0x000362000c101d00 */
[----:B------:R-:W-:-:S03]  /*21930*/  IMAD R3, R77, UR4, RZ ;  /* 0x000000044d037c24 */ /* 0x000fc6000f8e02ff */
[----:B------:R-:W5:Y:S04]  /*21940*/  LD.E.128 R8, desc[UR46][R8.64] ;  /* 0x0000002e08087980 */ /* 0x000f68000c101d00 */
[----:B------:R-:W5:Y:S01]  /*21950*/  LD.E.128 R12, desc[UR46][R12.64] ;  /* 0x0000002e0c0c7980 */ /* 0x000f62000c101d00 */
[----:B0-----:R-:W-:-:S03]  /*21960*/  SHF.R.S32.HI R21, RZ, 0x1f, R19 ;  /* 0x0000001fff157819 */ /* 0x001fc60000011413 */
[----:B------:R-:W5:Y:S01]  /*21970*/  LD.E.128 R24, desc[UR46][R24.64] ;  /* 0x0000002e18187980 */ /* 0x000f62000c101d00 */
[----:B------:R-:W-:-:S03]  /*21980*/  IMAD.MOV.U32 R20, RZ, RZ, R19 ;  /* 0x000000ffff147224 */ /* 0x000fc600078e0013 */
        /* <DEDUP_REMOVED lines=31> */
[----:B------:R-:W-:-:S02]  /*21b80*/  VIADD R0, R18, 0x38820 ;  /* 0x0003882012007836 */ /* 0x000fc40000000000 */
[----:B------:R-:W-:Y:S02]  /*21b90*/  IMAD R20, R78, UR4, RZ ;  /* 0x000000044e147c24 */ /* 0x000fe4000f8e02ff */
[----:B------:R-:W-:Y:S01]  /*21ba0*/  IMAD.IADD R3, R3, 0x1, R77 ;  /* 0x0000000103037824 */ /* 0x000fe200078e024d */
[----:B------:R-:W-:Y:S01]  /*21bb0*/  PRMT R0, RZ, 0x654, R0 ;  /* 0x00000654ff007816 */ /* 0x000fe20000000000 */
[C---:B------:R-:W-:Y:S02]  /*21bc0*/  IMAD R79, R81.reuse, UR5, R20 ;  /* 0x00000005514f7c24 */ /* 0x040fe4000f8e0214 */
[----:B------:R-:W-:Y:S01]  /*21bd0*/  IMAD.WIDE.U32 R76, R81, UR4, R2 ;  /* 0x00000004514c7c25 */ /* 0x000fe2000f8e0002 */
[----:B0-----:R1:W-:Y:S03]  /*21be0*/  SYNCS.ARRIVE.TRANS64.RED.A1T0 RZ, [R0+URZ], RZ ;  /* 0x000000ff00ff79a7 */ /* 0x0013e6000810043f */
[----:B------:R-:W-:Y:S01]  /*21bf0*/  IMAD.WIDE R20, R80, 0x80, R22 ;  /* 0x0000008050147825 */ /* 0x000fe200078e0216 */
[----:B------:R-:W-:Y:S01]  /*21c00*/  IADD3 R81, R77, R79, RZ ;  /* 0x0000004f4d517210 */ /* 0x000fe20007ffe0ff */
[----:B------:R-:W-:Y:S06]  /*21c10*/  @P3 BRA `(.L_x_2389) ;  /* 0x0000000000543947 */ /* 0x000fec0003800000 */
        /* <DEDUP_REMOVED lines=12> */
[----:B-1----:R-:W-:-:S03]  /*21ce0*/  VIADD R0, R19, 0x80 ;  /* 0x0000008013007836 */ /* 0x002fc60000000000 */
        /* <DEDUP_REMOVED lines=8> */
.L_x_2389:
[----:B------:R-:W-:Y:S05]  /*21d70*/  BSYNC B1 ;  /* 0x0000000000017941 */ /* 0x000fea0003800000 */
.L_x_2388:
[----:B------:R-:W-:Y:S04]  /*21d80*/  BSSY B1, `(.L_x_2390) ;  /* 0x0000019000017945 */ /* 0x000fe80003800000 */
[----:B------:R-:W-:Y:S05]  /*21d90*/  @P2 BRA `(.L_x_2391) ;  /* 0x00000000005c2947 */ /* 0x000fea0003800000 */
[----:B0----5:R-:W-:Y:S01]  /*21da0*/  IADD3 R5, P2, R20, 0x20, RZ ;  /* 0x0000002014057810 */ /* 0x021fe20007f5e0ff */
[----:B------:R-:W-:Y:S01]  /*21db0*/  ULDC.64 UR4, c[0x0][0xad8] ;  /* 0x0002b60000047ab9 */ /* 0x000fe20000000a00 */
[----:B------:R-:W-:Y:S01]  /*21dc0*/  MOV R2, R76 ;  /* 0x0000004c00027202 */ /* 0x000fe20000000f00 */
[----:B------:R-:W-:Y:S01]  /*21dd0*/  IMAD.MOV.U32 R3, RZ, RZ, R81 ;  /* 0x000000ffff037224 */ /* 0x000fe200078e0051 */
[----:B------:R-:W-:Y:S01]  /*21de0*/  ULDC.64 UR6, c[0x0][0xa80] ;  /* 0x0002a00000067ab9 */ /* 0x000fe20000000a00 */
[----:B-1----:R-:W-:Y:S02]  /*21df0*/  IMAD.X R0, RZ, RZ, R21, P2 ;  /* 0x000000ffff007224 */ /* 0x002fe400010e0615 */
        /* <DEDUP_REMOVED lines=17> */
.L_x_2391:
[----:B------:R-:W-:Y:S05]  /*21f10*/  BSYNC B1 ;  /* 0x0000000000017941 */ /* 0x000fea0003800000 */
.L_x_2390:
[----:B------:R-:W-:Y:S04]  /*21f20*/  BSSY B1, `(.L_x_2392) ;  /* 0x0000019000017945 */ /* 0x000fe80003800000 */
[----:B------:R-:W-:Y:S05]  /*21f30*/  @P0 BRA `(.L_x_2393) ;  /* 0x00000000005c0947 */ /* 0x000fea0003800000 */
[----:B0-2--5:R-:W-:Y:S01]  /*21f40*/  IADD3 R5, P0, R20, 0x40, RZ ;  /* 0x0000004014057810 */ /* 0x025fe20007f1e0ff */
[C---:B------:R-:W-:Y:S01]  /*21f50*/  VIADD R3, R19.reuse, 0xc0 ;  /* 0x000000c013037836 */ /* 0x040fe20000000000 */
[----:B------:R-:W-:Y:S01]  /*21f60*/  ULDC UR4, c[0x0][0xa8c] ;  /* 0x0002a30000047ab9 */ /* 0x000fe20000000800 */
[----:B------:R-:W-:Y:S01]  /*21f70*/  VIADD R2, R19, 0x80 ;  /* 0x0000008013027836 */ /* 0x000fe20000000000 */
[----:B------:R-:W-:Y:S01]  /*21f80*/  ULDC.64 UR6, c[0x0][0xad8] ;  /* 0x0002b60000067ab9 */ /* 0x000fe20000000a00 */
[----:B-1----:R-:W-:Y:S01]  /*21f90*/  IMAD.X R0, RZ, RZ, R21, P0 ;  /* 0x000000ffff007224 */ /* 0x002fe200000e0615 */
        /* <DEDUP_REMOVED lines=17> */
.L_x_2393:
[----:B------:R-:W-:Y:S05]  /*220b0*/  BSYNC B1 ;  /* 0x0000000000017941 */ /* 0x000fea0003800000 */
.L_x_2392:
[----:B------:R-:W-:Y:S05]  /*220c0*/  @P1 BRA `(.L_x_2394) ;  /* 0x0000000c00401947 */ /* 0x000fea0003800000 */
[----:B0-23-5:R-:W-:Y:S01]  /*220d0*/  IADD3 R5, P0, R20, 0x60, RZ ;  /* 0x0000006014057810 */ /* 0x02dfe20007f1e0ff */
[----:B------:R-:W-:Y:S01]  /*220e0*/  ULDC.64 UR6, c[0x0][0xad8] ;  /* 0x0002b60000067ab9 */ /* 0x000fe20000000a00 */
[----:B------:R-:W-:Y:S01]  /*220f0*/  IMAD.MOV.U32 R2, RZ, RZ, R76 ;  /* 0x000000ffff027224 */ /* 0x000fe200078e004c */
[----:B------:R-:W-:Y:S01]  /*22100*/  ULDC UR4, c[0x0][0xa8c] ;  /* 0x0002a30000047ab9 */ /* 0x000fe20000000800 */
[----:B------:R-:W-:Y:S01]  /*22110*/  IMAD.MOV.U32 R3, RZ, RZ, R81 ;  /* 0x000000ffff037224 */ /* 0x000fe200078e0051 */
[C---:B------:R-:W-:Y:S01]  /*22120*/  ISETP.GE.AND P1, PT, R19.reuse, UR4, PT ;  /* 0x0000000413007c0c */ /* 0x040fe2000bf26270 */
[----:B------:R-:W-:Y:S01]  /*22130*/  IMAD.X R20, RZ, RZ, R21, P0 ;  /* 0x000000ffff147224 */ /* 0x000fe200000e0615 */
[----:B------:R-:W-:Y:S01]  /*22140*/  ISETP.GE.AND P2, PT, R236, UR4, PT ;  /* 0x00000004ec007c0c */ /* 0x000fe2000bf46270 */
[----:B-1----:R-:W-:Y:S02]  /*22150*/  VIADD R0, R19, 0x80 ;  /* 0x0000008013007836 */ /* 0x002fe40000000000 */
        /* <DEDUP_REMOVED lines=16> */
.L_x_2385:
[----:B------:R-:W2:Y:S01]  /*22260*/  LDL R11, [R1+0x24] ;  /* 0x00002400010b7983 */ /* 0x000ea20000100800 */
[----:B------:R-:W-:-:S03]  /*22270*/  ULDC.64 UR4, c[0x0][0xbd8] ;  /* 0x0002f60000047ab9 */ /* 0x000fc60000000a00 */
[----:B------:R-:W3:Y:S01]  /*22280*/  LDL R9, [R1+0x44] ;  /* 0x0000440001097983 */ /* 0x000ee20000100800 */
[----:B------:R-:W-:Y:S01]  /*22290*/  ISETP.NE.U32.AND P0, PT, RZ, UR4, PT ;  /* 0x00000004ff007c0c */ /* 0x000fe2000bf05070 */
[----:B------:R-:W-:-:S03]  /*222a0*/  IMAD.MOV.U32 R7, RZ, RZ, RZ ;  /* 0x000000ffff077224 */ /* 0x000fc600078e00ff */
[----:B------:R-:W-:Y:S02]  /*222b0*/  ISETP.NE.AND.EX P0, PT, RZ, UR5, PT, P0 ;  /* 0x00000005ff007c0c */ /* 0x000fe4000bf05300 */
[C---:B--2---:R-:W-:Y:S02]  /*222c0*/  SHF.L.U32 R4, R11.reuse, 0x2, RZ ;  /* 0x000000020b047819 */ /* 0x044fe400000006ff */
[----:B---3--:R-:W-:Y:S02]  /*222d0*/  SHF.L.U64.HI R0, R11, 0x2, R9 ;  /* 0x000000020b007819 */ /* 0x008fe40000010209 */
[----:B------:R-:W-:-:S04]  /*222e0*/  IADD3 R2, P1, R4, UR4, RZ ;  /* 0x0000000404027c10 */ /* 0x000fc8000ff3e0ff */
[----:B------:R-:W-:Y:S01]  /*222f0*/  IADD3.X R3, R0, UR5, RZ, P1, !PT ;  /* 0x0000000500037c10 */ /* 0x000fe20008ffe4ff */
[----:B------:R-:W-:Y:S02]  /*22300*/  ULDC.64 UR4, c[0x0][0xbe0] ;  /* 0x0002f80000047ab9 */ /* 0x000fe40000000a00 */
[----:B------:R-:W-:Y:S02]  /*22310*/  ISETP.NE.U32.AND P1, PT, RZ, UR4, PT ;  /* 0x00000004ff007c0c */ /* 0x000fe4000bf25070 */
[----:B------:R1:W5:Y:S02]  /*22320*/  @P0 LDG.E R7, desc[UR46][R2.64] ;  /* 0x0000002e02070981 */ /* 0x000364000c1e1900 */
[----:B------:R-:W-:Y:S01]  /*22330*/  ISETP.NE.AND.EX P1, PT, RZ, UR5, PT, P1 ;  /* 0x00000005ff007c0c */ /* 0x000fe2000bf25310 */
[----:B------:R-:W2:-:S12]  /*22340*/  S2R R14, SR_TID.X ;  /* 0x00000000000e7919 */ /* 0x000e980000002100 */
[----:B------:R-:W-:Y:S01]  /*22350*/  @P1 IADD3 R4, P2, R4, UR4, RZ ;  /* 0x0000000404041c10 */ /* 0x000fe2000ff5e0ff */
[----:B------:R-:W-:-:S03]  /*22360*/  ULDC UR4, c[0x0][0xa88] ;  /* 0x0002a20000047ab9 */ /* 0x000fc60000000800 */
[----:B------:R-:W-:Y:S01]  /*22370*/  @P1 IADD3.X R5, R0, UR5, RZ, P2, !PT ;  /* 0x0000000500051c10 */ /* 0x000fe200097fe4ff */
[----:B------:R-:W-:-:S06]  /*22380*/  IMAD.U32 R0, RZ, RZ, UR4 ;  /* 0x00000004ff007e24 */ /* 0x000fcc000f8e00ff */
[----:B------:R1:W5:Y:S01]  /*22390*/  @P1 LDG.E R0, desc[UR46][R4.64] ;  /* 0x0000002e04001981 */ /* 0x000362000c1e1900 */
[----:B--2---:R-:W-:-:S05]  /*223a0*/  VIADD R6, R14, 0xffffff80 ;  /* 0xffffff800e067836 */ /* 0x004fca0000000000 */
[----:B------:R-:W-:Y:S01]  /*223b0*/  ISETP.GT.AND P2, PT, R6, 0x7f, PT ;  /* 0x0000007f0600780c */ /* 0x000fe20003f44270 */
[----:B-1----:R-:W-:-:S12]  /*223c0*/  @P1 BRA `(.L_x_2395) ;  /* 0x0000000000101947 */ /* 0x002fd80003800000 */
[----:B------:R-:W-:Y:S05]  /*223d0*/  @!P0 BRA `(.L_x_2395) ;  /* 0x00000000000c8947 */ /* 0x000fea0003800000 */
[----:B------:R-:W2:Y:S04]  /*223e0*/  LDG.E R5, desc[UR46][R2.64] ;  /* 0x0000002e02057981 */ /* 0x000ea8000c1e1900 */
[----:B-----5:R-:W2:Y:S02]  /*223f0*/  LDG.E R0, desc[UR46][R2.64+0x4] ;  /* 0x0000042e02007981 */ /* 0x020ea4000c1e1900 */
[----:B--2---:R-:W-:-:S07]  /*22400*/  IMAD.IADD R0, R0, 0x1, -R5 ;  /* 0x0000000100007824 */ /* 0x004fce00078e0a05 */
.L_x_2395:
[----:B------:R-:W2:Y:S04]  /*22410*/  LDL R13, [R1+0x40] ;  /* 0x00004000010d7983 */ /* 0x000ea80000100800 */
[----:B------:R1:W5:Y:S01]  /*22420*/  LDL R12, [R1+0x48] ;  /* 0x00004800010c7983 */ /* 0x0003620000100800 */
[----:B------:R-:W-:Y:S01]  /*22430*/  BSSY B1, `(.L_x_2396) ;  /* 0x000001c000017945 */ /* 0x000fe20003800000 */
[----:B------:R-:W-:Y:S02]  /*22440*/  SHF.R.S32.HI R10, RZ, 0x1f, R19 ;  /* 0x0000001fff0a7819 */ /* 0x000fe40000011413 */
[----:B------:R-:W-:Y:S02]  /*22450*/  SEL R11, R11, RZ, !P0 ;  /* 0x000000ff0b0b7207 */ /* 0x000fe40004000000 */
[----:B------:R-:W-:-:S02]  /*22460*/  SEL R9, R9, RZ, !P0 ;  /* 0x000000ff09097207 */ /* 0x000fc40004000000 */
[----:B-----5:R-:W-:Y:S02]  /*22470*/  SHF.R.S32.HI R6, RZ, 0x1f, R7 ;  /* 0x0000001fff067819 */ /* 0x020fe40000011407 */
[----:B--2---:R-:W-:Y:S01]  /*22480*/  SHF.R.S32.HI R8, RZ, 0x1f, R13 ;  /* 0x0000001fff087819 */ /* 0x004fe2000001140d */
[----:B-1----:R-:W-:Y:S06]  /*22490*/  @P2 BRA `(.L_x_2397) ;  /* 0x0000000000542947 */ /* 0x002fec0003800000 */
[----:B------:R-:W-:-:S04]  /*224a0*/  IMAD R2, R12, 0x80, R14 ;  /* 0x000000800c027824 */ /* 0x000fc800078e020e */
[----:B------:R-:W-:-:S05]  /*224b0*/  VIADD R3, R2, 0xffffff80 ;  /* 0xffffff8002037836 */ /* 0x000fca0000000000 */
        /* <DEDUP_REMOVED lines=13> */
[----:B------:R-:W-:-:S04]  /*22590*/  ULDC.64 UR4, c[0x0][0xb40] ;  /* 0x0002d00000047ab9 */ /* 0x000fc80000000a00 */
[----:B------:R-:W-:Y:S02]  /*225a0*/  IADD3 R3, R3, R5, RZ ;  /* 0x0000000503037210 */ /* 0x000fe40007ffe0ff */
[----:B------:R-:W-:-:S04]  /*225b0*/  LEA R4, P0, R2, UR4, 0x2 ;  /* 0x0000000402047c11 */ /* 0x000fc8000f8010ff */
[----:B------:R-:W-:Y:S01]  /*225c0*/  LEA.HI.X R5, R2, UR5, R3, 0x2, P0 ;  /* 0x0000000502057c11 */ /* 0x000fe200080f1403 */
[----:B------:R-:W-:-:S05]  /*225d0*/  IMAD.MOV.U32 R3, RZ, RZ, -0x800000 ;  /* 0xff800000ff037424 */ /* 0x000fca00078e00ff */
[----:B------:R1:W-:Y:S03]  /*225e0*/  STG.E desc[UR46][R4.64], R3 ;  /* 0x0000000304007986 */ /* 0x0003e6000c10192e */
.L_x_2397:
[----:B------:R-:W-:Y:S05]  /*225f0*/  BSYNC B1 ;  /* 0x0000000000017941 */ /* 0x000fea0003800000 */
.L_x_2396:
[----:B------:R-:W-:Y:S01]  /*22600*/  ULDC.64 UR4, c[0x0][0xaa0] ;  /* 0x0002a80000047ab9 */ /* 0x000fe20000000a00 */
[----:B------:R-:W-:Y:S01]  /*22610*/  IMAD.MOV.U32 R2, RZ, RZ, R19 ;  /* 0x000000ffff027224 */ /* 0x000fe200078e0013 */
[----:B------:R-:W-:Y:S01]  /*22620*/  BSSY B1, `(.L_x_2398) ;  /* 0x000002c000017945 */ /* 0x000fe20003800000 */
[----:B-1----:R-:W-:Y:S02]  /*22630*/  IMAD.MOV.U32 R3, RZ, RZ, R10 ;  /* 0x000000ffff037224 */ /* 0x002fe400078e000a */
        /* <DEDUP_REMOVED lines=17> */
[----:B------:R-:W-:Y:S01]  /*22750*/  IMAD.MOV.U32 R3, RZ, RZ, R23 ;  /* 0x000000ffff037224 */ /* 0x000fe200078e0017 */
[----:B------:R-:W-:Y:S01]  /*22760*/  IADD3 R11, R5, R9, RZ ;  /* 0x00000009050b7210 */ /* 0x000fe20007ffe0ff */
        /* <DEDUP_REMOVED lines=23> */
.L_x_2399:
[----:B------:R-:W-:Y:S05]  /*228e0*/  BSYNC B1 ;  /* 0x0000000000017941 */ /* 0x000fea0003800000 */
.L_x_2398:
        /* <DEDUP_REMOVED lines=19> */
[----:B-1----:R-:W-:Y:S01]  /*22a20*/  LEA R12, P0, R2, UR6, 0x1 ;  /* 0x00000006020c7c11 */ /* 0x002fe2000f8008ff */
[----:B------:R-:W-:-:S05]  /*22a30*/  IMAD.IADD R3, R3, 0x1, R9 ;  /* 0x0000000103037824 */ /* 0x000fca00078e0209 */
[----:B------:R-:W-:-:S05]  /*22a40*/  LEA.HI.X R13, R2, UR7, R3, 0x1, P0 ;  /* 0x00000007020d7c11 */ /* 0x000fca00080f0c03 */
[----:B------:R2:W-:Y:S04]  /*22a50*/  @!P2 STG.E.128 desc[UR46][R12.64], RZ ;  /* 0x000000ff0c00a986 */ /* 0x0005e8000c101d2e */
[----:B------:R2:W-:Y:S04]  /*22a60*/  @!P3 STG.E.128 desc[UR46][R12.64+0x80], RZ ;  /* 0x000080ff0c00b986 */ /* 0x0005e8000c101d2e */
[----:B------:R2:W-:Y:S04]  /*22a70*/  @!P4 STG.E.128 desc[UR46][R12.64+0x100], RZ ;  /* 0x000100ff0c00c986 */ /* 0x0005e8000c101d2e */
[----:B------:R2:W-:Y:S02]  /*22a80*/  @!P5 STG.E.128 desc[UR46][R12.64+0x180], RZ ;  /* 0x000180ff0c00d986 */ /* 0x0005e4000c101d2e */
.L_x_2401:
[----:B------:R-:W-:Y:S05]  /*22a90*/  BSYNC B1 ;  /* 0x0000000000017941 */ /* 0x000fea0003800000 */
.L_x_2400:
        /* <DEDUP_REMOVED lines=26> */
.L_x_2403:
[----:B------:R-:W-:Y:S05]  /*22c40*/  BSYNC B1 ;  /* 0x0000000000017941 */ /* 0x000fea0003800000 */
.L_x_2402:
        /* <DEDUP_REMOVED lines=24> */
.L_x_2394:
[----:B------:R-:W-:Y:S05]  /*22dd0*/  BSYNC B0 ;  /* 0x0000000000007941 */ /* 0x000fea0003800000 */
.L_x_2384:
[----:B-1----:R-:W2:Y:S01]  /*22de0*/  LDL R0, [R1+0xc] ;  /* 0x00000c0001007983 */ /* 0x002ea20000100800 */
[----:B------:R-:W-:Y:S02]  /*22df0*/  ULDC UR4, c[0x0][0xc14] ;  /* 0x0003050000047ab9 */ /* 0x000fe40000000800 */
[----:B--2---:R-:W-:-:S13]  /*22e00*/  ISETP.GE.AND P0, PT, R0, UR4, PT ;  /* 0x0000000400007c0c */ /* 0x004fda000bf06270 */
[----:B------:R-:W-:Y:S05]  /*22e10*/  @!P0 BRA `(.L_x_2404) ;  /* 0xfffffde000fc8947 */ /* 0x000fea000383ffff */
[----:B------:R-:W-:Y:S05]  /*22e20*/  BRA `(.L_x_2181) ;  /* 0x0000007000b47947 */ /* 0x000fea0003800000 */
.L_x_2179:
[----:B------:R-:W-:-:S08]  /*22e30*/  NOP ;  /* 0x0000000000007918 */ /* 0x000fd00000000000 */
[----:B------:R-:W0:-:S00]  /*22e40*/  USETMAXREG.DEALLOC.CTAPOOL 0x18 ;  /* 0x00000018000079c8 */ /* 0x000e0000080e0500 */
[----:B0-----:R-:W2:Y:S01]  /*22e50*/  LDL.LU R2, [R1+0x58] ;  /* 0x0000580001027983 */ /* 0x001ea20000300800 */
[----:B------:R-:W-:Y:S02]  /*22e60*/  LOP3.LUT R0, R0, 0x3, RZ, 0xc0, !PT ;  /* 0x0000000300007812 */ /* 0x000fe400078ec0ff */
[----:B------:R-:W-:-:S04]  /*22e70*/  MOV R5, RZ ;  /* 0x000000ff00057202 */ /* 0x000fc80000000f00 */
        /* <DEDUP_REMOVED lines=15> */
.L_x_2405:
        /* <DEDUP_REMOVED lines=33> */
[----:B0-----:R-:W-:-:S04]  /*23180*/  IMAD R7, R7, UR5, RZ ;  /* 0x0000000507077c24 */ /* 0x001fc8000f8e02ff */
[----:B------:R-:W-:Y:S01]  /*23190*/  IMAD.MOV.U32 R2, RZ, RZ, R7 ;  /* 0x000000ffff027224 */ /* 0x000fe200078e0007 */
[----:B--2---:R-:W-:-:S13]  /*231a0*/  ISETP.GT.AND P6, PT, R7, UR6, PT ;  /* 0x0000000607007c0c */ /* 0x004fda000bfc4270 */
[----:B------:R-:W-:Y:S05]  /*231b0*/  @P6 BRA `(.L_x_2407) ;  /* 0x0000000000a06947 */ /* 0x000fea0003800000 */
[----:B------:R-:W0:Y:S01]  /*231c0*/  LDC R6, c[0x0][0xc14] ;  /* 0x00030500ff067b82 */ /* 0x000e220000000800 */
[----:B------:R-:W-:Y:S01]  /*231d0*/  MOV R7, R2 ;  /* 0x0000000200077202 */ /* 0x000fe20000000f00 */
[----:B------:R-:W-:Y:S01]  /*231e0*/  UMOV UR4, URZ ;  /* 0x0000003f00047c82 */ /* 0x000fe20008000000 */
[----:B------:R-:W-:Y:S01]  /*231f0*/  ULDC UR7, c[0x0][0xc14] ;  /* 0x0003050000077ab9 */ /* 0x000fe20000000800 */
[----:B------:R-:W-:-:S05]  /*23200*/  ULDC UR5, c[0x0][0xc10] ;  /* 0x0003040000057ab9 */ /* 0x000fca0000000800 */
.L_x_2411:
        /* <DEDUP_REMOVED lines=13> */
.L_x_2410:
[----:B------:R-:W-:Y:S05]  /*232e0*/  BSYNC B0 ;  /* 0x0000000000007941 */ /* 0x000fea0003800000 */
.L_x_2409:
        /* <DEDUP_REMOVED lines=15> */
[----:B------:R-:W0:Y:S02]  /*233e0*/  SHFL.IDX PT, R2, R10, 0x1f, 0x1f ;  /* 0x03e01f000a027f89 */ /* 0x000e2400000e0000 */
[----:B0-----:R-:W-:-:S04]  /*233f0*/  IMAD R2, R2, UR5, RZ ;  /* 0x0000000502027c24 */ /* 0x001fc8000f8e02ff */
[----:B------:R-:W-:-:S05]  /*23400*/  IMAD.IADD R7, R2, 0x1, R7 ;  /* 0x0000000102077824 */ /* 0x000fca00078e0207 */
[----:B------:R-:W-:-:S13]  /*23410*/  ISETP.GT.AND P6, PT, R7, UR6, PT ;  /* 0x0000000607007c0c */ /* 0x000fda000bfc4270 */
[----:B------:R-:W-:Y:S05]  /*23420*/  @!P6 BRA `(.L_x_2411) ;  /* 0xfffffffc0078e947 */ /* 0x000fea000383ffff */
[----:B------:R-:W-:-:S07]  /*23430*/  IMAD.MOV.U32 R6, RZ, RZ, R10 ;  /* 0x000000ffff067224 */ /* 0x000fce00078e000a */
.L_x_2407:
        /* <DEDUP_REMOVED lines=21> */
.L_x_2412:
[----:B-1----:R-:W-:Y:S01]  /*23590*/  IMAD.MOV R2, RZ, RZ, -R3 ;  /* 0x000000ffff027224 */ /* 0x002fe200078e0a03 */
[----:B--2---:R-:W-:Y:S01]  /*235a0*/  IABS R6, R9 ;  /* 0x0000000900067213 */ /* 0x004fe20000000000 */
[----:B---3--:R-:W-:Y:S02]  /*235b0*/  IMAD R4, R4, UR5, R7 ;  /* 0x0000000504047c24 */ /* 0x008fe4000f8e0207 */
[----:B------:R-:W-:Y:S01]  /*235c0*/  IMAD R7, R2, R11, RZ ;  /* 0x0000000b02077224 */ /* 0x000fe200078e02ff */
[----:B------:R-:W-:Y:S01]  /*235d0*/  MOV R2, RZ ;  /* 0x000000ff00027202 */ /* 0x000fe20000000f00 */
[----:B------:R-:W-:Y:S01]  /*235e0*/  IMAD.MOV R6, RZ, RZ, -R6 ;  /* 0x000000ffff067224 */ /* 0x000fe200078e0a06 */
[----:B------:R1:W-:Y:S03]  /*235f0*/  STL [R1], R4 ;  /* 0x0000000401007387 */ /* 0x0003e60000100800 */
        /* <DEDUP_REMOVED lines=12> */
[----:B------:R-:W-:-:S04]  /*236c0*/  @P0 VIADD R7, R7, 0x1 ;  /* 0x0000000107070836 */ /* 0x000fc80000000000 */
[----:B------:R-:W-:Y:S01]  /*236d0*/  @!P2 IMAD.MOV R7, RZ, RZ, -R7 ;  /* 0x000000ffff07a224 */ /* 0x000fe200078e0a07 */
[----:B------:R-:W-:-:S05]  /*236e0*/  @!P1 LOP3.LUT R7, RZ, R9, RZ, 0x33, !PT ;  /* 0x00000009ff079212 */ /* 0x000fca00078e33ff */
[----:B------:R-:W-:Y:S01]  /*236f0*/  IMAD R4, R10, R7, RZ ;  /* 0x000000070a047224 */ /* 0x000fe200078e02ff */
[----:B------:R-:W-:-:S03]  /*23700*/  IADD3 R7, -R7, RZ, RZ ;  /* 0x000000ff07077210 */ /* 0x000fc60007ffe1ff */
        /* <DEDUP_REMOVED lines=22> */
[C---:B------:R-:W-:Y:S02]  /*23870*/  LOP3.LUT R3, R9.reuse, R10, RZ, 0x3c, !PT ;  /* 0x0000000a09037212 */ /* 0x040fe400078e3cff */
[----:B------:R-:W-:Y:S02]  /*23880*/  IADD3 R9, R9, R4, RZ ;  /* 0x0000000409097210 */ /* 0x000fe40007ffe0ff */
        /* <DEDUP_REMOVED lines=11> */
.L_x_2408:
[----:B------:R-:W-:Y:S01]  /*23940*/  IMAD.U32 R2, RZ, RZ, UR6 ;  /* 0x00000006ff027e24 */ /* 0x000fe2000f8e00ff */
[----:B------:R0:W-:Y:S04]  /*23950*/  STL [R1+0x4], RZ ;  /* 0x000004ff01007387 */ /* 0x0001e80000100800 */
[----:B------:R0:W-:Y:S04]  /*23960*/  STL [R1+0x8], RZ ;  /* 0x000008ff01007387 */ /* 0x0001e80000100800 */
[----:B------:R0:W-:Y:S02]  /*23970*/  STL [R1], R2 ;  /* 0x0000000201007387 */ /* 0x0001e40000100800 */
.L_x_2413:
        /* <DEDUP_REMOVED lines=10> */
.L_x_2406:
        /* <DEDUP_REMOVED lines=8> */
[----:B------:R-:W0:Y:S01]  /*23aa0*/  S2R R9, SR_TID.X ;  /* 0x0000000000097919 */ /* 0x000e220000002100 */
[----:B------:R-:W-:Y:S01]  /*23ab0*/  BSSY B7, `(.L_x_2414) ;  /* 0x0000623000077945 */ /* 0x000fe20003800000 */
[----:B------:R-:W-:Y:S01]  /*23ac0*/  ULDC UR37, c[0x0][0xc] ;  /* 0x0000030000257ab9 */ /* 0x000fe20000000800 */
[----:B------:R-:W-:Y:S01]  /*23ad0*/  ULOP3.LUT UR36, UR40, 0x1, URZ, 0xfc, !UPT ;  /* 0x0000000128247892 */ /* 0x000fe2000f8efc3f */
[----:B------:R-:W2:Y:S01]  /*23ae0*/  S2R R3, SR_TID.X ;  /* 0x0000000000037919 */ /* 0x000ea20000002100 */
[----:B------:R-:W-:Y:S01]  /*23af0*/  ULOP3.LUT UR38, UR40, 0x2, URZ, 0xfc, !UPT ;  /* 0x0000000228267892 */ /* 0x000fe2000f8efc3f */
[----:B------:R-:W-:Y:S01]  /*23b00*/  ULDC.64 UR42, c[0x0][0x198] ;  /* 0x00006600002a7ab9 */ /* 0x000fe20000000a00 */
[C---:B0-----:R-:W-:Y:S01]  /*23b10*/  IMAD.SHL.U32 R2, R9.reuse, 0x10, RZ ;  /* 0x0000001009027824 */ /* 0x041fe200078e00ff */
[C---:B------:R-:W-:Y:S01]  /*23b20*/  R2P PR, R9.reuse, 0x6 ;  /* 0x0000000609007804 */ /* 0x040fe20000000000 */
[----:B-1----:R-:W-:Y:S01]  /*23b30*/  IMAD.SHL.U32 R0, R9, 0x80, RZ ;  /* 0x0000008009007824 */ /* 0x002fe200078e00ff */
[----:B--2---:R-:W-:-:S02]  /*23b40*/  LOP3.LUT R5, R3, 0x7f, RZ, 0xc0, !PT ;  /* 0x0000007f03057812 */ /* 0x004fc400078ec0ff */
        /* <DEDUP_REMOVED lines=8> */
[----:B------:R-:W-:Y:S01]  /*23bd0*/  LOP3.LUT R5, R2, 0x10, R9, 0xf8, !PT ;  /* 0x0000001002057812 */ /* 0x000fe200078ef809 */
[----:B------:R-:W-:Y:S01]  /*23be0*/  IMAD.MOV.U32 R2, RZ, RZ, 0x20 ;  /* 0x00000020ff027424 */ /* 0x000fe200078e00ff */
[----:B------:R-:W-:Y:S02]  /*23bf0*/  LOP3.LUT R7, R3, 0xc00, R0, 0xf8, !PT ;  /* 0x00000c0003077812 */ /* 0x000fe400078ef800 */
[----:B------:R-:W-:Y:S02]  /*23c00*/  MOV R0, 0x40 ;  /* 0x0000004000007802 */ /* 0x000fe40000000f00 */
[----:B------:R-:W-:Y:S02]  /*23c10*/  LOP3.LUT R8, R6, R5, R4, 0xf6, !PT ;  /* 0x0000000506087212 */ /* 0x000fe400078ef604 */
[----:B------:R-:W-:Y:S01]  /*23c20*/  SEL R3, R0, 0xffffffc0, !P2 ;  /* 0xffffffc000037807 */ /* 0x000fe20005000000 */
[----:B------:R-:W-:Y:S01]  /*23c30*/  IMAD.MOV.U32 R0, RZ, RZ, 0x1 ;  /* 0x00000001ff007424 */ /* 0x000fe200078e00ff */
[----:B------:R-:W-:Y:S01]  /*23c40*/  SEL R4, R2, 0xffffffe0, !P1 ;  /* 0xffffffe002047807 */ /* 0x000fe20004800000 */
[----:B------:R-:W-:Y:S01]  /*23c50*/  STL [R1+0x14], R8 ;  /* 0x0000140801007387 */ /* 0x000fe20000100800 */
[----:B------:R-:W-:-:S03]  /*23c60*/  LOP3.LUT R2, R8, 0x2000, RZ, 0xfc, !PT ;  /* 0x0000200008027812 */ /* 0x000fc600078efcff */
        /* <DEDUP_REMOVED lines=13> */
.L_x_2518:
[----:B-1----:R-:W2:Y:S01]  /*23d40*/  LDL R0, [R1+0xc] ;  /* 0x00000c0001007983 */ /* 0x002ea20000100800 */
[----:B------:R-:W2:Y:S01]  /*23d50*/  LDC.64 R16, c[0x0][0xc60] ;  /* 0x00031800ff107b82 */ /* 0x000ea20000000a00 */
[----:B------:R-:W-:Y:S05]  /*23d60*/  YIELD ;  /* 0x0000000000007946 */ /* 0x000fea0003800000 */
[----:B------:R-:W-:Y:S01]  /*23d70*/  ULDC.64 UR4, c[0x0][0xa28] ;  /* 0x00028a0000047ab9 */ /* 0x000fe20000000a00 */
[----:B------:R-:W-:Y:S01]  /*23d80*/  IMAD.MOV.U32 R8, RZ, RZ, RZ ;  /* 0x000000ffff087224 */ /* 0x000fe200078e00ff */
[----:B------:R-:W-:Y:S01]  /*23d90*/  ISETP.NE.U32.AND P0, PT, RZ, UR4, PT ;  /* 0x00000004ff007c0c */ /* 0x000fe2000bf05070 */
[----:B------:R-:W-:Y:S01]  /*23da0*/  ULDC.64 UR6, c[0x0][0xa08] ;  /* 0x0002820000067ab9 */ /* 0x000fe20000000a00 */
[----:B------:R-:W-:Y:S01]  /*23db0*/  ULDC.64 UR8, c[0x0][0xa10] ;  /* 0x0002840000087ab9 */ /* 0x000fe20000000a00 */
[----:B------:R-:W-:Y:S01]  /*23dc0*/  MOV R11, RZ ;  /* 0x000000ff000b7202 */ /* 0x000fe20000000f00 */
[----:B------:R-:W-:-:S02]  /*23dd0*/  IMAD.MOV.U32 R20, RZ, RZ, RZ ;  /* 0x000000ffff147224 */ /* 0x000fc400078e00ff */
[----:B--2---:R-:W-:Y:S01]  /*23de0*/  IMAD.WIDE R16, R0, 0x4, R16 ;  /* 0x0000000400107825 */ /* 0x004fe200078e0210 */
[----:B------:R-:W-:-:S05]  /*23df0*/  ULDC.64 UR10, c[0x0][0xa18] ;  /* 0x00028600000a7ab9 */ /* 0x000fca0000000a00 */
[----:B------:R-:W2:Y:S01]  /*23e00*/  LDG.E R16, desc[UR46][R16.64] ;  /* 0x0000002e10107981 */ /* 0x000ea2000c1e1900 */
[----:B------:R-:W-:Y:S01]  /*23e10*/  ISETP.NE.AND.EX P0, PT, RZ, UR5, PT, P0 ;  /* 0x00000005ff007c0c */ /* 0x000fe2000bf05300 */
[----:B------:R-:W-:Y:S01]  /*23e20*/  IMAD.MOV.U32 R0, RZ, RZ, RZ ;  /* 0x000000ffff007224 */ /* 0x000fe200078e00ff */
[----:B--2---:R-:W-:-:S11]  /*23e30*/  SHF.R.S32.HI R18, RZ, 0x1f, R16 ;  /* 0x0000001fff127819 */ /* 0x004fd60000011410 */
[----:B------:R-:W-:-:S04]  /*23e40*/  @P0 LEA R2, P1, R16, UR4, 0x2 ;  /* 0x0000000410020c11 */ /* 0x000fc8000f8210ff */
[C-C-:B------:R-:W-:Y:S01]  /*23e50*/  @P0 LEA.HI.X R3, R16.reuse, UR5, R18.reuse, 0x2, P1 ;  /* 0x0000000510030c11 */ /* 0x140fe200088f1412 */
[----:B------:R-:W-:Y:S02]  /*23e60*/  ULDC.64 UR4, c[0x0][0xa00] ;  /* 0x0002800000047ab9 */ /* 0x000fe40000000a00 */
[----:B------:R-:W-:Y:S01]  /*23e70*/  ISETP.NE.U32.AND P2, PT, RZ, UR4, PT ;  /* 0x00000004ff007c0c */ /* 0x000fe2000bf45070 */
[C---:B------:R-:W-:Y:S01]  /*23e80*/  IMAD.SHL.U32 R17, R16.reuse, 0x4, RZ ;  /* 0x0000000410117824 */ /* 0x040fe200078e00ff */
[----:B------:R0:W5:Y:S01]  /*23e90*/  @P0 LDG.E R0, desc[UR46][R2.64] ;  /* 0x0000002e02000981 */ /* 0x000162000c1e1900 */
[----:B------:R-:W-:Y:S02]  /*23ea0*/  SHF.L.U64.HI R18, R16, 0x2, R18 ;  /* 0x0000000210127819 */ /* 0x000fe40000010212 */
[----:B------:R-:W-:Y:S02]  /*23eb0*/  ISETP.NE.AND.EX P2, PT, RZ, UR5, PT, P2 ;  /* 0x00000005ff007c0c */ /* 0x000fe4000bf45320 */
[----:B------:R-:W-:-:S02]  /*23ec0*/  ISETP.NE.U32.AND P0, PT, RZ, UR6, PT ;  /* 0x00000006ff007c0c */ /* 0x000fc4000bf05070 */
[----:B------:R-:W-:Y:S02]  /*23ed0*/  ISETP.NE.U32.AND P1, PT, RZ, UR8, PT ;  /* 0x00000008ff007c0c */ /* 0x000fe4000bf25070 */
[----:B------:R-:W-:Y:S02]  /*23ee0*/  ISETP.NE.AND.EX P0, PT, RZ, UR7, PT, P0 ;  /* 0x00000007ff007c0c */ /* 0x000fe4000bf05300 */
[C---:B0-----:R-:W-:Y:S02]  /*23ef0*/  IADD3 R2, P4, R17.reuse, UR4, RZ ;  /* 0x0000000411027c10 */ /* 0x041fe4000ff9e0ff */
[----:B------:R-:W-:Y:S02]  /*23f00*/  ISETP.NE.AND.EX P1, PT, RZ, UR9, PT, P1 ;  /* 0x00000009ff007c0c */ /* 0x000fe4000bf25310 */
[----:B------:R-:W-:Y:S02]  /*23f10*/  IADD3.X R3, R18, UR5, RZ, P4, !PT ;  /* 0x0000000512037c10 */ /* 0x000fe4000a7fe4ff */
[----:B------:R-:W-:-:S02]  /*23f20*/  IADD3 R6, P5, R17, UR6, RZ ;  /* 0x0000000611067c10 */ /* 0x000fc4000ffbe0ff */
[----:B------:R-:W-:Y:S01]  /*23f30*/  IADD3 R4, P4, R17, UR8, RZ ;  /* 0x0000000811047c10 */ /* 0x000fe2000ff9e0ff */
[----:B------:R-:W2:Y:S01]  /*23f40*/  @P2 LDG.E R8, desc[UR46][R2.64] ;  /* 0x0000002e02082981 */ /* 0x000ea2000c1e1900 */
[C---:B------:R-:W-:Y:S02]  /*23f50*/  IADD3.X R7, R18.reuse, UR7, RZ, P5, !PT ;  /* 0x0000000712077c10 */ /* 0x040fe4000affe4ff */
[----:B------:R-:W-:Y:S02]  /*23f60*/  IADD3.X R5, R18, UR9, RZ, P4, !PT ;  /* 0x0000000912057c10 */ /* 0x000fe4000a7fe4ff */
[----:B------:R-:W-:Y:S01]  /*23f70*/  ISETP.NE.U32.AND P3, PT, RZ, UR10, PT ;  /* 0x0000000aff007c0c */ /* 0x000fe2000bf65070 */
[----:B------:R-:W5:Y:S01]  /*23f80*/  @P0 LDG.E R11, desc[UR46][R6.64] ;  /* 0x0000002e060b0981 */ /* 0x000f62000c1e1900 */
[----:B------:R-:W-:Y:S02]  /*23f90*/  ULDC UR4, c[0x0][0x288] ;  /* 0x0000a20000047ab9 */ /* 0x000fe40000000800 */
[----:B------:R-:W-:Y:S01]  /*23fa0*/  ISETP.NE.AND.EX P3, PT, RZ, UR11, PT, P3 ;  /* 0x0000000bff007c0c */ /* 0x000fe2000bf65330 */
[----:B------:R-:W5:Y:S01]  /*23fb0*/  @P1 LDG.E R20, desc[UR46][R4.64] ;  /* 0x0000002e04141981 */ /* 0x000f62000c1e1900 */
[----:B------:R-:W-:Y:S01]  /*23fc0*/  IMAD.U32 R10, RZ, RZ, UR4 ;  /* 0x00000004ff0a7e24 */ /* 0x000fe2000f8e00ff */
[----:B------:R-:W-:-:S02]  /*23fd0*/  ULDC.64 UR4, c[0x0][0x3f8] ;  /* 0x0000fe0000047ab9 */ /* 0x000fc40000000a00 */
[----:B------:R-:W-:-:S03]  /*23fe0*/  UISETP.NE.U32.AND UP0, UPT, UR4, URZ, UPT ;  /* 0x0000003f0400728c */ /* 0x000fc6000bf05070 */
[----:B------:R-:W-:Y:S01]  /*23ff0*/  ULDC UR4, c[0x0][0x404] ;  /* 0x0001010000047ab9 */ /* 0x000fe20000000800 */
[----:B------:R-:W-:-:S03]  /*24000*/  UISETP.NE.AND.EX UP0, UPT, UR5, URZ, UPT, UP0 ;  /* 0x0000003f0500728c */ /* 0x000fc6000bf05300 */
[----:B------:R-:W-:Y:S01]  /*24010*/  ULDC UR5, c[0x0][0x2e0] ;  /* 0x0000b80000057ab9 */ /* 0x000fe20000000800 */
[----:B------:R-:W-:-:S04]  /*24020*/  USEL UR4, UR4, 0x1, UP0 ;  /* 0x0000000104047887 */ /* 0x000fc80008000000 */
[----:B------:R-:W-:-:S03]  /*24030*/  UIMAD UR4, UR4, UR5, URZ ;  /* 0x00000005040472a4 */ /* 0x000fc6000f8e023f */
[----:B------:R-:W-:Y:S01]  /*24040*/  ULDC UR5, c[0x0][0x338] ;  /* 0x0000ce0000057ab9 */ /* 0x000fe20000000800 */
[----:B--2---:R0:W-:Y:S02]  /*24050*/  STL [R1+0x20], R8 ;  /* 0x0000200801007387 */ /* 0x0041e40000100800 */
[----:B0-----:R-:W-:-:S04]  /*24060*/  @P3 IADD3 R8, P4, R17, UR10, RZ ;  /* 0x0000000a11083c10 */ /* 0x001fc8000ff9e0ff */
[----:B------:R-:W-:-:S05]  /*24070*/  @P3 IADD3.X R9, R18, UR11, RZ, P4, !PT ;  /* 0x0000000b12093c10 */ /* 0x000fca000a7fe4ff */
[----:B------:R0:W5:Y:S02]  /*24080*/  @P3 LDG.E R10, desc[UR46][R8.64] ;  /* 0x0000002e080a3981 */ /* 0x000164000c1e1900 */
[----:B0-----:R-:W-:Y:S02]  /*24090*/  IMAD.U32 R8, RZ, RZ, UR5 ;  /* 0x00000005ff087e24 */ /* 0x001fe4000f8e00ff */
[----:B------:R-:W-:Y:S01]  /*240a0*/  IMAD.U32 R9, RZ, RZ, UR4 ;  /* 0x00000004ff097e24 */ /* 0x000fe2000f8e00ff */
[----:B------:R-:W-:Y:S06]  /*240b0*/  @P3 BRA `(.L_x_2415) ;  /* 0x0000000000103947 */ /* 0x000fec0003800000 */
[----:B------:R-:W-:Y:S05]  /*240c0*/  @!P2 BRA `(.L_x_2415) ;  /* 0x00000000000ca947 */ /* 0x000fea0003800000 */
[----:B-----5:R-:W2:Y:S04]  /*240d0*/  LDG.E R10, desc[UR46][R2.64] ;  /* 0x0000002e020a7981 */ /* 0x020ea8000c1e1900 */
[----:B------:R-:W2:Y:S02]  /*240e0*/  LDG.E R2, desc[UR46][R2.64+0x4] ;  /* 0x0000042e02027981 */ /* 0x000ea4000c1e1900 */
[----:B--2---:R-:W-:-:S07]  /*240f0*/  IMAD.IADD R10, R2, 0x1, -R10 ;  /* 0x00000001020a7824 */ /* 0x004fce00078e0a0a */
.L_x_2415:
[----:B-----5:R-:W-:Y:S01]  /*24100*/  IMAD.IADD R2, R11, 0x1, R0 ;  /* 0x000000010b027824 */ /* 0x020fe200078e0200 */
[----:B------:R-:W-:Y:S02]  /*24110*/  ULDC.64 UR4, c[0x0][0xa20] ;  /* 0x0002880000047ab9 */ /* 0x000fe40000000a00 */
[----:B------:R-:W-:Y:S02]  /*24120*/  ISETP.NE.U32.AND P2, PT, RZ, UR4, PT ;  /* 0x00000004ff007c0c */ /* 0x000fe4000bf45070 */
[----:B------:R0:W-:Y:S02]  /*24130*/  STL [R1+0x3c], R2 ;  /* 0x00003c0201007387 */ /* 0x0001e40000100800 */
[----:B------:R-:W-:-:S13]  /*24140*/  ISETP.NE.AND.EX P2, PT, RZ, UR5, PT, P2 ;  /* 0x00000005ff007c0c */ /* 0x000fda000bf45320 */
[----:B0-----:R-:W-:Y:S05]  /*24150*/  @!P2 BRA `(.L_x_2416) ;  /* 0x000000000010a947 */ /* 0x001fea0003800000 */
[----:B------:R-:W-:-:S04]  /*24160*/  IADD3 R2, P0, R17, UR4, RZ ;  /* 0x0000000411027c10 */ /* 0x000fc8000ff1e0ff */
[----:B------:R-:W-:-:S05]  /*24170*/  IADD3.X R3, R18, UR5, RZ, P0, !PT ;  /* 0x0000000512037c10 */ /* 0x000fca00087fe4ff */
[----:B------:R0:W5:Y:S01]  /*24180*/  LDG.E R9, desc[UR46][R2.64] ;  /* 0x0000002e02097981 */ /* 0x000162000c1e1900 */
[----:B------:R-:W-:Y:S05]  /*24190*/  BRA `(.L_x_2417) ;  /* 0x0000000000107947 */ /* 0x000fea0003800000 */
.L_x_2416:
[----:B------:R-:W-:Y:S05]  /*241a0*/  @!P0 BRA `(.L_x_2417) ;  /* 0x00000000000c8947 */ /* 0x000fea0003800000 */
[----:B------:R-:W2:Y:S04]  /*241b0*/  LDG.E R9, desc[UR46][R6.64] ;  /* 0x0000002e06097981 */ /* 0x000ea8000c1e1900 */
[----:B------:R-:W2:Y:S02]  /*241c0*/  LDG.E R6, desc[UR46][R6.64+0x4] ;  /* 0x0000042e06067981 */ /* 0x000ea4000c1e1900 */
[----:B--2---:R-:W-:-:S07]  /*241d0*/  IMAD.IADD R9, R6, 0x1, -R9 ;  /* 0x0000000106097824 */ /* 0x004fce00078e0a09 */
.L_x_2417:
[----:B0-----:R-:W2:Y:S04]  /*241e0*/  @P1 LDG.E R2, desc[UR46][R4.64] ;  /* 0x0000002e04021981 */ /* 0x001ea8000c1e1900 */
[----:B------:R-:W3:Y:S01]  /*241f0*/  LDL R3, [R1+0x4] ;  /* 0x0000040001037983 */ /* 0x000ee20000100800 */
[----:B-----5:R-:W-:-:S03]  /*24200*/  IADD3 R0, -R0, R9, RZ ;  /* 0x0000000900007210 */ /* 0x020fc60007ffe1ff */
[----:B------:R-:W2:Y:S01]  /*24210*/  @P1 LDG.E R4, desc[UR46][R4.64+0x4] ;  /* 0x0000042e04041981 */ /* 0x000ea2000c1e1900 */
[----:B------:R-:W-:Y:S01]  /*24220*/  BSSY B0, `(.L_x_2418) ;  /* 0x0000139000007945 */ /* 0x000fe20003800000 */
[----:B---3--:R-:W-:Y:S01]  /*24230*/  LEA R3, R3, 0xff, 0x7 ;  /* 0x000000ff03037811 */ /* 0x008fe200078e38ff */
[----:B--2---:R-:W-:-:S04]  /*24240*/  @P1 IMAD.IADD R8, R4, 0x1, -R2 ;  /* 0x0000000104081824 */ /* 0x004fc800078e0a02 */
[----:B------:R-:W-:-:S05]  /*24250*/  IMAD.IADD R2, R0, 0x1, R8 ;  /* 0x0000000100027824 */ /* 0x000fca00078e0208 */
[C---:B------:R-:W-:Y:S01]  /*24260*/  IADD3 R10, R2.reuse, R3, -R10 ;  /* 0x00000003020a7210 */ /* 0x040fe20007ffe80a */
[----:B------:R-:W-:-:S03]  /*24270*/  VIADD R2, R2, 0x7f ;  /* 0x0000007f02027836 */ /* 0x000fc60000000000 */
[----:B------:R-:W-:Y:S02]  /*24280*/  SHF.R.S32.HI R19, RZ, 0x1f, R10 ;  /* 0x0000001fff137819 */ /* 0x000fe4000001140a */
[----:B------:R-:W-:Y:S02]  /*24290*/  SHF.R.S32.HI R3, RZ, 0x1f, R2 ;  /* 0x0000001fff037819 */ /* 0x000fe40000011402 */
[----:B------:R-:W-:Y:S02]  /*242a0*/  LEA.HI R19, R19, R10, RZ, 0x7 ;  /* 0x0000000a13137211 */ /* 0x000fe400078f38ff */
[----:B------:R-:W-:Y:S02]  /*242b0*/  LEA.HI R2, R3, R2, RZ, 0x7 ;  /* 0x0000000203027211 */ /* 0x000fe400078f38ff */
[----:B------:R-:W-:Y:S02]  /*242c0*/  SHF.R.S32.HI R19, RZ, 0x7, R19 ;  /* 0x00000007ff137819 */ /* 0x000fe40000011413 */
[----:B------:R-:W-:-:S04]  /*242d0*/  SHF.R.S32.HI R2, RZ, 0x7, R2 ;  /* 0x00000007ff027819 */ /* 0x000fc80000011402 */
[----:B------:R-:W-:Y:S01]  /*242e0*/  VIMNMX R19, R2, R19, PT ;  /* 0x0000001302137248 */ /* 0x000fe20003fe0100 */
[----:B------:R-:W-:-:S04]  /*242f0*/  IMAD.MOV R3, RZ, RZ, -R0 ;  /* 0x000000ffff037224 */ /* 0x000fc800078e0a00 */
[----:B------:R-:W-:Y:S01]  /*24300*/  IMAD R2, R19, 0x80, -R0 ;  /* 0x0000008013027824 */ /* 0x000fe200078e0a00 */
[----:B------:R-:W-:-:S04]  /*24310*/  VIMNMX R3, RZ, R3, !PT ;  /* 0x00000003ff037248 */ /* 0x000fc80007fe0100 */
[----:B------:R-:W-:-:S04]  /*24320*/  VIMNMX R8, R2, R8, PT ;  /* 0x0000000802087248 */ /* 0x000fc80003fe0100 */
[----:B------:R-:W-:Y:S02]  /*24330*/  ISETP.GT.AND P0, PT, R8, R3, PT ;  /* 0x000000030800720c */ /* 0x000fe40003f04270 */
[----:B------:R-:W-:-:S11]  /*24340*/  SHF.R.U32.HI R3, RZ, 0x7, R3 ;  /* 0x00000007ff037819 */ /* 0x000fd60000011603 */
[----:B------:R-:W-:-:S05]  /*24350*/  @P0 VIADD R8, R8, 0x7f ;  /* 0x0000007f08080836 */ /* 0x000fca0000000000 */
[----:B------:R-:W-:-:S04]  /*24360*/  @P0 SHF.R.S32.HI R0, RZ, 0x1f, R8 ;  /* 0x0000001fff000819 */ /* 0x000fc80000011408 */
[----:B------:R-:W-:Y:S01]  /*24370*/  @P0 LEA.HI R0, R0, R8, RZ, 0x7 ;  /* 0x0000000800000211 */ /* 0x000fe200078f38ff */
[----:B------:R-:W-:-:S03]  /*24380*/  IMAD.MOV.U32 R8, RZ, RZ, R3 ;  /* 0x000000ffff087224 */ /* 0x000fc600078e0003 */
[----:B------:R-:W-:-:S04]  /*24390*/  @P0 SHF.R.S32.HI R8, RZ, 0x7, R0 ;  /* 0x00000007ff080819 */ /* 0x000fc80000011400 */
[----:B------:R-:W-:Y:S02]  /*243a0*/  ISETP.GT.AND P2, PT, R8, R3, PT ;  /* 0x000000030800720c */ /* 0x000fe40003f44270 */
[----:B------:R-:W-:-:S11]  /*243b0*/  PLOP3.LUT P0, PT, PT, PT, PT, 0x80, 0x0 ;  /* 0x000000000000781c */ /* 0x000fd60003f0f070 */
[----:B------:R-:W-:Y:S05]  /*243c0*/  @!P2 BRA `(.L_x_2419) ;  /* 0x000000100078a947 */ /* 0x000fea0003800000 */
        /* <DEDUP_REMOVED lines=15> */
.L_x_2705:
[----:B-1----:R-:W-:Y:S02]  /*244c0*/  ISETP.NE.AND P0, PT, R14, RZ, PT ;  /* 0x000000ff0e00720c */ /* 0x002fe40003f05270 */
[----:B------:R-:W-:-:S11]  /*244d0*/  PLOP3.LUT P6, PT, PT, PT, PT, 0x8, 0x0 ;  /* 0x000000000000781c */ /* 0x000fd60003fce170 */
[----:B------:R-:W-:Y:S05]  /*244e0*/  @P0 BRA `(.L_x_2421) ;  /* 0x00000000000c0947 */ /* 0x000fea0003800000 */
[----:B------:R-:W-:-:S03]  /*244f0*/  UMOV UR4, 0xffffffff ;  /* 0xffffffff00047882 */ /* 0x000fc60000000000 */
[----:B------:R-:W-:Y:S05]  /*24500*/  BRA.DIV UR4, `(.L_x_2422) ;  /* 0x0000009604507947 */ /* 0x000fea000b800000 */
[----:B------:R-:W-:-:S13]  /*24510*/  ELECT P6, URZ, PT ;  /* 0x00000000003f782f */ /* 0x000fda00038c0000 */
.L_x_2421:
        /* <DEDUP_REMOVED lines=12> */
.L_x_2708:
[----:B------:R-:W-:Y:S05]  /*245e0*/  BSYNC B1 ;  /* 0x0000000000017941 */ /* 0x000fea0003800000 */
.L_x_2423:
        /* <DEDUP_REMOVED lines=12> */
.L_x_2709:
[----:B------:R-:W-:Y:S05]  /*246b0*/  BSYNC B2 ;  /* 0x0000000000027941 */ /* 0x000fea0003800000 */
.L_x_2427:
        /* <DEDUP_REMOVED lines=9> */
.L_x_2430:
[----:B------:R-:W-:Y:S05]  /*24750*/  BSYNC B2 ;  /* 0x0000000000027941 */ /* 0x000fea0003800000 */
.L_x_2429:
        /* <DEDUP_REMOVED lines=13> */
.L_x_2431:
        /* <DEDUP_REMOVED lines=16> */
.L_x_2432:
        /* <DEDUP_REMOVED lines=13> */
.L_x_2710:
[----:B------:R-:W-:Y:S05]  /*24a00*/  BSYNC B2 ;  /* 0x0000000000027941 */ /* 0x000fea0003800000 */
.L_x_2433:
        /* <DEDUP_REMOVED lines=11> */
.L_x_2436:
[----:B------:R-:W-:Y:S05]  /*24ac0*/  BSYNC B2 ;  /* 0x0000000000027941 */ /* 0x000fea0003800000 */
.L_x_2435:
        /* <DEDUP_REMOVED lines=8> */
.L_x_2437:
        /* <DEDUP_REMOVED lines=15> */
.L_x_2438:
        /* <DEDUP_REMOVED lines=10> */
.L_x_2426:
[----:B------:R-:W-:Y:S05]  /*24ce0*/  BSYNC B1 ;  /* 0x0000000000017941 */ /* 0x000fea0003800000 */
.L_x_2425:
        /* <DEDUP_REMOVED lines=16> */
.L_x_2453:
        /* <DEDUP_REMOVED lines=13> */
.L_x_2711:
[----:B------:R-:W-:Y:S05]  /*24ec0*/  BSYNC B2 ;  /* 0x0000000000027941 */ /* 0x000fea0003800000 */
.L_x_2441:
        /* <DEDUP_REMOVED lines=9> */
.L_x_2444:
[----:B------:R-:W-:Y:S05]  /*24f60*/  BSYNC B2 ;  /* 0x0000000000027941 */ /* 0x000fea0003800000 */
.L_x_2443:
        /* <DEDUP_REMOVED lines=11> */
.L_x_2445:
        /* <DEDUP_REMOVED lines=16> */
.L_x_2446:
        /* <DEDUP_REMOVED lines=13> */
.L_x_2712:
[----:B------:R-:W-:Y:S05]  /*251f0*/  BSYNC B2 ;  /* 0x0000000000027941 */ /* 0x000fea0003800000 */
.L_x_2447:
        /* <DEDUP_REMOVED lines=11> */
.L_x_2450:
[----:B------:R-:W-:Y:S05]  /*252b0*/  BSYNC B2 ;  /* 0x0000000000027941 */ /* 0x000fea0003800000 */
.L_x_2449:
        /* <DEDUP_REMOVED lines=8> */
.L_x_2451:
        /* <DEDUP_REMOVED lines=15> */
.L_x_2452:
        /* <DEDUP_REMOVED lines=10> */
.L_x_2440:
[----:B------:R-:W-:Y:S05]  /*254d0*/  BSYNC B1 ;  /* 0x0000000000017941 */ /* 0x000fea0003800000 */
.L_x_2439:
        /* <DEDUP_REMOVED lines=13> */
.L_x_2419:
[----:B------:R-:W-:Y:S05]  /*255b0*/  BSYNC B0 ;  /* 0x0000000000007941 */ /* 0x000fea0003800000 */
.L_x_2418:
        /* <DEDUP_REMOVED lines=23> */
.L_x_2455:
        /* <DEDUP_REMOVED lines=12> */
[----:B------:R-:W-:Y:S01]  /*257f0*/  MOV R8, 0x70 ;  /* 0x0000007000087802 */ /* 0x000fe20000000f00 */
[----:B------:R-:W0:Y:S01]  /*25800*/  LDC.64 R2, c[0x4][R2] ;  /* 0x0100000002027b82 */ /* 0x000e220000000a00 */
[----:B------:R-:W-:Y:S02]  /*25810*/  IMAD.U32 R5, RZ, RZ, UR7 ;  /* 0x00000007ff057e24 */ /* 0x000fe4000f8e00ff */
[----:B------:R-:W-:Y:S02]  /*25820*/  IMAD.U32 R6, RZ, RZ, UR8 ;  /* 0x00000008ff067e24 */ /* 0x000fe4000f8e00ff */
[----:B------:R-:W-:-:S02]  /*25830*/  IMAD.U32 R7, RZ, RZ, UR9 ;  /* 0x00000009ff077e24 */ /* 0x000fc4000f8e00ff */
[----:B------:R-:W-:Y:S02]  /*25840*/  IMAD.U32 R10, RZ, RZ, UR4 ;  /* 0x00000004ff0a7e24 */ /* 0x000fe4000f8e00ff */
[----:B------:R-:W-:Y:S02]  /*25850*/  IMAD.U32 R11, RZ, RZ, UR5 ;  /* 0x00000005ff0b7e24 */ /* 0x000fe4000f8e00ff */
[----:B------:R-:W-:Y:S02]  /*25860*/  IMAD.MOV.U32 R12, RZ, RZ, 0x1 ;  /* 0x00000001ff0c7424 */ /* 0x000fe400078e00ff */
[----:B------:R-:W-:-:S07]  /*25870*/  IMAD.MOV.U32 R13, RZ, RZ, RZ ;  /* 0x000000ffff0d7224 */ /* 0x000fce00078e00ff */
[----:B------:R-:W-:-:S07]  /*25880*/  LEPC R20, `(.L_x_2457) ;  /* 0x000000001014794e */ /* 0x000fce0000000000 */
[----:B0-----:R-:W-:Y:S05]  /*25890*/  CALL.ABS.NOINC R2 ;  /* 0x0000000002007343 */ /* 0x001fea0003c00000 */
.L_x_2457:
        /* <DEDUP_REMOVED lines=15> */
[----:B0-----:R-:W-:Y:S01]  /*25990*/  IMAD.U32 R4, RZ, RZ, UR6 ;  /* 0x00000006ff047e24 */ /* 0x001fe2000f8e00ff */
[----:B------:R-:W-:Y:S01]  /*259a0*/  MOV R10, UR4 ;  /* 0x00000004000a7c02 */ /* 0x000fe20008000f00 */
[----:B------:R-:W0:Y:S01]  /*259b0*/  LDC.64 R2, c[0x4][R2] ;  /* 0x0100000002027b82 */ /* 0x000e220000000a00 */
[----:B------:R-:W-:Y:S02]  /*259c0*/  IMAD.U32 R5, RZ, RZ, UR7 ;  /* 0x00000007ff057e24 */ /* 0x000fe4000f8e00ff */
[----:B------:R-:W-:Y:S02]  /*259d0*/  IMAD.U32 R6, RZ, RZ, UR8 ;  /* 0x00000008ff067e24 */ /* 0x000fe4000f8e00ff */
[----:B------:R-:W-:-:S02]  /*259e0*/  IMAD.U32 R7, RZ, RZ, UR9 ;  /* 0x00000009ff077e24 */ /* 0x000fc4000f8e00ff */
[----:B------:R-:W-:Y:S02]  /*259f0*/  IMAD.U32 R11, RZ, RZ, UR5 ;  /* 0x00000005ff0b7e24 */ /* 0x000fe4000f8e00ff */
[----:B------:R-:W-:Y:S02]  /*25a00*/  IMAD.MOV.U32 R8, RZ, RZ, 0x70 ;  /* 0x00000070ff087424 */ /* 0x000fe400078e00ff */
[----:B------:R-:W-:Y:S02]  /*25a10*/  IMAD.MOV.U32 R12, RZ, RZ, 0x1 ;  /* 0x00000001ff0c7424 */ /* 0x000fe400078e00ff */
[----:B------:R-:W-:-:S07]  /*25a20*/  IMAD.MOV.U32 R13, RZ, RZ, RZ ;  /* 0x000000ffff0d7224 */ /* 0x000fce00078e00ff */
[----:B------:R-:W-:-:S07]  /*25a30*/  LEPC R20, `(.L_x_2458) ;  /* 0x000000001014794e */ /* 0x000fce0000000000 */
[----:B0-----:R-:W-:Y:S05]  /*25a40*/  CALL.ABS.NOINC R2 ;  /* 0x0000000002007343 */ /* 0x001fea0003c00000 */
.L_x_2458:
        /* <DEDUP_REMOVED lines=21> */
.L_x_2459:
        /* <DEDUP_REMOVED lines=19> */
.L_x_2460:
        /* <DEDUP_REMOVED lines=31> */
.L_x_2461:
        /* <DEDUP_REMOVED lines=14> */
.L_x_2462:
        /* <DEDUP_REMOVED lines=24> */
.L_x_2715:
[----:B--2---:R-:W-:Y:S02]  /*26120*/  ISETP.NE.AND P0, PT, R14, RZ, PT ;  /* 0x000000ff0e00720c */ /* 0x004fe40003f05270 */
[----:B------:R-:W-:-:S11]  /*26130*/  PLOP3.LUT P6, PT, PT, PT, PT, 0x8, 0x0 ;  /* 0x000000000000781c */ /* 0x000fd60003fce170 */
[----:B------:R-:W-:Y:S05]  /*26140*/  @P0 BRA `(.L_x_2464) ;  /* 0x00000008000c0947 */ /* 0x000fea0003800000 */
[----:B------:R-:W-:-:S03]  /*26150*/  UMOV UR4, 0xffffffff ;  /* 0xffffffff00047882 */ /* 0x000fc60000000000 */
[----:B------:R-:W-:Y:S05]  /*26160*/  BRA.DIV UR4, `(.L_x_2465) ;  /* 0x0000007a04f07947 */ /* 0x000fea000b800000 */
[----:B------:R-:W-:-:S13]  /*26170*/  ELECT P6, URZ, PT ;  /* 0x00000000003f782f */ /* 0x000fda00038c0000 */
.L_x_2718:
        /* <DEDUP_REMOVED lines=23> */
.L_x_2467:
[----:B-1----:R-:W3:Y:S01]  /*262f0*/  LDL R5, [R1+0x18] ;  /* 0x0000180001057983 */ /* 0x002ee20000100800 */
[----:B------:R-:W-:-:S03]  /*26300*/  MOV R9, 0x400 ;  /* 0x0000040000097802 */ /* 0x000fc60000000f00 */
[----:B--2---:R-:W2:Y:S01]  /*26310*/  LDL R7, [R1+0x24] ;  /* 0x0000240001077983 */ /* 0x004ea20000100800 */
[----:B------:R-:W1:Y:S01]  /*26320*/  S2R R10, SR_CgaCtaId ;  /* 0x00000000000a7919 */ /* 0x000e620000008800 */
[----:B------:R-:W4:Y:S01]  /*26330*/  S2R R6, SR_TID.X ;  /* 0x0000000000067919 */ /* 0x000f220000002100 */
[----:B-1----:R-:W-:Y:S02]  /*26340*/  LEA R9, R10, R9, 0x18 ;  /* 0x000000090a097211 */ /* 0x002fe400078ec0ff */
[----:B----4-:R-:W-:-:S04]  /*26350*/  LOP3.LUT R6, R6, 0x7f, RZ, 0xc0, !PT ;  /* 0x0000007f06067812 */ /* 0x010fc800078ec0ff */
[----:B------:R-:W-:Y:S02]  /*26360*/  ISETP.NE.AND P0, PT, R6, RZ, PT ;  /* 0x000000ff0600720c */ /* 0x000fe40003f05270 */
[----:B---3--:R-:W-:Y:S02]  /*26370*/  LEA R5, R5, R9, 0x3 ;  /* 0x0000000905057211 */ /* 0x008fe400078e18ff */
[----:B--2---:R-:W-:-:S04]  /*26380*/  SHF.L.U32 R7, R7, 0x1f, RZ ;  /* 0x0000001f07077819 */ /* 0x004fc800000006ff */
[----:B------:R-:W1:Y:S02]  /*26390*/  SYNCS.PHASECHK.TRANS64.TRYWAIT P2, [R5+URZ+0x38880], R7 ;  /* 0x03888007050075a7 */ /* 0x000e64000804017f */
[----:B-1----:R-:W-:Y:S05]  /*263a0*/  @!P2 BRA `(.L_x_2468) ;  /* 0x000000780080a947 */ /* 0x002fea0003800000 */
.L_x_2719:
        /* <DEDUP_REMOVED lines=8> */
.L_x_2469:
        /* <DEDUP_REMOVED lines=27> */
.L_x_2720:
        /* <DEDUP_REMOVED lines=8> */
.L_x_2471:
        /* <DEDUP_REMOVED lines=19> */
.L_x_2466:
        /* <DEDUP_REMOVED lines=31> */
.L_x_2464:
        /* <DEDUP_REMOVED lines=13> */
.L_x_2721:
[----:B------:R-:W-:Y:S05]  /*26a50*/  BSYNC B0 ;  /* 0x0000000000007941 */ /* 0x000fea0003800000 */
.L_x_2472:
[----:B------:R-:W-:-:S13]  /*26a60*/  ISETP.GE.AND P0, PT, R19, 0x2, PT ;  /* 0x000000021300780c */ /* 0x000fda0003f06270 */
[----:B------:R-:W-:Y:S05]  /*26a70*/  @!P0 BRA `(.L_x_2474) ;  /* 0x0000001400a48947 */ /* 0x000fea0003800000 */
[----:B------:R2:W5:Y:S01]  /*26a80*/  LDL.LU R6, [R1+0x18] ;  /* 0x0000180001067983 */ /* 0x0005620000300800 */
[----:B------:R-:W-:-:S03]  /*26a90*/  IADD3 R20, R19, -0x2, RZ ;  /* 0xfffffffe13147810 */ /* 0x000fc60007ffe0ff */
[----:B------:R2:W5:Y:S04]  /*26aa0*/  LDL.LU R7, [R1+0x24] ;  /* 0x0000240001077983 */ /* 0x0005680000300800 */
.L_x_2496:
[----:B-1---5:R-:W-:Y:S01]  /*26ab0*/  VIADD R4, R6, 0x1 ;  /* 0x0000000106047836 */ /* 0x022fe20000000000 */
[----:B------:R-:W-:Y:S05]  /*26ac0*/  YIELD ;  /* 0x0000000000007946 */ /* 0x000fea0003800000 */
[----:B------:R-:W-:Y:S01]  /*26ad0*/  ISETP.NE.AND P0, PT, R4, 0x2, PT ;  /* 0x000000020400780c */ /* 0x000fe20003f05270 */
[----:B------:R-:W-:Y:S03]  /*26ae0*/  BSSY B0, `(.L_x_2475) ;  /* 0x0000090000007945 */ /* 0x000fe60003800000 */
[----:B---3--:R-:W-:-:S02]  /*26af0*/  SEL R3, RZ, 0x1, P0 ;  /* 0x00000001ff037807 */ /* 0x008fc40000000000 */
        /* <DEDUP_REMOVED lines=29> */
.L_x_2477:
        /* <DEDUP_REMOVED lines=11> */
.L_x_2722:
[----:B------:R-:W-:Y:S05]  /*26d80*/  BSYNC B1 ;  /* 0x0000000000017941 */ /* 0x000fea0003800000 */
.L_x_2478:
[----:B------:R-:W-:Y:S04]  /*26d90*/  BSSY B1, `(.L_x_2480) ;  /* 0x0000009000017945 */ /* 0x000fe80003800000 */
[----:B------:R-:W-:Y:S05]  /*26da0*/  @P2 BRA `(.L_x_2481) ;  /* 0x00000000001c2947 */ /* 0x000fea0003800000 */
[----:B------:R-:W1:Y:S02]  /*26db0*/  S2R R3, SR_TID.X ;  /* 0x0000000000037919 */ /* 0x000e640000002100 */
[----:B-1----:R-:W-:Y:S01]  /*26dc0*/  LOP3.LUT R9, R3, 0x1f, RZ, 0xc0, !PT ;  /* 0x0000001f03097812 */ /* 0x002fe200078ec0ff */
[----:B------:R-:W-:-:S03]  /*26dd0*/  IMAD.MOV.U32 R3, RZ, RZ, 0x8000 ;  /* 0x00008000ff037424 */ /* 0x000fc600078e00ff */
[----:B------:R-:W-:Y:S01]  /*26de0*/  ISETP.NE.AND P0, PT, R9, RZ, PT ;  /* 0x000000ff0900720c */ /* 0x000fe20003f05270 */
[----:B------:R4:W-:-:S12]  /*26df0*/  SYNCS.ARRIVE.TRANS64 RZ, [R5+URZ+0x38870], R3 ;  /* 0x0388700305ff79a7 */ /* 0x0009d8000800003f */
[----:B----4-:R-:W-:Y:S05]  /*26e00*/  @!P0 BRA `(.L_x_2481) ;  /* 0x0000000000048947 */ /* 0x010fea0003800000 */
[----:B------:R-:W-:Y:S01]  /*26e10*/  BPT.TRAP 0x1 ;  /* 0x000000040000795c */ /* 0x000fe20000300000 */
.L_x_2481:
[----:B------:R-:W-:Y:S05]  /*26e20*/  BSYNC B1 ;  /* 0x0000000000017941 */ /* 0x000fea0003800000 */
.L_x_2480:
[----:B------:R-:W4:Y:S04]  /*26e30*/  LDL R3, [R1+0x18] ;  /* 0x0000180001037983 */ /* 0x000f280000100800 */
[----:B-1----:R-:W2:Y:S01]  /*26e40*/  LDL R9, [R1+0x3c] ;  /* 0x00003c0001097983 */ /* 0x002ea20000100800 */
[----:B------:R-:W-:Y:S01]  /*26e50*/  MOV R13, RZ ;  /* 0x000000ff000d7202 */ /* 0x000fe20000000f00 */
[----:B------:R-:W-:Y:S01]  /*26e60*/  UIADD3 UR4, UP0, UR42, 0x470, URZ ;  /* 0x000004702a047890 */ /* 0x000fe2000ff1e03f */
[----:B------:R-:W-:Y:S01]  /*26e70*/  MOV R10, 0x400 ;  /* 0x00000400000a7802 */ /* 0x000fe20000000f00 */
[----:B------:R-:W1:Y:S01]  /*26e80*/  S2R R11, SR_CgaCtaId ;  /* 0x00000000000b7919 */ /* 0x000e620000008800 */
[----:B------:R-:W-:Y:S01]  /*26e90*/  R2UR UR10, R13 ;  /* 0x000000000d0a72ca */ /* 0x000fe200000e0000 */
[----:B------:R-:W-:Y:S01]  /*26ea0*/  UIADD3.X UR5, URZ, UR43, URZ, UP0, !UPT ;  /* 0x0000002b3f057290 */ /* 0x000fe200087fe43f */
[----:B------:R-:W-:Y:S01]  /*26eb0*/  PLOP3.LUT P0, PT, PT, PT, PT, 0x80, 0x0 ;  /* 0x000000000000781c */ /* 0x000fe20003f0f070 */
[----:B------:R-:W-:Y:S01]  /*26ec0*/  UMOV UR6, 0x0 ;  /* 0x0000000000067882 */ /* 0x000fe20000000000 */
[----:B------:R-:W-:Y:S01]  /*26ed0*/  UMOV UR7, 0x14f00000 ;  /* 0x14f0000000077882 */ /* 0x000fe20000000000 */
[----:B-1----:R-:W-:-:S05]  /*26ee0*/  LEA R10, R11, R10, 0x18 ;  /* 0x0000000a0b0a7211 */ /* 0x002fca00078ec0ff */
[----:B----4-:R-:W-:Y:S02]  /*26ef0*/  IMAD R3, R3, 0x8000, R10 ;  /* 0x0000800003037824 */ /* 0x010fe400078e020a */
[----:B--2---:R-:W-:Y:S02]  /*26f00*/  IMAD R9, R8, 0x80, R9 ;  /* 0x0000008008097824 */ /* 0x004fe400078e0209 */
[----:B------:R-:W-:Y:S02]  /*26f10*/  VIADD R8, R5, 0x38870 ;  /* 0x0003887005087836 */ /* 0x000fe40000000000 */
[----:B------:R-:W-:-:S07]  /*26f20*/  VIADD R10, R3, 0x10400 ;  /* 0x00010400030a7836 */ /* 0x000fce0000000000 */
.L_x_2482:
        /* <DEDUP_REMOVED lines=16> */
.L_x_2483:
        /* <DEDUP_REMOVED lines=13> */
.L_x_2723:
[----:B------:R-:W-:Y:S05]  /*27100*/  BSYNC B1 ;  /* 0x0000000000017941 */ /* 0x000fea0003800000 */
.L_x_2484:
[----:B------:R-:W-:Y:S01]  /*27110*/  BSSY B1, `(.L_x_2486) ;  /* 0x000000b000017945 */ /* 0x000fe20003800000 */
[----:B------:R-:W-:Y:S01]  /*27120*/  IMAD.MOV.U32 R10, RZ, RZ, 0x0 ;  /* 0x00000000ff0a7424 */ /* 0x000fe200078e00ff */
[----:B------:R-:W-:Y:S02]  /*27130*/  MOV R11, 0x14f00000 ;  /* 0x14f00000000b7802 */ /* 0x000fe40000000f00 */
[----:B------:R-:W-:Y:S05]  /*27140*/  @P2 BRA `(.L_x_2487) ;  /* 0x00000000001c2947 */ /* 0x000fea0003800000 */
[----:B------:R-:W2:Y:S01]  /*27150*/  S2R R8, SR_TID.X ;  /* 0x0000000000087919 */ /* 0x000ea20000002100 */
[----:B-1-3--:R-:W-:-:S04]  /*27160*/  IMAD.MOV.U32 R4, RZ, RZ, 0x8000 ;  /* 0x00008000ff047424 */ /* 0x00afc800078e00ff */
[----:B------:R4:W-:Y:S01]  /*27170*/  SYNCS.ARRIVE.TRANS64 RZ, [R5+URZ+0x38830], R4 ;  /* 0x0388300405ff79a7 */ /* 0x0009e2000800003f */
[----:B--2---:R-:W-:-:S04]  /*27180*/  LOP3.LUT R8, R8, 0x1f, RZ, 0xc0, !PT ;  /* 0x0000001f08087812 */ /* 0x004fc800078ec0ff */
[----:B------:R-:W-:-:S13]  /*27190*/  ISETP.NE.AND P0, PT, R8, RZ, PT ;  /* 0x000000ff0800720c */ /* 0x000fda0003f05270 */
[----:B----4-:R-:W-:Y:S05]  /*271a0*/  @!P0 BRA `(.L_x_2487) ;  /* 0x0000000000048947 */ /* 0x010fea0003800000 */
[----:B------:R-:W-:Y:S01]  /*271b0*/  BPT.TRAP 0x1 ;  /* 0x000000040000795c */ /* 0x000fe20000300000 */
.L_x_2487:
[----:B------:R-:W-:Y:S05]  /*271c0*/  BSYNC B1 ;  /* 0x0000000000017941 */ /* 0x000fea0003800000 */
.L_x_2486:
[----:B------:R-:W-:Y:S01]  /*271d0*/  R2UR UR10, R13 ;  /* 0x000000000d0a72ca */ /* 0x000fe200000e0000 */
[----:B------:R-:W-:Y:S01]  /*271e0*/  UIADD3 UR4, UP0, UR42, 0x370, URZ ;  /* 0x000003702a047890 */ /* 0x000fe2000ff1e03f */
[----:B------:R-:W-:Y:S01]  /*271f0*/  R2UR UR6, R10 ;  /* 0x000000000a0672ca */ /* 0x000fe200000e0000 */
[----:B-1-3--:R-:W-:Y:S01]  /*27200*/  VIADD R5, R5, 0x38830 ;  /* 0x0003883005057836 */ /* 0x00afe20000000000 */
[----:B------:R-:W-:Y:S01]  /*27210*/  R2UR UR7, R11 ;  /* 0x000000000b0772ca */ /* 0x000fe200000e0000 */
[----:B------:R-:W-:Y:S01]  /*27220*/  VIADD R4, R3, 0x28400 ;  /* 0x0002840003047836 */ /* 0x000fe20000000000 */
[----:B------:R-:W-:Y:S01]  /*27230*/  PLOP3.LUT P0, PT, PT, PT, PT, 0x80, 0x0 ;  /* 0x000000000000781c */ /* 0x000fe20003f0f070 */
[----:B------:R-:W-:-:S12]  /*27240*/  UIADD3.X UR5, URZ, UR43, URZ, UP0, !UPT ;  /* 0x0000002b3f057290 */ /* 0x000fd800087fe43f */
.L_x_2488:
        /* <DEDUP_REMOVED lines=15> */
.L_x_2489:
        /* <DEDUP_REMOVED lines=10> */
.L_x_2476:
[----:B------:R-:W-:Y:S05]  /*273e0*/  BSYNC B0 ;  /* 0x0000000000007941 */ /* 0x000fea0003800000 */
.L_x_2475:
[----:B------:R-:W-:-:S06]  /*273f0*/  UISETP.NE.AND UP0, UPT, UR36, 0x3, UPT ;  /* 0x000000032400788c */ /* 0x000fcc000bf05270 */
[----:B------:R-:W-:-:S13]  /*27400*/  PLOP3.LUT P0, PT, PT, PT, UP0, 0x80, 0x0 ;  /* 0x000000000000781c */ /* 0x000fda0003f0f008 */
[----:B------:R-:W-:Y:S05]  /*27410*/  @!P0 BRA `(.L_x_2490) ;  /* 0x0000000000048947 */ /* 0x000fea0003800000 */
[----:B------:R-:W-:Y:S01]  /*27420*/  BPT.TRAP 0x1 ;  /* 0x000000040000795c */ /* 0x000fe20000300000 */
.L_x_2490:
        /* <DEDUP_REMOVED lines=9> */
[----:B------:R-:W3:Y:S01]  /*274c0*/  SYNCS.PHASECHK.TRANS64.TRYWAIT P2, [R4+URZ+0x38870], R3 ;  /* 0x03887003040075a7 */ /* 0x000ee2000804017f */
[----:B------:R4:W-:Y:S02]  /*274d0*/  STL [R1+0x4], R4 ;  /* 0x0000040401007387 */ /* 0x0009e40000100800 */
[----:B---34-:R-:W-:Y:S05]  /*274e0*/  @!P2 BRA `(.L_x_2492) ;  /* 0x0000006800a0a947 */ /* 0x018fea0003800000 */
.L_x_2724:
[----:B------:R-:W-:Y:S05]  /*274f0*/  BSYNC B0 ;  /* 0x0000000000007941 */ /* 0x000fea0003800000 */
.L_x_2491:
[----:B------:R-:W-:Y:S05]  /*27500*/  @!P0 BRA `(.L_x_2493) ;  /* 0x0000000000048947 */ /* 0x000fea0003800000 */
[----:B------:R-:W-:Y:S01]  /*27510*/  BPT.TRAP 0x1 ;  /* 0x000000040000795c */ /* 0x000fe20000300000 */
.L_x_2493:
[----:B---3--:R-:W3:Y:S01]  /*27520*/  LDL R3, [R1+0x4] ;  /* 0x0000040001037983 */ /* 0x008ee20000100800 */
[----:B------:R-:W-:-:S04]  /*27530*/  SHF.L.U32 R4, R7, 0x1f, RZ ;  /* 0x0000001f07047819 */ /* 0x000fc800000006ff */
[----:B---3--:R3:W4:Y:S02]  /*27540*/  SYNCS.PHASECHK.TRANS64.TRYWAIT P2, [R3+URZ+0x38860], R4 ;  /* 0x03886004030075a7 */ /* 0x008724000804017f */
[----:B---3--:R-:W-:Y:S01]  /*27550*/  IMAD.SHL.U32 R3, R6, 0x8000, RZ ;  /* 0x0000800006037824 */ /* 0x008fe200078e00ff */
[----:B----4-:R-:W-:Y:S06]  /*27560*/  @!P2 BRA `(.L_x_2494) ;  /* 0x000000680098a947 */ /* 0x010fec0003800000 */
.L_x_2725:
[----:B---3--:R-:W3:Y:S04]  /*27570*/  LDL R5, [R1+0x4c] ;  /* 0x00004c0001057983 */ /* 0x008ee80000100800 */
[----:B------:R-:W4:Y:S04]  /*27580*/  LDL R18, [R1+0x14] ;  /* 0x0000140001127983 */ /* 0x000f280000100800 */
[----:B0-----:R-:W2:Y:S04]  /*27590*/  LDL R17, [R1+0x50] ;  /* 0x0000500001117983 */ /* 0x001ea80000100800 */
[----:B------:R-:W3:Y:S04]  /*275a0*/  LDL R19, [R1+0x30] ;  /* 0x0000300001137983 */ /* 0x000ee80000100800 */
[----:B------:R0:W-:Y:S04]  /*275b0*/  STL [R1+0x64], R2 ;  /* 0x0000640201007387 */ /* 0x0001e80000100800 */
[----:B------:R1:W-:Y:S04]  /*275c0*/  STL [R1+0x60], R0 ;  /* 0x0000600001007387 */ /* 0x0003e80000100800 */
[----:B------:R-:W2:Y:S04]  /*275d0*/  LDL R16, [R1+0x44] ;  /* 0x0000440001107983 */ /* 0x000ea80000100800 */
[----:B0-----:R-:W2:Y:S04]  /*275e0*/  LDL R2, [R1+0x2c] ;  /* 0x00002c0001027983 */ /* 0x001ea80000100800 */
[----:B-1----:R-:W4:Y:S01]  /*275f0*/  LDL R0, [R1+0x10] ;  /* 0x0000100001007983 */ /* 0x002f220000100800 */
[----:B------:R-:W-:Y:S05]  /*27600*/  WARPSYNC.ALL ;  /* 0x0000000000007948 */ /* 0x000fea0003800000 */
[----:B---3--:R-:W-:-:S02]  /*27610*/  IADD3 R21, R19, R5, R3 ;  /* 0x0000000513157210 */ /* 0x008fc40007ffe003 */
[----:B----4-:R-:W-:-:S04]  /*27620*/  LOP3.LUT R4, R3, R0, RZ, 0xfc, !PT ;  /* 0x0000000003047212 */ /* 0x010fc800078efcff */
[----:B------:R-:W-:-:S05]  /*27630*/  IADD3 R4, R19, R4, RZ ;  /* 0x0000000413047210 */ /* 0x000fca0007ffe0ff */
[----:B------:R-:W0:Y:S04]  /*27640*/  LDSM.16.MT88.4 R8, [R4+0x10400] ;  /* 0x010400000408783b */ /* 0x000e280000004200 */
[----:B------:R-:W1:Y:S01]  /*27650*/  LDSM.16.MT88.4 R4, [R21+0x10400] ;  /* 0x010400001504783b */ /* 0x000e620000004200 */
[C-C-:B0-----:R-:W-:Y:S02]  /*27660*/  PRMT R12, R8.reuse, 0x6420, R9.reuse ;  /* 0x00006420080c7816 */ /* 0x141fe40000000009 */
[----:B------:R-:W-:Y:S02]  /*27670*/  PRMT R13, R8, 0x7531, R9 ;  /* 0x00007531080d7816 */ /* 0x000fe40000000009 */
[----:B------:R-:W-:Y:S02]  /*27680*/  LOP3.LUT R8, R3, R18, RZ, 0xfc, !PT ;  /* 0x0000001203087212 */ /* 0x000fe400078efcff */
[----:B------:R-:W-:-:S02]  /*27690*/  PRMT R14, R10, 0x6420, R11 ;  /* 0x000064200a0e7816 */ /* 0x000fc4000000000b */
[----:B------:R-:W-:Y:S01]  /*276a0*/  PRMT R15, R10, 0x7531, R11 ;  /* 0x000075310a0f7816 */ /* 0x000fe2000000000b */
[----:B--2---:R-:W-:-:S05]  /*276b0*/  IMAD.IADD R8, R17, 0x1, R8 ;  /* 0x0000000111087824 */ /* 0x004fca00078e0208 */
[----:B------:R0:W-:Y:S01]  /*276c0*/  STSM.16.M88.4 [R8], R12 ;  /* 0x0000000c08007844 */ /* 0x0001e20000000200 */
[----:B-1----:R-:W-:Y:S02]  /*276d0*/  PRMT R9, R4, 0x7531, R5 ;  /* 0x0000753104097816 */ /* 0x002fe40000000005 */
[C-C-:B------:R-:W-:Y:S02]  /*276e0*/  PRMT R10, R6.reuse, 0x6420, R7.reuse ;  /* 0x00006420060a7816 */ /* 0x140fe40000000007 */
[----:B------:R-:W-:Y:S01]  /*276f0*/  PRMT R11, R6, 0x7531, R7 ;  /* 0x00007531060b7816 */ /* 0x000fe20000000007 */
[----:B0-----:R-:W-:Y:S02]  /*27700*/  IMAD.MOV.U32 R15, RZ, RZ, R18 ;  /* 0x000000ffff0f7224 */ /* 0x001fe400078e0012 */
[----:B------:R-:W-:Y:S01]  /*27710*/  VIADD R18, R3, 0x2000 ;  /* 0x0000200003127836 */ /* 0x000fe20000000000 */
[----:B------:R-:W-:-:S04]  /*27720*/  PRMT R8, R4, 0x6420, R5 ;  /* 0x0000642004087816 */ /* 0x000fc80000000005 */
[----:B------:R-:W-:-:S05]  /*27730*/  LOP3.LUT R4, R18, R15, RZ, 0xfc, !PT ;  /* 0x0000000f12047212 */ /* 0x000fca00078efcff */
[----:B------:R-:W-:-:S05]  /*27740*/  IMAD.IADD R4, R17, 0x1, R4 ;  /* 0x0000000111047824 */ /* 0x000fca00078e0204 */
[----:B------:R0:W-:Y:S02]  /*27750*/  STSM.16.M88.4 [R4], R8 ;  /* 0x0000000804007844 */ /* 0x0001e40000000200 */
[----:B0-----:R-:W-:-:S05]  /*27760*/  VIADD R8, R3, 0x4000 ;  /* 0x0000400003087836 */ /* 0x001fca0000000000 */
        /* <DEDUP_REMOVED lines=10> */
[----:B------:R-:W-:-:S05]  /*27810*/  IADD3 R8, R17, R8, RZ ;  /* 0x0000000811087210 */ /* 0x000fca0007ffe0ff */
[----:B------:R1:W-:Y:S02]  /*27820*/  STSM.16.M88.4 [R8], R12 ;  /* 0x0000000c08007844 */ /* 0x0003e40000000200 */
[----:B-1----:R-:W-:Y:S02]  /*27830*/  IMAD.MOV.U32 R15, RZ, RZ, R11 ;  /* 0x000000ffff0f7224 */ /* 0x002fe400078e000b */
[----:B------:R-:W-:Y:S01]  /*27840*/  VIADD R12, R3, 0x6000 ;  /* 0x00006000030c7836 */ /* 0x000fe20000000000 */
[C-C-:B0-----:R-:W-:Y:S02]  /*27850*/  PRMT R8, R4.reuse, 0x6420, R5.reuse ;  /* 0x0000642004087816 */ /* 0x141fe40000000005 */
[----:B------:R-:W-:Y:S02]  /*27860*/  PRMT R9, R4, 0x7531, R5 ;  /* 0x0000753104097816 */ /* 0x000fe40000000005 */
[----:B------:R-:W-:Y:S02]  /*27870*/  LOP3.LUT R4, R12, R15, RZ, 0xfc, !PT ;  /* 0x0000000f0c047212 */ /* 0x000fe400078efcff */
[----:B------:R-:W-:-:S02]  /*27880*/  PRMT R10, R6, 0x6420, R7 ;  /* 0x00006420060a7816 */ /* 0x000fc40000000007 */
[----:B------:R-:W-:Y:S01]  /*27890*/  PRMT R11, R6, 0x7531, R7 ;  /* 0x00007531060b7816 */ /* 0x000fe20000000007 */
[----:B------:R-:W-:-:S05]  /*278a0*/  IMAD.IADD R4, R17, 0x1, R4 ;  /* 0x0000000111047824 */ /* 0x000fca00078e0204 */
[----:B------:R0:W-:Y:S02]  /*278b0*/  STSM.16.M88.4 [R4], R8 ;  /* 0x0000000804007844 */ /* 0x0001e40000000200 */
[----:B0-----:R-:W-:-:S05]  /*278c0*/  VIADD R4, R3, 0x1000 ;  /* 0x0000100003047836 */ /* 0x001fca0000000000 */
[----:B------:R-:W-:-:S05]  /*278d0*/  LOP3.LUT R4, R4, R0, RZ, 0xfc, !PT ;  /* 0x0000000004047212 */ /* 0x000fca00078efcff */
[----:B------:R-:W-:-:S06]  /*278e0*/  IMAD.IADD R4, R19, 0x1, R4 ;  /* 0x0000000113047824 */ /* 0x000fcc00078e0204 */
[----:B------:R-:W0:Y:S01]  /*278f0*/  LDSM.16.MT88.4 R4, [R4+0x10400] ;  /* 0x010400000404783b */ /* 0x000e220000004200 */
[----:B------:R-:W-:Y:S01]  /*27900*/  IMAD.MOV.U32 R10, RZ, RZ, R15 ;  /* 0x000000ffff0a7224 */ /* 0x000fe200078e000f */
[----:B------:R-:W-:Y:S01]  /*27910*/  IADD3 R16, R16, R3, RZ ;  /* 0x0000000310107210 */ /* 0x000fe20007ffe0ff */
[----:B------:R-:W-:Y:S01]  /*27920*/  IMAD.MOV.U32 R11, RZ, RZ, R17 ;  /* 0x000000ffff0b7224 */ /* 0x000fe200078e0011 */
[C-C-:B0-----:R-:W-:Y:S02]  /*27930*/  PRMT R12, R4.reuse, 0x6420, R5.reuse ;  /* 0x00006420040c7816 */ /* 0x141fe40000000005 */
[----:B------:R-:W-:Y:S02]  /*27940*/  PRMT R13, R4, 0x7531, R5 ;  /* 0x00007531040d7816 */ /* 0x000fe40000000005 */
[C-C-:B------:R-:W-:Y:S02]  /*27950*/  PRMT R14, R6.reuse, 0x6420, R7.reuse ;  /* 0x00006420060e7816 */ /* 0x140fe40000000007 */
[----:B------:R-:W-:-:S02]  /*27960*/  PRMT R15, R6, 0x7531, R7 ;  /* 0x00007531060f7816 */ /* 0x000fc40000000007 */
[----:B------:R-:W0:Y:S01]  /*27970*/  LDSM.16.MT88.4 R4, [R21+0x11400] ;  /* 0x011400001504783b */ /* 0x000e220000004200 */
[----:B------:R-:W-:-:S05]  /*27980*/  IADD3 R17, R11, R16, R10 ;  /* 0x000000100b117210 */ /* 0x000fca0007ffe00a */
[----:B------:R1:W-:Y:S02]  /*27990*/  STSM.16.M88.4 [R17], R12 ;  /* 0x0000000c11007844 */ /* 0x0003e40000000200 */
[----:B-1----:R-:W-:Y:S02]  /*279a0*/  IMAD.MOV.U32 R15, RZ, RZ, R11 ;  /* 0x000000ffff0f7224 */ /* 0x002fe400078e000b */
[----:B------:R-:W-:-:S03]  /*279b0*/  IMAD.MOV.U32 R14, RZ, RZ, R10 ;  /* 0x000000ffff0e7224 */ /* 0x000fc600078e000a */
[----:B------:R-:W-:Y:S02]  /*279c0*/  IADD3 R16, R15, R2, R16 ;  /* 0x000000020f107210 */ /* 0x000fe40007ffe010 */
[C-C-:B0-----:R-:W-:Y:S02]  /*279d0*/  PRMT R8, R4.reuse, 0x6420, R5.reuse ;  /* 0x0000642004087816 */ /* 0x141fe40000000005 */
[----:B------:R-:W-:Y:S01]  /*279e0*/  PRMT R9, R4, 0x7531, R5 ;  /* 0x0000753104097816 */ /* 0x000fe20000000005 */
[----:B------:R-:W-:-:S05]  /*279f0*/  VIADD R4, R3, 0x5000 ;  /* 0x0000500003047836 */ /* 0x000fca0000000000 */
[----:B------:R-:W-:Y:S02]  /*27a00*/  LOP3.LUT R4, R4, R0, RZ, 0xfc, !PT ;  /* 0x0000000004047212 */ /* 0x000fe400078efcff */
[C-C-:B------:R-:W-:Y:S02]  /*27a10*/  PRMT R10, R6.reuse, 0x6420, R7.reuse ;  /* 0x00006420060a7816 */ /* 0x140fe40000000007 */
[----:B------:R-:W-:Y:S01]  /*27a20*/  PRMT R11, R6, 0x7531, R7 ;  /* 0x00007531060b7816 */ /* 0x000fe20000000007 */
[----:B------:R-:W-:-:S04]  /*27a30*/  IMAD.IADD R4, R19, 0x1, R4 ;  /* 0x0000000113047824 */ /* 0x000fc800078e0204 */
        /* <DEDUP_REMOVED lines=12> */
[----:B------:R-:W-:Y:S01]  /*27b00*/  IMAD.MOV.U32 R14, RZ, RZ, R10 ;  /* 0x000000ffff0e7224 */ /* 0x000fe200078e000a */
[----:B------:R-:W-:-:S02]  /*27b10*/  MOV R15, R11 ;  /* 0x0000000b000f7202 */ /* 0x000fc40000000f00 */
        /* <DEDUP_REMOVED lines=12> */
[----:B--2---:R-:W-:-:S05]  /*27be0*/  IMAD.IADD R12, R13, 0x1, R3 ;  /* 0x000000010d0c7824 */ /* 0x004fca00078e0203 */
        /* <DEDUP_REMOVED lines=27> */
[----:B------:R-:W-:-:S03]  /*27da0*/  VIADD R4, R3, 0x3000 ;  /* 0x0000300003047836 */ /* 0x000fc60000000000 */
[----:B------:R-:W-:Y:S04]  /*27db0*/  LDSM.16.MT88.4 R8, [R21+0x13400] ;  /* 0x013400001508783b */ /* 0x000fe80000004200 */
[----:B0-----:R-:W2:Y:S01]  /*27dc0*/  LDL R16, [R1+0x48] ;  /* 0x0000480001107983 */ /* 0x001ea20000100800 */
[----:B------:R-:W-:-:S05]  /*27dd0*/  LOP3.LUT R4, R4, R0, RZ, 0xfc, !PT ;  /* 0x0000000004047212 */ /* 0x000fca00078efcff */
[----:B------:R-:W-:-:S06]  /*27de0*/  IMAD.IADD R4, R19, 0x1, R4 ;  /* 0x0000000113047824 */ /* 0x000fcc00078e0204 */
[----:B------:R-:W0:Y:S02]  /*27df0*/  LDSM.16.MT88.4 R4, [R4+0x10400] ;  /* 0x010400000404783b */ /* 0x000e240000004200 */
[C-C-:B0-----:R-:W-:Y:S02]  /*27e00*/  PRMT R12, R4.reuse, 0x6420, R5.reuse ;  /* 0x00006420040c7816 */ /* 0x141fe40000000005 */
[----:B------:R-:W-:Y:S02]  /*27e10*/  PRMT R13, R4, 0x7531, R5 ;  /* 0x00007531040d7816 */ /* 0x000fe40000000005 */
[----:B--2---:R-:W-:Y:S01]  /*27e20*/  IADD3 R16, R16, R3, RZ ;  /* 0x0000000310107210 */ /* 0x004fe20007ffe0ff */
[----:B------:R-:W-:-:S03]  /*27e30*/  VIADD R3, R3, 0x7000 ;  /* 0x0000700003037836 */ /* 0x000fc60000000000 */
[C---:B----4-:R-:W-:Y:S02]  /*27e40*/  IADD3 R17, R18.reuse, R16, R17 ;  /* 0x0000001012117210 */ /* 0x050fe40007ffe011 */
[----:B------:R-:W-:Y:S02]  /*27e50*/  IADD3 R16, R18, R2, R16 ;  /* 0x0000000212107210 */ /* 0x000fe40007ffe010 */
[----:B------:R0:W5:Y:S01]  /*27e60*/  LDL.LU R2, [R1+0x64] ;  /* 0x0000640001027983 */ /* 0x0001620000300800 */
[----:B------:R-:W-:-:S03]  /*27e70*/  LOP3.LUT R3, R3, R0, RZ, 0xfc, !PT ;  /* 0x0000000003037212 */ /* 0x000fc600078efcff */
[----:B------:R0:W5:Y:S01]  /*27e80*/  LDL.LU R0, [R1+0x60] ;  /* 0x0000600001007983 */ /* 0x0001620000300800 */
[C-C-:B------:R-:W-:Y:S02]  /*27e90*/  PRMT R14, R6.reuse, 0x6420, R7.reuse ;  /* 0x00006420060e7816 */ /* 0x140fe40000000007 */
[----:B------:R-:W-:Y:S01]  /*27ea0*/  PRMT R15, R6, 0x7531, R7 ;  /* 0x00007531060f7816 */ /* 0x000fe20000000007 */
[----:B------:R-:W-:Y:S01]  /*27eb0*/  IMAD.IADD R3, R19, 0x1, R3 ;  /* 0x0000000113037824 */ /* 0x000fe200078e0203 */
[C-C-:B------:R-:W-:Y:S02]  /*27ec0*/  PRMT R4, R8.reuse, 0x6420, R9.reuse ;  /* 0x0000642008047816 */ /* 0x140fe40000000009 */
[----:B------:R-:W-:Y:S02]  /*27ed0*/  PRMT R5, R8, 0x7531, R9 ;  /* 0x0000753108057816 */ /* 0x000fe40000000009 */
        /* <DEDUP_REMOVED lines=24> */
.L_x_2495:
        /* <DEDUP_REMOVED lines=11> */
.L_x_2474:
[----:B------:R-:W-:Y:S04]  /*28110*/  BSSY B0, `(.L_x_2497) ;  /* 0x000000f000007945 */ /* 0x000fe80003800000 */
[----:B------:R-:W-:Y:S05]  /*28120*/  @P1 BRA `(.L_x_2498) ;  /* 0x0000000000341947 */ /* 0x000fea0003800000 */
[----:B-1-3--:R-:W1:Y:S01]  /*28130*/  S2R R3, SR_LANEID ;  /* 0x0000000000037919 */ /* 0x00ae620000000000 */
        /* <DEDUP_REMOVED lines=12> */
.L_x_2498:
[----:B------:R-:W-:Y:S05]  /*28200*/  BSYNC B0 ;  /* 0x0000000000007941 */ /* 0x000fea0003800000 */
.L_x_2497:
[----:B------:R-:W-:-:S06]  /*28210*/  UISETP.NE.AND UP0, UPT, UR36, 0x3, UPT ;  /* 0x000000032400788c */ /* 0x000fcc000bf05270 */
[----:B------:R-:W-:-:S13]  /*28220*/  PLOP3.LUT P0, PT, PT, PT, UP0, 0x80, 0x0 ;  /* 0x000000000000781c */ /* 0x000fda0003f0f008 */
[----:B------:R-:W-:Y:S05]  /*28230*/  @!P0 BRA `(.L_x_2499) ;  /* 0x0000000000048947 */ /* 0x000fea0003800000 */
[----:B------:R-:W-:Y:S01]  /*28240*/  BPT.TRAP 0x1 ;  /* 0x000000040000795c */ /* 0x000fe20000300000 */
.L_x_2499:
[----:B------:R-:W4:Y:S04]  /*28250*/  LDL R5, [R1+0x24] ;  /* 0x0000240001057983 */ /* 0x000f280000100800 */
[----:B-----5:R-:W4:Y:S01]  /*28260*/  LDL R2, [R1+0x18] ;  /* 0x0000180001027983 */ /* 0x020f220000100800 */
[----:B--2---:R-:W-:Y:S01]  /*28270*/  IMAD.U32 R0, RZ, RZ, UR38 ;  /* 0x00000026ff007e24 */ /* 0x004fe2000f8e00ff */
[----:B-1-3--:R-:W-:Y:S01]  /*28280*/  MOV R3, 0x400 ;  /* 0x0000040000037802 */ /* 0x00afe20000000f00 */
[----:B------:R-:W-:Y:S01]  /*28290*/  BSSY B0, `(.L_x_2500) ;  /* 0x0000009000007945 */ /* 0x000fe20003800000 */
[----:B------:R-:W1:Y:S02]  /*282a0*/  S2R R4, SR_CgaCtaId ;  /* 0x0000000000047919 */ /* 0x000e640000008800 */
[----:B------:R-:W-:-:S02]  /*282b0*/  ISETP.NE.AND P2, PT, R0, 0x3, PT ;  /* 0x000000030000780c */ /* 0x000fc40003f45270 */
[----:B-1----:R-:W-:Y:S02]  /*282c0*/  LEA R3, R4, R3, 0x18 ;  /* 0x0000000304037211 */ /* 0x002fe400078ec0ff */
[----:B----4-:R-:W-:-:S04]  /*282d0*/  LOP3.LUT R0, R5, 0x1, RZ, 0x3c, !PT ;  /* 0x0000000105007812 */ /* 0x010fc800078e3cff */
[----:B------:R-:W-:Y:S01]  /*282e0*/  SHF.L.U32 R0, R0, 0x1f, RZ ;  /* 0x0000001f00007819 */ /* 0x000fe200000006ff */
[----:B------:R-:W-:-:S04]  /*282f0*/  IMAD R2, R2, 0x8, R3 ;  /* 0x0000000802027824 */ /* 0x000fc800078e0203 */
[----:B------:R-:W1:Y:S02]  /*28300*/  SYNCS.PHASECHK.TRANS64.TRYWAIT P0, [R2+URZ+0x38870], R0 ;  /* 0x03887000020075a7 */ /* 0x000e64000800017f */
[----:B-1----:R-:W-:Y:S05]  /*28310*/  @!P0 BRA `(.L_x_2501) ;  /* 0x0000005c00448947 */ /* 0x002fea0003800000 */
.L_x_2726:
[----:B------:R-:W-:Y:S05]  /*28320*/  BSYNC B0 ;  /* 0x0000000000007941 */ /* 0x000fea0003800000 */
.L_x_2500:
[----:B------:R-:W-:Y:S05]  /*28330*/  @!P2 BRA `(.L_x_2502) ;  /* 0x000000000004a947 */ /* 0x000fea0003800000 */
[----:B------:R-:W-:Y:S01]  /*28340*/  BPT.TRAP 0x1 ;  /* 0x000000040000795c */ /* 0x000fe20000300000 */
.L_x_2502:
[----:B-1----:R-:W2:Y:S02]  /*28350*/  LDL R0, [R1+0x24] ;  /* 0x0000240001007983 */ /* 0x002ea40000100800 */
[----:B--2---:R-:W-:-:S04]  /*28360*/  SHF.L.U32 R0, R0, 0x1f, RZ ;  /* 0x0000001f00007819 */ /* 0x004fc800000006ff */
[----:B------:R-:W1:Y:S02]  /*28370*/  SYNCS.PHASECHK.TRANS64.TRYWAIT P0, [R2+URZ+0x38860], R0 ;  /* 0x03886000020075a7 */ /* 0x000e64000800017f */
[----:B-1----:R-:W-:Y:S05]  /*28380*/  @!P0 BRA `(.L_x_2503) ;  /* 0x0000005c003c8947 */ /* 0x002fea0003800000 */
.L_x_2727:
        /* <DEDUP_REMOVED lines=12> */
[----:B---3--:R-:W-:-:S04]  /*28450*/  LOP3.LUT R0, R21, R2, RZ, 0xfc, !PT ;  /* 0x0000000215007212 */ /* 0x008fc800078efcff */
[----:B------:R-:W-:-:S05]  /*28460*/  IADD3 R0, R18, R0, RZ ;  /* 0x0000000012007210 */ /* 0x000fca0007ffe0ff */
        /* <DEDUP_REMOVED lines=11> */
[----:B------:R-:W-:Y:S01]  /*28520*/  PRMT R9, R4, 0x7531, R5 ;  /* 0x0000753104097816 */ /* 0x000fe20000000005 */
[----:B-1----:R-:W-:Y:S02]  /*28530*/  IMAD.MOV.U32 R15, RZ, RZ, R17 ;  /* 0x000000ffff0f7224 */ /* 0x002fe400078e0011 */
[----:B------:R-:W-:-:S05]  /*28540*/  VIADD R17, R21, 0x2000 ;  /* 0x0000200015117836 */ /* 0x000fca0000000000 */
[----:B------:R-:W-:Y:S02]  /*28550*/  LOP3.LUT R3, R17, R19, RZ, 0xfc, !PT ;  /* 0x0000001311037212 */ /* 0x000fe400078efcff */
[C-C-:B------:R-:W-:Y:S02]  /*28560*/  PRMT R10, R6.reuse, 0x6420, R7.reuse ;  /* 0x00006420060a7816 */ /* 0x140fe40000000007 */
[----:B------:R-:W-:Y:S01]  /*28570*/  PRMT R11, R6, 0x7531, R7 ;  /* 0x00007531060b7816 */ /* 0x000fe20000000007 */
[----:B------:R-:W-:-:S05]  /*28580*/  IMAD.IADD R3, R15, 0x1, R3 ;  /* 0x000000010f037824 */ /* 0x000fca00078e0203 */
[----:B------:R0:W-:Y:S02]  /*28590*/  STSM.16.M88.4 [R3], R8 ;  /* 0x0000000803007844 */ /* 0x0001e40000000200 */
[----:B0-----:R-:W-:-:S05]  /*285a0*/  VIADD R8, R21, 0x4000 ;  /* 0x0000400015087836 */ /* 0x001fca0000000000 */
[----:B------:R-:W-:-:S05]  /*285b0*/  LOP3.LUT R3, R8, R2, RZ, 0xfc, !PT ;  /* 0x0000000208037212 */ /* 0x000fca00078efcff */
[----:B------:R-:W-:-:S05]  /*285c0*/  IMAD.IADD R3, R18, 0x1, R3 ;  /* 0x0000000112037824 */ /* 0x000fca00078e0203 */
[----:B------:R0:W1:Y:S01]  /*285d0*/  LDSM.16.MT88.4 R4, [R3+0x10400] ;  /* 0x010400000304783b */ /* 0x0000620000004200 */
[----:B------:R-:W-:Y:S01]  /*285e0*/  IMAD.MOV.U32 R11, RZ, RZ, R15 ;  /* 0x000000ffff0b7224 */ /* 0x000fe200078e000f */
[----:B0-----:R-:W-:-:S04]  /*285f0*/  LOP3.LUT R3, R8, R19, RZ, 0xfc, !PT ;  /* 0x0000001308037212 */ /* 0x001fc800078efcff */
[----:B------:R-:W-:Y:S02]  /*28600*/  IADD3 R3, R11, R3, RZ ;  /* 0x000000030b037210 */ /* 0x000fe40007ffe0ff */
[C-C-:B-1----:R-:W-:Y:S02]  /*28610*/  PRMT R12, R4.reuse, 0x6420, R5.reuse ;  /* 0x00006420040c7816 */ /* 0x142fe40000000005 */
[----:B------:R-:W-:Y:S02]  /*28620*/  PRMT R13, R4, 0x7531, R5 ;  /* 0x00007531040d7816 */ /* 0x000fe40000000005 */
[C-C-:B------:R-:W-:Y:S02]  /*28630*/  PRMT R14, R6.reuse, 0x6420, R7.reuse ;  /* 0x00006420060e7816 */ /* 0x140fe40000000007 */
[----:B------:R-:W-:Y:S02]  /*28640*/  PRMT R15, R6, 0x7531, R7 ;  /* 0x00007531060f7816 */ /* 0x000fe40000000007 */
[----:B------:R-:W0:Y:S04]  /*28650*/  LDSM.16.MT88.4 R4, [R0+0x14400] ;  /* 0x014400000004783b */ /* 0x000e280000004200 */
[----:B------:R1:W-:Y:S02]  /*28660*/  STSM.16.M88.4 [R3], R12 ;  /* 0x0000000c03007844 */ /* 0x0003e40000000200 */
[----:B-1----:R-:W-:-:S02]  /*28670*/  VIADD R3, R21, 0x6000 ;  /* 0x0000600015037836 */ /* 0x002fc40000000000 */
        /* <DEDUP_REMOVED lines=9> */
[----:B------:R-:W-:-:S05]  /*28710*/  LOP3.LUT R3, R3, R2, RZ, 0xfc, !PT ;  /* 0x0000000203037212 */ /* 0x000fca00078efcff */
[----:B------:R-:W-:-:S05]  /*28720*/  IMAD.IADD R3, R18, 0x1, R3 ;  /* 0x0000000112037824 */ /* 0x000fca00078e0203 */
        /* <DEDUP_REMOVED lines=11> */
[----:B------:R-:W-:-:S02]  /*287e0*/  MOV R15, R11 ;  /* 0x0000000b000f7202 */ /* 0x000fc40000000f00 */
[C-C-:B0-----:R-:W-:Y:S02]  /*287f0*/  PRMT R8, R4.reuse, 0x6420, R5.reuse ;  /* 0x0000642004087816 */ /* 0x141fe40000000005 */
[----:B------:R-:W-:Y:S01]  /*28800*/  PRMT R9, R4, 0x7531, R5 ;  /* 0x0000753104097816 */ /* 0x000fe20000000005 */
[----:B------:R-:W-:-:S05]  /*28810*/  VIADD R4, R21, 0x5000 ;  /* 0x0000500015047836 */ /* 0x000fca0000000000 */
        /* <DEDUP_REMOVED lines=21> */
[----:B0-----:R-:W-:-:S05]  /*28970*/  LOP3.LUT R3, R17, R2, RZ, 0xfc, !PT ;  /* 0x0000000211037212 */ /* 0x001fca00078efcff */
[----:B------:R-:W-:-:S05]  /*28980*/  IMAD.IADD R3, R18, 0x1, R3 ;  /* 0x0000000112037824 */ /* 0x000fca00078e0203 */
        /* <DEDUP_REMOVED lines=13> */
[----:B------:R-:W-:Y:S01]  /*28a60*/  MOV R16, R15 ;  /* 0x0000000f00107202 */ /* 0x000fe20000000f00 */
[----:B------:R-:W-:Y:S01]  /*28a70*/  VIADD R15, R21, 0x6000 ;  /* 0x00006000150f7836 */ /* 0x000fe20000000000 */
[----:B0-----:R-:W-:-:S02]  /*28a80*/  PRMT R8, R4, 0x6420, R5 ;  /* 0x0000642004087816 */ /* 0x001fc40000000005 */
[----:B------:R-:W-:Y:S02]  /*28a90*/  PRMT R9, R4, 0x7531, R5 ;  /* 0x0000753104097816 */ /* 0x000fe40000000005 */
[----:B------:R-:W-:Y:S02]  /*28aa0*/  LOP3.LUT R4, R15, R2, RZ, 0xfc, !PT ;  /* 0x000000020f047212 */ /* 0x000fe400078efcff */
[C-C-:B------:R-:W-:Y:S02]  /*28ab0*/  PRMT R10, R6.reuse, 0x6420, R7.reuse ;  /* 0x00006420060a7816 */ /* 0x140fe40000000007 */
[----:B------:R-:W-:Y:S02]  /*28ac0*/  PRMT R11, R6, 0x7531, R7 ;  /* 0x00007531060b7816 */ /* 0x000fe40000000007 */
[----:B--2---:R-:W-:Y:S01]  /*28ad0*/  IADD3 R3, R18, R17, R3 ;  /* 0x0000001112037210 */ /* 0x004fe20007ffe003 */
[----:B---3--:R-:W-:-:S04]  /*28ae0*/  IMAD.IADD R4, R19, 0x1, R4 ;  /* 0x0000000113047824 */ /* 0x008fc800078e0204 */
        /* <DEDUP_REMOVED lines=25> */
[----:B------:R-:W-:Y:S01]  /*28c80*/  PRMT R9, R4, 0x7531, R5 ;  /* 0x0000753104097816 */ /* 0x000fe20000000005 */
[----:B------:R-:W-:-:S05]  /*28c90*/  VIADD R4, R21, 0x7000 ;  /* 0x0000700015047836 */ /* 0x000fca0000000000 */
        /* <DEDUP_REMOVED lines=29> */
.L_x_2504:
[----:B------:R-:W2:Y:S01]  /*28e70*/  LDL.LU R0, [R1+0x18] ;  /* 0x0000180001007983 */ /* 0x000ea20000300800 */
[----:B-1---5:R1:W-:Y:S03]  /*28e80*/  SYNCS.ARRIVE.TRANS64.A1T0 RZ, [R2+URZ+0x38850], RZ ;  /* 0x038850ff02ff79a7 */ /* 0x0223e6000810003f */
[----:B0-----:R-:W3:Y:S01]  /*28e90*/  LDL.LU R3, [R1+0x24] ;  /* 0x0000240001037983 */ /* 0x001ee20000300800 */
[----:B-1----:R-:W-:-:S04]  /*28ea0*/  @!P1 IADD3 R2, R2, 0x38880, RZ ;  /* 0x0003888002029810 */ /* 0x002fc80007ffe0ff */
        /* <DEDUP_REMOVED lines=10> */
.L_x_2456:
[----:B------:R-:W-:Y:S05]  /*28f50*/  BSYNC B6 ;  /* 0x0000000000067941 */ /* 0x000fea0003800000 */
.L_x_2454:
        /* <DEDUP_REMOVED lines=13> */
.L_x_2505:
        /* <DEDUP_REMOVED lines=35> */
[----:B------:R-:W-:Y:S02]  /*29260*/  IMAD.IADD R5, R3, 0x1, R0 ;  /* 0x0000000103057824 */ /* 0x000fe400078e0200 */
[----:B------:R0:W1:Y:S04]  /*29270*/  SHFL.IDX PT, R0, R6, RZ, 0x1f ;  /* 0x00001fff06007589 */ /* 0x00006800000e0000 */
[----:B------:R0:W2:Y:S02]  /*29280*/  SHFL.IDX PT, R9, R5, 0x1f, 0x1f ;  /* 0x03e01f0005097f89 */ /* 0x0000a400000e0000 */
.L_x_2737:
[----:B------:R-:W-:Y:S01]  /*29290*/  ULDC UR4, c[0x0][0xc10] ;  /* 0x0003040000047ab9 */ /* 0x000fe20000000800 */
[----:B0-----:R-:W-:Y:S02]  /*292a0*/  IMAD.MOV.U32 R6, RZ, RZ, R5 ;  /* 0x000000ffff067224 */ /* 0x001fe400078e0005 */
[----:B------:R-:W-:-:S04]  /*292b0*/  IMAD.U32 R3, RZ, RZ, UR4 ;  /* 0x00000004ff037e24 */ /* 0x000fc8000f8e00ff */
[----:B--2---:R-:W-:-:S04]  /*292c0*/  IMAD R9, R9, R3, RZ ;  /* 0x0000000309097224 */ /* 0x004fc800078e02ff */
[----:B------:R-:W-:-:S05]  /*292d0*/  IMAD.IADD R4, R4, 0x1, R9 ;  /* 0x0000000104047824 */ /* 0x000fca00078e0209 */
[----:B-1----:R-:W-:-:S13]  /*292e0*/  ISETP.GT.AND P6, PT, R4, R0, PT ;  /* 0x000000000400720c */ /* 0x002fda0003fc4270 */
[----:B------:R-:W-:Y:S05]  /*292f0*/  @P6 BRA `(.L_x_2508) ;  /* 0x0000000000a46947 */ /* 0x000fea0003800000 */
.L_x_2513:
        /* <DEDUP_REMOVED lines=9> */
[----:B-1----:R-:W-:-:S05]  /*29390*/  IMAD.IADD R3, R3, 0x1, R5 ;  /* 0x0000000103037824 */ /* 0x002fca00078e0205 */
[----:B------:R-:W-:Y:S01]  /*293a0*/  ISETP.GE.OR P6, PT, R3, R2, !P0 ;  /* 0x000000020300720c */ /* 0x000fe200047c6670 */
[----:B------:R-:W-:-:S12]  /*293b0*/  IMAD.MOV.U32 R2, RZ, RZ, RZ ;  /* 0x000000ffff027224 */ /* 0x000fd800078e00ff */
[----:B------:R-:W-:Y:S05]  /*293c0*/  @P6 BRA `(.L_x_2511) ;  /* 0x00000000000c6947 */ /* 0x000fea0003800000 */
[----:B------:R-:W0:Y:S02]  /*293d0*/  LDC.64 R6, c[0x0][0xc58] ;  /* 0x00031600ff067b82 */ /* 0x000e240000000a00 */
[----:B0-----:R-:W-:-:S06]  /*293e0*/  IMAD.WIDE R2, R3, 0x4, R6 ;  /* 0x0000000403027825 */ /* 0x001fcc00078e0206 */
[----:B------:R0:W5:Y:S02]  /*293f0*/  LDG.E R2, desc[UR46][R2.64] ;  /* 0x0000002e02027981 */ /* 0x000164000c1e1900 */
.L_x_2511:
[----:B------:R-:W-:Y:S05]  /*29400*/  BSYNC B0 ;  /* 0x0000000000007941 */ /* 0x000fea0003800000 */
.L_x_2510:
[----:B------:R-:W-:-:S03]  /*29410*/  UMOV UR4, 0xffffffff ;  /* 0xffffffff00047882 */ /* 0x000fc60000000000 */
[----:B------:R-:W-:Y:S05]  /*29420*/  BRA.DIV UR4, `(.L_x_2512) ;  /* 0x00000052046c7947 */ /* 0x000fea000b800000 */
[----:B-----5:R-:W0:Y:S02]  /*29430*/  SHFL.UP PT, R14, R2, 0x1, RZ ;  /* 0x04200000020e7989 */ /* 0x020e2400000e00ff */
        /* <DEDUP_REMOVED lines=15> */
.L_x_2745:
[----:B------:R-:W-:Y:S02]  /*29530*/  ULDC UR4, c[0x0][0xc10] ;  /* 0x0003040000047ab9 */ /* 0x000fe40000000800 */
[----:B------:R-:W-:-:S04]  /*29540*/  IMAD.U32 R3, RZ, RZ, UR4 ;  /* 0x00000004ff037e24 */ /* 0x000fc8000f8e00ff */
[----:B-1----:R-:W-:-:S04]  /*29550*/  IMAD R9, R9, R3, RZ ;  /* 0x0000000309097224 */ /* 0x002fc800078e02ff */
[----:B------:R-:W-:-:S05]  /*29560*/  IMAD.IADD R4, R9, 0x1, R4 ;  /* 0x0000000109047824 */ /* 0x000fca00078e0204 */
[----:B------:R-:W-:-:S13]  /*29570*/  ISETP.GT.AND P6, PT, R4, R0, PT ;  /* 0x000000000400720c */ /* 0x000fda0003fc4270 */
[----:B------:R-:W-:Y:S05]  /*29580*/  @!P6 BRA `(.L_x_2513) ;  /* 0xfffffffc005ce947 */ /* 0x000fea000383ffff */
.L_x_2508:
        /* <DEDUP_REMOVED lines=8> */
.L_x_2749:
[----:B------:R-:W-:Y:S02]  /*29610*/  ISETP.NE.AND P0, PT, R5, RZ, PT ;  /* 0x000000ff0500720c */ /* 0x000fe40003f05270 */
[----:B-1----:R-:W-:-:S11]  /*29620*/  MOV R2, RZ ;  /* 0x000000ff00027202 */ /* 0x002fd60000000f00 */
[----:B------:R-:W-:Y:S05]  /*29630*/  @!P0 BRA `(.L_x_2515) ;  /* 0x0000000000108947 */ /* 0x000fea0003800000 */
[----:B------:R-:W-:Y:S01]  /*29640*/  UMOV UR4, 0xffffffff ;  /* 0xffffffff00047882 */ /* 0x000fe20000000000 */
[----:B------:R-:W-:Y:S02]  /*29650*/  VIADD R12, R4, 0xffffffff ;  /* 0xffffffff040c7836 */ /* 0x000fe40000000000 */
[----:B------:R-:W-:Y:S05]  /*29660*/  BRA.DIV UR4, `(.L_x_2516) ;  /* 0x0000005204f87947 */ /* 0x000fea000b800000 */
[----:B------:R1:W3:Y:S02]  /*29670*/  SHFL.IDX PT, R2, R6, R12, 0x1f ;  /* 0x00001f0c06027589 */ /* 0x0002e400000e0000 */
.L_x_2515:
[----:B------:R-:W4:Y:S01]  /*29680*/  LDL.LU R5, [R1+0xc] ;  /* 0x00000c0001057983 */ /* 0x000f220000300800 */
[----:B------:R-:W5:Y:S01]  /*29690*/  LDC.64 R10, c[0x0][0xc68] ;  /* 0x00031a00ff0a7b82 */ /* 0x000f620000000a00 */
[----:B----4-:R-:W-:-:S05]  /*296a0*/  IMAD.IADD R5, R4, 0x1, R5 ;  /* 0x0000000104057824 */ /* 0x010fca00078e0205 */
[----:B------:R5:W-:Y:S02]  /*296b0*/  STL [R1+0xc], R5 ;  /* 0x00000c0501007387 */ /* 0x000be40000100800 */
[----:B-----5:R-:W-:-:S05]  /*296c0*/  IMAD.WIDE R4, R5, 0x4, R10 ;  /* 0x0000000405047825 */ /* 0x020fca00078e020a */
[----:B01----:R-:W2:Y:S01]  /*296d0*/  LDG.E R6, desc[UR46][R4.64] ;  /* 0x0000002e04067981 */ /* 0x003ea2000c1e1900 */
[----:B---3--:R-:W-:-:S04]  /*296e0*/  IMAD R9, R2, R3, R9 ;  /* 0x0000000302097224 */ /* 0x008fc800078e0209 */
[----:B------:R-:W-:Y:S01]  /*296f0*/  IMAD.IADD R0, R0, 0x1, -R9 ;  /* 0x0000000100007824 */ /* 0x000fe200078e0a09 */
[----:B------:R0:W-:Y:S01]  /*29700*/  STL [R1], R9 ;  /* 0x0000000901007387 */ /* 0x0001e20000100800 */
[----:B--2---:R-:W-:-:S05]  /*29710*/  IMAD R10, R7, R6, RZ ;  /* 0x00000006070a7224 */ /* 0x004fca00078e02ff */
[----:B------:R-:W-:-:S04]  /*29720*/  IABS R8, R10 ;  /* 0x0000000a00087213 */ /* 0x000fc80000000000 */
[----:B------:R-:W1:Y:S08]  /*29730*/  I2F.RP R4, R8 ;  /* 0x0000000800047306 */ /* 0x000e700000209400 */
[----:B-1----:R-:W1:Y:S02]  /*29740*/  MUFU.RCP R4, R4 ;  /* 0x0000000400047308 */ /* 0x002e640000001000 */
[----:B-1----:R-:W-:-:S06]  /*29750*/  VIADD R4, R4, 0xffffffe ;  /* 0x0ffffffe04047836 */ /* 0x002fcc0000000000 */
[----:B------:R1:W2:Y:S02]  /*29760*/  F2I.FTZ.U32.TRUNC.NTZ R5, R4 ;  /* 0x0000000400057305 */ /* 0x0002a4000021f000 */
[----:B-1----:R-:W-:Y:S02]  /*29770*/  IMAD.MOV.U32 R4, RZ, RZ, RZ ;  /* 0x000000ffff047224 */ /* 0x002fe400078e00ff */
[----:B--2---:R-:W-:-:S04]  /*29780*/  IMAD.MOV R2, RZ, RZ, -R5 ;  /* 0x000000ffff027224 */ /* 0x004fc800078e0a05 */
[----:B------:R-:W-:-:S04]  /*29790*/  IMAD R2, R2, R8, RZ ;  /* 0x0000000802027224 */ /* 0x000fc800078e02ff */
[----:B------:R-:W-:Y:S01]  /*297a0*/  IMAD.HI.U32 R2, R5, R2, R4 ;  /* 0x0000000205027227 */ /* 0x000fe200078e0004 */
[----:B------:R-:W-:Y:S02]  /*297b0*/  IABS R4, R0 ;  /* 0x0000000000047213 */ /* 0x000fe40000000000 */
[----:B------:R-:W-:-:S03]  /*297c0*/  IABS R5, R10 ;  /* 0x0000000a00057213 */ /* 0x000fc60000000000 */
        /* <DEDUP_REMOVED lines=19> */
[----:B------:R-:W1:Y:S08]  /*29900*/  I2F.RP R3, R5 ;  /* 0x0000000500037306 */ /* 0x000e700000209400 */
[----:B-1----:R-:W1:Y:S02]  /*29910*/  MUFU.RCP R3, R3 ;  /* 0x0000000300037308 */ /* 0x002e640000001000 */
[----:B-1----:R-:W-:-:S06]  /*29920*/  VIADD R3, R3, 0xffffffe ;  /* 0x0ffffffe03037836 */ /* 0x002fcc0000000000 */
[----:B------:R-:W1:Y:S02]  /*29930*/  F2I.FTZ.U32.TRUNC.NTZ R3, R3 ;  /* 0x0000000300037305 */ /* 0x000e64000021f000 */
[----:B-1----:R-:W-:-:S04]  /*29940*/  IMAD.MOV R2, RZ, RZ, -R3 ;  /* 0x000000ffff027224 */ /* 0x002fc800078e0a03 */
[----:B------:R-:W-:Y:S01]  /*29950*/  IMAD R8, R2, R5, RZ ;  /* 0x0000000502087224 */ /* 0x000fe200078e02ff */
[----:B------:R-:W-:-:S05]  /*29960*/  MOV R2, RZ ;  /* 0x000000ff00027202 */ /* 0x000fca0000000f00 */
[----:B0-----:R-:W-:Y:S01]  /*29970*/  IMAD.HI.U32 R9, R3, R8, R2 ;  /* 0x0000000803097227 */ /* 0x001fe200078e0002 */
[----:B------:R-:W-:Y:S02]  /*29980*/  IABS R2, R6 ;  /* 0x0000000600027213 */ /* 0x000fe40000000000 */
[----:B------:R-:W-:-:S03]  /*29990*/  IABS R3, R0 ;  /* 0x0000000000037213 */ /* 0x000fc60000000000 */
[----:B------:R-:W-:-:S04]  /*299a0*/  IMAD.MOV R2, RZ, RZ, -R2 ;  /* 0x000000ffff027224 */ /* 0x000fc800078e0a02 */
[----:B------:R-:W-:Y:S02]  /*299b0*/  IMAD.MOV.U32 R8, RZ, RZ, R2 ;  /* 0x000000ffff087224 */ /* 0x000fe400078e0002 */
        /* <DEDUP_REMOVED lines=12> */
[----:B------:R-:W-:Y:S02]  /*29a80*/  @!P1 LOP3.LUT R2, RZ, R6, RZ, 0x33, !PT ;  /* 0x00000006ff029212 */ /* 0x000fe400078e33ff */
[----:B------:R-:W-:-:S05]  /*29a90*/  IADD3 R6, -R6, RZ, RZ ;  /* 0x000000ff06067210 */ /* 0x000fca0007ffe1ff */
[----:B------:R-:W-:Y:S01]  /*29aa0*/  IMAD R3, R2, R6, R0 ;  /* 0x0000000602037224 */ /* 0x000fe200078e0200 */
[----:B------:R-:W-:-:S04]  /*29ab0*/  LOP3.LUT R2, RZ, R2, RZ, 0x33, !PT ;  /* 0x00000002ff027212 */ /* 0x000fc800078e33ff */
[----:B------:R0:W-:Y:S01]  /*29ac0*/  STL [R1+0x8], R3 ;  /* 0x0000080301007387 */ /* 0x0001e20000100800 */
[----:B------:R-:W-:-:S05]  /*29ad0*/  IMAD.IADD R0, R7, 0x1, R2 ;  /* 0x0000000107007824 */ /* 0x000fca00078e0202 */
[----:B------:R0:W-:Y:S01]  /*29ae0*/  STL [R1+0x4], R0 ;  /* 0x0000040001007387 */ /* 0x0001e20000100800 */
[----:B------:R-:W-:Y:S05]  /*29af0*/  BRA `(.L_x_2517) ;  /* 0x0000000000287947 */ /* 0x000fea0003800000 */
.L_x_2509:
        /* <DEDUP_REMOVED lines=10> */
.L_x_2517:
[----:B-1----:R-:W2:Y:S04]  /*29ba0*/  LDL R2, [R1+0xc] ;  /* 0x00000c0001027983 */ /* 0x002ea80000100800 */
[----:B0-----:R-:W3:Y:S04]  /*29bb0*/  LDL R3, [R1+0x8] ;  /* 0x0000080001037983 */ /* 0x001ee80000100800 */
[----:B------:R-:W4:Y:S04]  /*29bc0*/  LDL R4, [R1] ;  /* 0x0000000001047983 */ /* 0x000f280000100800 */
[----:B------:R-:W4:Y:S01]  /*29bd0*/  LDL R5, [R1+0x4] ;  /* 0x0000040001057983 */ /* 0x000f220000100800 */
[----:B------:R-:W0:Y:S01]  /*29be0*/  S2R R0, SR_TID.X ;  /* 0x0000000000007919 */ /* 0x000e220000002100 */
[----:B------:R-:W-:Y:S05]  /*29bf0*/  WARPSYNC.ALL ;  /* 0x0000000000007948 */ /* 0x000fea0003800000 */
[----:B0-----:R-:W-:Y:S01]  /*29c00*/  LOP3.LUT R0, R0, 0x1f, RZ, 0xc0, !PT ;  /* 0x0000001f00007812 */ /* 0x001fe200078ec0ff */
[----:B------:R-:W-:Y:S03]  /*29c10*/  BAR.SYNC.DEFER_BLOCKING 0x4, 0x180 ;  /* 0x0106000000007b1d */ /* 0x000fe60000010000 */
[----:B------:R-:W-:-:S13]  /*29c20*/  ISETP.NE.AND P0, PT, R0, RZ, PT ;  /* 0x000000ff0000720c */ /* 0x000fda0003f05270 */
[----:B------:R-:W0:Y:S01]  /*29c30*/  @!P0 S2R R0, SR_CgaCtaId ;  /* 0x0000000000008919 */ /* 0x000e220000008800 */
[----:B--2---:R-:W-:Y:S01]  /*29c40*/  IMAD.MOV.U32 R7, RZ, RZ, R2 ;  /* 0x000000ffff077224 */ /* 0x004fe200078e0002 */
[----:B------:R-:W-:Y:S01]  /*29c50*/  @!P0 MOV R2, 0x400 ;  /* 0x0000040000028802 */ /* 0x000fe20000000f00 */
[----:B---3--:R-:W-:-:S03]  /*29c60*/  IMAD.MOV.U32 R6, RZ, RZ, R3 ;  /* 0x000000ffff067224 */ /* 0x008fc600078e0003 */
[----:B0-----:R-:W-:-:S05]  /*29c70*/  @!P0 LEA R0, R0, R2, 0x18 ;  /* 0x0000000200008211 */ /* 0x001fca00078ec0ff */
[----:B----4-:R0:W-:Y:S01]  /*29c80*/  @!P0 STS.128 [R0+0x388d0], R4 ;  /* 0x0388d00400008388 */ /* 0x0101e20000000c00 */
[----:B------:R-:W-:Y:S06]  /*29c90*/  BAR.ARV 0x5, 0x180 ;  /* 0x0146000000007b1d */ /* 0x000fec0000002000 */
.L_x_2506:
[----:B0-----:R-:W2:Y:S01]  /*29ca0*/  LDL R0, [R1+0xc] ;  /* 0x00000c0001007983 */ /* 0x001ea20000100800 */
[----:B------:R-:W-:Y:S02]  /*29cb0*/  ULDC UR4, c[0x0][0xc14] ;  /* 0x0003050000047ab9 */ /* 0x000fe40000000800 */
[----:B--2---:R-:W-:-:S13]  /*29cc0*/  ISETP.GE.AND P0, PT, R0, UR4, PT ;  /* 0x0000000400007c0c */ /* 0x004fda000bf06270 */
[----:B------:R-:W-:Y:S05]  /*29cd0*/  @!P0 BRA `(.L_x_2518) ;  /* 0xffffffa000188947 */ /* 0x000fea000383ffff */
[----:B------:R-:W-:Y:S05]  /*29ce0*/  BSYNC B7 ;  /* 0x0000000000077941 */ /* 0x000fea0003800000 */
.L_x_2414:
[----:B-1----:R-:W3:Y:S01]  /*29cf0*/  LDL.LU R0, [R1+0x5c] ;  /* 0x00005c0001007983 */ /* 0x002ee20000300800 */
[----:B------:R-:W-:Y:S01]  /*29d00*/  BSSY B0, `(.L_x_2519) ;  /* 0x000000b000007945 */ /* 0x000fe20003800000 */
[----:B--2---:R-:W1:Y:S01]  /*29d10*/  S2R R5, SR_CgaCtaId ;  /* 0x0000000000057919 */ /* 0x004e620000008800 */
[----:B---3--:R-:W-:-:S05]  /*29d20*/  VIADD R0, R0, 0x1 ;  /* 0x0000000100007836 */ /* 0x008fca0000000000 */
[----:B0-----:R-:W-:-:S04]  /*29d30*/  LEA.HI R2, R0, R0, RZ, 0x1 ;  /* 0x0000000000027211 */ /* 0x001fc800078f08ff */
[----:B------:R-:W-:-:S04]  /*29d40*/  LOP3.LUT R3, R2, 0xfffffffe, RZ, 0xc0, !PT ;  /* 0xfffffffe02037812 */ /* 0x000fc800078ec0ff */
[----:B------:R-:W-:Y:S02]  /*29d50*/  IADD3 R3, R0, -R3, RZ ;  /* 0x8000000300037210 */ /* 0x000fe40007ffe0ff */
[----:B------:R-:W-:Y:S02]  /*29d60*/  MOV R0, 0x400 ;  /* 0x0000040000007802 */ /* 0x000fe40000000f00 */
[----:B------:R-:W-:Y:S02]  /*29d70*/  SHF.L.U32 R3, R3, 0x1f, RZ ;  /* 0x0000001f03037819 */ /* 0x000fe400000006ff */
[----:B-1----:R-:W-:-:S04]  /*29d80*/  LEA R0, R5, R0, 0x18 ;  /* 0x0000000005007211 */ /* 0x002fc800078ec0ff */
[----:B------:R-:W0:Y:S02]  /*29d90*/  SYNCS.PHASECHK.TRANS64.TRYWAIT P0, [R0+URZ+0x38820], R3 ;  /* 0x03882003000075a7 */ /* 0x000e24000800017f */
[----:B0-----:R-:W-:Y:S05]  /*29da0*/  @!P0 BRA `(.L_x_2520) ;  /* 0x0000004c00508947 */ /* 0x001fea0003800000 */
.L_x_2752:
[----:B------:R-:W-:Y:S05]  /*29db0*/  BSYNC B0 ;  /* 0x0000000000007941 */ /* 0x000fea0003800000 */
.L_x_2519:
[----:B------:R-:W-:-:S03]  /*29dc0*/  UMOV UR4, 0xffffffff ;  /* 0xffffffff00047882 */ /* 0x000fc60000000000 */
[----:B------:R-:W-:Y:S05]  /*29dd0*/  BRA.DIV UR4, `(.L_x_2521) ;  /* 0x0000004e04587947 */ /* 0x000fea000b800000 */
[----:B------:R-:W1:Y:S02]  /*29de0*/  S2R R2, SR_TID.X ;  /* 0x0000000000027919 */ /* 0x000e640000002100 */
[----:B-1----:R-:W-:-:S04]  /*29df0*/  SHF.R.U32.HI R2, RZ, 0x5, R2 ;  /* 0x00000005ff027819 */ /* 0x002fc80000011602 */
[----:B------:R-:W-:-:S05]  /*29e00*/  LOP3.LUT R2, R2, 0x3, RZ, 0xc0, !PT ;  /* 0x0000000302027812 */ /* 0x000fca00078ec0ff */
[----:B------:R1:W2:Y:S02]  /*29e10*/  SHFL.IDX PT, R14, R2, RZ, 0x1f ;  /* 0x00001fff020e7589 */ /* 0x0002a400000e0000 */
.L_x_2755:
[----:B--2---:R-:W-:-:S13]  /*29e20*/  ISETP.NE.AND P0, PT, R14, RZ, PT ;  /* 0x000000ff0e00720c */ /* 0x004fda0003f05270 */
[----:B------:R-:W-:Y:S05]  /*29e30*/  @P0 BRA `(.L_x_2181) ;  /* 0x0000000000b00947 */ /* 0x000fea0003800000 */
[----:B------:R-:W-:-:S03]  /*29e40*/  UMOV UR4, 0xffffffff ;  /* 0xffffffff00047882 */ /* 0x000fc60000000000 */
[----:B------:R-:W-:Y:S05]  /*29e50*/  BRA.DIV UR4, `(.L_x_2522) ;  /* 0x0000004e046c7947 */ /* 0x000fea000b800000 */
[----:B------:R-:W-:-:S13]  /*29e60*/  ELECT P6, URZ, PT ;  /* 0x00000000003f782f */ /* 0x000fda00038c0000 */
.L_x_2758:
[----:B------:R-:W-:Y:S05]  /*29e70*/  @!P6 BRA `(.L_x_2181) ;  /* 0x0000000000a0e947 */ /* 0x000fea0003800000 */
[----:B------:R-:W-:-:S06]  /*29e80*/  ULOP3.LUT UR4, UR40, 0x2, URZ, 0xfc, !UPT ;  /* 0x0000000228047892 */ /* 0x000fcc000f8efc3f */
[----:B-1----:R-:W-:-:S05]  /*29e90*/  IMAD.U32 R2, RZ, RZ, UR4 ;  /* 0x00000004ff027e24 */ /* 0x002fca000f8e00ff */
[----:B------:R-:W-:-:S13]  /*29ea0*/  ISETP.NE.AND P0, PT, R2, 0x3, PT ;  /* 0x000000030200780c */ /* 0x000fda0003f05270 */
[----:B------:R-:W-:Y:S05]  /*29eb0*/  @!P0 BRA `(.L_x_2523) ;  /* 0x0000000000048947 */ /* 0x000fea0003800000 */
[----:B------:R-:W-:Y:S01]  /*29ec0*/  BPT.TRAP 0x1 ;  /* 0x000000040000795c */ /* 0x000fe20000300000 */
.L_x_2523:
        /* <DEDUP_REMOVED lines=14> */
.L_x_2759:
[----:B------:R-:W1:Y:S02]  /*29fb0*/  SYNCS.PHASECHK.TRANS64.TRYWAIT P1, [R7+URZ], R2 ;  /* 0x00000002070075a7 */ /* 0x000e64000802017f */
[----:B-1----:R-:W-:Y:S05]  /*29fc0*/  @!P1 BRA `(.L_x_2525) ;  /* 0x0000004c00449947 */ /* 0x002fea0003800000 */
.L_x_2760:
[----:B------:R-:W-:Y:S05]  /*29fd0*/  @!P0 BRA `(.L_x_2526) ;  /* 0x0000000000048947 */ /* 0x000fea0003800000 */
[----:B------:R-:W-:Y:S01]  /*29fe0*/  BPT.TRAP 0x1 ;  /* 0x000000040000795c */ /* 0x000fe20000300000 */
.L_x_2526:
[----:B------:R-:W2:Y:S02]  /*29ff0*/  LDL.LU R4, [R1+0x18] ;  /* 0x0000180001047983 */ /* 0x000ea40000300800 */
[----:B--2---:R-:W-:-:S04]  /*2a000*/  IMAD R4, R4, 0x8, R0 ;  /* 0x0000000804047824 */ /* 0x004fc800078e0200 */
[----:B------:R-:W2:Y:S02]  /*2a010*/  SYNCS.PHASECHK.TRANS64.TRYWAIT P1, [R4+URZ+0x38860], R5 ;  /* 0x03886005040075a7 */ /* 0x000ea4000802017f */
[----:B--2---:R-:W-:Y:S05]  /*2a020*/  @!P1 BRA `(.L_x_2527) ;  /* 0x0000004c00409947 */ /* 0x004fea0003800000 */
.L_x_2761:
[----:B------:R-:W-:Y:S05]  /*2a030*/  @!P0 BRA `(.L_x_2528) ;  /* 0x0000000000048947 */ /* 0x000fea0003800000 */
[----:B------:R-:W-:Y:S01]  /*2a040*/  BPT.TRAP 0x1 ;  /* 0x000000040000795c */ /* 0x000fe20000300000 */
.L_x_2528:
[----:B------:R-:W-:-:S04]  /*2a050*/  IMAD R3, R3, 0x8, R0 ;  /* 0x0000000803037824 */ /* 0x000fc800078e0200 */
[----:B------:R-:W3:Y:S02]  /*2a060*/  SYNCS.PHASECHK.TRANS64.TRYWAIT P1, [R3+URZ+0x38860], R2 ;  /* 0x03886002030075a7 */ /* 0x000ee4000802017f */
[----:B---3--:R-:W-:Y:S05]  /*2a070*/  @!P1 BRA `(.L_x_2529) ;  /* 0x0000004c00409947 */ /* 0x008fea0003800000 */
.L_x_2762:
[----:B------:R-:W-:Y:S05]  /*2a080*/  @!P0 BRA `(.L_x_2530) ;  /* 0x0000000000048947 */ /* 0x000fea0003800000 */
[----:B------:R-:W-:Y:S01]  /*2a090*/  BPT.TRAP 0x1 ;  /* 0x000000040000795c */ /* 0x000fe20000300000 */
.L_x_2530:
[----:B------:R-:W4:Y:S02]  /*2a0a0*/  SYNCS.PHASECHK.TRANS64.TRYWAIT P0, [R4+URZ+0x38880], R5 ;  /* 0x03888005040075a7 */ /* 0x000f24000800017f */
[----:B----4-:R-:W-:Y:S05]  /*2a0b0*/  @!P0 BRA `(.L_x_2531) ;  /* 0x0000004c00448947 */ /* 0x010fea0003800000 */
.L_x_2532:
[----:B------:R0:W0:Y:S02]  /*2a0c0*/  SYNCS.PHASECHK.TRANS64.TRYWAIT P0, [R3+URZ+0x38880], R2 ;  /* 0x03888002030075a7 */ /* 0x000024000800017f */
[----:B0-----:R-:W-:Y:S05]  /*2a0d0*/  @!P0 NANOSLEEP.SYNCS 0x989680 ;  /* 0x009896800000895d */ /* 0x001fea0003900000 */
[----:B------:R-:W0:Y:S02]  /*2a0e0*/  @!P0 SYNCS.PHASECHK.TRANS64 P0, [R3+URZ+0x38880], R2 ;  /* 0x03888002030085a7 */ /* 0x000e24000800007f */
[----:B0-----:R-:W-:Y:S05]  /*2a0f0*/  @!P0 BRA `(.L_x_2532) ;  /* 0xfffffffc00f08947 */ /* 0x001fea000383ffff */
.L_x_2181:
[----:B------:R-:W-:Y:S05]  /*2a100*/  BSYNC B8 ;  /* 0x0000000000087941 */ /* 0x000fea0003800000 */
.L_x_2178:
[----:B------:R-:W-:Y:S05]  /*2a110*/  EXIT ;  /* 0x000000000000794d */ /* 0x000fea0003800000 */
.L_x_2203:
[----:B0-----:R0:W1:Y:S02]  /*2a120*/  SYNCS.PHASECHK.TRANS64.TRYWAIT P6, [R107+URZ+0x38890], R128 ;  /* 0x038890806b0075a7 */ /* 0x00106400080c017f */
[----:B-1----:R-:W-:Y:S05]  /*2a130*/  @!P6 NANOSLEEP.SYNCS 0x989680 ;  /* 0x009896800000e95d */ /* 0x002fea0003900000 */
[----:B------:R-:W1:Y:S02]  /*2a140*/  @!P6 SYNCS.PHASECHK.TRANS64 P6, [R107+URZ+0x38890], R128 ;  /* 0x038890806b00e5a7 */ /* 0x000e6400080c007f */
[----:B-1----:R-:W-:Y:S05]  /*2a150*/  @!P6 BRA `(.L_x_2203) ;  /* 0xfffffffc00f0e947 */ /* 0x002fea000383ffff */
[----:B------:R-:W-:Y:S05]  /*2a160*/  BRA `(.L_x_2533) ;  /* 0xfffffd8c00e47947 */ /* 0x000fea000383ffff */
.L_x_2237:
[----:B0-----:R0:W1:Y:S02]  /*2a170*/  SYNCS.PHASECHK.TRANS64.TRYWAIT P3, [R107+URZ+0x38890], R128 ;  /* 0x038890806b0075a7 */ /* 0x001064000806017f */
[----:B-1----:R-:W-:Y:S05]  /*2a180*/  @!P3 NANOSLEEP.SYNCS 0x989680 ;  /* 0x009896800000b95d */ /* 0x002fea0003900000 */
[----:B------:R-:W1:Y:S02]  /*2a190*/  @!P3 SYNCS.PHASECHK.TRANS64 P3, [R107+URZ+0x38890], R128 ;  /* 0x038890806b00b5a7 */ /* 0x000e64000806007f */
[----:B-1----:R-:W-:Y:S05]  /*2a1a0*/  @!P3 BRA `(.L_x_2237) ;  /* 0xfffffffc00f0b947 */ /* 0x002fea000383ffff */
[----:B------:R-:W-:Y:S05]  /*2a1b0*/  BRA `(.L_x_2534) ;  /* 0xfffffdd000a47947 */ /* 0x000fea000383ffff */
.L_x_2254:
[----:B0-----:R0:W1:Y:S02]  /*2a1c0*/  SYNCS.PHASECHK.TRANS64.TRYWAIT P2, [R107+URZ+0x38890], R128 ;  /* 0x038890806b0075a7 */ /* 0x001064000804017f */
[----:B-1----:R-:W-:Y:S05]  /*2a1d0*/  @!P2 NANOSLEEP.SYNCS 0x989680 ;  /* 0x009896800000a95d */ /* 0x002fea0003900000 */
[----:B------:R-:W1:Y:S02]  /*2a1e0*/  @!P2 SYNCS.PHASECHK.TRANS64 P2, [R107+URZ+0x38890], R128 ;  /* 0x038890806b00a5a7 */ /* 0x000e64000804007f */
[----:B-1----:R-:W-:Y:S05]  /*2a1f0*/  @!P2 BRA `(.L_x_2254) ;  /* 0xfffffffc00f0a947 */ /* 0x002fea000383ffff */
[----:B------:R-:W-:Y:S05]  /*2a200*/  BRA `(.L_x_2535) ;  /* 0xfffffe1400347947 */ /* 0x000fea000383ffff */
.L_x_2264:
[----:B--2---:R2:W3:Y:S02]  /*2a210*/  SYNCS.PHASECHK.TRANS64.TRYWAIT P3, [R107+URZ+0x388b0], R128 ;  /* 0x0388b0806b0075a7 */ /* 0x0044e4000806017f */
[----:B---3--:R-:W-:Y:S05]  /*2a220*/  @!P3 NANOSLEEP.SYNCS 0x989680 ;  /* 0x009896800000b95d */ /* 0x008fea0003900000 */
[----:B------:R-:W3:Y:S02]  /*2a230*/  @!P3 SYNCS.PHASECHK.TRANS64 P3, [R107+URZ+0x388b0], R128 ;  /* 0x0388b0806b00b5a7 */ /* 0x000ee4000806007f */
[----:B---3--:R-:W-:Y:S05]  /*2a240*/  @!P3 BRA `(.L_x_2264) ;  /* 0xfffffffc00f0b947 */ /* 0x008fea000383ffff */
[----:B------:R-:W-:Y:S05]  /*2a250*/  BRA `(.L_x_2536) ;  /* 0xfffffe1800907947 */ /* 0x000fea000383ffff */
.L_x_2276:
[----:B------:R-:W-:Y:S01]  /*2a260*/  BSSY B0, `(.L_x_2537) ;  /* 0x0000007000007945 */ /* 0x000fe20003800000 */
[----:B------:R-:W-:Y:S01]  /*2a270*/  MOV R12, RZ ;  /* 0x000000ff000c7202 */ /* 0x000fe20000000f00 */
[----:B------:R-:W-:Y:S02]  /*2a280*/  IMAD.MOV.U32 R11, RZ, RZ, 0x1f ;  /* 0x0000001fff0b7424 */ /* 0x000fe400078e00ff */
[----:B------:R-:W-:-:S07]  /*2a290*/  IMAD.MOV.U32 R15, RZ, RZ, -0x1 ;  /* 0xffffffffff0f7424 */ /* 0x000fce00078e00ff */
[----:B-----5:R-:W-:Y:S05]  /*2a2a0*/  WARPSYNC.COLLECTIVE R15, `(.L_x_2538) ;  /* 0x000000000f087348 */ /* 0x020fea0003c00000 */
[----:B------:R0:W1:Y:S02]  /*2a2b0*/  SHFL.IDX P6, R14, R13, R12, R11 ;  /* 0x0000000c0d0e7389 */ /* 0x00006400000c000b */
[----:B01---5:R-:W-:Y:S01]  /*2a2c0*/  ENDCOLLECTIVE ;  /* 0x000000000000791b */ /* 0x023fe20003800000 */
.L_x_2538:
[----:B------:R-:W-:Y:S05]  /*2a2d0*/  BSYNC B0 ;  /* 0x0000000000007941 */ /* 0x000fea0003800000 */
.L_x_2537:
[----:B------:R0:W-:Y:S01]  /*2a2e0*/  STL [R1], R14 ;  /* 0x0000000e01007387 */ /* 0x0001e20000100800 */
[----:B------:R-:W-:Y:S05]  /*2a2f0*/  BRA `(.L_x_2539) ;  /* 0xfffffe2800587947 */ /* 0x000fea000383ffff */
.L_x_2294:
[----:B------:R-:W-:Y:S01]  /*2a300*/  BSSY B1, `(.L_x_2540) ;  /* 0x0000008000017945 */ /* 0x000fe20003800000 */
[----:B------:R-:W-:Y:S02]  /*2a310*/  IMAD.MOV.U32 R13, RZ, RZ, R5 ;  /* 0x000000ffff0d7224 */ /* 0x000fe400078e0005 */
[----:B------:R-:W-:Y:S02]  /*2a320*/  IMAD.MOV.U32 R12, RZ, RZ, RZ ;  /* 0x000000ffff0c7224 */ /* 0x000fe400078e00ff */
[----:B------:R-:W-:Y:S02]  /*2a330*/  IMAD.MOV.U32 R11, RZ, RZ, 0x181f ;  /* 0x0000181fff0b7424 */ /* 0x000fe400078e00ff */
[----:B0-----:R-:W-:-:S07]  /*2a340*/  IMAD.MOV.U32 R15, RZ, RZ, -0x1 ;  /* 0xffffffffff0f7424 */ /* 0x001fce00078e00ff */
[----:B-----5:R-:W-:Y:S05]  /*2a350*/  WARPSYNC.COLLECTIVE R15, `(.L_x_2541) ;  /* 0x000000000f087348 */ /* 0x020fea0003c00000 */
[----:B------:R0:W1:Y:S02]  /*2a360*/  SHFL.IDX P6, R14, R13, R12, R11 ;  /* 0x0000000c0d0e7389 */ /* 0x00006400000c000b */
[----:B01---5:R-:W-:Y:S01]  /*2a370*/  ENDCOLLECTIVE ;  /* 0x000000000000791b */ /* 0x023fe20003800000 */
.L_x_2541:
[----:B------:R-:W-:Y:S05]  /*2a380*/  BSYNC B1 ;  /* 0x0000000000017941 */ /* 0x000fea0003800000 */
.L_x_2540:
[----:B------:R-:W-:Y:S05]  /*2a390*/  BRA `(.L_x_2542) ;  /* 0xfffffe3800507947 */ /* 0x000fea000383ffff */
.L_x_2295:
[----:B------:R-:W-:Y:S01]  /*2a3a0*/  BSSY B1, `(.L_x_2543) ;  /* 0x0000008000017945 */ /* 0x000fe20003800000 */
[----:B------:R-:W-:Y:S01]  /*2a3b0*/  IMAD.MOV.U32 R13, RZ, RZ, R4 ;  /* 0x000000ffff0d7224 */ /* 0x000fe200078e0004 */
[----:B------:R-:W-:Y:S01]  /*2a3c0*/  MOV R12, RZ ;  /* 0x000000ff000c7202 */ /* 0x000fe20000000f00 */
[----:B------:R-:W-:Y:S02]  /*2a3d0*/  IMAD.MOV.U32 R11, RZ, RZ, 0x181f ;  /* 0x0000181fff0b7424 */ /* 0x000fe400078e00ff */
[----:B0-----:R-:W-:-:S07]  /*2a3e0*/  IMAD.MOV.U32 R15, RZ, RZ, -0x1 ;  /* 0xffffffffff0f7424 */ /* 0x001fce00078e00ff */
[----:B-----5:R-:W-:Y:S05]  /*2a3f0*/  WARPSYNC.COLLECTIVE R15, `(.L_x_2544) ;  /* 0x000000000f087348 */ /* 0x020fea0003c00000 */
[----:B------:R0:W1:Y:S02]  /*2a400*/  SHFL.IDX P6, R14, R13, R12, R11 ;  /* 0x0000000c0d0e7389 */ /* 0x00006400000c000b */
[----:B01---5:R-:W-:Y:S01]  /*2a410*/  ENDCOLLECTIVE ;  /* 0x000000000000791b */ /* 0x023fe20003800000 */
.L_x_2544:
[----:B------:R-:W-:Y:S05]  /*2a420*/  BSYNC B1 ;  /* 0x0000000000017941 */ /* 0x000fea0003800000 */
.L_x_2543:
[----:B------:R-:W-:Y:S05]  /*2a430*/  BRA `(.L_x_2545) ;  /* 0xfffffe3800307947 */ /* 0x000fea000383ffff */
.L_x_2296:
        /* <DEDUP_REMOVED lines=8> */
.L_x_2547:
[----:B------:R-:W-:Y:S05]  /*2a4c0*/  BSYNC B1 ;  /* 0x0000000000017941 */ /* 0x000fea0003800000 */
.L_x_2546:
[----:B------:R-:W-:Y:S05]  /*2a4d0*/  BRA `(.L_x_2548) ;  /* 0xfffffe3800107947 */ /* 0x000fea000383ffff */
.L_x_2297:
        /* <DEDUP_REMOVED lines=8> */
.L_x_2550:
[----:B------:R-:W-:Y:S05]  /*2a560*/  BSYNC B1 ;  /* 0x0000000000017941 */ /* 0x000fea0003800000 */
.L_x_2549:
[----:B------:R-:W-:Y:S05]  /*2a570*/  BRA `(.L_x_2551) ;  /* 0xfffffe3400f07947 */ /* 0x000fea000383ffff */
.L_x_2298:
[----:B------:R-:W-:Y:S01]  /*2a580*/  BSSY B1, `(.L_x_2552) ;  /* 0x0000008000017945 */ /* 0x000fe20003800000 */
[----:B------:R-:W-:Y:S02]  /*2a590*/  IMAD.MOV.U32 R13, RZ, RZ, R5 ;  /* 0x000000ffff0d7224 */ /* 0x000fe400078e0005 */
[----:B------:R-:W-:Y:S02]  /*2a5a0*/  IMAD.MOV.U32 R12, RZ, RZ, 0x1 ;  /* 0x00000001ff0c7424 */ /* 0x000fe400078e00ff */
[----:B------:R-:W-:Y:S02]  /*2a5b0*/  IMAD.MOV.U32 R11, RZ, RZ, 0x181f ;  /* 0x0000181fff0b7424 */ /* 0x000fe400078e00ff */
[----:B0-----:R-:W-:-:S07]  /*2a5c0*/  IMAD.MOV.U32 R15, RZ, RZ, -0x1 ;  /* 0xffffffffff0f7424 */ /* 0x001fce00078e00ff */
[----:B-----5:R-:W-:Y:S05]  /*2a5d0*/  WARPSYNC.COLLECTIVE R15, `(.L_x_2553) ;  /* 0x000000000f087348 */ /* 0x020fea0003c00000 */
[----:B------:R0:W1:Y:S02]  /*2a5e0*/  SHFL.IDX P6, R14, R13, R12, R11 ;  /* 0x0000000c0d0e7389 */ /* 0x00006400000c000b */
[----:B01---5:R-:W-:Y:S01]  /*2a5f0*/  ENDCOLLECTIVE ;  /* 0x000000000000791b */ /* 0x023fe20003800000 */
.L_x_2553:
[----:B------:R-:W-:Y:S05]  /*2a600*/  BSYNC B1 ;  /* 0x0000000000017941 */ /* 0x000fea0003800000 */
.L_x_2552:
[----:B------:R-:W-:Y:S05]  /*2a610*/  BRA `(.L_x_2554) ;  /* 0xfffffe3400d07947 */ /* 0x000fea000383ffff */
.L_x_2299:
[----:B------:R-:W-:Y:S01]  /*2a620*/  BSSY B1, `(.L_x_2555) ;  /* 0x0000008000017945 */ /* 0x000fe20003800000 */
[----:B------:R-:W-:Y:S01]  /*2a630*/  IMAD.MOV.U32 R13, RZ, RZ, R4 ;  /* 0x000000ffff0d7224 */ /* 0x000fe200078e0004 */
[----:B------:R-:W-:Y:S01]  /*2a640*/  MOV R12, 0x1 ;  /* 0x00000001000c7802 */ /* 0x000fe20000000f00 */
[----:B------:R-:W-:Y:S02]  /*2a650*/  IMAD.MOV.U32 R11, RZ, RZ, 0x181f ;  /* 0x0000181fff0b7424 */ /* 0x000fe400078e00ff */
[----:B0-----:R-:W-:-:S07]  /*2a660*/  IMAD.MOV.U32 R15, RZ, RZ, -0x1 ;  /* 0xffffffffff0f7424 */ /* 0x001fce00078e00ff */
[----:B-----5:R-:W-:Y:S05]  /*2a670*/  WARPSYNC.COLLECTIVE R15, `(.L_x_2556) ;  /* 0x000000000f087348 */ /* 0x020fea0003c00000 */
[----:B------:R0:W1:Y:S02]  /*2a680*/  SHFL.IDX P6, R14, R13, R12, R11 ;  /* 0x0000000c0d0e7389 */ /* 0x00006400000c000b */
[----:B01---5:R-:W-:Y:S01]  /*2a690*/  ENDCOLLECTIVE ;  /* 0x000000000000791b */ /* 0x023fe20003800000 */
.L_x_2556:
[----:B------:R-:W-:Y:S05]  /*2a6a0*/  BSYNC B1 ;  /* 0x0000000000017941 */ /* 0x000fea0003800000 */
.L_x_2555:
[----:B------:R-:W-:Y:S05]  /*2a6b0*/  BRA `(.L_x_2557) ;  /* 0xfffffe3400b07947 */ /* 0x000fea000383ffff */
.L_x_2300:
        /* <DEDUP_REMOVED lines=8> */
.L_x_2559:
[----:B------:R-:W-:Y:S05]  /*2a740*/  BSYNC B1 ;  /* 0x0000000000017941 */ /* 0x000fea0003800000 */
.L_x_2558:
[----:B------:R-:W-:Y:S05]  /*2a750*/  BRA `(.L_x_2560) ;  /* 0xfffffe3400907947 */ /* 0x000fea000383ffff */
.L_x_2301:
        /* <DEDUP_REMOVED lines=8> */
.L_x_2562:
[----:B------:R-:W-:Y:S05]  /*2a7e0*/  BSYNC B1 ;  /* 0x0000000000017941 */ /* 0x000fea0003800000 */
.L_x_2561:
[----:B------:R-:W-:Y:S05]  /*2a7f0*/  BRA `(.L_x_2563) ;  /* 0xfffffe3400707947 */ /* 0x000fea000383ffff */
.L_x_2302:
        /* <DEDUP_REMOVED lines=8> */
.L_x_2565:
[----:B------:R-:W-:Y:S05]  /*2a880*/  BSYNC B1 ;  /* 0x0000000000017941 */ /* 0x000fea0003800000 */
.L_x_2564:
[----:B------:R-:W-:Y:S05]  /*2a890*/  BRA `(.L_x_2566) ;  /* 0xfffffe3400507947 */ /* 0x000fea000383ffff */
.L_x_2303:
        /* <DEDUP_REMOVED lines=8> */
.L_x_2568:
[----:B------:R-:W-:Y:S05]  /*2a920*/  BSYNC B1 ;  /* 0x0000000000017941 */ /* 0x000fea0003800000 */
.L_x_2567:
[----:B------:R-:W-:Y:S05]  /*2a930*/  BRA `(.L_x_2569) ;  /* 0xfffffe3400307947 */ /* 0x000fea000383ffff */
.L_x_2304:
        /* <DEDUP_REMOVED lines=8> */
.L_x_2571:
[----:B------:R-:W-:Y:S05]  /*2a9c0*/  BSYNC B1 ;  /* 0x0000000000017941 */ /* 0x000fea0003800000 */
.L_x_2570:
[----:B------:R-:W-:Y:S05]  /*2a9d0*/  BRA `(.L_x_2572) ;  /* 0xfffffe3400107947 */ /* 0x000fea000383ffff */
.L_x_2305:
        /* <DEDUP_REMOVED lines=8> */
.L_x_2574:
[----:B------:R-:W-:Y:S05]  /*2aa60*/  BSYNC B1 ;  /* 0x0000000000017941 */ /* 0x000fea0003800000 */
.L_x_2573:
[----:B------:R-:W-:Y:S05]  /*2aa70*/  BRA `(.L_x_2575) ;  /* 0xfffffe3000f07947 */ /* 0x000fea000383ffff */
.L_x_2306:
        /* <DEDUP_REMOVED lines=8> */
.L_x_2577:
[----:B------:R-:W-:Y:S05]  /*2ab00*/  BSYNC B1 ;  /* 0x0000000000017941 */ /* 0x000fea0003800000 */
.L_x_2576:
[----:B------:R-:W-:Y:S05]  /*2ab10*/  BRA `(.L_x_2578) ;  /* 0xfffffe3000d07947 */ /* 0x000fea000383ffff */
.L_x_2307:
        /* <DEDUP_REMOVED lines=8> */
.L_x_2580:
[----:B------:R-:W-:Y:S05]  /*2aba0*/  BSYNC B1 ;  /* 0x0000000000017941 */ /* 0x000fea0003800000 */
.L_x_2579:
[----:B------:R-:W-:Y:S05]  /*2abb0*/  BRA `(.L_x_2581) ;  /* 0xfffffe3000b07947 */ /* 0x000fea000383ffff */
.L_x_2308:
        /* <DEDUP_REMOVED lines=8> */
.L_x_2583:
[----:B------:R-:W-:Y:S05]  /*2ac40*/  BSYNC B1 ;  /* 0x0000000000017941 */ /* 0x000fea0003800000 */
.L_x_2582:
[----:B------:R-:W-:Y:S05]  /*2ac50*/  BRA `(.L_x_2584) ;  /* 0xfffffe3000907947 */ /* 0x000fea000383ffff */
.L_x_2309:
        /* <DEDUP_REMOVED lines=8> */
.L_x_2586:
[----:B------:R-:W-:Y:S05]  /*2ace0*/  BSYNC B1 ;  /* 0x0000000000017941 */ /* 0x000fea0003800000 */
.L_x_2585:
[----:B------:R-:W-:Y:S05]  /*2acf0*/  BRA `(.L_x_2587) ;  /* 0xfffffe3000707947 */ /* 0x000fea000383ffff */
.L_x_2311:
[----:B-1----:R1:W2:Y:S02]  /*2ad00*/  SYNCS.PHASECHK.TRANS64.TRYWAIT P1, [R18+URZ+0x38800], R3 ;  /* 0x03880003120075a7 */ /* 0x0022a4000802017f */
[----:B--2---:R-:W-:Y:S05]  /*2ad10*/  @!P1 NANOSLEEP.SYNCS 0x989680 ;  /* 0x009896800000995d */ /* 0x004fea0003900000 */
[----:B------:R-:W2:Y:S02]  /*2ad20*/  @!P1 SYNCS.PHASECHK.TRANS64 P1, [R18+URZ+0x38800], R3 ;  /* 0x03880003120095a7 */ /* 0x000ea4000802007f */
[----:B--2---:R-:W-:Y:S05]  /*2ad30*/  @!P1 BRA `(.L_x_2311) ;  /* 0xfffffffc00f09947 */ /* 0x004fea000383ffff */
[----:B------:R-:W-:Y:S05]  /*2ad40*/  BRA `(.L_x_2588) ;  /* 0xfffffe30007c7947 */ /* 0x000fea000383ffff */
.L_x_2327:
        /* <DEDUP_REMOVED lines=8> */
.L_x_2590:
[----:B------:R-:W-:Y:S05]  /*2add0*/  BSYNC B1 ;  /* 0x0000000000017941 */ /* 0x000fea0003800000 */
.L_x_2589:
[----:B------:R-:W-:Y:S05]  /*2ade0*/  BRA `(.L_x_2591) ;  /* 0xfffffe7400847947 */ /* 0x000fea000383ffff */
.L_x_2328:
[----:B------:R-:W-:Y:S01]  /*2adf0*/  BSSY B1, `(.L_x_2592) ;  /* 0x0000008000017945 */ /* 0x000fe20003800000 */
[----:B------:R-:W-:Y:S01]  /*2ae00*/  IMAD.MOV.U32 R13, RZ, RZ, R4 ;  /* 0x000000ffff0d7224 */ /* 0x000fe200078e0004 */
[----:B------:R-:W-:Y:S01]  /*2ae10*/  MOV R12, RZ ;  /* 0x000000ff000c7202 */ /* 0x000fe20000000f00 */
[----:B------:R-:W-:Y:S02]  /*2ae20*/  IMAD.MOV.U32 R11, RZ, RZ, 0x181f ;  /* 0x0000181fff0b7424 */ /* 0x000fe400078e00ff */
[----:B------:R-:W-:-:S07]  /*2ae30*/  IMAD.MOV.U32 R15, RZ, RZ, -0x1 ;  /* 0xffffffffff0f7424 */ /* 0x000fce00078e00ff */
[----:B-----5:R-:W-:Y:S05]  /*2ae40*/  WARPSYNC.COLLECTIVE R15, `(.L_x_2593) ;  /* 0x000000000f087348 */ /* 0x020fea0003c00000 */
[----:B------:R0:W1:Y:S02]  /*2ae50*/  SHFL.IDX P6, R14, R13, R12, R11 ;  /* 0x0000000c0d0e7389 */ /* 0x00006400000c000b */
[----:B01---5:R-:W-:Y:S01]  /*2ae60*/  ENDCOLLECTIVE ;  /* 0x000000000000791b */ /* 0x023fe20003800000 */
.L_x_2593:
[----:B------:R-:W-:Y:S05]  /*2ae70*/  BSYNC B1 ;  /* 0x0000000000017941 */ /* 0x000fea0003800000 */
.L_x_2592:
[----:B------:R-:W-:Y:S05]  /*2ae80*/  BRA `(.L_x_2594) ;  /* 0xfffffe7400647947 */ /* 0x000fea000383ffff */
.L_x_2329:
        /* <DEDUP_REMOVED lines=8> */
.L_x_2596:
[----:B------:R-:W-:Y:S05]  /*2af10*/  BSYNC B1 ;  /* 0x0000000000017941 */ /* 0x000fea0003800000 */
.L_x_2595:
[----:B------:R-:W-:Y:S05]  /*2af20*/  BRA `(.L_x_2597) ;  /* 0xfffffe7400447947 */ /* 0x000fea000383ffff */
.L_x_2330:
        /* <DEDUP_REMOVED lines=8> */
.L_x_2599:
[----:B------:R-:W-:Y:S05]  /*2afb0*/  BSYNC B1 ;  /* 0x0000000000017941 */ /* 0x000fea0003800000 */
.L_x_2598:
[----:B------:R-:W-:Y:S05]  /*2afc0*/  BRA `(.L_x_2600) ;  /* 0xfffffe7400247947 */ /* 0x000fea000383ffff */
.L_x_2331:
[----:B------:R-:W-:Y:S01]  /*2afd0*/  BSSY B1, `(.L_x_2601) ;  /* 0x0000008000017945 */ /* 0x000fe20003800000 */
[----:B------:R-:W-:Y:S02]  /*2afe0*/  IMAD.MOV.U32 R13, RZ, RZ, R5 ;  /* 0x000000ffff0d7224 */ /* 0x000fe400078e0005 */
[----:B------:R-:W-:Y:S02]  /*2aff0*/  IMAD.MOV.U32 R12, RZ, RZ, 0x1 ;  /* 0x00000001ff0c7424 */ /* 0x000fe400078e00ff */
[----:B------:R-:W-:Y:S02]  /*2b000*/  IMAD.MOV.U32 R11, RZ, RZ, 0x181f ;  /* 0x0000181fff0b7424 */ /* 0x000fe400078e00ff */
[----:B------:R-:W-:-:S07]  /*2b010*/  IMAD.MOV.U32 R15, RZ, RZ, -0x1 ;  /* 0xffffffffff0f7424 */ /* 0x000fce00078e00ff */
[----:B-----5:R-:W-:Y:S05]  /*2b020*/  WARPSYNC.COLLECTIVE R15, `(.L_x_2602) ;  /* 0x000000000f087348 */ /* 0x020fea0003c00000 */
[----:B------:R0:W1:Y:S02]  /*2b030*/  SHFL.IDX P6, R14, R13, R12, R11 ;  /* 0x0000000c0d0e7389 */ /* 0x00006400000c000b */
[----:B01---5:R-:W-:Y:S01]  /*2b040*/  ENDCOLLECTIVE ;  /* 0x000000000000791b */ /* 0x023fe20003800000 */
.L_x_2602:
[----:B------:R-:W-:Y:S05]  /*2b050*/  BSYNC B1 ;  /* 0x0000000000017941 */ /* 0x000fea0003800000 */
.L_x_2601:
[----:B------:R-:W-:Y:S05]  /*2b060*/  BRA `(.L_x_2603) ;  /* 0xfffffe7400047947 */ /* 0x000fea000383ffff */
.L_x_2332:
[----:B------:R-:W-:Y:S01]  /*2b070*/  BSSY B1, `(.L_x_2604) ;  /* 0x0000008000017945 */ /* 0x000fe20003800000 */
[----:B------:R-:W-:Y:S01]  /*2b080*/  IMAD.MOV.U32 R13, RZ, RZ, R4 ;  /* 0x000000ffff0d7224 */ /* 0x000fe200078e0004 */
[----:B------:R-:W-:Y:S01]  /*2b090*/  MOV R12, 0x1 ;  /* 0x00000001000c7802 */ /* 0x000fe20000000f00 */
[----:B------:R-:W-:Y:S02]  /*2b0a0*/  IMAD.MOV.U32 R11, RZ, RZ, 0x181f ;  /* 0x0000181fff0b7424 */ /* 0x000fe400078e00ff */
[----:B------:R-:W-:-:S07]  /*2b0b0*/  IMAD.MOV.U32 R15, RZ, RZ, -0x1 ;  /* 0xffffffffff0f7424 */ /* 0x000fce00078e00ff */
[----:B-----5:R-:W-:Y:S05]  /*2b0c0*/  WARPSYNC.COLLECTIVE R15, `(.L_x_2605) ;  /* 0x000000000f087348 */ /* 0x020fea0003c00000 */
[----:B------:R0:W1:Y:S02]  /*2b0d0*/  SHFL.IDX P6, R14, R13, R12, R11 ;  /* 0x0000000c0d0e7389 */ /* 0x00006400000c000b */
[----:B01---5:R-:W-:Y:S01]  /*2b0e0*/  ENDCOLLECTIVE ;  /* 0x000000000000791b */ /* 0x023fe20003800000 */
.L_x_2605:
[----:B------:R-:W-:Y:S05]  /*2b0f0*/  BSYNC B1 ;  /* 0x0000000000017941 */ /* 0x000fea0003800000 */
.L_x_2604:
[----:B------:R-:W-:Y:S05]  /*2b100*/  BRA `(.L_x_2606) ;  /* 0xfffffe7000e47947 */ /* 0x000fea000383ffff */
.L_x_2333:
        /* <DEDUP_REMOVED lines=8> */
.L_x_2608:
[----:B------:R-:W-:Y:S05]  /*2b190*/  BSYNC B1 ;  /* 0x0000000000017941 */ /* 0x000fea0003800000 */
.L_x_2607:
[----:B------:R-:W-:Y:S05]  /*2b1a0*/  BRA `(.L_x_2609) ;  /* 0xfffffe7000c47947 */ /* 0x000fea000383ffff */
.L_x_2334:
        /* <DEDUP_REMOVED lines=8> */
.L_x_2611:
[----:B------:R-:W-:Y:S05]  /*2b230*/  BSYNC B1 ;  /* 0x0000000000017941 */ /* 0x000fea0003800000 */
.L_x_2610:
[----:B------:R-:W-:Y:S05]  /*2b240*/  BRA `(.L_x_2612) ;  /* 0xfffffe7000a47947 */ /* 0x000fea000383ffff */
.L_x_2335:
        /* <DEDUP_REMOVED lines=8> */
.L_x_2614:
[----:B------:R-:W-:Y:S05]  /*2b2d0*/  BSYNC B1 ;  /* 0x0000000000017941 */ /* 0x000fea0003800000 */
.L_x_2613:
[----:B------:R-:W-:Y:S05]  /*2b2e0*/  BRA `(.L_x_2615) ;  /* 0xfffffe7000847947 */ /* 0x000fea000383ffff */
.L_x_2336:
        /* <DEDUP_REMOVED lines=8> */
.L_x_2617:
[----:B------:R-:W-:Y:S05]  /*2b370*/  BSYNC B1 ;  /* 0x0000000000017941 */ /* 0x000fea0003800000 */
.L_x_2616:
[----:B------:R-:W-:Y:S05]  /*2b380*/  BRA `(.L_x_2618) ;  /* 0xfffffe7000647947 */ /* 0x000fea000383ffff */
.L_x_2337:
        /* <DEDUP_REMOVED lines=8> */
.L_x_2620:
[----:B------:R-:W-:Y:S05]  /*2b410*/  BSYNC B1 ;  /* 0x0000000000017941 */ /* 0x000fea0003800000 */
.L_x_2619:
[----:B------:R-:W-:Y:S05]  /*2b420*/  BRA `(.L_x_2621) ;  /* 0xfffffe7000447947 */ /* 0x000fea000383ffff */
.L_x_2338:
        /* <DEDUP_REMOVED lines=8> */
.L_x_2623:
[----:B------:R-:W-:Y:S05]  /*2b4b0*/  BSYNC B1 ;  /* 0x0000000000017941 */ /* 0x000fea0003800000 */
.L_x_2622:
[----:B------:R-:W-:Y:S05]  /*2b4c0*/  BRA `(.L_x_2624) ;  /* 0xfffffe7000247947 */ /* 0x000fea000383ffff */
.L_x_2339:
        /* <DEDUP_REMOVED lines=8> */
.L_x_2626:
[----:B------:R-:W-:Y:S05]  /*2b550*/  BSYNC B1 ;  /* 0x0000000000017941 */ /* 0x000fea0003800000 */
.L_x_2625:
[----:B------:R-:W-:Y:S05]  /*2b560*/  BRA `(.L_x_2627) ;  /* 0xfffffe7000047947 */ /* 0x000fea000383ffff */
.L_x_2340:
        /* <DEDUP_REMOVED lines=8> */
.L_x_2629:
[----:B------:R-:W-:Y:S05]  /*2b5f0*/  BSYNC B1 ;  /* 0x0000000000017941 */ /* 0x000fea0003800000 */
.L_x_2628:
[----:B------:R-:W-:Y:S05]  /*2b600*/  BRA `(.L_x_2630) ;  /* 0xfffffe6c00e47947 */ /* 0x000fea000383ffff */
.L_x_2341:
        /* <DEDUP_REMOVED lines=8> */
.L_x_2632:
[----:B------:R-:W-:Y:S05]  /*2b690*/  BSYNC B1 ;  /* 0x0000000000017941 */ /* 0x000fea0003800000 */
.L_x_2631:
[----:B------:R-:W-:Y:S05]  /*2b6a0*/  BRA `(.L_x_2633) ;  /* 0xfffffe6c00c47947 */ /* 0x000fea000383ffff */
.L_x_2342:
        /* <DEDUP_REMOVED lines=8> */
.L_x_2635:
[----:B------:R-:W-:Y:S05]  /*2b730*/  BSYNC B1 ;  /* 0x0000000000017941 */ /* 0x000fea0003800000 */
.L_x_2634:
[----:B------:R-:W-:Y:S05]  /*2b740*/  BRA `(.L_x_2636) ;  /* 0xfffffe6c00a47947 */ /* 0x000fea000383ffff */
.L_x_2344:
[----:B0-----:R0:W1:Y:S02]  /*2b750*/  SYNCS.PHASECHK.TRANS64.TRYWAIT P4, [R18+URZ+0x38800], R3 ;  /* 0x03880003120075a7 */ /* 0x001064000808017f */
[----:B-1----:R-:W-:Y:S05]  /*2b760*/  @!P4 NANOSLEEP.SYNCS 0x989680 ;  /* 0x009896800000c95d */ /* 0x002fea0003900000 */
[----:B------:R-:W1:Y:S02]  /*2b770*/  @!P4 SYNCS.PHASECHK.TRANS64 P4, [R18+URZ+0x38800], R3 ;  /* 0x038800031200c5a7 */ /* 0x000e64000808007f */
[----:B-1----:R-:W-:Y:S05]  /*2b780*/  @!P4 BRA `(.L_x_2344) ;  /* 0xfffffffc00f0c947 */ /* 0x002fea000383ffff */
[----:B------:R-:W-:Y:S05]  /*2b790*/  BRA `(.L_x_2637) ;  /* 0xfffffe6c00c47947 */ /* 0x000fea000383ffff */
.L_x_2354:
[----:B-1----:R1:W2:Y:S02]  /*2b7a0*/  SYNCS.PHASECHK.TRANS64.TRYWAIT P2, [R4+URZ+0x38830], R3 ;  /* 0x03883003040075a7 */ /* 0x0022a4000804017f */
[----:B--2---:R-:W-:Y:S05]  /*2b7b0*/  @!P2 NANOSLEEP.SYNCS 0x989680 ;  /* 0x009896800000a95d */ /* 0x004fea0003900000 */
[----:B------:R-:W2:Y:S02]  /*2b7c0*/  @!P2 SYNCS.PHASECHK.TRANS64 P2, [R4+URZ+0x38830], R3 ;  /* 0x038830030400a5a7 */ /* 0x000ea4000804007f */
[----:B--2---:R-:W-:Y:S05]  /*2b7d0*/  @!P2 BRA `(.L_x_2354) ;  /* 0xfffffffc00f0a947 */ /* 0x004fea000383ffff */
[----:B------:R-:W-:Y:S05]  /*2b7e0*/  BRA `(.L_x_2353) ;  /* 0xfffffeb0002c7947 */ /* 0x000fea000383ffff */
.L_x_2360:
[----:B-1----:R1:W2:Y:S02]  /*2b7f0*/  SYNCS.PHASECHK.TRANS64.TRYWAIT P2, [R3+URZ+0x38830], R0 ;  /* 0x03883000030075a7 */ /* 0x0022a4000804017f */
[----:B--2---:R-:W-:Y:S05]  /*2b800*/  @!P2 NANOSLEEP.SYNCS 0x989680 ;  /* 0x009896800000a95d */ /* 0x004fea0003900000 */
[----:B------:R-:W2:Y:S02]  /*2b810*/  @!P2 SYNCS.PHASECHK.TRANS64 P2, [R3+URZ+0x38830], R0 ;  /* 0x038830000300a5a7 */ /* 0x000ea4000804007f */
[----:B--2---:R-:W-:Y:S05]  /*2b820*/  @!P2 BRA `(.L_x_2360) ;  /* 0xfffffffc00f0a947 */ /* 0x004fea000383ffff */
[----:B------:R-:W-:Y:S05]  /*2b830*/  BRA `(.L_x_2359) ;  /* 0xfffffedc00c47947 */ /* 0x000fea000383ffff */
.L_x_2364:
[----:B-1----:R1:W2:Y:S02]  /*2b840*/  SYNCS.PHASECHK.TRANS64.TRYWAIT P0, [R3+URZ+0x38850], R0 ;  /* 0x03885000030075a7 */ /* 0x0022a4000800017f */
[----:B--2---:R-:W-:Y:S05]  /*2b850*/  @!P0 NANOSLEEP.SYNCS 0x989680 ;  /* 0x009896800000895d */ /* 0x004fea0003900000 */
[----:B------:R-:W2:Y:S02]  /*2b860*/  @!P0 SYNCS.PHASECHK.TRANS64 P0, [R3+URZ+0x38850], R0 ;  /* 0x03885000030085a7 */ /* 0x000ea4000800007f */
[----:B--2---:R-:W-:Y:S05]  /*2b870*/  @!P0 BRA `(.L_x_2364) ;  /* 0xfffffffc00f08947 */ /* 0x004fea000383ffff */
[----:B------:R-:W-:Y:S05]  /*2b880*/  BRA `(.L_x_2361) ;  /* 0xfffffee000d07947 */ /* 0x000fea000383ffff */
.L_x_2372:
[----:B-1----:R1:W2:Y:S02]  /*2b890*/  SYNCS.PHASECHK.TRANS64.TRYWAIT P2, [R3+URZ+0x38830], R0 ;  /* 0x03883000030075a7 */ /* 0x0022a4000804017f */
[----:B--2---:R-:W-:Y:S05]  /*2b8a0*/  @!P2 NANOSLEEP.SYNCS 0x989680 ;  /* 0x009896800000a95d */ /* 0x004fea0003900000 */
[----:B------:R-:W2:Y:S02]  /*2b8b0*/  @!P2 SYNCS.PHASECHK.TRANS64 P2, [R3+URZ+0x38830], R0 ;  /* 0x038830000300a5a7 */ /* 0x000ea4000804007f */
[----:B--2---:R-:W-:Y:S05]  /*2b8c0*/  @!P2 BRA `(.L_x_2372) ;  /* 0xfffffffc00f0a947 */ /* 0x004fea000383ffff */
[----:B------:R-:W-:Y:S05]  /*2b8d0*/  BRA `(.L_x_2371) ;  /* 0xffffff0c00247947 */ /* 0x000fea000383ffff */
.L_x_2376:
[----:B-1----:R1:W2:Y:S02]  /*2b8e0*/  SYNCS.PHASECHK.TRANS64.TRYWAIT P0, [R3+URZ+0x38850], R0 ;  /* 0x03885000030075a7 */ /* 0x0022a4000800017f */
[----:B--2---:R-:W-:Y:S05]  /*2b8f0*/  @!P0 NANOSLEEP.SYNCS 0x989680 ;  /* 0x009896800000895d */ /* 0x004fea0003900000 */
[----:B------:R-:W2:Y:S02]  /*2b900*/  @!P0 SYNCS.PHASECHK.TRANS64 P0, [R3+URZ+0x38850], R0 ;  /* 0x03885000030085a7 */ /* 0x000ea4000800007f */
[----:B--2---:R-:W-:Y:S05]  /*2b910*/  @!P0 BRA `(.L_x_2376) ;  /* 0xfffffffc00f08947 */ /* 0x004fea000383ffff */
[----:B------:R-:W-:Y:S05]  /*2b920*/  BRA `(.L_x_2373) ;  /* 0xffffff1000307947 */ /* 0x000fea000383ffff */
.L_x_2382:
[----:B-1----:R1:W2:Y:S02]  /*2b930*/  SYNCS.PHASECHK.TRANS64.TRYWAIT P0, [R8+URZ+0x38850], R7 ;  /* 0x03885007080075a7 */ /* 0x0022a4000800017f */
[----:B--2---:R-:W-:Y:S05]  /*2b940*/  @!P0 NANOSLEEP.SYNCS 0x989680 ;  /* 0x009896800000895d */ /* 0x004fea0003900000 */
[----:B------:R-:W2:Y:S02]  /*2b950*/  @!P0 SYNCS.PHASECHK.TRANS64 P0, [R8+URZ+0x38850], R7 ;  /* 0x03885007080085a7 */ /* 0x000ea4000800007f */
[----:B--2---:R-:W-:Y:S05]  /*2b960*/  @!P0 BRA `(.L_x_2382) ;  /* 0xfffffffc00f08947 */ /* 0x004fea000383ffff */
[----:B------:R-:W-:Y:S05]  /*2b970*/  BRA `(.L_x_2381) ;  /* 0xffffff3000087947 */ /* 0x000fea000383ffff */
.L_x_2386:
[----:B------:R-:W-:Y:S02]  /*2b980*/  SEL R29, R12, R31, P0 ;  /* 0x0000001f0c1d7207 */ /* 0x000fe40000000000 */
[----:B------:R-:W-:Y:S01]  /*2b990*/  SEL R28, R31, R12, P0 ;  /* 0x0000000c1f1c7207 */ /* 0x000fe20000000000 */
[----:B------:R-:W-:Y:S01]  /*2b9a0*/  IMAD.MOV.U32 R12, RZ, RZ, R2 ;  /* 0x000000ffff0c7224 */ /* 0x000fe200078e0002 */
        /* <DEDUP_REMOVED lines=12> */
[----:B------:R-:W-:-:S02]  /*2ba70*/  SEL R25, R14, R27, P0 ;  /* 0x0000001b0e197207 */ /* 0x000fc40000000000 */
[----:B------:R-:W-:-:S07]  /*2ba80*/  SEL R20, R27, R14, P0 ;  /* 0x0000000e1b147207 */ /* 0x000fce0000000000 */
[----:B------:R-:W-:Y:S05]  /*2ba90*/  WARPSYNC.COLLECTIVE R15, `(.L_x_2638) ;  /* 0x000000000f087348 */ /* 0x000fea0003c00000 */
[----:B------:R0:W1:Y:S02]  /*2baa0*/  SHFL.IDX P6, R14, R13, R12, R11 ;  /* 0x0000000c0d0e7389 */ /* 0x00006400000c000b */
[----:B01----:R-:W-:Y:S01]  /*2bab0*/  ENDCOLLECTIVE ;  /* 0x000000000000791b */ /* 0x003fe20003800000 */
.L_x_2638:
        /* <DEDUP_REMOVED lines=18> */
.L_x_2639:
        /* <DEDUP_REMOVED lines=19> */
.L_x_2640:
        /* <DEDUP_REMOVED lines=19> */
.L_x_2641:
        /* <DEDUP_REMOVED lines=18> */
.L_x_2642:
[----:B------:R-:W-:Y:S02]  /*2bf60*/  SEL R6, R9, R6, P0 ;  /* 0x0000000609067207 */ /* 0x000fe40000000000 */
        /* <DEDUP_REMOVED lines=8> */
.L_x_2643:
[----:B------:R-:W-:Y:S02]  /*2bff0*/  IMAD.MOV.U32 R13, RZ, RZ, R27 ;  /* 0x000000ffff0d7224 */ /* 0x000fe400078e001b */
[----:B------:R-:W-:Y:S02]  /*2c000*/  IMAD.MOV.U32 R12, RZ, RZ, R2 ;  /* 0x000000ffff0c7224 */ /* 0x000fe400078e0002 */
[----:B------:R-:W-:-:S07]  /*2c010*/  IMAD.MOV.U32 R25, RZ, RZ, R14 ;  /* 0x000000ffff197224 */ /* 0x000fce00078e000e */
[----:B------:R-:W-:Y:S05]  /*2c020*/  WARPSYNC.COLLECTIVE R15, `(.L_x_2644) ;  /* 0x000000000f087348 */ /* 0x000fea0003c00000 */
[----:B------:R0:W1:Y:S02]  /*2c030*/  SHFL.IDX P6, R14, R13, R12, R11 ;  /* 0x0000000c0d0e7389 */ /* 0x00006400000c000b */
[----:B01----:R-:W-:Y:S01]  /*2c040*/  ENDCOLLECTIVE ;  /* 0x000000000000791b */ /* 0x003fe20003800000 */
.L_x_2644:
[----:B------:R-:W-:Y:S01]  /*2c050*/  IMAD.MOV.U32 R13, RZ, RZ, R24 ;  /* 0x000000ffff0d7224 */ /* 0x000fe200078e0018 */
[----:B------:R-:W-:Y:S01]  /*2c060*/  SEL R24, R26, R25, P0 ;  /* 0x000000191a187207 */ /* 0x000fe20000000000 */
[----:B------:R-:W-:Y:S01]  /*2c070*/  IMAD.MOV.U32 R12, RZ, RZ, R7 ;  /* 0x000000ffff0c7224 */ /* 0x000fe200078e0007 */
[----:B------:R-:W-:Y:S02]  /*2c080*/  SEL R26, R25, R26, P0 ;  /* 0x0000001a191a7207 */ /* 0x000fe40000000000 */
[----:B------:R-:W-:-:S07]  /*2c090*/  MOV R30, R14 ;  /* 0x0000000e001e7202 */ /* 0x000fce0000000f00 */
[----:B------:R-:W-:Y:S05]  /*2c0a0*/  WARPSYNC.COLLECTIVE R15, `(.L_x_2645) ;  /* 0x000000000f087348 */ /* 0x000fea0003c00000 */
[----:B------:R0:W1:Y:S02]  /*2c0b0*/  SHFL.IDX P6, R14, R13, R12, R11 ;  /* 0x0000000c0d0e7389 */ /* 0x00006400000c000b */
[----:B01----:R-:W-:Y:S01]  /*2c0c0*/  ENDCOLLECTIVE ;  /* 0x000000000000791b */ /* 0x003fe20003800000 */
.L_x_2645:
[----:B------:R-:W-:Y:S02]  /*2c0d0*/  IMAD.MOV.U32 R13, RZ, RZ, R29 ;  /* 0x000000ffff0d7224 */ /* 0x000fe400078e001d */
[----:B------:R-:W-:Y:S02]  /*2c0e0*/  IMAD.MOV.U32 R12, RZ, RZ, R2 ;  /* 0x000000ffff0c7224 */ /* 0x000fe400078e0002 */
[----:B------:R-:W-:-:S07]  /*2c0f0*/  IMAD.MOV.U32 R27, RZ, RZ, R14 ;  /* 0x000000ffff1b7224 */ /* 0x000fce00078e000e */
[----:B------:R-:W-:Y:S05]  /*2c100*/  WARPSYNC.COLLECTIVE R15, `(.L_x_2646) ;  /* 0x000000000f087348 */ /* 0x000fea0003c00000 */
[----:B------:R0:W1:Y:S02]  /*2c110*/  SHFL.IDX P6, R14, R13, R12, R11 ;  /* 0x0000000c0d0e7389 */ /* 0x00006400000c000b */
[----:B01----:R-:W-:Y:S01]  /*2c120*/  ENDCOLLECTIVE ;  /* 0x000000000000791b */ /* 0x003fe20003800000 */
.L_x_2646:
[----:B------:R-:W-:Y:S01]  /*2c130*/  IMAD.MOV.U32 R13, RZ, RZ, R28 ;  /* 0x000000ffff0d7224 */ /* 0x000fe200078e001c */
[----:B------:R-:W-:Y:S02]  /*2c140*/  MOV R12, R7 ;  /* 0x00000007000c7202 */ /* 0x000fe40000000f00 */
[----:B------:R-:W-:Y:S02]  /*2c150*/  SEL R28, R30, R27, P0 ;  /* 0x0000001b1e1c7207 */ /* 0x000fe40000000000 */
[----:B------:R-:W-:Y:S01]  /*2c160*/  SEL R30, R27, R30, P0 ;  /* 0x0000001e1b1e7207 */ /* 0x000fe20000000000 */
[----:B------:R-:W-:-:S07]  /*2c170*/  IMAD.MOV.U32 R34, RZ, RZ, R14 ;  /* 0x000000ffff227224 */ /* 0x000fce00078e000e */
[----:B------:R-:W-:Y:S05]  /*2c180*/  WARPSYNC.COLLECTIVE R15, `(.L_x_2647) ;  /* 0x000000000f087348 */ /* 0x000fea0003c00000 */
[----:B------:R0:W1:Y:S02]  /*2c190*/  SHFL.IDX P6, R14, R13, R12, R11 ;  /* 0x0000000c0d0e7389 */ /* 0x00006400000c000b */
[----:B01----:R-:W-:Y:S01]  /*2c1a0*/  ENDCOLLECTIVE ;  /* 0x000000000000791b */ /* 0x003fe20003800000 */
.L_x_2647:
[----:B------:R-:W-:Y:S02]  /*2c1b0*/  IMAD.MOV.U32 R13, RZ, RZ, R31 ;  /* 0x000000ffff0d7224 */ /* 0x000fe400078e001f */
[----:B------:R-:W-:Y:S02]  /*2c1c0*/  IMAD.MOV.U32 R12, RZ, RZ, R2 ;  /* 0x000000ffff0c7224 */ /* 0x000fe400078e0002 */
[----:B------:R-:W-:-:S07]  /*2c1d0*/  IMAD.MOV.U32 R29, RZ, RZ, R14 ;  /* 0x000000ffff1d7224 */ /* 0x000fce00078e000e */
[----:B------:R-:W-:Y:S05]  /*2c1e0*/  WARPSYNC.COLLECTIVE R15, `(.L_x_2648) ;  /* 0x000000000f087348 */ /* 0x000fea0003c00000 */
[----:B------:R0:W1:Y:S02]  /*2c1f0*/  SHFL.IDX P6, R14, R13, R12, R11 ;  /* 0x0000000c0d0e7389 */ /* 0x00006400000c000b */
[----:B01----:R-:W-:Y:S01]  /*2c200*/  ENDCOLLECTIVE ;  /* 0x000000000000791b */ /* 0x003fe20003800000 */
.L_x_2648:
        /* <DEDUP_REMOVED lines=8> */
.L_x_2649:
[----:B------:R-:W-:Y:S01]  /*2c290*/  MOV R13, R33 ;  /* 0x00000021000d7202 */ /* 0x000fe20000000f00 */
[----:B------:R-:W-:Y:S02]  /*2c2a0*/  IMAD.MOV.U32 R12, RZ, RZ, R2 ;  /* 0x000000ffff0c7224 */ /* 0x000fe400078e0002 */
[----:B------:R-:W-:-:S07]  /*2c2b0*/  IMAD.MOV.U32 R31, RZ, RZ, R14 ;  /* 0x000000ffff1f7224 */ /* 0x000fce00078e000e */
[----:B------:R-:W-:Y:S05]  /*2c2c0*/  WARPSYNC.COLLECTIVE R15, `(.L_x_2650) ;  /* 0x000000000f087348 */ /* 0x000fea0003c00000 */
[----:B------:R0:W1:Y:S02]  /*2c2d0*/  SHFL.IDX P6, R14, R13, R12, R11 ;  /* 0x0000000c0d0e7389 */ /* 0x00006400000c000b */
[----:B01----:R-:W-:Y:S01]  /*2c2e0*/  ENDCOLLECTIVE ;  /* 0x000000000000791b */ /* 0x003fe20003800000 */
.L_x_2650:
        /* <DEDUP_REMOVED lines=8> */
.L_x_2651:
[----:B------:R-:W-:Y:S02]  /*2c370*/  IMAD.MOV.U32 R13, RZ, RZ, R35 ;  /* 0x000000ffff0d7224 */ /* 0x000fe400078e0023 */
[----:B------:R-:W-:Y:S02]  /*2c380*/  IMAD.MOV.U32 R12, RZ, RZ, R2 ;  /* 0x000000ffff0c7224 */ /* 0x000fe400078e0002 */
[----:B------:R-:W-:-:S07]  /*2c390*/  IMAD.MOV.U32 R40, RZ, RZ, R14 ;  /* 0x000000ffff287224 */ /* 0x000fce00078e000e */
[----:B------:R-:W-:Y:S05]  /*2c3a0*/  WARPSYNC.COLLECTIVE R15, `(.L_x_2652) ;  /* 0x000000000f087348 */ /* 0x000fea0003c00000 */
[----:B------:R0:W1:Y:S02]  /*2c3b0*/  SHFL.IDX P6, R14, R13, R12, R11 ;  /* 0x0000000c0d0e7389 */ /* 0x00006400000c000b */
[----:B01----:R-:W-:Y:S01]  /*2c3c0*/  ENDCOLLECTIVE ;  /* 0x000000000000791b */ /* 0x003fe20003800000 */
.L_x_2652:
[----:B------:R-:W-:Y:S02]  /*2c3d0*/  IMAD.MOV.U32 R13, RZ, RZ, R42 ;  /* 0x000000ffff0d7224 */ /* 0x000fe400078e002a */
[----:B------:R-:W-:Y:S01]  /*2c3e0*/  IMAD.MOV.U32 R12, RZ, RZ, R7 ;  /* 0x000000ffff0c7224 */ /* 0x000fe200078e0007 */
[----:B------:R-:W-:-:S07]  /*2c3f0*/  MOV R35, R14 ;  /* 0x0000000e00237202 */ /* 0x000fce0000000f00 */
[----:B------:R-:W-:Y:S05]  /*2c400*/  WARPSYNC.COLLECTIVE R15, `(.L_x_2653) ;  /* 0x000000000f087348 */ /* 0x000fea0003c00000 */
[----:B------:R0:W1:Y:S02]  /*2c410*/  SHFL.IDX P6, R14, R13, R12, R11 ;  /* 0x0000000c0d0e7389 */ /* 0x00006400000c000b */
[----:B01----:R-:W-:Y:S01]  /*2c420*/  ENDCOLLECTIVE ;  /* 0x000000000000791b */ /* 0x003fe20003800000 */
.L_x_2653:
[----:B------:R-:W-:Y:S02]  /*2c430*/  IMAD.MOV.U32 R13, RZ, RZ, R37 ;  /* 0x000000ffff0d7224 */ /* 0x000fe400078e0025 */
[----:B------:R-:W-:Y:S02]  /*2c440*/  IMAD.MOV.U32 R12, RZ, RZ, R2 ;  /* 0x000000ffff0c7224 */ /* 0x000fe400078e0002 */
[----:B------:R-:W-:-:S07]  /*2c450*/  IMAD.MOV.U32 R42, RZ, RZ, R14 ;  /* 0x000000ffff2a7224 */ /* 0x000fce00078e000e */
[----:B------:R-:W-:Y:S05]  /*2c460*/  WARPSYNC.COLLECTIVE R15, `(.L_x_2654) ;  /* 0x000000000f087348 */ /* 0x000fea0003c00000 */
[----:B------:R0:W1:Y:S02]  /*2c470*/  SHFL.IDX P6, R14, R13, R12, R11 ;  /* 0x0000000c0d0e7389 */ /* 0x00006400000c000b */
[----:B01----:R-:W-:Y:S01]  /*2c480*/  ENDCOLLECTIVE ;  /* 0x000000000000791b */ /* 0x003fe20003800000 */
.L_x_2654:
[----:B------:R-:W-:Y:S01]  /*2c490*/  IMAD.MOV.U32 R13, RZ, RZ, R44 ;  /* 0x000000ffff0d7224 */ /* 0x000fe200078e002c */
[----:B------:R-:W-:Y:S01]  /*2c4a0*/  MOV R12, R7 ;  /* 0x00000007000c7202 */ /* 0x000fe20000000f00 */
[----:B------:R-:W-:-:S07]  /*2c4b0*/  IMAD.MOV.U32 R37, RZ, RZ, R14 ;  /* 0x000000ffff257224 */ /* 0x000fce00078e000e */
[----:B------:R-:W-:Y:S05]  /*2c4c0*/  WARPSYNC.COLLECTIVE R15, `(.L_x_2655) ;  /* 0x000000000f087348 */ /* 0x000fea0003c00000 */
[----:B------:R0:W1:Y:S02]  /*2c4d0*/  SHFL.IDX P6, R14, R13, R12, R11 ;  /* 0x0000000c0d0e7389 */ /* 0x00006400000c000b */
[----:B01----:R-:W-:Y:S01]  /*2c4e0*/  ENDCOLLECTIVE ;  /* 0x000000000000791b */ /* 0x003fe20003800000 */
.L_x_2655:
[----:B------:R-:W-:Y:S02]  /*2c4f0*/  IMAD.MOV.U32 R13, RZ, RZ, R39 ;  /* 0x000000ffff0d7224 */ /* 0x000fe400078e0027 */
[----:B------:R-:W-:Y:S02]  /*2c500*/  IMAD.MOV.U32 R12, RZ, RZ, R2 ;  /* 0x000000ffff0c7224 */ /* 0x000fe400078e0002 */
[----:B------:R-:W-:-:S07]  /*2c510*/  IMAD.MOV.U32 R44, RZ, RZ, R14 ;  /* 0x000000ffff2c7224 */ /* 0x000fce00078e000e */
[----:B------:R-:W-:Y:S05]  /*2c520*/  WARPSYNC.COLLECTIVE R15, `(.L_x_2656) ;  /* 0x000000000f087348 */ /* 0x000fea0003c00000 */
[----:B------:R0:W1:Y:S02]  /*2c530*/  SHFL.IDX P6, R14, R13, R12, R11 ;  /* 0x0000000c0d0e7389 */ /* 0x00006400000c000b */
[----:B01----:R-:W-:Y:S01]  /*2c540*/  ENDCOLLECTIVE ;  /* 0x000000000000791b */ /* 0x003fe20003800000 */
.L_x_2656:
[----:B------:R-:W-:Y:S02]  /*2c550*/  IMAD.MOV.U32 R13, RZ, RZ, R46 ;  /* 0x000000ffff0d7224 */ /* 0x000fe400078e002e */
[----:B------:R-:W-:Y:S02]  /*2c560*/  IMAD.MOV.U32 R12, RZ, RZ, R7 ;  /* 0x000000ffff0c7224 */ /* 0x000fe400078e0007 */
[----:B------:R-:W-:-:S07]  /*2c570*/  IMAD.MOV.U32 R39, RZ, RZ, R14 ;  /* 0x000000ffff277224 */ /* 0x000fce00078e000e */
[----:B------:R-:W-:Y:S05]  /*2c580*/  WARPSYNC.COLLECTIVE R15, `(.L_x_2657) ;  /* 0x000000000f087348 */ /* 0x000fea0003c00000 */
[----:B------:R0:W1:Y:S02]  /*2c590*/  SHFL.IDX P6, R14, R13, R12, R11 ;  /* 0x0000000c0d0e7389 */ /* 0x00006400000c000b */
[----:B01----:R-:W-:Y:S01]  /*2c5a0*/  ENDCOLLECTIVE ;  /* 0x000000000000791b */ /* 0x003fe20003800000 */
.L_x_2657:
[----:B------:R-:W-:Y:S01]  /*2c5b0*/  MOV R13, R41 ;  /* 0x00000029000d7202 */ /* 0x000fe20000000f00 */
[----:B------:R-:W-:Y:S02]  /*2c5c0*/  IMAD.MOV.U32 R12, RZ, RZ, R2 ;  /* 0x000000ffff0c7224 */ /* 0x000fe400078e0002 */
[----:B------:R-:W-:-:S07]  /*2c5d0*/  IMAD.MOV.U32 R46, RZ, RZ, R14 ;  /* 0x000000ffff2e7224 */ /* 0x000fce00078e000e */
[----:B------:R-:W-:Y:S05]  /*2c5e0*/  WARPSYNC.COLLECTIVE R15, `(.L_x_2658) ;  /* 0x000000000f087348 */ /* 0x000fea0003c00000 */
[----:B------:R0:W1:Y:S02]  /*2c5f0*/  SHFL.IDX P6, R14, R13, R12, R11 ;  /* 0x0000000c0d0e7389 */ /* 0x00006400000c000b */
[----:B01----:R-:W-:Y:S01]  /*2c600*/  ENDCOLLECTIVE ;  /* 0x000000000000791b */ /* 0x003fe20003800000 */
.L_x_2658:
[----:B------:R-:W-:Y:S02]  /*2c610*/  IMAD.MOV.U32 R13, RZ, RZ, R48 ;  /* 0x000000ffff0d7224 */ /* 0x000fe400078e0030 */
[----:B------:R-:W-:Y:S02]  /*2c620*/  IMAD.MOV.U32 R12, RZ, RZ, R7 ;  /* 0x000000ffff0c7224 */ /* 0x000fe400078e0007 */
[----:B------:R-:W-:-:S07]  /*2c630*/  IMAD.MOV.U32 R41, RZ, RZ, R14 ;  /* 0x000000ffff297224 */ /* 0x000fce00078e000e */
[----:B------:R-:W-:Y:S05]  /*2c640*/  WARPSYNC.COLLECTIVE R15, `(.L_x_2659) ;  /* 0x000000000f087348 */ /* 0x000fea0003c00000 */
[----:B------:R0:W1:Y:S02]  /*2c650*/  SHFL.IDX P6, R14, R13, R12, R11 ;  /* 0x0000000c0d0e7389 */ /* 0x00006400000c000b */
[----:B01----:R-:W-:Y:S01]  /*2c660*/  ENDCOLLECTIVE ;  /* 0x000000000000791b */ /* 0x003fe20003800000 */
.L_x_2659:
[----:B------:R-:W-:Y:S02]  /*2c670*/  IMAD.MOV.U32 R13, RZ, RZ, R43 ;  /* 0x000000ffff0d7224 */ /* 0x000fe400078e002b */
[----:B------:R-:W-:Y:S02]  /*2c680*/  IMAD.MOV.U32 R12, RZ, RZ, R2 ;  /* 0x000000ffff0c7224 */ /* 0x000fe400078e0002 */
[----:B------:R-:W-:-:S07]  /*2c690*/  IMAD.MOV.U32 R48, RZ, RZ, R14 ;  /* 0x000000ffff307224 */ /* 0x000fce00078e000e */
[----:B------:R-:W-:Y:S05]  /*2c6a0*/  WARPSYNC.COLLECTIVE R15, `(.L_x_2660) ;  /* 0x000000000f087348 */ /* 0x000fea0003c00000 */
[----:B------:R0:W1:Y:S02]  /*2c6b0*/  SHFL.IDX P6, R14, R13, R12, R11 ;  /* 0x0000000c0d0e7389 */ /* 0x00006400000c000b */
[----:B01----:R-:W-:Y:S01]  /*2c6c0*/  ENDCOLLECTIVE ;  /* 0x000000000000791b */ /* 0x003fe20003800000 */
.L_x_2660:
[----:B------:R-:W-:Y:S02]  /*2c6d0*/  IMAD.MOV.U32 R13, RZ, RZ, R50 ;  /* 0x000000ffff0d7224 */ /* 0x000fe400078e0032 */
[----:B------:R-:W-:Y:S01]  /*2c6e0*/  IMAD.MOV.U32 R12, RZ, RZ, R7 ;  /* 0x000000ffff0c7224 */ /* 0x000fe200078e0007 */
[----:B------:R-:W-:-:S07]  /*2c6f0*/  MOV R43, R14 ;  /* 0x0000000e002b7202 */ /* 0x000fce0000000f00 */
[----:B------:R-:W-:Y:S05]  /*2c700*/  WARPSYNC.COLLECTIVE R15, `(.L_x_2661) ;  /* 0x000000000f087348 */ /* 0x000fea0003c00000 */
[----:B------:R0:W1:Y:S02]  /*2c710*/  SHFL.IDX P6, R14, R13, R12, R11 ;  /* 0x0000000c0d0e7389 */ /* 0x00006400000c000b */
[----:B01----:R-:W-:Y:S01]  /*2c720*/  ENDCOLLECTIVE ;  /* 0x000000000000791b */ /* 0x003fe20003800000 */
.L_x_2661:
[----:B------:R-:W-:Y:S02]  /*2c730*/  IMAD.MOV.U32 R13, RZ, RZ, R45 ;  /* 0x000000ffff0d7224 */ /* 0x000fe400078e002d */
[----:B------:R-:W-:Y:S02]  /*2c740*/  IMAD.MOV.U32 R12, RZ, RZ, R2 ;  /* 0x000000ffff0c7224 */ /* 0x000fe400078e0002 */
[----:B------:R-:W-:-:S07]  /*2c750*/  IMAD.MOV.U32 R50, RZ, RZ, R14 ;  /* 0x000000ffff327224 */ /* 0x000fce00078e000e */
[----:B------:R-:W-:Y:S05]  /*2c760*/  WARPSYNC.COLLECTIVE R15, `(.L_x_2662) ;  /* 0x000000000f087348 */ /* 0x000fea0003c00000 */
[----:B------:R0:W1:Y:S02]  /*2c770*/  SHFL.IDX P6, R14, R13, R12, R11 ;  /* 0x0000000c0d0e7389 */ /* 0x00006400000c000b */
[----:B01----:R-:W-:Y:S01]  /*2c780*/  ENDCOLLECTIVE ;  /* 0x000000000000791b */ /* 0x003fe20003800000 */
.L_x_2662:
[----:B------:R-:W-:Y:S01]  /*2c790*/  IMAD.MOV.U32 R13, RZ, RZ, R52 ;  /* 0x000000ffff0d7224 */ /* 0x000fe200078e0034 */
[----:B------:R-:W-:Y:S01]  /*2c7a0*/  MOV R12, R7 ;  /* 0x00000007000c7202 */ /* 0x000fe20000000f00 */
[----:B------:R-:W-:-:S07]  /*2c7b0*/  IMAD.MOV.U32 R45, RZ, RZ, R14 ;  /* 0x000000ffff2d7224 */ /* 0x000fce00078e000e */
[----:B------:R-:W-:Y:S05]  /*2c7c0*/  WARPSYNC.COLLECTIVE R15, `(.L_x_2663) ;  /* 0x000000000f087348 */ /* 0x000fea0003c00000 */
[----:B------:R0:W1:Y:S02]  /*2c7d0*/  SHFL.IDX P6, R14, R13, R12, R11 ;  /* 0x0000000c0d0e7389 */ /* 0x00006400000c000b */
[----:B01----:R-:W-:Y:S01]  /*2c7e0*/  ENDCOLLECTIVE ;  /* 0x000000000000791b */ /* 0x003fe20003800000 */
.L_x_2663:
[----:B------:R-:W-:Y:S02]  /*2c7f0*/  IMAD.MOV.U32 R13, RZ, RZ, R47 ;  /* 0x000000ffff0d7224 */ /* 0x000fe400078e002f */
[----:B------:R-:W-:Y:S02]  /*2c800*/  IMAD.MOV.U32 R12, RZ, RZ, R2 ;  /* 0x000000ffff0c7224 */ /* 0x000fe400078e0002 */
[----:B------:R-:W-:-:S07]  /*2c810*/  IMAD.MOV.U32 R52, RZ, RZ, R14 ;  /* 0x000000ffff347224 */ /* 0x000fce00078e000e */
[----:B------:R-:W-:Y:S05]  /*2c820*/  WARPSYNC.COLLECTIVE R15, `(.L_x_2664) ;  /* 0x000000000f087348 */ /* 0x000fea0003c00000 */
[----:B------:R0:W1:Y:S02]  /*2c830*/  SHFL.IDX P6, R14, R13, R12, R11 ;  /* 0x0000000c0d0e7389 */ /* 0x00006400000c000b */
[----:B01----:R-:W-:Y:S01]  /*2c840*/  ENDCOLLECTIVE ;  /* 0x000000000000791b */ /* 0x003fe20003800000 */
.L_x_2664:
[----:B------:R-:W-:Y:S02]  /*2c850*/  IMAD.MOV.U32 R13, RZ, RZ, R54 ;  /* 0x000000ffff0d7224 */ /* 0x000fe400078e0036 */
[----:B------:R-:W-:Y:S02]  /*2c860*/  IMAD.MOV.U32 R12, RZ, RZ, R7 ;  /* 0x000000ffff0c7224 */ /* 0x000fe400078e0007 */
[----:B------:R-:W-:-:S07]  /*2c870*/  IMAD.MOV.U32 R47, RZ, RZ, R14 ;  /* 0x000000ffff2f7224 */ /* 0x000fce00078e000e */
[----:B------:R-:W-:Y:S05]  /*2c880*/  WARPSYNC.COLLECTIVE R15, `(.L_x_2665) ;  /* 0x000000000f087348 */ /* 0x000fea0003c00000 */
[----:B------:R0:W1:Y:S02]  /*2c890*/  SHFL.IDX P6, R14, R13, R12, R11 ;  /* 0x0000000c0d0e7389 */ /* 0x00006400000c000b */
[----:B01----:R-:W-:Y:S01]  /*2c8a0*/  ENDCOLLECTIVE ;  /* 0x000000000000791b */ /* 0x003fe20003800000 */
.L_x_2665:
[----:B------:R-:W-:Y:S01]  /*2c8b0*/  MOV R13, R49 ;  /* 0x00000031000d7202 */ /* 0x000fe20000000f00 */
[----:B------:R-:W-:Y:S02]  /*2c8c0*/  IMAD.MOV.U32 R12, RZ, RZ, R2 ;  /* 0x000000ffff0c7224 */ /* 0x000fe400078e0002 */
[----:B------:R-:W-:-:S07]  /*2c8d0*/  IMAD.MOV.U32 R54, RZ, RZ, R14 ;  /* 0x000000ffff367224 */ /* 0x000fce00078e000e */
[----:B------:R-:W-:Y:S05]  /*2c8e0*/  WARPSYNC.COLLECTIVE R15, `(.L_x_2666) ;  /* 0x000000000f087348 */ /* 0x000fea0003c00000 */
[----:B------:R0:W1:Y:S02]  /*2c8f0*/  SHFL.IDX P6, R14, R13, R12, R11 ;  /* 0x0000000c0d0e7389 */ /* 0x00006400000c000b */
[----:B01----:R-:W-:Y:S01]  /*2c900*/  ENDCOLLECTIVE ;  /* 0x000000000000791b */ /* 0x003fe20003800000 */
.L_x_2666:
[----:B------:R-:W-:Y:S02]  /*2c910*/  IMAD.MOV.U32 R13, RZ, RZ, R58 ;  /* 0x000000ffff0d7224 */ /* 0x000fe400078e003a */
[----:B------:R-:W-:Y:S02]  /*2c920*/  IMAD.MOV.U32 R12, RZ, RZ, R7 ;  /* 0x000000ffff0c7224 */ /* 0x000fe400078e0007 */
[----:B------:R-:W-:-:S07]  /*2c930*/  IMAD.MOV.U32 R49, RZ, RZ, R14 ;  /* 0x000000ffff317224 */ /* 0x000fce00078e000e */
[----:B------:R-:W-:Y:S05]  /*2c940*/  WARPSYNC.COLLECTIVE R15, `(.L_x_2667) ;  /* 0x000000000f087348 */ /* 0x000fea0003c00000 */
[----:B------:R0:W1:Y:S02]  /*2c950*/  SHFL.IDX P6, R14, R13, R12, R11 ;  /* 0x0000000c0d0e7389 */ /* 0x00006400000c000b */
[----:B01----:R-:W-:Y:S01]  /*2c960*/  ENDCOLLECTIVE ;  /* 0x000000000000791b */ /* 0x003fe20003800000 */
.L_x_2667:
[----:B------:R-:W-:Y:S02]  /*2c970*/  IMAD.MOV.U32 R13, RZ, RZ, R51 ;  /* 0x000000ffff0d7224 */ /* 0x000fe400078e0033 */
[----:B------:R-:W-:Y:S02]  /*2c980*/  IMAD.MOV.U32 R12, RZ, RZ, R2 ;  /* 0x000000ffff0c7224 */ /* 0x000fe400078e0002 */
[----:B------:R-:W-:-:S07]  /*2c990*/  IMAD.MOV.U32 R58, RZ, RZ, R14 ;  /* 0x000000ffff3a7224 */ /* 0x000fce00078e000e */
[----:B------:R-:W-:Y:S05]  /*2c9a0*/  WARPSYNC.COLLECTIVE R15, `(.L_x_2668) ;  /* 0x000000000f087348 */ /* 0x000fea0003c00000 */
[----:B------:R0:W1:Y:S02]  /*2c9b0*/  SHFL.IDX P6, R14, R13, R12, R11 ;  /* 0x0000000c0d0e7389 */ /* 0x00006400000c000b */
[----:B01----:R-:W-:Y:S01]  /*2c9c0*/  ENDCOLLECTIVE ;  /* 0x000000000000791b */ /* 0x003fe20003800000 */
.L_x_2668:
[----:B------:R-:W-:Y:S01]  /*2c9d0*/  IMAD.MOV.U32 R13, RZ, RZ, R60 ;  /* 0x000000ffff0d7224 */ /* 0x000fe200078e003c */
[----:B------:R-:W-:Y:S01]  /*2c9e0*/  SEL R60, R37, R44, P0 ;  /* 0x0000002c253c7207 */ /* 0x000fe20000000000 */
[----:B------:R-:W-:Y:S01]  /*2c9f0*/  IMAD.MOV.U32 R12, RZ, RZ, R7 ;  /* 0x000000ffff0c7224 */ /* 0x000fe200078e0007 */
[----:B------:R-:W-:-:S07]  /*2ca00*/  MOV R51, R14 ;  /* 0x0000000e00337202 */ /* 0x000fce0000000f00 */
[----:B------:R-:W-:Y:S05]  /*2ca10*/  WARPSYNC.COLLECTIVE R15, `(.L_x_2669) ;  /* 0x000000000f087348 */ /* 0x000fea0003c00000 */
[----:B------:R0:W1:Y:S02]  /*2ca20*/  SHFL.IDX P6, R14, R13, R12, R11 ;  /* 0x0000000c0d0e7389 */ /* 0x00006400000c000b */
[----:B01----:R-:W-:Y:S01]  /*2ca30*/  ENDCOLLECTIVE ;  /* 0x000000000000791b */ /* 0x003fe20003800000 */
.L_x_2669:
[----:B------:R-:W-:Y:S02]  /*2ca40*/  IMAD.MOV.U32 R13, RZ, RZ, R53 ;  /* 0x000000ffff0d7224 */ /* 0x000fe400078e0035 */
[----:B------:R-:W-:Y:S02]  /*2ca50*/  IMAD.MOV.U32 R12, RZ, RZ, R2 ;  /* 0x000000ffff0c7224 */ /* 0x000fe400078e0002 */
[----:B------:R-:W-:-:S07]  /*2ca60*/  IMAD.MOV.U32 R20, RZ, RZ, R14 ;  /* 0x000000ffff147224 */ /* 0x000fce00078e000e */
[----:B------:R-:W-:Y:S05]  /*2ca70*/  WARPSYNC.COLLECTIVE R15, `(.L_x_2670) ;  /* 0x000000000f087348 */ /* 0x000fea0003c00000 */
[----:B------:R0:W1:Y:S02]  /*2ca80*/  SHFL.IDX P6, R14, R13, R12, R11 ;  /* 0x0000000c0d0e7389 */ /* 0x00006400000c000b */
[----:B01----:R-:W-:Y:S01]  /*2ca90*/  ENDCOLLECTIVE ;  /* 0x000000000000791b */ /* 0x003fe20003800000 */
.L_x_2670:
[----:B------:R-:W-:Y:S01]  /*2caa0*/  IMAD.MOV.U32 R13, RZ, RZ, R62 ;  /* 0x000000ffff0d7224 */ /* 0x000fe200078e003e */
[----:B------:R-:W-:Y:S02]  /*2cab0*/  MOV R12, R7 ;  /* 0x00000007000c7202 */ /* 0x000fe40000000f00 */
[----:B------:R-:W-:Y:S02]  /*2cac0*/  SEL R62, R44, R37, P0 ;  /* 0x000000252c3e7207 */ /* 0x000fe40000000000 */
[----:B------:R-:W-:Y:S02]  /*2cad0*/  SEL R44, R39, R46, P0 ;  /* 0x0000002e272c7207 */ /* 0x000fe40000000000 */
[----:B------:R-:W-:Y:S01]  /*2cae0*/  SEL R46, R46, R39, P0 ;  /* 0x000000272e2e7207 */ /* 0x000fe20000000000 */
[----:B------:R-:W-:-:S07]  /*2caf0*/  IMAD.MOV.U32 R53, RZ, RZ, R14 ;  /* 0x000000ffff357224 */ /* 0x000fce00078e000e */
[----:B------:R-:W-:Y:S05]  /*2cb00*/  WARPSYNC.COLLECTIVE R15, `(.L_x_2671) ;  /* 0x000000000f087348 */ /* 0x000fea0003c00000 */
[----:B------:R0:W1:Y:S02]  /*2cb10*/  SHFL.IDX P6, R14, R13, R12, R11 ;  /* 0x0000000c0d0e7389 */ /* 0x00006400000c000b */
[----:B01----:R-:W-:Y:S01]  /*2cb20*/  ENDCOLLECTIVE ;  /* 0x000000000000791b */ /* 0x003fe20003800000 */
.L_x_2671:
[----:B------:R-:W-:Y:S02]  /*2cb30*/  IMAD.MOV.U32 R13, RZ, RZ, R55 ;  /* 0x000000ffff0d7224 */ /* 0x000fe400078e0037 */
[----:B------:R-:W-:Y:S02]  /*2cb40*/  IMAD.MOV.U32 R12, RZ, RZ, R2 ;  /* 0x000000ffff0c7224 */ /* 0x000fe400078e0002 */
[----:B------:R-:W-:-:S07]  /*2cb50*/  IMAD.MOV.U32 R72, RZ, RZ, R14 ;  /* 0x000000ffff487224 */ /* 0x000fce00078e000e */
[----:B------:R-:W-:Y:S05]  /*2cb60*/  WARPSYNC.COLLECTIVE R15, `(.L_x_2672) ;  /* 0x000000000f087348 */ /* 0x000fea0003c00000 */
[----:B------:R0:W1:Y:S02]  /*2cb70*/  SHFL.IDX P6, R14, R13, R12, R11 ;  /* 0x0000000c0d0e7389 */ /* 0x00006400000c000b */
[----:B01----:R-:W-:Y:S01]  /*2cb80*/  ENDCOLLECTIVE ;  /* 0x000000000000791b */ /* 0x003fe20003800000 */
.L_x_2672:
[----:B------:R-:W-:Y:S01]  /*2cb90*/  IMAD.MOV.U32 R13, RZ, RZ, R64 ;  /* 0x000000ffff0d7224 */ /* 0x000fe200078e0040 */
[----:B------:R-:W-:Y:S01]  /*2cba0*/  SEL R64, R41, R48, P0 ;  /* 0x0000003029407207 */ /* 0x000fe20000000000 */
[----:B------:R-:W-:Y:S02]  /*2cbb0*/  IMAD.MOV.U32 R12, RZ, RZ, R7 ;  /* 0x000000ffff0c7224 */ /* 0x000fe400078e0007 */
[----:B------:R-:W-:-:S07]  /*2cbc0*/  IMAD.MOV.U32 R55, RZ, RZ, R14 ;  /* 0x000000ffff377224 */ /* 0x000fce00078e000e */
[----:B------:R-:W-:Y:S05]  /*2cbd0*/  WARPSYNC.COLLECTIVE R15, `(.L_x_2673) ;  /* 0x000000000f087348 */ /* 0x000fea0003c00000 */
[----:B------:R0:W1:Y:S02]  /*2cbe0*/  SHFL.IDX P6, R14, R13, R12, R11 ;  /* 0x0000000c0d0e7389 */ /* 0x00006400000c000b */
[----:B01----:R-:W-:Y:S01]  /*2cbf0*/  ENDCOLLECTIVE ;  /* 0x000000000000791b */ /* 0x003fe20003800000 */
.L_x_2673:
[----:B------:R-:W-:Y:S01]  /*2cc00*/  MOV R13, R59 ;  /* 0x0000003b000d7202 */ /* 0x000fe20000000f00 */
[----:B------:R-:W-:Y:S02]  /*2cc10*/  IMAD.MOV.U32 R12, RZ, RZ, R2 ;  /* 0x000000ffff0c7224 */ /* 0x000fe400078e0002 */
[----:B------:R-:W-:-:S07]  /*2cc20*/  IMAD.MOV.U32 R74, RZ, RZ, R14 ;  /* 0x000000ffff4a7224 */ /* 0x000fce00078e000e */
[----:B------:R-:W-:Y:S05]  /*2cc30*/  WARPSYNC.COLLECTIVE R15, `(.L_x_2674) ;  /* 0x000000000f087348 */ /* 0x000fea0003c00000 */
[----:B------:R0:W1:Y:S02]  /*2cc40*/  SHFL.IDX P6, R14, R13, R12, R11 ;  /* 0x0000000c0d0e7389 */ /* 0x00006400000c000b */
[----:B01----:R-:W-:Y:S01]  /*2cc50*/  ENDCOLLECTIVE ;  /* 0x000000000000791b */ /* 0x003fe20003800000 */
.L_x_2674:
        /* <DEDUP_REMOVED lines=10> */
.L_x_2675:
[----:B------:R-:W-:Y:S02]  /*2cd00*/  IMAD.MOV.U32 R13, RZ, RZ, R61 ;  /* 0x000000ffff0d7224 */ /* 0x000fe400078e003d */
[----:B------:R-:W-:Y:S02]  /*2cd10*/  IMAD.MOV.U32 R12, RZ, RZ, R2 ;  /* 0x000000ffff0c7224 */ /* 0x000fe400078e0002 */
[----:B------:R-:W-:-:S07]  /*2cd20*/  IMAD.MOV.U32 R84, RZ, RZ, R14 ;  /* 0x000000ffff547224 */ /* 0x000fce00078e000e */
[----:B------:R-:W-:Y:S05]  /*2cd30*/  WARPSYNC.COLLECTIVE R15, `(.L_x_2676) ;  /* 0x000000000f087348 */ /* 0x000fea0003c00000 */
[----:B------:R0:W1:Y:S02]  /*2cd40*/  SHFL.IDX P6, R14, R13, R12, R11 ;  /* 0x0000000c0d0e7389 */ /* 0x00006400000c000b */
[----:B01----:R-:W-:Y:S01]  /*2cd50*/  ENDCOLLECTIVE ;  /* 0x000000000000791b */ /* 0x003fe20003800000 */
.L_x_2676:
[----:B------:R-:W-:Y:S02]  /*2cd60*/  SEL R25, R59, R84, P0 ;  /* 0x000000543b197207 */ /* 0x000fe40000000000 */
[----:B------:R-:W-:Y:S01]  /*2cd70*/  SEL R27, R84, R59, P0 ;  /* 0x0000003b541b7207 */ /* 0x000fe20000000000 */
[----:B------:R-:W-:Y:S01]  /*2cd80*/  IMAD.MOV.U32 R13, RZ, RZ, R68 ;  /* 0x000000ffff0d7224 */ /* 0x000fe200078e0044 */
[----:B------:R-:W-:Y:S01]  /*2cd90*/  SEL R68, R45, R52, P0 ;  /* 0x000000342d447207 */ /* 0x000fe20000000000 */
[----:B------:R-:W-:Y:S01]  /*2cda0*/  IMAD.MOV.U32 R12, RZ, RZ, R7 ;  /* 0x000000ffff0c7224 */ /* 0x000fe200078e0007 */
[----:B------:R-:W-:-:S07]  /*2cdb0*/  MOV R61, R14 ;  /* 0x0000000e003d7202 */ /* 0x000fce0000000f00 */
[----:B------:R-:W-:Y:S05]  /*2cdc0*/  WARPSYNC.COLLECTIVE R15, `(.L_x_2677) ;  /* 0x000000000f087348 */ /* 0x000fea0003c00000 */
[----:B------:R0:W1:Y:S02]  /*2cdd0*/  SHFL.IDX P6, R14, R13, R12, R11 ;  /* 0x0000000c0d0e7389 */ /* 0x00006400000c000b */
[----:B01----:R-:W-:Y:S01]  /*2cde0*/  ENDCOLLECTIVE ;  /* 0x000000000000791b */ /* 0x003fe20003800000 */
.L_x_2677:
[----:B------:R-:W-:Y:S02]  /*2cdf0*/  IMAD.MOV.U32 R13, RZ, RZ, R63 ;  /* 0x000000ffff0d7224 */ /* 0x000fe400078e003f */
[----:B------:R-:W-:Y:S02]  /*2ce00*/  IMAD.MOV.U32 R12, RZ, RZ, R2 ;  /* 0x000000ffff0c7224 */ /* 0x000fe400078e0002 */
[----:B------:R-:W-:-:S07]  /*2ce10*/  IMAD.MOV.U32 R86, RZ, RZ, R14 ;  /* 0x000000ffff567224 */ /* 0x000fce00078e000e */
[----:B------:R-:W-:Y:S05]  /*2ce20*/  WARPSYNC.COLLECTIVE R15, `(.L_x_2678) ;  /* 0x000000000f087348 */ /* 0x000fea0003c00000 */
[----:B------:R0:W1:Y:S02]  /*2ce30*/  SHFL.IDX P6, R14, R13, R12, R11 ;  /* 0x0000000c0d0e7389 */ /* 0x00006400000c000b */
[----:B01----:R-:W-:Y:S01]  /*2ce40*/  ENDCOLLECTIVE ;  /* 0x000000000000791b */ /* 0x003fe20003800000 */
.L_x_2678:
[----:B------:R-:W-:Y:S02]  /*2ce50*/  SEL R29, R61, R86, P0 ;  /* 0x000000563d1d7207 */ /* 0x000fe40000000000 */
[----:B------:R-:W-:Y:S01]  /*2ce60*/  SEL R31, R86, R61, P0 ;  /* 0x0000003d561f7207 */ /* 0x000fe20000000000 */
        /* <DEDUP_REMOVED lines=9> */
.L_x_2679:
[----:B------:R-:W-:Y:S02]  /*2cf00*/  IMAD.MOV.U32 R13, RZ, RZ, R65 ;  /* 0x000000ffff0d7224 */ /* 0x000fe400078e0041 */
[----:B------:R-:W-:Y:S02]  /*2cf10*/  IMAD.MOV.U32 R12, RZ, RZ, R2 ;  /* 0x000000ffff0c7224 */ /* 0x000fe400078e0002 */
[----:B------:R-:W-:-:S07]  /*2cf20*/  IMAD.MOV.U32 R88, RZ, RZ, R14 ;  /* 0x000000ffff587224 */ /* 0x000fce00078e000e */
[----:B------:R-:W-:Y:S05]  /*2cf30*/  WARPSYNC.COLLECTIVE R15, `(.L_x_2680) ;  /* 0x000000000f087348 */ /* 0x000fea0003c00000 */
[----:B------:R0:W1:Y:S02]  /*2cf40*/  SHFL.IDX P6, R14, R13, R12, R11 ;  /* 0x0000000c0d0e7389 */ /* 0x00006400000c000b */
[----:B01----:R-:W-:Y:S01]  /*2cf50*/  ENDCOLLECTIVE ;  /* 0x000000000000791b */ /* 0x003fe20003800000 */
.L_x_2680:
[----:B------:R-:W-:Y:S01]  /*2cf60*/  IMAD.MOV.U32 R13, RZ, RZ, R76 ;  /* 0x000000ffff0d7224 */ /* 0x000fe200078e004c */
[----:B------:R-:W-:Y:S01]  /*2cf70*/  SEL R76, R49, R58, P0 ;  /* 0x0000003a314c7207 */ /* 0x000fe20000000000 */
[----:B------:R-:W-:Y:S02]  /*2cf80*/  IMAD.MOV.U32 R12, RZ, RZ, R7 ;  /* 0x000000ffff0c7224 */ /* 0x000fe400078e0007 */
[----:B------:R-:W-:-:S07]  /*2cf90*/  IMAD.MOV.U32 R65, RZ, RZ, R14 ;  /* 0x000000ffff417224 */ /* 0x000fce00078e000e */
[----:B------:R-:W-:Y:S05]  /*2cfa0*/  WARPSYNC.COLLECTIVE R15, `(.L_x_2681) ;  /* 0x000000000f087348 */ /* 0x000fea0003c00000 */
[----:B------:R0:W1:Y:S02]  /*2cfb0*/  SHFL.IDX P6, R14, R13, R12, R11 ;  /* 0x0000000c0d0e7389 */ /* 0x00006400000c000b */
[----:B01----:R-:W-:Y:S01]  /*2cfc0*/  ENDCOLLECTIVE ;  /* 0x000000000000791b */ /* 0x003fe20003800000 */
.L_x_2681:
[----:B------:R-:W-:Y:S01]  /*2cfd0*/  MOV R13, R67 ;  /* 0x00000043000d7202 */ /* 0x000fe20000000f00 */
[----:B------:R-:W-:Y:S02]  /*2cfe0*/  IMAD.MOV.U32 R12, RZ, RZ, R2 ;  /* 0x000000ffff0c7224 */ /* 0x000fe400078e0002 */
[----:B------:R-:W-:-:S07]  /*2cff0*/  IMAD.MOV.U32 R90, RZ, RZ, R14 ;  /* 0x000000ffff5a7224 */ /* 0x000fce00078e000e */
[----:B------:R-:W-:Y:S05]  /*2d000*/  WARPSYNC.COLLECTIVE R15, `(.L_x_2682) ;  /* 0x000000000f087348 */ /* 0x000fea0003c00000 */
[----:B------:R0:W1:Y:S02]  /*2d010*/  SHFL.IDX P6, R14, R13, R12, R11 ;  /* 0x0000000c0d0e7389 */ /* 0x00006400000c000b */
[----:B01----:R-:W-:Y:S01]  /*2d020*/  ENDCOLLECTIVE ;  /* 0x000000000000791b */ /* 0x003fe20003800000 */
.L_x_2682:
        /* <DEDUP_REMOVED lines=9> */
.L_x_2683:
[----:B------:R-:W-:Y:S02]  /*2d0c0*/  IMAD.MOV.U32 R13, RZ, RZ, R69 ;  /* 0x000000ffff0d7224 */ /* 0x000fe400078e0045 */
[----:B------:R-:W-:Y:S02]  /*2d0d0*/  IMAD.MOV.U32 R12, RZ, RZ, R2 ;  /* 0x000000ffff0c7224 */ /* 0x000fe400078e0002 */
[----:B------:R-:W-:-:S07]  /*2d0e0*/  IMAD.MOV.U32 R92, RZ, RZ, R14 ;  /* 0x000000ffff5c7224 */ /* 0x000fce00078e000e */
[----:B------:R-:W-:Y:S05]  /*2d0f0*/  WARPSYNC.COLLECTIVE R15, `(.L_x_2684) ;  /* 0x000000000f087348 */ /* 0x000fea0003c00000 */
[----:B------:R0:W1:Y:S02]  /*2d100*/  SHFL.IDX P6, R14, R13, R12, R11 ;  /* 0x0000000c0d0e7389 */ /* 0x00006400000c000b */
[----:B01----:R-:W-:Y:S01]  /*2d110*/  ENDCOLLECTIVE ;  /* 0x000000000000791b */ /* 0x003fe20003800000 */
.L_x_2684:
[----:B------:R-:W-:Y:S01]  /*2d120*/  IMAD.MOV.U32 R13, RZ, RZ, R80 ;  /* 0x000000ffff0d7224 */ /* 0x000fe200078e0050 */
[----:B------:R-:W-:Y:S01]  /*2d130*/  SEL R80, R51, R20, P0 ;  /* 0x0000001433507207 */ /* 0x000fe20000000000 */
[----:B------:R-:W-:Y:S01]  /*2d140*/  IMAD.MOV.U32 R12, RZ, RZ, R7 ;  /* 0x000000ffff0c7224 */ /* 0x000fe200078e0007 */
[----:B------:R-:W-:-:S07]  /*2d150*/  MOV R69, R14 ;  /* 0x0000000e00457202 */ /* 0x000fce0000000f00 */
[----:B------:R-:W-:Y:S05]  /*2d160*/  WARPSYNC.COLLECTIVE R15, `(.L_x_2685) ;  /* 0x000000000f087348 */ /* 0x000fea0003c00000 */
[----:B------:R0:W1:Y:S02]  /*2d170*/  SHFL.IDX P6, R14, R13, R12, R11 ;  /* 0x0000000c0d0e7389 */ /* 0x00006400000c000b */
[----:B01----:R-:W-:Y:S01]  /*2d180*/  ENDCOLLECTIVE ;  /* 0x000000000000791b */ /* 0x003fe20003800000 */
.L_x_2685:
[----:B------:R-:W-:Y:S02]  /*2d190*/  IMAD.MOV.U32 R13, RZ, RZ, R71 ;  /* 0x000000ffff0d7224 */ /* 0x000fe400078e0047 */
[----:B------:R-:W-:Y:S02]  /*2d1a0*/  IMAD.MOV.U32 R12, RZ, RZ, R2 ;  /* 0x000000ffff0c7224 */ /* 0x000fe400078e0002 */
[----:B------:R-:W-:-:S07]  /*2d1b0*/  IMAD.MOV.U32 R94, RZ, RZ, R14 ;  /* 0x000000ffff5e7224 */ /* 0x000fce00078e000e */
[----:B------:R-:W-:Y:S05]  /*2d1c0*/  WARPSYNC.COLLECTIVE R15, `(.L_x_2686) ;  /* 0x000000000f087348 */ /* 0x000fea0003c00000 */
[----:B------:R0:W1:Y:S02]  /*2d1d0*/  SHFL.IDX P6, R14, R13, R12, R11 ;  /* 0x0000000c0d0e7389 */ /* 0x00006400000c000b */
[----:B01----:R-:W-:Y:S01]  /*2d1e0*/  ENDCOLLECTIVE ;  /* 0x000000000000791b */ /* 0x003fe20003800000 */
.L_x_2686:
[----:B------:R-:W-:Y:S02]  /*2d1f0*/  SEL R41, R69, R94, P0 ;  /* 0x0000005e45297207 */ /* 0x000fe40000000000 */
[----:B------:R-:W-:Y:S01]  /*2d200*/  SEL R43, R94, R69, P0 ;  /* 0x000000455e2b7207 */ /* 0x000fe20000000000 */
[----:B------:R-:W-:Y:S01]  /*2d210*/  IMAD.MOV.U32 R13, RZ, RZ, R82 ;  /* 0x000000ffff0d7224 */ /* 0x000fe200078e0052 */
[----:B------:R-:W-:Y:S02]  /*2d220*/  MOV R12, R7 ;  /* 0x00000007000c7202 */ /* 0x000fe40000000f00 */
[----:B------:R-:W-:Y:S01]  /*2d230*/  SEL R82, R20, R51, P0 ;  /* 0x0000003314527207 */ /* 0x000fe20000000000 */
[----:B------:R-:W-:-:S07]  /*2d240*/  IMAD.MOV.U32 R71, RZ, RZ, R14 ;  /* 0x000000ffff477224 */ /* 0x000fce00078e000e */
[----:B------:R-:W-:Y:S05]  /*2d250*/  WARPSYNC.COLLECTIVE R15, `(.L_x_2687) ;  /* 0x000000000f087348 */ /* 0x000fea0003c00000 */
[----:B------:R0:W1:Y:S02]  /*2d260*/  SHFL.IDX P6, R14, R13, R12, R11 ;  /* 0x0000000c0d0e7389 */ /* 0x00006400000c000b */
[----:B01----:R-:W-:Y:S01]  /*2d270*/  ENDCOLLECTIVE ;  /* 0x000000000000791b */ /* 0x003fe20003800000 */
.L_x_2687:
[----:B------:R-:W-:Y:S02]  /*2d280*/  IMAD.MOV.U32 R13, RZ, RZ, R73 ;  /* 0x000000ffff0d7224 */ /* 0x000fe400078e0049 */
[----:B------:R-:W-:Y:S02]  /*2d290*/  IMAD.MOV.U32 R12, RZ, RZ, R2 ;  /* 0x000000ffff0c7224 */ /* 0x000fe400078e0002 */
[----:B------:R-:W-:-:S07]  /*2d2a0*/  IMAD.MOV.U32 R96, RZ, RZ, R14 ;  /* 0x000000ffff607224 */ /* 0x000fce00078e000e */
[----:B------:R-:W-:Y:S05]  /*2d2b0*/  WARPSYNC.COLLECTIVE R15, `(.L_x_2688) ;  /* 0x000000000f087348 */ /* 0x000fea0003c00000 */
[----:B------:R0:W1:Y:S02]  /*2d2c0*/  SHFL.IDX P6, R14, R13, R12, R11 ;  /* 0x0000000c0d0e7389 */ /* 0x00006400000c000b */
[----:B01----:R-:W-:Y:S01]  /*2d2d0*/  ENDCOLLECTIVE ;  /* 0x000000000000791b */ /* 0x003fe20003800000 */
.L_x_2688:
[----:B------:R-:W-:Y:S01]  /*2d2e0*/  SEL R61, R71, R96, P0 ;  /* 0x00000060473d7207 */ /* 0x000fe20000000000 */
[----:B------:R-:W-:Y:S02]  /*2d2f0*/  IMAD.MOV.U32 R13, RZ, RZ, R98 ;  /* 0x000000ffff0d7224 */ /* 0x000fe400078e0062 */
[----:B------:R-:W-:Y:S02]  /*2d300*/  IMAD.MOV.U32 R12, RZ, RZ, R7 ;  /* 0x000000ffff0c7224 */ /* 0x000fe400078e0007 */
[----:B------:R-:W-:-:S07]  /*2d310*/  IMAD.MOV.U32 R73, RZ, RZ, R14 ;  /* 0x000000ffff497224 */ /* 0x000fce00078e000e */
[----:B------:R-:W-:Y:S05]  /*2d320*/  WARPSYNC.COLLECTIVE R15, `(.L_x_2689) ;  /* 0x000000000f087348 */ /* 0x000fea0003c00000 */
[----:B------:R0:W1:Y:S02]  /*2d330*/  SHFL.IDX P6, R14, R13, R12, R11 ;  /* 0x0000000c0d0e7389 */ /* 0x00006400000c000b */
[----:B01----:R-:W-:Y:S01]  /*2d340*/  ENDCOLLECTIVE ;  /* 0x000000000000791b */ /* 0x003fe20003800000 */
.L_x_2689:
[----:B------:R-:W-:Y:S01]  /*2d350*/  MOV R13, R75 ;  /* 0x0000004b000d7202 */ /* 0x000fe20000000f00 */
[----:B------:R-:W-:Y:S02]  /*2d360*/  IMAD.MOV.U32 R12, RZ, RZ, R2 ;  /* 0x000000ffff0c7224 */ /* 0x000fe400078e0002 */
[----:B------:R-:W-:-:S07]  /*2d370*/  IMAD.MOV.U32 R98, RZ, RZ, R14 ;  /* 0x000000ffff627224 */ /* 0x000fce00078e000e */
[----:B------:R-:W-:Y:S05]  /*2d380*/  WARPSYNC.COLLECTIVE R15, `(.L_x_2690) ;  /* 0x000000000f087348 */ /* 0x000fea0003c00000 */
[----:B------:R0:W1:Y:S02]  /*2d390*/  SHFL.IDX P6, R14, R13, R12, R11 ;  /* 0x0000000c0d0e7389 */ /* 0x00006400000c000b */
[----:B01----:R-:W-:Y:S01]  /*2d3a0*/  ENDCOLLECTIVE ;  /* 0x000000000000791b */ /* 0x003fe20003800000 */
.L_x_2690:
        /* <DEDUP_REMOVED lines=8> */
.L_x_2691:
[----:B------:R-:W-:Y:S02]  /*2d430*/  IMAD.MOV.U32 R13, RZ, RZ, R77 ;  /* 0x000000ffff0d7224 */ /* 0x000fe400078e004d */
[----:B------:R-:W-:Y:S02]  /*2d440*/  IMAD.MOV.U32 R12, RZ, RZ, R2 ;  /* 0x000000ffff0c7224 */ /* 0x000fe400078e0002 */
[----:B------:R-:W-:-:S07]  /*2d450*/  IMAD.MOV.U32 R100, RZ, RZ, R14 ;  /* 0x000000ffff647224 */ /* 0x000fce00078e000e */
[----:B------:R-:W-:Y:S05]  /*2d460*/  WARPSYNC.COLLECTIVE R15, `(.L_x_2692) ;  /* 0x000000000f087348 */ /* 0x000fea0003c00000 */
[----:B------:R0:W1:Y:S02]  /*2d470*/  SHFL.IDX P6, R14, R13, R12, R11 ;  /* 0x0000000c0d0e7389 */ /* 0x00006400000c000b */
[----:B01----:R-:W-:Y:S01]  /*2d480*/  ENDCOLLECTIVE ;  /* 0x000000000000791b */ /* 0x003fe20003800000 */
.L_x_2692:
[----:B------:R-:W-:Y:S01]  /*2d490*/  SEL R65, R75, R100, P0 ;  /* 0x000000644b417207 */ /* 0x000fe20000000000 */
[----:B------:R-:W-:Y:S02]  /*2d4a0*/  IMAD.MOV.U32 R13, RZ, RZ, R110 ;  /* 0x000000ffff0d7224 */ /* 0x000fe400078e006e */
[----:B------:R-:W-:Y:S01]  /*2d4b0*/  IMAD.MOV.U32 R12, RZ, RZ, R7 ;  /* 0x000000ffff0c7224 */ /* 0x000fe200078e0007 */
[----:B------:R-:W-:-:S07]  /*2d4c0*/  MOV R77, R14 ;  /* 0x0000000e004d7202 */ /* 0x000fce0000000f00 */
[----:B------:R-:W-:Y:S05]  /*2d4d0*/  WARPSYNC.COLLECTIVE R15, `(.L_x_2693) ;  /* 0x000000000f087348 */ /* 0x000fea0003c00000 */
[----:B------:R0:W1:Y:S02]  /*2d4e0*/  SHFL.IDX P6, R14, R13, R12, R11 ;  /* 0x0000000c0d0e7389 */ /* 0x00006400000c000b */
[----:B01----:R-:W-:Y:S01]  /*2d4f0*/  ENDCOLLECTIVE ;  /* 0x000000000000791b */ /* 0x003fe20003800000 */
.L_x_2693:
[----:B------:R-:W-:Y:S02]  /*2d500*/  IMAD.MOV.U32 R13, RZ, RZ, R79 ;  /* 0x000000ffff0d7224 */ /* 0x000fe400078e004f */
[----:B------:R-:W-:Y:S02]  /*2d510*/  IMAD.MOV.U32 R12, RZ, RZ, R2 ;  /* 0x000000ffff0c7224 */ /* 0x000fe400078e0002 */
[----:B------:R-:W-:-:S07]  /*2d520*/  IMAD.MOV.U32 R110, RZ, RZ, R14 ;  /* 0x000000ffff6e7224 */ /* 0x000fce00078e000e */
[----:B------:R-:W-:Y:S05]  /*2d530*/  WARPSYNC.COLLECTIVE R15, `(.L_x_2694) ;  /* 0x000000000f087348 */ /* 0x000fea0003c00000 */
[----:B------:R0:W1:Y:S02]  /*2d540*/  SHFL.IDX P6, R14, R13, R12, R11 ;  /* 0x0000000c0d0e7389 */ /* 0x00006400000c000b */
[----:B01----:R-:W-:Y:S01]  /*2d550*/  ENDCOLLECTIVE ;  /* 0x000000000000791b */ /* 0x003fe20003800000 */
.L_x_2694:
[----:B------:R-:W-:Y:S02]  /*2d560*/  SEL R49, R77, R110, P0 ;  /* 0x0000006e4d317207 */ /* 0x000fe40000000000 */
[----:B------:R-:W-:Y:S01]  /*2d570*/  SEL R51, R110, R77, P0 ;  /* 0x0000004d6e337207 */ /* 0x000fe20000000000 */
[----:B------:R-:W-:Y:S01]  /*2d580*/  IMAD.MOV.U32 R13, RZ, RZ, R112 ;  /* 0x000000ffff0d7224 */ /* 0x000fe200078e0070 */
[----:B------:R-:W-:Y:S01]  /*2d590*/  MOV R12, R7 ;  /* 0x00000007000c7202 */ /* 0x000fe20000000f00 */
[----:B------:R-:W-:-:S07]  /*2d5a0*/  IMAD.MOV.U32 R79, RZ, RZ, R14 ;  /* 0x000000ffff4f7224 */ /* 0x000fce00078e000e */
[----:B------:R-:W-:Y:S05]  /*2d5b0*/  WARPSYNC.COLLECTIVE R15, `(.L_x_2695) ;  /* 0x000000000f087348 */ /* 0x000fea0003c00000 */
[----:B------:R0:W1:Y:S02]  /*2d5c0*/  SHFL.IDX P6, R14, R13, R12, R11 ;  /* 0x0000000c0d0e7389 */ /* 0x00006400000c000b */
[----:B01----:R-:W-:Y:S01]  /*2d5d0*/  ENDCOLLECTIVE ;  /* 0x000000000000791b */ /* 0x003fe20003800000 */
.L_x_2695:
[----:B------:R-:W-:Y:S02]  /*2d5e0*/  IMAD.MOV.U32 R13, RZ, RZ, R109 ;  /* 0x000000ffff0d7224 */ /* 0x000fe400078e006d */
[----:B------:R-:W-:Y:S02]  /*2d5f0*/  IMAD.MOV.U32 R12, RZ, RZ, R2 ;  /* 0x000000ffff0c7224 */ /* 0x000fe400078e0002 */
[----:B------:R-:W-:-:S07]  /*2d600*/  IMAD.MOV.U32 R112, RZ, RZ, R14 ;  /* 0x000000ffff707224 */ /* 0x000fce00078e000e */
[----:B------:R-:W-:Y:S05]  /*2d610*/  WARPSYNC.COLLECTIVE R15, `(.L_x_2696) ;  /* 0x000000000f087348 */ /* 0x000fea0003c00000 */
[----:B------:R0:W1:Y:S02]  /*2d620*/  SHFL.IDX P6, R14, R13, R12, R11 ;  /* 0x0000000c0d0e7389 */ /* 0x00006400000c000b */
[----:B01----:R-:W-:Y:S01]  /*2d630*/  ENDCOLLECTIVE ;  /* 0x000000000000791b */ /* 0x003fe20003800000 */
.L_x_2696:
[----:B------:R-:W-:Y:S01]  /*2d640*/  SEL R69, R79, R112, P0 ;  /* 0x000000704f457207 */ /* 0x000fe20000000000 */
[----:B------:R-:W-:Y:S02]  /*2d650*/  IMAD.MOV.U32 R13, RZ, RZ, R114 ;  /* 0x000000ffff0d7224 */ /* 0x000fe400078e0072 */
[----:B------:R-:W-:Y:S02]  /*2d660*/  IMAD.MOV.U32 R12, RZ, RZ, R7 ;  /* 0x000000ffff0c7224 */ /* 0x000fe400078e0007 */
[----:B------:R-:W-:-:S07]  /*2d670*/  IMAD.MOV.U32 R109, RZ, RZ, R14 ;  /* 0x000000ffff6d7224 */ /* 0x000fce00078e000e */
[----:B------:R-:W-:Y:S05]  /*2d680*/  WARPSYNC.COLLECTIVE R15, `(.L_x_2697) ;  /* 0x000000000f087348 */ /* 0x000fea0003c00000 */
[----:B------:R0:W1:Y:S02]  /*2d690*/  SHFL.IDX P6, R14, R13, R12, R11 ;  /* 0x0000000c0d0e7389 */ /* 0x00006400000c000b */
[----:B01----:R-:W-:Y:S01]  /*2d6a0*/  ENDCOLLECTIVE ;  /* 0x000000000000791b */ /* 0x003fe20003800000 */
.L_x_2697:
[----:B------:R-:W-:Y:S01]  /*2d6b0*/  MOV R13, R111 ;  /* 0x0000006f000d7202 */ /* 0x000fe20000000f00 */
[----:B------:R-:W-:Y:S02]  /*2d6c0*/  IMAD.MOV.U32 R12, RZ, RZ, R2 ;  /* 0x000000ffff0c7224 */ /* 0x000fe400078e0002 */
[----:B------:R-:W-:-:S07]  /*2d6d0*/  IMAD.MOV.U32 R114, RZ, RZ, R14 ;  /* 0x000000ffff727224 */ /* 0x000fce00078e000e */
[----:B------:R-:W-:Y:S05]  /*2d6e0*/  WARPSYNC.COLLECTIVE R15, `(.L_x_2698) ;  /* 0x000000000f087348 */ /* 0x000fea0003c00000 */
[----:B------:R0:W1:Y:S02]  /*2d6f0*/  SHFL.IDX P6, R14, R13, R12, R11 ;  /* 0x0000000c0d0e7389 */ /* 0x00006400000c000b */
[----:B01----:R-:W-:Y:S01]  /*2d700*/  ENDCOLLECTIVE ;  /* 0x000000000000791b */ /* 0x003fe20003800000 */
.L_x_2698:
[----:B------:R-:W-:Y:S02]  /*2d710*/  IMAD.MOV.U32 R13, RZ, RZ, R116 ;  /* 0x000000ffff0d7224 */ /* 0x000fe400078e0074 */
[----:B------:R-:W-:Y:S02]  /*2d720*/  IMAD.MOV.U32 R12, RZ, RZ, R7 ;  /* 0x000000ffff0c7224 */ /* 0x000fe400078e0007 */
[----:B------:R-:W-:-:S07]  /*2d730*/  IMAD.MOV.U32 R111, RZ, RZ, R14 ;  /* 0x000000ffff6f7224 */ /* 0x000fce00078e000e */
[----:B------:R-:W-:Y:S05]  /*2d740*/  WARPSYNC.COLLECTIVE R15, `(.L_x_2699) ;  /* 0x000000000f087348 */ /* 0x000fea0003c00000 */
[----:B------:R0:W1:Y:S02]  /*2d750*/  SHFL.IDX P6, R14, R13, R12, R11 ;  /* 0x0000000c0d0e7389 */ /* 0x00006400000c000b */
[----:B01----:R-:W-:Y:S01]  /*2d760*/  ENDCOLLECTIVE ;  /* 0x000000000000791b */ /* 0x003fe20003800000 */
.L_x_2699:
[----:B------:R-:W-:Y:S01]  /*2d770*/  IMAD.MOV.U32 R13, RZ, RZ, R5 ;  /* 0x000000ffff0d7224 */ /* 0x000fe200078e0005 */
[----:B------:R-:W-:Y:S01]  /*2d780*/  SEL R5, R53, R72, P0 ;  /* 0x0000004835057207 */ /* 0x000fe20000000000 */
[----:B------:R-:W-:Y:S02]  /*2d790*/  IMAD.MOV.U32 R12, RZ, RZ, R2 ;  /* 0x000000ffff0c7224 */ /* 0x000fe400078e0002 */
[----:B------:R-:W-:Y:S02]  /*2d7a0*/  IMAD.MOV.U32 R2, RZ, RZ, RZ ;  /* 0x000000ffff027224 */ /* 0x000fe400078e00ff */
[----:B------:R-:W-:-:S07]  /*2d7b0*/  IMAD.MOV.U32 R116, RZ, RZ, R14 ;  /* 0x000000ffff747224 */ /* 0x000fce00078e000e */
[----:B------:R-:W-:Y:S05]  /*2d7c0*/  WARPSYNC.COLLECTIVE R15, `(.L_x_2700) ;  /* 0x000000000f087348 */ /* 0x000fea0003c00000 */
[----:B------:R0:W1:Y:S02]  /*2d7d0*/  SHFL.IDX P6, R14, R13, R12, R11 ;  /* 0x0000000c0d0e7389 */ /* 0x00006400000c000b */
[----:B01----:R-:W-:Y:S01]  /*2d7e0*/  ENDCOLLECTIVE ;  /* 0x000000000000791b */ /* 0x003fe20003800000 */
.L_x_2700:
[----:B------:R-:W-:Y:S01]  /*2d7f0*/  SEL R77, R111, R116, P0 ;  /* 0x000000746f4d7207 */ /* 0x000fe20000000000 */
[----:B------:R-:W-:Y:S02]  /*2d800*/  IMAD.MOV.U32 R13, RZ, RZ, R3 ;  /* 0x000000ffff0d7224 */ /* 0x000fe400078e0003 */
[----:B------:R-:W-:Y:S01]  /*2d810*/  IMAD.MOV.U32 R12, RZ, RZ, R7 ;  /* 0x000000ffff0c7224 */ /* 0x000fe200078e0007 */
[----:B------:R-:W-:Y:S02]  /*2d820*/  SEL R7, R72, R53, P0 ;  /* 0x0000003548077207 */ /* 0x000fe40000000000 */
[----:B------:R-:W-:Y:S02]  /*2d830*/  SEL R53, R109, R114, P0 ;  /* 0x000000726d357207 */ /* 0x000fe40000000000 */
[----:B------:R-:W-:-:S07]  /*2d840*/  MOV R0, R14 ;  /* 0x0000000e00007202 */ /* 0x000fce0000000f00 */
[----:B------:R-:W-:Y:S05]  /*2d850*/  WARPSYNC.COLLECTIVE R15, `(.L_x_2701) ;  /* 0x000000000f087348 */ /* 0x000fea0003c00000 */
[----:B------:R0:W1:Y:S02]  /*2d860*/  SHFL.IDX P6, R14, R13, R12, R11 ;  /* 0x0000000c0d0e7389 */ /* 0x00006400000c000b */
[----:B01----:R-:W-:Y:S01]  /*2d870*/  ENDCOLLECTIVE ;  /* 0x000000000000791b */ /* 0x003fe20003800000 */
.L_x_2701:
[----:B------:R-:W-:Y:S02]  /*2d880*/  SEL R12, R33, R40, P0 ;  /* 0x00000028210c7207 */ /* 0x000fe40000000000 */
[----:B------:R-:W-:Y:S02]  /*2d890*/  SEL R11, R74, R55, P0 ;  /* 0x000000374a0b7207 */ /* 0x000fe40000000000 */
[----:B------:R-:W-:Y:S02]  /*2d8a0*/  SEL R13, R67, R92, P0 ;  /* 0x0000005c430d7207 */ /* 0x000fe40000000000 */
[----:B------:R-:W-:Y:S02]  /*2d8b0*/  SEL R15, R92, R67, P0 ;  /* 0x000000435c0f7207 */ /* 0x000fe40000000000 */
[----:B------:R-:W-:Y:S01]  /*2d8c0*/  SEL R67, R100, R75, P0 ;  /* 0x0000004b64437207 */ /* 0x000fe20000000000 */
[----:B------:R-:W-:Y:S01]  /*2d8d0*/  IMAD.MOV.U32 R3, RZ, RZ, R14 ;  /* 0x000000ffff037224 */ /* 0x000fe200078e000e */
[----:B------:R-:W-:-:S02]  /*2d8e0*/  SEL R14, R40, R33, P0 ;  /* 0x00000021280e7207 */ /* 0x000fc40000000000 */
[----:B------:R-:W-:Y:S02]  /*2d8f0*/  SEL R40, R35, R42, P0 ;  /* 0x0000002a23287207 */ /* 0x000fe40000000000 */
[----:B------:R-:W-:Y:S02]  /*2d900*/  SEL R42, R42, R35, P0 ;  /* 0x000000232a2a7207 */ /* 0x000fe40000000000 */
[----:B------:R-:W-:Y:S02]  /*2d910*/  SEL R33, R63, R88, P0 ;  /* 0x000000583f217207 */ /* 0x000fe40000000000 */
[----:B------:R-:W-:Y:S02]  /*2d920*/  SEL R35, R88, R63, P0 ;  /* 0x0000003f58237207 */ /* 0x000fe40000000000 */
[----:B------:R-:W-:Y:S02]  /*2d930*/  SEL R63, R96, R71, P0 ;  /* 0x00000047603f7207 */ /* 0x000fe40000000000 */
[----:B------:R-:W-:-:S02]  /*2d940*/  SEL R71, R112, R79, P0 ;  /* 0x0000004f70477207 */ /* 0x000fc40000000000 */
[----:B------:R-:W-:Y:S02]  /*2d950*/  SEL R55, R114, R109, P0 ;  /* 0x0000006d72377207 */ /* 0x000fe40000000000 */
[----:B------:R-:W-:Y:S01]  /*2d960*/  SEL R79, R116, R111, P0 ;  /* 0x0000006f744f7207 */ /* 0x000fe20000000000 */
[----:B------:R-:W-:Y:S06]  /*2d970*/  BRA `(.L_x_2702) ;  /* 0xffffff3400747947 */ /* 0x000fec000383ffff */
.L_x_2420:
[----:B------:R-:W0:Y:S01]  /*2d980*/  S2R R6, SR_TID.X ;  /* 0x0000000000067919 */ /* 0x000e220000002100 */
[----:B------:R-:W-:Y:S01]  /*2d990*/  BSSY B1, `(.L_x_2703) ;  /* 0x000000a000017945 */ /* 0x000fe20003800000 */
[----:B------:R-:W-:Y:S01]  /*2d9a0*/  IMAD.MOV.U32 R12, RZ, RZ, RZ ;  /* 0x000000ffff0c7224 */ /* 0x000fe200078e00ff */
[----:B------:R-:W-:Y:S01]  /*2d9b0*/  MOV R15, 0xffffffff ;  /* 0xffffffff000f7802 */ /* 0x000fe20000000f00 */
[----:B------:R-:W-:Y:S01]  /*2d9c0*/  IMAD.MOV.U32 R11, RZ, RZ, 0x1f ;  /* 0x0000001fff0b7424 */ /* 0x000fe200078e00ff */
[----:B0-----:R-:W-:-:S04]  /*2d9d0*/  SHF.R.U32.HI R6, RZ, 0x5, R6 ;  /* 0x00000005ff067819 */ /* 0x001fc80000011606 */
[----:B------:R-:W-:-:S05]  /*2d9e0*/  LOP3.LUT R6, R6, 0x3, RZ, 0xc0, !PT ;  /* 0x0000000306067812 */ /* 0x000fca00078ec0ff */
[----:B------:R-:W-:-:S07]  /*2d9f0*/  IMAD.MOV.U32 R13, RZ, RZ, R6 ;  /* 0x000000ffff0d7224 */ /* 0x000fce00078e0006 */
[----:B------:R-:W-:Y:S05]  /*2da00*/  WARPSYNC.COLLECTIVE R15, `(.L_x_2704) ;  /* 0x000000000f087348 */ /* 0x000fea0003c00000 */
[----:B------:R0:W1:Y:S02]  /*2da10*/  SHFL.IDX P6, R14, R13, R12, R11 ;  /* 0x0000000c0d0e7389 */ /* 0x00006400000c000b */
[----:B01----:R-:W-:Y:S01]  /*2da20*/  ENDCOLLECTIVE ;  /* 0x000000000000791b */ /* 0x003fe20003800000 */
.L_x_2704:
[----:B------:R-:W-:Y:S05]  /*2da30*/  BSYNC B1 ;  /* 0x0000000000017941 */ /* 0x000fea0003800000 */
.L_x_2703:
[----:B------:R-:W-:Y:S05]  /*2da40*/  BRA `(.L_x_2705) ;  /* 0xffffff68009c7947 */ /* 0x000fea000383ffff */
.L_x_2422:
[----:B------:R-:W-:Y:S01]  /*2da50*/  BSSY B1, `(.L_x_2706) ;  /* 0x0000006000017945 */ /* 0x000fe20003800000 */
[----:B------:R-:W-:-:S07]  /*2da60*/  IMAD.MOV.U32 R15, RZ, RZ, -0x1 ;  /* 0xffffffffff0f7424 */ /* 0x000fce00078e00ff */
[----:B0-----:R-:W-:Y:S05]  /*2da70*/  WARPSYNC.COLLECTIVE R15, `(.L_x_2707) ;  /* 0x000000000f0c7348 */ /* 0x001fea0003c00000 */
[----:B------:R-:W-:Y:S02]  /*2da80*/  ELECT P6, UR62, PT ;  /* 0x00000000003e782f */ /* 0x000fe400038c0000 */
[----:B------:R-:W-:Y:S01]  /*2da90*/  MOV R14, UR62 ;  /* 0x0000003e000e7c02 */ /* 0x000fe20008000f00 */
[----:B0-----:R-:W-:Y:S10]  /*2daa0*/  ENDCOLLECTIVE ;  /* 0x000000000000791b */ /* 0x001ff40003800000 */
.L_x_2707:
[----:B------:R-:W-:Y:S05]  /*2dab0*/  BSYNC B1 ;  /* 0x0000000000017941 */ /* 0x000fea0003800000 */
.L_x_2706:
[----:B------:R-:W-:Y:S05]  /*2dac0*/  BRA `(.L_x_2421) ;  /* 0xffffff6800947947 */ /* 0x000fea000383ffff */
.L_x_2424:
[----:B0-----:R0:W1:Y:S02]  /*2dad0*/  SYNCS.PHASECHK.TRANS64.TRYWAIT P0, [R11+URZ+0x38820], R4 ;  /* 0x038820040b0075a7 */ /* 0x001064000800017f */
[----:B-1----:R-:W-:Y:S05]  /*2dae0*/  @!P0 NANOSLEEP.SYNCS 0x989680 ;  /* 0x009896800000895d */ /* 0x002fea0003900000 */
[----:B------:R-:W1:Y:S02]  /*2daf0*/  @!P0 SYNCS.PHASECHK.TRANS64 P0, [R11+URZ+0x38820], R4 ;  /* 0x038820040b0085a7 */ /* 0x000e64000800007f */
[----:B-1----:R-:W-:Y:S05]  /*2db00*/  @!P0 BRA `(.L_x_2424) ;  /* 0xfffffffc00f08947 */ /* 0x002fea000383ffff */
[----:B------:R-:W-:Y:S05]  /*2db10*/  BRA `(.L_x_2708) ;  /* 0xffffff6800b07947 */ /* 0x000fea000383ffff */
.L_x_2428:
[----:B-1----:R1:W2:Y:S02]  /*2db20*/  SYNCS.PHASECHK.TRANS64.TRYWAIT P0, [R7+URZ+0x388a0], R10 ;  /* 0x0388a00a070075a7 */ /* 0x0022a4000800017f */
[----:B--2---:R-:W-:Y:S05]  /*2db30*/  @!P0 NANOSLEEP.SYNCS 0x989680 ;  /* 0x009896800000895d */ /* 0x004fea0003900000 */
[----:B------:R-:W2:Y:S02]  /*2db40*/  @!P0 SYNCS.PHASECHK.TRANS64 P0, [R7+URZ+0x388a0], R10 ;  /* 0x0388a00a070085a7 */ /* 0x000ea4000800007f */
[----:B--2---:R-:W-:Y:S05]  /*2db50*/  @!P0 BRA `(.L_x_2428) ;  /* 0xfffffffc00f08947 */ /* 0x004fea000383ffff */
[----:B------:R-:W-:Y:S05]  /*2db60*/  BRA `(.L_x_2709) ;  /* 0xffffff6800d07947 */ /* 0x000fea000383ffff */
.L_x_2434:
[----:B0-----:R0:W2:Y:S02]  /*2db70*/  SYNCS.PHASECHK.TRANS64.TRYWAIT P0, [R7+URZ+0x388c0], R10 ;  /* 0x0388c00a070075a7 */ /* 0x0010a4000800017f */
[----:B--2---:R-:W-:Y:S05]  /*2db80*/  @!P0 NANOSLEEP.SYNCS 0x989680 ;  /* 0x009896800000895d */ /* 0x004fea0003900000 */
[----:B------:R-:W2:Y:S02]  /*2db90*/  @!P0 SYNCS.PHASECHK.TRANS64 P0, [R7+URZ+0x388c0], R10 ;  /* 0x0388c00a070085a7 */ /* 0x000ea4000800007f */
[----:B--2---:R-:W-:Y:S05]  /*2dba0*/  @!P0 BRA `(.L_x_2434) ;  /* 0xfffffffc00f08947 */ /* 0x004fea000383ffff */
[----:B------:R-:W-:Y:S05]  /*2dbb0*/  BRA `(.L_x_2710) ;  /* 0xffffff6c00907947 */ /* 0x000fea000383ffff */
.L_x_2442:
[----:B0-----:R0:W1:Y:S02]  /*2dbc0*/  SYNCS.PHASECHK.TRANS64.TRYWAIT P1, [R7+URZ+0x388a0], R6 ;  /* 0x0388a006070075a7 */ /* 0x001064000802017f */
[----:B-1----:R-:W-:Y:S05]  /*2dbd0*/  @!P1 NANOSLEEP.SYNCS 0x989680 ;  /* 0x009896800000995d */ /* 0x002fea0003900000 */
[----:B------:R-:W1:Y:S02]  /*2dbe0*/  @!P1 SYNCS.PHASECHK.TRANS64 P1, [R7+URZ+0x388a0], R6 ;  /* 0x0388a006070095a7 */ /* 0x000e64000802007f */
[----:B-1----:R-:W-:Y:S05]  /*2dbf0*/  @!P1 BRA `(.L_x_2442) ;  /* 0xfffffffc00f09947 */ /* 0x002fea000383ffff */
[----:B------:R-:W-:Y:S05]  /*2dc00*/  BRA `(.L_x_2711) ;  /* 0xffffff7000ac7947 */ /* 0x000fea000383ffff */
.L_x_2448:
[----:B-1----:R1:W2:Y:S02]  /*2dc10*/  SYNCS.PHASECHK.TRANS64.TRYWAIT P1, [R7+URZ+0x388c0], R6 ;  /* 0x0388c006070075a7 */ /* 0x0022a4000802017f */
[----:B--2---:R-:W-:Y:S05]  /*2dc20*/  @!P1 NANOSLEEP.SYNCS 0x989680 ;  /* 0x009896800000995d */ /* 0x004fea0003900000 */
[----:B------:R-:W2:Y:S02]  /*2dc30*/  @!P1 SYNCS.PHASECHK.TRANS64 P1, [R7+URZ+0x388c0], R6 ;  /* 0x0388c006070095a7 */ /* 0x000ea4000802007f */
[----:B--2---:R-:W-:Y:S05]  /*2dc40*/  @!P1 BRA `(.L_x_2448) ;  /* 0xfffffffc00f09947 */ /* 0x004fea000383ffff */
[----:B------:R-:W-:Y:S05]  /*2dc50*/  BRA `(.L_x_2712) ;  /* 0xffffff7400647947 */ /* 0x000fea000383ffff */
.L_x_2463:
        /* <DEDUP_REMOVED lines=11> */
.L_x_2714:
[----:B------:R-:W-:Y:S05]  /*2dd10*/  BSYNC B0 ;  /* 0x0000000000007941 */ /* 0x000fea0003800000 */
.L_x_2713:
[----:B------:R-:W-:Y:S05]  /*2dd20*/  BRA `(.L_x_2715) ;  /* 0xffffff8000fc7947 */ /* 0x000fea000383ffff */
.L_x_2465:
[----:B------:R-:W-:Y:S01]  /*2dd30*/  BSSY B0, `(.L_x_2716) ;  /* 0x0000006000007945 */ /* 0x000fe20003800000 */
[----:B------:R-:W-:-:S07]  /*2dd40*/  IMAD.MOV.U32 R15, RZ, RZ, -0x1 ;  /* 0xffffffffff0f7424 */ /* 0x000fce00078e00ff */
[----:B01----:R-:W-:Y:S05]  /*2dd50*/  WARPSYNC.COLLECTIVE R15, `(.L_x_2717) ;  /* 0x000000000f0c7348 */ /* 0x003fea0003c00000 */
[----:B------:R-:W-:Y:S02]  /*2dd60*/  ELECT P6, UR62, PT ;  /* 0x00000000003e782f */ /* 0x000fe400038c0000 */
[----:B------:R-:W-:Y:S01]  /*2dd70*/  MOV R14, UR62 ;  /* 0x0000003e000e7c02 */ /* 0x000fe20008000f00 */
[----:B01----:R-:W-:Y:S10]  /*2dd80*/  ENDCOLLECTIVE ;  /* 0x000000000000791b */ /* 0x003ff40003800000 */
.L_x_2717:
[----:B------:R-:W-:Y:S05]  /*2dd90*/  BSYNC B0 ;  /* 0x0000000000007941 */ /* 0x000fea0003800000 */
.L_x_2716:
[----:B------:R-:W-:Y:S05]  /*2dda0*/  BRA `(.L_x_2718) ;  /* 0xffffff8000f47947 */ /* 0x000fea000383ffff */
.L_x_2468:
[----:B-1----:R1:W2:Y:S02]  /*2ddb0*/  SYNCS.PHASECHK.TRANS64.TRYWAIT P2, [R5+URZ+0x38880], R7 ;  /* 0x03888007050075a7 */ /* 0x0022a4000804017f */
[----:B--2---:R-:W-:Y:S05]  /*2ddc0*/  @!P2 NANOSLEEP.SYNCS 0x989680 ;  /* 0x009896800000a95d */ /* 0x004fea0003900000 */
[----:B------:R-:W2:Y:S02]  /*2ddd0*/  @!P2 SYNCS.PHASECHK.TRANS64 P2, [R5+URZ+0x38880], R7 ;  /* 0x038880070500a5a7 */ /* 0x000ea4000804007f */
[----:B--2---:R-:W-:Y:S05]  /*2dde0*/  @!P2 BRA `(.L_x_2468) ;  /* 0xfffffffc00f0a947 */ /* 0x004fea000383ffff */
[----:B------:R-:W-:Y:S05]  /*2ddf0*/  BRA `(.L_x_2719) ;  /* 0xffffff84006c7947 */ /* 0x000fea000383ffff */
.L_x_2470:
[----:B--2---:R2:W3:Y:S02]  /*2de00*/  SYNCS.PHASECHK.TRANS64.TRYWAIT P2, [R5+URZ+0x38840], R7 ;  /* 0x03884007050075a7 */ /* 0x0044e4000804017f */
[----:B---3--:R-:W-:Y:S05]  /*2de10*/  @!P2 NANOSLEEP.SYNCS 0x989680 ;  /* 0x009896800000a95d */ /* 0x008fea0003900000 */
[----:B------:R-:W3:Y:S02]  /*2de20*/  @!P2 SYNCS.PHASECHK.TRANS64 P2, [R5+URZ+0x38840], R7 ;  /* 0x038840070500a5a7 */ /* 0x000ee4000804007f */
[----:B---3--:R-:W-:Y:S05]  /*2de30*/  @!P2 BRA `(.L_x_2470) ;  /* 0xfffffffc00f0a947 */ /* 0x008fea000383ffff */
[----:B------:R-:W-:Y:S05]  /*2de40*/  BRA `(.L_x_2720) ;  /* 0xffffff8400e47947 */ /* 0x000fea000383ffff */
.L_x_2473:
        /* <DEDUP_REMOVED lines=8> */
.L_x_2479:
[----:B---3--:R3:W4:Y:S02]  /*2ded0*/  SYNCS.PHASECHK.TRANS64.TRYWAIT P0, [R5+URZ+0x38880], R4 ;  /* 0x03888004050075a7 */ /* 0x008724000800017f */
[----:B----4-:R-:W-:Y:S05]  /*2dee0*/  @!P0 NANOSLEEP.SYNCS 0x989680 ;  /* 0x009896800000895d */ /* 0x010fea0003900000 */
[----:B------:R-:W4:Y:S02]  /*2def0*/  @!P0 SYNCS.PHASECHK.TRANS64 P0, [R5+URZ+0x38880], R4 ;  /* 0x03888004050085a7 */ /* 0x000f24000800007f */
[----:B----4-:R-:W-:Y:S05]  /*2df00*/  @!P0 BRA `(.L_x_2479) ;  /* 0xfffffffc00f08947 */ /* 0x010fea000383ffff */
[----:B------:R-:W-:Y:S05]  /*2df10*/  BRA `(.L_x_2722) ;  /* 0xffffff8c00987947 */ /* 0x000fea000383ffff */
.L_x_2485:
[----:B-1----:R1:W2:Y:S02]  /*2df20*/  SYNCS.PHASECHK.TRANS64.TRYWAIT P0, [R5+URZ+0x38840], R4 ;  /* 0x03884004050075a7 */ /* 0x0022a4000800017f */
[----:B--2---:R-:W-:Y:S05]  /*2df30*/  @!P0 NANOSLEEP.SYNCS 0x989680 ;  /* 0x009896800000895d */ /* 0x004fea0003900000 */
[----:B------:R-:W2:Y:S02]  /*2df40*/  @!P0 SYNCS.PHASECHK.TRANS64 P0, [R5+URZ+0x38840], R4 ;  /* 0x03884004050085a7 */ /* 0x000ea4000800007f */
[----:B--2---:R-:W-:Y:S05]  /*2df50*/  @!P0 BRA `(.L_x_2485) ;  /* 0xfffffffc00f08947 */ /* 0x004fea000383ffff */
[----:B------:R-:W-:Y:S05]  /*2df60*/  BRA `(.L_x_2723) ;  /* 0xffffff9000647947 */ /* 0x000fea000383ffff */
.L_x_2492:
[----:B---3--:R-:W3:Y:S02]  /*2df70*/  LDL R4, [R1+0x4] ;  /* 0x0000040001047983 */ /* 0x008ee40000100800 */
[----:B---3--:R3:W4:Y:S02]  /*2df80*/  SYNCS.PHASECHK.TRANS64.TRYWAIT P2, [R4+URZ+0x38870], R3 ;  /* 0x03887003040075a7 */ /* 0x008724000804017f */
[----:B----4-:R-:W-:Y:S05]  /*2df90*/  @!P2 NANOSLEEP.SYNCS 0x989680 ;  /* 0x009896800000a95d */ /* 0x010fea0003900000 */
[----:B------:R-:W4:Y:S02]  /*2dfa0*/  @!P2 SYNCS.PHASECHK.TRANS64 P2, [R4+URZ+0x38870], R3 ;  /* 0x038870030400a5a7 */ /* 0x000f24000804007f */
[----:B----4-:R-:W-:Y:S05]  /*2dfb0*/  @!P2 BRA `(.L_x_2492) ;  /* 0xfffffffc00eca947 */ /* 0x010fea000383ffff */
[----:B------:R-:W-:Y:S05]  /*2dfc0*/  BRA `(.L_x_2724) ;  /* 0xffffff9400487947 */ /* 0x000fea000383ffff */
.L_x_2494:
[----:B---3--:R-:W3:Y:S02]  /*2dfd0*/  LDL R5, [R1+0x4] ;  /* 0x0000040001057983 */ /* 0x008ee40000100800 */
[----:B---3--:R3:W4:Y:S02]  /*2dfe0*/  SYNCS.PHASECHK.TRANS64.TRYWAIT P2, [R5+URZ+0x38860], R4 ;  /* 0x03886004050075a7 */ /* 0x008724000804017f */
[----:B----4-:R-:W-:Y:S05]  /*2dff0*/  @!P2 NANOSLEEP.SYNCS 0x989680 ;  /* 0x009896800000a95d */ /* 0x010fea0003900000 */
[----:B------:R-:W4:Y:S02]  /*2e000*/  @!P2 SYNCS.PHASECHK.TRANS64 P2, [R5+URZ+0x38860], R4 ;  /* 0x038860040500a5a7 */ /* 0x000f24000804007f */
[----:B----4-:R-:W-:Y:S05]  /*2e010*/  @!P2 BRA `(.L_x_2494) ;  /* 0xfffffffc00eca947 */ /* 0x010fea000383ffff */
[----:B------:R-:W-:Y:S05]  /*2e020*/  BRA `(.L_x_2725) ;  /* 0xffffff9400507947 */ /* 0x000fea000383ffff */
.L_x_2501:
[----:B-1----:R1:W2:Y:S02]  /*2e030*/  SYNCS.PHASECHK.TRANS64.TRYWAIT P0, [R2+URZ+0x38870], R0 ;  /* 0x03887000020075a7 */ /* 0x0022a4000800017f */
[----:B--2---:R-:W-:Y:S05]  /*2e040*/  @!P0 NANOSLEEP.SYNCS 0x989680 ;  /* 0x009896800000895d */ /* 0x004fea0003900000 */
[----:B------:R-:W2:Y:S02]  /*2e050*/  @!P0 SYNCS.PHASECHK.TRANS64 P0, [R2+URZ+0x38870], R0 ;  /* 0x03887000020085a7 */ /* 0x000ea4000800007f */
[----:B--2---:R-:W-:Y:S05]  /*2e060*/  @!P0 BRA `(.L_x_2501) ;  /* 0xfffffffc00f08947 */ /* 0x004fea000383ffff */
[----:B------:R-:W-:Y:S05]  /*2e070*/  BRA `(.L_x_2726) ;  /* 0xffffffa000a87947 */ /* 0x000fea000383ffff */
.L_x_2503:
[----:B-1----:R1:W2:Y:S02]  /*2e080*/  SYNCS.PHASECHK.TRANS64.TRYWAIT P0, [R2+URZ+0x38860], R0 ;  /* 0x03886000020075a7 */ /* 0x0022a4000800017f */
[----:B--2---:R-:W-:Y:S05]  /*2e090*/  @!P0 NANOSLEEP.SYNCS 0x989680 ;  /* 0x009896800000895d */ /* 0x004fea0003900000 */
[----:B------:R-:W2:Y:S02]  /*2e0a0*/  @!P0 SYNCS.PHASECHK.TRANS64 P0, [R2+URZ+0x38860], R0 ;  /* 0x03886000020085a7 */ /* 0x000ea4000800007f */
[----:B--2---:R-:W-:Y:S05]  /*2e0b0*/  @!P0 BRA `(.L_x_2503) ;  /* 0xfffffffc00f08947 */ /* 0x004fea000383ffff */
[----:B------:R-:W-:Y:S05]  /*2e0c0*/  BRA `(.L_x_2727) ;  /* 0xffffffa000b07947 */ /* 0x000fea000383ffff */
.L_x_2507:
[----:B------:R-:W2:Y:S01]  /*2e0d0*/  LDL R3, [R1] ;  /* 0x0000000001037983 */ /* 0x000ea20000100800 */
[----:B------:R-:W-:Y:S01]  /*2e0e0*/  BSSY B0, `(.L_x_2728) ;  /* 0x0000008000007945 */ /* 0x000fe20003800000 */
[----:B------:R-:W-:Y:S01]  /*2e0f0*/  MOV R12, RZ ;  /* 0x000000ff000c7202 */ /* 0x000fe20000000f00 */
[----:B------:R-:W-:Y:S02]  /*2e100*/  IMAD.MOV.U32 R11, RZ, RZ, 0x1f ;  /* 0x0000001fff0b7424 */ /* 0x000fe400078e00ff */
[----:B------:R-:W-:Y:S02]  /*2e110*/  IMAD.MOV.U32 R15, RZ, RZ, -0x1 ;  /* 0xffffffffff0f7424 */ /* 0x000fe400078e00ff */
[----:B--2---:R-:W-:-:S07]  /*2e120*/  IMAD.MOV.U32 R13, RZ, RZ, R3 ;  /* 0x000000ffff0d7224 */ /* 0x004fce00078e0003 */
[----:B------:R-:W-:Y:S05]  /*2e130*/  WARPSYNC.COLLECTIVE R15, `(.L_x_2729) ;  /* 0x000000000f087348 */ /* 0x000fea0003c00000 */
[----:B------:R0:W1:Y:S02]  /*2e140*/  SHFL.IDX P6, R14, R13, R12, R11 ;  /* 0x0000000c0d0e7389 */ /* 0x00006400000c000b */
[----:B01----:R-:W-:Y:S01]  /*2e150*/  ENDCOLLECTIVE ;  /* 0x000000000000791b */ /* 0x003fe20003800000 */
.L_x_2729:
[----:B------:R-:W-:Y:S05]  /*2e160*/  BSYNC B0 ;  /* 0x0000000000007941 */ /* 0x000fea0003800000 */
.L_x_2728:
        /* <DEDUP_REMOVED lines=9> */
.L_x_2730:
[----:B------:R-:W-:Y:S01]  /*2e200*/  ULDC UR4, c[0x0][0xc14] ;  /* 0x0003050000047ab9 */ /* 0x000fe20000000800 */
[----:B------:R-:W-:Y:S01]  /*2e210*/  IMAD.IADD R5, R2, 0x1, R7 ;  /* 0x0000000102057824 */ /* 0x000fe200078e0207 */
[----:B------:R-:W-:-:S04]  /*2e220*/  MOV R4, R14 ;  /* 0x0000000e00047202 */ /* 0x000fc80000000f00 */
[----:B------:R-:W-:-:S13]  /*2e230*/  ISETP.GE.OR P1, PT, R5, UR4, !P0 ;  /* 0x0000000405007c0c */ /* 0x000fda000c726670 */
[----:B------:R-:W0:Y:S02]  /*2e240*/  @!P1 LDC.64 R2, c[0x0][0xc58] ;  /* 0x00031600ff029b82 */ /* 0x000e240000000a00 */
[----:B0-----:R-:W-:-:S06]  /*2e250*/  @!P1 IMAD.WIDE R2, R5, 0x4, R2 ;  /* 0x0000000405029825 */ /* 0x001fcc00078e0202 */
[----:B------:R0:W2:Y:S01]  /*2e260*/  @!P1 LDG.E R3, desc[UR46][R2.64] ;  /* 0x0000002e02039981 */ /* 0x0000a2000c1e1900 */
[----:B------:R-:W-:Y:S01]  /*2e270*/  IMAD.MOV.U32 R11, RZ, RZ, RZ ;  /* 0x000000ffff0b7224 */ /* 0x000fe200078e00ff */
        /* <DEDUP_REMOVED lines=11> */
.L_x_2731:
        /* <DEDUP_REMOVED lines=8> */
.L_x_2732:
[----:B------:R-:W-:Y:S02]  /*2e3b0*/  IMAD.MOV.U32 R12, RZ, RZ, 0x4 ;  /* 0x00000004ff0c7424 */ /* 0x000fe400078e00ff */
[----:B------:R-:W-:-:S05]  /*2e3c0*/  IMAD.MOV.U32 R5, RZ, RZ, R14 ;  /* 0x000000ffff057224 */ /* 0x000fca00078e000e */
[----:B------:R-:W-:-:S05]  /*2e3d0*/  SEL R5, R5, RZ, P2 ;  /* 0x000000ff05057207 */ /* 0x000fca0001000000 */
[----:B------:R-:W-:-:S04]  /*2e3e0*/  IMAD.IADD R3, R3, 0x1, R5 ;  /* 0x0000000103037824 */ /* 0x000fc800078e0205 */
[----:B------:R-:W-:-:S07]  /*2e3f0*/  IMAD.MOV.U32 R13, RZ, RZ, R3 ;  /* 0x000000ffff0d7224 */ /* 0x000fce00078e0003 */
[----:B------:R-:W-:Y:S05]  /*2e400*/  WARPSYNC.COLLECTIVE R15, `(.L_x_2733) ;  /* 0x000000000f087348 */ /* 0x000fea0003c00000 */
[----:B------:R0:W1:Y:S02]  /*2e410*/  SHFL.UP P6, R14, R13, R12, R11 ;  /* 0x0400000c0d0e7389 */ /* 0x00006400000c000b */
[----:B01----:R-:W-:Y:S01]  /*2e420*/  ENDCOLLECTIVE ;  /* 0x000000000000791b */ /* 0x003fe20003800000 */
.L_x_2733:
        /* <DEDUP_REMOVED lines=8> */
.L_x_2734:
        /* <DEDUP_REMOVED lines=8> */
.L_x_2735:
        /* <DEDUP_REMOVED lines=9> */
.L_x_2736:
[----:B------:R-:W-:Y:S01]  /*2e5c0*/  IMAD.MOV.U32 R9, RZ, RZ, R14 ;  /* 0x000000ffff097224 */ /* 0x000fe200078e000e */
[----:B------:R-:W-:Y:S06]  /*2e5d0*/  BRA `(.L_x_2737) ;  /* 0xffffffac002c7947 */ /* 0x000fec000383ffff */
.L_x_2512:
        /* <DEDUP_REMOVED lines=8> */
.L_x_2739:
[----:B------:R-:W-:Y:S05]  /*2e660*/  BSYNC B0 ;  /* 0x0000000000007941 */ /* 0x000fea0003800000 */
.L_x_2738:
[----:B------:R-:W-:Y:S01]  /*2e670*/  SEL R3, R14, RZ, P1 ;  /* 0x000000ff0e037207 */ /* 0x000fe20000800000 */
[----:B------:R-:W-:Y:S02]  /*2e680*/  IMAD.MOV.U32 R12, RZ, RZ, 0x2 ;  /* 0x00000002ff0c7424 */ /* 0x000fe400078e00ff */
[----:B------:R-:W-:Y:S01]  /*2e690*/  IMAD.MOV.U32 R11, RZ, RZ, RZ ;  /* 0x000000ffff0b7224 */ /* 0x000fe200078e00ff */
[----:B------:R-:W-:Y:S01]  /*2e6a0*/  IADD3 R3, R2, R3, RZ ;  /* 0x0000000302037210 */ /* 0x000fe20007ffe0ff */
[----:B------:R-:W-:-:S04]  /*2e6b0*/  IMAD.MOV.U32 R15, RZ, RZ, -0x1 ;  /* 0xffffffffff0f7424 */ /* 0x000fc800078e00ff */
[----:B------:R-:W-:-:S07]  /*2e6c0*/  IMAD.MOV.U32 R13, RZ, RZ, R3 ;  /* 0x000000ffff0d7224 */ /* 0x000fce00078e0003 */
[----:B------:R-:W-:Y:S05]  /*2e6d0*/  WARPSYNC.COLLECTIVE R15, `(.L_x_2740) ;  /* 0x000000000f087348 */ /* 0x000fea0003c00000 */
[----:B------:R0:W1:Y:S02]  /*2e6e0*/  SHFL.UP P6, R14, R13, R12, R11 ;  /* 0x0400000c0d0e7389 */ /* 0x00006400000c000b */
[----:B01----:R-:W-:Y:S01]  /*2e6f0*/  ENDCOLLECTIVE ;  /* 0x000000000000791b */ /* 0x003fe20003800000 */
.L_x_2740:
[----:B------:R-:W-:Y:S01]  /*2e700*/  MOV R12, 0x4 ;  /* 0x00000004000c7802 */ /* 0x000fe20000000f00 */
[----:B------:R-:W-:-:S05]  /*2e710*/  IMAD.MOV.U32 R5, RZ, RZ, R14 ;  /* 0x000000ffff057224 */ /* 0x000fca00078e000e */
[----:B------:R-:W-:-:S05]  /*2e720*/  SEL R5, R5, RZ, P2 ;  /* 0x000000ff05057207 */ /* 0x000fca0001000000 */
[----:B------:R-:W-:-:S04]  /*2e730*/  IMAD.IADD R3, R3, 0x1, R5 ;  /* 0x0000000103037824 */ /* 0x000fc800078e0205 */
[----:B------:R-:W-:-:S07]  /*2e740*/  IMAD.MOV.U32 R13, RZ, RZ, R3 ;  /* 0x000000ffff0d7224 */ /* 0x000fce00078e0003 */
[----:B------:R-:W-:Y:S05]  /*2e750*/  WARPSYNC.COLLECTIVE R15, `(.L_x_2741) ;  /* 0x000000000f087348 */ /* 0x000fea0003c00000 */
[----:B------:R0:W1:Y:S02]  /*2e760*/  SHFL.UP P6, R14, R13, R12, R11 ;  /* 0x0400000c0d0e7389 */ /* 0x00006400000c000b */
[----:B01----:R-:W-:Y:S01]  /*2e770*/  ENDCOLLECTIVE ;  /* 0x000000000000791b */ /* 0x003fe20003800000 */
.L_x_2741:
        /* <DEDUP_REMOVED lines=8> */
.L_x_2742:
        /* <DEDUP_REMOVED lines=8> */
.L_x_2743:
[----:B------:R-:W-:Y:S02]  /*2e880*/  IMAD.MOV.U32 R12, RZ, RZ, 0x1f ;  /* 0x0000001fff0c7424 */ /* 0x000fe400078e00ff */
[----:B------:R-:W-:Y:S02]  /*2e890*/  IMAD.MOV.U32 R11, RZ, RZ, 0x1f ;  /* 0x0000001fff0b7424 */ /* 0x000fe400078e00ff */
[----:B------:R-:W-:-:S05]  /*2e8a0*/  IMAD.MOV.U32 R5, RZ, RZ, R14 ;  /* 0x000000ffff057224 */ /* 0x000fca00078e000e */
[----:B------:R-:W-:-:S05]  /*2e8b0*/  SEL R5, R5, RZ, P5 ;  /* 0x000000ff05057207 */ /* 0x000fca0002800000 */
[----:B------:R-:W-:-:S04]  /*2e8c0*/  IMAD.IADD R6, R3, 0x1, R5 ;  /* 0x0000000103067824 */ /* 0x000fc800078e0205 */
[----:B------:R-:W-:-:S07]  /*2e8d0*/  IMAD.MOV.U32 R13, RZ, RZ, R6 ;  /* 0x000000ffff0d7224 */ /* 0x000fce00078e0006 */
[----:B------:R-:W-:Y:S05]  /*2e8e0*/  WARPSYNC.COLLECTIVE R15, `(.L_x_2744) ;  /* 0x000000000f087348 */ /* 0x000fea0003c00000 */
[----:B------:R0:W1:Y:S02]  /*2e8f0*/  SHFL.IDX P6, R14, R13, R12, R11 ;  /* 0x0000000c0d0e7389 */ /* 0x00006400000c000b */
[----:B01----:R-:W-:Y:S01]  /*2e900*/  ENDCOLLECTIVE ;  /* 0x000000000000791b */ /* 0x003fe20003800000 */
.L_x_2744:
[----:B------:R-:W-:Y:S01]  /*2e910*/  IMAD.MOV.U32 R9, RZ, RZ, R14 ;  /* 0x000000ffff097224 */ /* 0x000fe200078e000e */
[----:B------:R-:W-:Y:S06]  /*2e920*/  BRA `(.L_x_2745) ;  /* 0xffffffac00007947 */ /* 0x000fec000383ffff */
.L_x_2514:
[----:B------:R-:W-:Y:S01]  /*2e930*/  BSSY B0, `(.L_x_2746) ;  /* 0x0000006000007945 */ /* 0x000fe20003800000 */
[----:B------:R-:W-:Y:S01]  /*2e940*/  PLOP3.LUT P6, PT, P6, PT, PT, 0x8, 0x0 ;  /* 0x000000000000781c */ /* 0x000fe200037ce170 */
[----:B------:R-:W-:-:S12]  /*2e950*/  IMAD.MOV.U32 R15, RZ, RZ, -0x1 ;  /* 0xffffffffff0f7424 */ /* 0x000fd800078e00ff */
[----:B0-----:R-:W-:Y:S05]  /*2e960*/  WARPSYNC.COLLECTIVE R15, `(.L_x_2747) ;  /* 0x000000000f087348 */ /* 0x001fea0003c00000 */
[----:B------:R-:W-:Y:S01]  /*2e970*/  VOTE.ANY R14, PT, P6 ;  /* 0x00000000000e7806 */ /* 0x000fe200030e0100 */
[----:B0-----:R-:W-:Y:S06]  /*2e980*/  ENDCOLLECTIVE ;  /* 0x000000000000791b */ /* 0x001fec0003800000 */
.L_x_2747:
[----:B------:R-:W-:Y:S05]  /*2e990*/  BSYNC B0 ;  /* 0x0000000000007941 */ /* 0x000fea0003800000 */
.L_x_2746:
[----:B------:R-:W-:Y:S01]  /*2e9a0*/  MOV R5, R14 ;  /* 0x0000000e00057202 */ /* 0x000fe20000000f00 */
[----:B------:R-:W-:Y:S02]  /*2e9b0*/  IMAD.MOV.U32 R13, RZ, RZ, R2 ;  /* 0x000000ffff0d7224 */ /* 0x000fe400078e0002 */
[----:B------:R-:W-:Y:S01]  /*2e9c0*/  IMAD.MOV.U32 R11, RZ, RZ, 0x1f ;  /* 0x0000001fff0b7424 */ /* 0x000fe200078e00ff */
[----:B------:R-:W0:Y:S01]  /*2e9d0*/  POPC R4, R5 ;  /* 0x0000000500047309 */ /* 0x000e220000000000 */
[----:B------:R-:W-:Y:S02]  /*2e9e0*/  IMAD.MOV.U32 R15, RZ, RZ, -0x1 ;  /* 0xffffffffff0f7424 */ /* 0x000fe400078e00ff */
[----:B0-----:R-:W-:-:S07]  /*2e9f0*/  IMAD.MOV.U32 R12, RZ, RZ, R4 ;  /* 0x000000ffff0c7224 */ /* 0x001fce00078e0004 */
[----:B------:R-:W-:Y:S05]  /*2ea00*/  WARPSYNC.COLLECTIVE R15, `(.L_x_2748) ;  /* 0x000000000f087348 */ /* 0x000fea0003c00000 */
[----:B------:R0:W1:Y:S02]  /*2ea10*/  SHFL.IDX P6, R14, R13, R12, R11 ;  /* 0x0000000c0d0e7389 */ /* 0x00006400000c000b */
[----:B01----:R-:W-:Y:S01]  /*2ea20*/  ENDCOLLECTIVE ;  /* 0x000000000000791b */ /* 0x003fe20003800000 */
.L_x_2748:
[----:B------:R-:W-:Y:S01]  /*2ea30*/  IMAD.MOV.U32 R7, RZ, RZ, R14 ;  /* 0x000000ffff077224 */ /* 0x000fe200078e000e */
[----:B------:R-:W-:Y:S06]  /*2ea40*/  BRA `(.L_x_2749) ;  /* 0xffffffa800f07947 */ /* 0x000fec000383ffff */
.L_x_2516:
[----:B------:R-:W-:Y:S01]  /*2ea50*/  BSSY B0, `(.L_x_2750) ;  /* 0x0000007000007945 */ /* 0x000fe20003800000 */
[----:B------:R-:W-:Y:S01]  /*2ea60*/  IMAD.MOV.U32 R13, RZ, RZ, R6 ;  /* 0x000000ffff0d7224 */ /* 0x000fe200078e0006 */
[----:B------:R-:W-:Y:S01]  /*2ea70*/  MOV R15, 0xffffffff ;  /* 0xffffffff000f7802 */ /* 0x000fe20000000f00 */
[----:B------:R-:W-:-:S07]  /*2ea80*/  IMAD.MOV.U32 R11, RZ, RZ, 0x1f ;  /* 0x0000001fff0b7424 */ /* 0x000fce00078e00ff */
[----:B0-2---:R-:W-:Y:S05]  /*2ea90*/  WARPSYNC.COLLECTIVE R15, `(.L_x_2751) ;  /* 0x000000000f087348 */ /* 0x005fea0003c00000 */
[----:B------:R1:W3:Y:S02]  /*2eaa0*/  SHFL.IDX P6, R14, R13, R12, R11 ;  /* 0x0000000c0d0e7389 */ /* 0x0002e400000c000b */
[----:B0123--:R-:W-:Y:S01]  /*2eab0*/  ENDCOLLECTIVE ;  /* 0x000000000000791b */ /* 0x00ffe20003800000 */
.L_x_2751:
[----:B------:R-:W-:Y:S05]  /*2eac0*/  BSYNC B0 ;  /* 0x0000000000007941 */ /* 0x000fea0003800000 */
.L_x_2750:
[----:B------:R-:W-:Y:S01]  /*2ead0*/  IMAD.MOV.U32 R2, RZ, RZ, R14 ;  /* 0x000000ffff027224 */ /* 0x000fe200078e000e */
[----:B------:R-:W-:Y:S06]  /*2eae0*/  BRA `(.L_x_2515) ;  /* 0xffffffa800e47947 */ /* 0x000fec000383ffff */
.L_x_2520:
[----:B0-----:R0:W1:Y:S02]  /*2eaf0*/  SYNCS.PHASECHK.TRANS64.TRYWAIT P0, [R0+URZ+0x38820], R3 ;  /* 0x03882003000075a7 */ /* 0x001064000800017f */
[----:B-1----:R-:W-:Y:S05]  /*2eb00*/  @!P0 NANOSLEEP.SYNCS 0x989680 ;  /* 0x009896800000895d */ /* 0x002fea0003900000 */
[----:B------:R-:W1:Y:S02]  /*2eb10*/  @!P0 SYNCS.PHASECHK.TRANS64 P0, [R0+URZ+0x38820], R3 ;  /* 0x03882003000085a7 */ /* 0x000e64000800007f */
[----:B-1----:R-:W-:Y:S05]  /*2eb20*/  @!P0 BRA `(.L_x_2520) ;  /* 0xfffffffc00f08947 */ /* 0x002fea000383ffff */
[----:B------:R-:W-:Y:S05]  /*2eb30*/  BRA `(.L_x_2752) ;  /* 0xffffffb0009c7947 */ /* 0x000fea000383ffff */
.L_x_2521:
        /* <DEDUP_REMOVED lines=11> */
.L_x_2754:
[----:B------:R-:W-:Y:S05]  /*2ebf0*/  BSYNC B0 ;  /* 0x0000000000007941 */ /* 0x000fea0003800000 */
.L_x_2753:
[----:B------:R-:W-:Y:S05]  /*2ec00*/  BRA `(.L_x_2755) ;  /* 0xffffffb000847947 */ /* 0x000fea000383ffff */
.L_x_2522:
[----:B------:R-:W-:Y:S01]  /*2ec10*/  BSSY B0, `(.L_x_2756) ;  /* 0x0000006000007945 */ /* 0x000fe20003800000 */
[----:B------:R-:W-:-:S07]  /*2ec20*/  IMAD.MOV.U32 R15, RZ, RZ, -0x1 ;  /* 0xffffffffff0f7424 */ /* 0x000fce00078e00ff */
[----:B01----:R-:W-:Y:S05]  /*2ec30*/  WARPSYNC.COLLECTIVE R15, `(.L_x_2757) ;  /* 0x000000000f0c7348 */ /* 0x003fea0003c00000 */
[----:B------:R-:W-:Y:S02]  /*2ec40*/  ELECT P6, UR62, PT ;  /* 0x00000000003e782f */ /* 0x000fe400038c0000 */
[----:B------:R-:W-:Y:S01]  /*2ec50*/  MOV R14, UR62 ;  /* 0x0000003e000e7c02 */ /* 0x000fe20008000f00 */
[----:B01----:R-:W-:Y:S10]  /*2ec60*/  ENDCOLLECTIVE ;  /* 0x000000000000791b */ /* 0x003ff40003800000 */
.L_x_2757:
[----:B------:R-:W-:Y:S05]  /*2ec70*/  BSYNC B0 ;  /* 0x0000000000007941 */ /* 0x000fea0003800000 */
.L_x_2756:
[----:B------:R-:W-:Y:S05]  /*2ec80*/  BRA `(.L_x_2758) ;  /* 0xffffffb000787947 */ /* 0x000fea000383ffff */
.L_x_2524:
[----:B0-----:R0:W1:Y:S02]  /*2ec90*/  SYNCS.PHASECHK.TRANS64.TRYWAIT P1, [R6+URZ], R5 ;  /* 0x00000005060075a7 */ /* 0x001064000802017f */
[----:B-1----:R-:W-:Y:S05]  /*2eca0*/  @!P1 NANOSLEEP.SYNCS 0x989680 ;  /* 0x009896800000995d */ /* 0x002fea0003900000 */
[----:B------:R-:W1:Y:S02]  /*2ecb0*/  @!P1 SYNCS.PHASECHK.TRANS64 P1, [R6+URZ], R5 ;  /* 0x00000005060095a7 */ /* 0x000e64000802007f */
[----:B-1----:R-:W-:Y:S05]  /*2ecc0*/  @!P1 BRA `(.L_x_2524) ;  /* 0xfffffffc00f09947 */ /* 0x002fea000383ffff */
[----:B------:R-:W-:Y:S05]  /*2ecd0*/  BRA `(.L_x_2759) ;  /* 0xffffffb000b47947 */ /* 0x000fea000383ffff */
.L_x_2525:
[----:B-1----:R1:W2:Y:S02]  /*2ece0*/  SYNCS.PHASECHK.TRANS64.TRYWAIT P1, [R7+URZ], R2 ;  /* 0x00000002070075a7 */ /* 0x0022a4000802017f */
[----:B--2---:R-:W-:Y:S05]  /*2ecf0*/  @!P1 NANOSLEEP.SYNCS 0x989680 ;  /* 0x009896800000995d */ /* 0x004fea0003900000 */
[----:B------:R-:W2:Y:S02]  /*2ed00*/  @!P1 SYNCS.PHASECHK.TRANS64 P1, [R7+URZ], R2 ;  /* 0x00000002070095a7 */ /* 0x000ea4000802007f */
[----:B--2---:R-:W-:Y:S05]  /*2ed10*/  @!P1 BRA `(.L_x_2525) ;  /* 0xfffffffc00f09947 */ /* 0x004fea000383ffff */
[----:B------:R-:W-:Y:S05]  /*2ed20*/  BRA `(.L_x_2760) ;  /* 0xffffffb000a87947 */ /* 0x000fea000383ffff */
.L_x_2527:
[----:B--2---:R2:W3:Y:S02]  /*2ed30*/  SYNCS.PHASECHK.TRANS64.TRYWAIT P1, [R4+URZ+0x38860], R5 ;  /* 0x03886005040075a7 */ /* 0x0044e4000802017f */
[----:B---3--:R-:W-:Y:S05]  /*2ed40*/  @!P1 NANOSLEEP.SYNCS 0x989680 ;  /* 0x009896800000995d */ /* 0x008fea0003900000 */
[----:B------:R-:W3:Y:S02]  /*2ed50*/  @!P1 SYNCS.PHASECHK.TRANS64 P1, [R4+URZ+0x38860], R5 ;  /* 0x03886005040095a7 */ /* 0x000ee4000802007f */
[----:B---3--:R-:W-:Y:S05]  /*2ed60*/  @!P1 BRA `(.L_x_2527) ;  /* 0xfffffffc00f09947 */ /* 0x008fea000383ffff */
[----:B------:R-:W-:Y:S05]  /*2ed70*/  BRA `(.L_x_2761) ;  /* 0xffffffb000ac7947 */ /* 0x000fea000383ffff */
.L_x_2529:
[----:B---3--:R3:W4:Y:S02]  /*2ed80*/  SYNCS.PHASECHK.TRANS64.TRYWAIT P1, [R3+URZ+0x38860], R2 ;  /* 0x03886002030075a7 */ /* 0x008724000802017f */
[----:B----4-:R-:W-:Y:S05]  /*2ed90*/  @!P1 NANOSLEEP.SYNCS 0x989680 ;  /* 0x009896800000995d */ /* 0x010fea0003900000 */
[----:B------:R-:W4:Y:S02]  /*2eda0*/  @!P1 SYNCS.PHASECHK.TRANS64 P1, [R3+URZ+0x38860], R2 ;  /* 0x03886002030095a7 */ /* 0x000f24000802007f */
[----:B----4-:R-:W-:Y:S05]  /*2edb0*/  @!P1 BRA `(.L_x_2529) ;  /* 0xfffffffc00f09947 */ /* 0x010fea000383ffff */
[----:B------:R-:W-:Y:S05]  /*2edc0*/  BRA `(.L_x_2762) ;  /* 0xffffffb000ac7947 */ /* 0x000fea000383ffff */
.L_x_2531:
[----:B----4-:R4:W0:Y:S02]  /*2edd0*/  SYNCS.PHASECHK.TRANS64.TRYWAIT P0, [R4+URZ+0x38880], R5 ;  /* 0x03888005040075a7 */ /* 0x010824000800017f */
[----:B0-----:R-:W-:Y:S05]  /*2ede0*/  @!P0 NANOSLEEP.SYNCS 0x989680 ;  /* 0x009896800000895d */ /* 0x001fea0003900000 */
[----:B------:R-:W0:Y:S02]  /*2edf0*/  @!P0 SYNCS.PHASECHK.TRANS64 P0, [R4+URZ+0x38880], R5 ;  /* 0x03888005040085a7 */ /* 0x000e24000800007f */
[----:B0-----:R-:W-:Y:S05]  /*2ee00*/  @!P0 BRA `(.L_x_2531) ;  /* 0xfffffffc00f08947 */ /* 0x001fea000383ffff */
[----:B------:R-:W-:Y:S05]  /*2ee10*/  BRA `(.L_x_2532) ;  /* 0xffffffb000a87947 */ /* 0x000fea000383ffff */
.L_x_2763:
        /* <DEDUP_REMOVED lines=14> */
.L_x_12358:


//--------------------- .text._ZN7cutlass13device_kernelIN5flash11enable_sm90INS1_16FlashAttnFwdSm90INS1_25CollectiveMainloopFwdSm90ILi2EN4cute5tupleIJNS5_1CILi1EEES8_S8_EEENS6_IJNS7_ILi128EEENS7_ILi160EEENS7_ILi192EEEEEELi192ENS_12float_e4m3_tEfNS_4arch4Sm90ELb0ELb0ELb0ELb0ELb0ELb0ELb0ELb1ELb1ELb0ELb0ELb0EEENS1_21CollectiveEpilogueFwdINS6_IJSA_SC_SB_EEES9_NS_10bfloat16_tESG_Li256ELb0ELb0ELb0ELb1EEENS1_29StaticPersistentTileSchedulerILb0EEEEEEEEEvNT_6ParamsE --------------------------
	.section	.text._ZN7cutlass13device_kernelIN5flash11enable_sm90INS1_16FlashAttnFwdSm90INS1_25CollectiveMainloopFwdSm90ILi2EN4cute5tupleIJNS5_1CILi1EEES8_S8_EEENS6_IJNS7_ILi128EEENS7_ILi160EEENS7_ILi192EEEEEELi192ENS_12float_e4m3_tEfNS_4arch4Sm90ELb0ELb0ELb0ELb0ELb0ELb0ELb0ELb1ELb1ELb0ELb0ELb0EEENS1_21CollectiveEpilogueFwdINS6_IJSA_SC_SB_EEES9_NS_10bfloat16_tESG_Li256ELb0ELb0ELb0ELb1EEENS1_29StaticPersistentTileSchedulerILb0EEEEEEEEEvNT_6ParamsE,"ax",@progbits
	.align	128
.text._ZN7cutlass13device_kernelIN5flash11enable_sm90INS1_16FlashAttnFwdSm90INS1_25CollectiveMainloopFwdSm90ILi2EN4cute5tupleIJNS5_1CILi1EEES8_S8_EEENS6_IJNS7_ILi128EEENS7_ILi160EEENS7_ILi192EEEEEELi192ENS_12float_e4m3_tEfNS_4arch4Sm90ELb0ELb0ELb0ELb0ELb0ELb0ELb0ELb1ELb1ELb0ELb0ELb0EEENS1_21CollectiveEpilogueFwdINS6_IJSA_SC_SB_EEES9_NS_10bfloat16_tESG_Li256ELb0ELb0ELb0ELb1EEENS1_29StaticPersistentTileSchedulerILb0EEEEEEEEEvNT_6ParamsE:
        .type           _ZN7cutlass13device_kernelIN5flash11enable_sm90INS1_16FlashAttnFwdSm90INS1_25CollectiveMainloopFwdSm90ILi2EN4cute5tupleIJNS5_1CILi1EEES8_S8_EEENS6_IJNS7_ILi128EEENS7_ILi160EEENS7_ILi192EEEEEELi192ENS_12float_e4m3_tEfNS_4arch4Sm90ELb0ELb0ELb0ELb0ELb0ELb0ELb0ELb1ELb1ELb0ELb0ELb0EEENS1_21CollectiveEpilogueFwdINS6_IJSA_SC_SB_EEES9_NS_10bfloat16_tESG_Li256ELb0ELb0ELb0ELb1EEENS1_29StaticPersistentTileSchedulerILb0EEEEEEEEEvNT_6ParamsE,@function
        .size           _ZN7cutlass13device_kernelIN5flash11enable_sm90INS1_16FlashAttnFwdSm90INS1_25CollectiveMainloopFwdSm90ILi2EN4cute5tupleIJNS5_1CILi1EEES8_S8_EEENS6_IJNS7_ILi128EEENS7_ILi160EEENS7_ILi192EEEEEELi192ENS_12float_e4m3_tEfNS_4arch4Sm90ELb0ELb0ELb0ELb0ELb0ELb0ELb0ELb1ELb1ELb0ELb0ELb0EEENS1_21CollectiveEpilogueFwdINS6_IJSA_SC_SB_EEES9_NS_10bfloat16_tESG_Li256ELb0ELb0ELb0ELb1EEENS1_29StaticPersistentTileSchedulerILb0EEEEEEEEEvNT_6ParamsE,(.L_x_12359 - _ZN7cutlass13device_kernelIN5flash11enable_sm90INS1_16FlashAttnFwdSm90INS1_25CollectiveMainloopFwdSm90ILi2EN4cute5tupleIJNS5_1CILi1EEES8_S8_EEENS6_IJNS7_ILi128EEENS7_ILi160EEENS7_ILi192EEEEEELi192ENS_12float_e4m3_tEfNS_4arch4Sm90ELb0ELb0ELb0ELb0ELb0ELb0ELb0ELb1ELb1ELb0ELb0ELb0EEENS1_21CollectiveEpilogueFwdINS6_IJSA_SC_SB_EEES9_NS_10bfloat16_tESG_Li256ELb0ELb0ELb0ELb1EEENS1_29StaticPersistentTileSchedulerILb0EEEEEEEEEvNT_6ParamsE)
        .other          _ZN7cutlass13device_kernelIN5flash11enable_sm90INS1_16FlashAttnFwdSm90INS1_25CollectiveMainloopFwdSm90ILi2EN4cute5tupleIJNS5_1CILi1EEES8_S8_EEENS6_IJNS7_ILi128EEENS7_ILi160EEENS7_ILi192EEEEEELi192ENS_12float_e4m3_tEfNS_4arch4Sm90ELb0ELb0ELb0ELb0ELb0ELb0ELb0ELb1ELb1ELb0ELb0ELb0EEENS1_21CollectiveEpilogueFwdINS6_IJSA_SC_SB_EEES9_NS_10bfloat16_tESG_Li256ELb0ELb0ELb0ELb1EEENS1_29StaticPersistentTileSchedulerILb0EEEEEEEEEvNT_6ParamsE,@"STO_CUDA_ENTRY STV_DEFAULT"
_ZN7cutlass13device_kernelIN5flash11enable_sm90INS1_16FlashAttnFwdSm90INS1_25CollectiveMainloopFwdSm90ILi2EN4cute5tupleIJNS5_1CILi1EEES8_S8_EEENS6_IJNS7_ILi128EEENS7_ILi160EEENS7_ILi192EEEEEELi192ENS_12float_e4m3_tEfNS_4arch4Sm90ELb0ELb0ELb0ELb0ELb0ELb0ELb0ELb1ELb1ELb0ELb0ELb0EEENS1_21CollectiveEpilogueFwdINS6_IJSA_SC_SB_EEES9_NS_10bfloat16_tESG_Li256ELb0ELb0ELb0ELb1EEENS1_29StaticPersistentTileSchedulerILb0EEEEEEEEEvNT_6ParamsE:
        /* <DEDUP_REMOVED lines=24> */
.L_x_2765:
[----:B------:R-:W-:Y:S05]  /*0180*/  BSYNC B0 ;  /* 0x0000000000007941 */ /* 0x000fea0003800000 */
.L_x_2764:
        /* <DEDUP_REMOVED lines=37> */
.L_x_2766:
        /* <DEDUP_REMOVED lines=22> */
.L_x_2767:
        /* <DEDUP_REMOVED lines=18> */
.L_x_2768:
        /* <DEDUP_REMOVED lines=22> */
.L_x_2769:
        /* <DEDUP_REMOVED lines=22> */
.L_x_2770:
[----:B------:R-:W-:Y:S01]  /*0920*/  PLOP3.LUT P0, PT, PT, PT, UP0, 0x80, 0x0 ;  /* 0x000000000000781c */ /* 0x000fe20003f0f008 */
[----:B------:R-:W-:Y:S01]  /*0930*/  UMOV UR46, 0x1 ;  /* 0x00000001002e7882 */ /* 0x000fe20000000000 */
[----:B------:R-:W-:Y:S01]  /*0940*/  NOP ;  /* 0x0000000000007918 */ /* 0x000fe20000000000 */
[----:B------:R-:W-:Y:S01]  /*0950*/  USEL UR46, UR46, 0x2, !UP0 ;  /* 0x000000022e2e7887 */ /* 0x000fe2000c000000 */
[----:B------:R-:W-:Y:S01]  /*0960*/  ULDC.64 UR50, c[0x0][0x208] ;  /* 0x0000820000327ab9 */ /* 0x000fe20000000a00 */
[----:B-123--:R-:W-:Y:S08]  /*0970*/  BAR.SYNC.DEFER_BLOCKING 0x0 ;  /* 0x0000000000007b1d */ /* 0x00eff00000010000 */
[----:B------:R-:W-:Y:S05]  /*0980*/  @!P0 BRA `(.L_x_2771) ;  /* 0x0000009000d88947 */ /* 0x000fea0003800000 */
.L_x_2772:
        /* <DEDUP_REMOVED lines=63> */
.L_x_2797:
[----:B------:R-:W-:Y:S01]  /*0d80*/  ULDC UR4, c[0x0][0xda8] ;  /* 0x00036a0000047ab9 */ /* 0x000fe20000000800 */
[----:B------:R-:W-:Y:S01]  /*0d90*/  ULDC UR43, c[0x0][0xdb4] ;  /* 0x00036d00002b7ab9 */ /* 0x000fe20000000800 */
[----:B------:R-:W-:Y:S01]  /*0da0*/  UISETP.NE.AND UP1, UPT, UR4, 0x1, UPT ;  /* 0x000000010400788c */ /* 0x000fe2000bf25270 */
[----:B--2---:R-:W-:Y:S01]  /*0db0*/  IMAD.MOV.U32 R3, RZ, RZ, 0x3f800000 ;  /* 0x3f800000ff037424 */ /* 0x004fe200078e00ff */
        /* <DEDUP_REMOVED lines=65> */
[----:B------:R-:W-:Y:S01]  /*11d0*/  @UP2 ULDC UR8, c[0x0][0x42c] ;  /* 0x00010b0000082ab9 */ /* 0x000fe20000000800 */
[----:B------:R-:W-:Y:S01]  /*11e0*/  @UP2 ULDC UR10, c[0x0][0x430] ;  /* 0x00010c00000a2ab9 */ /* 0x000fe20000000800 */
[----:B------:R-:W2:Y:S04]  /*11f0*/  @P0 LDG.E R3, desc[UR50][R4.64] ;  /* 0x0000003204030981 */ /* 0x000ea8000c1e1900 */
[----:B------:R-:W2:Y:S01]  /*1200*/  @P1 LDG.E R0, desc[UR50][R6.64] ;  /* 0x0000003206001981 */ /* 0x000ea2000c1e1900 */
[----:B------:R-:W-:-:S02]  /*1210*/  UISETP.NE.U32.AND UP0, UPT, UR4, URZ, UPT ;  /* 0x0000003f0400728c */ /* 0x000fc4000bf05070 */
[----:B------:R-:W-:Y:S02]  /*1220*/  UIADD3 UR7, UR38, 0x1e200, URZ ;  /* 0x0001e20026077890 */ /* 0x000fe4000fffe03f */
[----:B------:R-:W-:Y:S02]  /*1230*/  UISETP.NE.AND.EX UP0, UPT, UR5, URZ, UPT, UP0 ;  /* 0x0000003f0500728c */ /* 0x000fe4000bf05300 */
[----:B------:R-:W-:Y:S02]  /*1240*/  ULEA.HI UR4, UR41, UR41, URZ, 0x1 ;  /* 0x0000002929047291 */ /* 0x000fe4000f8f083f */
[----:B------:R-:W-:Y:S01]  /*1250*/  USEL UR56, UR56, 0x1, UP0 ;  /* 0x0000000138387887 */ /* 0x000fe20008000000 */
[----:B------:R-:W-:Y:S01]  /*1260*/  ULDC UR5, c[0x0][0x2e0] ;  /* 0x0000b80000057ab9 */ /* 0x000fe20000000800 */
[----:B------:R-:W-:Y:S02]  /*1270*/  ULOP3.LUT UP1, URZ, UR7, 0x9f, URZ, 0xc0, !UPT ;  /* 0x0000009f073f7892 */ /* 0x000fe4000f82c03f */
[----:B------:R-:W-:-:S02]  /*1280*/  UIMAD UR56, UR56, UR5, URZ ;  /* 0x00000005383872a4 */ /* 0x000fc4000f8e023f */
[----:B------:R-:W-:Y:S02]  /*1290*/  ULOP3.LUT UR4, UR4, 0x3e, URZ, 0xc0, !UPT ;  /* 0x0000003e04047892 */ /* 0x000fe4000f8ec03f */
[----:B------:R-:W-:Y:S01]  /*12a0*/  UIADD3 UR5, UR56, 0x9f, URZ ;  /* 0x0000009f38057890 */ /* 0x000fe2000fffe03f */
[----:B------:R-:W-:Y:S01]  /*12b0*/  PLOP3.LUT P0, PT, PT, PT, UP1, 0x80, 0x0 ;  /* 0x000000000000781c */ /* 0x000fe20003f0f018 */
[----:B------:R-:W-:Y:S02]  /*12c0*/  UIADD3 UR6, UR41, -UR4, URZ ;  /* 0x8000000429067290 */ /* 0x000fe4000fffe03f */
[----:B------:R-:W-:Y:S02]  /*12d0*/  UIMAD.WIDE UR4, UR5, 0x66666667, URZ ;  /* 0x66666667050478a5 */ /* 0x000fe4000f8e023f */
[----:B------:R-:W-:Y:S01]  /*12e0*/  ULEA UR6, UR6, UR7, 0xc ;  /* 0x0000000706067291 */ /* 0x000fe2000f8e603f */
[----:B------:R-:W-:-:S03]  /*12f0*/  UMOV UR42, UR43 ;  /* 0x0000002b002a7c82 */ /* 0x000fc60008000000 */
[----:B------:R-:W-:Y:S01]  /*1300*/  USHF.R.U32.HI UR6, URZ, 0x4, UR6 ;  /* 0x000000043f067899 */ /* 0x000fe20008011606 */
[----:B------:R-:W-:Y:S01]  /*1310*/  UMOV UR53, UR5 ;  /* 0x0000000500357c82 */ /* 0x000fe20008000000 */
[----:B------:R-:W-:Y:S02]  /*1320*/  UIMAD.WIDE.U32 UR4, UR43, UR8, URZ ;  /* 0x000000082b0472a5 */ /* 0x000fe4000f8e003f */
[----:B------:R-:W-:Y:S02]  /*1330*/  USHF.R.U32.HI UR7, URZ, 0x1f, UR53 ;  /* 0x0000001f3f077899 */ /* 0x000fe40008011635 */
[----:B------:R-:W-:Y:S02]  /*1340*/  ULOP3.LUT UR57, UR6, 0x3fff, URZ, 0xc0, !UPT ;  /* 0x00003fff06397892 */ /* 0x000fe4000f8ec03f */
[----:B------:R-:W-:Y:S02]  /*1350*/  ULEA.HI.SX32 UR53, UR53, UR7, 0x1a ;  /* 0x0000000735357291 */ /* 0x000fe4000f8fd23f */
        /* <DEDUP_REMOVED lines=21> */
.L_x_2773:
[----:B------:R-:W-:Y:S01]  /*14b0*/  ULOP3.LUT UR4, UR39, 0x1, URZ, 0xc0, !UPT ;  /* 0x0000000127047892 */ /* 0x000fe2000f8ec03f */
[----:B------:R-:W-:-:S05]  /*14c0*/  IMAD.U32 R3, RZ, RZ, UR47 ;  /* 0x0000002fff037e24 */ /* 0x000fca000f8e00ff */
[----:B------:R-:W-:Y:S01]  /*14d0*/  IMAD.U32 R0, RZ, RZ, UR4 ;  /* 0x00000004ff007e24 */ /* 0x000fe2000f8e00ff */
[----:B------:R-:W-:-:S04]  /*14e0*/  ISETP.NE.AND P0, PT, R3, 0x3, PT ;  /* 0x000000030300780c */ /* 0x000fc80003f05270 */
[----:B------:R-:W-:-:S04]  /*14f0*/  SHF.L.U32 R0, R0, 0x1f, RZ ;  /* 0x0000001f00007819 */ /* 0x000fc800000006ff */
[----:B------:R-:W1:Y:S02]  /*1500*/  SYNCS.PHASECHK.TRANS64.TRYWAIT P1, [UR38+0x33400], R0 ;  /* 0x03340000ff0075a7 */ /* 0x000e640008020166 */
[----:B-1----:R-:W-:Y:S05]  /*1510*/  @!P1 BRA `(.L_x_2774) ;  /* 0x000000c400789947 */ /* 0x002fea0003800000 */
.L_x_2858:
[----:B------:R-:W-:Y:S05]  /*1520*/  @!P0 BRA `(.L_x_2775) ;  /* 0x0000000000048947 */ /* 0x000fea0003800000 */
[----:B------:R-:W-:Y:S01]  /*1530*/  BPT.TRAP 0x1 ;  /* 0x000000040000795c */ /* 0x000fe20000300000 */
.L_x_2775:
[----:B-1----:R-:W-:Y:S02]  /*1540*/  IMAD.U32 R3, RZ, RZ, UR52 ;  /* 0x00000034ff037e24 */ /* 0x002fe4000f8e00ff */
[----:B------:R-:W-:-:S03]  /*1550*/  IMAD.U32 R0, RZ, RZ, UR36 ;  /* 0x00000024ff007e24 */ /* 0x000fc6000f8e00ff */
[----:B------:R-:W-:Y:S02]  /*1560*/  LEA R3, R3, UR38, 0x3 ;  /* 0x0000002603037c11 */ /* 0x000fe4000f8e18ff */
[----:B------:R-:W-:-:S04]  /*1570*/  SHF.L.U32 R0, R0, 0x1f, RZ ;  /* 0x0000001f00007819 */ /* 0x000fc800000006ff */
[----:B------:R1:W2:Y:S01]  /*1580*/  SYNCS.PHASECHK.TRANS64.TRYWAIT P1, [R3+URZ+0x33430], R0 ;  /* 0x03343000030075a7 */ /* 0x0002a2000802017f */
[----:B------:R-:W-:Y:S05]  /*1590*/  @!P0 BRA `(.L_x_2776) ;  /* 0x0000000000048947 */ /* 0x000fea0003800000 */
[----:B------:R-:W-:Y:S01]  /*15a0*/  BPT.TRAP 0x1 ;  /* 0x000000040000795c */ /* 0x000fe20000300000 */
.L_x_2776:
[----:B------:R-:W3:Y:S01]  /*15b0*/  S2R R4, SR_TID.X ;  /* 0x0000000000047919 */ /* 0x000ee20000002100 */
[----:B------:R-:W-:Y:S01]  /*15c0*/  IMAD.MOV.U32 R119, RZ, RZ, RZ ;  /* 0x000000ffff777224 */ /* 0x000fe200078e00ff */
[----:B---3--:R-:W-:Y:S01]  /*15d0*/  LOP3.LUT P2, RZ, R4, 0x7f, RZ, 0xc0, !PT ;  /* 0x0000007f04ff7812 */ /* 0x008fe2000784c0ff */
[----:B--2---:R-:W-:-:S12]  /*15e0*/  @P1 BRA `(.L_x_2777) ;  /* 0x0000000000081947 */ /* 0x004fd80003800000 */
[----:B------:R-:W2:Y:S02]  /*15f0*/  SYNCS.PHASECHK.TRANS64.TRYWAIT P1, [R3+URZ+0x33430], R0 ;  /* 0x03343000030075a7 */ /* 0x000ea4000802017f */
[----:B--2---:R-:W-:Y:S05]  /*1600*/  @!P1 BRA `(.L_x_2778) ;  /* 0x000000c400549947 */ /* 0x004fea0003800000 */
.L_x_2777:
        /* <DEDUP_REMOVED lines=11> */
[----:B------:R-:W-:Y:S01]  /*16c0*/  UMOV UR24, UR20 ;  /* 0x0000001400187c82 */ /* 0x000fe20008000000 */
[----:B------:R-:W-:Y:S01]  /*16d0*/  UMOV UR5, UR25 ;  /* 0x0000001900057c82 */ /* 0x000fe20008000000 */
[----:B------:R-:W-:Y:S01]  /*16e0*/  ULOP3.LUT UR49, UR4, 0x10000, URZ, 0xfc, !UPT ;  /* 0x0001000004317892 */ /* 0x000fe2000f8efc3f */
[----:B------:R-:W-:Y:S01]  /*16f0*/  P2R R13, PR, RZ, 0x1 ;  /* 0x00000001ff0d7803 */ /* 0x000fe20000000000 */
[----:B------:R-:W-:Y:S01]  /*1700*/  UMOV UR7, 0x80000020 ;  /* 0x8000002000077882 */ /* 0x000fe20000000000 */
[----:B------:R-:W-:Y:S01]  /*1710*/  UMOV UR4, UR24 ;  /* 0x0000001800047c82 */ /* 0x000fe20008000000 */
[----:B------:R-:W-:Y:S01]  /*1720*/  UIMAD UR28, UR52, 0x780, UR49 ;  /* 0x00000780341c78a4 */ /* 0x000fe2000f8e0231 */
[C---:B------:R-:W-:Y:S01]  /*1730*/  ISETP.GT.AND P2, PT, R4.reuse, RZ, PT ;  /* 0x000000ff0400720c */ /* 0x040fe20003f44270 */
[----:B------:R-:W-:Y:S01]  /*1740*/  UIADD3 UR9, UR20, 0x2, URZ ;  /* 0x0000000214097890 */ /* 0x000fe2000fffe03f */
[C---:B------:R-:W-:Y:S01]  /*1750*/  ISETP.GT.AND P5, PT, R4.reuse, 0x1, PT ;  /* 0x000000010400780c */ /* 0x040fe20003fa4270 */
[----:B------:R-:W-:Y:S01]  /*1760*/  UIADD3 UR6, UR28, 0x180, URZ ;  /* 0x000001801c067890 */ /* 0x000fe2000fffe03f */
[C---:B------:R-:W-:Y:S01]  /*1770*/  ISETP.GT.AND P4, PT, R4.reuse, 0x8, PT ;  /* 0x000000080400780c */ /* 0x040fe20003f84270 */
[----:B------:R-:W-:Y:S01]  /*1780*/  UIADD3 UR8, UR28, 0x200, URZ ;  /* 0x000002001c087890 */ /* 0x000fe2000fffe03f */
[C---:B------:R-:W-:Y:S01]  /*1790*/  ISETP.GT.AND P1, PT, R4.reuse, 0x9, PT ;  /* 0x000000090400780c */ /* 0x040fe20003f24270 */
[----:B------:R-:W-:Y:S01]  /*17a0*/  UMOV UR26, UR28 ;  /* 0x0000001c001a7c82 */ /* 0x000fe20008000000 */
[----:B------:R-:W-:Y:S01]  /*17b0*/  UIADD3 UR10, UR28, 0x2, URZ ;  /* 0x000000021c0a7890 */ /* 0x000fe2000fffe03f */
[----:B------:R-:W-:Y:S01]  /*17c0*/  QGMMA.64x32x32.F32.E4M3.E4M3 R88, gdesc[UR24], RZ, !UPT, gsb0 ;  /* 0x00600000185879f3 */ /* 0x000fe2000c0008ff */
[----:B------:R-:W-:Y:S01]  /*17d0*/  UIADD3 UR26, UR28, 0x80, URZ ;  /* 0x000000801c1a7890 */ /* 0x000fe2000fffe03f */
[C---:B------:R-:W-:Y:S01]  /*17e0*/  ISETP.GT.AND P3, PT, R4.reuse, 0x10, PT ;  /* 0x000000100400780c */ /* 0x040fe20003f64270 */
[----:B------:R-:W-:Y:S01]  /*17f0*/  UMOV UR27, 0x80000020 ;  /* 0x80000020001b7882 */ /* 0x000fe20000000000 */
[----:B------:R-:W-:Y:S01]  /*1800*/  UMOV UR11, 0x80000020 ;  /* 0x80000020000b7882 */ /* 0x000fe20000000000 */
[----:B------:R-:W-:Y:S01]  /*1810*/  UIADD3 UR12, UR28, 0x202, URZ ;  /* 0x000002021c0c7890 */ /* 0x000fe2000fffe03f */
[C---:B------:R-:W-:Y:S01]  /*1820*/  ISETP.GT.AND P0, PT, R4.reuse, 0x79, PT ;  /* 0x000000790400780c */ /* 0x040fe20003f04270 */
[----:B------:R-:W-:Y:S01]  /*1830*/  UIADD3 UR13, UR20, 0x200, URZ ;  /* 0x00000200140d7890 */ /* 0x000fe2000fffe03f */
[----:B------:R-:W-:Y:S01]  /*1840*/  ISETP.GT.AND P6, PT, R4, 0x80, PT ;  /* 0x000000800400780c */ /* 0x000fe20003fc4270 */
[----:B------:R-:W-:Y:S01]  /*1850*/  UIADD3 UR14, UR28, 0x280, URZ ;  /* 0x000002801c0e7890 */ /* 0x000fe2000fffe03f */
[----:B------:R-:W-:Y:S01]  /*1860*/  IMAD.U32 R9, RZ, RZ, UR40 ;  /* 0x00000028ff097e24 */ /* 0x000fe2000f8e00ff */
[----:B------:R-:W-:Y:S01]  /*1870*/  UMOV UR15, 0x80000020 ;  /* 0x80000020000f7882 */ /* 0x000fe20000000000 */
[----:B------:R-:W-:Y:S01]  /*1880*/  UIADD3 UR16, UR28, 0x282, URZ ;  /* 0x000002821c107890 */ /* 0x000fe2000fffe03f */
[----:B------:R-:W1:Y:S01]  /*1890*/  S2R R114, SR_TID.X ;  /* 0x0000000000727919 */ /* 0x000e620000002100 */
[----:B------:R-:W-:Y:S01]  /*18a0*/  UIADD3 UR18, UR28, 0x402, URZ ;  /* 0x000004021c127890 */ /* 0x000fe2000fffe03f */
[--C-:B------:R-:W-:Y:S01]  /*18b0*/  IMAD.MOV.U32 R118, RZ, RZ, R119.reuse ;  /* 0x000000ffff767224 */ /* 0x100fe200078e0077 */
[----:B------:R-:W-:Y:S01]  /*18c0*/  UMOV UR19, 0x80000020 ;  /* 0x8000002000137882 */ /* 0x000fe20000000000 */
[----:B------:R-:W-:Y:S01]  /*18d0*/  UIADD3 UR22, UR28, 0x680, URZ ;  /* 0x000006801c167890 */ /* 0x000fe2000fffe03f */
[--C-:B------:R-:W-:Y:S01]  /*18e0*/  IMAD.MOV.U32 R117, RZ, RZ, R119.reuse ;  /* 0x000000ffff757224 */ /* 0x100fe200078e0077 */
[----:B------:R-:W-:Y:S01]  /*18f0*/  UMOV UR23, 0x80000020 ;  /* 0x8000002000177882 */ /* 0x000fe20000000000 */
[----:B------:R-:W-:Y:S01]  /*1900*/  UISETP.GE.AND UP0, UPT, UR56, 0xa1, UPT ;  /* 0x000000a13800788c */ /* 0x000fe2000bf06270 */
[----:B------:R-:W-:-:S02]  /*1910*/  IMAD.MOV.U32 R116, RZ, RZ, R119 ;  /* 0x000000ffff747224 */ /* 0x000fc400078e0077 */
[----:B------:R-:W-:Y:S01]  /*1920*/  IMAD.MOV.U32 R115, RZ, RZ, R119 ;  /* 0x000000ffff737224 */ /* 0x000fe200078e0077 */
[----:B------:R-:W-:Y:S02]  /*1930*/  WARPGROUP.DEPBAR.LE gsb0, 0x0 ;  /* 0x00008000000079c5 */ /* 0x000fe40000010000 */
[----:B------:R-:W-:-:S06]  /*1940*/  WARPGROUP.ARRIVE ;  /* 0x00000000000079c5 */ /* 0x000fcc0000000000 */
[----:B------:R-:W-:Y:S01]  /*1950*/  QGMMA.64x32x32.F32.E4M3.E4M3 R72, gdesc[UR24], RZ, !UPT, gsb0 ;  /* 0x00600000184879f3 */ /* 0x000fe2000c0008ff */
[----:B------:R-:W-:Y:S01]  /*1960*/  UIADD3 UR26, UR28, 0x100, URZ ;  /* 0x000001001c1a7890 */ /* 0x000fe2000fffe03f */
[----:B------:R-:W-:Y:S01]  /*1970*/  UMOV UR27, 0x80000020 ;  /* 0x80000020001b7882 */ /* 0x000fe20000000000 */
[----:B------:R-:W-:Y:S02]  /*1980*/  WARPGROUP.DEPBAR.LE gsb0, 0x0 ;  /* 0x00008000000079c5 */ /* 0x000fe40000010000 */
[----:B------:R-:W-:-:S06]  /*1990*/  WARPGROUP.ARRIVE ;  /* 0x00000000000079c5 */ /* 0x000fcc0000000000 */
[----:B------:R-:W-:Y:S01]  /*19a0*/  QGMMA.64x32x32.F32.E4M3.E4M3 R56, gdesc[UR24], RZ, !UPT, gsb0 ;  /* 0x00600000183879f3 */ /* 0x000fe2000c0008ff */
[----:B------:R-:W-:Y:S01]  /*19b0*/  UMOV UR26, UR8 ;  /* 0x00000008001a7c82 */ /* 0x000fe20008000000 */
[----:B------:R-:W-:Y:S01]  /*19c0*/  UMOV UR27, 0x80000020 ;  /* 0x80000020001b7882 */ /* 0x000fe20000000000 */
[----:B------:R-:W-:Y:S02]  /*19d0*/  WARPGROUP.DEPBAR.LE gsb0, 0x0 ;  /* 0x00008000000079c5 */ /* 0x000fe40000010000 */
[----:B------:R-:W-:-:S06]  /*19e0*/  WARPGROUP.ARRIVE ;  /* 0x00000000000079c5 */ /* 0x000fcc0000000000 */
[----:B------:R-:W-:Y:S01]  /*19f0*/  QGMMA.64x32x32.F32.E4M3.E4M3 R40, gdesc[UR4], RZ, !UPT, gsb0 ;  /* 0x00600000042879f3 */ /* 0x000fe2000c0008ff */
[----:B------:R-:W-:Y:S01]  /*1a00*/  UMOV UR4, UR9 ;  /* 0x0000000900047c82 */ /* 0x000fe20008000000 */
[----:B------:R-:W-:Y:S01]  /*1a10*/  UMOV UR5, 0x80000020 ;  /* 0x8000002000057882 */ /* 0x000fe20000000000 */
[----:B------:R-:W-:Y:S01]  /*1a20*/  UMOV UR6, UR10 ;  /* 0x0000000a00067c82 */ /* 0x000fe20008000000 */
[----:B------:R-:W-:Y:S01]  /*1a30*/  UMOV UR7, 0x80000020 ;  /* 0x8000002000077882 */ /* 0x000fe20000000000 */
[----:B------:R-:W-:Y:S01]  /*1a40*/  UIADD3 UR10, UR28, 0x182, URZ ;  /* 0x000001821c0a7890 */ /* 0x000fe2000fffe03f */
[----:B------:R-:W-:Y:S01]  /*1a50*/  UMOV UR8, UR4 ;  /* 0x0000000400087c82 */ /* 0x000fe20008000000 */
[----:B------:R-:W-:Y:S01]  /*1a60*/  UMOV UR9, UR5 ;  /* 0x0000000500097c82 */ /* 0x000fe20008000000 */
[----:B------:R-:W-:Y:S02]  /*1a70*/  WARPGROUP.DEPBAR.LE gsb0, 0x0 ;  /* 0x00008000000079c5 */ /* 0x000fe40000010000 */
[----:B------:R-:W-:-:S06]  /*1a80*/  WARPGROUP.ARRIVE ;  /* 0x00000000000079c5 */ /* 0x000fcc0000000000 */
[----:B------:R-:W-:Y:S03]  /*1a90*/  QGMMA.64x32x32.F32.E4M3.E4M3 R24, gdesc[UR24], RZ, !UPT, gsb0 ;  /* 0x00600000181879f3 */ /* 0x000fe6000c0008ff */
[----:B------:R-:W-:Y:S02]  /*1aa0*/  WARPGROUP.DEPBAR.LE gsb0, 0x0 ;  /* 0x00008000000079c5 */ /* 0x000fe40000010000 */
[----:B------:R-:W-:-:S06]  /*1ab0*/  WARPGROUP.ARRIVE ;  /* 0x00000000000079c5 */ /* 0x000fcc0000000000 */
[----:B------:R-:W-:Y:S01]  /*1ac0*/  QGMMA.64x32x32.F32.E4M3.E4M3 R88, gdesc[UR4], R88, gsb0 ;  /* 0x00600000045879f3 */ /* 0x000fe20008000858 */
[----:B------:R-:W-:Y:S01]  /*1ad0*/  UIADD3 UR6, UR28, 0x82, URZ ;  /* 0x000000821c067890 */ /* 0x000fe2000fffe03f */
[----:B------:R-:W-:Y:S01]  /*1ae0*/  UMOV UR7, 0x80000020 ;  /* 0x8000002000077882 */ /* 0x000fe20000000000 */
        /* <DEDUP_REMOVED lines=8> */
[----:B------:R-:W-:Y:S01]  /*1b70*/  UMOV UR6, UR12 ;  /* 0x0000000c00067c82 */ /* 0x000fe20008000000 */
[----:B------:R-:W-:Y:S01]  /*1b80*/  UMOV UR7, 0x80000020 ;  /* 0x8000002000077882 */ /* 0x000fe20000000000 */
[----:B------:R-:W-:Y:S02]  /*1b90*/  WARPGROUP.DEPBAR.LE gsb0, 0x0 ;  /* 0x00008000000079c5 */ /* 0x000fe40000010000 */
[----:B------:R-:W-:-:S06]  /*1ba0*/  WARPGROUP.ARRIVE ;  /* 0x00000000000079c5 */ /* 0x000fcc0000000000 */
[----:B------:R-:W-:Y:S01]  /*1bb0*/  QGMMA.64x32x32.F32.E4M3.E4M3 R40, gdesc[UR8], R40, gsb0 ;  /* 0x00600000082879f3 */ /* 0x000fe20008000828 */
        /* <DEDUP_REMOVED lines=9> */
[----:B------:R-:W-:Y:S01]  /*1c50*/  QGMMA.64x32x32.F32.E4M3.E4M3 R24, gdesc[UR4], R24, gsb0 ;  /* 0x00600000041879f3 */ /* 0x000fe20008000818 */
[----:B------:R-:W-:Y:S02]  /*1c60*/  UIADD3 UR6, UR28, 0x480, URZ ;  /* 0x000004801c067890 */ /* 0x000fe4000fffe03f */
[----:B------:R-:W-:Y:S01]  /*1c70*/  UIADD3 UR7, UR20, 0x202, URZ ;  /* 0x0000020214077890 */ /* 0x000fe2000fffe03f */
        /* <DEDUP_REMOVED lines=15> */
[----:B------:R-:W-:Y:S01]  /*1d70*/  UIADD3 UR6, UR28, 0x482, URZ ;  /* 0x000004821c067890 */ /* 0x000fe2000fffe03f */
[----:B------:R-:W-:Y:S02]  /*1d80*/  WARPGROUP.DEPBAR.LE gsb0, 0x0 ;  /* 0x00008000000079c5 */ /* 0x000fe40000010000 */
[----:B------:R-:W-:-:S06]  /*1d90*/  WARPGROUP.ARRIVE ;  /* 0x00000000000079c5 */ /* 0x000fcc0000000000 */
[----:B------:R-:W-:Y:S01]  /*1da0*/  QGMMA.64x32x32.F32.E4M3.E4M3 R40, gdesc[UR12], R40, gsb0 ;  /* 0x006000000c2879f3 */ /* 0x000fe20008000828 */
[----:B------:R-:W-:Y:S01]  /*1db0*/  UMOV UR12, UR7 ;  /* 0x00000007000c7c82 */ /* 0x000fe20008000000 */
[----:B------:R-:W-:Y:S01]  /*1dc0*/  UMOV UR13, 0x80000020 ;  /* 0x80000020000d7882 */ /* 0x000fe20000000000 */
[----:B------:R-:W-:Y:S01]  /*1dd0*/  UMOV UR14, UR16 ;  /* 0x00000010000e7c82 */ /* 0x000fe20008000000 */
[----:B------:R-:W-:Y:S01]  /*1de0*/  UMOV UR15, 0x80000020 ;  /* 0x80000020000f7882 */ /* 0x000fe20000000000 */
[----:B------:R-:W-:Y:S01]  /*1df0*/  UMOV UR16, UR12 ;  /* 0x0000000c00107c82 */ /* 0x000fe20008000000 */
[----:B------:R-:W-:Y:S01]  /*1e00*/  UMOV UR17, UR13 ;  /* 0x0000000d00117c82 */ /* 0x000fe20008000000 */
[----:B------:R-:W-:Y:S01]  /*1e10*/  UIADD3 UR7, UR20, 0x400, URZ ;  /* 0x0000040014077890 */ /* 0x000fe2000fffe03f */
[----:B------:R-:W-:Y:S02]  /*1e20*/  WARPGROUP.DEPBAR.LE gsb0, 0x0 ;  /* 0x00008000000079c5 */ /* 0x000fe40000010000 */
[----:B------:R-:W-:-:S06]  /*1e30*/  WARPGROUP.ARRIVE ;  /* 0x00000000000079c5 */ /* 0x000fcc0000000000 */
[----:B------:R-:W-:Y:S01]  /*1e40*/  QGMMA.64x32x32.F32.E4M3.E4M3 R24, gdesc[UR8], R24, gsb0 ;  /* 0x00600000081879f3 */ /* 0x000fe20008000818 */
[----:B------:R-:W-:Y:S02]  /*1e50*/  UIADD3 UR10, UR28, 0x500, URZ ;  /* 0x000005001c0a7890 */ /* 0x000fe4000fffe03f */
        /* <DEDUP_REMOVED lines=24> */
[----:B------:R-:W-:Y:S02]  /*1fe0*/  UMOV UR21, UR17 ;  /* 0x0000001100157c82 */ /* 0x000fe40008000000 */
[----:B------:R-:W-:Y:S01]  /*1ff0*/  UMOV UR20, UR16 ;  /* 0x0000001000147c82 */ /* 0x000fe20008000000 */
[----:B------:R-:W-:Y:S01]  /*2000*/  UIADD3 UR10, UR28, 0x502, URZ ;  /* 0x000005021c0a7890 */ /* 0x000fe2000fffe03f */
[----:B------:R-:W-:-:S02]  /*2010*/  WARPGROUP.DEPBAR.LE gsb0, 0x0 ;  /* 0x00008000000079c5 */ /* 0x000fc40000010000 */
[----:B------:R-:W-:-:S06]  /*2020*/  WARPGROUP.ARRIVE ;  /* 0x00000000000079c5 */ /* 0x000fcc0000000000 */
[----:B------:R-:W-:Y:S03]  /*2030*/  QGMMA.64x32x32.F32.E4M3.E4M3 R24, gdesc[UR12], R24, gsb0 ;  /* 0x006000000c1879f3 */ /* 0x000fe60008000818 */
        /* <DEDUP_REMOVED lines=22> */
[----:B------:R-:W-:Y:S02]  /*21a0*/  WARPGROUP.DEPBAR.LE gsb0, 0x0 ;  /* 0x00008000000079c5 */ /* 0x000fe40000010000 */
        /* <DEDUP_REMOVED lines=8> */
[----:B------:R-:W-:Y:S01]  /*2230*/  WARPGROUP.ARRIVE ;  /* 0x00000000000079c5 */ /* 0x000fe20000000000 */
[----:B------:R-:W-:Y:S02]  /*2240*/  FSEL R88, R88, -INF , P2 ;  /* 0xff80000058587808 */ /* 0x000fe40001000000 */
[----:B------:R-:W-:Y:S02]  /*2250*/  FSEL R89, R89, -INF , P5 ;  /* 0xff80000059597808 */ /* 0x000fe40002800000 */
[----:B------:R-:W-:Y:S01]  /*2260*/  FSEL R92, R92, -INF , P4 ;  /* 0xff8000005c5c7808 */ /* 0x000fe20002000000 */
[----:B------:R-:W-:Y:S01]  /*2270*/  QGMMA.64x32x32.F32.E4M3.E4M3 R72, gdesc[UR20], R72, gsb0 ;  /* 0x00600000144879f3 */ /* 0x000fe20008000848 */
[----:B------:R-:W-:Y:S01]  /*2280*/  UIADD3 UR22, UR28, 0x602, URZ ;  /* 0x000006021c167890 */ /* 0x000fe2000fffe03f */
[----:B------:R-:W-:Y:S01]  /*2290*/  FMNMX.FTZ R5, R88, R89, !PT ;  /* 0x0000005958057209 */ /* 0x000fe20007810000 */
[----:B------:R-:W-:Y:S01]  /*22a0*/  UMOV UR23, 0x80000020 ;  /* 0x8000002000177882 */ /* 0x000fe20000000000 */
[----:B------:R-:W-:-:S02]  /*22b0*/  FSEL R93, R93, -INF , P1 ;  /* 0xff8000005d5d7808 */ /* 0x000fc40000800000 */
[----:B------:R-:W-:Y:S02]  /*22c0*/  FMNMX.FTZ R0, R92, R5, !PT ;  /* 0x000000055c007209 */ /* 0x000fe40007810000 */
[----:B------:R-:W-:Y:S02]  /*22d0*/  FSEL R90, R90, -INF , P2 ;  /* 0xff8000005a5a7808 */ /* 0x000fe40001000000 */
[----:B------:R-:W-:Y:S02]  /*22e0*/  ISETP.GT.AND P2, PT, R4, 0x11, PT ;  /* 0x000000110400780c */ /* 0x000fe40003f44270 */
[----:B------:R-:W-:Y:S02]  /*22f0*/  FSEL R96, R96, -INF , P3 ;  /* 0xff80000060607808 */ /* 0x000fe40001800000 */
[----:B------:R-:W-:Y:S02]  /*2300*/  FMNMX.FTZ R5, R93, R0, !PT ;  /* 0x000000005d057209 */ /* 0x000fe40007810000 */
[----:B------:R-:W-:-:S02]  /*2310*/  FSEL R91, R91, -INF , P5 ;  /* 0xff8000005b5b7808 */ /* 0x000fc40002800000 */
        /* <DEDUP_REMOVED lines=8> */
[----:B------:R-:W-:Y:S02]  /*23a0*/  FSEL R101, R101, -INF , P4 ;  /* 0xff80000065657808 */ /* 0x000fe40002000000 */
[----:B------:R-:W-:Y:S02]  /*23b0*/  ISETP.GT.AND P3, PT, R4, 0x20, PT ;  /* 0x000000200400780c */ /* 0x000fe40003f64270 */
[----:B------:R-:W-:Y:S02]  /*23c0*/  FMNMX.FTZ R0, R100, R5, !PT ;  /* 0x0000000564007209 */ /* 0x000fe40007810000 */
[----:B------:R-:W-:-:S02]  /*23d0*/  FSEL R95, R95, -INF , P1 ;  /* 0xff8000005f5f7808 */ /* 0x000fc40000800000 */
[C---:B------:R-:W-:Y:S02]  /*23e0*/  ISETP.GT.AND P1, PT, R4.reuse, 0x21, PT ;  /* 0x000000210400780c */ /* 0x040fe40003f24270 */
[----:B------:R-:W-:Y:S02]  /*23f0*/  FMNMX.FTZ R5, R101, R0, !PT ;  /* 0x0000000065057209 */ /* 0x000fe40007810000 */
[----:B------:R-:W-:Y:S02]  /*2400*/  FSEL R99, R99, -INF , P2 ;  /* 0xff80000063637808 */ /* 0x000fe40001000000 */
[----:B------:R-:W-:Y:S02]  /*2410*/  ISETP.GT.AND P2, PT, R4, 0x28, PT ;  /* 0x000000280400780c */ /* 0x000fe40003f44270 */
[----:B------:R-:W-:Y:S02]  /*2420*/  FSEL R102, R102, -INF , P5 ;  /* 0xff80000066667808 */ /* 0x000fe40002800000 */
[----:B------:R-:W-:-:S02]  /*2430*/  ISETP.GT.AND P5, PT, R4, 0x29, PT ;  /* 0x000000290400780c */ /* 0x000fc40003fa4270 */
[----:B------:R-:W-:Y:S02]  /*2440*/  FSEL R103, R103, -INF , P4 ;  /* 0xff80000067677808 */ /* 0x000fe40002000000 */
[----:B------:R-:W-:Y:S01]  /*2450*/  ISETP.GT.AND P4, PT, R4, 0x30, PT ;  /* 0x000000300400780c */ /* 0x000fe20003f84270 */
[----:B------:R-:W-:Y:S02]  /*2460*/  WARPGROUP.DEPBAR.LE gsb0, 0x0 ;  /* 0x00008000000079c5 */ /* 0x000fe40000010000 */
[----:B------:R-:W-:Y:S01]  /*2470*/  WARPGROUP.ARRIVE ;  /* 0x00000000000079c5 */ /* 0x000fe20000000000 */
[----:B------:R-:W-:Y:S02]  /*2480*/  FSEL R72, R72, -INF , P3 ;  /* 0xff80000048487808 */ /* 0x000fe40001800000 */
[----:B------:R-:W-:Y:S02]  /*2490*/  FSEL R73, R73, -INF , P1 ;  /* 0xff80000049497808 */ /* 0x000fe40000800000 */
[----:B------:R-:W-:Y:S01]  /*24a0*/  FMNMX.FTZ R0, R72, R5, !PT ;  /* 0x0000000548007209 */ /* 0x000fe20007810000 */
[----:B------:R-:W-:Y:S01]  /*24b0*/  QGMMA.64x32x32.F32.E4M3.E4M3 R56, gdesc[UR20], R56, gsb0 ;  /* 0x00600000143879f3 */ /* 0x000fe20008000838 */
[----:B------:R-:W-:Y:S01]  /*24c0*/  UIADD3 UR22, UR28, 0x682, URZ ;  /* 0x000006821c167890 */ /* 0x000fe2000fffe03f */
[----:B------:R-:W-:Y:S01]  /*24d0*/  FSEL R76, R76, -INF , P2 ;  /* 0xff8000004c4c7808 */ /* 0x000fe20001000000 */
[----:B------:R-:W-:Y:S01]  /*24e0*/  UMOV UR23, 0x80000020 ;  /* 0x8000002000177882 */ /* 0x000fe20000000000 */
        /* <DEDUP_REMOVED lines=21> */
[----:B------:R-:W-:Y:S02]  /*2640*/  FMNMX.FTZ R5, R85, R0, !PT ;  /* 0x0000000055057209 */ /* 0x000fe40007810000 */
[----:B------:R-:W-:Y:S02]  /*2650*/  FSEL R83, R83, -INF , P3 ;  /* 0xff80000053537808 */ /* 0x000fe40001800000 */
[----:B------:R-:W-:Y:S02]  /*2660*/  ISETP.GT.AND P3, PT, R4, 0x48, PT ;  /* 0x000000480400780c */ /* 0x000fe40003f64270 */
[----:B------:R-:W-:-:S02]  /*2670*/  FSEL R86, R86, -INF , P1 ;  /* 0xff80000056567808 */ /* 0x000fc40000800000 */
[C---:B------:R-:W-:Y:S02]  /*2680*/  ISETP.GT.AND P1, PT, R4.reuse, 0x49, PT ;  /* 0x000000490400780c */ /* 0x040fe40003f24270 */
[----:B------:R-:W-:Y:S02]  /*2690*/  FSEL R87, R87, -INF , P2 ;  /* 0xff80000057577808 */ /* 0x000fe40001000000 */
[----:B------:R-:W-:Y:S01]  /*26a0*/  ISETP.GT.AND P2, PT, R4, 0x50, PT ;  /* 0x000000500400780c */ /* 0x000fe20003f44270 */
[----:B------:R-:W-:Y:S02]  /*26b0*/  WARPGROUP.DEPBAR.LE gsb0, 0x0 ;  /* 0x00008000000079c5 */ /* 0x000fe40000010000 */
[----:B------:R-:W-:Y:S01]  /*26c0*/  WARPGROUP.ARRIVE ;  /* 0x00000000000079c5 */ /* 0x000fe20000000000 */
[----:B------:R-:W-:Y:S02]  /*26d0*/  FSEL R56, R56, -INF , P5 ;  /* 0xff80000038387808 */ /* 0x000fe40002800000 */
[----:B------:R-:W-:-:S02]  /*26e0*/  FSEL R57, R57, -INF , P4 ;  /* 0xff80000039397808 */ /* 0x000fc40002000000 */
[----:B------:R-:W-:Y:S01]  /*26f0*/  FMNMX.FTZ R0, R56, R5, !PT ;  /* 0x0000000538007209 */ /* 0x000fe20007810000 */
[----:B------:R-:W-:Y:S01]  /*2700*/  QGMMA.64x32x32.F32.E4M3.E4M3 R40, gdesc[UR20], R40, gsb0 ;  /* 0x00600000142879f3 */ /* 0x000fe20008000828 */
[----:B------:R-:W-:Y:S01]  /*2710*/  UIADD3 UR22, UR28, 0x702, URZ ;  /* 0x000007021c167890 */ /* 0x000fe2000fffe03f */
[----:B------:R-:W-:Y:S01]  /*2720*/  FSEL R60, R60, -INF , P3 ;  /* 0xff8000003c3c7808 */ /* 0x000fe20001800000 */
[----:B------:R-:W-:Y:S01]  /*2730*/  UMOV UR23, 0x80000020 ;  /* 0x8000002000177882 */ /* 0x000fe20000000000 */
[----:B------:R-:W-:Y:S02]  /*2740*/  FMNMX.FTZ R5, R57, R0, !PT ;  /* 0x0000000039057209 */ /* 0x000fe40007810000 */
        /* <DEDUP_REMOVED lines=20> */
[----:B------:R-:W-:-:S02]  /*2890*/  FMNMX.FTZ R0, R69, R0, !PT ;  /* 0x0000000045007209 */ /* 0x000fc40007810000 */
[----:B------:R-:W-:Y:S02]  /*28a0*/  FSEL R67, R67, -INF , P5 ;  /* 0xff80000043437808 */ /* 0x000fe40002800000 */
[----:B------:R-:W-:Y:S02]  /*28b0*/  ISETP.GT.AND P5, PT, R4, 0x68, PT ;  /* 0x000000680400780c */ /* 0x000fe40003fa4270 */
[----:B------:R-:W-:Y:S02]  /*28c0*/  FSEL R70, R70, -INF , P4 ;  /* 0xff80000046467808 */ /* 0x000fe40002000000 */
[C---:B------:R-:W-:Y:S02]  /*28d0*/  ISETP.GT.AND P4, PT, R4.reuse, 0x69, PT ;  /* 0x000000690400780c */ /* 0x040fe40003f84270 */
[----:B------:R-:W-:Y:S02]  /*28e0*/  FSEL R71, R71, -INF , P3 ;  /* 0xff80000047477808 */ /* 0x000fe40001800000 */
[----:B------:R-:W-:Y:S01]  /*28f0*/  ISETP.GT.AND P3, PT, R4, 0x70, PT ;  /* 0x000000700400780c */ /* 0x000fe20003f64270 */
[----:B------:R-:W-:-:S02]  /*2900*/  WARPGROUP.DEPBAR.LE gsb0, 0x0 ;  /* 0x00008000000079c5 */ /* 0x000fc40000010000 */
[----:B------:R-:W-:Y:S01]  /*2910*/  WARPGROUP.ARRIVE ;  /* 0x00000000000079c5 */ /* 0x000fe20000000000 */
[----:B------:R-:W-:Y:S02]  /*2920*/  FSEL R105, R40, -INF , P1 ;  /* 0xff80000028697808 */ /* 0x000fe40000800000 */
[----:B------:R-:W-:Y:S02]  /*2930*/  FSEL R5, R41, -INF , P2 ;  /* 0xff80000029057808 */ /* 0x000fe40001000000 */
[----:B------:R-:W-:Y:S01]  /*2940*/  FMNMX.FTZ R0, R105, R0, !PT ;  /* 0x0000000069007209 */ /* 0x000fe20007810000 */
[----:B------:R-:W-:Y:S01]  /*2950*/  QGMMA.64x32x32.F32.E4M3.E4M3 R24, gdesc[UR20], R24, gsb0 ;  /* 0x00600000141879f3 */ /* 0x000fe20008000818 */
[----:B------:R-:W-:Y:S02]  /*2960*/  FSEL R53, R53, -INF , P0 ;  /* 0xff80000035357808 */ /* 0x000fe40000000000 */
[----:B------:R-:W-:Y:S02]  /*2970*/  ISETP.GT.AND P0, PT, R4, 0x81, PT ;  /* 0x000000810400780c */ /* 0x000fe40003f04270 */
[----:B------:R-:W-:-:S02]  /*2980*/  FSEL R44, R44, -INF , P5 ;  /* 0xff8000002c2c7808 */ /* 0x000fc40002800000 */
[----:B------:R-:W-:Y:S02]  /*2990*/  FMNMX.FTZ R7, R5, R0, !PT ;  /* 0x0000000005077209 */ /* 0x000fe40007810000 */
[----:B------:R-:W-:Y:S02]  /*29a0*/  P2R R12, PR, RZ, 0x1 ;  /* 0x00000001ff0c7803 */ /* 0x000fe40000000000 */
        /* <DEDUP_REMOVED lines=11> */
[----:B------:R-:W-:Y:S02]  /*2a60*/  FMNMX.FTZ R7, R49, R0, !PT ;  /* 0x0000000031077209 */ /* 0x000fe40007810000 */
[----:B------:R-:W-:Y:S02]  /*2a70*/  FSEL R51, R51, -INF , P1 ;  /* 0xff80000033337808 */ /* 0x000fe40000800000 */
[----:B------:R-:W-:Y:S02]  /*2a80*/  FMNMX.FTZ R0, R52, R7, !PT ;  /* 0x0000000734007209 */ /* 0x000fe40007810000 */
[----:B------:R-:W-:Y:S02]  /*2a90*/  ISETP.GT.AND P1, PT, R4, 0x88, PT ;  /* 0x000000880400780c */ /* 0x000fe40003f24270 */
[----:B------:R-:W-:-:S02]  /*2aa0*/  FMNMX.FTZ R7, R53, R0, !PT ;  /* 0x0000000035077209 */ /* 0x000fc40007810000 */
[----:B------:R-:W-:Y:S02]  /*2ab0*/  FSEL R54, R54, -INF , P2 ;  /* 0xff80000036367808 */ /* 0x000fe40001000000 */
[----:B------:R-:W-:Y:S02]  /*2ac0*/  ISETP.GT.AND P2, PT, R4, 0x89, PT ;  /* 0x000000890400780c */ /* 0x000fe40003f44270 */
[----:B------:R-:W-:Y:S02]  /*2ad0*/  FSEL R50, R50, -INF , P3 ;  /* 0xff80000032327808 */ /* 0x000fe40001800000 */
[C---:B------:R-:W-:Y:S02]  /*2ae0*/  ISETP.GT.AND P3, PT, R4.reuse, 0x90, PT ;  /* 0x000000900400780c */ /* 0x040fe40003f64270 */
[----:B------:R-:W-:Y:S02]  /*2af0*/  FSEL R47, R47, -INF , P4 ;  /* 0xff8000002f2f7808 */ /* 0x000fe40002000000 */
[----:B------:R-:W-:-:S02]  /*2b00*/  ISETP.GT.AND P4, PT, R4, 0x91, PT ;  /* 0x000000910400780c */ /* 0x000fc40003f84270 */
[----:B------:R-:W-:Y:S02]  /*2b10*/  FSEL R46, R46, -INF , P5 ;  /* 0xff8000002e2e7808 */ /* 0x000fe40002800000 */
[C---:B------:R-:W-:Y:S02]  /*2b20*/  ISETP.GT.AND P5, PT, R4.reuse, 0x98, PT ;  /* 0x000000980400780c */ /* 0x040fe40003fa4270 */
[----:B------:R-:W-:Y:S01]  /*2b30*/  P2R R10, PR, RZ, 0x4 ;  /* 0x00000004ff0a7803 */ /* 0x000fe20000000000 */
[----:B------:R-:W-:Y:S02]  /*2b40*/  WARPGROUP.DEPBAR.LE gsb0, 0x0 ;  /* 0x00008000000079c5 */ /* 0x000fe40000010000 */
[----:B------:R-:W-:Y:S02]  /*2b50*/  FSEL R107, R25, -INF , P0 ;  /* 0xff800000196b7808 */ /* 0x000fe40000000000 */
[----:B------:R-:W-:Y:S02]  /*2b60*/  ISETP.GT.AND P0, PT, R4, 0x80, PT ;  /* 0x000000800400780c */ /* 0x000fe40003f04270 */
[----:B------:R-:W-:-:S02]  /*2b70*/  FSEL R106, R24, -INF , P6 ;  /* 0xff800000186a7808 */ /* 0x000fc40003000000 */
[----:B------:R-:W-:Y:S02]  /*2b80*/  FSEL R26, R26, -INF , P0 ;  /* 0xff8000001a1a7808 */ /* 0x000fe40000000000 */
[----:B------:R-:W-:Y:S02]  /*2b90*/  ISETP.NE.AND P0, PT, R12, RZ, PT ;  /* 0x000000ff0c00720c */ /* 0x000fe40003f05270 */
[----:B------:R-:W-:Y:S02]  /*2ba0*/  FMNMX.FTZ R0, R106, R7, !PT ;  /* 0x000000076a007209 */ /* 0x000fe40007810000 */
[----:B------:R-:W-:Y:S02]  /*2bb0*/  FSEL R27, R27, -INF , P0 ;  /* 0xff8000001b1b7808 */ /* 0x000fe40000000000 */
[----:B------:R-:W-:Y:S02]  /*2bc0*/  ISETP.NE.AND P0, PT, R13, RZ, PT ;  /* 0x000000ff0d00720c */ /* 0x000fe40003f05270 */
[----:B------:R-:W-:-:S02]  /*2bd0*/  FMNMX.FTZ R13, R90, R91, !PT ;  /* 0x0000005b5a0d7209 */ /* 0x000fc40007810000 */
[----:B------:R-:W-:Y:S02]  /*2be0*/  FSEL R108, R28, -INF , P1 ;  /* 0xff8000001c6c7808 */ /* 0x000fe40000800000 */
[----:B------:R-:W-:Y:S02]  /*2bf0*/  FMNMX.FTZ R12, R94, R13, !PT ;  /* 0x0000000d5e0c7209 */ /* 0x000fe40007810000 */
[----:B------:R-:W-:Y:S02]  /*2c00*/  FMNMX.FTZ R7, R107, R0, !PT ;  /* 0x000000006b077209 */ /* 0x000fe40007810000 */
[----:B------:R-:W-:Y:S02]  /*2c10*/  FMNMX.FTZ R15, R95, R12, !PT ;  /* 0x0000000c5f0f7209 */ /* 0x000fe40007810000 */
[----:B------:R-:W-:Y:S02]  /*2c20*/  FSEL R109, R29, -INF , P2 ;  /* 0xff8000001d6d7808 */ /* 0x000fe40001000000 */
[----:B------:R-:W-:-:S02]  /*2c30*/  FMNMX.FTZ R14, R98, R15, !PT ;  /* 0x0000000f620e7209 */ /* 0x000fc40007810000 */
[----:B------:R-:W-:Y:S02]  /*2c40*/  FMNMX.FTZ R0, R108, R7, !PT ;  /* 0x000000076c007209 */ /* 0x000fe40007810000 */
[----:B------:R-:W-:Y:S02]  /*2c50*/  FMNMX.FTZ R15, R99, R14, !PT ;  /* 0x0000000e630f7209 */ /* 0x000fe40007810000 */
[----:B------:R-:W-:Y:S02]  /*2c60*/  FSEL R110, R32, -INF , P3 ;  /* 0xff800000206e7808 */ /* 0x000fe40001800000 */
[----:B------:R-:W-:Y:S02]  /*2c70*/  FMNMX.FTZ R14, R102, R15, !PT ;  /* 0x0000000f660e7209 */ /* 0x000fe40007810000 */
[----:B------:R-:W-:Y:S02]  /*2c80*/  FMNMX.FTZ R7, R109, R0, !PT ;  /* 0x000000006d077209 */ /* 0x000fe40007810000 */
[----:B------:R-:W-:-:S02]  /*2c90*/  FMNMX.FTZ R21, R103, R14, !PT ;  /* 0x0000000e67157209 */ /* 0x000fc40007810000 */
[----:B------:R-:W-:Y:S02]  /*2ca0*/  FSEL R111, R33, -INF , P4 ;  /* 0xff800000216f7808 */ /* 0x000fe40002000000 */
[----:B------:R-:W-:Y:S02]  /*2cb0*/  FMNMX.FTZ R20, R74, R21, !PT ;  /* 0x000000154a147209 */ /* 0x000fe40007810000 */
[----:B------:R-:W-:Y:S02]  /*2cc0*/  FMNMX.FTZ R0, R110, R7, !PT ;  /* 0x000000076e007209 */ /* 0x000fe40007810000 */
[----:B------:R-:W-:Y:S02]  /*2cd0*/  FMNMX.FTZ R21, R75, R20, !PT ;  /* 0x000000144b157209 */ /* 0x000fe40007810000 */
[----:B------:R-:W-:Y:S02]  /*2ce0*/  FSEL R112, R36, -INF , P5 ;  /* 0xff80000024707808 */ /* 0x000fe40002800000 */
[----:B------:R-:W-:-:S02]  /*2cf0*/  FMNMX.FTZ R7, R111, R0, !PT ;  /* 0x000000006f077209 */ /* 0x000fc40007810000 */
[----:B------:R-:W-:Y:S02]  /*2d00*/  ISETP.GT.AND P6, PT, R4, 0x99, PT ;  /* 0x000000990400780c */ /* 0x000fe40003fc4270 */
[----:B------:R-:W-:Y:S02]  /*2d10*/  FMNMX.FTZ R20, R78, R21, !PT ;  /* 0x000000154e147209 */ /* 0x000fe40007810000 */
[----:B------:R-:W-:Y:S02]  /*2d20*/  FSEL R65, R37, -INF , P6 ;  /* 0xff80000025417808 */ /* 0x000fe40003000000 */
[----:B------:R-:W-:Y:S02]  /*2d30*/  FMNMX.FTZ R0, R112, R7, !PT ;  /* 0x0000000770007209 */ /* 0x000fe40007810000 */
[----:B------:R-:W-:Y:S02]  /*2d40*/  FMNMX.FTZ R25, R79, R20, !PT ;  /* 0x000000144f197209 */ /* 0x000fe40007810000 */
[----:B------:R-:W-:-:S02]  /*2d50*/  FMNMX.FTZ R6, R65, R0, !PT ;  /* 0x0000000041067209 */ /* 0x000fc40007810000 */
[----:B------:R-:W-:Y:S02]  /*2d60*/  FMNMX.FTZ R24, R82, R25, !PT ;  /* 0x0000001952187209 */ /* 0x000fe40007810000 */
[----:B------:R-:W-:Y:S01]  /*2d70*/  P2R R11, PR, RZ, 0x2 ;  /* 0x00000002ff0b7803 */ /* 0x000fe20000000000 */
[----:B------:R-:W2:Y:S01]  /*2d80*/  SHFL.BFLY PT, R7, R6, 0x2, 0x1f ;  /* 0x0c401f0006077f89 */ /* 0x000ea200000e0000 */
[----:B------:R-:W-:Y:S02]  /*2d90*/  FMNMX.FTZ R25, R83, R24, !PT ;  /* 0x0000001853197209 */ /* 0x000fe40007810000 */
[----:B------:R-:W-:Y:S02]  /*2da0*/  ISETP.GT.AND P1, PT, R4, 0x79, PT ;  /* 0x000000790400780c */ /* 0x000fe40003f24270 */
[----:B------:R-:W-:Y:S02]  /*2db0*/  FMNMX.FTZ R24, R86, R25, !PT ;  /* 0x0000001956187209 */ /* 0x000fe40007810000 */
[----:B------:R-:W-:-:S02]  /*2dc0*/  FSEL R55, R55, -INF , P1 ;  /* 0xff80000037377808 */ /* 0x000fc40000800000 */
[----:B------:R-:W-:Y:S02]  /*2dd0*/  FMNMX.FTZ R29, R87, R24, !PT ;  /* 0x00000018571d7209 */ /* 0x000fe40007810000 */
[----:B------:R-:W-:Y:S02]  /*2de0*/  ISETP.NE.AND P1, PT, R11, RZ, PT ;  /* 0x000000ff0b00720c */ /* 0x000fe40003f25270 */
[----:B------:R-:W-:Y:S02]  /*2df0*/  FMNMX.FTZ R28, R58, R29, !PT ;  /* 0x0000001d3a1c7209 */ /* 0x000fe40007810000 */
[----:B------:R-:W-:Y:S02]  /*2e00*/  FSEL R30, R30, -INF , P1 ;  /* 0xff8000001e1e7808 */ /* 0x000fe40000800000 */
[----:B------:R-:W-:-:S04]  /*2e10*/  FMNMX.FTZ R29, R59, R28, !PT ;  /* 0x0000001c3b1d7209 */ /* 0x000fc80007810000 */
[----:B------:R-:W-:Y:S02]  /*2e20*/  FMNMX.FTZ R28, R62, R29, !PT ;  /* 0x0000001d3e1c7209 */ /* 0x000fe40007810000 */
[----:B--2---:R-:W-:Y:S02]  /*2e30*/  FMNMX.FTZ R7, R6, R7, !PT ;  /* 0x0000000706077209 */ /* 0x004fe40007810000 */
[----:B------:R-:W-:-:S03]  /*2e40*/  FMNMX.FTZ R33, R63, R28, !PT ;  /* 0x0000001c3f217209 */ /* 0x000fc60007810000 */
[----:B------:R-:W2:Y:S01]  /*2e50*/  SHFL.BFLY PT, R0, R7, 0x1, 0x1f ;  /* 0x0c201f0007007f89 */ /* 0x000ea200000e0000 */
[----:B------:R-:W-:-:S04]  /*2e60*/  FMNMX.FTZ R32, R66, R33, !PT ;  /* 0x0000002142207209 */ /* 0x000fc80007810000 */
[----:B------:R-:W-:-:S04]  /*2e70*/  FMNMX.FTZ R33, R67, R32, !PT ;  /* 0x0000002043217209 */ /* 0x000fc80007810000 */
[----:B------:R-:W-:-:S04]  /*2e80*/  FMNMX.FTZ R32, R70, R33, !PT ;  /* 0x0000002146207209 */ /* 0x000fc80007810000 */
[----:B------:R-:W-:-:S04]  /*2e90*/  FMNMX.FTZ R37, R71, R32, !PT ;  /* 0x0000002047257209 */ /* 0x000fc80007810000 */
[----:B------:R-:W-:-:S04]  /*2ea0*/  FMNMX.FTZ R36, R42, R37, !PT ;  /* 0x000000252a247209 */ /* 0x000fc80007810000 */
[----:B------:R-:W-:Y:S02]  /*2eb0*/  FMNMX.FTZ R37, R43, R36, !PT ;  /* 0x000000242b257209 */ /* 0x000fe40007810000 */
[----:B--2---:R-:W-:Y:S02]  /*2ec0*/  FMNMX.FTZ R0, R7, R0, !PT ;  /* 0x0000000007007209 */ /* 0x004fe40007810000 */
[----:B------:R-:W-:Y:S02]  /*2ed0*/  FMNMX.FTZ R36, R46, R37, !PT ;  /* 0x000000252e247209 */ /* 0x000fe40007810000 */
[C---:B------:R-:W-:Y:S01]  /*2ee0*/  FSETP.NEU.FTZ.AND P2, PT, R0.reuse, -INF , PT ;  /* 0xff8000000000780b */ /* 0x040fe20003f5d000 */
[----:B------:R-:W-:-:S01]  /*2ef0*/  FFMA.FTZ R8, R0, R9, -8 ;  /* 0xc100000000087423 */ /* 0x000fc20000010009 */
[----:B------:R-:W-:-:S04]  /*2f00*/  FMNMX.FTZ R41, R47, R36, !PT ;  /* 0x000000242f297209 */ /* 0x000fc80007810000 */
[----:B------:R-:W-:Y:S02]  /*2f10*/  FMNMX.FTZ R40, R50, R41, !PT ;  /* 0x0000002932287209 */ /* 0x000fe40007810000 */
[----:B------:R-:W-:Y:S02]  /*2f20*/  FSEL R113, R8, RZ, P2 ;  /* 0x000000ff08717208 */ /* 0x000fe40001000000 */
[----:B------:R-:W-:Y:S02]  /*2f30*/  FMNMX.FTZ R41, R51, R40, !PT ;  /* 0x0000002833297209 */ /* 0x000fe40007810000 */
[----:B------:R-:W-:Y:S01]  /*2f40*/  ISETP.NE.AND P2, PT, R10, RZ, PT ;  /* 0x000000ff0a00720c */ /* 0x000fe20003f45270 */
[--C-:B------:R-:W-:Y:S01]  /*2f50*/  FFMA.FTZ R57, R57, UR40, -R113.reuse ;  /* 0x0000002839397c23 */ /* 0x100fe20008010871 */
[----:B------:R-:W-:Y:S01]  /*2f60*/  FMNMX.FTZ R40, R54, R41, !PT ;  /* 0x0000002936287209 */ /* 0x000fe20007810000 */
[--C-:B------:R-:W-:Y:S01]  /*2f70*/  FFMA.FTZ R28, R56, UR40, -R113.reuse ;  /* 0x00000028381c7c23 */ /* 0x100fe20008010871 */
[----:B------:R-:W-:-:S01]  /*2f80*/  FFMA.FTZ R81, R81, UR40, -R113 ;  /* 0x0000002851517c23 */ /* 0x000fc20008010871 */
[----:B------:R2:W-:Y:S01]  /*2f90*/  MUFU.EX2 R33, R57 ;  /* 0x0000003900217308 */ /* 0x0005e20000000800 */
[----:B------:R-:W-:-:S01]  /*2fa0*/  FFMA.FTZ R20, R80, UR40, -R113 ;  /* 0x0000002850147c23 */ /* 0x000fc20008010871 */
[----:B------:R-:W-:Y:S01]  /*2fb0*/  FSEL R80, R31, -INF , P2 ;  /* 0xff8000001f507808 */ /* 0x000fe20001000000 */
[----:B------:R-:W-:-:S01]  /*2fc0*/  FFMA.FTZ R24, R84, UR40, -R113 ;  /* 0x0000002854187c23 */ /* 0x000fc20008010871 */
[--C-:B------:R-:W-:Y:S01]  /*2fd0*/  FFMA.FTZ R85, R85, UR40, -R113.reuse ;  /* 0x0000002855557c23 */ /* 0x100fe20008010871 */
[----:B------:R-:W-:Y:S01]  /*2fe0*/  FSEL R84, R35, -INF , P4 ;  /* 0xff80000023547808 */ /* 0x000fe20002000000 */
[--C-:B------:R-:W-:Y:S01]  /*2ff0*/  FFMA.FTZ R4, R88, UR40, -R113.reuse ;  /* 0x0000002858047c23 */ /* 0x100fe20008010871 */
[----:B------:R-:W-:Y:S01]  /*3000*/  FSEL R88, R39, -INF , P6 ;  /* 0xff80000027587808 */ /* 0x000fe20003000000 */
[----:B------:R3:W-:Y:S01]  /*3010*/  MUFU.EX2 R25, R81 ;  /* 0x0000005100197308 */ /* 0x0007e20000000800 */
[----:B--2---:R-:W-:Y:S01]  /*3020*/  FMNMX.FTZ R57, R55, R40, !PT ;  /* 0x0000002837397209 */ /* 0x004fe20007810000 */
[--C-:B------:R-:W-:Y:S01]  /*3030*/  FFMA.FTZ R61, R61, UR40, -R113.reuse ;  /* 0x000000283d3d7c23 */ /* 0x100fe20008010871 */
[----:B------:R-:W-:-:S01]  /*3040*/  FFMA.FTZ R36, R64, UR40, -R113 ;  /* 0x0000002840247c23 */ /* 0x000fc20008010871 */
[----:B------:R-:W-:Y:S01]  /*3050*/  FFMA.FTZ R40, R68, UR40, -R113 ;  /* 0x0000002844287c23 */ /* 0x000fe20008010871 */
[----:B------:R-:W-:Y:S01]  /*3060*/  FMNMX.FTZ R56, R26, R57, !PT ;  /* 0x000000391a387209 */ /* 0x000fe20007810000 */
[----:B------:R-:W-:-:S02]  /*3070*/  IMAD.U32 R68, RZ, RZ, UR40 ;  /* 0x00000028ff447e24 */ /* 0x000fc4000f8e00ff */
[----:B------:R-:W-:-:S01]  /*3080*/  FFMA.FTZ R7, R89, UR40, -R113 ;  /* 0x0000002859077c23 */ /* 0x000fc20008010871 */
[----:B------:R2:W-:Y:S01]  /*3090*/  MUFU.EX2 R29, R85 ;  /* 0x00000055001d7308 */ /* 0x0005e20000000800 */
[----:B------:R-:W-:Y:S01]  /*30a0*/  FMNMX.FTZ R57, R27, R56, !PT ;  /* 0x000000381b397209 */ /* 0x000fe20007810000 */
[--C-:B------:R-:W-:Y:S01]  /*30b0*/  FFMA.FTZ R31, R69, UR40, -R113.reuse ;  /* 0x00000028451f7c23 */ /* 0x100fe20008010871 */
[----:B---3--:R-:W-:Y:S01]  /*30c0*/  FSEL R81, R34, -INF , P3 ;  /* 0xff80000022517808 */ /* 0x008fe20001800000 */
[--C-:B------:R-:W-:Y:S01]  /*30d0*/  FFMA.FTZ R6, R92, UR40, -R113.reuse ;  /* 0x000000285c067c23 */ /* 0x100fe20008010871 */
[----:B------:R-:W-:Y:S01]  /*30e0*/  FMNMX.FTZ R57, R30, R57, !PT ;  /* 0x000000391e397209 */ /* 0x000fe20007810000 */
[--C-:B------:R-:W-:Y:S01]  /*30f0*/  FFMA.FTZ R9, R93, UR40, -R113.reuse ;  /* 0x000000285d097c23 */ /* 0x100fe20008010871 */
[----:B------:R-:W-:-:S01]  /*3100*/  FFMA.FTZ R8, R96, UR40, -R113 ;  /* 0x0000002860087c23 */ /* 0x000fc20008010871 */
[----:B------:R3:W-:Y:S01]  /*3110*/  MUFU.EX2 R37, R61 ;  /* 0x0000003d00257308 */ /* 0x0007e20000000800 */
[----:B------:R-:W-:Y:S01]  /*3120*/  FMNMX.FTZ R34, R80, R57, !PT ;  /* 0x0000003950227209 */ /* 0x000fe20007810000 */
[--C-:B------:R-:W-:Y:S01]  /*3130*/  FFMA.FTZ R12, R72, UR40, -R113.reuse ;  /* 0x00000028480c7c23 */ /* 0x100fe20008010871 */
[----:B--2---:R-:W-:Y:S01]  /*3140*/  FSEL R85, R38, -INF , P5 ;  /* 0xff80000026557808 */ /* 0x004fe20002800000 */
[--C-:B------:R-:W-:Y:S01]  /*3150*/  FFMA.FTZ R73, R73, UR40, -R113.reuse ;  /* 0x0000002849497c23 */ /* 0x100fe20008010871 */
[----:B------:R-:W-:Y:S01]  /*3160*/  FMNMX.FTZ R35, R81, R34, !PT ;  /* 0x0000002251237209 */ /* 0x000fe20007810000 */
[--C-:B------:R-:W-:Y:S01]  /*3170*/  FFMA.FTZ R11, R97, UR40, -R113.reuse ;  /* 0x00000028610b7c23 */ /* 0x100fe20008010871 */
[----:B------:R-:W-:-:S01]  /*3180*/  FFMA.FTZ R77, R77, UR40, -R113 ;  /* 0x000000284d4d7c23 */ /* 0x000fc20008010871 */
[----:B------:R-:W-:Y:S01]  /*3190*/  MUFU.EX2 R4, R4 ;  /* 0x0000000400047308 */ /* 0x000fe20000000800 */
[----:B------:R-:W-:Y:S01]  /*31a0*/  FMNMX.FTZ R38, R84, R35, !PT ;  /* 0x0000002354267209 */ /* 0x000fe20007810000 */
[--C-:B------:R-:W-:Y:S01]  /*31b0*/  FFMA.FTZ R35, R5, UR40, -R113.reuse ;  /* 0x0000002805237c23 */ /* 0x100fe20008010871 */
[----:B-1----:R-:W-:Y:S01]  /*31c0*/  LOP3.LUT P2, RZ, R114, 0x7f, RZ, 0xc0, !PT ;  /* 0x0000007f72ff7812 */ /* 0x002fe2000784c0ff */
        /* <DEDUP_REMOVED lines=8> */
[--C-:B------:R-:W-:Y:S01]  /*3250*/  FFMA.FTZ R105, R105, UR40, -R113.reuse ;  /* 0x0000002869697c23 */ /* 0x100fe20008010871 */
[----:B------:R-:W-:-:S01]  /*3260*/  FFMA.FTZ R38, R44, UR40, -R113 ;  /* 0x000000282c267c23 */ /* 0x000fc20008010871 */
[----:B------:R-:W3:Y:S01]  /*3270*/  SHFL.BFLY PT, R56, R5, 0x2, 0x1f ;  /* 0x0c401f0005387f89 */ /* 0x000ee200000e0000 */
[----:B------:R-:W-:-:S01]  /*3280*/  FFMA.FTZ R45, R45, UR40, -R113 ;  /* 0x000000282d2d7c23 */ /* 0x000fc20008010871 */
[----:B------:R-:W-:Y:S01]  /*3290*/  MUFU.EX2 R6, R6 ;  /* 0x0000000600067308 */ /* 0x000fe20000000800 */
[----:B------:R-:W-:-:S02]  /*32a0*/  @!P2 VIADD R3, R3, 0x33440 ;  /* 0x000334400303a836 */ /* 0x000fc40000000000 */
[--C-:B------:R-:W-:Y:S01]  /*32b0*/  FFMA.FTZ R39, R48, UR40, -R113.reuse ;  /* 0x0000002830277c23 */ /* 0x100fe20008010871 */
[----:B------:R-:W-:-:S01]  /*32c0*/  FFMA.FTZ R44, R49, UR40, -R113 ;  /* 0x00000028312c7c23 */ /* 0x000fc20008010871 */
[--C-:B------:R-:W-:Y:S01]  /*32d0*/  FFMA.FTZ R48, R52, UR40, -R113.reuse ;  /* 0x0000002834307c23 */ /* 0x100fe20008010871 */
[----:B------:R-:W-:-:S01]  /*32e0*/  FFMA.FTZ R49, R53, UR40, -R113 ;  /* 0x0000002835317c23 */ /* 0x000fc20008010871 */
[----:B------:R-:W-:Y:S01]  /*32f0*/  @!P2 PRMT R3, RZ, 0x654, R3 ;  /* 0x00000654ff03a816 */ /* 0x000fe20000000003 */
[----:B------:R-:W-:-:S01]  /*3300*/  FFMA.FTZ R57, R109, UR40, -R113 ;  /* 0x000000286d397c23 */ /* 0x000fc20008010871 */
[----:B------:R-:W1:Y:S01]  /*3310*/  MUFU.EX2 R9, R9 ;  /* 0x0000000900097308 */ /* 0x000e620000000800 */
[----:B------:R-:W-:-:S01]  /*3320*/  FFMA.FTZ R52, R106, UR40, -R113 ;  /* 0x000000286a347c23 */ /* 0x000fc20008010871 */
[----:B------:R2:W-:Y:S01]  /*3330*/  @!P2 SYNCS.ARRIVE.TRANS64.RED.A1T0 RZ, [R3+URZ], RZ ;  /* 0x000000ff03ffa9a7 */ /* 0x0005e2000810043f */
[----:B------:R-:W-:-:S01]  /*3340*/  FFMA.FTZ R53, R107, UR40, -R113 ;  /* 0x000000286b357c23 */ /* 0x000fc20008010871 */
[--C-:B------:R-:W-:Y:S01]  /*3350*/  FFMA.FTZ R65, R65, UR40, -R113.reuse ;  /* 0x0000002841417c23 */ /* 0x100fe20008010871 */
[----:B------:R-:W-:-:S01]  /*3360*/  FFMA.FTZ R60, R110, UR40, -R113 ;  /* 0x000000286e3c7c23 */ /* 0x000fc20008010871 */
[----:B------:R-:W-:-:S02]  /*3370*/  IMAD.MOV.U32 R114, RZ, RZ, R119 ;  /* 0x000000ffff727224 */ /* 0x000fc400078e0077 */
[----:B------:R4:W-:Y:S01]  /*3380*/  MUFU.EX2 R15, R73 ;  /* 0x00000049000f7308 */ /* 0x0009e20000000800 */
[--C-:B------:R-:W-:Y:S02]  /*3390*/  IMAD.MOV.U32 R110, RZ, RZ, R119.reuse ;  /* 0x000000ffff6e7224 */ /* 0x100fe400078e0077 */
[--C-:B------:R-:W-:Y:S02]  /*33a0*/  IMAD.MOV.U32 R109, RZ, RZ, R119.reuse ;  /* 0x000000ffff6d7224 */ /* 0x100fe400078e0077 */
[----:B------:R-:W-:Y:S01]  /*33b0*/  IMAD.MOV.U32 R107, RZ, RZ, R119 ;  /* 0x000000ffff6b7224 */ /* 0x000fe200078e0077 */
[----:B---3--:R-:W-:Y:S01]  /*33c0*/  FMNMX.FTZ R61, R5, R56, !PT ;  /* 0x00000038053d7209 */ /* 0x008fe20007810000 */
[----:B------:R-:W-:-:S01]  /*33d0*/  FFMA.FTZ R56, R108, UR40, -R113 ;  /* 0x000000286c387c23 */ /* 0x000fc20008010871 */
[----:B------:R-:W3:Y:S01]  /*33e0*/  MUFU.EX2 R8, R8 ;  /* 0x0000000800087308 */ /* 0x000ee20000000800 */
[----:B-1----:R-:W-:Y:S01]  /*33f0*/  F2FP.SATFINITE.E4M3.F32.PACK_AB_MERGE_C R200, R9, R6, RZ ;  /* 0x0000000609c8723e */ /* 0x002fe200048070ff */
[--C-:B------:R-:W-:Y:S01]  /*3400*/  IMAD.MOV.U32 R108, RZ, RZ, R119.reuse ;  /* 0x000000ffff6c7224 */ /* 0x100fe200078e0077 */
[----:B------:R-:W1:Y:S01]  /*3410*/  SHFL.BFLY PT, R64, R61, 0x1, 0x1f ;  /* 0x0c201f003d407f89 */ /* 0x000e6200000e0000 */
[--C-:B------:R-:W-:Y:S01]  /*3420*/  IMAD.MOV.U32 R106, RZ, RZ, R119.reuse ;  /* 0x000000ffff6a7224 */ /* 0x100fe200078e0077 */
[----:B------:R-:W-:Y:S01]  /*3430*/  F2FP.SATFINITE.E4M3.F32.PACK_AB_MERGE_C R200, R7, R4, R200 ;  /* 0x0000000407c8723e */ /* 0x000fe200048070c8 */
[----:B------:R-:W-:-:S02]  /*3440*/  IMAD.MOV.U32 R100, RZ, RZ, R119 ;  /* 0x000000ffff647224 */ /* 0x000fc400078e0077 */
[----:B------:R5:W-:Y:S01]  /*3450*/  MUFU.EX2 R21, R77 ;  /* 0x0000004d00157308 */ /* 0x000be20000000800 */
[--C-:B------:R-:W-:Y:S02]  /*3460*/  IMAD.MOV.U32 R97, RZ, RZ, R119.reuse ;  /* 0x000000ffff617224 */ /* 0x100fe400078e0077 */
[--C-:B------:R-:W-:Y:S02]  /*3470*/  IMAD.MOV.U32 R96, RZ, RZ, R119.reuse ;  /* 0x000000ffff607224 */ /* 0x100fe400078e0077 */
[--C-:B------:R-:W-:Y:S02]  /*3480*/  IMAD.MOV.U32 R93, RZ, RZ, R119.reuse ;  /* 0x000000ffff5d7224 */ /* 0x100fe400078e0077 */
[----:B------:R-:W-:Y:S01]  /*3490*/  IMAD.MOV.U32 R92, RZ, RZ, R119 ;  /* 0x000000ffff5c7224 */ /* 0x000fe200078e0077 */
[----:B------:R-:W2:Y:S08]  /*34a0*/  MUFU.EX2 R11, R11 ;  /* 0x0000000b000b7308 */ /* 0x000eb00000000800 */
[----:B------:R-:W2:Y:S01]  /*34b0*/  MUFU.EX2 R10, R10 ;  /* 0x0000000a000a7308 */ /* 0x000ea20000000800 */
[----:B-1----:R-:W-:Y:S01]  /*34c0*/  FMNMX.FTZ R5, R61, R64, !PT ;  /* 0x000000403d057209 */ /* 0x002fe20007810000 */
[--C-:B------:R-:W-:Y:S01]  /*34d0*/  FFMA.FTZ R64, R112, UR40, -R113.reuse ;  /* 0x0000002870407c23 */ /* 0x100fe20008010871 */
[----:B------:R-:W-:-:S01]  /*34e0*/  FFMA.FTZ R61, R111, UR40, -R113 ;  /* 0x000000286f3d7c23 */ /* 0x000fc20008010871 */
[----:B------:R-:W-:Y:S01]  /*34f0*/  IMAD.MOV.U32 R113, RZ, RZ, R119 ;  /* 0x000000ffff717224 */ /* 0x000fe200078e0077 */
[C---:B------:R-:W-:Y:S01]  /*3500*/  FSETP.NEU.FTZ.AND P1, PT, R5.reuse, -INF , PT ;  /* 0xff8000000500780b */ /* 0x040fe20003f3d000 */
[----:B------:R-:W-:-:S02]  /*3510*/  FFMA.FTZ R68, R5, R68, -8 ;  /* 0xc100000005447423 */ /* 0x000fc40000010044 */
[----:B------:R-:W-:Y:S01]  /*3520*/  MUFU.EX2 R13, R101 ;  /* 0x00000065000d7308 */ /* 0x000fe20000000800 */
[--C-:B------:R-:W-:Y:S02]  /*3530*/  IMAD.MOV.U32 R112, RZ, RZ, R119.reuse ;  /* 0x000000ffff707224 */ /* 0x100fe400078e0077 */
[----:B------:R-:W-:Y:S01]  /*3540*/  IMAD.MOV.U32 R111, RZ, RZ, R119 ;  /* 0x000000ffff6f7224 */ /* 0x000fe200078e0077 */
        /* <DEDUP_REMOVED lines=8> */
[--C-:B----4-:R-:W-:Y:S01]  /*35d0*/  FFMA.FTZ R73, R99, UR40, -R89.reuse ;  /* 0x0000002863497c23 */ /* 0x110fe20008010859 */
[----:B------:R-:W-:-:S01]  /*35e0*/  FFMA.FTZ R102, R102, UR40, -R89 ;  /* 0x0000002866667c23 */ /* 0x000fc20008010859 */
[----:B------:R-:W-:Y:S01]  /*35f0*/  MUFU.EX2 R68, R68 ;  /* 0x0000004400447308 */ /* 0x000fe20000000800 */
[----:B-----5:R-:W-:-:S01]  /*3600*/  FFMA.FTZ R77, R83, UR40, -R89 ;  /* 0x00000028534d7c23 */ /* 0x020fc20008010859 */
[----:B------:R-:W-:Y:S01]  /*3610*/  FADD.FTZ R83, R4, R7 ;  /* 0x0000000704537221 */ /* 0x000fe20000010000 */
[----:B------:R-:W-:-:S01]  /*3620*/  FFMA.FTZ R103, R103, UR40, -R89 ;  /* 0x0000002867677c23 */ /* 0x000fc20008010859 */
[--C-:B------:R-:W-:Y:S01]  /*3630*/  FFMA.FTZ R76, R82, UR40, -R89.reuse ;  /* 0x00000028524c7c23 */ /* 0x100fe20008010859 */
[----:B------:R-:W-:-:S01]  /*3640*/  FFMA.FTZ R74, R74, UR40, -R89 ;  /* 0x000000284a4a7c23 */ /* 0x000fc20008010859 */
[----:B------:R-:W-:Y:S01]  /*3650*/  FADD.FTZ R82, R6, R83 ;  /* 0x0000005306527221 */ /* 0x000fe20000010000 */
[----:B------:R-:W-:-:S01]  /*3660*/  FFMA.FTZ R75, R75, UR40, -R89 ;  /* 0x000000284b4b7c23 */ /* 0x000fc20008010859 */
[----:B------:R-:W1:Y:S01]  /*3670*/  MUFU.EX2 R69, R69 ;  /* 0x0000004500457308 */ /* 0x000e620000000800 */
[----:B------:R-:W-:-:S01]  /*3680*/  FFMA.FTZ R78, R78, UR40, -R89 ;  /* 0x000000284e4e7c23 */ /* 0x000fc20008010859 */
[----:B------:R-:W-:Y:S01]  /*3690*/  FADD.FTZ R83, R9, R82 ;  /* 0x0000005209537221 */ /* 0x000fe20000010000 */
[----:B------:R-:W-:-:S01]  /*36a0*/  FFMA.FTZ R79, R79, UR40, -R89 ;  /* 0x000000284f4f7c23 */ /* 0x000fc20008010859 */
[--C-:B------:R-:W-:Y:S01]  /*36b0*/  FFMA.FTZ R86, R86, UR40, -R89.reuse ;  /* 0x0000002856567c23 */ /* 0x100fe20008010859 */
[----:B------:R-:W-:-:S01]  /*36c0*/  FFMA.FTZ R87, R87, UR40, -R89 ;  /* 0x0000002857577c23 */ /* 0x000fc20008010859 */
[----:B---3--:R-:W-:Y:S01]  /*36d0*/  FADD.FTZ R82, R8, R83 ;  /* 0x0000005308527221 */ /* 0x008fe20000010000 */
[----:B------:R-:W-:-:S01]  /*36e0*/  FFMA.FTZ R58, R58, UR40, -R89 ;  /* 0x000000283a3a7c23 */ /* 0x000fc20008010859 */
[----:B------:R-:W3:Y:S01]  /*36f0*/  MUFU.EX2 R94, R94 ;  /* 0x0000005e005e7308 */ /* 0x000ee20000000800 */
[----:B------:R-:W-:-:S01]  /*3700*/  FFMA.FTZ R59, R59, UR40, -R89 ;  /* 0x000000283b3b7c23 */ /* 0x000fc20008010859 */
[----:B--2---:R-:W-:Y:S01]  /*3710*/  FADD.FTZ R83, R11, R82 ;  /* 0x000000520b537221 */ /* 0x004fe20000010000 */
[----:B------:R-:W-:-:S01]  /*3720*/  FFMA.FTZ R62, R62, UR40, -R89 ;  /* 0x000000283e3e7c23 */ /* 0x000fc20008010859 */
[--C-:B------:R-:W-:Y:S01]  /*3730*/  FFMA.FTZ R63, R63, UR40, -R89.reuse ;  /* 0x000000283f3f7c23 */ /* 0x100fe20008010859 */
[----:B------:R-:W-:-:S01]  /*3740*/  FFMA.FTZ R66, R66, UR40, -R89 ;  /* 0x0000002842427c23 */ /* 0x000fc20008010859 */
[----:B------:R-:W-:Y:S01]  /*3750*/  FADD.FTZ R82, R10, R83 ;  /* 0x000000530a527221 */ /* 0x000fe20000010000 */
[----:B------:R-:W-:-:S01]  /*3760*/  FFMA.FTZ R67, R67, UR40, -R89 ;  /* 0x0000002843437c23 */ /* 0x000fc20008010859 */
[----:B------:R-:W2:Y:S01]  /*3770*/  MUFU.EX2 R95, R95 ;  /* 0x0000005f005f7308 */ /* 0x000ea20000000800 */
[----:B-1----:R-:W-:-:S01]  /*3780*/  FADD.FTZ R91, R68, R69 ;  /* 0x00000045445b7221 */ /* 0x002fc20000010000 */
[--C-:B------:R-:W-:Y:S01]  /*3790*/  FFMA.FTZ R70, R70, UR40, -R89.reuse ;  /* 0x0000002846467c23 */ /* 0x100fe20008010859 */
[----:B------:R-:W-:-:S01]  /*37a0*/  FFMA.FTZ R71, R71, UR40, -R89 ;  /* 0x0000002847477c23 */ /* 0x000fc20008010859 */
[--C-:B------:R-:W-:Y:S01]  /*37b0*/  FFMA.FTZ R42, R42, UR40, -R89.reuse ;  /* 0x000000282a2a7c23 */ /* 0x100fe20008010859 */
[----:B------:R-:W-:-:S01]  /*37c0*/  FFMA.FTZ R43, R43, UR40, -R89 ;  /* 0x000000282b2b7c23 */ /* 0x000fc20008010859 */
[--C-:B------:R-:W-:Y:S01]  /*37d0*/  FFMA.FTZ R46, R46, UR40, -R89.reuse ;  /* 0x000000282e2e7c23 */ /* 0x100fe20008010859 */
[----:B------:R-:W-:-:S01]  /*37e0*/  FFMA.FTZ R47, R47, UR40, -R89 ;  /* 0x000000282f2f7c23 */ /* 0x000fc20008010859 */
[----:B------:R-:W1:Y:S01]  /*37f0*/  MUFU.EX2 R72, R72 ;  /* 0x0000004800487308 */ /* 0x000e620000000800 */
        /* <DEDUP_REMOVED lines=29> */
[C---:B------:R-:W-:Y:S01]  /*39d0*/  FADD.FTZ R3, R13.reuse, R82 ;  /* 0x000000520d037221 */ /* 0x040fe20000010000 */
[----:B------:R-:W-:Y:S01]  /*39e0*/  F2FP.SATFINITE.E4M3.F32.PACK_AB_MERGE_C R13, R13, R10, RZ ;  /* 0x0000000a0d0d723e */ /* 0x000fe200048070ff */
[----:B------:R-:W-:-:S02]  /*39f0*/  IMAD.MOV.U32 R89, RZ, RZ, R119 ;  /* 0x000000ffff597224 */ /* 0x000fc400078e0077 */
[----:B------:R-:W-:-:S01]  /*3a00*/  FADD.FTZ R82, R12, R3 ;  /* 0x000000030c527221 */ /* 0x000fc20000010000 */
[----:B------:R-:W-:Y:S01]  /*3a10*/  F2FP.SATFINITE.E4M3.F32.PACK_AB_MERGE_C R202, R11, R8, R13 ;  /* 0x000000080bca723e */ /* 0x000fe2000480700d */
[----:B------:R-:W2:Y:S01]  /*3a20*/  MUFU.EX2 R75, R75 ;  /* 0x0000004b004b7308 */ /* 0x000ea20000000800 */
[----:B-1----:R-:W-:-:S01]  /*3a30*/  FADD.FTZ R83, R103, R90 ;  /* 0x0000005a67537221 */ /* 0x002fc20000010000 */
[----:B------:R-:W-:Y:S01]  /*3a40*/  FADD.FTZ R3, R15, R82 ;  /* 0x000000520f037221 */ /* 0x000fe20000010000 */
[----:B------:R-:W-:Y:S01]  /*3a50*/  F2FP.SATFINITE.E4M3.F32.PACK_AB_MERGE_C R102, R103, R102, RZ ;  /* 0x000000666766723e */ /* 0x000fe200048070ff */
[--C-:B------:R-:W-:Y:S02]  /*3a60*/  IMAD.MOV.U32 R103, RZ, RZ, R119.reuse ;  /* 0x000000ffff677224 */ /* 0x100fe400078e0077 */
[----:B------:R-:W-:Y:S01]  /*3a70*/  IMAD.MOV.U32 R69, RZ, RZ, R119 ;  /* 0x000000ffff457224 */ /* 0x000fe200078e0077 */
[----:B------:R-:W-:Y:S01]  /*3a80*/  F2FP.SATFINITE.E4M3.F32.PACK_AB_MERGE_C R203, R73, R72, R102 ;  /* 0x0000004849cb723e */ /* 0x000fe20004807066 */
[----:B------:R-:W1:Y:S01]  /*3a90*/  MUFU.EX2 R14, R14 ;  /* 0x0000000e000e7308 */ /* 0x000e620000000800 */
[----:B---3--:R-:W-:-:S01]  /*3aa0*/  FADD.FTZ R90, R74, R83 ;  /* 0x000000534a5a7221 */ /* 0x008fc20000010000 */
[----:B------:R-:W-:-:S02]  /*3ab0*/  IMAD.MOV.U32 R102, RZ, RZ, R119 ;  /* 0x000000ffff667224 */ /* 0x000fc400078e0077 */
[--C-:B------:R-:W-:Y:S02]  /*3ac0*/  IMAD.MOV.U32 R73, RZ, RZ, R119.reuse ;  /* 0x000000ffff497224 */ /* 0x100fe400078e0077 */
[----:B------:R-:W-:Y:S02]  /*3ad0*/  IMAD.MOV.U32 R72, RZ, RZ, R119 ;  /* 0x000000ffff487224 */ /* 0x000fe400078e0077 */
[----:B------:R-:W3:Y:S01]  /*3ae0*/  MUFU.EX2 R78, R78 ;  /* 0x0000004e004e7308 */ /* 0x000ee20000000800 */
[----:B--2---:R-:W-:-:S01]  /*3af0*/  FADD.FTZ R83, R75, R90 ;  /* 0x0000005a4b537221 */ /* 0x004fc20000010000 */
[----:B------:R-:W-:-:S06]  /*3b00*/  IMAD.MOV.U32 R68, RZ, RZ, R119 ;  /* 0x000000ffff447224 */ /* 0x000fcc00078e0077 */
[----:B------:R-:W2:Y:S01]  /*3b10*/  MUFU.EX2 R79, R79 ;  /* 0x0000004f004f7308 */ /* 0x000ea20000000800 */
[----:B-1----:R-:W-:-:S01]  /*3b20*/  FADD.FTZ R82, R14, R3 ;  /* 0x000000030e527221 */ /* 0x002fc20000010000 */
[----:B------:R-:W-:-:S03]  /*3b30*/  F2FP.SATFINITE.E4M3.F32.PACK_AB_MERGE_C R14, R21, R14, RZ ;  /* 0x0000000e150e723e */ /* 0x000fc600048070ff */
[----:B------:R-:W-:Y:S01]  /*3b40*/  FADD.FTZ R3, R21, R82 ;  /* 0x0000005215037221 */ /* 0x000fe20000010000 */
[----:B------:R-:W-:Y:S02]  /*3b50*/  F2FP.SATFINITE.E4M3.F32.PACK_AB_MERGE_C R204, R15, R12, R14 ;  /* 0x0000000c0fcc723e */ /* 0x000fe4000480700e */
[----:B------:R-:W1:Y:S01]  /*3b60*/  MUFU.EX2 R20, R20 ;  /* 0x0000001400147308 */ /* 0x000e620000000800 */
[----:B---3--:R-:W-:-:S07]  /*3b70*/  FADD.FTZ R90, R78, R83 ;  /* 0x000000534e5a7221 */ /* 0x008fce0000010000 */
[----:B------:R-:W3:Y:S01]  /*3b80*/  MUFU.EX2 R76, R76 ;  /* 0x0000004c004c7308 */ /* 0x000ee20000000800 */
        /* <DEDUP_REMOVED lines=8> */
[----:B------:R-:W-:Y:S02]  /*3c10*/  IMAD.MOV.U32 R74, RZ, RZ, R119 ;  /* 0x000000ffff4a7224 */ /* 0x000fe400078e0077 */
[----:B------:R-:W-:Y:S02]  /*3c20*/  FADD.FTZ R3, R25, R82 ;  /* 0x0000005219037221 */ /* 0x000fe40000010000 */
[----:B------:R-:W1:Y:S01]  /*3c30*/  MUFU.EX2 R24, R24 ;  /* 0x0000001800187308 */ /* 0x000e620000000800 */
[----:B---3--:R-:W-:-:S07]  /*3c40*/  FADD.FTZ R90, R76, R83 ;  /* 0x000000534c5a7221 */ /* 0x008fce0000010000 */
[----:B------:R-:W3:Y:S01]  /*3c50*/  MUFU.EX2 R86, R86 ;  /* 0x0000005600567308 */ /* 0x000ee20000000800 */
[----:B--2---:R-:W-:-:S07]  /*3c60*/  FADD.FTZ R83, R77, R90 ;  /* 0x0000005a4d537221 */ /* 0x004fce0000010000 */
[----:B------:R-:W2:Y:S01]  /*3c70*/  MUFU.EX2 R87, R87 ;  /* 0x0000005700577308 */ /* 0x000ea20000000800 */
[----:B-1----:R-:W-:-:S01]  /*3c80*/  FADD.FTZ R82, R24, R3 ;  /* 0x0000000318527221 */ /* 0x002fc20000010000 */
[----:B------:R-:W-:-:S03]  /*3c90*/  F2FP.SATFINITE.E4M3.F32.PACK_AB_MERGE_C R24, R29, R24, RZ ;  /* 0x000000181d18723e */ /* 0x000fc600048070ff */
[----:B------:R-:W-:Y:S01]  /*3ca0*/  FADD.FTZ R3, R29, R82 ;  /* 0x000000521d037221 */ /* 0x000fe20000010000 */
        /* <DEDUP_REMOVED lines=10> */
[----:B------:R-:W-:-:S02]  /*3d50*/  IMAD.MOV.U32 R90, RZ, RZ, R119 ;  /* 0x000000ffff5a7224 */ /* 0x000fc400078e0077 */
[--C-:B------:R-:W-:Y:S01]  /*3d60*/  IMAD.MOV.U32 R87, RZ, RZ, R119.reuse ;  /* 0x000000ffff577224 */ /* 0x100fe200078e0077 */
[----:B------:R-:W-:Y:S01]  /*3d70*/  F2FP.SATFINITE.E4M3.F32.PACK_AB_MERGE_C R207, R77, R76, R86 ;  /* 0x0000004c4dcf723e */ /* 0x000fe20004807056 */
[----:B------:R-:W-:Y:S01]  /*3d80*/  IMAD.MOV.U32 R86, RZ, RZ, R119 ;  /* 0x000000ffff567224 */ /* 0x000fe200078e0077 */
[----:B------:R-:W2:Y:S01]  /*3d90*/  MUFU.EX2 R59, R59 ;  /* 0x0000003b003b7308 */ /* 0x000ea20000000800 */
[----:B-1----:R-:W-:-:S01]  /*3da0*/  FADD.FTZ R6, R28, R3 ;  /* 0x000000031c067221 */ /* 0x002fc20000010000 */
[--C-:B------:R-:W-:Y:S02]  /*3db0*/  IMAD.MOV.U32 R77, RZ, RZ, R119.reuse ;  /* 0x000000ffff4d7224 */ /* 0x100fe400078e0077 */
[--C-:B------:R-:W-:Y:S02]  /*3dc0*/  IMAD.MOV.U32 R76, RZ, RZ, R119.reuse ;  /* 0x000000ffff4c7224 */ /* 0x100fe400078e0077 */
[----:B------:R-:W-:Y:S01]  /*3dd0*/  FADD.FTZ R3, R33, R6 ;  /* 0x0000000621037221 */ /* 0x000fe20000010000 */
[----:B------:R-:W-:Y:S01]  /*3de0*/  IMAD.MOV.U32 R24, RZ, RZ, R119 ;  /* 0x000000ffff187224 */ /* 0x000fe200078e0077 */
        /* <DEDUP_REMOVED lines=16> */
[----:B------:R-:W-:Y:S01]  /*3ef0*/  F2FP.SATFINITE.E4M3.F32.PACK_AB_MERGE_C R62, R63, R62, RZ ;  /* 0x0000003e3f3e723e */ /* 0x000fe200048070ff */
[----:B------:R-:W-:-:S03]  /*3f00*/  IMAD.MOV.U32 R63, RZ, RZ, R119 ;  /* 0x000000ffff3f7224 */ /* 0x000fc600078e0077 */
[----:B------:R-:W-:Y:S01]  /*3f10*/  F2FP.SATFINITE.E4M3.F32.PACK_AB_MERGE_C R209, R59, R58, R62 ;  /* 0x0000003a3bd1723e */ /* 0x000fe2000480703e */
[----:B------:R-:W-:Y:S01]  /*3f20*/  IMAD.MOV.U32 R62, RZ, RZ, R119 ;  /* 0x000000ffff3e7224 */ /* 0x000fe200078e0077 */
[----:B------:R2:W4:Y:S01]  /*3f30*/  MUFU.EX2 R41, R104 ;  /* 0x0000006800297308 */ /* 0x0005220000000800 */
[----:B-1----:R-:W-:-:S01]  /*3f40*/  FADD.FTZ R6, R36, R37 ;  /* 0x0000002524067221 */ /* 0x002fc20000010000 */
[--C-:B------:R-:W-:Y:S02]  /*3f50*/  IMAD.MOV.U32 R59, RZ, RZ, R119.reuse ;  /* 0x000000ffff3b7224 */ /* 0x100fe400078e0077 */
[--C-:B------:R-:W-:Y:S02]  /*3f60*/  IMAD.MOV.U32 R58, RZ, RZ, R119.reuse ;  /* 0x000000ffff3a7224 */ /* 0x100fe400078e0077 */
[----:B------:R-:W-:Y:S02]  /*3f70*/  IMAD.MOV.U32 R37, RZ, RZ, R119 ;  /* 0x000000ffff257224 */ /* 0x000fe400078e0077 */
[----:B------:R-:W1:Y:S01]  /*3f80*/  MUFU.EX2 R67, R67 ;  /* 0x0000004300437308 */ /* 0x000e620000000800 */
[----:B---3--:R-:W-:-:S01]  /*3f90*/  FADD.FTZ R10, R66, R3 ;  /* 0x00000003420a7221 */ /* 0x008fc20000010000 */
[----:B--2---:R-:W-:-:S06]  /*3fa0*/  IMAD.MOV.U32 R104, RZ, RZ, R119 ;  /* 0x000000ffff687224 */ /* 0x004fcc00078e0077 */
[----:B------:R-:W2:Y:S01]  /*3fb0*/  MUFU.EX2 R40, R40 ;  /* 0x0000002800287308 */ /* 0x000ea20000000800 */
[----:B----4-:R-:W-:-:S07]  /*3fc0*/  FADD.FTZ R3, R41, R6 ;  /* 0x0000000629037221 */ /* 0x010fce0000010000 */
[----:B------:R-:W3:Y:S01]  /*3fd0*/  MUFU.EX2 R70, R70 ;  /* 0x0000004600467308 */ /* 0x000ee20000000800 */
[----:B-1----:R-:W-:-:S07]  /*3fe0*/  FADD.FTZ R9, R67, R10 ;  /* 0x0000000a43097221 */ /* 0x002fce0000010000 */
[----:B------:R-:W1:Y:S01]  /*3ff0*/  MUFU.EX2 R31, R31 ;  /* 0x0000001f001f7308 */ /* 0x000e620000000800 */
[----:B--2---:R-:W-:-:S07]  /*4000*/  FADD.FTZ R6, R40, R3 ;  /* 0x0000000328067221 */ /* 0x004fce0000010000 */
[----:B------:R-:W2:Y:S01]  /*4010*/  MUFU.EX2 R71, R71 ;  /* 0x0000004700477308 */ /* 0x000ea20000000800 */
[----:B---3--:R-:W-:-:S07]  /*4020*/  FADD.FTZ R4, R70, R9 ;  /* 0x0000000946047221 */ /* 0x008fce0000010000 */
[----:B------:R3:W4:Y:S01]  /*4030*/  MUFU.EX2 R34, R105 ;  /* 0x0000006900227308 */ /* 0x0007220000000800 */
[C---:B-1----:R-:W-:Y:S01]  /*4040*/  F2FP.SATFINITE.E4M3.F32.PACK_AB_MERGE_C R40, R31.reuse, R40, RZ ;  /* 0x000000281f28723e */ /* 0x042fe200048070ff */
[----:B------:R-:W-:-:S03]  /*4050*/  FADD.FTZ R31, R31, R6 ;  /* 0x000000061f1f7221 */ /* 0x000fc60000010000 */
[----:B------:R-:W-:Y:S01]  /*4060*/  F2FP.SATFINITE.E4M3.F32.PACK_AB_MERGE_C R210, R41, R36, R40 ;  /* 0x0000002429d2723e */ /* 0x000fe20004807028 */
[--C-:B------:R-:W-:Y:S02]  /*4070*/  IMAD.MOV.U32 R41, RZ, RZ, R119.reuse ;  /* 0x000000ffff297224 */ /* 0x100fe400078e0077 */
[----:B------:R-:W1:Y:S01]  /*4080*/  MUFU.EX2 R42, R42 ;  /* 0x0000002a002a7308 */ /* 0x000e620000000800 */
[C---:B--2---:R-:W-:Y:S01]  /*4090*/  F2FP.SATFINITE.E4M3.F32.PACK_AB_MERGE_C R70, R71.reuse, R70, RZ ;  /* 0x000000464746723e */ /* 0x044fe200048070ff */
[----:B------:R-:W-:Y:S01]  /*40a0*/  FADD.FTZ R71, R71, R4 ;  /* 0x0000000447477221 */ /* 0x000fe20000010000 */
[--C-:B---3--:R-:W-:Y:S02]  /*40b0*/  IMAD.MOV.U32 R105, RZ, RZ, R119.reuse ;  /* 0x000000ffff697224 */ /* 0x108fe400078e0077 */
[----:B------:R-:W-:Y:S01]  /*40c0*/  F2FP.SATFINITE.E4M3.F32.PACK_AB_MERGE_C R211, R67, R66, R70 ;  /* 0x0000004243d3723e */ /* 0x000fe20004807046 */
[----:B------:R-:W-:Y:S02]  /*40d0*/  IMAD.MOV.U32 R70, RZ, RZ, R119 ;  /* 0x000000ffff467224 */ /* 0x000fe400078e0077 */
[----:B------:R-:W2:Y:S01]  /*40e0*/  MUFU.EX2 R35, R35 ;  /* 0x0000002300237308 */ /* 0x000ea20000000800 */
[----:B----4-:R-:W-:-:S01]  /*40f0*/  FADD.FTZ R4, R34, R31 ;  /* 0x0000001f22047221 */ /* 0x010fc20000010000 */
[----:B------:R-:W-:-:S02]  /*4100*/  IMAD.MOV.U32 R67, RZ, RZ, R119 ;  /* 0x000000ffff437224 */ /* 0x000fc400078e0077 */
[--C-:B------:R-:W-:Y:S02]  /*4110*/  IMAD.MOV.U32 R66, RZ, RZ, R119.reuse ;  /* 0x000000ffff427224 */ /* 0x100fe400078e0077 */
[----:B------:R-:W-:Y:S02]  /*4120*/  IMAD.MOV.U32 R40, RZ, RZ, R119 ;  /* 0x000000ffff287224 */ /* 0x000fe400078e0077 */
[----:B------:R-:W3:Y:S01]  /*4130*/  MUFU.EX2 R43, R43 ;  /* 0x0000002b002b7308 */ /* 0x000ee20000000800 */
[----:B-1----:R-:W-:-:S01]  /*4140*/  FADD.FTZ R6, R42, R71 ;  /* 0x000000472a067221 */ /* 0x002fc20000010000 */
[--C-:B------:R-:W-:Y:S02]  /*4150*/  IMAD.MOV.U32 R71, RZ, RZ, R119.reuse ;  /* 0x000000ffff477224 */ /* 0x100fe400078e0077 */
[--C-:B------:R-:W-:Y:S02]  /*4160*/  IMAD.MOV.U32 R36, RZ, RZ, R119.reuse ;  /* 0x000000ffff247224 */ /* 0x100fe400078e0077 */
[----:B------:R-:W-:-:S02]  /*4170*/  IMAD.MOV.U32 R31, RZ, RZ, R119 ;  /* 0x000000ffff1f7224 */ /* 0x000fc400078e0077 */
        /* <DEDUP_REMOVED lines=9> */
[----:B---3--:R-:W-:-:S01]  /*4210*/  FADD.FTZ R4, R45, R4 ;  /* 0x000000042d047221 */ /* 0x008fc20000010000 */
[----:B------:R-:W-:Y:S01]  /*4220*/  F2FP.SATFINITE.E4M3.F32.PACK_AB_MERGE_C R38, R45, R38, RZ ;  /* 0x000000262d26723e */ /* 0x000fe200048070ff */
[----:B------:R-:W-:-:S03]  /*4230*/  IMAD.MOV.U32 R45, RZ, RZ, R119 ;  /* 0x000000ffff2d7224 */ /* 0x000fc600078e0077 */
[----:B------:R-:W-:Y:S01]  /*4240*/  F2FP.SATFINITE.E4M3.F32.PACK_AB_MERGE_C R212, R35, R34, R38 ;  /* 0x0000002223d4723e */ /* 0x000fe20004807026 */
[--C-:B------:R-:W-:Y:S01]  /*4250*/  IMAD.MOV.U32 R38, RZ, RZ, R119.reuse ;  /* 0x000000ffff267224 */ /* 0x100fe200078e0077 */
[----:B------:R-:W3:Y:S01]  /*4260*/  MUFU.EX2 R50, R50 ;  /* 0x0000003200327308 */ /* 0x000ee20000000800 */
[C---:B-1----:R-:W-:Y:S01]  /*4270*/  F2FP.SATFINITE.E4M3.F32.PACK_AB_MERGE_C R46, R47.reuse, R46, RZ ;  /* 0x0000002e2f2e723e */ /* 0x042fe200048070ff */
[----:B------:R-:W-:Y:S01]  /*4280*/  FADD.FTZ R47, R47, R6 ;  /* 0x000000062f2f7221 */ /* 0x000fe20000010000 */
[--C-:B------:R-:W-:Y:S02]  /*4290*/  IMAD.MOV.U32 R35, RZ, RZ, R119.reuse ;  /* 0x000000ffff237224 */ /* 0x100fe400078e0077 */
[----:B------:R-:W-:Y:S01]  /*42a0*/  F2FP.SATFINITE.E4M3.F32.PACK_AB_MERGE_C R213, R43, R42, R46 ;  /* 0x0000002a2bd5723e */ /* 0x000fe2000480702e */
[----:B------:R-:W-:Y:S02]  /*42b0*/  IMAD.MOV.U32 R46, RZ, RZ, R119 ;  /* 0x000000ffff2e7224 */ /* 0x000fe400078e0077 */
[----:B------:R-:W1:Y:S01]  /*42c0*/  MUFU.EX2 R44, R44 ;  /* 0x0000002c002c7308 */ /* 0x000e620000000800 */
[----:B--2---:R-:W-:-:S01]  /*42d0*/  FADD.FTZ R7, R39, R4 ;  /* 0x0000000427077221 */ /* 0x004fc20000010000 */
[----:B------:R-:W-:-:S02]  /*42e0*/  IMAD.MOV.U32 R43, RZ, RZ, R119 ;  /* 0x000000ffff2b7224 */ /* 0x000fc400078e0077 */
[--C-:B------:R-:W-:Y:S02]  /*42f0*/  IMAD.MOV.U32 R42, RZ, RZ, R119.reuse ;  /* 0x000000ffff2a7224 */ /* 0x100fe400078e0077 */
[----:B------:R-:W-:Y:S02]  /*4300*/  IMAD.MOV.U32 R34, RZ, RZ, R119 ;  /* 0x000000ffff227224 */ /* 0x000fe400078e0077 */
[----:B------:R-:W2:Y:S01]  /*4310*/  MUFU.EX2 R51, R51 ;  /* 0x0000003300337308 */ /* 0x000ea20000000800 */
[----:B---3--:R-:W-:-:S01]  /*4320*/  FADD.FTZ R4, R50, R47 ;  /* 0x0000002f32047221 */ /* 0x008fc20000010000 */
[----:B------:R-:W-:-:S06]  /*4330*/  IMAD.MOV.U32 R47, RZ, RZ, R119 ;  /* 0x000000ffff2f7224 */ /* 0x000fcc00078e0077 */
[----:B------:R-:W-:Y:S01]  /*4340*/  MUFU.EX2 R48, R48 ;  /* 0x0000003000307308 */ /* 0x000fe20000000800 */
[----:B-1----:R-:W-:-:S07]  /*4350*/  FADD.FTZ R7, R44, R7 ;  /* 0x000000072c077221 */ /* 0x002fce0000010000 */
[----:B------:R-:W1:Y:S01]  /*4360*/  MUFU.EX2 R49, R49 ;  /* 0x0000003100317308 */ /* 0x000e620000000800 */
[----:B--2---:R-:W-:-:S07]  /*4370*/  FADD.FTZ R9, R51, R4 ;  /* 0x0000000433097221 */ /* 0x004fce0000010000 */
[----:B------:R-:W2:Y:S08]  /*4380*/  MUFU.EX2 R54, R54 ;  /* 0x0000003600367308 */ /* 0x000eb00000000800 */
[----:B------:R-:W3:Y:S01]  /*4390*/  MUFU.EX2 R55, R55 ;  /* 0x0000003700377308 */ /* 0x000ee20000000800 */
[----:B-1----:R-:W-:Y:S01]  /*43a0*/  F2FP.SATFINITE.E4M3.F32.PACK_AB_MERGE_C R6, R49, R48, RZ ;  /* 0x000000303106723e */ /* 0x002fe200048070ff */
[----:B------:R-:W-:-:S03]  /*43b0*/  FADD.FTZ R48, R48, R7 ;  /* 0x0000000730307221 */ /* 0x000fc60000010000 */
[----:B------:R-:W-:Y:S01]  /*43c0*/  F2FP.SATFINITE.E4M3.F32.PACK_AB_MERGE_C R214, R44, R39, R6 ;  /* 0x000000272cd6723e */ /* 0x000fe20004807006 */
[----:B------:R-:W-:-:S01]  /*43d0*/  FADD.FTZ R49, R49, R48 ;  /* 0x0000003031317221 */ /* 0x000fc20000010000 */
[----:B------:R-:W-:Y:S01]  /*43e0*/  IMAD.MOV.U32 R48, RZ, RZ, R119 ;  /* 0x000000ffff307224 */ /* 0x000fe200078e0077 */
[----:B------:R-:W-:Y:S01]  /*43f0*/  MUFU.EX2 R56, R56 ;  /* 0x0000003800387308 */ /* 0x000fe20000000800 */
[----:B--2---:R-:W-:-:S01]  /*4400*/  FADD.FTZ R4, R54, R9 ;  /* 0x0000000936047221 */ /* 0x004fc20000010000 */
[--C-:B------:R-:W-:Y:S02]  /*4410*/  IMAD.MOV.U32 R44, RZ, RZ, R119.reuse ;  /* 0x000000ffff2c7224 */ /* 0x100fe400078e0077 */
[----:B------:R-:W-:-:S04]  /*4420*/  IMAD.MOV.U32 R39, RZ, RZ, R119 ;  /* 0x000000ffff277224 */ /* 0x000fc800078e0077 */
[----:B------:R-:W1:Y:S01]  /*4430*/  MUFU.EX2 R57, R57 ;  /* 0x0000003900397308 */ /* 0x000e620000000800 */
[C---:B---3--:R-:W-:Y:S01]  /*4440*/  F2FP.SATFINITE.E4M3.F32.PACK_AB_MERGE_C R54, R55.reuse, R54, RZ ;  /* 0x000000363736723e */ /* 0x048fe200048070ff */
[----:B------:R-:W-:-:S03]  /*4450*/  FADD.FTZ R55, R55, R4 ;  /* 0x0000000437377221 */ /* 0x000fc60000010000 */
[----:B------:R-:W-:Y:S01]  /*4460*/  F2FP.SATFINITE.E4M3.F32.PACK_AB_MERGE_C R215, R51, R50, R54 ;  /* 0x0000003233d7723e */ /* 0x000fe20004807036 */
[--C-:B------:R-:W-:Y:S02]  /*4470*/  IMAD.MOV.U32 R54, RZ, RZ, R119.reuse ;  /* 0x000000ffff367224 */ /* 0x100fe400078e0077 */
[----:B------:R-:W2:Y:S01]  /*4480*/  MUFU.EX2 R52, R52 ;  /* 0x0000003400347308 */ /* 0x000ea20000000800 */
[--C-:B------:R-:W-:Y:S02]  /*4490*/  IMAD.MOV.U32 R51, RZ, RZ, R119.reuse ;  /* 0x000000ffff337224 */ /* 0x100fe400078e0077 */
[----:B------:R-:W-:-:S05]  /*44a0*/  IMAD.MOV.U32 R50, RZ, RZ, R119 ;  /* 0x000000ffff327224 */ /* 0x000fca00078e0077 */
        /* <DEDUP_REMOVED lines=14> */
[----:B------:R1:W4:Y:S01]  /*4590*/  MUFU.EX2 R3, R80 ;  /* 0x0000005000037308 */ /* 0x0003220000000800 */
[----:B--2---:R-:W-:-:S01]  /*45a0*/  FADD.FTZ R7, R27, R6 ;  /* 0x000000061b077221 */ /* 0x004fc20000010000 */
[----:B------:R-:W-:Y:S01]  /*45b0*/  FADD.FTZ R57, R57, R56 ;  /* 0x0000003839397221 */ /* 0x000fe20000010000 */
[----:B------:R-:W-:-:S05]  /*45c0*/  IMAD.MOV.U32 R56, RZ, RZ, R119 ;  /* 0x000000ffff387224 */ /* 0x000fca00078e0077 */
[----:B------:R-:W-:Y:S01]  /*45d0*/  MUFU.EX2 R64, R64 ;  /* 0x0000004000407308 */ /* 0x000fe20000000800 */
[----:B---3--:R-:W-:-:S01]  /*45e0*/  FADD.FTZ R4, R30, R7 ;  /* 0x000000071e047221 */ /* 0x008fc20000010000 */
[----:B-1----:R-:W-:-:S06]  /*45f0*/  IMAD.MOV.U32 R80, RZ, RZ, R119 ;  /* 0x000000ffff507224 */ /* 0x002fcc00078e0077 */
[----:B------:R-:W1:Y:S01]  /*4600*/  MUFU.EX2 R65, R65 ;  /* 0x0000004100417308 */ /* 0x000e620000000800 */
[----:B----4-:R-:W-:-:S01]  /*4610*/  FADD.FTZ R4, R3, R4 ;  /* 0x0000000403047221 */ /* 0x010fc20000010000 */
[----:B------:R-:W-:-:S04]  /*4620*/  F2FP.SATFINITE.E4M3.F32.PACK_AB_MERGE_C R30, R3, R30, RZ ;  /* 0x0000001e031e723e */ /* 0x000fc800048070ff */
[----:B------:R-:W-:Y:S01]  /*4630*/  F2FP.SATFINITE.E4M3.F32.PACK_AB_MERGE_C R217, R27, R26, R30 ;  /* 0x0000001a1bd9723e */ /* 0x000fe2000480701e */
[--C-:B------:R-:W-:Y:S01]  /*4640*/  IMAD.MOV.U32 R30, RZ, RZ, R119.reuse ;  /* 0x000000ffff1e7224 */ /* 0x100fe200078e0077 */
        /* <DEDUP_REMOVED lines=9> */
[----:B---3--:R-:W-:-:S07]  /*46e0*/  FADD.FTZ R3, R81, R4 ;  /* 0x0000000451037221 */ /* 0x008fce0000010000 */
[----:B------:R-:W3:Y:S01]  /*46f0*/  MUFU.EX2 R85, R85 ;  /* 0x0000005500557308 */ /* 0x000ee20000000800 */
[C---:B-1----:R-:W-:Y:S01]  /*4700*/  F2FP.SATFINITE.E4M3.F32.PACK_AB_MERGE_C R218, R61.reuse, R60, R7 ;  /* 0x0000003c3dda723e */ /* 0x042fe20004807007 */
[----:B------:R-:W-:Y:S01]  /*4710*/  FADD.FTZ R61, R61, R6 ;  /* 0x000000063d3d7221 */ /* 0x000fe20000010000 */
[----:B------:R-:W-:-:S03]  /*4720*/  IMAD.MOV.U32 R60, RZ, RZ, R119 ;  /* 0x000000ffff3c7224 */ /* 0x000fc600078e0077 */
[----:B------:R-:W-:Y:S01]  /*4730*/  FADD.FTZ R64, R64, R61 ;  /* 0x0000003d40407221 */ /* 0x000fe20000010000 */
[----:B------:R-:W-:Y:S01]  /*4740*/  IMAD.MOV.U32 R61, RZ, RZ, R119 ;  /* 0x000000ffff3d7224 */ /* 0x000fe200078e0077 */
[----:B------:R-:W1:Y:S01]  /*4750*/  MUFU.EX2 R88, R88 ;  /* 0x0000005800587308 */ /* 0x000e620000000800 */
[----:B--2---:R-:W-:-:S04]  /*4760*/  FADD.FTZ R4, R84, R3 ;  /* 0x0000000354047221 */ /* 0x004fc80000010000 */
[----:B---3--:R-:W-:Y:S01]  /*4770*/  FADD.FTZ R3, R85, R4 ;  /* 0x0000000455037221 */ /* 0x008fe20000010000 */
[----:B------:R-:W-:-:S01]  /*4780*/  FADD.FTZ R4, R65, R64 ;  /* 0x0000004041047221 */ /* 0x000fc20000010000 */
[--C-:B------:R-:W-:Y:S02]  /*4790*/  IMAD.MOV.U32 R65, RZ, RZ, R119.reuse ;  /* 0x000000ffff417224 */ /* 0x100fe400078e0077 */
[----:B------:R-:W-:Y:S01]  /*47a0*/  IMAD.MOV.U32 R64, RZ, RZ, R119 ;  /* 0x000000ffff407224 */ /* 0x000fe200078e0077 */
[C---:B-1----:R-:W-:Y:S01]  /*47b0*/  F2FP.SATFINITE.E4M3.F32.PACK_AB_MERGE_C R6, R88.reuse, R85, RZ ;  /* 0x000000555806723e */ /* 0x042fe200048070ff */
        /* <DEDUP_REMOVED lines=57> */
[----:B------:R-:W-:Y:S01]  /*4b50*/  UIADD3 UR53, UR53, -0x2, URZ ;  /* 0xfffffffe35357890 */ /* 0x000fe2000fffe03f */
[----:B------:R-:W-:Y:S01]  /*4b60*/  UMOV UR57, UR36 ;  /* 0x0000002400397c82 */ /* 0x000fe20008000000 */
[----:B------:R-:W-:-:S10]  /*4b70*/  UMOV UR56, UR52 ;  /* 0x0000003400387c82 */ /* 0x000fd40008000000 */
.L_x_2789:
[----:B------:R-:W-:Y:S01]  /*4b80*/  ISETP.NE.AND P2, PT, RZ, UR41, PT ;  /* 0x00000029ff007c0c */ /* 0x000fe2000bf45270 */
[----:B------:R-:W-:-:S04]  /*4b90*/  UISETP.NE.AND UP0, UPT, UR56, 0x1, UPT ;  /* 0x000000013800788c */ /* 0x000fc8000bf05270 */
[----:B------:R-:W-:-:S04]  /*4ba0*/  USEL UR36, URZ, 0x1, UP0 ;  /* 0x000000013f247887 */ /* 0x000fc80008000000 */
[----:B------:R-:W-:-:S04]  /*4bb0*/  ULOP3.LUT UR36, UR57, UR36, URZ, 0x3c, !UPT ;  /* 0x0000002439247292 */ /* 0x000fc8000f8e3c3f */
[----:B------:R-:W-:Y:S08]  /*4bc0*/  @P2 BRA `(.L_x_2780) ;  /* 0x0000000000382947 */ /* 0x000ff00003800000 */
[----:B------:R-:W-:Y:S05]  /*4bd0*/  @!P0 BRA `(.L_x_2781) ;  /* 0x0000000000048947 */ /* 0x000fea0003800000 */
[----:B------:R-:W-:Y:S01]  /*4be0*/  BPT.TRAP 0x1 ;  /* 0x000000040000795c */ /* 0x000fe20000300000 */
.L_x_2781:
        /* <DEDUP_REMOVED lines=9> */
.L_x_2782:
[----:B--2---:R-:W-:Y:S05]  /*4c80*/  @P1 BRA `(.L_x_2780) ;  /* 0x0000000000081947 */ /* 0x004fea0003800000 */
[----:B------:R-:W2:Y:S02]  /*4c90*/  SYNCS.PHASECHK.TRANS64.TRYWAIT P1, [UR6+0x33430], R0 ;  /* 0x03343000ff0075a7 */ /* 0x000ea40008020146 */
[----:B--2---:R-:W-:Y:S05]  /*4ca0*/  @!P1 BRA `(.L_x_2783) ;  /* 0x0000008c00c09947 */ /* 0x004fea0003800000 */
.L_x_2780:
[----:B-12---:R-:W-:Y:S01]  /*4cb0*/  VIADD R0, R18, 0x8 ;  /* 0x0000000812007836 */ /* 0x006fe20000000000 */
[----:B------:R-:W-:Y:S01]  /*4cc0*/  UIADD3 UR52, UR56, 0x1, URZ ;  /* 0x0000000138347890 */ /* 0x000fe2000fffe03f */
[----:B------:R-:W-:Y:S01]  /*4cd0*/  UMOV UR27, 0x80000020 ;  /* 0x80000020001b7882 */ /* 0x000fe20000000000 */
[----:B------:R-:W-:Y:S02]  /*4ce0*/  UMOV UR28, UR24 ;  /* 0x00000018001c7c82 */ /* 0x000fe40008000000 */
[----:B------:R1:W-:Y:S01]  /*4cf0*/  BAR.SYNC.DEFER_BLOCKING R0, 0x100 ;  /* 0x000400000000751d */ /* 0x0003e20000010000 */
[----:B------:R-:W-:-:S04]  /*4d00*/  UISETP.NE.AND UP0, UPT, UR52, 0x2, UPT ;  /* 0x000000023400788c */ /* 0x000fc8000bf05270 */
[----:B------:R-:W-:Y:S01]  /*4d10*/  USEL UR52, UR52, URZ, UP0 ;  /* 0x0000003f34347287 */ /* 0x000fe20008000000 */
[----:B------:R-:W-:Y:S01]  /*4d20*/  UMOV UR29, UR25 ;  /* 0x00000019001d7c82 */ /* 0x000fe20008000000 */
[----:B------:R-:W-:Y:S02]  /*4d30*/  UMOV UR31, 0x80000020 ;  /* 0x80000020001f7882 */ /* 0x000fe40000000000 */
[----:B------:R-:W-:Y:S01]  /*4d40*/  UIMAD UR58, UR52, 0x780, UR49 ;  /* 0x00000780343a78a4 */ /* 0x000fe2000f8e0231 */
[----:B------:R-:W-:Y:S01]  /*4d50*/  UMOV UR32, UR24 ;  /* 0x0000001800207c82 */ /* 0x000fe20008000000 */
[----:B------:R-:W-:Y:S02]  /*4d60*/  UMOV UR33, UR25 ;  /* 0x0000001900217c82 */ /* 0x000fe40008000000 */
[----:B------:R-:W-:Y:S02]  /*4d70*/  UIADD3 UR30, UR58, 0x80, URZ ;  /* 0x000000803a1e7890 */ /* 0x000fe4000fffe03f */
[----:B------:R-:W-:-:S02]  /*4d80*/  UIADD3 UR34, UR58, 0x100, URZ ;  /* 0x000001003a227890 */ /* 0x000fc4000fffe03f */
[----:B------:R-:W-:Y:S01]  /*4d90*/  UMOV UR26, UR58 ;  /* 0x0000003a001a7c82 */ /* 0x000fe20008000000 */
[----:B------:R-:W-:Y:S01]  /*4da0*/  UMOV UR35, 0x80000020 ;  /* 0x8000002000237882 */ /* 0x000fe20000000000 */
[----:B------:R-:W-:Y:S01]  /*4db0*/  UIADD3 UR6, UR58, 0x200, URZ ;  /* 0x000002003a067890 */ /* 0x000fe2000fffe03f */
[----:B------:R-:W-:Y:S01]  /*4dc0*/  UMOV UR7, 0x80000020 ;  /* 0x8000002000077882 */ /* 0x000fe20000000000 */
[----:B------:R-:W-:Y:S01]  /*4dd0*/  UIADD3 UR10, UR58, 0x202, URZ ;  /* 0x000002023a0a7890 */ /* 0x000fe2000fffe03f */
[----:B------:R-:W-:Y:S01]  /*4de0*/  WARPGROUP.ARRIVE ;  /* 0x00000000000079c5 */ /* 0x000fe20000000000 */
[----:B------:R-:W-:Y:S01]  /*4df0*/  UMOV UR11, 0x80000020 ;  /* 0x80000020000b7882 */ /* 0x000fe20000000000 */
[----:B------:R-:W-:Y:S01]  /*4e00*/  UIADD3 UR14, UR58, 0x282, URZ ;  /* 0x000002823a0e7890 */ /* 0x000fe2000fffe03f */
[----:B------:R-:W-:Y:S01]  /*4e10*/  UMOV UR15, 0x80000020 ;  /* 0x80000020000f7882 */ /* 0x000fe20000000000 */
[----:B------:R-:W-:Y:S02]  /*4e20*/  UIADD3 UR18, UR58, 0x500, URZ ;  /* 0x000005003a127890 */ /* 0x000fe4000fffe03f */
[----:B------:R-:W-:Y:S01]  /*4e30*/  QGMMA.64x32x32.F32.E4M3.E4M3 R184, gdesc[UR24], RZ, !UPT, gsb0 ;  /* 0x0060000018b879f3 */ /* 0x000fe2000c0008ff */
[----:B------:R-:W-:Y:S01]  /*4e40*/  UIADD3 UR26, UR58, 0x180, URZ ;  /* 0x000001803a1a7890 */ /* 0x000fe2000fffe03f */
[----:B------:R-:W-:Y:S01]  /*4e50*/  UMOV UR27, 0x80000020 ;  /* 0x80000020001b7882 */ /* 0x000fe20000000000 */
[----:B------:R-:W-:Y:S01]  /*4e60*/  UMOV UR19, 0x80000020 ;  /* 0x8000002000137882 */ /* 0x000fe20000000000 */
[----:B------:R-:W-:Y:S01]  /*4e70*/  UIADD3 UR22, UR58, 0x502, URZ ;  /* 0x000005023a167890 */ /* 0x000fe2000fffe03f */
[----:B------:R-:W-:Y:S01]  /*4e80*/  UMOV UR23, 0x80000020 ;  /* 0x8000002000177882 */ /* 0x000fe20000000000 */
[----:B------:R-:W-:-:S02]  /*4e90*/  WARPGROUP.DEPBAR.LE gsb0, 0x0 ;  /* 0x00008000000079c5 */ /* 0x000fc40000010000 */
[----:B------:R-:W-:-:S06]  /*4ea0*/  WARPGROUP.ARRIVE ;  /* 0x00000000000079c5 */ /* 0x000fcc0000000000 */
[----:B------:R-:W-:Y:S01]  /*4eb0*/  QGMMA.64x32x32.F32.E4M3.E4M3 R168, gdesc[UR28], RZ, !UPT, gsb0 ;  /* 0x006000001ca879f3 */ /* 0x000fe2000c0008ff */
[----:B------:R-:W-:Y:S01]  /*4ec0*/  UIADD3 UR30, UR58, 0x82, URZ ;  /* 0x000000823a1e7890 */ /* 0x000fe2000fffe03f */
[----:B------:R-:W-:Y:S01]  /*4ed0*/  UMOV UR28, UR4 ;  /* 0x00000004001c7c82 */ /* 0x000fe20008000000 */
[----:B------:R-:W-:Y:S01]  /*4ee0*/  UMOV UR29, UR5 ;  /* 0x00000005001d7c82 */ /* 0x000fe20008000000 */
[----:B------:R-:W-:Y:S01]  /*4ef0*/  UMOV UR31, 0x80000020 ;  /* 0x80000020001f7882 */ /* 0x000fe20000000000 */
[----:B------:R-:W-:Y:S02]  /*4f00*/  WARPGROUP.DEPBAR.LE gsb0, 0x0 ;  /* 0x00008000000079c5 */ /* 0x000fe40000010000 */
        /* <DEDUP_REMOVED lines=9> */
[----:B------:R-:W-:Y:S01]  /*4fa0*/  UMOV UR26, UR6 ;  /* 0x00000006001a7c82 */ /* 0x000fe20008000000 */
[----:B------:R-:W-:Y:S01]  /*4fb0*/  UMOV UR27, 0x80000020 ;  /* 0x80000020001b7882 */ /* 0x000fe20000000000 */
[----:B------:R-:W-:Y:S01]  /*4fc0*/  UIADD3 UR6, UR58, 0x2, URZ ;  /* 0x000000023a067890 */ /* 0x000fe2000fffe03f */
        /* <DEDUP_REMOVED lines=12> */
[----:B------:R-:W-:Y:S01]  /*5090*/  UMOV UR28, UR8 ;  /* 0x00000008001c7c82 */ /* 0x000fe20008000000 */
[----:B------:R-:W-:Y:S01]  /*50a0*/  UMOV UR29, UR9 ;  /* 0x00000009001d7c82 */ /* 0x000fe20008000000 */
        /* <DEDUP_REMOVED lines=106> */
[----:B------:R-:W-:Y:S01]  /*5750*/  UIADD3 UR58, UR58, 0x702, URZ ;  /* 0x000007023a3a7890 */ /* 0x000fe2000fffe03f */
[----:B------:R-:W-:Y:S02]  /*5760*/  WARPGROUP.DEPBAR.LE gsb0, 0x0 ;  /* 0x00008000000079c5 */ /* 0x000fe40000010000 */
[----:B------:R-:W-:-:S06]  /*5770*/  WARPGROUP.ARRIVE ;  /* 0x00000000000079c5 */ /* 0x000fcc0000000000 */
[----:B------:R-:W-:Y:S03]  /*5780*/  QGMMA.64x32x32.F32.E4M3.E4M3 R168, gdesc[UR28], R168, gsb0 ;  /* 0x006000001ca879f3 */ /* 0x000fe600080008a8 */
[----:B------:R-:W-:Y:S02]  /*5790*/  WARPGROUP.DEPBAR.LE gsb0, 0x0 ;  /* 0x00008000000079c5 */ /* 0x000fe40000010000 */
[----:B------:R-:W-:-:S06]  /*57a0*/  WARPGROUP.ARRIVE ;  /* 0x00000000000079c5 */ /* 0x000fcc0000000000 */
[----:B------:R-:W-:Y:S03]  /*57b0*/  QGMMA.64x32x32.F32.E4M3.E4M3 R152, gdesc[UR32], R152, gsb0 ;  /* 0x00600000209879f3 */ /* 0x000fe60008000898 */
        /* <DEDUP_REMOVED lines=9> */
[----:B-1----:R-:W-:Y:S05]  /*5850*/  @P2 BRA `(.L_x_2784) ;  /* 0x00000000002c2947 */ /* 0x002fea0003800000 */
[----:B------:R-:W-:Y:S05]  /*5860*/  @!P0 BRA `(.L_x_2785) ;  /* 0x0000000000048947 */ /* 0x000fea0003800000 */
[----:B------:R-:W-:Y:S01]  /*5870*/  BPT.TRAP 0x1 ;  /* 0x000000040000795c */ /* 0x000fe20000300000 */
.L_x_2785:
[----:B------:R-:W-:Y:S01]  /*5880*/  ULEA UR6, UR56, UR38, 0x3 ;  /* 0x0000002638067291 */ /* 0x000fe2000f8e183f */
[----:B------:R-:W-:-:S05]  /*5890*/  IMAD.U32 R0, RZ, RZ, UR57 ;  /* 0x00000039ff007e24 */ /* 0x000fca000f8e00ff */
[----:B------:R-:W-:-:S04]  /*58a0*/  SHF.L.U32 R0, R0, 0x1f, RZ ;  /* 0x0000001f00007819 */ /* 0x000fc800000006ff */
[----:B------:R1:W2:Y:S01]  /*58b0*/  SYNCS.PHASECHK.TRANS64.TRYWAIT P1, [UR6+0x33450], R0 ;  /* 0x03345000ff0075a7 */ /* 0x0002a20008020146 */
[----:B------:R-:W-:Y:S05]  /*58c0*/  @!P0 BRA `(.L_x_2786) ;  /* 0x0000000000048947 */ /* 0x000fea0003800000 */
[----:B------:R-:W-:Y:S01]  /*58d0*/  BPT.TRAP 0x1 ;  /* 0x000000040000795c */ /* 0x000fe20000300000 */
.L_x_2786:
[----:B--2---:R-:W-:Y:S05]  /*58e0*/  @P1 BRA `(.L_x_2784) ;  /* 0x0000000000081947 */ /* 0x004fea0003800000 */
[----:B------:R-:W2:Y:S02]  /*58f0*/  SYNCS.PHASECHK.TRANS64.TRYWAIT P1, [UR6+0x33450], R0 ;  /* 0x03345000ff0075a7 */ /* 0x000ea40008020146 */
[----:B--2---:R-:W-:Y:S05]  /*5900*/  @!P1 BRA `(.L_x_2787) ;  /* 0x0000008000c09947 */ /* 0x004fea0003800000 */
.L_x_2784:
[----:B------:R-:W-:Y:S01]  /*5910*/  UIADD3 UR6, UR38, 0x200, URZ ;  /* 0x0000020026067890 */ /* 0x000fe2000fffe03f */
[----:B------:R-:W-:Y:S01]  /*5920*/  WARPGROUP.ARRIVE ;  /* 0x00000000000079c5 */ /* 0x000fe20000000000 */
[----:B------:R-:W-:Y:S01]  /*5930*/  UMOV UR7, 0xc0000010 ;  /* 0xc000001000077882 */ /* 0x000fe20000000000 */
[----:B-12---:R-:W-:Y:S01]  /*5940*/  FMNMX.FTZ R0, R184, R7, !PT ;  /* 0x00000007b8007209 */ /* 0x006fe20007810000 */
[----:B------:R-:W-:Y:S01]  /*5950*/  USHF.R.U32.HI UR6, URZ, 0x4, UR6 ;  /* 0x000000043f067899 */ /* 0x000fe20008011606 */
[----:B------:R-:W-:Y:S02]  /*5960*/  FMNMX.FTZ R8, R186, R6, !PT ;  /* 0x00000006ba087209 */ /* 0x000fe40007810000 */
[----:B------:R-:W1:Y:S01]  /*5970*/  S2R R221, SR_TID.X ;  /* 0x0000000000dd7919 */ /* 0x000e620000002100 */
[----:B------:R-:W-:Y:S01]  /*5980*/  FMNMX.FTZ R5, R185, R0, !PT ;  /* 0x00000000b9057209 */ /* 0x000fe20007810000 */
[----:B------:R-:W-:Y:S01]  /*5990*/  ULOP3.LUT UR6, UR6, 0x3fff, URZ, 0xc0, !UPT ;  /* 0x00003fff06067892 */ /* 0x000fe2000f8ec03f */
[----:B------:R-:W-:-:S02]  /*59a0*/  FMNMX.FTZ R9, R187, R8, !PT ;  /* 0x00000008bb097209 */ /* 0x000fc40007810000 */
[----:B------:R-:W-:Y:S01]  /*59b0*/  FMNMX.FTZ R0, R188, R5, !PT ;  /* 0x00000005bc007209 */ /* 0x000fe20007810000 */
[----:B------:R-:W-:Y:S01]  /*59c0*/  ULOP3.LUT UR6, UR6, 0x10000, URZ, 0xfc, !UPT ;  /* 0x0001000006067892 */ /* 0x000fe2000f8efc3f */
[----:B------:R-:W-:Y:S02]  /*59d0*/  FMNMX.FTZ R8, R190, R9, !PT ;  /* 0x00000009be087209 */ /* 0x000fe40007810000 */
[----:B------:R-:W-:Y:S01]  /*59e0*/  FMNMX.FTZ R5, R189, R0, !PT ;  /* 0x00000000bd057209 */ /* 0x000fe20007810000 */
[----:B------:R-:W-:Y:S01]  /*59f0*/  UIMAD UR10, UR56, 0x780, UR6 ;  /* 0x00000780380a78a4 */ /* 0x000fe2000f8e0206 */
[----:B------:R-:W-:Y:S02]  /*5a00*/  FMNMX.FTZ R9, R191, R8, !PT ;  /* 0x00000008bf097209 */ /* 0x000fe40007810000 */
[----:B------:R-:W-:Y:S02]  /*5a10*/  FMNMX.FTZ R0, R192, R5, !PT ;  /* 0x00000005c0007209 */ /* 0x000fe40007810000 */
[----:B------:R-:W-:-:S02]  /*5a20*/  FMNMX.FTZ R8, R194, R9, !PT ;  /* 0x00000009c2087209 */ /* 0x000fc40007810000 */
[----:B------:R-:W-:Y:S01]  /*5a30*/  UMOV UR6, UR10 ;  /* 0x0000000a00067c82 */ /* 0x000fe20008000000 */
[----:B------:R-:W-:Y:S01]  /*5a40*/  FMNMX.FTZ R5, R193, R0, !PT ;  /* 0x00000000c1057209 */ /* 0x000fe20007810000 */
[----:B------:R-:W-:Y:S01]  /*5a50*/  QGMMA.64x192x32.F32.E4M3.E4M3 R24, R200, gdesc[UR4], R24, gsb0 ;  /* 0x02e00004c8187df3 */ /* 0x000fe20008000818 */
        /* <DEDUP_REMOVED lines=71> */
[----:B-1----:R-:W-:Y:S01]  /*5ed0*/  LOP3.LUT P1, RZ, R221, 0x7f, RZ, 0xc0, !PT ;  /* 0x0000007fddff7812 */ /* 0x002fe2000782c0ff */
[----:B------:R-:W1:Y:S04]  /*5ee0*/  SHFL.BFLY PT, R0, R9, 0x2, 0x1f ;  /* 0x0c401f0009007f89 */ /* 0x000e6800000e0000 */
[----:B------:R-:W2:Y:S01]  /*5ef0*/  SHFL.BFLY PT, R5, R8, 0x2, 0x1f ;  /* 0x0c401f0008057f89 */ /* 0x000ea200000e0000 */
[----:B-1----:R-:W-:Y:S01]  /*5f00*/  FMNMX.FTZ R10, R9, R0, !PT ;  /* 0x00000000090a7209 */ /* 0x002fe20007810000 */
[----:B------:R-:W-:Y:S01]  /*5f10*/  IMAD.U32 R9, RZ, RZ, UR40 ;  /* 0x00000028ff097e24 */ /* 0x000fe2000f8e00ff */
        /* <DEDUP_REMOVED lines=9> */
[----:B------:R-:W-:Y:S02]  /*5fb0*/  WARPGROUP.DEPBAR.LE gsb0, 0x0 ;  /* 0x00008000000079c5 */ /* 0x000fe40000010000 */
[----:B------:R-:W-:Y:S01]  /*5fc0*/  WARPGROUP.ARRIVE ;  /* 0x00000000000079c5 */ /* 0x000fe20000000000 */
[--C-:B------:R-:W-:Y:S01]  /*5fd0*/  FFMA.FTZ R169, R172, UR40, -R8.reuse ;  /* 0x00000028aca97c23 */ /* 0x100fe20008010808 */
[----:B------:R-:W-:-:S01]  /*5fe0*/  FFMA.FTZ R10, R184, UR40, -R8 ;  /* 0x00000028b80a7c23 */ /* 0x000fc20008010808 */
[--C-:B------:R-:W-:Y:S01]  /*5ff0*/  FFMA.FTZ R172, R173, UR40, -R8.reuse ;  /* 0x00000028adac7c23 */ /* 0x100fe20008010808 */
[----:B------:R-:W-:-:S01]  /*6000*/  FFMA.FTZ R173, R176, UR40, -R8 ;  /* 0x00000028b0ad7c23 */ /* 0x000fc20008010808 */
[----:B------:R-:W-:Y:S01]  /*6010*/  IMAD.U32 R184, RZ, RZ, UR40 ;  /* 0x00000028ffb87e24 */ /* 0x000fe2000f8e00ff */
[----:B------:R-:W-:Y:S01]  /*6020*/  QGMMA.64x192x32.F32.E4M3.E4M3 R24, R204, gdesc[UR4], R24, gsb0 ;  /* 0x02e00004cc187df3 */ /* 0x000fe20008000818 */
[----:B------:R-:W-:Y:S01]  /*6030*/  UIADD3 UR6, UR10, 0x300, URZ ;  /* 0x000003000a067890 */ /* 0x000fe2000fffe03f */
[--C-:B------:R-:W-:Y:S01]  /*6040*/  FFMA.FTZ R176, R177, UR40, -R8.reuse ;  /* 0x00000028b1b07c23 */ /* 0x100fe20008010808 */
[----:B------:R-:W-:Y:S01]  /*6050*/  UMOV UR7, 0xc0000010 ;  /* 0xc000001000077882 */ /* 0x000fe20000000000 */
[--C-:B------:R-:W-:Y:S01]  /*6060*/  FFMA.FTZ R177, R180, UR40, -R8.reuse ;  /* 0x00000028b4b17c23 */ /* 0x100fe20008010808 */
[----:B------:R-:W-:-:S01]  /*6070*/  FFMA.FTZ R9, R185, UR40, -R8 ;  /* 0x00000028b9097c23 */ /* 0x000fc20008010808 */
        /* <DEDUP_REMOVED lines=30> */
[----:B------:R-:W-:Y:S01]  /*6260*/  FFMA.FTZ R133, R133, UR40, -R8 ;  /* 0x0000002885857c23 */ /* 0x000fe20008010808 */
[----:B------:R-:W-:-:S01]  /*6270*/  FADD.FTZ R6, -R5, R6 ;  /* 0x0000000605067221 */ /* 0x000fc20000010100 */
[----:B------:R-:W-:Y:S01]  /*6280*/  FFMA.FTZ R8, R5, R184, -8 ;  /* 0xc100000005087423 */ /* 0x000fe200000100b8 */
[----:B------:R-:W-:Y:S01]  /*6290*/  FMUL.FTZ R7, R7, UR40 ;  /* 0x0000002807077c20 */ /* 0x000fe20008410000 */
[----:B------:R-:W-:Y:S01]  /*62a0*/  MUFU.EX2 R10, R10 ;  /* 0x0000000a000a7308 */ /* 0x000fe20000000800 */
[----:B------:R-:W-:Y:S01]  /*62b0*/  FMUL.FTZ R6, R6, UR40 ;  /* 0x0000002806067c20 */ /* 0x000fe20008410000 */
        /* <DEDUP_REMOVED lines=42> */
[----:B------:R-:W-:-:S02]  /*6560*/  IMAD.U32 R194, RZ, RZ, UR52 ;  /* 0x00000034ffc27e24 */ /* 0x000fc4000f8e00ff */
[----:B------:R-:W-:-:S02]  /*6570*/  FFMA.FTZ R134, R134, UR40, -R8 ;  /* 0x0000002886867c23 */ /* 0x000fc40008010808 */
[----:B------:R-:W2:Y:S01]  /*6580*/  MUFU.EX2 R11, R11 ;  /* 0x0000000b000b7308 */ /* 0x000ea20000000800 */
[----:B-1----:R-:W-:-:S01]  /*6590*/  FADD.FTZ R4, R9, R4 ;  /* 0x0000000409047221 */ /* 0x002fc20000010000 */
[----:B------:R-:W-:-:S06]  /*65a0*/  @!P1 LEA R194, R194, UR38, 0x3 ;  /* 0x00000026c2c29c11 */ /* 0x000fcc000f8e18ff */
        /* <DEDUP_REMOVED lines=28> */
[----:B------:R-:W-:Y:S02]  /*6770*/  WARPGROUP.DEPBAR.LE gsb0, 0x0 ;  /* 0x00008000000079c5 */ /* 0x000fe40000010000 */
[----:B------:R-:W-:-:S04]  /*6780*/  WARPGROUP.ARRIVE ;  /* 0x00000000000079c5 */ /* 0x000fc80000000000 */
[----:B------:R-:W2:Y:S01]  /*6790*/  MUFU.EX2 R171, R171 ;  /* 0x000000ab00ab7308 */ /* 0x000ea20000000800 */
[----:B-1----:R-:W-:-:S01]  /*67a0*/  FADD.FTZ R4, R170, R191 ;  /* 0x000000bfaa047221 */ /* 0x002fc20000010000 */
[----:B------:R-:W-:Y:S01]  /*67b0*/  QGMMA.64x192x32.F32.E4M3.E4M3 R24, R208, gdesc[UR4], R24, gsb0 ;  /* 0x02e00004d0187df3 */ /* 0x000fe20008000818 */
[----:B------:R-:W-:Y:S01]  /*67c0*/  UIADD3 UR6, UR10, 0x480, URZ ;  /* 0x000004800a067890 */ /* 0x000fe2000fffe03f */
[----:B------:R-:W-:-:S04]  /*67d0*/  UMOV UR7, 0xc0000010 ;  /* 0xc000001000077882 */ /* 0x000fc80000000000 */
        /* <DEDUP_REMOVED lines=87> */
[----:B---3--:R-:W-:-:S07]  /*6d50*/  FADD.FTZ R130, R146, R193 ;  /* 0x000000c192827221 */ /* 0x008fce0000010000 */
[----:B------:R-:W3:Y:S01]  /*6d60*/  MUFU.EX2 R148, R148 ;  /* 0x0000009400947308 */ /* 0x000ee20000000800 */
[----:B--2---:R-:W-:-:S07]  /*6d70*/  FADD.FTZ R193, R145, R4 ;  /* 0x0000000491c17221 */ /* 0x004fce0000010000 */
[----:B------:R-:W2:Y:S01]  /*6d80*/  MUFU.EX2 R150, R150 ;  /* 0x0000009600967308 */ /* 0x000ea20000000800 */
[----:B-1----:R-:W-:-:S01]  /*6d90*/  FADD.FTZ R195, R147, R130 ;  /* 0x0000008293c37221 */ /* 0x002fc20000010000 */
[--C-:B------:R-:W-:Y:S01]  /*6da0*/  FFMA.FTZ R130, R131, UR40, -R8.reuse ;  /* 0x0000002883827c23 */ /* 0x100fe20008010808 */
[----:B------:R-:W-:-:S05]  /*6db0*/  FFMA.FTZ R8, R135, UR40, -R8 ;  /* 0x0000002887087c23 */ /* 0x000fca0008010808 */
        /* <DEDUP_REMOVED lines=16> */
[----:B------:R-:W-:Y:S01]  /*6ec0*/  MUFU.EX2 R125, R125 ;  /* 0x0000007d007d7308 */ /* 0x000fe20000000800 */
[----:B-1----:R-:W-:-:S07]  /*6ed0*/  FADD.FTZ R4, R124, R131 ;  /* 0x000000837c047221 */ /* 0x002fce0000010000 */
[----:B------:R-:W1:Y:S01]  /*6ee0*/  MUFU.EX2 R191, R191 ;  /* 0x000000bf00bf7308 */ /* 0x000e620000000800 */
[----:B---3--:R-:W-:-:S01]  /*6ef0*/  FADD.FTZ R192, R126, R193 ;  /* 0x000000c17ec07221 */ /* 0x008fc20000010000 */
[----:B------:R-:W-:Y:S02]  /*6f00*/  WARPGROUP.DEPBAR.LE gsb0, 0x0 ;  /* 0x00008000000079c5 */ /* 0x000fe40000010000 */
[----:B------:R-:W-:-:S04]  /*6f10*/  WARPGROUP.ARRIVE ;  /* 0x00000000000079c5 */ /* 0x000fc80000000000 */
[----:B------:R-:W2:Y:S02]  /*6f20*/  MUFU.EX2 R128, R128 ;  /* 0x0000008000807308 */ /* 0x000ea40000000800 */
[----:B------:R-:W-:Y:S01]  /*6f30*/  QGMMA.64x192x32.F32.E4M3.E4M3 R24, R216, gdesc[UR4], R24, gsb0 ;  /* 0x02e00004d8187df3 */ /* 0x000fe20008000818 */
[----:B-1----:R-:W-:-:S05]  /*6f40*/  FADD.FTZ R192, R191, R192 ;  /* 0x000000c0bfc07221 */ /* 0x002fca0000010000 */
[----:B------:R-:W1:Y:S08]  /*6f50*/  MUFU.EX2 R127, R127 ;  /* 0x0000007f007f7308 */ /* 0x000e700000000800 */
[----:B------:R-:W3:Y:S08]  /*6f60*/  MUFU.EX2 R129, R129 ;  /* 0x0000008100817308 */ /* 0x000ef00000000800 */
[----:B------:R-:W4:Y:S08]  /*6f70*/  MUFU.EX2 R130, R130 ;  /* 0x0000008200827308 */ /* 0x000f300000000800 */
[----:B------:R-:W5:Y:S08]  /*6f80*/  MUFU.EX2 R132, R132 ;  /* 0x0000008400847308 */ /* 0x000f700000000800 */
[----:B------:R-:W5:Y:S08]  /*6f90*/  MUFU.EX2 R134, R134 ;  /* 0x0000008600867308 */ /* 0x000f700000000800 */
[----:B------:R-:W5:Y:S08]  /*6fa0*/  MUFU.EX2 R133, R133 ;  /* 0x0000008500857308 */ /* 0x000f700000000800 */
[----:B------:R-:W5:Y:S01]  /*6fb0*/  MUFU.EX2 R8, R8 ;  /* 0x0000000800087308 */ /* 0x000f620000000800 */
[----:B------:R-:W-:-:S02]  /*6fc0*/  WARPGROUP.DEPBAR.LE gsb0, 0x0 ;  /* 0x00008000000079c5 */ /* 0x000fc40000010000 */
[----:B------:R2:W-:Y:S06]  /*6fd0*/  BAR.ARV R3, 0x100 ;  /* 0x000400030000751d */ /* 0x0005ec0000002000 */
[----:B--2---:R-:W-:-:S05]  /*6fe0*/  @!P1 VIADD R3, R194, 0x33440 ;  /* 0x00033440c2039836 */ /* 0x004fca0000000000 */
[----:B------:R-:W-:-:S04]  /*6ff0*/  @!P1 PRMT R3, RZ, 0x654, R3 ;  /* 0x00000654ff039816 */ /* 0x000fc80000000003 */
[----:B------:R2:W-:Y:S02]  /*7000*/  @!P1 SYNCS.ARRIVE.TRANS64.RED.A1T0 RZ, [R3+URZ], RZ ;  /* 0x000000ff03ff99a7 */ /* 0x0005e4000810043f */
[----:B--2---:R-:W-:-:S04]  /*7010*/  FADD.FTZ R3, R125, R4 ;  /* 0x000000047d037221 */ /* 0x004fc80000010000 */
[----:B------:R-:W-:Y:S01]  /*7020*/  FADD.FTZ R4, R128, R3 ;  /* 0x0000000380047221 */ /* 0x000fe20000010000 */
[----:B-1----:R-:W-:-:S03]  /*7030*/  FADD.FTZ R3, R127, R192 ;  /* 0x000000c07f037221 */ /* 0x002fc60000010000 */
[----:B---3--:R-:W-:Y:S01]  /*7040*/  FADD.FTZ R131, R129, R4 ;  /* 0x0000000481837221 */ /* 0x008fe20000010000 */
[----:B----4-:R-:W-:-:S03]  /*7050*/  FADD.FTZ R3, R130, R3 ;  /* 0x0000000382037221 */ /* 0x010fc60000010000 */
[----:B-----5:R-:W-:Y:S01]  /*7060*/  FADD.FTZ R4, R132, R131 ;  /* 0x0000008384047221 */ /* 0x020fe20000010000 */
[----:B------:R-:W-:-:S03]  /*7070*/  FADD.FTZ R3, R134, R3 ;  /* 0x0000000386037221 */ /* 0x000fc60000010000 */
[----:B------:R-:W-:Y:S01]  /*7080*/  FADD.FTZ R4, R133, R4 ;  /* 0x0000000485047221 */ /* 0x000fe20000010000 */
[----:B------:R-:W-:-:S01]  /*7090*/  FADD.FTZ R3, R8, R3 ;  /* 0x0000000308037221 */ /* 0x000fc20000010000 */
[----:B------:R-:W-:Y:S06]  /*70a0*/  @!P0 BRA `(.L_x_2788) ;  /* 0x0000000000048947 */ /* 0x000fec0003800000 */
[----:B------:R-:W-:Y:S01]  /*70b0*/  BPT.TRAP 0x1 ;  /* 0x000000040000795c */ /* 0x000fe20000300000 */
.L_x_2788:
        /* <DEDUP_REMOVED lines=16> */
[-C--:B------:R-:W-:Y:S01]  /*71c0*/  FMUL.FTZ R25, R25, R7.reuse ;  /* 0x0000000719197220 */ /* 0x080fe20000410000 */
[----:B------:R-:W-:Y:S01]  /*71d0*/  F2FP.SATFINITE.E4M3.F32.PACK_AB_MERGE_C R182, R183, R182, RZ ;  /* 0x000000b6b7b6723e */ /* 0x000fe200048070ff */
[----:B------:R-:W-:Y:S01]  /*71e0*/  SYNCS.ARRIVE.TRANS64.RED.A1T0 RZ, [UR6], RZ ;  /* 0x000000ffffff79a7 */ /* 0x000fe20008100406 */
        /* <DEDUP_REMOVED lines=127> */
[----:B------:R-:W-:Y:S01]  /*79e0*/  F2FP.SATFINITE.E4M3.F32.PACK_AB_MERGE_C R219, R130, R127, R8 ;  /* 0x0000007f82db723e */ /* 0x000fe20004807008 */
[----:B------:R-:W-:Y:S06]  /*79f0*/  @P1 BRA `(.L_x_2789) ;  /* 0xffffffd000601947 */ /* 0x000fec000383ffff */
.L_x_2779:
[----:B------:R-:W-:Y:S06]  /*7a00*/  BAR.ARV 0x8, 0x120 ;  /* 0x0204800000007b1d */ /* 0x000fec0000002000 */
[----:B------:R-:W-:Y:S05]  /*7a10*/  @!P0 BRA `(.L_x_2790) ;  /* 0x0000000000048947 */ /* 0x000fea0003800000 */
[----:B------:R-:W-:Y:S01]  /*7a20*/  BPT.TRAP 0x1 ;  /* 0x000000040000795c */ /* 0x000fe20000300000 */
.L_x_2790:
[----:B------:R-:W-:Y:S01]  /*7a30*/  ULEA UR8, UR52, UR38, 0x3 ;  /* 0x0000002634087291 */ /* 0x000fe2000f8e183f */
[----:B------:R-:W-:-:S05]  /*7a40*/  IMAD.U32 R6, RZ, RZ, UR36 ;  /* 0x00000024ff067e24 */ /* 0x000fca000f8e00ff */
[----:B------:R-:W-:-:S04]  /*7a50*/  SHF.L.U32 R6, R6, 0x1f, RZ ;  /* 0x0000001f06067819 */ /* 0x000fc800000006ff */
[----:B------:R1:W2:Y:S01]  /*7a60*/  SYNCS.PHASECHK.TRANS64.TRYWAIT P1, [UR8+0x33450], R6 ;  /* 0x03345006ff0075a7 */ /* 0x0002a20008020148 */
[----:B------:R-:W-:Y:S05]  /*7a70*/  @!P0 BRA `(.L_x_2791) ;  /* 0x0000000000048947 */ /* 0x000fea0003800000 */
[----:B------:R-:W-:Y:S01]  /*7a80*/  BPT.TRAP 0x1 ;  /* 0x000000040000795c */ /* 0x000fe20000300000 */
.L_x_2791:
[----:B--2---:R-:W-:Y:S05]  /*7a90*/  @P1 BRA `(.L_x_2792) ;  /* 0x0000000000081947 */ /* 0x004fea0003800000 */
[----:B------:R-:W2:Y:S02]  /*7aa0*/  SYNCS.PHASECHK.TRANS64.TRYWAIT P1, [UR8+0x33450], R6 ;  /* 0x03345006ff0075a7 */ /* 0x000ea40008020148 */
[----:B--2---:R-:W-:Y:S05]  /*7ab0*/  @!P1 BRA `(.L_x_2793) ;  /* 0x00000060006c9947 */ /* 0x004fea0003800000 */
.L_x_2792:
[----:B------:R-:W-:Y:S01]  /*7ac0*/  UIADD3 UR4, UR38, 0x200, URZ ;  /* 0x0000020026047890 */ /* 0x000fe2000fffe03f */
[----:B------:R-:W-:Y:S01]  /*7ad0*/  WARPGROUP.ARRIVE ;  /* 0x00000000000079c5 */ /* 0x000fe20000000000 */
[----:B------:R-:W-:Y:S01]  /*7ae0*/  UMOV UR7, 0xc0000010 ;  /* 0xc000001000077882 */ /* 0x000fe20000000000 */
[----:B------:R-:W-:Y:S01]  /*7af0*/  IMAD.MOV.U32 R8, RZ, RZ, 0x3f800000 ;  /* 0x3f800000ff087424 */ /* 0x000fe200078e00ff */
[----:B------:R-:W-:-:S04]  /*7b00*/  USHF.R.U32.HI UR4, URZ, 0x4, UR4 ;  /* 0x000000043f047899 */ /* 0x000fc80008011604 */
[----:B------:R-:W-:-:S04]  /*7b10*/  ULOP3.LUT UR4, UR4, 0x3fff, URZ, 0xc0, !UPT ;  /* 0x00003fff04047892 */ /* 0x000fc8000f8ec03f */
[----:B------:R-:W-:-:S04]  /*7b20*/  ULOP3.LUT UR4, UR4, 0x10000, URZ, 0xfc, !UPT ;  /* 0x0001000004047892 */ /* 0x000fc8000f8efc3f */
[----:B------:R-:W-:-:S03]  /*7b30*/  UIMAD UR9, UR52, 0x780, UR4 ;  /* 0x00000780340978a4 */ /* 0x000fc6000f8e0204 */
[----:B------:R-:W-:Y:S02]  /*7b40*/  ULDC.64 UR4, c[0x0][0x9a0] ;  /* 0x0002680000047ab9 */ /* 0x000fe40000000a00 */
[----:B------:R-:W-:Y:S02]  /*7b50*/  UISETP.NE.U32.AND UP0, UPT, UR4, URZ, UPT ;  /* 0x0000003f0400728c */ /* 0x000fe4000bf05070 */
[----:B------:R-:W-:Y:S02]  /*7b60*/  UMOV UR6, UR9 ;  /* 0x0000000900067c82 */ /* 0x000fe40008000000 */
[----:B------:R-:W-:Y:S01]  /*7b70*/  QGMMA.64x192x32.F32.E4M3.E4M3 R24, R200, gdesc[UR4], R24, gsb0 ;  /* 0x02e00004c8187df3 */ /* 0x000fe20008000818 */
[----:B------:R-:W-:Y:S01]  /*7b80*/  UIADD3 UR6, UR9, 0x180, URZ ;  /* 0x0000018009067890 */ /* 0x000fe2000fffe03f */
[----:B------:R-:W-:Y:S01]  /*7b90*/  UMOV UR7, 0xc0000010 ;  /* 0xc000001000077882 */ /* 0x000fe20000000000 */
[----:B------:R-:W-:-:S06]  /*7ba0*/  UISETP.NE.AND.EX UP0, UPT, UR5, URZ, UPT, UP0 ;  /* 0x0000003f0500728c */ /* 0x000fcc000bf05300 */
[----:B------:R-:W-:-:S05]  /*7bb0*/  PLOP3.LUT P1, PT, PT, PT, UP0, 0x80, 0x0 ;  /* 0x000000000000781c */ /* 0x000fca0003f2f008 */
[----:B------:R-:W-:Y:S01]  /*7bc0*/  @UP0 USHF.R.S32.HI UR10, URZ, 0x1f, UR44 ;  /* 0x0000001f3f0a0899 */ /* 0x000fe2000801142c */
[----:B------:R-:W-:-:S03]  /*7bd0*/  @UP0 ULDC.64 UR12, c[0x0][0x9c8] ;  /* 0x00027200000c0ab9 */ /* 0x000fc60000000a00 */
[----:B------:R-:W-:-:S04]  /*7be0*/  @UP0 UIMAD UR10, UR10, UR12, URZ ;  /* 0x0000000c0a0a02a4 */ /* 0x000fc8000f8e023f */
[----:B------:R-:W-:Y:S02]  /*7bf0*/  @UP0 UIMAD UR11, UR44, UR13, UR10 ;  /* 0x0000000d2c0b02a4 */ /* 0x000fe4000f8e020a */
[----:B------:R-:W-:Y:S01]  /*7c00*/  @UP0 USHF.R.S32.HI UR10, URZ, 0x1f, UR42 ;  /* 0x0000001f3f0a0899 */ /* 0x000fe2000801142a */
[----:B------:R-:W-:Y:S02]  /*7c10*/  WARPGROUP.DEPBAR.LE gsb0, 0x0 ;  /* 0x00008000000079c5 */ /* 0x000fe40000010000 */
[----:B------:R-:W-:-:S06]  /*7c20*/  WARPGROUP.ARRIVE ;  /* 0x00000000000079c5 */ /* 0x000fcc0000000000 */
[----:B------:R-:W-:Y:S01]  /*7c30*/  QGMMA.64x192x32.F32.E4M3.E4M3 R24, R204, gdesc[UR4], R24, gsb0 ;  /* 0x02e00004cc187df3 */ /* 0x000fe20008000818 */
[----:B------:R-:W-:Y:S01]  /*7c40*/  UIADD3 UR6, UR9, 0x300, URZ ;  /* 0x0000030009067890 */ /* 0x000fe2000fffe03f */
[----:B------:R-:W-:Y:S01]  /*7c50*/  UMOV UR7, 0xc0000010 ;  /* 0xc000001000077882 */ /* 0x000fe20000000000 */
[----:B------:R-:W-:Y:S02]  /*7c60*/  WARPGROUP.DEPBAR.LE gsb0, 0x0 ;  /* 0x00008000000079c5 */ /* 0x000fe40000010000 */
[----:B------:R-:W-:-:S15]  /*7c70*/  WARPGROUP.ARRIVE ;  /* 0x00000000000079c5 */ /* 0x000fde0000000000 */
[----:B------:R-:W-:Y:S01]  /*7c80*/  QGMMA.64x192x32.F32.E4M3.E4M3 R24, R208, gdesc[UR4], R24, gsb0 ;  /* 0x02e00004d0187df3 */ /* 0x000fe20008000818 */
[----:B------:R-:W-:-:S03]  /*7c90*/  @UP0 UIMAD.WIDE.U32 UR6, UR44, UR12, URZ ;  /* 0x0000000c2c0602a5 */ /* 0x000fc6000f8e003f */
[----:B------:R-:W-:Y:S01]  /*7ca0*/  @UP0 ULDC.64 UR12, c[0x0][0x9d0] ;  /* 0x00027400000c0ab9 */ /* 0x000fe20000000a00 */
[----:B------:R-:W-:Y:S02]  /*7cb0*/  @UP0 UIADD3 UR7, UR7, UR11, URZ ;  /* 0x0000000b07070290 */ /* 0x000fe4000fffe03f */
[----:B------:R-:W-:Y:S02]  /*7cc0*/  @UP0 UIMAD UR10, UR10, UR12, URZ ;  /* 0x0000000c0a0a02a4 */ /* 0x000fe4000f8e023f */
[----:B------:R-:W-:Y:S02]  /*7cd0*/  @UP0 UIMAD.WIDE.U32 UR6, UR42, UR12, UR6 ;  /* 0x0000000c2a0602a5 */ /* 0x000fe4000f8e0006 */
[----:B------:R-:W-:Y:S02]  /*7ce0*/  @UP0 UIMAD UR10, UR42, UR13, UR10 ;  /* 0x0000000d2a0a02a4 */ /* 0x000fe4000f8e020a */
[----:B------:R-:W-:Y:S02]  /*7cf0*/  @UP0 ULEA UR4, UP1, UR6, UR4, 0x2 ;  /* 0x0000000406040291 */ /* 0x000fe4000f82103f */
[----:B------:R-:W-:-:S04]  /*7d00*/  @UP0 UIADD3 UR7, UR7, UR10, URZ ;  /* 0x0000000a07070290 */ /* 0x000fc8000fffe03f */
[----:B------:R-:W-:Y:S01]  /*7d10*/  @UP0 ULEA.HI.X UR5, UR6, UR5, UR7, 0x2, UP1 ;  /* 0x0000000506050291 */ /* 0x000fe200088f1407 */
[----:B-12---:R-:W-:-:S05]  /*7d20*/  IMAD.U32 R6, RZ, RZ, UR4 ;  /* 0x00000004ff067e24 */ /* 0x006fca000f8e00ff */
[----:B------:R-:W-:-:S05]  /*7d30*/  IMAD.U32 R7, RZ, RZ, UR5 ;  /* 0x00000005ff077e24 */ /* 0x000fca000f8e00ff */
[----:B------:R1:W2:Y:S01]  /*7d40*/  @P1 LDG.E R8, desc[UR50][R6.64] ;  /* 0x0000003206081981 */ /* 0x0002a2000c1e1900 */
[----:B------:R-:W-:Y:S01]  /*7d50*/  UIADD3 UR6, UR9, 0x480, URZ ;  /* 0x0000048009067890 */ /* 0x000fe2000fffe03f */
[----:B------:R-:W-:Y:S01]  /*7d60*/  UMOV UR7, 0xc0000010 ;  /* 0xc000001000077882 */ /* 0x000fe20000000000 */
[----:B------:R-:W-:Y:S02]  /*7d70*/  WARPGROUP.DEPBAR.LE gsb0, 0x0 ;  /* 0x00008000000079c5 */ /* 0x000fe40000010000 */
[----:B------:R-:W-:-:S06]  /*7d80*/  WARPGROUP.ARRIVE ;  /* 0x00000000000079c5 */ /* 0x000fcc0000000000 */
[----:B------:R-:W-:Y:S01]  /*7d90*/  QGMMA.64x192x32.F32.E4M3.E4M3 R24, R212, gdesc[UR4], R24, gsb0 ;  /* 0x02e00004d4187df3 */ /* 0x000fe20008000818 */
[----:B------:R-:W-:Y:S01]  /*7da0*/  UIADD3 UR6, UR9, 0x600, URZ ;  /* 0x0000060009067890 */ /* 0x000fe2000fffe03f */
[----:B------:R-:W-:Y:S01]  /*7db0*/  UMOV UR7, 0xc0000010 ;  /* 0xc000001000077882 */ /* 0x000fe20000000000 */
[----:B------:R-:W3:Y:S04]  /*7dc0*/  SHFL.BFLY PT, R9, R4, 0x2, 0x1f ;  /* 0x0c401f0004097f89 */ /* 0x000ee800000e0000 */
[----:B------:R-:W4:Y:S01]  /*7dd0*/  SHFL.BFLY PT, R12, R3, 0x2, 0x1f ;  /* 0x0c401f00030c7f89 */ /* 0x000f2200000e0000 */
[----:B---3--:R-:W-:-:S01]  /*7de0*/  FADD.FTZ R9, R9, R4 ;  /* 0x0000000409097221 */ /* 0x008fc20000010000 */
[----:B----4-:R-:W-:-:S04]  /*7df0*/  FADD.FTZ R12, R12, R3 ;  /* 0x000000030c0c7221 */ /* 0x010fc80000010000 */
[----:B------:R-:W3:Y:S04]  /*7e00*/  SHFL.BFLY PT, R10, R9, 0x1, 0x1f ;  /* 0x0c201f00090a7f89 */ /* 0x000ee800000e0000 */
[----:B-1----:R-:W1:Y:S01]  /*7e10*/  SHFL.BFLY PT, R7, R12, 0x1, 0x1f ;  /* 0x0c201f000c077f89 */ /* 0x002e6200000e0000 */
[----:B---3--:R-:W-:-:S01]  /*7e20*/  FADD.FTZ R13, R9, R10 ;  /* 0x0000000a090d7221 */ /* 0x008fc20000010000 */
        /* <DEDUP_REMOVED lines=10> */
[----:B------:R-:W1:Y:S01]  /*7ed0*/  @P2 MUFU.LG2 R6, R6 ;  /* 0x0000000600062308 */ /* 0x000e620000000c00 */
[----:B------:R-:W-:Y:S02]  /*7ee0*/  WARPGROUP.DEPBAR.LE gsb0, 0x0 ;  /* 0x00008000000079c5 */ /* 0x000fe40000010000 */
[----:B------:R-:W-:-:S06]  /*7ef0*/  WARPGROUP.ARRIVE ;  /* 0x00000000000079c5 */ /* 0x000fcc0000000000 */
[----:B------:R-:W-:Y:S01]  /*7f00*/  QGMMA.64x192x32.F32.E4M3.E4M3 R24, R216, gdesc[UR4], R24, gsb0 ;  /* 0x02e00004d8187df3 */ /* 0x000fe20008000818 */
[----:B------:R-:W3:Y:S08]  /*7f10*/  @P3 MUFU.LG2 R10, R15 ;  /* 0x0000000f000a3308 */ /* 0x000ef00000000c00 */
[----:B------:R-:W4:Y:S01]  /*7f20*/  @P1 MUFU.RCP R11, R14 ;  /* 0x0000000e000b1308 */ /* 0x000f220000001000 */
[----:B------:R-:W-:-:S02]  /*7f30*/  IMAD.U32 R9, RZ, RZ, UR40 ;  /* 0x00000028ff097e24 */ /* 0x000fc4000f8e00ff */
[----:B------:R-:W-:Y:S02]  /*7f40*/  IMAD.U32 R12, RZ, RZ, UR40 ;  /* 0x00000028ff0c7e24 */ /* 0x000fe4000f8e00ff */
[----:B-1----:R-:W-:Y:S01]  /*7f50*/  @P2 FMUL.FTZ R6, R6, 0.69314718246459960938 ;  /* 0x3f31721806062820 */ /* 0x002fe20000410000 */
[----:B------:R-:W-:Y:S01]  /*7f60*/  @P2 FMUL.FTZ R9, R9, 0.69314718246459960938 ;  /* 0x3f31721809092820 */ /* 0x000fe20000410000 */
[----:B------:R-:W-:Y:S01]  /*7f70*/  @P3 FMUL.FTZ R13, R12, 0.69314718246459960938 ;  /* 0x3f3172180c0d3820 */ /* 0x000fe20000410000 */
[----:B---3--:R-:W-:Y:S01]  /*7f80*/  @P3 FMUL.FTZ R10, R10, 0.69314718246459960938 ;  /* 0x3f3172180a0a3820 */ /* 0x008fe20000410000 */
[----:B------:R-:W-:Y:S02]  /*7f90*/  IMAD.MOV.U32 R4, RZ, RZ, -0x800000 ;  /* 0xff800000ff047424 */ /* 0x000fe400078e00ff */
[----:B------:R-:W-:Y:S01]  /*7fa0*/  @P2 FFMA.FTZ R4, R9, R0, R6 ;  /* 0x0000000009042223 */ /* 0x000fe20000010006 */
[----:B------:R-:W-:Y:S02]  /*7fb0*/  IMAD.MOV.U32 R3, RZ, RZ, -0x800000 ;  /* 0xff800000ff037424 */ /* 0x000fe400078e00ff */
[----:B------:R-:W-:Y:S01]  /*7fc0*/  @P3 FFMA.FTZ R3, R13, R5, R10 ;  /* 0x000000050d033223 */ /* 0x000fe2000001000a */
[-C--:B--2---:R-:W-:Y:S01]  /*7fd0*/  FMUL.FTZ R12, R7, R8.reuse ;  /* 0x00000008070c7220 */ /* 0x084fe20000410000 */
[----:B----4-:R-:W-:Y:S01]  /*7fe0*/  FMUL.FTZ R120, R11, R8 ;  /* 0x000000080b787220 */ /* 0x010fe20000410000 */
[----:B------:R-:W-:-:S02]  /*7ff0*/  WARPGROUP.DEPBAR.LE gsb0, 0x0 ;  /* 0x00008000000079c5 */ /* 0x000fc40000010000 */
[----:B------:R-:W-:Y:S05]  /*8000*/  @!P0 BRA `(.L_x_2794) ;  /* 0x0000000000048947 */ /* 0x000fea0003800000 */
[----:B------:R-:W-:Y:S01]  /*8010*/  BPT.TRAP 0x1 ;  /* 0x000000040000795c */ /* 0x000fe20000300000 */
.L_x_2794:
        /* <DEDUP_REMOVED lines=11> */
[----:B------:R-:W-:Y:S01]  /*80d0*/  FMUL.FTZ R15, R38, R120 ;  /* 0x00000078260f7220 */ /* 0x000fe20000410000 */
[----:B------:R-:W-:Y:S01]  /*80e0*/  UIADD3 UR42, -UR45, URZ, URZ ;  /* 0x0000003f2d2a7290 */ /* 0x000fe2000fffe13f */
[----:B------:R-:W-:Y:S01]  /*80f0*/  ULDC.64 UR6, c[0x0][0xb70] ;  /* 0x0002dc0000067ab9 */ /* 0x000fe20000000a00 */
[----:B-1----:R-:W-:-:S05]  /*8100*/  IMAD.SHL.U32 R0, R121, 0x4, RZ ;  /* 0x0000000479007824 */ /* 0x002fca00078e00ff */
[----:B------:R-:W-:-:S04]  /*8110*/  LOP3.LUT R0, R0, 0xc, RZ, 0xc0, !PT ;  /* 0x0000000c00007812 */ /* 0x000fc800078ec0ff */
[----:B------:R-:W-:-:S05]  /*8120*/  IADD3 R6, P0, R0, UR4, RZ ;  /* 0x0000000400067c10 */ /* 0x000fca000ff1e0ff */
[----:B------:R-:W-:Y:S02]  /*8130*/  IMAD.X R7, RZ, RZ, UR5, P0 ;  /* 0x00000005ff077e24 */ /* 0x000fe400080e06ff */
[-C--:B------:R-:W-:Y:S01]  /*8140*/  FMUL.FTZ R24, R33, R12.reuse ;  /* 0x0000000c21187220 */ /* 0x080fe20000410000 */
[-C--:B------:R-:W-:Y:S01]  /*8150*/  FMUL.FTZ R29, R40, R12.reuse ;  /* 0x0000000c281d7220 */ /* 0x080fe20000410000 */
[-C--:B------:R-:W-:Y:S01]  /*8160*/  FMUL.FTZ R32, R45, R12.reuse ;  /* 0x0000000c2d207220 */ /* 0x080fe20000410000 */
[-C--:B------:R-:W-:Y:S01]  /*8170*/  FMUL.FTZ R37, R48, R12.reuse ;  /* 0x0000000c30257220 */ /* 0x080fe20000410000 */
        /* <DEDUP_REMOVED lines=14> */
[-C--:B-1----:R-:W-:Y:S01]  /*8260*/  FMUL.FTZ R6, R30, R120.reuse ;  /* 0x000000781e067220 */ /* 0x082fe20000410000 */
        /* <DEDUP_REMOVED lines=26> */
[----:B------:R-:W-:Y:S01]  /*8410*/  F2FP.BF16.F32.PACK_AB R6, R6, R7 ;  /* 0x000000070606723e */ /* 0x000fe200000010ff */
[-C--:B------:R-:W-:Y:S01]  /*8420*/  FMUL.FTZ R25, R39, R120.reuse ;  /* 0x0000007827197220 */ /* 0x080fe20000410000 */
[-C--:B------:R-:W-:Y:S01]  /*8430*/  FMUL.FTZ R27, R46, R120.reuse ;  /* 0x000000782e1b7220 */ /* 0x080fe20000410000 */
        /* <DEDUP_REMOVED lines=8> */
[----:B------:R-:W-:Y:S01]  /*84c0*/  F2FP.BF16.F32.PACK_AB R68, R68, R69 ;  /* 0x000000454444723e */ /* 0x000fe200000010ff */
[-C--:B------:R-:W-:Y:S01]  /*84d0*/  FMUL.FTZ R26, R35, R120.reuse ;  /* 0x00000078231a7220 */ /* 0x080fe20000410000 */
[----:B------:R-:W-:Y:S01]  /*84e0*/  F2FP.BF16.F32.PACK_AB R73, R72, R73 ;  /* 0x000000494849723e */ /* 0x000fe200000010ff */
[-C--:B------:R-:W-:Y:S01]  /*84f0*/  FMUL.FTZ R43, R62, R120.reuse ;  /* 0x000000783e2b7220 */ /* 0x080fe20000410000 */
[----:B------:R-:W-:Y:S01]  /*8500*/  ISETP.EQ.OR P0, PT, R7, 0x3, !P0 ;  /* 0x000000030700780c */ /* 0x000fe20004702670 */
[----:B------:R-:W-:Y:S01]  /*8510*/  FMUL.FTZ R35, R54, R120 ;  /* 0x0000007836237220 */ /* 0x000fe20000410000 */
[----:B------:R-:W-:Y:S01]  /*8520*/  F2FP.BF16.F32.PACK_AB R27, R27, R30 ;  /* 0x0000001e1b1b723e */ /* 0x000fe200000010ff */
[----:B------:R-:W-:Y:S01]  /*8530*/  FMUL.FTZ R42, R51, R120 ;  /* 0x00000078332a7220 */ /* 0x000fe20000410000 */
[----:B------:R-:W-:Y:S01]  /*8540*/  F2FP.BF16.F32.PACK_AB R34, R31, R34 ;  /* 0x000000221f22723e */ /* 0x000fe200000010ff */
[----:B------:R-:W-:Y:S01]  /*8550*/  FMUL.FTZ R62, R74, R120 ;  /* 0x000000784a3e7220 */ /* 0x000fe20000410000 */
[----:B------:R-:W-:Y:S01]  /*8560*/  F2FP.BF16.F32.PACK_AB R58, R55, R58 ;  /* 0x0000003a373a723e */ /* 0x000fe200000010ff */
[-C--:B------:R-:W-:Y:S01]  /*8570*/  FMUL.FTZ R51, R70, R120.reuse ;  /* 0x0000007846337220 */ /* 0x080fe20000410000 */
[-C--:B------:R-:W-:Y:S01]  /*8580*/  FMUL.FTZ R54, R66, R120.reuse ;  /* 0x0000007842367220 */ /* 0x080fe20000410000 */
[-C--:B------:R-:W-:Y:S01]  /*8590*/  FMUL.FTZ R71, R87, R120.reuse ;  /* 0x0000007857477220 */ /* 0x080fe20000410000 */
[----:B------:R-:W-:Y:S01]  /*85a0*/  FMUL.FTZ R74, R83, R120 ;  /* 0x00000078534a7220 */ /* 0x000fe20000410000 */
[----:B------:R-:W-:Y:S01]  /*85b0*/  SEL R55, R68, R73, P0 ;  /* 0x0000004944377207 */ /* 0x000fe20000000000 */
[----:B------:R-:W-:Y:S01]  /*85c0*/  USHF.R.S32.HI UR4, URZ, 0x1f, UR43 ;  /* 0x0000001f3f047899 */ /* 0x000fe2000801142b */
[----:B------:R-:W-:Y:S01]  /*85d0*/  F2FP.BF16.F32.PACK_AB R57, R56, R57 ;  /* 0x000000393839723e */ /* 0x000fe200000010ff */
[----:B------:R-:W-:Y:S01]  /*85e0*/  ULDC UR5, c[0x0][0xda8] ;  /* 0x00036a0000057ab9 */ /* 0x000fe20000000800 */
[----:B------:R-:W-:Y:S01]  /*85f0*/  SEL R68, R73, R68, P0 ;  /* 0x0000004449447207 */ /* 0x000fe20000000000 */
[----:B------:R-:W-:Y:S01]  /*8600*/  FMUL.FTZ R38, R50, R120 ;  /* 0x0000007832267220 */ /* 0x000fe20000410000 */
[----:B------:R-:W-:Y:S01]  /*8610*/  F2FP.BF16.F32.PACK_AB R15, R15, R20 ;  /* 0x000000140f0f723e */ /* 0x000fe200000010ff */
[----:B------:R-:W-:Y:S01]  /*8620*/  UIMAD UR42, UR5, UR42, UR48 ;  /* 0x0000002a052a72a4 */ /* 0x000fe2000f8e0230 */
[----:B------:R-:W-:Y:S01]  /*8630*/  F2FP.BF16.F32.PACK_AB R26, R25, R26 ;  /* 0x0000001a191a723e */ /* 0x000fe200000010ff */
[----:B------:R-:W-:Y:S01]  /*8640*/  FMUL.FTZ R50, R59, R120 ;  /* 0x000000783b327220 */ /* 0x000fe20000410000 */
[----:B------:R-:W-:Y:S01]  /*8650*/  SEL R73, R27, R34, P0 ;  /* 0x000000221b497207 */ /* 0x000fe20000000000 */
[-C--:B------:R-:W-:Y:S01]  /*8660*/  FMUL.FTZ R59, R78, R120.reuse ;  /* 0x000000784e3b7220 */ /* 0x080fe20000410000 */
[----:B------:R-:W-:Y:S01]  /*8670*/  SEL R56, R34, R27, P0 ;  /* 0x0000001b22387207 */ /* 0x000fe20000000000 */
[----:B------:R-:W-:Y:S01]  /*8680*/  UIMAD UR4, UR4, UR6, URZ ;  /* 0x00000006040472a4 */ /* 0x000fe2000f8e023f */
[----:B------:R-:W-:Y:S01]  /*8690*/  IADD3 R27, P1, R16, 0x4000, RZ ;  /* 0x00004000101b7810 */ /* 0x000fe20007f3e0ff */
[----:B------:R-:W-:Y:S01]  /*86a0*/  FMUL.FTZ R78, R90, R120 ;  /* 0x000000785a4e7220 */ /* 0x000fe20000410000 */
[----:B------:R-:W-:Y:S01]  /*86b0*/  F2FP.BF16.F32.PACK_AB R51, R51, R54 ;  /* 0x000000363333723e */ /* 0x000fe200000010ff */
[----:B------:R-:W-:Y:S01]  /*86c0*/  FMUL.FTZ R87, R103, R120 ;  /* 0x0000007867577220 */ /* 0x000fe20000410000 */
[----:B------:R-:W-:Y:S01]  /*86d0*/  F2FP.BF16.F32.PACK_AB R74, R71, R74 ;  /* 0x0000004a474a723e */ /* 0x000fe200000010ff */
[----:B------:R-:W-:Y:S01]  /*86e0*/  FMUL.FTZ R90, R99, R120 ;  /* 0x00000078635a7220 */ /* 0x000fe20000410000 */
[----:B------:R-:W-:Y:S01]  /*86f0*/  SEL R71, R15, R26, P0 ;  /* 0x0000001a0f477207 */ /* 0x000fe20000000000 */
[----:B------:R-:W-:Y:S01]  /*8700*/  USHF.L.U32 UR42, UR42, 0x7, URZ ;  /* 0x000000072a2a7899 */ /* 0x000fe2000800063f */
[----:B------:R-:W-:Y:S01]  /*8710*/  SEL R54, R26, R15, P0 ;  /* 0x0000000f1a367207 */ /* 0x000fe20000000000 */
[----:B------:R-:W-:Y:S01]  /*8720*/  UIMAD.WIDE.U32 UR10, UR43, UR6, URZ ;  /* 0x000000062b0a72a5 */ /* 0x000fe2000f8e003f */
[----:B------:R-:W-:Y:S01]  /*8730*/  LOP3.LUT R26, R27, 0x380, RZ, 0xc0, !PT ;  /* 0x000003801b1a7812 */ /* 0x000fe200078ec0ff */
[----:B------:R-:W-:Y:S01]  /*8740*/  UIMAD UR4, UR43, UR7, UR4 ;  /* 0x000000072b0472a4 */ /* 0x000fe2000f8e0204 */
[----:B------:R-:W-:Y:S01]  /*8750*/  F2FP.BF16.F32.PACK_AB R13, R13, R14 ;  /* 0x0000000e0d0d723e */ /* 0x000fe200000010ff */
[----:B------:R-:W-:Y:S01]  /*8760*/  FMUL.FTZ R47, R63, R120 ;  /* 0x000000783f2f7220 */ /* 0x000fe20000410000 */
[----:B------:R-:W-:Y:S01]  /*8770*/  F2FP.BF16.F32.PACK_AB R24, R21, R24 ;  /* 0x000000181518723e */ /* 0x000fe200000010ff */
[----:B------:R-:W-:Y:S01]  /*8780*/  UIADD3 UR4, UR11, UR4, URZ ;  /* 0x000000040b047290 */ /* 0x000fe2000fffe03f */
[----:B------:R-:W-:Y:S01]  /*8790*/  SHF.R.U64 R26, R26, 0x3, RZ ;  /* 0x000000031a1a7819 */ /* 0x000fe200000012ff */
[-C--:B------:R-:W-:Y:S01]  /*87a0*/  FMUL.FTZ R63, R79, R120.reuse ;  /* 0x000000784f3f7220 */ /* 0x080fe20000410000 */
[----:B------:R-:W-:Y:S01]  /*87b0*/  IADD3 R25, P2, R16, 0x4020, RZ ;  /* 0x0000402010197810 */ /* 0x000fe20007f5e0ff */
[----:B------:R-:W-:Y:S01]  /*87c0*/  FMUL.FTZ R70, R82, R120 ;  /* 0x0000007852467220 */ /* 0x000fe20000410000 */
[----:B------:R-:W-:Y:S01]  /*87d0*/  F2FP.BF16.F32.PACK_AB R41, R40, R41 ;  /* 0x000000292829723e */ /* 0x000fe200000010ff */
[----:B------:R-:W-:Y:S01]  /*87e0*/  UIADD3 UR8, UR8, 0x33460, URZ ;  /* 0x0003346008087890 */ /* 0x000fe2000fffe03f */
[----:B------:R-:W-:Y:S01]  /*87f0*/  F2FP.BF16.F32.PACK_AB R42, R39, R42 ;  /* 0x0000002a272a723e */ /* 0x000fe200000010ff */
[----:B------:R-:W-:Y:S01]  /*8800*/  FMUL.FTZ R79, R95, R120 ;  /* 0x000000785f4f7220 */ /* 0x000fe20000410000 */
[----:B------:R-:W-:Y:S01]  /*8810*/  SEL R39, R13, R24, P0 ;  /* 0x000000180d277207 */ /* 0x000fe20000000000 */
[-C--:B------:R-:W-:Y:S01]  /*8820*/  FMUL.FTZ R82, R91, R120.reuse ;  /* 0x000000785b527220 */ /* 0x080fe20000410000 */
[----:B------:R-:W-:Y:S01]  /*8830*/  SEL R40, R24, R13, P0 ;  /* 0x0000000d18287207 */ /* 0x000fe20000000000 */
[----:B------:R-:W-:Y:S01]  /*8840*/  FMUL.FTZ R66, R75, R120 ;  /* 0x000000784b427220 */ /* 0x000fe20000410000 */
[----:B------:R-:W-:Y:S01]  /*8850*/  LOP3.LUT R26, R26, R27, RZ, 0x3c, !PT ;  /* 0x0000001b1a1a7212 */ /* 0x000fe200078e3cff */
[--C-:B------:R-:W-:Y:S01]  /*8860*/  IMAD.X R27, RZ, RZ, R17.reuse, P1 ;  /* 0x000000ffff1b7224 */ /* 0x100fe200008e0611 */
[----:B------:R-:W-:Y:S01]  /*8870*/  F2FP.BF16.F32.PACK_AB R11, R11, R12 ;  /* 0x0000000c0b0b723e */ /* 0x000fe200000010ff */
[-C--:B------:R-:W-:Y:S01]  /*8880*/  FMUL.FTZ R67, R86, R120.reuse ;  /* 0x0000007856437220 */ /* 0x080fe20000410000 */
[----:B------:R-:W-:Y:S01]  /*8890*/  IADD3 R21, P3, R16, 0x4040, RZ ;  /* 0x0000404010157810 */ /* 0x000fe20007f7e0ff */
[----:B------:R-:W-:Y:S01]  /*88a0*/  UPRMT UR8, UR37, 0x654, UR8 ;  /* 0x0000065425087896 */ /* 0x000fe20008000008 */
[----:B------:R-:W-:Y:S01]  /*88b0*/  LOP3.LUT R24, R25, 0x380, RZ, 0xc0, !PT ;  /* 0x0000038019187812 */ /* 0x000fe200078ec0ff */
[-C--:B------:R-:W-:Y:S01]  /*88c0*/  FMUL.FTZ R75, R94, R120.reuse ;  /* 0x000000785e4b7220 */ /* 0x080fe20000410000 */
[----:B------:R-:W-:Y:S01]  /*88d0*/  IADD3 R7, P1, R16, 0x8040, RZ ;  /* 0x0000804010077810 */ /* 0x000fe20007f3e0ff */
[-C--:B------:R-:W-:Y:S01]  /*88e0*/  FMUL.FTZ R83, R102, R120.reuse ;  /* 0x0000007866537220 */ /* 0x080fe20000410000 */
[----:B------:R-:W-:Y:S01]  /*88f0*/  F2FP.BF16.F32.PACK_AB R49, R48, R49 ;  /* 0x000000313031723e */ /* 0x000fe200000010ff */
[-C--:B------:R-:W-:Y:S01]  /*8900*/  FMUL.FTZ R86, R98, R120.reuse ;  /* 0x0000007862567220 */ /* 0x080fe20000410000 */
[----:B------:R-:W-:Y:S01]  /*8910*/  SEL R69, R6, R11, P0 ;  /* 0x0000000b06457207 */ /* 0x000fe20000000000 */
[----:B------:R-:W-:Y:S01]  /*8920*/  FMUL.FTZ R91, R110, R120 ;  /* 0x000000786e5b7220 */ /* 0x000fe20000410000 */
[----:B------:R-:W-:Y:S01]  /*8930*/  SEL R48, R11, R6, P0 ;  /* 0x000000060b307207 */ /* 0x000fe20000000000 */
[-C--:B------:R-:W-:Y:S01]  /*8940*/  FMUL.FTZ R94, R106, R120.reuse ;  /* 0x000000786a5e7220 */ /* 0x080fe20000410000 */
[----:B------:R-:W-:Y:S01]  /*8950*/  LOP3.LUT R20, R21, 0x380, RZ, 0xc0, !PT ;  /* 0x0000038015147812 */ /* 0x000fe200078ec0ff */
[-C--:B------:R-:W-:Y:S01]  /*8960*/  FMUL.FTZ R95, R111, R120.reuse ;  /* 0x000000786f5f7220 */ /* 0x080fe20000410000 */
[----:B------:R-:W-:Y:S01]  /*8970*/  SHF.R.U64 R24, R24, 0x3, RZ ;  /* 0x0000000318187819 */ /* 0x000fe200000012ff */
[-C--:B------:R-:W-:Y:S01]  /*8980*/  FMUL.FTZ R98, R107, R120.reuse ;  /* 0x000000786b627220 */ /* 0x080fe20000410000 */
[----:B------:R-:W-:Y:S01]  /*8990*/  LOP3.LUT R6, R7, 0x380, RZ, 0xc0, !PT ;  /* 0x0000038007067812 */ /* 0x000fe200078ec0ff */
[-C--:B------:R-:W-:Y:S01]  /*89a0*/  FMUL.FTZ R99, R118, R120.reuse ;  /* 0x0000007876637220 */ /* 0x080fe20000410000 */
[----:B------:R-:W-:Y:S01]  /*89b0*/  SHF.R.U64 R20, R20, 0x3, RZ ;  /* 0x0000000314147819 */ /* 0x000fe200000012ff */
[----:B------:R-:W-:Y:S01]  /*89c0*/  FMUL.FTZ R102, R114, R120 ;  /* 0x0000007872667220 */ /* 0x000fe20000410000 */
[----:B------:R-:W-:Y:S01]  /*89d0*/  LOP3.LUT R24, R24, R25, RZ, 0x3c, !PT ;  /* 0x0000001918187212 */ /* 0x000fe200078e3cff */
[--C-:B------:R-:W-:Y:S01]  /*89e0*/  IMAD.X R25, RZ, RZ, R17.reuse, P2 ;  /* 0x000000ffff197224 */ /* 0x100fe200010e0611 */
[----:B------:R-:W-:Y:S01]  /*89f0*/  F2FP.BF16.F32.PACK_AB R10, R9, R10 ;  /* 0x0000000a090a723e */ /* 0x000fe200000010ff */
[-C--:B------:R-:W-:Y:S01]  /*8a00*/  FMUL.FTZ R103, R119, R120.reuse ;  /* 0x0000007877677220 */ /* 0x080fe20000410000 */
[----:B------:R-:W-:Y:S01]  /*8a10*/  SHF.R.U64 R6, R6, 0x3, RZ ;  /* 0x0000000306067819 */ /* 0x000fe200000012ff */
[----:B------:R-:W-:Y:S01]  /*8a20*/  FMUL.FTZ R106, R115, R120 ;  /* 0x00000078736a7220 */ /* 0x000fe20000410000 */
[----:B------:R-:W-:Y:S01]  /*8a30*/  IADD3 R9, P2, R16, 0x8060, RZ ;  /* 0x0000806010097810 */ /* 0x000fe20007f5e0ff */
[----:B------:R-:W-:Y:S01]  /*8a40*/  SYNCS.ARRIVE.TRANS64.RED.A1T0 RZ, [UR8], RZ ;  /* 0x000000ffffff79a7 */ /* 0x000fe20008100408 */
[----:B------:R-:W-:Y:S01]  /*8a50*/  LOP3.LUT R20, R20, R21, RZ, 0x3c, !PT ;  /* 0x0000001514147212 */ /* 0x000fe200078e3cff */
[--C-:B------:R-:W-:Y:S01]  /*8a60*/  IMAD.X R21, RZ, RZ, R17.reuse, P3 ;  /* 0x000000ffff157224 */ /* 0x100fe200018e0611 */
[----:B------:R-:W-:Y:S01]  /*8a70*/  F2FP.BF16.F32.PACK_AB R5, R5, R8 ;  /* 0x000000080505723e */ /* 0x000fe200000010ff */
[----:B------:R-:W-:Y:S01]  /*8a80*/  USHF.R.S32.HI UR5, URZ, 0x1f, UR44 ;  /* 0x0000001f3f057899 */ /* 0x000fe2000801142c */
[----:B------:R-:W-:Y:S01]  /*8a90*/  LOP3.LUT R6, R6, R7, RZ, 0x3c, !PT ;  /* 0x0000000706067212 */ /* 0x000fe200078e3cff */
[----:B------:R-:W-:Y:S01]  /*8aa0*/  IMAD.X R7, RZ, RZ, R17, P1 ;  /* 0x000000ffff077224 */ /* 0x000fe200008e0611 */
[----:B------:R-:W-:Y:S01]  /*8ab0*/  F2FP.BF16.F32.PACK_AB R90, R87, R90 ;  /* 0x0000005a575a723e */ /* 0x000fe200000010ff */
[----:B------:R-:W-:Y:S01]  /*8ac0*/  VIADD R87, R23, UR42 ;  /* 0x0000002a17577c36 */ /* 0x000fe20008000000 */
[----:B------:R-:W-:-:S02]  /*8ad0*/  LOP3.LUT R8, R9, 0x380, RZ, 0xc0, !PT ;  /* 0x0000038009087812 */ /* 0x000fc400078ec0ff */
[----:B------:R-:W-:Y:S02]  /*8ae0*/  F2FP.BF16.F32.PACK_AB R28, R28, R29 ;  /* 0x0000001d1c1c723e */ /* 0x000fe400000010ff */
[----:B------:R-:W-:Y:S02]  /*8af0*/  F2FP.BF16.F32.PACK_AB R33, R32, R33 ;  /* 0x000000212021723e */ /* 0x000fe400000010ff */
[----:B------:R-:W-:Y:S02]  /*8b00*/  F2FP.BF16.F32.PACK_AB R36, R36, R37 ;  /* 0x000000252424723e */ /* 0x000fe400000010ff */
[----:B------:R-:W-:Y:S02]  /*8b10*/  F2FP.BF16.F32.PACK_AB R35, R35, R38 ;  /* 0x000000262323723e */ /* 0x000fe400000010ff */
[----:B------:R-:W-:Y:S02]  /*8b20*/  SEL R37, R5, R10, P0 ;  /* 0x0000000a05257207 */ /* 0x000fe40000000000 */
[----:B------:R-:W-:Y:S01]  /*8b30*/  SEL R38, R10, R5, P0 ;  /* 0x000000050a267207 */ /* 0x000fe20000000000 */
[----:B------:R-:W-:Y:S01]  /*8b40*/  VIADD R5, R87, 0x8 ;  /* 0x0000000857057836 */ /* 0x000fe20000000000 */
[----:B------:R-:W-:-:S02]  /*8b50*/  SHF.R.U64 R8, R8, 0x3, RZ ;  /* 0x0000000308087819 */ /* 0x000fc400000012ff */
[----:B------:R-:W-:Y:S02]  /*8b60*/  MOV R72, R20 ;  /* 0x0000001400487202 */ /* 0x000fe40000000f00 */
[----:B------:R-:W-:Y:S02]  /*8b70*/  F2FP.BF16.F32.PACK_AB R44, R44, R45 ;  /* 0x0000002d2c2c723e */ /* 0x000fe400000010ff */
[----:B------:R-:W-:Y:S02]  /*8b80*/  F2FP.BF16.F32.PACK_AB R43, R43, R46 ;  /* 0x0000002e2b2b723e */ /* 0x000fe400000010ff */
[----:B------:R-:W-:Y:S01]  /*8b90*/  MOV R21, R6 ;  /* 0x0000000600157202 */ /* 0x000fe20000000f00 */
[----:B------:R-:W-:Y:S01]  /*8ba0*/  IMAD.U32 R7, RZ, RZ, UR11 ;  /* 0x0000000bff077e24 */ /* 0x000fe2000f8e00ff */
[----:B------:R-:W-:Y:S01]  /*8bb0*/  SEL R45, R28, R33, P0 ;  /* 0x000000211c2d7207 */ /* 0x000fe20000000000 */
[----:B------:R-:W-:Y:S01]  /*8bc0*/  IMAD.U32 R7, RZ, RZ, UR4 ;  /* 0x00000004ff077e24 */ /* 0x000fe2000f8e00ff */
[----:B------:R-:W-:Y:S01]  /*8bd0*/  SEL R46, R33, R28, P0 ;  /* 0x0000001c212e7207 */ /* 0x000fe20000000000 */
[----:B------:R-:W-:Y:S01]  /*8be0*/  ULDC UR4, c[0x0][0xa88] ;  /* 0x0002a20000047ab9 */ /* 0x000fe20000000800 */
[----:B------:R-:W-:Y:S01]  /*8bf0*/  LOP3.LUT P1, RZ, R2, 0x3, RZ, 0xc0, !PT ;  /* 0x0000000302ff7812 */ /* 0x000fe2000782c0ff */
[----:B------:R-:W-:Y:S01]  /*8c00*/  IMAD.U32 R6, RZ, RZ, UR10 ;  /* 0x0000000aff067e24 */ /* 0x000fe2000f8e00ff */
[----:B------:R-:W-:-:S02]  /*8c10*/  IADD3 R33, P4, R16, 0x20, RZ ;  /* 0x0000002010217810 */ /* 0x000fc40007f9e0ff */
[C---:B------:R-:W-:Y:S02]  /*8c20*/  IADD3 R31, P5, R16.reuse, 0x40, RZ ;  /* 0x00000040101f7810 */ /* 0x040fe40007fbe0ff */
[----:B------:R-:W-:Y:S02]  /*8c30*/  IADD3 R29, P6, R16, 0x60, RZ ;  /* 0x00000060101d7810 */ /* 0x000fe40007fde0ff */
[----:B------:R-:W-:Y:S01]  /*8c40*/  LOP3.LUT R8, R8, R9, RZ, 0x3c, !PT ;  /* 0x0000000908087212 */ /* 0x000fe200078e3cff */
[----:B------:R-:W-:Y:S01]  /*8c50*/  IMAD.X R9, RZ, RZ, R17, P2 ;  /* 0x000000ffff097224 */ /* 0x000fe200010e0611 */
[----:B------:R-:W-:Y:S02]  /*8c60*/  ISETP.GE.OR P2, PT, R5, UR4, P1 ;  /* 0x0000000405007c0c */ /* 0x000fe40008f46670 */
[----:B------:R-:W-:Y:S02]  /*8c70*/  LOP3.LUT R32, R33, 0x380, RZ, 0xc0, !PT ;  /* 0x0000038021207812 */ /* 0x000fe400078ec0ff */
        /* <DEDUP_REMOVED lines=11> */
[----:B------:R-:W-:-:S02]  /*8d30*/  F2FP.BF16.F32.PACK_AB R50, R47, R50 ;  /* 0x000000322f32723e */ /* 0x000fc400000010ff */
[C---:B------:R-:W-:Y:S02]  /*8d40*/  IADD3 R15, P4, R16.reuse, 0x4060, RZ ;  /* 0x00004060100f7810 */ /* 0x040fe40007f9e0ff */
[C---:B------:R-:W-:Y:S02]  /*8d50*/  IADD3 R13, P5, R16.reuse, 0x8000, RZ ;  /* 0x00008000100d7810 */ /* 0x040fe40007fbe0ff */
[----:B------:R-:W-:Y:S02]  /*8d60*/  IADD3 R11, P6, R16, 0x8020, RZ ;  /* 0x00008020100b7810 */ /* 0x000fe40007fde0ff */
[----:B------:R-:W-:Y:S02]  /*8d70*/  F2FP.BF16.F32.PACK_AB R52, R52, R53 ;  /* 0x000000353434723e */ /* 0x000fe400000010ff */
[----:B------:R-:W-:Y:S02]  /*8d80*/  F2FP.BF16.F32.PACK_AB R82, R79, R82 ;  /* 0x000000524f52723e */ /* 0x000fe400000010ff */
[----:B------:R-:W-:-:S02]  /*8d90*/  SEL R47, R36, R41, P0 ;  /* 0x00000029242f7207 */ /* 0x000fc40000000000 */
[----:B------:R-:W-:Y:S02]  /*8da0*/  F2FP.BF16.F32.PACK_AB R59, R59, R62 ;  /* 0x0000003e3b3b723e */ /* 0x000fe400000010ff */
[----:B------:R-:W-:Y:S02]  /*8db0*/  F2FP.BF16.F32.PACK_AB R66, R63, R66 ;  /* 0x000000423f42723e */ /* 0x000fe400000010ff */
[----:B------:R-:W-:Y:S02]  /*8dc0*/  F2FP.BF16.F32.PACK_AB R76, R76, R77 ;  /* 0x0000004d4c4c723e */ /* 0x000fe400000010ff */
[----:B------:R-:W-:Y:S02]  /*8dd0*/  SEL R36, R41, R36, P0 ;  /* 0x0000002429247207 */ /* 0x000fe40000000000 */
[----:B------:R-:W-:Y:S02]  /*8de0*/  SEL R79, R43, R50, P0 ;  /* 0x000000322b4f7207 */ /* 0x000fe40000000000 */
[----:B------:R-:W-:-:S02]  /*8df0*/  LOP3.LUT R14, R15, 0x380, RZ, 0xc0, !PT ;  /* 0x000003800f0e7812 */ /* 0x000fc400078ec0ff */
[----:B------:R-:W-:Y:S02]  /*8e00*/  LOP3.LUT R12, R13, 0x380, RZ, 0xc0, !PT ;  /* 0x000003800d0c7812 */ /* 0x000fe400078ec0ff */
[----:B------:R-:W-:Y:S02]  /*8e10*/  LOP3.LUT R10, R11, 0x380, RZ, 0xc0, !PT ;  /* 0x000003800b0a7812 */ /* 0x000fe400078ec0ff */
[----:B------:R-:W-:Y:S02]  /*8e20*/  F2FP.BF16.F32.PACK_AB R60, R60, R61 ;  /* 0x0000003d3c3c723e */ /* 0x000fe400000010ff */
[----:B------:R-:W-:Y:S02]  /*8e30*/  F2FP.BF16.F32.PACK_AB R65, R64, R65 ;  /* 0x000000414041723e */ /* 0x000fe400000010ff */
        /* <DEDUP_REMOVED lines=8> */
[----:B------:R-:W-:Y:S02]  /*8ec0*/  SEL R58, R58, R51, P0 ;  /* 0x000000333a3a7207 */ /* 0x000fe40000000000 */
[----:B------:R-:W-:Y:S02]  /*8ed0*/  F2FP.BF16.F32.PACK_AB R75, R75, R78 ;  /* 0x0000004e4b4b723e */ /* 0x000fe400000010ff */
[----:B------:R-:W-:Y:S02]  /*8ee0*/  SEL R52, R57, R52, P0 ;  /* 0x0000003439347207 */ /* 0x000fe40000000000 */
[----:B------:R-:W-:Y:S02]  /*8ef0*/  SEL R51, R59, R66, P0 ;  /* 0x000000423b337207 */ /* 0x000fe40000000000 */
[----:B------:R-:W-:Y:S02]  /*8f00*/  SHF.R.U64 R14, R14, 0x3, RZ ;  /* 0x000000030e0e7819 */ /* 0x000fe400000012ff */
[----:B------:R-:W-:-:S02]  /*8f10*/  SHF.R.U64 R12, R12, 0x3, RZ ;  /* 0x000000030c0c7819 */ /* 0x000fc400000012ff */
[----:B------:R-:W-:Y:S02]  /*8f20*/  SHF.R.U64 R10, R10, 0x3, RZ ;  /* 0x000000030a0a7819 */ /* 0x000fe400000012ff */
[----:B------:R-:W-:Y:S02]  /*8f30*/  F2FP.BF16.F32.PACK_AB R81, R80, R81 ;  /* 0x000000515051723e */ /* 0x000fe400000010ff */
[----:B------:R-:W-:Y:S02]  /*8f40*/  SEL R53, R60, R65, P0 ;  /* 0x000000413c357207 */ /* 0x000fe40000000000 */
[----:B------:R-:W-:Y:S02]  /*8f50*/  SEL R66, R66, R59, P0 ;  /* 0x0000003b42427207 */ /* 0x000fe40000000000 */
[----:B------:R-:W-:Y:S02]  /*8f60*/  F2FP.BF16.F32.PACK_AB R84, R84, R85 ;  /* 0x000000555454723e */ /* 0x000fe400000010ff */
[----:B------:R-:W-:-:S02]  /*8f70*/  F2FP.BF16.F32.PACK_AB R83, R83, R86 ;  /* 0x000000565353723e */ /* 0x000fc400000010ff */
[----:B------:R-:W-:Y:S02]  /*8f80*/  F2FP.BF16.F32.PACK_AB R89, R88, R89 ;  /* 0x000000595859723e */ /* 0x000fe400000010ff */
[----:B------:R-:W-:Y:S02]  /*8f90*/  SEL R60, R65, R60, P0 ;  /* 0x0000003c413c7207 */ /* 0x000fe40000000000 */
[----:B------:R-:W-:Y:S02]  /*8fa0*/  SEL R59, R67, R74, P0 ;  /* 0x0000004a433b7207 */ /* 0x000fe40000000000 */
[----:B------:R-:W-:Y:S02]  /*8fb0*/  F2FP.BF16.F32.PACK_AB R92, R92, R93 ;  /* 0x0000005d5c5c723e */ /* 0x000fe400000010ff */
[----:B------:R-:W-:Y:S02]  /*8fc0*/  F2FP.BF16.F32.PACK_AB R91, R91, R94 ;  /* 0x0000005e5b5b723e */ /* 0x000fe400000010ff */
[----:B------:R-:W-:-:S02]  /*8fd0*/  F2FP.BF16.F32.PACK_AB R97, R96, R97 ;  /* 0x000000616061723e */ /* 0x000fc400000010ff */
[----:B------:R-:W-:Y:S02]  /*8fe0*/  F2FP.BF16.F32.PACK_AB R98, R95, R98 ;  /* 0x000000625f62723e */ /* 0x000fe400000010ff */
[----:B------:R-:W-:Y:S02]  /*8ff0*/  SEL R74, R74, R67, P0 ;  /* 0x000000434a4a7207 */ /* 0x000fe40000000000 */
[----:B------:R-:W-:Y:S02]  /*9000*/  F2FP.BF16.F32.PACK_AB R100, R100, R101 ;  /* 0x000000656464723e */ /* 0x000fe400000010ff */
[----:B------:R-:W-:Y:S01]  /*9010*/  F2FP.BF16.F32.PACK_AB R99, R99, R102 ;  /* 0x000000666363723e */ /* 0x000fe200000010ff */
[----:B--2---:R-:W-:Y:S01]  /*9020*/  SHFL.IDX PT, R37, R37, R0, 0x1c1f ;  /* 0x001c1f0025257589 */ /* 0x004fe200000e0000 */
[----:B------:R-:W-:Y:S02]  /*9030*/  LOP3.LUT R5, R0, 0x2, RZ, 0x3c, !PT ;  /* 0x0000000200057812 */ /* 0x000fe400078e3cff */
[----:B------:R-:W-:Y:S01]  /*9040*/  F2FP.BF16.F32.PACK_AB R105, R104, R105 ;  /* 0x000000696869723e */ /* 0x000fe200000010ff */
[----:B------:R-:W-:Y:S01]  /*9050*/  SHFL.IDX PT, R39, R39, R0, 0x1c1f ;  /* 0x001c1f0027277589 */ /* 0x000fe200000e0000 */
[----:B------:R-:W-:-:S02]  /*9060*/  F2FP.BF16.F32.PACK_AB R106, R103, R106 ;  /* 0x0000006a676a723e */ /* 0x000fc400000010ff */
[----:B------:R-:W-:Y:S01]  /*9070*/  SEL R67, R75, R82, P0 ;  /* 0x000000524b437207 */ /* 0x000fe20000000000 */
[----:B------:R-:W1:Y:S01]  /*9080*/  SHFL.IDX PT, R38, R38, R5, 0x1c1f ;  /* 0x001c1f0526267589 */ /* 0x000e6200000e0000 */
[----:B------:R-:W-:Y:S01]  /*9090*/  LOP3.LUT R14, R14, R15, RZ, 0x3c, !PT ;  /* 0x0000000f0e0e7212 */ /* 0x000fe200078e3cff */
[--C-:B------:R-:W-:Y:S01]  /*90a0*/  IMAD.X R15, RZ, RZ, R17.reuse, P4 ;  /* 0x000000ffff0f7224 */ /* 0x100fe200020e0611 */
[----:B------:R-:W-:Y:S01]  /*90b0*/  LOP3.LUT R12, R12, R13, RZ, 0x3c, !PT ;  /* 0x0000000d0c0c7212 */ /* 0x000fe200078e3cff */
[----:B------:R-:W2:Y:S01]  /*90c0*/  SHFL.IDX PT, R40, R40, R5, 0x1c1f ;  /* 0x001c1f0528287589 */ /* 0x000ea200000e0000 */
[----:B------:R-:W-:Y:S01]  /*90d0*/  LOP3.LUT R10, R10, R11, RZ, 0x3c, !PT ;  /* 0x0000000b0a0a7212 */ /* 0x000fe200078e3cff */
[--C-:B------:R-:W-:Y:S01]  /*90e0*/  IMAD.X R13, RZ, RZ, R17.reuse, P5 ;  /* 0x000000ffff0d7224 */ /* 0x100fe200028e0611 */
[----:B------:R-:W-:Y:S01]  /*90f0*/  SEL R57, R76, R81, P0 ;  /* 0x000000514c397207 */ /* 0x000fe20000000000 */
[----:B------:R-:W-:Y:S01]  /*9100*/  SHFL.IDX PT, R69, R69, R0, 0x1c1f ;  /* 0x001c1f0045457589 */ /* 0x000fe200000e0000 */
[----:B------:R-:W-:Y:S01]  /*9110*/  SEL R82, R82, R75, P0 ;  /* 0x0000004b52527207 */ /* 0x000fe20000000000 */
[----:B------:R-:W-:Y:S01]  /*9120*/  IMAD.X R11, RZ, RZ, R17, P6 ;  /* 0x000000ffff0b7224 */ /* 0x000fe200030e0611 */
[----:B------:R-:W-:Y:S01]  /*9130*/  SEL R76, R81, R76, P0 ;  /* 0x0000004c514c7207 */ /* 0x000fe20000000000 */
[----:B------:R-:W3:Y:S01]  /*9140*/  SHFL.IDX PT, R48, R48, R5, 0x1c1f ;  /* 0x001c1f0530307589 */ /* 0x000ee200000e0000 */
[----:B------:R-:W-:-:S02]  /*9150*/  SEL R61, R84, R89, P0 ;  /* 0x00000059543d7207 */ /* 0x000fc40000000000 */
[----:B------:R-:W-:Y:S01]  /*9160*/  SEL R75, R83, R90, P0 ;  /* 0x0000005a534b7207 */ /* 0x000fe20000000000 */
[----:B------:R-:W-:Y:S01]  /*9170*/  SHFL.IDX PT, R71, R71, R0, 0x1c1f ;  /* 0x001c1f0047477589 */ /* 0x000fe200000e0000 */
[----:B------:R-:W-:Y:S02]  /*9180*/  SEL R84, R89, R84, P0 ;  /* 0x0000005459547207 */ /* 0x000fe40000000000 */
[----:B------:R-:W-:Y:S01]  /*9190*/  SEL R63, R92, R97, P0 ;  /* 0x000000615c3f7207 */ /* 0x000fe20000000000 */
[----:B------:R-:W4:Y:S01]  /*91a0*/  SHFL.IDX PT, R54, R54, R5, 0x1c1f ;  /* 0x001c1f0536367589 */ /* 0x000f2200000e0000 */
        /* <DEDUP_REMOVED lines=8> */
[----:B------:R-:W5:Y:S01]  /*9230*/  SHFL.IDX PT, R46, R46, R5, 0x1c1f ;  /* 0x001c1f052e2e7589 */ /* 0x000f6200000e0000 */
[----:B------:R-:W-:Y:S02]  /*9240*/  LOP3.LUT R35, R16, 0x380, RZ, 0xc0, !PT ;  /* 0x0000038010237812 */ /* 0x000fe400078ec0ff */
[----:B------:R-:W-:Y:S01]  /*9250*/  SEL R100, R105, R100, P0 ;  /* 0x0000006469647207 */ /* 0x000fe20000000000 */
[----:B------:R-:W5:Y:S01]  /*9260*/  SHFL.IDX PT, R56, R56, R5, 0x1c1f ;  /* 0x001c1f0538387589 */ /* 0x000f6200000e0000 */
[----:B------:R-:W-:-:S02]  /*9270*/  SEL R106, R106, R99, P0 ;  /* 0x000000636a6a7207 */ /* 0x000fc40000000000 */
[----:B------:R-:W-:Y:S01]  /*9280*/  MOV R70, R14 ;  /* 0x0000000e00467202 */ /* 0x000fe20000000f00 */
[----:B------:R-:W-:Y:S01]  /*9290*/  SHFL.IDX PT, R47, R47, R0, 0x1c1f ;  /* 0x001c1f002f2f7589 */ /* 0x000fe200000e0000 */
[----:B------:R-:W-:Y:S02]  /*92a0*/  MOV R64, R12 ;  /* 0x0000000c00407202 */ /* 0x000fe40000000f00 */
[----:B------:R-:W-:Y:S01]  /*92b0*/  MOV R62, R10 ;  /* 0x0000000a003e7202 */ /* 0x000fe20000000f00 */
[----:B------:R-:W-:Y:S01]  /*92c0*/  SHFL.IDX PT, R77, R77, R0, 0x1c1f ;  /* 0x001c1f004d4d7589 */ /* 0x000fe200000e0000 */
[----:B------:R-:W-:Y:S02]  /*92d0*/  MOV R20, R8 ;  /* 0x0000000800147202 */ /* 0x000fe40000000f00 */
[----:B-1----:R-:W-:Y:S01]  /*92e0*/  SEL R8, R37, R38, P0 ;  /* 0x0000002625087207 */ /* 0x002fe20000000000 */
[----:B------:R-:W1:Y:S01]  /*92f0*/  SHFL.IDX PT, R36, R36, R5, 0x1c1f ;  /* 0x001c1f0524247589 */ /* 0x000e6200000e0000 */
[----:B------:R-:W-:-:S02]  /*9300*/  SEL R10, R38, R37, P0 ;  /* 0x00000025260a7207 */ /* 0x000fc40000000000 */
[----:B--2---:R-:W-:Y:S01]  /*9310*/  SEL R12, R39, R40, P0 ;  /* 0x00000028270c7207 */ /* 0x004fe20000000000 */
[----:B------:R-:W2:Y:S01]  /*9320*/  SHFL.IDX PT, R42, R42, R5, 0x1c1f ;  /* 0x001c1f052a2a7589 */ /* 0x000ea200000e0000 */
[----:B------:R-:W-:Y:S02]  /*9330*/  SEL R14, R40, R39, P0 ;  /* 0x00000027280e7207 */ /* 0x000fe40000000000 */
[----:B------:R-:W-:Y:S01]  /*9340*/  SHF.R.U64 R35, R35, 0x3, RZ ;  /* 0x0000000323237819 */ /* 0x000fe200000012ff */
[----:B------:R-:W-:Y:S01]  /*9350*/  SHFL.IDX PT, R41, R41, R0, 0x1c1f ;  /* 0x001c1f0029297589 */ /* 0x000fe200000e0000 */
[----:B------:R-:W1:Y:S01]  /*9360*/  LDC.64 R38, c[0x0][0xb78] ;  /* 0x0002de00ff267b82 */ /* 0x000e620000000a00 */
[----:B---3--:R-:W-:Y:S02]  /*9370*/  SEL R9, R69, R48, P0 ;  /* 0x0000003045097207 */ /* 0x008fe40000000000 */
[----:B------:R-:W-:Y:S01]  /*9380*/  SHFL.IDX PT, R79, R79, R0, 0x1c1f ;  /* 0x001c1f004f4f7589 */ /* 0x000fe200000e0000 */
[----:B------:R-:W-:Y:S01]  /*9390*/  LOP3.LUT R34, R35, R16, RZ, 0x3c, !PT ;  /* 0x0000001023227212 */ /* 0x000fe200078e3cff */
[----:B------:R-:W-:Y:S01]  /*93a0*/  IMAD.MOV.U32 R35, RZ, RZ, R17 ;  /* 0x000000ffff237224 */ /* 0x000fe200078e0011 */
[----:B------:R-:W-:Y:S01]  /*93b0*/  SEL R11, R48, R69, P0 ;  /* 0x00000045300b7207 */ /* 0x000fe20000000000 */
[----:B------:R-:W3:Y:S01]  /*93c0*/  SHFL.IDX PT, R44, R44, R5, 0x1c1f ;  /* 0x001c1f052c2c7589 */ /* 0x000ee200000e0000 */
[----:B------:R-:W-:-:S02]  /*93d0*/  MOV R33, R32 ;  /* 0x0000002000217202 */ /* 0x000fc40000000f00 */
[----:B------:R-:W-:Y:S01]  /*93e0*/  MOV R34, R34 ;  /* 0x0000002200227202 */ /* 0x000fe20000000f00 */
[----:B------:R-:W-:Y:S01]  /*93f0*/  BAR.SYNC.DEFER_BLOCKING 0x1, 0x100 ;  /* 0x0044000000007b1d */ /* 0x000fe20000010000 */
[----:B----4-:R-:W-:Y:S02]  /*9400*/  SEL R13, R71, R54, P0 ;  /* 0x00000036470d7207 */ /* 0x010fe40000000000 */
[----:B------:R-:W-:Y:S02]  /*9410*/  SEL R15, R54, R71, P0 ;  /* 0x00000047360f7207 */ /* 0x000fe40000000000 */
[----:B------:R-:W-:Y:S02]  /*9420*/  MOV R80, R26 ;  /* 0x0000001a00507202 */ /* 0x000fe40000000f00 */
[----:B------:R-:W-:Y:S01]  /*9430*/  MOV R78, R24 ;  /* 0x00000018004e7202 */ /* 0x000fe20000000f00 */
[----:B------:R-:W4:Y:S01]  /*9440*/  SHFL.IDX PT, R50, R50, R5, 0x1c1f ;  /* 0x001c1f0532327589 */ /* 0x000f2200000e0000 */
[----:B------:R-:W-:-:S02]  /*9450*/  MOV R86, R30 ;  /* 0x0000001e00567202 */ /* 0x000fc40000000f00 */
[----:B------:R-:W-:Y:S01]  /*9460*/  MOV R85, R28 ;  /* 0x0000001c00557202 */ /* 0x000fe20000000f00 */
[----:B------:R-:W-:Y:S01]  /*9470*/  SHFL.IDX PT, R49, R49, R0, 0x1c1f ;  /* 0x001c1f0031317589 */ /* 0x000fe200000e0000 */
[----:B-----5:R-:W-:Y:S01]  /*9480*/  SEL R24, R45, R46, P0 ;  /* 0x0000002e2d187207 */ /* 0x020fe20000000000 */
[----:B-1----:R-:W-:Y:S01]  /*9490*/  IMAD.WIDE.U32 R6, R38, UR44, R6 ;  /* 0x0000002c26067c25 */ /* 0x002fe2000f8e0006 */
[----:B------:R-:W-:Y:S01]  /*94a0*/  SEL R26, R46, R45, P0 ;  /* 0x0000002d2e1a7207 */ /* 0x000fe20000000000 */
[----:B------:R-:W-:Y:S01]  /*94b0*/  SHFL.IDX PT, R43, R43, R0, 0x1c1f ;  /* 0x001c1f002b2b7589 */ /* 0x000fe200000e0000 */
[----:B------:R-:W-:Y:S02]  /*94c0*/  SEL R25, R73, R56, P0 ;  /* 0x0000003849197207 */ /* 0x000fe40000000000 */
[----:B------:R-:W-:Y:S01]  /*94d0*/  SEL R27, R56, R73, P0 ;  /* 0x00000049381b7207 */ /* 0x000fe20000000000 */
[----:B------:R-:W1:Y:S01]  /*94e0*/  SHFL.IDX PT, R52, R52, R5, 0x1c1f ;  /* 0x001c1f0534347589 */ /* 0x000e6200000e0000 */
[----:B------:R-:W-:-:S02]  /*94f0*/  SEL R28, R47, R36, P0 ;  /* 0x000000242f1c7207 */ /* 0x000fc40000000000 */
[----:B------:R-:W-:Y:S01]  /*9500*/  SEL R30, R36, R47, P0 ;  /* 0x0000002f241e7207 */ /* 0x000fe20000000000 */
[----:B------:R-:W5:Y:S01]  /*9510*/  SHFL.IDX PT, R58, R58, R5, 0x1c1f ;  /* 0x001c1f053a3a7589 */ /* 0x000f6200000e0000 */
[----:B--2---:R-:W-:Y:S02]  /*9520*/  SEL R29, R77, R42, P0 ;  /* 0x0000002a4d1d7207 */ /* 0x004fe40000000000 */
[----:B------:R-:W-:Y:S01]  /*9530*/  SEL R31, R42, R77, P0 ;  /* 0x0000004d2a1f7207 */ /* 0x000fe20000000000 */
[----:B------:R-:W-:Y:S01]  /*9540*/  SHFL.IDX PT, R53, R53, R0, 0x1c1f ;  /* 0x001c1f0035357589 */ /* 0x000fe200000e0000 */
[----:B---3--:R-:W-:Y:S02]  /*9550*/  SEL R32, R41, R44, P0 ;  /* 0x0000002c29207207 */ /* 0x008fe40000000000 */
[----:B------:R-:W-:Y:S01]  /*9560*/  ISETP.GE.OR P1, PT, R87, UR4, P1 ;  /* 0x0000000457007c0c */ /* 0x000fe20008f26670 */
[----:B------:R-:W-:Y:S01]  /*9570*/  SHFL.IDX PT, R51, R51, R0, 0x1c1f ;  /* 0x001c1f0033337589 */ /* 0x000fe200000e0000 */
[----:B----4-:R-:W-:-:S03]  /*9580*/  SEL R35, R50, R79, P0 ;  /* 0x0000004f32237207 */ /* 0x010fc60000000000 */
[----:B------:R-:W2:Y:S04]  /*9590*/  SHFL.IDX PT, R60, R60, R5, 0x1c1f ;  /* 0x001c1f053c3c7589 */ /* 0x000ea800000e0000 */
[----:B------:R-:W3:Y:S04]  /*95a0*/  SHFL.IDX PT, R66, R66, R5, 0x1c1f ;  /* 0x001c1f0542427589 */ /* 0x000ee800000e0000 */
[----:B------:R-:W-:Y:S04]  /*95b0*/  SHFL.IDX PT, R55, R55, R0, 0x1c1f ;  /* 0x001c1f0037377589 */ /* 0x000fe800000e0000 */
[----:B------:R-:W-:Y:S04]  /*95c0*/  SHFL.IDX PT, R59, R59, R0, 0x1c1f ;  /* 0x001c1f003b3b7589 */ /* 0x000fe800000e0000 */
[----:B------:R-:W4:Y:S04]  /*95d0*/  SHFL.IDX PT, R68, R68, R5, 0x1c1f ;  /* 0x001c1f0544447589 */ /* 0x000f2800000e0000 */
[----:B------:R-:W4:Y:S04]  /*95e0*/  SHFL.IDX PT, R74, R74, R5, 0x1c1f ;  /* 0x001c1f054a4a7589 */ /* 0x000f2800000e0000 */
[----:B------:R-:W-:Y:S04]  /*95f0*/  SHFL.IDX PT, R57, R57, R0, 0x1c1f ;  /* 0x001c1f0039397589 */ /* 0x000fe800000e0000 */
[----:B------:R-:W-:Y:S04]  /*9600*/  SHFL.IDX PT, R67, R67, R0, 0x1c1f ;  /* 0x001c1f0043437589 */ /* 0x000fe800000e0000 */
[----:B------:R-:W-:Y:S04]  /*9610*/  SHFL.IDX PT, R76, R76, R5, 0x1c1f ;  /* 0x001c1f054c4c7589 */ /* 0x000fe800000e0000 */
[----:B------:R-:W-:Y:S04]  /*9620*/  SHFL.IDX PT, R82, R82, R5, 0x1c1f ;  /* 0x001c1f0552527589 */ /* 0x000fe800000e0000 */
[----:B------:R-:W-:Y:S04]  /*9630*/  SHFL.IDX PT, R61, R61, R0, 0x1c1f ;  /* 0x001c1f003d3d7589 */ /* 0x000fe800000e0000 */
[----:B------:R-:W-:Y:S04]  /*9640*/  SHFL.IDX PT, R75, R75, R0, 0x1c1f ;  /* 0x001c1f004b4b7589 */ /* 0x000fe800000e0000 */
[----:B------:R-:W4:Y:S04]  /*9650*/  SHFL.IDX PT, R84, R84, R5, 0x1c1f ;  /* 0x001c1f0554547589 */ /* 0x000f2800000e0000 */
[----:B------:R-:W4:Y:S04]  /*9660*/  SHFL.IDX PT, R90, R90, R5, 0x1c1f ;  /* 0x001c1f055a5a7589 */ /* 0x000f2800000e0000 */
[----:B------:R-:W-:Y:S04]  /*9670*/  SHFL.IDX PT, R63, R63, R0, 0x1c1f ;  /* 0x001c1f003f3f7589 */ /* 0x000fe800000e0000 */
[----:B------:R-:W-:Y:S04]  /*9680*/  SHFL.IDX PT, R81, R81, R0, 0x1c1f ;  /* 0x001c1f0051517589 */ /* 0x000fe800000e0000 */
[----:B------:R-:W4:Y:S04]  /*9690*/  SHFL.IDX PT, R92, R92, R5, 0x1c1f ;  /* 0x001c1f055c5c7589 */ /* 0x000f2800000e0000 */
[----:B------:R-:W4:Y:S04]  /*96a0*/  SHFL.IDX PT, R98, R98, R5, 0x1c1f ;  /* 0x001c1f0562627589 */ /* 0x000f2800000e0000 */
[----:B------:R-:W-:Y:S04]  /*96b0*/  SHFL.IDX PT, R65, R65, R0, 0x1c1f ;  /* 0x001c1f0041417589 */ /* 0x000fe800000e0000 */
[----:B------:R1:W-:Y:S04]  /*96c0*/  SHFL.IDX PT, R83, R83, R0, 0x1c1f ;  /* 0x001c1f0053537589 */ /* 0x0003e800000e0000 */
[----:B------:R-:W-:Y:S04]  /*96d0*/  SHFL.IDX PT, R100, R100, R5, 0x1c1f ;  /* 0x001c1f0564647589 */ /* 0x000fe800000e0000 */
[----:B------:R5:W4:Y:S01]  /*96e0*/  SHFL.IDX PT, R106, R106, R5, 0x1c1f ;  /* 0x001c1f056a6a7589 */ /* 0x000b2200000e0000 */
[----:B-1----:R-:W-:Y:S01]  /*96f0*/  IMAD R0, R38, UR5, RZ ;  /* 0x0000000526007c24 */ /* 0x002fe2000f8e02ff */
[----:B------:R-:W-:-:S02]  /*9700*/  ULDC.64 UR4, c[0x0][0xb40] ;  /* 0x0002d00000047ab9 */ /* 0x000fc40000000a00 */
[----:B------:R1:W-:Y:S01]  /*9710*/  STSM.16.M88.4 [R34], R8 ;  /* 0x0000000822007844 */ /* 0x0003e20000000200 */
[----:B------:R-:W-:Y:S01]  /*9720*/  IMAD R36, R39, UR44, R0 ;  /* 0x0000002c27247c24 */ /* 0x000fe2000f8e0200 */
[----:B------:R-:W-:Y:S02]  /*9730*/  IADD3 R0, P3, R87, R6, RZ ;  /* 0x0000000657007210 */ /* 0x000fe40007f7e0ff */
[----:B------:R2:W-:Y:S01]  /*9740*/  STSM.16.M88.4 [R33], R12 ;  /* 0x0000000c21007844 */ /* 0x0005e20000000200 */
[----:B-----5:R-:W-:-:S03]  /*9750*/  SHF.R.S32.HI R5, RZ, 0x1f, R87 ;  /* 0x0000001fff057819 */ /* 0x020fc60000011457 */
[----:B------:R4:W-:Y:S01]  /*9760*/  STSM.16.M88.4 [R86], R24 ;  /* 0x0000001856007844 */ /* 0x0009e20000000200 */
[----:B------:R-:W-:-:S03]  /*9770*/  IADD3.X R5, R5, R7, R36, P3, !PT ;  /* 0x0000000705057210 */ /* 0x000fc60001ffe424 */
[----:B------:R5:W-:Y:S01]  /*9780*/  STSM.16.M88.4 [R85], R28 ;  /* 0x0000001c55007844 */ /* 0x000be20000000200 */
[----:B------:R-:W-:Y:S01]  /*9790*/  LEA R6, P3, R0, UR4, 0x2 ;  /* 0x0000000400067c11 */ /* 0x000fe2000f8610ff */
[----:B------:R-:W-:Y:S01]  /*97a0*/  ULDC UR4, c[0x0][0xc] ;  /* 0x0000030000047ab9 */ /* 0x000fe20000000800 */
[----:B-1----:R-:W-:Y:S01]  /*97b0*/  SEL R34, R44, R41, P0 ;  /* 0x000000292c227207 */ /* 0x002fe20000000000 */
[----:B------:R-:W-:Y:S01]  /*97c0*/  UIADD3 UR48, UR4, UR48, URZ ;  /* 0x0000003004307290 */ /* 0x000fe2000fffe03f */
[----:B------:R-:W-:Y:S02]  /*97d0*/  SEL R8, R49, R52, P0 ;  /* 0x0000003431087207 */ /* 0x000fe40000000000 */
[----:B--2---:R-:W-:Y:S02]  /*97e0*/  SEL R33, R79, R50, P0 ;  /* 0x000000324f217207 */ /* 0x004fe40000000000 */
[----:B------:R-:W-:Y:S02]  /*97f0*/  SEL R10, R52, R49, P0 ;  /* 0x00000031340a7207 */ /* 0x000fe40000000000 */
[----:B------:R-:W-:Y:S01]  /*9800*/  SEL R9, R43, R58, P0 ;  /* 0x0000003a2b097207 */ /* 0x000fe20000000000 */
[----:B------:R-:W-:Y:S01]  /*9810*/  STSM.16.M88.4 [R80], R32 ;  /* 0x0000002050007844 */ /* 0x000fe20000000200 */
[----:B------:R-:W-:-:S02]  /*9820*/  SEL R11, R58, R43, P0 ;  /* 0x0000002b3a0b7207 */ /* 0x000fc40000000000 */
[----:B------:R-:W-:Y:S02]  /*9830*/  SEL R12, R53, R60, P0 ;  /* 0x0000003c350c7207 */ /* 0x000fe40000000000 */
[----:B------:R-:W-:Y:S01]  /*9840*/  SEL R14, R60, R53, P0 ;  /* 0x000000353c0e7207 */ /* 0x000fe20000000000 */
[----:B------:R1:W-:Y:S01]  /*9850*/  STSM.16.M88.4 [R78], R8 ;  /* 0x000000084e007844 */ /* 0x0003e20000000200 */
[----:B---3--:R-:W-:Y:S02]  /*9860*/  SEL R13, R51, R66, P0 ;  /* 0x00000042330d7207 */ /* 0x008fe40000000000 */
[----:B------:R-:W-:Y:S02]  /*9870*/  SEL R15, R66, R51, P0 ;  /* 0x00000033420f7207 */ /* 0x000fe40000000000 */
[----:B----4-:R-:W-:Y:S02]  /*9880*/  SEL R24, R55, R68, P0 ;  /* 0x0000004437187207 */ /* 0x010fe40000000000 */
[----:B------:R-:W-:Y:S01]  /*9890*/  SEL R26, R68, R55, P0 ;  /* 0x00000037441a7207 */ /* 0x000fe20000000000 */
[----:B------:R2:W-:Y:S01]  /*98a0*/  STSM.16.M88.4 [R72], R12 ;  /* 0x0000000c48007844 */ /* 0x0005e20000000200 */
[----:B------:R-:W-:-:S02]  /*98b0*/  SEL R25, R59, R74, P0 ;  /* 0x0000004a3b197207 */ /* 0x000fc40000000000 */
[----:B------:R-:W-:Y:S02]  /*98c0*/  SEL R27, R74, R59, P0 ;  /* 0x0000003b4a1b7207 */ /* 0x000fe40000000000 */
[----:B-----5:R-:W-:Y:S02]  /*98d0*/  SEL R28, R61, R84, P0 ;  /* 0x000000543d1c7207 */ /* 0x020fe40000000000 */
[----:B------:R-:W-:Y:S01]  /*98e0*/  SEL R30, R84, R61, P0 ;  /* 0x0000003d541e7207 */ /* 0x000fe20000000000 */
[----:B------:R-:W-:Y:S01]  /*98f0*/  STSM.16.M88.4 [R70], R24 ;  /* 0x0000001846007844 */ /* 0x000fe20000000200 */
[----:B-1----:R-:W-:Y:S02]  /*9900*/  SEL R8, R57, R76, P0 ;  /* 0x0000004c39087207 */ /* 0x002fe40000000000 */
[----:B------:R-:W-:Y:S02]  /*9910*/  SEL R10, R76, R57, P0 ;  /* 0x000000394c0a7207 */ /* 0x000fe40000000000 */
[----:B------:R-:W-:-:S02]  /*9920*/  SEL R9, R67, R82, P0 ;  /* 0x0000005243097207 */ /* 0x000fc40000000000 */
[----:B------:R-:W-:Y:S02]  /*9930*/  SEL R11, R82, R67, P0 ;  /* 0x00000043520b7207 */ /* 0x000fe40000000000 */
[----:B------:R-:W-:Y:S02]  /*9940*/  SEL R29, R75, R90, P0 ;  /* 0x0000005a4b1d7207 */ /* 0x000fe40000000000 */
[----:B------:R-:W-:Y:S01]  /*9950*/  SEL R31, R90, R75, P0 ;  /* 0x0000004b5a1f7207 */ /* 0x000fe20000000000 */
[----:B------:R-:W-:Y:S01]  /*9960*/  STSM.16.M88.4 [R64], R8 ;  /* 0x0000000840007844 */ /* 0x000fe20000000200 */
[----:B--2---:R-:W-:Y:S02]  /*9970*/  SEL R12, R63, R92, P0 ;  /* 0x0000005c3f0c7207 */ /* 0x004fe40000000000 */
[----:B------:R-:W-:Y:S01]  /*9980*/  SEL R14, R92, R63, P0 ;  /* 0x0000003f5c0e7207 */ /* 0x000fe20000000000 */
[----:B------:R-:W-:Y:S01]  /*9990*/  STSM.16.M88.4 [R62], R28 ;  /* 0x0000001c3e007844 */ /* 0x000fe20000000200 */
[----:B------:R-:W-:-:S02]  /*99a0*/  SEL R13, R81, R98, P0 ;  /* 0x00000062510d7207 */ /* 0x000fc40000000000 */
[----:B------:R-:W-:Y:S02]  /*99b0*/  SEL R15, R98, R81, P0 ;  /* 0x00000051620f7207 */ /* 0x000fe40000000000 */
[----:B------:R-:W-:Y:S02]  /*99c0*/  SEL R33, R83, R106, P0 ;  /* 0x0000006a53217207 */ /* 0x000fe40000000000 */
[----:B------:R-:W-:Y:S01]  /*99d0*/  SEL R35, R106, R83, P0 ;  /* 0x000000536a237207 */ /* 0x000fe20000000000 */
[----:B------:R-:W-:Y:S01]  /*99e0*/  STSM.16.M88.4 [R21], R12 ;  /* 0x0000000c15007844 */ /* 0x000fe20000000200 */
[----:B------:R-:W-:Y:S02]  /*99f0*/  SEL R32, R65, R100, P0 ;  /* 0x0000006441207207 */ /* 0x000fe40000000000 */
[----:B------:R-:W-:Y:S02]  /*9a00*/  SEL R34, R100, R65, P0 ;  /* 0x0000004164227207 */ /* 0x000fe40000000000 */
[----:B------:R-:W-:-:S02]  /*9a10*/  LEA.HI.X R7, R0, UR5, R5, 0x2, P3 ;  /* 0x0000000500077c11 */ /* 0x000fc400098f1405 */
[----:B------:R-:W1:Y:S04]  /*9a20*/  SHFL.IDX PT, R0, R22, RZ, 0x1f ;  /* 0x00001fff16007589 */ /* 0x000e6800000e0000 */
[----:B------:R2:W-:Y:S01]  /*9a30*/  STSM.16.M88.4 [R20], R32 ;  /* 0x0000002014007844 */ /* 0x0005e20000000200 */
[----:B------:R3:W-:Y:S06]  /*9a40*/  MEMBAR.ALL.CTA ;  /* 0x0000000000007992 */ /* 0x0007ec0000008000 */
[----:B---3--:R-:W3:Y:S02]  /*9a50*/  FENCE.VIEW.ASYNC.S ;  /* 0x00000000000073c6 */ /* 0x008ee40000000000 */
[----:B---3--:R-:W-:Y:S06]  /*9a60*/  BAR.ARV 0x1, 0x120 ;  /* 0x0044800000007b1d */ /* 0x008fec0000002000 */
        /* <DEDUP_REMOVED lines=15> */
[----:B------:R-:W-:-:S03]  /*9b60*/  UMOV UR7, 0x40 ;  /* 0x0000004000077882 */ /* 0x000fc60000000000 */
        /* <DEDUP_REMOVED lines=13> */
.L_x_2796:
[----:B------:R-:W-:Y:S05]  /*9c40*/  BSYNC B0 ;  /* 0x0000000000007941 */ /* 0x000fea0003800000 */
.L_x_2795:
        /* <DEDUP_REMOVED lines=10> */
.L_x_2771:
[----:B------:R-:W-:-:S08]  /*9cf0*/  NOP ;  /* 0x0000000000007918 */ /* 0x000fd00000000000 */
[----:B------:R-:W1:-:S00]  /*9d00*/  USETMAXREG.DEALLOC.CTAPOOL 0x18 ;  /* 0x00000018000079c8 */ /* 0x000e4000080e0500 */
[----:B------:R-:W2:Y:S01]  /*9d10*/  S2UR UR49, SR_CTAID.X ;  /* 0x00000000003179c3 */ /* 0x000ea20000002500 */
[----:B-1----:R-:W-:Y:S01]  /*9d20*/  IMAD.MOV.U32 R0, RZ, RZ, 0x1 ;  /* 0x00000001ff007424 */ /* 0x002fe200078e00ff */
[----:B------:R-:W-:Y:S01]  /*9d30*/  UMOV UR47, 0x1 ;  /* 0x00000001002f7882 */ /* 0x000fe20000000000 */
[----:B------:R-:W-:-:S03]  /*9d40*/  IMAD.MOV.U32 R19, RZ, RZ, RZ ;  /* 0x000000ffff137224 */ /* 0x000fc600078e00ff */
[----:B------:R1:W-:Y:S02]  /*9d50*/  STL [R1], R0 ;  /* 0x0000000001007387 */ /* 0x0003e40000100800 */
[----:B------:R-:W2:Y:S02]  /*9d60*/  LDC R2, c[0x0][0xda4] ;  /* 0x00036900ff027b82 */ /* 0x000ea40000000800 */
[----:B--2---:R-:W-:-:S13]  /*9d70*/  ISETP.LE.AND P0, PT, R2, UR49, PT ;  /* 0x0000003102007c0c */ /* 0x004fda000bf03270 */
[----:B-1----:R-:W-:Y:S05]  /*9d80*/  @P0 BRA `(.L_x_2798) ;  /* 0x00000038007c0947 */ /* 0x002fea0003800000 */
[----:B------:R-:W1:Y:S01]  /*9d90*/  S2R R3, SR_TID.X ;  /* 0x0000000000037919 */ /* 0x000e620000002100 */
[----:B------:R-:W-:Y:S01]  /*9da0*/  IMAD.MOV.U32 R19, RZ, RZ, RZ ;  /* 0x000000ffff137224 */ /* 0x000fe200078e00ff */
[----:B------:R-:W-:Y:S01]  /*9db0*/  ULOP3.LUT UR43, UR46, 0x1, URZ, 0xfc, !UPT ;  /* 0x000000012e2b7892 */ /* 0x000fe2000f8efc3f */
[----:B------:R-:W2:Y:S01]  /*9dc0*/  S2R R4, SR_TID.X ;  /* 0x0000000000047919 */ /* 0x000ea20000002100 */
[----:B------:R-:W-:Y:S01]  /*9dd0*/  ULOP3.LUT UR48, UR46, 0x2, URZ, 0xfc, !UPT ;  /* 0x000000022e307892 */ /* 0x000fe2000f8efc3f */
[----:B------:R-:W-:Y:S01]  /*9de0*/  ULDC.64 UR52, c[0x0][0x198] ;  /* 0x0000660000347ab9 */ /* 0x000fe20000000a00 */
[----:B------:R-:W-:Y:S01]  /*9df0*/  ULDC UR44, c[0x0][0xc] ;  /* 0x00000300002c7ab9 */ /* 0x000fe20000000800 */
[----:B------:R-:W-:Y:S01]  /*9e00*/  UMOV UR47, URZ ;  /* 0x0000003f002f7c82 */ /* 0x000fe20008000000 */
[----:B-1----:R-:W-:Y:S01]  /*9e10*/  LOP3.LUT R3, R3, 0x7f, RZ, 0xc0, !PT ;  /* 0x0000007f03037812 */ /* 0x002fe200078ec0ff */
[----:B--2---:R-:W-:-:S04]  /*9e20*/  IMAD.SHL.U32 R17, R4, 0x40, RZ ;  /* 0x0000004004117824 */ /* 0x004fc800078e00ff */
[----:B------:R-:W-:-:S05]  /*9e30*/  IMAD.SHL.U32 R0, R3, 0x10, RZ ;  /* 0x0000001003007824 */ /* 0x000fca00078e00ff */
[----:B------:R-:W-:Y:S01]  /*9e40*/  LOP3.LUT R3, R0, 0x600, RZ, 0xc0, !PT ;  /* 0x0000060000037812 */ /* 0x000fe200078ec0ff */
[----:B------:R-:W-:-:S05]  /*9e50*/  IMAD.SHL.U32 R0, R4, 0x20, RZ ;  /* 0x0000002004007824 */ /* 0x000fca00078e00ff */
[--C-:B------:R-:W-:Y:S02]  /*9e60*/  LOP3.LUT R3, R3, 0x60, R0.reuse, 0xf8, !PT ;  /* 0x0000006003037812 */ /* 0x100fe400078ef800 */
[----:B------:R-:W-:Y:S02]  /*9e70*/  LOP3.LUT R2, R0, 0x80, RZ, 0xc0, !PT ;  /* 0x0000008000027812 */ /* 0x000fe400078ec0ff */
[----:B------:R-:W-:Y:S02]  /*9e80*/  LOP3.LUT R5, R3, 0x100, R0, 0xf8, !PT ;  /* 0x0000010003057812 */ /* 0x000fe400078ef800 */
[--C-:B------:R-:W-:Y:S02]  /*9e90*/  SHF.R.U32.HI R0, RZ, 0x1, R4.reuse ;  /* 0x00000001ff007819 */ /* 0x100fe40000011604 */
[----:B------:R-:W-:Y:S02]  /*9ea0*/  LOP3.LUT R3, R17, 0x180, RZ, 0xc0, !PT ;  /* 0x0000018011037812 */ /* 0x000fe400078ec0ff */
[----:B------:R-:W-:-:S02]  /*9eb0*/  LOP3.LUT R2, R2, 0x10, R4, 0xf8, !PT ;  /* 0x0000001002027812 */ /* 0x000fc400078ef804 */
[----:B------:R-:W-:Y:S01]  /*9ec0*/  LOP3.LUT R0, R3, 0x30, R0, 0xf8, !PT ;  /* 0x0000003003007812 */ /* 0x000fe200078ef800 */
[----:B------:R-:W-:-:S05]  /*9ed0*/  IMAD.SHL.U32 R3, R4, 0x4, RZ ;  /* 0x0000000404037824 */ /* 0x000fca00078e00ff */
[----:B------:R-:W-:Y:S01]  /*9ee0*/  LOP3.LUT R2, R2, 0x10, R3, 0x78, !PT ;  /* 0x0000001002027812 */ /* 0x000fe200078e7803 */
[----:B------:R-:W-:-:S03]  /*9ef0*/  IMAD.SHL.U32 R3, R4, 0x8, RZ ;  /* 0x0000000804037824 */ /* 0x000fc600078e00ff */
[----:B------:R-:W-:Y:S02]  /*9f00*/  LOP3.LUT R16, R5, R2, RZ, 0xfc, !PT ;  /* 0x0000000205107212 */ /* 0x000fe400078efcff */
[----:B------:R-:W-:-:S04]  /*9f10*/  LOP3.LUT R0, R0, 0x30, R3, 0x78, !PT ;  /* 0x0000003000007812 */ /* 0x000fc800078e7803 */
[----:B------:R-:W-:Y:S01]  /*9f20*/  LOP3.LUT R17, R0, 0x640, R17, 0xf8, !PT ;  /* 0x0000064000117812 */ /* 0x000fe200078ef811 */
[----:B------:R-:W-:-:S05]  /*9f30*/  IMAD.MOV.U32 R0, RZ, RZ, 0x1 ;  /* 0x00000001ff007424 */ /* 0x000fca00078e00ff */
[----:B------:R1:W-:Y:S02]  /*9f40*/  STL [R1], R0 ;  /* 0x0000000001007387 */ /* 0x0003e40000100800 */
.L_x_2844:
[----:B--2---:R-:W2:Y:S01]  /*9f50*/  S2UR UR4, SR_CgaCtaId ;  /* 0x00000000000479c3 */ /* 0x004ea20000008800 */
[----:B------:R-:W-:Y:S01]  /*9f60*/  ULDC UR5, c[0x0][0xda8] ;  /* 0x00036a0000057ab9 */ /* 0x000fe20000000800 */
[----:B------:R-:W-:Y:S01]  /*9f70*/  ULDC.64 UR6, c[0x0][0x3f8] ;  /* 0x0000fe0000067ab9 */ /* 0x000fe20000000a00 */
[----:B------:R-:W-:Y:S02]  /*9f80*/  UISETP.NE.AND UP1, UPT, UR5, 0x1, UPT ;  /* 0x000000010500788c */ /* 0x000fe4000bf25270 */
[----:B------:R-:W-:Y:S01]  /*9f90*/  UISETP.NE.U32.AND UP0, UPT, UR6, URZ, UPT ;  /* 0x0000003f0600728c */ /* 0x000fe2000bf05070 */
[----:B------:R-:W-:Y:S01]  /*9fa0*/  UMOV UR40, 0x400 ;  /* 0x0000040000287882 */ /* 0x000fe20000000000 */
[----:B------:R-:W-:Y:S02]  /*9fb0*/  ULDC UR8, c[0x0][0xdb4] ;  /* 0x00036d0000087ab9 */ /* 0x000fe40000000800 */
[----:B------:R-:W-:Y:S02]  /*9fc0*/  UISETP.NE.AND.EX UP0, UPT, UR7, URZ, UPT, UP0 ;  /* 0x0000003f0700728c */ /* 0x000fe4000bf05300 */
[----:B------:R-:W-:Y:S01]  /*9fd0*/  UISETP.NE.AND UP2, UPT, UR8, 0x1, UPT ;  /* 0x000000010800788c */ /* 0x000fe2000bf45270 */
[----:B------:R-:W-:Y:S01]  /*9fe0*/  ULDC UR6, c[0x0][0x404] ;  /* 0x0001010000067ab9 */ /* 0x000fe20000000800 */
[----:B------:R-:W-:Y:S01]  /*9ff0*/  ULDC UR42, c[0x0][0x2e0] ;  /* 0x0000b800002a7ab9 */ /* 0x000fe20000000800 */
[----:B------:R-:W-:Y:S01]  /*a000*/  USEL UR6, UR6, 0x1, UP0 ;  /* 0x0000000106067887 */ /* 0x000fe20008000000 */
[----:B------:R-:W-:Y:S01]  /*a010*/  @UP1 ULDC UR7, c[0x0][0xdb0] ;  /* 0x00036c0000071ab9 */ /* 0x000fe20000000800 */
[----:B------:R-:W-:-:S02]  /*a020*/  UMOV UR45, UR49 ;  /* 0x00000031002d7c82 */ /* 0x000fc40008000000 */
[----:B------:R-:W-:-:S04]  /*a030*/  UIMAD UR42, UR6, UR42, URZ ;  /* 0x0000002a062a72a4 */ /* 0x000fc8000f8e023f */
[----:B------:R-:W-:Y:S01]  /*a040*/  @UP2 ULDC.64 UR10, c[0x0][0xdb8] ;  /* 0x00036e00000a2ab9 */ /* 0x000fe20000000a00 */
[----:B------:R-:W-:Y:S02]  /*a050*/  UIADD3 UR6, UR42, 0x9f, URZ ;  /* 0x0000009f2a067890 */ /* 0x000fe4000fffe03f */
[----:B--2---:R-:W-:-:S03]  /*a060*/  ULEA UR40, UR4, UR40, 0x18 ;  /* 0x0000002804287291 */ /* 0x004fc6000f8ec03f */
[----:B------:R-:W-:Y:S01]  /*a070*/  @UP1 ULDC UR4, c[0x0][0xdac] ;  /* 0x00036b0000041ab9 */ /* 0x000fe20000000800 */
[----:B------:R-:W-:Y:S02]  /*a080*/  UIADD3 UR9, UR40, 0x24200, URZ ;  /* 0x0002420028097890 */ /* 0x000fe4000fffe03f */
[----:B------:R-:W-:Y:S02]  /*a090*/  UIMAD.WIDE.U32 UR4, UR49, UR4, URZ ;  /* 0x00000004310472a5 */ /* 0x000fe4000f8e003f */
[----:B------:R-:W-:Y:S02]  /*a0a0*/  ULOP3.LUT UP0, URZ, UR9, 0x1bf, URZ, 0xc0, !UPT ;  /* 0x000001bf093f7892 */ /* 0x000fe4000f80c03f */
[----:B------:R-:W-:Y:S02]  /*a0b0*/  @UP1 USHF.R.U32.HI UR45, URZ, UR7, UR5 ;  /* 0x000000073f2d1299 */ /* 0x000fe40008011605 */
[----:B------:R-:W-:Y:S02]  /*a0c0*/  UIMAD.WIDE UR6, UR6, 0x66666667, URZ ;  /* 0x66666667060678a5 */ /* 0x000fe4000f8e023f */
[----:B------:R-:W-:Y:S01]  /*a0d0*/  UIMAD.WIDE.U32 UR4, UR45, UR10, URZ ;  /* 0x0000000a2d0472a5 */ /* 0x000fe2000f8e003f */
[----:B------:R-:W-:Y:S01]  /*a0e0*/  PLOP3.LUT P0, PT, PT, PT, UP0, 0x80, 0x0 ;  /* 0x000000000000781c */ /* 0x000fe20003f0f008 */
[----:B------:R-:W-:Y:S01]  /*a0f0*/  USHF.R.U32.HI UR41, URZ, 0x1f, UR7 ;  /* 0x0000001f3f297899 */ /* 0x000fe20008011607 */
[----:B------:R-:W-:Y:S01]  /*a100*/  UMOV UR39, UR45 ;  /* 0x0000002d00277c82 */ /* 0x000fe20008000000 */
[----:B------:R-:W-:-:S02]  /*a110*/  @UP2 USHF.R.U32.HI UR39, URZ, UR11, UR5 ;  /* 0x0000000b3f272299 */ /* 0x000fc40008011605 */
[----:B------:R-:W-:Y:S02]  /*a120*/  ULEA.HI.SX32 UR41, UR7, UR41, 0x1a ;  /* 0x0000002907297291 */ /* 0x000fe4000f8fd23f */
[----:B------:R-:W-:-:S04]  /*a130*/  UIADD3 UR38, -UR39, URZ, URZ ;  /* 0x0000003f27267290 */ /* 0x000fc8000fffe13f */
[----:B------:R-:W-:Y:S02]  /*a140*/  UIMAD UR38, UR8, UR38, UR45 ;  /* 0x00000026082672a4 */ /* 0x000fe4000f8e022d */
[----:B---3--:R-:W-:Y:S10]  /*a150*/  @!P0 BRA `(.L_x_2799) ;  /* 0x0000000000408947 */ /* 0x008ff40003800000 */
[----:B------:R-:W-:Y:S01]  /*a160*/  MOV R2, 0x0 ;  /* 0x0000000000027802 */ /* 0x000fe20000000f00 */
[----:B------:R-:W-:Y:S01]  /*a170*/  ULDC.64 UR6, c[0x4][0x198] ;  /* 0x0100660000067ab9 */ /* 0x000fe20000000a00 */
[----:B------:R-:W-:Y:S01]  /*a180*/  ULDC.64 UR8, c[0x4][0x1a0] ;  /* 0x0100680000087ab9 */ /* 0x000fe20000000a00 */
[----:B------:R-:W-:Y:S01]  /*a190*/  ULDC.64 UR4, c[0x4][0xb0] ;  /* 0x01002c0000047ab9 */ /* 0x000fe20000000a00 */
[----:B------:R-:W-:Y:S02]  /*a1a0*/  IMAD.U32 R4, RZ, RZ, UR6 ;  /* 0x00000006ff047e24 */ /* 0x000fe4000f8e00ff */
[----:B------:R-:W2:Y:S01]  /*a1b0*/  LDC.64 R2, c[0x4][R2] ;  /* 0x0100000002027b82 */ /* 0x000ea20000000a00 */
        /* <DEDUP_REMOVED lines=9> */
[----:B-12---:R-:W-:Y:S05]  /*a250*/  CALL.ABS.NOINC R2 ;  /* 0x0000000002007343 */ /* 0x006fea0003c00000 */
.L_x_2799:
        /* <DEDUP_REMOVED lines=20> */
.L_x_2800:
[----:B-1----:R-:W-:-:S04]  /*a3a0*/  IMAD.U32 R0, RZ, RZ, UR40 ;  /* 0x00000028ff007e24 */ /* 0x002fc8000f8e00ff */
        /* <DEDUP_REMOVED lines=19> */
.L_x_2801:
        /* <DEDUP_REMOVED lines=18> */
.L_x_2802:
[----:B------:R-:W-:Y:S01]  /*a600*/  ULDC.64 UR4, c[0x0][0x9f8] ;  /* 0x00027e0000047ab9 */ /* 0x000fe20000000a00 */
[----:B------:R-:W-:Y:S01]  /*a610*/  IMAD.U32 R5, RZ, RZ, UR39 ;  /* 0x00000027ff057e24 */ /* 0x000fe2000f8e00ff */
[----:B------:R-:W-:Y:S01]  /*a620*/  ISETP.NE.U32.AND P0, PT, RZ, UR4, PT ;  /* 0x00000004ff007c0c */ /* 0x000fe2000bf05070 */
[----:B------:R-:W-:Y:S01]  /*a630*/  IMAD.U32 R9, RZ, RZ, UR39 ;  /* 0x00000027ff097e24 */ /* 0x000fe2000f8e00ff */
[----:B------:R-:W1:Y:S01]  /*a640*/  S2R R7, SR_TID.X ;  /* 0x0000000000077919 */ /* 0x000e620000002100 */
[----:B------:R-:W2:Y:S01]  /*a650*/  LDC R0, c[0x0][0x428] ;  /* 0x00010a00ff007b82 */ /* 0x000ea20000000800 */
[----:B------:R-:W-:-:S13]  /*a660*/  ISETP.NE.AND.EX P0, PT, RZ, UR5, PT, P0 ;  /* 0x00000005ff007c0c */ /* 0x000fda000bf05300 */
[----:B------:R-:W3:Y:S01]  /*a670*/  @P0 LDC.64 R2, c[0x0][0x9f8] ;  /* 0x00027e00ff020b82 */ /* 0x000ee20000000a00 */
[----:B------:R-:W-:Y:S01]  /*a680*/  IMAD R6, RZ, RZ, -UR45 ;  /* 0x8000002dff067e24 */ /* 0x000fe2000f8e02ff */
[----:B-1----:R-:W-:Y:S01]  /*a690*/  LOP3.LUT R10, R7, 0x7f, RZ, 0xc0, !PT ;  /* 0x0000007f070a7812 */ /* 0x002fe200078ec0ff */
[----:B---3--:R-:W-:-:S05]  /*a6a0*/  @P0 IMAD.WIDE R2, R5, 0x4, R2 ;  /* 0x0000000405020825 */ /* 0x008fca00078e0202 */
[----:B------:R-:W1:Y:S01]  /*a6b0*/  LDC R5, c[0x0][0xda8] ;  /* 0x00036a00ff057b82 */ /* 0x000e620000000800 */
[----:B------:R3:W4:Y:S01]  /*a6c0*/  @P0 LDG.E R9, desc[UR50][R2.64] ;  /* 0x0000003202090981 */ /* 0x000722000c1e1900 */
[----:B--2---:R-:W-:Y:S01]  /*a6d0*/  ISETP.NE.AND P0, PT, R0, 0x1, PT ;  /* 0x000000010000780c */ /* 0x004fe20003f05270 */
[----:B------:R-:W-:Y:S01]  /*a6e0*/  UMOV UR36, URZ ;  /* 0x0000003f00247c82 */ /* 0x000fe20008000000 */
[----:B------:R-:W-:Y:S01]  /*a6f0*/  ISETP.NE.AND P2, PT, R10, RZ, PT ;  /* 0x000000ff0a00720c */ /* 0x000fe20003f45270 */
[----:B------:R-:W-:Y:S01]  /*a700*/  UMOV UR4, 0x40 ;  /* 0x0000004000047882 */ /* 0x000fe20000000000 */
[----:B------:R-:W-:Y:S01]  /*a710*/  UMOV UR6, UR38 ;  /* 0x0000002600067c82 */ /* 0x000fe20008000000 */
[----:B------:R-:W-:Y:S01]  /*a720*/  UMOV UR7, UR39 ;  /* 0x0000002700077c82 */ /* 0x000fe20008000000 */
[----:B------:R-:W-:Y:S01]  /*a730*/  UMOV UR8, 0x80 ;  /* 0x0000008000087882 */ /* 0x000fe20000000000 */
[----:B------:R-:W-:Y:S01]  /*a740*/  UMOV UR10, UR38 ;  /* 0x00000026000a7c82 */ /* 0x000fe20008000000 */
[----:B------:R-:W-:Y:S01]  /*a750*/  UMOV UR11, UR39 ;  /* 0x00000027000b7c82 */ /* 0x000fe20008000000 */
[----:B---3--:R-:W2:Y:S01]  /*a760*/  LDC.64 R2, c[0x0][0x3f8] ;  /* 0x0000fe00ff027b82 */ /* 0x008ea20000000a00 */
[----:B------:R-:W-:Y:S01]  /*a770*/  UMOV UR14, 0xffffffff ;  /* 0xffffffff000e7882 */ /* 0x000fe20000000000 */
[----:B------:R-:W-:Y:S01]  /*a780*/  SHF.R.U32.HI R7, RZ, 0x5, R7 ;  /* 0x00000005ff077819 */ /* 0x000fe20000011607 */
[----:B------:R-:W-:-:S03]  /*a790*/  IMAD.U32 R18, RZ, RZ, UR38 ;  /* 0x00000026ff127e24 */ /* 0x000fc6000f8e00ff */
[----:B------:R-:W-:Y:S01]  /*a7a0*/  VOTEU.ALL UP1, P2 ;  /* 0x00000000003f7886 */ /* 0x000fe20001020000 */
[----:B------:R-:W-:Y:S01]  /*a7b0*/  LOP3.LUT R7, R7, 0x3, RZ, 0xc0, !PT ;  /* 0x0000000307077812 */ /* 0x000fe200078ec0ff */
[----:B------:R-:W3:Y:S01]  /*a7c0*/  @P0 LDC R0, c[0x0][0x42c] ;  /* 0x00010b00ff000b82 */ /* 0x000ee20000000800 */
[----:B-1----:R-:W-:Y:S02]  /*a7d0*/  IMAD R6, R5, R6, UR49 ;  /* 0x0000003105067e24 */ /* 0x002fe4000f8e0206 */
[----:B------:R-:W-:Y:S02]  /*a7e0*/  @!UP1 UIADD3 UR12, UP0, UR52, 0x270, URZ ;  /* 0x00000270340c9890 */ /* 0x000fe4000ff1e03f */
[----:B------:R-:W-:-:S03]  /*a7f0*/  IMAD.SHL.U32 R6, R6, 0x80, RZ ;  /* 0x0000008006067824 */ /* 0x000fc600078e00ff */
[----:B------:R-:W1:Y:S01]  /*a800*/  @P0 LDC R5, c[0x0][0x430] ;  /* 0x00010c00ff050b82 */ /* 0x000e620000000800 */
[----:B------:R-:W-:Y:S01]  /*a810*/  @!UP1 UIADD3.X UR13, URZ, UR53, URZ, UP0, !UPT ;  /* 0x000000353f0d9290 */ /* 0x000fe200087fe43f */
[----:B------:R-:W-:Y:S02]  /*a820*/  R2UR UR37, R6 ;  /* 0x00000000062572ca */ /* 0x000fe400000e0000 */
[----:B--2---:R-:W-:-:S04]  /*a830*/  ISETP.NE.U32.AND P1, PT, R2, RZ, PT ;  /* 0x000000ff0200720c */ /* 0x004fc80003f25070 */
[----:B------:R-:W-:Y:S01]  /*a840*/  ISETP.NE.AND.EX P1, PT, R3, RZ, PT, P1 ;  /* 0x000000ff0300720c */ /* 0x000fe20003f25310 */
[----:B---3--:R-:W-:-:S06]  /*a850*/  @P0 IMAD.HI.U32 R0, R0, UR38, RZ ;  /* 0x0000002600000c27 */ /* 0x008fcc000f8e00ff */
[----:B------:R-:W-:Y:S01]  /*a860*/  UMOV UR5, UR37 ;  /* 0x0000002500057c82 */ /* 0x000fe20008000000 */
[----:B------:R-:W-:Y:S01]  /*a870*/  UMOV UR9, UR37 ;  /* 0x0000002500097c82 */ /* 0x000fe20008000000 */
[----:B------:R2:W-:Y:S01]  /*a880*/  @!UP1 UTMAPF.L2.4D [UR36], [UR12] ;  /* 0x000000240c0095b8 */ /* 0x0005e20008018000 */
[----:B-1----:R-:W-:Y:S01]  /*a890*/  @P0 SHF.R.U32.HI R18, RZ, R5, R0 ;  /* 0x00000005ff120219 */ /* 0x002fe20000011600 */
[----:B------:R2:W-:Y:S01]  /*a8a0*/  @!UP1 UTMAPF.L2.4D [UR4], [UR12] ;  /* 0x000000040c0095b8 */ /* 0x0005e20008018000 */
[----:B------:R2:W-:Y:S01]  /*a8b0*/  @!UP1 UTMAPF.L2.4D [UR8], [UR12] ;  /* 0x000000080c0095b8 */ /* 0x0005e20008018000 */
[----:B----4-:R-:W-:Y:S01]  /*a8c0*/  SHF.R.S32.HI R4, RZ, 0x1f, R9 ;  /* 0x0000001fff047819 */ /* 0x010fe20000011409 */
[----:B------:R2:W-:Y:S01]  /*a8d0*/  STL [R1+0x4], R9 ;  /* 0x0000040901007387 */ /* 0x0005e20000100800 */
[----:B------:R-:W-:-:S03]  /*a8e0*/  SEL R0, R9, RZ, !P1 ;  /* 0x000000ff09007207 */ /* 0x000fc60004800000 */
[----:B------:R2:W-:Y:S01]  /*a8f0*/  STL [R1+0x8], R4 ;  /* 0x0000080401007387 */ /* 0x0005e20000100800 */
[----:B------:R-:W-:Y:S05]  /*a900*/  BRA.DIV UR14, `(.L_x_2803) ;  /* 0x000000320ef07947 */ /* 0x000fea000b800000 */
[----:B------:R1:W3:Y:S02]  /*a910*/  SHFL.IDX PT, R14, R7, RZ, 0x1f ;  /* 0x00001fff070e7589 */ /* 0x0002e400000e0000 */
.L_x_2860:
[----:B---3--:R-:W-:Y:S02]  /*a920*/  ISETP.NE.AND P0, PT, R14, RZ, PT ;  /* 0x000000ff0e00720c */ /* 0x008fe40003f05270 */
[----:B------:R-:W-:-:S11]  /*a930*/  PLOP3.LUT P6, PT, PT, PT, PT, 0x8, 0x0 ;  /* 0x000000000000781c */ /* 0x000fd60003fce170 */
[----:B------:R-:W-:Y:S05]  /*a940*/  @P0 BRA `(.L_x_2804) ;  /* 0x00000008000c0947 */ /* 0x000fea0003800000 */
[----:B--2---:R-:W-:-:S06]  /*a950*/  UIADD3 UR4, UR41, -0x1, URZ ;  /* 0xffffffff29047890 */ /* 0x004fcc000fffe03f */
[----:B-1----:R-:W-:Y:S01]  /*a960*/  IMAD.U32 R7, RZ, RZ, UR4 ;  /* 0x00000004ff077e24 */ /* 0x002fe2000f8e00ff */
[----:B------:R-:W-:-:S03]  /*a970*/  UMOV UR4, 0xffffffff ;  /* 0xffffffff00047882 */ /* 0x000fc60000000000 */
[----:B------:R-:W-:Y:S05]  /*a980*/  BRA.DIV UR4, `(.L_x_2805) ;  /* 0x0000003204f07947 */ /* 0x000fea000b800000 */
[----:B------:R-:W-:-:S13]  /*a990*/  ELECT P6, URZ, PT ;  /* 0x00000000003f782f */ /* 0x000fda00038c0000 */
.L_x_2863:
[----:B------:R-:W-:Y:S05]  /*a9a0*/  @!P6 BRA `(.L_x_2806) ;  /* 0x000000040078e947 */ /* 0x000fea0003800000 */
[----:B------:R-:W-:Y:S01]  /*a9b0*/  IMAD.MOV.U32 R0, RZ, RZ, R9 ;  /* 0x000000ffff007224 */ /* 0x000fe200078e0009 */
[----:B------:R-:W-:Y:S06]  /*a9c0*/  @!P1 BRA `(.L_x_2807) ;  /* 0x0000000000489947 */ /* 0x000fec0003800000 */
[----:B------:R-:W1:Y:S01]  /*a9d0*/  LDC R0, c[0x0][0x41c] ;  /* 0x00010700ff007b82 */ /* 0x000e620000000800 */
[----:B------:R-:W-:Y:S01]  /*a9e0*/  IMAD.MOV.U32 R11, RZ, RZ, R4 ;  /* 0x000000ffff0b7224 */ /* 0x000fe200078e0004 */
[----:B------:R-:W-:Y:S01]  /*a9f0*/  ULDC.64 UR4, c[0x0][0x408] ;  /* 0x0001020000047ab9 */ /* 0x000fe20000000a00 */
[----:B-1----:R-:W-:-:S13]  /*aa00*/  ISETP.NE.AND P0, PT, R0, 0x1, PT ;  /* 0x000000010000780c */ /* 0x002fda0003f05270 */
[----:B------:R-:W1:Y:S02]  /*aa10*/  @P0 LDC.64 R4, c[0x0][0x420] ;  /* 0x00010800ff040b82 */ /* 0x000e640000000a00 */
[----:B-1----:R-:W-:-:S04]  /*aa20*/  @P0 IMAD.HI.U32 R8, R7, R4, RZ ;  /* 0x0000000407080227 */ /* 0x002fc800078e00ff */
[----:B------:R-:W-:Y:S01]  /*aa30*/  IMAD.MOV.U32 R4, RZ, RZ, R7 ;  /* 0x000000ffff047224 */ /* 0x000fe200078e0007 */
[----:B------:R-:W-:-:S05]  /*aa40*/  @P0 SHF.R.U32.HI R4, RZ, R5, R8 ;  /* 0x00000005ff040219 */ /* 0x000fca0000011608 */
[----:B------:R-:W-:-:S04]  /*aa50*/  IMAD.MOV R5, RZ, RZ, -R4 ;  /* 0x000000ffff057224 */ /* 0x000fc800078e0a04 */
[----:B------:R-:W-:Y:S01]  /*aa60*/  IMAD R7, R0, R5, R7 ;  /* 0x0000000500077224 */ /* 0x000fe200078e0207 */
[--C-:B------:R-:W-:Y:S01]  /*aa70*/  SHF.R.S32.HI R5, RZ, 0x1f, R4.reuse ;  /* 0x0000001fff057819 */ /* 0x100fe20000011404 */
[----:B------:R-:W-:Y:S02]  /*aa80*/  IMAD R0, R11, UR4, RZ ;  /* 0x000000040b007c24 */ /* 0x000fe4000f8e02ff */
[----:B------:R-:W-:-:S04]  /*aa90*/  IMAD.WIDE.U32 R4, R9, UR4, R4 ;  /* 0x0000000409047c25 */ /* 0x000fc8000f8e0004 */
[----:B------:R-:W-:Y:S01]  /*aaa0*/  IMAD R9, R9, UR5, R0 ;  /* 0x0000000509097c24 */ /* 0x000fe2000f8e0200 */
[----:B------:R-:W-:-:S03]  /*aab0*/  LEA R2, P0, R4, R2, 0x2 ;  /* 0x0000000204027211 */ /* 0x000fc600078010ff */
[----:B------:R-:W-:-:S05]  /*aac0*/  IMAD.IADD R0, R5, 0x1, R9 ;  /* 0x0000000105007824 */ /* 0x000fca00078e0209 */
[----:B------:R-:W-:-:S05]  /*aad0*/  LEA.HI.X R3, R4, R3, R0, 0x2, P0 ;  /* 0x0000000304037211 */ /* 0x000fca00000f1400 */
[----:B------:R1:W5:Y:S02]  /*aae0*/  LDG.E R0, desc[UR50][R2.64] ;  /* 0x0000003202007981 */ /* 0x000364000c1e1900 */
.L_x_2807:
[----:B-1----:R-:W2:Y:S01]  /*aaf0*/  LDL R2, [R1] ;  /* 0x0000000001027983 */ /* 0x002ea20000100800 */
[----:B------:R-:W-:Y:S02]  /*ab00*/  LEA R5, R19, UR40, 0x3 ;  /* 0x0000002813057c11 */ /* 0x000fe4000f8e18ff */
[----:B------:R-:W-:Y:S02]  /*ab10*/  ISETP.NE.AND P0, PT, R10, RZ, PT ;  /* 0x000000ff0a00720c */ /* 0x000fe40003f05270 */
[----:B--2---:R-:W-:-:S04]  /*ab20*/  SHF.L.U32 R2, R2, 0x1f, RZ ;  /* 0x0000001f02027819 */ /* 0x004fc800000006ff */
[----:B------:R-:W1:Y:S02]  /*ab30*/  SYNCS.PHASECHK.TRANS64.TRYWAIT P3, [R5+URZ+0x33480], R2 ;  /* 0x03348002050075a7 */ /* 0x000e64000806017f */
[----:B-1----:R-:W-:Y:S05]  /*ab40*/  @!P3 BRA `(.L_x_2808) ;  /* 0x0000003000a0b947 */ /* 0x002fea0003800000 */
.L_x_2864:
        /* <DEDUP_REMOVED lines=8> */
.L_x_2809:
[----:B------:R-:W-:Y:S01]  /*abd0*/  IMAD.U32 R3, RZ, RZ, UR40 ;  /* 0x00000028ff037e24 */ /* 0x000fe2000f8e00ff */
[----:B------:R-:W-:Y:S01]  /*abe0*/  R2UR UR9, R5 ;  /* 0x00000000050972ca */ /* 0x000fe200000e0000 */
[----:B------:R-:W-:Y:S01]  /*abf0*/  IMAD R7, R7, 0xa0, RZ ;  /* 0x000000a007077824 */ /* 0x000fe200078e02ff */
[----:B------:R-:W-:Y:S01]  /*ac00*/  UIADD3 UR4, UP0, UR52, 0x470, URZ ;  /* 0x0000047034047890 */ /* 0x000fe2000ff1e03f */
[----:B------:R-:W-:Y:S01]  /*ac10*/  IMAD R3, R19, 0x7800, R3 ;  /* 0x0000780013037824 */ /* 0x000fe200078e0203 */
[----:B------:R-:W-:Y:S01]  /*ac20*/  R2UR UR12, R18 ;  /* 0x00000000120c72ca */ /* 0x000fe200000e0000 */
[----:B------:R-:W-:Y:S01]  /*ac30*/  UMOV UR10, URZ ;  /* 0x0000003f000a7c82 */ /* 0x000fe20008000000 */
[----:B-----5:R-:W-:Y:S01]  /*ac40*/  R2UR UR13, R0 ;  /* 0x00000000000d72ca */ /* 0x020fe200000e0000 */
[----:B------:R-:W-:Y:S01]  /*ac50*/  UIADD3.X UR5, URZ, UR53, URZ, UP0, !UPT ;  /* 0x000000353f057290 */ /* 0x000fe200087fe43f */
[----:B------:R-:W-:Y:S01]  /*ac60*/  R2UR UR15, R3 ;  /* 0x00000000030f72ca */ /* 0x000fe200000e0000 */
[----:B------:R-:W-:Y:S01]  /*ac70*/  UMOV UR6, 0x0 ;  /* 0x0000000000067882 */ /* 0x000fe20000000000 */
[----:B------:R-:W-:Y:S01]  /*ac80*/  R2UR UR11, R7 ;  /* 0x00000000070b72ca */ /* 0x000fe200000e0000 */
[----:B------:R-:W-:Y:S01]  /*ac90*/  UMOV UR7, 0x14f00000 ;  /* 0x14f0000000077882 */ /* 0x000fe20000000000 */
[----:B------:R-:W-:Y:S01]  /*aca0*/  UMOV UR16, 0x40 ;  /* 0x0000004000107882 */ /* 0x000fe20000000000 */
[----:B------:R-:W-:-:S08]  /*acb0*/  UIADD3 UR9, UR9, 0x33470, URZ ;  /* 0x0003347009097890 */ /* 0x000fd0000fffe03f */
[----:B------:R-:W-:Y:S02]  /*acc0*/  UIADD3 UR8, UR15, 0xf200, URZ ;  /* 0x0000f2000f087890 */ /* 0x000fe4000fffe03f */
[----:B------:R-:W-:Y:S02]  /*acd0*/  UIADD3 UR14, UR15, 0x11a00, URZ ;  /* 0x00011a000f0e7890 */ /* 0x000fe4000fffe03f */
[----:B------:R-:W-:-:S05]  /*ace0*/  UIADD3 UR15, UR15, 0x14200, URZ ;  /* 0x000142000f0f7890 */ /* 0x000fca000fffe03f */
[----:B------:R2:W-:Y:S02]  /*acf0*/  UTMALDG.4D [UR8], [UR4], desc[UR6] ;  /* 0x00000608040075b4 */ /* 0x0005e40008019000 */
[----:B--2---:R-:W-:Y:S01]  /*ad00*/  UMOV UR8, UR14 ;  /* 0x0000000e00087c82 */ /* 0x004fe20008000000 */
[----:B------:R-:W-:Y:S01]  /*ad10*/  UMOV UR10, UR16 ;  /* 0x00000010000a7c82 */ /* 0x000fe20008000000 */
[----:B------:R-:W-:Y:S01]  /*ad20*/  UMOV UR14, 0x80 ;  /* 0x00000080000e7882 */ /* 0x000fe20000000000 */
[----:B------:R2:W-:Y:S02]  /*ad30*/  UTMALDG.4D [UR8], [UR4], desc[UR6] ;  /* 0x00000608040075b4 */ /* 0x0005e40008019000 */
[----:B--2---:R-:W-:Y:S01]  /*ad40*/  UMOV UR8, UR15 ;  /* 0x0000000f00087c82 */ /* 0x004fe20008000000 */
[----:B------:R-:W-:Y:S02]  /*ad50*/  UMOV UR10, UR14 ;  /* 0x0000000e000a7c82 */ /* 0x000fe40008000000 */
[----:B------:R2:W-:Y:S01]  /*ad60*/  UTMALDG.4D [UR8], [UR4], desc[UR6] ;  /* 0x00000608040075b4 */ /* 0x0005e20008019000 */
[----:B------:R-:W3:Y:S02]  /*ad70*/  SYNCS.PHASECHK.TRANS64.TRYWAIT P3, [R5+URZ+0x33440], R2 ;  /* 0x03344002050075a7 */ /* 0x000ee4000806017f */
[----:B--23--:R-:W-:Y:S05]  /*ad80*/  @!P3 BRA `(.L_x_2810) ;  /* 0x000000300024b947 */ /* 0x00cfea0003800000 */
.L_x_2865:
        /* <DEDUP_REMOVED lines=8> */
.L_x_2811:
        /* <DEDUP_REMOVED lines=13> */
[----:B------:R-:W-:Y:S02]  /*aee0*/  UIADD3 UR14, UR15, 0x26a00, URZ ;  /* 0x00026a000f0e7890 */ /* 0x000fe4000fffe03f */
[----:B------:R-:W-:-:S05]  /*aef0*/  UIADD3 UR15, UR15, 0x29200, URZ ;  /* 0x000292000f0f7890 */ /* 0x000fca000fffe03f */
[----:B------:R3:W-:Y:S02]  /*af00*/  UTMALDG.4D [UR8], [UR4], desc[UR6] ;  /* 0x00000608040075b4 */ /* 0x0007e40008019000 */
[----:B---3--:R-:W-:Y:S01]  /*af10*/  UMOV UR8, UR14 ;  /* 0x0000000e00087c82 */ /* 0x008fe20008000000 */
[----:B------:R-:W-:Y:S01]  /*af20*/  UMOV UR10, UR16 ;  /* 0x00000010000a7c82 */ /* 0x000fe20008000000 */
[----:B------:R-:W-:Y:S01]  /*af30*/  UMOV UR14, 0x80 ;  /* 0x00000080000e7882 */ /* 0x000fe20000000000 */
[----:B------:R3:W-:Y:S02]  /*af40*/  UTMALDG.4D [UR8], [UR4], desc[UR6] ;  /* 0x00000608040075b4 */ /* 0x0007e40008019000 */
[----:B---3--:R-:W-:Y:S01]  /*af50*/  UMOV UR8, UR15 ;  /* 0x0000000f00087c82 */ /* 0x008fe20008000000 */
[----:B------:R-:W-:Y:S02]  /*af60*/  UMOV UR10, UR14 ;  /* 0x0000000e000a7c82 */ /* 0x000fe40008000000 */
[----:B------:R3:W-:Y:S02]  /*af70*/  UTMALDG.4D [UR8], [UR4], desc[UR6] ;  /* 0x00000608040075b4 */ /* 0x0007e40008019000 */
[----:B---3--:R-:W-:Y:S01]  /*af80*/  NOP ;  /* 0x0000000000007918 */ /* 0x008fe20000000000 */
.L_x_2806:
[----:B------:R-:W-:Y:S05]  /*af90*/  WARPSYNC.ALL ;  /* 0x0000000000007948 */ /* 0x000fea0003800000 */
[----:B------:R-:W-:Y:S01]  /*afa0*/  ELECT P0, URZ, PT ;  /* 0x00000000003f782f */ /* 0x000fe20003800000 */
[----:B------:R-:W-:Y:S01]  /*afb0*/  BAR.SYNC.DEFER_BLOCKING 0x8, 0x120 ;  /* 0x0204800000007b1d */ /* 0x000fe20000010000 */
[----:B------:R-:W-:Y:S02]  /*afc0*/  UIADD3 UR4, UP0, UR52, 0x270, URZ ;  /* 0x0000027034047890 */ /* 0x000fe4000ff1e03f */
[----:B------:R-:W-:Y:S02]  /*afd0*/  UIADD3 UR8, UR40, 0x1e200, URZ ;  /* 0x0001e20028087890 */ /* 0x000fe4000fffe03f */
[----:B------:R-:W-:-:S02]  /*afe0*/  UIADD3 UR9, UR40, 0x33400, URZ ;  /* 0x0003340028097890 */ /* 0x000fc4000fffe03f */
[----:B------:R-:W-:Y:S02]  /*aff0*/  UIADD3.X UR5, URZ, UR53, URZ, UP0, !UPT ;  /* 0x000000353f057290 */ /* 0x000fe400087fe43f */
[----:B------:R-:W-:Y:S02]  /*b000*/  UIADD3 UR24, UR40, 0x20200, URZ ;  /* 0x0002020028187890 */ /* 0x000fe4000fffe03f */
[----:B------:R-:W-:Y:S01]  /*b010*/  UIADD3 UR16, UR40, 0x22200, URZ ;  /* 0x0002220028107890 */ /* 0x000fe2000fffe03f */
[C---:B------:R-:W-:Y:S01]  /*b020*/  @P0 R2UR UR11, R6.reuse ;  /* 0x00000000060b02ca */ /* 0x040fe200000e0000 */
[----:B-12---:R-:W-:Y:S01]  /*b030*/  @P0 IMAD.MOV.U32 R2, RZ, RZ, 0x6000 ;  /* 0x00006000ff020424 */ /* 0x006fe200078e00ff */
[C---:B------:R-:W-:Y:S01]  /*b040*/  @P0 R2UR UR27, R6.reuse ;  /* 0x00000000061b02ca */ /* 0x040fe200000e0000 */
[----:B------:R-:W-:Y:S01]  /*b050*/  UMOV UR6, 0x0 ;  /* 0x0000000000067882 */ /* 0x000fe20000000000 */
        /* <DEDUP_REMOVED lines=8> */
[----:B------:R3:W-:Y:S01]  /*b0e0*/  @P0 SYNCS.ARRIVE.TRANS64 RZ, [UR40+0x33400], R2 ;  /* 0x03340002ffff09a7 */ /* 0x0007e20008000028 */
[----:B------:R-:W-:Y:S01]  /*b0f0*/  UMOV UR25, UR9 ;  /* 0x0000000900197c82 */ /* 0x000fe20008000000 */
[----:B------:R-:W-:Y:S01]  /*b100*/  UMOV UR18, 0x80 ;  /* 0x0000008000127882 */ /* 0x000fe20000000000 */
[----:B------:R-:W-:Y:S01]  /*b110*/  UMOV UR20, UR38 ;  /* 0x0000002600147c82 */ /* 0x000fe20008000000 */
[----:B------:R-:W-:Y:S01]  /*b120*/  UMOV UR21, UR39 ;  /* 0x0000002700157c82 */ /* 0x000fe20008000000 */
[----:B------:R3:W-:Y:S01]  /*b130*/  UTMALDG.4D [UR8], [UR4], desc[UR6] ;  /* 0x00000608040075b4 */ /* 0x0007e20008019000 */
[----:B------:R-:W-:Y:S01]  /*b140*/  UMOV UR17, UR9 ;  /* 0x0000000900117c82 */ /* 0x000fe20008000000 */
[----:B------:R3:W-:Y:S01]  /*b150*/  UTMALDG.4D [UR24], [UR4], desc[UR6] ;  /* 0x00000618040075b4 */ /* 0x0007e20008019000 */
[----:B------:R3:W-:Y:S02]  /*b160*/  UTMALDG.4D [UR16], [UR4], desc[UR6] ;  /* 0x00000610040075b4 */ /* 0x0007e40008019000 */
[----:B---3--:R-:W-:Y:S01]  /*b170*/  NOP ;  /* 0x0000000000007918 */ /* 0x008fe20000000000 */
.L_x_2804:
[----:B--2---:R-:W-:-:S06]  /*b180*/  ULOP3.LUT UR4, UR47, 0x1, URZ, 0xc, !UPT ;  /* 0x000000012f047892 */ /* 0x004fcc000f8e0c3f */
[----:B------:R-:W-:-:S05]  /*b190*/  IMAD.U32 R2, RZ, RZ, UR4 ;  /* 0x00000004ff027e24 */ /* 0x000fca000f8e00ff */
[----:B------:R-:W-:-:S04]  /*b1a0*/  SHF.L.U32 R2, R2, 0x1f, RZ ;  /* 0x0000001f02027819 */ /* 0x000fc800000006ff */
[----:B------:R-:W2:Y:S02]  /*b1b0*/  SYNCS.PHASECHK.TRANS64.TRYWAIT P0, [UR40+0x33420], R2 ;  /* 0x03342002ff0075a7 */ /* 0x000ea40008000168 */
[----:B--2---:R-:W-:Y:S05]  /*b1c0*/  @!P0 BRA `(.L_x_2812) ;  /* 0x0000002c00288947 */ /* 0x004fea0003800000 */
.L_x_2866:
[----:B------:R-:W-:-:S06]  /*b1d0*/  UISETP.GE.AND UP0, UPT, UR42, 0xa1, UPT ;  /* 0x000000a12a00788c */ /* 0x000fcc000bf06270 */
[----:B------:R-:W-:-:S13]  /*b1e0*/  PLOP3.LUT P0, PT, PT, PT, UP0, 0x80, 0x0 ;  /* 0x000000000000781c */ /* 0x000fda0003f0f008 */
[----:B------:R-:W-:Y:S05]  /*b1f0*/  @!P0 BRA `(.L_x_2813) ;  /* 0x0000001800048947 */ /* 0x000fea0003800000 */
[----:B--2---:R2:W5:Y:S01]  /*b200*/  LDL.LU R2, [R1] ;  /* 0x0000000001027983 */ /* 0x0045620000300800 */
[----:B------:R-:W-:Y:S01]  /*b210*/  UIADD3 UR4, UR41, -0x2, URZ ;  /* 0xfffffffe29047890 */ /* 0x000fe2000fffe03f */
[----:B------:R-:W-:-:S05]  /*b220*/  IMAD.MOV.U32 R8, RZ, RZ, R19 ;  /* 0x000000ffff087224 */ /* 0x000fca00078e0013 */
[----:B------:R-:W-:-:S07]  /*b230*/  IMAD.U32 R3, RZ, RZ, UR4 ;  /* 0x00000004ff037e24 */ /* 0x000fce000f8e00ff */
.L_x_2837:
[----:B------:R-:W-:Y:S01]  /*b240*/  VIADD R19, R8, 0x1 ;  /* 0x0000000108137836 */ /* 0x000fe20000000000 */
[----:B------:R-:W-:Y:S04]  /*b250*/  BSSY B0, `(.L_x_2814) ;  /* 0x00000a6000007945 */ /* 0x000fe80003800000 */
[----:B------:R-:W-:-:S04]  /*b260*/  ISETP.NE.AND P0, PT, R19, 0x2, PT ;  /* 0x000000021300780c */ /* 0x000fc80003f05270 */
[----:B------:R-:W-:Y:S02]  /*b270*/  SEL R5, RZ, 0x1, P0 ;  /* 0x00000001ff057807 */ /* 0x000fe40000000000 */
[----:B------:R-:W-:Y:S02]  /*b280*/  SEL R19, R19, RZ, P0 ;  /* 0x000000ff13137207 */ /* 0x000fe40000000000 */
[----:B-----5:R-:W-:-:S05]  /*b290*/  LOP3.LUT R10, R2, R5, RZ, 0x3c, !PT ;  /* 0x00000005020a7212 */ /* 0x020fca00078e3cff */
[----:B---3--:R3:W-:Y:S01]  /*b2a0*/  STL [R1], R10 ;  /* 0x0000000a01007387 */ /* 0x0087e20000100800 */
[----:B------:R-:W-:Y:S05]  /*b2b0*/  @!P6 BRA `(.L_x_2815) ;  /* 0x00000008007ce947 */ /* 0x000fea0003800000 */
[----:B------:R-:W-:Y:S01]  /*b2c0*/  IMAD.MOV.U32 R9, RZ, RZ, R3 ;  /* 0x000000ffff097224 */ /* 0x000fe200078e0003 */
[----:B------:R-:W-:Y:S06]  /*b2d0*/  @!P1 BRA `(.L_x_2816) ;  /* 0x0000000000509947 */ /* 0x000fec0003800000 */
[----:B-1----:R-:W4:Y:S01]  /*b2e0*/  LDL R7, [R1+0x8] ;  /* 0x0000080001077983 */ /* 0x002f220000100800 */
        /* <DEDUP_REMOVED lines=19> */
.L_x_2816:
[----:B------:R-:W1:Y:S01]  /*b420*/  S2R R4, SR_TID.X ;  /* 0x0000000000047919 */ /* 0x000e620000002100 */
[----:B----4-:R-:W-:Y:S01]  /*b430*/  LEA R6, R19, UR40, 0x3 ;  /* 0x0000002813067c11 */ /* 0x010fe2000f8e18ff */
[----:B------:R-:W-:Y:S01]  /*b440*/  BSSY B1, `(.L_x_2817) ;  /* 0x0000006000017945 */ /* 0x000fe20003800000 */
[----:B-1----:R-:W-:Y:S02]  /*b450*/  LOP3.LUT R5, R4, 0x7f, RZ, 0xc0, !PT ;  /* 0x0000007f04057812 */ /* 0x002fe400078ec0ff */
[----:B------:R-:W-:Y:S02]  /*b460*/  SHF.L.U32 R4, R10, 0x1f, RZ ;  /* 0x0000001f0a047819 */ /* 0x000fe400000006ff */
[----:B------:R-:W-:Y:S02]  /*b470*/  ISETP.NE.AND P3, PT, R5, RZ, PT ;  /* 0x000000ff0500720c */ /* 0x000fe40003f65270 */
[----:B------:R-:W1:Y:S02]  /*b480*/  SYNCS.PHASECHK.TRANS64.TRYWAIT P0, [R6+URZ+0x33480], R4 ;  /* 0x03348004060075a7 */ /* 0x000e64000800017f */
[----:B-1----:R-:W-:Y:S09]  /*b490*/  @!P0 BRA `(.L_x_2818) ;  /* 0x00000028008c8947 */ /* 0x002ff20003800000 */
.L_x_2867:
[----:B------:R-:W-:Y:S05]  /*b4a0*/  BSYNC B1 ;  /* 0x0000000000017941 */ /* 0x000fea0003800000 */
.L_x_2817:
        /* <DEDUP_REMOVED lines=9> */
.L_x_2820:
[----:B------:R-:W-:Y:S05]  /*b540*/  BSYNC B1 ;  /* 0x0000000000017941 */ /* 0x000fea0003800000 */
.L_x_2819:
[----:B------:R-:W-:Y:S01]  /*b550*/  IMAD.MOV.U32 R13, RZ, RZ, RZ ;  /* 0x000000ffff0d7224 */ /* 0x000fe200078e00ff */
[----:B------:R-:W-:Y:S01]  /*b560*/  R2UR UR12, R18 ;  /* 0x00000000120c72ca */ /* 0x000fe200000e0000 */
[----:B------:R-:W-:Y:S01]  /*b570*/  IMAD.U32 R5, RZ, RZ, UR40 ;  /* 0x00000028ff057e24 */ /* 0x000fe2000f8e00ff */
[----:B------:R-:W-:Y:S01]  /*b580*/  UIADD3 UR4, UP0, UR52, 0x470, URZ ;  /* 0x0000047034047890 */ /* 0x000fe2000ff1e03f */
[----:B------:R-:W-:Y:S01]  /*b590*/  PLOP3.LUT P0, PT, PT, PT, PT, 0x80, 0x0 ;  /* 0x000000000000781c */ /* 0x000fe20003f0f070 */
[----:B------:R-:W-:Y:S01]  /*b5a0*/  IMAD R9, R9, 0xa0, RZ ;  /* 0x000000a009097824 */ /* 0x000fe200078e02ff */
[----:B------:R-:W-:Y:S01]  /*b5b0*/  R2UR UR10, R13 ;  /* 0x000000000d0a72ca */ /* 0x000fe200000e0000 */
[----:B------:R-:W-:Y:S01]  /*b5c0*/  IMAD R7, R19, 0x7800, R5 ;  /* 0x0000780013077824 */ /* 0x000fe200078e0205 */
[----:B------:R-:W-:Y:S01]  /*b5d0*/  UIADD3.X UR5, URZ, UR53, URZ, UP0, !UPT ;  /* 0x000000353f057290 */ /* 0x000fe200087fe43f */
[----:B------:R-:W-:Y:S01]  /*b5e0*/  VIADD R5, R6, 0x33470 ;  /* 0x0003347006057836 */ /* 0x000fe20000000000 */
[----:B------:R-:W-:Y:S01]  /*b5f0*/  UMOV UR6, 0x0 ;  /* 0x0000000000067882 */ /* 0x000fe20000000000 */
[----:B---3--:R-:W-:Y:S01]  /*b600*/  VIADD R10, R7, 0xf200 ;  /* 0x0000f200070a7836 */ /* 0x008fe20000000000 */
[----:B------:R-:W-:-:S09]  /*b610*/  UMOV UR7, 0x14f00000 ;  /* 0x14f0000000077882 */ /* 0x000fd20000000000 */
.L_x_2821:
        /* <DEDUP_REMOVED lines=8> */
[----:B---3--:R-:W-:Y:S05]  /*b6a0*/  @P0 BRA.U.ANY `(.L_x_2821) ;  /* 0xfffffffd00dc0947 */ /* 0x008fea000393ffff */
[----:B------:R-:W-:Y:S01]  /*b6b0*/  IMAD.MOV.U32 R10, RZ, RZ, 0x40 ;  /* 0x00000040ff0a7424 */ /* 0x000fe200078e00ff */
[----:B------:R-:W-:Y:S01]  /*b6c0*/  R2UR UR12, R18 ;  /* 0x00000000120c72ca */ /* 0x000fe200000e0000 */
[----:B------:R-:W-:Y:S01]  /*b6d0*/  VIADD R11, R7, 0x11a00 ;  /* 0x00011a00070b7836 */ /* 0x000fe20000000000 */
[----:B------:R-:W-:Y:S01]  /*b6e0*/  PLOP3.LUT P0, PT, PT, PT, PT, 0x80, 0x0 ;  /* 0x000000000000781c */ /* 0x000fe20003f0f070 */
[----:B------:R-:W-:Y:S01]  /*b6f0*/  UMOV UR6, 0x0 ;  /* 0x0000000000067882 */ /* 0x000fe20000000000 */
[----:B------:R-:W-:Y:S01]  /*b700*/  R2UR UR10, R10 ;  /* 0x000000000a0a72ca */ /* 0x000fe200000e0000 */
[----:B------:R-:W-:-:S14]  /*b710*/  UMOV UR7, 0x14f00000 ;  /* 0x14f0000000077882 */ /* 0x000fdc0000000000 */
.L_x_2822:
        /* <DEDUP_REMOVED lines=16> */
.L_x_2823:
        /* <DEDUP_REMOVED lines=9> */
[----:B------:R-:W3:Y:S01]  /*b8b0*/  SYNCS.PHASECHK.TRANS64.TRYWAIT P0, [R6+URZ+0x33440], R4 ;  /* 0x03344004060075a7 */ /* 0x000ee2000800017f */
[----:B------:R-:W-:Y:S04]  /*b8c0*/  BSSY B1, `(.L_x_2824) ;  /* 0x0000002000017945 */ /* 0x000fe80003800000 */
[----:B---3--:R-:W-:Y:S05]  /*b8d0*/  @!P0 BRA `(.L_x_2825) ;  /* 0x0000002400908947 */ /* 0x008fea0003800000 */
.L_x_2868:
[----:B------:R-:W-:Y:S05]  /*b8e0*/  BSYNC B1 ;  /* 0x0000000000017941 */ /* 0x000fea0003800000 */
.L_x_2824:
[----:B------:R-:W-:Y:S01]  /*b8f0*/  BSSY B1, `(.L_x_2826) ;  /* 0x000000b000017945 */ /* 0x000fe20003800000 */
[----:B-1-3--:R-:W-:Y:S02]  /*b900*/  IMAD.MOV.U32 R4, RZ, RZ, 0x0 ;  /* 0x00000000ff047424 */ /* 0x00afe400078e00ff */
[----:B------:R-:W-:Y:S01]  /*b910*/  IMAD.MOV.U32 R5, RZ, RZ, 0x14f00000 ;  /* 0x14f00000ff057424 */ /* 0x000fe200078e00ff */
[----:B------:R-:W-:Y:S06]  /*b920*/  @P3 BRA `(.L_x_2827) ;  /* 0x00000000001c3947 */ /* 0x000fec0003800000 */
[----:B------:R-:W1:Y:S02]  /*b930*/  S2R R12, SR_TID.X ;  /* 0x00000000000c7919 */ /* 0x000e640000002100 */
[----:B-1----:R-:W-:Y:S01]  /*b940*/  LOP3.LUT R14, R12, 0x1f, RZ, 0xc0, !PT ;  /* 0x0000001f0c0e7812 */ /* 0x002fe200078ec0ff */
[----:B------:R-:W-:-:S03]  /*b950*/  IMAD.MOV.U32 R12, RZ, RZ, 0x7800 ;  /* 0x00007800ff0c7424 */ /* 0x000fc600078e00ff */
[----:B------:R-:W-:Y:S01]  /*b960*/  ISETP.NE.AND P0, PT, R14, RZ, PT ;  /* 0x000000ff0e00720c */ /* 0x000fe20003f05270 */
[----:B------:R1:W-:-:S12]  /*b970*/  SYNCS.ARRIVE.TRANS64 RZ, [R6+URZ+0x33430], R12 ;  /* 0x0334300c06ff79a7 */ /* 0x0003d8000800003f */
[----:B-1----:R-:W-:Y:S05]  /*b980*/  @!P0 BRA `(.L_x_2827) ;  /* 0x0000000000048947 */ /* 0x002fea0003800000 */
[----:B------:R-:W-:Y:S01]  /*b990*/  BPT.TRAP 0x1 ;  /* 0x000000040000795c */ /* 0x000fe20000300000 */
.L_x_2827:
[----:B------:R-:W-:Y:S05]  /*b9a0*/  BSYNC B1 ;  /* 0x0000000000017941 */ /* 0x000fea0003800000 */
.L_x_2826:
[----:B------:R-:W-:Y:S01]  /*b9b0*/  R2UR UR10, R13 ;  /* 0x000000000d0a72ca */ /* 0x000fe200000e0000 */
[----:B------:R-:W-:Y:S01]  /*b9c0*/  UIADD3 UR4, UP0, UR52, 0x370, URZ ;  /* 0x0000037034047890 */ /* 0x000fe2000ff1e03f */
[----:B------:R-:W-:Y:S01]  /*b9d0*/  R2UR UR6, R4 ;  /* 0x00000000040672ca */ /* 0x000fe200000e0000 */
[----:B------:R-:W-:Y:S01]  /*b9e0*/  VIADD R6, R6, 0x33430 ;  /* 0x0003343006067836 */ /* 0x000fe20000000000 */
[----:B------:R-:W-:Y:S01]  /*b9f0*/  R2UR UR7, R5 ;  /* 0x00000000050772ca */ /* 0x000fe200000e0000 */
[----:B------:R-:W-:Y:S01]  /*ba00*/  VIADD R12, R7, 0x24200 ;  /* 0x00024200070c7836 */ /* 0x000fe20000000000 */
[----:B------:R-:W-:Y:S01]  /*ba10*/  R2UR UR12, R18 ;  /* 0x00000000120c72ca */ /* 0x000fe200000e0000 */
[----:B------:R-:W-:Y:S01]  /*ba20*/  UIADD3.X UR5, URZ, UR53, URZ, UP0, !UPT ;  /* 0x000000353f057290 */ /* 0x000fe200087fe43f */
[----:B------:R-:W-:-:S13]  /*ba30*/  PLOP3.LUT P0, PT, PT, PT, PT, 0x80, 0x0 ;  /* 0x000000000000781c */ /* 0x000fda0003f0f070 */
.L_x_2828:
        /* <DEDUP_REMOVED lines=9> */
[----:B------:R-:W-:Y:S02]  /*bad0*/  R2UR UR6, R4 ;  /* 0x00000000040672ca */ /* 0x000fe400000e0000 */
[----:B------:R-:W-:Y:S02]  /*bae0*/  R2UR UR7, R5 ;  /* 0x00000000050772ca */ /* 0x000fe400000e0000 */
[----:B------:R-:W-:Y:S02]  /*baf0*/  R2UR UR12, R18 ;  /* 0x00000000120c72ca */ /* 0x000fe400000e0000 */
[----:B------:R-:W-:Y:S01]  /*bb00*/  R2UR UR10, R10 ;  /* 0x000000000a0a72ca */ /* 0x000fe200000e0000 */
[----:B------:R-:W-:Y:S01]  /*bb10*/  VIADD R10, R7, 0x26a00 ;  /* 0x00026a00070a7836 */ /* 0x000fe20000000000 */
[----:B------:R-:W-:-:S13]  /*bb20*/  PLOP3.LUT P0, PT, PT, PT, PT, 0x80, 0x0 ;  /* 0x000000000000781c */ /* 0x000fda0003f0f070 */
.L_x_2829:
        /* <DEDUP_REMOVED lines=9> */
[----:B------:R-:W-:Y:S01]  /*bbc0*/  R2UR UR10, R11 ;  /* 0x000000000b0a72ca */ /* 0x000fe200000e0000 */
[----:B------:R-:W-:Y:S01]  /*bbd0*/  VIADD R7, R7, 0x29200 ;  /* 0x0002920007077836 */ /* 0x000fe20000000000 */
[----:B------:R-:W-:Y:S02]  /*bbe0*/  R2UR UR6, R4 ;  /* 0x00000000040672ca */ /* 0x000fe400000e0000 */
[----:B------:R-:W-:Y:S02]  /*bbf0*/  R2UR UR7, R5 ;  /* 0x00000000050772ca */ /* 0x000fe400000e0000 */
[----:B------:R-:W-:Y:S02]  /*bc00*/  R2UR UR12, R18 ;  /* 0x00000000120c72ca */ /* 0x000fe400000e0000 */
[----:B------:R-:W-:-:S13]  /*bc10*/  PLOP3.LUT P0, PT, PT, PT, PT, 0x80, 0x0 ;  /* 0x000000000000781c */ /* 0x000fda0003f0f070 */
.L_x_2830:
        /* <DEDUP_REMOVED lines=9> */
.L_x_2815:
[----:B------:R-:W-:Y:S05]  /*bcb0*/  BSYNC B0 ;  /* 0x0000000000007941 */ /* 0x000fea0003800000 */
.L_x_2814:
[----:B------:R-:W-:-:S06]  /*bcc0*/  UISETP.NE.AND UP0, UPT, UR43, 0x3, UPT ;  /* 0x000000032b00788c */ /* 0x000fcc000bf05270 */
[----:B------:R-:W-:-:S13]  /*bcd0*/  PLOP3.LUT P0, PT, PT, PT, UP0, 0x80, 0x0 ;  /* 0x000000000000781c */ /* 0x000fda0003f0f008 */
[----:B------:R-:W-:Y:S05]  /*bce0*/  @!P0 BRA `(.L_x_2831) ;  /* 0x0000000000048947 */ /* 0x000fea0003800000 */
[----:B------:R-:W-:Y:S01]  /*bcf0*/  BPT.TRAP 0x1 ;  /* 0x000000040000795c */ /* 0x000fe20000300000 */
.L_x_2831:
[----:B------:R-:W-:Y:S01]  /*bd00*/  LOP3.LUT R5, R2, 0x1, RZ, 0x3c, !PT ;  /* 0x0000000102057812 */ /* 0x000fe200078e3cff */
[----:B------:R-:W-:Y:S01]  /*bd10*/  IMAD.U32 R4, RZ, RZ, UR48 ;  /* 0x00000030ff047e24 */ /* 0x000fe2000f8e00ff */
[----:B------:R-:W-:Y:S01]  /*bd20*/  LEA R12, R8, UR40, 0x3 ;  /* 0x00000028080c7c11 */ /* 0x000fe2000f8e18ff */
[----:B------:R-:W-:Y:S01]  /*bd30*/  BSSY B0, `(.L_x_2832) ;  /* 0x0000005000007945 */ /* 0x000fe20003800000 */
[----:B------:R-:W-:Y:S02]  /*bd40*/  SHF.L.U32 R5, R5, 0x1f, RZ ;  /* 0x0000001f05057819 */ /* 0x000fe400000006ff */
[----:B------:R-:W-:Y:S02]  /*bd50*/  ISETP.NE.AND P0, PT, R4, 0x3, PT ;  /* 0x000000030400780c */ /* 0x000fe40003f05270 */
[----:B------:R-:W4:Y:S02]  /*bd60*/  SYNCS.PHASECHK.TRANS64.TRYWAIT P3, [R12+URZ+0x33470], R5 ;  /* 0x033470050c0075a7 */ /* 0x000f24000806017f */
[----:B----4-:R-:W-:Y:S09]  /*bd70*/  @!P3 BRA `(.L_x_2833) ;  /* 0x00000020007cb947 */ /* 0x010ff20003800000 */
.L_x_2869:
[----:B------:R-:W-:Y:S05]  /*bd80*/  BSYNC B0 ;  /* 0x0000000000007941 */ /* 0x000fea0003800000 */
.L_x_2832:
[----:B------:R-:W-:Y:S05]  /*bd90*/  @!P0 BRA `(.L_x_2834) ;  /* 0x0000000000048947 */ /* 0x000fea0003800000 */
[----:B------:R-:W-:Y:S01]  /*bda0*/  BPT.TRAP 0x1 ;  /* 0x000000040000795c */ /* 0x000fe20000300000 */
.L_x_2834:
[----:B----4-:R-:W-:Y:S01]  /*bdb0*/  SHF.L.U32 R5, R2, 0x1f, RZ ;  /* 0x0000001f02057819 */ /* 0x010fe200000006ff */
[----:B------:R-:W-:-:S03]  /*bdc0*/  IMAD R2, R8, 0x7800, RZ ;  /* 0x0000780008027824 */ /* 0x000fc600078e02ff */
[----:B------:R-:W4:Y:S02]  /*bdd0*/  SYNCS.PHASECHK.TRANS64.TRYWAIT P3, [R12+URZ+0x33460], R5 ;  /* 0x033460050c0075a7 */ /* 0x000f24000806017f */
[----:B----4-:R-:W-:Y:S05]  /*bde0*/  @!P3 BRA `(.L_x_2835) ;  /* 0x000000200074b947 */ /* 0x010fea0003800000 */
.L_x_2870:
[C---:B------:R-:W-:Y:S01]  /*bdf0*/  LOP3.LUT R13, R2.reuse, R17, RZ, 0xfc, !PT ;  /* 0x00000011020d7212 */ /* 0x040fe200078efcff */
[----:B------:R-:W-:Y:S05]  /*be00*/  WARPSYNC.ALL ;  /* 0x0000000000007948 */ /* 0x000fea0003800000 */
[----:B-1--4-:R1:W4:Y:S01]  /*be10*/  LDSM.16.MT88.4 R4, [R13+UR40+0xf200] ;  /* 0x00f200280d04783b */ /* 0x0123220008004200 */
[----:B------:R-:W-:Y:S02]  /*be20*/  IMAD.U32 R14, RZ, RZ, UR40 ;  /* 0x00000028ff0e7e24 */ /* 0x000fe4000f8e00ff */
[----:B------:R-:W-:Y:S02]  /*be30*/  VIADD R15, R2, 0x2800 ;  /* 0x00002800020f7836 */ /* 0x000fe40000000000 */
[----:B------:R-:W-:-:S02]  /*be40*/  VIADD R14, R14, 0x200 ;  /* 0x000002000e0e7836 */ /* 0x000fc40000000000 */
[C---:B------:R-:W-:Y:S02]  /*be50*/  VIADD R21, R2.reuse, 0x5800 ;  /* 0x0000580002157836 */ /* 0x040fe40000000000 */
[----:B-1----:R-:W-:Y:S01]  /*be60*/  VIADD R13, R2, 0x800 ;  /* 0x00000800020d7836 */ /* 0x002fe20000000000 */
[C-C-:B----4-:R-:W-:Y:S02]  /*be70*/  PRMT R8, R4.reuse, 0x6420, R5.reuse ;  /* 0x0000642004087816 */ /* 0x150fe40000000005 */
[----:B------:R-:W-:Y:S02]  /*be80*/  PRMT R9, R4, 0x7531, R5 ;  /* 0x0000753104097816 */ /* 0x000fe40000000005 */
[----:B------:R-:W-:Y:S02]  /*be90*/  LOP3.LUT R4, R2, R16, RZ, 0xfc, !PT ;  /* 0x0000001002047212 */ /* 0x000fe400078efcff */
[C-C-:B---3--:R-:W-:Y:S02]  /*bea0*/  PRMT R10, R6.reuse, 0x6420, R7.reuse ;  /* 0x00006420060a7816 */ /* 0x148fe40000000007 */
[----:B------:R-:W-:Y:S01]  /*beb0*/  PRMT R11, R6, 0x7531, R7 ;  /* 0x00007531060b7816 */ /* 0x000fe20000000007 */
[----:B------:R-:W-:Y:S01]  /*bec0*/  IMAD.IADD R14, R14, 0x1, R4 ;  /* 0x000000010e0e7824 */ /* 0x000fe200078e0204 */
[----:B------:R-:W-:-:S02]  /*bed0*/  LOP3.LUT R5, R15, R17, RZ, 0xfc, !PT ;  /* 0x000000110f057212 */ /* 0x000fc400078efcff */
[----:B------:R-:W-:Y:S02]  /*bee0*/  LOP3.LUT R15, R15, R16, RZ, 0xfc, !PT ;  /* 0x000000100f0f7212 */ /* 0x000fe400078efcff */
[----:B------:R1:W-:Y:S04]  /*bef0*/  STSM.16.M88.4 [R14], R8 ;  /* 0x000000080e007844 */ /* 0x0003e80000000200 */
[----:B------:R-:W3:Y:S01]  /*bf00*/  LDSM.16.MT88.4 R4, [R5+UR40+0xf200] ;  /* 0x00f200280504783b */ /* 0x000ee20008004200 */
[----:B-1----:R-:W-:-:S04]  /*bf10*/  IMAD.U32 R14, RZ, RZ, UR40 ;  /* 0x00000028ff0e7e24 */ /* 0x002fc8000f8e00ff */
[----:B------:R-:W-:Y:S01]  /*bf20*/  VIADD R14, R14, 0x200 ;  /* 0x000002000e0e7836 */ /* 0x000fe20000000000 */
[C-C-:B---3--:R-:W-:Y:S02]  /*bf30*/  PRMT R8, R4.reuse, 0x6420, R5.reuse ;  /* 0x0000642004087816 */ /* 0x148fe40000000005 */
[----:B------:R-:W-:Y:S01]  /*bf40*/  PRMT R9, R4, 0x7531, R5 ;  /* 0x0000753104097816 */ /* 0x000fe20000000005 */
[----:B------:R-:W-:Y:S01]  /*bf50*/  VIADD R5, R2, 0x5000 ;  /* 0x0000500002057836 */ /* 0x000fe20000000000 */
[----:B------:R-:W-:Y:S02]  /*bf60*/  LOP3.LUT R4, R13, R16, RZ, 0xfc, !PT ;  /* 0x000000100d047212 */ /* 0x000fe400078efcff */
[C-C-:B------:R-:W-:Y:S02]  /*bf70*/  PRMT R10, R6.reuse, 0x6420, R7.reuse ;  /* 0x00006420060a7816 */ /* 0x140fe40000000007 */
[----:B------:R-:W-:Y:S01]  /*bf80*/  PRMT R11, R6, 0x7531, R7 ;  /* 0x00007531060b7816 */ /* 0x000fe20000000007 */
[----:B------:R-:W-:Y:S01]  /*bf90*/  IMAD.IADD R4, R14, 0x1, R4 ;  /* 0x000000010e047824 */ /* 0x000fe200078e0204 */
[----:B------:R-:W-:Y:S01]  /*bfa0*/  LOP3.LUT R20, R5, R17, RZ, 0xfc, !PT ;  /* 0x0000001105147212 */ /* 0x000fe200078efcff */
[----:B------:R-:W-:-:S03]  /*bfb0*/  VIADD R14, R2, 0x1000 ;  /* 0x00001000020e7836 */ /* 0x000fc60000000000 */
[----:B------:R-:W-:Y:S04]  /*bfc0*/  STSM.16.M88.4 [R4], R8 ;  /* 0x0000000804007844 */ /* 0x000fe80000000200 */
[----:B------:R1:W3:Y:S02]  /*bfd0*/  LDSM.16.MT88.4 R4, [R20+UR40+0xf200] ;  /* 0x00f200281404783b */ /* 0x0002e40008004200 */
[----:B-1----:R-:W-:Y:S01]  /*bfe0*/  VIADD R20, R2, 0x1800 ;  /* 0x0000180002147836 */ /* 0x002fe20000000000 */
[C-C-:B---3--:R-:W-:Y:S02]  /*bff0*/  PRMT R8, R4.reuse, 0x6420, R5.reuse ;  /* 0x0000642004087816 */ /* 0x148fe40000000005 */
[----:B------:R-:W-:Y:S01]  /*c000*/  PRMT R9, R4, 0x7531, R5 ;  /* 0x0000753104097816 */ /* 0x000fe20000000005 */
[----:B------:R-:W-:Y:S01]  /*c010*/  IMAD.U32 R5, RZ, RZ, UR40 ;  /* 0x00000028ff057e24 */ /* 0x000fe2000f8e00ff */
[----:B------:R-:W-:-:S02]  /*c020*/  LOP3.LUT R4, R14, R16, RZ, 0xfc, !PT ;  /* 0x000000100e047212 */ /* 0x000fc400078efcff */
[C-C-:B------:R-:W-:Y:S01]  /*c030*/  PRMT R10, R6.reuse, 0x6420, R7.reuse ;  /* 0x00006420060a7816 */ /* 0x140fe20000000007 */
[----:B------:R-:W-:Y:S01]  /*c040*/  VIADD R5, R5, 0x200 ;  /* 0x0000020005057836 */ /* 0x000fe20000000000 */
[----:B------:R-:W-:-:S03]  /*c050*/  PRMT R11, R6, 0x7531, R7 ;  /* 0x00007531060b7816 */ /* 0x000fc60000000007 */
[----:B------:R-:W-:Y:S01]  /*c060*/  IMAD.IADD R4, R5, 0x1, R4 ;  /* 0x0000000105047824 */ /* 0x000fe200078e0204 */
[----:B------:R-:W-:Y:S01]  /*c070*/  LOP3.LUT R5, R13, R17, RZ, 0xfc, !PT ;  /* 0x000000110d057212 */ /* 0x000fe200078efcff */
[----:B------:R-:W-:-:S03]  /*c080*/  IMAD.U32 R13, RZ, RZ, UR40 ;  /* 0x00000028ff0d7e24 */ /* 0x000fc6000f8e00ff */
[----:B------:R-:W-:Y:S01]  /*c090*/  STSM.16.M88.4 [R4], R8 ;  /* 0x0000000804007844 */ /* 0x000fe20000000200 */
[----:B------:R-:W-:-:S03]  /*c0a0*/  VIADD R13, R13, 0x200 ;  /* 0x000002000d0d7836 */ /* 0x000fc60000000000 */
[----:B------:R-:W1:Y:S02]  /*c0b0*/  LDSM.16.MT88.4 R4, [R5+UR40+0xf200] ;  /* 0x00f200280504783b */ /* 0x000e640008004200 */
[C-C-:B-1----:R-:W-:Y:S02]  /*c0c0*/  PRMT R8, R4.reuse, 0x6420, R5.reuse ;  /* 0x0000642004087816 */ /* 0x142fe40000000005 */
[----:B------:R-:W-:Y:S02]  /*c0d0*/  PRMT R9, R4, 0x7531, R5 ;  /* 0x0000753104097816 */ /* 0x000fe40000000005 */
[----:B------:R-:W-:Y:S02]  /*c0e0*/  LOP3.LUT R4, R20, R16, RZ, 0xfc, !PT ;  /* 0x0000001014047212 */ /* 0x000fe400078efcff */
[C-C-:B------:R-:W-:Y:S02]  /*c0f0*/  PRMT R10, R6.reuse, 0x6420, R7.reuse ;  /* 0x00006420060a7816 */ /* 0x140fe40000000007 */
[----:B------:R-:W-:Y:S01]  /*c100*/  PRMT R11, R6, 0x7531, R7 ;  /* 0x00007531060b7816 */ /* 0x000fe20000000007 */
[----:B------:R-:W-:-:S02]  /*c110*/  IMAD.IADD R4, R13, 0x1, R4 ;  /* 0x000000010d047824 */ /* 0x000fc400078e0204 */
[----:B------:R-:W-:-:S03]  /*c120*/  VIADD R13, R2, 0x3000 ;  /* 0x00003000020d7836 */ /* 0x000fc60000000000 */
[----:B------:R1:W-:Y:S02]  /*c130*/  STSM.16.M88.4 [R4], R8 ;  /* 0x0000000804007844 */ /* 0x0003e40000000200 */
[C---:B-1----:R-:W-:Y:S02]  /*c140*/  LOP3.LUT R4, R13.reuse, R17, RZ, 0xfc, !PT ;  /* 0x000000110d047212 */ /* 0x042fe400078efcff */
[----:B------:R-:W-:-:S04]  /*c150*/  LOP3.LUT R13, R13, R16, RZ, 0xfc, !PT ;  /* 0x000000100d0d7212 */ /* 0x000fc800078efcff */
[----:B------:R-:W1:Y:S02]  /*c160*/  LDSM.16.MT88.4 R4, [R4+UR40+0xf200] ;  /* 0x00f200280404783b */ /* 0x000e640008004200 */
[C-C-:B-1----:R-:W-:Y:S02]  /*c170*/  PRMT R8, R4.reuse, 0x6420, R5.reuse ;  /* 0x0000642004087816 */ /* 0x142fe40000000005 */
[----:B------:R-:W-:Y:S01]  /*c180*/  PRMT R9, R4, 0x7531, R5 ;  /* 0x0000753104097816 */ /* 0x000fe20000000005 */
[----:B------:R-:W-:Y:S01]  /*c190*/  VIADD R4, R2, 0x2000 ;  /* 0x0000200002047836 */ /* 0x000fe20000000000 */
[C-C-:B------:R-:W-:Y:S01]  /*c1a0*/  PRMT R10, R6.reuse, 0x6420, R7.reuse ;  /* 0x00006420060a7816 */ /* 0x140fe20000000007 */
[----:B------:R-:W-:Y:S01]  /*c1b0*/  IMAD.U32 R5, RZ, RZ, UR40 ;  /* 0x00000028ff057e24 */ /* 0x000fe2000f8e00ff */
[----:B------:R-:W-:Y:S02]  /*c1c0*/  PRMT R11, R6, 0x7531, R7 ;  /* 0x00007531060b7816 */ /* 0x000fe40000000007 */
[----:B------:R-:W-:Y:S01]  /*c1d0*/  LOP3.LUT R4, R4, R16, RZ, 0xfc, !PT ;  /* 0x0000001004047212 */ /* 0x000fe200078efcff */
[----:B------:R-:W-:-:S04]  /*c1e0*/  VIADD R5, R5, 0x200 ;  /* 0x0000020005057836 */ /* 0x000fc80000000000 */
[----:B------:R-:W-:-:S05]  /*c1f0*/  IMAD.IADD R4, R5, 0x1, R4 ;  /* 0x0000000105047824 */ /* 0x000fca00078e0204 */
[----:B------:R1:W-:Y:S02]  /*c200*/  STSM.16.M88.4 [R4], R8 ;  /* 0x0000000804007844 */ /* 0x0003e40000000200 */
[C---:B-1----:R-:W-:Y:S02]  /*c210*/  LOP3.LUT R4, R21.reuse, R17, RZ, 0xfc, !PT ;  /* 0x0000001115047212 */ /* 0x042fe400078efcff */
[----:B------:R-:W-:-:S04]  /*c220*/  LOP3.LUT R21, R21, R16, RZ, 0xfc, !PT ;  /* 0x0000001015157212 */ /* 0x000fc800078efcff */
[----:B------:R-:W1:Y:S02]  /*c230*/  LDSM.16.MT88.4 R4, [R4+UR40+0xf200] ;  /* 0x00f200280404783b */ /* 0x000e640008004200 */
[C-C-:B-1----:R-:W-:Y:S02]  /*c240*/  PRMT R8, R4.reuse, 0x6420, R5.reuse ;  /* 0x0000642004087816 */ /* 0x142fe40000000005 */
[----:B------:R-:W-:Y:S01]  /*c250*/  PRMT R9, R4, 0x7531, R5 ;  /* 0x0000753104097816 */ /* 0x000fe20000000005 */
[----:B------:R-:W-:Y:S01]  /*c260*/  IMAD.U32 R5, RZ, RZ, UR40 ;  /* 0x00000028ff057e24 */ /* 0x000fe2000f8e00ff */
[C-C-:B------:R-:W-:Y:S02]  /*c270*/  PRMT R10, R6.reuse, 0x6420, R7.reuse ;  /* 0x00006420060a7816 */ /* 0x140fe40000000007 */
[----:B------:R-:W-:Y:S01]  /*c280*/  PRMT R11, R6, 0x7531, R7 ;  /* 0x00007531060b7816 */ /* 0x000fe20000000007 */
[----:B------:R-:W-:Y:S01]  /*c290*/  VIADD R5, R5, 0x200 ;  /* 0x0000020005057836 */ /* 0x000fe20000000000 */
[----:B------:R-:W-:Y:S01]  /*c2a0*/  LOP3.LUT R4, R14, R17, RZ, 0xfc, !PT ;  /* 0x000000110e047212 */ /* 0x000fe200078efcff */
[----:B------:R-:W-:-:S02]  /*c2b0*/  IMAD.U32 R14, RZ, RZ, UR40 ;  /* 0x00000028ff0e7e24 */ /* 0x000fc4000f8e00ff */
[----:B------:R-:W-:Y:S02]  /*c2c0*/  IMAD.IADD R15, R5, 0x1, R15 ;  /* 0x00000001050f7824 */ /* 0x000fe400078e020f */
[----:B------:R-:W-:-:S03]  /*c2d0*/  VIADD R14, R14, 0x200 ;  /* 0x000002000e0e7836 */ /* 0x000fc60000000000 */
[----:B------:R1:W-:Y:S01]  /*c2e0*/  STSM.16.M88.4 [R15], R8 ;  /* 0x000000080f007844 */ /* 0x0003e20000000200 */
[----:B------:R-:W-:-:S03]  /*c2f0*/  IMAD.IADD R13, R14, 0x1, R13 ;  /* 0x000000010e0d7824 */ /* 0x000fc600078e020d */
[----:B------:R-:W3:Y:S01]  /*c300*/  LDSM.16.MT88.4 R4, [R4+UR40+0xf200] ;  /* 0x00f200280404783b */ /* 0x000ee20008004200 */
[----:B-1----:R-:W-:Y:S01]  /*c310*/  VIADD R15, R2, 0x6000 ;  /* 0x00006000020f7836 */ /* 0x002fe20000000000 */
[C-C-:B---3--:R-:W-:Y:S02]  /*c320*/  PRMT R8, R4.reuse, 0x6420, R5.reuse ;  /* 0x0000642004087816 */ /* 0x148fe40000000005 */
[----:B------:R-:W-:Y:S02]  /*c330*/  PRMT R9, R4, 0x7531, R5 ;  /* 0x0000753104097816 */ /* 0x000fe40000000005 */
[C-C-:B------:R-:W-:Y:S02]  /*c340*/  PRMT R10, R6.reuse, 0x6420, R7.reuse ;  /* 0x00006420060a7816 */ /* 0x140fe40000000007 */
[----:B------:R-:W-:-:S05]  /*c350*/  PRMT R11, R6, 0x7531, R7 ;  /* 0x00007531060b7816 */ /* 0x000fca0000000007 */
[----:B------:R1:W-:Y:S02]  /*c360*/  STSM.16.M88.4 [R13], R8 ;  /* 0x000000080d007844 */ /* 0x0003e40000000200 */
[C---:B-1----:R-:W-:Y:S02]  /*c370*/  VIADD R10, R2.reuse, 0x3800 ;  /* 0x00003800020a7836 */ /* 0x042fe40000000000 */
[----:B------:R-:W-:-:S03]  /*c380*/  VIADD R13, R2, 0x4000 ;  /* 0x00004000020d7836 */ /* 0x000fc60000000000 */
[----:B------:R-:W-:-:S06]  /*c390*/  LOP3.LUT R4, R10, R17, RZ, 0xfc, !PT ;  /* 0x000000110a047212 */ /* 0x000fcc00078efcff */
[----:B------:R-:W1:Y:S02]  /*c3a0*/  LDSM.16.MT88.4 R4, [R4+UR40+0xf200] ;  /* 0x00f200280404783b */ /* 0x000e640008004200 */
[C-C-:B-1----:R-:W-:Y:S02]  /*c3b0*/  PRMT R8, R4.reuse, 0x6420, R5.reuse ;  /* 0x0000642004087816 */ /* 0x142fe40000000005 */
[----:B------:R-:W-:Y:S02]  /*c3c0*/  PRMT R9, R4, 0x7531, R5 ;  /* 0x0000753104097816 */ /* 0x000fe40000000005 */
[----:B------:R-:W-:Y:S02]  /*c3d0*/  LOP3.LUT R4, R10, R16, RZ, 0xfc, !PT ;  /* 0x000000100a047212 */ /* 0x000fe400078efcff */
[C-C-:B------:R-:W-:Y:S02]  /*c3e0*/  PRMT R10, R6.reuse, 0x6420, R7.reuse ;  /* 0x00006420060a7816 */ /* 0x140fe40000000007 */
[----:B------:R-:W-:Y:S01]  /*c3f0*/  PRMT R11, R6, 0x7531, R7 ;  /* 0x00007531060b7816 */ /* 0x000fe20000000007 */
[----:B------:R-:W-:-:S05]  /*c400*/  IMAD.IADD R4, R14, 0x1, R4 ;  /* 0x000000010e047824 */ /* 0x000fca00078e0204 */
[----:B------:R1:W-:Y:S02]  /*c410*/  STSM.16.M88.4 [R4], R8 ;  /* 0x0000000804007844 */ /* 0x0003e40000000200 */
[C---:B-1----:R-:W-:Y:S02]  /*c420*/  LOP3.LUT R4, R15.reuse, R17, RZ, 0xfc, !PT ;  /* 0x000000110f047212 */ /* 0x042fe400078efcff */
[----:B------:R-:W-:-:S04]  /*c430*/  LOP3.LUT R15, R15, R16, RZ, 0xfc, !PT ;  /* 0x000000100f0f7212 */ /* 0x000fc800078efcff */
        /* <DEDUP_REMOVED lines=9> */
[----:B-1----:R-:W-:-:S06]  /*c4d0*/  LOP3.LUT R4, R20, R17, RZ, 0xfc, !PT ;  /* 0x0000001114047212 */ /* 0x002fcc00078efcff */
[----:B------:R-:W1:Y:S02]  /*c4e0*/  LDSM.16.MT88.4 R4, [R4+UR40+0xf200] ;  /* 0x00f200280404783b */ /* 0x000e640008004200 */
[C-C-:B-1----:R-:W-:Y:S02]  /*c4f0*/  PRMT R8, R4.reuse, 0x6420, R5.reuse ;  /* 0x0000642004087816 */ /* 0x142fe40000000005 */
[----:B------:R-:W-:Y:S01]  /*c500*/  PRMT R9, R4, 0x7531, R5 ;  /* 0x0000753104097816 */ /* 0x000fe20000000005 */
[----:B------:R-:W-:Y:S01]  /*c510*/  IMAD.U32 R5, RZ, RZ, UR40 ;  /* 0x00000028ff057e24 */ /* 0x000fe2000f8e00ff */
[----:B------:R-:W-:Y:S02]  /*c520*/  LOP3.LUT R4, R14, R16, RZ, 0xfc, !PT ;  /* 0x000000100e047212 */ /* 0x000fe400078efcff */
[C-C-:B------:R-:W-:Y:S01]  /*c530*/  PRMT R10, R6.reuse, 0x6420, R7.reuse ;  /* 0x00006420060a7816 */ /* 0x140fe20000000007 */
[----:B------:R-:W-:Y:S01]  /*c540*/  VIADD R5, R5, 0x200 ;  /* 0x0000020005057836 */ /* 0x000fe20000000000 */
[----:B------:R-:W-:-:S02]  /*c550*/  PRMT R11, R6, 0x7531, R7 ;  /* 0x00007531060b7816 */ /* 0x000fc40000000007 */
[----:B------:R-:W-:Y:S01]  /*c560*/  LOP3.LUT R14, R14, R17, RZ, 0xfc, !PT ;  /* 0x000000110e0e7212 */ /* 0x000fe200078efcff */
[----:B------:R-:W-:-:S05]  /*c570*/  IMAD.IADD R4, R5, 0x1, R4 ;  /* 0x0000000105047824 */ /* 0x000fca00078e0204 */
[----:B------:R1:W-:Y:S02]  /*c580*/  STSM.16.M88.4 [R4], R8 ;  /* 0x0000000804007844 */ /* 0x0003e40000000200 */
[----:B-1----:R-:W-:Y:S01]  /*c590*/  LOP3.LUT R4, R13, R17, RZ, 0xfc, !PT ;  /* 0x000000110d047212 */ /* 0x002fe200078efcff */
[----:B------:R-:W-:Y:S02]  /*c5a0*/  VIADD R11, R2, 0x5000 ;  /* 0x00005000020b7836 */ /* 0x000fe40000000000 */
[----:B------:R-:W-:-:S03]  /*c5b0*/  IMAD.U32 R13, RZ, RZ, UR40 ;  /* 0x00000028ff0d7e24 */ /* 0x000fc6000f8e00ff */
[----:B------:R-:W1:Y:S01]  /*c5c0*/  LDSM.16.MT88.4 R4, [R4+UR40+0xf200] ;  /* 0x00f200280404783b */ /* 0x000e620008004200 */
[----:B------:R-:W-:Y:S01]  /*c5d0*/  VIADD R13, R13, 0x200 ;  /* 0x000002000d0d7836 */ /* 0x000fe20000000000 */
        /* <DEDUP_REMOVED lines=13> */
[----:B------:R-:W-:Y:S01]  /*c6b0*/  IMAD.U32 R4, RZ, RZ, UR40 ;  /* 0x00000028ff047e24 */ /* 0x000fe2000f8e00ff */
[--C-:B------:R-:W-:Y:S01]  /*c6c0*/  PRMT R10, R6, 0x6420, R7.reuse ;  /* 0x00006420060a7816 */ /* 0x100fe20000000007 */
[----:B------:R-:W-:Y:S01]  /*c6d0*/  VIADD R5, R2, 0x2000 ;  /* 0x0000200002057836 */ /* 0x000fe20000000000 */
[----:B------:R-:W-:Y:S01]  /*c6e0*/  PRMT R11, R6, 0x7531, R7 ;  /* 0x00007531060b7816 */ /* 0x000fe20000000007 */
[----:B------:R-:W-:Y:S02]  /*c6f0*/  VIADD R4, R4, 0x200 ;  /* 0x0000020004047836 */ /* 0x000fe40000000000 */
[----:B------:R-:W-:Y:S01]  /*c700*/  VIADD R2, R2, 0x7000 ;  /* 0x0000700002027836 */ /* 0x000fe20000000000 */
[----:B------:R-:W-:Y:S01]  /*c710*/  LOP3.LUT R20, R5, R17, RZ, 0xfc, !PT ;  /* 0x0000001105147212 */ /* 0x000fe200078efcff */
[----:B------:R-:W-:-:S05]  /*c720*/  IMAD.IADD R21, R4, 0x1, R21 ;  /* 0x0000000104157824 */ /* 0x000fca00078e0215 */
[----:B------:R-:W-:Y:S04]  /*c730*/  STSM.16.M88.4 [R21], R8 ;  /* 0x0000000815007844 */ /* 0x000fe80000000200 */
[----:B------:R-:W1:Y:S02]  /*c740*/  LDSM.16.MT88.4 R4, [R20+UR40+0xf200] ;  /* 0x00f200281404783b */ /* 0x000e640008004200 */
[C-C-:B-1----:R-:W-:Y:S02]  /*c750*/  PRMT R8, R4.reuse, 0x6420, R5.reuse ;  /* 0x0000642004087816 */ /* 0x142fe40000000005 */
[----:B------:R-:W-:Y:S01]  /*c760*/  PRMT R9, R4, 0x7531, R5 ;  /* 0x0000753104097816 */ /* 0x000fe20000000005 */
[----:B------:R-:W-:Y:S01]  /*c770*/  IMAD.U32 R5, RZ, RZ, UR40 ;  /* 0x00000028ff057e24 */ /* 0x000fe2000f8e00ff */
[----:B------:R-:W-:-:S02]  /*c780*/  PRMT R10, R6, 0x6420, R7 ;  /* 0x00006420060a7816 */ /* 0x000fc40000000007 */
[----:B------:R-:W-:Y:S01]  /*c790*/  PRMT R11, R6, 0x7531, R7 ;  /* 0x00007531060b7816 */ /* 0x000fe20000000007 */
[----:B------:R-:W-:-:S04]  /*c7a0*/  VIADD R5, R5, 0x200 ;  /* 0x0000020005057836 */ /* 0x000fc80000000000 */
[----:B------:R-:W-:-:S05]  /*c7b0*/  IMAD.IADD R15, R5, 0x1, R15 ;  /* 0x00000001050f7824 */ /* 0x000fca00078e020f */
[----:B------:R1:W-:Y:S04]  /*c7c0*/  STSM.16.M88.4 [R15], R8 ;  /* 0x000000080f007844 */ /* 0x0003e80000000200 */
[----:B------:R-:W3:Y:S01]  /*c7d0*/  LDSM.16.MT88.4 R4, [R14+UR40+0xf200] ;  /* 0x00f200280e04783b */ /* 0x000ee20008004200 */
[----:B-1----:R-:W-:-:S04]  /*c7e0*/  IMAD.U32 R15, RZ, RZ, UR40 ;  /* 0x00000028ff0f7e24 */ /* 0x002fc8000f8e00ff */
[----:B------:R-:W-:-:S04]  /*c7f0*/  VIADD R15, R15, 0x200 ;  /* 0x000002000f0f7836 */ /* 0x000fc80000000000 */
[C---:B------:R-:W-:Y:S01]  /*c800*/  IMAD.IADD R13, R15.reuse, 0x1, R13 ;  /* 0x000000010f0d7824 */ /* 0x040fe200078e020d */
[C-C-:B---3--:R-:W-:Y:S02]  /*c810*/  PRMT R8, R4.reuse, 0x6420, R5.reuse ;  /* 0x0000642004087816 */ /* 0x148fe40000000005 */
[----:B------:R-:W-:Y:S02]  /*c820*/  PRMT R9, R4, 0x7531, R5 ;  /* 0x0000753104097816 */ /* 0x000fe40000000005 */
[C-C-:B------:R-:W-:Y:S02]  /*c830*/  PRMT R10, R6.reuse, 0x6420, R7.reuse ;  /* 0x00006420060a7816 */ /* 0x140fe40000000007 */
[----:B------:R-:W-:Y:S02]  /*c840*/  PRMT R11, R6, 0x7531, R7 ;  /* 0x00007531060b7816 */ /* 0x000fe40000000007 */
[C---:B------:R-:W-:Y:S02]  /*c850*/  LOP3.LUT R4, R2.reuse, R17, RZ, 0xfc, !PT ;  /* 0x0000001102047212 */ /* 0x040fe400078efcff */
[----:B------:R-:W-:Y:S01]  /*c860*/  LOP3.LUT R2, R2, R16, RZ, 0xfc, !PT ;  /* 0x0000001002027212 */ /* 0x000fe200078efcff */
[----:B------:R-:W-:Y:S04]  /*c870*/  STSM.16.M88.4 [R13], R8 ;  /* 0x000000080d007844 */ /* 0x000fe80000000200 */
[----:B------:R-:W1:Y:S01]  /*c880*/  LDSM.16.MT88.4 R4, [R4+UR40+0xf200] ;  /* 0x00f200280404783b */ /* 0x000e620008004200 */
[----:B------:R-:W-:Y:S01]  /*c890*/  IMAD.IADD R2, R15, 0x1, R2 ;  /* 0x000000010f027824 */ /* 0x000fe200078e0202 */
[----:B-1----:R-:W-:-:S02]  /*c8a0*/  PRMT R8, R4, 0x6420, R5 ;  /* 0x0000642004087816 */ /* 0x002fc40000000005 */
[----:B------:R-:W-:Y:S02]  /*c8b0*/  PRMT R9, R4, 0x7531, R5 ;  /* 0x0000753104097816 */ /* 0x000fe40000000005 */
[C-C-:B------:R-:W-:Y:S02]  /*c8c0*/  PRMT R10, R6.reuse, 0x6420, R7.reuse ;  /* 0x00006420060a7816 */ /* 0x140fe40000000007 */
[----:B------:R-:W-:-:S05]  /*c8d0*/  PRMT R11, R6, 0x7531, R7 ;  /* 0x00007531060b7816 */ /* 0x000fca0000000007 */
[----:B------:R1:W-:Y:S01]  /*c8e0*/  STSM.16.M88.4 [R2], R8 ;  /* 0x0000000802007844 */ /* 0x0003e20000000200 */
        /* <DEDUP_REMOVED lines=8> */
.L_x_2836:
[----:B---3--:R-:W-:Y:S01]  /*c970*/  SYNCS.ARRIVE.TRANS64.A1T0 RZ, [R12+URZ+0x33450], RZ ;  /* 0x033450ff0cff79a7 */ /* 0x008fe2000810003f */
[----:B-1----:R-:W-:Y:S01]  /*c980*/  @!P2 VIADD R2, R12, 0x33480 ;  /* 0x000334800c02a836 */ /* 0x002fe20000000000 */
[----:B------:R-:W-:Y:S01]  /*c990*/  BAR.SYNC.DEFER_BLOCKING 0x2, 0x80 ;  /* 0x0082000000007b1d */ /* 0x000fe20000010000 */
[C---:B------:R-:W-:Y:S01]  /*c9a0*/  ISETP.GT.AND P0, PT, R3.reuse, RZ, PT ;  /* 0x000000ff0300720c */ /* 0x040fe20003f04270 */
[----:B------:R-:W-:Y:S02]  /*c9b0*/  VIADD R3, R3, 0xffffffff ;  /* 0xffffffff03037836 */ /* 0x000fe40000000000 */
[----:B------:R-:W-:-:S04]  /*c9c0*/  @!P2 PRMT R2, RZ, 0x654, R2 ;  /* 0x00000654ff02a816 */ /* 0x000fc80000000002 */
[----:B------:R1:W-:Y:S02]  /*c9d0*/  @!P2 SYNCS.ARRIVE.TRANS64.RED.A1T0 RZ, [R2+URZ], RZ ;  /* 0x000000ff02ffa9a7 */ /* 0x0003e4000810043f */
[----:B-1----:R3:W5:Y:S01]  /*c9e0*/  LDL R2, [R1] ;  /* 0x0000000001027983 */ /* 0x0027620000100800 */
[----:B------:R-:W-:-:S03]  /*c9f0*/  IMAD.MOV.U32 R8, RZ, RZ, R19 ;  /* 0x000000ffff087224 */ /* 0x000fc600078e0013 */
[----:B------:R-:W-:Y:S05]  /*ca00*/  @P0 BRA `(.L_x_2837) ;  /* 0xffffffe8000c0947 */ /* 0x000fea000383ffff */
.L_x_2813:
[----:B------:R-:W-:-:S06]  /*ca10*/  UISETP.NE.AND UP0, UPT, UR43, 0x3, UPT ;  /* 0x000000032b00788c */ /* 0x000fcc000bf05270 */
[----:B------:R-:W-:-:S13]  /*ca20*/  PLOP3.LUT P0, PT, PT, PT, UP0, 0x80, 0x0 ;  /* 0x000000000000781c */ /* 0x000fda0003f0f008 */
[----:B------:R-:W-:Y:S05]  /*ca30*/  @!P0 BRA `(.L_x_2838) ;  /* 0x0000000000048947 */ /* 0x000fea0003800000 */
[----:B------:R-:W-:Y:S01]  /*ca40*/  BPT.TRAP 0x1 ;  /* 0x000000040000795c */ /* 0x000fe20000300000 */
.L_x_2838:
[----:B------:R-:W4:Y:S01]  /*ca50*/  LDL R0, [R1] ;  /* 0x0000000001007983 */ /* 0x000f220000100800 */
[----:B--2--5:R-:W-:Y:S01]  /*ca60*/  IMAD.U32 R2, RZ, RZ, UR48 ;  /* 0x00000030ff027e24 */ /* 0x024fe2000f8e00ff */
[----:B------:R-:W-:Y:S04]  /*ca70*/  BSSY B0, `(.L_x_2839) ;  /* 0x0000007000007945 */ /* 0x000fe80003800000 */
[----:B------:R-:W-:Y:S02]  /*ca80*/  ISETP.NE.AND P1, PT, R2, 0x3, PT ;  /* 0x000000030200780c */ /* 0x000fe40003f25270 */
[----:B----4-:R-:W-:Y:S02]  /*ca90*/  LOP3.LUT R3, R0, 0x1, RZ, 0x3c, !PT ;  /* 0x0000000100037812 */ /* 0x010fe400078e3cff */
[----:B------:R-:W-:-:S02]  /*caa0*/  LEA R0, R19, UR40, 0x3 ;  /* 0x0000002813007c11 */ /* 0x000fc4000f8e18ff */
[----:B------:R-:W-:-:S04]  /*cab0*/  SHF.L.U32 R3, R3, 0x1f, RZ ;  /* 0x0000001f03037819 */ /* 0x000fc800000006ff */
[----:B------:R-:W2:Y:S02]  /*cac0*/  SYNCS.PHASECHK.TRANS64.TRYWAIT P0, [R0+URZ+0x33470], R3 ;  /* 0x03347003000075a7 */ /* 0x000ea4000800017f */
[----:B--2---:R-:W-:Y:S05]  /*cad0*/  @!P0 BRA `(.L_x_2840) ;  /* 0x00000014004c8947 */ /* 0x004fea0003800000 */
.L_x_2871:
[----:B------:R-:W-:Y:S05]  /*cae0*/  BSYNC B0 ;  /* 0x0000000000007941 */ /* 0x000fea0003800000 */
.L_x_2839:
[----:B------:R-:W-:Y:S05]  /*caf0*/  @!P1 BRA `(.L_x_2841) ;  /* 0x0000000000049947 */ /* 0x000fea0003800000 */
[----:B------:R-:W-:Y:S01]  /*cb00*/  BPT.TRAP 0x1 ;  /* 0x000000040000795c */ /* 0x000fe20000300000 */
.L_x_2841:
[----:B------:R-:W2:Y:S02]  /*cb10*/  LDL R2, [R1] ;  /* 0x0000000001027983 */ /* 0x000ea40000100800 */
[----:B--2---:R-:W-:-:S04]  /*cb20*/  SHF.L.U32 R3, R2, 0x1f, RZ ;  /* 0x0000001f02037819 */ /* 0x004fc800000006ff */
[----:B------:R-:W2:Y:S02]  /*cb30*/  SYNCS.PHASECHK.TRANS64.TRYWAIT P0, [R0+URZ+0x33460], R3 ;  /* 0x03346003000075a7 */ /* 0x000ea4000800017f */
[----:B--2---:R-:W-:Y:S05]  /*cb40*/  @!P0 BRA `(.L_x_2842) ;  /* 0x0000001400448947 */ /* 0x004fea0003800000 */
.L_x_2872:
[----:B------:R-:W-:Y:S01]  /*cb50*/  IMAD R2, R19, 0x7800, RZ ;  /* 0x0000780013027824 */ /* 0x000fe200078e02ff */
[----:B------:R-:W-:Y:S05]  /*cb60*/  WARPSYNC.ALL ;  /* 0x0000000000007948 */ /* 0x000fea0003800000 */
[C---:B--2---:R-:W-:Y:S01]  /*cb70*/  LOP3.LUT R3, R2.reuse, R17, RZ, 0xfc, !PT ;  /* 0x0000001102037212 */ /* 0x044fe200078efcff */
[----:B------:R-:W-:Y:S02]  /*cb80*/  IMAD.U32 R14, RZ, RZ, UR40 ;  /* 0x00000028ff0e7e24 */ /* 0x000fe4000f8e00ff */
[----:B------:R-:W-:Y:S02]  /*cb90*/  VIADD R13, R2, 0x2800 ;  /* 0x00002800020d7836 */ /* 0x000fe40000000000 */
[----:B-1----:R1:W2:Y:S01]  /*cba0*/  LDSM.16.MT88.4 R4, [R3+UR40+0xf200] ;  /* 0x00f200280304783b */ /* 0x0022a20008004200 */
[----:B------:R-:W-:-:S02]  /*cbb0*/  VIADD R14, R14, 0x200 ;  /* 0x000002000e0e7836 */ /* 0x000fc40000000000 */
[C---:B------:R-:W-:Y:S02]  /*cbc0*/  VIADD R20, R2.reuse, 0x5000 ;  /* 0x0000500002147836 */ /* 0x040fe40000000000 */
[----:B-1----:R-:W-:-:S03]  /*cbd0*/  VIADD R3, R2, 0x800 ;  /* 0x0000080002037836 */ /* 0x002fc60000000000 */
[C---:B------:R-:W-:Y:S02]  /*cbe0*/  LOP3.LUT R15, R20.reuse, R17, RZ, 0xfc, !PT ;  /* 0x00000011140f7212 */ /* 0x040fe400078efcff */
[-C--:B------:R-:W-:Y:S02]  /*cbf0*/  LOP3.LUT R20, R20, R16.reuse, RZ, 0xfc, !PT ;  /* 0x0000001014147212 */ /* 0x080fe400078efcff */
[C-C-:B--2---:R-:W-:Y:S02]  /*cc00*/  PRMT R8, R4.reuse, 0x6420, R5.reuse ;  /* 0x0000642004087816 */ /* 0x144fe40000000005 */
[----:B------:R-:W-:Y:S02]  /*cc10*/  PRMT R9, R4, 0x7531, R5 ;  /* 0x0000753104097816 */ /* 0x000fe40000000005 */
[----:B------:R-:W-:Y:S02]  /*cc20*/  LOP3.LUT R4, R2, R16, RZ, 0xfc, !PT ;  /* 0x0000001002047212 */ /* 0x000fe400078efcff */
[----:B------:R-:W-:-:S02]  /*cc30*/  PRMT R10, R6, 0x6420, R7 ;  /* 0x00006420060a7816 */ /* 0x000fc40000000007 */
[----:B------:R-:W-:Y:S01]  /*cc40*/  PRMT R11, R6, 0x7531, R7 ;  /* 0x00007531060b7816 */ /* 0x000fe20000000007 */
[----:B------:R-:W-:Y:S01]  /*cc50*/  IMAD.IADD R12, R14, 0x1, R4 ;  /* 0x000000010e0c7824 */ /* 0x000fe200078e0204 */
[C---:B------:R-:W-:Y:S02]  /*cc60*/  LOP3.LUT R4, R13.reuse, R17, RZ, 0xfc, !PT ;  /* 0x000000110d047212 */ /* 0x040fe400078efcff */
[----:B------:R-:W-:Y:S02]  /*cc70*/  LOP3.LUT R13, R13, R16, RZ, 0xfc, !PT ;  /* 0x000000100d0d7212 */ /* 0x000fe400078efcff */
[----:B------:R1:W-:Y:S04]  /*cc80*/  STSM.16.M88.4 [R12], R8 ;  /* 0x000000080c007844 */ /* 0x0003e80000000200 */
[----:B------:R-:W2:Y:S01]  /*cc90*/  LDSM.16.MT88.4 R4, [R4+UR40+0xf200] ;  /* 0x00f200280404783b */ /* 0x000ea20008004200 */
[----:B-1----:R-:W-:Y:S01]  /*cca0*/  VIADD R12, R2, 0x1000 ;  /* 0x00001000020c7836 */ /* 0x002fe20000000000 */
[----:B--2---:R-:W-:-:S02]  /*ccb0*/  PRMT R8, R4, 0x6420, R5 ;  /* 0x0000642004087816 */ /* 0x004fc40000000005 */
[----:B------:R-:W-:Y:S02]  /*ccc0*/  PRMT R9, R4, 0x7531, R5 ;  /* 0x0000753104097816 */ /* 0x000fe40000000005 */
[----:B------:R-:W-:Y:S02]  /*ccd0*/  LOP3.LUT R5, R3, R16, RZ, 0xfc, !PT ;  /* 0x0000001003057212 */ /* 0x000fe400078efcff */
[C-C-:B------:R-:W-:Y:S02]  /*cce0*/  PRMT R10, R6.reuse, 0x6420, R7.reuse ;  /* 0x00006420060a7816 */ /* 0x140fe40000000007 */
[----:B------:R-:W-:Y:S01]  /*ccf0*/  PRMT R11, R6, 0x7531, R7 ;  /* 0x00007531060b7816 */ /* 0x000fe20000000007 */
[----:B------:R-:W-:-:S05]  /*cd00*/  IMAD.IADD R14, R14, 0x1, R5 ;  /* 0x000000010e0e7824 */ /* 0x000fca00078e0205 */
[----:B------:R-:W-:Y:S04]  /*cd10*/  STSM.16.M88.4 [R14], R8 ;  /* 0x000000080e007844 */ /* 0x000fe80000000200 */
[----:B------:R1:W2:Y:S02]  /*cd20*/  LDSM.16.MT88.4 R4, [R15+UR40+0xf200] ;  /* 0x00f200280f04783b */ /* 0x0002a40008004200 */
[----:B-1----:R-:W-:-:S04]  /*cd30*/  IMAD.U32 R15, RZ, RZ, UR40 ;  /* 0x00000028ff0f7e24 */ /* 0x002fc8000f8e00ff */
[----:B------:R-:W-:Y:S02]  /*cd40*/  VIADD R15, R15, 0x200 ;  /* 0x000002000f0f7836 */ /* 0x000fe40000000000 */
[----:B------:R-:W-:Y:S01]  /*cd50*/  VIADD R14, R2, 0x1800 ;  /* 0x00001800020e7836 */ /* 0x000fe20000000000 */
[C-C-:B--2---:R-:W-:Y:S02]  /*cd60*/  PRMT R8, R4.reuse, 0x6420, R5.reuse ;  /* 0x0000642004087816 */ /* 0x144fe40000000005 */
[----:B------:R-:W-:Y:S02]  /*cd70*/  PRMT R9, R4, 0x7531, R5 ;  /* 0x0000753104097816 */ /* 0x000fe40000000005 */
[----:B------:R-:W-:Y:S02]  /*cd80*/  LOP3.LUT R4, R12, R16, RZ, 0xfc, !PT ;  /* 0x000000100c047212 */ /* 0x000fe400078efcff */
[C-C-:B------:R-:W-:Y:S02]  /*cd90*/  PRMT R10, R6.reuse, 0x6420, R7.reuse ;  /* 0x00006420060a7816 */ /* 0x140fe40000000007 */
[----:B------:R-:W-:Y:S01]  /*cda0*/  PRMT R11, R6, 0x7531, R7 ;  /* 0x00007531060b7816 */ /* 0x000fe20000000007 */
[----:B------:R-:W-:Y:S01]  /*cdb0*/  IMAD.IADD R18, R15, 0x1, R4 ;  /* 0x000000010f127824 */ /* 0x000fe200078e0204 */
[----:B------:R-:W-:-:S02]  /*cdc0*/  LOP3.LUT R4, R3, R17, RZ, 0xfc, !PT ;  /* 0x0000001103047212 */ /* 0x000fc400078efcff */
[----:B------:R-:W-:Y:S02]  /*cdd0*/  LOP3.LUT R3, R14, R16, RZ, 0xfc, !PT ;  /* 0x000000100e037212 */ /* 0x000fe400078efcff */
[----:B------:R1:W-:Y:S01]  /*cde0*/  STSM.16.M88.4 [R18], R8 ;  /* 0x0000000812007844 */ /* 0x0003e20000000200 */
[-C--:B------:R-:W-:Y:S02]  /*cdf0*/  LOP3.LUT R12, R12, R17.reuse, RZ, 0xfc, !PT ;  /* 0x000000110c0c7212 */ /* 0x080fe400078efcff */
[----:B------:R-:W-:Y:S01]  /*ce00*/  IMAD.IADD R15, R15, 0x1, R3 ;  /* 0x000000010f0f7824 */ /* 0x000fe200078e0203 */
[----:B------:R-:W2:Y:S01]  /*ce10*/  LDSM.16.MT88.4 R4, [R4+UR40+0xf200] ;  /* 0x00f200280404783b */ /* 0x000ea20008004200 */
[----:B------:R-:W-:Y:S01]  /*ce20*/  VIADD R3, R2, 0x3000 ;  /* 0x0000300002037836 */ /* 0x000fe20000000000 */
[----:B------:R-:W-:Y:S01]  /*ce30*/  LOP3.LUT R14, R14, R17, RZ, 0xfc, !PT ;  /* 0x000000110e0e7212 */ /* 0x000fe200078efcff */
[----:B-1----:R-:W-:Y:S01]  /*ce40*/  VIADD R18, R2, 0x2000 ;  /* 0x0000200002127836 */ /* 0x002fe20000000000 */
[----:B--2---:R-:W-:-:S02]  /*ce50*/  PRMT R8, R4, 0x6420, R5 ;  /* 0x0000642004087816 */ /* 0x004fc40000000005 */
[----:B------:R-:W-:Y:S02]  /*ce60*/  PRMT R9, R4, 0x7531, R5 ;  /* 0x0000753104097816 */ /* 0x000fe40000000005 */
[C-C-:B------:R-:W-:Y:S02]  /*ce70*/  PRMT R10, R6.reuse, 0x6420, R7.reuse ;  /* 0x00006420060a7816 */ /* 0x140fe40000000007 */
[----:B------:R-:W-:Y:S02]  /*ce80*/  PRMT R11, R6, 0x7531, R7 ;  /* 0x00007531060b7816 */ /* 0x000fe40000000007 */
[C---:B------:R-:W-:Y:S02]  /*ce90*/  LOP3.LUT R5, R3.reuse, R17, RZ, 0xfc, !PT ;  /* 0x0000001103057212 */ /* 0x040fe400078efcff */
[----:B------:R-:W-:Y:S01]  /*cea0*/  LOP3.LUT R3, R3, R16, RZ, 0xfc, !PT ;  /* 0x0000001003037212 */ /* 0x000fe200078efcff */
[----:B------:R1:W-:Y:S04]  /*ceb0*/  STSM.16.M88.4 [R15], R8 ;  /* 0x000000080f007844 */ /* 0x0003e80000000200 */
[----:B------:R-:W2:Y:S01]  /*cec0*/  LDSM.16.MT88.4 R4, [R5+UR40+0xf200] ;  /* 0x00f200280504783b */ /* 0x000ea20008004200 */
[----:B-1----:R-:W-:-:S04]  /*ced0*/  IMAD.U32 R15, RZ, RZ, UR40 ;  /* 0x00000028ff0f7e24 */ /* 0x002fc8000f8e00ff */
[----:B------:R-:W-:Y:S01]  /*cee0*/  VIADD R15, R15, 0x200 ;  /* 0x000002000f0f7836 */ /* 0x000fe20000000000 */
[C-C-:B--2---:R-:W-:Y:S02]  /*cef0*/  PRMT R8, R4.reuse, 0x6420, R5.reuse ;  /* 0x0000642004087816 */ /* 0x144fe40000000005 */
[----:B------:R-:W-:Y:S02]  /*cf00*/  PRMT R9, R4, 0x7531, R5 ;  /* 0x0000753104097816 */ /* 0x000fe40000000005 */
[----:B------:R-:W-:Y:S02]  /*cf10*/  LOP3.LUT R4, R18, R16, RZ, 0xfc, !PT ;  /* 0x0000001012047212 */ /* 0x000fe400078efcff */
[C-C-:B------:R-:W-:Y:S02]  /*cf20*/  PRMT R10, R6.reuse, 0x6420, R7.reuse ;  /* 0x00006420060a7816 */ /* 0x140fe40000000007 */
[----:B------:R-:W-:Y:S01]  /*cf30*/  PRMT R11, R6, 0x7531, R7 ;  /* 0x00007531060b7816 */ /* 0x000fe20000000007 */
[----:B------:R-:W-:Y:S01]  /*cf40*/  IMAD.IADD R21, R15, 0x1, R4 ;  /* 0x000000010f157824 */ /* 0x000fe200078e0204 */
[----:B------:R-:W-:Y:S01]  /*cf50*/  LOP3.LUT R18, R18, R17, RZ, 0xfc, !PT ;  /* 0x0000001112127212 */ /* 0x000fe200078efcff */
[----:B------:R-:W-:-:S03]  /*cf60*/  VIADD R15, R2, 0x5800 ;  /* 0x00005800020f7836 */ /* 0x000fc60000000000 */
[----:B------:R-:W-:Y:S02]  /*cf70*/  STSM.16.M88.4 [R21], R8 ;  /* 0x0000000815007844 */ /* 0x000fe40000000200 */
[C---:B------:R-:W-:Y:S02]  /*cf80*/  LOP3.LUT R4, R15.reuse, R17, RZ, 0xfc, !PT ;  /* 0x000000110f047212 */ /* 0x040fe400078efcff */
[----:B------:R-:W-:-:S04]  /*cf90*/  LOP3.LUT R15, R15, R16, RZ, 0xfc, !PT ;  /* 0x000000100f0f7212 */ /* 0x000fc800078efcff */
[----:B------:R-:W1:Y:S02]  /*cfa0*/  LDSM.16.MT88.4 R4, [R4+UR40+0xf200] ;  /* 0x00f200280404783b */ /* 0x000e640008004200 */
[C-C-:B-1----:R-:W-:Y:S02]  /*cfb0*/  PRMT R8, R4.reuse, 0x6420, R5.reuse ;  /* 0x0000642004087816 */ /* 0x142fe40000000005 */
[----:B------:R-:W-:Y:S01]  /*cfc0*/  PRMT R9, R4, 0x7531, R5 ;  /* 0x0000753104097816 */ /* 0x000fe20000000005 */
[----:B------:R-:W-:Y:S01]  /*cfd0*/  IMAD.U32 R5, RZ, RZ, UR40 ;  /* 0x00000028ff057e24 */ /* 0x000fe2000f8e00ff */
[C-C-:B------:R-:W-:Y:S02]  /*cfe0*/  PRMT R10, R6.reuse, 0x6420, R7.reuse ;  /* 0x00006420060a7816 */ /* 0x140fe40000000007 */
[----:B------:R-:W-:Y:S01]  /*cff0*/  PRMT R11, R6, 0x7531, R7 ;  /* 0x00007531060b7816 */ /* 0x000fe20000000007 */
[----:B------:R-:W-:-:S04]  /*d000*/  VIADD R5, R5, 0x200 ;  /* 0x0000020005057836 */ /* 0x000fc80000000000 */
[----:B------:R-:W-:-:S05]  /*d010*/  IMAD.IADD R13, R5, 0x1, R13 ;  /* 0x00000001050d7824 */ /* 0x000fca00078e020d */
[----:B------:R1:W-:Y:S04]  /*d020*/  STSM.16.M88.4 [R13], R8 ;  /* 0x000000080d007844 */ /* 0x0003e80000000200 */
[----:B------:R-:W2:Y:S01]  /*d030*/  LDSM.16.MT88.4 R4, [R12+UR40+0xf200] ;  /* 0x00f200280c04783b */ /* 0x000ea20008004200 */
[----:B-1----:R-:W-:-:S04]  /*d040*/  IMAD.U32 R13, RZ, RZ, UR40 ;  /* 0x00000028ff0d7e24 */ /* 0x002fc8000f8e00ff */
[----:B------:R-:W-:-:S04]  /*d050*/  VIADD R13, R13, 0x200 ;  /* 0x000002000d0d7836 */ /* 0x000fc80000000000 */
[----:B------:R-:W-:Y:S02]  /*d060*/  IMAD.IADD R21, R13, 0x1, R3 ;  /* 0x000000010d157824 */ /* 0x000fe400078e0203 */
[----:B------:R-:W-:Y:S01]  /*d070*/  VIADD R3, R2, 0x3800 ;  /* 0x0000380002037836 */ /* 0x000fe20000000000 */
[C-C-:B--2---:R-:W-:Y:S02]  /*d080*/  PRMT R8, R4.reuse, 0x6420, R5.reuse ;  /* 0x0000642004087816 */ /* 0x144fe40000000005 */
[----:B------:R-:W-:Y:S02]  /*d090*/  PRMT R9, R4, 0x7531, R5 ;  /* 0x0000753104097816 */ /* 0x000fe40000000005 */
[C-C-:B------:R-:W-:Y:S02]  /*d0a0*/  PRMT R10, R6.reuse, 0x6420, R7.reuse ;  /* 0x00006420060a7816 */ /* 0x140fe40000000007 */
[----:B------:R-:W-:Y:S02]  /*d0b0*/  PRMT R11, R6, 0x7531, R7 ;  /* 0x00007531060b7816 */ /* 0x000fe40000000007 */
[----:B------:R-:W-:-:S02]  /*d0c0*/  LOP3.LUT R4, R3, R17, RZ, 0xfc, !PT ;  /* 0x0000001103047212 */ /* 0x000fc400078efcff */
[----:B------:R-:W-:Y:S01]  /*d0d0*/  LOP3.LUT R3, R3, R16, RZ, 0xfc, !PT ;  /* 0x0000001003037212 */ /* 0x000fe200078efcff */
[----:B------:R1:W-:Y:S04]  /*d0e0*/  STSM.16.M88.4 [R21], R8 ;  /* 0x0000000815007844 */ /* 0x0003e80000000200 */
[----:B------:R-:W2:Y:S01]  /*d0f0*/  LDSM.16.MT88.4 R4, [R4+UR40+0xf200] ;  /* 0x00f200280404783b */ /* 0x000ea20008004200 */
[----:B------:R-:W-:Y:S02]  /*d100*/  IMAD.IADD R12, R13, 0x1, R3 ;  /* 0x000000010d0c7824 */ /* 0x000fe400078e0203 */
[C---:B------:R-:W-:Y:S02]  /*d110*/  VIADD R13, R2.reuse, 0x6000 ;  /* 0x00006000020d7836 */ /* 0x040fe40000000000 */
[----:B------:R-:W-:-:S03]  /*d120*/  VIADD R3, R2, 0x4000 ;  /* 0x0000400002037836 */ /* 0x000fc60000000000 */
[C---:B-1----:R-:W-:Y:S02]  /*d130*/  LOP3.LUT R21, R13.reuse, R17, RZ, 0xfc, !PT ;  /* 0x000000110d157212 */ /* 0x042fe400078efcff */
[----:B------:R-:W-:Y:S02]  /*d140*/  LOP3.LUT R13, R13, R16, RZ, 0xfc, !PT ;  /* 0x000000100d0d7212 */ /* 0x000fe400078efcff */
[C-C-:B--2---:R-:W-:Y:S02]  /*d150*/  PRMT R8, R4.reuse, 0x6420, R5.reuse ;  /* 0x0000642004087816 */ /* 0x144fe40000000005 */
[----:B------:R-:W-:Y:S02]  /*d160*/  PRMT R9, R4, 0x7531, R5 ;  /* 0x0000753104097816 */ /* 0x000fe40000000005 */
[C-C-:B------:R-:W-:Y:S02]  /*d170*/  PRMT R10, R6.reuse, 0x6420, R7.reuse ;  /* 0x00006420060a7816 */ /* 0x140fe40000000007 */
[----:B------:R-:W-:-:S05]  /*d180*/  PRMT R11, R6, 0x7531, R7 ;  /* 0x00007531060b7816 */ /* 0x000fca0000000007 */
        /* <DEDUP_REMOVED lines=9> */
[----:B------:R-:W-:-:S02]  /*d220*/  IMAD.IADD R21, R12, 0x1, R4 ;  /* 0x000000010c157824 */ /* 0x000fc400078e0204 */
[----:B------:R-:W-:-:S03]  /*d230*/  VIADD R12, R2, 0x4800 ;  /* 0x00004800020c7836 */ /* 0x000fc60000000000 */
[----:B------:R-:W-:Y:S04]  /*d240*/  STSM.16.M88.4 [R21], R8 ;  /* 0x0000000815007844 */ /* 0x000fe80000000200 */
[----:B------:R1:W2:Y:S02]  /*d250*/  LDSM.16.MT88.4 R4, [R14+UR40+0xf200] ;  /* 0x00f200280e04783b */ /* 0x0002a40008004200 */
[----:B-1----:R-:W-:-:S04]  /*d260*/  IMAD.U32 R14, RZ, RZ, UR40 ;  /* 0x00000028ff0e7e24 */ /* 0x002fc8000f8e00ff */
[----:B------:R-:W-:Y:S01]  /*d270*/  VIADD R14, R14, 0x200 ;  /* 0x000002000e0e7836 */ /* 0x000fe20000000000 */
[----:B------:R-:W-:Y:S01]  /*d280*/  LOP3.LUT R21, R3, R17, RZ, 0xfc, !PT ;  /* 0x0000001103157212 */ /* 0x000fe200078efcff */
[C---:B------:R-:W-:Y:S02]  /*d290*/  VIADD R3, R2.reuse, 0x6800 ;  /* 0x0000680002037836 */ /* 0x040fe40000000000 */
[----:B------:R-:W-:Y:S01]  /*d2a0*/  VIADD R2, R2, 0x7000 ;  /* 0x0000700002027836 */ /* 0x000fe20000000000 */
[C-C-:B--2---:R-:W-:Y:S02]  /*d2b0*/  PRMT R8, R4.reuse, 0x6420, R5.reuse ;  /* 0x0000642004087816 */ /* 0x144fe40000000005 */
[----:B------:R-:W-:Y:S02]  /*d2c0*/  PRMT R9, R4, 0x7531, R5 ;  /* 0x0000753104097816 */ /* 0x000fe40000000005 */
[----:B------:R-:W-:Y:S02]  /*d2d0*/  LOP3.LUT R4, R12, R16, RZ, 0xfc, !PT ;  /* 0x000000100c047212 */ /* 0x000fe400078efcff */
[----:B------:R-:W-:-:S02]  /*d2e0*/  PRMT R10, R6, 0x6420, R7 ;  /* 0x00006420060a7816 */ /* 0x000fc40000000007 */
[----:B------:R-:W-:Y:S01]  /*d2f0*/  PRMT R11, R6, 0x7531, R7 ;  /* 0x00007531060b7816 */ /* 0x000fe20000000007 */
[----:B------:R-:W-:Y:S01]  /*d300*/  IMAD.IADD R14, R14, 0x1, R4 ;  /* 0x000000010e0e7824 */ /* 0x000fe200078e0204 */
[----:B------:R-:W-:-:S04]  /*d310*/  LOP3.LUT R12, R12, R17, RZ, 0xfc, !PT ;  /* 0x000000110c0c7212 */ /* 0x000fc800078efcff */
[----:B------:R1:W-:Y:S04]  /*d320*/  STSM.16.M88.4 [R14], R8 ;  /* 0x000000080e007844 */ /* 0x0003e80000000200 */
[----:B------:R-:W2:Y:S01]  /*d330*/  LDSM.16.MT88.4 R4, [R21+UR40+0xf200] ;  /* 0x00f200281504783b */ /* 0x000ea20008004200 */
[----:B-1----:R-:W-:-:S04]  /*d340*/  IMAD.U32 R14, RZ, RZ, UR40 ;  /* 0x00000028ff0e7e24 */ /* 0x002fc8000f8e00ff */
[----:B------:R-:W-:-:S04]  /*d350*/  VIADD R14, R14, 0x200 ;  /* 0x000002000e0e7836 */ /* 0x000fc80000000000 */
[----:B------:R-:W-:Y:S01]  /*d360*/  IMAD.IADD R20, R14, 0x1, R20 ;  /* 0x000000010e147824 */ /* 0x000fe200078e0214 */
[C---:B------:R-:W-:Y:S02]  /*d370*/  LOP3.LUT R14, R3.reuse, R17, RZ, 0xfc, !PT ;  /* 0x00000011030e7212 */ /* 0x040fe400078efcff */
[----:B------:R-:W-:Y:S02]  /*d380*/  LOP3.LUT R3, R3, R16, RZ, 0xfc, !PT ;  /* 0x0000001003037212 */ /* 0x000fe400078efcff */
[C-C-:B--2---:R-:W-:Y:S02]  /*d390*/  PRMT R8, R4.reuse, 0x6420, R5.reuse ;  /* 0x0000642004087816 */ /* 0x144fe40000000005 */
[----:B------:R-:W-:Y:S02]  /*d3a0*/  PRMT R9, R4, 0x7531, R5 ;  /* 0x0000753104097816 */ /* 0x000fe40000000005 */
[C-C-:B------:R-:W-:Y:S02]  /*d3b0*/  PRMT R10, R6.reuse, 0x6420, R7.reuse ;  /* 0x00006420060a7816 */ /* 0x140fe40000000007 */
[----:B------:R-:W-:-:S05]  /*d3c0*/  PRMT R11, R6, 0x7531, R7 ;  /* 0x00007531060b7816 */ /* 0x000fca0000000007 */
[----:B------:R-:W-:Y:S04]  /*d3d0*/  STSM.16.M88.4 [R20], R8 ;  /* 0x0000000814007844 */ /* 0x000fe80000000200 */
[----:B------:R1:W2:Y:S02]  /*d3e0*/  LDSM.16.MT88.4 R4, [R14+UR40+0xf200] ;  /* 0x00f200280e04783b */ /* 0x0002a40008004200 */
[----:B-1----:R-:W-:-:S04]  /*d3f0*/  IMAD.U32 R14, RZ, RZ, UR40 ;  /* 0x00000028ff0e7e24 */ /* 0x002fc8000f8e00ff */
[----:B------:R-:W-:-:S04]  /*d400*/  VIADD R14, R14, 0x200 ;  /* 0x000002000e0e7836 */ /* 0x000fc80000000000 */
[C---:B------:R-:W-:Y:S02]  /*d410*/  IMAD.IADD R15, R14.reuse, 0x1, R15 ;  /* 0x000000010e0f7824 */ /* 0x040fe400078e020f */
[C---:B------:R-:W-:Y:S02]  /*d420*/  IMAD.IADD R13, R14.reuse, 0x1, R13 ;  /* 0x000000010e0d7824 */ /* 0x040fe400078e020d */
[----:B------:R-:W-:Y:S01]  /*d430*/  IMAD.IADD R3, R14, 0x1, R3 ;  /* 0x000000010e037824 */ /* 0x000fe200078e0203 */
[C-C-:B--2---:R-:W-:Y:S02]  /*d440*/  PRMT R8, R4.reuse, 0x6420, R5.reuse ;  /* 0x0000642004087816 */ /* 0x144fe40000000005 */
[----:B------:R-:W-:Y:S02]  /*d450*/  PRMT R9, R4, 0x7531, R5 ;  /* 0x0000753104097816 */ /* 0x000fe40000000005 */
[C-C-:B------:R-:W-:Y:S02]  /*d460*/  PRMT R10, R6.reuse, 0x6420, R7.reuse ;  /* 0x00006420060a7816 */ /* 0x140fe40000000007 */
[----:B------:R-:W-:-:S05]  /*d470*/  PRMT R11, R6, 0x7531, R7 ;  /* 0x00007531060b7816 */ /* 0x000fca0000000007 */
[----:B------:R-:W-:Y:S04]  /*d480*/  STSM.16.M88.4 [R15], R8 ;  /* 0x000000080f007844 */ /* 0x000fe80000000200 */
[----:B------:R-:W1:Y:S02]  /*d490*/  LDSM.16.MT88.4 R4, [R18+UR40+0xf200] ;  /* 0x00f200281204783b */ /* 0x000e640008004200 */
[C-C-:B-1----:R-:W-:Y:S02]  /*d4a0*/  PRMT R8, R4.reuse, 0x6420, R5.reuse ;  /* 0x0000642004087816 */ /* 0x142fe40000000005 */
[----:B------:R-:W-:Y:S02]  /*d4b0*/  PRMT R9, R4, 0x7531, R5 ;  /* 0x0000753104097816 */ /* 0x000fe40000000005 */
[----:B------:R-:W-:-:S02]  /*d4c0*/  PRMT R10, R6, 0x6420, R7 ;  /* 0x00006420060a7816 */ /* 0x000fc40000000007 */
[----:B------:R-:W-:-:S05]  /*d4d0*/  PRMT R11, R6, 0x7531, R7 ;  /* 0x00007531060b7816 */ /* 0x000fca0000000007 */
[----:B------:R-:W-:Y:S04]  /*d4e0*/  STSM.16.M88.4 [R13], R8 ;  /* 0x000000080d007844 */ /* 0x000fe80000000200 */
[----:B------:R-:W1:Y:S02]  /*d4f0*/  LDSM.16.MT88.4 R4, [R12+UR40+0xf200] ;  /* 0x00f200280c04783b */ /* 0x000e640008004200 */
[C-C-:B-1----:R-:W-:Y:S02]  /*d500*/  PRMT R8, R4.reuse, 0x6420, R5.reuse ;  /* 0x0000642004087816 */ /* 0x142fe40000000005 */
[----:B------:R-:W-:Y:S02]  /*d510*/  PRMT R9, R4, 0x7531, R5 ;  /* 0x0000753104097816 */ /* 0x000fe40000000005 */
[----:B------:R-:W-:-:S02]  /*d520*/  PRMT R10, R6, 0x6420, R7 ;  /* 0x00006420060a7816 */ /* 0x000fc40000000007 */
        /* <DEDUP_REMOVED lines=19> */
.L_x_2843:
[----:B------:R-:W4:Y:S01]  /*d660*/  LDL.LU R4, [R1] ;  /* 0x0000000001047983 */ /* 0x000f220000300800 */
[----:B------:R-:W5:Y:S01]  /*d670*/  LDC R3, c[0x0][0xda4] ;  /* 0x00036900ff037b82 */ /* 0x000f620000000800 */
[----:B------:R-:W-:Y:S01]  /*d680*/  VIADD R19, R19, 0x1 ;  /* 0x0000000113137836 */ /* 0x000fe20000000000 */
[----:B------:R-:W-:Y:S01]  /*d690*/  UIADD3 UR49, UR44, UR49, URZ ;  /* 0x000000312c317290 */ /* 0x000fe2000fffe03f */
[----:B-1----:R-:W-:Y:S01]  /*d6a0*/  @!P2 VIADD R2, R0, 0x33480 ;  /* 0x000334800002a836 */ /* 0x002fe20000000000 */
[----:B------:R-:W-:Y:S02]  /*d6b0*/  UIADD3 UR47, UR47, 0x1, URZ ;  /* 0x000000012f2f7890 */ /* 0x000fe4000fffe03f */
[C---:B------:R-:W-:Y:S01]  /*d6c0*/  ISETP.NE.AND P0, PT, R19.reuse, 0x2, PT ;  /* 0x000000021300780c */ /* 0x040fe20003f05270 */
[----:B--2---:R1:W-:Y:S01]  /*d6d0*/  SYNCS.ARRIVE.TRANS64.A1T0 RZ, [R0+URZ+0x33450], RZ ;  /* 0x033450ff00ff79a7 */ /* 0x0043e2000810003f */
[----:B------:R-:W-:Y:S01]  /*d6e0*/  @!P2 PRMT R2, RZ, 0x654, R2 ;  /* 0x00000654ff02a816 */ /* 0x000fe20000000002 */
[----:B------:R-:W-:Y:S01]  /*d6f0*/  BAR.SYNC.DEFER_BLOCKING 0x2, 0x80 ;  /* 0x0082000000007b1d */ /* 0x000fe20000010000 */
[----:B------:R-:W-:-:S02]  /*d700*/  SEL R19, R19, RZ, P0 ;  /* 0x000000ff13137207 */ /* 0x000fc40000000000 */
[----:B-1----:R-:W-:Y:S02]  /*d710*/  SEL R0, RZ, 0x1, P0 ;  /* 0x00000001ff007807 */ /* 0x002fe40000000000 */
[----:B-----5:R-:W-:Y:S01]  /*d720*/  ISETP.LE.AND P1, PT, R3, UR49, PT ;  /* 0x0000003103007c0c */ /* 0x020fe2000bf23270 */
[----:B------:R2:W-:Y:S01]  /*d730*/  @!P2 SYNCS.ARRIVE.TRANS64.RED.A1T0 RZ, [R2+URZ], RZ ;  /* 0x000000ff02ffa9a7 */ /* 0x0005e2000810043f */
[----:B----4-:R-:W-:-:S05]  /*d740*/  LOP3.LUT R4, R4, R0, RZ, 0x3c, !PT ;  /* 0x0000000004047212 */ /* 0x010fca00078e3cff */
[----:B------:R2:W-:Y:S06]  /*d750*/  STL [R1], R4 ;  /* 0x0000000401007387 */ /* 0x0005ec0000100800 */
[----:B------:R-:W-:Y:S05]  /*d760*/  @!P1 BRA `(.L_x_2844) ;  /* 0xffffffc400f89947 */ /* 0x000fea000383ffff */
[----:B------:R-:W-:-:S12]  /*d770*/  ULOP3.LUT UR47, UR47, 0x1, URZ, 0xc, !UPT ;  /* 0x000000012f2f7892 */ /* 0x000fd8000f8e0c3f */
.L_x_2798:
[----:B------:R-:W1:Y:S01]  /*d780*/  S2R R3, SR_CgaCtaId ;  /* 0x0000000000037919 */ /* 0x000e620000008800 */
[----:B------:R-:W-:-:S04]  /*d790*/  MOV R0, 0x400 ;  /* 0x0000040000007802 */ /* 0x000fc80000000f00 */
[----:B-1----:R-:W-:Y:S01]  /*d7a0*/  LEA R8, R3, R0, 0x18 ;  /* 0x0000000003087211 */ /* 0x002fe200078ec0ff */
[----:B------:R-:W-:-:S05]  /*d7b0*/  IMAD.U32 R0, RZ, RZ, UR47 ;  /* 0x0000002fff007e24 */ /* 0x000fca000f8e00ff */
[----:B------:R-:W-:-:S04]  /*d7c0*/  SHF.L.U32 R0, R0, 0x1f, RZ ;  /* 0x0000001f00007819 */ /* 0x000fc800000006ff */
[----:B------:R-:W1:Y:S02]  /*d7d0*/  SYNCS.PHASECHK.TRANS64.TRYWAIT P0, [R8+URZ+0x33420], R0 ;  /* 0x03342000080075a7 */ /* 0x000e64000800017f */
[----:B-1----:R-:W-:Y:S05]  /*d7e0*/  @!P0 BRA `(.L_x_2845) ;  /* 0x0000000800308947 */ /* 0x002fea0003800000 */
.L_x_2873:
[----:B--2---:R-:W2:Y:S02]  /*d7f0*/  S2R R2, SR_TID.X ;  /* 0x0000000000027919 */ /* 0x004ea40000002100 */
        /* <DEDUP_REMOVED lines=13> */
.L_x_2848:
[----:B------:R-:W2:Y:S01]  /*d8d0*/  LDL.LU R6, [R1] ;  /* 0x0000000001067983 */ /* 0x000ea20000300800 */
[----:B------:R-:W-:Y:S02]  /*d8e0*/  VIADD R0, R8, 0x33440 ;  /* 0x0003344008007836 */ /* 0x000fe40000000000 */
[C---:B------:R-:W-:Y:S02]  /*d8f0*/  VIADD R2, R19.reuse, 0x1 ;  /* 0x0000000113027836 */ /* 0x040fe40000000000 */
[----:B------:R-:W-:-:S03]  /*d900*/  IMAD R5, R19, 0x8, R0 ;  /* 0x0000000813057824 */ /* 0x000fc600078e0200 */
[----:B------:R-:W-:-:S04]  /*d910*/  ISETP.NE.AND P2, PT, R2, 0x2, PT ;  /* 0x000000020200780c */ /* 0x000fc80003f45270 */
[----:B------:R-:W-:Y:S02]  /*d920*/  SEL R3, RZ, 0x1, P2 ;  /* 0x00000001ff037807 */ /* 0x000fe40001000000 */
[C---:B--2---:R-:W-:Y:S02]  /*d930*/  SHF.L.U32 R4, R6.reuse, 0x1f, RZ ;  /* 0x0000001f06047819 */ /* 0x044fe400000006ff */
[----:B------:R-:W-:Y:S02]  /*d940*/  LOP3.LUT R6, R6, R3, RZ, 0x3c, !PT ;  /* 0x0000000306067212 */ /* 0x000fe400078e3cff */
[----:B------:R-:W1:Y:S01]  /*d950*/  SYNCS.PHASECHK.TRANS64.TRYWAIT P1, [R5+URZ], R4 ;  /* 0x00000004050075a7 */ /* 0x000e62000802017f */
[----:B------:R-:W-:-:S05]  /*d960*/  SEL R3, R2, RZ, P2 ;  /* 0x000000ff02037207 */ /* 0x000fca0001000000 */
[----:B------:R-:W-:Y:S01]  /*d970*/  IMAD R7, R3, 0x8, R0 ;  /* 0x0000000803077824 */ /* 0x000fe200078e0200 */
[----:B------:R-:W-:Y:S01]  /*d980*/  SHF.L.U32 R0, R6, 0x1f, RZ ;  /* 0x0000001f06007819 */ /* 0x000fe200000006ff */
[----:B-1----:R-:W-:Y:S06]  /*d990*/  @!P1 BRA `(.L_x_2849) ;  /* 0x0000000400d89947 */ /* 0x002fec0003800000 */
.L_x_2874:
[----:B------:R-:W2:Y:S02]  /*d9a0*/  SYNCS.PHASECHK.TRANS64.TRYWAIT P1, [R7+URZ], R0 ;  /* 0x00000000070075a7 */ /* 0x000ea4000802017f */
[----:B--2---:R-:W-:Y:S05]  /*d9b0*/  @!P1 BRA `(.L_x_2850) ;  /* 0x0000000400e49947 */ /* 0x004fea0003800000 */
.L_x_2875:
[----:B------:R-:W-:Y:S05]  /*d9c0*/  @!P0 BRA `(.L_x_2851) ;  /* 0x0000000000048947 */ /* 0x000fea0003800000 */
[----:B------:R-:W-:Y:S01]  /*d9d0*/  BPT.TRAP 0x1 ;  /* 0x000000040000795c */ /* 0x000fe20000300000 */
.L_x_2851:
[----:B------:R-:W-:-:S04]  /*d9e0*/  IMAD R19, R19, 0x8, R8 ;  /* 0x0000000813137824 */ /* 0x000fc800078e0208 */
[----:B------:R-:W4:Y:S02]  /*d9f0*/  SYNCS.PHASECHK.TRANS64.TRYWAIT P1, [R19+URZ+0x33460], R4 ;  /* 0x03346004130075a7 */ /* 0x000f24000802017f */
[----:B----4-:R-:W-:Y:S05]  /*da00*/  @!P1 BRA `(.L_x_2852) ;  /* 0x0000000400e49947 */ /* 0x010fea0003800000 */
.L_x_2876:
[----:B------:R-:W-:Y:S05]  /*da10*/  @!P0 BRA `(.L_x_2853) ;  /* 0x0000000000048947 */ /* 0x000fea0003800000 */
[----:B------:R-:W-:Y:S01]  /*da20*/  BPT.TRAP 0x1 ;  /* 0x000000040000795c */ /* 0x000fe20000300000 */
.L_x_2853:
[----:B------:R-:W-:-:S04]  /*da30*/  IMAD R3, R3, 0x8, R8 ;  /* 0x0000000803037824 */ /* 0x000fc800078e0208 */
[----:B------:R-:W5:Y:S02]  /*da40*/  SYNCS.PHASECHK.TRANS64.TRYWAIT P1, [R3+URZ+0x33460], R0 ;  /* 0x03346000030075a7 */ /* 0x000f64000802017f */
[----:B-----5:R-:W-:Y:S05]  /*da50*/  @!P1 BRA `(.L_x_2854) ;  /* 0x0000000400e49947 */ /* 0x020fea0003800000 */
.L_x_2877:
[----:B------:R-:W-:Y:S05]  /*da60*/  @!P0 BRA `(.L_x_2855) ;  /* 0x0000000000048947 */ /* 0x000fea0003800000 */
[----:B------:R-:W-:Y:S01]  /*da70*/  BPT.TRAP 0x1 ;  /* 0x000000040000795c */ /* 0x000fe20000300000 */
.L_x_2855:
[----:B------:R-:W5:Y:S02]  /*da80*/  SYNCS.PHASECHK.TRANS64.TRYWAIT P0, [R19+URZ+0x33480], R4 ;  /* 0x03348004130075a7 */ /* 0x000f64000800017f */
[----:B-----5:R-:W-:Y:S05]  /*da90*/  @!P0 BRA `(.L_x_2856) ;  /* 0x0000000400e88947 */ /* 0x020fea0003800000 */
.L_x_2857:
[----:B------:R1:W1:Y:S02]  /*daa0*/  SYNCS.PHASECHK.TRANS64.TRYWAIT P0, [R3+URZ+0x33480], R0 ;  /* 0x03348000030075a7 */ /* 0x000264000800017f */
[----:B-1----:R-:W-:Y:S05]  /*dab0*/  @!P0 NANOSLEEP.SYNCS 0x989680 ;  /* 0x009896800000895d */ /* 0x002fea0003900000 */
[----:B------:R-:W1:Y:S02]  /*dac0*/  @!P0 SYNCS.PHASECHK.TRANS64 P0, [R3+URZ+0x33480], R0 ;  /* 0x03348000030085a7 */ /* 0x000e64000800007f */
[----:B-1----:R-:W-:Y:S05]  /*dad0*/  @!P0 BRA `(.L_x_2857) ;  /* 0xfffffffc00f08947 */ /* 0x002fea000383ffff */
.L_x_2847:
[----:B------:R-:W-:Y:S05]  /*dae0*/  BSYNC B0 ;  /* 0x0000000000007941 */ /* 0x000fea0003800000 */
.L_x_2846:
[----:B------:R-:W-:Y:S05]  /*daf0*/  EXIT ;  /* 0x000000000000794d */ /* 0x000fea0003800000 */
.L_x_2774:
[----:B-1----:R-:W-:-:S04]  /*db00*/  IMAD.U32 R3, RZ, RZ, UR38 ;  /* 0x00000026ff037e24 */ /* 0x002fc8000f8e00ff */
[----:B------:R1:W2:Y:S03]  /*db10*/  SYNCS.PHASECHK.TRANS64.TRYWAIT P1, [R3+URZ+0x33400], R0 ;  /* 0x03340000030075a7 */ /* 0x0002a6000802017f */
[----:B--2---:R-:W-:Y:S05]  /*db20*/  @!P1 NANOSLEEP.SYNCS 0x989680 ;  /* 0x009896800000995d */ /* 0x004fea0003900000 */
[----:B------:R-:W2:Y:S02]  /*db30*/  @!P1 SYNCS.PHASECHK.TRANS64 P1, [R3+URZ+0x33400], R0 ;  /* 0x03340000030095a7 */ /* 0x000ea4000802007f */
[----:B--2---:R-:W-:Y:S05]  /*db40*/  @!P1 BRA `(.L_x_2774) ;  /* 0xfffffffc00ec9947 */ /* 0x004fea000383ffff */
[----:B------:R-:W-:Y:S05]  /*db50*/  BRA `(.L_x_2858) ;  /* 0xffffff3800707947 */ /* 0x000fea000383ffff */
.L_x_2778:
[----:B--2---:R2:W3:Y:S02]  /*db60*/  SYNCS.PHASECHK.TRANS64.TRYWAIT P1, [R3+URZ+0x33430], R0 ;  /* 0x03343000030075a7 */ /* 0x0044e4000802017f */
[----:B---3--:R-:W-:Y:S05]  /*db70*/  @!P1 NANOSLEEP.SYNCS 0x989680 ;  /* 0x009896800000995d */ /* 0x008fea0003900000 */
[----:B------:R-:W3:Y:S02]  /*db80*/  @!P1 SYNCS.PHASECHK.TRANS64 P1, [R3+URZ+0x33430], R0 ;  /* 0x03343000030095a7 */ /* 0x000ee4000802007f */
[----:B---3--:R-:W-:Y:S05]  /*db90*/  @!P1 BRA `(.L_x_2778) ;  /* 0xfffffffc00f09947 */ /* 0x008fea000383ffff */
[----:B------:R-:W-:Y:S05]  /*dba0*/  BRA `(.L_x_2777) ;  /* 0xffffff3800987947 */ /* 0x000fea000383ffff */
.L_x_2783:
[----:B--2---:R-:W-:-:S04]  /*dbb0*/  IMAD.U32 R5, RZ, RZ, UR6 ;  /* 0x00000006ff057e24 */ /* 0x004fc8000f8e00ff */
[----:B------:R2:W3:Y:S03]  /*dbc0*/  SYNCS.PHASECHK.TRANS64.TRYWAIT P1, [R5+URZ+0x33430], R0 ;  /* 0x03343000050075a7 */ /* 0x0004e6000802017f */
[----:B---3--:R-:W-:Y:S05]  /*dbd0*/  @!P1 NANOSLEEP.SYNCS 0x989680 ;  /* 0x009896800000995d */ /* 0x008fea0003900000 */
[----:B------:R-:W3:Y:S02]  /*dbe0*/  @!P1 SYNCS.PHASECHK.TRANS64 P1, [R5+URZ+0x33430], R0 ;  /* 0x03343000050095a7 */ /* 0x000ee4000802007f */
[----:B---3--:R-:W-:Y:S05]  /*dbf0*/  @!P1 BRA `(.L_x_2783) ;  /* 0xfffffffc00ec9947 */ /* 0x008fea000383ffff */
[----:B------:R-:W-:Y:S05]  /*dc00*/  BRA `(.L_x_2780) ;  /* 0xffffff7000287947 */ /* 0x000fea000383ffff */
.L_x_2787:
[----:B--2---:R-:W-:-:S04]  /*dc10*/  IMAD.U32 R5, RZ, RZ, UR6 ;  /* 0x00000006ff057e24 */ /* 0x004fc8000f8e00ff */
[----:B------:R2:W3:Y:S03]  /*dc20*/  SYNCS.PHASECHK.TRANS64.TRYWAIT P1, [R5+URZ+0x33450], R0 ;  /* 0x03345000050075a7 */ /* 0x0004e6000802017f */
[----:B---3--:R-:W-:Y:S05]  /*dc30*/  @!P1 NANOSLEEP.SYNCS 0x989680 ;  /* 0x009896800000995d */ /* 0x008fea0003900000 */
[----:B------:R-:W3:Y:S02]  /*dc40*/  @!P1 SYNCS.PHASECHK.TRANS64 P1, [R5+URZ+0x33450], R0 ;  /* 0x03345000050095a7 */ /* 0x000ee4000802007f */
[----:B---3--:R-:W-:Y:S05]  /*dc50*/  @!P1 BRA `(.L_x_2787) ;  /* 0xfffffffc00ec9947 */ /* 0x008fea000383ffff */
[----:B------:R-:W-:Y:S05]  /*dc60*/  BRA `(.L_x_2784) ;  /* 0xffffff7c00287947 */ /* 0x000fea000383ffff */
.L_x_2793:
[----:B--2---:R-:W-:-:S04]  /*dc70*/  IMAD.U32 R7, RZ, RZ, UR8 ;  /* 0x00000008ff077e24 */ /* 0x004fc8000f8e00ff */
[----:B------:R2:W3:Y:S03]  /*dc80*/  SYNCS.PHASECHK.TRANS64.TRYWAIT P1, [R7+URZ+0x33450], R6 ;  /* 0x03345006070075a7 */ /* 0x0004e6000802017f */
[----:B---3--:R-:W-:Y:S05]  /*dc90*/  @!P1 NANOSLEEP.SYNCS 0x989680 ;  /* 0x009896800000995d */ /* 0x008fea0003900000 */
[----:B------:R-:W3:Y:S02]  /*dca0*/  @!P1 SYNCS.PHASECHK.TRANS64 P1, [R7+URZ+0x33450], R6 ;  /* 0x03345006070095a7 */ /* 0x000ee4000802007f */
[----:B---3--:R-:W-:Y:S05]  /*dcb0*/  @!P1 BRA `(.L_x_2793) ;  /* 0xfffffffc00ec9947 */ /* 0x008fea000383ffff */
[----:B------:R-:W-:Y:S05]  /*dcc0*/  BRA `(.L_x_2792) ;  /* 0xffffff9c007c7947 */ /* 0x000fea000383ffff */
.L_x_2803:
[----:B------:R-:W-:Y:S02]  /*dcd0*/  IMAD.MOV.U32 R13, RZ, RZ, R7 ;  /* 0x000000ffff0d7224 */ /* 0x000fe400078e0007 */
[----:B------:R-:W-:Y:S02]  /*dce0*/  IMAD.MOV.U32 R12, RZ, RZ, RZ ;  /* 0x000000ffff0c7224 */ /* 0x000fe400078e00ff */
[----:B------:R-:W-:Y:S02]  /*dcf0*/  IMAD.MOV.U32 R11, RZ, RZ, 0x1f ;  /* 0x0000001fff0b7424 */ /* 0x000fe400078e00ff */
[----:B------:R-:W-:-:S07]  /*dd00*/  IMAD.MOV.U32 R15, RZ, RZ, -0x1 ;  /* 0xffffffffff0f7424 */ /* 0x000fce00078e00ff */
[----:B--2---:R-:W-:Y:S05]  /*dd10*/  WARPSYNC.COLLECTIVE R15, `(.L_x_2859) ;  /* 0x000000000f087348 */ /* 0x004fea0003c00000 */
[----:B------:R1:W3:Y:S02]  /*dd20*/  SHFL.IDX P6, R14, R13, R12, R11 ;  /* 0x0000000c0d0e7389 */ /* 0x0002e400000c000b */
[----:B-123--:R-:W-:Y:S01]  /*dd30*/  ENDCOLLECTIVE ;  /* 0x000000000000791b */ /* 0x00efe20003800000 */
.L_x_2859:
[----:B------:R-:W-:Y:S05]  /*dd40*/  BRA `(.L_x_2860) ;  /* 0xffffffc800f47947 */ /* 0x000fea000383ffff */
.L_x_2805:
[----:B------:R-:W-:Y:S01]  /*dd50*/  BSSY B0, `(.L_x_2861) ;  /* 0x0000006000007945 */ /* 0x000fe20003800000 */
[----:B------:R-:W-:-:S07]  /*dd60*/  IMAD.MOV.U32 R15, RZ, RZ, -0x1 ;  /* 0xffffffffff0f7424 */ /* 0x000fce00078e00ff */
[----:B------:R-:W-:Y:S05]  /*dd70*/  WARPSYNC.COLLECTIVE R15, `(.L_x_2862) ;  /* 0x000000000f0c7348 */ /* 0x000fea0003c00000 */
[----:B------:R-:W-:Y:S02]  /*dd80*/  ELECT P6, UR62, PT ;  /* 0x00000000003e782f */ /* 0x000fe400038c0000 */
[----:B------:R-:W-:Y:S01]  /*dd90*/  MOV R14, UR62 ;  /* 0x0000003e000e7c02 */ /* 0x000fe20008000f00 */
[----:B------:R-:W-:Y:S10]  /*dda0*/  ENDCOLLECTIVE ;  /* 0x000000000000791b */ /* 0x000ff40003800000 */
.L_x_2862:
[----:B------:R-:W-:Y:S05]  /*ddb0*/  BSYNC B0 ;  /* 0x0000000000007941 */ /* 0x000fea0003800000 */
.L_x_2861:
[----:B------:R-:W-:Y:S05]  /*ddc0*/  BRA `(.L_x_2863) ;  /* 0xffffffc800f47947 */ /* 0x000fea000383ffff */
.L_x_2808:
[----:B-1----:R1:W2:Y:S02]  /*ddd0*/  SYNCS.PHASECHK.TRANS64.TRYWAIT P3, [R5+URZ+0x33480], R2 ;  /* 0x03348002050075a7 */ /* 0x0022a4000806017f */
[----:B--2---:R-:W-:Y:S05]  /*dde0*/  @!P3 NANOSLEEP.SYNCS 0x989680 ;  /* 0x009896800000b95d */ /* 0x004fea0003900000 */
[----:B------:R-:W2:Y:S02]  /*ddf0*/  @!P3 SYNCS.PHASECHK.TRANS64 P3, [R5+URZ+0x33480], R2 ;  /* 0x033480020500b5a7 */ /* 0x000ea4000806007f */
[----:B--2---:R-:W-:Y:S05]  /*de00*/  @!P3 BRA `(.L_x_2808) ;  /* 0xfffffffc00f0b947 */ /* 0x004fea000383ffff */
[----:B------:R-:W-:Y:S05]  /*de10*/  BRA `(.L_x_2864) ;  /* 0xffffffcc004c7947 */ /* 0x000fea000383ffff */
.L_x_2810:
[----:B--2---:R2:W3:Y:S02]  /*de20*/  SYNCS.PHASECHK.TRANS64.TRYWAIT P3, [R5+URZ+0x33440], R2 ;  /* 0x03344002050075a7 */ /* 0x0044e4000806017f */
[----:B---3--:R-:W-:Y:S05]  /*de30*/  @!P3 NANOSLEEP.SYNCS 0x989680 ;  /* 0x009896800000b95d */ /* 0x008fea0003900000 */
[----:B------:R-:W3:Y:S02]  /*de40*/  @!P3 SYNCS.PHASECHK.TRANS64 P3, [R5+URZ+0x33440], R2 ;  /* 0x033440020500b5a7 */ /* 0x000ee4000806007f */
[----:B---3--:R-:W-:Y:S05]  /*de50*/  @!P3 BRA `(.L_x_2810) ;  /* 0xfffffffc00f0b947 */ /* 0x008fea000383ffff */
[----:B------:R-:W-:Y:S05]  /*de60*/  BRA `(.L_x_2865) ;  /* 0xffffffcc00c87947 */ /* 0x000fea000383ffff */
.L_x_2812:
[----:B--2---:R-:W-:-:S04]  /*de70*/  IMAD.U32 R3, RZ, RZ, UR40 ;  /* 0x00000028ff037e24 */ /* 0x004fc8000f8e00ff */
[----:B------:R2:W3:Y:S03]  /*de80*/  SYNCS.PHASECHK.TRANS64.TRYWAIT P0, [R3+URZ+0x33420], R2 ;  /* 0x03342002030075a7 */ /* 0x0004e6000800017f */
[----:B---3--:R-:W-:Y:S05]  /*de90*/  @!P0 NANOSLEEP.SYNCS 0x989680 ;  /* 0x009896800000895d */ /* 0x008fea0003900000 */
[----:B------:R-:W3:Y:S02]  /*dea0*/  @!P0 SYNCS.PHASECHK.TRANS64 P0, [R3+URZ+0x33420], R2 ;  /* 0x03342002030085a7 */ /* 0x000ee4000800007f */
[----:B---3--:R-:W-:Y:S05]  /*deb0*/  @!P0 BRA `(.L_x_2812) ;  /* 0xfffffffc00ec8947 */ /* 0x008fea000383ffff */
[----:B------:R-:W-:Y:S05]  /*dec0*/  BRA `(.L_x_2866) ;  /* 0xffffffd000c07947 */ /* 0x000fea000383ffff */
.L_x_2818:
[----:B-1----:R1:W4:Y:S02]  /*ded0*/  SYNCS.PHASECHK.TRANS64.TRYWAIT P0, [R6+URZ+0x33480], R4 ;  /* 0x03348004060075a7 */ /* 0x002324000800017f */
[----:B----4-:R-:W-:Y:S05]  /*dee0*/  @!P0 NANOSLEEP.SYNCS 0x989680 ;  /* 0x009896800000895d */ /* 0x010fea0003900000 */
[----:B------:R-:W4:Y:S02]  /*def0*/  @!P0 SYNCS.PHASECHK.TRANS64 P0, [R6+URZ+0x33480], R4 ;  /* 0x03348004060085a7 */ /* 0x000f24000800007f */
[----:B----4-:R-:W-:Y:S05]  /*df00*/  @!P0 BRA `(.L_x_2818) ;  /* 0xfffffffc00f08947 */ /* 0x010fea000383ffff */
[----:B------:R-:W-:Y:S05]  /*df10*/  BRA `(.L_x_2867) ;  /* 0xffffffd400607947 */ /* 0x000fea000383ffff */
.L_x_2825:
[----:B---3--:R3:W4:Y:S02]  /*df20*/  SYNCS.PHASECHK.TRANS64.TRYWAIT P0, [R6+URZ+0x33440], R4 ;  /* 0x03344004060075a7 */ /* 0x008724000800017f */
[----:B----4-:R-:W-:Y:S05]  /*df30*/  @!P0 NANOSLEEP.SYNCS 0x989680 ;  /* 0x009896800000895d */ /* 0x010fea0003900000 */
[----:B------:R-:W4:Y:S02]  /*df40*/  @!P0 SYNCS.PHASECHK.TRANS64 P0, [R6+URZ+0x33440], R4 ;  /* 0x03344004060085a7 */ /* 0x000f24000800007f */
[----:B----4-:R-:W-:Y:S05]  /*df50*/  @!P0 BRA `(.L_x_2825) ;  /* 0xfffffffc00f08947 */ /* 0x010fea000383ffff */
[----:B------:R-:W-:Y:S05]  /*df60*/  BRA `(.L_x_2868) ;  /* 0xffffffd8005c7947 */ /* 0x000fea000383ffff */
.L_x_2833:
[----:B----4-:R4:W1:Y:S02]  /*df70*/  SYNCS.PHASECHK.TRANS64.TRYWAIT P3, [R12+URZ+0x33470], R5 ;  /* 0x033470050c0075a7 */ /* 0x010864000806017f */
[----:B-1----:R-:W-:Y:S05]  /*df80*/  @!P3 NANOSLEEP.SYNCS 0x989680 ;  /* 0x009896800000b95d */ /* 0x002fea0003900000 */
[----:B------:R-:W1:Y:S02]  /*df90*/  @!P3 SYNCS.PHASECHK.TRANS64 P3, [R12+URZ+0x33470], R5 ;  /* 0x033470050c00b5a7 */ /* 0x000e64000806007f */
[----:B-1----:R-:W-:Y:S05]  /*dfa0*/  @!P3 BRA `(.L_x_2833) ;  /* 0xfffffffc00f0b947 */ /* 0x002fea000383ffff */
[----:B------:R-:W-:Y:S05]  /*dfb0*/  BRA `(.L_x_2869) ;  /* 0xffffffdc00707947 */ /* 0x000fea000383ffff */
.L_x_2835:
[----:B----4-:R4:W1:Y:S02]  /*dfc0*/  SYNCS.PHASECHK.TRANS64.TRYWAIT P3, [R12+URZ+0x33460], R5 ;  /* 0x033460050c0075a7 */ /* 0x010864000806017f */
[----:B-1----:R-:W-:Y:S05]  /*dfd0*/  @!P3 NANOSLEEP.SYNCS 0x989680 ;  /* 0x009896800000b95d */ /* 0x002fea0003900000 */
[----:B------:R-:W1:Y:S02]  /*dfe0*/  @!P3 SYNCS.PHASECHK.TRANS64 P3, [R12+URZ+0x33460], R5 ;  /* 0x033460050c00b5a7 */ /* 0x000e64000806007f */
[----:B-1----:R-:W-:Y:S05]  /*dff0*/  @!P3 BRA `(.L_x_2835) ;  /* 0xfffffffc00f0b947 */ /* 0x002fea000383ffff */
[----:B------:R-:W-:Y:S05]  /*e000*/  BRA `(.L_x_2870) ;  /* 0xffffffdc00787947 */ /* 0x000fea000383ffff */
.L_x_2840:
[----:B--2---:R2:W4:Y:S02]  /*e010*/  SYNCS.PHASECHK.TRANS64.TRYWAIT P0, [R0+URZ+0x33470], R3 ;  /* 0x03347003000075a7 */ /* 0x004524000800017f */
[----:B----4-:R-:W-:Y:S05]  /*e020*/  @!P0 NANOSLEEP.SYNCS 0x989680 ;  /* 0x009896800000895d */ /* 0x010fea0003900000 */
[----:B------:R-:W4:Y:S02]  /*e030*/  @!P0 SYNCS.PHASECHK.TRANS64 P0, [R0+URZ+0x33470], R3 ;  /* 0x03347003000085a7 */ /* 0x000f24000800007f */
[----:B----4-:R-:W-:Y:S05]  /*e040*/  @!P0 BRA `(.L_x_2840) ;  /* 0xfffffffc00f08947 */ /* 0x010fea000383ffff */
[----:B------:R-:W-:Y:S05]  /*e050*/  BRA `(.L_x_2871) ;  /* 0xffffffe800a07947 */ /* 0x000fea000383ffff */
.L_x_2842:
[----:B--2---:R2:W4:Y:S02]  /*e060*/  SYNCS.PHASECHK.TRANS64.TRYWAIT P0, [R0+URZ+0x33460], R3 ;  /* 0x03346003000075a7 */ /* 0x004524000800017f */
[----:B----4-:R-:W-:Y:S05]  /*e070*/  @!P0 NANOSLEEP.SYNCS 0x989680 ;  /* 0x009896800000895d */ /* 0x010fea0003900000 */
[----:B------:R-:W4:Y:S02]  /*e080*/  @!P0 SYNCS.PHASECHK.TRANS64 P0, [R0+URZ+0x33460], R3 ;  /* 0x03346003000085a7 */ /* 0x000f24000800007f */
[----:B----4-:R-:W-:Y:S05]  /*e090*/  @!P0 BRA `(.L_x_2842) ;  /* 0xfffffffc00f08947 */ /* 0x010fea000383ffff */
[----:B------:R-:W-:Y:S05]  /*e0a0*/  BRA `(.L_x_2872) ;  /* 0xffffffe800a87947 */ /* 0x000fea000383ffff */
.L_x_2845:
[----:B-1----:R1:W4:Y:S02]  /*e0b0*/  SYNCS.PHASECHK.TRANS64.TRYWAIT P0, [R8+URZ+0x33420], R0 ;  /* 0x03342000080075a7 */ /* 0x002324000800017f */
[----:B----4-:R-:W-:Y:S05]  /*e0c0*/  @!P0 NANOSLEEP.SYNCS 0x989680 ;  /* 0x009896800000895d */ /* 0x010fea0003900000 */
[----:B------:R-:W4:Y:S02]  /*e0d0*/  @!P0 SYNCS.PHASECHK.TRANS64 P0, [R8+URZ+0x33420], R0 ;  /* 0x03342000080085a7 */ /* 0x000f24000800007f */
[----:B----4-:R-:W-:Y:S05]  /*e0e0*/  @!P0 BRA `(.L_x_2845) ;  /* 0xfffffffc00f08947 */ /* 0x010fea000383ffff */
[----:B------:R-:W-:Y:S05]  /*e0f0*/  BRA `(.L_x_2873) ;  /* 0xfffffff400bc7947 */ /* 0x000fea000383ffff */
.L_x_2849:
[----:B-1----:R1:W2:Y:S02]  /*e100*/  SYNCS.PHASECHK.TRANS64.TRYWAIT P1, [R5+URZ], R4 ;  /* 0x00000004050075a7 */ /* 0x0022a4000802017f */
[----:B--2---:R-:W-:Y:S05]  /*e110*/  @!P1 NANOSLEEP.SYNCS 0x989680 ;  /* 0x009896800000995d */ /* 0x004fea0003900000 */
[----:B------:R-:W2:Y:S02]  /*e120*/  @!P1 SYNCS.PHASECHK.TRANS64 P1, [R5+URZ], R4 ;  /* 0x00000004050095a7 */ /* 0x000ea4000802007f */
[----:B--2---:R-:W-:Y:S05]  /*e130*/  @!P1 BRA `(.L_x_2849) ;  /* 0xfffffffc00f09947 */ /* 0x004fea000383ffff */
[----:B------:R-:W-:Y:S05]  /*e140*/  BRA `(.L_x_2874) ;  /* 0xfffffff800147947 */ /* 0x000fea000383ffff */
.L_x_2850:
[----:B--2---:R2:W4:Y:S02]  /*e150*/  SYNCS.PHASECHK.TRANS64.TRYWAIT P1, [R7+URZ], R0 ;  /* 0x00000000070075a7 */ /* 0x004524000802017f */
[----:B----4-:R-:W-:Y:S05]  /*e160*/  @!P1 NANOSLEEP.SYNCS 0x989680 ;  /* 0x009896800000995d */ /* 0x010fea0003900000 */
[----:B------:R-:W4:Y:S02]  /*e170*/  @!P1 SYNCS.PHASECHK.TRANS64 P1, [R7+URZ], R0 ;  /* 0x00000000070095a7 */ /* 0x000f24000802007f */
[----:B----4-:R-:W-:Y:S05]  /*e180*/  @!P1 BRA `(.L_x_2850) ;  /* 0xfffffffc00f09947 */ /* 0x010fea000383ffff */
[----:B------:R-:W-:Y:S05]  /*e190*/  BRA `(.L_x_2875) ;  /* 0xfffffff800087947 */ /* 0x000fea000383ffff */
.L_x_2852:
[----:B----4-:R4:W1:Y:S02]  /*e1a0*/  SYNCS.PHASECHK.TRANS64.TRYWAIT P1, [R19+URZ+0x33460], R4 ;  /* 0x03346004130075a7 */ /* 0x010864000802017f */
[----:B-1----:R-:W-:Y:S05]  /*e1b0*/  @!P1 NANOSLEEP.SYNCS 0x989680 ;  /* 0x009896800000995d */ /* 0x002fea0003900000 */
[----:B------:R-:W1:Y:S02]  /*e1c0*/  @!P1 SYNCS.PHASECHK.TRANS64 P1, [R19+URZ+0x33460], R4 ;  /* 0x03346004130095a7 */ /* 0x000e64000802007f */
[----:B-1----:R-:W-:Y:S05]  /*e1d0*/  @!P1 BRA `(.L_x_2852) ;  /* 0xfffffffc00f09947 */ /* 0x002fea000383ffff */
[----:B------:R-:W-:Y:S05]  /*e1e0*/  BRA `(.L_x_2876) ;  /* 0xfffffff800087947 */ /* 0x000fea000383ffff */
.L_x_2854:
[----:B------:R1:W1:Y:S02]  /*e1f0*/  SYNCS.PHASECHK.TRANS64.TRYWAIT P1, [R3+URZ+0x33460], R0 ;  /* 0x03346000030075a7 */ /* 0x000264000802017f */
[----:B-1----:R-:W-:Y:S05]  /*e200*/  @!P1 NANOSLEEP.SYNCS 0x989680 ;  /* 0x009896800000995d */ /* 0x002fea0003900000 */
[----:B------:R-:W1:Y:S02]  /*e210*/  @!P1 SYNCS.PHASECHK.TRANS64 P1, [R3+URZ+0x33460], R0 ;  /* 0x03346000030095a7 */ /* 0x000e64000802007f */
[----:B-1----:R-:W-:Y:S05]  /*e220*/  @!P1 BRA `(.L_x_2854) ;  /* 0xfffffffc00f09947 */ /* 0x002fea000383ffff */
[----:B------:R-:W-:Y:S05]  /*e230*/  BRA `(.L_x_2877) ;  /* 0xfffffff800087947 */ /* 0x000fea000383ffff */
.L_x_2856:
[----:B------:R1:W1:Y:S02]  /*e240*/  SYNCS.PHASECHK.TRANS64.TRYWAIT P0, [R19+URZ+0x33480], R4 ;  /* 0x03348004130075a7 */ /* 0x000264000800017f */
[----:B-1----:R-:W-:Y:S05]  /*e250*/  @!P0 NANOSLEEP.SYNCS 0x989680 ;  /* 0x009896800000895d */ /* 0x002fea0003900000 */
[----:B------:R-:W1:Y:S02]  /*e260*/  @!P0 SYNCS.PHASECHK.TRANS64 P0, [R19+URZ+0x33480], R4 ;  /* 0x03348004130085a7 */ /* 0x000e64000800007f */
[----:B-1----:R-:W-:Y:S05]  /*e270*/  @!P0 BRA `(.L_x_2856) ;  /* 0xfffffffc00f08947 */ /* 0x002fea000383ffff */
[----:B------:R-:W-:Y:S05]  /*e280*/  BRA `(.L_x_2857) ;  /* 0xfffffff800047947 */ /* 0x000fea000383ffff */
.L_x_2878:
        /* <DEDUP_REMOVED lines=15> */
.L_x_12359:


//--------------------- .text._ZN7cutlass13device_kernelIN5flash11enable_sm90INS1_16FlashAttnFwdSm90INS1_25CollectiveMainloopFwdSm90ILi2EN4cute5tupleIJNS5_1CILi2EEENS7_ILi1EEES9_EEENS6_IJNS7_ILi128EEENS7_ILi160EEENS7_ILi192EEEEEELi192ENS_12float_e4m3_tEfNS_4arch4Sm90ELb0ELb0ELb0ELb0ELb0ELb0ELb0ELb1ELb1ELb0ELb0ELb0EEENS1_21CollectiveEpilogueFwdINS6_IJSB_SD_SC_EEESA_NS_10bfloat16_tESH_Li256ELb0ELb0ELb0ELb1EEENS1_29StaticPersistentTileSchedulerILb0EEEEEEEEEvNT_6ParamsE --------------------------
	.section	.text._ZN7cutlass13device_kernelIN5flash11enable_sm90INS1_16FlashAttnFwdSm90INS1_25CollectiveMainloopFwdSm90ILi2EN4cute5tupleIJNS5_1CILi2EEENS7_ILi1EEES9_EEENS6_IJNS7_ILi128EEENS7_ILi160EEENS7_ILi192EEEEEELi192ENS_12float_e4m3_tEfNS_4arch4Sm90ELb0ELb0ELb0ELb0ELb0ELb0ELb0ELb1ELb1ELb0ELb0ELb0EEENS1_21CollectiveEpilogueFwdINS6_IJSB_SD_SC_EEESA_NS_10bfloat16_tESH_Li256ELb0ELb0ELb0ELb1EEENS1_29StaticPersistentTileSchedulerILb0EEEEEEEEEvNT_6ParamsE,"ax",@progbits
	.align	128
.text._ZN7cutlass13device_kernelIN5flash11enable_sm90INS1_16FlashAttnFwdSm90INS1_25CollectiveMainloopFwdSm90ILi2EN4cute5tupleIJNS5_1CILi2EEENS7_ILi1EEES9_EEENS6_IJNS7_ILi128EEENS7_ILi160EEENS7_ILi192EEEEEELi192ENS_12float_e4m3_tEfNS_4arch4Sm90ELb0ELb0ELb0ELb0ELb0ELb0ELb0ELb1ELb1ELb0ELb0ELb0EEENS1_21CollectiveEpilogueFwdINS6_IJSB_SD_SC_EEESA_NS_10bfloat16_tESH_Li256ELb0ELb0ELb0ELb1EEENS1_29StaticPersistentTileSchedulerILb0EEEEEEEEEvNT_6ParamsE:
        .type           _ZN7cutlass13device_kernelIN5flash11enable_sm90INS1_16FlashAttnFwdSm90INS1_25CollectiveMainloopFwdSm90ILi2EN4cute5tupleIJNS5_1CILi2EEENS7_ILi1EEES9_EEENS6_IJNS7_ILi128EEENS7_ILi160EEENS7_ILi192EEEEEELi192ENS_12float_e4m3_tEfNS_4arch4Sm90ELb0ELb0ELb0ELb0ELb0ELb0ELb0ELb1ELb1ELb0ELb0ELb0EEENS1_21CollectiveEpilogueFwdINS6_IJSB_SD_SC_EEESA_NS_10bfloat16_tESH_Li256ELb0ELb0ELb0ELb1EEENS1_29StaticPersistentTileSchedulerILb0EEEEEEEEEvNT_6ParamsE,@function
        .size           _ZN7cutlass13device_kernelIN5flash11enable_sm90INS1_16FlashAttnFwdSm90INS1_25CollectiveMainloopFwdSm90ILi2EN4cute5tupleIJNS5_1CILi2EEENS7_ILi1EEES9_EEENS6_IJNS7_ILi128EEENS7_ILi160EEENS7_ILi192EEEEEELi192ENS_12float_e4m3_tEfNS_4arch4Sm90ELb0ELb0ELb0ELb0ELb0ELb0ELb0ELb1ELb1ELb0ELb0ELb0EEENS1_21CollectiveEpilogueFwdINS6_IJSB_SD_SC_EEESA_NS_10bfloat16_tESH_Li256ELb0ELb0ELb0ELb1EEENS1_29StaticPersistentTileSchedulerILb0EEEEEEEEEvNT_6ParamsE,(.L_x_12360 - _ZN7cutlass13device_kernelIN5flash11enable_sm90INS1_16FlashAttnFwdSm90INS1_25CollectiveMainloopFwdSm90ILi2EN4cute5tupleIJNS5_1CILi2EEENS7_ILi1EEES9_EEENS6_IJNS7_ILi128EEENS7_ILi160EEENS7_ILi192EEEEEELi192ENS_12float_e4m3_tEfNS_4arch4Sm90ELb0ELb0ELb0ELb0ELb0ELb0ELb0ELb1ELb1ELb0ELb0ELb0EEENS1_21CollectiveEpilogueFwdINS6_IJSB_SD_SC_EEESA_NS_10bfloat16_tESH_Li256ELb0ELb0ELb0ELb1EEENS1_29StaticPersistentTileSchedulerILb0EEEEEEEEEvNT_6ParamsE)
        .other          _ZN7cutlass13device_kernelIN5flash11enable_sm90INS1_16FlashAttnFwdSm90INS1_25CollectiveMainloopFwdSm90ILi2EN4cute5tupleIJNS5_1CILi2EEENS7_ILi1EEES9_EEENS6_IJNS7_ILi128EEENS7_ILi160EEENS7_ILi192EEEEEELi192ENS_12float_e4m3_tEfNS_4arch4Sm90ELb0ELb0ELb0ELb0ELb0ELb0ELb0ELb1ELb1ELb0ELb0ELb0EEENS1_21CollectiveEpilogueFwdINS6_IJSB_SD_SC_EEESA_NS_10bfloat16_tESH_Li256ELb0ELb0ELb0ELb1EEENS1_29StaticPersistentTileSchedulerILb0EEEEEEEEEvNT_6ParamsE,@"STO_CUDA_ENTRY STV_DEFAULT"
_ZN7cutlass13device_kernelIN5flash11enable_sm90INS1_16FlashAttnFwdSm90INS1_25CollectiveMainloopFwdSm90ILi2EN4cute5tupleIJNS5_1CILi2EEENS7_ILi1EEES9_EEENS6_IJNS7_ILi128EEENS7_ILi160EEENS7_ILi192EEEEEELi192ENS_12float_e4m3_tEfNS_4arch4Sm90ELb0ELb0ELb0ELb0ELb0ELb0ELb0ELb1ELb1ELb0ELb0ELb0EEENS1_21CollectiveEpilogueFwdINS6_IJSB_SD_SC_EEESA_NS_10bfloat16_tESH_Li256ELb0ELb0ELb0ELb1EEENS1_29StaticPersistentTileSchedulerILb0EEEEEEEEEvNT_6ParamsE:
        /* <DEDUP_REMOVED lines=24> */
.L_x_2880:
[----:B------:R-:W-:Y:S05]  /*0180*/  BSYNC B0 ;  /* 0x0000000000007941 */ /* 0x000fea0003800000 */
.L_x_2879:
[----:B------:R-:W-:Y:S01]  /*0190*/  VOTEU.ANY UP0, P0 ;  /* 0x00000000003f7886 */ /* 0x000fe20000000100 */
[----:B------:R-:W1:Y:S01]  /*01a0*/  SHFL.IDX PT, R3, R22, RZ, 0x1f ;  /* 0x00001fff16037589 */ /* 0x000e6200000e0000 */
[----:B------:R-:W-:Y:S01]  /*01b0*/  UMOV UR4, 0x1 ;  /* 0x0000000100047882 */ /* 0x000fe20000000000 */
[----:B------:R-:W-:Y:S01]  /*01c0*/  UMOV UR7, 0x2 ;  /* 0x0000000200077882 */ /* 0x000fe20000000000 */
[----:B------:R-:W-:Y:S01]  /*01d0*/  VOTEU.ANY UP1, P0 ;  /* 0x00000000003f7886 */ /* 0x000fe20000020100 */
[----:B------:R-:W2:Y:S01]  /*01e0*/  @UP0 S2UR UR8, SR_CgaCtaId ;  /* 0x00000000000809c3 */ /* 0x000ea20000008800 */
[----:B------:R-:W3:Y:S01]  /*01f0*/  SHFL.IDX PT, R2, R0, RZ, 0x1f ;  /* 0x00001fff00027589 */ /* 0x000ee200000e0000 */
[----:B------:R-:W-:Y:S01]  /*0200*/  @UP0 UMOV UR6, 0x400 ;  /* 0x0000040000060882 */ /* 0x000fe20000000000 */
[----:B------:R-:W-:-:S04]  /*0210*/  @UP0 UIADD3 UR4, -UR4, 0x100000, URZ ;  /* 0x0010000004040890 */ /* 0x000fc8000fffe13f */
[----:B------:R-:W-:Y:S02]  /*0220*/  @UP0 USHF.L.U32 UR5, UR4, 0xb, URZ ;  /* 0x0000000b04050899 */ /* 0x000fe4000800063f */
[----:B------:R-:W-:Y:S01]  /*0230*/  @UP0 USHF.L.U32 UR4, UR4, 0x1, URZ ;  /* 0x0000000104040899 */ /* 0x000fe2000800063f */
[----:B------:R-:W-:Y:S01]  /*0240*/  VOTEU.ANY UP2, P0 ;  /* 0x00000000003f7886 */ /* 0x000fe20000040100 */
[----:B-1----:R-:W-:Y:S01]  /*0250*/  R2UR UR9, R3 ;  /* 0x00000000030972ca */ /* 0x002fe200000e0000 */
[----:B--2---:R-:W-:Y:S01]  /*0260*/  @UP0 ULEA UR8, UR8, UR6, 0x18 ;  /* 0x0000000608080291 */ /* 0x004fe2000f8ec03f */
[----:B---3--:R-:W-:Y:S01]  /*0270*/  ISETP.NE.AND P1, PT, R2, RZ, PT ;  /* 0x000000ff0200720c */ /* 0x008fe20003f25270 */
[----:B------:R-:W-:-:S04]  /*0280*/  @UP0 UIADD3 UR6, -UR7, 0x100000, URZ ;  /* 0x0010000007060890 */ /* 0x000fc8000fffe13f */
[----:B------:R-:W-:Y:S02]  /*0290*/  @UP0 USHF.L.U32 UR7, UR6, 0xb, URZ ;  /* 0x0000000b06070899 */ /* 0x000fe4000800063f */
[----:B------:R-:W-:-:S04]  /*02a0*/  @UP0 USHF.L.U32 UR6, UR6, 0x1, URZ ;  /* 0x0000000106060899 */ /* 0x000fc8000800063f */
[----:B------:R-:W-:Y:S01]  /*02b0*/  UISETP.NE.AND UP0, UPT, UR9, URZ, UPT ;  /* 0x0000003f0900728c */ /* 0x000fe2000bf05270 */
[----:B------:R-:W1:Y:S02]  /*02c0*/  FENCE.VIEW.ASYNC.S ;  /* 0x00000000000073c6 */ /* 0x000e640000000000 */
[----:B-1----:R1:W2:Y:S05]  /*02d0*/  @UP1 SYNCS.EXCH.64 URZ, [UR8+0x33400], UR4 ;  /* 0x03340004083f15b2 */ /* 0x0022aa0008000100 */
[----:B------:R1:W3:Y:S01]  /*02e0*/  @UP2 SYNCS.EXCH.64 URZ, [UR8+0x33420], UR6 ;  /* 0x03342006083f25b2 */ /* 0x0002e20008000100 */
[----:B------:R-:W-:Y:S05]  /*02f0*/  @P1 BRA `(.L_x_2881) ;  /* 0x0000000000481947 */ /* 0x000fea0003800000 */
        /* <DEDUP_REMOVED lines=18> */
.L_x_2881:
[----:B-1----:R-:W1:Y:S01]  /*0420*/  S2UR UR4, SR_CTAID.Y ;  /* 0x00000000000479c3 */ /* 0x002e620000002600 */
[----:B------:R-:W4:Y:S01]  /*0430*/  SHFL.IDX PT, R4, R0, RZ, 0x1f ;  /* 0x00001fff00047589 */ /* 0x000f2200000e0000 */
[----:B------:R-:W-:Y:S01]  /*0440*/  ULDC UR5, c[0x0][0x154] ;  /* 0x0000550000057ab9 */ /* 0x000fe20000000800 */
[----:B------:R-:W-:-:S05]  /*0450*/  NOP ;  /* 0x0000000000007918 */ /* 0x000fca0000000000 */
[----:B------:R-:W5:Y:S08]  /*0460*/  S2UR UR49, SR_CTAID.X ;  /* 0x00000000003179c3 */ /* 0x000f700000002500 */
[----:B------:R-:W2:Y:S01]  /*0470*/  LDC R6, c[0x0][0x148] ;  /* 0x00005200ff067b82 */ /* 0x000ea20000000800 */
[----:B-1----:R-:W-:Y:S02]  /*0480*/  I2FP.F32.U32 R3, UR4 ;  /* 0x0000000400037c45 */ /* 0x002fe40008201000 */
[----:B----4-:R-:W-:-:S03]  /*0490*/  ISETP.NE.AND P0, PT, R4, RZ, PT ;  /* 0x000000ff0400720c */ /* 0x010fc60003f05270 */
[----:B------:R-:W-:Y:S01]  /*04a0*/  FMUL R5, R3, UR5 ;  /* 0x0000000503057c20 */ /* 0x000fe20008400000 */
[----:B------:R-:W-:Y:S02]  /*04b0*/  SHF.R.S32.HI R3, RZ, 0x1f, R7 ;  /* 0x0000001fff037819 */ /* 0x000fe40000011407 */
[----:B-----5:R-:W-:-:S03]  /*04c0*/  I2FP.F32.U32 R4, UR49 ;  /* 0x0000003100047c45 */ /* 0x020fc60008201000 */
[----:B------:R-:W1:Y:S02]  /*04d0*/  F2I.U32.TRUNC.NTZ R5, R5 ;  /* 0x0000000500057305 */ /* 0x000e64000020f000 */
[----:B-1----:R-:W-:-:S04]  /*04e0*/  IMAD.MOV R11, RZ, RZ, -R5 ;  /* 0x000000ffff0b7224 */ /* 0x002fc800078e0a05 */
[----:B--2---:R-:W-:Y:S01]  /*04f0*/  IMAD R11, R6, R11, UR4 ;  /* 0x00000004060b7e24 */ /* 0x004fe2000f8e020b */
[----:B------:R-:W-:Y:S02]  /*0500*/  ULDC UR4, c[0x0][0x150] ;  /* 0x0000540000047ab9 */ /* 0x000fe40000000800 */
[----:B------:R-:W-:Y:S01]  /*0510*/  FMUL R8, R4, UR4 ;  /* 0x0000000404087c20 */ /* 0x000fe20008400000 */
[----:B------:R-:W-:Y:S06]  /*0520*/  @P0 BRA `(.L_x_2882) ;  /* 0x0000000000480947 */ /* 0x000fec0003800000 */
[----:B------:R-:W1:Y:S01]  /*0530*/  S2UR UR5, SR_CgaCtaId ;  /* 0x00000000000579c3 */ /* 0x000e620000008800 */
        /* <DEDUP_REMOVED lines=12> */
[----:B-1----:R1:W2:Y:S08]  /*0600*/  SYNCS.EXCH.64 URZ, [UR8+0x33450], UR4 ;  /* 0x03345004083f75b2 */ /* 0x0022b00008000100 */
[----:B------:R1:W4:Y:S01]  /*0610*/  SYNCS.EXCH.64 URZ, [UR8+0x33460], UR6 ;  /* 0x03346006083f75b2 */ /* 0x0003220008000100 */
[----:B------:R1:W1:Y:S01]  /*0620*/  SYNCS.EXCH.64 URZ, [UR8+0x33458], UR4 ;  /* 0x03345804083f75b2 */ /* 0x0002620008000100 */
[----:B------:R1:W1:Y:S01]  /*0630*/  SYNCS.EXCH.64 URZ, [UR8+0x33468], UR6 ;  /* 0x03346806083f75b2 */ /* 0x0002620008000100 */
[----:B------:R-:W-:Y:S01]  /*0640*/  NOP ;  /* 0x0000000000007918 */ /* 0x000fe20000000000 */
.L_x_2882:
[----:B------:R-:W5:Y:S01]  /*0650*/  SHFL.IDX PT, R6, R0, RZ, 0x1f ;  /* 0x00001fff00067589 */ /* 0x000f6200000e0000 */
[----:B------:R-:W-:Y:S01]  /*0660*/  LEA.HI R3, R3, R7, RZ, 0x7 ;  /* 0x0000000703037211 */ /* 0x000fe200078f38ff */
[----:B------:R-:W1:Y:S01]  /*0670*/  LDC R9, c[0x0][0x144] ;  /* 0x00005100ff097b82 */ /* 0x000e620000000800 */
[----:B------:R-:W1:Y:S01]  /*0680*/  F2I.U32.TRUNC.NTZ R8, R8 ;  /* 0x0000000800087305 */ /* 0x000e62000020f000 */
[----:B------:R-:W-:Y:S01]  /*0690*/  NOP ;  /* 0x0000000000007918 */ /* 0x000fe20000000000 */
[----:B------:R-:W-:-:S05]  /*06a0*/  LOP3.LUT R3, R3, 0xffffff80, RZ, 0xc0, !PT ;  /* 0xffffff8003037812 */ /* 0x000fca00078ec0ff */
[----:B------:R-:W-:Y:S01]  /*06b0*/  IMAD.IADD R3, R7, 0x1, -R3 ;  /* 0x0000000107037824 */ /* 0x000fe200078e0a03 */
[----:B------:R-:W-:-:S04]  /*06c0*/  SHF.R.S32.HI R7, RZ, 0x1f, R2 ;  /* 0x0000001fff077819 */ /* 0x000fc80000011402 */
[----:B------:R-:W-:Y:S02]  /*06d0*/  SHF.R.S32.HI R4, RZ, 0x1f, R3 ;  /* 0x0000001fff047819 */ /* 0x000fe40000011403 */
[----:B------:R-:W-:Y:S02]  /*06e0*/  LEA.HI R7, R7, R2, RZ, 0x2 ;  /* 0x0000000207077211 */ /* 0x000fe400078f10ff */
[----:B------:R-:W-:-:S04]  /*06f0*/  LEA.HI R4, R4, R3, RZ, 0x3 ;  /* 0x0000000304047211 */ /* 0x000fc800078f18ff */
[--C-:B------:R-:W-:Y:S02]  /*0700*/  SHF.R.S32.HI R5, RZ, 0x3, R4.reuse ;  /* 0x00000003ff057819 */ /* 0x100fe40000011404 */
[----:B-----5:R-:W-:Y:S02]  /*0710*/  ISETP.NE.AND P0, PT, R6, RZ, PT ;  /* 0x000000ff0600720c */ /* 0x020fe40003f05270 */
[----:B------:R-:W-:-:S04]  /*0720*/  SHF.R.S32.HI R4, RZ, 0x1f, R4 ;  /* 0x0000001fff047819 */ /* 0x000fc80000011404 */
[----:B------:R-:W-:-:S04]  /*0730*/  LEA.HI R4, R4, R5, RZ, 0x2 ;  /* 0x0000000504047211 */ /* 0x000fc800078f10ff */
[----:B------:R-:W-:-:S03]  /*0740*/  LOP3.LUT R4, R4, 0xfffffffc, RZ, 0xc0, !PT ;  /* 0xfffffffc04047812 */ /* 0x000fc600078ec0ff */
        /* <DEDUP_REMOVED lines=17> */
[----:B------:R1:W1:Y:S01]  /*0860*/  SYNCS.EXCH.64 URZ, [UR8+0x33488], UR6 ;  /* 0x03348806083f75b2 */ /* 0x0002620008000100 */
[----:B------:R-:W-:Y:S01]  /*0870*/  NOP ;  /* 0x0000000000007918 */ /* 0x000fe20000000000 */
.L_x_2883:
[----:B------:R-:W5:Y:S01]  /*0880*/  SHFL.IDX PT, R12, R0, RZ, 0x1f ;  /* 0x00001fff000c7589 */ /* 0x000f6200000e0000 */
[----:B------:R-:W-:Y:S01]  /*0890*/  LOP3.LUT R7, R7, 0x3ffffffc, RZ, 0xc0, !PT ;  /* 0x3ffffffc07077812 */ /* 0x000fe200078ec0ff */
[----:B------:R-:W-:Y:S01]  /*08a0*/  IMAD.IADD R4, R5, 0x1, -R4 ;  /* 0x0000000105047824 */ /* 0x000fe200078e0a04 */
[----:B------:R-:W-:Y:S01]  /*08b0*/  SHF.R.S32.HI R5, RZ, 0x1f, R6 ;  /* 0x0000001fff057819 */ /* 0x000fe20000011406 */
[----:B------:R-:W2:Y:S01]  /*08c0*/  LDC R10, c[0x0][0x140] ;  /* 0x00005000ff0a7b82 */ /* 0x000ea20000000800 */
[----:B-1----:R-:W-:Y:S01]  /*08d0*/  IMAD.MOV R8, RZ, RZ, -R8 ;  /* 0x000000ffff087224 */ /* 0x002fe200078e0a08 */
[----:B------:R-:W-:Y:S01]  /*08e0*/  NOP ;  /* 0x0000000000007918 */ /* 0x000fe20000000000 */
[----:B------:R-:W-:Y:S01]  /*08f0*/  IMAD.IADD R7, R2, 0x1, -R7 ;  /* 0x0000000102077824 */ /* 0x000fe200078e0a07 */
[----:B------:R-:W-:Y:S01]  /*0900*/  LEA.HI R5, R5, R6, RZ, 0x2 ;  /* 0x0000000605057211 */ /* 0x000fe200078f10ff */
[----:B------:R-:W-:Y:S02]  /*0910*/  IMAD R9, R9, R8, UR49 ;  /* 0x0000003109097e24 */ /* 0x000fe4000f8e0208 */
[----:B------:R-:W-:Y:S01]  /*0920*/  IMAD R7, R7, 0x4, R4 ;  /* 0x0000000407077824 */ /* 0x000fe200078e0204 */
[----:B------:R-:W-:-:S04]  /*0930*/  LOP3.LUT R5, R5, 0x3ffffffc, RZ, 0xc0, !PT ;  /* 0x3ffffffc05057812 */ /* 0x000fc800078ec0ff */
[----:B------:R-:W-:Y:S01]  /*0940*/  LEA.HI R2, R7, R7, RZ, 0x1 ;  /* 0x0000000707027211 */ /* 0x000fe200078f08ff */
[----:B------:R-:W-:-:S03]  /*0950*/  IMAD.IADD R5, R6, 0x1, -R5 ;  /* 0x0000000106057824 */ /* 0x000fc600078e0a05 */
[----:B------:R-:W-:Y:S01]  /*0960*/  LOP3.LUT R2, R2, 0xfffffffe, RZ, 0xc0, !PT ;  /* 0xfffffffe02027812 */ /* 0x000fe200078ec0ff */
[----:B------:R-:W-:Y:S01]  /*0970*/  IMAD R5, R5, 0x4, R4 ;  /* 0x0000000405057824 */ /* 0x000fe200078e0204 */
[----:B-----5:R-:W-:-:S03]  /*0980*/  ISETP.NE.AND P0, PT, R12, RZ, PT ;  /* 0x000000ff0c00720c */ /* 0x020fc60003f05270 */
[----:B------:R-:W-:-:S05]  /*0990*/  IMAD.IADD R2, R7, 0x1, -R2 ;  /* 0x0000000107027824 */ /* 0x000fca00078e0a02 */
[----:B------:R-:W-:Y:S02]  /*09a0*/  ISETP.NE.AND P5, PT, R2, R9, PT ;  /* 0x000000090200720c */ /* 0x000fe40003fa5270 */
[----:B------:R-:W-:-:S04]  /*09b0*/  LEA.HI R2, R5, R5, RZ, 0x1 ;  /* 0x0000000505027211 */ /* 0x000fc800078f08ff */
[----:B------:R-:W-:Y:S01]  /*09c0*/  LOP3.LUT R2, R2, 0xfffffffe, RZ, 0xc0, !PT ;  /* 0xfffffffe02027812 */ /* 0x000fe200078ec0ff */
        /* <DEDUP_REMOVED lines=19> */
.L_x_2884:
[----:B------:R-:W5:Y:S01]  /*0b00*/  SHFL.IDX PT, R6, R0, RZ, 0x1f ;  /* 0x00001fff00067589 */ /* 0x000f6200000e0000 */
[----:B------:R-:W-:Y:S01]  /*0b10*/  IMAD.IADD R2, R5, 0x1, -R2 ;  /* 0x0000000105027824 */ /* 0x000fe200078e0a02 */
[----:B------:R-:W-:Y:S01]  /*0b20*/  LOP3.LUT P0, RZ, R3, 0x7, RZ, 0xc0, !PT ;  /* 0x0000000703ff7812 */ /* 0x000fe2000780c0ff */
[----:B------:R-:W-:Y:S01]  /*0b30*/  IMAD.SHL.U32 R4, R5, 0x4, RZ ;  /* 0x0000000405047824 */ /* 0x000fe200078e00ff */
[----:B--2---:R-:W-:Y:S01]  /*0b40*/  ISETP.EQ.U32.AND P1, PT, R10, 0x1, PT ;  /* 0x000000010a00780c */ /* 0x004fe20003f22070 */
[----:B------:R-:W-:Y:S01]  /*0b50*/  IMAD.SHL.U32 R18, R7, 0x4, RZ ;  /* 0x0000000407127824 */ /* 0x000fe200078e00ff */
[----:B------:R-:W-:Y:S01]  /*0b60*/  ISETP.NE.AND P2, PT, R2, R9, PT ;  /* 0x000000090200720c */ /* 0x000fe20003f45270 */
[----:B------:R-:W-:Y:S01]  /*0b70*/  NOP ;  /* 0x0000000000007918 */ /* 0x000fe20000000000 */
[----:B------:R-:W-:Y:S02]  /*0b80*/  LOP3.LUT R8, R5, 0xc, R4, 0x78, !PT ;  /* 0x0000000c05087812 */ /* 0x000fe400078e7804 */
[----:B------:R-:W-:-:S03]  /*0b90*/  LOP3.LUT R18, R7, 0xc, R18, 0x78, !PT ;  /* 0x0000000c07127812 */ /* 0x000fc600078e7812 */
[----:B------:R2:W-:Y:S01]  /*0ba0*/  STL [R1+0x18], R8 ;  /* 0x0000180801007387 */ /* 0x0005e20000100800 */
[C---:B------:R-:W-:Y:S02]  /*0bb0*/  @P5 LEA.HI R2, R18.reuse, R18, RZ, 0x1 ;  /* 0x0000001212025211 */ /* 0x040fe400078f08ff */
[----:B------:R-:W-:Y:S02]  /*0bc0*/  ISETP.LT.U32.AND P4, PT, R18, 0x2, !P0 ;  /* 0x000000021200780c */ /* 0x000fe40004781070 */
[----:B------:R-:W-:Y:S02]  /*0bd0*/  @P5 SHF.R.S32.HI R2, RZ, 0x1, R2 ;  /* 0x00000001ff025819 */ /* 0x000fe40000011402 */
[----:B------:R-:W-:Y:S02]  /*0be0*/  @P2 LEA.HI R3, R8, R8, RZ, 0x1 ;  /* 0x0000000808032211 */ /* 0x000fe400078f08ff */
[----:B------:R-:W-:Y:S01]  /*0bf0*/  @P5 ISETP.NE.AND P6, PT, R2, R11, PT ;  /* 0x0000000b0200520c */ /* 0x000fe20003fc5270 */
[----:B------:R-:W-:Y:S01]  /*0c00*/  IMAD.MOV.U32 R2, RZ, RZ, 0x1 ;  /* 0x00000001ff027424 */ /* 0x000fe200078e00ff */
[----:B-----5:R-:W-:-:S02]  /*0c10*/  ISETP.NE.AND P3, PT, R6, RZ, PT ;  /* 0x000000ff0600720c */ /* 0x020fc40003f65270 */
[----:B------:R-:W-:Y:S02]  /*0c20*/  @P2 SHF.R.S32.HI R4, RZ, 0x1, R3 ;  /* 0x00000001ff042819 */ /* 0x000fe40000011403 */
[----:B------:R-:W-:Y:S02]  /*0c30*/  SEL R3, RZ, 0x1, !P4 ;  /* 0x00000001ff037807 */ /* 0x000fe40006000000 */
[----:B------:R-:W-:Y:S02]  /*0c40*/  @P5 SEL R2, RZ, 0x1, P6 ;  /* 0x00000001ff025807 */ /* 0x000fe40003000000 */
[----:B------:R-:W-:Y:S01]  /*0c50*/  @P2 ISETP.NE.AND P4, PT, R4, R11, PT ;  /* 0x0000000b0400220c */ /* 0x000fe20003f85270 */
[----:B------:R-:W-:Y:S01]  /*0c60*/  IMAD.MOV.U32 R4, RZ, RZ, 0x1 ;  /* 0x00000001ff047424 */ /* 0x000fe200078e00ff */
[----:B------:R-:W-:Y:S02]  /*0c70*/  ISETP.LT.U32.AND P0, PT, R8, 0x2, !P0 ;  /* 0x000000020800780c */ /* 0x000fe40004701070 */
[----:B------:R-:W-:-:S02]  /*0c80*/  LOP3.LUT R2, R2, R3, RZ, 0xc0, !PT ;  /* 0x0000000302027212 */ /* 0x000fc400078ec0ff */
[----:B------:R-:W-:Y:S02]  /*0c90*/  SEL R3, RZ, 0x1, !P0 ;  /* 0x00000001ff037807 */ /* 0x000fe40004000000 */
[----:B------:R-:W-:Y:S01]  /*0ca0*/  @P2 SEL R4, RZ, 0x1, P4 ;  /* 0x00000001ff042807 */ /* 0x000fe20002000000 */
[----:B--2---:R-:W-:Y:S06]  /*0cb0*/  @P3 BRA `(.L_x_2885) ;  /* 0x0000000000483947 */ /* 0x004fec0003800000 */
        /* <DEDUP_REMOVED lines=17> */
[----:B--2---:R-:W-:Y:S01]  /*0dd0*/  NOP ;  /* 0x0000000000007918 */ /* 0x004fe20000000000 */
.L_x_2885:
[----:B------:R-:W-:Y:S01]  /*0de0*/  LOP3.LUT R3, R4, R3, RZ, 0xc0, !PT ;  /* 0x0000000304037212 */ /* 0x000fe200078ec0ff */
[----:B------:R-:W-:-:S04]  /*0df0*/  NOP ;  /* 0x0000000000007918 */ /* 0x000fc80000000000 */
[----:B------:R2:W-:Y:S01]  /*0e00*/  STL [R1+0x14], R3 ;  /* 0x0000140301007387 */ /* 0x0005e20000100800 */
[----:B------:R-:W-:Y:S05]  /*0e10*/  @!P1 BRA `(.L_x_2886) ;  /* 0x0000000000089947 */ /* 0x000fea0003800000 */
[----:B-1-34-:R-:W-:Y:S01]  /*0e20*/  UCGABAR_ARV ;  /* 0x00000000000079c7 */ /* 0x01afe20008000000 */
[----:B------:R-:W-:Y:S05]  /*0e30*/  BRA `(.L_x_2887) ;  /* 0x0000000000047947 */ /* 0x000fea0003800000 */
.L_x_2886:
[----:B-1-34-:R-:W-:Y:S01]  /*0e40*/  NOP ;  /* 0x0000000000007918 */ /* 0x01afe20000000000 */
.L_x_2887:
[----:B------:R-:W-:Y:S05]  /*0e50*/  @!P1 BRA `(.L_x_2888) ;  /* 0x00000000000c9947 */ /* 0x000fea0003800000 */
[----:B------:R-:W-:Y:S01]  /*0e60*/  UCGABAR_WAIT ;  /* 0x0000000000007dc7 */ /* 0x000fe20008000000 */
[----:B------:R-:W-:Y:S01]  /*0e70*/  CCTL.IVALL ;  /* 0x00000000ff00798f */ /* 0x000fe20002000000 */
[----:B------:R-:W-:Y:S05]  /*0e80*/  BRA `(.L_x_2889) ;  /* 0x0000000000047947 */ /* 0x000fea0003800000 */
.L_x_2888:
[----:B------:R-:W-:Y:S06]  /*0e90*/  BAR.SYNC.DEFER_BLOCKING 0x0 ;  /* 0x0000000000007b1d */ /* 0x000fec0000010000 */
.L_x_2889:
[----:B------:R-:W-:Y:S01]  /*0ea0*/  PLOP3.LUT P0, PT, PT, PT, UP0, 0x80, 0x0 ;  /* 0x000000000000781c */ /* 0x000fe20003f0f008 */
[----:B------:R-:W-:Y:S01]  /*0eb0*/  UMOV UR46, 0x1 ;  /* 0x00000001002e7882 */ /* 0x000fe20000000000 */
[----:B------:R-:W-:Y:S01]  /*0ec0*/  ULDC.64 UR50, c[0x0][0x208] ;  /* 0x0000820000327ab9 */ /* 0x000fe20000000a00 */
[----:B------:R-:W-:-:S10]  /*0ed0*/  USEL UR46, UR46, 0x2, !UP0 ;  /* 0x000000022e2e7887 */ /* 0x000fd4000c000000 */
[----:B------:R-:W-:Y:S05]  /*0ee0*/  @!P0 BRA `(.L_x_2890) ;  /* 0x0000008c00948947 */ /* 0x000fea0003800000 */
.L_x_2891:
[----:B------:R-:W-:-:S08]  /*0ef0*/  NOP ;  /* 0x0000000000007918 */ /* 0x000fd00000000000 */
[----:B------:R-:W1:Y:S02]  /*0f00*/  USETMAXREG.TRY_ALLOC.CTAPOOL UP0, 0xf0 ;  /* 0x000000f0000079c8 */ /* 0x000e640008000600 */
[----:B-1----:R-:W-:-:S13]  /*0f10*/  PLOP3.LUT P0, PT, PT, PT, UP0, 0x80, 0x0 ;  /* 0x000000000000781c */ /* 0x002fda0003f0f008 */
[----:B------:R-:W-:Y:S05]  /*0f20*/  @!P0 BRA `(.L_x_2891) ;  /* 0xfffffffc00f08947 */ /* 0x000fea000383ffff */
[----:B--2---:R-:W1:Y:S01]  /*0f30*/  S2R R3, SR_TID.X ;  /* 0x0000000000037919 */ /* 0x004e620000002100 */
        /* <DEDUP_REMOVED lines=42> */
[----:B------:R-:W-:Y:S01]  /*11e0*/  IMAD.MOV.U32 R7, RZ, RZ, -0x2 ;  /* 0xfffffffeff077424 */ /* 0x000fe200078e00ff */
[----:B------:R-:W-:Y:S01]  /*11f0*/  LOP3.LUT R10, R10, 0xfffffff8, RZ, 0xc0, !PT ;  /* 0xfffffff80a0a7812 */ /* 0x000fe200078ec0ff */
[----:B------:R-:W-:Y:S01]  /*1200*/  IMAD.U32 R16, RZ, RZ, UR4 ;  /* 0x00000004ff107e24 */ /* 0x000fe2000f8e00ff */
[----:B------:R-:W-:Y:S01]  /*1210*/  LEA.HI R6, R6, R19, RZ, 0x5 ;  /* 0x0000001306067211 */ /* 0x000fe200078f28ff */
[----:B------:R-:W-:Y:S01]  /*1220*/  IMAD.U32 R17, RZ, RZ, UR5 ;  /* 0x00000005ff117e24 */ /* 0x000fe2000f8e00ff */
[----:B------:R-:W-:Y:S01]  /*1230*/  LOP3.LUT R0, R5, 0x7ffffffc, RZ, 0xc0, !PT ;  /* 0x7ffffffc05007812 */ /* 0x000fe200078ec0ff */
[----:B------:R-:W-:Y:S01]  /*1240*/  IMAD.IADD R9, R9, 0x1, -R10 ;  /* 0x0000000109097824 */ /* 0x000fe200078e0a0a */
[----:B------:R-:W-:Y:S01]  /*1250*/  LOP3.LUT R4, R4, 0x3fffffe, RZ, 0xc0, !PT ;  /* 0x03fffffe04047812 */ /* 0x000fe200078ec0ff */
[----:B------:R-:W-:Y:S01]  /*1260*/  IMAD.SHL.U32 R3, R3, 0x8, RZ ;  /* 0x0000000803037824 */ /* 0x000fe200078e00ff */
[----:B------:R-:W-:Y:S01]  /*1270*/  SHF.R.S32.HI R6, RZ, 0x5, R6 ;  /* 0x00000005ff067819 */ /* 0x000fe20000011406 */
[----:B------:R-:W-:-:S02]  /*1280*/  IMAD.IADD R0, R19, 0x1, -R0 ;  /* 0x0000000113007824 */ /* 0x000fc400078e0a00 */
[----:B------:R-:W-:Y:S02]  /*1290*/  IMAD.IADD R4, R23, 0x1, -R4 ;  /* 0x0000000117047824 */ /* 0x000fe400078e0a04 */
[----:B------:R-:W-:Y:S02]  /*12a0*/  IMAD R9, R6, 0x10, R9 ;  /* 0x0000001006097824 */ /* 0x000fe400078e0209 */
[----:B------:R-:W-:Y:S02]  /*12b0*/  IMAD R222, R0, R7, 0xa0 ;  /* 0x000000a000de7424 */ /* 0x000fe400078e0207 */
[----:B------:R-:W-:-:S04]  /*12c0*/  IMAD.WIDE R16, R3, 0x2, R16 ;  /* 0x0000000203107825 */ /* 0x000fc800078e0210 */
[----:B------:R-:W-:-:S07]  /*12d0*/  IMAD R221, R4, 0x40, R9 ;  /* 0x0000004004dd7824 */ /* 0x000fce00078e0209 */
.L_x_2918:
        /* <DEDUP_REMOVED lines=115> */
.L_x_2892:
[----:B------:R-:W-:Y:S01]  /*1a10*/  ULOP3.LUT UR4, UR39, 0x1, URZ, 0xc0, !UPT ;  /* 0x0000000127047892 */ /* 0x000fe2000f8ec03f */
[----:B------:R-:W-:-:S05]  /*1a20*/  IMAD.U32 R3, RZ, RZ, UR47 ;  /* 0x0000002fff037e24 */ /* 0x000fca000f8e00ff */
[----:B------:R-:W-:Y:S01]  /*1a30*/  IMAD.U32 R0, RZ, RZ, UR4 ;  /* 0x00000004ff007e24 */ /* 0x000fe2000f8e00ff */
[----:B------:R-:W-:-:S04]  /*1a40*/  ISETP.NE.AND P0, PT, R3, 0x3, PT ;  /* 0x000000030300780c */ /* 0x000fc80003f05270 */
[----:B------:R-:W-:-:S04]  /*1a50*/  SHF.L.U32 R0, R0, 0x1f, RZ ;  /* 0x0000001f00007819 */ /* 0x000fc800000006ff */
[----:B------:R-:W1:Y:S02]  /*1a60*/  SYNCS.PHASECHK.TRANS64.TRYWAIT P1, [UR38+0x33400], R0 ;  /* 0x03340000ff0075a7 */ /* 0x000e640008020166 */
[----:B-1----:R-:W-:Y:S05]  /*1a70*/  @!P1 BRA `(.L_x_2893) ;  /* 0x000000c000909947 */ /* 0x002fea0003800000 */
.L_x_2985:
[----:B------:R-:W-:Y:S05]  /*1a80*/  @!P0 BRA `(.L_x_2894) ;  /* 0x0000000000048947 */ /* 0x000fea0003800000 */
[----:B------:R-:W-:Y:S01]  /*1a90*/  BPT.TRAP 0x1 ;  /* 0x000000040000795c */ /* 0x000fe20000300000 */
.L_x_2894:
[----:B-1----:R-:W-:Y:S02]  /*1aa0*/  IMAD.U32 R3, RZ, RZ, UR52 ;  /* 0x00000034ff037e24 */ /* 0x002fe4000f8e00ff */
[----:B------:R-:W-:-:S03]  /*1ab0*/  IMAD.U32 R0, RZ, RZ, UR36 ;  /* 0x00000024ff007e24 */ /* 0x000fc6000f8e00ff */
[----:B------:R-:W-:Y:S02]  /*1ac0*/  LEA R3, R3, UR38, 0x3 ;  /* 0x0000002603037c11 */ /* 0x000fe4000f8e18ff */
[----:B------:R-:W-:-:S04]  /*1ad0*/  SHF.L.U32 R0, R0, 0x1f, RZ ;  /* 0x0000001f00007819 */ /* 0x000fc800000006ff */
[----:B------:R1:W2:Y:S01]  /*1ae0*/  SYNCS.PHASECHK.TRANS64.TRYWAIT P1, [R3+URZ+0x33430], R0 ;  /* 0x03343000030075a7 */ /* 0x0002a2000802017f */
[----:B------:R-:W-:Y:S05]  /*1af0*/  @!P0 BRA `(.L_x_2895) ;  /* 0x0000000000048947 */ /* 0x000fea0003800000 */
[----:B------:R-:W-:Y:S01]  /*1b00*/  BPT.TRAP 0x1 ;  /* 0x000000040000795c */ /* 0x000fe20000300000 */
.L_x_2895:
[----:B--2---:R-:W-:Y:S05]  /*1b10*/  @P1 BRA `(.L_x_2896) ;  /* 0x0000000000081947 */ /* 0x004fea0003800000 */
[----:B------:R-:W2:Y:S02]  /*1b20*/  SYNCS.PHASECHK.TRANS64.TRYWAIT P1, [R3+URZ+0x33430], R0 ;  /* 0x03343000030075a7 */ /* 0x000ea4000802017f */
[----:B--2---:R-:W-:Y:S05]  /*1b30*/  @!P1 BRA `(.L_x_2897) ;  /* 0x000000c000789947 */ /* 0x004fea0003800000 */
.L_x_2896:
[----:B------:R-:W-:Y:S05]  /*1b40*/  WARPSYNC.ALL ;  /* 0x0000000000007948 */ /* 0x000fea0003800000 */
[----:B------:R-:W-:Y:S01]  /*1b50*/  UIADD3 UR4, UR38, 0x24200, URZ ;  /* 0x0002420026047890 */ /* 0x000fe2000fffe03f */
[----:B------:R-:W-:Y:S01]  /*1b60*/  WARPGROUP.ARRIVE ;  /* 0x00000000000079c5 */ /* 0x000fe20000000000 */
[----:B------:R-:W-:Y:S02]  /*1b70*/  ULOP3.LUT UR28, UR49, 0x10000, URZ, 0xfc, !UPT ;  /* 0x00010000311c7892 */ /* 0x000fe4000f8efc3f */
[----:B------:R-:W-:Y:S01]  /*1b80*/  USHF.R.U32.HI UR4, URZ, 0x4, UR4 ;  /* 0x000000043f047899 */ /* 0x000fe20008011604 */
[----:B------:R-:W-:Y:S01]  /*1b90*/  UMOV UR25, 0x80000020 ;  /* 0x8000002000197882 */ /* 0x000fe20000000000 */
[----:B------:R-:W-:-:S02]  /*1ba0*/  UMOV UR27, 0x80000020 ;  /* 0x80000020001b7882 */ /* 0x000fc40000000000 */
[----:B------:R-:W-:Y:S01]  /*1bb0*/  ULOP3.LUT UR4, UR4, 0x3fff, URZ, 0xc0, !UPT ;  /* 0x00003fff04047892 */ /* 0x000fe2000f8ec03f */
[----:B------:R-:W-:Y:S01]  /*1bc0*/  UMOV UR24, UR28 ;  /* 0x0000001c00187c82 */ /* 0x000fe20008000000 */
[----:B------:R-:W-:Y:S02]  /*1bd0*/  UMOV UR5, UR25 ;  /* 0x0000001900057c82 */ /* 0x000fe40008000000 */
[----:B------:R-:W-:Y:S01]  /*1be0*/  ULOP3.LUT UR49, UR4, 0x10000, URZ, 0xfc, !UPT ;  /* 0x0001000004317892 */ /* 0x000fe2000f8efc3f */
[----:B------:R-:W-:Y:S02]  /*1bf0*/  UMOV UR7, 0x80000020 ;  /* 0x8000002000077882 */ /* 0x000fe40000000000 */
[----:B------:R-:W-:Y:S01]  /*1c00*/  UMOV UR4, UR24 ;  /* 0x0000001800047c82 */ /* 0x000fe20008000000 */
[----:B------:R-:W-:Y:S01]  /*1c10*/  UIMAD UR30, UR52, 0x780, UR49 ;  /* 0x00000780341e78a4 */ /* 0x000fe2000f8e0231 */
[----:B------:R-:W-:Y:S01]  /*1c20*/  UMOV UR11, 0x80000020 ;  /* 0x80000020000b7882 */ /* 0x000fe20000000000 */
[----:B------:R-:W-:-:S02]  /*1c30*/  UMOV UR15, 0x80000020 ;  /* 0x80000020000f7882 */ /* 0x000fc40000000000 */
[----:B------:R-:W-:Y:S02]  /*1c40*/  UIADD3 UR6, UR30, 0x80, URZ ;  /* 0x000000801e067890 */ /* 0x000fe4000fffe03f */
[----:B------:R-:W-:Y:S02]  /*1c50*/  UIADD3 UR8, UR30, 0x100, URZ ;  /* 0x000001001e087890 */ /* 0x000fe4000fffe03f */
[----:B------:R-:W-:Y:S01]  /*1c60*/  UMOV UR26, UR30 ;  /* 0x0000001e001a7c82 */ /* 0x000fe20008000000 */
[----:B------:R-:W-:Y:S01]  /*1c70*/  UIADD3 UR9, UR30, 0x180, URZ ;  /* 0x000001801e097890 */ /* 0x000fe2000fffe03f */
[----:B------:R-:W-:Y:S01]  /*1c80*/  QGMMA.64x32x32.F32.E4M3.E4M3 R88, gdesc[UR24], RZ, !UPT, gsb0 ;  /* 0x00600000185879f3 */ /* 0x000fe2000c0008ff */
[----:B------:R-:W-:Y:S01]  /*1c90*/  UMOV UR26, UR6 ;  /* 0x00000006001a7c82 */ /* 0x000fe20008000000 */
[----:B------:R-:W-:Y:S01]  /*1ca0*/  UMOV UR27, 0x80000020 ;  /* 0x80000020001b7882 */ /* 0x000fe20000000000 */
[----:B------:R-:W-:Y:S01]  /*1cb0*/  UMOV UR6, UR8 ;  /* 0x0000000800067c82 */ /* 0x000fe20008000000 */
[----:B------:R-:W-:-:S02]  /*1cc0*/  UIADD3 UR10, UR30, 0x200, URZ ;  /* 0x000002001e0a7890 */ /* 0x000fc4000fffe03f */
[----:B------:R-:W-:Y:S02]  /*1cd0*/  UIADD3 UR12, UR30, 0x102, URZ ;  /* 0x000001021e0c7890 */ /* 0x000fe4000fffe03f */
[----:B------:R-:W-:Y:S02]  /*1ce0*/  UIADD3 UR13, UR30, 0x182, URZ ;  /* 0x000001821e0d7890 */ /* 0x000fe4000fffe03f */
[----:B------:R-:W-:Y:S02]  /*1cf0*/  UIADD3 UR14, UR30, 0x202, URZ ;  /* 0x000002021e0e7890 */ /* 0x000fe4000fffe03f */
[----:B------:R-:W-:Y:S01]  /*1d00*/  UIADD3 UR18, UR30, 0x382, URZ ;  /* 0x000003821e127890 */ /* 0x000fe2000fffe03f */
[----:B------:R-:W-:Y:S01]  /*1d10*/  UMOV UR19, 0x80000020 ;  /* 0x8000002000137882 */ /* 0x000fe20000000000 */
[----:B------:R-:W-:Y:S01]  /*1d20*/  UIADD3 UR22, UR30, 0x600, URZ ;  /* 0x000006001e167890 */ /* 0x000fe2000fffe03f */
[----:B------:R-:W-:Y:S01]  /*1d30*/  UMOV UR23, 0x80000020 ;  /* 0x8000002000177882 */ /* 0x000fe20000000000 */
[----:B------:R-:W-:Y:S01]  /*1d40*/  UMOV UR31, 0x80000020 ;  /* 0x80000020001f7882 */ /* 0x000fe20000000000 */
[----:B------:R-:W-:-:S02]  /*1d50*/  WARPGROUP.DEPBAR.LE gsb0, 0x0 ;  /* 0x00008000000079c5 */ /* 0x000fc40000010000 */
[----:B------:R-:W-:-:S06]  /*1d60*/  WARPGROUP.ARRIVE ;  /* 0x00000000000079c5 */ /* 0x000fcc0000000000 */
[----:B------:R-:W-:Y:S01]  /*1d70*/  QGMMA.64x32x32.F32.E4M3.E4M3 R72, gdesc[UR24], RZ, !UPT, gsb0 ;  /* 0x00600000184879f3 */ /* 0x000fe2000c0008ff */
[----:B------:R-:W-:Y:S01]  /*1d80*/  UMOV UR26, UR9 ;  /* 0x00000009001a7c82 */ /* 0x000fe20008000000 */
[----:B------:R-:W-:Y:S01]  /*1d90*/  UMOV UR27, 0x80000020 ;  /* 0x80000020001b7882 */ /* 0x000fe20000000000 */
[----:B------:R-:W-:Y:S02]  /*1da0*/  WARPGROUP.DEPBAR.LE gsb0, 0x0 ;  /* 0x00008000000079c5 */ /* 0x000fe40000010000 */
[----:B------:R-:W-:-:S06]  /*1db0*/  WARPGROUP.ARRIVE ;  /* 0x00000000000079c5 */ /* 0x000fcc0000000000 */
[----:B------:R-:W-:Y:S01]  /*1dc0*/  QGMMA.64x32x32.F32.E4M3.E4M3 R56, gdesc[UR4], RZ, !UPT, gsb0 ;  /* 0x00600000043879f3 */ /* 0x000fe2000c0008ff */
[----:B------:R-:W-:Y:S02]  /*1dd0*/  UIADD3 UR4, UR28, 0x2, URZ ;  /* 0x000000021c047890 */ /* 0x000fe4000fffe03f */
[----:B------:R-:W-:Y:S01]  /*1de0*/  UIADD3 UR6, UR30, 0x2, URZ ;  /* 0x000000021e067890 */ /* 0x000fe2000fffe03f */
[----:B------:R-:W-:Y:S01]  /*1df0*/  UMOV UR5, 0x80000020 ;  /* 0x8000002000057882 */ /* 0x000fe20000000000 */
[----:B------:R-:W-:Y:S01]  /*1e00*/  UMOV UR7, 0x80000020 ;  /* 0x8000002000077882 */ /* 0x000fe20000000000 */
[----:B------:R-:W-:Y:S02]  /*1e10*/  UMOV UR9, UR5 ;  /* 0x0000000500097c82 */ /* 0x000fe40008000000 */
[----:B------:R-:W-:Y:S01]  /*1e20*/  UMOV UR8, UR4 ;  /* 0x0000000400087c82 */ /* 0x000fe20008000000 */
        /* <DEDUP_REMOVED lines=12> */
[----:B------:R-:W-:Y:S01]  /*1ef0*/  UMOV UR6, UR10 ;  /* 0x0000000a00067c82 */ /* 0x000fe20008000000 */
[----:B------:R-:W-:Y:S01]  /*1f00*/  UMOV UR7, 0x80000020 ;  /* 0x8000002000077882 */ /* 0x000fe20000000000 */
[----:B------:R-:W-:Y:S01]  /*1f10*/  UMOV UR10, UR12 ;  /* 0x0000000c000a7c82 */ /* 0x000fe20008000000 */
        /* <DEDUP_REMOVED lines=121> */
[----:B------:R-:W-:-:S03]  /*26b0*/  UIADD3 UR6, UR30, 0x702, URZ ;  /* 0x000007021e067890 */ /* 0x000fc6000fffe03f */
        /* <DEDUP_REMOVED lines=18> */
[----:B------:R-:W-:Y:S05]  /*27e0*/  @!P0 BRA `(.L_x_2898) ;  /* 0x0000000000048947 */ /* 0x000fea0003800000 */
[----:B------:R-:W-:Y:S01]  /*27f0*/  BPT.TRAP 0x1 ;  /* 0x000000040000795c */ /* 0x000fe20000300000 */
.L_x_2898:
[----:B-12---:R-:W-:Y:S01]  /*2800*/  VIADD R0, R222, UR56 ;  /* 0x00000038de007c36 */ /* 0x006fe20008000000 */
[----:B------:R-:W-:Y:S01]  /*2810*/  P2R R14, PR, RZ, 0x1 ;  /* 0x00000001ff0e7803 */ /* 0x000fe20000000000 */
[----:B------:R-:W-:Y:S01]  /*2820*/  IMAD.U32 R5, RZ, RZ, UR53 ;  /* 0x00000035ff057e24 */ /* 0x000fe2000f8e00ff */
[----:B------:R-:W-:Y:S01]  /*2830*/  UISETP.GE.AND UP0, UPT, UR56, 0xa1, UPT ;  /* 0x000000a13800788c */ /* 0x000fe2000bf06270 */
[----:B------:R-:W-:Y:S02]  /*2840*/  CS2R R118, SRZ ;  /* 0x0000000000767805 */ /* 0x000fe4000001ff00 */
[----:B------:R-:W-:Y:S01]  /*2850*/  CS2R R116, SRZ ;  /* 0x0000000000747805 */ /* 0x000fe2000001ff00 */
[----:B------:R-:W-:Y:S01]  /*2860*/  IMAD R4, R5, -0xa0, R0 ;  /* 0xffffff6005047824 */ /* 0x000fe200078e0200 */
[----:B------:R-:W-:-:S04]  /*2870*/  CS2R R114, SRZ ;  /* 0x0000000000727805 */ /* 0x000fc8000001ff00 */
[C---:B------:R-:W-:Y:S02]  /*2880*/  ISETP.GT.AND P6, PT, R4.reuse, RZ, PT ;  /* 0x000000ff0400720c */ /* 0x040fe40003fc4270 */
[C---:B------:R-:W-:Y:S02]  /*2890*/  ISETP.GT.AND P5, PT, R4.reuse, 0x1, PT ;  /* 0x000000010400780c */ /* 0x040fe40003fa4270 */
[----:B------:R-:W-:Y:S02]  /*28a0*/  ISETP.GT.AND P4, PT, R4, 0x8, PT ;  /* 0x000000080400780c */ /* 0x000fe40003f84270 */
        /* <DEDUP_REMOVED lines=103> */
[----:B------:R-:W-:Y:S02]  /*2f20*/  ISETP.GT.AND P0, PT, R4, 0x79, PT ;  /* 0x000000790400780c */ /* 0x000fe40003f04270 */
[----:B------:R-:W-:-:S02]  /*2f30*/  FSEL R71, R71, -INF , P2 ;  /* 0xff80000047477808 */ /* 0x000fc40001000000 */
[----:B------:R-:W-:Y:S02]  /*2f40*/  ISETP.GT.AND P2, PT, R4, 0x71, PT ;  /* 0x000000710400780c */ /* 0x000fe40003f44270 */
[----:B------:R-:W-:Y:S02]  /*2f50*/  FSEL R48, R48, -INF , P1 ;  /* 0xff80000030307808 */ /* 0x000fe40000800000 */
[----:B------:R-:W-:Y:S02]  /*2f60*/  FMNMX.FTZ R7, R45, R0, !PT ;  /* 0x000000002d077209 */ /* 0x000fe40007810000 */
[----:B------:R-:W-:Y:S02]  /*2f70*/  FSEL R53, R53, -INF , P0 ;  /* 0xff80000035357808 */ /* 0x000fe40000000000 */
[----:B------:R-:W-:Y:S02]  /*2f80*/  FSEL R42, R42, -INF , P6 ;  /* 0xff8000002a2a7808 */ /* 0x000fe40003000000 */
[----:B------:R-:W-:-:S02]  /*2f90*/  ISETP.GT.AND P0, PT, R4, 0x81, PT ;  /* 0x000000810400780c */ /* 0x000fc40003f04270 */
[----:B------:R-:W-:Y:S02]  /*2fa0*/  ISETP.GT.AND P6, PT, R4, 0x78, PT ;  /* 0x000000780400780c */ /* 0x000fe40003fc4270 */
[----:B------:R-:W-:Y:S02]  /*2fb0*/  FSEL R49, R49, -INF , P2 ;  /* 0xff80000031317808 */ /* 0x000fe40001000000 */
[----:B------:R-:W-:Y:S02]  /*2fc0*/  FMNMX.FTZ R0, R48, R7, !PT ;  /* 0x0000000730007209 */ /* 0x000fe40007810000 */
[----:B------:R-:W-:Y:S02]  /*2fd0*/  FSEL R50, R50, -INF , P1 ;  /* 0xff80000032327808 */ /* 0x000fe40000800000 */
[----:B------:R-:W-:Y:S02]  /*2fe0*/  ISETP.GT.AND P1, PT, R4, 0x88, PT ;  /* 0x000000880400780c */ /* 0x000fe40003f24270 */
[----:B------:R-:W-:-:S02]  /*2ff0*/  FSEL R56, R25, -INF , P0 ;  /* 0xff80000019387808 */ /* 0x000fc40000000000 */
[----:B------:R-:W-:Y:S02]  /*3000*/  P2R R13, PR, RZ, 0x1 ;  /* 0x00000001ff0d7803 */ /* 0x000fe40000000000 */
[----:B------:R-:W-:Y:S02]  /*3010*/  FSEL R52, R52, -INF , P6 ;  /* 0xff80000034347808 */ /* 0x000fe40003000000 */
[----:B------:R-:W-:Y:S02]  /*3020*/  FMNMX.FTZ R7, R49, R0, !PT ;  /* 0x0000000031077209 */ /* 0x000fe40007810000 */
[----:B------:R-:W-:Y:S02]  /*3030*/  ISETP.GT.AND P0, PT, R4, 0x80, PT ;  /* 0x000000800400780c */ /* 0x000fe40003f04270 */
[----:B------:R-:W-:Y:S02]  /*3040*/  FSEL R43, R43, -INF , P5 ;  /* 0xff8000002b2b7808 */ /* 0x000fe40002800000 */
[----:B------:R-:W-:-:S02]  /*3050*/  FSEL R65, R28, -INF , P1 ;  /* 0xff8000001c417808 */ /* 0x000fc40000800000 */
[----:B------:R-:W-:Y:S02]  /*3060*/  P2R R12, PR, RZ, 0x2 ;  /* 0x00000002ff0c7803 */ /* 0x000fe40000000000 */
[----:B------:R-:W-:Y:S02]  /*3070*/  ISETP.GT.AND P5, PT, R4, 0x80, PT ;  /* 0x000000800400780c */ /* 0x000fe40003fa4270 */
[----:B------:R-:W-:Y:S02]  /*3080*/  FMNMX.FTZ R0, R52, R7, !PT ;  /* 0x0000000734007209 */ /* 0x000fe40007810000 */
[----:B------:R-:W-:Y:S02]  /*3090*/  ISETP.GT.AND P1, PT, R4, 0x79, PT ;  /* 0x000000790400780c */ /* 0x000fe40003f24270 */
[----:B------:R-:W-:Y:S02]  /*30a0*/  FSEL R26, R26, -INF , P0 ;  /* 0xff8000001a1a7808 */ /* 0x000fe40000000000 */
[----:B------:R-:W-:-:S02]  /*30b0*/  ISETP.NE.AND P0, PT, R13, RZ, PT ;  /* 0x000000ff0d00720c */ /* 0x000fc40003f05270 */
[----:B------:R-:W-:Y:S02]  /*30c0*/  FMNMX.FTZ R13, R90, R91, !PT ;  /* 0x0000005b5a0d7209 */ /* 0x000fe40007810000 */
[----:B------:R-:W-:Y:S02]  /*30d0*/  FSEL R57, R24, -INF , P5 ;  /* 0xff80000018397808 */ /* 0x000fe40002800000 */
[----:B------:R-:W-:Y:S02]  /*30e0*/  FMNMX.FTZ R0, R53, R0, !PT ;  /* 0x0000000035007209 */ /* 0x000fe40007810000 */
[----:B------:R-:W-:Y:S02]  /*30f0*/  FSEL R55, R55, -INF , P1 ;  /* 0xff80000037377808 */ /* 0x000fe40000800000 */
[----:B------:R-:W-:Y:S02]  /*3100*/  ISETP.NE.AND P1, PT, R12, RZ, PT ;  /* 0x000000ff0c00720c */ /* 0x000fe40003f25270 */
[----:B------:R-:W-:-:S02]  /*3110*/  FMNMX.FTZ R12, R94, R13, !PT ;  /* 0x0000000d5e0c7209 */ /* 0x000fc40007810000 */
[----:B------:R-:W-:Y:S02]  /*3120*/  FMNMX.FTZ R7, R57, R0, !PT ;  /* 0x0000000039077209 */ /* 0x000fe40007810000 */
[----:B------:R-:W-:Y:S02]  /*3130*/  FMNMX.FTZ R15, R95, R12, !PT ;  /* 0x0000000c5f0f7209 */ /* 0x000fe40007810000 */
[----:B------:R-:W-:Y:S02]  /*3140*/  FSEL R51, R51, -INF , P2 ;  /* 0xff80000033337808 */ /* 0x000fe40001000000 */
[----:B------:R-:W-:Y:S02]  /*3150*/  ISETP.GT.AND P2, PT, R4, 0x89, PT ;  /* 0x000000890400780c */ /* 0x000fe40003f44270 */
[----:B------:R-:W-:Y:S02]  /*3160*/  FMNMX.FTZ R0, R56, R7, !PT ;  /* 0x0000000738007209 */ /* 0x000fe40007810000 */
[----:B------:R-:W-:-:S02]  /*3170*/  FSEL R27, R27, -INF , P0 ;  /* 0xff8000001b1b7808 */ /* 0x000fc40000000000 */
[----:B------:R-:W-:Y:S02]  /*3180*/  ISETP.NE.AND P0, PT, R14, RZ, PT ;  /* 0x000000ff0e00720c */ /* 0x000fe40003f05270 */
[----:B------:R-:W-:Y:S02]  /*3190*/  FMNMX.FTZ R14, R98, R15, !PT ;  /* 0x0000000f620e7209 */ /* 0x000fe40007810000 */
[----:B------:R-:W-:Y:S02]  /*31a0*/  FSEL R47, R47, -INF , P3 ;  /* 0xff8000002f2f7808 */ /* 0x000fe40001800000 */
[----:B------:R-:W-:Y:S02]  /*31b0*/  FSEL R68, R29, -INF , P2 ;  /* 0xff8000001d447808 */ /* 0x000fe40001000000 */
[----:B------:R-:W-:Y:S02]  /*31c0*/  FMNMX.FTZ R7, R65, R0, !PT ;  /* 0x0000000041077209 */ /* 0x000fe40007810000 */
[----:B------:R-:W-:-:S02]  /*31d0*/  ISETP.GT.AND P3, PT, R4, 0x90, PT ;  /* 0x000000900400780c */ /* 0x000fc40003f64270 */
[----:B------:R-:W-:Y:S02]  /*31e0*/  FMNMX.FTZ R15, R99, R14, !PT ;  /* 0x0000000e630f7209 */ /* 0x000fe40007810000 */
[----:B------:R-:W-:Y:S02]  /*31f0*/  FSEL R46, R46, -INF , P4 ;  /* 0xff8000002e2e7808 */ /* 0x000fe40002000000 */
[----:B------:R-:W-:Y:S02]  /*3200*/  FSEL R69, R32, -INF , P3 ;  /* 0xff80000020457808 */ /* 0x000fe40001800000 */
[----:B------:R-:W-:Y:S02]  /*3210*/  FMNMX.FTZ R0, R68, R7, !PT ;  /* 0x0000000744007209 */ /* 0x000fe40007810000 */
[----:B------:R-:W-:Y:S02]  /*3220*/  ISETP.GT.AND P4, PT, R4, 0x91, PT ;  /* 0x000000910400780c */ /* 0x000fe40003f84270 */
[----:B------:R-:W-:-:S02]  /*3230*/  FMNMX.FTZ R14, R102, R15, !PT ;  /* 0x0000000f660e7209 */ /* 0x000fc40007810000 */
[----:B------:R-:W-:Y:S02]  /*3240*/  FSEL R61, R33, -INF , P4 ;  /* 0xff800000213d7808 */ /* 0x000fe40002000000 */
[----:B------:R-:W-:Y:S02]  /*3250*/  FMNMX.FTZ R0, R69, R0, !PT ;  /* 0x0000000045007209 */ /* 0x000fe40007810000 */
[----:B------:R-:W-:Y:S02]  /*3260*/  ISETP.GT.AND P5, PT, R4, 0x98, PT ;  /* 0x000000980400780c */ /* 0x000fe40003fa4270 */
        /* <DEDUP_REMOVED lines=11> */
[----:B------:R-:W1:Y:S01]  /*3320*/  SHFL.BFLY PT, R0, R7, 0x2, 0x1f ;  /* 0x0c401f0007007f89 */ /* 0x000e6200000e0000 */
[----:B------:R-:W-:Y:S02]  /*3330*/  FMNMX.FTZ R25, R79, R20, !PT ;  /* 0x000000144f197209 */ /* 0x000fe40007810000 */
[----:B------:R-:W-:Y:S02]  /*3340*/  P2R R11, PR, RZ, 0x4 ;  /* 0x00000004ff0b7803 */ /* 0x000fe40000000000 */
[----:B------:R-:W-:Y:S02]  /*3350*/  FMNMX.FTZ R24, R82, R25, !PT ;  /* 0x0000001952187209 */ /* 0x000fe40007810000 */
[----:B------:R-:W-:-:S02]  /*3360*/  ISETP.GT.AND P2, PT, R4, 0x78, PT ;  /* 0x000000780400780c */ /* 0x000fc40003f44270 */
[----:B------:R-:W-:Y:S02]  /*3370*/  FMNMX.FTZ R25, R83, R24, !PT ;  /* 0x0000001853197209 */ /* 0x000fe40007810000 */
[----:B------:R-:W-:Y:S02]  /*3380*/  FSEL R54, R54, -INF , P2 ;  /* 0xff80000036367808 */ /* 0x000fe40001000000 */
[----:B------:R-:W-:Y:S02]  /*3390*/  FMNMX.FTZ R24, R86, R25, !PT ;  /* 0x0000001956187209 */ /* 0x000fe40007810000 */
[----:B------:R-:W-:Y:S02]  /*33a0*/  ISETP.NE.AND P2, PT, R11, RZ, PT ;  /* 0x000000ff0b00720c */ /* 0x000fe40003f45270 */
[----:B------:R-:W-:-:S04]  /*33b0*/  FMNMX.FTZ R29, R87, R24, !PT ;  /* 0x00000018571d7209 */ /* 0x000fc80007810000 */
[----:B------:R-:W-:Y:S02]  /*33c0*/  FMNMX.FTZ R28, R58, R29, !PT ;  /* 0x0000001d3a1c7209 */ /* 0x000fe40007810000 */
[----:B-1----:R-:W-:Y:S02]  /*33d0*/  FMNMX.FTZ R6, R7, R0, !PT ;  /* 0x0000000007067209 */ /* 0x002fe40007810000 */
[----:B------:R-:W-:-:S03]  /*33e0*/  FMNMX.FTZ R29, R59, R28, !PT ;  /* 0x0000001c3b1d7209 */ /* 0x000fc60007810000 */
[----:B------:R-:W1:Y:S01]  /*33f0*/  SHFL.BFLY PT, R9, R6, 0x1, 0x1f ;  /* 0x0c201f0006097f89 */ /* 0x000e6200000e0000 */
[----:B------:R-:W-:-:S04]  /*3400*/  FMNMX.FTZ R28, R62, R29, !PT ;  /* 0x0000001d3e1c7209 */ /* 0x000fc80007810000 */
        /* <DEDUP_REMOVED lines=19> */
[----:B------:R-:W-:Y:S01]  /*3540*/  FSEL R76, R30, -INF , P1 ;  /* 0xff8000001e4c7808 */ /* 0x000fe20000800000 */
[----:B------:R-:W-:-:S01]  /*3550*/  FFMA.FTZ R81, R81, UR40, -R112 ;  /* 0x0000002851517c23 */ /* 0x000fc20008010870 */
[----:B------:R-:W-:Y:S01]  /*3560*/  FMNMX.FTZ R41, R51, R72, !PT ;  /* 0x0000004833297209 */ /* 0x000fe20007810000 */
[----:B------:R1:W-:Y:S01]  /*3570*/  MUFU.EX2 R15, R73 ;  /* 0x00000049000f7308 */ /* 0x0003e20000000800 */
[----:B------:R-:W-:-:S01]  /*3580*/  FFMA.FTZ R20, R80, UR40, -R112 ;  /* 0x0000002850147c23 */ /* 0x000fc20008010870 */
[----:B------:R-:W-:Y:S01]  /*3590*/  FSEL R80, R31, -INF , P2 ;  /* 0xff8000001f507808 */ /* 0x000fe20001000000 */
[----:B------:R-:W-:-:S01]  /*35a0*/  FFMA.FTZ R24, R84, UR40, -R112 ;  /* 0x0000002854187c23 */ /* 0x000fc20008010870 */
[----:B------:R-:W-:Y:S01]  /*35b0*/  FMNMX.FTZ R72, R54, R41, !PT ;  /* 0x0000002936487209 */ /* 0x000fe20007810000 */
[----:B------:R-:W-:-:S01]  /*35c0*/  FFMA.FTZ R85, R85, UR40, -R112 ;  /* 0x0000002855557c23 */ /* 0x000fc20008010870 */
[----:B------:R-:W-:Y:S01]  /*35d0*/  FSEL R84, R35, -INF , P4 ;  /* 0xff80000023547808 */ /* 0x000fe20002000000 */
[----:B------:R-:W-:-:S01]  /*35e0*/  FFMA.FTZ R4, R88, UR40, -R112 ;  /* 0x0000002858047c23 */ /* 0x000fc20008010870 */
[----:B------:R2:W-:Y:S01]  /*35f0*/  MUFU.EX2 R25, R81 ;  /* 0x0000005100197308 */ /* 0x0005e20000000800 */
[----:B-1----:R-:W-:Y:S01]  /*3600*/  FMNMX.FTZ R73, R55, R72, !PT ;  /* 0x0000004837497209 */ /* 0x002fe20007810000 */
[--C-:B------:R-:W-:Y:S01]  /*3610*/  FFMA.FTZ R40, R40, UR40, -R112.reuse ;  /* 0x0000002828287c23 */ /* 0x100fe20008010870 */
[----:B------:R-:W-:Y:S01]  /*3620*/  FSEL R88, R39, -INF , P6 ;  /* 0xff80000027587808 */ /* 0x000fe20003000000 */
[--C-:B------:R-:W-:Y:S01]  /*3630*/  FFMA.FTZ R39, R48, UR40, -R112.reuse ;  /* 0x0000002830277c23 */ /* 0x100fe20008010870 */
[----:B------:R-:W-:Y:S01]  /*3640*/  FMNMX.FTZ R72, R26, R73, !PT ;  /* 0x000000491a487209 */ /* 0x000fe20007810000 */
[--C-:B------:R-:W-:Y:S01]  /*3650*/  FFMA.FTZ R48, R57, UR40, -R112.reuse ;  /* 0x0000002839307c23 */ /* 0x100fe20008010870 */
[----:B------:R-:W-:-:S01]  /*3660*/  FFMA.FTZ R57, R68, UR40, -R112 ;  /* 0x0000002844397c23 */ /* 0x000fc20008010870 */
[----:B------:R1:W-:Y:S01]  /*3670*/  MUFU.EX2 R29, R85 ;  /* 0x00000055001d7308 */ /* 0x0003e20000000800 */
[----:B------:R-:W-:Y:S01]  /*3680*/  FMNMX.FTZ R73, R27, R72, !PT ;  /* 0x000000481b497209 */ /* 0x000fe20007810000 */
[----:B------:R-:W-:Y:S01]  /*3690*/  IMAD.U32 R68, RZ, RZ, UR40 ;  /* 0x00000028ff447e24 */ /* 0x000fe2000f8e00ff */
        /* <DEDUP_REMOVED lines=8> */
[----:B-1----:R-:W-:Y:S01]  /*3720*/  FSEL R85, R38, -INF , P5 ;  /* 0xff80000026557808 */ /* 0x002fe20002800000 */
[--C-:B------:R-:W-:Y:S01]  /*3730*/  FFMA.FTZ R11, R97, UR40, -R112.reuse ;  /* 0x00000028610b7c23 */ /* 0x100fe20008010870 */
[----:B------:R-:W-:Y:S01]  /*3740*/  FMNMX.FTZ R35, R81, R34, !PT ;  /* 0x0000002251237209 */ /* 0x000fe20007810000 */
[--C-:B------:R-:W-:Y:S01]  /*3750*/  FFMA.FTZ R77, R77, UR40, -R112.reuse ;  /* 0x000000284d4d7c23 */ /* 0x100fe20008010870 */
[----:B------:R-:W-:-:S01]  /*3760*/  FFMA.FTZ R10, R100, UR40, -R112 ;  /* 0x00000028640a7c23 */ /* 0x000fc20008010870 */
        /* <DEDUP_REMOVED lines=8> */
[--C-:B------:R-:W-:Y:S01]  /*37f0*/  FFMA.FTZ R52, R65, UR40, -R112.reuse ;  /* 0x0000002841347c23 */ /* 0x100fe20008010870 */
[----:B------:R-:W-:Y:S01]  /*3800*/  FMNMX.FTZ R5, R88, R5, !PT ;  /* 0x0000000558057209 */ /* 0x000fe20007810000 */
[--C-:B-1----:R-:W-:Y:S01]  /*3810*/  FFMA.FTZ R40, R49, UR40, -R112.reuse ;  /* 0x0000002831287c23 */ /* 0x102fe20008010870 */
[----:B------:R-:W-:-:S01]  /*3820*/  FFMA.FTZ R49, R53, UR40, -R112 ;  /* 0x0000002835317c23 */ /* 0x000fc20008010870 */
[--C-:B------:R-:W-:Y:S01]  /*3830*/  FFMA.FTZ R53, R56, UR40, -R112.reuse ;  /* 0x0000002838357c23 */ /* 0x100fe20008010870 */
[----:B------:R-:W-:-:S01]  /*3840*/  FFMA.FTZ R56, R69, UR40, -R112 ;  /* 0x0000002845387c23 */ /* 0x000fc20008010870 */
[----:B------:R-:W1:Y:S01]  /*3850*/  SHFL.BFLY PT, R72, R5, 0x2, 0x1f ;  /* 0x0c401f0005487f89 */ /* 0x000e6200000e0000 */
        /* <DEDUP_REMOVED lines=13> */
[----:B------:R-:W-:-:S02]  /*3930*/  CS2R R112, SRZ ;  /* 0x0000000000707805 */ /* 0x000fc4000001ff00 */
[----:B------:R-:W-:Y:S02]  /*3940*/  CS2R R96, SRZ ;  /* 0x0000000000607805 */ /* 0x000fe4000001ff00 */
[----:B------:R-:W-:Y:S01]  /*3950*/  CS2R R92, SRZ ;  /* 0x00000000005c7805 */ /* 0x000fe2000001ff00 */
[----:B------:R-:W2:Y:S01]  /*3960*/  MUFU.EX2 R9, R9 ;  /* 0x0000000900097308 */ /* 0x000ea20000000800 */
[----:B-1----:R-:W-:-:S07]  /*3970*/  FMNMX.FTZ R72, R5, R72, !PT ;  /* 0x0000004805487209 */ /* 0x002fce0007810000 */
[----:B------:R-:W1:Y:S01]  /*3980*/  MUFU.EX2 R8, R8 ;  /* 0x0000000800087308 */ /* 0x000e620000000800 */
[----:B------:R-:W3:Y:S07]  /*3990*/  SHFL.BFLY PT, R5, R72, 0x1, 0x1f ;  /* 0x0c201f0048057f89 */ /* 0x000eee00000e0000 */
[----:B------:R4:W-:Y:S01]  /*39a0*/  MUFU.EX2 R21, R77 ;  /* 0x0000004d00157308 */ /* 0x0009e20000000800 */
[----:B--2---:R-:W-:-:S04]  /*39b0*/  F2FP.SATFINITE.E4M3.F32.PACK_AB_MERGE_C R200, R9, R6, RZ ;  /* 0x0000000609c8723e */ /* 0x004fc800048070ff */
[----:B------:R-:W-:-:S03]  /*39c0*/  F2FP.SATFINITE.E4M3.F32.PACK_AB_MERGE_C R200, R7, R4, R200 ;  /* 0x0000000407c8723e */ /* 0x000fc600048070c8 */
[----:B------:R-:W2:Y:S08]  /*39d0*/  MUFU.EX2 R11, R11 ;  /* 0x0000000b000b7308 */ /* 0x000eb00000000800 */
[----:B------:R-:W5:Y:S01]  /*39e0*/  MUFU.EX2 R10, R10 ;  /* 0x0000000a000a7308 */ /* 0x000f620000000800 */
[----:B---3--:R-:W-:-:S04]  /*39f0*/  FMNMX.FTZ R5, R72, R5, !PT ;  /* 0x0000000548057209 */ /* 0x008fc80007810000 */
[C---:B------:R-:W-:Y:S01]  /*3a00*/  FSETP.NEU.FTZ.AND P1, PT, R5.reuse, -INF , PT ;  /* 0xff8000000500780b */ /* 0x040fe20003f3d000 */
[----:B------:R-:W-:-:S02]  /*3a10*/  FFMA.FTZ R68, R5, R68, -8 ;  /* 0xc100000005447423 */ /* 0x000fc40000010044 */
[----:B------:R-:W-:Y:S03]  /*3a20*/  MUFU.EX2 R13, R101 ;  /* 0x00000065000d7308 */ /* 0x000fe60000000800 */
[----:B------:R-:W-:Y:S02]  /*3a30*/  FSEL R89, R68, RZ, P1 ;  /* 0x000000ff44597208 */ /* 0x000fe40000800000 */
[----:B------:R-:W-:-:S03]  /*3a40*/  ISETP.NE.AND P1, PT, R2, RZ, PT ;  /* 0x000000ff0200720c */ /* 0x000fc60003f25270 */
        /* <DEDUP_REMOVED lines=9> */
[----:B----4-:R-:W-:-:S01]  /*3ae0*/  FFMA.FTZ R77, R83, UR40, -R89 ;  /* 0x00000028534d7c23 */ /* 0x010fc20008010859 */
[----:B------:R-:W-:Y:S01]  /*3af0*/  FADD.FTZ R83, R4, R7 ;  /* 0x0000000704537221 */ /* 0x000fe20000010000 */
[----:B------:R-:W-:-:S01]  /*3b00*/  FFMA.FTZ R103, R103, UR40, -R89 ;  /* 0x0000002867677c23 */ /* 0x000fc20008010859 */
[--C-:B------:R-:W-:Y:S01]  /*3b10*/  FFMA.FTZ R72, R74, UR40, -R89.reuse ;  /* 0x000000284a487c23 */ /* 0x100fe20008010859 */
[----:B------:R-:W-:-:S01]  /*3b20*/  FFMA.FTZ R74, R82, UR40, -R89 ;  /* 0x00000028524a7c23 */ /* 0x000fc20008010859 */
[----:B------:R-:W-:Y:S01]  /*3b30*/  FADD.FTZ R82, R6, R83 ;  /* 0x0000005306527221 */ /* 0x000fe20000010000 */
[----:B------:R-:W-:Y:S01]  /*3b40*/  @P1 VIADD R3, R3, 0x33440 ;  /* 0x0003344003031836 */ /* 0x000fe20000000000 */
[----:B------:R-:W3:Y:S01]  /*3b50*/  MUFU.EX2 R69, R69 ;  /* 0x0000004500457308 */ /* 0x000ee20000000800 */
[----:B------:R-:W-:-:S01]  /*3b60*/  FFMA.FTZ R75, R75, UR40, -R89 ;  /* 0x000000284b4b7c23 */ /* 0x000fc20008010859 */
[----:B------:R-:W-:Y:S01]  /*3b70*/  FADD.FTZ R83, R9, R82 ;  /* 0x0000005209537221 */ /* 0x000fe20000010000 */
[----:B------:R-:W-:-:S01]  /*3b80*/  FFMA.FTZ R78, R78, UR40, -R89 ;  /* 0x000000284e4e7c23 */ /* 0x000fc20008010859 */
[----:B------:R-:W-:Y:S01]  /*3b90*/  @P1 PRMT R3, R18, 0x654, R3 ;  /* 0x0000065412031816 */ /* 0x000fe20000000003 */
[----:B------:R-:W-:-:S01]  /*3ba0*/  FFMA.FTZ R79, R79, UR40, -R89 ;  /* 0x000000284f4f7c23 */ /* 0x000fc20008010859 */
[----:B-1----:R-:W-:Y:S01]  /*3bb0*/  FADD.FTZ R82, R8, R83 ;  /* 0x0000005308527221 */ /* 0x002fe20000010000 */
[----:B------:R-:W-:-:S01]  /*3bc0*/  FFMA.FTZ R86, R86, UR40, -R89 ;  /* 0x0000002856567c23 */ /* 0x000fc20008010859 */
[----:B------:R-:W1:Y:S01]  /*3bd0*/  MUFU.EX2 R94, R94 ;  /* 0x0000005e005e7308 */ /* 0x000e620000000800 */
[----:B------:R4:W-:Y:S01]  /*3be0*/  @P1 SYNCS.ARRIVE.TRANS64.RED.A1T0 RZ, [R3+URZ], RZ ;  /* 0x000000ff03ff19a7 */ /* 0x0009e2000810043f */
[----:B--2---:R-:W-:-:S01]  /*3bf0*/  FADD.FTZ R83, R11, R82 ;  /* 0x000000520b537221 */ /* 0x004fc20000010000 */
[--C-:B------:R-:W-:Y:S01]  /*3c00*/  FFMA.FTZ R87, R87, UR40, -R89.reuse ;  /* 0x0000002857577c23 */ /* 0x100fe20008010859 */
[----:B------:R-:W-:-:S01]  /*3c10*/  FFMA.FTZ R58, R58, UR40, -R89 ;  /* 0x000000283a3a7c23 */ /* 0x000fc20008010859 */
[----:B------:R-:W-:Y:S01]  /*3c20*/  FFMA.FTZ R59, R59, UR40, -R89 ;  /* 0x000000283b3b7c23 */ /* 0x000fe20008010859 */
[----:B-----5:R-:W-:-:S01]  /*3c30*/  FADD.FTZ R82, R10, R83 ;  /* 0x000000530a527221 */ /* 0x020fc20000010000 */
[----:B------:R-:W-:Y:S01]  /*3c40*/  FFMA.FTZ R62, R62, UR40, -R89 ;  /* 0x000000283e3e7c23 */ /* 0x000fe20008010859 */
[----:B------:R-:W2:Y:S01]  /*3c50*/  MUFU.EX2 R95, R95 ;  /* 0x0000005f005f7308 */ /* 0x000ea20000000800 */
[----:B---3--:R-:W-:-:S01]  /*3c60*/  FADD.FTZ R91, R64, R69 ;  /* 0x00000045405b7221 */ /* 0x008fc20000010000 */
[--C-:B------:R-:W-:Y:S01]  /*3c70*/  FFMA.FTZ R63, R63, UR40, -R89.reuse ;  /* 0x000000283f3f7c23 */ /* 0x100fe20008010859 */
[----:B------:R-:W-:-:S01]  /*3c80*/  FFMA.FTZ R66, R66, UR40, -R89 ;  /* 0x0000002842427c23 */ /* 0x000fc20008010859 */
[--C-:B------:R-:W-:Y:S01]  /*3c90*/  FFMA.FTZ R67, R67, UR40, -R89.reuse ;  /* 0x0000002843437c23 */ /* 0x100fe20008010859 */
[----:B------:R-:W-:Y:S01]  /*3ca0*/  F2FP.SATFINITE.E4M3.F32.PACK_AB_MERGE_C R202, R13, R10, RZ ;  /* 0x0000000a0dca723e */ /* 0x000fe200048070ff */
[--C-:B------:R-:W-:Y:S01]  /*3cb0*/  FFMA.FTZ R70, R70, UR40, -R89.reuse ;  /* 0x0000002846467c23 */ /* 0x100fe20008010859 */
[----:B------:R-:W-:-:S01]  /*3cc0*/  FFMA.FTZ R71, R71, UR40, -R89 ;  /* 0x0000002847477c23 */ /* 0x000fc20008010859 */
[----:B------:R-:W3:Y:S01]  /*3cd0*/  MUFU.EX2 R68, R68 ;  /* 0x0000004400447308 */ /* 0x000ee20000000800 */
[----:B-1----:R-:W-:-:S01]  /*3ce0*/  FADD.FTZ R90, R94, R91 ;  /* 0x0000005b5e5a7221 */ /* 0x002fc20000010000 */
        /* <DEDUP_REMOVED lines=20> */
[----:B------:R-:W-:-:S02]  /*3e30*/  PLOP3.LUT P1, PT, PT, PT, UP0, 0x80, 0x0 ;  /* 0x000000000000781c */ /* 0x000fc40003f2f008 */
[----:B------:R-:W-:Y:S01]  /*3e40*/  CS2R R100, SRZ ;  /* 0x0000000000647805 */ /* 0x000fe2000001ff00 */
[----:B------:R-:W2:Y:S01]  /*3e50*/  MUFU.EX2 R103, R103 ;  /* 0x0000006700677308 */ /* 0x000ea20000000800 */
[----:B----4-:R-:W-:-:S01]  /*3e60*/  FADD.FTZ R3, R73, R90 ;  /* 0x0000005a49037221 */ /* 0x010fc20000010000 */
[----:B------:R-:W-:Y:S02]  /*3e70*/  F2FP.SATFINITE.E4M3.F32.PACK_AB_MERGE_C R94, R95, R94, RZ ;  /* 0x0000005e5f5e723e */ /* 0x000fe400048070ff */
[----:B------:R-:W-:Y:S02]  /*3e80*/  CS2R R98, SRZ ;  /* 0x0000000000627805 */ /* 0x000fe4000001ff00 */
[----:B------:R-:W-:Y:S02]  /*3e90*/  F2FP.SATFINITE.E4M3.F32.PACK_AB_MERGE_C R202, R11, R8, R202 ;  /* 0x000000080bca723e */ /* 0x000fe400048070ca */
[----:B------:R-:W-:Y:S02]  /*3ea0*/  F2FP.SATFINITE.E4M3.F32.PACK_AB_MERGE_C R201, R69, R64, R94 ;  /* 0x0000004045c9723e */ /* 0x000fe4000480705e */
[----:B------:R-:W-:Y:S01]  /*3eb0*/  CS2R R94, SRZ ;  /* 0x00000000005e7805 */ /* 0x000fe2000001ff00 */
[----:B------:R-:W3:Y:S01]  /*3ec0*/  MUFU.EX2 R72, R72 ;  /* 0x0000004800487308 */ /* 0x000ee20000000800 */
[----:B-1----:R-:W-:-:S01]  /*3ed0*/  FADD.FTZ R90, R102, R3 ;  /* 0x00000003665a7221 */ /* 0x002fc20000010000 */
[----:B------:R-:W-:-:S04]  /*3ee0*/  FADD.FTZ R3, R13, R82 ;  /* 0x000000520d037221 */ /* 0x000fc80000010000 */
[----:B------:R-:W-:Y:S02]  /*3ef0*/  FADD.FTZ R82, R12, R3 ;  /* 0x000000030c527221 */ /* 0x000fe40000010000 */
[----:B------:R-:W1:Y:S01]  /*3f00*/  MUFU.EX2 R75, R75 ;  /* 0x0000004b004b7308 */ /* 0x000e620000000800 */
[----:B--2---:R-:W-:-:S01]  /*3f10*/  FADD.FTZ R83, R103, R90 ;  /* 0x0000005a67537221 */ /* 0x004fc20000010000 */
[----:B------:R-:W-:Y:S01]  /*3f20*/  FADD.FTZ R3, R15, R82 ;  /* 0x000000520f037221 */ /* 0x000fe20000010000 */
[----:B------:R-:W-:-:S04]  /*3f30*/  F2FP.SATFINITE.E4M3.F32.PACK_AB_MERGE_C R102, R103, R102, RZ ;  /* 0x000000666766723e */ /* 0x000fc800048070ff */
[----:B------:R-:W-:Y:S01]  /*3f40*/  F2FP.SATFINITE.E4M3.F32.PACK_AB_MERGE_C R203, R73, R68, R102 ;  /* 0x0000004449cb723e */ /* 0x000fe20004807066 */
[----:B------:R-:W2:Y:S01]  /*3f50*/  MUFU.EX2 R14, R14 ;  /* 0x0000000e000e7308 */ /* 0x000ea20000000800 */
[----:B---3--:R-:W-:-:S01]  /*3f60*/  FADD.FTZ R90, R72, R83 ;  /* 0x00000053485a7221 */ /* 0x008fc20000010000 */
[----:B------:R-:W-:Y:S02]  /*3f70*/  CS2R R102, SRZ ;  /* 0x0000000000667805 */ /* 0x000fe4000001ff00 */
[----:B------:R-:W-:-:S04]  /*3f80*/  CS2R R68, SRZ ;  /* 0x0000000000447805 */ /* 0x000fc8000001ff00 */
[----:B------:R-:W3:Y:S01]  /*3f90*/  MUFU.EX2 R78, R78 ;  /* 0x0000004e004e7308 */ /* 0x000ee20000000800 */
[----:B-1----:R-:W-:-:S07]  /*3fa0*/  FADD.FTZ R83, R75, R90 ;  /* 0x0000005a4b537221 */ /* 0x002fce0000010000 */
[----:B------:R-:W1:Y:S01]  /*3fb0*/  MUFU.EX2 R79, R79 ;  /* 0x0000004f004f7308 */ /* 0x000e620000000800 */
[----:B--2---:R-:W-:-:S01]  /*3fc0*/  FADD.FTZ R82, R14, R3 ;  /* 0x000000030e527221 */ /* 0x004fc20000010000 */
[----:B------:R-:W-:-:S03]  /*3fd0*/  F2FP.SATFINITE.E4M3.F32.PACK_AB_MERGE_C R14, R21, R14, RZ ;  /* 0x0000000e150e723e */ /* 0x000fc600048070ff */
[----:B------:R-:W-:Y:S01]  /*3fe0*/  FADD.FTZ R3, R21, R82 ;  /* 0x0000005215037221 */ /* 0x000fe20000010000 */
[----:B------:R-:W-:Y:S02]  /*3ff0*/  F2FP.SATFINITE.E4M3.F32.PACK_AB_MERGE_C R204, R15, R12, R14 ;  /* 0x0000000c0fcc723e */ /* 0x000fe4000480700e */
[----:B------:R-:W2:Y:S01]  /*4000*/  MUFU.EX2 R20, R20 ;  /* 0x0000001400147308 */ /* 0x000ea20000000800 */
[----:B---3--:R-:W-:-:S07]  /*4010*/  FADD.FTZ R90, R78, R83 ;  /* 0x000000534e5a7221 */ /* 0x008fce0000010000 */
[----:B------:R-:W3:Y:S01]  /*4020*/  MUFU.EX2 R74, R74 ;  /* 0x0000004a004a7308 */ /* 0x000ee20000000800 */
[----:B-1----:R-:W-:-:S01]  /*4030*/  FADD.FTZ R83, R79, R90 ;  /* 0x0000005a4f537221 */ /* 0x002fc20000010000 */
[----:B------:R-:W-:-:S04]  /*4040*/  F2FP.SATFINITE.E4M3.F32.PACK_AB_MERGE_C R78, R79, R78, RZ ;  /* 0x0000004e4f4e723e */ /* 0x000fc800048070ff */
[----:B------:R-:W-:Y:S02]  /*4050*/  F2FP.SATFINITE.E4M3.F32.PACK_AB_MERGE_C R205, R75, R72, R78 ;  /* 0x000000484bcd723e */ /* 0x000fe4000480704e */
[----:B------:R-:W-:Y:S01]  /*4060*/  CS2R R78, SRZ ;  /* 0x00000000004e7805 */ /* 0x000fe2000001ff00 */
[----:B------:R-:W1:Y:S01]  /*4070*/  MUFU.EX2 R77, R77 ;  /* 0x0000004d004d7308 */ /* 0x000e620000000800 */
[----:B--2---:R-:W-:-:S01]  /*4080*/  FADD.FTZ R82, R20, R3 ;  /* 0x0000000314527221 */ /* 0x004fc20000010000 */
[----:B------:R-:W-:-:S03]  /*4090*/  CS2R R72, SRZ ;  /* 0x0000000000487805 */ /* 0x000fc6000001ff00 */
[----:B------:R-:W-:-:S03]  /*40a0*/  FADD.FTZ R3, R25, R82 ;  /* 0x0000005219037221 */ /* 0x000fc60000010000 */
[----:B------:R-:W2:Y:S01]  /*40b0*/  MUFU.EX2 R24, R24 ;  /* 0x0000001800187308 */ /* 0x000ea20000000800 */
[----:B---3--:R-:W-:-:S07]  /*40c0*/  FADD.FTZ R90, R74, R83 ;  /* 0x000000534a5a7221 */ /* 0x008fce0000010000 */
[----:B------:R-:W3:Y:S01]  /*40d0*/  MUFU.EX2 R86, R86 ;  /* 0x0000005600567308 */ /* 0x000ee20000000800 */
[----:B-1----:R-:W-:-:S07]  /*40e0*/  FADD.FTZ R83, R77, R90 ;  /* 0x0000005a4d537221 */ /* 0x002fce0000010000 */
[----:B------:R-:W1:Y:S01]  /*40f0*/  MUFU.EX2 R87, R87 ;  /* 0x0000005700577308 */ /* 0x000e620000000800 */
[----:B--2---:R-:W-:-:S01]  /*4100*/  FADD.FTZ R82, R24, R3 ;  /* 0x0000000318527221 */ /* 0x004fc20000010000 */
[----:B------:R-:W-:-:S03]  /*4110*/  F2FP.SATFINITE.E4M3.F32.PACK_AB_MERGE_C R24, R29, R24, RZ ;  /* 0x000000181d18723e */ /* 0x000fc600048070ff */
[----:B------:R-:W-:Y:S01]  /*4120*/  FADD.FTZ R3, R29, R82 ;  /* 0x000000521d037221 */ /* 0x000fe20000010000 */
[----:B------:R-:W-:Y:S02]  /*4130*/  F2FP.SATFINITE.E4M3.F32.PACK_AB_MERGE_C R206, R25, R20, R24 ;  /* 0x0000001419ce723e */ /* 0x000fe40004807018 */
[----:B------:R-:W-:Y:S01]  /*4140*/  CS2R R24, SRZ ;  /* 0x0000000000187805 */ /* 0x000fe2000001ff00 */
[----:B------:R-:W2:Y:S01]  /*4150*/  MUFU.EX2 R28, R28 ;  /* 0x0000001c001c7308 */ /* 0x000ea20000000800 */
[----:B---3--:R-:W-:-:S01]  /*4160*/  FADD.FTZ R90, R86, R83 ;  /* 0x00000053565a7221 */ /* 0x008fc20000010000 */
[----:B------:R-:W-:-:S06]  /*4170*/  CS2R R82, SRZ ;  /* 0x0000000000527805 */ /* 0x000fcc000001ff00 */
[----:B------:R-:W3:Y:S01]  /*4180*/  MUFU.EX2 R58, R58 ;  /* 0x0000003a003a7308 */ /* 0x000ee20000000800 */
[----:B-1----:R-:W-:-:S01]  /*4190*/  FADD.FTZ R9, R87, R90 ;  /* 0x0000005a57097221 */ /* 0x002fc20000010000 */
[----:B------:R-:W-:Y:S02]  /*41a0*/  F2FP.SATFINITE.E4M3.F32.PACK_AB_MERGE_C R86, R87, R86, RZ ;  /* 0x000000565756723e */ /* 0x000fe400048070ff */
[----:B------:R-:W-:Y:S02]  /*41b0*/  CS2R R90, SRZ ;  /* 0x00000000005a7805 */ /* 0x000fe4000001ff00 */
[----:B------:R-:W-:Y:S02]  /*41c0*/  F2FP.SATFINITE.E4M3.F32.PACK_AB_MERGE_C R207, R77, R74, R86 ;  /* 0x0000004a4dcf723e */ /* 0x000fe40004807056 */
[----:B------:R-:W-:Y:S01]  /*41d0*/  CS2R R86, SRZ ;  /* 0x0000000000567805 */ /* 0x000fe2000001ff00 */
[----:B------:R1:W4:Y:S01]  /*41e0*/  MUFU.EX2 R33, R105 ;  /* 0x0000006900217308 */ /* 0x0003220000000800 */
[----:B--2---:R-:W-:-:S01]  /*41f0*/  FADD.FTZ R6, R28, R3 ;  /* 0x000000031c067221 */ /* 0x004fc20000010000 */
[----:B------:R-:W-:-:S06]  /*4200*/  CS2R R74, SRZ ;  /* 0x00000000004a7805 */ /* 0x000fcc000001ff00 */
[----:B------:R-:W2:Y:S01]  /*4210*/  MUFU.EX2 R59, R59 ;  /* 0x0000003b003b7308 */ /* 0x000ea20000000800 */
[----:B---3--:R-:W-:-:S01]  /*4220*/  FADD.FTZ R10, R58, R9 ;  /* 0x000000093a0a7221 */ /* 0x008fc20000010000 */
[----:B-1----:R-:W-:-:S06]  /*4230*/  CS2R R104, SRZ ;  /* 0x0000000000687805 */ /* 0x002fcc000001ff00 */
[----:B------:R-:W1:Y:S01]  /*4240*/  MUFU.EX2 R32, R32 ;  /* 0x0000002000207308 */ /* 0x000e620000000800 */
[----:B----4-:R-:W-:-:S07]  /*4250*/  FADD.FTZ R3, R33, R6 ;  /* 0x0000000621037221 */ /* 0x010fce0000010000 */
[----:B------:R-:W3:Y:S01]  /*4260*/  MUFU.EX2 R62, R62 ;  /* 0x0000003e003e7308 */ /* 0x000ee20000000800 */
[----:B--2---:R-:W-:-:S07]  /*4270*/  FADD.FTZ R9, R59, R10 ;  /* 0x0000000a3b097221 */ /* 0x004fce0000010000 */
[----:B------:R2:W4:Y:S01]  /*4280*/  MUFU.EX2 R37, R107 ;  /* 0x0000006b00257308 */ /* 0x0005220000000800 */
[----:B-1----:R-:W-:-:S07]  /*4290*/  FADD.FTZ R6, R32, R3 ;  /* 0x0000000320067221 */ /* 0x002fce0000010000 */
[----:B------:R-:W1:Y:S01]  /*42a0*/  MUFU.EX2 R63, R63 ;  /* 0x0000003f003f7308 */ /* 0x000e620000000800 */
[----:B---3--:R-:W-:-:S01]  /*42b0*/  FADD.FTZ R10, R62, R9 ;  /* 0x000000093e0a7221 */ /* 0x008fc20000010000 */
[----:B--2---:R-:W-:-:S06]  /*42c0*/  CS2R R106, SRZ ;  /* 0x00000000006a7805 */ /* 0x004fcc000001ff00 */
[----:B------:R-:W2:Y:S01]  /*42d0*/  MUFU.EX2 R36, R36 ;  /* 0x0000002400247308 */ /* 0x000ea20000000800 */
[C---:B----4-:R-:W-:Y:S01]  /*42e0*/  F2FP.SATFINITE.E4M3.F32.PACK_AB_MERGE_C R32, R37.reuse, R32, RZ ;  /* 0x000000202520723e */ /* 0x050fe200048070ff */
[----:B------:R-:W-:-:S03]  /*42f0*/  FADD.FTZ R37, R37, R6 ;  /* 0x0000000625257221 */ /* 0x000fc60000010000 */
[----:B------:R-:W-:Y:S02]  /*4300*/  F2FP.SATFINITE.E4M3.F32.PACK_AB_MERGE_C R208, R33, R28, R32 ;  /* 0x0000001c21d0723e */ /* 0x000fe40004807020 */
[----:B------:R-:W-:Y:S02]  /*4310*/  CS2R R32, SRZ ;  /* 0x0000000000207805 */ /* 0x000fe4000001ff00 */
[----:B------:R-:W-:Y:S01]  /*4320*/  CS2R R28, SRZ ;  /* 0x00000000001c7805 */ /* 0x000fe2000001ff00 */
[----:B------:R-:W3:Y:S01]  /*4330*/  MUFU.EX2 R66, R66 ;  /* 0x0000004200427308 */ /* 0x000ee20000000800 */
[----:B-1----:R-:W-:-:S01]  /*4340*/  FADD.FTZ R3, R63, R10 ;  /* 0x0000000a3f037221 */ /* 0x002fc20000010000 */
[----:B------:R-:W-:-:S04]  /*4350*/  F2FP.SATFINITE.E4M3.F32.PACK_AB_MERGE_C R62, R63, R62, RZ ;  /* 0x0000003e3f3e723e */ /* 0x000fc800048070ff */
        /* <DEDUP_REMOVED lines=8> */
[----:B------:R1:W3:Y:S01]  /*43e0*/  MUFU.EX2 R30, R110 ;  /* 0x0000006e001e7308 */ /* 0x0002e20000000800 */
[----:B----4-:R-:W-:-:S07]  /*43f0*/  FADD.FTZ R3, R41, R6 ;  /* 0x0000000629037221 */ /* 0x010fce0000010000 */
[----:B------:R-:W4:Y:S01]  /*4400*/  MUFU.EX2 R70, R70 ;  /* 0x0000004600467308 */ /* 0x000f220000000800 */
[----:B--2---:R-:W-:-:S01]  /*4410*/  FADD.FTZ R9, R67, R10 ;  /* 0x0000000a43097221 */ /* 0x004fc20000010000 */
[----:B-1----:R-:W-:-:S06]  /*4420*/  CS2R R110, SRZ ;  /* 0x00000000006e7805 */ /* 0x002fcc000001ff00 */
[----:B------:R-:W1:Y:S01]  /*4430*/  MUFU.EX2 R31, R31 ;  /* 0x0000001f001f7308 */ /* 0x000e620000000800 */
[----:B---3--:R-:W-:-:S07]  /*4440*/  FADD.FTZ R6, R30, R3 ;  /* 0x000000031e067221 */ /* 0x008fce0000010000 */
[----:B------:R-:W2:Y:S01]  /*4450*/  MUFU.EX2 R71, R71 ;  /* 0x0000004700477308 */ /* 0x000ea20000000800 */
[----:B----4-:R-:W-:-:S07]  /*4460*/  FADD.FTZ R4, R70, R9 ;  /* 0x0000000946047221 */ /* 0x010fce0000010000 */
[----:B------:R-:W3:Y:S01]  /*4470*/  MUFU.EX2 R42, R42 ;  /* 0x0000002a002a7308 */ /* 0x000ee20000000800 */
[C---:B-1----:R-:W-:Y:S01]  /*4480*/  F2FP.SATFINITE.E4M3.F32.PACK_AB_MERGE_C R30, R31.reuse, R30, RZ ;  /* 0x0000001e1f1e723e */ /* 0x042fe200048070ff */
[----:B------:R-:W-:-:S03]  /*4490*/  FADD.FTZ R31, R31, R6 ;  /* 0x000000061f1f7221 */ /* 0x000fc60000010000 */
[----:B------:R-:W-:Y:S02]  /*44a0*/  F2FP.SATFINITE.E4M3.F32.PACK_AB_MERGE_C R210, R41, R36, R30 ;  /* 0x0000002429d2723e */ /* 0x000fe4000480701e */
[----:B------:R-:W-:Y:S01]  /*44b0*/  CS2R R36, SRZ ;  /* 0x0000000000247805 */ /* 0x000fe2000001ff00 */
[----:B------:R-:W1:Y:S01]  /*44c0*/  MUFU.EX2 R35, R35 ;  /* 0x0000002300237308 */ /* 0x000e620000000800 */
[C---:B--2---:R-:W-:Y:S01]  /*44d0*/  F2FP.SATFINITE.E4M3.F32.PACK_AB_MERGE_C R70, R71.reuse, R70, RZ ;  /* 0x000000464746723e */ /* 0x044fe200048070ff */
[----:B------:R-:W-:Y:S01]  /*44e0*/  FADD.FTZ R71, R71, R4 ;  /* 0x0000000447477221 */ /* 0x000fe20000010000 */
[----:B------:R-:W-:-:S01]  /*44f0*/  FADD.FTZ R4, R34, R31 ;  /* 0x0000001f22047221 */ /* 0x000fc20000010000 */
[----:B------:R-:W-:Y:S02]  /*4500*/  CS2R R30, SRZ ;  /* 0x00000000001e7805 */ /* 0x000fe4000001ff00 */
[----:B------:R-:W-:Y:S02]  /*4510*/  F2FP.SATFINITE.E4M3.F32.PACK_AB_MERGE_C R211, R67, R66, R70 ;  /* 0x0000004243d3723e */ /* 0x000fe40004807046 */
[----:B------:R-:W-:Y:S01]  /*4520*/  CS2R R66, SRZ ;  /* 0x0000000000427805 */ /* 0x000fe2000001ff00 */
[----:B------:R-:W2:Y:S01]  /*4530*/  MUFU.EX2 R43, R43 ;  /* 0x0000002b002b7308 */ /* 0x000ea20000000800 */
[----:B---3--:R-:W-:-:S01]  /*4540*/  FADD.FTZ R6, R42, R71 ;  /* 0x000000472a067221 */ /* 0x008fc20000010000 */
[----:B------:R-:W-:-:S06]  /*4550*/  CS2R R70, SRZ ;  /* 0x0000000000467805 */ /* 0x000fcc000001ff00 */
        /* <DEDUP_REMOVED lines=9> */
[----:B--2---:R-:W-:-:S01]  /*45f0*/  FADD.FTZ R4, R45, R4 ;  /* 0x000000042d047221 */ /* 0x004fc20000010000 */
[----:B------:R-:W-:-:S04]  /*4600*/  F2FP.SATFINITE.E4M3.F32.PACK_AB_MERGE_C R38, R45, R38, RZ ;  /* 0x000000262d26723e */ /* 0x000fc800048070ff */
[----:B------:R-:W-:Y:S02]  /*4610*/  F2FP.SATFINITE.E4M3.F32.PACK_AB_MERGE_C R212, R35, R34, R38 ;  /* 0x0000002223d4723e */ /* 0x000fe40004807026 */
[----:B------:R-:W-:Y:S01]  /*4620*/  CS2R R34, SRZ ;  /* 0x0000000000227805 */ /* 0x000fe2000001ff00 */
[----:B------:R-:W2:Y:S01]  /*4630*/  MUFU.EX2 R50, R50 ;  /* 0x0000003200327308 */ /* 0x000ea20000000800 */
[C---:B---3--:R-:W-:Y:S01]  /*4640*/  F2FP.SATFINITE.E4M3.F32.PACK_AB_MERGE_C R46, R47.reuse, R46, RZ ;  /* 0x0000002e2f2e723e */ /* 0x048fe200048070ff */
[----:B------:R-:W-:-:S03]  /*4650*/  FADD.FTZ R47, R47, R6 ;  /* 0x000000062f2f7221 */ /* 0x000fc60000010000 */
[----:B------:R-:W-:Y:S02]  /*4660*/  F2FP.SATFINITE.E4M3.F32.PACK_AB_MERGE_C R213, R43, R42, R46 ;  /* 0x0000002a2bd5723e */ /* 0x000fe4000480702e */
[----:B------:R-:W-:Y:S01]  /*4670*/  CS2R R42, SRZ ;  /* 0x00000000002a7805 */ /* 0x000fe2000001ff00 */
[----:B------:R-:W3:Y:S01]  /*4680*/  MUFU.EX2 R40, R40 ;  /* 0x0000002800287308 */ /* 0x000ee20000000800 */
[----:B-1----:R-:W-:-:S07]  /*4690*/  FADD.FTZ R7, R39, R4 ;  /* 0x0000000427077221 */ /* 0x002fce0000010000 */
[----:B------:R-:W1:Y:S01]  /*46a0*/  MUFU.EX2 R51, R51 ;  /* 0x0000003300337308 */ /* 0x000e620000000800 */
[----:B--2---:R-:W-:-:S01]  /*46b0*/  FADD.FTZ R4, R50, R47 ;  /* 0x0000002f32047221 */ /* 0x004fc20000010000 */
[----:B------:R-:W-:-:S06]  /*46c0*/  CS2R R46, SRZ ;  /* 0x00000000002e7805 */ /* 0x000fcc000001ff00 */
[----:B------:R-:W-:Y:S01]  /*46d0*/  MUFU.EX2 R44, R44 ;  /* 0x0000002c002c7308 */ /* 0x000fe20000000800 */
[----:B---3--:R-:W-:-:S07]  /*46e0*/  FADD.FTZ R7, R40, R7 ;  /* 0x0000000728077221 */ /* 0x008fce0000010000 */
[----:B------:R-:W2:Y:S01]  /*46f0*/  MUFU.EX2 R49, R49 ;  /* 0x0000003100317308 */ /* 0x000ea20000000800 */
[----:B-1----:R-:W-:-:S07]  /*4700*/  FADD.FTZ R9, R51, R4 ;  /* 0x0000000433097221 */ /* 0x002fce0000010000 */
[----:B------:R-:W1:Y:S08]  /*4710*/  MUFU.EX2 R54, R54 ;  /* 0x0000003600367308 */ /* 0x000e700000000800 */
[----:B------:R-:W3:Y:S01]  /*4720*/  MUFU.EX2 R55, R55 ;  /* 0x0000003700377308 */ /* 0x000ee20000000800 */
[----:B--2---:R-:W-:Y:S01]  /*4730*/  F2FP.SATFINITE.E4M3.F32.PACK_AB_MERGE_C R6, R49, R44, RZ ;  /* 0x0000002c3106723e */ /* 0x004fe200048070ff */
[----:B------:R-:W-:-:S03]  /*4740*/  FADD.FTZ R44, R44, R7 ;  /* 0x000000072c2c7221 */ /* 0x000fc60000010000 */
[----:B------:R-:W-:Y:S01]  /*4750*/  F2FP.SATFINITE.E4M3.F32.PACK_AB_MERGE_C R214, R40, R39, R6 ;  /* 0x0000002728d6723e */ /* 0x000fe20004807006 */
[----:B------:R-:W-:-:S01]  /*4760*/  FADD.FTZ R49, R49, R44 ;  /* 0x0000002c31317221 */ /* 0x000fc20000010000 */
[----:B------:R-:W-:Y:S01]  /*4770*/  CS2R R44, SRZ ;  /* 0x00000000002c7805 */ /* 0x000fe2000001ff00 */
[----:B------:R-:W-:Y:S01]  /*4780*/  MUFU.EX2 R52, R52 ;  /* 0x0000003400347308 */ /* 0x000fe20000000800 */
[----:B-1----:R-:W-:-:S01]  /*4790*/  FADD.FTZ R4, R54, R9 ;  /* 0x0000000936047221 */ /* 0x002fc20000010000 */
[----:B------:R-:W-:Y:S02]  /*47a0*/  CS2R R40, SRZ ;  /* 0x0000000000287805 */ /* 0x000fe4000001ff00 */
[----:B------:R-:W-:-:S04]  /*47b0*/  CS2R R38, SRZ ;  /* 0x0000000000267805 */ /* 0x000fc8000001ff00 */
[----:B------:R-:W1:Y:S01]  /*47c0*/  MUFU.EX2 R57, R57 ;  /* 0x0000003900397308 */ /* 0x000e620000000800 */
[C---:B---3--:R-:W-:Y:S01]  /*47d0*/  F2FP.SATFINITE.E4M3.F32.PACK_AB_MERGE_C R54, R55.reuse, R54, RZ ;  /* 0x000000363736723e */ /* 0x048fe200048070ff */
[----:B------:R-:W-:-:S03]  /*47e0*/  FADD.FTZ R55, R55, R4 ;  /* 0x0000000437377221 */ /* 0x000fc60000010000 */
[----:B------:R-:W-:Y:S02]  /*47f0*/  F2FP.SATFINITE.E4M3.F32.PACK_AB_MERGE_C R215, R51, R50, R54 ;  /* 0x0000003233d7723e */ /* 0x000fe40004807036 */
[----:B------:R-:W-:Y:S01]  /*4800*/  CS2R R50, SRZ ;  /* 0x0000000000327805 */ /* 0x000fe2000001ff00 */
[----:B------:R-:W2:Y:S08]  /*4810*/  MUFU.EX2 R48, R48 ;  /* 0x0000003000307308 */ /* 0x000eb00000000800 */
[----:B------:R-:W3:Y:S01]  /*4820*/  MUFU.EX2 R26, R26 ;  /* 0x0000001a001a7308 */ /* 0x000ee20000000800 */
[----:B-1----:R-:W-:-:S07]  /*4830*/  F2FP.SATFINITE.E4M3.F32.PACK_AB_MERGE_C R7, R57, R52, RZ ;  /* 0x000000343907723e */ /* 0x002fce00048070ff */
[----:B------:R-:W1:Y:S01]  /*4840*/  MUFU.EX2 R53, R53 ;  /* 0x0000003500357308 */ /* 0x000e620000000800 */
[----:B--2---:R-:W-:-:S07]  /*4850*/  FADD.FTZ R4, R48, R49 ;  /* 0x0000003130047221 */ /* 0x004fce0000010000 */
[----:B------:R-:W2:Y:S01]  /*4860*/  MUFU.EX2 R27, R27 ;  /* 0x0000001b001b7308 */ /* 0x000ea20000000800 */
[----:B---3--:R-:W-:-:S01]  /*4870*/  FADD.FTZ R6, R26, R55 ;  /* 0x000000371a067221 */ /* 0x008fc20000010000 */
[----:B------:R-:W-:-:S06]  /*4880*/  CS2R R54, SRZ ;  /* 0x0000000000367805 */ /* 0x000fcc000001ff00 */
[----:B------:R-:W3:Y:S01]  /*4890*/  MUFU.EX2 R76, R76 ;  /* 0x0000004c004c7308 */ /* 0x000ee20000000800 */
[C---:B-1----:R-:W-:Y:S01]  /*48a0*/  F2FP.SATFINITE.E4M3.F32.PACK_AB_MERGE_C R216, R53.reuse, R48, R7 ;  /* 0x0000003035d8723e */ /* 0x042fe20004807007 */
[----:B------:R-:W-:Y:S01]  /*48b0*/  FADD.FTZ R53, R53, R4 ;  /* 0x0000000435357221 */ /* 0x000fe20000010000 */
[----:B------:R-:W-:-:S03]  /*48c0*/  CS2R R48, SRZ ;  /* 0x0000000000307805 */ /* 0x000fc6000001ff00 */
[----:B------:R-:W-:Y:S02]  /*48d0*/  FADD.FTZ R52, R52, R53 ;  /* 0x0000003534347221 */ /* 0x000fe40000010000 */
[----:B------:R-:W1:Y:S01]  /*48e0*/  MUFU.EX2 R3, R80 ;  /* 0x0000005000037308 */ /* 0x000e620000000800 */
[----:B--2---:R-:W-:-:S01]  /*48f0*/  FADD.FTZ R7, R27, R6 ;  /* 0x000000061b077221 */ /* 0x004fc20000010000 */
[----:B------:R-:W-:Y:S01]  /*4900*/  FADD.FTZ R57, R57, R52 ;  /* 0x0000003439397221 */ /* 0x000fe20000010000 */
[----:B------:R-:W-:-:S05]  /*4910*/  CS2R R52, SRZ ;  /* 0x0000000000347805 */ /* 0x000fca000001ff00 */
[----:B------:R-:W-:Y:S01]  /*4920*/  MUFU.EX2 R60, R60 ;  /* 0x0000003c003c7308 */ /* 0x000fe20000000800 */
[----:B---3--:R-:W-:-:S07]  /*4930*/  FADD.FTZ R4, R76, R7 ;  /* 0x000000074c047221 */ /* 0x008fce0000010000 */
[----:B------:R-:W2:Y:S01]  /*4940*/  MUFU.EX2 R65, R65 ;  /* 0x0000004100417308 */ /* 0x000ea20000000800 */
[----:B-1----:R-:W-:-:S01]  /*4950*/  FADD.FTZ R4, R3, R4 ;  /* 0x0000000403047221 */ /* 0x002fc20000010000 */
[----:B------:R-:W-:-:S04]  /*4960*/  F2FP.SATFINITE.E4M3.F32.PACK_AB_MERGE_C R76, R3, R76, RZ ;  /* 0x0000004c034c723e */ /* 0x000fc800048070ff */
[----:B------:R-:W-:Y:S02]  /*4970*/  F2FP.SATFINITE.E4M3.F32.PACK_AB_MERGE_C R217, R27, R26, R76 ;  /* 0x0000001a1bd9723e */ /* 0x000fe4000480704c */
[----:B------:R-:W-:Y:S01]  /*4980*/  CS2R R76, SRZ ;  /* 0x00000000004c7805 */ /* 0x000fe2000001ff00 */
[----:B------:R-:W1:Y:S01]  /*4990*/  MUFU.EX2 R56, R56 ;  /* 0x0000003800387308 */ /* 0x000e620000000800 */
[----:B------:R-:W-:-:S07]  /*49a0*/  CS2R R26, SRZ ;  /* 0x00000000001a7805 */ /* 0x000fce000001ff00 */
[----:B------:R-:W3:Y:S01]  /*49b0*/  MUFU.EX2 R81, R81 ;  /* 0x0000005100517308 */ /* 0x000ee20000000800 */
[----:B--2---:R-:W-:-:S07]  /*49c0*/  F2FP.SATFINITE.E4M3.F32.PACK_AB_MERGE_C R7, R65, R60, RZ ;  /* 0x0000003c4107723e */ /* 0x004fce00048070ff */
[----:B------:R-:W2:Y:S01]  /*49d0*/  MUFU.EX2 R61, R61 ;  /* 0x0000003d003d7308 */ /* 0x000ea20000000800 */
[----:B-1----:R-:W-:-:S07]  /*49e0*/  FADD.FTZ R6, R56, R57 ;  /* 0x0000003938067221 */ /* 0x002fce0000010000 */
[----:B------:R-:W1:Y:S01]  /*49f0*/  MUFU.EX2 R84, R84 ;  /* 0x0000005400547308 */ /* 0x000e620000000800 */
[----:B---3--:R-:W-:-:S07]  /*4a00*/  FADD.FTZ R3, R81, R4 ;  /* 0x0000000451037221 */ /* 0x008fce0000010000 */
[----:B------:R-:W3:Y:S01]  /*4a10*/  MUFU.EX2 R85, R85 ;  /* 0x0000005500557308 */ /* 0x000ee20000000800 */
[C---:B--2---:R-:W-:Y:S01]  /*4a20*/  F2FP.SATFINITE.E4M3.F32.PACK_AB_MERGE_C R218, R61.reuse, R56, R7 ;  /* 0x000000383dda723e */ /* 0x044fe20004807007 */
[----:B------:R-:W-:Y:S01]  /*4a30*/  FADD.FTZ R61, R61, R6 ;  /* 0x000000063d3d7221 */ /* 0x000fe20000010000 */
[----:B------:R-:W-:-:S03]  /*4a40*/  CS2R R56, SRZ ;  /* 0x0000000000387805 */ /* 0x000fc6000001ff00 */
[----:B------:R-:W-:Y:S02]  /*4a50*/  FADD.FTZ R60, R60, R61 ;  /* 0x0000003d3c3c7221 */ /* 0x000fe40000010000 */
[----:B------:R-:W2:Y:S01]  /*4a60*/  MUFU.EX2 R88, R88 ;  /* 0x0000005800587308 */ /* 0x000ea20000000800 */
[----:B-1----:R-:W-:-:S04]  /*4a70*/  FADD.FTZ R4, R84, R3 ;  /* 0x0000000354047221 */ /* 0x002fc80000010000 */
[----:B---3--:R-:W-:Y:S01]  /*4a80*/  FADD.FTZ R3, R85, R4 ;  /* 0x0000000455037221 */ /* 0x008fe20000010000 */
[----:B------:R-:W-:-:S01]  /*4a90*/  FADD.FTZ R4, R65, R60 ;  /* 0x0000003c41047221 */ /* 0x000fc20000010000 */
[----:B------:R-:W-:Y:S02]  /*4aa0*/  CS2R R64, SRZ ;  /* 0x0000000000407805 */ /* 0x000fe4000001ff00 */
[----:B------:R-:W-:Y:S02]  /*4ab0*/  CS2R R60, SRZ ;  /* 0x00000000003c7805 */ /* 0x000fe4000001ff00 */
[C---:B--2---:R-:W-:Y:S01]  /*4ac0*/  F2FP.SATFINITE.E4M3.F32.PACK_AB_MERGE_C R6, R88.reuse, R85, RZ ;  /* 0x000000555806723e */ /* 0x044fe200048070ff */
[----:B------:R-:W-:-:S01]  /*4ad0*/  FADD.FTZ R3, R88, R3 ;  /* 0x0000000358037221 */ /* 0x000fc20000010000 */
[----:B------:R-:W-:Y:S02]  /*4ae0*/  CS2R R88, SRZ ;  /* 0x0000000000587805 */ /* 0x000fe4000001ff00 */
[----:B------:R-:W-:-:S02]  /*4af0*/  F2FP.SATFINITE.E4M3.F32.PACK_AB_MERGE_C R219, R84, R81, R6 ;  /* 0x0000005154db723e */ /* 0x000fc40004807006 */
[----:B------:R-:W-:Y:S02]  /*4b00*/  CS2R R84, SRZ ;  /* 0x0000000000547805 */ /* 0x000fe4000001ff00 */
[----:B------:R-:W-:Y:S01]  /*4b10*/  CS2R R80, SRZ ;  /* 0x0000000000507805 */ /* 0x000fe2000001ff00 */
[----:B------:R-:W-:Y:S06]  /*4b20*/  @!P1 BRA `(.L_x_2899) ;  /* 0x0000002c00bc9947 */ /* 0x000fec0003800000 */
[----:B------:R-:W-:Y:S01]  /*4b30*/  IMAD.MOV.U32 R6, RZ, RZ, R5 ;  /* 0x000000ffff067224 */ /* 0x000fe200078e0005 */
[----:B------:R-:W-:Y:S01]  /*4b40*/  UIADD3 UR53, UR53, -0x2, URZ ;  /* 0xfffffffe35357890 */ /* 0x000fe2000fffe03f */
[----:B------:R-:W-:Y:S01]  /*4b50*/  IMAD.MOV.U32 R7, RZ, RZ, R0 ;  /* 0x000000ffff077224 */ /* 0x000fe200078e0000 */
[----:B------:R-:W-:Y:S01]  /*4b60*/  UMOV UR57, UR36 ;  /* 0x0000002400397c82 */ /* 0x000fe20008000000 */
[----:B------:R-:W-:Y:S01]  /*4b70*/  IMAD.MOV.U32 R119, RZ, RZ, RZ ;  /* 0x000000ffff777224 */ /* 0x000fe200078e00ff */
[----:B------:R-:W-:-:S08]  /*4b80*/  UMOV UR56, UR52 ;  /* 0x0000003400387c82 */ /* 0x000fd00008000000 */
.L_x_2910:
[----:B------:R-:W-:Y:S01]  /*4b90*/  ISETP.NE.AND P2, PT, RZ, UR41, PT ;  /* 0x00000029ff007c0c */ /* 0x000fe2000bf45270 */
[----:B------:R-:W-:-:S04]  /*4ba0*/  UISETP.NE.AND UP0, UPT, UR56, 0x1, UPT ;  /* 0x000000013800788c */ /* 0x000fc8000bf05270 */
[----:B------:R-:W-:-:S04]  /*4bb0*/  USEL UR36, URZ, 0x1, UP0 ;  /* 0x000000013f247887 */ /* 0x000fc80008000000 */
[----:B------:R-:W-:-:S04]  /*4bc0*/  ULOP3.LUT UR36, UR57, UR36, URZ, 0x3c, !UPT ;  /* 0x0000002439247292 */ /* 0x000fc8000f8e3c3f */
[----:B------:R-:W-:Y:S08]  /*4bd0*/  @P2 BRA `(.L_x_2900) ;  /* 0x0000000000382947 */ /* 0x000ff00003800000 */
[----:B------:R-:W-:Y:S05]  /*4be0*/  @!P0 BRA `(.L_x_2901) ;  /* 0x0000000000048947 */ /* 0x000fea0003800000 */
[----:B------:R-:W-:Y:S01]  /*4bf0*/  BPT.TRAP 0x1 ;  /* 0x000000040000795c */ /* 0x000fe20000300000 */
.L_x_2901:
        /* <DEDUP_REMOVED lines=9> */
.L_x_2902:
[----:B--2---:R-:W-:Y:S05]  /*4c90*/  @P1 BRA `(.L_x_2900) ;  /* 0x0000000000081947 */ /* 0x004fea0003800000 */
[----:B------:R-:W2:Y:S02]  /*4ca0*/  SYNCS.PHASECHK.TRANS64.TRYWAIT P1, [UR6+0x33430], R0 ;  /* 0x03343000ff0075a7 */ /* 0x000ea40008020146 */
[----:B--2---:R-:W-:Y:S05]  /*4cb0*/  @!P1 BRA `(.L_x_2903) ;  /* 0x00000090002c9947 */ /* 0x004fea0003800000 */
.L_x_2900:
        /* <DEDUP_REMOVED lines=189> */
.L_x_2905:
[----:B------:R-:W-:Y:S01]  /*5890*/  ULEA UR6, UR56, UR38, 0x3 ;  /* 0x0000002638067291 */ /* 0x000fe2000f8e183f */
[----:B------:R-:W-:-:S05]  /*58a0*/  IMAD.U32 R0, RZ, RZ, UR57 ;  /* 0x00000039ff007e24 */ /* 0x000fca000f8e00ff */
[----:B------:R-:W-:-:S04]  /*58b0*/  SHF.L.U32 R0, R0, 0x1f, RZ ;  /* 0x0000001f00007819 */ /* 0x000fc800000006ff */
[----:B------:R1:W2:Y:S01]  /*58c0*/  SYNCS.PHASECHK.TRANS64.TRYWAIT P1, [UR6+0x33450], R0 ;  /* 0x03345000ff0075a7 */ /* 0x0002a20008020146 */
[----:B------:R-:W-:Y:S05]  /*58d0*/  @!P0 BRA `(.L_x_2906) ;  /* 0x0000000000048947 */ /* 0x000fea0003800000 */
[----:B------:R-:W-:Y:S01]  /*58e0*/  BPT.TRAP 0x1 ;  /* 0x000000040000795c */ /* 0x000fe20000300000 */
.L_x_2906:
[----:B--2---:R-:W-:Y:S05]  /*58f0*/  @P1 BRA `(.L_x_2904) ;  /* 0x0000000000081947 */ /* 0x004fea0003800000 */
[----:B------:R-:W2:Y:S02]  /*5900*/  SYNCS.PHASECHK.TRANS64.TRYWAIT P1, [UR6+0x33450], R0 ;  /* 0x03345000ff0075a7 */ /* 0x000ea40008020146 */
[----:B--2---:R-:W-:Y:S05]  /*5910*/  @!P1 BRA `(.L_x_2907) ;  /* 0x00000084002c9947 */ /* 0x004fea0003800000 */
.L_x_2904:
[----:B------:R-:W-:Y:S01]  /*5920*/  UIADD3 UR6, UR38, 0x200, URZ ;  /* 0x0000020026067890 */ /* 0x000fe2000fffe03f */
[----:B------:R-:W-:Y:S01]  /*5930*/  WARPGROUP.ARRIVE ;  /* 0x00000000000079c5 */ /* 0x000fe20000000000 */
[----:B------:R-:W-:Y:S01]  /*5940*/  UMOV UR7, 0xc0000010 ;  /* 0xc000001000077882 */ /* 0x000fe20000000000 */
[----:B-12---:R-:W-:Y:S01]  /*5950*/  IADD3 R0, -R22, 0xb, RZ ;  /* 0x0000000b16007810 */ /* 0x006fe20007ffe1ff */
[----:B------:R-:W-:-:S04]  /*5960*/  USHF.R.U32.HI UR6, URZ, 0x4, UR6 ;  /* 0x000000043f067899 */ /* 0x000fc80008011606 */
[----:B------:R-:W-:-:S04]  /*5970*/  ULOP3.LUT UR6, UR6, 0x3fff, URZ, 0xc0, !UPT ;  /* 0x00003fff06067892 */ /* 0x000fc8000f8ec03f */
[----:B------:R-:W-:-:S04]  /*5980*/  ULOP3.LUT UR6, UR6, 0x10000, URZ, 0xfc, !UPT ;  /* 0x0001000006067892 */ /* 0x000fc8000f8efc3f */
[----:B------:R-:W-:-:S07]  /*5990*/  UIMAD UR10, UR56, 0x780, UR6 ;  /* 0x00000780380a78a4 */ /* 0x000fce000f8e0206 */
[----:B------:R-:W-:Y:S02]  /*59a0*/  UMOV UR6, UR10 ;  /* 0x0000000a00067c82 */ /* 0x000fe40008000000 */
[----:B------:R-:W-:Y:S01]  /*59b0*/  QGMMA.64x192x32.F32.E4M3.E4M3 R24, R200, gdesc[UR4], R24, gsb0 ;  /* 0x02e00004c8187df3 */ /* 0x000fe20008000818 */
[----:B------:R-:W-:Y:S01]  /*59c0*/  UIADD3 UR6, UR10, 0x180, URZ ;  /* 0x000001800a067890 */ /* 0x000fe2000fffe03f */
[----:B------:R-:W-:Y:S01]  /*59d0*/  UMOV UR7, 0xc0000010 ;  /* 0xc000001000077882 */ /* 0x000fe20000000000 */
[----:B------:R-:W-:Y:S02]  /*59e0*/  WARPGROUP.DEPBAR.LE gsb0, 0x0 ;  /* 0x00008000000079c5 */ /* 0x000fe40000010000 */
[----:B------:R-:W-:-:S15]  /*59f0*/  WARPGROUP.ARRIVE ;  /* 0x00000000000079c5 */ /* 0x000fde0000000000 */
        /* <DEDUP_REMOVED lines=15> */
[----:B------:R-:W-:Y:S03]  /*5af0*/  QGMMA.64x192x32.F32.E4M3.E4M3 R24, R216, gdesc[UR4], R24, gsb0 ;  /* 0x02e00004d8187df3 */ /* 0x000fe60008000818 */
[----:B------:R-:W-:Y:S02]  /*5b00*/  WARPGROUP.DEPBAR.LE gsb0, 0x0 ;  /* 0x00008000000079c5 */ /* 0x000fe40000010000 */
[----:B------:R1:W-:Y:S06]  /*5b10*/  BAR.ARV R0, 0x100 ;  /* 0x000400000000751d */ /* 0x0003ec0000002000 */
[----:B------:R-:W-:Y:S05]  /*5b20*/  @!P0 BRA `(.L_x_2908) ;  /* 0x0000000000048947 */ /* 0x000fea0003800000 */
[----:B------:R-:W-:Y:S01]  /*5b30*/  BPT.TRAP 0x1 ;  /* 0x000000040000795c */ /* 0x000fe20000300000 */
.L_x_2908:
[----:B-1----:R-:W-:Y:S01]  /*5b40*/  FMNMX.FTZ R0, R184, R7, !PT ;  /* 0x00000007b8007209 */ /* 0x002fe20007810000 */
[----:B------:R-:W-:Y:S01]  /*5b50*/  IMAD.U32 R13, RZ, RZ, UR40 ;  /* 0x00000028ff0d7e24 */ /* 0x000fe2000f8e00ff */
        /* <DEDUP_REMOVED lines=79> */
[----:B------:R-:W-:Y:S01]  /*6050*/  ISETP.NE.AND P1, PT, R2, RZ, PT ;  /* 0x000000ff0200720c */ /* 0x000fe20003f25270 */
        /* <DEDUP_REMOVED lines=12> */
[--C-:B------:R-:W-:Y:S01]  /*6120*/  FFMA.FTZ R172, R176, UR40, -R200.reuse ;  /* 0x00000028b0ac7c23 */ /* 0x100fe200080108c8 */
[----:B------:R-:W-:-:S01]  /*6130*/  FFMA.FTZ R21, R169, UR40, -R200 ;  /* 0x00000028a9157c23 */ /* 0x000fc200080108c8 */
[--C-:B------:R-:W-:Y:S01]  /*6140*/  FFMA.FTZ R176, R180, UR40, -R200.reuse ;  /* 0x00000028b4b07c23 */ /* 0x100fe200080108c8 */
[----:B------:R-:W-:-:S01]  /*6150*/  FFMA.FTZ R169, R173, UR40, -R200 ;  /* 0x00000028ada97c23 */ /* 0x000fc200080108c8 */
[----:B------:R-:W-:Y:S02]  /*6160*/  IMAD.U32 R180, RZ, RZ, UR40 ;  /* 0x00000028ffb47e24 */ /* 0x000fe4000f8e00ff */
[----:B------:R-:W-:-:S01]  /*6170*/  FFMA.FTZ R173, R177, UR40, -R200 ;  /* 0x00000028b1ad7c23 */ /* 0x000fc200080108c8 */
[--C-:B------:R-:W-:Y:S01]  /*6180*/  FFMA.FTZ R177, R181, UR40, -R200.reuse ;  /* 0x00000028b5b17c23 */ /* 0x100fe200080108c8 */
[----:B------:R-:W-:-:S01]  /*6190*/  FFMA.FTZ R181, R133, UR40, -R200 ;  /* 0x0000002885b57c23 */ /* 0x000fc200080108c8 */
[C---:B------:R-:W-:Y:S01]  /*61a0*/  FADD.FTZ R6, -R5.reuse, R6 ;  /* 0x0000000605067221 */ /* 0x040fe20000010100 */
[----:B------:R-:W-:-:S01]  /*61b0*/  FFMA.FTZ R133, R5, R180, -8 ;  /* 0xc100000005857423 */ /* 0x000fc200000100b4 */
[----:B------:R-:W-:Y:S01]  /*61c0*/  FMUL.FTZ R7, R7, UR40 ;  /* 0x0000002807077c20 */ /* 0x000fe20008410000 */
[----:B------:R-:W-:-:S01]  /*61d0*/  FFMA.FTZ R8, R184, UR40, -R200 ;  /* 0x00000028b8087c23 */ /* 0x000fc200080108c8 */
[----:B------:R-:W-:Y:S01]  /*61e0*/  FFMA.FTZ R9, R185, UR40, -R200 ;  /* 0x00000028b9097c23 */ /* 0x000fe200080108c8 */
[----:B------:R-:W-:Y:S01]  /*61f0*/  FMUL.FTZ R6, R6, UR40 ;  /* 0x0000002806067c20 */ /* 0x000fe20008410000 */
[--C-:B------:R-:W-:Y:S01]  /*6200*/  FFMA.FTZ R185, R186, UR40, -R133.reuse ;  /* 0x00000028bab97c23 */ /* 0x100fe20008010885 */
        /* <DEDUP_REMOVED lines=41> */
[----:B------:R-:W3:Y:S01]  /*64a0*/  MUFU.EX2 R180, R180 ;  /* 0x000000b400b47308 */ /* 0x000ee20000000800 */
[----:B--2---:R-:W-:-:S01]  /*64b0*/  FFMA.FTZ R3, R6, R3, R185 ;  /* 0x0000000306037223 */ /* 0x004fc200000100b9 */
[----:B------:R-:W-:Y:S01]  /*64c0*/  FFMA.FTZ R165, R165, UR40, -R200 ;  /* 0x00000028a5a57c23 */ /* 0x000fe200080108c8 */
[----:B------:R-:W-:-:S01]  /*64d0*/  FFMA.FTZ R167, R167, UR40, -R133 ;  /* 0x00000028a7a77c23 */ /* 0x000fc20008010885 */
[----:B------:R-:W-:Y:S01]  /*64e0*/  FFMA.FTZ R136, R136, UR40, -R200 ;  /* 0x0000002888887c23 */ /* 0x000fe200080108c8 */
[----:B------:R-:W-:-:S01]  /*64f0*/  FFMA.FTZ R138, R138, UR40, -R133 ;  /* 0x000000288a8a7c23 */ /* 0x000fc20008010885 */
[----:B------:R-:W-:Y:S01]  /*6500*/  FFMA.FTZ R137, R137, UR40, -R200 ;  /* 0x0000002889897c23 */ /* 0x000fe200080108c8 */
[----:B------:R-:W-:-:S01]  /*6510*/  FFMA.FTZ R139, R139, UR40, -R133 ;  /* 0x000000288b8b7c23 */ /* 0x000fc20008010885 */
[----:B------:R-:W2:Y:S01]  /*6520*/  MUFU.EX2 R10, R10 ;  /* 0x0000000a000a7308 */ /* 0x000ea20000000800 */
[----:B-1----:R-:W-:-:S01]  /*6530*/  FADD.FTZ R193, R9, R4 ;  /* 0x0000000409c17221 */ /* 0x002fc20000010000 */
[----:B------:R-:W-:Y:S01]  /*6540*/  FFMA.FTZ R140, R140, UR40, -R200 ;  /* 0x000000288c8c7c23 */ /* 0x000fe200080108c8 */
[----:B------:R-:W-:-:S01]  /*6550*/  FFMA.FTZ R142, R142, UR40, -R133 ;  /* 0x000000288e8e7c23 */ /* 0x000fc20008010885 */
[----:B------:R-:W-:Y:S01]  /*6560*/  FFMA.FTZ R141, R141, UR40, -R200 ;  /* 0x000000288d8d7c23 */ /* 0x000fe200080108c8 */
[----:B------:R-:W-:-:S01]  /*6570*/  FFMA.FTZ R143, R143, UR40, -R133 ;  /* 0x000000288f8f7c23 */ /* 0x000fc20008010885 */
[----:B------:R-:W-:Y:S01]  /*6580*/  FFMA.FTZ R144, R144, UR40, -R200 ;  /* 0x0000002890907c23 */ /* 0x000fe200080108c8 */
[----:B------:R-:W-:-:S01]  /*6590*/  FFMA.FTZ R146, R146, UR40, -R133 ;  /* 0x0000002892927c23 */ /* 0x000fc20008010885 */
[----:B------:R-:W1:Y:S01]  /*65a0*/  MUFU.EX2 R184, R184 ;  /* 0x000000b800b87308 */ /* 0x000e620000000800 */
[----:B---3--:R-:W-:-:S01]  /*65b0*/  FADD.FTZ R3, R180, R3 ;  /* 0x00000003b4037221 */ /* 0x008fc20000010000 */
[----:B------:R-:W-:Y:S01]  /*65c0*/  FFMA.FTZ R145, R145, UR40, -R200 ;  /* 0x0000002891917c23 */ /* 0x000fe200080108c8 */
[----:B------:R-:W-:-:S01]  /*65d0*/  FFMA.FTZ R147, R147, UR40, -R133 ;  /* 0x0000002893937c23 */ /* 0x000fc20008010885 */
[----:B------:R-:W-:Y:S01]  /*65e0*/  FFMA.FTZ R148, R148, UR40, -R200 ;  /* 0x0000002894947c23 */ /* 0x000fe200080108c8 */
[----:B------:R-:W-:-:S01]  /*65f0*/  FFMA.FTZ R150, R150, UR40, -R133 ;  /* 0x0000002896967c23 */ /* 0x000fc20008010885 */
[----:B------:R-:W-:Y:S01]  /*6600*/  FFMA.FTZ R149, R149, UR40, -R200 ;  /* 0x0000002895957c23 */ /* 0x000fe200080108c8 */
[----:B------:R-:W-:-:S01]  /*6610*/  FFMA.FTZ R151, R151, UR40, -R133 ;  /* 0x0000002897977c23 */ /* 0x000fc20008010885 */
[----:B------:R-:W3:Y:S01]  /*6620*/  MUFU.EX2 R11, R11 ;  /* 0x0000000b000b7308 */ /* 0x000ee20000000800 */
[----:B--2---:R-:W-:-:S01]  /*6630*/  FADD.FTZ R4, R10, R193 ;  /* 0x000000c10a047221 */ /* 0x004fc20000010000 */
        /* <DEDUP_REMOVED lines=9> */
[----:B------:R-:W-:-:S02]  /*66d0*/  IMAD.U32 R192, RZ, RZ, UR52 ;  /* 0x00000034ffc07e24 */ /* 0x000fc4000f8e00ff */
[--C-:B------:R-:W-:Y:S01]  /*66e0*/  FFMA.FTZ R128, R128, UR40, -R200.reuse ;  /* 0x0000002880807c23 */ /* 0x100fe200080108c8 */
[----:B------:R-:W-:-:S01]  /*66f0*/  FFMA.FTZ R129, R129, UR40, -R200 ;  /* 0x0000002881817c23 */ /* 0x000fc200080108c8 */
[----:B------:R-:W-:Y:S01]  /*6700*/  FFMA.FTZ R132, R132, UR40, -R200 ;  /* 0x0000002884847c23 */ /* 0x000fe200080108c8 */
[----:B------:R-:W-:-:S01]  /*6710*/  FFMA.FTZ R134, R134, UR40, -R133 ;  /* 0x0000002886867c23 */ /* 0x000fc20008010885 */
[----:B------:R-:W1:Y:S01]  /*6720*/  MUFU.EX2 R12, R12 ;  /* 0x0000000c000c7308 */ /* 0x000e620000000800 */
[----:B---3--:R-:W-:-:S01]  /*6730*/  FADD.FTZ R3, R11, R4 ;  /* 0x000000040b037221 */ /* 0x008fc20000010000 */
[----:B------:R-:W-:-:S06]  /*6740*/  @P1 LEA R192, R192, UR38, 0x3 ;  /* 0x00000026c0c01c11 */ /* 0x000fcc000f8e18ff */
        /* <DEDUP_REMOVED lines=120> */
[----:B------:R-:W-:-:S05]  /*6ed0*/  @P1 VIADD R3, R192, 0x33440 ;  /* 0x00033440c0031836 */ /* 0x000fca0000000000 */
[----:B------:R-:W-:Y:S01]  /*6ee0*/  @P1 PRMT R3, R18, 0x654, R3 ;  /* 0x0000065412031816 */ /* 0x000fe20000000003 */
[----:B------:R-:W2:Y:S01]  /*6ef0*/  MUFU.EX2 R123, R123 ;  /* 0x0000007b007b7308 */ /* 0x000ea20000000800 */
[----:B-1----:R-:W-:-:S02]  /*6f00*/  FADD.FTZ R190, R122, R131 ;  /* 0x000000837abe7221 */ /* 0x002fc40000010000 */
[----:B------:R1:W-:Y:S05]  /*6f10*/  @P1 SYNCS.ARRIVE.TRANS64.RED.A1T0 RZ, [R3+URZ], RZ ;  /* 0x000000ff03ff19a7 */ /* 0x0003ea000810043f */
[----:B------:R-:W4:Y:S01]  /*6f20*/  MUFU.EX2 R124, R124 ;  /* 0x0000007c007c7308 */ /* 0x000f220000000800 */
[----:B---3--:R-:W-:-:S07]  /*6f30*/  FADD.FTZ R131, R121, R4 ;  /* 0x0000000479837221 */ /* 0x008fce0000010000 */
[----:B------:R-:W3:Y:S01]  /*6f40*/  MUFU.EX2 R126, R126 ;  /* 0x0000007e007e7308 */ /* 0x000ee20000000800 */
[----:B--2---:R-:W-:-:S07]  /*6f50*/  FADD.FTZ R195, R123, R190 ;  /* 0x000000be7bc37221 */ /* 0x004fce0000010000 */
[----:B------:R-:W1:Y:S01]  /*6f60*/  MUFU.EX2 R125, R125 ;  /* 0x0000007d007d7308 */ /* 0x000e620000000800 */
[----:B----4-:R-:W-:-:S07]  /*6f70*/  FADD.FTZ R4, R124, R131 ;  /* 0x000000837c047221 */ /* 0x010fce0000010000 */
        /* <DEDUP_REMOVED lines=18> */
[----:B---3--:R-:W-:-:S03]  /*70a0*/  FADD.FTZ R4, R181, R4 ;  /* 0x00000004b5047221 */ /* 0x008fc60000010000 */
[----:B-1----:R-:W-:Y:S01]  /*70b0*/  FADD.FTZ R3, R133, R3 ;  /* 0x0000000385037221 */ /* 0x002fe20000010000 */
[----:B------:R-:W-:Y:S06]  /*70c0*/  @!P0 BRA `(.L_x_2909) ;  /* 0x0000000000048947 */ /* 0x000fec0003800000 */
[----:B------:R-:W-:Y:S01]  /*70d0*/  BPT.TRAP 0x1 ;  /* 0x000000040000795c */ /* 0x000fe20000300000 */
.L_x_2909:
        /* <DEDUP_REMOVED lines=14> */
[-C--:B------:R-:W-:Y:S01]  /*71c0*/  FMUL.FTZ R24, R24, R7.reuse ;  /* 0x0000000718187220 */ /* 0x080fe20000410000 */
        /* <DEDUP_REMOVED lines=133> */
.L_x_2899:
[----:B------:R-:W-:Y:S06]  /*7a20*/  BAR.ARV 0x8, 0x120 ;  /* 0x0204800000007b1d */ /* 0x000fec0000002000 */
[----:B------:R-:W-:Y:S05]  /*7a30*/  @!P0 BRA `(.L_x_2911) ;  /* 0x0000000000048947 */ /* 0x000fea0003800000 */
[----:B------:R-:W-:Y:S01]  /*7a40*/  BPT.TRAP 0x1 ;  /* 0x000000040000795c */ /* 0x000fe20000300000 */
.L_x_2911:
[----:B------:R-:W-:Y:S01]  /*7a50*/  ULEA UR8, UR52, UR38, 0x3 ;  /* 0x0000002634087291 */ /* 0x000fe2000f8e183f */
[----:B------:R-:W-:-:S05]  /*7a60*/  IMAD.U32 R6, RZ, RZ, UR36 ;  /* 0x00000024ff067e24 */ /* 0x000fca000f8e00ff */
[----:B------:R-:W-:-:S04]  /*7a70*/  SHF.L.U32 R6, R6, 0x1f, RZ ;  /* 0x0000001f06067819 */ /* 0x000fc800000006ff */
[----:B------:R1:W2:Y:S01]  /*7a80*/  SYNCS.PHASECHK.TRANS64.TRYWAIT P1, [UR8+0x33450], R6 ;  /* 0x03345006ff0075a7 */ /* 0x0002a20008020148 */
[----:B------:R-:W-:Y:S05]  /*7a90*/  @!P0 BRA `(.L_x_2912) ;  /* 0x0000000000048947 */ /* 0x000fea0003800000 */
[----:B------:R-:W-:Y:S01]  /*7aa0*/  BPT.TRAP 0x1 ;  /* 0x000000040000795c */ /* 0x000fe20000300000 */
.L_x_2912:
[----:B--2---:R-:W-:Y:S05]  /*7ab0*/  @P1 BRA `(.L_x_2913) ;  /* 0x0000000000081947 */ /* 0x004fea0003800000 */
[----:B------:R-:W2:Y:S02]  /*7ac0*/  SYNCS.PHASECHK.TRANS64.TRYWAIT P1, [UR8+0x33450], R6 ;  /* 0x03345006ff0075a7 */ /* 0x000ea40008020148 */
[----:B--2---:R-:W-:Y:S05]  /*7ad0*/  @!P1 BRA `(.L_x_2914) ;  /* 0x0000006000d49947 */ /* 0x004fea0003800000 */
.L_x_2913:
        /* <DEDUP_REMOVED lines=86> */
.L_x_2915:
        /* <DEDUP_REMOVED lines=33> */
[-C--:B------:R-:W-:Y:S01]  /*8250*/  FMUL.FTZ R108, R108, R12.reuse ;  /* 0x0000000c6c6c7220 */ /* 0x080fe20000410000 */
[-C--:B------:R-:W-:Y:S01]  /*8260*/  FMUL.FTZ R109, R109, R12.reuse ;  /* 0x0000000c6d6d7220 */ /* 0x080fe20000410000 */
[-C--:B------:R-:W-:Y:S01]  /*8270*/  FMUL.FTZ R116, R116, R12.reuse ;  /* 0x0000000c74747220 */ /* 0x080fe20000410000 */
[----:B------:R-:W-:Y:S01]  /*8280*/  FMUL.FTZ R117, R117, R12 ;  /* 0x0000000c75757220 */ /* 0x000fe20000410000 */
[----:B------:R-:W-:Y:S01]  /*8290*/  LOP3.LUT R0, R0, 0xc, RZ, 0xc0, !PT ;  /* 0x0000000c00007812 */ /* 0x000fe200078ec0ff */
[-C--:B------:R-:W-:Y:S01]  /*82a0*/  FMUL.FTZ R70, R70, R120.reuse ;  /* 0x0000007846467220 */ /* 0x080fe20000410000 */
[-C--:B------:R-:W-:Y:S01]  /*82b0*/  FMUL.FTZ R79, R79, R120.reuse ;  /* 0x000000784f4f7220 */ /* 0x080fe20000410000 */
[-C--:B------:R-:W-:Y:S01]  /*82c0*/  FMUL.FTZ R54, R54, R120.reuse ;  /* 0x0000007836367220 */ /* 0x080fe20000410000 */
[----:B------:R-:W-:Y:S01]  /*82d0*/  IADD3 R6, P0, R0, UR4, RZ ;  /* 0x0000000400067c10 */ /* 0x000fe2000ff1e0ff */
[-C--:B------:R-:W-:Y:S01]  /*82e0*/  FMUL.FTZ R55, R55, R120.reuse ;  /* 0x0000007837377220 */ /* 0x080fe20000410000 */
[-C--:B------:R-:W-:Y:S01]  /*82f0*/  FMUL.FTZ R30, R30, R120.reuse ;  /* 0x000000781e1e7220 */ /* 0x080fe20000410000 */
[-C--:B------:R-:W-:Y:S01]  /*8300*/  FMUL.FTZ R31, R31, R120.reuse ;  /* 0x000000781f1f7220 */ /* 0x080fe20000410000 */
[----:B------:R-:W-:Y:S01]  /*8310*/  FMUL.FTZ R46, R46, R120 ;  /* 0x000000782e2e7220 */ /* 0x000fe20000410000 */
[----:B------:R-:W-:-:S02]  /*8320*/  IMAD.X R7, RZ, RZ, UR5, P0 ;  /* 0x00000005ff077e24 */ /* 0x000fc400080e06ff */
        /* <DEDUP_REMOVED lines=14> */
[-C--:B-1----:R-:W-:Y:S01]  /*8410*/  FMUL.FTZ R6, R27, R120.reuse ;  /* 0x000000781b067220 */ /* 0x082fe20000410000 */
[----:B------:R-:W-:Y:S01]  /*8420*/  FMUL.FTZ R27, R58, R120 ;  /* 0x000000783a1b7220 */ /* 0x000fe20000410000 */
[-C--:B------:R-:W-:Y:S01]  /*8430*/  FMUL.FTZ R73, R96, R12.reuse ;  /* 0x0000000c60497220 */ /* 0x080fe20000410000 */
        /* <DEDUP_REMOVED lines=12> */
[----:B------:R-:W-:Y:S01]  /*8500*/  F2FP.BF16.F32.PACK_AB R27, R62, R27 ;  /* 0x0000001b3e1b723e */ /* 0x000fe200000010ff */
[----:B------:R-:W-:Y:S01]  /*8510*/  FMUL.FTZ R15, R42, R120 ;  /* 0x000000782a0f7220 */ /* 0x000fe20000410000 */
[----:B------:R-:W-:Y:S01]  /*8520*/  F2FP.BF16.F32.PACK_AB R34, R63, R34 ;  /* 0x000000223f22723e */ /* 0x000fe200000010ff */
[-C--:B------:R-:W-:Y:S01]  /*8530*/  FMUL.FTZ R47, R47, R120.reuse ;  /* 0x000000782f2f7220 */ /* 0x080fe20000410000 */
[----:B------:R-:W-:Y:S01]  /*8540*/  ISETP.EQ.OR P0, PT, R28, 0x3, !P0 ;  /* 0x000000031c00780c */ /* 0x000fe20004702670 */
[----:B------:R-:W-:Y:S01]  /*8550*/  FMUL.FTZ R20, R43, R120 ;  /* 0x000000782b147220 */ /* 0x000fe20000410000 */
[----:B------:R-:W-:Y:S01]  /*8560*/  F2FP.BF16.F32.PACK_AB R35, R70, R35 ;  /* 0x000000234623723e */ /* 0x000fe200000010ff */
[----:B------:R-:W-:Y:S01]  /*8570*/  UIADD3 UR42, -UR45, URZ, URZ ;  /* 0x0000003f2d2a7290 */ /* 0x000fe2000fffe13f */
[----:B------:R-:W-:Y:S01]  /*8580*/  F2FP.BF16.F32.PACK_AB R50, R79, R50 ;  /* 0x000000324f32723e */ /* 0x000fe200000010ff */
[-C--:B------:R-:W-:Y:S01]  /*8590*/  FMUL.FTZ R38, R38, R120.reuse ;  /* 0x0000007826267220 */ /* 0x080fe20000410000 */
[----:B------:R-:W-:Y:S01]  /*85a0*/  F2FP.BF16.F32.PACK_AB R25, R54, R25 ;  /* 0x000000193619723e */ /* 0x000fe200000010ff */
[----:B------:R-:W-:Y:S01]  /*85b0*/  FMUL.FTZ R39, R39, R120 ;  /* 0x0000007827277220 */ /* 0x000fe20000410000 */
[----:B------:R-:W-:Y:S01]  /*85c0*/  F2FP.BF16.F32.PACK_AB R26, R55, R26 ;  /* 0x0000001a371a723e */ /* 0x000fe200000010ff */
[----:B------:R-:W-:Y:S01]  /*85d0*/  USHF.R.S32.HI UR4, URZ, 0x1f, UR43 ;  /* 0x0000001f3f047899 */ /* 0x000fe2000801142b */
[----:B------:R-:W-:Y:S01]  /*85e0*/  SEL R79, R27, R34, P0 ;  /* 0x000000221b4f7207 */ /* 0x000fe20000000000 */
[----:B------:R-:W-:Y:S01]  /*85f0*/  ULDC UR5, c[0x0][0xda8] ;  /* 0x00036a0000057ab9 */ /* 0x000fe20000000800 */
[----:B------:R-:W-:Y:S01]  /*8600*/  SEL R70, R34, R27, P0 ;  /* 0x0000001b22467207 */ /* 0x000fe20000000000 */
[----:B------:R-:W-:Y:S01]  /*8610*/  ULDC.64 UR6, c[0x0][0xb70] ;  /* 0x0002dc0000067ab9 */ /* 0x000fe20000000a00 */
[----:B------:R-:W-:Y:S01]  /*8620*/  IADD3 R27, P1, R16, 0x4000, RZ ;  /* 0x00004000101b7810 */ /* 0x000fe20007f3e0ff */
[----:B------:R-:W-:Y:S01]  /*8630*/  UIMAD UR42, UR5, UR42, UR48 ;  /* 0x0000002a052a72a4 */ /* 0x000fe2000f8e0230 */
[----:B------:R-:W-:Y:S01]  /*8640*/  F2FP.BF16.F32.PACK_AB R41, R68, R41 ;  /* 0x000000294429723e */ /* 0x000fe200000010ff */
[----:B------:R-:W-:Y:S01]  /*8650*/  UIMAD UR4, UR4, UR6, URZ ;  /* 0x00000006040472a4 */ /* 0x000fe2000f8e023f */
[----:B------:R-:W-:Y:S01]  /*8660*/  F2FP.BF16.F32.PACK_AB R48, R77, R48 ;  /* 0x000000304d30723e */ /* 0x000fe200000010ff */
[----:B------:R-:W-:Y:S01]  /*8670*/  USHF.L.U32 UR42, UR42, 0x7, URZ ;  /* 0x000000072a2a7899 */ /* 0x000fe2000800063f */
[----:B------:R-:W-:Y:S01]  /*8680*/  SEL R77, R25, R26, P0 ;  /* 0x0000001a194d7207 */ /* 0x000fe20000000000 */
[----:B------:R-:W-:Y:S01]  /*8690*/  UIMAD.WIDE.U32 UR10, UR43, UR6, URZ ;  /* 0x000000062b0a72a5 */ /* 0x000fe2000f8e003f */
[----:B------:R-:W-:Y:S01]  /*86a0*/  SEL R68, R26, R25, P0 ;  /* 0x000000191a447207 */ /* 0x000fe20000000000 */
[----:B------:R-:W-:Y:S01]  /*86b0*/  UIMAD UR4, UR43, UR7, UR4 ;  /* 0x000000072b0472a4 */ /* 0x000fe2000f8e0204 */
[----:B------:R-:W-:Y:S01]  /*86c0*/  LOP3.LUT R26, R27, 0x380, RZ, 0xc0, !PT ;  /* 0x000003801b1a7812 */ /* 0x000fe200078ec0ff */
[----:B------:R-:W-:Y:S01]  /*86d0*/  FMUL.FTZ R71, R71, R120 ;  /* 0x0000007847477220 */ /* 0x000fe20000410000 */
[----:B------:R-:W-:Y:S01]  /*86e0*/  F2FP.BF16.F32.PACK_AB R21, R52, R21 ;  /* 0x000000153415723e */ /* 0x000fe200000010ff */
[----:B------:R-:W-:Y:S01]  /*86f0*/  UIADD3 UR4, UR11, UR4, URZ ;  /* 0x000000040b047290 */ /* 0x000fe2000fffe03f */
[----:B------:R-:W-:Y:S01]  /*8700*/  F2FP.BF16.F32.PACK_AB R24, R53, R24 ;  /* 0x000000183518723e */ /* 0x000fe200000010ff */
[-C--:B------:R-:W-:Y:S01]  /*8710*/  FMUL.FTZ R42, R67, R120.reuse ;  /* 0x00000078432a7220 */ /* 0x080fe20000410000 */
[----:B------:R-:W-:Y:S01]  /*8720*/  SHF.R.U64 R26, R26, 0x3, RZ ;  /* 0x000000031a1a7819 */ /* 0x000fe200000012ff */
[-C--:B------:R-:W-:Y:S01]  /*8730*/  FMUL.FTZ R78, R78, R120.reuse ;  /* 0x000000784e4e7220 */ /* 0x080fe20000410000 */
[----:B------:R-:W-:Y:S01]  /*8740*/  F2FP.BF16.F32.PACK_AB R7, R30, R7 ;  /* 0x000000071e07723e */ /* 0x000fe200000010ff */
[----:B------:R-:W-:Y:S01]  /*8750*/  FMUL.FTZ R43, R74, R120 ;  /* 0x000000784a2b7220 */ /* 0x000fe20000410000 */
[----:B------:R-:W-:Y:S01]  /*8760*/  F2FP.BF16.F32.PACK_AB R6, R31, R6 ;  /* 0x000000061f06723e */ /* 0x000fe200000010ff */
[----:B------:R-:W-:Y:S01]  /*8770*/  UIADD3 UR8, UR8, 0x33460, URZ ;  /* 0x0003346008087890 */ /* 0x000fe2000fffe03f */
[----:B------:R-:W-:Y:S01]  /*8780*/  IADD3 R25, P2, R16, 0x4020, RZ ;  /* 0x0000402010197810 */ /* 0x000fe20007f5e0ff */
[-C--:B------:R-:W-:Y:S01]  /*8790*/  FMUL.FTZ R86, R86, R120.reuse ;  /* 0x0000007856567220 */ /* 0x080fe20000410000 */
[----:B------:R-:W-:Y:S01]  /*87a0*/  F2FP.BF16.F32.PACK_AB R73, R100, R73 ;  /* 0x000000496449723e */ /* 0x000fe200000010ff */
[----:B------:R-:W-:Y:S01]  /*87b0*/  FMUL.FTZ R51, R82, R120 ;  /* 0x0000007852337220 */ /* 0x000fe20000410000 */
[----:B------:R-:W-:Y:S01]  /*87c0*/  F2FP.BF16.F32.PACK_AB R72, R101, R72 ;  /* 0x000000486548723e */ /* 0x000fe200000010ff */
[-C--:B------:R-:W-:Y:S01]  /*87d0*/  FMUL.FTZ R87, R87, R120.reuse ;  /* 0x0000007857577220 */ /* 0x080fe20000410000 */
[----:B------:R-:W-:Y:S01]  /*87e0*/  F2FP.BF16.F32.PACK_AB R15, R46, R15 ;  /* 0x0000000f2e0f723e */ /* 0x000fe200000010ff */
[----:B------:R-:W-:Y:S01]  /*87f0*/  FMUL.FTZ R58, R83, R120 ;  /* 0x00000078533a7220 */ /* 0x000fe20000410000 */
[----:B------:R-:W-:Y:S01]  /*8800*/  F2FP.BF16.F32.PACK_AB R20, R47, R20 ;  /* 0x000000142f14723e */ /* 0x000fe200000010ff */
[----:B------:R-:W-:Y:S01]  /*8810*/  FMUL.FTZ R94, R94, R120 ;  /* 0x000000785e5e7220 */ /* 0x000fe20000410000 */
[----:B------:R-:W-:Y:S01]  /*8820*/  F2FP.BF16.F32.PACK_AB R40, R69, R40 ;  /* 0x000000284528723e */ /* 0x000fe200000010ff */
[----:B------:R-:W-:Y:S01]  /*8830*/  FMUL.FTZ R59, R90, R120 ;  /* 0x000000785a3b7220 */ /* 0x000fe20000410000 */
[----:B------:R-:W-:Y:S01]  /*8840*/  SEL R47, R21, R24, P0 ;  /* 0x00000018152f7207 */ /* 0x000fe20000000000 */
[-C--:B------:R-:W-:Y:S01]  /*8850*/  FMUL.FTZ R95, R95, R120.reuse ;  /* 0x000000785f5f7220 */ /* 0x080fe20000410000 */
[----:B------:R-:W-:Y:S01]  /*8860*/  SEL R46, R24, R21, P0 ;  /* 0x00000015182e7207 */ /* 0x000fe20000000000 */
[----:B------:R-:W-:Y:S01]  /*8870*/  FMUL.FTZ R66, R91, R120 ;  /* 0x000000785b427220 */ /* 0x000fe20000410000 */
[----:B------:R-:W-:Y:S01]  /*8880*/  LOP3.LUT R26, R26, R27, RZ, 0x3c, !PT ;  /* 0x0000001b1a1a7212 */ /* 0x000fe200078e3cff */
[----:B------:R-:W-:Y:S01]  /*8890*/  IMAD.X R27, RZ, RZ, R17, P1 ;  /* 0x000000ffff1b7224 */ /* 0x000fe200008e0611 */
[----:B------:R-:W-:Y:S01]  /*88a0*/  F2FP.BF16.F32.PACK_AB R32, R61, R32 ;  /* 0x000000203d20723e */ /* 0x000fe200000010ff */
[----:B------:R-:W-:Y:S01]  /*88b0*/  UPRMT UR8, UR37, 0x654, UR8 ;  /* 0x0000065425087896 */ /* 0x000fe20008000008 */
[----:B------:R-:W-:Y:S01]  /*88c0*/  SEL R69, R7, R6, P0 ;  /* 0x0000000607457207 */ /* 0x000fe20000000000 */
[-C--:B------:R-:W-:Y:S01]  /*88d0*/  FMUL.FTZ R102, R102, R120.reuse ;  /* 0x0000007866667220 */ /* 0x080fe20000410000 */
[----:B------:R-:W-:Y:S01]  /*88e0*/  SEL R54, R6, R7, P0 ;  /* 0x0000000706367207 */ /* 0x000fe20000000000 */
[-C--:B------:R-:W-:Y:S01]  /*88f0*/  FMUL.FTZ R67, R98, R120.reuse ;  /* 0x0000007862437220 */ /* 0x080fe20000410000 */
[----:B------:R-:W-:Y:S01]  /*8900*/  IADD3 R21, P3, R16, 0x4040, RZ ;  /* 0x0000404010157810 */ /* 0x000fe20007f7e0ff */
[-C--:B------:R-:W-:Y:S01]  /*8910*/  FMUL.FTZ R103, R103, R120.reuse ;  /* 0x0000007867677220 */ /* 0x080fe20000410000 */
[----:B------:R-:W-:Y:S01]  /*8920*/  LOP3.LUT R24, R25, 0x380, RZ, 0xc0, !PT ;  /* 0x0000038019187812 */ /* 0x000fe200078ec0ff */
[----:B------:R-:W-:Y:S01]  /*8930*/  FMUL.FTZ R74, R99, R120 ;  /* 0x00000078634a7220 */ /* 0x000fe20000410000 */
[----:B------:R-:W-:Y:S01]  /*8940*/  SEL R61, R73, R72, P0 ;  /* 0x00000048493d7207 */ /* 0x000fe20000000000 */
[-C--:B------:R-:W-:Y:S01]  /*8950*/  FMUL.FTZ R110, R110, R120.reuse ;  /* 0x000000786e6e7220 */ /* 0x080fe20000410000 */
[----:B------:R-:W-:Y:S01]  /*8960*/  IADD3 R7, P1, R16, 0x8040, RZ ;  /* 0x0000804010077810 */ /* 0x000fe20007f3e0ff */
[-C--:B------:R-:W-:Y:S01]  /*8970*/  FMUL.FTZ R75, R106, R120.reuse ;  /* 0x000000786a4b7220 */ /* 0x080fe20000410000 */
[----:B------:R-:W-:Y:S01]  /*8980*/  SEL R72, R72, R73, P0 ;  /* 0x0000004948487207 */ /* 0x000fe20000000000 */
[----:B------:R-:W-:Y:S01]  /*8990*/  FMUL.FTZ R111, R111, R120 ;  /* 0x000000786f6f7220 */ /* 0x000fe20000410000 */
[----:B------:R-:W-:Y:S01]  /*89a0*/  SEL R73, R15, R20, P0 ;  /* 0x000000140f497207 */ /* 0x000fe20000000000 */
[-C--:B------:R-:W-:Y:S01]  /*89b0*/  FMUL.FTZ R82, R107, R120.reuse ;  /* 0x000000786b527220 */ /* 0x080fe20000410000 */
[----:B------:R-:W-:Y:S01]  /*89c0*/  SEL R62, R20, R15, P0 ;  /* 0x0000000f143e7207 */ /* 0x000fe20000000000 */
[-C--:B------:R-:W-:Y:S01]  /*89d0*/  FMUL.FTZ R118, R118, R120.reuse ;  /* 0x0000007876767220 */ /* 0x080fe20000410000 */
[----:B------:R-:W-:Y:S01]  /*89e0*/  LOP3.LUT R20, R21, 0x380, RZ, 0xc0, !PT ;  /* 0x0000038015147812 */ /* 0x000fe200078ec0ff */
[-C--:B------:R-:W-:Y:S01]  /*89f0*/  FMUL.FTZ R83, R114, R120.reuse ;  /* 0x0000007872537220 */ /* 0x080fe20000410000 */
[----:B------:R-:W-:Y:S01]  /*8a00*/  SHF.R.U64 R24, R24, 0x3, RZ ;  /* 0x0000000318187819 */ /* 0x000fe200000012ff */
[-C--:B------:R-:W-:Y:S01]  /*8a10*/  FMUL.FTZ R119, R119, R120.reuse ;  /* 0x0000007877777220 */ /* 0x080fe20000410000 */
[----:B------:R-:W-:Y:S01]  /*8a20*/  F2FP.BF16.F32.PACK_AB R9, R36, R9 ;  /* 0x000000092409723e */ /* 0x000fe200000010ff */
[----:B------:R-:W-:Y:S01]  /*8a30*/  FMUL.FTZ R90, R115, R120 ;  /* 0x00000078735a7220 */ /* 0x000fe20000410000 */
[----:B------:R-:W-:Y:S01]  /*8a40*/  F2FP.BF16.F32.PACK_AB R10, R37, R10 ;  /* 0x0000000a250a723e */ /* 0x000fe200000010ff */
[----:B------:R-:W-:Y:S01]  /*8a50*/  SYNCS.ARRIVE.TRANS64.RED.A1T0 RZ, [UR8], RZ ;  /* 0x000000ffffff79a7 */ /* 0x000fe20008100408 */
[----:B------:R-:W-:Y:S01]  /*8a60*/  LOP3.LUT R6, R7, 0x380, RZ, 0xc0, !PT ;  /* 0x0000038007067812 */ /* 0x000fe200078ec0ff */
[----:B------:R-:W-:Y:S01]  /*8a70*/  USHF.R.S32.HI UR5, URZ, 0x1f, UR44 ;  /* 0x0000001f3f057899 */ /* 0x000fe2000801142c */
[----:B------:R-:W-:-:S02]  /*8a80*/  F2FP.BF16.F32.PACK_AB R11, R38, R11 ;  /* 0x0000000b260b723e */ /* 0x000fc400000010ff */
[----:B------:R-:W-:Y:S02]  /*8a90*/  F2FP.BF16.F32.PACK_AB R12, R39, R12 ;  /* 0x0000000c270c723e */ /* 0x000fe400000010ff */
[----:B------:R-:W-:Y:S02]  /*8aa0*/  SHF.R.U64 R20, R20, 0x3, RZ ;  /* 0x0000000314147819 */ /* 0x000fe400000012ff */
[----:B------:R-:W-:Y:S01]  /*8ab0*/  LOP3.LUT R24, R24, R25, RZ, 0x3c, !PT ;  /* 0x0000001918187212 */ /* 0x000fe200078e3cff */
[----:B------:R-:W-:Y:S01]  /*8ac0*/  IMAD.X R25, RZ, RZ, R17, P2 ;  /* 0x000000ffff197224 */ /* 0x000fe200010e0611 */
[----:B------:R-:W-:Y:S02]  /*8ad0*/  F2FP.BF16.F32.PACK_AB R8, R29, R8 ;  /* 0x000000081d08723e */ /* 0x000fe400000010ff */
[----:B------:R-:W-:Y:S02]  /*8ae0*/  SEL R39, R9, R10, P0 ;  /* 0x0000000a09277207 */ /* 0x000fe40000000000 */
[----:B------:R-:W-:-:S02]  /*8af0*/  SEL R38, R10, R9, P0 ;  /* 0x000000090a267207 */ /* 0x000fc40000000000 */
[----:B------:R-:W-:Y:S02]  /*8b00*/  SHF.R.U64 R6, R6, 0x3, RZ ;  /* 0x0000000306067819 */ /* 0x000fe400000012ff */
[----:B------:R-:W-:Y:S02]  /*8b10*/  IADD3 R9, P2, R16, 0x8060, RZ ;  /* 0x0000806010097810 */ /* 0x000fe40007f5e0ff */
[----:B------:R-:W-:Y:S01]  /*8b20*/  LOP3.LUT R20, R20, R21, RZ, 0x3c, !PT ;  /* 0x0000001514147212 */ /* 0x000fe200078e3cff */
[--C-:B------:R-:W-:Y:S01]  /*8b30*/  IMAD.X R21, RZ, RZ, R17.reuse, P3 ;  /* 0x000000ffff157224 */ /* 0x100fe200018e0611 */
[----:B------:R-:W-:Y:S02]  /*8b40*/  SEL R37, R5, R8, P0 ;  /* 0x0000000805257207 */ /* 0x000fe40000000000 */
[----:B------:R-:W-:Y:S02]  /*8b50*/  SEL R36, R8, R5, P0 ;  /* 0x0000000508247207 */ /* 0x000fe40000000000 */
[----:B------:R-:W-:Y:S01]  /*8b60*/  LOP3.LUT R6, R6, R7, RZ, 0x3c, !PT ;  /* 0x0000000706067212 */ /* 0x000fe200078e3cff */
[----:B------:R-:W-:Y:S01]  /*8b70*/  IMAD.X R7, RZ, RZ, R17, P1 ;  /* 0x000000ffff077224 */ /* 0x000fe200008e0611 */
[----:B------:R-:W-:Y:S01]  /*8b80*/  F2FP.BF16.F32.PACK_AB R64, R93, R64 ;  /* 0x000000405d40723e */ /* 0x000fe200000010ff */
[----:B------:R-:W-:Y:S01]  /*8b90*/  VIADD R93, R221, UR42 ;  /* 0x0000002add5d7c36 */ /* 0x000fe20008000000 */
[----:B------:R-:W-:-:S02]  /*8ba0*/  LOP3.LUT R8, R9, 0x380, RZ, 0xc0, !PT ;  /* 0x0000038009087812 */ /* 0x000fc400078ec0ff */
[----:B------:R-:W-:Y:S01]  /*8bb0*/  F2FP.BF16.F32.PACK_AB R33, R60, R33 ;  /* 0x000000213c21723e */ /* 0x000fe200000010ff */
[----:B------:R-:W-:Y:S01]  /*8bc0*/  VIADD R5, R93, 0x8 ;  /* 0x000000085d057836 */ /* 0x000fe20000000000 */
[----:B------:R-:W-:Y:S02]  /*8bd0*/  F2FP.BF16.F32.PACK_AB R57, R84, R57 ;  /* 0x000000395439723e */ /* 0x000fe400000010ff */
[----:B------:R-:W-:Y:S02]  /*8be0*/  SHF.R.U64 R8, R8, 0x3, RZ ;  /* 0x0000000308087819 */ /* 0x000fe400000012ff */
[----:B------:R-:W-:Y:S02]  /*8bf0*/  MOV R84, R20 ;  /* 0x0000001400547202 */ /* 0x000fe40000000f00 */
        /* <DEDUP_REMOVED lines=9> */
[----:B------:R-:W-:Y:S02]  /*8c90*/  IADD3 R31, P5, R16, 0x40, RZ ;  /* 0x00000040101f7810 */ /* 0x000fe40007fbe0ff */
[----:B------:R-:W-:Y:S01]  /*8ca0*/  LOP3.LUT R8, R8, R9, RZ, 0x3c, !PT ;  /* 0x0000000908087212 */ /* 0x000fe200078e3cff */
[----:B------:R-:W-:Y:S01]  /*8cb0*/  IMAD.X R9, RZ, RZ, R17, P2 ;  /* 0x000000ffff097224 */ /* 0x000fe200010e0611 */
[----:B------:R-:W-:Y:S02]  /*8cc0*/  ISETP.GE.OR P2, PT, R5, UR4, P1 ;  /* 0x0000000405007c0c */ /* 0x000fe40008f46670 */
[----:B------:R-:W-:Y:S02]  /*8cd0*/  LOP3.LUT R32, R33, 0x380, RZ, 0xc0, !PT ;  /* 0x0000038021207812 */ /* 0x000fe400078ec0ff */
[----:B------:R-:W-:Y:S02]  /*8ce0*/  LOP3.LUT R30, R31, 0x380, RZ, 0xc0, !PT ;  /* 0x000003801f1e7812 */ /* 0x000fe400078ec0ff */
[----:B------:R-:W-:-:S02]  /*8cf0*/  SHF.R.U64 R32, R32, 0x3, RZ ;  /* 0x0000000320207819 */ /* 0x000fc400000012ff */
[----:B------:R-:W-:Y:S02]  /*8d00*/  SHF.R.U64 R30, R30, 0x3, RZ ;  /* 0x000000031e1e7819 */ /* 0x000fe400000012ff */
[----:B------:R-:W-:Y:S02]  /*8d10*/  F2FP.BF16.F32.PACK_AB R13, R44, R13 ;  /* 0x0000000d2c0d723e */ /* 0x000fe400000010ff */
[----:B------:R-:W-:Y:S02]  /*8d20*/  F2FP.BF16.F32.PACK_AB R14, R45, R14 ;  /* 0x0000000e2d0e723e */ /* 0x000fe400000010ff */
[----:B------:R-:W-:Y:S02]  /*8d30*/  IADD3 R29, P6, R16, 0x60, RZ ;  /* 0x00000060101d7810 */ /* 0x000fe40007fde0ff */
[----:B------:R-:W-:Y:S01]  /*8d40*/  LOP3.LUT R32, R32, R33, RZ, 0x3c, !PT ;  /* 0x0000002120207212 */ /* 0x000fe200078e3cff */
[--C-:B------:R-:W-:Y:S01]  /*8d50*/  IMAD.X R33, RZ, RZ, R17.reuse, P4 ;  /* 0x000000ffff217224 */ /* 0x100fe200020e0611 */
[----:B------:R-:W-:Y:S01]  /*8d60*/  LOP3.LUT R30, R30, R31, RZ, 0x3c, !PT ;  /* 0x0000001f1e1e7212 */ /* 0x000fe200078e3cff */
[----:B------:R-:W-:Y:S01]  /*8d70*/  IMAD.X R31, RZ, RZ, R17, P5 ;  /* 0x000000ffff1f7224 */ /* 0x000fe200028e0611 */
[----:B------:R-:W-:-:S02]  /*8d80*/  SEL R45, R13, R14, P0 ;  /* 0x0000000e0d2d7207 */ /* 0x000fc40000000000 */
[----:B------:R-:W-:Y:S02]  /*8d90*/  SEL R44, R14, R13, P0 ;  /* 0x0000000d0e2c7207 */ /* 0x000fe40000000000 */
[----:B------:R-:W-:Y:S02]  /*8da0*/  F2FP.BF16.F32.PACK_AB R42, R71, R42 ;  /* 0x0000002a472a723e */ /* 0x000fe400000010ff */
[C---:B------:R-:W-:Y:S02]  /*8db0*/  IADD3 R15, P4, R16.reuse, 0x4060, RZ ;  /* 0x00004060100f7810 */ /* 0x040fe40007f9e0ff */
[----:B------:R-:W-:Y:S02]  /*8dc0*/  IADD3 R13, P5, R16, 0x8000, RZ ;  /* 0x00008000100d7810 */ /* 0x000fe40007fbe0ff */
[----:B------:R-:W-:Y:S02]  /*8dd0*/  F2FP.BF16.F32.PACK_AB R81, R108, R81 ;  /* 0x000000516c51723e */ /* 0x000fe400000010ff */
[----:B------:R-:W-:-:S02]  /*8de0*/  F2FP.BF16.F32.PACK_AB R80, R109, R80 ;  /* 0x000000506d50723e */ /* 0x000fc400000010ff */
[----:B------:R-:W-:Y:S02]  /*8df0*/  SEL R71, R11, R12, P0 ;  /* 0x0000000c0b477207 */ /* 0x000fe40000000000 */
[----:B------:R-:W-:Y:S02]  /*8e00*/  SEL R60, R12, R11, P0 ;  /* 0x0000000b0c3c7207 */ /* 0x000fe40000000000 */
[----:B------:R-:W-:Y:S02]  /*8e10*/  LOP3.LUT R28, R29, 0x380, RZ, 0xc0, !PT ;  /* 0x000003801d1c7812 */ /* 0x000fe400078ec0ff */
[----:B------:R-:W-:Y:S02]  /*8e20*/  F2FP.BF16.F32.PACK_AB R43, R78, R43 ;  /* 0x0000002b4e2b723e */ /* 0x000fe400000010ff */
[----:B------:R-:W-:Y:S02]  /*8e30*/  F2FP.BF16.F32.PACK_AB R51, R86, R51 ;  /* 0x000000335633723e */ /* 0x000fe400000010ff */
[----:B------:R-:W-:-:S02]  /*8e40*/  F2FP.BF16.F32.PACK_AB R58, R87, R58 ;  /* 0x0000003a573a723e */ /* 0x000fc400000010ff */
[----:B------:R-:W-:Y:S02]  /*8e50*/  LOP3.LUT R14, R15, 0x380, RZ, 0xc0, !PT ;  /* 0x000003800f0e7812 */ /* 0x000fe400078ec0ff */
[----:B------:R-:W-:Y:S02]  /*8e60*/  LOP3.LUT R12, R13, 0x380, RZ, 0xc0, !PT ;  /* 0x000003800d0c7812 */ /* 0x000fe400078ec0ff */
[----:B------:R-:W-:Y:S02]  /*8e70*/  F2FP.BF16.F32.PACK_AB R49, R76, R49 ;  /* 0x000000314c31723e */ /* 0x000fe400000010ff */
[----:B------:R-:W-:Y:S02]  /*8e80*/  F2FP.BF16.F32.PACK_AB R56, R85, R56 ;  /* 0x000000385538723e */ /* 0x000fe400000010ff */
[----:B------:R-:W-:Y:S02]  /*8e90*/  SEL R63, R81, R80, P0 ;  /* 0x00000050513f7207 */ /* 0x000fe40000000000 */
[----:B------:R-:W-:-:S02]  /*8ea0*/  SHF.R.U64 R28, R28, 0x3, RZ ;  /* 0x000000031c1c7819 */ /* 0x000fc400000012ff */
[----:B------:R-:W-:Y:S02]  /*8eb0*/  F2FP.BF16.F32.PACK_AB R59, R94, R59 ;  /* 0x0000003b5e3b723e */ /* 0x000fe400000010ff */
[----:B------:R-:W-:Y:S02]  /*8ec0*/  F2FP.BF16.F32.PACK_AB R66, R95, R66 ;  /* 0x000000425f42723e */ /* 0x000fe400000010ff */
[----:B------:R-:W-:Y:S02]  /*8ed0*/  SEL R80, R80, R81, P0 ;  /* 0x0000005150507207 */ /* 0x000fe40000000000 */
[----:B------:R-:W-:Y:S02]  /*8ee0*/  SEL R85, R43, R50, P0 ;  /* 0x000000322b557207 */ /* 0x000fe40000000000 */
[----:B------:R-:W-:Y:S02]  /*8ef0*/  SEL R55, R41, R40, P0 ;  /* 0x0000002829377207 */ /* 0x000fe40000000000 */
[----:B------:R-:W-:-:S02]  /*8f00*/  SEL R81, R35, R42, P0 ;  /* 0x0000002a23517207 */ /* 0x000fc40000000000 */
[----:B------:R-:W-:Y:S02]  /*8f10*/  SEL R50, R50, R43, P0 ;  /* 0x0000002b32327207 */ /* 0x000fe40000000000 */
[----:B------:R-:W-:Y:S02]  /*8f20*/  F2FP.BF16.F32.PACK_AB R67, R102, R67 ;  /* 0x000000436643723e */ /* 0x000fe400000010ff */
[----:B------:R-:W-:Y:S02]  /*8f30*/  F2FP.BF16.F32.PACK_AB R74, R103, R74 ;  /* 0x0000004a674a723e */ /* 0x000fe400000010ff */
[----:B------:R-:W-:Y:S02]  /*8f40*/  SEL R40, R40, R41, P0 ;  /* 0x0000002928287207 */ /* 0x000fe40000000000 */
[----:B------:R-:W-:Y:S02]  /*8f50*/  SEL R42, R42, R35, P0 ;  /* 0x000000232a2a7207 */ /* 0x000fe40000000000 */
[----:B------:R-:W-:-:S02]  /*8f60*/  SEL R43, R51, R58, P0 ;  /* 0x0000003a332b7207 */ /* 0x000fc40000000000 */
[----:B------:R-:W-:Y:S02]  /*8f70*/  SHF.R.U64 R14, R14, 0x3, RZ ;  /* 0x000000030e0e7819 */ /* 0x000fe400000012ff */
[----:B------:R-:W-:Y:S02]  /*8f80*/  SHF.R.U64 R12, R12, 0x3, RZ ;  /* 0x000000030c0c7819 */ /* 0x000fe400000012ff */
[----:B------:R-:W-:Y:S02]  /*8f90*/  F2FP.BF16.F32.PACK_AB R65, R92, R65 ;  /* 0x000000415c41723e */ /* 0x000fe400000010ff */
[----:B------:R-:W-:Y:S02]  /*8fa0*/  SEL R41, R49, R48, P0 ;  /* 0x0000003031297207 */ /* 0x000fe40000000000 */
[----:B------:R-:W-:Y:S02]  /*8fb0*/  SEL R58, R58, R51, P0 ;  /* 0x000000333a3a7207 */ /* 0x000fe40000000000 */
[----:B------:R-:W-:Y:S01]  /*8fc0*/  LOP3.LUT R28, R28, R29, RZ, 0x3c, !PT ;  /* 0x0000001d1c1c7212 */ /* 0x000fe200078e3cff */
[----:B------:R-:W-:Y:S01]  /*8fd0*/  IMAD.X R29, RZ, RZ, R17, P6 ;  /* 0x000000ffff1d7224 */ /* 0x000fe200030e0611 */
[----:B------:R-:W-:-:S02]  /*8fe0*/  F2FP.BF16.F32.PACK_AB R75, R110, R75 ;  /* 0x0000004b6e4b723e */ /* 0x000fc400000010ff */
[----:B------:R-:W-:Y:S02]  /*8ff0*/  F2FP.BF16.F32.PACK_AB R82, R111, R82 ;  /* 0x000000526f52723e */ /* 0x000fe400000010ff */
[----:B------:R-:W-:Y:S02]  /*9000*/  SEL R48, R48, R49, P0 ;  /* 0x0000003130307207 */ /* 0x000fe40000000000 */
[----:B------:R-:W-:Y:S02]  /*9010*/  SEL R51, R59, R66, P0 ;  /* 0x000000423b337207 */ /* 0x000fe40000000000 */
[----:B------:R-:W-:Y:S02]  /*9020*/  SEL R49, R57, R56, P0 ;  /* 0x0000003839317207 */ /* 0x000fe40000000000 */
[----:B------:R-:W-:Y:S02]  /*9030*/  SEL R66, R66, R59, P0 ;  /* 0x0000003b42427207 */ /* 0x000fe40000000000 */
[----:B------:R-:W-:-:S02]  /*9040*/  IADD3 R11, P6, R16, 0x8020, RZ ;  /* 0x00008020100b7810 */ /* 0x000fc40007fde0ff */
[----:B------:R-:W-:Y:S02]  /*9050*/  F2FP.BF16.F32.PACK_AB R89, R116, R89 ;  /* 0x000000597459723e */ /* 0x000fe400000010ff */
[----:B------:R-:W-:Y:S02]  /*9060*/  F2FP.BF16.F32.PACK_AB R83, R118, R83 ;  /* 0x000000537653723e */ /* 0x000fe400000010ff */
[----:B------:R-:W-:Y:S02]  /*9070*/  F2FP.BF16.F32.PACK_AB R88, R117, R88 ;  /* 0x000000587558723e */ /* 0x000fe400000010ff */
[----:B------:R-:W-:Y:S02]  /*9080*/  F2FP.BF16.F32.PACK_AB R90, R119, R90 ;  /* 0x0000005a775a723e */ /* 0x000fe400000010ff */
[----:B------:R-:W-:Y:S02]  /*9090*/  SEL R56, R56, R57, P0 ;  /* 0x0000003938387207 */ /* 0x000fe40000000000 */
[----:B------:R-:W-:-:S02]  /*90a0*/  SEL R59, R67, R74, P0 ;  /* 0x0000004a433b7207 */ /* 0x000fc40000000000 */
[----:B------:R-:W-:Y:S01]  /*90b0*/  LOP3.LUT R14, R14, R15, RZ, 0x3c, !PT ;  /* 0x0000000f0e0e7212 */ /* 0x000fe200078e3cff */
[--C-:B------:R-:W-:Y:S01]  /*90c0*/  IMAD.X R15, RZ, RZ, R17.reuse, P4 ;  /* 0x000000ffff0f7224 */ /* 0x100fe200020e0611 */
[----:B------:R-:W-:Y:S01]  /*90d0*/  LOP3.LUT R12, R12, R13, RZ, 0x3c, !PT ;  /* 0x0000000d0c0c7212 */ /* 0x000fe200078e3cff */
[----:B------:R-:W-:Y:S01]  /*90e0*/  IMAD.X R13, RZ, RZ, R17, P5 ;  /* 0x000000ffff0d7224 */ /* 0x000fe200028e0611 */
[----:B------:R-:W-:Y:S02]  /*90f0*/  SEL R57, R65, R64, P0 ;  /* 0x0000004041397207 */ /* 0x000fe40000000000 */
[----:B------:R-:W-:Y:S02]  /*9100*/  SEL R74, R74, R67, P0 ;  /* 0x000000434a4a7207 */ /* 0x000fe40000000000 */
[----:B------:R-:W-:Y:S02]  /*9110*/  SEL R64, R64, R65, P0 ;  /* 0x0000004140407207 */ /* 0x000fe40000000000 */
[----:B------:R-:W-:-:S02]  /*9120*/  SEL R67, R75, R82, P0 ;  /* 0x000000524b437207 */ /* 0x000fc40000000000 */
[----:B------:R-:W-:Y:S02]  /*9130*/  SEL R82, R82, R75, P0 ;  /* 0x0000004b52527207 */ /* 0x000fe40000000000 */
[----:B------:R-:W-:Y:S01]  /*9140*/  LOP3.LUT R10, R11, 0x380, RZ, 0xc0, !PT ;  /* 0x000003800b0a7812 */ /* 0x000fe200078ec0ff */
[----:B--2---:R-:W-:Y:S01]  /*9150*/  SHFL.IDX PT, R39, R39, R0, 0x1c1f ;  /* 0x001c1f0027277589 */ /* 0x004fe200000e0000 */
[----:B------:R-:W-:Y:S02]  /*9160*/  LOP3.LUT R5, R0, 0x2, RZ, 0x3c, !PT ;  /* 0x0000000200057812 */ /* 0x000fe400078e3cff */
[----:B------:R-:W-:Y:S01]  /*9170*/  SEL R65, R89, R88, P0 ;  /* 0x0000005859417207 */ /* 0x000fe20000000000 */
[----:B------:R-:W-:Y:S01]  /*9180*/  SHFL.IDX PT, R37, R37, R0, 0x1c1f ;  /* 0x001c1f0025257589 */ /* 0x000fe200000e0000 */
[----:B------:R-:W-:Y:S02]  /*9190*/  SEL R75, R83, R90, P0 ;  /* 0x0000005a534b7207 */ /* 0x000fe40000000000 */
[----:B------:R-:W-:Y:S01]  /*91a0*/  LOP3.LUT R35, R16, 0x380, RZ, 0xc0, !PT ;  /* 0x0000038010237812 */ /* 0x000fe200078ec0ff */
[----:B------:R-:W1:Y:S01]  /*91b0*/  SHFL.IDX PT, R38, R38, R5, 0x1c1f ;  /* 0x001c1f0526267589 */ /* 0x000e6200000e0000 */
[----:B------:R-:W-:-:S02]  /*91c0*/  SEL R88, R88, R89, P0 ;  /* 0x0000005958587207 */ /* 0x000fc40000000000 */
[----:B------:R-:W-:Y:S01]  /*91d0*/  SEL R90, R90, R83, P0 ;  /* 0x000000535a5a7207 */ /* 0x000fe20000000000 */
[----:B------:R-:W2:Y:S01]  /*91e0*/  SHFL.IDX PT, R36, R36, R5, 0x1c1f ;  /* 0x001c1f0524247589 */ /* 0x000ea200000e0000 */
[----:B------:R-:W-:Y:S02]  /*91f0*/  MOV R83, R14 ;  /* 0x0000000e00537202 */ /* 0x000fe40000000f00 */
[----:B------:R-:W-:Y:S01]  /*9200*/  MOV R78, R12 ;  /* 0x0000000c004e7202 */ /* 0x000fe20000000f00 */
[----:B------:R-:W-:Y:S01]  /*9210*/  SHFL.IDX PT, R69, R69, R0, 0x1c1f ;  /* 0x001c1f0045457589 */ /* 0x000fe200000e0000 */
[----:B------:R-:W-:Y:S02]  /*9220*/  SHF.R.U64 R10, R10, 0x3, RZ ;  /* 0x000000030a0a7819 */ /* 0x000fe400000012ff */
[----:B------:R-:W-:Y:S01]  /*9230*/  SHF.R.U64 R35, R35, 0x3, RZ ;  /* 0x0000000323237819 */ /* 0x000fe200000012ff */
[----:B------:R-:W3:Y:S01]  /*9240*/  SHFL.IDX PT, R54, R54, R5, 0x1c1f ;  /* 0x001c1f0536367589 */ /* 0x000ee200000e0000 */
[----:B------:R-:W-:Y:S01]  /*9250*/  LOP3.LUT R10, R10, R11, RZ, 0x3c, !PT ;  /* 0x0000000b0a0a7212 */ /* 0x000fe200078e3cff */
[--C-:B------:R-:W-:Y:S01]  /*9260*/  IMAD.X R11, RZ, RZ, R17.reuse, P6 ;  /* 0x000000ffff0b7224 */ /* 0x100fe200030e0611 */
[----:B------:R-:W-:Y:S01]  /*9270*/  LOP3.LUT R34, R35, R16, RZ, 0x3c, !PT ;  /* 0x0000001023227212 */ /* 0x000fe200078e3cff */
[----:B------:R-:W-:Y:S01]  /*9280*/  SHFL.IDX PT, R71, R71, R0, 0x1c1f ;  /* 0x001c1f0047477589 */ /* 0x000fe200000e0000 */
[----:B------:R-:W-:Y:S01]  /*9290*/  IMAD.MOV.U32 R35, RZ, RZ, R17 ;  /* 0x000000ffff237224 */ /* 0x000fe200078e0011 */
[----:B------:R-:W-:-:S02]  /*92a0*/  MOV R20, R8 ;  /* 0x0000000800147202 */ /* 0x000fc40000000f00 */
[----:B------:R-:W4:Y:S01]  /*92b0*/  SHFL.IDX PT, R60, R60, R5, 0x1c1f ;  /* 0x001c1f053c3c7589 */ /* 0x000f2200000e0000 */
[----:B------:R-:W-:Y:S02]  /*92c0*/  MOV R76, R10 ;  /* 0x0000000a004c7202 */ /* 0x000fe40000000f00 */
[----:B------:R-:W-:Y:S01]  /*92d0*/  MOV R34, R34 ;  /* 0x0000002200227202 */ /* 0x000fe20000000f00 */
[----:B------:R-:W-:Y:S01]  /*92e0*/  SHFL.IDX PT, R45, R45, R0, 0x1c1f ;  /* 0x001c1f002d2d7589 */ /* 0x000fe200000e0000 */
[----:B-1----:R-:W-:Y:S02]  /*92f0*/  SEL R12, R39, R38, P0 ;  /* 0x00000026270c7207 */ /* 0x002fe40000000000 */
[----:B------:R-:W-:Y:S01]  /*9300*/  SEL R14, R38, R39, P0 ;  /* 0x00000027260e7207 */ /* 0x000fe20000000000 */
[----:B------:R-:W-:Y:S01]  /*9310*/  SHFL.IDX PT, R73, R73, R0, 0x1c1f ;  /* 0x001c1f0049497589 */ /* 0x000fe200000e0000 */
[----:B------:R-:W1:Y:S01]  /*9320*/  LDC.64 R38, c[0x0][0xb78] ;  /* 0x0002de00ff267b82 */ /* 0x000e620000000a00 */
[----:B--2---:R-:W-:-:S02]  /*9330*/  SEL R8, R37, R36, P0 ;  /* 0x0000002425087207 */ /* 0x004fc40000000000 */
[----:B------:R-:W2:Y:S01]  /*9340*/  SHFL.IDX PT, R44, R44, R5, 0x1c1f ;  /* 0x001c1f052c2c7589 */ /* 0x000ea200000e0000 */
[----:B------:R-:W-:Y:S02]  /*9350*/  SEL R10, R36, R37, P0 ;  /* 0x00000025240a7207 */ /* 0x000fe40000000000 */
[----:B------:R-:W-:Y:S01]  /*9360*/  MOV R33, R32 ;  /* 0x0000002000217202 */ /* 0x000fe20000000f00 */
[----:B------:R-:W5:Y:S01]  /*9370*/  SHFL.IDX PT, R62, R62, R5, 0x1c1f ;  /* 0x001c1f053e3e7589 */ /* 0x000f6200000e0000 */
[----:B---3--:R-:W-:Y:S02]  /*9380*/  SEL R9, R69, R54, P0 ;  /* 0x0000003645097207 */ /* 0x008fe40000000000 */
[----:B------:R-:W-:Y:S01]  /*9390*/  SEL R11, R54, R69, P0 ;  /* 0x00000045360b7207 */ /* 0x000fe20000000000 */
[----:B------:R-:W-:Y:S01]  /*93a0*/  BAR.SYNC.DEFER_BLOCKING 0x1, 0x100 ;  /* 0x0044000000007b1d */ /* 0x000fe20000010000 */
[----:B------:R-:W-:Y:S02]  /*93b0*/  MOV R87, R26 ;  /* 0x0000001a00577202 */ /* 0x000fe40000000f00 */
[----:B------:R-:W-:-:S02]  /*93c0*/  MOV R86, R24 ;  /* 0x0000001800567202 */ /* 0x000fc40000000f00 */
[----:B----4-:R-:W-:Y:S02]  /*93d0*/  SEL R13, R71, R60, P0 ;  /* 0x0000003c470d7207 */ /* 0x010fe40000000000 */
[----:B------:R-:W-:Y:S01]  /*93e0*/  SEL R15, R60, R71, P0 ;  /* 0x000000473c0f7207 */ /* 0x000fe20000000000 */
[----:B------:R-:W-:Y:S01]  /*93f0*/  SHFL.IDX PT, R47, R47, R0, 0x1c1f ;  /* 0x001c1f002f2f7589 */ /* 0x000fe200000e0000 */
[----:B------:R-:W-:Y:S02]  /*9400*/  MOV R91, R30 ;  /* 0x0000001e005b7202 */ /* 0x000fe40000000f00 */
[----:B------:R-:W-:Y:S01]  /*9410*/  MOV R89, R28 ;  /* 0x0000001c00597202 */ /* 0x000fe20000000f00 */
[----:B------:R-:W-:Y:S01]  /*9420*/  SHFL.IDX PT, R77, R77, R0, 0x1c1f ;  /* 0x001c1f004d4d7589 */ /* 0x000fe200000e0000 */
[----:B-1----:R-:W-:Y:S01]  /*9430*/  IMAD.WIDE.U32 R6, R38, UR44, R6 ;  /* 0x0000002c26067c25 */ /* 0x002fe2000f8e0006 */
[----:B------:R-:W-:Y:S02]  /*9440*/  ISETP.GE.OR P1, PT, R93, UR4, P1 ;  /* 0x000000045d007c0c */ /* 0x000fe40008f26670 */
[----:B------:R-:W1:Y:S01]  /*9450*/  SHFL.IDX PT, R46, R46, R5, 0x1c1f ;  /* 0x001c1f052e2e7589 */ /* 0x000e6200000e0000 */
[----:B--2---:R-:W-:-:S02]  /*9460*/  SEL R24, R45, R44, P0 ;  /* 0x0000002c2d187207 */ /* 0x004fc40000000000 */
[----:B------:R-:W-:Y:S01]  /*9470*/  SEL R26, R44, R45, P0 ;  /* 0x0000002d2c1a7207 */ /* 0x000fe20000000000 */
[----:B------:R-:W2:Y:S01]  /*9480*/  SHFL.IDX PT, R68, R68, R5, 0x1c1f ;  /* 0x001c1f0544447589 */ /* 0x000ea200000e0000 */
[----:B-----5:R-:W-:Y:S02]  /*9490*/  SEL R25, R73, R62, P0 ;  /* 0x0000003e49197207 */ /* 0x020fe40000000000 */
[----:B------:R-:W-:Y:S01]  /*94a0*/  SEL R27, R62, R73, P0 ;  /* 0x000000493e1b7207 */ /* 0x000fe20000000000 */
[----:B------:R-:W-:Y:S04]  /*94b0*/  SHFL.IDX PT, R53, R53, R0, 0x1c1f ;  /* 0x001c1f0035357589 */ /* 0x000fe800000e0000 */
[----:B------:R-:W-:Y:S04]  /*94c0*/  SHFL.IDX PT, R79, R79, R0, 0x1c1f ;  /* 0x001c1f004f4f7589 */ /* 0x000fe800000e0000 */
[----:B------:R-:W3:Y:S04]  /*94d0*/  SHFL.IDX PT, R52, R52, R5, 0x1c1f ;  /* 0x001c1f0534347589 */ /* 0x000ee800000e0000 */
[----:B------:R-:W4:Y:S04]  /*94e0*/  SHFL.IDX PT, R70, R70, R5, 0x1c1f ;  /* 0x001c1f0546467589 */ /* 0x000f2800000e0000 */
[----:B------:R-:W-:Y:S01]  /*94f0*/  SHFL.IDX PT, R55, R55, R0, 0x1c1f ;  /* 0x001c1f0037377589 */ /* 0x000fe200000e0000 */
[----:B-1----:R-:W-:-:S02]  /*9500*/  SEL R28, R47, R46, P0 ;  /* 0x0000002e2f1c7207 */ /* 0x002fc40000000000 */
[----:B------:R-:W-:Y:S01]  /*9510*/  SEL R30, R46, R47, P0 ;  /* 0x0000002f2e1e7207 */ /* 0x000fe20000000000 */
[----:B------:R-:W-:Y:S01]  /*9520*/  SHFL.IDX PT, R81, R81, R0, 0x1c1f ;  /* 0x001c1f0051517589 */ /* 0x000fe200000e0000 */
[----:B--2---:R-:W-:Y:S02]  /*9530*/  SEL R29, R77, R68, P0 ;  /* 0x000000444d1d7207 */ /* 0x004fe40000000000 */
[----:B------:R-:W-:Y:S01]  /*9540*/  SEL R31, R68, R77, P0 ;  /* 0x0000004d441f7207 */ /* 0x000fe20000000000 */
[----:B------:R-:W1:Y:S04]  /*9550*/  SHFL.IDX PT, R40, R40, R5, 0x1c1f ;  /* 0x001c1f0528287589 */ /* 0x000e6800000e0000 */
[----:B------:R-:W2:Y:S04]  /*9560*/  SHFL.IDX PT, R42, R42, R5, 0x1c1f ;  /* 0x001c1f052a2a7589 */ /* 0x000ea800000e0000 */
[----:B------:R-:W-:Y:S01]  /*9570*/  SHFL.IDX PT, R41, R41, R0, 0x1c1f ;  /* 0x001c1f0029297589 */ /* 0x000fe200000e0000 */
[----:B---3--:R-:W-:-:S03]  /*9580*/  SEL R32, R53, R52, P0 ;  /* 0x0000003435207207 */ /* 0x008fc60000000000 */
[----:B------:R-:W-:Y:S01]  /*9590*/  SHFL.IDX PT, R85, R85, R0, 0x1c1f ;  /* 0x001c1f0055557589 */ /* 0x000fe200000e0000 */
[----:B----4-:R-:W-:-:S03]  /*95a0*/  SEL R35, R70, R79, P0 ;  /* 0x0000004f46237207 */ /* 0x010fc60000000000 */
[----:B------:R-:W3:Y:S04]  /*95b0*/  SHFL.IDX PT, R48, R48, R5, 0x1c1f ;  /* 0x001c1f0530307589 */ /* 0x000ee800000e0000 */
[----:B------:R-:W4:Y:S04]  /*95c0*/  SHFL.IDX PT, R50, R50, R5, 0x1c1f ;  /* 0x001c1f0532327589 */ /* 0x000f2800000e0000 */
[----:B------:R-:W-:Y:S04]  /*95d0*/  SHFL.IDX PT, R49, R49, R0, 0x1c1f ;  /* 0x001c1f0031317589 */ /* 0x000fe800000e0000 */
[----:B------:R-:W-:Y:S04]  /*95e0*/  SHFL.IDX PT, R43, R43, R0, 0x1c1f ;  /* 0x001c1f002b2b7589 */ /* 0x000fe800000e0000 */
[----:B------:R-:W5:Y:S04]  /*95f0*/  SHFL.IDX PT, R56, R56, R5, 0x1c1f ;  /* 0x001c1f0538387589 */ /* 0x000f6800000e0000 */
[----:B------:R-:W5:Y:S04]  /*9600*/  SHFL.IDX PT, R58, R58, R5, 0x1c1f ;  /* 0x001c1f053a3a7589 */ /* 0x000f6800000e0000 */
[----:B------:R-:W-:Y:S04]  /*9610*/  SHFL.IDX PT, R57, R57, R0, 0x1c1f ;  /* 0x001c1f0039397589 */ /* 0x000fe800000e0000 */
[----:B------:R-:W-:Y:S04]  /*9620*/  SHFL.IDX PT, R51, R51, R0, 0x1c1f ;  /* 0x001c1f0033337589 */ /* 0x000fe800000e0000 */
[----:B------:R-:W-:Y:S04]  /*9630*/  SHFL.IDX PT, R64, R64, R5, 0x1c1f ;  /* 0x001c1f0540407589 */ /* 0x000fe800000e0000 */
[----:B------:R-:W-:Y:S04]  /*9640*/  SHFL.IDX PT, R66, R66, R5, 0x1c1f ;  /* 0x001c1f0542427589 */ /* 0x000fe800000e0000 */
[----:B------:R-:W-:Y:S04]  /*9650*/  SHFL.IDX PT, R61, R61, R0, 0x1c1f ;  /* 0x001c1f003d3d7589 */ /* 0x000fe800000e0000 */
[----:B------:R-:W-:Y:S04]  /*9660*/  SHFL.IDX PT, R59, R59, R0, 0x1c1f ;  /* 0x001c1f003b3b7589 */ /* 0x000fe800000e0000 */
[----:B------:R-:W5:Y:S04]  /*9670*/  SHFL.IDX PT, R72, R72, R5, 0x1c1f ;  /* 0x001c1f0548487589 */ /* 0x000f6800000e0000 */
[----:B------:R-:W5:Y:S04]  /*9680*/  SHFL.IDX PT, R74, R74, R5, 0x1c1f ;  /* 0x001c1f054a4a7589 */ /* 0x000f6800000e0000 */
[----:B------:R-:W-:Y:S04]  /*9690*/  SHFL.IDX PT, R63, R63, R0, 0x1c1f ;  /* 0x001c1f003f3f7589 */ /* 0x000fe800000e0000 */
[----:B------:R-:W-:Y:S04]  /*96a0*/  SHFL.IDX PT, R67, R67, R0, 0x1c1f ;  /* 0x001c1f0043437589 */ /* 0x000fe800000e0000 */
[----:B------:R-:W5:Y:S04]  /*96b0*/  SHFL.IDX PT, R80, R80, R5, 0x1c1f ;  /* 0x001c1f0550507589 */ /* 0x000f6800000e0000 */
[----:B------:R-:W5:Y:S04]  /*96c0*/  SHFL.IDX PT, R82, R82, R5, 0x1c1f ;  /* 0x001c1f0552527589 */ /* 0x000f6800000e0000 */
[----:B------:R-:W-:Y:S04]  /*96d0*/  SHFL.IDX PT, R65, R65, R0, 0x1c1f ;  /* 0x001c1f0041417589 */ /* 0x000fe800000e0000 */
[----:B------:R1:W-:Y:S04]  /*96e0*/  SHFL.IDX PT, R75, R75, R0, 0x1c1f ;  /* 0x001c1f004b4b7589 */ /* 0x0003e800000e0000 */
[----:B------:R-:W-:Y:S04]  /*96f0*/  SHFL.IDX PT, R88, R88, R5, 0x1c1f ;  /* 0x001c1f0558587589 */ /* 0x000fe800000e0000 */
[----:B------:R2:W5:Y:S01]  /*9700*/  SHFL.IDX PT, R90, R90, R5, 0x1c1f ;  /* 0x001c1f055a5a7589 */ /* 0x00056200000e0000 */
[----:B-1----:R-:W-:Y:S01]  /*9710*/  IMAD R0, R38, UR5, RZ ;  /* 0x0000000526007c24 */ /* 0x002fe2000f8e02ff */
[----:B------:R-:W-:-:S02]  /*9720*/  ULDC.64 UR4, c[0x0][0xb40] ;  /* 0x0002d00000047ab9 */ /* 0x000fc40000000a00 */
[----:B------:R1:W-:Y:S01]  /*9730*/  STSM.16.M88.4 [R34], R8 ;  /* 0x0000000822007844 */ /* 0x0003e20000000200 */
[----:B------:R-:W-:Y:S01]  /*9740*/  IMAD R36, R39, UR44, R0 ;  /* 0x0000002c27247c24 */ /* 0x000fe2000f8e0200 */
[----:B------:R-:W-:Y:S02]  /*9750*/  IADD3 R0, P3, R93, R6, RZ ;  /* 0x000000065d007210 */ /* 0x000fe40007f7e0ff */
[----:B------:R3:W-:Y:S01]  /*9760*/  STSM.16.M88.4 [R33], R12 ;  /* 0x0000000c21007844 */ /* 0x0007e20000000200 */
[----:B--2---:R-:W-:-:S03]  /*9770*/  SHF.R.S32.HI R5, RZ, 0x1f, R93 ;  /* 0x0000001fff057819 */ /* 0x004fc6000001145d */
        /* <DEDUP_REMOVED lines=8> */
[----:B---3--:R-:W-:Y:S02]  /*9800*/  SEL R33, R79, R70, P0 ;  /* 0x000000464f217207 */ /* 0x008fe40000000000 */
[----:B------:R-:W-:Y:S02]  /*9810*/  SEL R10, R40, R55, P0 ;  /* 0x00000037280a7207 */ /* 0x000fe40000000000 */
[----:B------:R-:W-:Y:S01]  /*9820*/  SEL R9, R81, R42, P0 ;  /* 0x0000002a51097207 */ /* 0x000fe20000000000 */
[----:B------:R-:W-:Y:S01]  /*9830*/  STSM.16.M88.4 [R87], R32 ;  /* 0x0000002057007844 */ /* 0x000fe20000000200 */
[----:B------:R-:W-:-:S02]  /*9840*/  SEL R11, R42, R81, P0 ;  /* 0x000000512a0b7207 */ /* 0x000fc40000000000 */
[----:B------:R-:W-:Y:S02]  /*9850*/  SEL R12, R41, R48, P0 ;  /* 0x00000030290c7207 */ /* 0x000fe40000000000 */
[----:B------:R-:W-:Y:S01]  /*9860*/  SEL R14, R48, R41, P0 ;  /* 0x00000029300e7207 */ /* 0x000fe20000000000 */
[----:B------:R1:W-:Y:S01]  /*9870*/  STSM.16.M88.4 [R86], R8 ;  /* 0x0000000856007844 */ /* 0x0003e20000000200 */
[----:B----4-:R-:W-:Y:S02]  /*9880*/  SEL R13, R85, R50, P0 ;  /* 0x00000032550d7207 */ /* 0x010fe40000000000 */
[----:B------:R-:W-:Y:S02]  /*9890*/  SEL R15, R50, R85, P0 ;  /* 0x00000055320f7207 */ /* 0x000fe40000000000 */
[----:B-----5:R-:W-:Y:S02]  /*98a0*/  SEL R24, R49, R56, P0 ;  /* 0x0000003831187207 */ /* 0x020fe40000000000 */
[----:B------:R-:W-:Y:S01]  /*98b0*/  SEL R26, R56, R49, P0 ;  /* 0x00000031381a7207 */ /* 0x000fe20000000000 */
[----:B------:R3:W-:Y:S01]  /*98c0*/  STSM.16.M88.4 [R84], R12 ;  /* 0x0000000c54007844 */ /* 0x0007e20000000200 */
[----:B------:R-:W-:-:S02]  /*98d0*/  SEL R25, R43, R58, P0 ;  /* 0x0000003a2b197207 */ /* 0x000fc40000000000 */
[----:B------:R-:W-:Y:S02]  /*98e0*/  SEL R27, R58, R43, P0 ;  /* 0x0000002b3a1b7207 */ /* 0x000fe40000000000 */
[----:B--2---:R-:W-:Y:S02]  /*98f0*/  SEL R28, R61, R72, P0 ;  /* 0x000000483d1c7207 */ /* 0x004fe40000000000 */
        /* <DEDUP_REMOVED lines=9> */
[----:B---3--:R-:W-:Y:S02]  /*9990*/  SEL R12, R63, R80, P0 ;  /* 0x000000503f0c7207 */ /* 0x008fe40000000000 */
        /* <DEDUP_REMOVED lines=39> */
[----:B------:R1:W-:Y:S01]  /*9c10*/  UTMASTG.5D [UR40], [UR4] ;  /* 0x00000028040073b5 */ /* 0x0003e20008020000 */
[----:B------:R-:W-:-:S02]  /*9c20*/  UMOV UR8, 0x1 ;  /* 0x0000000100087882 */ /* 0x000fc40000000000 */
[----:B------:R-:W-:Y:S02]  /*9c30*/  UPRMT UR7, URZ, 0x654, UR6 ;  /* 0x000006543f077896 */ /* 0x000fe40008000006 */
[----:B------:R-:W-:Y:S01]  /*9c40*/  UPRMT UR6, UR8, 0x654, UR6 ;  /* 0x0000065408067896 */ /* 0x000fe20008000006 */
[----:B------:R0:W-:Y:S01]  /*9c50*/  UTMACMDFLUSH ;  /* 0x00000000000079b7 */ /* 0x0001e20000000000 */
[----:B------:R-:W-:-:S05]  /*9c60*/  DEPBAR.LE SB0, 0x0 ;  /* 0x000080000000791a */ /* 0x000fca0000000000 */
[----:B------:R-:W-:Y:S02]  /*9c70*/  SYNCS.ARRIVE.TRANS64.RED.A1T0 RZ, [UR7], RZ ;  /* 0x000000ffffff79a7 */ /* 0x000fe40008100407 */
[----:B-1----:R-:W-:Y:S03]  /*9c80*/  SYNCS.ARRIVE.TRANS64.RED.A1T0 RZ, [UR6], RZ ;  /* 0x000000ffffff79a7 */ /* 0x002fe60008100406 */
.L_x_2917:
[----:B------:R-:W-:Y:S05]  /*9c90*/  BSYNC B0 ;  /* 0x0000000000007941 */ /* 0x000fea0003800000 */
.L_x_2916:
        /* <DEDUP_REMOVED lines=10> */
.L_x_2890:
[----:B------:R-:W-:-:S08]  /*9d40*/  NOP ;  /* 0x0000000000007918 */ /* 0x000fd00000000000 */
[----:B--2---:R-:W1:-:S00]  /*9d50*/  USETMAXREG.DEALLOC.CTAPOOL 0x18 ;  /* 0x00000018000079c8 */ /* 0x004e4000080e0500 */
[----:B-1----:R-:W1:Y:S01]  /*9d60*/  LDC R2, c[0x0][0xda4] ;  /* 0x00036900ff027b82 */ /* 0x002e620000000800 */
[----:B------:R-:W-:Y:S01]  /*9d70*/  IMAD.MOV.U32 R0, RZ, RZ, 0x1 ;  /* 0x00000001ff007424 */ /* 0x000fe200078e00ff */
[----:B------:R2:W-:Y:S01]  /*9d80*/  STL [R1], RZ ;  /* 0x000000ff01007387 */ /* 0x0005e20000100800 */
[----:B------:R-:W-:-:S03]  /*9d90*/  UMOV UR47, 0x1 ;  /* 0x00000001002f7882 */ /* 0x000fc60000000000 */
[----:B------:R2:W-:Y:S01]  /*9da0*/  STL [R1+0x4], R0 ;  /* 0x0000040001007387 */ /* 0x0005e20000100800 */
[----:B-1----:R-:W-:-:S13]  /*9db0*/  ISETP.LE.AND P0, PT, R2, UR49, PT ;  /* 0x0000003102007c0c */ /* 0x002fda000bf03270 */
[----:B--2---:R-:W-:Y:S05]  /*9dc0*/  @P0 BRA `(.L_x_2919) ;  /* 0x0000003800d40947 */ /* 0x004fea0003800000 */
[----:B------:R-:W2:Y:S01]  /*9dd0*/  LDL.LU R4, [R1+0xc] ;  /* 0x00000c0001047983 */ /* 0x000ea20000300800 */
[----:B------:R-:W1:Y:S02]  /*9de0*/  S2R R8, SR_TID.X ;  /* 0x0000000000087919 */ /* 0x000e640000002100 */
[C---:B-1----:R-:W-:Y:S01]  /*9df0*/  LOP3.LUT R6, R8.reuse, 0x7f, RZ, 0xc0, !PT ;  /* 0x0000007f08067812 */ /* 0x042fe200078ec0ff */
[----:B------:R-:W-:Y:S01]  /*9e00*/  IMAD.SHL.U32 R18, R8, 0x40, RZ ;  /* 0x0000004008127824 */ /* 0x000fe200078e00ff */
[----:B------:R-:W-:Y:S02]  /*9e10*/  SHF.R.U32.HI R0, RZ, 0x1, R8 ;  /* 0x00000001ff007819 */ /* 0x000fe40000011608 */
[----:B------:R-:W-:Y:S02]  /*9e20*/  ISETP.NE.AND P1, PT, R6, RZ, PT ;  /* 0x000000ff0600720c */ /* 0x000fe40003f25270 */
[----:B------:R-:W-:Y:S02]  /*9e30*/  LOP3.LUT R3, R18, 0x180, RZ, 0xc0, !PT ;  /* 0x0000018012037812 */ /* 0x000fe400078ec0ff */
[----:B------:R-:W-:-:S02]  /*9e40*/  LOP3.LUT P0, RZ, R8, 0x1f, RZ, 0xc0, !PT ;  /* 0x0000001f08ff7812 */ /* 0x000fc4000780c0ff */
[----:B------:R-:W-:Y:S01]  /*9e50*/  LOP3.LUT R0, R3, 0x30, R0, 0xf8, !PT ;  /* 0x0000003003007812 */ /* 0x000fe200078ef800 */
[----:B------:R-:W-:Y:S01]  /*9e60*/  IMAD.SHL.U32 R3, R8, 0x8, RZ ;  /* 0x0000000808037824 */ /* 0x000fe200078e00ff */
[C---:B------:R-:W-:Y:S01]  /*9e70*/  ISETP.NE.OR P0, PT, R6.reuse, RZ, !P0 ;  /* 0x000000ff0600720c */ /* 0x040fe20004705670 */
[----:B------:R-:W-:-:S03]  /*9e80*/  IMAD.SHL.U32 R2, R6, 0x10, RZ ;  /* 0x0000001006027824 */ /* 0x000fc600078e00ff */
[----:B------:R-:W-:Y:S01]  /*9e90*/  LOP3.LUT R3, R0, 0x30, R3, 0x78, !PT ;  /* 0x0000003000037812 */ /* 0x000fe200078e7803 */
[----:B------:R-:W-:Y:S01]  /*9ea0*/  IMAD.SHL.U32 R0, R8, 0x20, RZ ;  /* 0x0000002008007824 */ /* 0x000fe200078e00ff */
[----:B------:R-:W-:-:S04]  /*9eb0*/  LOP3.LUT R5, R2, 0x600, RZ, 0xc0, !PT ;  /* 0x0000060002057812 */ /* 0x000fc800078ec0ff */
[--C-:B------:R-:W-:Y:S02]  /*9ec0*/  LOP3.LUT R5, R5, 0x60, R0.reuse, 0xf8, !PT ;  /* 0x0000006005057812 */ /* 0x100fe400078ef800 */
[----:B------:R-:W-:Y:S02]  /*9ed0*/  LOP3.LUT R2, R0, 0x80, RZ, 0xc0, !PT ;  /* 0x0000008000027812 */ /* 0x000fe400078ec0ff */
[----:B------:R-:W-:Y:S01]  /*9ee0*/  LOP3.LUT R5, R5, 0x100, R0, 0xf8, !PT ;  /* 0x0000010005057812 */ /* 0x000fe200078ef800 */
[----:B------:R-:W-:Y:S01]  /*9ef0*/  IMAD.MOV.U32 R0, RZ, RZ, 0x1 ;  /* 0x00000001ff007424 */ /* 0x000fe200078e00ff */
[----:B------:R-:W-:Y:S01]  /*9f00*/  LOP3.LUT R2, R2, 0x10, R8, 0xf8, !PT ;  /* 0x0000001002027812 */ /* 0x000fe200078ef808 */
[----:B------:R-:W-:Y:S01]  /*9f10*/  IMAD.SHL.U32 R7, R8, 0x4, RZ ;  /* 0x0000000408077824 */ /* 0x000fe200078e00ff */
[----:B------:R-:W-:-:S04]  /*9f20*/  LOP3.LUT R18, R3, 0x640, R18, 0xf8, !PT ;  /* 0x0000064003127812 */ /* 0x000fc800078ef812 */
[----:B------:R-:W-:Y:S01]  /*9f30*/  LOP3.LUT R2, R2, 0x10, R7, 0x78, !PT ;  /* 0x0000001002027812 */ /* 0x000fe200078e7807 */
[----:B------:R-:W-:-:S03]  /*9f40*/  ULOP3.LUT UR43, UR46, 0x1, URZ, 0xfc, !UPT ;  /* 0x000000012e2b7892 */ /* 0x000fc6000f8efc3f */
[----:B------:R-:W-:Y:S01]  /*9f50*/  LOP3.LUT R17, R5, R2, RZ, 0xfc, !PT ;  /* 0x0000000205117212 */ /* 0x000fe200078efcff */
[----:B------:R-:W-:Y:S01]  /*9f60*/  ULOP3.LUT UR48, UR46, 0x2, URZ, 0xfc, !UPT ;  /* 0x000000022e307892 */ /* 0x000fe2000f8efc3f */
[----:B------:R-:W-:Y:S01]  /*9f70*/  ULDC.64 UR52, c[0x0][0x198] ;  /* 0x0000660000347ab9 */ /* 0x000fe20000000a00 */
[----:B------:R-:W-:Y:S01]  /*9f80*/  ULDC UR44, c[0x0][0xc] ;  /* 0x00000300002c7ab9 */ /* 0x000fe20000000800 */
[----:B------:R-:W-:Y:S01]  /*9f90*/  UMOV UR47, URZ ;  /* 0x0000003f002f7c82 */ /* 0x000fe20008000000 */
[----:B--2---:R-:W-:-:S04]  /*9fa0*/  LOP3.LUT R4, R4, 0xfffffffe, RZ, 0xc0, !PT ;  /* 0xfffffffe04047812 */ /* 0x004fc800078ec0ff */
[----:B------:R-:W-:-:S04]  /*9fb0*/  @P1 LOP3.LUT R4, R4, 0x1, RZ, 0xfc, !PT ;  /* 0x0000000104041812 */ /* 0x000fc800078efcff */
[----:B------:R-:W-:-:S04]  /*9fc0*/  LOP3.LUT R4, R4, 0xfffffffd, RZ, 0xc0, !PT ;  /* 0xfffffffd04047812 */ /* 0x000fc800078ec0ff */
[----:B------:R-:W-:-:S05]  /*9fd0*/  @P0 LOP3.LUT R4, R4, 0x2, RZ, 0xfc, !PT ;  /* 0x0000000204040812 */ /* 0x000fca00078efcff */
[----:B------:R1:W-:Y:S04]  /*9fe0*/  STL [R1+0xc], R4 ;  /* 0x00000c0401007387 */ /* 0x0003e80000100800 */
[----:B------:R1:W-:Y:S04]  /*9ff0*/  STL [R1], RZ ;  /* 0x000000ff01007387 */ /* 0x0003e80000100800 */
[----:B------:R1:W-:Y:S02]  /*a000*/  STL [R1+0x4], R0 ;  /* 0x0000040001007387 */ /* 0x0003e40000100800 */
.L_x_2971:
        /* <DEDUP_REMOVED lines=32> */
[----:B-1----:R-:W-:Y:S10]  /*a210*/  @!P0 BRA `(.L_x_2920) ;  /* 0x0000000000408947 */ /* 0x002ff40003800000 */
[----:B------:R-:W-:Y:S01]  /*a220*/  MOV R2, 0x0 ;  /* 0x0000000000027802 */ /* 0x000fe20000000f00 */
[----:B------:R-:W-:Y:S01]  /*a230*/  ULDC.64 UR6, c[0x4][0x198] ;  /* 0x0100660000067ab9 */ /* 0x000fe20000000a00 */
[----:B------:R-:W-:Y:S01]  /*a240*/  ULDC.64 UR8, c[0x4][0x1a0] ;  /* 0x0100680000087ab9 */ /* 0x000fe20000000a00 */
[----:B------:R-:W-:Y:S01]  /*a250*/  ULDC.64 UR4, c[0x4][0xb0] ;  /* 0x01002c0000047ab9 */ /* 0x000fe20000000a00 */
[----:B-1----:R-:W-:Y:S02]  /*a260*/  IMAD.U32 R4, RZ, RZ, UR6 ;  /* 0x00000006ff047e24 */ /* 0x002fe4000f8e00ff */
        /* <DEDUP_REMOVED lines=11> */
.L_x_2920:
        /* <DEDUP_REMOVED lines=8> */
[----:B--2---:R-:W-:Y:S01]  /*a3a0*/  MOV R2, 0x0 ;  /* 0x0000000000027802 */ /* 0x004fe20000000f00 */
        /* <DEDUP_REMOVED lines=15> */
.L_x_2921:
[----:B-1----:R-:W-:-:S04]  /*a4a0*/  IMAD.U32 R0, RZ, RZ, UR40 ;  /* 0x00000028ff007e24 */ /* 0x002fc8000f8e00ff */
[----:B------:R-:W-:-:S05]  /*a4b0*/  VIADD R16, R0, 0x200 ;  /* 0x0000020000107836 */ /* 0x000fca0000000000 */
        /* <DEDUP_REMOVED lines=18> */
.L_x_2922:
        /* <DEDUP_REMOVED lines=18> */
.L_x_2923:
[----:B------:R-:W-:Y:S01]  /*a700*/  ULDC.64 UR4, c[0x0][0x9f8] ;  /* 0x00027e0000047ab9 */ /* 0x000fe20000000a00 */
[----:B------:R-:W-:Y:S01]  /*a710*/  IMAD.U32 R5, RZ, RZ, UR39 ;  /* 0x00000027ff057e24 */ /* 0x000fe2000f8e00ff */
[----:B------:R-:W-:Y:S01]  /*a720*/  ISETP.NE.U32.AND P0, PT, RZ, UR4, PT ;  /* 0x00000004ff007c0c */ /* 0x000fe2000bf05070 */
[----:B------:R-:W-:Y:S01]  /*a730*/  IMAD.U32 R4, RZ, RZ, UR39 ;  /* 0x00000027ff047e24 */ /* 0x000fe2000f8e00ff */
[----:B------:R-:W1:Y:S01]  /*a740*/  S2R R19, SR_TID.X ;  /* 0x0000000000137919 */ /* 0x000e620000002100 */
[----:B------:R-:W3:Y:S01]  /*a750*/  LDC R0, c[0x0][0x428] ;  /* 0x00010a00ff007b82 */ /* 0x000ee20000000800 */
[----:B------:R-:W-:-:S07]  /*a760*/  ISETP.NE.AND.EX P0, PT, RZ, UR5, PT, P0 ;  /* 0x00000005ff007c0c */ /* 0x000fce000bf05300 */
[----:B------:R-:W4:Y:S08]  /*a770*/  LDC R6, c[0x0][0xda8] ;  /* 0x00036a00ff067b82 */ /* 0x000f300000000800 */
[----:B--2---:R-:W2:Y:S01]  /*a780*/  @P0 LDC.64 R2, c[0x0][0x9f8] ;  /* 0x00027e00ff020b82 */ /* 0x004ea20000000a00 */
[----:B------:R-:W5:Y:S01]  /*a790*/  S2R R8, SR_TID.X ;  /* 0x0000000000087919 */ /* 0x000f620000002100 */
[----:B-1----:R-:W-:Y:S01]  /*a7a0*/  LOP3.LUT R19, R19, 0x7f, RZ, 0xc0, !PT ;  /* 0x0000007f13137812 */ /* 0x002fe200078ec0ff */
[----:B--2---:R-:W-:-:S05]  /*a7b0*/  @P0 IMAD.WIDE R2, R5, 0x4, R2 ;  /* 0x0000000405020825 */ /* 0x004fca00078e0202 */
[----:B------:R1:W2:Y:S01]  /*a7c0*/  @P0 LDG.E R4, desc[UR50][R2.64] ;  /* 0x0000003202040981 */ /* 0x0002a2000c1e1900 */
[----:B---3--:R-:W-:Y:S01]  /*a7d0*/  ISETP.NE.AND P0, PT, R0, 0x1, PT ;  /* 0x000000010000780c */ /* 0x008fe20003f05270 */
[----:B------:R-:W-:Y:S01]  /*a7e0*/  IMAD R5, RZ, RZ, -UR45 ;  /* 0x8000002dff057e24 */ /* 0x000fe2000f8e02ff */
[----:B------:R-:W-:Y:S01]  /*a7f0*/  ISETP.NE.AND P6, PT, R19, RZ, PT ;  /* 0x000000ff1300720c */ /* 0x000fe20003fc5270 */
[----:B------:R-:W-:Y:S01]  /*a800*/  UMOV UR36, URZ ;  /* 0x0000003f00247c82 */ /* 0x000fe20008000000 */
[----:B------:R-:W-:Y:S01]  /*a810*/  UMOV UR4, 0x40 ;  /* 0x0000004000047882 */ /* 0x000fe20000000000 */
[----:B----4-:R-:W-:Y:S01]  /*a820*/  IMAD R5, R6, R5, UR49 ;  /* 0x0000003106057e24 */ /* 0x010fe2000f8e0205 */
[----:B------:R-:W-:Y:S01]  /*a830*/  UMOV UR6, UR38 ;  /* 0x0000002600067c82 */ /* 0x000fe20008000000 */
[----:B------:R-:W-:Y:S01]  /*a840*/  UMOV UR7, UR39 ;  /* 0x0000002700077c82 */ /* 0x000fe20008000000 */
[----:B------:R-:W-:Y:S01]  /*a850*/  UMOV UR8, 0x80 ;  /* 0x0000008000087882 */ /* 0x000fe20000000000 */
[----:B-1----:R-:W1:Y:S01]  /*a860*/  LDC.64 R2, c[0x0][0x3f8] ;  /* 0x0000fe00ff027b82 */ /* 0x002e620000000a00 */
[----:B------:R-:W-:Y:S01]  /*a870*/  IMAD.SHL.U32 R5, R5, 0x80, RZ ;  /* 0x0000008005057824 */ /* 0x000fe200078e00ff */
[----:B------:R-:W-:Y:S01]  /*a880*/  UMOV UR10, UR38 ;  /* 0x00000026000a7c82 */ /* 0x000fe20008000000 */
[----:B------:R-:W-:Y:S01]  /*a890*/  UMOV UR11, UR39 ;  /* 0x00000027000b7c82 */ /* 0x000fe20008000000 */
[----:B-----5:R-:W-:Y:S01]  /*a8a0*/  SHF.R.U32.HI R8, RZ, 0x5, R8 ;  /* 0x00000005ff087819 */ /* 0x020fe20000011608 */
[----:B------:R-:W-:Y:S01]  /*a8b0*/  IMAD.U32 R19, RZ, RZ, UR38 ;  /* 0x00000026ff137e24 */ /* 0x000fe2000f8e00ff */
[----:B------:R-:W-:Y:S01]  /*a8c0*/  VOTEU.ALL UP1, P6 ;  /* 0x00000000003f7886 */ /* 0x000fe20003020000 */
[----:B------:R-:W-:Y:S01]  /*a8d0*/  R2UR UR37, R5 ;  /* 0x00000000052572ca */ /* 0x000fe200000e0000 */
[----:B------:R-:W3:Y:S01]  /*a8e0*/  @P0 LDC R0, c[0x0][0x42c] ;  /* 0x00010b00ff000b82 */ /* 0x000ee20000000800 */
[----:B------:R-:W-:-:S02]  /*a8f0*/  LOP3.LUT R8, R8, 0x3, RZ, 0xc0, !PT ;  /* 0x0000000308087812 */ /* 0x000fc400078ec0ff */
[----:B------:R-:W-:-:S04]  /*a900*/  @!UP1 UIADD3 UR12, UP0, UR52, 0x270, URZ ;  /* 0x00000270340c9890 */ /* 0x000fc8000ff1e03f */
[----:B------:R-:W-:Y:S01]  /*a910*/  @!UP1 UIADD3.X UR13, URZ, UR53, URZ, UP0, !UPT ;  /* 0x000000353f0d9290 */ /* 0x000fe200087fe43f */
[----:B------:R-:W4:Y:S04]  /*a920*/  @P0 LDC R7, c[0x0][0x430] ;  /* 0x00010c00ff070b82 */ /* 0x000f280000000800 */
[----:B------:R-:W-:Y:S01]  /*a930*/  UMOV UR5, UR37 ;  /* 0x0000002500057c82 */ /* 0x000fe20008000000 */
[----:B------:R-:W-:Y:S01]  /*a940*/  UMOV UR9, UR37 ;  /* 0x0000002500097c82 */ /* 0x000fe20008000000 */
[----:B-1----:R-:W-:Y:S02]  /*a950*/  ISETP.NE.U32.AND P1, PT, R2, RZ, PT ;  /* 0x000000ff0200720c */ /* 0x002fe40003f25070 */
[----:B------:R-:W-:Y:S02]  /*a960*/  @!UP1 UTMAPF.L2.4D [UR36], [UR12] ;  /* 0x000000240c0095b8 */ /* 0x000fe40008018000 */
[----:B------:R-:W-:Y:S01]  /*a970*/  ISETP.NE.AND.EX P1, PT, R3, RZ, PT, P1 ;  /* 0x000000ff0300720c */ /* 0x000fe20003f25310 */
[----:B---3--:R-:W-:Y:S01]  /*a980*/  @P0 IMAD.HI.U32 R0, R0, UR38, RZ ;  /* 0x0000002600000c27 */ /* 0x008fe2000f8e00ff */
[----:B------:R1:W-:Y:S04]  /*a990*/  @!UP1 UTMAPF.L2.4D [UR4], [UR12] ;  /* 0x000000040c0095b8 */ /* 0x0003e80008018000 */
[----:B----4-:R-:W-:Y:S01]  /*a9a0*/  @P0 SHF.R.U32.HI R19, RZ, R7, R0 ;  /* 0x00000007ff130219 */ /* 0x010fe20000011600 */
[----:B------:R3:W-:Y:S01]  /*a9b0*/  @!UP1 UTMAPF.L2.4D [UR8], [UR12] ;  /* 0x000000080c0095b8 */ /* 0x0007e20008018000 */
[----:B-1----:R-:W-:Y:S01]  /*a9c0*/  UMOV UR4, 0xffffffff ;  /* 0xffffffff00047882 */ /* 0x002fe20000000000 */
[----:B--2---:R-:W-:Y:S01]  /*a9d0*/  SHF.R.S32.HI R10, RZ, 0x1f, R4 ;  /* 0x0000001fff0a7819 */ /* 0x004fe20000011404 */
[----:B------:R3:W-:Y:S01]  /*a9e0*/  STL [R1+0x8], R4 ;  /* 0x0000080401007387 */ /* 0x0007e20000100800 */
[----:B------:R-:W-:-:S03]  /*a9f0*/  SEL R0, R4, RZ, !P1 ;  /* 0x000000ff04007207 */ /* 0x000fc60004800000 */
[----:B------:R3:W-:Y:S01]  /*aa00*/  STL [R1+0x10], R10 ;  /* 0x0000100a01007387 */ /* 0x0007e20000100800 */
[----:B------:R-:W-:Y:S05]  /*aa10*/  BRA.DIV UR4, `(.L_x_2924) ;  /* 0x00000036041c7947 */ /* 0x000fea000b800000 */
[----:B------:R1:W2:Y:S02]  /*aa20*/  SHFL.IDX PT, R14, R8, RZ, 0x1f ;  /* 0x00001fff080e7589 */ /* 0x0002a400000e0000 */
.L_x_2987:
[----:B--2---:R-:W-:Y:S02]  /*aa30*/  ISETP.NE.AND P0, PT, R14, RZ, PT ;  /* 0x000000ff0e00720c */ /* 0x004fe40003f05270 */
[----:B------:R-:W-:-:S11]  /*aa40*/  PLOP3.LUT P6, PT, PT, PT, PT, 0x8, 0x0 ;  /* 0x000000000000781c */ /* 0x000fd60003fce170 */
[----:B------:R-:W-:Y:S05]  /*aa50*/  @P0 BRA `(.L_x_2925) ;  /* 0x0000000800500947 */ /* 0x000fea0003800000 */
[----:B------:R-:W-:-:S06]  /*aa60*/  UIADD3 UR4, UR41, -0x1, URZ ;  /* 0xffffffff29047890 */ /* 0x000fcc000fffe03f */
[----:B-1----:R-:W-:Y:S01]  /*aa70*/  IMAD.U32 R8, RZ, RZ, UR4 ;  /* 0x00000004ff087e24 */ /* 0x002fe2000f8e00ff */
[----:B------:R-:W-:-:S03]  /*aa80*/  UMOV UR4, 0xffffffff ;  /* 0xffffffff00047882 */ /* 0x000fc60000000000 */
[----:B------:R-:W-:Y:S05]  /*aa90*/  BRA.DIV UR4, `(.L_x_2926) ;  /* 0x00000036041c7947 */ /* 0x000fea000b800000 */
[----:B------:R-:W-:-:S13]  /*aaa0*/  ELECT P6, URZ, PT ;  /* 0x00000000003f782f */ /* 0x000fda00038c0000 */
.L_x_2990:
[----:B------:R-:W-:Y:S05]  /*aab0*/  @!P6 BRA `(.L_x_2927) ;  /* 0x0000000400bce947 */ /* 0x000fea0003800000 */
[----:B------:R-:W-:Y:S05]  /*aac0*/  @!P1 BRA `(.L_x_2928) ;  /* 0x0000000000449947 */ /* 0x000fea0003800000 */
        /* <DEDUP_REMOVED lines=16> */
[----:B---3--:R1:W5:Y:S02]  /*abd0*/  LDG.E R4, desc[UR50][R2.64] ;  /* 0x0000003202047981 */ /* 0x008364000c1e1900 */
.L_x_2928:
[----:B-1----:R-:W2:Y:S04]  /*abe0*/  LDL R2, [R1] ;  /* 0x0000000001027983 */ /* 0x002ea80000100800 */
[----:B------:R-:W4:Y:S01]  /*abf0*/  LDL R0, [R1+0x4] ;  /* 0x0000040001007983 */ /* 0x000f220000100800 */
[----:B--2---:R-:W-:Y:S02]  /*ac00*/  LEA R2, R2, UR40, 0x3 ;  /* 0x0000002802027c11 */ /* 0x004fe4000f8e18ff */
[----:B----4-:R-:W-:-:S04]  /*ac10*/  SHF.L.U32 R3, R0, 0x1f, RZ ;  /* 0x0000001f00037819 */ /* 0x010fc800000006ff */
[----:B------:R-:W1:Y:S02]  /*ac20*/  SYNCS.PHASECHK.TRANS64.TRYWAIT P0, [R2+URZ+0x33480], R3 ;  /* 0x03348003020075a7 */ /* 0x000e64000800017f */
[----:B-1----:R-:W-:Y:S05]  /*ac30*/  @!P0 BRA `(.L_x_2929) ;  /* 0x0000003000d48947 */ /* 0x002fea0003800000 */
.L_x_2991:
[----:B------:R-:W2:Y:S01]  /*ac40*/  S2R R0, SR_TID.X ;  /* 0x0000000000007919 */ /* 0x000ea20000002100 */
[----:B------:R-:W-:Y:S01]  /*ac50*/  UPRMT UR4, UR48, 0x9910, URZ ;  /* 0x0000991030047896 */ /* 0x000fe2000800003f */
[----:B--2---:R-:W-:-:S04]  /*ac60*/  LOP3.LUT R0, R0, 0x7f, RZ, 0xc0, !PT ;  /* 0x0000007f00007812 */ /* 0x004fc800078ec0ff */
[----:B------:R-:W-:-:S13]  /*ac70*/  ISETP.NE.AND P0, PT, R0, RZ, PT ;  /* 0x000000ff0000720c */ /* 0x000fda0003f05270 */
[----:B------:R-:W-:-:S04]  /*ac80*/  @!P0 IMAD.MOV.U32 R0, RZ, RZ, 0x7800 ;  /* 0x00007800ff008424 */ /* 0x000fc800078e00ff */
[----:B------:R2:W-:Y:S02]  /*ac90*/  @!P0 SYNCS.ARRIVE.TRANS64 RZ, [R2+URZ+0x33470], R0 ;  /* 0x0334700002ff89a7 */ /* 0x0005e4000800003f */
[----:B--2---:R-:W-:-:S05]  /*aca0*/  IMAD.U32 R0, RZ, RZ, UR4 ;  /* 0x00000004ff007e24 */ /* 0x004fca000f8e00ff */
[----:B------:R-:W-:-:S13]  /*acb0*/  ISETP.NE.AND P2, PT, R0, 0x2, PT ;  /* 0x000000020000780c */ /* 0x000fda0003f45270 */
[----:B------:R-:W-:Y:S05]  /*acc0*/  @P2 BRA `(.L_x_2930) ;  /* 0x0000000000042947 */ /* 0x000fea0003800000 */
[----:B---3--:R-:W-:Y:S01]  /*acd0*/  BPT.TRAP 0x1 ;  /* 0x000000040000795c */ /* 0x008fe20000300000 */
.L_x_2930:
[----:B------:R-:W2:Y:S02]  /*ace0*/  LDL R0, [R1+0xc] ;  /* 0x00000c0001007983 */ /* 0x000ea40000100800 */
[----:B--2---:R-:W-:-:S13]  /*acf0*/  LOP3.LUT P0, RZ, R0, 0x2, RZ, 0xc0, !PT ;  /* 0x0000000200ff7812 */ /* 0x004fda000780c0ff */
[----:B------:R-:W-:Y:S05]  /*ad00*/  @P0 BRA `(.L_x_2931) ;  /* 0x0000000000040947 */ /* 0x000fea0003800000 */
[----:B---3--:R-:W-:Y:S01]  /*ad10*/  BPT.TRAP 0x1 ;  /* 0x000000040000795c */ /* 0x008fe20000300000 */
.L_x_2931:
[----:B------:R-:W2:Y:S01]  /*ad20*/  LDL R0, [R1] ;  /* 0x0000000001007983 */ /* 0x000ea20000100800 */
[----:B------:R-:W4:Y:S02]  /*ad30*/  S2R R6, SR_CgaCtaId ;  /* 0x0000000000067919 */ /* 0x000f240000008800 */
[----:B----4-:R-:W-:-:S05]  /*ad40*/  LOP3.LUT R6, R6, 0x1, RZ, 0xc0, !PT ;  /* 0x0000000106067812 */ /* 0x010fca00078ec0ff */
[----:B------:R-:W-:Y:S01]  /*ad50*/  IMAD R6, R6, 0x1400, RZ ;  /* 0x0000140006067824 */ /* 0x000fe200078e02ff */
[----:B---3--:R-:W-:Y:S01]  /*ad60*/  R2UR UR9, R2 ;  /* 0x00000000020972ca */ /* 0x008fe200000e0000 */
[----:B------:R-:W-:Y:S01]  /*ad70*/  UIADD3 UR4, UP0, UR52, 0x470, URZ ;  /* 0x0000047034047890 */ /* 0x000fe2000ff1e03f */
[----:B------:R-:W-:Y:S02]  /*ad80*/  R2UR UR12, R19 ;  /* 0x00000000130c72ca */ /* 0x000fe400000e0000 */
[----:B-----5:R-:W-:Y:S01]  /*ad90*/  R2UR UR13, R4 ;  /* 0x00000000040d72ca */ /* 0x020fe200000e0000 */
[----:B------:R-:W-:-:S08]  /*ada0*/  UIADD3.X UR5, URZ, UR53, URZ, UP0, !UPT ;  /* 0x000000353f057290 */ /* 0x000fd000087fe43f */
[----:B------:R-:W-:Y:S01]  /*adb0*/  UIADD3 UR9, UR9, 0x33470, URZ ;  /* 0x0003347009097890 */ /* 0x000fe2000fffe03f */
[----:B------:R-:W-:Y:S01]  /*adc0*/  UMOV UR10, URZ ;  /* 0x0000003f000a7c82 */ /* 0x000fe20008000000 */
[----:B------:R-:W-:Y:S01]  /*add0*/  UMOV UR17, 0x30000 ;  /* 0x0003000000117882 */ /* 0x000fe20000000000 */
[----:B------:R-:W-:Y:S01]  /*ade0*/  UMOV UR6, 0x0 ;  /* 0x0000000000067882 */ /* 0x000fe20000000000 */
[----:B------:R-:W-:Y:S01]  /*adf0*/  UMOV UR7, 0x14f00000 ;  /* 0x14f0000000077882 */ /* 0x000fe20000000000 */
[----:B------:R-:W-:Y:S01]  /*ae00*/  UMOV UR16, 0x40 ;  /* 0x0000004000107882 */ /* 0x000fe20000000000 */
[----:B--2---:R-:W-:Y:S02]  /*ae10*/  IMAD R0, R0, 0x7800, R6 ;  /* 0x0000780000007824 */ /* 0x004fe400078e0206 */
[----:B------:R-:W2:Y:S02]  /*ae20*/  S2R R6, SR_CgaCtaId ;  /* 0x0000000000067919 */ /* 0x000ea40000008800 */
[----:B------:R-:W-:-:S05]  /*ae30*/  VIADD R0, R0, UR40 ;  /* 0x0000002800007c36 */ /* 0x000fca0008000000 */
[----:B------:R-:W-:Y:S02]  /*ae40*/  R2UR UR15, R0 ;  /* 0x00000000000f72ca */ /* 0x000fe400000e0000 */
[----:B--2---:R-:W-:-:S05]  /*ae50*/  LOP3.LUT R6, R6, 0x1, RZ, 0xc0, !PT ;  /* 0x0000000106067812 */ /* 0x004fca00078ec0ff */
[----:B------:R-:W-:-:S04]  /*ae60*/  IMAD R6, R6, 0x50, RZ ;  /* 0x0000005006067824 */ /* 0x000fc800078e02ff */
[----:B------:R-:W-:Y:S02]  /*ae70*/  IMAD R8, R8, 0xa0, R6 ;  /* 0x000000a008087824 */ /* 0x000fe400078e0206 */
[----:B------:R-:W-:-:S03]  /*ae80*/  UIADD3 UR8, UR15, 0xf200, URZ ;  /* 0x0000f2000f087890 */ /* 0x000fc6000fffe03f */
[----:B------:R-:W-:Y:S01]  /*ae90*/  R2UR UR11, R8 ;  /* 0x00000000080b72ca */ /* 0x000fe200000e0000 */
[----:B------:R-:W-:Y:S02]  /*aea0*/  UIADD3 UR14, UR15, 0x11a00, URZ ;  /* 0x00011a000f0e7890 */ /* 0x000fe4000fffe03f */
[----:B------:R-:W-:-:S10]  /*aeb0*/  UIADD3 UR15, UR15, 0x14200, URZ ;  /* 0x000142000f0f7890 */ /* 0x000fd4000fffe03f */
[----:B------:R2:W-:Y:S02]  /*aec0*/  UTMALDG.4D.MULTICAST [UR8], [UR4], UR17, desc[UR6] ;  /* 0x00000608040073b4 */ /* 0x0005e40008019811 */
[----:B--2---:R-:W-:Y:S01]  /*aed0*/  UMOV UR8, UR14 ;  /* 0x0000000e00087c82 */ /* 0x004fe20008000000 */
[----:B------:R-:W-:Y:S01]  /*aee0*/  UMOV UR10, UR16 ;  /* 0x00000010000a7c82 */ /* 0x000fe20008000000 */
[----:B------:R-:W-:Y:S01]  /*aef0*/  UMOV UR14, 0x80 ;  /* 0x00000080000e7882 */ /* 0x000fe20000000000 */
[----:B------:R2:W-:Y:S02]  /*af00*/  UTMALDG.4D.MULTICAST [UR8], [UR4], UR17, desc[UR6] ;  /* 0x00000608040073b4 */ /* 0x0005e40008019811 */
[----:B--2---:R-:W-:Y:S01]  /*af10*/  UMOV UR8, UR15 ;  /* 0x0000000f00087c82 */ /* 0x004fe20008000000 */
[----:B------:R-:W-:Y:S02]  /*af20*/  UMOV UR10, UR14 ;  /* 0x0000000e000a7c82 */ /* 0x000fe40008000000 */
[----:B------:R2:W-:Y:S01]  /*af30*/  UTMALDG.4D.MULTICAST [UR8], [UR4], UR17, desc[UR6] ;  /* 0x00000608040073b4 */ /* 0x0005e20008019811 */
[----:B------:R-:W3:Y:S02]  /*af40*/  SYNCS.PHASECHK.TRANS64.TRYWAIT P0, [R2+URZ+0x33440], R3 ;  /* 0x03344003020075a7 */ /* 0x000ee4000800017f */
[----:B--23--:R-:W-:Y:S05]  /*af50*/  @!P0 BRA `(.L_x_2932) ;  /* 0x0000003000208947 */ /* 0x00cfea0003800000 */
.L_x_2992:
[----:B------:R-:W3:Y:S02]  /*af60*/  S2R R6, SR_TID.X ;  /* 0x0000000000067919 */ /* 0x000ee40000002100 */
[----:B---3--:R-:W-:-:S04]  /*af70*/  LOP3.LUT R6, R6, 0x7f, RZ, 0xc0, !PT ;  /* 0x0000007f06067812 */ /* 0x008fc800078ec0ff */
[----:B------:R-:W-:-:S13]  /*af80*/  ISETP.NE.AND P0, PT, R6, RZ, PT ;  /* 0x000000ff0600720c */ /* 0x000fda0003f05270 */
[----:B-12---:R-:W-:-:S04]  /*af90*/  @!P0 IMAD.MOV.U32 R3, RZ, RZ, 0x7800 ;  /* 0x00007800ff038424 */ /* 0x006fc800078e00ff */
[----:B------:R1:W-:Y:S01]  /*afa0*/  @!P0 SYNCS.ARRIVE.TRANS64 RZ, [R2+URZ+0x33430], R3 ;  /* 0x0334300302ff89a7 */ /* 0x0003e2000800003f */
[----:B------:R-:W-:Y:S05]  /*afb0*/  @P2 BRA `(.L_x_2933) ;  /* 0x0000000000042947 */ /* 0x000fea0003800000 */
[----:B------:R-:W-:Y:S01]  /*afc0*/  BPT.TRAP 0x1 ;  /* 0x000000040000795c */ /* 0x000fe20000300000 */
.L_x_2933:
[----:B-1----:R-:W2:Y:S02]  /*afd0*/  LDL R3, [R1+0xc] ;  /* 0x00000c0001037983 */ /* 0x002ea40000100800 */
[----:B--2---:R-:W-:-:S13]  /*afe0*/  LOP3.LUT P0, RZ, R3, 0x2, RZ, 0xc0, !PT ;  /* 0x0000000203ff7812 */ /* 0x004fda000780c0ff */
[----:B------:R-:W-:Y:S05]  /*aff0*/  @P0 BRA `(.L_x_2934) ;  /* 0x0000000000040947 */ /* 0x000fea0003800000 */
[----:B------:R-:W-:Y:S01]  /*b000*/  BPT.TRAP 0x1 ;  /* 0x000000040000795c */ /* 0x000fe20000300000 */
.L_x_2934:
        /* <DEDUP_REMOVED lines=10> */
[----:B------:R-:W-:Y:S01]  /*b0b0*/  UMOV UR7, 0x14f00000 ;  /* 0x14f0000000077882 */ /* 0x000fe20000000000 */
[----:B------:R-:W-:Y:S01]  /*b0c0*/  UMOV UR16, 0x40 ;  /* 0x0000004000107882 */ /* 0x000fe20000000000 */
[----:B------:R-:W-:Y:S01]  /*b0d0*/  IMAD.MOV.U32 R0, RZ, RZ, R4 ;  /* 0x000000ffff007224 */ /* 0x000fe200078e0004 */
[----:B------:R-:W-:-:S02]  /*b0e0*/  UIADD3 UR8, UR15, 0x24200, URZ ;  /* 0x000242000f087890 */ /* 0x000fc4000fffe03f */
[----:B------:R-:W-:Y:S02]  /*b0f0*/  UIADD3 UR9, UR9, 0x33430, URZ ;  /* 0x0003343009097890 */ /* 0x000fe4000fffe03f */
[----:B------:R-:W-:Y:S02]  /*b100*/  UIADD3 UR14, UR15, 0x26a00, URZ ;  /* 0x00026a000f0e7890 */ /* 0x000fe4000fffe03f */
[----:B------:R-:W-:-:S05]  /*b110*/  UIADD3 UR15, UR15, 0x29200, URZ ;  /* 0x000292000f0f7890 */ /* 0x000fca000fffe03f */
[----:B------:R1:W-:Y:S02]  /*b120*/  UTMALDG.4D.MULTICAST [UR8], [UR4], UR17, desc[UR6] ;  /* 0x00000608040073b4 */ /* 0x0003e40008019811 */
[----:B-1----:R-:W-:Y:S01]  /*b130*/  UMOV UR8, UR14 ;  /* 0x0000000e00087c82 */ /* 0x002fe20008000000 */
[----:B------:R-:W-:Y:S01]  /*b140*/  UMOV UR10, UR16 ;  /* 0x00000010000a7c82 */ /* 0x000fe20008000000 */
[----:B------:R-:W-:Y:S01]  /*b150*/  UMOV UR14, 0x80 ;  /* 0x00000080000e7882 */ /* 0x000fe20000000000 */
[----:B------:R1:W-:Y:S02]  /*b160*/  UTMALDG.4D.MULTICAST [UR8], [UR4], UR17, desc[UR6] ;  /* 0x00000608040073b4 */ /* 0x0003e40008019811 */
[----:B-1----:R-:W-:Y:S01]  /*b170*/  UMOV UR8, UR15 ;  /* 0x0000000f00087c82 */ /* 0x002fe20008000000 */
[----:B------:R-:W-:Y:S02]  /*b180*/  UMOV UR10, UR14 ;  /* 0x0000000e000a7c82 */ /* 0x000fe40008000000 */
[----:B------:R1:W-:Y:S02]  /*b190*/  UTMALDG.4D.MULTICAST [UR8], [UR4], UR17, desc[UR6] ;  /* 0x00000608040073b4 */ /* 0x0003e40008019811 */
[----:B-1----:R-:W-:Y:S01]  /*b1a0*/  NOP ;  /* 0x0000000000007918 */ /* 0x002fe20000000000 */
.L_x_2927:
[----:B------:R-:W-:Y:S05]  /*b1b0*/  WARPSYNC.ALL ;  /* 0x0000000000007948 */ /* 0x000fea0003800000 */
[----:B------:R-:W-:Y:S01]  /*b1c0*/  ELECT P0, URZ, PT ;  /* 0x00000000003f782f */ /* 0x000fe20003800000 */
[----:B------:R-:W-:Y:S01]  /*b1d0*/  BAR.SYNC.DEFER_BLOCKING 0x8, 0x120 ;  /* 0x0204800000007b1d */ /* 0x000fe20000010000 */
[----:B------:R-:W-:Y:S02]  /*b1e0*/  UIADD3 UR4, UP0, UR52, 0x270, URZ ;  /* 0x0000027034047890 */ /* 0x000fe4000ff1e03f */
[----:B---3--:R-:W-:Y:S02]  /*b1f0*/  UIADD3 UR8, UR40, 0x1e200, URZ ;  /* 0x0001e20028087890 */ /* 0x008fe4000fffe03f */
[----:B------:R-:W-:-:S02]  /*b200*/  UIADD3 UR9, UR40, 0x33400, URZ ;  /* 0x0003340028097890 */ /* 0x000fc4000fffe03f */
[----:B------:R-:W-:Y:S02]  /*b210*/  UIADD3.X UR5, URZ, UR53, URZ, UP0, !UPT ;  /* 0x000000353f057290 */ /* 0x000fe400087fe43f */
[----:B------:R-:W-:Y:S02]  /*b220*/  UIADD3 UR24, UR40, 0x20200, URZ ;  /* 0x0002020028187890 */ /* 0x000fe4000fffe03f */
[----:B------:R-:W-:Y:S01]  /*b230*/  UIADD3 UR16, UR40, 0x22200, URZ ;  /* 0x0002220028107890 */ /* 0x000fe2000fffe03f */
[C---:B------:R-:W-:Y:S01]  /*b240*/  @P0 R2UR UR11, R5.reuse ;  /* 0x00000000050b02ca */ /* 0x040fe200000e0000 */
[----:B------:R-:W-:Y:S01]  /*b250*/  @P0 IMAD.MOV.U32 R2, RZ, RZ, 0x6000 ;  /* 0x00006000ff020424 */ /* 0x000fe200078e00ff */
        /* <DEDUP_REMOVED lines=19> */
[----:B--2---:R-:W-:Y:S01]  /*b390*/  NOP ;  /* 0x0000000000007918 */ /* 0x004fe20000000000 */
.L_x_2925:
[----:B------:R-:W-:-:S06]  /*b3a0*/  ULOP3.LUT UR4, UR47, 0x1, URZ, 0xc, !UPT ;  /* 0x000000012f047892 */ /* 0x000fcc000f8e0c3f */
[----:B------:R-:W-:-:S05]  /*b3b0*/  IMAD.U32 R2, RZ, RZ, UR4 ;  /* 0x00000004ff027e24 */ /* 0x000fca000f8e00ff */
[----:B------:R-:W-:-:S04]  /*b3c0*/  SHF.L.U32 R2, R2, 0x1f, RZ ;  /* 0x0000001f02027819 */ /* 0x000fc800000006ff */
[----:B------:R-:W2:Y:S02]  /*b3d0*/  SYNCS.PHASECHK.TRANS64.TRYWAIT P0, [UR40+0x33420], R2 ;  /* 0x03342002ff0075a7 */ /* 0x000ea40008000168 */
[----:B--2---:R-:W-:Y:S05]  /*b3e0*/  @!P0 BRA `(.L_x_2935) ;  /* 0x0000002c00108947 */ /* 0x004fea0003800000 */
.L_x_2993:
[----:B------:R-:W-:-:S06]  /*b3f0*/  UISETP.GE.AND UP0, UPT, UR42, 0xa1, UPT ;  /* 0x000000a12a00788c */ /* 0x000fcc000bf06270 */
[----:B------:R-:W-:-:S13]  /*b400*/  PLOP3.LUT P0, PT, PT, PT, UP0, 0x80, 0x0 ;  /* 0x000000000000781c */ /* 0x000fda0003f0f008 */
[----:B------:R-:W-:Y:S05]  /*b410*/  @!P0 BRA `(.L_x_2936) ;  /* 0x0000001800048947 */ /* 0x000fea0003800000 */
[----:B--2---:R2:W5:Y:S01]  /*b420*/  LDL.LU R2, [R1+0x4] ;  /* 0x0000040001027983 */ /* 0x0045620000300800 */
[----:B------:R-:W-:-:S03]  /*b430*/  UIADD3 UR4, UR41, -0x2, URZ ;  /* 0xfffffffe29047890 */ /* 0x000fc6000fffe03f */
[----:B-1----:R2:W5:Y:S03]  /*b440*/  LDL.LU R8, [R1] ;  /* 0x0000000001087983 */ /* 0x0025660000300800 */
[----:B------:R-:W-:-:S07]  /*b450*/  IMAD.U32 R3, RZ, RZ, UR4 ;  /* 0x00000004ff037e24 */ /* 0x000fce000f8e00ff */
.L_x_2963:
[----:B---3-5:R-:W-:Y:S01]  /*b460*/  VIADD R4, R8, 0x1 ;  /* 0x0000000108047836 */ /* 0x028fe20000000000 */
[----:B------:R-:W-:Y:S04]  /*b470*/  BSSY B0, `(.L_x_2937) ;  /* 0x00000b8000007945 */ /* 0x000fe80003800000 */
[----:B------:R-:W-:-:S04]  /*b480*/  ISETP.NE.AND P0, PT, R4, 0x2, PT ;  /* 0x000000020400780c */ /* 0x000fc80003f05270 */
[----:B------:R-:W-:Y:S02]  /*b490*/  SEL R5, RZ, 0x1, P0 ;  /* 0x00000001ff057807 */ /* 0x000fe40000000000 */
[----:B------:R-:W-:Y:S02]  /*b4a0*/  SEL R11, R4, RZ, P0 ;  /* 0x000000ff040b7207 */ /* 0x000fe40000000000 */
[----:B------:R-:W-:-:S05]  /*b4b0*/  LOP3.LUT R10, R2, R5, RZ, 0x3c, !PT ;  /* 0x00000005020a7212 */ /* 0x000fca00078e3cff */
[----:B-1----:R1:W-:Y:S04]  /*b4c0*/  STL [R1+0x4], R10 ;  /* 0x0000040a01007387 */ /* 0x0023e80000100800 */
[----:B------:R1:W-:Y:S01]  /*b4d0*/  STL [R1], R11 ;  /* 0x0000000b01007387 */ /* 0x0003e20000100800 */
[----:B------:R-:W-:Y:S05]  /*b4e0*/  @!P6 BRA `(.L_x_2938) ;  /* 0x0000000800c0e947 */ /* 0x000fea0003800000 */
[----:B------:R-:W-:Y:S01]  /*b4f0*/  IMAD.MOV.U32 R9, RZ, RZ, R3 ;  /* 0x000000ffff097224 */ /* 0x000fe200078e0003 */
[----:B------:R-:W-:Y:S06]  /*b500*/  @!P1 BRA `(.L_x_2939) ;  /* 0x0000000000509947 */ /* 0x000fec0003800000 */
        /* <DEDUP_REMOVED lines=14> */
[----:B------:R-:W-:Y:S01]  /*b5f0*/  IMAD.WIDE.U32 R4, R6, UR4, R4 ;  /* 0x0000000406047c25 */ /* 0x000fe2000f8e0004 */
[----:B------:R-:W-:-:S03]  /*b600*/  ULDC.64 UR4, c[0x0][0x3f8] ;  /* 0x0000fe0000047ab9 */ /* 0x000fc60000000a00 */
[----:B------:R-:W-:Y:S01]  /*b610*/  IMAD.IADD R0, R0, 0x1, R5 ;  /* 0x0000000100007824 */ /* 0x000fe200078e0205 */
[----:B------:R-:W-:-:S04]  /*b620*/  LEA R6, P0, R4, UR4, 0x2 ;  /* 0x0000000404067c11 */ /* 0x000fc8000f8010ff */
[----:B------:R-:W-:-:S05]  /*b630*/  LEA.HI.X R7, R4, UR5, R0, 0x2, P0 ;  /* 0x0000000504077c11 */ /* 0x000fca00080f1400 */
[----:B------:R3:W5:Y:S04]  /*b640*/  LDG.E R0, desc[UR50][R6.64] ;  /* 0x0000003206007981 */ /* 0x000768000c1e1900 */
.L_x_2939:
[----:B---3--:R-:W-:Y:S01]  /*b650*/  LEA R6, R11, UR40, 0x3 ;  /* 0x000000280b067c11 */ /* 0x008fe2000f8e18ff */
[----:B------:R-:W-:Y:S01]  /*b660*/  BSSY B1, `(.L_x_2940) ;  /* 0x0000004000017945 */ /* 0x000fe20003800000 */
[----:B------:R-:W-:-:S04]  /*b670*/  SHF.L.U32 R5, R10, 0x1f, RZ ;  /* 0x0000001f0a057819 */ /* 0x000fc800000006ff */
[----:B------:R-:W3:Y:S02]  /*b680*/  SYNCS.PHASECHK.TRANS64.TRYWAIT P0, [R6+URZ+0x33480], R5 ;  /* 0x03348005060075a7 */ /* 0x000ee4000800017f */
[----:B---3--:R-:W-:Y:S05]  /*b690*/  @!P0 BRA `(.L_x_2941) ;  /* 0x00000028007c8947 */ /* 0x008fea0003800000 */
.L_x_2994:
[----:B------:R-:W-:Y:S05]  /*b6a0*/  BSYNC B1 ;  /* 0x0000000000017941 */ /* 0x000fea0003800000 */
.L_x_2940:
[----:B------:R-:W4:Y:S01]  /*b6b0*/  S2R R4, SR_TID.X ;  /* 0x0000000000047919 */ /* 0x000f220000002100 */
[----:B------:R-:W-:Y:S01]  /*b6c0*/  UPRMT UR4, UR48, 0x9910, URZ ;  /* 0x0000991030047896 */ /* 0x000fe2000800003f */
[----:B----4-:R-:W-:-:S04]  /*b6d0*/  LOP3.LUT R4, R4, 0x7f, RZ, 0xc0, !PT ;  /* 0x0000007f04047812 */ /* 0x010fc800078ec0ff */
[----:B------:R-:W-:-:S13]  /*b6e0*/  ISETP.NE.AND P0, PT, R4, RZ, PT ;  /* 0x000000ff0400720c */ /* 0x000fda0003f05270 */
[----:B------:R-:W-:-:S04]  /*b6f0*/  @!P0 IMAD.MOV.U32 R4, RZ, RZ, 0x7800 ;  /* 0x00007800ff048424 */ /* 0x000fc800078e00ff */
[----:B------:R4:W-:Y:S02]  /*b700*/  @!P0 SYNCS.ARRIVE.TRANS64 RZ, [R6+URZ+0x33470], R4 ;  /* 0x0334700406ff89a7 */ /* 0x0009e4000800003f */
[----:B----4-:R-:W-:-:S05]  /*b710*/  IMAD.U32 R4, RZ, RZ, UR4 ;  /* 0x00000004ff047e24 */ /* 0x010fca000f8e00ff */
[----:B------:R-:W-:-:S13]  /*b720*/  ISETP.NE.AND P2, PT, R4, 0x2, PT ;  /* 0x000000020400780c */ /* 0x000fda0003f45270 */
[----:B------:R-:W-:Y:S05]  /*b730*/  @P2 BRA `(.L_x_2942) ;  /* 0x0000000000042947 */ /* 0x000fea0003800000 */
[----:B------:R-:W-:Y:S01]  /*b740*/  BPT.TRAP 0x1 ;  /* 0x000000040000795c */ /* 0x000fe20000300000 */
.L_x_2942:
[----:B------:R-:W4:Y:S01]  /*b750*/  LDL R4, [R1+0xc] ;  /* 0x00000c0001047983 */ /* 0x000f220000100800 */
[----:B------:R-:W-:Y:S01]  /*b760*/  BSSY B1, `(.L_x_2943) ;  /* 0x0000004000017945 */ /* 0x000fe20003800000 */
[----:B----4-:R-:W-:-:S13]  /*b770*/  LOP3.LUT P0, RZ, R4, 0x2, RZ, 0xc0, !PT ;  /* 0x0000000204ff7812 */ /* 0x010fda000780c0ff */
[----:B------:R-:W-:Y:S05]  /*b780*/  @P0 BRA `(.L_x_2944) ;  /* 0x0000000000040947 */ /* 0x000fea0003800000 */
[----:B------:R-:W-:Y:S01]  /*b790*/  BPT.TRAP 0x1 ;  /* 0x000000040000795c */ /* 0x000fe20000300000 */
.L_x_2944:
[----:B------:R-:W-:Y:S05]  /*b7a0*/  BSYNC B1 ;  /* 0x0000000000017941 */ /* 0x000fea0003800000 */
.L_x_2943:
[----:B------:R-:W4:Y:S01]  /*b7b0*/  LDL R4, [R1] ;  /* 0x0000000001047983 */ /* 0x000f220000100800 */
[----:B------:R-:W-:Y:S01]  /*b7c0*/  IMAD.MOV.U32 R13, RZ, RZ, RZ ;  /* 0x000000ffff0d7224 */ /* 0x000fe200078e00ff */
[----:B------:R-:W-:Y:S01]  /*b7d0*/  R2UR UR12, R19 ;  /* 0x00000000130c72ca */ /* 0x000fe200000e0000 */
[----:B------:R-:W-:Y:S01]  /*b7e0*/  UIADD3 UR4, UP0, UR52, 0x470, URZ ;  /* 0x0000047034047890 */ /* 0x000fe2000ff1e03f */
[----:B------:R-:W1:Y:S01]  /*b7f0*/  S2R R7, SR_CgaCtaId ;  /* 0x0000000000077919 */ /* 0x000e620000008800 */
[----:B------:R-:W-:Y:S01]  /*b800*/  PLOP3.LUT P0, PT, PT, PT, PT, 0x80, 0x0 ;  /* 0x000000000000781c */ /* 0x000fe20003f0f070 */
[----:B------:R-:W-:Y:S01]  /*b810*/  UMOV UR6, 0x30000 ;  /* 0x0003000000067882 */ /* 0x000fe20000000000 */
[----:B------:R-:W-:Y:S01]  /*b820*/  R2UR UR10, R13 ;  /* 0x000000000d0a72ca */ /* 0x000fe200000e0000 */
[----:B------:R-:W-:Y:S01]  /*b830*/  UIADD3.X UR5, URZ, UR53, URZ, UP0, !UPT ;  /* 0x000000353f057290 */ /* 0x000fe200087fe43f */
[----:B------:R-:W-:Y:S01]  /*b840*/  UMOV UR14, 0x0 ;  /* 0x00000000000e7882 */ /* 0x000fe20000000000 */
[----:B------:R-:W-:Y:S01]  /*b850*/  UMOV UR15, 0x14f00000 ;  /* 0x14f00000000f7882 */ /* 0x000fe20000000000 */
[----:B-1----:R-:W-:-:S05]  /*b860*/  LOP3.LUT R7, R7, 0x1, RZ, 0xc0, !PT ;  /* 0x0000000107077812 */ /* 0x002fca00078ec0ff */
[----:B------:R-:W-:-:S04]  /*b870*/  IMAD R7, R7, 0x1400, RZ ;  /* 0x0000140007077824 */ /* 0x000fc800078e02ff */
[----:B----4-:R-:W-:Y:S02]  /*b880*/  IMAD R4, R4, 0x7800, R7 ;  /* 0x0000780004047824 */ /* 0x010fe400078e0207 */
[----:B------:R-:W1:Y:S02]  /*b890*/  S2R R7, SR_CgaCtaId ;  /* 0x0000000000077919 */ /* 0x000e640000008800 */
[----:B------:R-:W-:-:S04]  /*b8a0*/  VIADD R4, R4, UR40 ;  /* 0x0000002804047c36 */ /* 0x000fc80008000000 */
[----:B------:R-:W-:Y:S01]  /*b8b0*/  VIADD R10, R4, 0xf200 ;  /* 0x0000f200040a7836 */ /* 0x000fe20000000000 */
[----:B-1----:R-:W-:-:S05]  /*b8c0*/  LOP3.LUT R7, R7, 0x1, RZ, 0xc0, !PT ;  /* 0x0000000107077812 */ /* 0x002fca00078ec0ff */
[----:B------:R-:W-:-:S04]  /*b8d0*/  IMAD R7, R7, 0x50, RZ ;  /* 0x0000005007077824 */ /* 0x000fc800078e02ff */
[----:B------:R-:W-:Y:S02]  /*b8e0*/  IMAD R9, R9, 0xa0, R7 ;  /* 0x000000a009097824 */ /* 0x000fe400078e0207 */
[----:B------:R-:W-:-:S07]  /*b8f0*/  VIADD R7, R6, 0x33470 ;  /* 0x0003347006077836 */ /* 0x000fce0000000000 */
.L_x_2945:
[----:B------:R-:W-:-:S13]  /*b900*/  @P0 ELECT P3, URZ, PT ;  /* 0x00000000003f082f */ /* 0x000fda0003860000 */
[----:B-----5:R-:W-:Y:S02]  /*b910*/  @P3 R2UR UR13, R0 ;  /* 0x00000000000d32ca */ /* 0x020fe400000e0000 */
[----:B------:R-:W-:Y:S02]  /*b920*/  @P3 R2UR UR11, R9 ;  /* 0x00000000090b32ca */ /* 0x000fe400000e0000 */
[----:B------:R-:W-:Y:S02]  /*b930*/  @P3 R2UR UR9, R7 ;  /* 0x00000000070932ca */ /* 0x000fe400000e0000 */
[----:B------:R-:W-:Y:S02]  /*b940*/  @P3 R2UR UR8, R10 ;  /* 0x000000000a0832ca */ /* 0x000fe400000e0000 */
[----:B------:R-:W-:Y:S02]  /*b950*/  @P3 PLOP3.LUT P0, PT, P3, PT, PT, 0x8, 0x0 ;  /* 0x000000000000381c */ /* 0x000fe40001f0e170 */
[----:B------:R-:W-:-:S09]  /*b960*/  PLOP3.LUT P3, PT, PT, PT, PT, 0x8, 0x0 ;  /* 0x000000000000781c */ /* 0x000fd20003f6e170 */
[----:B------:R1:W-:Y:S02]  /*b970*/  UTMALDG.4D.MULTICAST [UR8], [UR4], UR6, desc[UR14] ;  /* 0x00000e08040073b4 */ /* 0x0003e40008019806 */
[----:B-1----:R-:W-:Y:S05]  /*b980*/  @P0 BRA.U.ANY `(.L_x_2945) ;  /* 0xfffffffd00dc0947 */ /* 0x002fea000393ffff */
[----:B------:R-:W-:Y:S01]  /*b990*/  IMAD.MOV.U32 R12, RZ, RZ, 0x40 ;  /* 0x00000040ff0c7424 */ /* 0x000fe200078e00ff */
[----:B------:R-:W-:Y:S01]  /*b9a0*/  R2UR UR12, R19 ;  /* 0x00000000130c72ca */ /* 0x000fe200000e0000 */
[----:B------:R-:W-:Y:S01]  /*b9b0*/  VIADD R10, R4, 0x11a00 ;  /* 0x00011a00040a7836 */ /* 0x000fe20000000000 */
[----:B------:R-:W-:Y:S01]  /*b9c0*/  PLOP3.LUT P0, PT, PT, PT, PT, 0x80, 0x0 ;  /* 0x000000000000781c */ /* 0x000fe20003f0f070 */
[----:B------:R-:W-:Y:S01]  /*b9d0*/  UMOV UR6, 0x30000 ;  /* 0x0003000000067882 */ /* 0x000fe20000000000 */
[----:B------:R-:W-:Y:S01]  /*b9e0*/  R2UR UR10, R12 ;  /* 0x000000000c0a72ca */ /* 0x000fe200000e0000 */
[----:B------:R-:W-:Y:S01]  /*b9f0*/  UMOV UR14, 0x0 ;  /* 0x00000000000e7882 */ /* 0x000fe20000000000 */
[----:B------:R-:W-:-:S13]  /*ba00*/  UMOV UR15, 0x14f00000 ;  /* 0x14f00000000f7882 */ /* 0x000fda0000000000 */
.L_x_2946:
[----:B------:R-:W-:-:S13]  /*ba10*/  @P0 ELECT P3, URZ, PT ;  /* 0x00000000003f082f */ /* 0x000fda0003860000 */
[----:B------:R-:W-:Y:S02]  /*ba20*/  @P3 R2UR UR13, R0 ;  /* 0x00000000000d32ca */ /* 0x000fe400000e0000 */
        /* <DEDUP_REMOVED lines=15> */
.L_x_2947:
        /* <DEDUP_REMOVED lines=9> */
[----:B------:R-:W1:Y:S01]  /*bbb0*/  SYNCS.PHASECHK.TRANS64.TRYWAIT P0, [R6+URZ+0x33440], R5 ;  /* 0x03344005060075a7 */ /* 0x000e62000800017f */
[----:B------:R-:W-:Y:S04]  /*bbc0*/  BSSY B1, `(.L_x_2948) ;  /* 0x0000002000017945 */ /* 0x000fe80003800000 */
[----:B-1----:R-:W-:Y:S05]  /*bbd0*/  @!P0 BRA `(.L_x_2949) ;  /* 0x0000002400408947 */ /* 0x002fea0003800000 */
.L_x_2995:
[----:B------:R-:W-:Y:S05]  /*bbe0*/  BSYNC B1 ;  /* 0x0000000000017941 */ /* 0x000fea0003800000 */
.L_x_2948:
[----:B------:R-:W4:Y:S02]  /*bbf0*/  S2R R7, SR_TID.X ;  /* 0x0000000000077919 */ /* 0x000f240000002100 */
[----:B----4-:R-:W-:-:S04]  /*bc00*/  LOP3.LUT R7, R7, 0x7f, RZ, 0xc0, !PT ;  /* 0x0000007f07077812 */ /* 0x010fc800078ec0ff */
[----:B------:R-:W-:-:S13]  /*bc10*/  ISETP.NE.AND P0, PT, R7, RZ, PT ;  /* 0x000000ff0700720c */ /* 0x000fda0003f05270 */
[----:B-1-3--:R-:W-:-:S04]  /*bc20*/  @!P0 IMAD.MOV.U32 R5, RZ, RZ, 0x7800 ;  /* 0x00007800ff058424 */ /* 0x00afc800078e00ff */
[----:B------:R1:W-:Y:S01]  /*bc30*/  @!P0 SYNCS.ARRIVE.TRANS64 RZ, [R6+URZ+0x33430], R5 ;  /* 0x0334300506ff89a7 */ /* 0x0003e2000800003f */
[----:B------:R-:W-:Y:S05]  /*bc40*/  @P2 BRA `(.L_x_2950) ;  /* 0x0000000000042947 */ /* 0x000fea0003800000 */
[----:B------:R-:W-:Y:S01]  /*bc50*/  BPT.TRAP 0x1 ;  /* 0x000000040000795c */ /* 0x000fe20000300000 */
.L_x_2950:
[----:B-1----:R-:W3:Y:S01]  /*bc60*/  LDL R5, [R1+0xc] ;  /* 0x00000c0001057983 */ /* 0x002ee20000100800 */
[----:B------:R-:W-:Y:S01]  /*bc70*/  BSSY B1, `(.L_x_2951) ;  /* 0x0000004000017945 */ /* 0x000fe20003800000 */
[----:B---3--:R-:W-:-:S13]  /*bc80*/  LOP3.LUT P0, RZ, R5, 0x2, RZ, 0xc0, !PT ;  /* 0x0000000205ff7812 */ /* 0x008fda000780c0ff */
[----:B------:R-:W-:Y:S05]  /*bc90*/  @P0 BRA `(.L_x_2952) ;  /* 0x0000000000040947 */ /* 0x000fea0003800000 */
[----:B------:R-:W-:Y:S01]  /*bca0*/  BPT.TRAP 0x1 ;  /* 0x000000040000795c */ /* 0x000fe20000300000 */
.L_x_2952:
[----:B------:R-:W-:Y:S05]  /*bcb0*/  BSYNC B1 ;  /* 0x0000000000017941 */ /* 0x000fea0003800000 */
.L_x_2951:
[----:B------:R-:W-:Y:S01]  /*bcc0*/  R2UR UR10, R13 ;  /* 0x000000000d0a72ca */ /* 0x000fe200000e0000 */
[----:B------:R-:W-:Y:S01]  /*bcd0*/  UIADD3 UR4, UP0, UR52, 0x370, URZ ;  /* 0x0000037034047890 */ /* 0x000fe2000ff1e03f */
[----:B------:R-:W-:Y:S01]  /*bce0*/  R2UR UR12, R19 ;  /* 0x00000000130c72ca */ /* 0x000fe200000e0000 */
[----:B------:R-:W-:Y:S01]  /*bcf0*/  VIADD R6, R6, 0x33430 ;  /* 0x0003343006067836 */ /* 0x000fe20000000000 */
[----:B------:R-:W-:Y:S01]  /*bd00*/  PLOP3.LUT P0, PT, PT, PT, PT, 0x80, 0x0 ;  /* 0x000000000000781c */ /* 0x000fe20003f0f070 */
[----:B------:R-:W-:Y:S01]  /*bd10*/  VIADD R5, R4, 0x24200 ;  /* 0x0002420004057836 */ /* 0x000fe20000000000 */
[----:B------:R-:W-:Y:S01]  /*bd20*/  UIADD3.X UR5, URZ, UR53, URZ, UP0, !UPT ;  /* 0x000000353f057290 */ /* 0x000fe200087fe43f */
[----:B------:R-:W-:Y:S01]  /*bd30*/  UMOV UR6, 0x30000 ;  /* 0x0003000000067882 */ /* 0x000fe20000000000 */
[----:B------:R-:W-:Y:S01]  /*bd40*/  UMOV UR14, 0x0 ;  /* 0x00000000000e7882 */ /* 0x000fe20000000000 */
[----:B------:R-:W-:-:S09]  /*bd50*/  UMOV UR15, 0x14f00000 ;  /* 0x14f00000000f7882 */ /* 0x000fd20000000000 */
.L_x_2953:
        /* <DEDUP_REMOVED lines=9> */
[----:B------:R-:W-:Y:S01]  /*bdf0*/  R2UR UR10, R12 ;  /* 0x000000000c0a72ca */ /* 0x000fe200000e0000 */
[----:B------:R-:W-:Y:S01]  /*be00*/  VIADD R5, R4, 0x26a00 ;  /* 0x00026a0004057836 */ /* 0x000fe20000000000 */
[----:B------:R-:W-:Y:S01]  /*be10*/  R2UR UR12, R19 ;  /* 0x00000000130c72ca */ /* 0x000fe200000e0000 */
[----:B------:R-:W-:Y:S01]  /*be20*/  UMOV UR6, 0x30000 ;  /* 0x0003000000067882 */ /* 0x000fe20000000000 */
[----:B------:R-:W-:Y:S01]  /*be30*/  PLOP3.LUT P0, PT, PT, PT, PT, 0x80, 0x0 ;  /* 0x000000000000781c */ /* 0x000fe20003f0f070 */
[----:B------:R-:W-:Y:S01]  /*be40*/  UMOV UR14, 0x0 ;  /* 0x00000000000e7882 */ /* 0x000fe20000000000 */
[----:B------:R-:W-:-:S11]  /*be50*/  UMOV UR15, 0x14f00000 ;  /* 0x14f00000000f7882 */ /* 0x000fd60000000000 */
.L_x_2954:
        /* <DEDUP_REMOVED lines=16> */
.L_x_2955:
        /* <DEDUP_REMOVED lines=8> */
[----:B---3--:R-:W-:Y:S05]  /*bfe0*/  @P0 BRA.U.ANY `(.L_x_2955) ;  /* 0xfffffffd00dc0947 */ /* 0x008fea000393ffff */
.L_x_2938:
[----:B------:R-:W-:Y:S05]  /*bff0*/  BSYNC B0 ;  /* 0x0000000000007941 */ /* 0x000fea0003800000 */
.L_x_2937:
[----:B------:R-:W-:-:S05]  /*c000*/  IMAD.U32 R4, RZ, RZ, UR43 ;  /* 0x0000002bff047e24 */ /* 0x000fca000f8e00ff */
[----:B------:R-:W-:-:S13]  /*c010*/  ISETP.NE.AND P0, PT, R4, 0x3, PT ;  /* 0x000000030400780c */ /* 0x000fda0003f05270 */
[----:B------:R-:W-:Y:S05]  /*c020*/  @!P0 BRA `(.L_x_2956) ;  /* 0x0000000000048947 */ /* 0x000fea0003800000 */
[----:B------:R-:W-:Y:S01]  /*c030*/  BPT.TRAP 0x1 ;  /* 0x000000040000795c */ /* 0x000fe20000300000 */
.L_x_2956:
[----:B------:R-:W-:Y:S01]  /*c040*/  LOP3.LUT R5, R2, 0x1, RZ, 0x3c, !PT ;  /* 0x0000000102057812 */ /* 0x000fe200078e3cff */
[----:B------:R-:W-:Y:S01]  /*c050*/  IMAD.U32 R4, RZ, RZ, UR48 ;  /* 0x00000030ff047e24 */ /* 0x000fe2000f8e00ff */
[----:B------:R-:W-:Y:S01]  /*c060*/  LEA R12, R8, UR40, 0x3 ;  /* 0x00000028080c7c11 */ /* 0x000fe2000f8e18ff */
[----:B------:R-:W-:Y:S01]  /*c070*/  BSSY B0, `(.L_x_2957) ;  /* 0x0000005000007945 */ /* 0x000fe20003800000 */
[----:B------:R-:W-:Y:S02]  /*c080*/  SHF.L.U32 R5, R5, 0x1f, RZ ;  /* 0x0000001f05057819 */ /* 0x000fe400000006ff */
[----:B------:R-:W-:Y:S02]  /*c090*/  ISETP.NE.AND P2, PT, R4, 0x3, PT ;  /* 0x000000030400780c */ /* 0x000fe40003f45270 */
[----:B------:R-:W3:Y:S02]  /*c0a0*/  SYNCS.PHASECHK.TRANS64.TRYWAIT P3, [R12+URZ+0x33470], R5 ;  /* 0x033470050c0075a7 */ /* 0x000ee4000806017f */
[----:B---3--:R-:W-:Y:S09]  /*c0b0*/  @!P3 BRA `(.L_x_2958) ;  /* 0x00000020001cb947 */ /* 0x008ff20003800000 */
.L_x_2996:
[----:B------:R-:W-:Y:S05]  /*c0c0*/  BSYNC B0 ;  /* 0x0000000000007941 */ /* 0x000fea0003800000 */
.L_x_2957:
[----:B------:R-:W-:Y:S05]  /*c0d0*/  @!P2 BRA `(.L_x_2959) ;  /* 0x000000000004a947 */ /* 0x000fea0003800000 */
[----:B------:R-:W-:Y:S01]  /*c0e0*/  BPT.TRAP 0x1 ;  /* 0x000000040000795c */ /* 0x000fe20000300000 */
.L_x_2959:
[----:B---3--:R-:W-:Y:S01]  /*c0f0*/  SHF.L.U32 R5, R2, 0x1f, RZ ;  /* 0x0000001f02057819 */ /* 0x008fe200000006ff */
[----:B------:R-:W-:-:S03]  /*c100*/  IMAD R2, R8, 0x7800, RZ ;  /* 0x0000780008027824 */ /* 0x000fc600078e02ff */
[----:B------:R-:W3:Y:S02]  /*c110*/  SYNCS.PHASECHK.TRANS64.TRYWAIT P3, [R12+URZ+0x33460], R5 ;  /* 0x033460050c0075a7 */ /* 0x000ee4000806017f */
[----:B---3--:R-:W-:Y:S05]  /*c120*/  @!P3 BRA `(.L_x_2960) ;  /* 0x000000200014b947 */ /* 0x008fea0003800000 */
.L_x_2997:
[C---:B------:R-:W-:Y:S01]  /*c130*/  LOP3.LUT R13, R2.reuse, R18, RZ, 0xfc, !PT ;  /* 0x00000012020d7212 */ /* 0x040fe200078efcff */
[----:B------:R-:W-:Y:S05]  /*c140*/  WARPSYNC.ALL ;  /* 0x0000000000007948 */ /* 0x000fea0003800000 */
[----:B---3--:R3:W4:Y:S01]  /*c150*/  LDSM.16.MT88.4 R4, [R13+UR40+0xf200] ;  /* 0x00f200280d04783b */ /* 0x0087220008004200 */
[C---:B------:R-:W-:Y:S02]  /*c160*/  VIADD R15, R2.reuse, 0x2800 ;  /* 0x00002800020f7836 */ /* 0x040fe40000000000 */
[C---:B------:R-:W-:Y:S02]  /*c170*/  VIADD R14, R2.reuse, 0x5000 ;  /* 0x00005000020e7836 */ /* 0x040fe40000000000 */
[----:B------:R-:W-:-:S02]  /*c180*/  VIADD R20, R2, 0x1800 ;  /* 0x0000180002147836 */ /* 0x000fc40000000000 */
[C---:B------:R-:W-:Y:S02]  /*c190*/  VIADD R21, R2.reuse, 0x5800 ;  /* 0x0000580002157836 */ /* 0x040fe40000000000 */
[----:B---3--:R-:W-:Y:S01]  /*c1a0*/  VIADD R13, R2, 0x800 ;  /* 0x00000800020d7836 */ /* 0x008fe20000000000 */
[C-C-:B----4-:R-:W-:Y:S02]  /*c1b0*/  PRMT R8, R4.reuse, 0x6420, R5.reuse ;  /* 0x0000642004087816 */ /* 0x150fe40000000005 */
[----:B------:R-:W-:Y:S02]  /*c1c0*/  PRMT R9, R4, 0x7531, R5 ;  /* 0x0000753104097816 */ /* 0x000fe40000000005 */
[----:B------:R-:W-:Y:S02]  /*c1d0*/  LOP3.LUT R4, R2, R17, RZ, 0xfc, !PT ;  /* 0x0000001102047212 */ /* 0x000fe400078efcff */
[C-C-:B-1----:R-:W-:Y:S02]  /*c1e0*/  PRMT R10, R6.reuse, 0x6420, R7.reuse ;  /* 0x00006420060a7816 */ /* 0x142fe40000000007 */
[----:B------:R-:W-:Y:S01]  /*c1f0*/  PRMT R11, R6, 0x7531, R7 ;  /* 0x00007531060b7816 */ /* 0x000fe20000000007 */
[----:B------:R-:W-:Y:S01]  /*c200*/  IMAD.IADD R4, R16, 0x1, R4 ;  /* 0x0000000110047824 */ /* 0x000fe200078e0204 */
[----:B------:R-:W-:-:S02]  /*c210*/  LOP3.LUT R5, R15, R18, RZ, 0xfc, !PT ;  /* 0x000000120f057212 */ /* 0x000fc400078efcff */
[----:B------:R-:W-:Y:S02]  /*c220*/  LOP3.LUT R15, R15, R17, RZ, 0xfc, !PT ;  /* 0x000000110f0f7212 */ /* 0x000fe400078efcff */
[----:B------:R-:W-:Y:S03]  /*c230*/  STSM.16.M88.4 [R4], R8 ;  /* 0x0000000804007844 */ /* 0x000fe60000000200 */
[----:B------:R-:W-:Y:S01]  /*c240*/  IMAD.IADD R15, R16, 0x1, R15 ;  /* 0x00000001100f7824 */ /* 0x000fe200078e020f */
[----:B------:R-:W1:Y:S02]  /*c250*/  LDSM.16.MT88.4 R4, [R5+UR40+0xf200] ;  /* 0x00f200280504783b */ /* 0x000e640008004200 */
[C-C-:B-1----:R-:W-:Y:S02]  /*c260*/  PRMT R8, R4.reuse, 0x6420, R5.reuse ;  /* 0x0000642004087816 */ /* 0x142fe40000000005 */
[----:B------:R-:W-:-:S02]  /*c270*/  PRMT R9, R4, 0x7531, R5 ;  /* 0x0000753104097816 */ /* 0x000fc40000000005 */
[----:B------:R-:W-:Y:S02]  /*c280*/  LOP3.LUT R4, R13, R17, RZ, 0xfc, !PT ;  /* 0x000000110d047212 */ /* 0x000fe400078efcff */
[C-C-:B------:R-:W-:Y:S02]  /*c290*/  PRMT R10, R6.reuse, 0x6420, R7.reuse ;  /* 0x00006420060a7816 */ /* 0x140fe40000000007 */
[----:B------:R-:W-:Y:S01]  /*c2a0*/  PRMT R11, R6, 0x7531, R7 ;  /* 0x00007531060b7816 */ /* 0x000fe20000000007 */
[----:B------:R-:W-:-:S05]  /*c2b0*/  IMAD.IADD R4, R16, 0x1, R4 ;  /* 0x0000000110047824 */ /* 0x000fca00078e0204 */
[----:B------:R1:W-:Y:S02]  /*c2c0*/  STSM.16.M88.4 [R4], R8 ;  /* 0x0000000804007844 */ /* 0x0003e40000000200 */
[----:B-1----:R-:W-:Y:S01]  /*c2d0*/  LOP3.LUT R4, R14, R18, RZ, 0xfc, !PT ;  /* 0x000000120e047212 */ /* 0x002fe200078efcff */
[----:B------:R-:W-:-:S05]  /*c2e0*/  VIADD R14, R2, 0x1000 ;  /* 0x00001000020e7836 */ /* 0x000fca0000000000 */
        /* <DEDUP_REMOVED lines=20> */
[----:B------:R-:W1:Y:S01]  /*c430*/  LDSM.16.MT88.4 R4, [R4+UR40+0xf200] ;  /* 0x00f200280404783b */ /* 0x000e620008004200 */
[----:B------:R-:W-:Y:S01]  /*c440*/  IMAD.IADD R13, R16, 0x1, R13 ;  /* 0x00000001100d7824 */ /* 0x000fe200078e020d */
[C-C-:B-1----:R-:W-:Y:S02]  /*c450*/  PRMT R8, R4.reuse, 0x6420, R5.reuse ;  /* 0x0000642004087816 */ /* 0x142fe40000000005 */
[----:B------:R-:W-:Y:S01]  /*c460*/  PRMT R9, R4, 0x7531, R5 ;  /* 0x0000753104097816 */ /* 0x000fe20000000005 */
[----:B------:R-:W-:Y:S01]  /*c470*/  VIADD R5, R2, 0x2000 ;  /* 0x0000200002057836 */ /* 0x000fe20000000000 */
[C-C-:B------:R-:W-:Y:S02]  /*c480*/  PRMT R10, R6.reuse, 0x6420, R7.reuse ;  /* 0x00006420060a7816 */ /* 0x140fe40000000007 */
[----:B------:R-:W-:Y:S02]  /*c490*/  PRMT R11, R6, 0x7531, R7 ;  /* 0x00007531060b7816 */ /* 0x000fe40000000007 */
[----:B------:R-:W-:-:S05]  /*c4a0*/  LOP3.LUT R4, R5, R17, RZ, 0xfc, !PT ;  /* 0x0000001105047212 */ /* 0x000fca00078efcff */
[----:B------:R-:W-:-:S05]  /*c4b0*/  IMAD.IADD R4, R16, 0x1, R4 ;  /* 0x0000000110047824 */ /* 0x000fca00078e0204 */
[----:B------:R1:W-:Y:S02]  /*c4c0*/  STSM.16.M88.4 [R4], R8 ;  /* 0x0000000804007844 */ /* 0x0003e40000000200 */
[C---:B-1----:R-:W-:Y:S02]  /*c4d0*/  LOP3.LUT R4, R21.reuse, R18, RZ, 0xfc, !PT ;  /* 0x0000001215047212 */ /* 0x042fe400078efcff */
[----:B------:R-:W-:-:S04]  /*c4e0*/  LOP3.LUT R21, R21, R17, RZ, 0xfc, !PT ;  /* 0x0000001115157212 */ /* 0x000fc800078efcff */
[----:B------:R-:W1:Y:S01]  /*c4f0*/  LDSM.16.MT88.4 R4, [R4+UR40+0xf200] ;  /* 0x00f200280404783b */ /* 0x000e620008004200 */
[----:B------:R-:W-:Y:S01]  /*c500*/  IMAD.IADD R21, R16, 0x1, R21 ;  /* 0x0000000110157824 */ /* 0x000fe200078e0215 */
[C-C-:B-1----:R-:W-:Y:S02]  /*c510*/  PRMT R8, R4.reuse, 0x6420, R5.reuse ;  /* 0x0000642004087816 */ /* 0x142fe40000000005 */
[----:B------:R-:W-:Y:S02]  /*c520*/  PRMT R9, R4, 0x7531, R5 ;  /* 0x0000753104097816 */ /* 0x000fe40000000005 */
[C-C-:B------:R-:W-:Y:S02]  /*c530*/  PRMT R10, R6.reuse, 0x6420, R7.reuse ;  /* 0x00006420060a7816 */ /* 0x140fe40000000007 */
[----:B------:R-:W-:Y:S02]  /*c540*/  PRMT R11, R6, 0x7531, R7 ;  /* 0x00007531060b7816 */ /* 0x000fe40000000007 */
[----:B------:R-:W-:Y:S01]  /*c550*/  LOP3.LUT R4, R14, R18, RZ, 0xfc, !PT ;  /* 0x000000120e047212 */ /* 0x000fe200078efcff */
[----:B------:R-:W-:-:S02]  /*c560*/  VIADD R14, R2, 0x4800 ;  /* 0x00004800020e7836 */ /* 0x000fc40000000000 */
[----:B------:R1:W-:Y:S04]  /*c570*/  STSM.16.M88.4 [R15], R8 ;  /* 0x000000080f007844 */ /* 0x0003e80000000200 */
[----:B------:R-:W3:Y:S01]  /*c580*/  LDSM.16.MT88.4 R4, [R4+UR40+0xf200] ;  /* 0x00f200280404783b */ /* 0x000ee20008004200 */
[----:B-1----:R-:W-:Y:S01]  /*c590*/  VIADD R15, R2, 0x6000 ;  /* 0x00006000020f7836 */ /* 0x002fe20000000000 */
[C-C-:B---3--:R-:W-:Y:S02]  /*c5a0*/  PRMT R8, R4.reuse, 0x6420, R5.reuse ;  /* 0x0000642004087816 */ /* 0x148fe40000000005 */
[----:B------:R-:W-:Y:S02]  /*c5b0*/  PRMT R9, R4, 0x7531, R5 ;  /* 0x0000753104097816 */ /* 0x000fe40000000005 */
[----:B------:R-:W-:-:S02]  /*c5c0*/  PRMT R10, R6, 0x6420, R7 ;  /* 0x00006420060a7816 */ /* 0x000fc40000000007 */
        /* <DEDUP_REMOVED lines=19> */
[----:B------:R-:W-:Y:S02]  /*c700*/  LOP3.LUT R4, R13, R17, RZ, 0xfc, !PT ;  /* 0x000000110d047212 */ /* 0x000fe400078efcff */
[C-C-:B------:R-:W-:Y:S02]  /*c710*/  PRMT R10, R6.reuse, 0x6420, R7.reuse ;  /* 0x00006420060a7816 */ /* 0x140fe40000000007 */
[----:B------:R-:W-:Y:S01]  /*c720*/  PRMT R11, R6, 0x7531, R7 ;  /* 0x00007531060b7816 */ /* 0x000fe20000000007 */
[----:B------:R-:W-:-:S05]  /*c730*/  IMAD.IADD R4, R16, 0x1, R4 ;  /* 0x0000000110047824 */ /* 0x000fca00078e0204 */
[----:B------:R1:W-:Y:S02]  /*c740*/  STSM.16.M88.4 [R4], R8 ;  /* 0x0000000804007844 */ /* 0x0003e40000000200 */
[----:B-1----:R-:W-:-:S06]  /*c750*/  LOP3.LUT R4, R20, R18, RZ, 0xfc, !PT ;  /* 0x0000001214047212 */ /* 0x002fcc00078efcff */
[----:B------:R-:W1:Y:S02]  /*c760*/  LDSM.16.MT88.4 R4, [R4+UR40+0xf200] ;  /* 0x00f200280404783b */ /* 0x000e640008004200 */
[C-C-:B-1----:R-:W-:Y:S02]  /*c770*/  PRMT R8, R4.reuse, 0x6420, R5.reuse ;  /* 0x0000642004087816 */ /* 0x142fe40000000005 */
[----:B------:R-:W-:Y:S02]  /*c780*/  PRMT R9, R4, 0x7531, R5 ;  /* 0x0000753104097816 */ /* 0x000fe40000000005 */
[----:B------:R-:W-:Y:S02]  /*c790*/  LOP3.LUT R4, R14, R17, RZ, 0xfc, !PT ;  /* 0x000000110e047212 */ /* 0x000fe400078efcff */
[C-C-:B------:R-:W-:Y:S02]  /*c7a0*/  PRMT R10, R6.reuse, 0x6420, R7.reuse ;  /* 0x00006420060a7816 */ /* 0x140fe40000000007 */
[----:B------:R-:W-:Y:S01]  /*c7b0*/  PRMT R11, R6, 0x7531, R7 ;  /* 0x00007531060b7816 */ /* 0x000fe20000000007 */
[----:B------:R-:W-:Y:S01]  /*c7c0*/  IMAD.IADD R4, R16, 0x1, R4 ;  /* 0x0000000110047824 */ /* 0x000fe200078e0204 */
[----:B------:R-:W-:-:S04]  /*c7d0*/  LOP3.LUT R14, R14, R18, RZ, 0xfc, !PT ;  /* 0x000000120e0e7212 */ /* 0x000fc800078efcff */
[----:B------:R1:W-:Y:S02]  /*c7e0*/  STSM.16.M88.4 [R4], R8 ;  /* 0x0000000804007844 */ /* 0x0003e40000000200 */
[----:B-1----:R-:W-:Y:S01]  /*c7f0*/  LOP3.LUT R4, R13, R18, RZ, 0xfc, !PT ;  /* 0x000000120d047212 */ /* 0x002fe200078efcff */
[C---:B------:R-:W-:Y:S02]  /*c800*/  VIADD R11, R2.reuse, 0x5000 ;  /* 0x00005000020b7836 */ /* 0x040fe40000000000 */
[----:B------:R-:W-:-:S03]  /*c810*/  VIADD R13, R2, 0x6800 ;  /* 0x00006800020d7836 */ /* 0x000fc60000000000 */
        /* <DEDUP_REMOVED lines=15> */
[--C-:B------:R-:W-:Y:S01]  /*c910*/  PRMT R10, R6, 0x6420, R7.reuse ;  /* 0x00006420060a7816 */ /* 0x100fe20000000007 */
[----:B------:R-:W-:Y:S01]  /*c920*/  VIADD R2, R2, 0x7000 ;  /* 0x0000700002027836 */ /* 0x000fe20000000000 */
[----:B------:R-:W-:Y:S02]  /*c930*/  PRMT R11, R6, 0x7531, R7 ;  /* 0x00007531060b7816 */ /* 0x000fe40000000007 */
[----:B------:R-:W-:-:S03]  /*c940*/  LOP3.LUT R4, R5, R18, RZ, 0xfc, !PT ;  /* 0x0000001205047212 */ /* 0x000fc600078efcff */
        /* <DEDUP_REMOVED lines=30> */
.L_x_2961:
[----:B---3--:R3:W-:Y:S01]  /*cb30*/  SYNCS.ARRIVE.TRANS64.A1T0 RZ, [R12+URZ+0x33450], RZ ;  /* 0x033450ff0cff79a7 */ /* 0x0087e2000810003f */
[----:B------:R-:W-:Y:S06]  /*cb40*/  BAR.SYNC.DEFER_BLOCKING 0x2, 0x80 ;  /* 0x0082000000007b1d */ /* 0x000fec0000010000 */
[----:B------:R-:W-:Y:S05]  /*cb50*/  @!P0 BRA `(.L_x_2962) ;  /* 0x0000000000048947 */ /* 0x000fea0003800000 */
[----:B------:R-:W-:Y:S01]  /*cb60*/  BPT.TRAP 0x1 ;  /* 0x000000040000795c */ /* 0x000fe20000300000 */
.L_x_2962:
[----:B------:R-:W4:Y:S04]  /*cb70*/  LDL R4, [R1+0x14] ;  /* 0x0000140001047983 */ /* 0x000f280000100800 */
[----:B-1----:R-:W5:Y:S01]  /*cb80*/  LDL R2, [R1+0x18] ;  /* 0x0000180001027983 */ /* 0x002f620000100800 */
[----:B----4-:R-:W-:-:S13]  /*cb90*/  ISETP.NE.AND P0, PT, R4, RZ, PT ;  /* 0x000000ff0400720c */ /* 0x010fda0003f05270 */
[----:B---3--:R-:W-:-:S05]  /*cba0*/  @P0 VIADD R12, R12, 0x33480 ;  /* 0x000334800c0c0836 */ /* 0x008fca0000000000 */
[----:B-----5:R-:W-:-:S04]  /*cbb0*/  @P0 PRMT R12, R2, 0x654, R12 ;  /* 0x00000654020c0816 */ /* 0x020fc8000000000c */
[----:B------:R1:W-:Y:S01]  /*cbc0*/  @P0 SYNCS.ARRIVE.TRANS64.RED.A1T0 RZ, [R12+URZ], RZ ;  /* 0x000000ff0cff09a7 */ /* 0x0003e2000810043f */
[----:B------:R-:W-:Y:S02]  /*cbd0*/  BPT.TRAP 0x1 ;  /* 0x000000040000795c */ /* 0x000fe40000300000 */
[----:B------:R4:W5:Y:S01]  /*cbe0*/  LDL R2, [R1+0x4] ;  /* 0x0000040001027983 */ /* 0x0009620000100800 */
[C---:B------:R-:W-:Y:S01]  /*cbf0*/  ISETP.GT.AND P0, PT, R3.reuse, RZ, PT ;  /* 0x000000ff0300720c */ /* 0x040fe20003f04270 */
[----:B------:R-:W-:Y:S02]  /*cc00*/  VIADD R3, R3, 0xffffffff ;  /* 0xffffffff03037836 */ /* 0x000fe40000000000 */
[----:B------:R4:W5:Y:S10]  /*cc10*/  LDL R8, [R1] ;  /* 0x0000000001087983 */ /* 0x0009740000100800 */
[----:B----4-:R-:W-:Y:S05]  /*cc20*/  @P0 BRA `(.L_x_2963) ;  /* 0xffffffe8000c0947 */ /* 0x010fea000383ffff */
.L_x_2936:
[----:B------:R-:W-:-:S05]  /*cc30*/  IMAD.U32 R0, RZ, RZ, UR43 ;  /* 0x0000002bff007e24 */ /* 0x000fca000f8e00ff */
[----:B------:R-:W-:-:S13]  /*cc40*/  ISETP.NE.AND P0, PT, R0, 0x3, PT ;  /* 0x000000030000780c */ /* 0x000fda0003f05270 */
[----:B------:R-:W-:Y:S05]  /*cc50*/  @!P0 BRA `(.L_x_2964) ;  /* 0x0000000000048947 */ /* 0x000fea0003800000 */
[----:B---3--:R-:W-:Y:S01]  /*cc60*/  BPT.TRAP 0x1 ;  /* 0x000000040000795c */ /* 0x008fe20000300000 */
.L_x_2964:
[----:B--2--5:R-:W2:Y:S04]  /*cc70*/  LDL R2, [R1+0x4] ;  /* 0x0000040001027983 */ /* 0x024ea80000100800 */
[----:B------:R-:W4:Y:S01]  /*cc80*/  LDL R0, [R1] ;  /* 0x0000000001007983 */ /* 0x000f220000100800 */
[----:B------:R-:W-:Y:S01]  /*cc90*/  BSSY B0, `(.L_x_2965) ;  /* 0x0000008000007945 */ /* 0x000fe20003800000 */
[----:B--2---:R-:W-:-:S04]  /*cca0*/  LOP3.LUT R3, R2, 0x1, RZ, 0x3c, !PT ;  /* 0x0000000102037812 */ /* 0x004fc800078e3cff */
[----:B------:R-:W-:Y:S02]  /*ccb0*/  SHF.L.U32 R3, R3, 0x1f, RZ ;  /* 0x0000001f03037819 */ /* 0x000fe400000006ff */
[----:B----4-:R-:W-:-:S04]  /*ccc0*/  LEA R0, R0, UR40, 0x3 ;  /* 0x0000002800007c11 */ /* 0x010fc8000f8e18ff */
[----:B------:R-:W2:Y:S01]  /*ccd0*/  SYNCS.PHASECHK.TRANS64.TRYWAIT P2, [R0+URZ+0x33470], R3 ;  /* 0x03347003000075a7 */ /* 0x000ea2000804017f */
[----:B------:R-:W-:-:S05]  /*cce0*/  IMAD.U32 R2, RZ, RZ, UR48 ;  /* 0x00000030ff027e24 */ /* 0x000fca000f8e00ff */
[----:B------:R-:W-:Y:S01]  /*ccf0*/  ISETP.NE.AND P1, PT, R2, 0x3, PT ;  /* 0x000000030200780c */ /* 0x000fe20003f25270 */
[----:B--2---:R-:W-:-:S12]  /*cd00*/  @!P2 BRA `(.L_x_2966) ;  /* 0x000000140030a947 */ /* 0x004fd80003800000 */
.L_x_2998:
[----:B---3--:R-:W-:Y:S05]  /*cd10*/  BSYNC B0 ;  /* 0x0000000000007941 */ /* 0x008fea0003800000 */
.L_x_2965:
[----:B------:R-:W-:Y:S05]  /*cd20*/  @!P1 BRA `(.L_x_2967) ;  /* 0x0000000000049947 */ /* 0x000fea0003800000 */
[----:B------:R-:W-:Y:S01]  /*cd30*/  BPT.TRAP 0x1 ;  /* 0x000000040000795c */ /* 0x000fe20000300000 */
.L_x_2967:
[----:B------:R-:W2:Y:S02]  /*cd40*/  LDL R2, [R1+0x4] ;  /* 0x0000040001027983 */ /* 0x000ea40000100800 */
[----:B--2---:R-:W-:-:S04]  /*cd50*/  SHF.L.U32 R3, R2, 0x1f, RZ ;  /* 0x0000001f02037819 */ /* 0x004fc800000006ff */
[----:B------:R-:W2:Y:S02]  /*cd60*/  SYNCS.PHASECHK.TRANS64.TRYWAIT P2, [R0+URZ+0x33460], R3 ;  /* 0x03346003000075a7 */ /* 0x000ea4000804017f */
[----:B--2---:R-:W-:Y:S05]  /*cd70*/  @!P2 BRA `(.L_x_2968) ;  /* 0x000000140028a947 */ /* 0x004fea0003800000 */
.L_x_2999:
[----:B------:R-:W3:Y:S01]  /*cd80*/  LDL R2, [R1] ;  /* 0x0000000001027983 */ /* 0x000ee20000100800 */
[----:B------:R-:W-:Y:S05]  /*cd90*/  WARPSYNC.ALL ;  /* 0x0000000000007948 */ /* 0x000fea0003800000 */
[----:B---3--:R-:W-:-:S04]  /*cda0*/  IMAD R2, R2, 0x7800, RZ ;  /* 0x0000780002027824 */ /* 0x008fc800078e02ff */
[C---:B------:R-:W-:Y:S01]  /*cdb0*/  VIADD R13, R2.reuse, 0x2800 ;  /* 0x00002800020d7836 */ /* 0x040fe20000000000 */
[C---:B--2---:R-:W-:Y:S01]  /*cdc0*/  LOP3.LUT R3, R2.reuse, R18, RZ, 0xfc, !PT ;  /* 0x0000001202037212 */ /* 0x044fe200078efcff */
[----:B------:R-:W-:-:S04]  /*cdd0*/  VIADD R20, R2, 0x5000 ;  /* 0x0000500002147836 */ /* 0x000fc80000000000 */
[----:B------:R2:W1:Y:S01]  /*cde0*/  LDSM.16.MT88.4 R4, [R3+UR40+0xf200] ;  /* 0x00f200280304783b */ /* 0x0004620008004200 */
[C---:B------:R-:W-:Y:S02]  /*cdf0*/  LOP3.LUT R15, R20.reuse, R18, RZ, 0xfc, !PT ;  /* 0x00000012140f7212 */ /* 0x040fe400078efcff */
[----:B------:R-:W-:Y:S01]  /*ce00*/  LOP3.LUT R20, R20, R17, RZ, 0xfc, !PT ;  /* 0x0000001114147212 */ /* 0x000fe200078efcff */
[----:B--2---:R-:W-:-:S04]  /*ce10*/  VIADD R3, R2, 0x800 ;  /* 0x0000080002037836 */ /* 0x004fc80000000000 */
[----:B------:R-:W-:Y:S01]  /*ce20*/  IMAD.IADD R20, R16, 0x1, R20 ;  /* 0x0000000110147824 */ /* 0x000fe200078e0214 */
[C-C-:B-1----:R-:W-:Y:S02]  /*ce30*/  PRMT R8, R4.reuse, 0x6420, R5.reuse ;  /* 0x0000642004087816 */ /* 0x142fe40000000005 */
[----:B------:R-:W-:Y:S02]  /*ce40*/  PRMT R9, R4, 0x7531, R5 ;  /* 0x0000753104097816 */ /* 0x000fe40000000005 */
[----:B------:R-:W-:Y:S02]  /*ce50*/  LOP3.LUT R5, R2, R17, RZ, 0xfc, !PT ;  /* 0x0000001102057212 */ /* 0x000fe400078efcff */
[C-C-:B------:R-:W-:Y:S02]  /*ce60*/  PRMT R10, R6.reuse, 0x6420, R7.reuse ;  /* 0x00006420060a7816 */ /* 0x140fe40000000007 */
[----:B------:R-:W-:Y:S01]  /*ce70*/  PRMT R11, R6, 0x7531, R7 ;  /* 0x00007531060b7816 */ /* 0x000fe20000000007 */
[----:B------:R-:W-:Y:S01]  /*ce80*/  IMAD.IADD R12, R16, 0x1, R5 ;  /* 0x00000001100c7824 */ /* 0x000fe200078e0205 */
[----:B------:R-:W-:-:S02]  /*ce90*/  LOP3.LUT R4, R13, R18, RZ, 0xfc, !PT ;  /* 0x000000120d047212 */ /* 0x000fc400078efcff */
[----:B------:R-:W-:Y:S02]  /*cea0*/  LOP3.LUT R13, R13, R17, RZ, 0xfc, !PT ;  /* 0x000000110d0d7212 */ /* 0x000fe400078efcff */
[----:B------:R1:W-:Y:S03]  /*ceb0*/  STSM.16.M88.4 [R12], R8 ;  /* 0x000000080c007844 */ /* 0x0003e60000000200 */
[----:B------:R-:W-:Y:S01]  /*cec0*/  IMAD.IADD R13, R16, 0x1, R13 ;  /* 0x00000001100d7824 */ /* 0x000fe200078e020d */
[----:B------:R-:W2:Y:S01]  /*ced0*/  LDSM.16.MT88.4 R4, [R4+UR40+0xf200] ;  /* 0x00f200280404783b */ /* 0x000ea20008004200 */
[----:B-1----:R-:W-:Y:S01]  /*cee0*/  VIADD R12, R2, 0x1000 ;  /* 0x00001000020c7836 */ /* 0x002fe20000000000 */
[C-C-:B--2---:R-:W-:Y:S02]  /*cef0*/  PRMT R8, R4.reuse, 0x6420, R5.reuse ;  /* 0x0000642004087816 */ /* 0x144fe40000000005 */
[----:B------:R-:W-:-:S02]  /*cf00*/  PRMT R9, R4, 0x7531, R5 ;  /* 0x0000753104097816 */ /* 0x000fc40000000005 */
[----:B------:R-:W-:Y:S02]  /*cf10*/  LOP3.LUT R5, R3, R17, RZ, 0xfc, !PT ;  /* 0x0000001103057212 */ /* 0x000fe400078efcff */
[C-C-:B------:R-:W-:Y:S02]  /*cf20*/  PRMT R10, R6.reuse, 0x6420, R7.reuse ;  /* 0x00006420060a7816 */ /* 0x140fe40000000007 */
[----:B------:R-:W-:Y:S01]  /*cf30*/  PRMT R11, R6, 0x7531, R7 ;  /* 0x00007531060b7816 */ /* 0x000fe20000000007 */
[----:B------:R-:W-:-:S05]  /*cf40*/  IMAD.IADD R14, R16, 0x1, R5 ;  /* 0x00000001100e7824 */ /* 0x000fca00078e0205 */
[----:B------:R1:W-:Y:S04]  /*cf50*/  STSM.16.M88.4 [R14], R8 ;  /* 0x000000080e007844 */ /* 0x0003e80000000200 */
[----:B------:R-:W2:Y:S01]  /*cf60*/  LDSM.16.MT88.4 R4, [R15+UR40+0xf200] ;  /* 0x00f200280f04783b */ /* 0x000ea20008004200 */
[----:B-1----:R-:W-:Y:S01]  /*cf70*/  VIADD R14, R2, 0x1800 ;  /* 0x00001800020e7836 */ /* 0x002fe20000000000 */
[C-C-:B--2---:R-:W-:Y:S02]  /*cf80*/  PRMT R8, R4.reuse, 0x6420, R5.reuse ;  /* 0x0000642004087816 */ /* 0x144fe40000000005 */
[----:B------:R-:W-:Y:S02]  /*cf90*/  PRMT R9, R4, 0x7531, R5 ;  /* 0x0000753104097816 */ /* 0x000fe40000000005 */
[----:B------:R-:W-:-:S02]  /*cfa0*/  LOP3.LUT R5, R12, R17, RZ, 0xfc, !PT ;  /* 0x000000110c057212 */ /* 0x000fc400078efcff */
[C-C-:B------:R-:W-:Y:S02]  /*cfb0*/  PRMT R10, R6.reuse, 0x6420, R7.reuse ;  /* 0x00006420060a7816 */ /* 0x140fe40000000007 */
[----:B------:R-:W-:Y:S01]  /*cfc0*/  PRMT R11, R6, 0x7531, R7 ;  /* 0x00007531060b7816 */ /* 0x000fe20000000007 */
[----:B------:R-:W-:Y:S01]  /*cfd0*/  IMAD.IADD R19, R16, 0x1, R5 ;  /* 0x0000000110137824 */ /* 0x000fe200078e0205 */
[-C--:B------:R-:W-:Y:S02]  /*cfe0*/  LOP3.LUT R4, R3, R18.reuse, RZ, 0xfc, !PT ;  /* 0x0000001203047212 */ /* 0x080fe400078efcff */
        /* <DEDUP_REMOVED lines=16> */
[----:B-1----:R-:W-:-:S05]  /*d0f0*/  VIADD R15, R2, 0x5800 ;  /* 0x00005800020f7836 */ /* 0x002fca0000000000 */
[C---:B------:R-:W-:Y:S02]  /*d100*/  LOP3.LUT R21, R15.reuse, R18, RZ, 0xfc, !PT ;  /* 0x000000120f157212 */ /* 0x040fe400078efcff */
[----:B------:R-:W-:-:S05]  /*d110*/  LOP3.LUT R15, R15, R17, RZ, 0xfc, !PT ;  /* 0x000000110f0f7212 */ /* 0x000fca00078efcff */
[----:B------:R-:W-:Y:S01]  /*d120*/  IMAD.IADD R15, R16, 0x1, R15 ;  /* 0x00000001100f7824 */ /* 0x000fe200078e020f */
[C-C-:B--2---:R-:W-:Y:S02]  /*d130*/  PRMT R8, R4.reuse, 0x6420, R5.reuse ;  /* 0x0000642004087816 */ /* 0x144fe40000000005 */
[----:B------:R-:W-:Y:S02]  /*d140*/  PRMT R9, R4, 0x7531, R5 ;  /* 0x0000753104097816 */ /* 0x000fe40000000005 */
[C---:B------:R-:W-:Y:S02]  /*d150*/  LOP3.LUT R4, R19.reuse, R17, RZ, 0xfc, !PT ;  /* 0x0000001113047212 */ /* 0x040fe400078efcff */
[C-C-:B------:R-:W-:Y:S02]  /*d160*/  PRMT R10, R6.reuse, 0x6420, R7.reuse ;  /* 0x00006420060a7816 */ /* 0x140fe40000000007 */
[----:B------:R-:W-:Y:S01]  /*d170*/  PRMT R11, R6, 0x7531, R7 ;  /* 0x00007531060b7816 */ /* 0x000fe20000000007 */
[----:B------:R-:W-:Y:S01]  /*d180*/  IMAD.IADD R4, R16, 0x1, R4 ;  /* 0x0000000110047824 */ /* 0x000fe200078e0204 */
[----:B------:R-:W-:-:S04]  /*d190*/  LOP3.LUT R19, R19, R18, RZ, 0xfc, !PT ;  /* 0x0000001213137212 */ /* 0x000fc800078efcff */
[----:B------:R-:W-:Y:S04]  /*d1a0*/  STSM.16.M88.4 [R4], R8 ;  /* 0x0000000804007844 */ /* 0x000fe80000000200 */
[----:B------:R1:W2:Y:S02]  /*d1b0*/  LDSM.16.MT88.4 R4, [R21+UR40+0xf200] ;  /* 0x00f200281504783b */ /* 0x0002a40008004200 */
[----:B-1----:R-:W-:Y:S02]  /*d1c0*/  IMAD.IADD R21, R16, 0x1, R3 ;  /* 0x0000000110157824 */ /* 0x002fe400078e0203 */
[----:B------:R-:W-:Y:S01]  /*d1d0*/  VIADD R3, R2, 0x3800 ;  /* 0x0000380002037836 */ /* 0x000fe20000000000 */
[C-C-:B--2---:R-:W-:Y:S02]  /*d1e0*/  PRMT R8, R4.reuse, 0x6420, R5.reuse ;  /* 0x0000642004087816 */ /* 0x144fe40000000005 */
[----:B------:R-:W-:-:S02]  /*d1f0*/  PRMT R9, R4, 0x7531, R5 ;  /* 0x0000753104097816 */ /* 0x000fc40000000005 */
[C-C-:B------:R-:W-:Y:S02]  /*d200*/  PRMT R10, R6.reuse, 0x6420, R7.reuse ;  /* 0x00006420060a7816 */ /* 0x140fe40000000007 */
[----:B------:R-:W-:-:S05]  /*d210*/  PRMT R11, R6, 0x7531, R7 ;  /* 0x00007531060b7816 */ /* 0x000fca0000000007 */
[----:B------:R1:W-:Y:S04]  /*d220*/  STSM.16.M88.4 [R13], R8 ;  /* 0x000000080d007844 */ /* 0x0003e80000000200 */
[----:B------:R-:W2:Y:S01]  /*d230*/  LDSM.16.MT88.4 R4, [R12+UR40+0xf200] ;  /* 0x00f200280c04783b */ /* 0x000ea20008004200 */
[----:B-1----:R-:W-:Y:S01]  /*d240*/  VIADD R13, R2, 0x6000 ;  /* 0x00006000020d7836 */ /* 0x002fe20000000000 */
[C-C-:B--2---:R-:W-:Y:S02]  /*d250*/  PRMT R8, R4.reuse, 0x6420, R5.reuse ;  /* 0x0000642004087816 */ /* 0x144fe40000000005 */
[----:B------:R-:W-:Y:S02]  /*d260*/  PRMT R9, R4, 0x7531, R5 ;  /* 0x0000753104097816 */ /* 0x000fe40000000005 */
[----:B------:R-:W-:-:S02]  /*d270*/  PRMT R10, R6, 0x6420, R7 ;  /* 0x00006420060a7816 */ /* 0x000fc40000000007 */
[----:B------:R-:W-:Y:S02]  /*d280*/  PRMT R11, R6, 0x7531, R7 ;  /* 0x00007531060b7816 */ /* 0x000fe40000000007 */
[C---:B------:R-:W-:Y:S02]  /*d290*/  LOP3.LUT R4, R3.reuse, R18, RZ, 0xfc, !PT ;  /* 0x0000001203047212 */ /* 0x040fe400078efcff */
[----:B------:R-:W-:Y:S01]  /*d2a0*/  LOP3.LUT R3, R3, R17, RZ, 0xfc, !PT ;  /* 0x0000001103037212 */ /* 0x000fe200078efcff */
[----:B------:R1:W-:Y:S04]  /*d2b0*/  STSM.16.M88.4 [R21], R8 ;  /* 0x0000000815007844 */ /* 0x0003e80000000200 */
[----:B------:R-:W2:Y:S01]  /*d2c0*/  LDSM.16.MT88.4 R4, [R4+UR40+0xf200] ;  /* 0x00f200280404783b */ /* 0x000ea20008004200 */
[----:B------:R-:W-:-:S02]  /*d2d0*/  IMAD.IADD R12, R16, 0x1, R3 ;  /* 0x00000001100c7824 */ /* 0x000fc400078e0203 */
[----:B------:R-:W-:Y:S01]  /*d2e0*/  VIADD R3, R2, 0x4000 ;  /* 0x0000400002037836 */ /* 0x000fe20000000000 */
[C---:B-1----:R-:W-:Y:S02]  /*d2f0*/  LOP3.LUT R21, R13.reuse, R18, RZ, 0xfc, !PT ;  /* 0x000000120d157212 */ /* 0x042fe400078efcff */
[----:B------:R-:W-:-:S05]  /*d300*/  LOP3.LUT R13, R13, R17, RZ, 0xfc, !PT ;  /* 0x000000110d0d7212 */ /* 0x000fca00078efcff */
[----:B------:R-:W-:Y:S01]  /*d310*/  IMAD.IADD R13, R16, 0x1, R13 ;  /* 0x00000001100d7824 */ /* 0x000fe200078e020d */
[C-C-:B--2---:R-:W-:Y:S02]  /*d320*/  PRMT R8, R4.reuse, 0x6420, R5.reuse ;  /* 0x0000642004087816 */ /* 0x144fe40000000005 */
[----:B------:R-:W-:Y:S02]  /*d330*/  PRMT R9, R4, 0x7531, R5 ;  /* 0x0000753104097816 */ /* 0x000fe40000000005 */
[C-C-:B------:R-:W-:Y:S02]  /*d340*/  PRMT R10, R6.reuse, 0x6420, R7.reuse ;  /* 0x00006420060a7816 */ /* 0x140fe40000000007 */
[----:B------:R-:W-:-:S05]  /*d350*/  PRMT R11, R6, 0x7531, R7 ;  /* 0x00007531060b7816 */ /* 0x000fca0000000007 */
[----:B------:R-:W-:Y:S04]  /*d360*/  STSM.16.M88.4 [R12], R8 ;  /* 0x000000080c007844 */ /* 0x000fe80000000200 */
[----:B------:R1:W2:Y:S02]  /*d370*/  LDSM.16.MT88.4 R4, [R21+UR40+0xf200] ;  /* 0x00f200281504783b */ /* 0x0002a40008004200 */
[----:B-1----:R-:W-:Y:S01]  /*d380*/  LOP3.LUT R21, R3, R18, RZ, 0xfc, !PT ;  /* 0x0000001203157212 */ /* 0x002fe200078efcff */
[----:B------:R-:W-:Y:S01]  /*d390*/  VIADD R12, R2, 0x4800 ;  /* 0x00004800020c7836 */ /* 0x000fe20000000000 */
[C-C-:B--2---:R-:W-:Y:S02]  /*d3a0*/  PRMT R8, R4.reuse, 0x6420, R5.reuse ;  /* 0x0000642004087816 */ /* 0x144fe40000000005 */
[----:B------:R-:W-:-:S02]  /*d3b0*/  PRMT R9, R4, 0x7531, R5 ;  /* 0x0000753104097816 */ /* 0x000fc40000000005 */
[----:B------:R-:W-:Y:S01]  /*d3c0*/  LOP3.LUT R4, R3, R17, RZ, 0xfc, !PT ;  /* 0x0000001103047212 */ /* 0x000fe200078efcff */
[----:B------:R-:W-:Y:S01]  /*d3d0*/  VIADD R3, R2, 0x6800 ;  /* 0x0000680002037836 */ /* 0x000fe20000000000 */
[--C-:B------:R-:W-:Y:S01]  /*d3e0*/  PRMT R10, R6, 0x6420, R7.reuse ;  /* 0x00006420060a7816 */ /* 0x100fe20000000007 */
[----:B------:R-:W-:Y:S01]  /*d3f0*/  VIADD R2, R2, 0x7000 ;  /* 0x0000700002027836 */ /* 0x000fe20000000000 */
[----:B------:R-:W-:Y:S01]  /*d400*/  PRMT R11, R6, 0x7531, R7 ;  /* 0x00007531060b7816 */ /* 0x000fe20000000007 */
[----:B------:R-:W-:-:S05]  /*d410*/  IMAD.IADD R4, R16, 0x1, R4 ;  /* 0x0000000110047824 */ /* 0x000fca00078e0204 */
[----:B------:R-:W-:Y:S04]  /*d420*/  STSM.16.M88.4 [R4], R8 ;  /* 0x0000000804007844 */ /* 0x000fe80000000200 */
[----:B------:R1:W2:Y:S02]  /*d430*/  LDSM.16.MT88.4 R4, [R14+UR40+0xf200] ;  /* 0x00f200280e04783b */ /* 0x0002a40008004200 */
[C---:B-1----:R-:W-:Y:S02]  /*d440*/  LOP3.LUT R14, R3.reuse, R18, RZ, 0xfc, !PT ;  /* 0x00000012030e7212 */ /* 0x042fe400078efcff */
[----:B------:R-:W-:-:S05]  /*d450*/  LOP3.LUT R3, R3, R17, RZ, 0xfc, !PT ;  /* 0x0000001103037212 */ /* 0x000fca00078efcff */
[----:B------:R-:W-:Y:S01]  /*d460*/  IMAD.IADD R3, R16, 0x1, R3 ;  /* 0x0000000110037824 */ /* 0x000fe200078e0203 */
[C-C-:B--2---:R-:W-:Y:S02]  /*d470*/  PRMT R8, R4.reuse, 0x6420, R5.reuse ;  /* 0x0000642004087816 */ /* 0x144fe40000000005 */
[----:B------:R-:W-:Y:S02]  /*d480*/  PRMT R9, R4, 0x7531, R5 ;  /* 0x0000753104097816 */ /* 0x000fe40000000005 */
[----:B------:R-:W-:Y:S02]  /*d490*/  LOP3.LUT R4, R12, R17, RZ, 0xfc, !PT ;  /* 0x000000110c047212 */ /* 0x000fe400078efcff */
[C-C-:B------:R-:W-:Y:S02]  /*d4a0*/  PRMT R10, R6.reuse, 0x6420, R7.reuse ;  /* 0x00006420060a7816 */ /* 0x140fe40000000007 */
[----:B------:R-:W-:Y:S01]  /*d4b0*/  PRMT R11, R6, 0x7531, R7 ;  /* 0x00007531060b7816 */ /* 0x000fe20000000007 */
[----:B------:R-:W-:Y:S01]  /*d4c0*/  IMAD.IADD R4, R16, 0x1, R4 ;  /* 0x0000000110047824 */ /* 0x000fe200078e0204 */
[----:B------:R-:W-:-:S04]  /*d4d0*/  LOP3.LUT R12, R12, R18, RZ, 0xfc, !PT ;  /* 0x000000120c0c7212 */ /* 0x000fc800078efcff */
        /* <DEDUP_REMOVED lines=18> */
[----:B------:R1:W-:Y:S04]  /*d600*/  STSM.16.M88.4 [R13], R8 ;  /* 0x000000080d007844 */ /* 0x0003e80000000200 */
[----:B------:R-:W2:Y:S01]  /*d610*/  LDSM.16.MT88.4 R4, [R12+UR40+0xf200] ;  /* 0x00f200280c04783b */ /* 0x000ea20008004200 */
[----:B-1----:R-:W-:-:S05]  /*d620*/  LOP3.LUT R13, R2, R17, RZ, 0xfc, !PT ;  /* 0x00000011020d7212 */ /* 0x002fca00078efcff */
[----:B------:R-:W-:Y:S01]  /*d630*/  IMAD.IADD R13, R16, 0x1, R13 ;  /* 0x00000001100d7824 */ /* 0x000fe200078e020d */
[C-C-:B--2---:R-:W-:Y:S02]  /*d640*/  PRMT R8, R4.reuse, 0x6420, R5.reuse ;  /* 0x0000642004087816 */ /* 0x144fe40000000005 */
[----:B------:R-:W-:Y:S02]  /*d650*/  PRMT R9, R4, 0x7531, R5 ;  /* 0x0000753104097816 */ /* 0x000fe40000000005 */
[C-C-:B------:R-:W-:Y:S02]  /*d660*/  PRMT R10, R6.reuse, 0x6420, R7.reuse ;  /* 0x00006420060a7816 */ /* 0x140fe40000000007 */
        /* <DEDUP_REMOVED lines=17> */
.L_x_2969:
[----:B--2---:R2:W-:Y:S01]  /*d780*/  SYNCS.ARRIVE.TRANS64.A1T0 RZ, [R0+URZ+0x33450], RZ ;  /* 0x033450ff00ff79a7 */ /* 0x0045e2000810003f */
[----:B------:R-:W-:Y:S06]  /*d790*/  BAR.SYNC.DEFER_BLOCKING 0x2, 0x80 ;  /* 0x0082000000007b1d */ /* 0x000fec0000010000 */
[----:B------:R-:W-:Y:S05]  /*d7a0*/  @!P0 BRA `(.L_x_2970) ;  /* 0x0000000000048947 */ /* 0x000fea0003800000 */
[----:B------:R-:W-:Y:S01]  /*d7b0*/  BPT.TRAP 0x1 ;  /* 0x000000040000795c */ /* 0x000fe20000300000 */
.L_x_2970:
[----:B------:R-:W3:Y:S04]  /*d7c0*/  LDL R3, [R1+0x14] ;  /* 0x0000140001037983 */ /* 0x000ee80000100800 */
[----:B------:R-:W4:Y:S01]  /*d7d0*/  LDL R2, [R1+0x18] ;  /* 0x0000180001027983 */ /* 0x000f220000100800 */
[----:B---3--:R-:W-:-:S13]  /*d7e0*/  ISETP.NE.AND P0, PT, R3, RZ, PT ;  /* 0x000000ff0300720c */ /* 0x008fda0003f05270 */
[----:B--2---:R-:W-:-:S05]  /*d7f0*/  @P0 VIADD R0, R0, 0x33480 ;  /* 0x0003348000000836 */ /* 0x004fca0000000000 */
[----:B----4-:R-:W-:-:S04]  /*d800*/  @P0 PRMT R0, R2, 0x654, R0 ;  /* 0x0000065402000816 */ /* 0x010fc80000000000 */
[----:B------:R2:W-:Y:S01]  /*d810*/  @P0 SYNCS.ARRIVE.TRANS64.RED.A1T0 RZ, [R0+URZ], RZ ;  /* 0x000000ff00ff09a7 */ /* 0x0005e2000810043f */
[----:B------:R-:W-:Y:S02]  /*d820*/  BPT.TRAP 0x1 ;  /* 0x000000040000795c */ /* 0x000fe40000300000 */
[----:B------:R-:W2:Y:S01]  /*d830*/  LDL.LU R4, [R1] ;  /* 0x0000000001047983 */ /* 0x000ea20000300800 */
[----:B------:R-:W3:Y:S03]  /*d840*/  LDC R2, c[0x0][0xda4] ;  /* 0x00036900ff027b82 */ /* 0x000ee60000000800 */
[----:B------:R-:W4:Y:S01]  /*d850*/  LDL.LU R3, [R1+0x4] ;  /* 0x0000040001037983 */ /* 0x000f220000300800 */
[----:B------:R-:W-:Y:S02]  /*d860*/  UIADD3 UR49, UR44, UR49, URZ ;  /* 0x000000312c317290 */ /* 0x000fe4000fffe03f */
[----:B------:R-:W-:-:S04]  /*d870*/  UIADD3 UR47, UR47, 0x1, URZ ;  /* 0x000000012f2f7890 */ /* 0x000fc8000fffe03f */
[----:B---3--:R-:W-:Y:S01]  /*d880*/  ISETP.LE.AND P1, PT, R2, UR49, PT ;  /* 0x0000003102007c0c */ /* 0x008fe2000bf23270 */
[----:B--2---:R-:W-:-:S05]  /*d890*/  VIADD R0, R4, 0x1 ;  /* 0x0000000104007836 */ /* 0x004fca0000000000 */
[----:B------:R-:W-:-:S04]  /*d8a0*/  ISETP.NE.AND P0, PT, R0, 0x2, PT ;  /* 0x000000020000780c */ /* 0x000fc80003f05270 */
[----:B------:R-:W-:Y:S02]  /*d8b0*/  SEL R2, RZ, 0x1, P0 ;  /* 0x00000001ff027807 */ /* 0x000fe40000000000 */
[----:B------:R-:W-:Y:S02]  /*d8c0*/  SEL R0, R0, RZ, P0 ;  /* 0x000000ff00007207 */ /* 0x000fe40000000000 */
[----:B----4-:R-:W-:-:S03]  /*d8d0*/  LOP3.LUT R3, R3, R2, RZ, 0x3c, !PT ;  /* 0x0000000203037212 */ /* 0x010fc600078e3cff */
[----:B------:R2:W-:Y:S04]  /*d8e0*/  STL [R1], R0 ;  /* 0x0000000001007387 */ /* 0x0005e80000100800 */
[----:B------:R2:W-:Y:S01]  /*d8f0*/  STL [R1+0x4], R3 ;  /* 0x0000040301007387 */ /* 0x0005e20000100800 */
[----:B------:R-:W-:Y:S05]  /*d900*/  @!P1 BRA `(.L_x_2971) ;  /* 0xffffffc400c09947 */ /* 0x000fea000383ffff */
[----:B------:R-:W-:-:S12]  /*d910*/  ULOP3.LUT UR47, UR47, 0x1, URZ, 0xc, !UPT ;  /* 0x000000012f2f7892 */ /* 0x000fd8000f8e0c3f */
.L_x_2919:
[----:B--2---:R-:W1:Y:S01]  /*d920*/  S2R R3, SR_CgaCtaId ;  /* 0x0000000000037919 */ /* 0x004e620000008800 */
[----:B------:R-:W-:-:S04]  /*d930*/  MOV R0, 0x400 ;  /* 0x0000040000007802 */ /* 0x000fc80000000f00 */
[----:B-1----:R-:W-:Y:S01]  /*d940*/  LEA R9, R3, R0, 0x18 ;  /* 0x0000000003097211 */ /* 0x002fe200078ec0ff */
[----:B------:R-:W-:-:S05]  /*d950*/  IMAD.U32 R0, RZ, RZ, UR47 ;  /* 0x0000002fff007e24 */ /* 0x000fca000f8e00ff */
[----:B------:R-:W-:-:S04]  /*d960*/  SHF.L.U32 R0, R0, 0x1f, RZ ;  /* 0x0000001f00007819 */ /* 0x000fc800000006ff */
[----:B------:R-:W1:Y:S02]  /*d970*/  SYNCS.PHASECHK.TRANS64.TRYWAIT P0, [R9+URZ+0x33420], R0 ;  /* 0x03342000090075a7 */ /* 0x000e64000800017f */
[----:B-1----:R-:W-:Y:S05]  /*d980*/  @!P0 BRA `(.L_x_2972) ;  /* 0x0000000800388947 */ /* 0x002fea0003800000 */
.L_x_3000:
        /* <DEDUP_REMOVED lines=14> */
.L_x_2975:
[----:B------:R-:W2:Y:S04]  /*da70*/  LDL R2, [R1] ;  /* 0x0000000001027983 */ /* 0x000ea80000100800 */
        /* <DEDUP_REMOVED lines=13> */
.L_x_3001:
[----:B------:R-:W2:Y:S02]  /*db50*/  SYNCS.PHASECHK.TRANS64.TRYWAIT P1, [R7+URZ], R0 ;  /* 0x00000000070075a7 */ /* 0x000ea4000802017f */
[----:B--2---:R-:W-:Y:S05]  /*db60*/  @!P1 BRA `(.L_x_2977) ;  /* 0x0000000400e89947 */ /* 0x004fea0003800000 */
.L_x_3002:
[----:B------:R-:W-:Y:S05]  /*db70*/  @!P0 BRA `(.L_x_2978) ;  /* 0x0000000000048947 */ /* 0x000fea0003800000 */
[----:B------:R-:W-:Y:S01]  /*db80*/  BPT.TRAP 0x1 ;  /* 0x000000040000795c */ /* 0x000fe20000300000 */
.L_x_2978:
[----:B------:R-:W1:Y:S02]  /*db90*/  LDL.LU R2, [R1] ;  /* 0x0000000001027983 */ /* 0x000e640000300800 */
[----:B-1----:R-:W-:-:S04]  /*dba0*/  IMAD R5, R2, 0x8, R9 ;  /* 0x0000000802057824 */ /* 0x002fc800078e0209 */
[----:B------:R-:W1:Y:S02]  /*dbb0*/  SYNCS.PHASECHK.TRANS64.TRYWAIT P1, [R5+URZ+0x33460], R4 ;  /* 0x03346004050075a7 */ /* 0x000e64000802017f */
[----:B-1----:R-:W-:Y:S05]  /*dbc0*/  @!P1 BRA `(.L_x_2979) ;  /* 0x0000000400e49947 */ /* 0x002fea0003800000 */
.L_x_3003:
[----:B------:R-:W-:Y:S05]  /*dbd0*/  @!P0 BRA `(.L_x_2980) ;  /* 0x0000000000048947 */ /* 0x000fea0003800000 */
[----:B------:R-:W-:Y:S01]  /*dbe0*/  BPT.TRAP 0x1 ;  /* 0x000000040000795c */ /* 0x000fe20000300000 */
.L_x_2980:
[----:B------:R-:W-:-:S04]  /*dbf0*/  IMAD R3, R3, 0x8, R9 ;  /* 0x0000000803037824 */ /* 0x000fc800078e0209 */
[----:B------:R-:W3:Y:S02]  /*dc00*/  SYNCS.PHASECHK.TRANS64.TRYWAIT P1, [R3+URZ+0x33460], R0 ;  /* 0x03346000030075a7 */ /* 0x000ee4000802017f */
[----:B---3--:R-:W-:Y:S05]  /*dc10*/  @!P1 BRA `(.L_x_2981) ;  /* 0x0000000400e49947 */ /* 0x008fea0003800000 */
.L_x_3004:
[----:B------:R-:W-:Y:S05]  /*dc20*/  @!P0 BRA `(.L_x_2982) ;  /* 0x0000000000048947 */ /* 0x000fea0003800000 */
[----:B------:R-:W-:Y:S01]  /*dc30*/  BPT.TRAP 0x1 ;  /* 0x000000040000795c */ /* 0x000fe20000300000 */
.L_x_2982:
[----:B------:R-:W4:Y:S02]  /*dc40*/  SYNCS.PHASECHK.TRANS64.TRYWAIT P0, [R5+URZ+0x33480], R4 ;  /* 0x03348004050075a7 */ /* 0x000f24000800017f */
[----:B----4-:R-:W-:Y:S05]  /*dc50*/  @!P0 BRA `(.L_x_2983) ;  /* 0x0000000400e88947 */ /* 0x010fea0003800000 */
.L_x_2984:
[----:B------:R1:W1:Y:S02]  /*dc60*/  SYNCS.PHASECHK.TRANS64.TRYWAIT P0, [R3+URZ+0x33480], R0 ;  /* 0x03348000030075a7 */ /* 0x000264000800017f */
[----:B-1----:R-:W-:Y:S05]  /*dc70*/  @!P0 NANOSLEEP.SYNCS 0x989680 ;  /* 0x009896800000895d */ /* 0x002fea0003900000 */
[----:B------:R-:W1:Y:S02]  /*dc80*/  @!P0 SYNCS.PHASECHK.TRANS64 P0, [R3+URZ+0x33480], R0 ;  /* 0x03348000030085a7 */ /* 0x000e64000800007f */
[----:B-1----:R-:W-:Y:S05]  /*dc90*/  @!P0 BRA `(.L_x_2984) ;  /* 0xfffffffc00f08947 */ /* 0x002fea000383ffff */
.L_x_2974:
[----:B------:R-:W-:Y:S05]  /*dca0*/  BSYNC B0 ;  /* 0x0000000000007941 */ /* 0x000fea0003800000 */
.L_x_2973:
[----:B------:R-:W-:Y:S05]  /*dcb0*/  EXIT ;  /* 0x000000000000794d */ /* 0x000fea0003800000 */
.L_x_2893:
[----:B-1----:R-:W-:-:S04]  /*dcc0*/  IMAD.U32 R3, RZ, RZ, UR38 ;  /* 0x00000026ff037e24 */ /* 0x002fc8000f8e00ff */
[----:B------:R1:W2:Y:S03]  /*dcd0*/  SYNCS.PHASECHK.TRANS64.TRYWAIT P1, [R3+URZ+0x33400], R0 ;  /* 0x03340000030075a7 */ /* 0x0002a6000802017f */
[----:B--2---:R-:W-:Y:S05]  /*dce0*/  @!P1 NANOSLEEP.SYNCS 0x989680 ;  /* 0x009896800000995d */ /* 0x004fea0003900000 */
[----:B------:R-:W2:Y:S02]  /*dcf0*/  @!P1 SYNCS.PHASECHK.TRANS64 P1, [R3+URZ+0x33400], R0 ;  /* 0x03340000030095a7 */ /* 0x000ea4000802007f */
[----:B--2---:R-:W-:Y:S05]  /*dd00*/  @!P1 BRA `(.L_x_2893) ;  /* 0xfffffffc00ec9947 */ /* 0x004fea000383ffff */
[----:B------:R-:W-:Y:S05]  /*dd10*/  BRA `(.L_x_2985) ;  /* 0xffffff3c00587947 */ /* 0x000fea000383ffff */
.L_x_2897:
[----:B--2---:R2:W3:Y:S02]  /*dd20*/  SYNCS.PHASECHK.TRANS64.TRYWAIT P1, [R3+URZ+0x33430], R0 ;  /* 0x03343000030075a7 */ /* 0x0044e4000802017f */
[----:B---3--:R-:W-:Y:S05]  /*dd30*/  @!P1 NANOSLEEP.SYNCS 0x989680 ;  /* 0x009896800000995d */ /* 0x008fea0003900000 */
[----:B------:R-:W3:Y:S02]  /*dd40*/  @!P1 SYNCS.PHASECHK.TRANS64 P1, [R3+URZ+0x33430], R0 ;  /* 0x03343000030095a7 */ /* 0x000ee4000802007f */
[----:B---3--:R-:W-:Y:S05]  /*dd50*/  @!P1 BRA `(.L_x_2897) ;  /* 0xfffffffc00f09947 */ /* 0x008fea000383ffff */
[----:B------:R-:W-:Y:S05]  /*dd60*/  BRA `(.L_x_2896) ;  /* 0xffffff3c00747947 */ /* 0x000fea000383ffff */
.L_x_2903:
[----:B--2---:R-:W-:-:S04]  /*dd70*/  IMAD.U32 R5, RZ, RZ, UR6 ;  /* 0x00000006ff057e24 */ /* 0x004fc8000f8e00ff */
[----:B------:R2:W3:Y:S03]  /*dd80*/  SYNCS.PHASECHK.TRANS64.TRYWAIT P1, [R5+URZ+0x33430], R0 ;  /* 0x03343000050075a7 */ /* 0x0004e6000802017f */
[----:B---3--:R-:W-:Y:S05]  /*dd90*/  @!P1 NANOSLEEP.SYNCS 0x989680 ;  /* 0x009896800000995d */ /* 0x008fea0003900000 */
[----:B------:R-:W3:Y:S02]  /*dda0*/  @!P1 SYNCS.PHASECHK.TRANS64 P1, [R5+URZ+0x33430], R0 ;  /* 0x03343000050095a7 */ /* 0x000ee4000802007f */
[----:B---3--:R-:W-:Y:S05]  /*ddb0*/  @!P1 BRA `(.L_x_2903) ;  /* 0xfffffffc00ec9947 */ /* 0x008fea000383ffff */
[----:B------:R-:W-:Y:S05]  /*ddc0*/  BRA `(.L_x_2900) ;  /* 0xffffff6c00bc7947 */ /* 0x000fea000383ffff */
.L_x_2907:
[----:B--2---:R-:W-:-:S04]  /*ddd0*/  IMAD.U32 R5, RZ, RZ, UR6 ;  /* 0x00000006ff057e24 */ /* 0x004fc8000f8e00ff */
[----:B------:R2:W3:Y:S03]  /*dde0*/  SYNCS.PHASECHK.TRANS64.TRYWAIT P1, [R5+URZ+0x33450], R0 ;  /* 0x03345000050075a7 */ /* 0x0004e6000802017f */
[----:B---3--:R-:W-:Y:S05]  /*ddf0*/  @!P1 NANOSLEEP.SYNCS 0x989680 ;  /* 0x009896800000995d */ /* 0x008fea0003900000 */
[----:B------:R-:W3:Y:S02]  /*de00*/  @!P1 SYNCS.PHASECHK.TRANS64 P1, [R5+URZ+0x33450], R0 ;  /* 0x03345000050095a7 */ /* 0x000ee4000802007f */
[----:B---3--:R-:W-:Y:S05]  /*de10*/  @!P1 BRA `(.L_x_2907) ;  /* 0xfffffffc00ec9947 */ /* 0x008fea000383ffff */
[----:B------:R-:W-:Y:S05]  /*de20*/  BRA `(.L_x_2904) ;  /* 0xffffff7800bc7947 */ /* 0x000fea000383ffff */
.L_x_2914:
[----:B--2---:R-:W-:-:S04]  /*de30*/  IMAD.U32 R7, RZ, RZ, UR8 ;  /* 0x00000008ff077e24 */ /* 0x004fc8000f8e00ff */
[----:B------:R2:W3:Y:S03]  /*de40*/  SYNCS.PHASECHK.TRANS64.TRYWAIT P1, [R7+URZ+0x33450], R6 ;  /* 0x03345006070075a7 */ /* 0x0004e6000802017f */
[----:B---3--:R-:W-:Y:S05]  /*de50*/  @!P1 NANOSLEEP.SYNCS 0x989680 ;  /* 0x009896800000995d */ /* 0x008fea0003900000 */
[----:B------:R-:W3:Y:S02]  /*de60*/  @!P1 SYNCS.PHASECHK.TRANS64 P1, [R7+URZ+0x33450], R6 ;  /* 0x03345006070095a7 */ /* 0x000ee4000802007f */
[----:B---3--:R-:W-:Y:S05]  /*de70*/  @!P1 BRA `(.L_x_2914) ;  /* 0xfffffffc00ec9947 */ /* 0x008fea000383ffff */
[----:B------:R-:W-:Y:S05]  /*de80*/  BRA `(.L_x_2913) ;  /* 0xffffff9c00147947 */ /* 0x000fea000383ffff */
.L_x_2924:
[----:B------:R-:W-:Y:S02]  /*de90*/  IMAD.MOV.U32 R13, RZ, RZ, R8 ;  /* 0x000000ffff0d7224 */ /* 0x000fe400078e0008 */
[----:B------:R-:W-:Y:S02]  /*dea0*/  IMAD.MOV.U32 R12, RZ, RZ, RZ ;  /* 0x000000ffff0c7224 */ /* 0x000fe400078e00ff */
[----:B------:R-:W-:Y:S02]  /*deb0*/  IMAD.MOV.U32 R11, RZ, RZ, 0x1f ;  /* 0x0000001fff0b7424 */ /* 0x000fe400078e00ff */
[----:B------:R-:W-:-:S07]  /*dec0*/  IMAD.MOV.U32 R15, RZ, RZ, -0x1 ;  /* 0xffffffffff0f7424 */ /* 0x000fce00078e00ff */
[----:B---3--:R-:W-:Y:S05]  /*ded0*/  WARPSYNC.COLLECTIVE R15, `(.L_x_2986) ;  /* 0x000000000f087348 */ /* 0x008fea0003c00000 */
[----:B------:R1:W2:Y:S02]  /*dee0*/  SHFL.IDX P6, R14, R13, R12, R11 ;  /* 0x0000000c0d0e7389 */ /* 0x0002a400000c000b */
[----:B-123--:R-:W-:Y:S01]  /*def0*/  ENDCOLLECTIVE ;  /* 0x000000000000791b */ /* 0x00efe20003800000 */
.L_x_2986:
[----:B------:R-:W-:Y:S05]  /*df00*/  BRA `(.L_x_2987) ;  /* 0xffffffc800c87947 */ /* 0x000fea000383ffff */
.L_x_2926:
[----:B------:R-:W-:Y:S01]  /*df10*/  BSSY B0, `(.L_x_2988) ;  /* 0x0000006000007945 */ /* 0x000fe20003800000 */
[----:B------:R-:W-:-:S07]  /*df20*/  IMAD.MOV.U32 R15, RZ, RZ, -0x1 ;  /* 0xffffffffff0f7424 */ /* 0x000fce00078e00ff */
[----:B---3--:R-:W-:Y:S05]  /*df30*/  WARPSYNC.COLLECTIVE R15, `(.L_x_2989) ;  /* 0x000000000f0c7348 */ /* 0x008fea0003c00000 */
[----:B------:R-:W-:Y:S02]  /*df40*/  ELECT P6, UR62, PT ;  /* 0x00000000003e782f */ /* 0x000fe400038c0000 */
[----:B------:R-:W-:Y:S01]  /*df50*/  MOV R14, UR62 ;  /* 0x0000003e000e7c02 */ /* 0x000fe20008000f00 */
[----:B---3--:R-:W-:Y:S10]  /*df60*/  ENDCOLLECTIVE ;  /* 0x000000000000791b */ /* 0x008ff40003800000 */
.L_x_2989:
[----:B------:R-:W-:Y:S05]  /*df70*/  BSYNC B0 ;  /* 0x0000000000007941 */ /* 0x000fea0003800000 */
.L_x_2988:
[----:B------:R-:W-:Y:S05]  /*df80*/  BRA `(.L_x_2990) ;  /* 0xffffffc800c87947 */ /* 0x000fea000383ffff */
.L_x_2929:
[----:B-1----:R1:W2:Y:S02]  /*df90*/  SYNCS.PHASECHK.TRANS64.TRYWAIT P0, [R2+URZ+0x33480], R3 ;  /* 0x03348003020075a7 */ /* 0x0022a4000800017f */
[----:B--2---:R-:W-:Y:S05]  /*dfa0*/  @!P0 NANOSLEEP.SYNCS 0x989680 ;  /* 0x009896800000895d */ /* 0x004fea0003900000 */
[----:B------:R-:W2:Y:S02]  /*dfb0*/  @!P0 SYNCS.PHASECHK.TRANS64 P0, [R2+URZ+0x33480], R3 ;  /* 0x03348003020085a7 */ /* 0x000ea4000800007f */
[----:B--2---:R-:W-:Y:S05]  /*dfc0*/  @!P0 BRA `(.L_x_2929) ;  /* 0xfffffffc00f08947 */ /* 0x004fea000383ffff */
[----:B------:R-:W-:Y:S05]  /*dfd0*/  BRA `(.L_x_2991) ;  /* 0xffffffcc00187947 */ /* 0x000fea000383ffff */
.L_x_2932:
[----:B--2---:R2:W3:Y:S02]  /*dfe0*/  SYNCS.PHASECHK.TRANS64.TRYWAIT P0, [R2+URZ+0x33440], R3 ;  /* 0x03344003020075a7 */ /* 0x0044e4000800017f */
[----:B---3--:R-:W-:Y:S05]  /*dff0*/  @!P0 NANOSLEEP.SYNCS 0x989680 ;  /* 0x009896800000895d */ /* 0x008fea0003900000 */
[----:B------:R-:W3:Y:S02]  /*e000*/  @!P0 SYNCS.PHASECHK.TRANS64 P0, [R2+URZ+0x33440], R3 ;  /* 0x03344003020085a7 */ /* 0x000ee4000800007f */
[----:B---3--:R-:W-:Y:S05]  /*e010*/  @!P0 BRA `(.L_x_2932) ;  /* 0xfffffffc00f08947 */ /* 0x008fea000383ffff */
[----:B------:R-:W-:Y:S05]  /*e020*/  BRA `(.L_x_2992) ;  /* 0xffffffcc00cc7947 */ /* 0x000fea000383ffff */
.L_x_2935:
[----:B--2---:R-:W-:-:S04]  /*e030*/  IMAD.U32 R3, RZ, RZ, UR40 ;  /* 0x00000028ff037e24 */ /* 0x004fc8000f8e00ff */
[----:B------:R2:W4:Y:S03]  /*e040*/  SYNCS.PHASECHK.TRANS64.TRYWAIT P0, [R3+URZ+0x33420], R2 ;  /* 0x03342002030075a7 */ /* 0x000526000800017f */
[----:B----4-:R-:W-:Y:S05]  /*e050*/  @!P0 NANOSLEEP.SYNCS 0x989680 ;  /* 0x009896800000895d */ /* 0x010fea0003900000 */
[----:B------:R-:W4:Y:S02]  /*e060*/  @!P0 SYNCS.PHASECHK.TRANS64 P0, [R3+URZ+0x33420], R2 ;  /* 0x03342002030085a7 */ /* 0x000f24000800007f */
[----:B----4-:R-:W-:Y:S05]  /*e070*/  @!P0 BRA `(.L_x_2935) ;  /* 0xfffffffc00ec8947 */ /* 0x010fea000383ffff */
[----:B------:R-:W-:Y:S05]  /*e080*/  BRA `(.L_x_2993) ;  /* 0xffffffd000d87947 */ /* 0x000fea000383ffff */
.L_x_2941:
[----:B---3--:R3:W4:Y:S02]  /*e090*/  SYNCS.PHASECHK.TRANS64.TRYWAIT P0, [R6+URZ+0x33480], R5 ;  /* 0x03348005060075a7 */ /* 0x008724000800017f */
[----:B----4-:R-:W-:Y:S05]  /*e0a0*/  @!P0 NANOSLEEP.SYNCS 0x989680 ;  /* 0x009896800000895d */ /* 0x010fea0003900000 */
[----:B------:R-:W4:Y:S02]  /*e0b0*/  @!P0 SYNCS.PHASECHK.TRANS64 P0, [R6+URZ+0x33480], R5 ;  /* 0x03348005060085a7 */ /* 0x000f24000800007f */
[----:B----4-:R-:W-:Y:S05]  /*e0c0*/  @!P0 BRA `(.L_x_2941) ;  /* 0xfffffffc00f08947 */ /* 0x010fea000383ffff */
[----:B------:R-:W-:Y:S05]  /*e0d0*/  BRA `(.L_x_2994) ;  /* 0xffffffd400707947 */ /* 0x000fea000383ffff */
.L_x_2949:
[----:B-1----:R1:W4:Y:S02]  /*e0e0*/  SYNCS.PHASECHK.TRANS64.TRYWAIT P0, [R6+URZ+0x33440], R5 ;  /* 0x03344005060075a7 */ /* 0x002324000800017f */
[----:B----4-:R-:W-:Y:S05]  /*e0f0*/  @!P0 NANOSLEEP.SYNCS 0x989680 ;  /* 0x009896800000895d */ /* 0x010fea0003900000 */
[----:B------:R-:W4:Y:S02]  /*e100*/  @!P0 SYNCS.PHASECHK.TRANS64 P0, [R6+URZ+0x33440], R5 ;  /* 0x03344005060085a7 */ /* 0x000f24000800007f */
[----:B----4-:R-:W-:Y:S05]  /*e110*/  @!P0 BRA `(.L_x_2949) ;  /* 0xfffffffc00f08947 */ /* 0x010fea000383ffff */
[----:B------:R-:W-:Y:S05]  /*e120*/  BRA `(.L_x_2995) ;  /* 0xffffffd800ac7947 */ /* 0x000fea000383ffff */
.L_x_2958:
[----:B---3--:R3:W4:Y:S02]  /*e130*/  SYNCS.PHASECHK.TRANS64.TRYWAIT P3, [R12+URZ+0x33470], R5 ;  /* 0x033470050c0075a7 */ /* 0x008724000806017f */
[----:B----4-:R-:W-:Y:S05]  /*e140*/  @!P3 NANOSLEEP.SYNCS 0x989680 ;  /* 0x009896800000b95d */ /* 0x010fea0003900000 */
[----:B------:R-:W4:Y:S02]  /*e150*/  @!P3 SYNCS.PHASECHK.TRANS64 P3, [R12+URZ+0x33470], R5 ;  /* 0x033470050c00b5a7 */ /* 0x000f24000806007f */
[----:B----4-:R-:W-:Y:S05]  /*e160*/  @!P3 BRA `(.L_x_2958) ;  /* 0xfffffffc00f0b947 */ /* 0x010fea000383ffff */
[----:B------:R-:W-:Y:S05]  /*e170*/  BRA `(.L_x_2996) ;  /* 0xffffffdc00d07947 */ /* 0x000fea000383ffff */
.L_x_2960:
[----:B---3--:R3:W4:Y:S02]  /*e180*/  SYNCS.PHASECHK.TRANS64.TRYWAIT P3, [R12+URZ+0x33460], R5 ;  /* 0x033460050c0075a7 */ /* 0x008724000806017f */
[----:B----4-:R-:W-:Y:S05]  /*e190*/  @!P3 NANOSLEEP.SYNCS 0x989680 ;  /* 0x009896800000b95d */ /* 0x010fea0003900000 */
[----:B------:R-:W4:Y:S02]  /*e1a0*/  @!P3 SYNCS.PHASECHK.TRANS64 P3, [R12+URZ+0x33460], R5 ;  /* 0x033460050c00b5a7 */ /* 0x000f24000806007f */
[----:B----4-:R-:W-:Y:S05]  /*e1b0*/  @!P3 BRA `(.L_x_2960) ;  /* 0xfffffffc00f0b947 */ /* 0x010fea000383ffff */
[----:B------:R-:W-:Y:S05]  /*e1c0*/  BRA `(.L_x_2997) ;  /* 0xffffffdc00d87947 */ /* 0x000fea000383ffff */
.L_x_2966:
[----:B--2---:R2:W4:Y:S02]  /*e1d0*/  SYNCS.PHASECHK.TRANS64.TRYWAIT P2, [R0+URZ+0x33470], R3 ;  /* 0x03347003000075a7 */ /* 0x004524000804017f */
[----:B----4-:R-:W-:Y:S05]  /*e1e0*/  @!P2 NANOSLEEP.SYNCS 0x989680 ;  /* 0x009896800000a95d */ /* 0x010fea0003900000 */
[----:B------:R-:W4:Y:S02]  /*e1f0*/  @!P2 SYNCS.PHASECHK.TRANS64 P2, [R0+URZ+0x33470], R3 ;  /* 0x033470030000a5a7 */ /* 0x000f24000804007f */
[----:B----4-:R-:W-:Y:S05]  /*e200*/  @!P2 BRA `(.L_x_2966) ;  /* 0xfffffffc00f0a947 */ /* 0x010fea000383ffff */
[----:B------:R-:W-:Y:S05]  /*e210*/  BRA `(.L_x_2998) ;  /* 0xffffffe800bc7947 */ /* 0x000fea000383ffff */
.L_x_2968:
[----:B--2---:R2:W3:Y:S02]  /*e220*/  SYNCS.PHASECHK.TRANS64.TRYWAIT P2, [R0+URZ+0x33460], R3 ;  /* 0x03346003000075a7 */ /* 0x0044e4000804017f */
[----:B---3--:R-:W-:Y:S05]  /*e230*/  @!P2 NANOSLEEP.SYNCS 0x989680 ;  /* 0x009896800000a95d */ /* 0x008fea0003900000 */
[----:B------:R-:W3:Y:S02]  /*e240*/  @!P2 SYNCS.PHASECHK.TRANS64 P2, [R0+URZ+0x33460], R3 ;  /* 0x033460030000a5a7 */ /* 0x000ee4000804007f */
[----:B---3--:R-:W-:Y:S05]  /*e250*/  @!P2 BRA `(.L_x_2968) ;  /* 0xfffffffc00f0a947 */ /* 0x008fea000383ffff */
[----:B------:R-:W-:Y:S05]  /*e260*/  BRA `(.L_x_2999) ;  /* 0xffffffe800c47947 */ /* 0x000fea000383ffff */
.L_x_2972:
[----:B-1----:R1:W2:Y:S02]  /*e270*/  SYNCS.PHASECHK.TRANS64.TRYWAIT P0, [R9+URZ+0x33420], R0 ;  /* 0x03342000090075a7 */ /* 0x0022a4000800017f */
[----:B--2---:R-:W-:Y:S05]  /*e280*/  @!P0 NANOSLEEP.SYNCS 0x989680 ;  /* 0x009896800000895d */ /* 0x004fea0003900000 */
[----:B------:R-:W2:Y:S02]  /*e290*/  @!P0 SYNCS.PHASECHK.TRANS64 P0, [R9+URZ+0x33420], R0 ;  /* 0x03342000090085a7 */ /* 0x000ea4000800007f */
[----:B--2---:R-:W-:Y:S05]  /*e2a0*/  @!P0 BRA `(.L_x_2972) ;  /* 0xfffffffc00f08947 */ /* 0x004fea000383ffff */
[----:B------:R-:W-:Y:S05]  /*e2b0*/  BRA `(.L_x_3000) ;  /* 0xfffffff400b47947 */ /* 0x000fea000383ffff */
.L_x_2976:
[----:B-1----:R1:W2:Y:S02]  /*e2c0*/  SYNCS.PHASECHK.TRANS64.TRYWAIT P1, [R5+URZ], R4 ;  /* 0x00000004050075a7 */ /* 0x0022a4000802017f */
[----:B--2---:R-:W-:Y:S05]  /*e2d0*/  @!P1 NANOSLEEP.SYNCS 0x989680 ;  /* 0x009896800000995d */ /* 0x004fea0003900000 */
[----:B------:R-:W2:Y:S02]  /*e2e0*/  @!P1 SYNCS.PHASECHK.TRANS64 P1, [R5+URZ], R4 ;  /* 0x00000004050095a7 */ /* 0x000ea4000802007f */
[----:B--2---:R-:W-:Y:S05]  /*e2f0*/  @!P1 BRA `(.L_x_2976) ;  /* 0xfffffffc00f09947 */ /* 0x004fea000383ffff */
[----:B------:R-:W-:Y:S05]  /*e300*/  BRA `(.L_x_3001) ;  /* 0xfffffff800107947 */ /* 0x000fea000383ffff */
.L_x_2977:
[----:B--2---:R2:W3:Y:S02]  /*e310*/  SYNCS.PHASECHK.TRANS64.TRYWAIT P1, [R7+URZ], R0 ;  /* 0x00000000070075a7 */ /* 0x0044e4000802017f */
[----:B---3--:R-:W-:Y:S05]  /*e320*/  @!P1 NANOSLEEP.SYNCS 0x989680 ;  /* 0x009896800000995d */ /* 0x008fea0003900000 */
[----:B------:R-:W3:Y:S02]  /*e330*/  @!P1 SYNCS.PHASECHK.TRANS64 P1, [R7+URZ], R0 ;  /* 0x00000000070095a7 */ /* 0x000ee4000802007f */
[----:B---3--:R-:W-:Y:S05]  /*e340*/  @!P1 BRA `(.L_x_2977) ;  /* 0xfffffffc00f09947 */ /* 0x008fea000383ffff */
[----:B------:R-:W-:Y:S05]  /*e350*/  BRA `(.L_x_3002) ;  /* 0xfffffff800047947 */ /* 0x000fea000383ffff */
.L_x_2979:
[----:B-1----:R1:W3:Y:S02]  /*e360*/  SYNCS.PHASECHK.TRANS64.TRYWAIT P1, [R5+URZ+0x33460], R4 ;  /* 0x03346004050075a7 */ /* 0x0022e4000802017f */
[----:B---3--:R-:W-:Y:S05]  /*e370*/  @!P1 NANOSLEEP.SYNCS 0x989680 ;  /* 0x009896800000995d */ /* 0x008fea0003900000 */
[----:B------:R-:W3:Y:S02]  /*e380*/  @!P1 SYNCS.PHASECHK.TRANS64 P1, [R5+URZ+0x33460], R4 ;  /* 0x03346004050095a7 */ /* 0x000ee4000802007f */
[----:B---3--:R-:W-:Y:S05]  /*e390*/  @!P1 BRA `(.L_x_2979) ;  /* 0xfffffffc00f09947 */ /* 0x008fea000383ffff */
[----:B------:R-:W-:Y:S05]  /*e3a0*/  BRA `(.L_x_3003) ;  /* 0xfffffff800087947 */ /* 0x000fea000383ffff */
.L_x_2981:
[----:B---3--:R3:W4:Y:S02]  /*e3b0*/  SYNCS.PHASECHK.TRANS64.TRYWAIT P1, [R3+URZ+0x33460], R0 ;  /* 0x03346000030075a7 */ /* 0x008724000802017f */
[----:B----4-:R-:W-:Y:S05]  /*e3c0*/  @!P1 NANOSLEEP.SYNCS 0x989680 ;  /* 0x009896800000995d */ /* 0x010fea0003900000 */
[----:B------:R-:W4:Y:S02]  /*e3d0*/  @!P1 SYNCS.PHASECHK.TRANS64 P1, [R3+URZ+0x33460], R0 ;  /* 0x03346000030095a7 */ /* 0x000f24000802007f */
[----:B----4-:R-:W-:Y:S05]  /*e3e0*/  @!P1 BRA `(.L_x_2981) ;  /* 0xfffffffc00f09947 */ /* 0x010fea000383ffff */
[----:B------:R-:W-:Y:S05]  /*e3f0*/  BRA `(.L_x_3004) ;  /* 0xfffffff800087947 */ /* 0x000fea000383ffff */
.L_x_2983:
[----:B----4-:R4:W1:Y:S02]  /*e400*/  SYNCS.PHASECHK.TRANS64.TRYWAIT P0, [R5+URZ+0x33480], R4 ;  /* 0x03348004050075a7 */ /* 0x010864000800017f */
[----:B-1----:R-:W-:Y:S05]  /*e410*/  @!P0 NANOSLEEP.SYNCS 0x989680 ;  /* 0x009896800000895d */ /* 0x002fea0003900000 */
[----:B------:R-:W1:Y:S02]  /*e420*/  @!P0 SYNCS.PHASECHK.TRANS64 P0, [R5+URZ+0x33480], R4 ;  /* 0x03348004050085a7 */ /* 0x000e64000800007f */
[----:B-1----:R-:W-:Y:S05]  /*e430*/  @!P0 BRA `(.L_x_2983) ;  /* 0xfffffffc00f08947 */ /* 0x002fea000383ffff */
[----:B------:R-:W-:Y:S05]  /*e440*/  BRA `(.L_x_2984) ;  /* 0xfffffff800047947 */ /* 0x000fea000383ffff */
.L_x_3005:
        /* <DEDUP_REMOVED lines=11> */
.L_x_12360:


//--------------------- .text._ZN7cutlass13device_kernelIN5flash11enable_sm90INS1_16FlashAttnFwdSm90INS1_25CollectiveMainloopFwdSm90ILi2EN4cute5tupleIJNS5_1CILi1EEES8_S8_EEENS6_IJNS7_ILi128EEENS7_ILi160EEENS7_ILi192EEEEEELi192ENS_12float_e4m3_tEfNS_4arch4Sm90ELb0ELb0ELb0ELb1ELb0ELb0ELb0ELb1ELb1ELb0ELb0ELb0EEENS1_21CollectiveEpilogueFwdINS6_IJSA_SC_SB_EEES9_NS_10bfloat16_tESG_Li256ELb1ELb0ELb0ELb1EEENS1_36VarlenDynamicPersistentTileSchedulerILi128ELi160ELi256ELi128ELb0ELb0ELb1ELb0ELb1ELb1EEEEEEEEEvNT_6ParamsE --------------------------
	.section	.text._ZN7cutlass13device_kernelIN5flash11enable_sm90INS1_16FlashAttnFwdSm90INS1_25CollectiveMainloopFwdSm90ILi2EN4cute5tupleIJNS5_1CILi1EEES8_S8_EEENS6_IJNS7_ILi128EEENS7_ILi160EEENS7_ILi192EEEEEELi192ENS_12float_e4m3_tEfNS_4arch4Sm90ELb0ELb0ELb0ELb1ELb0ELb0ELb0ELb1ELb1ELb0ELb0ELb0EEENS1_21CollectiveEpilogueFwdINS6_IJSA_SC_SB_EEES9_NS_10bfloat16_tESG_Li256ELb1ELb0ELb0ELb1EEENS1_36VarlenDynamicPersistentTileSchedulerILi128ELi160ELi256ELi128ELb0ELb0ELb1ELb0ELb1ELb1EEEEEEEEEvNT_6ParamsE,"ax",@progbits
	.align	128
.text._ZN7cutlass13device_kernelIN5flash11enable_sm90INS1_16FlashAttnFwdSm90INS1_25CollectiveMainloopFwdSm90ILi2EN4cute5tupleIJNS5_1CILi1EEES8_S8_EEENS6_IJNS7_ILi128EEENS7_ILi160EEENS7_ILi192EEEEEELi192ENS_12float_e4m3_tEfNS_4arch4Sm90ELb0ELb0ELb0ELb1ELb0ELb0ELb0ELb1ELb1ELb0ELb0ELb0EEENS1_21CollectiveEpilogueFwdINS6_IJSA_SC_SB_EEES9_NS_10bfloat16_tESG_Li256ELb1ELb0ELb0ELb1EEENS1_36VarlenDynamicPersistentTileSchedulerILi128ELi160ELi256ELi128ELb0ELb0ELb1ELb0ELb1ELb1EEEEEEEEEvNT_6ParamsE:
        .type           _ZN7cutlass13device_kernelIN5flash11enable_sm90INS1_16FlashAttnFwdSm90INS1_25CollectiveMainloopFwdSm90ILi2EN4cute5tupleIJNS5_1CILi1EEES8_S8_EEENS6_IJNS7_ILi128EEENS7_ILi160EEENS7_ILi192EEEEEELi192ENS_12float_e4m3_tEfNS_4arch4Sm90ELb0ELb0ELb0ELb1ELb0ELb0ELb0ELb1ELb1ELb0ELb0ELb0EEENS1_21CollectiveEpilogueFwdINS6_IJSA_SC_SB_EEES9_NS_10bfloat16_tESG_Li256ELb1ELb0ELb0ELb1EEENS1_36VarlenDynamicPersistentTileSchedulerILi128ELi160ELi256ELi128ELb0ELb0ELb1ELb0ELb1ELb1EEEEEEEEEvNT_6ParamsE,@function
        .size           _ZN7cutlass13device_kernelIN5flash11enable_sm90INS1_16FlashAttnFwdSm90INS1_25CollectiveMainloopFwdSm90ILi2EN4cute5tupleIJNS5_1CILi1EEES8_S8_EEENS6_IJNS7_ILi128EEENS7_ILi160EEENS7_ILi192EEEEEELi192ENS_12float_e4m3_tEfNS_4arch4Sm90ELb0ELb0ELb0ELb1ELb0ELb0ELb0ELb1ELb1ELb0ELb0ELb0EEENS1_21CollectiveEpilogueFwdINS6_IJSA_SC_SB_EEES9_NS_10bfloat16_tESG_Li256ELb1ELb0ELb0ELb1EEENS1_36VarlenDynamicPersistentTileSchedulerILi128ELi160ELi256ELi128ELb0ELb0ELb1ELb0ELb1ELb1EEEEEEEEEvNT_6ParamsE,(.L_x_12361 - _ZN7cutlass13device_kernelIN5flash11enable_sm90INS1_16FlashAttnFwdSm90INS1_25CollectiveMainloopFwdSm90ILi2EN4cute5tupleIJNS5_1CILi1EEES8_S8_EEENS6_IJNS7_ILi128EEENS7_ILi160EEENS7_ILi192EEEEEELi192ENS_12float_e4m3_tEfNS_4arch4Sm90ELb0ELb0ELb0ELb1ELb0ELb0ELb0ELb1ELb1ELb0ELb0ELb0EEENS1_21CollectiveEpilogueFwdINS6_IJSA_SC_SB_EEES9_NS_10bfloat16_tESG_Li256ELb1ELb0ELb0ELb1EEENS1_36VarlenDynamicPersistentTileSchedulerILi128ELi160ELi256ELi128ELb0ELb0ELb1ELb0ELb1ELb1EEEEEEEEEvNT_6ParamsE)
        .other          _ZN7cutlass13device_kernelIN5flash11enable_sm90INS1_16FlashAttnFwdSm90INS1_25CollectiveMainloopFwdSm90ILi2EN4cute5tupleIJNS5_1CILi1EEES8_S8_EEENS6_IJNS7_ILi128EEENS7_ILi160EEENS7_ILi192EEEEEELi192ENS_12float_e4m3_tEfNS_4arch4Sm90ELb0ELb0ELb0ELb1ELb0ELb0ELb0ELb1ELb1ELb0ELb0ELb0EEENS1_21CollectiveEpilogueFwdINS6_IJSA_SC_SB_EEES9_NS_10bfloat16_tESG_Li256ELb1ELb0ELb0ELb1EEENS1_36VarlenDynamicPersistentTileSchedulerILi128ELi160ELi256ELi128ELb0ELb0ELb1ELb0ELb1ELb1EEEEEEEEEvNT_6ParamsE,@"STO_CUDA_ENTRY STV_DEFAULT"
_ZN7cutlass13device_kernelIN5flash11enable_sm90INS1_16FlashAttnFwdSm90INS1_25CollectiveMainloopFwdSm90ILi2EN4cute5tupleIJNS5_1CILi1EEES8_S8_EEENS6_IJNS7_ILi128EEENS7_ILi160EEENS7_ILi192EEEEEELi192ENS_12float_e4m3_tEfNS_4arch4Sm90ELb0ELb0ELb0ELb1ELb0ELb0ELb0ELb1ELb1ELb0ELb0ELb0EEENS1_21CollectiveEpilogueFwdINS6_IJSA_SC_SB_EEES9_NS_10bfloat16_tESG_Li256ELb1ELb0ELb0ELb1EEENS1_36VarlenDynamicPersistentTileSchedulerILi128ELi160ELi256ELi128ELb0ELb0ELb1ELb0ELb1ELb1EEEEEEEEEvNT_6ParamsE:
        /* <DEDUP_REMOVED lines=21> */
.L_x_3007:
[----:B------:R-:W-:Y:S05]  /*0150*/  BSYNC B0 ;  /* 0x0000000000007941 */ /* 0x000fea0003800000 */
.L_x_3006:
        /* <DEDUP_REMOVED lines=41> */
.L_x_3008:
        /* <DEDUP_REMOVED lines=22> */
.L_x_3009:
        /* <DEDUP_REMOVED lines=18> */
.L_x_3010:
        /* <DEDUP_REMOVED lines=22> */
.L_x_3011:
        /* <DEDUP_REMOVED lines=22> */
.L_x_3012:
[----:B------:R-:W-:Y:S01]  /*0930*/  PLOP3.LUT P0, PT, PT, PT, UP0, 0x80, 0x0 ;  /* 0x000000000000781c */ /* 0x000fe20003f0f008 */
[----:B------:R-:W-:Y:S01]  /*0940*/  UMOV UR40, 0x1 ;  /* 0x0000000100287882 */ /* 0x000fe20000000000 */
[----:B------:R-:W-:Y:S01]  /*0950*/  NOP ;  /* 0x0000000000007918 */ /* 0x000fe20000000000 */
[----:B------:R-:W-:Y:S01]  /*0960*/  USEL UR40, UR40, 0x2, !UP0 ;  /* 0x0000000228287887 */ /* 0x000fe2000c000000 */
[----:B------:R-:W-:Y:S01]  /*0970*/  ULDC.64 UR48, c[0x0][0x208] ;  /* 0x0000820000307ab9 */ /* 0x000fe20000000a00 */
[----:B012-4-:R-:W-:Y:S08]  /*0980*/  BAR.SYNC.DEFER_BLOCKING 0x0 ;  /* 0x0000000000007b1d */ /* 0x017ff00000010000 */
[----:B------:R-:W-:Y:S05]  /*0990*/  @!P0 BRA `(.L_x_3013) ;  /* 0x000000b000c48947 */ /* 0x000fea0003800000 */
.L_x_3014:
        /* <DEDUP_REMOVED lines=64> */
.L_x_3058:
        /* <DEDUP_REMOVED lines=65> */
[----:B------:R-:W2:Y:S01]  /*11b0*/  @P2 LDG.E R0, desc[UR48][R6.64] ;  /* 0x0000003006002981 */ /* 0x000ea2000c1e1900 */
[----:B------:R-:W-:Y:S01]  /*11c0*/  IMAD.U32 R2, RZ, RZ, UR6 ;  /* 0x00000006ff027e24 */ /* 0x000fe2000f8e00ff */
[----:B------:R-:W-:Y:S01]  /*11d0*/  ULDC UR4, c[0x0][0x404] ;  /* 0x0001010000047ab9 */ /* 0x000fe20000000800 */
[----:B0-----:R-:W-:-:S02]  /*11e0*/  IMAD.U32 R4, RZ, RZ, UR8 ;  /* 0x00000008ff047e24 */ /* 0x001fc4000f8e00ff */
[----:B------:R-:W-:Y:S01]  /*11f0*/  IMAD.U32 R3, RZ, RZ, UR7 ;  /* 0x00000007ff037e24 */ /* 0x000fe2000f8e00ff */
[----:B------:R-:W-:Y:S01]  /*1200*/  ULDC.64 UR6, c[0x0][0x3f8] ;  /* 0x0000fe0000067ab9 */ /* 0x000fe20000000a00 */
[----:B------:R-:W-:-:S03]  /*1210*/  IMAD.U32 R5, RZ, RZ, UR9 ;  /* 0x00000009ff057e24 */ /* 0x000fc6000f8e00ff */
        /* <DEDUP_REMOVED lines=8> */
[----:B------:R-:W-:Y:S01]  /*12a0*/  UMOV UR50, URZ ;  /* 0x0000003f00327c82 */ /* 0x000fe20008000000 */
[----:B------:R-:W-:Y:S01]  /*12b0*/  UMOV UR42, UR5 ;  /* 0x00000005002a7c82 */ /* 0x000fe20008000000 */
[----:B------:R-:W-:Y:S01]  /*12c0*/  IMAD.MOV.U32 R17, RZ, RZ, R61 ;  /* 0x000000ffff117224 */ /* 0x000fe200078e003d */
        /* <DEDUP_REMOVED lines=40> */
[----:B------:R-:W-:Y:S02]  /*1550*/  IMAD.MOV.U32 R96, RZ, RZ, RZ ;  /* 0x000000ffff607224 */ /* 0x000fe400078e00ff */
[----:B------:R-:W-:-:S02]  /*1560*/  IMAD.MOV.U32 R136, RZ, RZ, RZ ;  /* 0x000000ffff887224 */ /* 0x000fc400078e00ff */
[----:B--2---:R-:W-:-:S04]  /*1570*/  FMUL.FTZ R0, R9, R0 ;  /* 0x0000000009007220 */ /* 0x004fc80000410000 */
[----:B------:R-:W-:Y:S01]  /*1580*/  FMUL.FTZ R0, R0, UR7 ;  /* 0x0000000700007c20 */ /* 0x000fe20008410000 */
[----:B------:R-:W-:-:S04]  /*1590*/  CS2R R8, SRZ ;  /* 0x0000000000087805 */ /* 0x000fc8000001ff00 */
[----:B------:R-:W-:Y:S02]  /*15a0*/  R2UR UR38, R0 ;  /* 0x00000000002672ca */ /* 0x000fe400000e0000 */
[----:B---3--:R-:W-:Y:S02]  /*15b0*/  @P0 R2UR UR50, R2 ;  /* 0x00000000023202ca */ /* 0x008fe400000e0000 */
[----:B----4-:R-:W-:Y:S02]  /*15c0*/  @P1 R2UR UR4, R4 ;  /* 0x00000000040412ca */ /* 0x010fe400000e0000 */
[----:B------:R-:W-:Y:S02]  /*15d0*/  CS2R R4, SRZ ;  /* 0x0000000000047805 */ /* 0x000fe4000001ff00 */
        /* <DEDUP_REMOVED lines=16> */
.L_x_3015:
[----:B------:R-:W-:Y:S01]  /*16e0*/  UIADD3 UR50, -UR50, UR4, URZ ;  /* 0x0000000432327290 */ /* 0x000fe2000fffe13f */
[----:B------:R-:W-:Y:S01]  /*16f0*/  IMAD.MOV.U32 R97, RZ, RZ, RZ ;  /* 0x000000ffff617224 */ /* 0x000fe200078e00ff */
[----:B------:R-:W-:Y:S01]  /*1700*/  @UP3 ULDC UR6, c[0x0][0x42c] ;  /* 0x00010b0000063ab9 */ /* 0x000fe20000000800 */
[----:B------:R-:W-:Y:S01]  /*1710*/  @UP3 ULDC UR4, c[0x0][0x430] ;  /* 0x00010c0000043ab9 */ /* 0x000fe20000000800 */
[----:B------:R-:W-:Y:S01]  /*1720*/  UISETP.GE.AND UP0, UPT, UR50, 0x1, UPT ;  /* 0x000000013200788c */ /* 0x000fe2000bf06270 */
[----:B------:R-:W-:Y:S01]  /*1730*/  CS2R R100, SRZ ;  /* 0x0000000000647805 */ /* 0x000fe2000001ff00 */
[----:B------:R-:W-:Y:S01]  /*1740*/  UIADD3 UR8, UR50, 0x9f, URZ ;  /* 0x0000009f32087890 */ /* 0x000fe2000fffe03f */
[----:B------:R-:W-:Y:S01]  /*1750*/  IMAD.MOV.U32 R137, RZ, RZ, RZ ;  /* 0x000000ffff897224 */ /* 0x000fe200078e00ff */
[----:B------:R-:W-:Y:S01]  /*1760*/  UIMAD.WIDE.U32 UR6, UR5, UR6, URZ ;  /* 0x00000006050672a5 */ /* 0x000fe2000f8e003f */
[----:B------:R-:W-:Y:S02]  /*1770*/  CS2R R138, SRZ ;  /* 0x00000000008a7805 */ /* 0x000fe4000001ff00 */
[----:B------:R-:W-:Y:S01]  /*1780*/  PLOP3.LUT P1, PT, PT, PT, UP0, 0x80, 0x0 ;  /* 0x000000000000781c */ /* 0x000fe20003f2f008 */
[----:B------:R-:W-:Y:S01]  /*1790*/  UIMAD.WIDE UR8, UR8, 0x66666667, URZ ;  /* 0x66666667080878a5 */ /* 0x000fe2000f8e023f */
[----:B------:R-:W-:Y:S01]  /*17a0*/  CS2R R104, SRZ ;  /* 0x0000000000687805 */ /* 0x000fe2000001ff00 */
[----:B------:R-:W-:Y:S01]  /*17b0*/  @UP3 USHF.R.U32.HI UR42, URZ, UR4, UR7 ;  /* 0x000000043f2a3299 */ /* 0x000fe20008011607 */
[----:B------:R-:W-:Y:S01]  /*17c0*/  CS2R R140, SRZ ;  /* 0x00000000008c7805 */ /* 0x000fe2000001ff00 */
[----:B------:R-:W-:Y:S01]  /*17d0*/  USHF.R.U32.HI UR47, URZ, 0x1f, UR9 ;  /* 0x0000001f3f2f7899 */ /* 0x000fe20008011609 */
[----:B------:R-:W-:Y:S01]  /*17e0*/  IMAD.MOV.U32 R108, RZ, RZ, RZ ;  /* 0x000000ffff6c7224 */ /* 0x000fe200078e00ff */
[----:B------:R-:W-:Y:S01]  /*17f0*/  UMOV UR39, UR5 ;  /* 0x0000000500277c82 */ /* 0x000fe20008000000 */
[----:B------:R-:W-:Y:S01]  /*1800*/  IMAD.MOV.U32 R142, RZ, RZ, RZ ;  /* 0x000000ffff8e7224 */ /* 0x000fe200078e00ff */
[----:B------:R-:W-:-:S04]  /*1810*/  ULEA.HI.SX32 UR47, UR9, UR47, 0x1a ;  /* 0x0000002f092f7291 */ /* 0x000fc8000f8fd23f */
[----:B------:R-:W-:Y:S08]  /*1820*/  @!P1 BRA `(.L_x_3016) ;  /* 0x00000074007c9947 */ /* 0x000ff00003800000 */
        /* <DEDUP_REMOVED lines=31> */
.L_x_3017:
        /* <DEDUP_REMOVED lines=13> */
.L_x_3147:
[----:B------:R-:W-:Y:S05]  /*1af0*/  @!P0 BRA `(.L_x_3019) ;  /* 0x0000000000048947 */ /* 0x000fea0003800000 */
[----:B------:R-:W-:Y:S01]  /*1b00*/  BPT.TRAP 0x1 ;  /* 0x000000040000795c */ /* 0x000fe20000300000 */
.L_x_3019:
[----:B0-----:R-:W-:Y:S02]  /*1b10*/  IMAD.U32 R3, RZ, RZ, UR51 ;  /* 0x00000033ff037e24 */ /* 0x001fe4000f8e00ff */
[----:B------:R-:W-:Y:S02]  /*1b20*/  IMAD.U32 R5, RZ, RZ, UR43 ;  /* 0x0000002bff057e24 */ /* 0x000fe4000f8e00ff */
[----:B------:R-:W-:-:S03]  /*1b30*/  IMAD R4, R3, 0x8, R0 ;  /* 0x0000000803047824 */ /* 0x000fc600078e0200 */
[----:B------:R-:W-:-:S04]  /*1b40*/  SHF.L.U32 R3, R5, 0x1f, RZ ;  /* 0x0000001f05037819 */ /* 0x000fc800000006ff */
[----:B------:R0:W1:Y:S01]  /*1b50*/  SYNCS.PHASECHK.TRANS64.TRYWAIT P1, [R4+URZ+0x33430], R3 ;  /* 0x03343003040075a7 */ /* 0x000062000802017f */
[----:B------:R-:W-:Y:S05]  /*1b60*/  @!P0 BRA `(.L_x_3020) ;  /* 0x0000000000048947 */ /* 0x000fea0003800000 */
[----:B------:R-:W-:Y:S01]  /*1b70*/  BPT.TRAP 0x1 ;  /* 0x000000040000795c */ /* 0x000fe20000300000 */
.L_x_3020:
[----:B------:R-:W2:Y:S01]  /*1b80*/  S2R R5, SR_TID.X ;  /* 0x0000000000057919 */ /* 0x000ea20000002100 */
[----:B------:R-:W-:Y:S01]  /*1b90*/  IMAD.MOV.U32 R119, RZ, RZ, RZ ;  /* 0x000000ffff777224 */ /* 0x000fe200078e00ff */
[----:B--2---:R-:W-:Y:S01]  /*1ba0*/  LOP3.LUT P2, RZ, R5, 0x7f, RZ, 0xc0, !PT ;  /* 0x0000007f05ff7812 */ /* 0x004fe2000784c0ff */
[----:B-1----:R-:W-:-:S12]  /*1bb0*/  @P1 BRA `(.L_x_3021) ;  /* 0x0000000000081947 */ /* 0x002fd80003800000 */
[----:B------:R-:W1:Y:S02]  /*1bc0*/  SYNCS.PHASECHK.TRANS64.TRYWAIT P1, [R4+URZ+0x33430], R3 ;  /* 0x03343003040075a7 */ /* 0x000e64000802017f */
[----:B-1----:R-:W-:Y:S05]  /*1bd0*/  @!P1 BRA `(.L_x_3022) ;  /* 0x000000f800709947 */ /* 0x002fea0003800000 */
.L_x_3021:
[----:B------:R-:W-:Y:S05]  /*1be0*/  WARPSYNC.ALL ;  /* 0x0000000000007948 */ /* 0x000fea0003800000 */
[----:B------:R-:W-:Y:S01]  /*1bf0*/  R2UR UR4, R0 ;  /* 0x00000000000472ca */ /* 0x000fe200000e0000 */
[----:B------:R-:W-:Y:S01]  /*1c00*/  ULOP3.LUT UR20, UR52, 0x10000, URZ, 0xfc, !UPT ;  /* 0x0001000034147892 */ /* 0x000fe2000f8efc3f */
[----:B------:R-:W-:Y:S01]  /*1c10*/  WARPGROUP.ARRIVE ;  /* 0x00000000000079c5 */ /* 0x000fe20000000000 */
[----:B------:R-:W-:Y:S01]  /*1c20*/  UMOV UR25, 0x80000020 ;  /* 0x8000002000197882 */ /* 0x000fe20000000000 */
[----:B------:R-:W-:Y:S01]  /*1c30*/  UMOV UR27, 0x80000020 ;  /* 0x80000020001b7882 */ /* 0x000fe20000000000 */
[----:B------:R-:W-:Y:S01]  /*1c40*/  UMOV UR5, UR25 ;  /* 0x0000001900057c82 */ /* 0x000fe20008000000 */
[----:B------:R-:W-:Y:S01]  /*1c50*/  UMOV UR7, 0x80000020 ;  /* 0x8000002000077882 */ /* 0x000fe20000000000 */
[----:B------:R-:W-:Y:S01]  /*1c60*/  UIADD3 UR9, UR20, 0x2, URZ ;  /* 0x0000000214097890 */ /* 0x000fe2000fffe03f */
[----:B01----:R-:W-:Y:S01]  /*1c70*/  VIADD R3, R221, UR50 ;  /* 0x00000032dd037c36 */ /* 0x003fe20008000000 */
[----:B------:R-:W-:Y:S01]  /*1c80*/  UMOV UR24, UR20 ;  /* 0x0000001400187c82 */ /* 0x000fe20008000000 */
        /* <DEDUP_REMOVED lines=9> */
[----:B------:R-:W-:Y:S01]  /*1d20*/  UMOV UR23, 0x80000020 ;  /* 0x8000002000177882 */ /* 0x000fe20000000000 */
[----:B------:R-:W0:Y:S01]  /*1d30*/  S2R R111, SR_TID.X ;  /* 0x00000000006f7919 */ /* 0x000e220000002100 */
[----:B------:R-:W-:Y:S01]  /*1d40*/  ULOP3.LUT UR4, UR4, 0x3fff, URZ, 0xc0, !UPT ;  /* 0x00003fff04047892 */ /* 0x000fe2000f8ec03f */
[--C-:B------:R-:W-:Y:S01]  /*1d50*/  IMAD.MOV.U32 R118, RZ, RZ, R119.reuse ;  /* 0x000000ffff767224 */ /* 0x100fe200078e0077 */
[C---:B------:R-:W-:Y:S01]  /*1d60*/  ISETP.GT.AND P2, PT, R5.reuse, RZ, PT ;  /* 0x000000ff0500720c */ /* 0x040fe20003f44270 */
[----:B------:R-:W-:Y:S01]  /*1d70*/  UISETP.GE.AND UP0, UPT, UR50, 0xa1, UPT ;  /* 0x000000a13200788c */ /* 0x000fe2000bf06270 */
[C---:B------:R-:W-:Y:S01]  /*1d80*/  ISETP.GT.AND P5, PT, R5.reuse, 0x1, PT ;  /* 0x000000010500780c */ /* 0x040fe20003fa4270 */
[----:B------:R-:W-:Y:S01]  /*1d90*/  ULOP3.LUT UR46, UR4, 0x10000, URZ, 0xfc, !UPT ;  /* 0x00010000042e7892 */ /* 0x000fe2000f8efc3f */
[C---:B------:R-:W-:Y:S01]  /*1da0*/  ISETP.GT.AND P4, PT, R5.reuse, 0x8, PT ;  /* 0x000000080500780c */ /* 0x040fe20003f84270 */
[--C-:B------:R-:W-:Y:S01]  /*1db0*/  IMAD.MOV.U32 R117, RZ, RZ, R119.reuse ;  /* 0x000000ffff757224 */ /* 0x100fe200078e0077 */
[----:B------:R-:W-:Y:S01]  /*1dc0*/  UMOV UR4, UR24 ;  /* 0x0000001800047c82 */ /* 0x000fe20008000000 */
[----:B------:R-:W-:Y:S01]  /*1dd0*/  UIMAD UR28, UR51, 0x780, UR46 ;  /* 0x00000780331c78a4 */ /* 0x000fe2000f8e022e */
[C---:B------:R-:W-:Y:S01]  /*1de0*/  ISETP.GT.AND P1, PT, R5.reuse, 0x9, PT ;  /* 0x000000090500780c */ /* 0x040fe20003f24270 */
[--C-:B------:R-:W-:Y:S01]  /*1df0*/  IMAD.MOV.U32 R116, RZ, RZ, R119.reuse ;  /* 0x000000ffff747224 */ /* 0x100fe200078e0077 */
[C---:B------:R-:W-:Y:S01]  /*1e00*/  ISETP.GT.AND P3, PT, R5.reuse, 0x10, PT ;  /* 0x000000100500780c */ /* 0x040fe20003f64270 */
[----:B------:R-:W-:Y:S01]  /*1e10*/  UIADD3 UR6, UR28, 0x180, URZ ;  /* 0x000001801c067890 */ /* 0x000fe2000fffe03f */
[C---:B------:R-:W-:Y:S01]  /*1e20*/  ISETP.GT.AND P0, PT, R5.reuse, 0x79, PT ;  /* 0x000000790500780c */ /* 0x040fe20003f04270 */
[----:B------:R-:W-:Y:S01]  /*1e30*/  UIADD3 UR8, UR28, 0x200, URZ ;  /* 0x000002001c087890 */ /* 0x000fe2000fffe03f */
[----:B------:R-:W-:Y:S01]  /*1e40*/  ISETP.GT.AND P6, PT, R5, 0x80, PT ;  /* 0x000000800500780c */ /* 0x000fe20003fc4270 */
[----:B------:R-:W-:Y:S01]  /*1e50*/  UMOV UR26, UR28 ;  /* 0x0000001c001a7c82 */ /* 0x000fe20008000000 */
[----:B------:R-:W-:Y:S01]  /*1e60*/  UIADD3 UR10, UR28, 0x2, URZ ;  /* 0x000000021c0a7890 */ /* 0x000fe2000fffe03f */
[----:B------:R-:W-:Y:S01]  /*1e70*/  QGMMA.64x32x32.F32.E4M3.E4M3 R88, gdesc[UR24], RZ, !UPT, gsb0 ;  /* 0x00600000185879f3 */ /* 0x000fe2000c0008ff */
[----:B------:R-:W-:Y:S01]  /*1e80*/  UIADD3 UR26, UR28, 0x80, URZ ;  /* 0x000000801c1a7890 */ /* 0x000fe2000fffe03f */
[--C-:B------:R-:W-:Y:S01]  /*1e90*/  IMAD.MOV.U32 R115, RZ, RZ, R119.reuse ;  /* 0x000000ffff737224 */ /* 0x100fe200078e0077 */
[----:B------:R-:W-:Y:S01]  /*1ea0*/  UMOV UR27, 0x80000020 ;  /* 0x80000020001b7882 */ /* 0x000fe20000000000 */
[----:B------:R-:W-:Y:S01]  /*1eb0*/  UIADD3 UR12, UR28, 0x202, URZ ;  /* 0x000002021c0c7890 */ /* 0x000fe2000fffe03f */
[--C-:B------:R-:W-:Y:S01]  /*1ec0*/  IMAD.MOV.U32 R114, RZ, RZ, R119.reuse ;  /* 0x000000ffff727224 */ /* 0x100fe200078e0077 */
[----:B------:R-:W-:Y:S01]  /*1ed0*/  UIADD3 UR14, UR28, 0x280, URZ ;  /* 0x000002801c0e7890 */ /* 0x000fe2000fffe03f */
[----:B------:R-:W-:Y:S01]  /*1ee0*/  IMAD.MOV.U32 R113, RZ, RZ, R119 ;  /* 0x000000ffff717224 */ /* 0x000fe200078e0077 */
[----:B------:R-:W-:-:S02]  /*1ef0*/  UIADD3 UR16, UR28, 0x282, URZ ;  /* 0x000002821c107890 */ /* 0x000fc4000fffe03f */
[----:B------:R-:W-:Y:S02]  /*1f00*/  UIADD3 UR18, UR28, 0x402, URZ ;  /* 0x000004021c127890 */ /* 0x000fe4000fffe03f */
[----:B------:R-:W-:Y:S01]  /*1f10*/  UIADD3 UR22, UR28, 0x680, URZ ;  /* 0x000006801c167890 */ /* 0x000fe2000fffe03f */
        /* <DEDUP_REMOVED lines=171> */
[----:B------:R-:W-:Y:S02]  /*29d0*/  ISETP.GT.AND P1, PT, R5, 0x21, PT ;  /* 0x000000210500780c */ /* 0x000fe40003f24270 */
[----:B------:R-:W-:Y:S02]  /*29e0*/  FMNMX.FTZ R6, R101, R6, !PT ;  /* 0x0000000665067209 */ /* 0x000fe40007810000 */
[----:B------:R-:W-:Y:S02]  /*29f0*/  FSEL R99, R99, -INF , P2 ;  /* 0xff80000063637808 */ /* 0x000fe40001000000 */
[C---:B------:R-:W-:Y:S02]  /*2a00*/  ISETP.GT.AND P2, PT, R5.reuse, 0x28, PT ;  /* 0x000000280500780c */ /* 0x040fe40003f44270 */
        /* <DEDUP_REMOVED lines=34> */
[----:B------:R-:W-:Y:S02]  /*2c30*/  FMNMX.FTZ R3, R85, R6, !PT ;  /* 0x0000000655037209 */ /* 0x000fe40007810000 */
[----:B------:R-:W-:Y:S02]  /*2c40*/  FSEL R83, R83, -INF , P3 ;  /* 0xff80000053537808 */ /* 0x000fe40001800000 */
[----:B------:R-:W-:Y:S02]  /*2c50*/  ISETP.GT.AND P3, PT, R5, 0x48, PT ;  /* 0x000000480500780c */ /* 0x000fe40003f64270 */
[----:B------:R-:W-:-:S02]  /*2c60*/  FSEL R86, R86, -INF , P1 ;  /* 0xff80000056567808 */ /* 0x000fc40000800000 */
[----:B------:R-:W-:Y:S02]  /*2c70*/  ISETP.GT.AND P1, PT, R5, 0x49, PT ;  /* 0x000000490500780c */ /* 0x000fe40003f24270 */
        /* <DEDUP_REMOVED lines=34> */
[C---:B------:R-:W-:Y:S02]  /*2ea0*/  ISETP.GT.AND P5, PT, R5.reuse, 0x68, PT ;  /* 0x000000680500780c */ /* 0x040fe40003fa4270 */
[----:B------:R-:W-:Y:S02]  /*2eb0*/  FSEL R70, R70, -INF , P4 ;  /* 0xff80000046467808 */ /* 0x000fe40002000000 */
[----:B------:R-:W-:Y:S02]  /*2ec0*/  ISETP.GT.AND P4, PT, R5, 0x69, PT ;  /* 0x000000690500780c */ /* 0x000fe40003f84270 */
        /* <DEDUP_REMOVED lines=9> */
[----:B------:R-:W-:Y:S02]  /*2f60*/  FMNMX.FTZ R3, R41, R6, !PT ;  /* 0x0000000629037209 */ /* 0x000fe40007810000 */
        /* <DEDUP_REMOVED lines=11> */
[----:B------:R-:W-:Y:S02]  /*3020*/  FMNMX.FTZ R3, R49, R8, !PT ;  /* 0x0000000831037209 */ /* 0x000fe40007810000 */
[----:B------:R-:W-:-:S02]  /*3030*/  FSEL R57, R53, -INF , P0 ;  /* 0xff80000035397808 */ /* 0x000fc40000000000 */
[----:B------:R-:W-:Y:S02]  /*3040*/  FMNMX.FTZ R8, R6, R3, !PT ;  /* 0x0000000306087209 */ /* 0x000fe40007810000 */
[----:B------:R-:W-:Y:S02]  /*3050*/  ISETP.GT.AND P0, PT, R5, 0x81, PT ;  /* 0x000000810500780c */ /* 0x000fe40003f04270 */
[----:B------:R-:W-:Y:S02]  /*3060*/  FMNMX.FTZ R3, R57, R8, !PT ;  /* 0x0000000839037209 */ /* 0x000fe40007810000 */
[----:B------:R-:W-:Y:S02]  /*3070*/  FSEL R51, R51, -INF , P1 ;  /* 0xff80000033337808 */ /* 0x000fe40000800000 */
[----:B------:R-:W-:Y:S02]  /*3080*/  ISETP.GT.AND P1, PT, R5, 0x88, PT ;  /* 0x000000880500780c */ /* 0x000fe40003f24270 */
[----:B------:R-:W-:-:S02]  /*3090*/  FSEL R54, R54, -INF , P2 ;  /* 0xff80000036367808 */ /* 0x000fc40001000000 */
[C---:B------:R-:W-:Y:S02]  /*30a0*/  ISETP.GT.AND P2, PT, R5.reuse, 0x89, PT ;  /* 0x000000890500780c */ /* 0x040fe40003f44270 */
[----:B------:R-:W-:Y:S02]  /*30b0*/  FSEL R50, R50, -INF , P3 ;  /* 0xff80000032327808 */ /* 0x000fe40001800000 */
[----:B------:R-:W-:Y:S02]  /*30c0*/  ISETP.GT.AND P3, PT, R5, 0x90, PT ;  /* 0x000000900500780c */ /* 0x000fe40003f64270 */
[----:B------:R-:W-:Y:S02]  /*30d0*/  FSEL R47, R47, -INF , P4 ;  /* 0xff8000002f2f7808 */ /* 0x000fe40002000000 */
[----:B------:R-:W-:Y:S02]  /*30e0*/  ISETP.GT.AND P4, PT, R5, 0x91, PT ;  /* 0x000000910500780c */ /* 0x000fe40003f84270 */
[----:B------:R-:W-:-:S02]  /*30f0*/  FSEL R46, R46, -INF , P5 ;  /* 0xff8000002e2e7808 */ /* 0x000fc40002800000 */
[----:B------:R-:W-:Y:S02]  /*3100*/  ISETP.GT.AND P5, PT, R5, 0x98, PT ;  /* 0x000000980500780c */ /* 0x000fe40003fa4270 */
[----:B------:R-:W-:Y:S02]  /*3110*/  P2R R14, PR, RZ, 0x1 ;  /* 0x00000001ff0e7803 */ /* 0x000fe40000000000 */
[----:B------:R-:W-:Y:S01]  /*3120*/  P2R R11, PR, RZ, 0x4 ;  /* 0x00000004ff0b7803 */ /* 0x000fe20000000000 */
[----:B------:R-:W-:Y:S02]  /*3130*/  WARPGROUP.DEPBAR.LE gsb0, 0x0 ;  /* 0x00008000000079c5 */ /* 0x000fe40000010000 */
[----:B------:R-:W-:Y:S02]  /*3140*/  FSEL R68, R24, -INF , P6 ;  /* 0xff80000018447808 */ /* 0x000fe40003000000 */
[----:B------:R-:W-:Y:S02]  /*3150*/  FSEL R64, R25, -INF , P0 ;  /* 0xff80000019407808 */ /* 0x000fe40000000000 */
        /* <DEDUP_REMOVED lines=17> */
[----:B------:R-:W-:Y:S01]  /*3270*/  ISETP.NE.AND P0, PT, R14, RZ, PT ;  /* 0x000000ff0e00720c */ /* 0x000fe20003f05270 */
[----:B------:R-:W1:Y:S01]  /*3280*/  SHFL.BFLY PT, R3, R8, 0x2, 0x1f ;  /* 0x0c401f0008037f89 */ /* 0x000e6200000e0000 */
[----:B------:R-:W-:-:S02]  /*3290*/  FMNMX.FTZ R25, R90, R91, !PT ;  /* 0x0000005b5a197209 */ /* 0x000fc40007810000 */
[----:B------:R-:W-:Y:S02]  /*32a0*/  FSEL R27, R27, -INF , P0 ;  /* 0xff8000001b1b7808 */ /* 0x000fe40000000000 */
[----:B------:R-:W-:Y:S02]  /*32b0*/  ISETP.NE.AND P0, PT, R20, RZ, PT ;  /* 0x000000ff1400720c */ /* 0x000fe40003f05270 */
        /* <DEDUP_REMOVED lines=8> */
[----:B------:R-:W-:Y:S02]  /*3340*/  FMNMX.FTZ R24, R102, R25, !PT ;  /* 0x0000001966187209 */ /* 0x000fe40007810000 */
[----:B-1----:R-:W-:-:S02]  /*3350*/  FMNMX.FTZ R7, R8, R3, !PT ;  /* 0x0000000308077209 */ /* 0x002fc40007810000 */
[----:B------:R-:W-:-:S03]  /*3360*/  FSEL R30, R30, -INF , P1 ;  /* 0xff8000001e1e7808 */ /* 0x000fc60000800000 */
[----:B------:R-:W1:Y:S02]  /*3370*/  SHFL.BFLY PT, R10, R7, 0x1, 0x1f ;  /* 0x0c201f00070a7f89 */ /* 0x000e6400000e0000 */
[----:B-1----:R-:W-:Y:S01]  /*3380*/  FMNMX.FTZ R3, R7, R10, !PT ;  /* 0x0000000a07037209 */ /* 0x002fe20007810000 */
[----:B------:R-:W-:-:S03]  /*3390*/  IMAD.U32 R10, RZ, RZ, UR38 ;  /* 0x00000026ff0a7e24 */ /* 0x000fc6000f8e00ff */
[C---:B------:R-:W-:Y:S01]  /*33a0*/  FSETP.NEU.FTZ.AND P2, PT, R3.reuse, -INF , PT ;  /* 0xff8000000300780b */ /* 0x040fe20003f5d000 */
[----:B------:R-:W-:-:S05]  /*33b0*/  FFMA.FTZ R9, R3, R10, -8 ;  /* 0xc100000003097423 */ /* 0x000fca000001000a */
[----:B------:R-:W-:Y:S02]  /*33c0*/  FSEL R112, R9, RZ, P2 ;  /* 0x000000ff09707208 */ /* 0x000fe40001000000 */
[----:B------:R-:W-:-:S03]  /*33d0*/  ISETP.NE.AND P2, PT, R11, RZ, PT ;  /* 0x000000ff0b00720c */ /* 0x000fc60003f45270 */
[--C-:B------:R-:W-:Y:S01]  /*33e0*/  FFMA.FTZ R20, R15, UR38, -R112.reuse ;  /* 0x000000260f147c23 */ /* 0x100fe20008010870 */
[----:B------:R-:W-:Y:S01]  /*33f0*/  FMNMX.FTZ R15, R103, R24, !PT ;  /* 0x00000018670f7209 */ /* 0x000fe20007810000 */
[--C-:B------:R-:W-:Y:S01]  /*3400*/  FFMA.FTZ R29, R21, UR38, -R112.reuse ;  /* 0x00000026151d7c23 */ /* 0x100fe20008010870 */
[----:B------:R-:W-:-:S01]  /*3410*/  FFMA.FTZ R56, R56, UR38, -R112 ;  /* 0x0000002638387c23 */ /* 0x000fc20008010870 */
[--C-:B------:R-:W-:Y:S01]  /*3420*/  FFMA.FTZ R84, R84, UR38, -R112.reuse ;  /* 0x0000002654547c23 */ /* 0x100fe20008010870 */
[----:B------:R-:W-:Y:S01]  /*3430*/  FMNMX.FTZ R24, R74, R15, !PT ;  /* 0x0000000f4a187209 */ /* 0x000fe20007810000 */
[--C-:B------:R-:W-:Y:S01]  /*3440*/  FFMA.FTZ R80, R80, UR38, -R112.reuse ;  /* 0x0000002650507c23 */ /* 0x100fe20008010870 */
[----:B------:R1:W-:Y:S01]  /*3450*/  MUFU.EX2 R15, R29 ;  /* 0x0000001d000f7308 */ /* 0x0003e20000000800 */
[----:B------:R-:W-:-:S01]  /*3460*/  FFMA.FTZ R5, R88, UR38, -R112 ;  /* 0x0000002658057c23 */ /* 0x000fc20008010870 */
[----:B------:R-:W-:Y:S01]  /*3470*/  FMNMX.FTZ R21, R75, R24, !PT ;  /* 0x000000184b157209 */ /* 0x000fe20007810000 */
[----:B------:R-:W-:-:S01]  /*3480*/  FFMA.FTZ R8, R89, UR38, -R112 ;  /* 0x0000002659087c23 */ /* 0x000fc20008010870 */
[----:B------:R-:W-:Y:S01]  /*3490*/  FSEL R88, R39, -INF , P6 ;  /* 0xff80000027587808 */ /* 0x000fe20003000000 */
[----:B------:R-:W-:-:S01]  /*34a0*/  FFMA.FTZ R39, R48, UR38, -R112 ;  /* 0x0000002630277c23 */ /* 0x000fc20008010870 */
[----:B------:R-:W-:Y:S01]  /*34b0*/  FMNMX.FTZ R28, R78, R21, !PT ;  /* 0x000000154e1c7209 */ /* 0x000fe20007810000 */
[----:B------:R-:W-:-:S01]  /*34c0*/  FFMA.FTZ R48, R49, UR38, -R112 ;  /* 0x0000002631307c23 */ /* 0x000fc20008010870 */
[--C-:B------:R-:W-:Y:S01]  /*34d0*/  FFMA.FTZ R49, R72, UR38, -R112.reuse ;  /* 0x0000002648317c23 */ /* 0x100fe20008010870 */
[----:B------:R-:W-:-:S01]  /*34e0*/  FFMA.FTZ R72, R69, UR38, -R112 ;  /* 0x0000002645487c23 */ /* 0x000fc20008010870 */
[----:B------:R-:W-:Y:S01]  /*34f0*/  FMNMX.FTZ R21, R79, R28, !PT ;  /* 0x0000001c4f157209 */ /* 0x000fe20007810000 */
[----:B------:R-:W-:-:S02]  /*3500*/  IMAD.U32 R69, RZ, RZ, UR38 ;  /* 0x00000026ff457e24 */ /* 0x000fc4000f8e00ff */
[--C-:B------:R-:W-:Y:S01]  /*3510*/  FFMA.FTZ R7, R92, UR38, -R112.reuse ;  /* 0x000000265c077c23 */ /* 0x100fe20008010870 */
[----:B------:R-:W-:-:S01]  /*3520*/  FFMA.FTZ R10, R93, UR38, -R112 ;  /* 0x000000265d0a7c23 */ /* 0x000fc20008010870 */
[----:B------:R-:W-:Y:S01]  /*3530*/  FMNMX.FTZ R28, R82, R21, !PT ;  /* 0x00000015521c7209 */ /* 0x000fe20007810000 */
[----:B------:R-:W-:-:S01]  /*3540*/  FFMA.FTZ R9, R96, UR38, -R112 ;  /* 0x0000002660097c23 */ /* 0x000fc20008010870 */
[----:B------:R-:W-:Y:S01]  /*3550*/  MUFU.EX2 R21, R80 ;  /* 0x0000005000157308 */ /* 0x000fe20000000800 */
        /* <DEDUP_REMOVED lines=15> */
[----:B------:R2:W-:Y:S01]  /*3650*/  MUFU.EX2 R25, R84 ;  /* 0x0000005400197308 */ /* 0x0005e20000000800 */
[----:B------:R-:W-:-:S01]  /*3660*/  FFMA.FTZ R64, R64, UR38, -R112 ;  /* 0x0000002640407c23 */ /* 0x000fc20008010870 */
[----:B-1----:R-:W-:Y:S01]  /*3670*/  FMNMX.FTZ R29, R59, R32, !PT ;  /* 0x000000203b1d7209 */ /* 0x002fe20007810000 */
[----:B------:R-:W-:-:S01]  /*3680*/  FFMA.FTZ R32, R85, UR38, -R112 ;  /* 0x0000002655207c23 */ /* 0x000fc20008010870 */
[----:B------:R-:W-:Y:S01]  /*3690*/  FSEL R85, R35, -INF , P4 ;  /* 0xff80000023557808 */ /* 0x000fe20002000000 */
[----:B------:R-:W-:-:S01]  /*36a0*/  FFMA.FTZ R76, R76, UR38, -R112 ;  /* 0x000000264c4c7c23 */ /* 0x000fc20008010870 */
[----:B------:R-:W-:Y:S01]  /*36b0*/  FMNMX.FTZ R36, R62, R29, !PT ;  /* 0x0000001d3e247209 */ /* 0x000fe20007810000 */
[----:B------:R-:W-:-:S01]  /*36c0*/  FFMA.FTZ R61, R61, UR38, -R112 ;  /* 0x000000263d3d7c23 */ /* 0x000fc20008010870 */
[----:B------:R-:W-:Y:S01]  /*36d0*/  MUFU.EX2 R5, R5 ;  /* 0x0000000500057308 */ /* 0x000fe20000000800 */
[----:B--2---:R-:W-:-:S01]  /*36e0*/  FFMA.FTZ R84, R77, UR38, -R112 ;  /* 0x000000264d547c23 */ /* 0x004fc20008010870 */
[----:B------:R-:W-:Y:S01]  /*36f0*/  FMNMX.FTZ R29, R63, R36, !PT ;  /* 0x000000243f1d7209 */ /* 0x000fe20007810000 */
[--C-:B------:R-:W-:Y:S01]  /*3700*/  IMAD.MOV.U32 R107, RZ, RZ, R119.reuse ;  /* 0x000000ffff6b7224 */ /* 0x100fe200078e0077 */
[----:B------:R-:W-:Y:S01]  /*3710*/  FSEL R77, R34, -INF , P3 ;  /* 0xff800000224d7808 */ /* 0x000fe20001800000 */
[--C-:B------:R-:W-:Y:S01]  /*3720*/  IMAD.MOV.U32 R104, RZ, RZ, R119.reuse ;  /* 0x000000ffff687224 */ /* 0x100fe200078e0077 */
[----:B------:R-:W-:Y:S01]  /*3730*/  FMNMX.FTZ R36, R66, R29, !PT ;  /* 0x0000001d42247209 */ /* 0x000fe20007810000 */
[--C-:B------:R-:W-:Y:S01]  /*3740*/  IMAD.MOV.U32 R101, RZ, RZ, R119.reuse ;  /* 0x000000ffff657224 */ /* 0x100fe200078e0077 */
[----:B------:R1:W-:Y:S01]  /*3750*/  MUFU.EX2 R29, R56 ;  /* 0x00000038001d7308 */ /* 0x0003e20000000800 */
[----:B------:R-:W-:Y:S01]  /*3760*/  IMAD.MOV.U32 R100, RZ, RZ, R119 ;  /* 0x000000ffff647224 */ /* 0x000fe200078e0077 */
[----:B------:R-:W-:Y:S01]  /*3770*/  FMNMX.FTZ R33, R67, R36, !PT ;  /* 0x0000002443217209 */ /* 0x000fe20007810000 */
[----:B------:R-:W-:-:S01]  /*3780*/  FFMA.FTZ R36, R105, UR38, -R112 ;  /* 0x0000002669247c23 */ /* 0x000fc20008010870 */
[----:B------:R-:W-:-:S02]  /*3790*/  IMAD.MOV.U32 R105, RZ, RZ, R119 ;  /* 0x000000ffff697224 */ /* 0x000fc400078e0077 */
[----:B------:R-:W-:Y:S01]  /*37a0*/  FMNMX.FTZ R40, R70, R33, !PT ;  /* 0x0000002146287209 */ /* 0x000fe20007810000 */
[--C-:B------:R-:W-:Y:S01]  /*37b0*/  IMAD.MOV.U32 R97, RZ, RZ, R119.reuse ;  /* 0x000000ffff617224 */ /* 0x100fe200078e0077 */
[----:B------:R-:W-:Y:S01]  /*37c0*/  MUFU.EX2 R8, R8 ;  /* 0x0000000800087308 */ /* 0x000fe20000000800 */
[--C-:B------:R-:W-:Y:S01]  /*37d0*/  IMAD.MOV.U32 R96, RZ, RZ, R119.reuse ;  /* 0x000000ffff607224 */ /* 0x100fe200078e0077 */
[----:B------:R-:W-:Y:S01]  /*37e0*/  FMNMX.FTZ R33, R71, R40, !PT ;  /* 0x0000002847217209 */ /* 0x000fe20007810000 */
[----:B------:R-:W-:-:S03]  /*37f0*/  IMAD.MOV.U32 R93, RZ, RZ, R119 ;  /* 0x000000ffff5d7224 */ /* 0x000fc600078e0077 */
[----:B------:R-:W-:Y:S02]  /*3800*/  FMNMX.FTZ R40, R42, R33, !PT ;  /* 0x000000212a287209 */ /* 0x000fe40007810000 */
[----:B------:R-:W-:Y:S02]  /*3810*/  MUFU.EX2 R7, R7 ;  /* 0x0000000700077308 */ /* 0x000fe40000000800 */
[----:B------:R-:W-:-:S04]  /*3820*/  FMNMX.FTZ R37, R43, R40, !PT ;  /* 0x000000282b257209 */ /* 0x000fc80007810000 */
[----:B------:R-:W-:Y:S02]  /*3830*/  FMNMX.FTZ R40, R46, R37, !PT ;  /* 0x000000252e287209 */ /* 0x000fe40007810000 */
[----:B------:R-:W2:Y:S02]  /*3840*/  MUFU.EX2 R10, R10 ;  /* 0x0000000a000a7308 */ /* 0x000ea40000000800 */
[----:B------:R-:W-:-:S04]  /*3850*/  FMNMX.FTZ R37, R47, R40, !PT ;  /* 0x000000282f257209 */ /* 0x000fc80007810000 */
[----:B------:R-:W-:Y:S02]  /*3860*/  FMNMX.FTZ R40, R50, R37, !PT ;  /* 0x0000002532287209 */ /* 0x000fe40007810000 */
[----:B------:R-:W-:Y:S02]  /*3870*/  MUFU.EX2 R34, R84 ;  /* 0x0000005400227308 */ /* 0x000fe40000000800 */
[----:B------:R-:W-:Y:S01]  /*3880*/  FMNMX.FTZ R53, R51, R40, !PT ;  /* 0x0000002833357209 */ /* 0x000fe20007810000 */
[----:B------:R-:W-:Y:S01]  /*3890*/  FFMA.FTZ R40, R109, UR38, -R112 ;  /* 0x000000266d287c23 */ /* 0x000fe20008010870 */
[----:B------:R-:W-:Y:S02]  /*38a0*/  IMAD.MOV.U32 R109, RZ, RZ, R119 ;  /* 0x000000ffff6d7224 */ /* 0x000fe400078e0077 */
[----:B-1----:R-:W-:Y:S02]  /*38b0*/  FMNMX.FTZ R56, R54, R53, !PT ;  /* 0x0000003536387209 */ /* 0x002fe40007810000 */
[----:B------:R-:W-:Y:S01]  /*38c0*/  MUFU.EX2 R9, R9 ;  /* 0x0000000900097308 */ /* 0x000fe20000000800 */
[----:B--2---:R-:W-:-:S02]  /*38d0*/  F2FP.SATFINITE.E4M3.F32.PACK_AB_MERGE_C R200, R10, R7, RZ ;  /* 0x000000070ac8723e */ /* 0x004fc400048070ff */
[----:B------:R-:W-:Y:S02]  /*38e0*/  FMNMX.FTZ R53, R55, R56, !PT ;  /* 0x0000003837357209 */ /* 0x000fe40007810000 */
[----:B------:R-:W-:Y:S02]  /*38f0*/  F2FP.SATFINITE.E4M3.F32.PACK_AB_MERGE_C R200, R8, R5, R200 ;  /* 0x0000000508c8723e */ /* 0x000fe400048070c8 */
[----:B------:R-:W-:Y:S01]  /*3900*/  FMNMX.FTZ R56, R26, R53, !PT ;  /* 0x000000351a387209 */ /* 0x000fe20007810000 */
[----:B------:R-:W-:Y:S03]  /*3910*/  MUFU.EX2 R12, R12 ;  /* 0x0000000c000c7308 */ /* 0x000fe60000000800 */
[----:B------:R-:W-:Y:S02]  /*3920*/  FMNMX.FTZ R81, R27, R56, !PT ;  /* 0x000000381b517209 */ /* 0x000fe40007810000 */
[----:B------:R-:W-:Y:S01]  /*3930*/  FSEL R56, R31, -INF , P2 ;  /* 0xff8000001f387808 */ /* 0x000fe20001000000 */
[----:B------:R-:W-:-:S01]  /*3940*/  FFMA.FTZ R31, R60, UR38, -R112 ;  /* 0x000000263c1f7c23 */ /* 0x000fc20008010870 */
[----:B------:R-:W-:Y:S01]  /*3950*/  FMNMX.FTZ R81, R30, R81, !PT ;  /* 0x000000511e517209 */ /* 0x000fe20007810000 */
[----:B------:R-:W-:Y:S01]  /*3960*/  MUFU.EX2 R11, R11 ;  /* 0x0000000b000b7308 */ /* 0x000fe20000000800 */
[----:B0-----:R-:W-:Y:S01]  /*3970*/  LOP3.LUT P2, RZ, R111, 0x7f, RZ, 0xc0, !PT ;  /* 0x0000007f6fff7812 */ /* 0x001fe2000784c0ff */
[----:B------:R-:W-:Y:S01]  /*3980*/  IMAD.MOV.U32 R111, RZ, RZ, R119 ;  /* 0x000000ffff6f7224 */ /* 0x000fe200078e0077 */
[----:B------:R-:W-:-:S02]  /*3990*/  FMNMX.FTZ R80, R56, R81, !PT ;  /* 0x0000005138507209 */ /* 0x000fc40007810000 */
[----:B------:R-:W-:Y:S01]  /*39a0*/  FSEL R81, R38, -INF , P5 ;  /* 0xff80000026517808 */ /* 0x000fe20002800000 */
[----:B------:R-:W-:-:S01]  /*39b0*/  FFMA.FTZ R38, R41, UR38, -R112 ;  /* 0x0000002629267c23 */ /* 0x000fc20008010870 */
[----:B------:R-:W-:Y:S01]  /*39c0*/  FMNMX.FTZ R80, R77, R80, !PT ;  /* 0x000000504d507209 */ /* 0x000fe20007810000 */
[----:B------:R-:W-:-:S01]  /*39d0*/  FFMA.FTZ R41, R6, UR38, -R112 ;  /* 0x0000002606297c23 */ /* 0x000fc20008010870 */
[----:B------:R-:W0:Y:S02]  /*39e0*/  MUFU.EX2 R14, R14 ;  /* 0x0000000e000e7308 */ /* 0x000e240000000800 */
[----:B------:R-:W-:-:S03]  /*39f0*/  FMNMX.FTZ R80, R85, R80, !PT ;  /* 0x0000005055507209 */ /* 0x000fc60007810000 */
[----:B------:R-:W-:Y:S01]  /*3a00*/  @!P2 VIADD R4, R4, 0x33440 ;  /* 0x000334400404a836 */ /* 0x000fe20000000000 */
[----:B------:R-:W-:Y:S02]  /*3a10*/  FMNMX.FTZ R35, R81, R80, !PT ;  /* 0x0000005051237209 */ /* 0x000fe40007810000 */
[----:B------:R-:W-:Y:S02]  /*3a20*/  MUFU.EX2 R13, R13 ;  /* 0x0000000d000d7308 */ /* 0x000fe40000000800 */
[----:B------:R-:W-:Y:S01]  /*3a30*/  FMNMX.FTZ R60, R88, R35, !PT ;  /* 0x00000023583c7209 */ /* 0x000fe20007810000 */
[--C-:B------:R-:W-:Y:S01]  /*3a40*/  FFMA.FTZ R35, R44, UR38, -R112.reuse ;  /* 0x000000262c237c23 */ /* 0x100fe20008010870 */
[----:B------:R-:W-:-:S01]  /*3a50*/  FFMA.FTZ R44, R45, UR38, -R112 ;  /* 0x000000262d2c7c23 */ /* 0x000fc20008010870 */
[--C-:B------:R-:W-:Y:S01]  /*3a60*/  FFMA.FTZ R45, R68, UR38, -R112.reuse ;  /* 0x00000026442d7c23 */ /* 0x100fe20008010870 */
[----:B------:R-:W-:-:S01]  /*3a70*/  FFMA.FTZ R68, R73, UR38, -R112 ;  /* 0x0000002649447c23 */ /* 0x000fc20008010870 */
[----:B------:R-:W1:Y:S01]  /*3a80*/  SHFL.BFLY PT, R89, R60, 0x2, 0x1f ;  /* 0x0c401f003c597f89 */ /* 0x000e6200000e0000 */
[----:B------:R-:W-:-:S01]  /*3a90*/  FFMA.FTZ R112, R65, UR38, -R112 ;  /* 0x0000002641707c23 */ /* 0x000fc20008010870 */
[----:B------:R-:W-:Y:S01]  /*3aa0*/  MUFU.EX2 R20, R20 ;  /* 0x0000001400147308 */ /* 0x000fe20000000800 */
[----:B------:R-:W-:-:S02]  /*3ab0*/  @!P2 PRMT R4, RZ, 0x654, R4 ;  /* 0x00000654ff04a816 */ /* 0x000fc40000000004 */
[----:B0-----:R-:W-:Y:S02]  /*3ac0*/  F2FP.SATFINITE.E4M3.F32.PACK_AB_MERGE_C R202, R14, R11, RZ ;  /* 0x0000000b0eca723e */ /* 0x001fe400048070ff */
[----:B------:R0:W-:Y:S02]  /*3ad0*/  @!P2 SYNCS.ARRIVE.TRANS64.RED.A1T0 RZ, [R4+URZ], RZ ;  /* 0x000000ff04ffa9a7 */ /* 0x0001e4000810043f */
[----:B------:R-:W-:Y:S01]  /*3ae0*/  F2FP.SATFINITE.E4M3.F32.PACK_AB_MERGE_C R202, R12, R9, R202 ;  /* 0x000000090cca723e */ /* 0x000fe200048070ca */
[----:B------:R-:W2:Y:S08]  /*3af0*/  MUFU.EX2 R24, R24 ;  /* 0x0000001800187308 */ /* 0x000eb00000000800 */
[----:B------:R-:W-:Y:S01]  /*3b00*/  MUFU.EX2 R28, R28 ;  /* 0x0000001c001c7308 */ /* 0x000fe20000000800 */
[----:B-1----:R-:W-:-:S07]  /*3b10*/  FMNMX.FTZ R89, R60, R89, !PT ;  /* 0x000000593c597209 */ /* 0x002fce0007810000 */
[----:B------:R-:W-:Y:S01]  /*3b20*/  MUFU.EX2 R32, R32 ;  /* 0x0000002000207308 */ /* 0x000fe20000000800 */
[----:B--2---:R-:W-:Y:S01]  /*3b30*/  F2FP.SATFINITE.E4M3.F32.PACK_AB_MERGE_C R204, R24, R15, RZ ;  /* 0x0000000f18cc723e */ /* 0x004fe200048070ff */
[----:B------:R-:W1:Y:S03]  /*3b40*/  SHFL.BFLY PT, R6, R89, 0x1, 0x1f ;  /* 0x0c201f0059067f89 */ /* 0x000e6600000e0000 */
[----:B------:R-:W-:-:S03]  /*3b50*/  F2FP.SATFINITE.E4M3.F32.PACK_AB_MERGE_C R204, R20, R13, R204 ;  /* 0x0000000d14cc723e */ /* 0x000fc600048070cc */
[----:B------:R-:W-:Y:S08]  /*3b60*/  MUFU.EX2 R36, R36 ;  /* 0x0000002400247308 */ /* 0x000ff00000000800 */
[----:B------:R2:W-:Y:S08]  /*3b70*/  MUFU.EX2 R33, R106 ;  /* 0x0000006a00217308 */ /* 0x0005f00000000800 */
[----:B------:R-:W-:Y:S01]  /*3b80*/  MUFU.EX2 R52, R52 ;  /* 0x0000003400347308 */ /* 0x000fe20000000800 */
[----:B--2---:R-:W-:Y:S01]  /*3b90*/  IMAD.MOV.U32 R106, RZ, RZ, R119 ;  /* 0x000000ffff6a7224 */ /* 0x004fe200078e0077 */
[----:B-1----:R-:W-:-:S04]  /*3ba0*/  FMNMX.FTZ R6, R89, R6, !PT ;  /* 0x0000000659067209 */ /* 0x002fc80007810000 */
[C---:B------:R-:W-:Y:S01]  /*3bb0*/  FSETP.NEU.FTZ.AND P1, PT, R6.reuse, -INF , PT ;  /* 0xff8000000600780b */ /* 0x040fe20003f3d000 */
[----:B------:R-:W-:-:S01]  /*3bc0*/  FFMA.FTZ R69, R6, R69, -8 ;  /* 0xc100000006457423 */ /* 0x000fc20000010045 */
[----:B------:R-:W-:Y:S04]  /*3bd0*/  MUFU.EX2 R37, R108 ;  /* 0x0000006c00257308 */ /* 0x000fe80000000800 */
        /* <DEDUP_REMOVED lines=21> */
[----:B------:R-:W-:-:S01]  /*3d30*/  FADD.FTZ R66, R5, R8 ;  /* 0x0000000805427221 */ /* 0x000fc20000010000 */
[--C-:B------:R-:W-:Y:S01]  /*3d40*/  FFMA.FTZ R103, R103, UR38, -R89.reuse ;  /* 0x0000002667677c23 */ /* 0x100fe20008010859 */
[----:B------:R-:W-:-:S01]  /*3d50*/  FFMA.FTZ R79, R79, UR38, -R89 ;  /* 0x000000264f4f7c23 */ /* 0x000fc20008010859 */
[----:B------:R-:W-:Y:S01]  /*3d60*/  FFMA.FTZ R86, R86, UR38, -R89 ;  /* 0x0000002656567c23 */ /* 0x000fe20008010859 */
[----:B------:R-:W-:-:S01]  /*3d70*/  FADD.FTZ R91, R7, R66 ;  /* 0x00000042075b7221 */ /* 0x000fc20000010000 */
[----:B------:R-:W2:Y:S01]  /*3d80*/  MUFU.EX2 R94, R94 ;  /* 0x0000005e005e7308 */ /* 0x000ea20000000800 */
[----:B------:R-:W-:-:S01]  /*3d90*/  FFMA.FTZ R87, R87, UR38, -R89 ;  /* 0x0000002657577c23 */ /* 0x000fc20008010859 */
[----:B------:R-:W-:Y:S01]  /*3da0*/  FFMA.FTZ R58, R58, UR38, -R89 ;  /* 0x000000263a3a7c23 */ /* 0x000fe20008010859 */
[----:B------:R-:W-:-:S01]  /*3db0*/  FADD.FTZ R92, R10, R91 ;  /* 0x0000005b0a5c7221 */ /* 0x000fc20000010000 */
[--C-:B------:R-:W-:Y:S01]  /*3dc0*/  FFMA.FTZ R59, R59, UR38, -R89.reuse ;  /* 0x000000263b3b7c23 */ /* 0x100fe20008010859 */
[----:B------:R-:W-:-:S01]  /*3dd0*/  FFMA.FTZ R70, R70, UR38, -R89 ;  /* 0x0000002646467c23 */ /* 0x000fc20008010859 */
        /* <DEDUP_REMOVED lines=12> */
[----:B------:R-:W-:Y:S01]  /*3ea0*/  FADD.FTZ R67, R9, R92 ;  /* 0x0000005c09437221 */ /* 0x000fe20000010000 */
        /* <DEDUP_REMOVED lines=11> */
[----:B------:R-:W-:Y:S01]  /*3f60*/  F2FP.SATFINITE.E4M3.F32.PACK_AB_MERGE_C R94, R95, R94, RZ ;  /* 0x0000005e5f5e723e */ /* 0x000fe200048070ff */
[----:B------:R-:W-:Y:S01]  /*3f70*/  IMAD.MOV.U32 R108, RZ, RZ, R119 ;  /* 0x000000ffff6c7224 */ /* 0x000fe200078e0077 */
[----:B------:R-:W0:Y:S01]  /*3f80*/  MUFU.EX2 R102, R102 ;  /* 0x0000006600667308 */ /* 0x000e220000000800 */
[----:B-1----:R-:W-:-:S01]  /*3f90*/  FADD.FTZ R91, R69, R66 ;  /* 0x00000042455b7221 */ /* 0x002fc20000010000 */
[----:B------:R-:W-:Y:S01]  /*3fa0*/  FADD.FTZ R66, R12, R67 ;  /* 0x000000430c427221 */ /* 0x000fe20000010000 */
[----:B------:R-:W-:Y:S01]  /*3fb0*/  F2FP.SATFINITE.E4M3.F32.PACK_AB_MERGE_C R201, R80, R65, R94 ;  /* 0x0000004150c9723e */ /* 0x000fe2000480705e */
[----:B------:R-:W-:-:S02]  /*3fc0*/  IMAD.MOV.U32 R99, RZ, RZ, R119 ;  /* 0x000000ffff637224 */ /* 0x000fc400078e0077 */
[----:B------:R-:W-:-:S01]  /*3fd0*/  FADD.FTZ R67, R11, R66 ;  /* 0x000000420b437221 */ /* 0x000fc20000010000 */
[----:B------:R-:W-:Y:S01]  /*3fe0*/  IMAD.MOV.U32 R98, RZ, RZ, R119 ;  /* 0x000000ffff627224 */ /* 0x000fe200078e0077 */
[----:B------:R-:W1:Y:S01]  /*3ff0*/  MUFU.EX2 R103, R103 ;  /* 0x0000006700677308 */ /* 0x000e620000000800 */
[----:B--2---:R-:W-:-:S01]  /*4000*/  FADD.FTZ R91, R84, R91 ;  /* 0x0000005b545b7221 */ /* 0x004fc20000010000 */
[----:B------:R-:W-:Y:S01]  /*4010*/  FADD.FTZ R66, R14, R67 ;  /* 0x000000430e427221 */ /* 0x000fe20000010000 */
[--C-:B------:R-:W-:Y:S02]  /*4020*/  IMAD.MOV.U32 R95, RZ, RZ, R119.reuse ;  /* 0x000000ffff5f7224 */ /* 0x100fe400078e0077 */
[----:B------:R-:W-:Y:S02]  /*4030*/  IMAD.MOV.U32 R94, RZ, RZ, R119 ;  /* 0x000000ffff5e7224 */ /* 0x000fe400078e0077 */
[----:B------:R-:W-:-:S01]  /*4040*/  FADD.FTZ R67, R13, R66 ;  /* 0x000000420d437221 */ /* 0x000fc20000010000 */
[----:B------:R-:W-:Y:S01]  /*4050*/  IMAD.MOV.U32 R92, RZ, RZ, R119 ;  /* 0x000000ffff5c7224 */ /* 0x000fe200078e0077 */
[----:B------:R-:W2:Y:S01]  /*4060*/  MUFU.EX2 R73, R73 ;  /* 0x0000004900497308 */ /* 0x000ea20000000800 */
[----:B0-----:R-:W-:-:S01]  /*4070*/  FADD.FTZ R4, R102, R91 ;  /* 0x0000005b66047221 */ /* 0x001fc20000010000 */
[----:B------:R-:W-:-:S02]  /*4080*/  IMAD.MOV.U32 R89, RZ, RZ, R119 ;  /* 0x000000ffff597224 */ /* 0x000fc400078e0077 */
[--C-:B------:R-:W-:Y:S02]  /*4090*/  IMAD.MOV.U32 R80, RZ, RZ, R119.reuse ;  /* 0x000000ffff507224 */ /* 0x100fe400078e0077 */
[----:B------:R-:W-:Y:S02]  /*40a0*/  IMAD.MOV.U32 R65, RZ, RZ, R119 ;  /* 0x000000ffff417224 */ /* 0x000fe400078e0077 */
[----:B------:R-:W0:Y:S01]  /*40b0*/  MUFU.EX2 R74, R74 ;  /* 0x0000004a004a7308 */ /* 0x000e220000000800 */
[----:B-1----:R-:W-:-:S01]  /*40c0*/  FADD.FTZ R4, R103, R4 ;  /* 0x0000000467047221 */ /* 0x002fc20000010000 */
[----:B------:R-:W-:Y:S01]  /*40d0*/  F2FP.SATFINITE.E4M3.F32.PACK_AB_MERGE_C R102, R103, R102, RZ ;  /* 0x000000666766723e */ /* 0x000fe200048070ff */
[----:B------:R-:W-:-:S03]  /*40e0*/  IMAD.MOV.U32 R103, RZ, RZ, R119 ;  /* 0x000000ffff677224 */ /* 0x000fc600078e0077 */
[----:B------:R-:W-:Y:S01]  /*40f0*/  F2FP.SATFINITE.E4M3.F32.PACK_AB_MERGE_C R203, R84, R69, R102 ;  /* 0x0000004554cb723e */ /* 0x000fe20004807066 */
[----:B------:R-:W-:Y:S01]  /*4100*/  IMAD.MOV.U32 R102, RZ, RZ, R119 ;  /* 0x000000ffff667224 */ /* 0x000fe200078e0077 */
[----:B------:R-:W1:Y:S01]  /*4110*/  MUFU.EX2 R90, R90 ;  /* 0x0000005a005a7308 */ /* 0x000e620000000800 */
[----:B--2---:R-:W-:-:S01]  /*4120*/  FADD.FTZ R91, R73, R4 ;  /* 0x00000004495b7221 */ /* 0x004fc20000010000 */
[----:B------:R-:W-:Y:S01]  /*4130*/  FADD.FTZ R4, R20, R67 ;  /* 0x0000004314047221 */ /* 0x000fe20000010000 */
[--C-:B------:R-:W-:Y:S02]  /*4140*/  IMAD.MOV.U32 R84, RZ, RZ, R119.reuse ;  /* 0x000000ffff547224 */ /* 0x100fe400078e0077 */
[----:B------:R-:W-:Y:S02]  /*4150*/  IMAD.MOV.U32 R69, RZ, RZ, R119 ;  /* 0x000000ffff457224 */ /* 0x000fe400078e0077 */
[----:B------:R-:W-:-:S01]  /*4160*/  FADD.FTZ R67, R15, R4 ;  /* 0x000000040f437221 */ /* 0x000fc20000010000 */
[----:B------:R-:W2:Y:S01]  /*4170*/  MUFU.EX2 R79, R79 ;  /* 0x0000004f004f7308 */ /* 0x000ea20000000800 */
[----:B0-----:R-:W-:-:S02]  /*4180*/  FADD.FTZ R91, R74, R91 ;  /* 0x0000005b4a5b7221 */ /* 0x001fc40000010000 */
[----:B------:R-:W-:Y:S01]  /*4190*/  FADD.FTZ R66, R24, R67 ;  /* 0x0000004318427221 */ /* 0x000fe20000010000 */
[----:B------:R-:W-:-:S03]  /*41a0*/  IMAD.MOV.U32 R24, RZ, RZ, R119 ;  /* 0x000000ffff187224 */ /* 0x000fc600078e0077 */
[----:B------:R-:W-:Y:S01]  /*41b0*/  FADD.FTZ R67, R21, R66 ;  /* 0x0000004215437221 */ /* 0x000fe20000010000 */
[----:B------:R-:W0:Y:S01]  /*41c0*/  MUFU.EX2 R75, R75 ;  /* 0x0000004b004b7308 */ /* 0x000e220000000800 */
[----:B-1----:R-:W-:-:S07]  /*41d0*/  FADD.FTZ R4, R90, R91 ;  /* 0x0000005b5a047221 */ /* 0x002fce0000010000 */
[----:B------:R-:W1:Y:S01]  /*41e0*/  MUFU.EX2 R78, R78 ;  /* 0x0000004e004e7308 */ /* 0x000e620000000800 */
[----:B--2---:R-:W-:-:S01]  /*41f0*/  FADD.FTZ R4, R79, R4 ;  /* 0x000000044f047221 */ /* 0x004fc20000010000 */
[----:B------:R-:W-:Y:S01]  /*4200*/  F2FP.SATFINITE.E4M3.F32.PACK_AB_MERGE_C R79, R79, R90, RZ ;  /* 0x0000005a4f4f723e */ /* 0x000fe200048070ff */
[----:B------:R-:W-:-:S03]  /*4210*/  IMAD.MOV.U32 R90, RZ, RZ, R119 ;  /* 0x000000ffff5a7224 */ /* 0x000fc600078e0077 */
[----:B------:R-:W-:Y:S01]  /*4220*/  F2FP.SATFINITE.E4M3.F32.PACK_AB_MERGE_C R205, R74, R73, R79 ;  /* 0x000000494acd723e */ /* 0x000fe2000480704f */
[----:B------:R-:W-:Y:S01]  /*4230*/  IMAD.MOV.U32 R79, RZ, RZ, R119 ;  /* 0x000000ffff4f7224 */ /* 0x000fe200078e0077 */
[----:B------:R-:W2:Y:S01]  /*4240*/  MUFU.EX2 R86, R86 ;  /* 0x0000005600567308 */ /* 0x000ea20000000800 */
[----:B0-----:R-:W-:-:S01]  /*4250*/  FADD.FTZ R91, R75, R4 ;  /* 0x000000044b5b7221 */ /* 0x001fc20000010000 */
[----:B------:R-:W-:Y:S01]  /*4260*/  FADD.FTZ R4, R28, R67 ;  /* 0x000000431c047221 */ /* 0x000fe20000010000 */
[--C-:B------:R-:W-:Y:S02]  /*4270*/  IMAD.MOV.U32 R74, RZ, RZ, R119.reuse ;  /* 0x000000ffff4a7224 */ /* 0x100fe400078e0077 */
[----:B------:R-:W-:Y:S02]  /*4280*/  IMAD.MOV.U32 R73, RZ, RZ, R119 ;  /* 0x000000ffff497224 */ /* 0x000fe400078e0077 */
[----:B------:R-:W-:-:S01]  /*4290*/  FADD.FTZ R67, R25, R4 ;  /* 0x0000000419437221 */ /* 0x000fc20000010000 */
[----:B------:R-:W-:Y:S01]  /*42a0*/  F2FP.SATFINITE.E4M3.F32.PACK_AB_MERGE_C R25, R32, R25, RZ ;  /* 0x000000192019723e */ /* 0x000fe200048070ff */
        /* <DEDUP_REMOVED lines=13> */
[----:B------:R-:W-:Y:S01]  /*4380*/  F2FP.SATFINITE.E4M3.F32.PACK_AB_MERGE_C R33, R52, R33, RZ ;  /* 0x000000213421723e */ /* 0x000fe200048070ff */
[----:B------:R-:W2:Y:S01]  /*4390*/  MUFU.EX2 R59, R59 ;  /* 0x0000003b003b7308 */ /* 0x000ea20000000800 */
[----:B0-----:R-:W-:-:S01]  /*43a0*/  FADD.FTZ R7, R87, R4 ;  /* 0x0000000457077221 */ /* 0x001fc20000010000 */
[----:B------:R-:W-:Y:S01]  /*43b0*/  FADD.FTZ R52, R52, R11 ;  /* 0x0000000b34347221 */ /* 0x000fe20000010000 */
[----:B------:R-:W-:Y:S01]  /*43c0*/  F2FP.SATFINITE.E4M3.F32.PACK_AB_MERGE_C R86, R87, R86, RZ ;  /* 0x000000565756723e */ /* 0x000fe200048070ff */
[----:B------:R-:W-:Y:S01]  /*43d0*/  IMAD.MOV.U32 R87, RZ, RZ, R119 ;  /* 0x000000ffff577224 */ /* 0x000fe200078e0077 */
[----:B------:R-:W-:Y:S01]  /*43e0*/  F2FP.SATFINITE.E4M3.F32.PACK_AB_MERGE_C R208, R36, R29, R33 ;  /* 0x0000001d24d0723e */ /* 0x000fe20004807021 */
[----:B------:R-:W-:Y:S01]  /*43f0*/  FADD.FTZ R11, R37, R52 ;  /* 0x00000034250b7221 */ /* 0x000fe20000010000 */
[----:B------:R-:W-:Y:S01]  /*4400*/  F2FP.SATFINITE.E4M3.F32.PACK_AB_MERGE_C R207, R78, R75, R86 ;  /* 0x0000004b4ecf723e */ /* 0x000fe20004807056 */
[----:B------:R-:W0:Y:S01]  /*4410*/  MUFU.EX2 R82, R82 ;  /* 0x0000005200527308 */ /* 0x000e220000000800 */
[----:B-1----:R-:W-:-:S01]  /*4420*/  FADD.FTZ R4, R58, R7 ;  /* 0x000000073a047221 */ /* 0x002fc20000010000 */
[----:B------:R-:W-:Y:S01]  /*4430*/  FADD.FTZ R10, R40, R11 ;  /* 0x0000000b280a7221 */ /* 0x000fe20000010000 */
[----:B------:R-:W-:-:S02]  /*4440*/  IMAD.MOV.U32 R86, RZ, RZ, R119 ;  /* 0x000000ffff567224 */ /* 0x000fc400078e0077 */
[--C-:B------:R-:W-:Y:S02]  /*4450*/  IMAD.MOV.U32 R78, RZ, RZ, R119.reuse ;  /* 0x000000ffff4e7224 */ /* 0x100fe400078e0077 */
[----:B------:R-:W-:Y:S01]  /*4460*/  IMAD.MOV.U32 R75, RZ, RZ, R119 ;  /* 0x000000ffff4b7224 */ /* 0x000fe200078e0077 */
[----:B------:R-:W1:Y:S01]  /*4470*/  MUFU.EX2 R83, R83 ;  /* 0x0000005300537308 */ /* 0x000e620000000800 */
[----:B--2---:R-:W-:-:S01]  /*4480*/  FADD.FTZ R7, R59, R4 ;  /* 0x000000043b077221 */ /* 0x004fc20000010000 */
[--C-:B------:R-:W-:Y:S02]  /*4490*/  IMAD.MOV.U32 R52, RZ, RZ, R119.reuse ;  /* 0x000000ffff347224 */ /* 0x100fe400078e0077 */
[--C-:B------:R-:W-:Y:S02]  /*44a0*/  IMAD.MOV.U32 R36, RZ, RZ, R119.reuse ;  /* 0x000000ffff247224 */ /* 0x100fe400078e0077 */
[----:B------:R-:W-:Y:S02]  /*44b0*/  IMAD.MOV.U32 R33, RZ, RZ, R119 ;  /* 0x000000ffff217224 */ /* 0x000fe400078e0077 */
        /* <DEDUP_REMOVED lines=11> */
[----:B------:R1:W3:Y:S01]  /*4570*/  MUFU.EX2 R53, R110 ;  /* 0x0000006e00357308 */ /* 0x0002e20000000800 */
[----:B--2---:R-:W-:-:S01]  /*4580*/  FADD.FTZ R4, R62, R7 ;  /* 0x000000073e047221 */ /* 0x004fc20000010000 */
[--C-:B------:R-:W-:Y:S02]  /*4590*/  IMAD.MOV.U32 R59, RZ, RZ, R119.reuse ;  /* 0x000000ffff3b7224 */ /* 0x100fe400078e0077 */
[----:B------:R-:W-:-:S04]  /*45a0*/  IMAD.MOV.U32 R58, RZ, RZ, R119 ;  /* 0x000000ffff3a7224 */ /* 0x000fc800078e0077 */
[----:B------:R-:W2:Y:S01]  /*45b0*/  MUFU.EX2 R70, R70 ;  /* 0x0000004600467308 */ /* 0x000ea20000000800 */
[----:B0-----:R-:W-:-:S01]  /*45c0*/  FADD.FTZ R7, R63, R4 ;  /* 0x000000043f077221 */ /* 0x001fc20000010000 */
[----:B-1----:R-:W-:-:S06]  /*45d0*/  IMAD.MOV.U32 R110, RZ, RZ, R119 ;  /* 0x000000ffff6e7224 */ /* 0x002fcc00078e0077 */
[----:B------:R-:W0:Y:S01]  /*45e0*/  MUFU.EX2 R71, R71 ;  /* 0x0000004700477308 */ /* 0x000e220000000800 */
[----:B---3--:R-:W-:-:S01]  /*45f0*/  FADD.FTZ R11, R53, R10 ;  /* 0x0000000a350b7221 */ /* 0x008fc20000010000 */
[----:B------:R-:W-:-:S03]  /*4600*/  F2FP.SATFINITE.E4M3.F32.PACK_AB_MERGE_C R53, R34, R53, RZ ;  /* 0x000000352235723e */ /* 0x000fc600048070ff */
[----:B------:R-:W-:Y:S01]  /*4610*/  FADD.FTZ R34, R34, R11 ;  /* 0x0000000b22227221 */ /* 0x000fe20000010000 */
[----:B------:R-:W-:Y:S01]  /*4620*/  F2FP.SATFINITE.E4M3.F32.PACK_AB_MERGE_C R210, R40, R37, R53 ;  /* 0x0000002528d2723e */ /* 0x000fe20004807035 */
[----:B------:R-:W-:Y:S01]  /*4630*/  IMAD.MOV.U32 R53, RZ, RZ, R119 ;  /* 0x000000ffff357224 */ /* 0x000fe200078e0077 */
[----:B------:R-:W1:Y:S01]  /*4640*/  MUFU.EX2 R31, R31 ;  /* 0x0000001f001f7308 */ /* 0x000e620000000800 */
[----:B--2---:R-:W-:-:S01]  /*4650*/  FADD.FTZ R4, R70, R7 ;  /* 0x0000000746047221 */ /* 0x004fc20000010000 */
[--C-:B------:R-:W-:Y:S02]  /*4660*/  IMAD.MOV.U32 R40, RZ, RZ, R119.reuse ;  /* 0x000000ffff287224 */ /* 0x100fe400078e0077 */
[----:B------:R-:W-:-:S04]  /*4670*/  IMAD.MOV.U32 R37, RZ, RZ, R119 ;  /* 0x000000ffff257224 */ /* 0x000fc800078e0077 */
[----:B------:R-:W2:Y:S01]  /*4680*/  MUFU.EX2 R42, R42 ;  /* 0x0000002a002a7308 */ /* 0x000ea20000000800 */
        /* <DEDUP_REMOVED lines=9> */
[----:B------:R-:W1:Y:S01]  /*4720*/  MUFU.EX2 R43, R43 ;  /* 0x0000002b002b7308 */ /* 0x000e620000000800 */
[----:B--2---:R-:W-:-:S01]  /*4730*/  FADD.FTZ R4, R42, R71 ;  /* 0x000000472a047221 */ /* 0x004fc20000010000 */
[----:B------:R-:W-:-:S06]  /*4740*/  IMAD.MOV.U32 R71, RZ, RZ, R119 ;  /* 0x000000ffff477224 */ /* 0x000fcc00078e0077 */
        /* <DEDUP_REMOVED lines=9> */
[C---:B-1----:R-:W-:Y:S01]  /*47e0*/  F2FP.SATFINITE.E4M3.F32.PACK_AB_MERGE_C R35, R44.reuse, R35, RZ ;  /* 0x000000232c23723e */ /* 0x042fe200048070ff */
[----:B------:R-:W-:-:S03]  /*47f0*/  FADD.FTZ R44, R44, R9 ;  /* 0x000000092c2c7221 */ /* 0x000fc60000010000 */
[----:B------:R-:W-:Y:S01]  /*4800*/  F2FP.SATFINITE.E4M3.F32.PACK_AB_MERGE_C R212, R38, R31, R35 ;  /* 0x0000001f26d4723e */ /* 0x000fe20004807023 */
[--C-:B------:R-:W-:Y:S02]  /*4810*/  IMAD.MOV.U32 R38, RZ, RZ, R119.reuse ;  /* 0x000000ffff267224 */ /* 0x100fe400078e0077 */
[----:B------:R-:W1:Y:S01]  /*4820*/  MUFU.EX2 R50, R50 ;  /* 0x0000003200327308 */ /* 0x000e620000000800 */
[C---:B--2---:R-:W-:Y:S01]  /*4830*/  F2FP.SATFINITE.E4M3.F32.PACK_AB_MERGE_C R46, R47.reuse, R46, RZ ;  /* 0x0000002e2f2e723e */ /* 0x044fe200048070ff */
[----:B------:R-:W-:Y:S01]  /*4840*/  FADD.FTZ R47, R47, R4 ;  /* 0x000000042f2f7221 */ /* 0x000fe20000010000 */
[--C-:B------:R-:W-:Y:S02]  /*4850*/  IMAD.MOV.U32 R35, RZ, RZ, R119.reuse ;  /* 0x000000ffff237224 */ /* 0x100fe400078e0077 */
[----:B------:R-:W-:Y:S01]  /*4860*/  F2FP.SATFINITE.E4M3.F32.PACK_AB_MERGE_C R213, R43, R42, R46 ;  /* 0x0000002a2bd5723e */ /* 0x000fe2000480702e */
        /* <DEDUP_REMOVED lines=8> */
[--C-:B------:R-:W-:Y:S02]  /*48f0*/  IMAD.MOV.U32 R47, RZ, RZ, R119.reuse ;  /* 0x000000ffff2f7224 */ /* 0x100fe400078e0077 */
[----:B------:R-:W-:-:S04]  /*4900*/  IMAD.MOV.U32 R31, RZ, RZ, R119 ;  /* 0x000000ffff1f7224 */ /* 0x000fc800078e0077 */
[----:B------:R-:W-:Y:S01]  /*4910*/  MUFU.EX2 R41, R41 ;  /* 0x0000002900297308 */ /* 0x000fe20000000800 */
[----:B--2---:R-:W-:-:S07]  /*4920*/  FADD.FTZ R8, R48, R7 ;  /* 0x0000000730087221 */ /* 0x004fce0000010000 */
[----:B------:R-:W1:Y:S01]  /*4930*/  MUFU.EX2 R60, R57 ;  /* 0x00000039003c7308 */ /* 0x000e620000000800 */
[----:B0-----:R-:W-:-:S07]  /*4940*/  FADD.FTZ R7, R51, R4 ;  /* 0x0000000433077221 */ /* 0x001fce0000010000 */
[----:B------:R-:W0:Y:S08]  /*4950*/  MUFU.EX2 R54, R54 ;  /* 0x0000003600367308 */ /* 0x000e300000000800 */
[----:B------:R-:W2:Y:S01]  /*4960*/  MUFU.EX2 R55, R55 ;  /* 0x0000003700377308 */ /* 0x000ea20000000800 */
[----:B-1----:R-:W-:Y:S01]  /*4970*/  F2FP.SATFINITE.E4M3.F32.PACK_AB_MERGE_C R9, R60, R41, RZ ;  /* 0x000000293c09723e */ /* 0x002fe200048070ff */
[----:B------:R-:W-:-:S03]  /*4980*/  FADD.FTZ R41, R41, R8 ;  /* 0x0000000829297221 */ /* 0x000fc60000010000 */
[----:B------:R-:W-:Y:S01]  /*4990*/  F2FP.SATFINITE.E4M3.F32.PACK_AB_MERGE_C R214, R48, R39, R9 ;  /* 0x0000002730d6723e */ /* 0x000fe20004807009 */
[----:B------:R-:W-:-:S01]  /*49a0*/  FADD.FTZ R60, R60, R41 ;  /* 0x000000293c3c7221 */ /* 0x000fc20000010000 */
[----:B------:R-:W-:Y:S01]  /*49b0*/  IMAD.MOV.U32 R48, RZ, RZ, R119 ;  /* 0x000000ffff307224 */ /* 0x000fe200078e0077 */
[----:B------:R-:W-:Y:S01]  /*49c0*/  MUFU.EX2 R49, R49 ;  /* 0x0000003100317308 */ /* 0x000fe20000000800 */
[----:B0-----:R-:W-:-:S01]  /*49d0*/  FADD.FTZ R8, R54, R7 ;  /* 0x0000000736087221 */ /* 0x001fc20000010000 */
[--C-:B------:R-:W-:Y:S02]  /*49e0*/  IMAD.MOV.U32 R41, RZ, RZ, R119.reuse ;  /* 0x000000ffff297224 */ /* 0x100fe400078e0077 */
[----:B------:R-:W-:-:S04]  /*49f0*/  IMAD.MOV.U32 R39, RZ, RZ, R119 ;  /* 0x000000ffff277224 */ /* 0x000fc800078e0077 */
[----:B------:R-:W0:Y:S01]  /*4a00*/  MUFU.EX2 R68, R68 ;  /* 0x0000004400447308 */ /* 0x000e220000000800 */
[C---:B--2---:R-:W-:Y:S01]  /*4a10*/  F2FP.SATFINITE.E4M3.F32.PACK_AB_MERGE_C R54, R55.reuse, R54, RZ ;  /* 0x000000363736723e */ /* 0x044fe200048070ff */
[----:B------:R-:W-:-:S03]  /*4a20*/  FADD.FTZ R55, R55, R8 ;  /* 0x0000000837377221 */ /* 0x000fc60000010000 */
[----:B------:R-:W-:Y:S01]  /*4a30*/  F2FP.SATFINITE.E4M3.F32.PACK_AB_MERGE_C R215, R51, R50, R54 ;  /* 0x0000003233d7723e */ /* 0x000fe20004807036 */
[--C-:B------:R-:W-:Y:S02]  /*4a40*/  IMAD.MOV.U32 R54, RZ, RZ, R119.reuse ;  /* 0x000000ffff367224 */ /* 0x100fe400078e0077 */
[----:B------:R-:W1:Y:S01]  /*4a50*/  MUFU.EX2 R45, R45 ;  /* 0x0000002d002d7308 */ /* 0x000e620000000800 */
[--C-:B------:R-:W-:Y:S02]  /*4a60*/  IMAD.MOV.U32 R51, RZ, RZ, R119.reuse ;  /* 0x000000ffff337224 */ /* 0x100fe400078e0077 */
[----:B------:R-:W-:-:S05]  /*4a70*/  IMAD.MOV.U32 R50, RZ, RZ, R119 ;  /* 0x000000ffff327224 */ /* 0x000fca00078e0077 */
        /* <DEDUP_REMOVED lines=14> */
[----:B------:R0:W3:Y:S01]  /*4b60*/  MUFU.EX2 R5, R56 ;  /* 0x0000003800057308 */ /* 0x0000e20000000800 */
[----:B-1----:R-:W-:-:S01]  /*4b70*/  FADD.FTZ R7, R27, R8 ;  /* 0x000000081b077221 */ /* 0x002fc20000010000 */
[----:B------:R-:W-:Y:S01]  /*4b80*/  FADD.FTZ R68, R68, R49 ;  /* 0x0000003144447221 */ /* 0x000fe20000010000 */
[----:B------:R-:W-:-:S05]  /*4b90*/  IMAD.MOV.U32 R49, RZ, RZ, R119 ;  /* 0x000000ffff317224 */ /* 0x000fca00078e0077 */
[----:B------:R-:W1:Y:S01]  /*4ba0*/  MUFU.EX2 R57, R76 ;  /* 0x0000004c00397308 */ /* 0x000e620000000800 */
[----:B--2---:R-:W-:-:S01]  /*4bb0*/  FADD.FTZ R8, R30, R7 ;  /* 0x000000071e087221 */ /* 0x004fc20000010000 */
[----:B0-----:R-:W-:-:S06]  /*4bc0*/  IMAD.MOV.U32 R56, RZ, RZ, R119 ;  /* 0x000000ffff387224 */ /* 0x001fcc00078e0077 */
[----:B------:R-:W-:Y:S01]  /*4bd0*/  MUFU.EX2 R61, R61 ;  /* 0x0000003d003d7308 */ /* 0x000fe20000000800 */
[----:B---3--:R-:W-:-:S01]  /*4be0*/  FADD.FTZ R8, R5, R8 ;  /* 0x0000000805087221 */ /* 0x008fc20000010000 */
[----:B------:R-:W-:-:S04]  /*4bf0*/  F2FP.SATFINITE.E4M3.F32.PACK_AB_MERGE_C R30, R5, R30, RZ ;  /* 0x0000001e051e723e */ /* 0x000fc800048070ff */
[----:B------:R-:W-:Y:S01]  /*4c00*/  F2FP.SATFINITE.E4M3.F32.PACK_AB_MERGE_C R217, R27, R26, R30 ;  /* 0x0000001a1bd9723e */ /* 0x000fe2000480701e */
[----:B------:R-:W-:Y:S01]  /*4c10*/  IMAD.MOV.U32 R30, RZ, RZ, R119 ;  /* 0x000000ffff1e7224 */ /* 0x000fe200078e0077 */
[----:B------:R0:W2:Y:S01]  /*4c20*/  MUFU.EX2 R76, R112 ;  /* 0x00000070004c7308 */ /* 0x0000a20000000800 */
[----:B-1----:R-:W-:-:S01]  /*4c30*/  FADD.FTZ R5, R57, R68 ;  /* 0x0000004439057221 */ /* 0x002fc20000010000 */
[--C-:B------:R-:W-:Y:S02]  /*4c40*/  IMAD.MOV.U32 R68, RZ, RZ, R119.reuse ;  /* 0x000000ffff447224 */ /* 0x100fe400078e0077 */
[--C-:B------:R-:W-:Y:S02]  /*4c50*/  IMAD.MOV.U32 R27, RZ, RZ, R119.reuse ;  /* 0x000000ffff1b7224 */ /* 0x100fe400078e0077 */
[--C-:B------:R-:W-:Y:S02]  /*4c60*/  IMAD.MOV.U32 R26, RZ, RZ, R119.reuse ;  /* 0x000000ffff1a7224 */ /* 0x100fe400078e0077 */
[----:B------:R-:W1:Y:S01]  /*4c70*/  MUFU.EX2 R77, R77 ;  /* 0x0000004d004d7308 */ /* 0x000e620000000800 */
[----:B0-----:R-:W-:-:S07]  /*4c80*/  IMAD.MOV.U32 R112, RZ, RZ, R119 ;  /* 0x000000ffff707224 */ /* 0x001fce00078e0077 */
[----:B------:R-:W0:Y:S01]  /*4c90*/  MUFU.EX2 R72, R72 ;  /* 0x0000004800487308 */ /* 0x000e220000000800 */
[----:B--2---:R-:W-:-:S07]  /*4ca0*/  F2FP.SATFINITE.E4M3.F32.PACK_AB_MERGE_C R9, R76, R61, RZ ;  /* 0x0000003d4c09723e */ /* 0x004fce00048070ff */
[----:B------:R2:W3:Y:S01]  /*4cb0*/  MUFU.EX2 R4, R85 ;  /* 0x0000005500047308 */ /* 0x0004e20000000800 */
[----:B-1----:R-:W-:-:S07]  /*4cc0*/  FADD.FTZ R7, R77, R8 ;  /* 0x000000084d077221 */ /* 0x002fce0000010000 */
[----:B------:R-:W-:Y:S01]  /*4cd0*/  MUFU.EX2 R81, R81 ;  /* 0x0000005100517308 */ /* 0x000fe20000000800 */
[C---:B0-----:R-:W-:Y:S01]  /*4ce0*/  F2FP.SATFINITE.E4M3.F32.PACK_AB_MERGE_C R218, R72.reuse, R57, R9 ;  /* 0x0000003948da723e */ /* 0x041fe20004807009 */
[----:B------:R-:W-:Y:S01]  /*4cf0*/  FADD.FTZ R72, R72, R5 ;  /* 0x0000000548487221 */ /* 0x000fe20000010000 */
[--C-:B--2---:R-:W-:Y:S02]  /*4d00*/  IMAD.MOV.U32 R85, RZ, RZ, R119.reuse ;  /* 0x000000ffff557224 */ /* 0x104fe400078e0077 */
[----:B------:R-:W-:Y:S02]  /*4d10*/  IMAD.MOV.U32 R57, RZ, RZ, R119 ;  /* 0x000000ffff397224 */ /* 0x000fe400078e0077 */
[----:B------:R-:W-:-:S01]  /*4d20*/  FADD.FTZ R5, R61, R72 ;  /* 0x000000483d057221 */ /* 0x000fc20000010000 */
[----:B------:R-:W-:Y:S01]  /*4d30*/  IMAD.MOV.U32 R72, RZ, RZ, R119 ;  /* 0x000000ffff487224 */ /* 0x000fe200078e0077 */
[----:B------:R-:W0:Y:S01]  /*4d40*/  MUFU.EX2 R88, R88 ;  /* 0x0000005800587308 */ /* 0x000e220000000800 */
[----:B---3--:R-:W-:-:S01]  /*4d50*/  FADD.FTZ R8, R4, R7 ;  /* 0x0000000704087221 */ /* 0x008fc20000010000 */
[----:B------:R-:W-:Y:S01]  /*4d60*/  FADD.FTZ R5, R76, R5 ;  /* 0x000000054c057221 */ /* 0x000fe20000010000 */
[----:B------:R-:W-:-:S02]  /*4d70*/  IMAD.MOV.U32 R76, RZ, RZ, R119 ;  /* 0x000000ffff4c7224 */ /* 0x000fc400078e0077 */
[----:B------:R-:W-:Y:S01]  /*4d80*/  IMAD.MOV.U32 R61, RZ, RZ, R119 ;  /* 0x000000ffff3d7224 */ /* 0x000fe200078e0077 */
[----:B0-----:R-:W-:Y:S01]  /*4d90*/  F2FP.SATFINITE.E4M3.F32.PACK_AB_MERGE_C R7, R88, R81, RZ ;  /* 0x000000515807723e */ /* 0x001fe200048070ff */
[----:B------:R-:W-:-:S03]  /*4da0*/  FADD.FTZ R81, R81, R8 ;  /* 0x0000000851517221 */ /* 0x000fc60000010000 */
[----:B------:R-:W-:Y:S01]  /*4db0*/  F2FP.SATFINITE.E4M3.F32.PACK_AB_MERGE_C R219, R4, R77, R7 ;  /* 0x0000004d04db723e */ /* 0x000fe20004807007 */
[----:B------:R-:W-:-:S01]  /*4dc0*/  FADD.FTZ R4, R88, R81 ;  /* 0x0000005158047221 */ /* 0x000fc20000010000 */
        /* <DEDUP_REMOVED lines=57> */
.L_x_3033:
[----:B------:R-:W-:Y:S01]  /*5160*/  ISETP.NE.AND P2, PT, RZ, UR41, PT ;  /* 0x00000029ff007c0c */ /* 0x000fe2000bf45270 */
[----:B------:R-:W-:-:S04]  /*5170*/  UISETP.NE.AND UP0, UPT, UR50, 0x1, UPT ;  /* 0x000000013200788c */ /* 0x000fc8000bf05270 */
[----:B------:R-:W-:-:S04]  /*5180*/  USEL UR43, URZ, 0x1, UP0 ;  /* 0x000000013f2b7887 */ /* 0x000fc80008000000 */
[----:B------:R-:W-:-:S04]  /*5190*/  ULOP3.LUT UR43, UR52, UR43, URZ, 0x3c, !UPT ;  /* 0x0000002b342b7292 */ /* 0x000fc8000f8e3c3f */
[----:B------:R-:W-:Y:S08]  /*51a0*/  @P2 BRA `(.L_x_3024) ;  /* 0x0000000000442947 */ /* 0x000ff00003800000 */
[----:B------:R-:W-:Y:S05]  /*51b0*/  @!P0 BRA `(.L_x_3025) ;  /* 0x0000000000048947 */ /* 0x000fea0003800000 */
[----:B------:R-:W-:Y:S01]  /*51c0*/  BPT.TRAP 0x1 ;  /* 0x000000040000795c */ /* 0x000fe20000300000 */
.L_x_3025:
        /* <DEDUP_REMOVED lines=12> */
.L_x_3026:
[----:B-1----:R-:W-:Y:S05]  /*5290*/  @P1 BRA `(.L_x_3024) ;  /* 0x0000000000081947 */ /* 0x002fea0003800000 */
[----:B------:R-:W1:Y:S02]  /*52a0*/  SYNCS.PHASECHK.TRANS64.TRYWAIT P1, [UR6+0x33430], R0 ;  /* 0x03343000ff0075a7 */ /* 0x000e640008020146 */
[----:B-1----:R-:W-:Y:S05]  /*52b0*/  @!P1 BRA `(.L_x_3027) ;  /* 0x000000c000cc9947 */ /* 0x002fea0003800000 */
.L_x_3024:
[----:B01----:R-:W-:Y:S01]  /*52c0*/  VIADD R0, R23, 0x8 ;  /* 0x0000000817007836 */ /* 0x003fe20000000000 */
        /* <DEDUP_REMOVED lines=185> */
[----:B0-----:R-:W-:Y:S05]  /*5e60*/  @P2 BRA `(.L_x_3028) ;  /* 0x0000000000382947 */ /* 0x001fea0003800000 */
[----:B------:R-:W-:Y:S05]  /*5e70*/  @!P0 BRA `(.L_x_3029) ;  /* 0x0000000000048947 */ /* 0x000fea0003800000 */
[----:B------:R-:W-:Y:S01]  /*5e80*/  BPT.TRAP 0x1 ;  /* 0x000000040000795c */ /* 0x000fe20000300000 */
.L_x_3029:
        /* <DEDUP_REMOVED lines=9> */
.L_x_3030:
[----:B-1----:R-:W-:Y:S05]  /*5f20*/  @P1 BRA `(.L_x_3028) ;  /* 0x0000000000081947 */ /* 0x002fea0003800000 */
[----:B------:R-:W1:Y:S02]  /*5f30*/  SYNCS.PHASECHK.TRANS64.TRYWAIT P1, [UR6+0x33450], R0 ;  /* 0x03345000ff0075a7 */ /* 0x000e640008020146 */
[----:B-1----:R-:W-:Y:S05]  /*5f40*/  @!P1 BRA `(.L_x_3031) ;  /* 0x000000b400c09947 */ /* 0x002fea0003800000 */
.L_x_3028:
[----:B01----:R-:W-:Y:S01]  /*5f50*/  FMNMX.FTZ R0, R184, R7, !PT ;  /* 0x00000007b8007209 */ /* 0x003fe20007810000 */
[----:B------:R-:W0:Y:S01]  /*5f60*/  S2UR UR6, SR_CgaCtaId ;  /* 0x00000000000679c3 */ /* 0x000e220000008800 */
[----:B------:R-:W-:Y:S01]  /*5f70*/  FMNMX.FTZ R2, R186, R9, !PT ;  /* 0x00000009ba027209 */ /* 0x000fe20007810000 */
[----:B------:R-:W-:Y:S01]  /*5f80*/  WARPGROUP.ARRIVE ;  /* 0x00000000000079c5 */ /* 0x000fe20000000000 */
[----:B------:R-:W-:Y:S01]  /*5f90*/  FMNMX.FTZ R3, R185, R0, !PT ;  /* 0x00000000b9037209 */ /* 0x000fe20007810000 */
[----:B------:R-:W-:Y:S01]  /*5fa0*/  UMOV UR7, 0xc0000010 ;  /* 0xc000001000077882 */ /* 0x000fe20000000000 */
[----:B------:R-:W-:-:S03]  /*5fb0*/  FMNMX.FTZ R11, R187, R2, !PT ;  /* 0x00000002bb0b7209 */ /* 0x000fc60007810000 */
[----:B------:R-:W1:Y:S01]  /*5fc0*/  S2R R225, SR_TID.X ;  /* 0x0000000000e17919 */ /* 0x000e620000002100 */
        /* <DEDUP_REMOVED lines=8> */
[----:B------:R-:W-:Y:S01]  /*6050*/  FMNMX.FTZ R0, R196, R3, !PT ;  /* 0x00000003c4007209 */ /* 0x000fe20007810000 */
[----:B0-----:R-:W-:Y:S01]  /*6060*/  IMAD.U32 R2, RZ, RZ, UR6 ;  /* 0x00000006ff027e24 */ /* 0x001fe2000f8e00ff */
[----:B------:R-:W-:Y:S02]  /*6070*/  MOV R13, 0x400 ;  /* 0x00000400000d7802 */ /* 0x000fe40000000f00 */
[----:B------:R-:W-:Y:S02]  /*6080*/  FMNMX.FTZ R3, R197, R0, !PT ;  /* 0x00000000c5037209 */ /* 0x000fe40007810000 */
[----:B------:R-:W-:-:S02]  /*6090*/  LEA R0, R2, R13, 0x18 ;  /* 0x0000000d02007211 */ /* 0x000fc400078ec0ff */
[----:B------:R-:W-:Y:S02]  /*60a0*/  FMNMX.FTZ R6, R198, R11, !PT ;  /* 0x0000000bc6067209 */ /* 0x000fe40007810000 */
[----:B------:R-:W-:Y:S02]  /*60b0*/  R2UR UR6, R0 ;  /* 0x00000000000672ca */ /* 0x000fe400000e0000 */
[----:B------:R-:W-:Y:S02]  /*60c0*/  FMNMX.FTZ R11, R199, R6, !PT ;  /* 0x00000006c70b7209 */ /* 0x000fe40007810000 */
[----:B------:R-:W-:Y:S02]  /*60d0*/  FMNMX.FTZ R6, R168, R3, !PT ;  /* 0x00000003a8067209 */ /* 0x000fe40007810000 */
[----:B------:R-:W-:Y:S02]  /*60e0*/  FMNMX.FTZ R8, R170, R11, !PT ;  /* 0x0000000baa087209 */ /* 0x000fe40007810000 */
[----:B------:R-:W-:-:S02]  /*60f0*/  FMNMX.FTZ R3, R169, R6, !PT ;  /* 0x00000006a9037209 */ /* 0x000fc40007810000 */
[----:B------:R-:W-:Y:S02]  /*6100*/  FMNMX.FTZ R11, R171, R8, !PT ;  /* 0x00000008ab0b7209 */ /* 0x000fe40007810000 */
[----:B------:R-:W-:Y:S01]  /*6110*/  FMNMX.FTZ R6, R172, R3, !PT ;  /* 0x00000003ac067209 */ /* 0x000fe20007810000 */
[----:B------:R-:W-:Y:S01]  /*6120*/  UIADD3 UR6, UR6, 0x200, URZ ;  /* 0x0000020006067890 */ /* 0x000fe2000fffe03f */
[----:B------:R-:W-:Y:S02]  /*6130*/  FMNMX.FTZ R8, R174, R11, !PT ;  /* 0x0000000bae087209 */ /* 0x000fe40007810000 */
[----:B------:R-:W-:Y:S01]  /*6140*/  FMNMX.FTZ R3, R173, R6, !PT ;  /* 0x00000006ad037209 */ /* 0x000fe20007810000 */
[----:B------:R-:W-:Y:S01]  /*6150*/  USHF.R.U32.HI UR6, URZ, 0x4, UR6 ;  /* 0x000000043f067899 */ /* 0x000fe20008011606 */
[----:B------:R-:W-:Y:S02]  /*6160*/  FMNMX.FTZ R11, R175, R8, !PT ;  /* 0x00000008af0b7209 */ /* 0x000fe40007810000 */
        /* <DEDUP_REMOVED lines=63> */
[----:B-1----:R-:W-:Y:S01]  /*6560*/  LOP3.LUT P1, RZ, R225, 0x7f, RZ, 0xc0, !PT ;  /* 0x0000007fe1ff7812 */ /* 0x002fe2000782c0ff */
[----:B------:R-:W0:Y:S04]  /*6570*/  SHFL.BFLY PT, R3, R10, 0x2, 0x1f ;  /* 0x0c401f000a037f89 */ /* 0x000e2800000e0000 */
[----:B------:R-:W1:Y:S01]  /*6580*/  SHFL.BFLY PT, R13, R8, 0x2, 0x1f ;  /* 0x0c401f00080d7f89 */ /* 0x000e6200000e0000 */
[----:B0-----:R-:W-:Y:S01]  /*6590*/  FMNMX.FTZ R11, R10, R3, !PT ;  /* 0x000000030a0b7209 */ /* 0x001fe20007810000 */
[----:B------:R-:W-:Y:S01]  /*65a0*/  IMAD.U32 R10, RZ, RZ, UR38 ;  /* 0x00000026ff0a7e24 */ /* 0x000fe2000f8e00ff */
[----:B-1----:R-:W-:-:S03]  /*65b0*/  FMNMX.FTZ R13, R8, R13, !PT ;  /* 0x0000000d080d7209 */ /* 0x002fc60007810000 */
[----:B------:R-:W0:Y:S04]  /*65c0*/  SHFL.BFLY PT, R6, R11, 0x1, 0x1f ;  /* 0x0c201f000b067f89 */ /* 0x000e2800000e0000 */
[----:B------:R-:W1:Y:S01]  /*65d0*/  SHFL.BFLY PT, R12, R13, 0x1, 0x1f ;  /* 0x0c201f000d0c7f89 */ /* 0x000e6200000e0000 */
[----:B0-----:R-:W-:Y:S02]  /*65e0*/  FMNMX.FTZ R3, R11, R6, !PT ;  /* 0x000000060b037209 */ /* 0x001fe40007810000 */
[----:B-1----:R-:W-:-:S03]  /*65f0*/  FMNMX.FTZ R6, R13, R12, !PT ;  /* 0x0000000c0d067209 */ /* 0x002fc60007810000 */
[----:B------:R-:W-:-:S04]  /*6600*/  FADD.FTZ R7, -R3, R7 ;  /* 0x0000000703077221 */ /* 0x000fc80000010100 */
[----:B------:R-:W-:Y:S01]  /*6610*/  FMUL.FTZ R8, R7, UR38 ;  /* 0x0000002607087c20 */ /* 0x000fe20008410000 */
[----:B------:R-:W-:-:S01]  /*6620*/  FADD.FTZ R7, -R6, R9 ;  /* 0x0000000906077221 */ /* 0x000fc20000010100 */
[----:B------:R-:W-:-:S03]  /*6630*/  FFMA.FTZ R9, R3, R10, -8 ;  /* 0xc100000003097423 */ /* 0x000fc6000001000a */
[----:B------:R-:W-:Y:S01]  /*6640*/  FMUL.FTZ R7, R7, UR38 ;  /* 0x0000002607077c20 */ /* 0x000fe20008410000 */
[----:B------:R-:W-:-:S01]  /*6650*/  FFMA.FTZ R10, R185, UR38, -R9 ;  /* 0x00000026b90a7c23 */ /* 0x000fc20008010809 */
[----:B------:R-:W-:Y:S02]  /*6660*/  IMAD.U32 R185, RZ, RZ, UR38 ;  /* 0x00000026ffb97e24 */ /* 0x000fe4000f8e00ff */
        /* <DEDUP_REMOVED lines=39> */
[----:B------:R-:W-:-:S02]  /*68e0*/  WARPGROUP.DEPBAR.LE gsb0, 0x0 ;  /* 0x00008000000079c5 */ /* 0x000fc40000010000 */
[----:B------:R-:W-:Y:S01]  /*68f0*/  WARPGROUP.ARRIVE ;  /* 0x00000000000079c5 */ /* 0x000fe20000000000 */
[----:B------:R-:W-:Y:S01]  /*6900*/  FFMA.FTZ R133, R6, R185, -8 ;  /* 0xc100000006857423 */ /* 0x000fe200000100b9 */
[----:B------:R-:W-:Y:S03]  /*6910*/  MUFU.EX2 R8, R8 ;  /* 0x0000000800087308 */ /* 0x000fe60000000800 */
[----:B------:R-:W-:-:S01]  /*6920*/  FFMA.FTZ R184, R186, UR38, -R133 ;  /* 0x00000026bab87c23 */ /* 0x000fc20008010885 */
[----:B------:R-:W-:Y:S01]  /*6930*/  QGMMA.64x192x32.F32.E4M3.E4M3 R24, R204, gdesc[UR4], R24, gsb0 ;  /* 0x02e00004cc187df3 */ /* 0x000fe20008000818 */
[----:B------:R-:W-:Y:S01]  /*6940*/  UIADD3 UR6, UR10, 0x300, URZ ;  /* 0x000003000a067890 */ /* 0x000fe2000fffe03f */
[--C-:B------:R-:W-:Y:S01]  /*6950*/  FFMA.FTZ R185, R187, UR38, -R133.reuse ;  /* 0x00000026bbb97c23 */ /* 0x100fe20008010885 */
[----:B------:R-:W-:Y:S01]  /*6960*/  UMOV UR7, 0xc0000010 ;  /* 0xc000001000077882 */ /* 0x000fe20000000000 */
        /* <DEDUP_REMOVED lines=17> */
[----:B0-----:R-:W-:-:S01]  /*6a80*/  FFMA.FTZ R5, R8, R5, R11 ;  /* 0x0000000508057223 */ /* 0x001fc2000001000b */
        /* <DEDUP_REMOVED lines=65> */
[----:B------:R-:W-:Y:S02]  /*6ea0*/  WARPGROUP.DEPBAR.LE gsb0, 0x0 ;  /* 0x00008000000079c5 */ /* 0x000fe40000010000 */
[----:B------:R-:W-:-:S04]  /*6eb0*/  WARPGROUP.ARRIVE ;  /* 0x00000000000079c5 */ /* 0x000fc80000000000 */
[----:B------:R-:W1:Y:S01]  /*6ec0*/  MUFU.EX2 R178, R178 ;  /* 0x000000b200b27308 */ /* 0x000e620000000800 */
[----:B0-----:R-:W-:-:S01]  /*6ed0*/  FADD.FTZ R193, R175, R192 ;  /* 0x000000c0afc17221 */ /* 0x001fc20000010000 */
[----:B------:R-:W-:Y:S01]  /*6ee0*/  QGMMA.64x192x32.F32.E4M3.E4M3 R24, R208, gdesc[UR4], R24, gsb0 ;  /* 0x02e00004d0187df3 */ /* 0x000fe20008000818 */
[----:B------:R-:W-:Y:S01]  /*6ef0*/  UIADD3 UR6, UR10, 0x480, URZ ;  /* 0x000004800a067890 */ /* 0x000fe2000fffe03f */
[----:B------:R-:W-:-:S04]  /*6f00*/  UMOV UR7, 0xc0000010 ;  /* 0xc000001000077882 */ /* 0x000fc80000000000 */
        /* <DEDUP_REMOVED lines=51> */
[----:B------:R-:W-:-:S04]  /*7240*/  WARPGROUP.ARRIVE ;  /* 0x00000000000079c5 */ /* 0x000fc80000000000 */
[----:B------:R-:W2:Y:S01]  /*7250*/  MUFU.EX2 R139, R139 ;  /* 0x0000008b008b7308 */ /* 0x000ea20000000800 */
[----:B-1----:R-:W-:-:S01]  /*7260*/  FADD.FTZ R192, R138, R193 ;  /* 0x000000c18ac07221 */ /* 0x002fc20000010000 */
[--C-:B------:R-:W-:Y:S01]  /*7270*/  FFMA.FTZ R193, R127, UR38, -R133.reuse ;  /* 0x000000267fc17c23 */ /* 0x100fe20008010885 */
[----:B------:R-:W-:-:S01]  /*7280*/  FFMA.FTZ R127, R130, UR38, -R133 ;  /* 0x00000026827f7c23 */ /* 0x000fc20008010885 */
[----:B------:R-:W-:Y:S01]  /*7290*/  QGMMA.64x192x32.F32.E4M3.E4M3 R24, R212, gdesc[UR4], R24, gsb0 ;  /* 0x02e00004d4187df3 */ /* 0x000fe20008000818 */
[----:B------:R-:W-:Y:S01]  /*72a0*/  UIADD3 UR6, UR10, 0x600, URZ ;  /* 0x000006000a067890 */ /* 0x000fe2000fffe03f */
[----:B0-----:R-:W-:Y:S01]  /*72b0*/  FADD.FTZ R5, R137, R4 ;  /* 0x0000000489057221 */ /* 0x001fe20000010000 */
[----:B------:R-:W-:Y:S01]  /*72c0*/  UMOV UR7, 0xc0000010 ;  /* 0xc000001000077882 */ /* 0x000fe20000000000 */
[----:B------:R-:W0:Y:S08]  /*72d0*/  MUFU.EX2 R140, R140 ;  /* 0x0000008c008c7308 */ /* 0x000e300000000800 */
        /* <DEDUP_REMOVED lines=8> */
[----:B------:R-:W-:-:S06]  /*7360*/  IADD3 R4, -R23, 0xb, RZ ;  /* 0x0000000b17047810 */ /* 0x000fcc0007ffe1ff */
        /* <DEDUP_REMOVED lines=8> */
[--C-:B------:R-:W-:Y:S01]  /*73f0*/  FFMA.FTZ R130, R131, UR38, -R133.reuse ;  /* 0x0000002683827c23 */ /* 0x100fe20008010885 */
[----:B------:R-:W-:-:S05]  /*7400*/  FFMA.FTZ R133, R135, UR38, -R133 ;  /* 0x0000002687857c23 */ /* 0x000fca0008010885 */
[----:B------:R-:W0:Y:S01]  /*7410*/  MUFU.EX2 R150, R150 ;  /* 0x0000009600967308 */ /* 0x000e220000000800 */
[----:B-1----:R-:W-:-:S07]  /*7420*/  FADD.FTZ R195, R147, R192 ;  /* 0x000000c093c37221 */ /* 0x002fce0000010000 */
[----:B------:R-:W1:Y:S01]  /*7430*/  MUFU.EX2 R149, R149 ;  /* 0x0000009500957308 */ /* 0x000e620000000800 */
[----:B--2---:R-:W-:-:S07]  /*7440*/  FADD.FTZ R192, R148, R5 ;  /* 0x0000000594c07221 */ /* 0x004fce0000010000 */
[----:B------:R-:W2:Y:S01]  /*7450*/  MUFU.EX2 R151, R151 ;  /* 0x0000009700977308 */ /* 0x000ea20000000800 */
[----:B0-----:R-:W-:-:S01]  /*7460*/  FADD.FTZ R194, R150, R195 ;  /* 0x000000c396c27221 */ /* 0x001fc20000010000 */
[----:B------:R-:W-:-:S04]  /*7470*/  IMAD.U32 R195, RZ, RZ, UR51 ;  /* 0x00000033ffc37e24 */ /* 0x000fc8000f8e00ff */
[----:B------:R-:W-:Y:S02]  /*7480*/  @!P1 IMAD R195, R195, 0x8, R0 ;  /* 0x00000008c3c39824 */ /* 0x000fe400078e0200 */
        /* <DEDUP_REMOVED lines=20> */
[----:B------:R-:W1:Y:S08]  /*75d0*/  MUFU.EX2 R129, R129 ;  /* 0x0000008100817308 */ /* 0x000e700000000800 */
[----:B------:R-:W3:Y:S08]  /*75e0*/  MUFU.EX2 R130, R130 ;  /* 0x0000008200827308 */ /* 0x000ef00000000800 */
[----:B------:R-:W4:Y:S08]  /*75f0*/  MUFU.EX2 R132, R132 ;  /* 0x0000008400847308 */ /* 0x000f300000000800 */
[----:B------:R-:W5:Y:S01]  /*7600*/  MUFU.EX2 R134, R134 ;  /* 0x0000008600867308 */ /* 0x000f620000000800 */
[----:B------:R-:W-:-:S02]  /*7610*/  WARPGROUP.DEPBAR.LE gsb0, 0x0 ;  /* 0x00008000000079c5 */ /* 0x000fc40000010000 */
[----:B------:R-:W-:-:S05]  /*7620*/  WARPGROUP.ARRIVE ;  /* 0x00000000000079c5 */ /* 0x000fca0000000000 */
[----:B------:R-:W5:Y:S01]  /*7630*/  MUFU.EX2 R9, R9 ;  /* 0x0000000900097308 */ /* 0x000f620000000800 */
[----:B------:R-:W-:Y:S07]  /*7640*/  QGMMA.64x192x32.F32.E4M3.E4M3 R24, R216, gdesc[UR4], R24, gsb0 ;  /* 0x02e00004d8187df3 */ /* 0x000fee0008000818 */
[----:B------:R-:W5:Y:S01]  /*7650*/  MUFU.EX2 R133, R133 ;  /* 0x0000008500857308 */ /* 0x000f620000000800 */
[----:B------:R-:W-:Y:S02]  /*7660*/  WARPGROUP.DEPBAR.LE gsb0, 0x0 ;  /* 0x00008000000079c5 */ /* 0x000fe40000010000 */
[----:B------:R2:W-:Y:S06]  /*7670*/  BAR.ARV R4, 0x100 ;  /* 0x000400040000751d */ /* 0x0005ec0000002000 */
[----:B--2---:R-:W-:-:S05]  /*7680*/  @!P1 VIADD R4, R195, 0x33440 ;  /* 0x00033440c3049836 */ /* 0x004fca0000000000 */
[----:B------:R-:W-:-:S04]  /*7690*/  @!P1 PRMT R4, RZ, 0x654, R4 ;  /* 0x00000654ff049816 */ /* 0x000fc80000000004 */
[----:B------:R2:W-:Y:S02]  /*76a0*/  @!P1 SYNCS.ARRIVE.TRANS64.RED.A1T0 RZ, [R4+URZ], RZ ;  /* 0x000000ff04ff99a7 */ /* 0x0005e4000810043f */
[----:B--2---:R-:W-:-:S01]  /*76b0*/  FADD.FTZ R4, R128, R5 ;  /* 0x0000000580047221 */ /* 0x004fc20000010000 */
[----:B0-----:R-:W-:-:S03]  /*76c0*/  FADD.FTZ R5, R127, R194 ;  /* 0x000000c27f057221 */ /* 0x001fc60000010000 */
[----:B-1----:R-:W-:Y:S01]  /*76d0*/  FADD.FTZ R131, R129, R4 ;  /* 0x0000000481837221 */ /* 0x002fe20000010000 */
[----:B---3--:R-:W-:-:S03]  /*76e0*/  FADD.FTZ R5, R130, R5 ;  /* 0x0000000582057221 */ /* 0x008fc60000010000 */
[----:B----4-:R-:W-:Y:S01]  /*76f0*/  FADD.FTZ R4, R132, R131 ;  /* 0x0000008384047221 */ /* 0x010fe20000010000 */
[----:B-----5:R-:W-:-:S03]  /*7700*/  FADD.FTZ R131, R134, R5 ;  /* 0x0000000586837221 */ /* 0x020fc60000010000 */
[----:B------:R-:W-:Y:S01]  /*7710*/  FADD.FTZ R5, R9, R4 ;  /* 0x0000000409057221 */ /* 0x000fe20000010000 */
[----:B------:R-:W-:-:S01]  /*7720*/  FADD.FTZ R4, R133, R131 ;  /* 0x0000008385047221 */ /* 0x000fc20000010000 */
[----:B------:R-:W-:Y:S06]  /*7730*/  @!P0 BRA `(.L_x_3032) ;  /* 0x0000000000048947 */ /* 0x000fec0003800000 */
[----:B------:R-:W-:Y:S01]  /*7740*/  BPT.TRAP 0x1 ;  /* 0x000000040000795c */ /* 0x000fe20000300000 */
.L_x_3032:
        /* <DEDUP_REMOVED lines=149> */
.L_x_3023:
[----:B------:R-:W-:Y:S06]  /*80a0*/  BAR.ARV 0x8, 0x120 ;  /* 0x0204800000007b1d */ /* 0x000fec0000002000 */
[----:B------:R-:W-:Y:S05]  /*80b0*/  @!P0 BRA `(.L_x_3034) ;  /* 0x0000000000048947 */ /* 0x000fea0003800000 */
[----:B------:R-:W-:Y:S01]  /*80c0*/  BPT.TRAP 0x1 ;  /* 0x000000040000795c */ /* 0x000fe20000300000 */
.L_x_3034:
[----:B------:R-:W-:Y:S02]  /*80d0*/  IMAD.U32 R7, RZ, RZ, UR51 ;  /* 0x00000033ff077e24 */ /* 0x000fe4000f8e00ff */
[----:B------:R-:W-:Y:S02]  /*80e0*/  IMAD.U32 R8, RZ, RZ, UR43 ;  /* 0x0000002bff087e24 */ /* 0x000fe4000f8e00ff */
[----:B------:R-:W-:-:S03]  /*80f0*/  IMAD R14, R7, 0x8, R0 ;  /* 0x00000008070e7824 */ /* 0x000fc600078e0200 */
[----:B------:R-:W-:-:S04]  /*8100*/  SHF.L.U32 R7, R8, 0x1f, RZ ;  /* 0x0000001f08077819 */ /* 0x000fc800000006ff */
[----:B------:R0:W1:Y:S01]  /*8110*/  SYNCS.PHASECHK.TRANS64.TRYWAIT P1, [R14+URZ+0x33450], R7 ;  /* 0x033450070e0075a7 */ /* 0x000062000802017f */
[----:B------:R-:W-:Y:S05]  /*8120*/  @!P0 BRA `(.L_x_3035) ;  /* 0x0000000000048947 */ /* 0x000fea0003800000 */
[----:B------:R-:W-:Y:S01]  /*8130*/  BPT.TRAP 0x1 ;  /* 0x000000040000795c */ /* 0x000fe20000300000 */
.L_x_3035:
        /* <DEDUP_REMOVED lines=8> */
.L_x_3036:
[----:B------:R-:W-:Y:S01]  /*81c0*/  IMAD R8, R9, 0x780, R0 ;  /* 0x0000078009087824 */ /* 0x000fe200078e0200 */
[----:B------:R-:W-:Y:S05]  /*81d0*/  WARPSYNC.ALL ;  /* 0x0000000000007948 */ /* 0x000fea0003800000 */
[----:B------:R-:W-:Y:S01]  /*81e0*/  IMAD.MOV.U32 R9, RZ, RZ, -0x3ffffff0 ;  /* 0xc0000010ff097424 */ /* 0x000fe200078e00ff */
[C---:B------:R-:W-:Y:S01]  /*81f0*/  R2UR UR6, R8.reuse ;  /* 0x00000000080672ca */ /* 0x040fe200000e0000 */
[----:B------:R-:W-:Y:S01]  /*8200*/  WARPGROUP.ARRIVE ;  /* 0x00000000000079c5 */ /* 0x000fe20000000000 */
[----:B------:R-:W-:Y:S01]  /*8210*/  VIADD R10, R8, 0x180 ;  /* 0x00000180080a7836 */ /* 0x000fe20000000000 */
[----:B------:R-:W-:Y:S01]  /*8220*/  ULDC.64 UR8, c[0x0][0x9a0] ;  /* 0x0002680000087ab9 */ /* 0x000fe20000000a00 */
[----:B------:R-:W-:Y:S01]  /*8230*/  R2UR UR7, R9 ;  /* 0x00000000090772ca */ /* 0x000fe200000e0000 */
[----:B------:R-:W-:Y:S01]  /*8240*/  IMAD.MOV.U32 R11, RZ, RZ, -0x3ffffff0 ;  /* 0xc0000010ff0b7424 */ /* 0x000fe200078e00ff */
[----:B------:R-:W-:Y:S01]  /*8250*/  UISETP.NE.U32.AND UP0, UPT, UR8, URZ, UPT ;  /* 0x0000003f0800728c */ /* 0x000fe2000bf05070 */
[----:B01----:R-:W-:-:S03]  /*8260*/  IMAD.MOV.U32 R7, RZ, RZ, 0x3f800000 ;  /* 0x3f800000ff077424 */ /* 0x003fc600078e00ff */
[----:B------:R-:W-:-:S06]  /*8270*/  UISETP.NE.AND.EX UP0, UPT, UR9, URZ, UPT, UP0 ;  /* 0x0000003f0900728c */ /* 0x000fcc000bf05300 */
[----:B------:R-:W-:Y:S01]  /*8280*/  PLOP3.LUT P1, PT, PT, PT, UP0, 0x80, 0x0 ;  /* 0x000000000000781c */ /* 0x000fe20003f2f008 */
[----:B------:R-:W-:Y:S01]  /*8290*/  QGMMA.64x192x32.F32.E4M3.E4M3 R24, R200, gdesc[UR4], R24, gsb0 ;  /* 0x02e00004c8187df3 */ /* 0x000fe20008000818 */
[----:B------:R-:W-:Y:S01]  /*82a0*/  R2UR UR6, R10 ;  /* 0x000000000a0672ca */ /* 0x000fe200000e0000 */
[----:B------:R-:W-:Y:S01]  /*82b0*/  VIADD R10, R8, 0x300 ;  /* 0x00000300080a7836 */ /* 0x000fe20000000000 */
[----:B------:R-:W-:Y:S01]  /*82c0*/  R2UR UR7, R11 ;  /* 0x000000000b0772ca */ /* 0x000fe200000e0000 */
[----:B------:R-:W-:Y:S01]  /*82d0*/  IMAD.MOV.U32 R11, RZ, RZ, -0x3ffffff0 ;  /* 0xc0000010ff0b7424 */ /* 0x000fe200078e00ff */
[----:B------:R-:W-:Y:S02]  /*82e0*/  @UP0 ULDC.64 UR10, c[0x0][0x9c8] ;  /* 0x00027200000a0ab9 */ /* 0x000fe40000000a00 */
[----:B------:R-:W-:Y:S01]  /*82f0*/  @UP0 UIMAD.WIDE.U32 UR4, UR36, UR10, URZ ;  /* 0x0000000a240402a5 */ /* 0x000fe2000f8e003f */
[----:B------:R-:W-:Y:S02]  /*8300*/  WARPGROUP.DEPBAR.LE gsb0, 0x0 ;  /* 0x00008000000079c5 */ /* 0x000fe40000010000 */
[----:B------:R-:W-:-:S10]  /*8310*/  WARPGROUP.ARRIVE ;  /* 0x00000000000079c5 */ /* 0x000fd40000000000 */
[----:B------:R-:W-:Y:S01]  /*8320*/  QGMMA.64x192x32.F32.E4M3.E4M3 R24, R204, gdesc[UR4], R24, gsb0 ;  /* 0x02e00004cc187df3 */ /* 0x000fe20008000818 */
[----:B------:R-:W-:Y:S02]  /*8330*/  R2UR UR6, R10 ;  /* 0x000000000a0672ca */ /* 0x000fe400000e0000 */
[----:B------:R-:W-:Y:S01]  /*8340*/  R2UR UR7, R11 ;  /* 0x000000000b0772ca */ /* 0x000fe200000e0000 */
[----:B------:R-:W-:Y:S02]  /*8350*/  VIADD R10, R8, 0x480 ;  /* 0x00000480080a7836 */ /* 0x000fe40000000000 */
[----:B------:R-:W-:Y:S01]  /*8360*/  IMAD.MOV.U32 R11, RZ, RZ, -0x3ffffff0 ;  /* 0xc0000010ff0b7424 */ /* 0x000fe200078e00ff */
[----:B------:R-:W-:Y:S02]  /*8370*/  WARPGROUP.DEPBAR.LE gsb0, 0x0 ;  /* 0x00008000000079c5 */ /* 0x000fe40000010000 */
[----:B------:R-:W-:-:S11]  /*8380*/  WARPGROUP.ARRIVE ;  /* 0x00000000000079c5 */ /* 0x000fd60000000000 */
[----:B------:R-:W-:Y:S01]  /*8390*/  QGMMA.64x192x32.F32.E4M3.E4M3 R24, R208, gdesc[UR4], R24, gsb0 ;  /* 0x02e00004d0187df3 */ /* 0x000fe20008000818 */
[----:B------:R-:W-:-:S04]  /*83a0*/  @UP0 UIMAD UR6, UR37, UR10, URZ ;  /* 0x0000000a250602a4 */ /* 0x000fc8000f8e023f */
[----:B------:R-:W-:Y:S02]  /*83b0*/  @UP0 UIMAD UR7, UR36, UR11, UR6 ;  /* 0x0000000b240702a4 */ /* 0x000fe4000f8e0206 */
[----:B------:R-:W-:Y:S01]  /*83c0*/  @UP0 USHF.R.S32.HI UR6, URZ, 0x1f, UR42 ;  /* 0x0000001f3f060899 */ /* 0x000fe2000801142a */
[----:B------:R-:W-:Y:S01]  /*83d0*/  @UP0 ULDC.64 UR10, c[0x0][0x9d0] ;  /* 0x00027400000a0ab9 */ /* 0x000fe20000000a00 */
[----:B------:R-:W-:Y:S02]  /*83e0*/  @UP0 UIADD3 UR5, UR5, UR7, URZ ;  /* 0x0000000705050290 */ /* 0x000fe4000fffe03f */
[----:B------:R-:W-:Y:S02]  /*83f0*/  @UP0 UIMAD UR6, UR6, UR10, URZ ;  /* 0x0000000a060602a4 */ /* 0x000fe4000f8e023f */
[----:B------:R-:W-:Y:S02]  /*8400*/  @UP0 UIMAD.WIDE.U32 UR4, UR42, UR10, UR4 ;  /* 0x0000000a2a0402a5 */ /* 0x000fe4000f8e0004 */
[----:B------:R-:W-:-:S04]  /*8410*/  @UP0 UIMAD UR6, UR42, UR11, UR6 ;  /* 0x0000000b2a0602a4 */ /* 0x000fc8000f8e0206 */
[----:B------:R-:W-:Y:S02]  /*8420*/  @UP0 UIADD3 UR5, UR5, UR6, URZ ;  /* 0x0000000605050290 */ /* 0x000fe4000fffe03f */
[----:B------:R-:W-:-:S04]  /*8430*/  @UP0 ULEA UR6, UP1, UR4, UR8, 0x2 ;  /* 0x0000000804060291 */ /* 0x000fc8000f82103f */
[----:B------:R-:W-:-:S03]  /*8440*/  @UP0 ULEA.HI.X UR5, UR4, UR9, UR5, 0x2, UP1 ;  /* 0x0000000904050291 */ /* 0x000fc600088f1405 */
[----:B------:R-:W-:Y:S02]  /*8450*/  @UP0 UMOV UR4, UR6 ;  /* 0x0000000600040c82 */ /* 0x000fe40008000000 */
[----:B------:R-:W-:Y:S02]  /*8460*/  IMAD.U32 R12, RZ, RZ, UR4 ;  /* 0x00000004ff0c7e24 */ /* 0x000fe4000f8e00ff */
[----:B------:R-:W-:-:S05]  /*8470*/  IMAD.U32 R13, RZ, RZ, UR5 ;  /* 0x00000005ff0d7e24 */ /* 0x000fca000f8e00ff */
[----:B------:R0:W2:Y:S01]  /*8480*/  @P1 LDG.E R7, desc[UR48][R12.64] ;  /* 0x000000300c071981 */ /* 0x0000a2000c1e1900 */
[----:B------:R-:W-:Y:S02]  /*8490*/  R2UR UR6, R10 ;  /* 0x000000000a0672ca */ /* 0x000fe400000e0000 */
[----:B------:R-:W-:Y:S01]  /*84a0*/  R2UR UR7, R11 ;  /* 0x000000000b0772ca */ /* 0x000fe200000e0000 */
[----:B------:R-:W-:Y:S02]  /*84b0*/  VIADD R8, R8, 0x600 ;  /* 0x0000060008087836 */ /* 0x000fe40000000000 */
[----:B------:R-:W-:Y:S01]  /*84c0*/  IMAD.MOV.U32 R9, RZ, RZ, -0x3ffffff0 ;  /* 0xc0000010ff097424 */ /* 0x000fe200078e00ff */
[----:B------:R-:W-:Y:S02]  /*84d0*/  WARPGROUP.DEPBAR.LE gsb0, 0x0 ;  /* 0x00008000000079c5 */ /* 0x000fe40000010000 */
[----:B------:R-:W-:-:S07]  /*84e0*/  WARPGROUP.ARRIVE ;  /* 0x00000000000079c5 */ /* 0x000fce0000000000 */
[----:B------:R-:W-:Y:S01]  /*84f0*/  QGMMA.64x192x32.F32.E4M3.E4M3 R24, R212, gdesc[UR4], R24, gsb0 ;  /* 0x02e00004d4187df3 */ /* 0x000fe20008000818 */
[----:B------:R-:W-:Y:S02]  /*8500*/  R2UR UR6, R8 ;  /* 0x00000000080672ca */ /* 0x000fe400000e0000 */
[----:B------:R-:W-:Y:S01]  /*8510*/  R2UR UR7, R9 ;  /* 0x00000000090772ca */ /* 0x000fe200000e0000 */
[----:B------:R-:W1:Y:S04]  /*8520*/  SHFL.BFLY PT, R0, R5, 0x2, 0x1f ;  /* 0x0c401f0005007f89 */ /* 0x000e6800000e0000 */
[----:B------:R-:W3:Y:S01]  /*8530*/  SHFL.BFLY PT, R11, R4, 0x2, 0x1f ;  /* 0x0c401f00040b7f89 */ /* 0x000ee200000e0000 */
[----:B-1----:R-:W-:-:S01]  /*8540*/  FADD.FTZ R0, R0, R5 ;  /* 0x0000000500007221 */ /* 0x002fc20000010000 */
[----:B---3--:R-:W-:-:S04]  /*8550*/  FADD.FTZ R11, R11, R4 ;  /* 0x000000040b0b7221 */ /* 0x008fc80000010000 */
[----:B------:R-:W1:Y:S04]  /*8560*/  SHFL.BFLY PT, R9, R0, 0x1, 0x1f ;  /* 0x0c201f0000097f89 */ /* 0x000e6800000e0000 */
[----:B------:R-:W0:Y:S01]  /*8570*/  SHFL.BFLY PT, R8, R11, 0x1, 0x1f ;  /* 0x0c201f000b087f89 */ /* 0x000e2200000e0000 */
[----:B-1----:R-:W-:-:S01]  /*8580*/  FADD.FTZ R10, R0, R9 ;  /* 0x00000009000a7221 */ /* 0x002fc20000010000 */
        /* <DEDUP_REMOVED lines=10> */
[----:B------:R-:W0:Y:S01]  /*8630*/  @P2 MUFU.LG2 R5, R15 ;  /* 0x0000000f00052308 */ /* 0x000e220000000c00 */
[----:B------:R-:W-:Y:S02]  /*8640*/  WARPGROUP.DEPBAR.LE gsb0, 0x0 ;  /* 0x00008000000079c5 */ /* 0x000fe40000010000 */
[----:B------:R-:W-:-:S06]  /*8650*/  WARPGROUP.ARRIVE ;  /* 0x00000000000079c5 */ /* 0x000fcc0000000000 */
[----:B------:R-:W-:Y:S01]  /*8660*/  QGMMA.64x192x32.F32.E4M3.E4M3 R24, R216, gdesc[UR4], R24, gsb0 ;  /* 0x02e00004d8187df3 */ /* 0x000fe20008000818 */
[----:B------:R-:W1:Y:S08]  /*8670*/  @P3 MUFU.LG2 R9, R20 ;  /* 0x0000001400093308 */ /* 0x000e700000000c00 */
[----:B------:R-:W3:Y:S01]  /*8680*/  @P1 MUFU.RCP R12, R13 ;  /* 0x0000000d000c1308 */ /* 0x000ee20000001000 */
[----:B------:R-:W-:-:S02]  /*8690*/  IMAD.U32 R11, RZ, RZ, UR38 ;  /* 0x00000026ff0b7e24 */ /* 0x000fc4000f8e00ff */
[----:B------:R-:W-:Y:S02]  /*86a0*/  IMAD.U32 R120, RZ, RZ, UR38 ;  /* 0x00000026ff787e24 */ /* 0x000fe4000f8e00ff */
[----:B0-----:R-:W-:Y:S01]  /*86b0*/  @P2 FMUL.FTZ R5, R5, 0.69314718246459960938 ;  /* 0x3f31721805052820 */ /* 0x001fe20000410000 */
[----:B------:R-:W-:Y:S01]  /*86c0*/  @P2 FMUL.FTZ R10, R11, 0.69314718246459960938 ;  /* 0x3f3172180b0a2820 */ /* 0x000fe20000410000 */
[----:B------:R-:W-:Y:S01]  /*86d0*/  @P3 FMUL.FTZ R120, R120, 0.69314718246459960938 ;  /* 0x3f31721878783820 */ /* 0x000fe20000410000 */
[----:B-1----:R-:W-:Y:S01]  /*86e0*/  @P3 FMUL.FTZ R9, R9, 0.69314718246459960938 ;  /* 0x3f31721809093820 */ /* 0x002fe20000410000 */
[----:B------:R-:W-:Y:S02]  /*86f0*/  IMAD.MOV.U32 R0, RZ, RZ, -0x800000 ;  /* 0xff800000ff007424 */ /* 0x000fe400078e00ff */
[----:B--2---:R-:W-:Y:S01]  /*8700*/  FMUL.FTZ R8, R8, R7 ;  /* 0x0000000708087220 */ /* 0x004fe20000410000 */
[----:B------:R-:W-:Y:S02]  /*8710*/  IMAD.MOV.U32 R4, RZ, RZ, -0x800000 ;  /* 0xff800000ff047424 */ /* 0x000fe400078e00ff */
[----:B------:R-:W-:Y:S01]  /*8720*/  @P2 FFMA.FTZ R0, R10, R3, R5 ;  /* 0x000000030a002223 */ /* 0x000fe20000010005 */
[----:B------:R-:W-:-:S01]  /*8730*/  @P3 FFMA.FTZ R4, R120, R6, R9 ;  /* 0x0000000678043223 */ /* 0x000fc20000010009 */
[----:B---3--:R-:W-:Y:S01]  /*8740*/  FMUL.FTZ R7, R12, R7 ;  /* 0x000000070c077220 */ /* 0x008fe20000410000 */
[----:B------:R-:W-:-:S02]  /*8750*/  WARPGROUP.DEPBAR.LE gsb0, 0x0 ;  /* 0x00008000000079c5 */ /* 0x000fc40000010000 */
[----:B------:R-:W-:Y:S05]  /*8760*/  @!P0 BRA `(.L_x_3038) ;  /* 0x0000000000048947 */ /* 0x000fea0003800000 */
[----:B------:R-:W-:Y:S01]  /*8770*/  BPT.TRAP 0x1 ;  /* 0x000000040000795c */ /* 0x000fe20000300000 */
.L_x_3038:
[----:B------:R-:W-:Y:S01]  /*8780*/  VIADD R3, R14, 0x33460 ;  /* 0x000334600e037836 */ /* 0x000fe20000000000 */
[----:B------:R-:W-:Y:S01]  /*8790*/  UIADD3 UR51, UR51, 0x1, URZ ;  /* 0x0000000133337890 */ /* 0x000fe2000fffe03f */
[-C--:B------:R-:W-:Y:S01]  /*87a0*/  FMUL.FTZ R142, R24, R8.reuse ;  /* 0x00000008188e7220 */ /* 0x080fe20000410000 */
[-C--:B------:R-:W-:Y:S01]  /*87b0*/  FMUL.FTZ R140, R25, R8.reuse ;  /* 0x00000008198c7220 */ /* 0x080fe20000410000 */
[-C--:B------:R-:W-:Y:S01]  /*87c0*/  FMUL.FTZ R141, R28, R8.reuse ;  /* 0x000000081c8d7220 */ /* 0x080fe20000410000 */
[----:B------:R-:W-:Y:S01]  /*87d0*/  PRMT R3, R2, 0x654, R3 ;  /* 0x0000065402037816 */ /* 0x000fe20000000003 */
[----:B------:R-:W-:Y:S01]  /*87e0*/  UISETP.NE.AND UP0, UPT, UR51, 0x2, UPT ;  /* 0x000000023300788c */ /* 0x000fe2000bf05270 */
        /* <DEDUP_REMOVED lines=98> */
[----:B0-----:R-:W-:-:S12]  /*8e10*/  ULOP3.LUT UR43, UR43, UR4, URZ, 0x3c, !UPT ;  /* 0x000000042b2b7292 */ /* 0x001fd8000f8e3c3f */
.L_x_3016:
        /* <DEDUP_REMOVED lines=18> */
[----:B------:R0:W2:Y:S01]  /*8f40*/  LDG.E.CONSTANT R3, desc[UR48][R6.64] ;  /* 0x0000003006037981 */ /* 0x0000a2000c1e9900 */
[----:B------:R-:W-:Y:S01]  /*8f50*/  F2FP.BF16.F32.PACK_AB R41, R41, R44 ;  /* 0x0000002c2929723e */ /* 0x000fe200000010ff */
[----:B------:R-:W-:Y:S01]  /*8f60*/  USHF.L.U32 UR8, UR36, 0x2, URZ ;  /* 0x0000000224087899 */ /* 0x000fe2000800063f */
[----:B------:R-:W-:Y:S01]  /*8f70*/  F2FP.BF16.F32.PACK_AB R39, R39, R42 ;  /* 0x0000002a2727723e */ /* 0x000fe200000010ff */
[----:B------:R-:W1:Y:S01]  /*8f80*/  S2R R5, SR_SWINHI ;  /* 0x0000000000057919 */ /* 0x000e620000002f00 */
[----:B------:R-:W-:Y:S01]  /*8f90*/  F2FP.BF16.F32.PACK_AB R40, R37, R40 ;  /* 0x000000282528723e */ /* 0x000fe200000010ff */
[----:B------:R-:W-:Y:S01]  /*8fa0*/  ULDC.64 UR6, c[0x0][0xbd8] ;  /* 0x0002f60000067ab9 */ /* 0x000fe20000000a00 */
[----:B------:R-:W-:Y:S01]  /*8fb0*/  F2FP.BF16.F32.PACK_AB R38, R35, R38 ;  /* 0x000000262326723e */ /* 0x000fe200000010ff */
[----:B------:R-:W-:Y:S01]  /*8fc0*/  USHF.L.U64.HI UR9, UR36, 0x2, UR37 ;  /* 0x0000000224097899 */ /* 0x000fe20008010225 */
[----:B------:R-:W-:Y:S01]  /*8fd0*/  F2FP.BF16.F32.PACK_AB R21, R21, R26 ;  /* 0x0000001a1515723e */ /* 0x000fe200000010ff */
[----:B------:R-:W-:Y:S01]  /*8fe0*/  UIADD3 UR4, UP1, UR8, UR6, URZ ;  /* 0x0000000608047290 */ /* 0x000fe2000ff3e03f */
[----:B0-----:R-:W-:Y:S01]  /*8ff0*/  LOP3.LUT P0, R6, R70, 0x3, RZ, 0xc0, !PT ;  /* 0x0000000346067812 */ /* 0x001fe2000780c0ff */
[----:B------:R-:W-:Y:S01]  /*9000*/  UISETP.NE.U32.AND UP0, UPT, UR6, URZ, UPT ;  /* 0x0000003f0600728c */ /* 0x000fe2000bf05070 */
[----:B------:R-:W-:Y:S01]  /*9010*/  F2FP.BF16.F32.PACK_AB R20, R13, R20 ;  /* 0x000000140d14723e */ /* 0x000fe200000010ff */
[----:B------:R-:W-:Y:S01]  /*9020*/  UIADD3.X UR6, UR9, UR7, URZ, UP1, !UPT ;  /* 0x0000000709067290 */ /* 0x000fe20008ffe43f */
[----:B------:R-:W-:Y:S01]  /*9030*/  ISETP.EQ.OR P0, PT, R6, 0x3, !P0 ;  /* 0x000000030600780c */ /* 0x000fe20004702670 */
[----:B------:R-:W-:Y:S01]  /*9040*/  UISETP.NE.AND.EX UP0, UPT, UR7, URZ, UPT, UP0 ;  /* 0x0000003f0700728c */ /* 0x000fe2000bf05300 */
[----:B------:R-:W-:-:S02]  /*9050*/  F2FP.BF16.F32.PACK_AB R11, R11, R14 ;  /* 0x0000000e0b0b723e */ /* 0x000fc400000010ff */
        /* <DEDUP_REMOVED lines=8> */
[----:B------:R-:W-:Y:S02]  /*90e0*/  SEL R40, R40, R41, P0 ;  /* 0x0000002928287207 */ /* 0x000fe40000000000 */
[----:B------:R-:W-:Y:S02]  /*90f0*/  MOV R6, R2 ;  /* 0x0000000200067202 */ /* 0x000fe40000000f00 */
[----:B-1----:R-:W-:Y:S02]  /*9100*/  MOV R7, R5 ;  /* 0x0000000500077202 */ /* 0x002fe40000000f00 */
[----:B------:R-:W-:-:S02]  /*9110*/  SEL R82, R11, R10, P0 ;  /* 0x0000000a0b527207 */ /* 0x000fc40000000000 */
[----:B------:R-:W-:Y:S01]  /*9120*/  SEL R84, R10, R11, P0 ;  /* 0x0000000b0a547207 */ /* 0x000fe20000000000 */
[----:B------:R-:W-:Y:S01]  /*9130*/  IMAD.WIDE R28, R223, 0x2, R6 ;  /* 0x00000002df1c7825 */ /* 0x000fe200078e0206 */
[----:B------:R-:W-:Y:S02]  /*9140*/  SEL R38, R38, R39, P0 ;  /* 0x0000002726267207 */ /* 0x000fe40000000000 */
[----:B------:R-:W-:Y:S02]  /*9150*/  SEL R114, R21, R20, P0 ;  /* 0x0000001415727207 */ /* 0x000fe40000000000 */
[----:B------:R-:W-:Y:S02]  /*9160*/  SEL R116, R20, R21, P0 ;  /* 0x0000001514747207 */ /* 0x000fe40000000000 */
[----:B------:R-:W-:Y:S02]  /*9170*/  LOP3.LUT R5, R28, 0x380, RZ, 0xc0, !PT ;  /* 0x000003801c057812 */ /* 0x000fe400078ec0ff */
[----:B------:R-:W-:-:S02]  /*9180*/  F2FP.BF16.F32.PACK_AB R49, R49, R52 ;  /* 0x000000343131723e */ /* 0x000fc400000010ff */
[----:B------:R-:W-:Y:S02]  /*9190*/  F2FP.BF16.F32.PACK_AB R47, R47, R50 ;  /* 0x000000322f2f723e */ /* 0x000fe400000010ff */
[----:B------:R-:W-:Y:S02]  /*91a0*/  F2FP.BF16.F32.PACK_AB R48, R45, R48 ;  /* 0x000000302d30723e */ /* 0x000fe400000010ff */
[----:B------:R-:W-:Y:S02]  /*91b0*/  F2FP.BF16.F32.PACK_AB R33, R33, R36 ;  /* 0x000000242121723e */ /* 0x000fe400000010ff */
[----:B------:R-:W-:Y:S02]  /*91c0*/  F2FP.BF16.F32.PACK_AB R31, R31, R34 ;  /* 0x000000221f1f723e */ /* 0x000fe400000010ff */
[----:B------:R-:W-:Y:S02]  /*91d0*/  F2FP.BF16.F32.PACK_AB R30, R27, R30 ;  /* 0x0000001e1b1e723e */ /* 0x000fe400000010ff */
[----:B------:R-:W-:-:S02]  /*91e0*/  F2FP.BF16.F32.PACK_AB R24, R15, R24 ;  /* 0x000000180f18723e */ /* 0x000fc400000010ff */
[C---:B------:R-:W-:Y:S02]  /*91f0*/  IADD3 R10, P4, R28.reuse, 0x20, RZ ;  /* 0x000000201c0a7810 */ /* 0x040fe40007f9e0ff */
[C---:B------:R-:W-:Y:S02]  /*9200*/  IADD3 R39, P5, R28.reuse, 0x40, RZ ;  /* 0x000000401c277810 */ /* 0x040fe40007fbe0ff */
[C---:B------:R-:W-:Y:S01]  /*9210*/  IADD3 R41, P6, R28.reuse, 0x60, RZ ;  /* 0x000000601c297810 */ /* 0x040fe20007fde0ff */
[--C-:B------:R-:W-:Y:S01]  /*9220*/  IMAD.X R37, RZ, RZ, R29.reuse, P4 ;  /* 0x000000ffff257224 */ /* 0x100fe200020e061d */
[C---:B------:R-:W-:Y:S01]  /*9230*/  IADD3 R20, P1, R28.reuse, 0x4000, RZ ;  /* 0x000040001c147810 */ /* 0x040fe20007f3e0ff */
[----:B------:R-:W-:Y:S01]  /*9240*/  IMAD.X R35, RZ, RZ, R29, P5 ;  /* 0x000000ffff237224 */ /* 0x000fe200028e061d */
[----:B------:R-:W-:Y:S02]  /*9250*/  IADD3 R43, P2, R28, 0x4020, RZ ;  /* 0x000040201c2b7810 */ /* 0x000fe40007f5e0ff */
[----:B------:R-:W-:-:S02]  /*9260*/  F2FP.BF16.F32.PACK_AB R121, R121, R122 ;  /* 0x0000007a7979723e */ /* 0x000fc400000010ff */
[----:B------:R-:W-:Y:S02]  /*9270*/  F2FP.BF16.F32.PACK_AB R73, R73, R76 ;  /* 0x0000004c4949723e */ /* 0x000fe400000010ff */
[----:B------:R-:W-:Y:S02]  /*9280*/  F2FP.BF16.F32.PACK_AB R57, R57, R64 ;  /* 0x000000403939723e */ /* 0x000fe400000010ff */
[----:B------:R-:W-:Y:S02]  /*9290*/  SEL R118, R9, R8, P0 ;  /* 0x0000000809767207 */ /* 0x000fe40000000000 */
[----:B------:R-:W-:Y:S02]  /*92a0*/  SEL R122, R8, R9, P0 ;  /* 0x00000009087a7207 */ /* 0x000fe40000000000 */
[----:B------:R-:W-:Y:S02]  /*92b0*/  SHF.R.U64 R5, R5, 0x3, RZ ;  /* 0x0000000305057819 */ /* 0x000fe400000012ff */
[----:B------:R-:W-:-:S02]  /*92c0*/  SEL R64, R49, R48, P0 ;  /* 0x0000003031407207 */ /* 0x000fc40000000000 */
[----:B------:R-:W-:Y:S02]  /*92d0*/  SEL R70, R33, R32, P0 ;  /* 0x0000002021467207 */ /* 0x000fe40000000000 */
[----:B------:R-:W-:Y:S01]  /*92e0*/  SEL R74, R32, R33, P0 ;  /* 0x00000021204a7207 */ /* 0x000fe20000000000 */
[--C-:B------:R-:W-:Y:S01]  /*92f0*/  IMAD.X R33, RZ, RZ, R29.reuse, P6 ;  /* 0x000000ffff217224 */ /* 0x100fe200030e061d */
[----:B------:R-:W-:Y:S02]  /*9300*/  SEL R76, R25, R24, P0 ;  /* 0x00000018194c7207 */ /* 0x000fe40000000000 */
[----:B------:R-:W-:Y:S01]  /*9310*/  SEL R78, R24, R25, P0 ;  /* 0x00000019184e7207 */ /* 0x000fe20000000000 */
[----:B------:R-:W-:Y:S01]  /*9320*/  IMAD.X R25, RZ, RZ, R29, P2 ;  /* 0x000000ffff197224 */ /* 0x000fe200010e061d */
[----:B------:R-:W-:Y:S02]  /*9330*/  SEL R106, R47, R46, P0 ;  /* 0x0000002e2f6a7207 */ /* 0x000fe40000000000 */
[----:B------:R-:W-:-:S02]  /*9340*/  SEL R110, R31, R30, P0 ;  /* 0x0000001e1f6e7207 */ /* 0x000fc40000000000 */
[----:B------:R-:W-:Y:S01]  /*9350*/  SEL R112, R30, R31, P0 ;  /* 0x0000001f1e707207 */ /* 0x000fe20000000000 */
[----:B------:R-:W-:Y:S01]  /*9360*/  IMAD.X R31, RZ, RZ, R29, P1 ;  /* 0x000000ffff1f7224 */ /* 0x000fe200008e061d */
[----:B------:R-:W-:Y:S02]  /*9370*/  LOP3.LUT R8, R10, 0x380, RZ, 0xc0, !PT ;  /* 0x000003800a087812 */ /* 0x000fe400078ec0ff */
[----:B------:R-:W-:Y:S02]  /*9380*/  F2FP.BF16.F32.PACK_AB R129, R129, R130 ;  /* 0x000000828181723e */ /* 0x000fe400000010ff */
[----:B------:R-:W-:Y:S02]  /*9390*/  F2FP.BF16.F32.PACK_AB R125, R125, R126 ;  /* 0x0000007e7d7d723e */ /* 0x000fe400000010ff */
[----:B------:R-:W-:Y:S02]  /*93a0*/  F2FP.BF16.F32.PACK_AB R54, R51, R54 ;  /* 0x000000363336723e */ /* 0x000fe400000010ff */
[----:B------:R-:W-:-:S02]  /*93b0*/  SEL R48, R48, R49, P0 ;  /* 0x0000003130307207 */ /* 0x000fc40000000000 */
[----:B------:R-:W-:Y:S02]  /*93c0*/  SEL R46, R46, R47, P0 ;  /* 0x0000002f2e2e7207 */ /* 0x000fe40000000000 */
[----:B------:R-:W-:Y:S02]  /*93d0*/  LOP3.LUT R12, R39, 0x380, RZ, 0xc0, !PT ;  /* 0x00000380270c7812 */ /* 0x000fe400078ec0ff */
[C---:B------:R-:W-:Y:S02]  /*93e0*/  IADD3 R45, P3, R28.reuse, 0x4040, RZ ;  /* 0x000040401c2d7810 */ /* 0x040fe40007f7e0ff */
[C---:B------:R-:W-:Y:S02]  /*93f0*/  IADD3 R47, P4, R28.reuse, 0x4060, RZ ;  /* 0x000040601c2f7810 */ /* 0x040fe40007f9e0ff */
[C---:B------:R-:W-:Y:S01]  /*9400*/  IADD3 R126, P5, R28.reuse, 0x8000, RZ ;  /* 0x000080001c7e7810 */ /* 0x040fe20007fbe0ff */
[--C-:B------:R-:W-:Y:S01]  /*9410*/  IMAD.X R27, RZ, RZ, R29.reuse, P3 ;  /* 0x000000ffff1b7224 */ /* 0x100fe200018e061d */
[C---:B------:R-:W-:Y:S01]  /*9420*/  IADD3 R49, P6, R28.reuse, 0x8020, RZ ;  /* 0x000080201c317810 */ /* 0x040fe20007fde0ff */
[--C-:B------:R-:W-:Y:S01]  /*9430*/  IMAD.X R21, RZ, RZ, R29.reuse, P4 ;  /* 0x000000ffff157224 */ /* 0x100fe200020e061d */
[C---:B------:R-:W-:Y:S01]  /*9440*/  IADD3 R51, P1, R28.reuse, 0x8040, RZ ;  /* 0x000080401c337810 */ /* 0x040fe20007f3e0ff */
[--C-:B------:R-:W-:Y:S01]  /*9450*/  IMAD.X R15, RZ, RZ, R29.reuse, P5 ;  /* 0x000000ffff0f7224 */ /* 0x100fe200028e061d */
[----:B------:R-:W-:Y:S01]  /*9460*/  IADD3 R130, P2, R28, 0x8060, RZ ;  /* 0x000080601c827810 */ /* 0x000fe20007f5e0ff */
[--C-:B------:R-:W-:Y:S01]  /*9470*/  IMAD.X R13, RZ, RZ, R29.reuse, P6 ;  /* 0x000000ffff0d7224 */ /* 0x100fe200030e061d */
[----:B------:R-:W-:Y:S01]  /*9480*/  LOP3.LUT R28, R5, R28, RZ, 0x3c, !PT ;  /* 0x0000001c051c7212 */ /* 0x000fe200078e3cff */
[--C-:B------:R-:W-:Y:S01]  /*9490*/  IMAD.X R11, RZ, RZ, R29.reuse, P1 ;  /* 0x000000ffff0b7224 */ /* 0x100fe200008e061d */
[----:B------:R-:W-:Y:S01]  /*94a0*/  SHF.R.U64 R5, R8, 0x3, RZ ;  /* 0x0000000308057819 */ /* 0x000fe200000012ff */
[----:B------:R-:W-:Y:S01]  /*94b0*/  IMAD.X R9, RZ, RZ, R29, P2 ;  /* 0x000000ffff097224 */ /* 0x000fe200010e061d */
[----:B------:R-:W-:-:S02]  /*94c0*/  SHF.R.U64 R8, R12, 0x3, RZ ;  /* 0x000000030c087819 */ /* 0x000fc400000012ff */
[----:B------:R-:W-:Y:S02]  /*94d0*/  LOP3.LUT R14, R41, 0x380, RZ, 0xc0, !PT ;  /* 0x00000380290e7812 */ /* 0x000fe400078ec0ff */
[----:B------:R-:W-:Y:S02]  /*94e0*/  LOP3.LUT R36, R5, R10, RZ, 0x3c, !PT ;  /* 0x0000000a05247212 */ /* 0x000fe400078e3cff */
[----:B------:R-:W-:Y:S02]  /*94f0*/  LOP3.LUT R34, R8, R39, RZ, 0x3c, !PT ;  /* 0x0000002708227212 */ /* 0x000fe400078e3cff */
[----:B------:R-:W-:Y:S02]  /*9500*/  LOP3.LUT R5, R20, 0x380, RZ, 0xc0, !PT ;  /* 0x0000038014057812 */ /* 0x000fe400078ec0ff */
[----:B------:R-:W-:Y:S02]  /*9510*/  LOP3.LUT R8, R43, 0x380, RZ, 0xc0, !PT ;  /* 0x000003802b087812 */ /* 0x000fe400078ec0ff */
[----:B------:R-:W-:-:S02]  /*9520*/  LOP3.LUT R10, R45, 0x380, RZ, 0xc0, !PT ;  /* 0x000003802d0a7812 */ /* 0x000fc400078ec0ff */
[----:B------:R-:W-:Y:S02]  /*9530*/  SHF.R.U64 R12, R14, 0x3, RZ ;  /* 0x000000030e0c7819 */ /* 0x000fe400000012ff */
[----:B------:R-:W-:Y:S02]  /*9540*/  SHF.R.U64 R5, R5, 0x3, RZ ;  /* 0x0000000305057819 */ /* 0x000fe400000012ff */
[----:B------:R-:W-:Y:S02]  /*9550*/  SHF.R.U64 R8, R8, 0x3, RZ ;  /* 0x0000000308087819 */ /* 0x000fe400000012ff */
[----:B------:R-:W-:Y:S02]  /*9560*/  SHF.R.U64 R10, R10, 0x3, RZ ;  /* 0x000000030a0a7819 */ /* 0x000fe400000012ff */
[----:B------:R-:W-:Y:S02]  /*9570*/  LOP3.LUT R32, R12, R41, RZ, 0x3c, !PT ;  /* 0x000000290c207212 */ /* 0x000fe400078e3cff */
[----:B------:R-:W-:-:S02]  /*9580*/  LOP3.LUT R12, R47, 0x380, RZ, 0xc0, !PT ;  /* 0x000003802f0c7812 */ /* 0x000fc400078ec0ff */
[----:B------:R-:W-:Y:S02]  /*9590*/  LOP3.LUT R30, R5, R20, RZ, 0x3c, !PT ;  /* 0x00000014051e7212 */ /* 0x000fe400078e3cff */
[----:B------:R-:W-:Y:S02]  /*95a0*/  LOP3.LUT R24, R8, R43, RZ, 0x3c, !PT ;  /* 0x0000002b08187212 */ /* 0x000fe400078e3cff */
[----:B------:R-:W-:Y:S02]  /*95b0*/  LOP3.LUT R5, R126, 0x380, RZ, 0xc0, !PT ;  /* 0x000003807e057812 */ /* 0x000fe400078ec0ff */
[----:B------:R-:W-:Y:S02]  /*95c0*/  LOP3.LUT R8, R49, 0x380, RZ, 0xc0, !PT ;  /* 0x0000038031087812 */ /* 0x000fe400078ec0ff */
[----:B------:R-:W-:Y:S02]  /*95d0*/  LOP3.LUT R26, R10, R45, RZ, 0x3c, !PT ;  /* 0x0000002d0a1a7212 */ /* 0x000fe400078e3cff */
[----:B------:R-:W-:-:S02]  /*95e0*/  LOP3.LUT R39, R130, 0x380, RZ, 0xc0, !PT ;  /* 0x0000038082277812 */ /* 0x000fc400078ec0ff */
[----:B------:R-:W-:Y:S02]  /*95f0*/  LOP3.LUT R10, R51, 0x380, RZ, 0xc0, !PT ;  /* 0x00000380330a7812 */ /* 0x000fe400078ec0ff */
[----:B------:R-:W-:Y:S02]  /*9600*/  SHF.R.U64 R12, R12, 0x3, RZ ;  /* 0x000000030c0c7819 */ /* 0x000fe400000012ff */
[----:B------:R-:W-:Y:S02]  /*9610*/  F2FP.BF16.F32.PACK_AB R141, R141, R142 ;  /* 0x0000008e8d8d723e */ /* 0x000fe400000010ff */
[----:B------:R-:W-:Y:S02]  /*9620*/  F2FP.BF16.F32.PACK_AB R140, R139, R140 ;  /* 0x0000008c8b8c723e */ /* 0x000fe400000010ff */
[----:B------:R-:W-:Y:S02]  /*9630*/  SHF.R.U64 R5, R5, 0x3, RZ ;  /* 0x0000000305057819 */ /* 0x000fe400000012ff */
[----:B------:R-:W-:-:S02]  /*9640*/  SHF.R.U64 R8, R8, 0x3, RZ ;  /* 0x0000000308087819 */ /* 0x000fc400000012ff */
[----:B------:R-:W-:Y:S02]  /*9650*/  F2FP.BF16.F32.PACK_AB R104, R101, R104 ;  /* 0x000000686568723e */ /* 0x000fe400000010ff */
[----:B------:R-:W-:Y:S02]  /*9660*/  F2FP.BF16.F32.PACK_AB R137, R137, R138 ;  /* 0x0000008a8989723e */ /* 0x000fe400000010ff */
[----:B------:R-:W-:Y:S02]  /*9670*/  F2FP.BF16.F32.PACK_AB R136, R135, R136 ;  /* 0x000000888788723e */ /* 0x000fe400000010ff */
[----:B------:R-:W-:Y:S02]  /*9680*/  SHF.R.U64 R39, R39, 0x3, RZ ;  /* 0x0000000327277819 */ /* 0x000fe400000012ff */
[----:B------:R-:W-:Y:S02]  /*9690*/  F2FP.BF16.F32.PACK_AB R97, R97, R100 ;  /* 0x000000646161723e */ /* 0x000fe400000010ff */
[----:B------:R-:W-:-:S02]  /*96a0*/  F2FP.BF16.F32.PACK_AB R96, R93, R96 ;  /* 0x000000605d60723e */ /* 0x000fc400000010ff */
[----:B------:R-:W-:Y:S02]  /*96b0*/  F2FP.BF16.F32.PACK_AB R72, R69, R72 ;  /* 0x000000484548723e */ /* 0x000fe400000010ff */
[----:B------:R-:W-:Y:S02]  /*96c0*/  SHF.R.U64 R10, R10, 0x3, RZ ;  /* 0x000000030a0a7819 */ /* 0x000fe400000012ff */
[----:B------:R-:W-:Y:S02]  /*96d0*/  F2FP.BF16.F32.PACK_AB R89, R89, R92 ;  /* 0x0000005c5959723e */ /* 0x000fe400000010ff */
[----:B------:R-:W-:Y:S02]  /*96e0*/  F2FP.BF16.F32.PACK_AB R88, R85, R88 ;  /* 0x000000585558723e */ /* 0x000fe400000010ff */
[----:B------:R-:W-:Y:S02]  /*96f0*/  F2FP.BF16.F32.PACK_AB R128, R127, R128 ;  /* 0x000000807f80723e */ /* 0x000fe400000010ff */
[----:B------:R-:W-:-:S02]  /*9700*/  LOP3.LUT R20, R12, R47, RZ, 0x3c, !PT ;  /* 0x0000002f0c147212 */ /* 0x000fc400078e3cff */
[----:B------:R-:W-:Y:S02]  /*9710*/  F2FP.BF16.F32.PACK_AB R133, R133, R134 ;  /* 0x000000868585723e */ /* 0x000fe400000010ff */
[----:B------:R-:W-:Y:S02]  /*9720*/  F2FP.BF16.F32.PACK_AB R132, R131, R132 ;  /* 0x000000848384723e */ /* 0x000fe400000010ff */
[----:B------:R-:W-:Y:S02]  /*9730*/  F2FP.BF16.F32.PACK_AB R80, R77, R80 ;  /* 0x000000504d50723e */ /* 0x000fe400000010ff */
[----:B------:R-:W-:Y:S02]  /*9740*/  F2FP.BF16.F32.PACK_AB R124, R123, R124 ;  /* 0x0000007c7b7c723e */ /* 0x000fe400000010ff */
[----:B------:R-:W-:Y:S02]  /*9750*/  SEL R42, R141, R140, P0 ;  /* 0x0000008c8d2a7207 */ /* 0x000fe40000000000 */
[----:B------:R-:W-:-:S02]  /*9760*/  LOP3.LUT R14, R5, R126, RZ, 0x3c, !PT ;  /* 0x0000007e050e7212 */ /* 0x000fc400078e3cff */
[----:B------:R-:W-:Y:S02]  /*9770*/  LOP3.LUT R12, R8, R49, RZ, 0x3c, !PT ;  /* 0x00000031080c7212 */ /* 0x000fe400078e3cff */
[----:B------:R-:W-:Y:S02]  /*9780*/  F2FP.BF16.F32.PACK_AB R120, R65, R120 ;  /* 0x000000784178723e */ /* 0x000fe400000010ff */
[----:B------:R-:W-:Y:S02]  /*9790*/  F2FP.BF16.F32.PACK_AB R66, R59, R66 ;  /* 0x000000423b42723e */ /* 0x000fe400000010ff */
[----:B------:R-:W-:Y:S02]  /*97a0*/  SEL R140, R140, R141, P0 ;  /* 0x0000008d8c8c7207 */ /* 0x000fe40000000000 */
[----:B------:R-:W-:Y:S02]  /*97b0*/  SEL R44, R137, R136, P0 ;  /* 0x00000088892c7207 */ /* 0x000fe40000000000 */
[----:B------:R-:W-:-:S02]  /*97c0*/  SEL R86, R105, R104, P0 ;  /* 0x0000006869567207 */ /* 0x000fc40000000000 */
[----:B------:R-:W-:Y:S02]  /*97d0*/  LOP3.LUT R8, R39, R130, RZ, 0x3c, !PT ;  /* 0x0000008227087212 */ /* 0x000fe400078e3cff */
[----:B------:R-:W-:Y:S02]  /*97e0*/  F2FP.BF16.F32.PACK_AB R56, R53, R56 ;  /* 0x000000383538723e */ /* 0x000fe400000010ff */
[----:B------:R-:W-:Y:S02]  /*97f0*/  SEL R136, R136, R137, P0 ;  /* 0x0000008988887207 */ /* 0x000fe40000000000 */
        /* <DEDUP_REMOVED lines=24> */
[----:B------:R-:W-:Y:S02]  /*9980*/  MOV R65, R12 ;  /* 0x0000000c00417202 */ /* 0x000fe40000000f00 */
[----:B------:R-:W-:Y:S02]  /*9990*/  MOV R59, R10 ;  /* 0x0000000a003b7202 */ /* 0x000fe40000000f00 */
[----:B------:R-:W-:-:S02]  /*99a0*/  SEL R56, R56, R57, P0 ;  /* 0x0000003938387207 */ /* 0x000fc40000000000 */
[----:B------:R-:W-:Y:S02]  /*99b0*/  SEL R102, R55, R54, P0 ;  /* 0x0000003637667207 */ /* 0x000fe40000000000 */
[----:B------:R-:W-:Y:S02]  /*99c0*/  MOV R67, R14 ;  /* 0x0000000e00437202 */ /* 0x000fe40000000f00 */
[----:B------:R-:W-:Y:S02]  /*99d0*/  SEL R54, R54, R55, P0 ;  /* 0x0000003736367207 */ /* 0x000fe40000000000 */
[----:B------:R-:W-:Y:S02]  /*99e0*/  MOV R87, R28 ;  /* 0x0000001c00577202 */ /* 0x000fe40000000f00 */
[----:B------:R-:W-:Y:S01]  /*99f0*/  MOV R69, R26 ;  /* 0x0000001a00457202 */ /* 0x000fe20000000f00 */
[----:B--2---:R-:W-:Y:S01]  /*9a00*/  SHFL.IDX PT, R42, R42, R3, 0x1c1f ;  /* 0x001c1f032a2a7589 */ /* 0x004fe200000e0000 */
[----:B------:R-:W-:-:S02]  /*9a10*/  LOP3.LUT R5, R3, 0x2, RZ, 0x3c, !PT ;  /* 0x0000000203057812 */ /* 0x000fc400078e3cff */
[----:B------:R-:W-:Y:S01]  /*9a20*/  MOV R79, R32 ;  /* 0x00000020004f7202 */ /* 0x000fe20000000f00 */
[----:B------:R-:W-:Y:S01]  /*9a30*/  SHFL.IDX PT, R44, R44, R3, 0x1c1f ;  /* 0x001c1f032c2c7589 */ /* 0x000fe200000e0000 */
[----:B------:R-:W-:Y:S02]  /*9a40*/  MOV R77, R30 ;  /* 0x0000001e004d7202 */ /* 0x000fe40000000f00 */
[----:B------:R-:W-:Y:S01]  /*9a50*/  MOV R85, R36 ;  /* 0x0000002400557202 */ /* 0x000fe20000000f00 */
[----:B------:R-:W0:Y:S01]  /*9a60*/  SHFL.IDX PT, R9, R140, R5, 0x1c1f ;  /* 0x001c1f058c097589 */ /* 0x000e2200000e0000 */
[----:B------:R-:W-:Y:S02]  /*9a70*/  MOV R81, R34 ;  /* 0x0000002200517202 */ /* 0x000fe40000000f00 */
[----:B------:R-:W-:Y:S01]  /*9a80*/  MOV R75, R24 ;  /* 0x00000018004b7202 */ /* 0x000fe20000000f00 */
[----:B------:R-:W-:Y:S01]  /*9a90*/  SHFL.IDX PT, R86, R86, R3, 0x1c1f ;  /* 0x001c1f0356567589 */ /* 0x000fe200000e0000 */
[----:B------:R-:W-:-:S03]  /*9aa0*/  PLOP3.LUT P1, PT, PT, PT, UP0, 0x80, 0x0 ;  /* 0x000000000000781c */ /* 0x000fc60003f2f008 */
[----:B------:R-:W1:Y:S04]  /*9ab0*/  SHFL.IDX PT, R13, R136, R5, 0x1c1f ;  /* 0x001c1f05880d7589 */ /* 0x000e6800000e0000 */
[----:B------:R-:W2:Y:S04]  /*9ac0*/  SHFL.IDX PT, R11, R104, R5, 0x1c1f ;  /* 0x001c1f05680b7589 */ /* 0x000ea800000e0000 */
[----:B------:R-:W-:Y:S04]  /*9ad0*/  SHFL.IDX PT, R90, R90, R3, 0x1c1f ;  /* 0x001c1f035a5a7589 */ /* 0x000fe800000e0000 */
[----:B------:R-:W3:Y:S04]  /*9ae0*/  SHFL.IDX PT, R15, R96, R5, 0x1c1f ;  /* 0x001c1f05600f7589 */ /* 0x000ee800000e0000 */
[----:B------:R-:W-:Y:S01]  /*9af0*/  SHFL.IDX PT, R52, R52, R3, 0x1c1f ;  /* 0x001c1f0334347589 */ /* 0x000fe200000e0000 */
[----:B0-----:R-:W-:-:S02]  /*9b00*/  SEL R8, R42, R9, P0 ;  /* 0x000000092a087207 */ /* 0x001fc40000000000 */
[----:B------:R-:W-:Y:S01]  /*9b10*/  SEL R10, R9, R42, P0 ;  /* 0x0000002a090a7207 */ /* 0x000fe20000000000 */
[----:B------:R-:W-:Y:S04]  /*9b20*/  SHFL.IDX PT, R92, R92, R3, 0x1c1f ;  /* 0x001c1f035c5c7589 */ /* 0x000fe800000e0000 */
[----:B------:R-:W0:Y:S01]  /*9b30*/  SHFL.IDX PT, R29, R128, R5, 0x1c1f ;  /* 0x001c1f05801d7589 */ /* 0x000e2200000e0000 */
[----:B-1----:R-:W-:Y:S02]  /*9b40*/  SEL R12, R44, R13, P0 ;  /* 0x0000000d2c0c7207 */ /* 0x002fe40000000000 */
[----:B------:R-:W-:Y:S01]  /*9b50*/  SEL R14, R13, R44, P0 ;  /* 0x0000002c0d0e7207 */ /* 0x000fe20000000000 */
[----:B------:R-:W1:Y:S01]  /*9b60*/  SHFL.IDX PT, R27, R88, R5, 0x1c1f ;  /* 0x001c1f05581b7589 */ /* 0x000e6200000e0000 */
[----:B--2---:R-:W-:-:S02]  /*9b70*/  SEL R9, R86, R11, P0 ;  /* 0x0000000b56097207 */ /* 0x004fc40000000000 */
[----:B------:R-:W-:Y:S01]  /*9b80*/  SEL R11, R11, R86, P0 ;  /* 0x000000560b0b7207 */ /* 0x000fe20000000000 */
[----:B------:R-:W-:Y:S04]  /*9b90*/  SHFL.IDX PT, R50, R50, R3, 0x1c1f ;  /* 0x001c1f0332327589 */ /* 0x000fe800000e0000 */
[----:B------:R-:W-:Y:S01]  /*9ba0*/  SHFL.IDX PT, R58, R58, R3, 0x1c1f ;  /* 0x001c1f033a3a7589 */ /* 0x000fe200000e0000 */
[----:B---3--:R-:W-:Y:S02]  /*9bb0*/  SEL R13, R90, R15, P0 ;  /* 0x0000000f5a0d7207 */ /* 0x008fe40000000000 */
[----:B------:R-:W-:Y:S01]  /*9bc0*/  SEL R15, R15, R90, P0 ;  /* 0x0000005a0f0f7207 */ /* 0x000fe20000000000 */
[----:B------:R-:W-:Y:S04]  /*9bd0*/  SHFL.IDX PT, R94, R94, R3, 0x1c1f ;  /* 0x001c1f035e5e7589 */ /* 0x000fe800000e0000 */
[----:B------:R-:W2:Y:S04]  /*9be0*/  SHFL.IDX PT, R21, R132, R5, 0x1c1f ;  /* 0x001c1f0584157589 */ /* 0x000ea800000e0000 */
[----:B------:R-:W3:Y:S01]  /*9bf0*/  SHFL.IDX PT, R33, R124, R5, 0x1c1f ;  /* 0x001c1f057c217589 */ /* 0x000ee200000e0000 */
[----:B0-----:R-:W-:-:S02]  /*9c00*/  SEL R28, R52, R29, P0 ;  /* 0x0000001d341c7207 */ /* 0x001fc40000000000 */
[----:B------:R-:W-:Y:S01]  /*9c10*/  SEL R30, R29, R52, P0 ;  /* 0x000000341d1e7207 */ /* 0x000fe20000000000 */
[----:B------:R-:W0:Y:S01]  /*9c20*/  SHFL.IDX PT, R31, R80, R5, 0x1c1f ;  /* 0x001c1f05501f7589 */ /* 0x000e2200000e0000 */
[----:B-1----:R-:W-:Y:S02]  /*9c30*/  SEL R25, R92, R27, P0 ;  /* 0x0000001b5c197207 */ /* 0x002fe40000000000 */
[----:B------:R-:W-:Y:S01]  /*9c40*/  SEL R27, R27, R92, P0 ;  /* 0x0000005c1b1b7207 */ /* 0x000fe20000000000 */
[----:B------:R-:W-:Y:S04]  /*9c50*/  SHFL.IDX PT, R60, R60, R3, 0x1c1f ;  /* 0x001c1f033c3c7589 */ /* 0x000fe800000e0000 */
[----:B------:R-:W-:Y:S04]  /*9c60*/  SHFL.IDX PT, R98, R98, R3, 0x1c1f ;  /* 0x001c1f0362627589 */ /* 0x000fe800000e0000 */
[----:B------:R-:W1:Y:S04]  /*9c70*/  SHFL.IDX PT, R37, R120, R5, 0x1c1f ;  /* 0x001c1f0578257589 */ /* 0x000e6800000e0000 */
[----:B------:R-:W4:Y:S01]  /*9c80*/  SHFL.IDX PT, R35, R72, R5, 0x1c1f ;  /* 0x001c1f0548237589 */ /* 0x000f2200000e0000 */
[----:B--2---:R-:W-:-:S02]  /*9c90*/  SEL R24, R50, R21, P0 ;  /* 0x0000001532187207 */ /* 0x004fc40000000000 */
[----:B------:R-:W-:Y:S01]  /*9ca0*/  SEL R26, R21, R50, P0 ;  /* 0x00000032151a7207 */ /* 0x000fe20000000000 */
[----:B------:R-:W-:Y:S01]  /*9cb0*/  SHFL.IDX PT, R62, R62, R3, 0x1c1f ;  /* 0x001c1f033e3e7589 */ /* 0x000fe200000e0000 */
[----:B---3--:R-:W-:Y:S02]  /*9cc0*/  SEL R32, R58, R33, P0 ;  /* 0x000000213a207207 */ /* 0x008fe40000000000 */
[----:B------:R-:W-:Y:S01]  /*9cd0*/  SEL R34, R33, R58, P0 ;  /* 0x0000003a21227207 */ /* 0x000fe20000000000 */
[----:B------:R-:W-:Y:S01]  /*9ce0*/  SHFL.IDX PT, R100, R100, R3, 0x1c1f ;  /* 0x001c1f0364647589 */ /* 0x000fe200000e0000 */
[----:B0-----:R-:W-:Y:S02]  /*9cf0*/  SEL R29, R94, R31, P0 ;  /* 0x0000001f5e1d7207 */ /* 0x001fe40000000000 */
[----:B------:R-:W-:Y:S01]  /*9d00*/  SEL R31, R31, R94, P0 ;  /* 0x0000005e1f1f7207 */ /* 0x000fe20000000000 */
[----:B------:R-:W0:Y:S04]  /*9d10*/  SHFL.IDX PT, R41, R56, R5, 0x1c1f ;  /* 0x001c1f0538297589 */ /* 0x000e2800000e0000 */
[----:B------:R-:W-:Y:S04]  /*9d20*/  SHFL.IDX PT, R39, R66, R5, 0x1c1f ;  /* 0x001c1f0542277589 */ /* 0x000fe800000e0000 */
[----:B------:R-:W-:Y:S01]  /*9d30*/  SHFL.IDX PT, R102, R102, R3, 0x1c1f ;  /* 0x001c1f0366667589 */ /* 0x000fe200000e0000 */
[----:B-1----:R-:W-:-:S03]  /*9d40*/  SEL R36, R60, R37, P0 ;  /* 0x000000253c247207 */ /* 0x002fc60000000000 */
[----:B------:R-:W1:Y:S01]  /*9d50*/  SHFL.IDX PT, R43, R54, R5, 0x1c1f ;  /* 0x001c1f05362b7589 */ /* 0x000e6200000e0000 */
[----:B----4-:R-:W-:Y:S02]  /*9d60*/  SEL R33, R98, R35, P0 ;  /* 0x0000002362217207 */ /* 0x010fe40000000000 */
[----:B------:R-:W-:Y:S01]  /*9d70*/  SEL R35, R35, R98, P0 ;  /* 0x0000006223237207 */ /* 0x000fe20000000000 */
[----:B------:R-:W-:Y:S06]  /*9d80*/  BAR.SYNC.DEFER_BLOCKING 0x1, 0x100 ;  /* 0x0044000000007b1d */ /* 0x000fec0000010000 */
[----:B------:R-:W-:Y:S01]  /*9d90*/  SHFL.IDX PT, R64, R64, R3, 0x1c1f ;  /* 0x001c1f0340407589 */ /* 0x000fe200000e0000 */
[----:B0-----:R-:W-:-:S03]  /*9da0*/  SEL R42, R41, R62, P0 ;  /* 0x0000003e292a7207 */ /* 0x001fc60000000000 */
        /* <DEDUP_REMOVED lines=14> */
[----:B------:R0:W-:Y:S01]  /*9e90*/  SHFL.IDX PT, R55, R38, R5, 0x1c1f ;  /* 0x001c1f0526377589 */ /* 0x0001e200000e0000 */
[----:B-1----:R-:W-:Y:S02]  /*9ea0*/  SEL R41, R102, R43, P0 ;  /* 0x0000002b66297207 */ /* 0x002fe40000000000 */
[----:B------:R-:W-:Y:S01]  /*9eb0*/  SEL R43, R43, R102, P0 ;  /* 0x000000662b2b7207 */ /* 0x000fe20000000000 */
[----:B------:R-:W-:Y:S04]  /*9ec0*/  SHFL.IDX PT, R71, R112, R5, 0x1c1f ;  /* 0x001c1f0570477589 */ /* 0x000fe800000e0000 */
[----:B------:R-:W-:Y:S01]  /*9ed0*/  SHFL.IDX PT, R49, R78, R5, 0x1c1f ;  /* 0x001c1f054e317589 */ /* 0x000fe200000e0000 */
[----:B0-----:R-:W-:-:S03]  /*9ee0*/  SEL R38, R37, R60, P0 ;  /* 0x0000003c25267207 */ /* 0x001fc60000000000 */
[----:B------:R-:W0:Y:S01]  /*9ef0*/  SHFL.IDX PT, R51, R84, R5, 0x1c1f ;  /* 0x001c1f0554337589 */ /* 0x000e2200000e0000 */
[----:B------:R-:W-:Y:S02]  /*9f00*/  SEL R37, R100, R39, P0 ;  /* 0x0000002764257207 */ /* 0x000fe40000000000 */
[----:B------:R-:W-:Y:S01]  /*9f10*/  SEL R39, R39, R100, P0 ;  /* 0x0000006427277207 */ /* 0x000fe20000000000 */
[----:B------:R-:W-:Y:S04]  /*9f20*/  SHFL.IDX PT, R57, R116, R5, 0x1c1f ;  /* 0x001c1f0574397589 */ /* 0x000fe800000e0000 */
[----:B------:R-:W1:Y:S04]  /*9f30*/  SHFL.IDX PT, R83, R122, R5, 0x1c1f ;  /* 0x001c1f057a537589 */ /* 0x000e6800000e0000 */
[----:B------:R2:W-:Y:S04]  /*9f40*/  STSM.16.M88.4 [R87], R8 ;  /* 0x0000000857007844 */ /* 0x0005e80000000200 */
[----:B------:R3:W-:Y:S04]  /*9f50*/  STSM.16.M88.4 [R85], R12 ;  /* 0x0000000c55007844 */ /* 0x0007e80000000200 */
[----:B------:R1:W-:Y:S04]  /*9f60*/  STSM.16.M88.4 [R81], R24 ;  /* 0x0000001851007844 */ /* 0x0003e80000000200 */
[----:B------:R-:W-:Y:S01]  /*9f70*/  STSM.16.M88.4 [R79], R28 ;  /* 0x0000001c4f007844 */ /* 0x000fe20000000200 */
[----:B0-----:R-:W-:-:S02]  /*9f80*/  SEL R80, R82, R51, P0 ;  /* 0x0000003352507207 */ /* 0x001fc40000000000 */
[----:B------:R-:W-:Y:S01]  /*9f90*/  SEL R82, R51, R82, P0 ;  /* 0x0000005233527207 */ /* 0x000fe20000000000 */
[----:B------:R-:W-:Y:S01]  /*9fa0*/  STSM.16.M88.4 [R77], R32 ;  /* 0x000000204d007844 */ /* 0x000fe20000000200 */
[----:B--2---:R-:W-:Y:S02]  /*9fb0*/  SEL R8, R64, R45, P0 ;  /* 0x0000002d40087207 */ /* 0x004fe40000000000 */
[----:B------:R-:W-:Y:S01]  /*9fc0*/  SEL R10, R45, R64, P0 ;  /* 0x000000402d0a7207 */ /* 0x000fe20000000000 */
[----:B------:R-:W-:Y:S01]  /*9fd0*/  STSM.16.M88.4 [R75], R36 ;  /* 0x000000244b007844 */ /* 0x000fe20000000200 */
[----:B------:R-:W-:Y:S02]  /*9fe0*/  SEL R9, R106, R53, P0 ;  /* 0x000000356a097207 */ /* 0x000fe40000000000 */
[----:B------:R-:W-:Y:S01]  /*9ff0*/  SEL R11, R53, R106, P0 ;  /* 0x0000006a350b7207 */ /* 0x000fe20000000000 */
[----:B------:R0:W-:Y:S01]  /*a000*/  STSM.16.M88.4 [R69], R40 ;  /* 0x0000002845007844 */ /* 0x0001e20000000200 */
[----:B---3--:R-:W-:-:S02]  /*a010*/  SEL R12, R68, R3, P0 ;  /* 0x00000003440c7207 */ /* 0x008fc40000000000 */
        /* <DEDUP_REMOVED lines=8> */
[----:B------:R-:W-:Y:S02]  /*a0a0*/  SEL R24, R76, R49, P0 ;  /* 0x000000314c187207 */ /* 0x000fe40000000000 */
[----:B0-----:R-:W-:Y:S02]  /*a0b0*/  SEL R69, R110, R71, P0 ;  /* 0x000000476e457207 */ /* 0x001fe40000000000 */
[----:B------:R-:W-:Y:S01]  /*a0c0*/  SEL R71, R71, R110, P0 ;  /* 0x0000006e47477207 */ /* 0x000fe20000000000 */
[----:B--2---:R-:W-:Y:S01]  /*a0d0*/  IMAD.U32 R9, RZ, RZ, UR6 ;  /* 0x00000006ff097e24 */ /* 0x004fe2000f8e00ff */
[----:B------:R-:W-:Y:S01]  /*a0e0*/  SEL R26, R49, R76, P0 ;  /* 0x0000004c311a7207 */ /* 0x000fe20000000000 */
[----:B------:R-:W-:Y:S01]  /*a0f0*/  ULDC.64 UR6, c[0x0][0xbe0] ;  /* 0x0002f80000067ab9 */ /* 0x000fe20000000a00 */
[----:B------:R-:W-:Y:S01]  /*a100*/  SEL R25, R114, R57, P0 ;  /* 0x0000003972197207 */ /* 0x000fe20000000000 */
[----:B------:R3:W-:Y:S01]  /*a110*/  STSM.16.M88.4 [R65], R68 ;  /* 0x0000004441007844 */ /* 0x0007e20000000200 */
[----:B------:R-:W-:Y:S01]  /*a120*/  SEL R27, R57, R114, P0 ;  /* 0x00000072391b7207 */ /* 0x000fe20000000000 */
[----:B------:R-:W0:Y:S01]  /*a130*/  LDC R60, c[0x0][0xa88] ;  /* 0x0002a200ff3c7b82 */ /* 0x000e220000000800 */
[----:B------:R-:W-:Y:S01]  /*a140*/  SEL R83, R83, R118, P0 ;  /* 0x0000007653537207 */ /* 0x000fe20000000000 */
[----:B------:R-:W-:-:S02]  /*a150*/  IMAD.U32 R8, RZ, RZ, UR4 ;  /* 0x00000004ff087e24 */ /* 0x000fc4000f8e00ff */
[----:B------:R3:W-:Y:S01]  /*a160*/  STSM.16.M88.4 [R59], R24 ;  /* 0x000000183b007844 */ /* 0x0007e20000000200 */
[----:B------:R-:W-:-:S03]  /*a170*/  UISETP.NE.U32.AND UP1, UPT, UR6, URZ, UPT ;  /* 0x0000003f0600728c */ /* 0x000fc6000bf25070 */
[----:B------:R3:W-:Y:S01]  /*a180*/  STSM.16.M88.4 [R20], R80 ;  /* 0x0000005014007844 */ /* 0x0007e20000000200 */
[----:B------:R-:W-:Y:S01]  /*a190*/  BAR.SYNC.DEFER_BLOCKING 0x1, 0x100 ;  /* 0x0044000000007b1d */ /* 0x000fe20000010000 */
[----:B------:R-:W-:-:S06]  /*a1a0*/  UISETP.NE.AND.EX UP1, UPT, UR7, URZ, UPT, UP1 ;  /* 0x0000003f0700728c */ /* 0x000fcc000bf25310 */
[----:B------:R-:W-:-:S05]  /*a1b0*/  PLOP3.LUT P0, PT, PT, PT, UP1, 0x80, 0x0 ;  /* 0x000000000000781c */ /* 0x000fca0003f0f018 */
[----:B------:R-:W-:-:S04]  /*a1c0*/  @UP1 UIADD3 UR6, UP2, UR8, UR6, URZ ;  /* 0x0000000608061290 */ /* 0x000fc8000ff5e03f */
[----:B------:R-:W-:Y:S02]  /*a1d0*/  @UP1 UIADD3.X UR7, UR9, UR7, URZ, UP2, !UPT ;  /* 0x0000000709071290 */ /* 0x000fe400097fe43f */
[----:B------:R-:W-:-:S04]  /*a1e0*/  IMAD.U32 R10, RZ, RZ, UR6 ;  /* 0x00000006ff0a7e24 */ /* 0x000fc8000f8e00ff */
[----:B------:R-:W-:Y:S01]  /*a1f0*/  IMAD.U32 R11, RZ, RZ, UR7 ;  /* 0x00000007ff0b7e24 */ /* 0x000fe2000f8e00ff */
[----:B------:R-:W2:Y:S01]  /*a200*/  @P1 LDG.E R3, desc[UR48][R8.64] ;  /* 0x0000003008031981 */ /* 0x000ea2000c1e1900 */
[----:B------:R-:W-:Y:S01]  /*a210*/  IMAD R5, R18, 0x40, R16 ;  /* 0x0000004012057824 */ /* 0x000fe200078e0210 */
[----:B------:R-:W-:Y:S02]  /*a220*/  UMOV UR4, URZ ;  /* 0x0000003f00047c82 */ /* 0x000fe40008000000 */
[----:B0-----:R3:W5:Y:S01]  /*a230*/  @P0 LDG.E R60, desc[UR48][R10.64] ;  /* 0x000000300a3c0981 */ /* 0x001762000c1e1900 */
[----:B------:R-:W-:-:S03]  /*a240*/  IMAD.WIDE R6, R5, 0x2, R6 ;  /* 0x0000000205067825 */ /* 0x000fc600078e0206 */
[----:B------:R-:W-:Y:S02]  /*a250*/  IADD3 R33, P5, R6, 0x1000, RZ ;  /* 0x0000100006217810 */ /* 0x000fe40007fbe0ff */
[----:B--2---:R-:W-:Y:S01]  /*a260*/  @P1 R2UR UR4, R3 ;  /* 0x00000000030412ca */ /* 0x004fe200000e0000 */
[----:B---3--:R-:W-:-:S14]  /*a270*/  @P0 BRA `(.L_x_3041) ;  /* 0x0000000000100947 */ /* 0x008fdc0003800000 */
[----:B------:R-:W-:Y:S05]  /*a280*/  @!P1 BRA `(.L_x_3041) ;  /* 0x00000000000c9947 */ /* 0x000fea0003800000 */
[----:B------:R-:W2:Y:S04]  /*a290*/  LDG.E R3, desc[UR48][R8.64] ;  /* 0x0000003008037981 */ /* 0x000ea8000c1e1900 */
[----:B-----5:R-:W2:Y:S02]  /*a2a0*/  LDG.E R60, desc[UR48][R8.64+0x4] ;  /* 0x00000430083c7981 */ /* 0x020ea4000c1e1900 */
[----:B--2---:R-:W-:-:S07]  /*a2b0*/  IMAD.IADD R60, R60, 0x1, -R3 ;  /* 0x000000013c3c7824 */ /* 0x004fce00078e0a03 */
.L_x_3041:
[----:B------:R-:W-:Y:S01]  /*a2c0*/  USHF.R.S32.HI UR11, URZ, 0x1f, UR39 ;  /* 0x0000001f3f0b7899 */ /* 0x000fe20008011427 */
[----:B------:R-:W-:Y:S01]  /*a2d0*/  IMAD R11, R17, 0x80, R222 ;  /* 0x00000080110b7824 */ /* 0x000fe200078e02de */
[----:B------:R-:W-:Y:S01]  /*a2e0*/  ULDC.64 UR12, c[0x0][0xb70] ;  /* 0x0002dc00000c7ab9 */ /* 0x000fe20000000a00 */
[----:B------:R-:W-:Y:S01]  /*a2f0*/  USHF.R.S32.HI UR9, URZ, 0x1f, UR4 ;  /* 0x0000001f3f097899 */ /* 0x000fe20008011404 */
[C---:B------:R-:W-:Y:S01]  /*a300*/  IADD3 R53, P0, R6.reuse, 0x4000, RZ ;  /* 0x0000400006357810 */ /* 0x040fe20007f1e0ff */
[----:B------:R-:W-:Y:S01]  /*a310*/  UIMAD UR10, UR11, UR12, URZ ;  /* 0x0000000c0b0a72a4 */ /* 0x000fe2000f8e023f */
[C---:B------:R-:W-:Y:S01]  /*a320*/  IADD3 R29, P2, R6.reuse, 0x6000, RZ ;  /* 0x00006000061d7810 */ /* 0x040fe20007f5e0ff */
[----:B------:R-:W-:Y:S01]  /*a330*/  UMOV UR8, UR4 ;  /* 0x0000000400087c82 */ /* 0x000fe20008000000 */
[----:B------:R-:W-:Y:S01]  /*a340*/  USEL UR37, UR37, URZ, !UP0 ;  /* 0x0000003f25257287 */ /* 0x000fe2000c000000 */
[C---:B------:R-:W-:Y:S01]  /*a350*/  IADD3 R25, P4, R6.reuse, 0x2000, RZ ;  /* 0x0000200006197810 */ /* 0x040fe20007f9e0ff */
[----:B------:R-:W-:Y:S01]  /*a360*/  UIMAD.WIDE.U32 UR6, UR39, UR12, UR8 ;  /* 0x0000000c270672a5 */ /* 0x000fe2000f8e0008 */
[C---:B------:R-:W-:Y:S01]  /*a370*/  IADD3 R9, P3, R6.reuse, 0x3000, RZ ;  /* 0x0000300006097810 */ /* 0x040fe20007f7e0ff */
[----:B------:R-:W-:Y:S01]  /*a380*/  UIMAD UR10, UR39, UR13, UR10 ;  /* 0x0000000d270a72a4 */ /* 0x000fe2000f8e020a */
[----:B------:R-:W-:Y:S01]  /*a390*/  SHF.R.S32.HI R3, RZ, 0x1f, R11 ;  /* 0x0000001fff037819 */ /* 0x000fe2000001140b */
[----:B------:R-:W-:Y:S01]  /*a3a0*/  USEL UR36, UR36, URZ, !UP0 ;  /* 0x0000003f24247287 */ /* 0x000fe2000c000000 */
[----:B------:R-:W-:Y:S01]  /*a3b0*/  IADD3 R41, P1, R6, 0x5000, RZ ;  /* 0x0000500006297810 */ /* 0x000fe20007f3e0ff */
[----:B------:R-:W-:Y:S01]  /*a3c0*/  ULDC.64 UR12, c[0x0][0xb78] ;  /* 0x0002de00000c7ab9 */ /* 0x000fe20000000a00 */
[----:B------:R-:W-:Y:S01]  /*a3d0*/  UIADD3 UR7, UR7, UR10, URZ ;  /* 0x0000000a07077290 */ /* 0x000fe2000fffe03f */
[----:B------:R-:W-:Y:S01]  /*a3e0*/  LOP3.LUT R52, R53, 0x380, RZ, 0xc0, !PT ;  /* 0x0000038035347812 */ /* 0x000fe200078ec0ff */
[----:B------:R-:W-:Y:S01]  /*a3f0*/  UIMAD UR8, UR37, UR12, URZ ;  /* 0x0000000c250872a4 */ /* 0x000fe2000f8e023f */
[----:B------:R-:W-:Y:S01]  /*a400*/  LOP3.LUT R28, R29, 0x380, RZ, 0xc0, !PT ;  /* 0x000003801d1c7812 */ /* 0x000fe200078ec0ff */
[----:B------:R-:W-:Y:S01]  /*a410*/  UIMAD.WIDE.U32 UR6, UR36, UR12, UR6 ;  /* 0x0000000c240672a5 */ /* 0x000fe2000f8e0006 */
[----:B------:R-:W-:Y:S01]  /*a420*/  LOP3.LUT R32, R33, 0x380, RZ, 0xc0, !PT ;  /* 0x0000038021207812 */ /* 0x000fe200078ec0ff */
[----:B------:R-:W-:Y:S01]  /*a430*/  UIMAD UR8, UR36, UR13, UR8 ;  /* 0x0000000d240872a4 */ /* 0x000fe2000f8e0208 */
[----:B------:R-:W-:-:S02]  /*a440*/  LOP3.LUT R24, R25, 0x380, RZ, 0xc0, !PT ;  /* 0x0000038019187812 */ /* 0x000fc400078ec0ff */
[----:B------:R-:W-:Y:S01]  /*a450*/  LOP3.LUT R8, R9, 0x380, RZ, 0xc0, !PT ;  /* 0x0000038009087812 */ /* 0x000fe200078ec0ff */
[----:B------:R-:W-:Y:S01]  /*a460*/  ULDC.64 UR12, c[0x0][0xaa0] ;  /* 0x0002a800000c7ab9 */ /* 0x000fe20000000a00 */
[----:B------:R-:W-:Y:S01]  /*a470*/  IADD3 R5, P6, R11, UR6, RZ ;  /* 0x000000060b057c10 */ /* 0x000fe2000ffde0ff */
[----:B------:R-:W-:Y:S01]  /*a480*/  IMAD.U32 R10, RZ, RZ, UR8 ;  /* 0x00000008ff0a7e24 */ /* 0x000fe2000f8e00ff */
[----:B------:R-:W-:Y:S02]  /*a490*/  LOP3.LUT R40, R41, 0x380, RZ, 0xc0, !PT ;  /* 0x0000038029287812 */ /* 0x000fe400078ec0ff */
[----:B------:R-:W-:Y:S02]  /*a4a0*/  SHF.R.U64 R52, R52, 0x3, RZ ;  /* 0x0000000334347819 */ /* 0x000fe400000012ff */
[----:B------:R-:W-:Y:S01]  /*a4b0*/  IADD3.X R10, R3, UR7, R10, P6, !PT ;  /* 0x00000007030a7c10 */ /* 0x000fe2000b7fe40a */
[----:B------:R-:W-:Y:S01]  /*a4c0*/  ULDC.64 UR6, c[0x0][0xb40] ;  /* 0x0002d00000067ab9 */ /* 0x000fe20000000a00 */
[----:B------:R-:W-:Y:S01]  /*a4d0*/  SHF.R.U64 R28, R28, 0x3, RZ ;  /* 0x000000031c1c7819 */ /* 0x000fe200000012ff */
[----:B------:R-:W-:Y:S01]  /*a4e0*/  VIADD R3, R11, 0x8 ;  /* 0x000000080b037836 */ /* 0x000fe20000000000 */
[----:B------:R-:W-:-:S02]  /*a4f0*/  SHF.R.U64 R32, R32, 0x3, RZ ;  /* 0x0000000320207819 */ /* 0x000fc400000012ff */
[----:B------:R-:W-:Y:S02]  /*a500*/  SHF.R.U64 R24, R24, 0x3, RZ ;  /* 0x0000000318187819 */ /* 0x000fe400000012ff */
[----:B------:R-:W-:Y:S02]  /*a510*/  SHF.R.U64 R8, R8, 0x3, RZ ;  /* 0x0000000308087819 */ /* 0x000fe400000012ff */
[----:B------:R-:W-:Y:S02]  /*a520*/  LEA R38, P6, R5, UR6, 0x2 ;  /* 0x0000000605267c11 */ /* 0x000fe4000f8c10ff */
[----:B------:R-:W-:Y:S02]  /*a530*/  SHF.R.U64 R40, R40, 0x3, RZ ;  /* 0x0000000328287819 */ /* 0x000fe400000012ff */
[----:B------:R-:W-:Y:S01]  /*a540*/  LOP3.LUT R52, R52, R53, RZ, 0x3c, !PT ;  /* 0x0000003534347212 */ /* 0x000fe200078e3cff */
[--C-:B------:R-:W-:Y:S01]  /*a550*/  IMAD.X R53, RZ, RZ, R7.reuse, P0 ;  /* 0x000000ffff357224 */ /* 0x100fe200000e0607 */
[----:B------:R-:W-:Y:S01]  /*a560*/  LOP3.LUT R28, R28, R29, RZ, 0x3c, !PT ;  /* 0x0000001d1c1c7212 */ /* 0x000fe200078e3cff */
[----:B------:R-:W-:Y:S01]  /*a570*/  IMAD.X R29, RZ, RZ, R7, P2 ;  /* 0x000000ffff1d7224 */ /* 0x000fe200010e0607 */
[----:B------:R-:W-:-:S02]  /*a580*/  LOP3.LUT P0, RZ, R22, 0x3, RZ, 0xc0, !PT ;  /* 0x0000000316ff7812 */ /* 0x000fc4000780c0ff */
[----:B------:R-:W-:Y:S01]  /*a590*/  LOP3.LUT R32, R32, R33, RZ, 0x3c, !PT ;  /* 0x0000002120207212 */ /* 0x000fe200078e3cff */
[--C-:B------:R-:W-:Y:S01]  /*a5a0*/  IMAD.X R33, RZ, RZ, R7.reuse, P5 ;  /* 0x000000ffff217224 */ /* 0x100fe200028e0607 */
[----:B------:R-:W-:Y:S01]  /*a5b0*/  LOP3.LUT R24, R24, R25, RZ, 0x3c, !PT ;  /* 0x0000001918187212 */ /* 0x000fe200078e3cff */
[--C-:B------:R-:W-:Y:S01]  /*a5c0*/  IMAD.X R25, RZ, RZ, R7.reuse, P4 ;  /* 0x000000ffff197224 */ /* 0x100fe200020e0607 */
[----:B------:R-:W-:Y:S01]  /*a5d0*/  LOP3.LUT R8, R8, R9, RZ, 0x3c, !PT ;  /* 0x0000000908087212 */ /* 0x000fe200078e3cff */
[--C-:B------:R-:W-:Y:S01]  /*a5e0*/  IMAD.X R9, RZ, RZ, R7.reuse, P3 ;  /* 0x000000ffff097224 */ /* 0x100fe200018e0607 */
[----:B------:R-:W-:Y:S02]  /*a5f0*/  LEA.HI.X R39, R5, UR7, R10, 0x2, P6 ;  /* 0x0000000705277c11 */ /* 0x000fe4000b0f140a */
[----:B------:R-:W-:Y:S01]  /*a600*/  LOP3.LUT R40, R40, R41, RZ, 0x3c, !PT ;  /* 0x0000002928287212 */ /* 0x000fe200078e3cff */
[----:B------:R-:W-:Y:S01]  /*a610*/  IMAD.X R41, RZ, RZ, R7, P1 ;  /* 0x000000ffff297224 */ /* 0x000fe200008e0607 */
[----:B------:R-:W-:-:S02]  /*a620*/  IADD3 R10, P2, R6, 0xb000, RZ ;  /* 0x0000b000060a7810 */ /* 0x000fc40007f5e0ff */
[C---:B------:R-:W-:Y:S02]  /*a630*/  IADD3 R13, P6, R6.reuse, 0x7000, RZ ;  /* 0x00007000060d7810 */ /* 0x040fe40007fde0ff */
[C---:B------:R-:W-:Y:S01]  /*a640*/  IADD3 R57, P5, R6.reuse, 0x8000, RZ ;  /* 0x0000800006397810 */ /* 0x040fe20007fbe0ff */
[----:B------:R-:W-:Y:S01]  /*a650*/  UIMAD UR6, UR9, UR12, URZ ;  /* 0x0000000c090672a4 */ /* 0x000fe2000f8e023f */
[C---:B------:R-:W-:Y:S01]  /*a660*/  IADD3 R49, P4, R6.reuse, 0x9000, RZ ;  /* 0x0000900006317810 */ /* 0x040fe20007f9e0ff */
[----:B------:R-:W-:Y:S01]  /*a670*/  IMAD.MOV.U32 R64, RZ, RZ, R16 ;  /* 0x000000ffff407224 */ /* 0x000fe200078e0010 */
[----:B------:R-:W-:Y:S01]  /*a680*/  IADD3 R37, P3, R6, 0xa000, RZ ;  /* 0x0000a00006257810 */ /* 0x000fe20007f7e0ff */
[----:B------:R-:W-:Y:S01]  /*a690*/  IMAD.X R21, RZ, RZ, R7, P2 ;  /* 0x000000ffff157224 */ /* 0x000fe200010e0607 */
[-C--:B-----5:R-:W-:Y:S02]  /*a6a0*/  ISETP.GE.OR P1, PT, R11, R60.reuse, P0 ;  /* 0x0000003c0b00720c */ /* 0x0a0fe40000726670 */
[----:B------:R-:W-:-:S02]  /*a6b0*/  ISETP.GE.OR P0, PT, R3, R60, P0 ;  /* 0x0000003c0300720c */ /* 0x000fc40000706670 */
[----:B------:R-:W-:Y:S02]  /*a6c0*/  LOP3.LUT R3, R10, 0x380, RZ, 0xc0, !PT ;  /* 0x000003800a037812 */ /* 0x000fe400078ec0ff */
[----:B------:R-:W-:Y:S02]  /*a6d0*/  LOP3.LUT R12, R13, 0x380, RZ, 0xc0, !PT ;  /* 0x000003800d0c7812 */ /* 0x000fe400078ec0ff */
[----:B------:R-:W-:Y:S02]  /*a6e0*/  LOP3.LUT R56, R57, 0x380, RZ, 0xc0, !PT ;  /* 0x0000038039387812 */ /* 0x000fe400078ec0ff */
[----:B------:R-:W-:Y:S02]  /*a6f0*/  LOP3.LUT R48, R49, 0x380, RZ, 0xc0, !PT ;  /* 0x0000038031307812 */ /* 0x000fe400078ec0ff */
[----:B------:R-:W-:Y:S02]  /*a700*/  LOP3.LUT R36, R37, 0x380, RZ, 0xc0, !PT ;  /* 0x0000038025247812 */ /* 0x000fe400078ec0ff */
[----:B------:R-:W-:-:S02]  /*a710*/  LOP3.LUT R5, R6, 0x380, RZ, 0xc0, !PT ;  /* 0x0000038006057812 */ /* 0x000fc400078ec0ff */
[----:B------:R-:W-:Y:S01]  /*a720*/  SHF.R.S32.HI R65, RZ, 0x1f, R16 ;  /* 0x0000001fff417819 */ /* 0x000fe20000011410 */
[----:B------:R-:W-:Y:S01]  /*a730*/  UIMAD UR6, UR4, UR13, UR6 ;  /* 0x0000000d040672a4 */ /* 0x000fe2000f8e0206 */
[----:B------:R-:W-:Y:S01]  /*a740*/  SHF.R.U64 R3, R3, 0x3, RZ ;  /* 0x0000000303037819 */ /* 0x000fe200000012ff */
[----:B------:R-:W-:Y:S01]  /*a750*/  @!P1 STG.E desc[UR48][R38.64], R0 ;  /* 0x0000000026009986 */ /* 0x000fe2000c101930 */
[----:B------:R-:W-:Y:S02]  /*a760*/  SHF.R.U64 R12, R12, 0x3, RZ ;  /* 0x000000030c0c7819 */ /* 0x000fe400000012ff */
[----:B------:R-:W-:Y:S01]  /*a770*/  SHF.R.U64 R56, R56, 0x3, RZ ;  /* 0x0000000338387819 */ /* 0x000fe200000012ff */
[----:B------:R0:W-:Y:S01]  /*a780*/  @!P0 STG.E desc[UR48][R38.64+0x20], R4 ;  /* 0x0000200426008986 */ /* 0x0001e2000c101930 */
[----:B------:R-:W-:Y:S02]  /*a790*/  SHF.R.U64 R48, R48, 0x3, RZ ;  /* 0x0000000330307819 */ /* 0x000fe400000012ff */
[----:B------:R-:W-:Y:S01]  /*a7a0*/  SHF.R.U64 R36, R36, 0x3, RZ ;  /* 0x0000000324247819 */ /* 0x000fe200000012ff */
[----:B------:R-:W5:Y:S01]  /*a7b0*/  LD.E.128 R32, desc[UR48][R32.64] ;  /* 0x0000003020207980 */ /* 0x000f62000c101d00 */
[----:B------:R-:W-:-:S02]  /*a7c0*/  SHF.R.U64 R5, R5, 0x3, RZ ;  /* 0x0000000305057819 */ /* 0x000fc400000012ff */
[----:B------:R-:W-:Y:S01]  /*a7d0*/  LOP3.LUT R20, R3, R10, RZ, 0x3c, !PT ;  /* 0x0000000a03147212 */ /* 0x000fe200078e3cff */
[----:B------:R-:W-:Y:S01]  /*a7e0*/  IMAD.U32 R3, RZ, RZ, UR12 ;  /* 0x0000000cff037e24 */ /* 0x000fe2000f8e00ff */
        /* <DEDUP_REMOVED lines=9> */
[----:B------:R-:W-:Y:S01]  /*a880*/  IMAD.WIDE.U32 R64, R3, UR4, R64 ;  /* 0x0000000403407c25 */ /* 0x000fe2000f8e0040 */
[----:B------:R-:W5:Y:S04]  /*a890*/  LD.E.128 R24, desc[UR48][R24.64] ;  /* 0x0000003018187980 */ /* 0x000f68000c101d00 */
[----:B------:R-:W5:Y:S01]  /*a8a0*/  LD.E.128 R44, desc[UR48][R6.64] ;  /* 0x00000030062c7980 */ /* 0x000f62000c101d00 */
[----:B------:R-:W-:Y:S01]  /*a8b0*/  VIADD R65, R65, UR6 ;  /* 0x0000000641417c36 */ /* 0x000fe20008000000 */
[----:B------:R-:W-:-:S02]  /*a8c0*/  ULDC.64 UR6, c[0x0][0xae0] ;  /* 0x0002b80000067ab9 */ /* 0x000fc40000000a00 */
        /* <DEDUP_REMOVED lines=8> */
[----:B------:R0:W5:Y:S01]  /*a950*/  LD.E.128 R4, desc[UR48][R20.64] ;  /* 0x0000003014047980 */ /* 0x000162000c101d00 */
[----:B------:R-:W-:Y:S01]  /*a960*/  UIMAD UR4, UR11, UR6, URZ ;  /* 0x000000060b0472a4 */ /* 0x000fe2000f8e023f */
[----:B------:R-:W-:Y:S01]  /*a970*/  @!PT LDS RZ, [RZ] ;  /* 0x00000000fffff984 */ /* 0x000fe20000000800 */
[----:B------:R-:W-:Y:S01]  /*a980*/  @!PT LDS RZ, [RZ] ;  /* 0x00000000fffff984 */ /* 0x000fe20000000800 */
[----:B------:R-:W-:Y:S01]  /*a990*/  @!PT LDS RZ, [RZ] ;  /* 0x00000000fffff984 */ /* 0x000fe20000000800 */
[----:B------:R-:W-:Y:S01]  /*a9a0*/  @!PT LDS RZ, [RZ] ;  /* 0x00000000fffff984 */ /* 0x000fe20000000800 */
[----:B------:R1:W-:Y:S06]  /*a9b0*/  MEMBAR.ALL.CTA ;  /* 0x0000000000007992 */ /* 0x0003ec0000008000 */
[----:B-1----:R-:W1:Y:S01]  /*a9c0*/  FENCE.VIEW.ASYNC.S ;  /* 0x00000000000073c6 */ /* 0x002e620000000000 */
[----:B------:R-:W-:Y:S01]  /*a9d0*/  IMAD R19, R17, -0x80, R60 ;  /* 0xffffff8011137824 */ /* 0x000fe200078e023c */
[----:B------:R-:W-:Y:S01]  /*a9e0*/  UIMAD UR4, UR39, UR7, UR4 ;  /* 0x00000007270472a4 */ /* 0x000fe2000f8e0204 */
[----:B0-----:R-:W-:-:S02]  /*a9f0*/  IMAD.U32 R21, RZ, RZ, UR6 ;  /* 0x00000006ff157e24 */ /* 0x001fc4000f8e00ff */
[C---:B------:R-:W-:Y:S01]  /*aa00*/  VIADD R0, R18.reuse, 0x20 ;  /* 0x0000002012007836 */ /* 0x040fe20000000000 */
[----:B------:R-:W-:Y:S01]  /*aa10*/  ISETP.GE.AND P3, PT, R18, R19, PT ;  /* 0x000000131200720c */ /* 0x000fe20003f66270 */
[----:B------:R-:W-:Y:S01]  /*aa20*/  IMAD.WIDE.U32 R20, R21, UR39, R64 ;  /* 0x0000002715147c25 */ /* 0x000fe2000f8e0040 */
[----:B------:R-:W-:-:S03]  /*aa30*/  ULDC.64 UR6, c[0x0][0xae8] ;  /* 0x0002ba0000067ab9 */ /* 0x000fc60000000a00 */
[----:B------:R-:W-:Y:S01]  /*aa40*/  VIADD R21, R21, UR4 ;  /* 0x0000000415157c36 */ /* 0x000fe20008000000 */
[----:B------:R-:W-:Y:S01]  /*aa50*/  UIMAD UR4, UR37, UR6, URZ ;  /* 0x00000006250472a4 */ /* 0x000fe2000f8e023f */
[----:B------:R-:W-:Y:S01]  /*aa60*/  ISETP.GE.AND P0, PT, R0, R19, PT ;  /* 0x000000130000720c */ /* 0x000fe20003f06270 */
[----:B------:R-:W-:Y:S02]  /*aa70*/  VIADD R2, R2, 0x33420 ;  /* 0x0003342002027836 */ /* 0x000fe40000000000 */
[C---:B------:R-:W-:Y:S02]  /*aa80*/  VIADD R0, R18.reuse, 0x40 ;  /* 0x0000004012007836 */ /* 0x040fe40000000000 */
[----:B------:R-:W-:Y:S02]  /*aa90*/  VIADD R3, R18, 0x60 ;  /* 0x0000006012037836 */ /* 0x000fe40000000000 */
[----:B------:R-:W-:Y:S01]  /*aaa0*/  IMAD.U32 R65, RZ, RZ, UR6 ;  /* 0x00000006ff417e24 */ /* 0x000fe2000f8e00ff */
[----:B------:R-:W-:Y:S01]  /*aab0*/  UIMAD UR4, UR36, UR7, UR4 ;  /* 0x00000007240472a4 */ /* 0x000fe2000f8e0204 */
[----:B------:R-:W-:-:S02]  /*aac0*/  PRMT R2, RZ, 0x654, R2 ;  /* 0x00000654ff027816 */ /* 0x000fc40000000002 */
[----:B------:R-:W-:Y:S01]  /*aad0*/  IMAD.WIDE.U32 R64, R65, UR36, R20 ;  /* 0x0000002441407c25 */ /* 0x000fe2000f8e0014 */
[-C--:B------:R-:W-:Y:S01]  /*aae0*/  ISETP.GE.AND P1, PT, R0, R19.reuse, PT ;  /* 0x000000130000720c */ /* 0x080fe20003f26270 */
[----:B-1----:R0:W-:Y:S01]  /*aaf0*/  SYNCS.ARRIVE.TRANS64.RED.A1T0 RZ, [R2+URZ], RZ ;  /* 0x000000ff02ff79a7 */ /* 0x0021e2000810043f */
[----:B------:R-:W-:Y:S02]  /*ab00*/  ISETP.GE.AND P2, PT, R3, R19, PT ;  /* 0x000000130300720c */ /* 0x000fe40003f46270 */
[--C-:B------:R-:W-:Y:S01]  /*ab10*/  SHF.R.S32.HI R19, RZ, 0x1f, R18.reuse ;  /* 0x0000001fff137819 */ /* 0x100fe20000011412 */
[----:B------:R-:W-:Y:S01]  /*ab20*/  VIADD R69, R65, UR4 ;  /* 0x0000000441457c36 */ /* 0x000fe20008000000 */
[----:B------:R-:W-:Y:S01]  /*ab30*/  BSSY B1, `(.L_x_3042) ;  /* 0x0000016000017945 */ /* 0x000fe20003800000 */
[----:B------:R-:W-:-:S03]  /*ab40*/  IMAD.WIDE R20, R17, 0x80, R18 ;  /* 0x0000008011147825 */ /* 0x000fc600078e0212 */
[----:B0-----:R-:W-:Y:S05]  /*ab50*/  @P3 BRA `(.L_x_3043) ;  /* 0x00000000004c3947 */ /* 0x001fea0003800000 */
[----:B------:R-:W-:Y:S01]  /*ab60*/  ULDC.64 UR6, c[0x0][0xad8] ;  /* 0x0002b60000067ab9 */ /* 0x000fe20000000a00 */
[C---:B------:R-:W-:Y:S01]  /*ab70*/  VIADD R0, R16.reuse, 0x40 ;  /* 0x0000004010007836 */ /* 0x040fe20000000000 */
[----:B------:R-:W-:Y:S01]  /*ab80*/  ULDC UR4, c[0x0][0xa8c] ;  /* 0x0002a30000047ab9 */ /* 0x000fe20000000800 */
[C---:B------:R-:W-:Y:S01]  /*ab90*/  VIADD R60, R16.reuse, 0x80 ;  /* 0x00000080103c7836 */ /* 0x040fe20000000000 */
[----:B------:R-:W-:Y:S01]  /*aba0*/  ISETP.GE.AND P3, PT, R16, UR4, PT ;  /* 0x0000000410007c0c */ /* 0x000fe2000bf66270 */
[----:B------:R-:W-:Y:S01]  /*abb0*/  IMAD R17, R21, UR6, RZ ;  /* 0x0000000615117c24 */ /* 0x000fe2000f8e02ff */
[----:B------:R-:W-:Y:S01]  /*abc0*/  ISETP.GE.AND P4, PT, R0, UR4, PT ;  /* 0x0000000400007c0c */ /* 0x000fe2000bf86270 */
[----:B------:R-:W-:Y:S01]  /*abd0*/  IMAD.MOV.U32 R2, RZ, RZ, R64 ;  /* 0x000000ffff027224 */ /* 0x000fe200078e0040 */
[----:B------:R-:W-:Y:S01]  /*abe0*/  ISETP.GE.AND P5, PT, R60, UR4, PT ;  /* 0x000000043c007c0c */ /* 0x000fe2000bfa6270 */
[----:B------:R-:W-:Y:S02]  /*abf0*/  IMAD.MOV.U32 R3, RZ, RZ, R69 ;  /* 0x000000ffff037224 */ /* 0x000fe400078e0045 */
[----:B------:R-:W-:-:S02]  /*ac00*/  IMAD R17, R20, UR7, R17 ;  /* 0x0000000714117c24 */ /* 0x000fc4000f8e0211 */
[----:B------:R-:W-:Y:S01]  /*ac10*/  IMAD.WIDE.U32 R2, R20, UR6, R2 ;  /* 0x0000000614027c25 */ /* 0x000fe2000f8e0002 */
[----:B------:R-:W-:-:S03]  /*ac20*/  ULDC.64 UR6, c[0x0][0xa80] ;  /* 0x0002a00000067ab9 */ /* 0x000fc60000000a00 */
[----:B------:R-:W-:Y:S01]  /*ac30*/  IMAD.IADD R3, R3, 0x1, R17 ;  /* 0x0000000103037824 */ /* 0x000fe200078e0211 */
[----:B------:R-:W-:-:S04]  /*ac40*/  LEA R66, P6, R2, UR6, 0x1 ;  /* 0x0000000602427c11 */ /* 0x000fc8000f8c08ff */
[----:B------:R-:W-:-:S05]  /*ac50*/  LEA.HI.X R67, R2, UR7, R3, 0x1, P6 ;  /* 0x0000000702437c11 */ /* 0x000fca000b0f0c03 */
[----:B-----5:R0:W-:Y:S04]  /*ac60*/  @!P3 STG.E.128 desc[UR48][R66.64], R44 ;  /* 0x0000002c4200b986 */ /* 0x0201e8000c101d30 */
[----:B------:R0:W-:Y:S04]  /*ac70*/  @!P4 STG.E.128 desc[UR48][R66.64+0x80], R52 ;  /* 0x000080344200c986 */ /* 0x0001e8000c101d30 */
[----:B------:R0:W-:Y:S02]  /*ac80*/  @!P5 STG.E.128 desc[UR48][R66.64+0x100], R56 ;  /* 0x000100384200d986 */ /* 0x0001e4000c101d30 */
.L_x_3043:
[----:B------:R-:W-:Y:S05]  /*ac90*/  BSYNC B1 ;  /* 0x0000000000017941 */ /* 0x000fea0003800000 */
.L_x_3042:
        /* <DEDUP_REMOVED lines=11> */
[----:B0----5:R-:W-:-:S02]  /*ad50*/  VIADD R44, R16, 0x80 ;  /* 0x00000080102c7836 */ /* 0x021fc40000000000 */
[----:B------:R-:W-:Y:S02]  /*ad60*/  IMAD R0, R0, UR6, RZ ;  /* 0x0000000600007c24 */ /* 0x000fe4000f8e02ff */
[----:B------:R-:W-:Y:S01]  /*ad70*/  IMAD.WIDE.U32 R2, R17, UR6, R2 ;  /* 0x0000000611027c25 */ /* 0x000fe2000f8e0002 */
[----:B------:R-:W-:-:S03]  /*ad80*/  ISETP.GE.AND P5, PT, R44, UR4, PT ;  /* 0x000000042c007c0c */ /* 0x000fc6000bfa6270 */
[----:B------:R-:W-:Y:S01]  /*ad90*/  IMAD R17, R17, UR7, R0 ;  /* 0x0000000711117c24 */ /* 0x000fe2000f8e0200 */
[----:B------:R-:W-:Y:S02]  /*ada0*/  ULDC.64 UR6, c[0x0][0xa80] ;  /* 0x0002a00000067ab9 */ /* 0x000fe40000000a00 */
[----:B------:R-:W-:Y:S01]  /*adb0*/  LEA R44, P0, R2, UR6, 0x1 ;  /* 0x00000006022c7c11 */ /* 0x000fe2000f8008ff */
[----:B------:R-:W-:-:S05]  /*adc0*/  IMAD.IADD R3, R3, 0x1, R17 ;  /* 0x0000000103037824 */ /* 0x000fca00078e0211 */
[----:B------:R-:W-:-:S05]  /*add0*/  LEA.HI.X R45, R2, UR7, R3, 0x1, P0 ;  /* 0x00000007022d7c11 */ /* 0x000fca00080f0c03 */
[----:B------:R1:W-:Y:S04]  /*ade0*/  @!P3 STG.E.128 desc[UR48][R44.64], R32 ;  /* 0x000000202c00b986 */ /* 0x0003e8000c101d30 */
[----:B------:R1:W-:Y:S04]  /*adf0*/  @!P4 STG.E.128 desc[UR48][R44.64+0x80], R40 ;  /* 0x000080282c00c986 */ /* 0x0003e8000c101d30 */
[----:B------:R1:W-:Y:S02]  /*ae00*/  @!P5 STG.E.128 desc[UR48][R44.64+0x100], R48 ;  /* 0x000100302c00d986 */ /* 0x0003e4000c101d30 */
.L_x_3045:
[----:B------:R-:W-:Y:S05]  /*ae10*/  BSYNC B1 ;  /* 0x0000000000017941 */ /* 0x000fea0003800000 */
.L_x_3044:
        /* <DEDUP_REMOVED lines=11> */
[----:B-1---5:R-:W-:-:S02]  /*aed0*/  VIADD R32, R16, 0x80 ;  /* 0x0000008010207836 */ /* 0x022fc40000000000 */
        /* <DEDUP_REMOVED lines=11> */
.L_x_3047:
[----:B------:R-:W-:Y:S05]  /*af90*/  BSYNC B1 ;  /* 0x0000000000017941 */ /* 0x000fea0003800000 */
.L_x_3046:
[----:B------:R-:W-:Y:S05]  /*afa0*/  @P2 BRA `(.L_x_3048) ;  /* 0x0000000c002c2947 */ /* 0x000fea0003800000 */
[----:B------:R-:W-:Y:S01]  /*afb0*/  IADD3 R17, P0, R20, 0x60, RZ ;  /* 0x0000006014117810 */ /* 0x000fe20007f1e0ff */
[----:B------:R-:W-:Y:S01]  /*afc0*/  ULDC.64 UR6, c[0x0][0xad8] ;  /* 0x0002b60000067ab9 */ /* 0x000fe20000000a00 */
[----:B------:R-:W-:Y:S01]  /*afd0*/  IMAD.MOV.U32 R2, RZ, RZ, R64 ;  /* 0x000000ffff027224 */ /* 0x000fe200078e0040 */
[----:B------:R-:W-:Y:S01]  /*afe0*/  ULDC UR4, c[0x0][0xa8c] ;  /* 0x0002a30000047ab9 */ /* 0x000fe20000000800 */
[----:B------:R-:W-:Y:S01]  /*aff0*/  IMAD.MOV.U32 R3, RZ, RZ, R69 ;  /* 0x000000ffff037224 */ /* 0x000fe200078e0045 */
[C---:B------:R-:W-:Y:S01]  /*b000*/  ISETP.GE.AND P1, PT, R16.reuse, UR4, PT ;  /* 0x0000000410007c0c */ /* 0x040fe2000bf26270 */
[----:B------:R-:W-:Y:S02]  /*b010*/  IMAD.X R20, RZ, RZ, R21, P0 ;  /* 0x000000ffff147224 */ /* 0x000fe400000e0615 */
        /* <DEDUP_REMOVED lines=12> */
[----:B------:R4:W-:Y:S06]  /*b0e0*/  @!P2 STG.E.128 desc[UR48][R20.64+0x80], R12 ;  /* 0x0000800c1400a986 */ /* 0x0009ec000c101d30 */
[----:B------:R-:W-:Y:S05]  /*b0f0*/  @P0 BRA `(.L_x_3048) ;  /* 0x0000000800d80947 */ /* 0x000fea0003800000 */
[----:B------:R3:W-:Y:S01]  /*b100*/  STG.E.128 desc[UR48][R20.64+0x100], R4 ;  /* 0x0001000414007986 */ /* 0x0007e2000c101d30 */
[----:B------:R-:W-:Y:S05]  /*b110*/  BRA `(.L_x_3048) ;  /* 0x0000000800d07947 */ /* 0x000fea0003800000 */
.L_x_3040:
        /* <DEDUP_REMOVED lines=26> */
.L_x_3049:
        /* <DEDUP_REMOVED lines=31> */
.L_x_3051:
[----:B------:R-:W-:Y:S05]  /*b4b0*/  BSYNC B1 ;  /* 0x0000000000017941 */ /* 0x000fea0003800000 */
.L_x_3050:
        /* <DEDUP_REMOVED lines=10> */
[----:B------:R-:W-:Y:S02]  /*b560*/  IMAD.IADD R3, R3, 0x1, R7 ;  /* 0x0000000103037824 */ /* 0x000fe400078e0207 */
[----:B------:R-:W-:Y:S01]  /*b570*/  IMAD.U32 R7, RZ, RZ, UR8 ;  /* 0x00000008ff077e24 */ /* 0x000fe2000f8e00ff */
[----:B------:R-:W-:Y:S01]  /*b580*/  UIMAD UR4, UR39, UR9, UR4 ;  /* 0x00000009270472a4 */ /* 0x000fe2000f8e0204 */
[C---:B------:R-:W-:Y:S01]  /*b590*/  VIADD R0, R18.reuse, 0x20 ;  /* 0x0000002012007836 */ /* 0x040fe20000000000 */
[----:B------:R-:W-:Y:S01]  /*b5a0*/  ULDC.64 UR6, c[0x0][0xae8] ;  /* 0x0002ba0000067ab9 */ /* 0x000fe20000000a00 */
[----:B------:R-:W-:Y:S01]  /*b5b0*/  IMAD.WIDE.U32 R2, R7, UR39, R2 ;  /* 0x0000002707027c25 */ /* 0x000fe2000f8e0002 */
[----:B------:R-:W-:-:S02]  /*b5c0*/  ISETP.GE.AND P3, PT, R18, R5, PT ;  /* 0x000000051200720c */ /* 0x000fc40003f66270 */
[-C--:B------:R-:W-:Y:S01]  /*b5d0*/  ISETP.GE.AND P2, PT, R0, R5.reuse, PT ;  /* 0x000000050000720c */ /* 0x080fe20003f46270 */
[----:B------:R-:W-:Y:S01]  /*b5e0*/  VIADD R3, R3, UR4 ;  /* 0x0000000403037c36 */ /* 0x000fe20008000000 */
[----:B------:R-:W-:Y:S01]  /*b5f0*/  UIMAD UR4, UR37, UR6, URZ ;  /* 0x00000006250472a4 */ /* 0x000fe2000f8e023f */
[C---:B------:R-:W-:Y:S01]  /*b600*/  VIADD R4, R18.reuse, 0x40 ;  /* 0x0000004012047836 */ /* 0x040fe20000000000 */
[--C-:B------:R-:W-:Y:S01]  /*b610*/  SHF.R.S32.HI R7, RZ, 0x1f, R18.reuse ;  /* 0x0000001fff077819 */ /* 0x100fe20000011412 */
[----:B------:R-:W-:Y:S01]  /*b620*/  VIADD R0, R18, 0x60 ;  /* 0x0000006012007836 */ /* 0x000fe20000000000 */
[----:B------:R-:W-:Y:S01]  /*b630*/  UIMAD UR4, UR36, UR7, UR4 ;  /* 0x00000007240472a4 */ /* 0x000fe2000f8e0204 */
[----:B------:R-:W-:Y:S01]  /*b640*/  IMAD.U32 R9, RZ, RZ, UR6 ;  /* 0x00000006ff097e24 */ /* 0x000fe2000f8e00ff */
[-C--:B------:R-:W-:Y:S01]  /*b650*/  ISETP.GE.AND P1, PT, R4, R5.reuse, PT ;  /* 0x000000050400720c */ /* 0x080fe20003f26270 */
[----:B------:R-:W-:Y:S01]  /*b660*/  IMAD.MOV.U32 R6, RZ, RZ, R18 ;  /* 0x000000ffff067224 */ /* 0x000fe200078e0012 */
[----:B------:R-:W-:Y:S01]  /*b670*/  ISETP.GE.AND P0, PT, R0, R5, PT ;  /* 0x000000050000720c */ /* 0x000fe20003f06270 */
[----:B------:R-:W-:-:S04]  /*b680*/  IMAD.WIDE.U32 R4, R9, UR36, R2 ;  /* 0x0000002409047c25 */ /* 0x000fc8000f8e0002 */
[----:B------:R-:W-:Y:S02]  /*b690*/  VIADD R11, R5, UR4 ;  /* 0x00000004050b7c36 */ /* 0x000fe40008000000 */
[----:B------:R-:W-:Y:S01]  /*b6a0*/  IMAD.WIDE R6, R17, 0x80, R6 ;  /* 0x0000008011067825 */ /* 0x000fe200078e0206 */
[----:B------:R-:W-:Y:S06]  /*b6b0*/  @P3 BRA `(.L_x_3053) ;  /* 0x00000000004c3947 */ /* 0x000fec0003800000 */
        /* <DEDUP_REMOVED lines=18> */
[----:B------:R0:W-:Y:S02]  /*b7e0*/  @!P6 STG.E.128 desc[UR48][R8.64+0x100], RZ ;  /* 0x000100ff0800e986 */ /* 0x0001e4000c101d30 */
.L_x_3053:
[----:B------:R-:W-:Y:S05]  /*b7f0*/  BSYNC B1 ;  /* 0x0000000000017941 */ /* 0x000fea0003800000 */
.L_x_3052:
[----:B------:R-:W-:Y:S04]  /*b800*/  BSSY B1, `(.L_x_3054) ;  /* 0x0000017000017945 */ /* 0x000fe80003800000 */
[----:B------:R-:W-:Y:S05]  /*b810*/  @P2 BRA `(.L_x_3055) ;  /* 0x0000000000542947 */ /* 0x000fea0003800000 */
[----:B0-----:R-:W-:Y:S01]  /*b820*/  IADD3 R9, P2, R6, 0x20, RZ ;  /* 0x0000002006097810 */ /* 0x001fe20007f5e0ff */
        /* <DEDUP_REMOVED lines=19> */
[----:B------:R1:W-:Y:S02]  /*b960*/  @!P5 STG.E.128 desc[UR48][R8.64+0x100], RZ ;  /* 0x000100ff0800d986 */ /* 0x0003e4000c101d30 */
.L_x_3055:
[----:B------:R-:W-:Y:S05]  /*b970*/  BSYNC B1 ;  /* 0x0000000000017941 */ /* 0x000fea0003800000 */
.L_x_3054:
[----:B------:R-:W-:Y:S04]  /*b980*/  BSSY B1, `(.L_x_3056) ;  /* 0x0000017000017945 */ /* 0x000fe80003800000 */
[----:B------:R-:W-:Y:S05]  /*b990*/  @P1 BRA `(.L_x_3057) ;  /* 0x0000000000541947 */ /* 0x000fea0003800000 */
[----:B01----:R-:W-:Y:S01]  /*b9a0*/  IADD3 R9, P1, R6, 0x40, RZ ;  /* 0x0000004006097810 */ /* 0x003fe20007f3e0ff */
        /* <DEDUP_REMOVED lines=20> */
.L_x_3057:
[----:B------:R-:W-:Y:S05]  /*baf0*/  BSYNC B1 ;  /* 0x0000000000017941 */ /* 0x000fea0003800000 */
.L_x_3056:
        /* <DEDUP_REMOVED lines=22> */
.L_x_3048:
[----:B------:R-:W-:Y:S05]  /*bc60*/  BSYNC B0 ;  /* 0x0000000000007941 */ /* 0x000fea0003800000 */
.L_x_3039:
[----:B------:R-:W-:Y:S02]  /*bc70*/  ULDC UR4, c[0x0][0xc14] ;  /* 0x0003050000047ab9 */ /* 0x000fe40000000800 */
[----:B------:R-:W-:-:S13]  /*bc80*/  ISETP.GE.AND P0, PT, R63, UR4, PT ;  /* 0x000000043f007c0c */ /* 0x000fda000bf06270 */
[----:B------:R-:W-:Y:S05]  /*bc90*/  @!P0 BRA `(.L_x_3058) ;  /* 0xffffff5000408947 */ /* 0x000fea000383ffff */
[----:B------:R-:W-:Y:S05]  /*bca0*/  EXIT ;  /* 0x000000000000794d */ /* 0x000fea0003800000 */
.L_x_3013:
        /* <DEDUP_REMOVED lines=22> */
.L_x_3059:
        /* <DEDUP_REMOVED lines=41> */
.L_x_3065:
        /* <DEDUP_REMOVED lines=14> */
.L_x_3064:
[----:B------:R-:W-:Y:S05]  /*c180*/  BSYNC B0 ;  /* 0x0000000000007941 */ /* 0x000fea0003800000 */
.L_x_3063:
        /* <DEDUP_REMOVED lines=22> */
.L_x_3061:
        /* <DEDUP_REMOVED lines=17> */
.L_x_3066:
        /* <DEDUP_REMOVED lines=28> */
.L_x_3062:
[----:B------:R0:W-:Y:S01]  /*c5c0*/  STL [R1+0x18], R4 ;  /* 0x0000180401007387 */ /* 0x0001e20000100800 */
[----:B------:R-:W-:-:S03]  /*c5d0*/  UMOV UR38, URZ ;  /* 0x0000003f00267c82 */ /* 0x000fc60008000000 */
[----:B------:R0:W-:Y:S02]  /*c5e0*/  STL [R1+0x1c], RZ ;  /* 0x00001cff01007387 */ /* 0x0001e40000100800 */
.L_x_3067:
        /* <DEDUP_REMOVED lines=11> */
.L_x_3060:
[----:B--2---:R-:W-:Y:S01]  /*c6a0*/  IMAD.MOV.U32 R0, RZ, RZ, 0x1 ;  /* 0x00000001ff007424 */ /* 0x004fe200078e00ff */
[----:B------:R-:W-:Y:S01]  /*c6b0*/  ULDC UR4, c[0x0][0xc14] ;  /* 0x0003050000047ab9 */ /* 0x000fe20000000800 */
[----:B------:R2:W-:Y:S01]  /*c6c0*/  STL [R1+0x24], RZ ;  /* 0x000024ff01007387 */ /* 0x0005e20000100800 */
[----:B------:R-:W-:Y:S01]  /*c6d0*/  UISETP.GE.AND UP0, UPT, UR52, UR4, UPT ;  /* 0x000000043400728c */ /* 0x000fe2000bf06270 */
[----:B------:R-:W-:Y:S02]  /*c6e0*/  IMAD.MOV.U32 R19, RZ, RZ, RZ ;  /* 0x000000ffff137224 */ /* 0x000fe400078e00ff */
[----:B------:R2:W-:Y:S03]  /*c6f0*/  STL [R1+0x4], R0 ;  /* 0x0000040001007387 */ /* 0x0005e60000100800 */
[----:B------:R-:W-:-:S13]  /*c700*/  PLOP3.LUT P0, PT, PT, PT, UP0, 0x80, 0x0 ;  /* 0x000000000000781c */ /* 0x000fda0003f0f008 */
[----:B--2---:R-:W-:Y:S05]  /*c710*/  @P0 BRA `(.L_x_3068) ;  /* 0x0000004800840947 */ /* 0x004fea0003800000 */
[----:B------:R-:W2:Y:S01]  /*c720*/  S2R R0, SR_TID.X ;  /* 0x0000000000007919 */ /* 0x000ea20000002100 */
[----:B------:R-:W-:Y:S01]  /*c730*/  IMAD.MOV.U32 R19, RZ, RZ, RZ ;  /* 0x000000ffff137224 */ /* 0x000fe200078e00ff */
[----:B------:R-:W-:Y:S01]  /*c740*/  ULOP3.LUT UR42, UR40, 0x1, URZ, 0xfc, !UPT ;  /* 0x00000001282a7892 */ /* 0x000fe2000f8efc3f */
[----:B-1----:R-:W0:Y:S01]  /*c750*/  S2R R4, SR_TID.X ;  /* 0x0000000000047919 */ /* 0x002e220000002100 */
[----:B------:R-:W-:Y:S01]  /*c760*/  ULOP3.LUT UR51, UR40, 0x2, URZ, 0xfc, !UPT ;  /* 0x0000000228337892 */ /* 0x000fe2000f8efc3f */
[----:B------:R-:W-:Y:S01]  /*c770*/  ULDC UR50, c[0x0][0xc] ;  /* 0x0000030000327ab9 */ /* 0x000fe20000000800 */
[----:B------:R-:W-:Y:S01]  /*c780*/  ULDC.64 UR54, c[0x0][0x198] ;  /* 0x0000660000367ab9 */ /* 0x000fe20000000a00 */
[----:B--2---:R-:W-:Y:S01]  /*c790*/  LOP3.LUT R0, R0, 0x7f, RZ, 0xc0, !PT ;  /* 0x0000007f00007812 */ /* 0x004fe200078ec0ff */
[----:B0-----:R-:W-:-:S04]  /*c7a0*/  IMAD.SHL.U32 R2, R4, 0x20, RZ ;  /* 0x0000002004027824 */ /* 0x001fc800078e00ff */
[----:B------:R-:W-:Y:S02]  /*c7b0*/  IMAD.SHL.U32 R0, R0, 0x10, RZ ;  /* 0x0000001000007824 */ /* 0x000fe400078e00ff */
[----:B------:R-:W-:-:S03]  /*c7c0*/  IMAD.SHL.U32 R17, R4, 0x40, RZ ;  /* 0x0000004004117824 */ /* 0x000fc600078e00ff */
[----:B------:R-:W-:Y:S02]  /*c7d0*/  LOP3.LUT R3, R0, 0x600, RZ, 0xc0, !PT ;  /* 0x0000060000037812 */ /* 0x000fe400078ec0ff */
[----:B------:R-:W-:Y:S02]  /*c7e0*/  SHF.R.U32.HI R0, RZ, 0x1, R4 ;  /* 0x00000001ff007819 */ /* 0x000fe40000011604 */
[--C-:B------:R-:W-:Y:S02]  /*c7f0*/  LOP3.LUT R5, R3, 0x60, R2.reuse, 0xf8, !PT ;  /* 0x0000006003057812 */ /* 0x100fe400078ef802 */
[----:B------:R-:W-:Y:S02]  /*c800*/  LOP3.LUT R3, R17, 0x180, RZ, 0xc0, !PT ;  /* 0x0000018011037812 */ /* 0x000fe400078ec0ff */
[----:B------:R-:W-:Y:S02]  /*c810*/  LOP3.LUT R5, R5, 0x100, R2, 0xf8, !PT ;  /* 0x0000010005057812 */ /* 0x000fe400078ef802 */
[----:B------:R-:W-:Y:S01]  /*c820*/  LOP3.LUT R0, R3, 0x30, R0, 0xf8, !PT ;  /* 0x0000003003007812 */ /* 0x000fe200078ef800 */
[----:B------:R-:W-:Y:S01]  /*c830*/  IMAD.SHL.U32 R3, R4, 0x8, RZ ;  /* 0x0000000804037824 */ /* 0x000fe200078e00ff */
[----:B------:R-:W-:-:S04]  /*c840*/  LOP3.LUT R2, R2, 0x80, RZ, 0xc0, !PT ;  /* 0x0000008002027812 */ /* 0x000fc800078ec0ff */
[----:B------:R-:W-:Y:S01]  /*c850*/  LOP3.LUT R0, R0, 0x30, R3, 0x78, !PT ;  /* 0x0000003000007812 */ /* 0x000fe200078e7803 */
[----:B------:R-:W-:Y:S01]  /*c860*/  IMAD.SHL.U32 R3, R4, 0x4, RZ ;  /* 0x0000000404037824 */ /* 0x000fe200078e00ff */
[----:B------:R-:W-:Y:S02]  /*c870*/  LOP3.LUT R2, R2, 0x10, R4, 0xf8, !PT ;  /* 0x0000001002027812 */ /* 0x000fe400078ef804 */
[----:B------:R-:W-:Y:S01]  /*c880*/  LOP3.LUT R17, R0, 0x640, R17, 0xf8, !PT ;  /* 0x0000064000117812 */ /* 0x000fe200078ef811 */
[----:B------:R-:W-:Y:S01]  /*c890*/  IMAD.MOV.U32 R0, RZ, RZ, 0x1 ;  /* 0x00000001ff007424 */ /* 0x000fe200078e00ff */
[----:B------:R-:W-:-:S04]  /*c8a0*/  LOP3.LUT R2, R2, 0x10, R3, 0x78, !PT ;  /* 0x0000001002027812 */ /* 0x000fc800078e7803 */
[----:B------:R0:W-:Y:S01]  /*c8b0*/  STL [R1+0x4], R0 ;  /* 0x0000040001007387 */ /* 0x0001e20000100800 */
[----:B------:R-:W-:-:S03]  /*c8c0*/  LOP3.LUT R16, R5, R2, RZ, 0xfc, !PT ;  /* 0x0000000205107212 */ /* 0x000fc600078efcff */
[----:B------:R0:W-:Y:S04]  /*c8d0*/  STL [R1+0x24], RZ ;  /* 0x000024ff01007387 */ /* 0x0001e80000100800 */
.L_x_3130:
[----:B------:R-:W-:Y:S01]  /*c8e0*/  ULDC.64 UR4, c[0x0][0xc60] ;  /* 0x0003180000047ab9 */ /* 0x000fe20000000a00 */
[----:B0-----:R-:W-:Y:S01]  /*c8f0*/  IMAD.MOV.U32 R0, RZ, RZ, RZ ;  /* 0x000000ffff007224 */ /* 0x001fe200078e00ff */
[----:B------:R-:W-:Y:S01]  /*c900*/  UIMAD.WIDE UR4, UR52, 0x4, UR4 ;  /* 0x00000004340478a5 */ /* 0x000fe2000f8e0204 */
[----:B------:R-:W-:Y:S01]  /*c910*/  ULDC.64 UR6, c[0x0][0xa28] ;  /* 0x00028a0000067ab9 */ /* 0x000fe20000000a00 */
[----:B------:R-:W-:Y:S01]  /*c920*/  ULDC.64 UR10, c[0x0][0xa20] ;  /* 0x00028800000a7ab9 */ /* 0x000fe20000000a00 */
[----:B-1----:R-:W-:Y:S01]  /*c930*/  IMAD.MOV.U32 R4, RZ, RZ, RZ ;  /* 0x000000ffff047224 */ /* 0x002fe200078e00ff */
[----:B------:R-:W-:Y:S02]  /*c940*/  ULDC UR44, c[0x0][0x2e0] ;  /* 0x0000b800002c7ab9 */ /* 0x000fe40000000800 */
[----:B------:R-:W-:Y:S02]  /*c950*/  IMAD.U32 R2, RZ, RZ, UR4 ;  /* 0x00000004ff027e24 */ /* 0x000fe4000f8e00ff */
[----:B------:R-:W-:Y:S01]  /*c960*/  IMAD.U32 R3, RZ, RZ, UR5 ;  /* 0x00000005ff037e24 */ /* 0x000fe2000f8e00ff */
[----:B------:R-:W-:-:S04]  /*c970*/  ULDC.64 UR4, c[0x0][0xa00] ;  /* 0x0002800000047ab9 */ /* 0x000fc80000000a00 */
[----:B------:R-:W2:Y:S01]  /*c980*/  LDG.E R2, desc[UR48][R2.64] ;  /* 0x0000003002027981 */ /* 0x000ea2000c1e1900 */
[----:B------:R-:W-:Y:S02]  /*c990*/  UISETP.NE.U32.AND UP0, UPT, UR4, URZ, UPT ;  /* 0x0000003f0400728c */ /* 0x000fe4000bf05070 */
[----:B------:R-:W-:Y:S02]  /*c9a0*/  UISETP.NE.U32.AND UP1, UPT, UR6, URZ, UPT ;  /* 0x0000003f0600728c */ /* 0x000fe4000bf25070 */
[----:B------:R-:W-:Y:S02]  /*c9b0*/  UISETP.NE.AND.EX UP0, UPT, UR5, URZ, UPT, UP0 ;  /* 0x0000003f0500728c */ /* 0x000fe4000bf05300 */
[----:B------:R-:W-:-:S04]  /*c9c0*/  UISETP.NE.AND.EX UP1, UPT, UR7, URZ, UPT, UP1 ;  /* 0x0000003f0700728c */ /* 0x000fc8000bf25310 */
[----:B------:R-:W-:Y:S02]  /*c9d0*/  PLOP3.LUT P0, PT, PT, PT, UP0, 0x80, 0x0 ;  /* 0x000000000000781c */ /* 0x000fe40003f0f008 */
[----:B--2---:R-:W-:-:S13]  /*c9e0*/  R2UR UR47, R2 ;  /* 0x00000000022f72ca */ /* 0x004fda00000e0000 */
[----:B------:R-:W-:Y:S02]  /*c9f0*/  USHF.R.S32.HI UR8, URZ, 0x1f, UR47 ;  /* 0x0000001f3f087899 */ /* 0x000fe4000801142f */
[----:B------:R-:W-:-:S04]  /*ca00*/  @UP0 ULEA UR4, UP2, UR47, UR4, 0x2 ;  /* 0x000000042f040291 */ /* 0x000fc8000f84103f */
[----:B------:R-:W-:Y:S02]  /*ca10*/  @UP0 ULEA.HI.X UR5, UR47, UR5, UR8, 0x2, UP2 ;  /* 0x000000052f050291 */ /* 0x000fe400090f1408 */
[----:B------:R-:W-:Y:S01]  /*ca20*/  IMAD.U32 R2, RZ, RZ, UR4 ;  /* 0x00000004ff027e24 */ /* 0x000fe2000f8e00ff */
[----:B------:R-:W-:-:S03]  /*ca30*/  UISETP.NE.U32.AND UP0, UPT, UR10, URZ, UPT ;  /* 0x0000003f0a00728c */ /* 0x000fc6000bf05070 */
[----:B------:R-:W-:Y:S01]  /*ca40*/  IMAD.U32 R3, RZ, RZ, UR5 ;  /* 0x00000005ff037e24 */ /* 0x000fe2000f8e00ff */
[----:B------:R-:W-:-:S04]  /*ca50*/  UISETP.NE.AND.EX UP0, UPT, UR11, URZ, UPT, UP0 ;  /* 0x0000003f0b00728c */ /* 0x000fc8000bf05300 */
[----:B------:R0:W2:Y:S01]  /*ca60*/  @P0 LDG.E R0, desc[UR48][R2.64] ;  /* 0x0000003002000981 */ /* 0x0000a2000c1e1900 */
[----:B------:R-:W-:Y:S01]  /*ca70*/  @UP1 ULEA UR4, UP2, UR47, UR6, 0x2 ;  /* 0x000000062f041291 */ /* 0x000fe2000f84103f */
[----:B------:R-:W-:Y:S01]  /*ca80*/  PLOP3.LUT P1, PT, PT, PT, UP1, 0x80, 0x0 ;  /* 0x000000000000781c */ /* 0x000fe20003f2f018 */
[----:B------:R-:W-:Y:S01]  /*ca90*/  USHF.L.U32 UR45, UR47, 0x2, URZ ;  /* 0x000000022f2d7899 */ /* 0x000fe2000800063f */
[----:B------:R-:W-:Y:S01]  /*caa0*/  PLOP3.LUT P2, PT, PT, PT, UP0, 0x80, 0x0 ;  /* 0x000000000000781c */ /* 0x000fe20003f4f008 */
[----:B------:R-:W-:Y:S02]  /*cab0*/  @UP1 ULEA.HI.X UR5, UR47, UR7, UR8, 0x2, UP2 ;  /* 0x000000072f051291 */ /* 0x000fe400090f1408 */
[----:B------:R-:W-:Y:S02]  /*cac0*/  USHF.L.U64.HI UR46, UR47, 0x2, UR8 ;  /* 0x000000022f2e7899 */ /* 0x000fe40008010208 */
[----:B------:R-:W-:Y:S01]  /*cad0*/  @UP0 UIADD3 UR6, UP3, UR45, UR10, URZ ;  /* 0x0000000a2d060290 */ /* 0x000fe2000ff7e03f */
[----:B0-----:R-:W-:Y:S01]  /*cae0*/  IMAD.U32 R2, RZ, RZ, UR4 ;  /* 0x00000004ff027e24 */ /* 0x001fe2000f8e00ff */
[----:B------:R-:W-:Y:S01]  /*caf0*/  ULDC.64 UR8, c[0x0][0xa08] ;  /* 0x0002820000087ab9 */ /* 0x000fe20000000a00 */
[----:B------:R-:W-:Y:S01]  /*cb00*/  IMAD.U32 R3, RZ, RZ, UR5 ;  /* 0x00000005ff037e24 */ /* 0x000fe2000f8e00ff */
[----:B------:R-:W-:Y:S01]  /*cb10*/  @UP0 UIADD3.X UR7, UR46, UR11, URZ, UP3, !UPT ;  /* 0x0000000b2e070290 */ /* 0x000fe20009ffe43f */
[----:B------:R-:W-:Y:S01]  /*cb20*/  ISETP.NE.U32.AND P0, PT, RZ, UR8, PT ;  /* 0x00000008ff007c0c */ /* 0x000fe2000bf05070 */
[----:B------:R-:W-:-:S03]  /*cb30*/  UIADD3 UR8, UP0, UR45, UR8, URZ ;  /* 0x000000082d087290 */ /* 0x000fc6000ff1e03f */
[----:B------:R-:W-:Y:S01]  /*cb40*/  ISETP.NE.AND.EX P0, PT, RZ, UR9, PT, P0 ;  /* 0x00000009ff007c0c */ /* 0x000fe2000bf05300 */
[----:B------:R-:W-:Y:S01]  /*cb50*/  UIADD3.X UR4, UR46, UR9, URZ, UP0, !UPT ;  /* 0x000000092e047290 */ /* 0x000fe200087fe43f */
[----:B--2---:R0:W-:Y:S04]  /*cb60*/  STL [R1], R0 ;  /* 0x0000000001007387 */ /* 0x0041e80000100800 */
[----:B0-----:R0:W2:Y:S02]  /*cb70*/  @P1 LDG.E R0, desc[UR48][R2.64] ;  /* 0x0000003002001981 */ /* 0x0010a4000c1e1900 */
        /* <DEDUP_REMOVED lines=22> */
.L_x_3069:
[----:B-----5:R-:W-:Y:S01]  /*cce0*/  VIADD R0, R4, UR4 ;  /* 0x0000000404007c36 */ /* 0x020fe20008000000 */
[----:B------:R-:W-:Y:S01]  /*ccf0*/  UIADD3 UR44, -UR4, UR44, URZ ;  /* 0x0000002c042c7290 */ /* 0x000fe2000fffe13f */
[----:B------:R-:W-:Y:S03]  /*cd00*/  BSSY B6, `(.L_x_3070) ;  /* 0x00003a0000067945 */ /* 0x000fe60003800000 */
[----:B------:R0:W-:Y:S01]  /*cd10*/  STL [R1+0x10], R0 ;  /* 0x0000100001007387 */ /* 0x0001e20000100800 */
[----:B------:R-:W-:Y:S02]  /*cd20*/  UIADD3 UR6, UR44, 0x9f, URZ ;  /* 0x0000009f2c067890 */ /* 0x000fe4000fffe03f */
[----:B------:R-:W-:Y:S02]  /*cd30*/  ISETP.LT.AND P0, PT, RZ, UR44, PT ;  /* 0x0000002cff007c0c */ /* 0x000fe4000bf01270 */
[----:B------:R-:W-:-:S04]  /*cd40*/  UIMAD.WIDE UR6, UR6, 0x66666667, URZ ;  /* 0x66666667060678a5 */ /* 0x000fc8000f8e023f */
[----:B------:R-:W-:-:S04]  /*cd50*/  USHF.R.U32.HI UR43, URZ, 0x1f, UR7 ;  /* 0x0000001f3f2b7899 */ /* 0x000fc80008011607 */
[----:B------:R-:W-:-:S03]  /*cd60*/  ULEA.HI.SX32 UR43, UR7, UR43, 0x1a ;  /* 0x0000002b072b7291 */ /* 0x000fc6000f8fd23f */
[----:B0-----:R-:W-:Y:S09]  /*cd70*/  @P0 BRA `(.L_x_3071) ;  /* 0x0000000000480947 */ /* 0x001ff20003800000 */
        /* <DEDUP_REMOVED lines=18> */
.L_x_3071:
        /* <DEDUP_REMOVED lines=23> */
.L_x_3073:
        /* <DEDUP_REMOVED lines=24> */
.L_x_3074:
        /* <DEDUP_REMOVED lines=20> */
.L_x_3075:
        /* <DEDUP_REMOVED lines=18> */
.L_x_3076:
[----:B------:R-:W1:Y:S01]  /*d3f0*/  LDC R0, c[0x0][0x428] ;  /* 0x00010a00ff007b82 */ /* 0x000e620000000800 */
[----:B------:R-:W-:Y:S01]  /*d400*/  ULDC.64 UR4, c[0x0][0x9f8] ;  /* 0x00027e0000047ab9 */ /* 0x000fe20000000a00 */
[----:B------:R-:W-:Y:S01]  /*d410*/  IMAD.U32 R18, RZ, RZ, UR38 ;  /* 0x00000026ff127e24 */ /* 0x000fe2000f8e00ff */
[----:B------:R-:W-:Y:S01]  /*d420*/  UISETP.NE.U32.AND UP0, UPT, UR4, URZ, UPT ;  /* 0x0000003f0400728c */ /* 0x000fe2000bf05070 */
[----:B------:R-:W-:Y:S01]  /*d430*/  IMAD.U32 R8, RZ, RZ, UR47 ;  /* 0x0000002fff087e24 */ /* 0x000fe2000f8e00ff */
[----:B------:R-:W2:Y:S01]  /*d440*/  LDL.LU R6, [R1] ;  /* 0x0000000001067983 */ /* 0x000ea20000300800 */
[----:B------:R-:W-:Y:S01]  /*d450*/  ULDC.64 UR14, c[0x0][0xa08] ;  /* 0x00028200000e7ab9 */ /* 0x000fe20000000a00 */
[----:B-1----:R-:W-:Y:S01]  /*d460*/  ISETP.NE.AND P0, PT, R0, 0x1, PT ;  /* 0x000000010000780c */ /* 0x002fe20003f05270 */
[----:B------:R-:W-:Y:S01]  /*d470*/  UISETP.NE.AND.EX UP0, UPT, UR5, URZ, UPT, UP0 ;  /* 0x0000003f0500728c */ /* 0x000fe2000bf05300 */
[----:B------:R-:W2:Y:S01]  /*d480*/  LDL.LU R4, [R1+0x1c] ;  /* 0x00001c0001047983 */ /* 0x000ea20000300800 */
[----:B------:R-:W1:Y:S04]  /*d490*/  S2R R5, SR_TID.X ;  /* 0x0000000000057919 */ /* 0x000e680000002100 */
[----:B------:R-:W-:-:S05]  /*d4a0*/  PLOP3.LUT P1, PT, PT, PT, UP0, 0x80, 0x0 ;  /* 0x000000000000781c */ /* 0x000fca0003f2f008 */
[----:B------:R-:W-:Y:S01]  /*d4b0*/  @UP0 UIADD3 UR4, UP1, UR45, UR4, URZ ;  /* 0x000000042d040290 */ /* 0x000fe2000ff3e03f */
[----:B------:R-:W3:Y:S03]  /*d4c0*/  @P0 LDC R0, c[0x0][0x42c] ;  /* 0x00010b00ff000b82 */ /* 0x000ee60000000800 */
[----:B------:R-:W-:Y:S02]  /*d4d0*/  @UP0 UIADD3.X UR5, UR46, UR5, URZ, UP1, !UPT ;  /* 0x000000052e050290 */ /* 0x000fe40008ffe43f */
[----:B0-----:R-:W-:-:S03]  /*d4e0*/  IMAD.U32 R2, RZ, RZ, UR4 ;  /* 0x00000004ff027e24 */ /* 0x001fc6000f8e00ff */
[----:B------:R-:W0:Y:S01]  /*d4f0*/  @P0 LDC R3, c[0x0][0x430] ;  /* 0x00010c00ff030b82 */ /* 0x000e220000000800 */
[----:B---3--:R-:W-:Y:S01]  /*d500*/  @P0 IMAD.HI.U32 R0, R0, UR38, RZ ;  /* 0x0000002600000c27 */ /* 0x008fe2000f8e00ff */
[----:B-1----:R-:W-:-:S04]  /*d510*/  LOP3.LUT R10, R5, 0x7f, RZ, 0xc0, !PT ;  /* 0x0000007f050a7812 */ /* 0x002fc800078ec0ff */
[----:B0-----:R-:W-:Y:S01]  /*d520*/  @P0 SHF.R.U32.HI R18, RZ, R3, R0 ;  /* 0x00000003ff120219 */ /* 0x001fe20000011600 */
[----:B------:R-:W-:Y:S01]  /*d530*/  IMAD.U32 R3, RZ, RZ, UR5 ;  /* 0x00000005ff037e24 */ /* 0x000fe2000f8e00ff */
[----:B------:R-:W-:-:S04]  /*d540*/  ULDC.64 UR4, c[0x0][0xa00] ;  /* 0x0002800000047ab9 */ /* 0x000fc80000000a00 */
[----:B------:R0:W3:Y:S01]  /*d550*/  @P1 LDG.E R8, desc[UR48][R2.64] ;  /* 0x0000003002081981 */ /* 0x0000e2000c1e1900 */
[----:B------:R-:W-:Y:S01]  /*d560*/  ISETP.NE.AND P1, PT, R10, RZ, PT ;  /* 0x000000ff0a00720c */ /* 0x000fe20003f25270 */
[----:B------:R-:W-:Y:S01]  /*d570*/  UMOV UR36, URZ ;  /* 0x0000003f00247c82 */ /* 0x000fe20008000000 */
[----:B------:R-:W-:Y:S01]  /*d580*/  ISETP.NE.U32.AND P0, PT, RZ, UR4, PT ;  /* 0x00000004ff007c0c */ /* 0x000fe2000bf05070 */
[----:B------:R-:W-:Y:S01]  /*d590*/  UMOV UR4, 0x40 ;  /* 0x0000004000047882 */ /* 0x000fe20000000000 */
[----:B------:R-:W-:Y:S01]  /*d5a0*/  UMOV UR6, UR38 ;  /* 0x0000002600067c82 */ /* 0x000fe20008000000 */
[----:B------:R-:W-:Y:S01]  /*d5b0*/  UMOV UR8, 0x80 ;  /* 0x0000008000087882 */ /* 0x000fe20000000000 */
[----:B------:R-:W-:Y:S01]  /*d5c0*/  ISETP.NE.AND.EX P0, PT, RZ, UR5, PT, P0 ;  /* 0x00000005ff007c0c */ /* 0x000fe2000bf05300 */
[----:B------:R-:W-:Y:S01]  /*d5d0*/  UMOV UR10, UR38 ;  /* 0x00000026000a7c82 */ /* 0x000fe20008000000 */
[----:B------:R-:W-:Y:S01]  /*d5e0*/  SHF.R.U32.HI R5, RZ, 0x5, R5 ;  /* 0x00000005ff057819 */ /* 0x000fe20000011605 */
[----:B0-----:R-:W0:Y:S01]  /*d5f0*/  LDC.64 R2, c[0x0][0x3f8] ;  /* 0x0000fe00ff027b82 */ /* 0x001e220000000a00 */
[----:B------:R-:W-:-:S02]  /*d600*/  SEL R7, RZ, UR47, P0 ;  /* 0x0000002fff077c07 */ /* 0x000fc40008000000 */
[----:B------:R-:W-:Y:S01]  /*d610*/  LOP3.LUT R5, R5, 0x3, RZ, 0xc0, !PT ;  /* 0x0000000305057812 */ /* 0x000fe200078ec0ff */
[----:B------:R-:W-:Y:S01]  /*d620*/  VOTEU.ALL UP1, P1 ;  /* 0x00000000003f7886 */ /* 0x000fe20000820000 */
[----:B------:R-:W-:-:S04]  /*d630*/  R2UR UR39, R7 ;  /* 0x00000000072772ca */ /* 0x000fc800000e0000 */
[----:B------:R-:W-:-:S04]  /*d640*/  @!UP1 UIADD3 UR12, UP0, UR54, 0x270, URZ ;  /* 0x00000270360c9890 */ /* 0x000fc8000ff1e03f */
[----:B------:R-:W-:-:S05]  /*d650*/  @!UP1 UIADD3.X UR13, URZ, UR55, URZ, UP0, !UPT ;  /* 0x000000373f0d9290 */ /* 0x000fca00087fe43f */
[----:B------:R-:W-:Y:S01]  /*d660*/  UMOV UR7, UR39 ;  /* 0x0000002700077c82 */ /* 0x000fe20008000000 */
[----:B------:R-:W-:Y:S01]  /*d670*/  UMOV UR11, UR39 ;  /* 0x00000027000b7c82 */ /* 0x000fe20008000000 */
[----:B0-----:R-:W-:Y:S01]  /*d680*/  LOP3.LUT P0, RZ, R2, UR14, RZ, 0xfc, !PT ;  /* 0x0000000e02ff7c12 */ /* 0x001fe2000f80fcff */
[----:B------:R-:W-:-:S03]  /*d690*/  UMOV UR14, 0xffffffff ;  /* 0xffffffff000e7882 */ /* 0x000fc60000000000 */
[----:B------:R-:W-:Y:S01]  /*d6a0*/  LOP3.LUT P0, RZ, R3, UR15, RZ, 0xfc, P0 ;  /* 0x0000000f03ff7c12 */ /* 0x000fe2000800fcff */
[----:B--2---:R-:W-:-:S05]  /*d6b0*/  IMAD R6, R4, 0x80, R6 ;  /* 0x0000008004067824 */ /* 0x004fca00078e0206 */
[----:B------:R-:W-:-:S13]  /*d6c0*/  R2UR UR37, R6 ;  /* 0x00000000062572ca */ /* 0x000fda00000e0000 */
[----:B------:R-:W-:Y:S01]  /*d6d0*/  UMOV UR5, UR37 ;  /* 0x0000002500057c82 */ /* 0x000fe20008000000 */
[----:B------:R-:W-:Y:S01]  /*d6e0*/  UMOV UR9, UR37 ;  /* 0x0000002500097c82 */ /* 0x000fe20008000000 */
[----:B------:R0:W-:Y:S01]  /*d6f0*/  @!UP1 UTMAPF.L2.4D [UR36], [UR12] ;  /* 0x000000240c0095b8 */ /* 0x0001e20008018000 */
        /* <DEDUP_REMOVED lines=8> */
.L_x_3149:
[----:B--2---:R-:W-:Y:S02]  /*d780*/  ISETP.NE.AND P0, PT, R14, RZ, PT ;  /* 0x000000ff0e00720c */ /* 0x004fe40003f05270 */
[----:B------:R-:W-:-:S11]  /*d790*/  PLOP3.LUT P6, PT, PT, PT, PT, 0x8, 0x0 ;  /* 0x000000000000781c */ /* 0x000fd60003fce170 */
[----:B------:R-:W-:Y:S05]  /*d7a0*/  @P0 BRA `(.L_x_3078) ;  /* 0x00000008001c0947 */ /* 0x000fea0003800000 */
[----:B0-----:R-:W-:-:S06]  /*d7b0*/  UIADD3 UR4, UR43, -0x1, URZ ;  /* 0xffffffff2b047890 */ /* 0x001fcc000fffe03f */
[----:B------:R-:W-:Y:S01]  /*d7c0*/  IMAD.U32 R8, RZ, RZ, UR4 ;  /* 0x00000004ff087e24 */ /* 0x000fe2000f8e00ff */
[----:B------:R-:W-:-:S03]  /*d7d0*/  UMOV UR4, 0xffffffff ;  /* 0xffffffff00047882 */ /* 0x000fc60000000000 */
[----:B------:R-:W-:Y:S05]  /*d7e0*/  BRA.DIV UR4, `(.L_x_3079) ;  /* 0x0000003e04e47947 */ /* 0x000fea000b800000 */
[----:B------:R-:W-:-:S13]  /*d7f0*/  ELECT P6, URZ, PT ;  /* 0x00000000003f782f */ /* 0x000fda00038c0000 */
.L_x_3152:
[----:B------:R-:W-:Y:S05]  /*d800*/  @!P6 BRA `(.L_x_3080) ;  /* 0x000000040088e947 */ /* 0x000fea0003800000 */
[----:B------:R-:W-:-:S04]  /*d810*/  ISETP.NE.U32.AND P0, PT, R2, RZ, PT ;  /* 0x000000ff0200720c */ /* 0x000fc80003f05070 */
[----:B------:R-:W-:-:S13]  /*d820*/  ISETP.NE.AND.EX P0, PT, R3, RZ, PT, P0 ;  /* 0x000000ff0300720c */ /* 0x000fda0003f05300 */
[----:B------:R-:W-:Y:S05]  /*d830*/  @!P0 BRA `(.L_x_3081) ;  /* 0x0000000000508947 */ /* 0x000fea0003800000 */
[----:B------:R-:W2:Y:S01]  /*d840*/  LDL R11, [R1+0x8] ;  /* 0x00000800010b7983 */ /* 0x000ea20000100800 */
[----:B------:R-:W0:Y:S01]  /*d850*/  LDC R9, c[0x0][0x41c] ;  /* 0x00010700ff097b82 */ /* 0x000e220000000800 */
[----:B------:R-:W-:Y:S01]  /*d860*/  IMAD.MOV.U32 R12, RZ, RZ, R4 ;  /* 0x000000ffff0c7224 */ /* 0x000fe200078e0004 */
[----:B------:R-:W-:Y:S01]  /*d870*/  ULDC.64 UR4, c[0x0][0x408] ;  /* 0x0001020000047ab9 */ /* 0x000fe20000000a00 */
[----:B0-----:R-:W-:-:S13]  /*d880*/  ISETP.NE.AND P0, PT, R9, 0x1, PT ;  /* 0x000000010900780c */ /* 0x001fda0003f05270 */
[----:B-1----:R-:W0:Y:S01]  /*d890*/  @P0 LDC.64 R4, c[0x0][0x420] ;  /* 0x00010800ff040b82 */ /* 0x002e220000000a00 */
[----:B------:R-:W-:Y:S02]  /*d8a0*/  IMAD.MOV.U32 R0, RZ, RZ, R8 ;  /* 0x000000ffff007224 */ /* 0x000fe400078e0008 */
[----:B0-----:R-:W-:-:S05]  /*d8b0*/  @P0 IMAD.HI.U32 R4, R8, R4, RZ ;  /* 0x0000000408040227 */ /* 0x001fca00078e00ff */
[----:B------:R-:W-:-:S05]  /*d8c0*/  @P0 SHF.R.U32.HI R0, RZ, R5, R4 ;  /* 0x00000005ff000219 */ /* 0x000fca0000011604 */
[--C-:B------:R-:W-:Y:S01]  /*d8d0*/  IMAD.MOV R4, RZ, RZ, -R0.reuse ;  /* 0x000000ffff047224 */ /* 0x100fe200078e0a00 */
[----:B------:R-:W-:-:S03]  /*d8e0*/  SHF.R.S32.HI R5, RZ, 0x1f, R0 ;  /* 0x0000001fff057819 */ /* 0x000fc60000011400 */
[----:B------:R-:W-:Y:S02]  /*d8f0*/  IMAD R8, R9, R4, R8 ;  /* 0x0000000409087224 */ /* 0x000fe400078e0208 */
[----:B------:R-:W-:Y:S02]  /*d900*/  IMAD R9, R12, UR4, RZ ;  /* 0x000000040c097c24 */ /* 0x000fe4000f8e02ff */
[----:B------:R-:W-:-:S04]  /*d910*/  IMAD.MOV.U32 R4, RZ, RZ, R0 ;  /* 0x000000ffff047224 */ /* 0x000fc800078e0000 */
[----:B--2---:R-:W-:-:S04]  /*d920*/  IMAD.WIDE.U32 R4, R11, UR4, R4 ;  /* 0x000000040b047c25 */ /* 0x004fc8000f8e0004 */
[----:B------:R-:W-:Y:S01]  /*d930*/  IMAD R0, R11, UR5, R9 ;  /* 0x000000050b007c24 */ /* 0x000fe2000f8e0209 */
[----:B------:R-:W-:-:S03]  /*d940*/  LEA R2, P0, R4, R2, 0x2 ;  /* 0x0000000204027211 */ /* 0x000fc600078010ff */
[----:B------:R-:W-:-:S05]  /*d950*/  IMAD.IADD R0, R5, 0x1, R0 ;  /* 0x0000000105007824 */ /* 0x000fca00078e0200 */
[----:B------:R-:W-:-:S05]  /*d960*/  LEA.HI.X R3, R4, R3, R0, 0x2, P0 ;  /* 0x0000000304037211 */ /* 0x000fca00000f1400 */
[----:B------:R0:W5:Y:S02]  /*d970*/  LDG.E R0, desc[UR48][R2.64] ;  /* 0x0000003002007981 */ /* 0x000164000c1e1900 */
.L_x_3081:
[----:B0-----:R-:W2:Y:S01]  /*d980*/  LDL R2, [R1+0x4] ;  /* 0x0000040001027983 */ /* 0x001ea20000100800 */
[----:B------:R-:W-:Y:S02]  /*d990*/  LEA R4, R19, UR41, 0x3 ;  /* 0x0000002913047c11 */ /* 0x000fe4000f8e18ff */
[----:B------:R-:W-:Y:S02]  /*d9a0*/  ISETP.NE.AND P0, PT, R10, RZ, PT ;  /* 0x000000ff0a00720c */ /* 0x000fe40003f05270 */
[----:B--2---:R-:W-:-:S04]  /*d9b0*/  SHF.L.U32 R3, R2, 0x1f, RZ ;  /* 0x0000001f02037819 */ /* 0x004fc800000006ff */
[----:B------:R-:W0:Y:S02]  /*d9c0*/  SYNCS.PHASECHK.TRANS64.TRYWAIT P2, [R4+URZ+0x33480], R3 ;  /* 0x03348003040075a7 */ /* 0x000e24000804017f */
[----:B0-----:R-:W-:Y:S05]  /*d9d0*/  @!P2 BRA `(.L_x_3082) ;  /* 0x0000003c0088a947 */ /* 0x001fea0003800000 */
.L_x_3153:
[----:B------:R-:W-:Y:S05]  /*d9e0*/  @P0 BRA `(.L_x_3083) ;  /* 0x00000000001c0947 */ /* 0x000fea0003800000 */
[----:B------:R-:W2:Y:S01]  /*d9f0*/  S2R R2, SR_TID.X ;  /* 0x0000000000027919 */ /* 0x000ea20000002100 */
[----:B-1----:R-:W-:-:S04]  /*da00*/  IMAD.MOV.U32 R5, RZ, RZ, 0x7800 ;  /* 0x00007800ff057424 */ /* 0x002fc800078e00ff */
[----:B------:R3:W-:Y:S01]  /*da10*/  SYNCS.ARRIVE.TRANS64 RZ, [R4+URZ+0x33470], R5 ;  /* 0x0334700504ff79a7 */ /* 0x0007e2000800003f */
[----:B--2---:R-:W-:-:S04]  /*da20*/  LOP3.LUT R2, R2, 0x1f, RZ, 0xc0, !PT ;  /* 0x0000001f02027812 */ /* 0x004fc800078ec0ff */
[----:B------:R-:W-:-:S13]  /*da30*/  ISETP.NE.AND P2, PT, R2, RZ, PT ;  /* 0x000000ff0200720c */ /* 0x000fda0003f45270 */
[----:B---3--:R-:W-:Y:S05]  /*da40*/  @!P2 BRA `(.L_x_3083) ;  /* 0x000000000004a947 */ /* 0x008fea0003800000 */
[----:B------:R-:W-:Y:S01]  /*da50*/  BPT.TRAP 0x1 ;  /* 0x000000040000795c */ /* 0x000fe20000300000 */
.L_x_3083:
[----:B-1----:R-:W2:Y:S01]  /*da60*/  LDL R5, [R1+0x10] ;  /* 0x0000100001057983 */ /* 0x002ea20000100800 */
[----:B------:R-:W-:-:S04]  /*da70*/  IMAD.U32 R2, RZ, RZ, UR41 ;  /* 0x00000029ff027e24 */ /* 0x000fc8000f8e00ff */
[----:B------:R-:W-:Y:S01]  /*da80*/  IMAD R2, R19, 0x7800, R2 ;  /* 0x0000780013027824 */ /* 0x000fe200078e0202 */
[----:B------:R-:W-:-:S04]  /*da90*/  R2UR UR9, R4 ;  /* 0x00000000040972ca */ /* 0x000fc800000e0000 */
[----:B------:R-:W-:Y:S01]  /*daa0*/  R2UR UR15, R2 ;  /* 0x00000000020f72ca */ /* 0x000fe200000e0000 */
[----:B------:R-:W-:Y:S01]  /*dab0*/  UIADD3 UR4, UP0, UR54, 0x470, URZ ;  /* 0x0000047036047890 */ /* 0x000fe2000ff1e03f */
[----:B------:R-:W-:Y:S02]  /*dac0*/  R2UR UR12, R18 ;  /* 0x00000000120c72ca */ /* 0x000fe400000e0000 */
[----:B-----5:R-:W-:Y:S01]  /*dad0*/  R2UR UR13, R0 ;  /* 0x00000000000d72ca */ /* 0x020fe200000e0000 */
[----:B------:R-:W-:-:S04]  /*dae0*/  UIADD3.X UR5, URZ, UR55, URZ, UP0, !UPT ;  /* 0x000000373f057290 */ /* 0x000fc800087fe43f */
[----:B------:R-:W-:-:S04]  /*daf0*/  UIADD3 UR9, UR9, 0x33470, URZ ;  /* 0x0003347009097890 */ /* 0x000fc8000fffe03f */
[----:B------:R-:W-:Y:S02]  /*db00*/  UIADD3 UR8, UR15, 0xf200, URZ ;  /* 0x0000f2000f087890 */ /* 0x000fe4000fffe03f */
[----:B------:R-:W-:Y:S02]  /*db10*/  UIADD3 UR14, UR15, 0x11a00, URZ ;  /* 0x00011a000f0e7890 */ /* 0x000fe4000fffe03f */
[----:B------:R-:W-:Y:S01]  /*db20*/  UIADD3 UR15, UR15, 0x14200, URZ ;  /* 0x000142000f0f7890 */ /* 0x000fe2000fffe03f */
[----:B------:R-:W-:Y:S01]  /*db30*/  UMOV UR10, URZ ;  /* 0x0000003f000a7c82 */ /* 0x000fe20008000000 */
[----:B------:R-:W-:Y:S01]  /*db40*/  UMOV UR6, 0x0 ;  /* 0x0000000000067882 */ /* 0x000fe20000000000 */
[----:B------:R-:W-:Y:S01]  /*db50*/  UMOV UR7, 0x14f00000 ;  /* 0x14f0000000077882 */ /* 0x000fe20000000000 */
[----:B------:R-:W-:Y:S01]  /*db60*/  UMOV UR16, 0x40 ;  /* 0x0000004000107882 */ /* 0x000fe20000000000 */
[----:B--2---:R-:W-:-:S05]  /*db70*/  IMAD R8, R8, 0xa0, R5 ;  /* 0x000000a008087824 */ /* 0x004fca00078e0205 */
[----:B------:R-:W-:-:S13]  /*db80*/  R2UR UR11, R8 ;  /* 0x00000000080b72ca */ /* 0x000fda00000e0000 */
[----:B------:R1:W-:Y:S02]  /*db90*/  UTMALDG.4D [UR8], [UR4], desc[UR6] ;  /* 0x00000608040075b4 */ /* 0x0003e40008019000 */
[----:B-1----:R-:W-:Y:S01]  /*dba0*/  UMOV UR8, UR14 ;  /* 0x0000000e00087c82 */ /* 0x002fe20008000000 */
[----:B------:R-:W-:Y:S01]  /*dbb0*/  UMOV UR10, UR16 ;  /* 0x00000010000a7c82 */ /* 0x000fe20008000000 */
[----:B------:R-:W-:Y:S01]  /*dbc0*/  UMOV UR14, 0x80 ;  /* 0x00000080000e7882 */ /* 0x000fe20000000000 */
[----:B------:R1:W-:Y:S02]  /*dbd0*/  UTMALDG.4D [UR8], [UR4], desc[UR6] ;  /* 0x00000608040075b4 */ /* 0x0003e40008019000 */
[----:B-1----:R-:W-:Y:S01]  /*dbe0*/  UMOV UR8, UR15 ;  /* 0x0000000f00087c82 */ /* 0x002fe20008000000 */
[----:B------:R-:W-:Y:S02]  /*dbf0*/  UMOV UR10, UR14 ;  /* 0x0000000e000a7c82 */ /* 0x000fe40008000000 */
[----:B------:R1:W-:Y:S01]  /*dc00*/  UTMALDG.4D [UR8], [UR4], desc[UR6] ;  /* 0x00000608040075b4 */ /* 0x0003e20008019000 */
[----:B------:R-:W2:Y:S02]  /*dc10*/  SYNCS.PHASECHK.TRANS64.TRYWAIT P2, [R4+URZ+0x33440], R3 ;  /* 0x03344003040075a7 */ /* 0x000ea4000804017f */
[----:B-12---:R-:W-:Y:S05]  /*dc20*/  @!P2 BRA `(.L_x_3084) ;  /* 0x0000003c0008a947 */ /* 0x006fea0003800000 */
.L_x_3154:
        /* <DEDUP_REMOVED lines=8> */
.L_x_3085:
        /* <DEDUP_REMOVED lines=22> */
[----:B------:R2:W-:Y:S02]  /*de10*/  UTMALDG.4D [UR8], [UR4], desc[UR6] ;  /* 0x00000608040075b4 */ /* 0x0005e40008019000 */
[----:B--2---:R-:W-:Y:S01]  /*de20*/  NOP ;  /* 0x0000000000007918 */ /* 0x004fe20000000000 */
.L_x_3080:
        /* <DEDUP_REMOVED lines=13> */
[C---:B------:R-:W-:Y:S01]  /*df00*/  @P0 R2UR UR27, R6.reuse ;  /* 0x00000000061b02ca */ /* 0x040fe200000e0000 */
[----:B------:R-:W-:Y:S01]  /*df10*/  UMOV UR7, 0x12f00000 ;  /* 0x12f0000000077882 */ /* 0x000fe20000000000 */
[C---:B------:R-:W-:Y:S01]  /*df20*/  @P0 R2UR UR29, R7.reuse ;  /* 0x00000000071d02ca */ /* 0x040fe200000e0000 */
[----:B------:R-:W-:Y:S01]  /*df30*/  UMOV UR10, URZ ;  /* 0x0000003f000a7c82 */ /* 0x000fe20008000000 */
[----:B------:R-:W-:Y:S01]  /*df40*/  @P0 R2UR UR19, R6 ;  /* 0x00000000061302ca */ /* 0x000fe200000e0000 */
[----:B------:R-:W-:Y:S01]  /*df50*/  UMOV UR12, UR38 ;  /* 0x00000026000c7c82 */ /* 0x000fe20008000000 */
[----:B------:R-:W-:Y:S01]  /*df60*/  @P0 R2UR UR21, R7 ;  /* 0x00000000071502ca */ /* 0x000fe200000e0000 */
[----:B------:R-:W-:Y:S01]  /*df70*/  UMOV UR26, 0x40 ;  /* 0x00000040001a7882 */ /* 0x000fe20000000000 */
[----:B------:R2:W-:Y:S01]  /*df80*/  @P0 SYNCS.ARRIVE.TRANS64 RZ, [UR41+0x33400], R2 ;  /* 0x03340002ffff09a7 */ /* 0x0005e20008000029 */
[----:B------:R-:W-:Y:S01]  /*df90*/  UMOV UR28, UR38 ;  /* 0x00000026001c7c82 */ /* 0x000fe20008000000 */
[----:B------:R-:W-:Y:S01]  /*dfa0*/  UMOV UR25, UR9 ;  /* 0x0000000900197c82 */ /* 0x000fe20008000000 */
[----:B------:R-:W-:Y:S01]  /*dfb0*/  UMOV UR18, 0x80 ;  /* 0x0000008000127882 */ /* 0x000fe20000000000 */
[----:B------:R-:W-:Y:S01]  /*dfc0*/  UMOV UR20, UR38 ;  /* 0x0000002600147c82 */ /* 0x000fe20008000000 */
[----:B------:R2:W-:Y:S01]  /*dfd0*/  UTMALDG.4D [UR8], [UR4], desc[UR6] ;  /* 0x00000608040075b4 */ /* 0x0005e20008019000 */
[----:B------:R-:W-:Y:S01]  /*dfe0*/  UMOV UR17, UR9 ;  /* 0x0000000900117c82 */ /* 0x000fe20008000000 */
[----:B------:R2:W-:Y:S04]  /*dff0*/  UTMALDG.4D [UR24], [UR4], desc[UR6] ;  /* 0x00000618040075b4 */ /* 0x0005e80008019000 */
[----:B------:R2:W-:Y:S02]  /*e000*/  UTMALDG.4D [UR16], [UR4], desc[UR6] ;  /* 0x00000610040075b4 */ /* 0x0005e40008019000 */
[----:B--2---:R-:W-:Y:S01]  /*e010*/  NOP ;  /* 0x0000000000007918 */ /* 0x004fe20000000000 */
.L_x_3078:
[----:B01----:R-:W2:Y:S01]  /*e020*/  LDL.LU R3, [R1+0x24] ;  /* 0x0000240001037983 */ /* 0x003ea20000300800 */
[----:B------:R-:W-:Y:S01]  /*e030*/  BSSY B0, `(.L_x_3086) ;  /* 0x0000009000007945 */ /* 0x000fe20003800000 */
[----:B--2---:R-:W-:-:S05]  /*e040*/  VIADD R3, R3, 0x1 ;  /* 0x0000000103037836 */ /* 0x004fca0000000000 */
[----:B------:R-:W-:Y:S01]  /*e050*/  LEA.HI R2, R3, R3, RZ, 0x1 ;  /* 0x0000000303027211 */ /* 0x000fe200078f08ff */
[----:B------:R0:W-:Y:S03]  /*e060*/  STL [R1+0x24], R3 ;  /* 0x0000240301007387 */ /* 0x0001e60000100800 */
[----:B------:R-:W-:-:S05]  /*e070*/  LOP3.LUT R2, R2, 0xfffffffe, RZ, 0xc0, !PT ;  /* 0xfffffffe02027812 */ /* 0x000fca00078ec0ff */
[----:B------:R-:W-:-:S05]  /*e080*/  IMAD.IADD R2, R3, 0x1, -R2 ;  /* 0x0000000103027824 */ /* 0x000fca00078e0a02 */
[----:B------:R-:W-:-:S04]  /*e090*/  SHF.L.U32 R2, R2, 0x1f, RZ ;  /* 0x0000001f02027819 */ /* 0x000fc800000006ff */
[----:B------:R-:W1:Y:S02]  /*e0a0*/  SYNCS.PHASECHK.TRANS64.TRYWAIT P0, [UR41+0x33420], R2 ;  /* 0x03342002ff0075a7 */ /* 0x000e640008000169 */
[----:B01----:R-:W-:Y:S05]  /*e0b0*/  @!P0 BRA `(.L_x_3087) ;  /* 0x0000003400f88947 */ /* 0x003fea0003800000 */
.L_x_3155:
[----:B------:R-:W-:Y:S05]  /*e0c0*/  BSYNC B0 ;  /* 0x0000000000007941 */ /* 0x000fea0003800000 */
.L_x_3086:
[----:B------:R-:W-:-:S06]  /*e0d0*/  UISETP.GE.AND UP0, UPT, UR44, 0xa1, UPT ;  /* 0x000000a12c00788c */ /* 0x000fcc000bf06270 */
[----:B------:R-:W-:-:S13]  /*e0e0*/  PLOP3.LUT P0, PT, PT, PT, UP0, 0x80, 0x0 ;  /* 0x000000000000781c */ /* 0x000fda0003f0f008 */
[----:B------:R-:W-:Y:S05]  /*e0f0*/  @!P0 BRA `(.L_x_3088) ;  /* 0x00000018000c8947 */ /* 0x000fea0003800000 */
[----:B0-----:R0:W5:Y:S01]  /*e100*/  LDL.LU R2, [R1+0x4] ;  /* 0x0000040001027983 */ /* 0x0011620000300800 */
[----:B------:R-:W-:Y:S01]  /*e110*/  UIADD3 UR4, UR43, -0x2, URZ ;  /* 0xfffffffe2b047890 */ /* 0x000fe2000fffe03f */
[----:B------:R-:W-:-:S05]  /*e120*/  IMAD.MOV.U32 R8, RZ, RZ, R19 ;  /* 0x000000ffff087224 */ /* 0x000fca00078e0013 */
[----:B------:R-:W-:-:S07]  /*e130*/  IMAD.U32 R3, RZ, RZ, UR4 ;  /* 0x00000004ff037e24 */ /* 0x000fce000f8e00ff */
.L_x_3112:
[----:B------:R-:W-:Y:S01]  /*e140*/  VIADD R19, R8, 0x1 ;  /* 0x0000000108137836 */ /* 0x000fe20000000000 */
[----:B------:R-:W-:Y:S05]  /*e150*/  YIELD ;  /* 0x0000000000007946 */ /* 0x000fea0003800000 */
[----:B------:R-:W-:Y:S01]  /*e160*/  ISETP.NE.AND P0, PT, R19, 0x2, PT ;  /* 0x000000021300780c */ /* 0x000fe20003f05270 */
[----:B------:R-:W-:Y:S03]  /*e170*/  BSSY B0, `(.L_x_3089) ;  /* 0x00000a8000007945 */ /* 0x000fe60003800000 */
[----:B------:R-:W-:-:S02]  /*e180*/  SEL R5, RZ, 0x1, P0 ;  /* 0x00000001ff057807 */ /* 0x000fc40000000000 */
[----:B------:R-:W-:Y:S02]  /*e190*/  SEL R19, R19, RZ, P0 ;  /* 0x000000ff13137207 */ /* 0x000fe40000000000 */
[----:B-----5:R-:W-:-:S05]  /*e1a0*/  LOP3.LUT R10, R2, R5, RZ, 0x3c, !PT ;  /* 0x00000005020a7212 */ /* 0x020fca00078e3cff */
[----:B-1----:R1:W-:Y:S01]  /*e1b0*/  STL [R1+0x4], R10 ;  /* 0x0000040a01007387 */ /* 0x0023e20000100800 */
        /* <DEDUP_REMOVED lines=25> */
.L_x_3091:
        /* <DEDUP_REMOVED lines=8> */
.L_x_3156:
[----:B------:R-:W-:Y:S05]  /*e3d0*/  BSYNC B1 ;  /* 0x0000000000017941 */ /* 0x000fea0003800000 */
.L_x_3092:
        /* <DEDUP_REMOVED lines=9> */
.L_x_3095:
[----:B------:R-:W-:Y:S05]  /*e470*/  BSYNC B1 ;  /* 0x0000000000017941 */ /* 0x000fea0003800000 */
.L_x_3094:
[----:B------:R-:W3:Y:S01]  /*e480*/  LDL R7, [R1+0x10] ;  /* 0x0000100001077983 */ /* 0x000ee20000100800 */
[----:B------:R-:W-:Y:S01]  /*e490*/  IMAD.MOV.U32 R14, RZ, RZ, RZ ;  /* 0x000000ffff0e7224 */ /* 0x000fe200078e00ff */
[----:B------:R-:W-:Y:S01]  /*e4a0*/  R2UR UR12, R18 ;  /* 0x00000000120c72ca */ /* 0x000fe200000e0000 */
[----:B------:R-:W-:Y:S01]  /*e4b0*/  IMAD.U32 R4, RZ, RZ, UR41 ;  /* 0x00000029ff047e24 */ /* 0x000fe2000f8e00ff */
[----:B------:R-:W-:Y:S01]  /*e4c0*/  UIADD3 UR4, UP0, UR54, 0x470, URZ ;  /* 0x0000047036047890 */ /* 0x000fe2000ff1e03f */
[----:B------:R-:W-:Y:S01]  /*e4d0*/  PLOP3.LUT P0, PT, PT, PT, PT, 0x80, 0x0 ;  /* 0x000000000000781c */ /* 0x000fe20003f0f070 */
[----:B------:R-:W-:Y:S01]  /*e4e0*/  UMOV UR6, 0x0 ;  /* 0x0000000000067882 */ /* 0x000fe20000000000 */
[----:B------:R-:W-:Y:S01]  /*e4f0*/  R2UR UR10, R14 ;  /* 0x000000000e0a72ca */ /* 0x000fe200000e0000 */
[----:B------:R-:W-:Y:S01]  /*e500*/  IMAD R4, R19, 0x7800, R4 ;  /* 0x0000780013047824 */ /* 0x000fe200078e0204 */
[----:B------:R-:W-:Y:S01]  /*e510*/  UIADD3.X UR5, URZ, UR55, URZ, UP0, !UPT ;  /* 0x000000373f057290 */ /* 0x000fe200087fe43f */
[----:B------:R-:W-:-:S02]  /*e520*/  UMOV UR7, 0x14f00000 ;  /* 0x14f0000000077882 */ /* 0x000fc40000000000 */
[----:B-1----:R-:W-:Y:S02]  /*e530*/  VIADD R10, R4, 0xf200 ;  /* 0x0000f200040a7836 */ /* 0x002fe40000000000 */
[----:B---3--:R-:W-:Y:S02]  /*e540*/  IMAD R9, R9, 0xa0, R7 ;  /* 0x000000a009097824 */ /* 0x008fe400078e0207 */
[----:B------:R-:W-:-:S07]  /*e550*/  VIADD R7, R6, 0x33470 ;  /* 0x0003347006077836 */ /* 0x000fce0000000000 */
.L_x_3096:
        /* <DEDUP_REMOVED lines=9> */
[----:B------:R-:W-:Y:S01]  /*e5f0*/  IMAD.MOV.U32 R13, RZ, RZ, 0x40 ;  /* 0x00000040ff0d7424 */ /* 0x000fe200078e00ff */
[----:B------:R-:W-:Y:S01]  /*e600*/  R2UR UR12, R18 ;  /* 0x00000000120c72ca */ /* 0x000fe200000e0000 */
[----:B------:R-:W-:Y:S01]  /*e610*/  VIADD R10, R4, 0x11a00 ;  /* 0x00011a00040a7836 */ /* 0x000fe20000000000 */
[----:B------:R-:W-:Y:S01]  /*e620*/  PLOP3.LUT P0, PT, PT, PT, PT, 0x80, 0x0 ;  /* 0x000000000000781c */ /* 0x000fe20003f0f070 */
[----:B------:R-:W-:Y:S01]  /*e630*/  UMOV UR6, 0x0 ;  /* 0x0000000000067882 */ /* 0x000fe20000000000 */
[----:B------:R-:W-:Y:S01]  /*e640*/  R2UR UR10, R13 ;  /* 0x000000000d0a72ca */ /* 0x000fe200000e0000 */
[----:B------:R-:W-:-:S14]  /*e650*/  UMOV UR7, 0x14f00000 ;  /* 0x14f0000000077882 */ /* 0x000fdc0000000000 */
.L_x_3097:
        /* <DEDUP_REMOVED lines=16> */
.L_x_3098:
        /* <DEDUP_REMOVED lines=12> */
.L_x_3157:
[----:B------:R-:W-:Y:S05]  /*e820*/  BSYNC B1 ;  /* 0x0000000000017941 */ /* 0x000fea0003800000 */
.L_x_3099:
        /* <DEDUP_REMOVED lines=11> */
.L_x_3102:
[----:B------:R-:W-:Y:S05]  /*e8e0*/  BSYNC B1 ;  /* 0x0000000000017941 */ /* 0x000fea0003800000 */
.L_x_3101:
[----:B------:R-:W-:Y:S01]  /*e8f0*/  R2UR UR10, R14 ;  /* 0x000000000e0a72ca */ /* 0x000fe200000e0000 */
[----:B------:R-:W-:Y:S01]  /*e900*/  UIADD3 UR4, UP0, UR54, 0x370, URZ ;  /* 0x0000037036047890 */ /* 0x000fe2000ff1e03f */
[----:B------:R-:W-:Y:S01]  /*e910*/  R2UR UR6, R10 ;  /* 0x000000000a0672ca */ /* 0x000fe200000e0000 */
[----:B-12---:R-:W-:Y:S01]  /*e920*/  VIADD R6, R6, 0x33430 ;  /* 0x0003343006067836 */ /* 0x006fe20000000000 */
[----:B------:R-:W-:Y:S01]  /*e930*/  R2UR UR7, R11 ;  /* 0x000000000b0772ca */ /* 0x000fe200000e0000 */
[----:B------:R-:W-:Y:S01]  /*e940*/  VIADD R5, R4, 0x24200 ;  /* 0x0002420004057836 */ /* 0x000fe20000000000 */
[----:B------:R-:W-:Y:S01]  /*e950*/  R2UR UR12, R18 ;  /* 0x00000000120c72ca */ /* 0x000fe200000e0000 */
[----:B------:R-:W-:Y:S01]  /*e960*/  UIADD3.X UR5, URZ, UR55, URZ, UP0, !UPT ;  /* 0x000000373f057290 */ /* 0x000fe200087fe43f */
[----:B------:R-:W-:-:S13]  /*e970*/  PLOP3.LUT P0, PT, PT, PT, PT, 0x80, 0x0 ;  /* 0x000000000000781c */ /* 0x000fda0003f0f070 */
.L_x_3103:
        /* <DEDUP_REMOVED lines=15> */
.L_x_3104:
        /* <DEDUP_REMOVED lines=15> */
.L_x_3105:
        /* <DEDUP_REMOVED lines=9> */
.L_x_3090:
[----:B------:R-:W-:Y:S05]  /*ebf0*/  BSYNC B0 ;  /* 0x0000000000007941 */ /* 0x000fea0003800000 */
.L_x_3089:
[----:B------:R-:W-:-:S06]  /*ec00*/  UISETP.NE.AND UP0, UPT, UR42, 0x3, UPT ;  /* 0x000000032a00788c */ /* 0x000fcc000bf05270 */
[----:B------:R-:W-:-:S13]  /*ec10*/  PLOP3.LUT P0, PT, PT, PT, UP0, 0x80, 0x0 ;  /* 0x000000000000781c */ /* 0x000fda0003f0f008 */
[----:B------:R-:W-:Y:S05]  /*ec20*/  @!P0 BRA `(.L_x_3106) ;  /* 0x0000000000048947 */ /* 0x000fea0003800000 */
[----:B------:R-:W-:Y:S01]  /*ec30*/  BPT.TRAP 0x1 ;  /* 0x000000040000795c */ /* 0x000fe20000300000 */
.L_x_3106:
        /* <DEDUP_REMOVED lines=8> */
.L_x_3158:
[----:B------:R-:W-:Y:S05]  /*ecc0*/  BSYNC B0 ;  /* 0x0000000000007941 */ /* 0x000fea0003800000 */
.L_x_3107:
[----:B------:R-:W-:Y:S05]  /*ecd0*/  @!P0 BRA `(.L_x_3109) ;  /* 0x0000000000048947 */ /* 0x000fea0003800000 */
[----:B------:R-:W-:Y:S01]  /*ece0*/  BPT.TRAP 0x1 ;  /* 0x000000040000795c */ /* 0x000fe20000300000 */
.L_x_3109:
[----:B--2---:R-:W-:Y:S01]  /*ecf0*/  SHF.L.U32 R4, R2, 0x1f, RZ ;  /* 0x0000001f02047819 */ /* 0x004fe200000006ff */
[----:B------:R-:W-:-:S03]  /*ed00*/  IMAD R2, R8, 0x7800, RZ ;  /* 0x0000780008027824 */ /* 0x000fc600078e02ff */
[----:B------:R-:W2:Y:S02]  /*ed10*/  SYNCS.PHASECHK.TRANS64.TRYWAIT P2, [R12+URZ+0x33460], R4 ;  /* 0x033460040c0075a7 */ /* 0x000ea4000804017f */
[----:B--2---:R-:W-:Y:S05]  /*ed20*/  @!P2 BRA `(.L_x_3110) ;  /* 0x0000002c0030a947 */ /* 0x004fea0003800000 */
.L_x_3159:
[C---:B------:R-:W-:Y:S01]  /*ed30*/  LOP3.LUT R13, R2.reuse, R17, RZ, 0xfc, !PT ;  /* 0x00000011020d7212 */ /* 0x040fe200078efcff */
[----:B------:R-:W-:Y:S05]  /*ed40*/  WARPSYNC.ALL ;  /* 0x0000000000007948 */ /* 0x000fea0003800000 */
[----:B--2---:R2:W3:Y:S01]  /*ed50*/  LDSM.16.MT88.4 R4, [R13+UR41+0xf200] ;  /* 0x00f200290d04783b */ /* 0x0044e20008004200 */
[----:B------:R-:W-:Y:S02]  /*ed60*/  IMAD.U32 R14, RZ, RZ, UR41 ;  /* 0x00000029ff0e7e24 */ /* 0x000fe4000f8e00ff */
[----:B------:R-:W-:Y:S02]  /*ed70*/  VIADD R15, R2, 0x2800 ;  /* 0x00002800020f7836 */ /* 0x000fe40000000000 */
[----:B------:R-:W-:-:S02]  /*ed80*/  VIADD R14, R14, 0x200 ;  /* 0x000002000e0e7836 */ /* 0x000fc40000000000 */
[C---:B------:R-:W-:Y:S02]  /*ed90*/  VIADD R20, R2.reuse, 0x1800 ;  /* 0x0000180002147836 */ /* 0x040fe40000000000 */
[C---:B--2---:R-:W-:Y:S02]  /*eda0*/  VIADD R13, R2.reuse, 0x800 ;  /* 0x00000800020d7836 */ /* 0x044fe40000000000 */
[----:B------:R-:W-:Y:S01]  /*edb0*/  VIADD R21, R2, 0x5800 ;  /* 0x0000580002157836 */ /* 0x000fe20000000000 */
[C-C-:B---3--:R-:W-:Y:S02]  /*edc0*/  PRMT R8, R4.reuse, 0x6420, R5.reuse ;  /* 0x0000642004087816 */ /* 0x148fe40000000005 */
[----:B------:R-:W-:Y:S02]  /*edd0*/  PRMT R9, R4, 0x7531, R5 ;  /* 0x0000753104097816 */ /* 0x000fe40000000005 */
[----:B------:R-:W-:Y:S02]  /*ede0*/  LOP3.LUT R4, R2, R16, RZ, 0xfc, !PT ;  /* 0x0000001002047212 */ /* 0x000fe400078efcff */
[----:B-1----:R-:W-:-:S02]  /*edf0*/  PRMT R10, R6, 0x6420, R7 ;  /* 0x00006420060a7816 */ /* 0x002fc40000000007 */
[----:B------:R-:W-:Y:S01]  /*ee00*/  PRMT R11, R6, 0x7531, R7 ;  /* 0x00007531060b7816 */ /* 0x000fe20000000007 */
[----:B------:R-:W-:-:S05]  /*ee10*/  IMAD.IADD R4, R14, 0x1, R4 ;  /* 0x000000010e047824 */ /* 0x000fca00078e0204 */
[----:B------:R1:W-:Y:S02]  /*ee20*/  STSM.16.M88.4 [R4], R8 ;  /* 0x0000000804007844 */ /* 0x0003e40000000200 */
[----:B-1----:R-:W-:-:S06]  /*ee30*/  LOP3.LUT R4, R15, R17, RZ, 0xfc, !PT ;  /* 0x000000110f047212 */ /* 0x002fcc00078efcff */
[----:B------:R-:W1:Y:S02]  /*ee40*/  LDSM.16.MT88.4 R4, [R4+UR41+0xf200] ;  /* 0x00f200290404783b */ /* 0x000e640008004200 */
[C-C-:B-1----:R-:W-:Y:S02]  /*ee50*/  PRMT R8, R4.reuse, 0x6420, R5.reuse ;  /* 0x0000642004087816 */ /* 0x142fe40000000005 */
[----:B------:R-:W-:Y:S01]  /*ee60*/  PRMT R9, R4, 0x7531, R5 ;  /* 0x0000753104097816 */ /* 0x000fe20000000005 */
[----:B------:R-:W-:Y:S01]  /*ee70*/  VIADD R5, R2, 0x5000 ;  /* 0x0000500002057836 */ /* 0x000fe20000000000 */
        /* <DEDUP_REMOVED lines=14> */
[----:B------:R-:W-:-:S03]  /*ef60*/  PRMT R11, R6, 0x7531, R7 ;  /* 0x00007531060b7816 */ /* 0x000fc60000000007 */
[----:B------:R-:W-:-:S05]  /*ef70*/  IMAD.IADD R4, R5, 0x1, R4 ;  /* 0x0000000105047824 */ /* 0x000fca00078e0204 */
[----:B------:R1:W-:Y:S02]  /*ef80*/  STSM.16.M88.4 [R4], R8 ;  /* 0x0000000804007844 */ /* 0x0003e40000000200 */
[----:B-1----:R-:W-:Y:S01]  /*ef90*/  LOP3.LUT R4, R13, R17, RZ, 0xfc, !PT ;  /* 0x000000110d047212 */ /* 0x002fe200078efcff */
[----:B------:R-:W-:-:S04]  /*efa0*/  IMAD.U32 R13, RZ, RZ, UR41 ;  /* 0x00000029ff0d7e24 */ /* 0x000fc8000f8e00ff */
[----:B------:R-:W-:Y:S01]  /*efb0*/  VIADD R13, R13, 0x200 ;  /* 0x000002000d0d7836 */ /* 0x000fe20000000000 */
        /* <DEDUP_REMOVED lines=21> */
[----:B-1----:R-:W-:-:S06]  /*f110*/  LOP3.LUT R4, R21, R17, RZ, 0xfc, !PT ;  /* 0x0000001115047212 */ /* 0x002fcc00078efcff */
[----:B------:R-:W1:Y:S02]  /*f120*/  LDSM.16.MT88.4 R4, [R4+UR41+0xf200] ;  /* 0x00f200290404783b */ /* 0x000e640008004200 */
[C-C-:B-1----:R-:W-:Y:S02]  /*f130*/  PRMT R8, R4.reuse, 0x6420, R5.reuse ;  /* 0x0000642004087816 */ /* 0x142fe40000000005 */
[----:B------:R-:W-:Y:S01]  /*f140*/  PRMT R9, R4, 0x7531, R5 ;  /* 0x0000753104097816 */ /* 0x000fe20000000005 */
[----:B------:R-:W-:Y:S01]  /*f150*/  IMAD.U32 R5, RZ, RZ, UR41 ;  /* 0x00000029ff057e24 */ /* 0x000fe2000f8e00ff */
[----:B------:R-:W-:Y:S01]  /*f160*/  LOP3.LUT R4, R15, R16, RZ, 0xfc, !PT ;  /* 0x000000100f047212 */ /* 0x000fe200078efcff */
[----:B------:R-:W-:Y:S01]  /*f170*/  VIADD R15, R2, 0x6000 ;  /* 0x00006000020f7836 */ /* 0x000fe20000000000 */
        /* <DEDUP_REMOVED lines=11> */
[----:B------:R-:W-:Y:S01]  /*f230*/  LOP3.LUT R4, R13, R16, RZ, 0xfc, !PT ;  /* 0x000000100d047212 */ /* 0x000fe200078efcff */
[----:B------:R-:W-:Y:S01]  /*f240*/  VIADD R13, R2, 0x4000 ;  /* 0x00004000020d7836 */ /* 0x000fe20000000000 */
[C-C-:B------:R-:W-:Y:S02]  /*f250*/  PRMT R10, R6.reuse, 0x6420, R7.reuse ;  /* 0x00006420060a7816 */ /* 0x140fe40000000007 */
[----:B------:R-:W-:Y:S01]  /*f260*/  PRMT R11, R6, 0x7531, R7 ;  /* 0x00007531060b7816 */ /* 0x000fe20000000007 */
[----:B------:R-:W-:-:S05]  /*f270*/  IMAD.IADD R4, R14, 0x1, R4 ;  /* 0x000000010e047824 */ /* 0x000fca00078e0204 */
[----:B------:R1:W-:Y:S02]  /*f280*/  STSM.16.M88.4 [R4], R8 ;  /* 0x0000000804007844 */ /* 0x0003e40000000200 */
[----:B-1----:R-:W-:-:S05]  /*f290*/  VIADD R10, R2, 0x3800 ;  /* 0x00003800020a7836 */ /* 0x002fca0000000000 */
        /* <DEDUP_REMOVED lines=54> */
[----:B------:R-:W-:-:S02]  /*f600*/  VIADD R5, R2, 0x2000 ;  /* 0x0000200002057836 */ /* 0x000fc40000000000 */
[----:B------:R-:W-:Y:S02]  /*f610*/  VIADD R2, R2, 0x7000 ;  /* 0x0000700002027836 */ /* 0x000fe40000000000 */
[----:B------:R-:W-:-:S05]  /*f620*/  IMAD.IADD R4, R7, 0x1, R4 ;  /* 0x0000000107047824 */ /* 0x000fca00078e0204 */
[----:B------:R1:W-:Y:S02]  /*f630*/  STSM.16.M88.4 [R4], R8 ;  /* 0x0000000804007844 */ /* 0x0003e40000000200 */
[----:B-1----:R-:W-:-:S06]  /*f640*/  LOP3.LUT R4, R5, R17, RZ, 0xfc, !PT ;  /* 0x0000001105047212 */ /* 0x002fcc00078efcff */
[----:B------:R-:W1:Y:S02]  /*f650*/  LDSM.16.MT88.4 R4, [R4+UR41+0xf200] ;  /* 0x00f200290404783b */ /* 0x000e640008004200 */
[C-C-:B-1----:R-:W-:Y:S02]  /*f660*/  PRMT R8, R4.reuse, 0x6420, R5.reuse ;  /* 0x0000642004087816 */ /* 0x142fe40000000005 */
[----:B------:R-:W-:Y:S01]  /*f670*/  PRMT R9, R4, 0x7531, R5 ;  /* 0x0000753104097816 */ /* 0x000fe20000000005 */
[----:B------:R-:W-:Y:S01]  /*f680*/  IMAD.U32 R5, RZ, RZ, UR41 ;  /* 0x00000029ff057e24 */ /* 0x000fe2000f8e00ff */
[C-C-:B------:R-:W-:Y:S02]  /*f690*/  PRMT R10, R6.reuse, 0x6420, R7.reuse ;  /* 0x00006420060a7816 */ /* 0x140fe40000000007 */
[----:B------:R-:W-:Y:S01]  /*f6a0*/  PRMT R11, R6, 0x7531, R7 ;  /* 0x00007531060b7816 */ /* 0x000fe20000000007 */
[----:B------:R-:W-:Y:S01]  /*f6b0*/  VIADD R5, R5, 0x200 ;  /* 0x0000020005057836 */ /* 0x000fe20000000000 */
[----:B------:R-:W-:-:S03]  /*f6c0*/  LOP3.LUT R4, R14, R17, RZ, 0xfc, !PT ;  /* 0x000000110e047212 */ /* 0x000fc600078efcff */
[----:B------:R-:W-:-:S05]  /*f6d0*/  IMAD.IADD R15, R5, 0x1, R15 ;  /* 0x00000001050f7824 */ /* 0x000fca00078e020f */
[----:B------:R1:W-:Y:S04]  /*f6e0*/  STSM.16.M88.4 [R15], R8 ;  /* 0x000000080f007844 */ /* 0x0003e80000000200 */
[----:B------:R-:W2:Y:S01]  /*f6f0*/  LDSM.16.MT88.4 R4, [R4+UR41+0xf200] ;  /* 0x00f200290404783b */ /* 0x000ea20008004200 */
[----:B-1----:R-:W-:-:S04]  /*f700*/  IMAD.U32 R15, RZ, RZ, UR41 ;  /* 0x00000029ff0f7e24 */ /* 0x002fc8000f8e00ff */
[----:B------:R-:W-:-:S04]  /*f710*/  VIADD R15, R15, 0x200 ;  /* 0x000002000f0f7836 */ /* 0x000fc80000000000 */
[C---:B------:R-:W-:Y:S01]  /*f720*/  IMAD.IADD R13, R15.reuse, 0x1, R13 ;  /* 0x000000010f0d7824 */ /* 0x040fe200078e020d */
[C-C-:B--2---:R-:W-:Y:S02]  /*f730*/  PRMT R8, R4.reuse, 0x6420, R5.reuse ;  /* 0x0000642004087816 */ /* 0x144fe40000000005 */
        /* <DEDUP_REMOVED lines=21> */
.L_x_3111:
[----:B-1----:R1:W5:Y:S01]  /*f890*/  LDL R2, [R1+0x4] ;  /* 0x0000040001027983 */ /* 0x0023620000100800 */
[----:B--2---:R2:W-:Y:S01]  /*f8a0*/  SYNCS.ARRIVE.TRANS64.A1T0 RZ, [R12+URZ+0x33450], RZ ;  /* 0x033450ff0cff79a7 */ /* 0x0045e2000810003f */
[----:B------:R-:W-:Y:S01]  /*f8b0*/  BAR.SYNC.DEFER_BLOCKING 0x2, 0x80 ;  /* 0x0082000000007b1d */ /* 0x000fe20000010000 */
[C---:B------:R-:W-:Y:S01]  /*f8c0*/  ISETP.GT.AND P0, PT, R3.reuse, RZ, PT ;  /* 0x000000ff0300720c */ /* 0x040fe20003f04270 */
[----:B------:R-:W-:Y:S02]  /*f8d0*/  VIADD R3, R3, 0xffffffff ;  /* 0xffffffff03037836 */ /* 0x000fe40000000000 */
[----:B--2---:R-:W-:-:S05]  /*f8e0*/  @!P1 VIADD R12, R12, 0x33480 ;  /* 0x000334800c0c9836 */ /* 0x004fca0000000000 */
[----:B------:R-:W-:Y:S01]  /*f8f0*/  @!P1 PRMT R12, RZ, 0x654, R12 ;  /* 0x00000654ff0c9816 */ /* 0x000fe2000000000c */
[----:B------:R-:W-:-:S03]  /*f900*/  IMAD.MOV.U32 R8, RZ, RZ, R19 ;  /* 0x000000ffff087224 */ /* 0x000fc600078e0013 */
[----:B------:R1:W-:Y:S01]  /*f910*/  @!P1 SYNCS.ARRIVE.TRANS64.RED.A1T0 RZ, [R12+URZ], RZ ;  /* 0x000000ff0cff99a7 */ /* 0x0003e2000810043f */
[----:B------:R-:W-:Y:S05]  /*f920*/  @P0 BRA `(.L_x_3112) ;  /* 0xffffffe800040947 */ /* 0x000fea000383ffff */
.L_x_3088:
[----:B------:R-:W-:Y:S04]  /*f930*/  BSSY B0, `(.L_x_3113) ;  /* 0x000000f000007945 */ /* 0x000fe80003800000 */
[----:B------:R-:W-:Y:S05]  /*f940*/  @P1 BRA `(.L_x_3114) ;  /* 0x0000000000341947 */ /* 0x000fea0003800000 */
[----:B------:R-:W2:Y:S01]  /*f950*/  S2R R5, SR_LANEID ;  /* 0x0000000000057919 */ /* 0x000ea20000000000 */
[----:B------:R-:W-:Y:S01]  /*f960*/  VOTEU.ANY UR4, UPT, PT ;  /* 0x0000000000047886 */ /* 0x000fe200038e0100 */
[----:B0----5:R-:W0:Y:S01]  /*f970*/  LDC.64 R2, c[0x0][0xc38] ;  /* 0x00030e00ff027b82 */ /* 0x021e220000000a00 */
[----:B------:R-:W2:Y:S02]  /*f980*/  FLO.U32 R0, UR4 ;  /* 0x0000000400007d00 */ /* 0x000ea400080e0000 */
[----:B--2---:R-:W-:-:S06]  /*f990*/  ISETP.EQ.U32.AND P0, PT, R0, R5, PT ;  /* 0x000000050000720c */ /* 0x004fcc0003f02070 */
[----:B------:R-:W0:Y:S07]  /*f9a0*/  POPC R5, UR4 ;  /* 0x0000000400057d09 */ /* 0x000e2e0008000000 */
[----:B0-----:R-:W2:Y:S01]  /*f9b0*/  @P0 ATOMG.E.ADD.STRONG.GPU PT, R3, desc[UR48][R2.64], R5 ;  /* 0x00000005020309a8 */ /* 0x001ea200081ee1f0 */
[----:B------:R-:W0:Y:S02]  /*f9c0*/  S2R R4, SR_LTMASK ;  /* 0x0000000000047919 */ /* 0x000e240000003900 */
[----:B0-----:R-:W-:-:S04]  /*f9d0*/  LOP3.LUT R4, R4, UR4, RZ, 0xc0, !PT ;  /* 0x0000000404047c12 */ /* 0x001fc8000f8ec0ff */
[----:B------:R-:W0:Y:S01]  /*f9e0*/  POPC R7, R4 ;  /* 0x0000000400077309 */ /* 0x000e220000000000 */
[----:B--2---:R-:W0:Y:S02]  /*f9f0*/  SHFL.IDX PT, R0, R3, R0, 0x1f ;  /* 0x00001f0003007589 */ /* 0x004e2400000e0000 */
[----:B0-----:R-:W-:-:S05]  /*fa00*/  IADD3 R0, R0, UR50, R7 ;  /* 0x0000003200007c10 */ /* 0x001fca000fffe007 */
[----:B------:R2:W-:Y:S02]  /*fa10*/  STL [R1+0x18], R0 ;  /* 0x0000180001007387 */ /* 0x0005e40000100800 */
.L_x_3114:
[----:B------:R-:W-:Y:S05]  /*fa20*/  BSYNC B0 ;  /* 0x0000000000007941 */ /* 0x000fea0003800000 */
.L_x_3113:
[----:B------:R-:W-:-:S06]  /*fa30*/  UISETP.NE.AND UP0, UPT, UR42, 0x3, UPT ;  /* 0x000000032a00788c */ /* 0x000fcc000bf05270 */
[----:B------:R-:W-:-:S13]  /*fa40*/  PLOP3.LUT P0, PT, PT, PT, UP0, 0x80, 0x0 ;  /* 0x000000000000781c */ /* 0x000fda0003f0f008 */
[----:B------:R-:W-:Y:S05]  /*fa50*/  @!P0 BRA `(.L_x_3115) ;  /* 0x0000000000048947 */ /* 0x000fea0003800000 */
[----:B------:R-:W-:Y:S01]  /*fa60*/  BPT.TRAP 0x1 ;  /* 0x000000040000795c */ /* 0x000fe20000300000 */
.L_x_3115:
[----:B--2---:R-:W2:Y:S01]  /*fa70*/  LDL R0, [R1+0x4] ;  /* 0x0000040001007983 */ /* 0x004ea20000100800 */
[----:B0----5:R-:W-:Y:S01]  /*fa80*/  IMAD.U32 R2, RZ, RZ, UR51 ;  /* 0x00000033ff027e24 */ /* 0x021fe2000f8e00ff */
[----:B------:R-:W-:Y:S04]  /*fa90*/  BSSY B0, `(.L_x_3116) ;  /* 0x0000007000007945 */ /* 0x000fe80003800000 */
[----:B------:R-:W-:Y:S02]  /*faa0*/  ISETP.NE.AND P2, PT, R2, 0x3, PT ;  /* 0x000000030200780c */ /* 0x000fe40003f45270 */
[----:B--2---:R-:W-:Y:S02]  /*fab0*/  LOP3.LUT R3, R0, 0x1, RZ, 0x3c, !PT ;  /* 0x0000000100037812 */ /* 0x004fe400078e3cff */
[----:B------:R-:W-:-:S02]  /*fac0*/  LEA R0, R19, UR41, 0x3 ;  /* 0x0000002913007c11 */ /* 0x000fc4000f8e18ff */
[----:B------:R-:W-:-:S04]  /*fad0*/  SHF.L.U32 R3, R3, 0x1f, RZ ;  /* 0x0000001f03037819 */ /* 0x000fc800000006ff */
[----:B------:R-:W0:Y:S02]  /*fae0*/  SYNCS.PHASECHK.TRANS64.TRYWAIT P0, [R0+URZ+0x33470], R3 ;  /* 0x03347003000075a7 */ /* 0x000e24000800017f */
[----:B0-----:R-:W-:Y:S05]  /*faf0*/  @!P0 BRA `(.L_x_3117) ;  /* 0x0000001c00d08947 */ /* 0x001fea0003800000 */
.L_x_3160:
[----:B------:R-:W-:Y:S05]  /*fb00*/  BSYNC B0 ;  /* 0x0000000000007941 */ /* 0x000fea0003800000 */
.L_x_3116:
[----:B------:R-:W-:Y:S05]  /*fb10*/  @!P2 BRA `(.L_x_3118) ;  /* 0x000000000004a947 */ /* 0x000fea0003800000 */
[----:B------:R-:W-:Y:S01]  /*fb20*/  BPT.TRAP 0x1 ;  /* 0x000000040000795c */ /* 0x000fe20000300000 */
.L_x_3118:
[----:B------:R-:W0:Y:S02]  /*fb30*/  LDL R2, [R1+0x4] ;  /* 0x0000040001027983 */ /* 0x000e240000100800 */
[----:B0-----:R-:W-:-:S04]  /*fb40*/  SHF.L.U32 R3, R2, 0x1f, RZ ;  /* 0x0000001f02037819 */ /* 0x001fc800000006ff */
[----:B------:R-:W0:Y:S02]  /*fb50*/  SYNCS.PHASECHK.TRANS64.TRYWAIT P0, [R0+URZ+0x33460], R3 ;  /* 0x03346003000075a7 */ /* 0x000e24000800017f */
[----:B0-----:R-:W-:Y:S05]  /*fb60*/  @!P0 BRA `(.L_x_3119) ;  /* 0x0000001c00c88947 */ /* 0x001fea0003800000 */
.L_x_3161:
[----:B------:R-:W-:Y:S01]  /*fb70*/  IMAD R2, R19, 0x7800, RZ ;  /* 0x0000780013027824 */ /* 0x000fe200078e02ff */
[----:B------:R-:W-:Y:S05]  /*fb80*/  WARPSYNC.ALL ;  /* 0x0000000000007948 */ /* 0x000fea0003800000 */
[C---:B0-----:R-:W-:Y:S01]  /*fb90*/  LOP3.LUT R3, R2.reuse, R17, RZ, 0xfc, !PT ;  /* 0x0000001102037212 */ /* 0x041fe200078efcff */
[----:B------:R-:W-:Y:S02]  /*fba0*/  IMAD.U32 R14, RZ, RZ, UR41 ;  /* 0x00000029ff0e7e24 */ /* 0x000fe4000f8e00ff */
[----:B------:R-:W-:Y:S02]  /*fbb0*/  VIADD R13, R2, 0x2800 ;  /* 0x00002800020d7836 */ /* 0x000fe40000000000 */
[----:B------:R0:W2:Y:S01]  /*fbc0*/  LDSM.16.MT88.4 R4, [R3+UR41+0xf200] ;  /* 0x00f200290304783b */ /* 0x0000a20008004200 */
[----:B------:R-:W-:-:S02]  /*fbd0*/  VIADD R14, R14, 0x200 ;  /* 0x000002000e0e7836 */ /* 0x000fc40000000000 */
[C---:B------:R-:W-:Y:S02]  /*fbe0*/  VIADD R20, R2.reuse, 0x5000 ;  /* 0x0000500002147836 */ /* 0x040fe40000000000 */
[C---:B------:R-:W-:Y:S02]  /*fbf0*/  VIADD R18, R2.reuse, 0x2000 ;  /* 0x0000200002127836 */ /* 0x040fe40000000000 */
[----:B0-----:R-:W-:Y:S01]  /*fc00*/  VIADD R3, R2, 0x800 ;  /* 0x0000080002037836 */ /* 0x001fe20000000000 */
[----:B------:R-:W-:Y:S02]  /*fc10*/  LOP3.LUT R15, R20, R17, RZ, 0xfc, !PT ;  /* 0x00000011140f7212 */ /* 0x000fe400078efcff */
[C-C-:B--2---:R-:W-:Y:S02]  /*fc20*/  PRMT R8, R4.reuse, 0x6420, R5.reuse ;  /* 0x0000642004087816 */ /* 0x144fe40000000005 */
[----:B------:R-:W-:Y:S02]  /*fc30*/  PRMT R9, R4, 0x7531, R5 ;  /* 0x0000753104097816 */ /* 0x000fe40000000005 */
[----:B------:R-:W-:-:S02]  /*fc40*/  LOP3.LUT R4, R2, R16, RZ, 0xfc, !PT ;  /* 0x0000001002047212 */ /* 0x000fc400078efcff */
[C-C-:B------:R-:W-:Y:S02]  /*fc50*/  PRMT R10, R6.reuse, 0x6420, R7.reuse ;  /* 0x00006420060a7816 */ /* 0x140fe40000000007 */
[----:B------:R-:W-:Y:S01]  /*fc60*/  PRMT R11, R6, 0x7531, R7 ;  /* 0x00007531060b7816 */ /* 0x000fe20000000007 */
[----:B-1----:R-:W-:Y:S01]  /*fc70*/  IMAD.IADD R12, R14, 0x1, R4 ;  /* 0x000000010e0c7824 */ /* 0x002fe200078e0204 */
[C---:B------:R-:W-:Y:S02]  /*fc80*/  LOP3.LUT R4, R13.reuse, R17, RZ, 0xfc, !PT ;  /* 0x000000110d047212 */ /* 0x040fe400078efcff */
[----:B------:R-:W-:Y:S02]  /*fc90*/  LOP3.LUT R13, R13, R16, RZ, 0xfc, !PT ;  /* 0x000000100d0d7212 */ /* 0x000fe400078efcff */
[----:B------:R0:W-:Y:S04]  /*fca0*/  STSM.16.M88.4 [R12], R8 ;  /* 0x000000080c007844 */ /* 0x0001e80000000200 */
[----:B------:R-:W1:Y:S01]  /*fcb0*/  LDSM.16.MT88.4 R4, [R4+UR41+0xf200] ;  /* 0x00f200290404783b */ /* 0x000e620008004200 */
[----:B0-----:R-:W-:Y:S01]  /*fcc0*/  VIADD R12, R2, 0x1000 ;  /* 0x00001000020c7836 */ /* 0x001fe20000000000 */
[----:B-1----:R-:W-:-:S02]  /*fcd0*/  PRMT R8, R4, 0x6420, R5 ;  /* 0x0000642004087816 */ /* 0x002fc40000000005 */
[----:B------:R-:W-:Y:S02]  /*fce0*/  PRMT R9, R4, 0x7531, R5 ;  /* 0x0000753104097816 */ /* 0x000fe40000000005 */
[----:B------:R-:W-:Y:S02]  /*fcf0*/  LOP3.LUT R5, R3, R16, RZ, 0xfc, !PT ;  /* 0x0000001003057212 */ /* 0x000fe400078efcff */
[C-C-:B------:R-:W-:Y:S02]  /*fd00*/  PRMT R10, R6.reuse, 0x6420, R7.reuse ;  /* 0x00006420060a7816 */ /* 0x140fe40000000007 */
[----:B------:R-:W-:Y:S01]  /*fd10*/  PRMT R11, R6, 0x7531, R7 ;  /* 0x00007531060b7816 */ /* 0x000fe20000000007 */
[----:B------:R-:W-:-:S05]  /*fd20*/  IMAD.IADD R14, R14, 0x1, R5 ;  /* 0x000000010e0e7824 */ /* 0x000fca00078e0205 */
[----:B------:R-:W-:Y:S04]  /*fd30*/  STSM.16.M88.4 [R14], R8 ;  /* 0x000000080e007844 */ /* 0x000fe80000000200 */
[----:B------:R0:W1:Y:S02]  /*fd40*/  LDSM.16.MT88.4 R4, [R15+UR41+0xf200] ;  /* 0x00f200290f04783b */ /* 0x0000640008004200 */
[----:B0-----:R-:W-:-:S04]  /*fd50*/  IMAD.U32 R15, RZ, RZ, UR41 ;  /* 0x00000029ff0f7e24 */ /* 0x001fc8000f8e00ff */
[----:B------:R-:W-:Y:S02]  /*fd60*/  VIADD R15, R15, 0x200 ;  /* 0x000002000f0f7836 */ /* 0x000fe40000000000 */
[----:B------:R-:W-:Y:S01]  /*fd70*/  VIADD R14, R2, 0x1800 ;  /* 0x00001800020e7836 */ /* 0x000fe20000000000 */
        /* <DEDUP_REMOVED lines=8> */
[----:B------:R-:W-:Y:S01]  /*fe00*/  STSM.16.M88.4 [R4], R8 ;  /* 0x0000000804007844 */ /* 0x000fe20000000200 */
[-C--:B------:R-:W-:Y:S02]  /*fe10*/  LOP3.LUT R12, R12, R17.reuse, RZ, 0xfc, !PT ;  /* 0x000000110c0c7212 */ /* 0x080fe400078efcff */
[----:B------:R-:W-:Y:S01]  /*fe20*/  IMAD.IADD R3, R15, 0x1, R3 ;  /* 0x000000010f037824 */ /* 0x000fe200078e0203 */
[----:B------:R-:W0:Y:S01]  /*fe30*/  LDSM.16.MT88.4 R4, [R5+UR41+0xf200] ;  /* 0x00f200290504783b */ /* 0x000e220008004200 */
[----:B------:R-:W-:Y:S02]  /*fe40*/  LOP3.LUT R14, R14, R17, RZ, 0xfc, !PT ;  /* 0x000000110e0e7212 */ /* 0x000fe400078efcff */
[C-C-:B0-----:R-:W-:Y:S02]  /*fe50*/  PRMT R8, R4.reuse, 0x6420, R5.reuse ;  /* 0x0000642004087816 */ /* 0x141fe40000000005 */
[----:B------:R-:W-:-:S02]  /*fe60*/  PRMT R9, R4, 0x7531, R5 ;  /* 0x0000753104097816 */ /* 0x000fc40000000005 */
[C-C-:B------:R-:W-:Y:S02]  /*fe70*/  PRMT R10, R6.reuse, 0x6420, R7.reuse ;  /* 0x00006420060a7816 */ /* 0x140fe40000000007 */
[----:B------:R-:W-:-:S05]  /*fe80*/  PRMT R11, R6, 0x7531, R7 ;  /* 0x00007531060b7816 */ /* 0x000fca0000000007 */
[----:B------:R0:W-:Y:S02]  /*fe90*/  STSM.16.M88.4 [R3], R8 ;  /* 0x0000000803007844 */ /* 0x0001e40000000200 */
[----:B0-----:R-:W-:-:S05]  /*fea0*/  VIADD R3, R2, 0x3000 ;  /* 0x0000300002037836 */ /* 0x001fca0000000000 */
[C---:B------:R-:W-:Y:S02]  /*feb0*/  LOP3.LUT R6, R3.reuse, R17, RZ, 0xfc, !PT ;  /* 0x0000001103067212 */ /* 0x040fe400078efcff */
[----:B------:R-:W-:-:S04]  /*fec0*/  LOP3.LUT R3, R3, R16, RZ, 0xfc, !PT ;  /* 0x0000001003037212 */ /* 0x000fc800078efcff */
[----:B------:R-:W0:Y:S02]  /*fed0*/  LDSM.16.MT88.4 R4, [R6+UR41+0xf200] ;  /* 0x00f200290604783b */ /* 0x000e240008004200 */
[C-C-:B0-----:R-:W-:Y:S02]  /*fee0*/  PRMT R8, R4.reuse, 0x6420, R5.reuse ;  /* 0x0000642004087816 */ /* 0x141fe40000000005 */
        /* <DEDUP_REMOVED lines=9> */
[----:B------:R-:W-:-:S03]  /*ff80*/  LOP3.LUT R15, R15, R16, RZ, 0xfc, !PT ;  /* 0x000000100f0f7212 */ /* 0x000fc600078efcff */
[----:B------:R-:W0:Y:S02]  /*ff90*/  LDSM.16.MT88.4 R4, [R21+UR41+0xf200] ;  /* 0x00f200291504783b */ /* 0x000e240008004200 */
[C-C-:B0-----:R-:W-:Y:S02]  /*ffa0*/  PRMT R8, R4.reuse, 0x6420, R5.reuse ;  /* 0x0000642004087816 */ /* 0x141fe40000000005 */
[----:B------:R-:W-:Y:S01]  /*ffb0*/  PRMT R9, R4, 0x7531, R5 ;  /* 0x0000753104097816 */ /* 0x000fe20000000005 */
[----:B------:R-:W-:Y:S01]  /*ffc0*/  IMAD.U32 R5, RZ, RZ, UR41 ;  /* 0x00000029ff057e24 */ /* 0x000fe2000f8e00ff */
[C-C-:B------:R-:W-:Y:S02]  /*ffd0*/  PRMT R10, R6.reuse, 0x6420, R7.reuse ;  /* 0x00006420060a7816 */ /* 0x140fe40000000007 */
[----:B------:R-:W-:Y:S01]  /*ffe0*/  PRMT R11, R6, 0x7531, R7 ;  /* 0x00007531060b7816 */ /* 0x000fe20000000007 */
[----:B------:R-:W-:-:S04]  /*fff0*/  VIADD R5, R5, 0x200 ;  /* 0x0000020005057836 */ /* 0x000fc80000000000 */
[----:B------:R-:W-:-:S05]  /*10000*/  IMAD.IADD R13, R5, 0x1, R13 ;  /* 0x00000001050d7824 */ /* 0x000fca00078e020d */
[----:B------:R0:W-:Y:S04]  /*10010*/  STSM.16.M88.4 [R13], R8 ;  /* 0x000000080d007844 */ /* 0x0001e80000000200 */
[----:B------:R-:W1:Y:S01]  /*10020*/  LDSM.16.MT88.4 R4, [R12+UR41+0xf200] ;  /* 0x00f200290c04783b */ /* 0x000e620008004200 */
[----:B0-----:R-:W-:-:S04]  /*10030*/  IMAD.U32 R13, RZ, RZ, UR41 ;  /* 0x00000029ff0d7e24 */ /* 0x001fc8000f8e00ff */
[----:B------:R-:W-:-:S04]  /*10040*/  VIADD R13, R13, 0x200 ;  /* 0x000002000d0d7836 */ /* 0x000fc80000000000 */
[----:B------:R-:W-:Y:S01]  /*10050*/  IMAD.IADD R3, R13, 0x1, R3 ;  /* 0x000000010d037824 */ /* 0x000fe200078e0203 */
[C-C-:B-1----:R-:W-:Y:S02]  /*10060*/  PRMT R8, R4.reuse, 0x6420, R5.reuse ;  /* 0x0000642004087816 */ /* 0x142fe40000000005 */
[----:B------:R-:W-:Y:S02]  /*10070*/  PRMT R9, R4, 0x7531, R5 ;  /* 0x0000753104097816 */ /* 0x000fe40000000005 */
[C-C-:B------:R-:W-:Y:S02]  /*10080*/  PRMT R10, R6.reuse, 0x6420, R7.reuse ;  /* 0x00006420060a7816 */ /* 0x140fe40000000007 */
[----:B------:R-:W-:-:S05]  /*10090*/  PRMT R11, R6, 0x7531, R7 ;  /* 0x00007531060b7816 */ /* 0x000fca0000000007 */
[----:B------:R0:W-:Y:S02]  /*100a0*/  STSM.16.M88.4 [R3], R8 ;  /* 0x0000000803007844 */ /* 0x0001e40000000200 */
[----:B0-----:R-:W-:-:S05]  /*100b0*/  VIADD R3, R2, 0x3800 ;  /* 0x0000380002037836 */ /* 0x001fca0000000000 */
[C---:B------:R-:W-:Y:S02]  /*100c0*/  LOP3.LUT R21, R3.reuse, R17, RZ, 0xfc, !PT ;  /* 0x0000001103157212 */ /* 0x040fe400078efcff */
[----:B------:R-:W-:-:S03]  /*100d0*/  LOP3.LUT R3, R3, R16, RZ, 0xfc, !PT ;  /* 0x0000001003037212 */ /* 0x000fc600078efcff */
[----:B------:R-:W0:Y:S02]  /*100e0*/  LDSM.16.MT88.4 R4, [R21+UR41+0xf200] ;  /* 0x00f200291504783b */ /* 0x000e240008004200 */
[----:B------:R-:W-:Y:S02]  /*100f0*/  IMAD.IADD R3, R13, 0x1, R3 ;  /* 0x000000010d037824 */ /* 0x000fe400078e0203 */
[----:B------:R-:W-:-:S05]  /*10100*/  VIADD R13, R2, 0x6000 ;  /* 0x00006000020d7836 */ /* 0x000fca0000000000 */
[C---:B------:R-:W-:Y:S02]  /*10110*/  LOP3.LUT R12, R13.reuse, R17, RZ, 0xfc, !PT ;  /* 0x000000110d0c7212 */ /* 0x040fe400078efcff */
[----:B------:R-:W-:Y:S02]  /*10120*/  LOP3.LUT R13, R13, R16, RZ, 0xfc, !PT ;  /* 0x000000100d0d7212 */ /* 0x000fe400078efcff */
[C-C-:B0-----:R-:W-:Y:S02]  /*10130*/  PRMT R8, R4.reuse, 0x6420, R5.reuse ;  /* 0x0000642004087816 */ /* 0x141fe40000000005 */
[----:B------:R-:W-:Y:S02]  /*10140*/  PRMT R9, R4, 0x7531, R5 ;  /* 0x0000753104097816 */ /* 0x000fe40000000005 */
[C-C-:B------:R-:W-:Y:S02]  /*10150*/  PRMT R10, R6.reuse, 0x6420, R7.reuse ;  /* 0x00006420060a7816 */ /* 0x140fe40000000007 */
[----:B------:R-:W-:-:S05]  /*10160*/  PRMT R11, R6, 0x7531, R7 ;  /* 0x00007531060b7816 */ /* 0x000fca0000000007 */
[----:B------:R-:W-:Y:S04]  /*10170*/  STSM.16.M88.4 [R3], R8 ;  /* 0x0000000803007844 */ /* 0x000fe80000000200 */
[----:B------:R0:W1:Y:S02]  /*10180*/  LDSM.16.MT88.4 R4, [R12+UR41+0xf200] ;  /* 0x00f200290c04783b */ /* 0x0000640008004200 */
[----:B0-----:R-:W-:Y:S02]  /*10190*/  IMAD.U32 R12, RZ, RZ, UR41 ;  /* 0x00000029ff0c7e24 */ /* 0x001fe4000f8e00ff */
[----:B------:R-:W-:Y:S02]  /*101a0*/  VIADD R3, R2, 0x4000 ;  /* 0x0000400002037836 */ /* 0x000fe40000000000 */
[----:B------:R-:W-:-:S03]  /*101b0*/  VIADD R12, R12, 0x200 ;  /* 0x000002000c0c7836 */ /* 0x000fc60000000000 */
[C---:B------:R-:W-:Y:S02]  /*101c0*/  LOP3.LUT R21, R3.reuse, R17, RZ, 0xfc, !PT ;  /* 0x0000001103157212 */ /* 0x040fe400078efcff */
[C-C-:B-1----:R-:W-:Y:S02]  /*101d0*/  PRMT R8, R4.reuse, 0x6420, R5.reuse ;  /* 0x0000642004087816 */ /* 0x142fe40000000005 */
[----:B------:R-:W-:Y:S02]  /*101e0*/  PRMT R9, R4, 0x7531, R5 ;  /* 0x0000753104097816 */ /* 0x000fe40000000005 */
[-C--:B------:R-:W-:Y:S02]  /*101f0*/  LOP3.LUT R4, R3, R16.reuse, RZ, 0xfc, !PT ;  /* 0x0000001003047212 */ /* 0x080fe400078efcff */
[C-C-:B------:R-:W-:Y:S02]  /*10200*/  PRMT R10, R6.reuse, 0x6420, R7.reuse ;  /* 0x00006420060a7816 */ /* 0x140fe40000000007 */
[----:B------:R-:W-:Y:S01]  /*10210*/  PRMT R11, R6, 0x7531, R7 ;  /* 0x00007531060b7816 */ /* 0x000fe20000000007 */
[----:B------:R-:W-:Y:S01]  /*10220*/  IMAD.IADD R4, R12, 0x1, R4 ;  /* 0x000000010c047824 */ /* 0x000fe200078e0204 */
[----:B------:R-:W-:Y:S01]  /*10230*/  LOP3.LUT R3, R20, R16, RZ, 0xfc, !PT ;  /* 0x0000001014037212 */ /* 0x000fe200078efcff */
[----:B------:R-:W-:-:S03]  /*10240*/  VIADD R12, R2, 0x4800 ;  /* 0x00004800020c7836 */ /* 0x000fc60000000000 */
[----:B------:R-:W-:Y:S04]  /*10250*/  STSM.16.M88.4 [R4], R8 ;  /* 0x0000000804007844 */ /* 0x000fe80000000200 */
[----:B------:R0:W1:Y:S02]  /*10260*/  LDSM.16.MT88.4 R4, [R14+UR41+0xf200] ;  /* 0x00f200290e04783b */ /* 0x0000640008004200 */
[----:B0-----:R-:W-:-:S04]  /*10270*/  IMAD.U32 R14, RZ, RZ, UR41 ;  /* 0x00000029ff0e7e24 */ /* 0x001fc8000f8e00ff */
[----:B------:R-:W-:-:S04]  /*10280*/  VIADD R14, R14, 0x200 ;  /* 0x000002000e0e7836 */ /* 0x000fc80000000000 */
[----:B------:R-:W-:Y:S01]  /*10290*/  IMAD.IADD R3, R14, 0x1, R3 ;  /* 0x000000010e037824 */ /* 0x000fe200078e0203 */
[C-C-:B-1----:R-:W-:Y:S02]  /*102a0*/  PRMT R8, R4.reuse, 0x6420, R5.reuse ;  /* 0x0000642004087816 */ /* 0x142fe40000000005 */
[----:B------:R-:W-:Y:S02]  /*102b0*/  PRMT R9, R4, 0x7531, R5 ;  /* 0x0000753104097816 */ /* 0x000fe40000000005 */
[----:B------:R-:W-:Y:S02]  /*102c0*/  LOP3.LUT R4, R12, R16, RZ, 0xfc, !PT ;  /* 0x000000100c047212 */ /* 0x000fe400078efcff */
[C-C-:B------:R-:W-:Y:S02]  /*102d0*/  PRMT R10, R6.reuse, 0x6420, R7.reuse ;  /* 0x00006420060a7816 */ /* 0x140fe40000000007 */
[----:B------:R-:W-:Y:S01]  /*102e0*/  PRMT R11, R6, 0x7531, R7 ;  /* 0x00007531060b7816 */ /* 0x000fe20000000007 */
[----:B------:R-:W-:Y:S01]  /*102f0*/  IMAD.IADD R4, R14, 0x1, R4 ;  /* 0x000000010e047824 */ /* 0x000fe200078e0204 */
[----:B------:R-:W-:-:S04]  /*10300*/  LOP3.LUT R12, R12, R17, RZ, 0xfc, !PT ;  /* 0x000000110c0c7212 */ /* 0x000fc800078efcff */
[----:B------:R-:W-:Y:S04]  /*10310*/  STSM.16.M88.4 [R4], R8 ;  /* 0x0000000804007844 */ /* 0x000fe80000000200 */
[----:B------:R-:W0:Y:S02]  /*10320*/  LDSM.16.MT88.4 R4, [R21+UR41+0xf200] ;  /* 0x00f200291504783b */ /* 0x000e240008004200 */
[C-C-:B0-----:R-:W-:Y:S02]  /*10330*/  PRMT R8, R4.reuse, 0x6420, R5.reuse ;  /* 0x0000642004087816 */ /* 0x141fe40000000005 */
[----:B------:R-:W-:Y:S02]  /*10340*/  PRMT R9, R4, 0x7531, R5 ;  /* 0x0000753104097816 */ /* 0x000fe40000000005 */
[----:B------:R-:W-:-:S02]  /*10350*/  PRMT R10, R6, 0x6420, R7 ;  /* 0x00006420060a7816 */ /* 0x000fc40000000007 */
[----:B------:R-:W-:-:S05]  /*10360*/  PRMT R11, R6, 0x7531, R7 ;  /* 0x00007531060b7816 */ /* 0x000fca0000000007 */
[----:B------:R0:W-:Y:S02]  /*10370*/  STSM.16.M88.4 [R3], R8 ;  /* 0x0000000803007844 */ /* 0x0001e40000000200 */
[C---:B0-----:R-:W-:Y:S02]  /*10380*/  VIADD R3, R2.reuse, 0x6800 ;  /* 0x0000680002037836 */ /* 0x041fe40000000000 */
[----:B------:R-:W-:-:S03]  /*10390*/  VIADD R2, R2, 0x7000 ;  /* 0x0000700002027836 */ /* 0x000fc60000000000 */
[C---:B------:R-:W-:Y:S02]  /*103a0*/  LOP3.LUT R14, R3.reuse, R17, RZ, 0xfc, !PT ;  /* 0x00000011030e7212 */ /* 0x040fe400078efcff */
[----:B------:R-:W-:-:S03]  /*103b0*/  LOP3.LUT R3, R3, R16, RZ, 0xfc, !PT ;  /* 0x0000001003037212 */ /* 0x000fc600078efcff */
[----:B------:R0:W1:Y:S02]  /*103c0*/  LDSM.16.MT88.4 R4, [R14+UR41+0xf200] ;  /* 0x00f200290e04783b */ /* 0x0000640008004200 */
[----:B0-----:R-:W-:-:S04]  /*103d0*/  IMAD.U32 R14, RZ, RZ, UR41 ;  /* 0x00000029ff0e7e24 */ /* 0x001fc8000f8e00ff */
[----:B------:R-:W-:-:S04]  /*103e0*/  VIADD R14, R14, 0x200 ;  /* 0x000002000e0e7836 */ /* 0x000fc80000000000 */
[C---:B------:R-:W-:Y:S02]  /*103f0*/  IMAD.IADD R15, R14.reuse, 0x1, R15 ;  /* 0x000000010e0f7824 */ /* 0x040fe400078e020f */
[C---:B------:R-:W-:Y:S02]  /*10400*/  IMAD.IADD R13, R14.reuse, 0x1, R13 ;  /* 0x000000010e0d7824 */ /* 0x040fe400078e020d */
[----:B------:R-:W-:Y:S01]  /*10410*/  IMAD.IADD R3, R14, 0x1, R3 ;  /* 0x000000010e037824 */ /* 0x000fe200078e0203 */
[C-C-:B-1----:R-:W-:Y:S02]  /*10420*/  PRMT R8, R4.reuse, 0x6420, R5.reuse ;  /* 0x0000642004087816 */ /* 0x142fe40000000005 */
[----:B------:R-:W-:Y:S02]  /*10430*/  PRMT R9, R4, 0x7531, R5 ;  /* 0x0000753104097816 */ /* 0x000fe40000000005 */
[C-C-:B------:R-:W-:Y:S02]  /*10440*/  PRMT R10, R6.reuse, 0x6420, R7.reuse ;  /* 0x00006420060a7816 */ /* 0x140fe40000000007 */
[----:B------:R-:W-:-:S05]  /*10450*/  PRMT R11, R6, 0x7531, R7 ;  /* 0x00007531060b7816 */ /* 0x000fca0000000007 */
[----:B------:R-:W-:Y:S04]  /*10460*/  STSM.16.M88.4 [R15], R8 ;  /* 0x000000080f007844 */ /* 0x000fe80000000200 */
[----:B------:R-:W0:Y:S02]  /*10470*/  LDSM.16.MT88.4 R4, [R18+UR41+0xf200] ;  /* 0x00f200291204783b */ /* 0x000e240008004200 */
[C-C-:B0-----:R-:W-:Y:S02]  /*10480*/  PRMT R8, R4.reuse, 0x6420, R5.reuse ;  /* 0x0000642004087816 */ /* 0x141fe40000000005 */
[----:B------:R-:W-:Y:S02]  /*10490*/  PRMT R9, R4, 0x7531, R5 ;  /* 0x0000753104097816 */ /* 0x000fe40000000005 */
[----:B------:R-:W-:-:S02]  /*104a0*/  PRMT R10, R6, 0x6420, R7 ;  /* 0x00006420060a7816 */ /* 0x000fc40000000007 */
[----:B------:R-:W-:-:S05]  /*104b0*/  PRMT R11, R6, 0x7531, R7 ;  /* 0x00007531060b7816 */ /* 0x000fca0000000007 */
[----:B------:R-:W-:Y:S04]  /*104c0*/  STSM.16.M88.4 [R13], R8 ;  /* 0x000000080d007844 */ /* 0x000fe80000000200 */
[----:B------:R-:W0:Y:S02]  /*104d0*/  LDSM.16.MT88.4 R4, [R12+UR41+0xf200] ;  /* 0x00f200290c04783b */ /* 0x000e240008004200 */
[C-C-:B0-----:R-:W-:Y:S02]  /*104e0*/  PRMT R8, R4.reuse, 0x6420, R5.reuse ;  /* 0x0000642004087816 */ /* 0x141fe40000000005 */
[----:B------:R-:W-:Y:S02]  /*104f0*/  PRMT R9, R4, 0x7531, R5 ;  /* 0x0000753104097816 */ /* 0x000fe40000000005 */
[----:B------:R-:W-:-:S02]  /*10500*/  PRMT R10, R6, 0x6420, R7 ;  /* 0x00006420060a7816 */ /* 0x000fc40000000007 */
[----:B------:R-:W-:Y:S02]  /*10510*/  PRMT R11, R6, 0x7531, R7 ;  /* 0x00007531060b7816 */ /* 0x000fe40000000007 */
[C---:B------:R-:W-:Y:S02]  /*10520*/  LOP3.LUT R4, R2.reuse, R17, RZ, 0xfc, !PT ;  /* 0x0000001102047212 */ /* 0x040fe400078efcff */
[----:B------:R-:W-:Y:S01]  /*10530*/  LOP3.LUT R2, R2, R16, RZ, 0xfc, !PT ;  /* 0x0000001002027212 */ /* 0x000fe200078efcff */
[----:B------:R-:W-:Y:S04]  /*10540*/  STSM.16.M88.4 [R3], R8 ;  /* 0x0000000803007844 */ /* 0x000fe80000000200 */
[----:B------:R-:W0:Y:S01]  /*10550*/  LDSM.16.MT88.4 R4, [R4+UR41+0xf200] ;  /* 0x00f200290404783b */ /* 0x000e220008004200 */
[----:B------:R-:W-:Y:S01]  /*10560*/  IMAD.IADD R2, R14, 0x1, R2 ;  /* 0x000000010e027824 */ /* 0x000fe200078e0202 */
[----:B0-----:R-:W-:-:S02]  /*10570*/  PRMT R8, R4, 0x6420, R5 ;  /* 0x0000642004087816 */ /* 0x001fc40000000005 */
        /* <DEDUP_REMOVED lines=12> */
.L_x_3120:
[----:B------:R-:W2:Y:S01]  /*10640*/  LDL.LU R3, [R1+0x4] ;  /* 0x0000040001037983 */ /* 0x000ea20000300800 */
[----:B-1----:R1:W-:Y:S01]  /*10650*/  SYNCS.ARRIVE.TRANS64.A1T0 RZ, [R0+URZ+0x33450], RZ ;  /* 0x033450ff00ff79a7 */ /* 0x0023e2000810003f */
[----:B------:R-:W-:Y:S02]  /*10660*/  VIADD R19, R19, 0x1 ;  /* 0x0000000113137836 */ /* 0x000fe40000000000 */
[----:B0-----:R-:W-:Y:S01]  /*10670*/  @!P1 VIADD R2, R0, 0x33480 ;  /* 0x0003348000029836 */ /* 0x001fe20000000000 */
[----:B------:R-:W-:Y:S02]  /*10680*/  BAR.SYNC.DEFER_BLOCKING 0x2, 0x80 ;  /* 0x0082000000007b1d */ /* 0x000fe40000010000 */
[----:B------:R-:W-:Y:S02]  /*10690*/  ISETP.NE.AND P0, PT, R19, 0x2, PT ;  /* 0x000000021300780c */ /* 0x000fe40003f05270 */
[----:B------:R-:W-:Y:S02]  /*106a0*/  @!P1 PRMT R2, RZ, 0x654, R2 ;  /* 0x00000654ff029816 */ /* 0x000fe40000000002 */
[----:B-1----:R-:W-:-:S02]  /*106b0*/  SEL R0, RZ, 0x1, P0 ;  /* 0x00000001ff007807 */ /* 0x002fc40000000000 */
[----:B------:R-:W-:Y:S01]  /*106c0*/  SEL R19, R19, RZ, P0 ;  /* 0x000000ff13137207 */ /* 0x000fe20000000000 */
[----:B------:R0:W-:Y:S01]  /*106d0*/  @!P1 SYNCS.ARRIVE.TRANS64.RED.A1T0 RZ, [R2+URZ], RZ ;  /* 0x000000ff02ff99a7 */ /* 0x0001e2000810043f */
[----:B--2---:R-:W-:-:S05]  /*106e0*/  LOP3.LUT R3, R3, R0, RZ, 0x3c, !PT ;  /* 0x0000000003037212 */ /* 0x004fca00078e3cff */
[----:B------:R0:W-:Y:S02]  /*106f0*/  STL [R1+0x4], R3 ;  /* 0x0000040301007387 */ /* 0x0001e40000100800 */
.L_x_3072:
[----:B------:R-:W-:Y:S05]  /*10700*/  BSYNC B6 ;  /* 0x0000000000067941 */ /* 0x000fea0003800000 */
.L_x_3070:
[----:B-1----:R-:W2:Y:S02]  /*10710*/  LDL R0, [R1+0x20] ;  /* 0x0000200001007983 */ /* 0x002ea40000100800 */
        /* <DEDUP_REMOVED lines=8> */
[----:B0-----:R-:W-:Y:S02]  /*107a0*/  IMAD.MOV.U32 R2, RZ, RZ, R7 ;  /* 0x000000ffff027224 */ /* 0x001fe400078e0007 */
[----:B------:R-:W-:-:S03]  /*107b0*/  IMAD.MOV.U32 R0, RZ, RZ, R6 ;  /* 0x000000ffff007224 */ /* 0x000fc600078e0006 */
[----:B------:R-:W-:Y:S02]  /*107c0*/  R2UR UR52, R2 ;  /* 0x00000000023472ca */ /* 0x000fe400000e0000 */
[----:B------:R-:W-:Y:S01]  /*107d0*/  R2UR UR38, R0 ;  /* 0x00000000002672ca */ /* 0x000fe200000e0000 */
[----:B------:R-:W-:Y:S06]  /*107e0*/  BAR.ARV 0x4, 0x180 ;  /* 0x0106000000007b1d */ /* 0x000fec0000002000 */
[----:B------:R-:W-:Y:S08]  /*107f0*/  BRA `(.L_x_3122) ;  /* 0x00000008003c7947 */ /* 0x000ff00003800000 */
.L_x_3121:
[----:B0-----:R-:W0:Y:S01]  /*10800*/  S2R R2, SR_TID.X ;  /* 0x0000000000027919 */ /* 0x001e220000002100 */
[----:B------:R-:W-:Y:S01]  /*10810*/  ULDC UR4, c[0x0][0xc14] ;  /* 0x0003050000047ab9 */ /* 0x000fe20000000800 */
[----:B------:R-:W2:Y:S01]  /*10820*/  LDL.LU R0, [R1+0x18] ;  /* 0x0000180001007983 */ /* 0x000ea20000300800 */
[----:B------:R-:W-:Y:S01]  /*10830*/  IMAD.MOV.U32 R4, RZ, RZ, RZ ;  /* 0x000000ffff047224 */ /* 0x000fe200078e00ff */
[----:B0-----:R-:W-:-:S04]  /*10840*/  LOP3.LUT R9, R2, 0x1f, RZ, 0xc0, !PT ;  /* 0x0000001f02097812 */ /* 0x001fc800078ec0ff */
[C---:B------:R-:W-:Y:S01]  /*10850*/  ISETP.NE.AND P0, PT, R9.reuse, 0x1f, PT ;  /* 0x0000001f0900780c */ /* 0x040fe20003f05270 */
[----:B------:R-:W-:-:S05]  /*10860*/  VIADD R5, R9, UR52 ;  /* 0x0000003409057c36 */ /* 0x000fca0008000000 */
[----:B------:R-:W-:Y:S01]  /*10870*/  ISETP.GE.OR P1, PT, R5, UR4, !P0 ;  /* 0x0000000405007c0c */ /* 0x000fe2000c726670 */
[----:B------:R-:W-:-:S12]  /*10880*/  ULDC UR4, c[0x0][0xc14] ;  /* 0x0003050000047ab9 */ /* 0x000fd80000000800 */
[----:B------:R-:W0:Y:S02]  /*10890*/  @!P1 LDC.64 R2, c[0x0][0xc58] ;  /* 0x00031600ff029b82 */ /* 0x000e240000000a00 */
[----:B0-----:R-:W-:-:S05]  /*108a0*/  @!P1 IMAD.WIDE R2, R5, 0x4, R2 ;  /* 0x0000000405029825 */ /* 0x001fca00078e0202 */
[----:B------:R-:W3:Y:S01]  /*108b0*/  @!P1 LDG.E R4, desc[UR48][R2.64] ;  /* 0x0000003002049981 */ /* 0x000ee2000c1e1900 */
[C---:B------:R-:W-:Y:S02]  /*108c0*/  ISETP.NE.AND P1, PT, R9.reuse, RZ, PT ;  /* 0x000000ff0900720c */ /* 0x040fe40003f25270 */
[C---:B------:R-:W-:Y:S02]  /*108d0*/  ISETP.GE.U32.AND P2, PT, R9.reuse, 0x2, PT ;  /* 0x000000020900780c */ /* 0x040fe40003f46070 */
[C---:B------:R-:W-:Y:S02]  /*108e0*/  ISETP.GE.U32.AND P3, PT, R9.reuse, 0x4, PT ;  /* 0x000000040900780c */ /* 0x040fe40003f66070 */
[C---:B------:R-:W-:Y:S02]  /*108f0*/  ISETP.GE.U32.AND P4, PT, R9.reuse, 0x8, PT ;  /* 0x000000080900780c */ /* 0x040fe40003f86070 */
[----:B------:R-:W-:Y:S01]  /*10900*/  ISETP.GE.U32.AND P5, PT, R9, 0x10, PT ;  /* 0x000000100900780c */ /* 0x000fe20003fa6070 */
[----:B--2---:R-:W-:-:S02]  /*10910*/  IMAD.MOV.U32 R8, RZ, RZ, R0 ;  /* 0x000000ffff087224 */ /* 0x004fc400078e0000 */
        /* <DEDUP_REMOVED lines=12> */
[----:B------:R-:W0:Y:S04]  /*109e0*/  SHFL.UP PT, R2, R7, 0x10, RZ ;  /* 0x0600000007027989 */ /* 0x000e2800000e00ff */
[----:B------:R-:W-:Y:S01]  /*109f0*/  SHFL.IDX PT, R9, R8, 0x1, 0x1f ;  /* 0x00201f0008097f89 */ /* 0x000fe200000e0000 */
[----:B0-----:R-:W-:-:S05]  /*10a00*/  SEL R2, R2, RZ, P5 ;  /* 0x000000ff02027207 */ /* 0x001fca0002800000 */
[----:B------:R-:W-:Y:S02]  /*10a10*/  IMAD.IADD R3, R7, 0x1, R2 ;  /* 0x0000000107037824 */ /* 0x000fe400078e0202 */
[----:B------:R-:W0:Y:S03]  /*10a20*/  LDC R2, c[0x0][0xc10] ;  /* 0x00030400ff027b82 */ /* 0x000e260000000800 */
[----:B------:R-:W0:Y:S04]  /*10a30*/  SHFL.IDX PT, R5, R3, 0x1f, 0x1f ;  /* 0x03e01f0003057f89 */ /* 0x000e2800000e0000 */
[----:B------:R-:W1:Y:S01]  /*10a40*/  SHFL.IDX PT, R0, R8, RZ, 0x1f ;  /* 0x00001fff08007589 */ /* 0x000e6200000e0000 */
[----:B0-----:R-:W-:-:S04]  /*10a50*/  IMAD R6, R5, R2, RZ ;  /* 0x0000000205067224 */ /* 0x001fc800078e02ff */
[----:B------:R-:W-:-:S05]  /*10a60*/  IMAD.IADD R5, R9, 0x1, R6 ;  /* 0x0000000109057824 */ /* 0x000fca00078e0206 */
[----:B-1----:R-:W-:-:S13]  /*10a70*/  ISETP.GT.AND P6, PT, R5, R0, PT ;  /* 0x000000000500720c */ /* 0x002fda0003fc4270 */
[----:B------:R-:W-:Y:S05]  /*10a80*/  @P6 BRA `(.L_x_3123) ;  /* 0x0000000000906947 */ /* 0x000fea0003800000 */
.L_x_3127:
[----:B------:R-:W-:-:S04]  /*10a90*/  UIADD3 UR52, UR52, 0x1f, URZ ;  /* 0x0000001f34347890 */ /* 0x000fc8000fffe03f */
[----:B------:R-:W-:-:S06]  /*10aa0*/  UISETP.GE.AND UP0, UPT, UR52, UR4, UPT ;  /* 0x000000043400728c */ /* 0x000fcc000bf06270 */
[----:B------:R-:W-:-:S13]  /*10ab0*/  PLOP3.LUT P6, PT, PT, PT, UP0, 0x40, 0x0 ;  /* 0x000000000000781c */ /* 0x000fda0003fce808 */
[----:B------:R-:W-:Y:S05]  /*10ac0*/  @!P6 BRA `(.L_x_3124) ;  /* 0x00000004003ce947 */ /* 0x000fea0003800000 */
[----:B------:R-:W0:Y:S01]  /*10ad0*/  S2R R2, SR_TID.X ;  /* 0x0000000000027919 */ /* 0x000e220000002100 */
[----:B------:R-:W-:Y:S01]  /*10ae0*/  BSSY B0, `(.L_x_3125) ;  /* 0x0000009000007945 */ /* 0x000fe20003800000 */
[----:B------:R-:W-:Y:S01]  /*10af0*/  IMAD.MOV.U32 R4, RZ, RZ, RZ ;  /* 0x000000ffff047224 */ /* 0x000fe200078e00ff */
[----:B0-----:R-:W-:-:S05]  /*10b00*/  LOP3.LUT R2, R2, 0x1f, RZ, 0xc0, !PT ;  /* 0x0000001f02027812 */ /* 0x001fca00078ec0ff */
[----:B------:R-:W-:-:S05]  /*10b10*/  VIADD R7, R2, UR52 ;  /* 0x0000003402077c36 */ /* 0x000fca0008000000 */
[----:B------:R-:W-:-:S13]  /*10b20*/  ISETP.GE.OR P6, PT, R7, UR4, !P0 ;  /* 0x0000000407007c0c */ /* 0x000fda000c7c6670 */
[----:B------:R-:W-:Y:S05]  /*10b30*/  @P6 BRA `(.L_x_3126) ;  /* 0x00000000000c6947 */ /* 0x000fea0003800000 */
[----:B------:R-:W0:Y:S02]  /*10b40*/  LDC.64 R2, c[0x0][0xc58] ;  /* 0x00031600ff027b82 */ /* 0x000e240000000a00 */
[----:B0-----:R-:W-:-:S05]  /*10b50*/  IMAD.WIDE R2, R7, 0x4, R2 ;  /* 0x0000000407027825 */ /* 0x001fca00078e0202 */
[----:B------:R0:W5:Y:S02]  /*10b60*/  LDG.E R4, desc[UR48][R2.64] ;  /* 0x0000003002047981 */ /* 0x000164000c1e1900 */
.L_x_3126:
[----:B------:R-:W-:Y:S05]  /*10b70*/  BSYNC B0 ;  /* 0x0000000000007941 */ /* 0x000fea0003800000 */
.L_x_3125:
        /* <DEDUP_REMOVED lines=13> */
[----:B0-----:R-:W-:Y:S02]  /*10c50*/  SEL R9, R2, RZ, P5 ;  /* 0x000000ff02097207 */ /* 0x001fe40002800000 */
[----:B------:R-:W0:Y:S03]  /*10c60*/  LDC R2, c[0x0][0xc10] ;  /* 0x00030400ff027b82 */ /* 0x000e260000000800 */
[----:B------:R-:W-:-:S05]  /*10c70*/  IMAD.IADD R3, R8, 0x1, R9 ;  /* 0x0000000108037824 */ /* 0x000fca00078e0209 */
[----:B------:R-:W0:Y:S02]  /*10c80*/  SHFL.IDX PT, R9, R3, 0x1f, 0x1f ;  /* 0x03e01f0003097f89 */ /* 0x000e2400000e0000 */
[----:B0-----:R-:W-:-:S04]  /*10c90*/  IMAD R6, R9, R2, RZ ;  /* 0x0000000209067224 */ /* 0x001fc800078e02ff */
[----:B------:R-:W-:-:S05]  /*10ca0*/  IMAD.IADD R5, R6, 0x1, R5 ;  /* 0x0000000106057824 */ /* 0x000fca00078e0205 */
[----:B------:R-:W-:-:S13]  /*10cb0*/  ISETP.GT.AND P6, PT, R5, R0, PT ;  /* 0x000000000500720c */ /* 0x000fda0003fc4270 */
[----:B------:R-:W-:Y:S05]  /*10cc0*/  @!P6 BRA `(.L_x_3127) ;  /* 0xfffffffc0070e947 */ /* 0x000fea000383ffff */
.L_x_3123:
[----:B------:R-:W-:Y:S02]  /*10cd0*/  IMAD.IADD R7, R5, 0x1, -R6 ;  /* 0x0000000105077824 */ /* 0x000fe400078e0a06 */
[----:B------:R-:W-:Y:S02]  /*10ce0*/  IMAD.MOV.U32 R6, RZ, RZ, RZ ;  /* 0x000000ffff067224 */ /* 0x000fe400078e00ff */
        /* <DEDUP_REMOVED lines=14> */
[----:B------:R-:W-:-:S06]  /*10dd0*/  IMAD.U32 R6, RZ, RZ, UR5 ;  /* 0x00000005ff067e24 */ /* 0x000fcc000f8e00ff */
[----:B------:R1:W2:Y:S02]  /*10de0*/  SHFL.IDX PT, R6, R3, R6, 0x1f ;  /* 0x00001f0603067589 */ /* 0x0002a400000e0000 */
.L_x_3128:
[----:B--2---:R-:W-:Y:S01]  /*10df0*/  IMAD R7, R6, R2, R7 ;  /* 0x0000000206077224 */ /* 0x004fe200078e0207 */
[----:B------:R-:W-:Y:S01]  /*10e00*/  UIADD3 UR52, UR4, UR52, URZ ;  /* 0x0000003404347290 */ /* 0x000fe2000fffe03f */
[--C-:B0-----:R-:W-:Y:S02]  /*10e10*/  IMAD.MOV R6, RZ, RZ, -R9.reuse ;  /* 0x000000ffff067224 */ /* 0x101fe400078e0a09 */
[----:B------:R-:W-:Y:S01]  /*10e20*/  IMAD.MOV.U32 R2, RZ, RZ, RZ ;  /* 0x000000ffff027224 */ /* 0x000fe200078e00ff */
[----:B------:R0:W-:Y:S01]  /*10e30*/  STL [R1+0x18], R7 ;  /* 0x0000180701007387 */ /* 0x0001e20000100800 */
[----:B------:R-:W-:Y:S02]  /*10e40*/  IMAD R6, R6, R5, RZ ;  /* 0x0000000506067224 */ /* 0x000fe400078e02ff */
[----:B-1----:R-:W-:Y:S02]  /*10e50*/  IMAD.MOV.U32 R3, RZ, RZ, R9 ;  /* 0x000000ffff037224 */ /* 0x002fe400078e0009 */
[----:B------:R-:W-:Y:S01]  /*10e60*/  IMAD.HI.U32 R9, R9, R6, R2 ;  /* 0x0000000609097227 */ /* 0x000fe200078e0002 */
[----:B------:R-:W-:-:S03]  /*10e70*/  IABS R2, R4 ;  /* 0x0000000400027213 */ /* 0x000fc60000000000 */
[----:B------:R-:W-:Y:S02]  /*10e80*/  IMAD.IADD R3, R0, 0x1, -R7 ;  /* 0x0000000100037824 */ /* 0x000fe400078e0a07 */
[----:B------:R-:W-:-:S03]  /*10e90*/  IMAD.MOV R2, RZ, RZ, -R2 ;  /* 0x000000ffff027224 */ /* 0x000fc600078e0a02 */
        /* <DEDUP_REMOVED lines=18> */
.L_x_3124:
[----:B------:R1:W-:Y:S01]  /*10fc0*/  STL [R1+0x18], R0 ;  /* 0x0000180001007387 */ /* 0x0003e20000100800 */
[----:B------:R-:W-:Y:S01]  /*10fd0*/  ULDC UR52, c[0x0][0xc14] ;  /* 0x0003050000347ab9 */ /* 0x000fe20000000800 */
[----:B------:R-:W-:Y:S02]  /*10fe0*/  UMOV UR38, URZ ;  /* 0x0000003f00267c82 */ /* 0x000fe40008000000 */
[----:B------:R1:W-:Y:S03]  /*10ff0*/  STL [R1+0x1c], RZ ;  /* 0x00001cff01007387 */ /* 0x0003e60000100800 */
.L_x_3129:
[----:B------:R-:W2:Y:S04]  /*11000*/  LDL R3, [R1+0x18] ;  /* 0x0000180001037983 */ /* 0x000ea80000100800 */
[----:B------:R-:W3:Y:S01]  /*11010*/  LDL R2, [R1+0x1c] ;  /* 0x00001c0001027983 */ /* 0x000ee20000100800 */
[----:B------:R-:W-:Y:S02]  /*11020*/  IMAD.U32 R6, RZ, RZ, UR38 ;  /* 0x00000026ff067e24 */ /* 0x000fe4000f8e00ff */
[----:B0-----:R-:W-:Y:S01]  /*11030*/  IMAD.U32 R7, RZ, RZ, UR52 ;  /* 0x00000034ff077e24 */ /* 0x001fe2000f8e00ff */
[----:B-1----:R-:W0:Y:S02]  /*11040*/  S2R R0, SR_TID.X ;  /* 0x0000000000007919 */ /* 0x002e240000002100 */
        /* <DEDUP_REMOVED lines=8> */
[----:B------:R0:W-:Y:S01]  /*110d0*/  @!P0 STS.128 [R0+0x334d0], R4 ;  /* 0x0334d00400008388 */ /* 0x0001e20000000c00 */
[----:B------:R-:W-:Y:S06]  /*110e0*/  BAR.ARV 0x5, 0x180 ;  /* 0x0146000000007b1d */ /* 0x000fec0000002000 */
.L_x_3122:
[----:B------:R-:W-:Y:S02]  /*110f0*/  ULDC UR4, c[0x0][0xc14] ;  /* 0x0003050000047ab9 */ /* 0x000fe40000000800 */
[----:B------:R-:W-:-:S06]  /*11100*/  UISETP.GE.AND UP0, UPT, UR52, UR4, UPT ;  /* 0x000000043400728c */ /* 0x000fcc000bf06270 */
[----:B------:R-:W-:-:S13]  /*11110*/  PLOP3.LUT P0, PT, PT, PT, UP0, 0x80, 0x0 ;  /* 0x000000000000781c */ /* 0x000fda0003f0f008 */
[----:B------:R-:W-:Y:S05]  /*11120*/  @!P0 BRA `(.L_x_3130) ;  /* 0xffffffb400ec8947 */ /* 0x000fea000383ffff */
.L_x_3068:
[----:B0-----:R-:W2:Y:S01]  /*11130*/  LDL.LU R0, [R1+0x24] ;  /* 0x0000240001007983 */ /* 0x001ea20000300800 */
[----:B------:R-:W-:Y:S01]  /*11140*/  BSSY B0, `(.L_x_3131) ;  /* 0x000000b000007945 */ /* 0x000fe20003800000 */
[----:B-1----:R-:W0:Y:S01]  /*11150*/  S2R R5, SR_CgaCtaId ;  /* 0x0000000000057919 */ /* 0x002e220000008800 */
        /* <DEDUP_REMOVED lines=9> */
.L_x_3162:
[----:B------:R-:W-:Y:S05]  /*111f0*/  BSYNC B0 ;  /* 0x0000000000007941 */ /* 0x000fea0003800000 */
.L_x_3131:
[----:B------:R-:W-:-:S03]  /*11200*/  UMOV UR4, 0xffffffff ;  /* 0xffffffff00047882 */ /* 0x000fc60000000000 */
[----:B------:R-:W-:Y:S05]  /*11210*/  BRA.DIV UR4, `(.L_x_3133) ;  /* 0x0000000a04447947 */ /* 0x000fea000b800000 */
[----:B------:R-:W1:Y:S02]  /*11220*/  S2R R2, SR_TID.X ;  /* 0x0000000000027919 */ /* 0x000e640000002100 */
[----:B-1----:R-:W-:-:S04]  /*11230*/  SHF.R.U32.HI R2, RZ, 0x5, R2 ;  /* 0x00000005ff027819 */ /* 0x002fc80000011602 */
[----:B------:R-:W-:-:S05]  /*11240*/  LOP3.LUT R2, R2, 0x3, RZ, 0xc0, !PT ;  /* 0x0000000302027812 */ /* 0x000fca00078ec0ff */
[----:B------:R1:W2:Y:S02]  /*11250*/  SHFL.IDX PT, R14, R2, RZ, 0x1f ;  /* 0x00001fff020e7589 */ /* 0x0002a400000e0000 */
.L_x_3165:
[----:B--2---:R-:W-:Y:S01]  /*11260*/  ISETP.NE.AND P0, PT, R14, RZ, PT ;  /* 0x000000ff0e00720c */ /* 0x004fe20003f05270 */
[----:B------:R-:W-:-:S12]  /*11270*/  BSSY B0, `(.L_x_3134) ;  /* 0x000002c000007945 */ /* 0x000fd80003800000 */
[----:B------:R-:W-:Y:S05]  /*11280*/  @P0 BRA `(.L_x_3135) ;  /* 0x0000000000a80947 */ /* 0x000fea0003800000 */
[----:B------:R-:W-:-:S03]  /*11290*/  UMOV UR4, 0xffffffff ;  /* 0xffffffff00047882 */ /* 0x000fc60000000000 */
[----:B------:R-:W-:Y:S05]  /*112a0*/  BRA.DIV UR4, `(.L_x_3136) ;  /* 0x0000000a04547947 */ /* 0x000fea000b800000 */
[----:B------:R-:W-:-:S13]  /*112b0*/  ELECT P6, URZ, PT ;  /* 0x00000000003f782f */ /* 0x000fda00038c0000 */
.L_x_3168:
[----:B------:R-:W-:Y:S05]  /*112c0*/  @!P6 BRA `(.L_x_3135) ;  /* 0x000000000098e947 */ /* 0x000fea0003800000 */
[----:B------:R-:W-:-:S06]  /*112d0*/  ULOP3.LUT UR4, UR40, 0x2, URZ, 0xfc, !UPT ;  /* 0x0000000228047892 */ /* 0x000fcc000f8efc3f */
[----:B-1----:R-:W-:-:S05]  /*112e0*/  IMAD.U32 R2, RZ, RZ, UR4 ;  /* 0x00000004ff027e24 */ /* 0x002fca000f8e00ff */
[----:B------:R-:W-:-:S13]  /*112f0*/  ISETP.NE.AND P0, PT, R2, 0x3, PT ;  /* 0x000000030200780c */ /* 0x000fda0003f05270 */
[----:B------:R-:W-:Y:S05]  /*11300*/  @!P0 BRA `(.L_x_3137) ;  /* 0x0000000000048947 */ /* 0x000fea0003800000 */
[----:B------:R-:W-:Y:S01]  /*11310*/  BPT.TRAP 0x1 ;  /* 0x000000040000795c */ /* 0x000fe20000300000 */
.L_x_3137:
[----:B------:R-:W2:Y:S01]  /*11320*/  LDL.LU R7, [R1+0x4] ;  /* 0x0000040001077983 */ /* 0x000ea20000300800 */
[----:B------:R-:W-:Y:S02]  /*11330*/  VIADD R2, R0, 0x33440 ;  /* 0x0003344000027836 */ /* 0x000fe40000000000 */
[C---:B0-----:R-:W-:Y:S02]  /*11340*/  VIADD R3, R19.reuse, 0x1 ;  /* 0x0000000113037836 */ /* 0x041fe40000000000 */
[----:B------:R-:W-:-:S03]  /*11350*/  IMAD R6, R19, 0x8, R2 ;  /* 0x0000000813067824 */ /* 0x000fc600078e0202 */
[----:B------:R-:W-:-:S04]  /*11360*/  ISETP.NE.AND P2, PT, R3, 0x2, PT ;  /* 0x000000020300780c */ /* 0x000fc80003f45270 */
[----:B------:R-:W-:Y:S02]  /*11370*/  SEL R4, RZ, 0x1, P2 ;  /* 0x00000001ff047807 */ /* 0x000fe40001000000 */
[----:B------:R-:W-:Y:S02]  /*11380*/  SEL R3, R3, RZ, P2 ;  /* 0x000000ff03037207 */ /* 0x000fe40001000000 */
[C---:B--2---:R-:W-:Y:S02]  /*11390*/  SHF.L.U32 R5, R7.reuse, 0x1f, RZ ;  /* 0x0000001f07057819 */ /* 0x044fe400000006ff */
[----:B------:R-:W-:Y:S01]  /*113a0*/  LOP3.LUT R4, R7, R4, RZ, 0x3c, !PT ;  /* 0x0000000407047212 */ /* 0x000fe200078e3cff */
[----:B------:R-:W-:Y:S01]  /*113b0*/  IMAD R7, R3, 0x8, R2 ;  /* 0x0000000803077824 */ /* 0x000fe200078e0202 */
[----:B------:R-:W0:Y:S02]  /*113c0*/  SYNCS.PHASECHK.TRANS64.TRYWAIT P1, [R6+URZ], R5 ;  /* 0x00000005060075a7 */ /* 0x000e24000802017f */
[----:B------:R-:W-:Y:S01]  /*113d0*/  SHF.L.U32 R2, R4, 0x1f, RZ ;  /* 0x0000001f04027819 */ /* 0x000fe200000006ff */
[----:B0-----:R-:W-:Y:S06]  /*113e0*/  @!P1 BRA `(.L_x_3138) ;  /* 0x0000000800249947 */ /* 0x001fec0003800000 */
.L_x_3169:
[----:B------:R-:W1:Y:S02]  /*113f0*/  SYNCS.PHASECHK.TRANS64.TRYWAIT P1, [R7+URZ], R2 ;  /* 0x00000002070075a7 */ /* 0x000e64000802017f */
[----:B-1----:R-:W-:Y:S05]  /*11400*/  @!P1 BRA `(.L_x_3139) ;  /* 0x0000000800309947 */ /* 0x002fea0003800000 */
.L_x_3170:
[----:B------:R-:W-:Y:S05]  /*11410*/  @!P0 BRA `(.L_x_3140) ;  /* 0x0000000000048947 */ /* 0x000fea0003800000 */
[----:B------:R-:W-:Y:S01]  /*11420*/  BPT.TRAP 0x1 ;  /* 0x000000040000795c */ /* 0x000fe20000300000 */
.L_x_3140:
[----:B------:R-:W-:-:S04]  /*11430*/  IMAD R4, R19, 0x8, R0 ;  /* 0x0000000813047824 */ /* 0x000fc800078e0200 */
[----:B------:R-:W2:Y:S02]  /*11440*/  SYNCS.PHASECHK.TRANS64.TRYWAIT P1, [R4+URZ+0x33460], R5 ;  /* 0x03346005040075a7 */ /* 0x000ea4000802017f */
[----:B--2---:R-:W-:Y:S05]  /*11450*/  @!P1 BRA `(.L_x_3141) ;  /* 0x0000000800309947 */ /* 0x004fea0003800000 */
.L_x_3171:
[----:B------:R-:W-:Y:S05]  /*11460*/  @!P0 BRA `(.L_x_3142) ;  /* 0x0000000000048947 */ /* 0x000fea0003800000 */
[----:B------:R-:W-:Y:S01]  /*11470*/  BPT.TRAP 0x1 ;  /* 0x000000040000795c */ /* 0x000fe20000300000 */
.L_x_3142:
[----:B------:R-:W-:-:S04]  /*11480*/  IMAD R3, R3, 0x8, R0 ;  /* 0x0000000803037824 */ /* 0x000fc800078e0200 */
[----:B------:R-:W3:Y:S02]  /*11490*/  SYNCS.PHASECHK.TRANS64.TRYWAIT P1, [R3+URZ+0x33460], R2 ;  /* 0x03346002030075a7 */ /* 0x000ee4000802017f */
[----:B---3--:R-:W-:Y:S05]  /*114a0*/  @!P1 BRA `(.L_x_3143) ;  /* 0x0000000800309947 */ /* 0x008fea0003800000 */
.L_x_3172:
[----:B------:R-:W-:Y:S05]  /*114b0*/  @!P0 BRA `(.L_x_3144) ;  /* 0x0000000000048947 */ /* 0x000fea0003800000 */
[----:B------:R-:W-:Y:S01]  /*114c0*/  BPT.TRAP 0x1 ;  /* 0x000000040000795c */ /* 0x000fe20000300000 */
.L_x_3144:
[----:B------:R-:W4:Y:S02]  /*114d0*/  SYNCS.PHASECHK.TRANS64.TRYWAIT P0, [R4+URZ+0x33480], R5 ;  /* 0x03348005040075a7 */ /* 0x000f24000800017f */
[----:B----4-:R-:W-:Y:S05]  /*114e0*/  @!P0 BRA `(.L_x_3145) ;  /* 0x0000000800348947 */ /* 0x010fea0003800000 */
.L_x_3146:
[----:B------:R0:W0:Y:S02]  /*114f0*/  SYNCS.PHASECHK.TRANS64.TRYWAIT P0, [R3+URZ+0x33480], R2 ;  /* 0x03348002030075a7 */ /* 0x000024000800017f */
[----:B0-----:R-:W-:Y:S05]  /*11500*/  @!P0 NANOSLEEP.SYNCS 0x989680 ;  /* 0x009896800000895d */ /* 0x001fea0003900000 */
[----:B------:R-:W0:Y:S02]  /*11510*/  @!P0 SYNCS.PHASECHK.TRANS64 P0, [R3+URZ+0x33480], R2 ;  /* 0x03348002030085a7 */ /* 0x000e24000800007f */
[----:B0-----:R-:W-:Y:S05]  /*11520*/  @!P0 BRA `(.L_x_3146) ;  /* 0xfffffffc00f08947 */ /* 0x001fea000383ffff */
.L_x_3135:
[----:B------:R-:W-:Y:S05]  /*11530*/  BSYNC B0 ;  /* 0x0000000000007941 */ /* 0x000fea0003800000 */
.L_x_3134:
[----:B------:R-:W-:Y:S05]  /*11540*/  EXIT ;  /* 0x000000000000794d */ /* 0x000fea0003800000 */
.L_x_3018:
[----:B0-----:R0:W1:Y:S02]  /*11550*/  SYNCS.PHASECHK.TRANS64.TRYWAIT P1, [R0+URZ+0x33400], R3 ;  /* 0x03340003000075a7 */ /* 0x001064000802017f */
[----:B-1----:R-:W-:Y:S05]  /*11560*/  @!P1 NANOSLEEP.SYNCS 0x989680 ;  /* 0x009896800000995d */ /* 0x002fea0003900000 */
[----:B------:R-:W1:Y:S02]  /*11570*/  @!P1 SYNCS.PHASECHK.TRANS64 P1, [R0+URZ+0x33400], R3 ;  /* 0x03340003000095a7 */ /* 0x000e64000802007f */
[----:B-1----:R-:W-:Y:S05]  /*11580*/  @!P1 BRA `(.L_x_3018) ;  /* 0xfffffffc00f09947 */ /* 0x002fea000383ffff */
[----:B------:R-:W-:Y:S05]  /*11590*/  BRA `(.L_x_3147) ;  /* 0xffffff0400547947 */ /* 0x000fea000383ffff */
.L_x_3022:
[----:B-1----:R1:W2:Y:S02]  /*115a0*/  SYNCS.PHASECHK.TRANS64.TRYWAIT P1, [R4+URZ+0x33430], R3 ;  /* 0x03343003040075a7 */ /* 0x0022a4000802017f */
[----:B--2---:R-:W-:Y:S05]  /*115b0*/  @!P1 NANOSLEEP.SYNCS 0x989680 ;  /* 0x009896800000995d */ /* 0x004fea0003900000 */
[----:B------:R-:W2:Y:S02]  /*115c0*/  @!P1 SYNCS.PHASECHK.TRANS64 P1, [R4+URZ+0x33430], R3 ;  /* 0x03343003040095a7 */ /* 0x000ea4000802007f */
[----:B--2---:R-:W-:Y:S05]  /*115d0*/  @!P1 BRA `(.L_x_3022) ;  /* 0xfffffffc00f09947 */ /* 0x004fea000383ffff */
[----:B------:R-:W-:Y:S05]  /*115e0*/  BRA `(.L_x_3021) ;  /* 0xffffff04007c7947 */ /* 0x000fea000383ffff */
.L_x_3027:
[----:B-1----:R-:W-:-:S04]  /*115f0*/  IMAD.U32 R3, RZ, RZ, UR6 ;  /* 0x00000006ff037e24 */ /* 0x002fc8000f8e00ff */
[----:B------:R1:W2:Y:S03]  /*11600*/  SYNCS.PHASECHK.TRANS64.TRYWAIT P1, [R3+URZ+0x33430], R0 ;  /* 0x03343000030075a7 */ /* 0x0002a6000802017f */
[----:B--2---:R-:W-:Y:S05]  /*11610*/  @!P1 NANOSLEEP.SYNCS 0x989680 ;  /* 0x009896800000995d */ /* 0x004fea0003900000 */
[----:B------:R-:W2:Y:S02]  /*11620*/  @!P1 SYNCS.PHASECHK.TRANS64 P1, [R3+URZ+0x33430], R0 ;  /* 0x03343000030095a7 */ /* 0x000ea4000802007f */
[----:B--2---:R-:W-:Y:S05]  /*11630*/  @!P1 BRA `(.L_x_3027) ;  /* 0xfffffffc00ec9947 */ /* 0x004fea000383ffff */
[----:B------:R-:W-:Y:S05]  /*11640*/  BRA `(.L_x_3024) ;  /* 0xffffff3c001c7947 */ /* 0x000fea000383ffff */
.L_x_3031:
[----:B-1----:R-:W-:-:S04]  /*11650*/  IMAD.U32 R3, RZ, RZ, UR6 ;  /* 0x00000006ff037e24 */ /* 0x002fc8000f8e00ff */
[----:B------:R1:W2:Y:S03]  /*11660*/  SYNCS.PHASECHK.TRANS64.TRYWAIT P1, [R3+URZ+0x33450], R0 ;  /* 0x03345000030075a7 */ /* 0x0002a6000802017f */
[----:B--2---:R-:W-:Y:S05]  /*11670*/  @!P1 NANOSLEEP.SYNCS 0x989680 ;  /* 0x009896800000995d */ /* 0x004fea0003900000 */
[----:B------:R-:W2:Y:S02]  /*11680*/  @!P1 SYNCS.PHASECHK.TRANS64 P1, [R3+URZ+0x33450], R0 ;  /* 0x03345000030095a7 */ /* 0x000ea4000802007f */
[----:B--2---:R-:W-:Y:S05]  /*11690*/  @!P1 BRA `(.L_x_3031) ;  /* 0xfffffffc00ec9947 */ /* 0x004fea000383ffff */
[----:B------:R-:W-:Y:S05]  /*116a0*/  BRA `(.L_x_3028) ;  /* 0xffffff4800287947 */ /* 0x000fea000383ffff */
.L_x_3037:
[----:B-1----:R1:W2:Y:S02]  /*116b0*/  SYNCS.PHASECHK.TRANS64.TRYWAIT P1, [R14+URZ+0x33450], R7 ;  /* 0x033450070e0075a7 */ /* 0x0022a4000802017f */
[----:B--2---:R-:W-:Y:S05]  /*116c0*/  @!P1 NANOSLEEP.SYNCS 0x989680 ;  /* 0x009896800000995d */ /* 0x004fea0003900000 */
[----:B------:R-:W2:Y:S02]  /*116d0*/  @!P1 SYNCS.PHASECHK.TRANS64 P1, [R14+URZ+0x33450], R7 ;  /* 0x033450070e0095a7 */ /* 0x000ea4000802007f */
[----:B--2---:R-:W-:Y:S05]  /*116e0*/  @!P1 BRA `(.L_x_3037) ;  /* 0xfffffffc00f09947 */ /* 0x004fea000383ffff */
[----:B------:R-:W-:Y:S05]  /*116f0*/  BRA `(.L_x_3036) ;  /* 0xffffff6800b07947 */ /* 0x000fea000383ffff */
.L_x_3077:
[----:B------:R-:W-:Y:S02]  /*11700*/  IMAD.MOV.U32 R13, RZ, RZ, R5 ;  /* 0x000000ffff0d7224 */ /* 0x000fe400078e0005 */
[----:B------:R-:W-:Y:S02]  /*11710*/  IMAD.MOV.U32 R12, RZ, RZ, RZ ;  /* 0x000000ffff0c7224 */ /* 0x000fe400078e00ff */
[----:B------:R-:W-:Y:S02]  /*11720*/  IMAD.MOV.U32 R11, RZ, RZ, 0x1f ;  /* 0x0000001fff0b7424 */ /* 0x000fe400078e00ff */
[----:B------:R-:W-:-:S07]  /*11730*/  IMAD.MOV.U32 R15, RZ, RZ, -0x1 ;  /* 0xffffffffff0f7424 */ /* 0x000fce00078e00ff */
[----:B0-----:R-:W-:Y:S05]  /*11740*/  WARPSYNC.COLLECTIVE R15, `(.L_x_3148) ;  /* 0x000000000f087348 */ /* 0x001fea0003c00000 */
[----:B------:R1:W2:Y:S02]  /*11750*/  SHFL.IDX P6, R14, R13, R12, R11 ;  /* 0x0000000c0d0e7389 */ /* 0x0002a400000c000b */
[----:B012---:R-:W-:Y:S01]  /*11760*/  ENDCOLLECTIVE ;  /* 0x000000000000791b */ /* 0x007fe20003800000 */
.L_x_3148:
[----:B------:R-:W-:Y:S05]  /*11770*/  BRA `(.L_x_3149) ;  /* 0xffffffc000007947 */ /* 0x000fea000383ffff */
.L_x_3079:
[----:B------:R-:W-:Y:S01]  /*11780*/  BSSY B0, `(.L_x_3150) ;  /* 0x0000006000007945 */ /* 0x000fe20003800000 */
[----:B------:R-:W-:-:S07]  /*11790*/  IMAD.MOV.U32 R15, RZ, RZ, -0x1 ;  /* 0xffffffffff0f7424 */ /* 0x000fce00078e00ff */
[----:B-1----:R-:W-:Y:S05]  /*117a0*/  WARPSYNC.COLLECTIVE R15, `(.L_x_3151) ;  /* 0x000000000f0c7348 */ /* 0x002fea0003c00000 */
[----:B------:R-:W-:Y:S02]  /*117b0*/  ELECT P6, UR62, PT ;  /* 0x00000000003e782f */ /* 0x000fe400038c0000 */
[----:B------:R-:W-:Y:S01]  /*117c0*/  MOV R14, UR62 ;  /* 0x0000003e000e7c02 */ /* 0x000fe20008000f00 */
[----:B-1----:R-:W-:Y:S10]  /*117d0*/  ENDCOLLECTIVE ;  /* 0x000000000000791b */ /* 0x002ff40003800000 */
.L_x_3151:
[----:B------:R-:W-:Y:S05]  /*117e0*/  BSYNC B0 ;  /* 0x0000000000007941 */ /* 0x000fea0003800000 */
.L_x_3150:
[----:B------:R-:W-:Y:S05]  /*117f0*/  BRA `(.L_x_3152) ;  /* 0xffffffc000007947 */ /* 0x000fea000383ffff */
.L_x_3082:
[----:B0-----:R0:W2:Y:S02]  /*11800*/  SYNCS.PHASECHK.TRANS64.TRYWAIT P2, [R4+URZ+0x33480], R3 ;  /* 0x03348003040075a7 */ /* 0x0010a4000804017f */
[----:B--2---:R-:W-:Y:S05]  /*11810*/  @!P2 NANOSLEEP.SYNCS 0x989680 ;  /* 0x009896800000a95d */ /* 0x004fea0003900000 */
[----:B------:R-:W2:Y:S02]  /*11820*/  @!P2 SYNCS.PHASECHK.TRANS64 P2, [R4+URZ+0x33480], R3 ;  /* 0x033480030400a5a7 */ /* 0x000ea4000804007f */
[----:B--2---:R-:W-:Y:S05]  /*11830*/  @!P2 BRA `(.L_x_3082) ;  /* 0xfffffffc00f0a947 */ /* 0x004fea000383ffff */
[----:B------:R-:W-:Y:S05]  /*11840*/  BRA `(.L_x_3153) ;  /* 0xffffffc000647947 */ /* 0x000fea000383ffff */
.L_x_3084:
[----:B-1----:R1:W2:Y:S02]  /*11850*/  SYNCS.PHASECHK.TRANS64.TRYWAIT P2, [R4+URZ+0x33440], R3 ;  /* 0x03344003040075a7 */ /* 0x0022a4000804017f */
[----:B--2---:R-:W-:Y:S05]  /*11860*/  @!P2 NANOSLEEP.SYNCS 0x989680 ;  /* 0x009896800000a95d */ /* 0x004fea0003900000 */
[----:B------:R-:W2:Y:S02]  /*11870*/  @!P2 SYNCS.PHASECHK.TRANS64 P2, [R4+URZ+0x33440], R3 ;  /* 0x033440030400a5a7 */ /* 0x000ea4000804007f */
[----:B--2---:R-:W-:Y:S05]  /*11880*/  @!P2 BRA `(.L_x_3084) ;  /* 0xfffffffc00f0a947 */ /* 0x004fea000383ffff */
[----:B------:R-:W-:Y:S05]  /*11890*/  BRA `(.L_x_3154) ;  /* 0xffffffc000e47947 */ /* 0x000fea000383ffff */
.L_x_3087:
[----:B0-----:R-:W-:-:S04]  /*118a0*/  IMAD.U32 R3, RZ, RZ, UR41 ;  /* 0x00000029ff037e24 */ /* 0x001fc8000f8e00ff */
[----:B------:R0:W1:Y:S03]  /*118b0*/  SYNCS.PHASECHK.TRANS64.TRYWAIT P0, [R3+URZ+0x33420], R2 ;  /* 0x03342002030075a7 */ /* 0x000066000800017f */
[----:B-1----:R-:W-:Y:S05]  /*118c0*/  @!P0 NANOSLEEP.SYNCS 0x989680 ;  /* 0x009896800000895d */ /* 0x002fea0003900000 */
[----:B------:R-:W1:Y:S02]  /*118d0*/  @!P0 SYNCS.PHASECHK.TRANS64 P0, [R3+URZ+0x33420], R2 ;  /* 0x03342002030085a7 */ /* 0x000e64000800007f */
[----:B-1----:R-:W-:Y:S05]  /*118e0*/  @!P0 BRA `(.L_x_3087) ;  /* 0xfffffffc00ec8947 */ /* 0x002fea000383ffff */
[----:B------:R-:W-:Y:S05]  /*118f0*/  BRA `(.L_x_3155) ;  /* 0xffffffc400f07947 */ /* 0x000fea000383ffff */
.L_x_3093:
[----:B--2---:R2:W3:Y:S02]  /*11900*/  SYNCS.PHASECHK.TRANS64.TRYWAIT P0, [R6+URZ+0x33480], R5 ;  /* 0x03348005060075a7 */ /* 0x0044e4000800017f */
[----:B---3--:R-:W-:Y:S05]  /*11910*/  @!P0 NANOSLEEP.SYNCS 0x989680 ;  /* 0x009896800000895d */ /* 0x008fea0003900000 */
[----:B------:R-:W3:Y:S02]  /*11920*/  @!P0 SYNCS.PHASECHK.TRANS64 P0, [R6+URZ+0x33480], R5 ;  /* 0x03348005060085a7 */ /* 0x000ee4000800007f */
[----:B---3--:R-:W-:Y:S05]  /*11930*/  @!P0 BRA `(.L_x_3093) ;  /* 0xfffffffc00f08947 */ /* 0x008fea000383ffff */
[----:B------:R-:W-:Y:S05]  /*11940*/  BRA `(.L_x_3156) ;  /* 0xffffffc800a07947 */ /* 0x000fea000383ffff */
.L_x_3100:
[----:B-1----:R1:W3:Y:S02]  /*11950*/  SYNCS.PHASECHK.TRANS64.TRYWAIT P0, [R6+URZ+0x33440], R5 ;  /* 0x03344005060075a7 */ /* 0x0022e4000800017f */
[----:B---3--:R-:W-:Y:S05]  /*11960*/  @!P0 NANOSLEEP.SYNCS 0x989680 ;  /* 0x009896800000895d */ /* 0x008fea0003900000 */
[----:B------:R-:W3:Y:S02]  /*11970*/  @!P0 SYNCS.PHASECHK.TRANS64 P0, [R6+URZ+0x33440], R5 ;  /* 0x03344005060085a7 */ /* 0x000ee4000800007f */
[----:B---3--:R-:W-:Y:S05]  /*11980*/  @!P0 BRA `(.L_x_3100) ;  /* 0xfffffffc00f08947 */ /* 0x008fea000383ffff */
[----:B------:R-:W-:Y:S05]  /*11990*/  BRA `(.L_x_3157) ;  /* 0xffffffcc00a07947 */ /* 0x000fea000383ffff */
.L_x_3108:
[----:B--2---:R2:W3:Y:S02]  /*119a0*/  SYNCS.PHASECHK.TRANS64.TRYWAIT P2, [R12+URZ+0x33470], R4 ;  /* 0x033470040c0075a7 */ /* 0x0044e4000804017f */
[----:B---3--:R-:W-:Y:S05]  /*119b0*/  @!P2 NANOSLEEP.SYNCS 0x989680 ;  /* 0x009896800000a95d */ /* 0x008fea0003900000 */
[----:B------:R-:W3:Y:S02]  /*119c0*/  @!P2 SYNCS.PHASECHK.TRANS64 P2, [R12+URZ+0x33470], R4 ;  /* 0x033470040c00a5a7 */ /* 0x000ee4000804007f */
[----:B---3--:R-:W-:Y:S05]  /*119d0*/  @!P2 BRA `(.L_x_3108) ;  /* 0xfffffffc00f0a947 */ /* 0x008fea000383ffff */
[----:B------:R-:W-:Y:S05]  /*119e0*/  BRA `(.L_x_3158) ;  /* 0xffffffd000b47947 */ /* 0x000fea000383ffff */
.L_x_3110:
[----:B--2---:R2:W3:Y:S02]  /*119f0*/  SYNCS.PHASECHK.TRANS64.TRYWAIT P2, [R12+URZ+0x33460], R4 ;  /* 0x033460040c0075a7 */ /* 0x0044e4000804017f */
[----:B---3--:R-:W-:Y:S05]  /*11a00*/  @!P2 NANOSLEEP.SYNCS 0x989680 ;  /* 0x009896800000a95d */ /* 0x008fea0003900000 */
[----:B------:R-:W3:Y:S02]  /*11a10*/  @!P2 SYNCS.PHASECHK.TRANS64 P2, [R12+URZ+0x33460], R4 ;  /* 0x033460040c00a5a7 */ /* 0x000ee4000804007f */
[----:B---3--:R-:W-:Y:S05]  /*11a20*/  @!P2 BRA `(.L_x_3110) ;  /* 0xfffffffc00f0a947 */ /* 0x008fea000383ffff */
[----:B------:R-:W-:Y:S05]  /*11a30*/  BRA `(.L_x_3159) ;  /* 0xffffffd000bc7947 */ /* 0x000fea000383ffff */
.L_x_3117:
[----:B0-----:R0:W2:Y:S02]  /*11a40*/  SYNCS.PHASECHK.TRANS64.TRYWAIT P0, [R0+URZ+0x33470], R3 ;  /* 0x03347003000075a7 */ /* 0x0010a4000800017f */
[----:B--2---:R-:W-:Y:S05]  /*11a50*/  @!P0 NANOSLEEP.SYNCS 0x989680 ;  /* 0x009896800000895d */ /* 0x004fea0003900000 */
[----:B------:R-:W2:Y:S02]  /*11a60*/  @!P0 SYNCS.PHASECHK.TRANS64 P0, [R0+URZ+0x33470], R3 ;  /* 0x03347003000085a7 */ /* 0x000ea4000800007f */
[----:B--2---:R-:W-:Y:S05]  /*11a70*/  @!P0 BRA `(.L_x_3117) ;  /* 0xfffffffc00f08947 */ /* 0x004fea000383ffff */
[----:B------:R-:W-:Y:S05]  /*11a80*/  BRA `(.L_x_3160) ;  /* 0xffffffe0001c7947 */ /* 0x000fea000383ffff */
.L_x_3119:
[----:B0-----:R0:W2:Y:S02]  /*11a90*/  SYNCS.PHASECHK.TRANS64.TRYWAIT P0, [R0+URZ+0x33460], R3 ;  /* 0x03346003000075a7 */ /* 0x0010a4000800017f */
[----:B--2---:R-:W-:Y:S05]  /*11aa0*/  @!P0 NANOSLEEP.SYNCS 0x989680 ;  /* 0x009896800000895d */ /* 0x004fea0003900000 */
[----:B------:R-:W2:Y:S02]  /*11ab0*/  @!P0 SYNCS.PHASECHK.TRANS64 P0, [R0+URZ+0x33460], R3 ;  /* 0x03346003000085a7 */ /* 0x000ea4000800007f */
[----:B--2---:R-:W-:Y:S05]  /*11ac0*/  @!P0 BRA `(.L_x_3119) ;  /* 0xfffffffc00f08947 */ /* 0x004fea000383ffff */
[----:B------:R-:W-:Y:S05]  /*11ad0*/  BRA `(.L_x_3161) ;  /* 0xffffffe000247947 */ /* 0x000fea000383ffff */
.L_x_3132:
[----:B0-----:R0:W1:Y:S02]  /*11ae0*/  SYNCS.PHASECHK.TRANS64.TRYWAIT P0, [R0+URZ+0x33420], R3 ;  /* 0x03342003000075a7 */ /* 0x001064000800017f */
[----:B-1----:R-:W-:Y:S05]  /*11af0*/  @!P0 NANOSLEEP.SYNCS 0x989680 ;  /* 0x009896800000895d */ /* 0x002fea0003900000 */
[----:B------:R-:W1:Y:S02]  /*11b00*/  @!P0 SYNCS.PHASECHK.TRANS64 P0, [R0+URZ+0x33420], R3 ;  /* 0x03342003000085a7 */ /* 0x000e64000800007f */
[----:B-1----:R-:W-:Y:S05]  /*11b10*/  @!P0 BRA `(.L_x_3132) ;  /* 0xfffffffc00f08947 */ /* 0x002fea000383ffff */
[----:B------:R-:W-:Y:S05]  /*11b20*/  BRA `(.L_x_3162) ;  /* 0xfffffff400b07947 */ /* 0x000fea000383ffff */
.L_x_3133:
        /* <DEDUP_REMOVED lines=11> */
.L_x_3164:
[----:B------:R-:W-:Y:S05]  /*11be0*/  BSYNC B0 ;  /* 0x0000000000007941 */ /* 0x000fea0003800000 */
.L_x_3163:
[----:B------:R-:W-:Y:S05]  /*11bf0*/  BRA `(.L_x_3165) ;  /* 0xfffffff400987947 */ /* 0x000fea000383ffff */
.L_x_3136:
[----:B------:R-:W-:Y:S01]  /*11c00*/  BSSY B1, `(.L_x_3166) ;  /* 0x0000006000017945 */ /* 0x000fe20003800000 */
[----:B------:R-:W-:-:S07]  /*11c10*/  IMAD.MOV.U32 R15, RZ, RZ, -0x1 ;  /* 0xffffffffff0f7424 */ /* 0x000fce00078e00ff */
[----:B01----:R-:W-:Y:S05]  /*11c20*/  WARPSYNC.COLLECTIVE R15, `(.L_x_3167) ;  /* 0x000000000f0c7348 */ /* 0x003fea0003c00000 */
[----:B------:R-:W-:Y:S02]  /*11c30*/  ELECT P6, UR62, PT ;  /* 0x00000000003e782f */ /* 0x000fe400038c0000 */
[----:B------:R-:W-:Y:S01]  /*11c40*/  MOV R14, UR62 ;  /* 0x0000003e000e7c02 */ /* 0x000fe20008000f00 */
[----:B01----:R-:W-:Y:S10]  /*11c50*/  ENDCOLLECTIVE ;  /* 0x000000000000791b */ /* 0x003ff40003800000 */
.L_x_3167:
[----:B------:R-:W-:Y:S05]  /*11c60*/  BSYNC B1 ;  /* 0x0000000000017941 */ /* 0x000fea0003800000 */
.L_x_3166:
[----:B------:R-:W-:Y:S05]  /*11c70*/  BRA `(.L_x_3168) ;  /* 0xfffffff400907947 */ /* 0x000fea000383ffff */
.L_x_3138:
[----:B0-----:R0:W1:Y:S02]  /*11c80*/  SYNCS.PHASECHK.TRANS64.TRYWAIT P1, [R6+URZ], R5 ;  /* 0x00000005060075a7 */ /* 0x001064000802017f */
[----:B-1----:R-:W-:Y:S05]  /*11c90*/  @!P1 NANOSLEEP.SYNCS 0x989680 ;  /* 0x009896800000995d */ /* 0x002fea0003900000 */
[----:B------:R-:W1:Y:S02]  /*11ca0*/  @!P1 SYNCS.PHASECHK.TRANS64 P1, [R6+URZ], R5 ;  /* 0x00000005060095a7 */ /* 0x000e64000802007f */
[----:B-1----:R-:W-:Y:S05]  /*11cb0*/  @!P1 BRA `(.L_x_3138) ;  /* 0xfffffffc00f09947 */ /* 0x002fea000383ffff */
[----:B------:R-:W-:Y:S05]  /*11cc0*/  BRA `(.L_x_3169) ;  /* 0xfffffff400c87947 */ /* 0x000fea000383ffff */
.L_x_3139:
[----:B-1----:R1:W2:Y:S02]  /*11cd0*/  SYNCS.PHASECHK.TRANS64.TRYWAIT P1, [R7+URZ], R2 ;  /* 0x00000002070075a7 */ /* 0x0022a4000802017f */
[----:B--2---:R-:W-:Y:S05]  /*11ce0*/  @!P1 NANOSLEEP.SYNCS 0x989680 ;  /* 0x009896800000995d */ /* 0x004fea0003900000 */
[----:B------:R-:W2:Y:S02]  /*11cf0*/  @!P1 SYNCS.PHASECHK.TRANS64 P1, [R7+URZ], R2 ;  /* 0x00000002070095a7 */ /* 0x000ea4000802007f */
[----:B--2---:R-:W-:Y:S05]  /*11d00*/  @!P1 BRA `(.L_x_3139) ;  /* 0xfffffffc00f09947 */ /* 0x004fea000383ffff */
[----:B------:R-:W-:Y:S05]  /*11d10*/  BRA `(.L_x_3170) ;  /* 0xfffffff400bc7947 */ /* 0x000fea000383ffff */
.L_x_3141:
[----:B--2---:R2:W3:Y:S02]  /*11d20*/  SYNCS.PHASECHK.TRANS64.TRYWAIT P1, [R4+URZ+0x33460], R5 ;  /* 0x03346005040075a7 */ /* 0x0044e4000802017f */
[----:B---3--:R-:W-:Y:S05]  /*11d30*/  @!P1 NANOSLEEP.SYNCS 0x989680 ;  /* 0x009896800000995d */ /* 0x008fea0003900000 */
[----:B------:R-:W3:Y:S02]  /*11d40*/  @!P1 SYNCS.PHASECHK.TRANS64 P1, [R4+URZ+0x33460], R5 ;  /* 0x03346005040095a7 */ /* 0x000ee4000802007f */
[----:B---3--:R-:W-:Y:S05]  /*11d50*/  @!P1 BRA `(.L_x_3141) ;  /* 0xfffffffc00f09947 */ /* 0x008fea000383ffff */
[----:B------:R-:W-:Y:S05]  /*11d60*/  BRA `(.L_x_3171) ;  /* 0xfffffff400bc7947 */ /* 0x000fea000383ffff */
.L_x_3143:
[----:B---3--:R3:W4:Y:S02]  /*11d70*/  SYNCS.PHASECHK.TRANS64.TRYWAIT P1, [R3+URZ+0x33460], R2 ;  /* 0x03346002030075a7 */ /* 0x008724000802017f */
[----:B----4-:R-:W-:Y:S05]  /*11d80*/  @!P1 NANOSLEEP.SYNCS 0x989680 ;  /* 0x009896800000995d */ /* 0x010fea0003900000 */
[----:B------:R-:W4:Y:S02]  /*11d90*/  @!P1 SYNCS.PHASECHK.TRANS64 P1, [R3+URZ+0x33460], R2 ;  /* 0x03346002030095a7 */ /* 0x000f24000802007f */
[----:B----4-:R-:W-:Y:S05]  /*11da0*/  @!P1 BRA `(.L_x_3143) ;  /* 0xfffffffc00f09947 */ /* 0x010fea000383ffff */
[----:B------:R-:W-:Y:S05]  /*11db0*/  BRA `(.L_x_3172) ;  /* 0xfffffff400bc7947 */ /* 0x000fea000383ffff */
.L_x_3145:
[----:B----4-:R4:W0:Y:S02]  /*11dc0*/  SYNCS.PHASECHK.TRANS64.TRYWAIT P0, [R4+URZ+0x33480], R5 ;  /* 0x03348005040075a7 */ /* 0x010824000800017f */
[----:B0-----:R-:W-:Y:S05]  /*11dd0*/  @!P0 NANOSLEEP.SYNCS 0x989680 ;  /* 0x009896800000895d */ /* 0x001fea0003900000 */
[----:B------:R-:W0:Y:S02]  /*11de0*/  @!P0 SYNCS.PHASECHK.TRANS64 P0, [R4+URZ+0x33480], R5 ;  /* 0x03348005040085a7 */ /* 0x000e24000800007f */
[----:B0-----:R-:W-:Y:S05]  /*11df0*/  @!P0 BRA `(.L_x_3145) ;  /* 0xfffffffc00f08947 */ /* 0x001fea000383ffff */
[----:B------:R-:W-:Y:S05]  /*11e00*/  BRA `(.L_x_3146) ;  /* 0xfffffff400b87947 */ /* 0x000fea000383ffff */
.L_x_3173:
        /* <DEDUP_REMOVED lines=15> */
.L_x_12361:


//--------------------- .text._ZN7cutlass13device_kernelIN5flash11enable_sm90INS1_16FlashAttnFwdSm90INS1_25CollectiveMainloopFwdSm90ILi2EN4cute5tupleIJNS5_1CILi1EEES8_S8_EEENS6_IJNS7_ILi128EEENS7_ILi160EEENS7_ILi192EEEEEELi192ENS_12float_e4m3_tEfNS_4arch4Sm90ELb0ELb0ELb0ELb1ELb0ELb1ELb0ELb1ELb1ELb0ELb0ELb0EEENS1_21CollectiveEpilogueFwdINS6_IJSA_SC_SB_EEES9_NS_10bfloat16_tESG_Li256ELb1ELb0ELb0ELb1EEENS1_36VarlenDynamicPersistentTileSchedulerILi128ELi160ELi256ELi128ELb0ELb0ELb1ELb0ELb1ELb1EEEEEEEEEvNT_6ParamsE --------------------------
	.section	.text._ZN7cutlass13device_kernelIN5flash11enable_sm90INS1_16FlashAttnFwdSm90INS1_25CollectiveMainloopFwdSm90ILi2EN4cute5tupleIJNS5_1CILi1EEES8_S8_EEENS6_IJNS7_ILi128EEENS7_ILi160EEENS7_ILi192EEEEEELi192ENS_12float_e4m3_tEfNS_4arch4Sm90ELb0ELb0ELb0ELb1ELb0ELb1ELb0ELb1ELb1ELb0ELb0ELb0EEENS1_21CollectiveEpilogueFwdINS6_IJSA_SC_SB_EEES9_NS_10bfloat16_tESG_Li256ELb1ELb0ELb0ELb1EEENS1_36VarlenDynamicPersistentTileSchedulerILi128ELi160ELi256ELi128ELb0ELb0ELb1ELb0ELb1ELb1EEEEEEEEEvNT_6ParamsE,"ax",@progbits
	.align	128
.text._ZN7cutlass13device_kernelIN5flash11enable_sm90INS1_16FlashAttnFwdSm90INS1_25CollectiveMainloopFwdSm90ILi2EN4cute5tupleIJNS5_1CILi1EEES8_S8_EEENS6_IJNS7_ILi128EEENS7_ILi160EEENS7_ILi192EEEEEELi192ENS_12float_e4m3_tEfNS_4arch4Sm90ELb0ELb0ELb0ELb1ELb0ELb1ELb0ELb1ELb1ELb0ELb0ELb0EEENS1_21CollectiveEpilogueFwdINS6_IJSA_SC_SB_EEES9_NS_10bfloat16_tESG_Li256ELb1ELb0ELb0ELb1EEENS1_36VarlenDynamicPersistentTileSchedulerILi128ELi160ELi256ELi128ELb0ELb0ELb1ELb0ELb1ELb1EEEEEEEEEvNT_6ParamsE:
        .type           _ZN7cutlass13device_kernelIN5flash11enable_sm90INS1_16FlashAttnFwdSm90INS1_25CollectiveMainloopFwdSm90ILi2EN4cute5tupleIJNS5_1CILi1EEES8_S8_EEENS6_IJNS7_ILi128EEENS7_ILi160EEENS7_ILi192EEEEEELi192ENS_12float_e4m3_tEfNS_4arch4Sm90ELb0ELb0ELb0ELb1ELb0ELb1ELb0ELb1ELb1ELb0ELb0ELb0EEENS1_21CollectiveEpilogueFwdINS6_IJSA_SC_SB_EEES9_NS_10bfloat16_tESG_Li256ELb1ELb0ELb0ELb1EEENS1_36VarlenDynamicPersistentTileSchedulerILi128ELi160ELi256ELi128ELb0ELb0ELb1ELb0ELb1ELb1EEEEEEEEEvNT_6ParamsE,@function
        .size           _ZN7cutlass13device_kernelIN5flash11enable_sm90INS1_16FlashAttnFwdSm90INS1_25CollectiveMainloopFwdSm90ILi2EN4cute5tupleIJNS5_1CILi1EEES8_S8_EEENS6_IJNS7_ILi128EEENS7_ILi160EEENS7_ILi192EEEEEELi192ENS_12float_e4m3_tEfNS_4arch4Sm90ELb0ELb0ELb0ELb1ELb0ELb1ELb0ELb1ELb1ELb0ELb0ELb0EEENS1_21CollectiveEpilogueFwdINS6_IJSA_SC_SB_EEES9_NS_10bfloat16_tESG_Li256ELb1ELb0ELb0ELb1EEENS1_36VarlenDynamicPersistentTileSchedulerILi128ELi160ELi256ELi128ELb0ELb0ELb1ELb0ELb1ELb1EEEEEEEEEvNT_6ParamsE,(.L_x_12362 - _ZN7cutlass13device_kernelIN5flash11enable_sm90INS1_16FlashAttnFwdSm90INS1_25CollectiveMainloopFwdSm90ILi2EN4cute5tupleIJNS5_1CILi1EEES8_S8_EEENS6_IJNS7_ILi128EEENS7_ILi160EEENS7_ILi192EEEEEELi192ENS_12float_e4m3_tEfNS_4arch4Sm90ELb0ELb0ELb0ELb1ELb0ELb1ELb0ELb1ELb1ELb0ELb0ELb0EEENS1_21CollectiveEpilogueFwdINS6_IJSA_SC_SB_EEES9_NS_10bfloat16_tESG_Li256ELb1ELb0ELb0ELb1EEENS1_36VarlenDynamicPersistentTileSchedulerILi128ELi160ELi256ELi128ELb0ELb0ELb1ELb0ELb1ELb1EEEEEEEEEvNT_6ParamsE)
        .other          _ZN7cutlass13device_kernelIN5flash11enable_sm90INS1_16FlashAttnFwdSm90INS1_25CollectiveMainloopFwdSm90ILi2EN4cute5tupleIJNS5_1CILi1EEES8_S8_EEENS6_IJNS7_ILi128EEENS7_ILi160EEENS7_ILi192EEEEEELi192ENS_12float_e4m3_tEfNS_4arch4Sm90ELb0ELb0ELb0ELb1ELb0ELb1ELb0ELb1ELb1ELb0ELb0ELb0EEENS1_21CollectiveEpilogueFwdINS6_IJSA_SC_SB_EEES9_NS_10bfloat16_tESG_Li256ELb1ELb0ELb0ELb1EEENS1_36VarlenDynamicPersistentTileSchedulerILi128ELi160ELi256ELi128ELb0ELb0ELb1ELb0ELb1ELb1EEEEEEEEEvNT_6ParamsE,@"STO_CUDA_ENTRY STV_DEFAULT"
_ZN7cutlass13device_kernelIN5flash11enable_sm90INS1_16FlashAttnFwdSm90INS1_25CollectiveMainloopFwdSm90ILi2EN4cute5tupleIJNS5_1CILi1EEES8_S8_EEENS6_IJNS7_ILi128EEENS7_ILi160EEENS7_ILi192EEEEEELi192ENS_12float_e4m3_tEfNS_4arch4Sm90ELb0ELb0ELb0ELb1ELb0ELb1ELb0ELb1ELb1ELb0ELb0ELb0EEENS1_21CollectiveEpilogueFwdINS6_IJSA_SC_SB_EEES9_NS_10bfloat16_tESG_Li256ELb1ELb0ELb0ELb1EEENS1_36VarlenDynamicPersistentTileSchedulerILi128ELi160ELi256ELi128ELb0ELb0ELb1ELb0ELb1ELb1EEEEEEEEEvNT_6ParamsE:
        /* <DEDUP_REMOVED lines=27> */
.L_x_3175:
[----:B------:R-:W-:Y:S05]  /*01b0*/  BSYNC B0 ;  /* 0x0000000000007941 */ /* 0x000fea0003800000 */
.L_x_3174:
        /* <DEDUP_REMOVED lines=41> */
.L_x_3176:
        /* <DEDUP_REMOVED lines=22> */
.L_x_3177:
        /* <DEDUP_REMOVED lines=18> */
.L_x_3178:
        /* <DEDUP_REMOVED lines=22> */
.L_x_3179:
        /* <DEDUP_REMOVED lines=22> */
.L_x_3180:
        /* <DEDUP_REMOVED lines=8> */
.L_x_3183:
[----:B------:R-:W-:-:S08]  /*0a10*/  NOP ;  /* 0x0000000000007918 */ /* 0x000fd00000000000 */
[----:B------:R-:W0:Y:S02]  /*0a20*/  USETMAXREG.TRY_ALLOC.CTAPOOL UP0, 0xf0 ;  /* 0x000000f0000079c8 */ /* 0x000e240008000600 */
[----:B0-----:R-:W-:-:S13]  /*0a30*/  PLOP3.LUT P0, PT, PT, PT, UP0, 0x80, 0x0 ;  /* 0x000000000000781c */ /* 0x001fda0003f0f008 */
[----:B------:R-:W-:Y:S05]  /*0a40*/  @!P0 BRA `(.L_x_3183) ;  /* 0xfffffffc00f08947 */ /* 0x000fea000383ffff */
[----:B------:R-:W2:Y:S01]  /*0a50*/  LDL.LU R0, [R1+0x10] ;  /* 0x0000100001007983 */ /* 0x000ea20000300800 */
[----:B------:R-:W0:Y:S01]  /*0a60*/  S2R R2, SR_TID.X ;  /* 0x0000000000027919 */ /* 0x000e220000002100 */
[----:B------:R-:W1:Y:S01]  /*0a70*/  S2UR UR42, SR_CgaCtaId ;  /* 0x00000000002a79c3 */ /* 0x000e620000008800 */
[----:B------:R-:W-:Y:S01]  /*0a80*/  UMOV UR4, 0x400 ;  /* 0x0000040000047882 */ /* 0x000fe20000000000 */
[----:B0-----:R-:W-:-:S06]  /*0a90*/  SHF.R.U32.HI R2, RZ, 0x7, R2 ;  /* 0x00000007ff027819 */ /* 0x001fcc0000011602 */
[----:B------:R-:W-:Y:S06]  /*0aa0*/  BAR.ARV 0x8, 0x120 ;  /* 0x0204800000007b1d */ /* 0x000fec0000002000 */
[----:B------:R-:W-:-:S13]  /*0ab0*/  ISETP.NE.AND P0, PT, R2, 0x1, PT ;  /* 0x000000010200780c */ /* 0x000fda0003f05270 */
[----:B------:R-:W-:Y:S08]  /*0ac0*/  @!P0 BAR.ARV 0x9, 0x100 ;  /* 0x0244000000008b1d */ /* 0x000ff00000002000 */
[----:B------:R-:W-:Y:S01]  /*0ad0*/  BAR.SYNC.DEFER_BLOCKING 0x5, 0x180 ;  /* 0x0146000000007b1d */ /* 0x000fe20000010000 */
[----:B-1----:R-:W-:-:S06]  /*0ae0*/  ULEA UR4, UR42, UR4, 0x18 ;  /* 0x000000042a047291 */ /* 0x002fcc000f8ec03f */
[----:B------:R-:W-:Y:S01]  /*0af0*/  IMAD.U32 R18, RZ, RZ, UR4 ;  /* 0x00000004ff127e24 */ /* 0x000fe2000f8e00ff */
[----:B------:R-:W-:-:S04]  /*0b00*/  ULDC UR4, c[0x0][0xc14] ;  /* 0x0003050000047ab9 */ /* 0x000fc80000000800 */
[----:B------:R-:W0:Y:S01]  /*0b10*/  LDS.128 R124, [R18+0x334d0] ;  /* 0x0334d000127c7984 */ /* 0x000e220000000c00 */
[----:B------:R-:W-:Y:S06]  /*0b20*/  BAR.ARV 0x4, 0x180 ;  /* 0x0106000000007b1d */ /* 0x000fec0000002000 */
[----:B--2---:R-:W-:-:S04]  /*0b30*/  LOP3.LUT R0, R0, 0xffffffef, RZ, 0xc0, !PT ;  /* 0xffffffef00007812 */ /* 0x004fc800078ec0ff */
[----:B------:R-:W-:-:S05]  /*0b40*/  @P0 LOP3.LUT R0, R0, 0x10, RZ, 0xfc, !PT ;  /* 0x0000001000000812 */ /* 0x000fca00078efcff */
[----:B------:R1:W-:Y:S01]  /*0b50*/  STL [R1+0x10], R0 ;  /* 0x0000100001007387 */ /* 0x0003e20000100800 */
[----:B0-----:R-:W-:-:S13]  /*0b60*/  ISETP.GE.AND P0, PT, R127, UR4, PT ;  /* 0x000000047f007c0c */ /* 0x001fda000bf06270 */
[----:B-1----:R-:W-:Y:S05]  /*0b70*/  @P0 BRA `(.L_x_3184) ;  /* 0x0000028800c40947 */ /* 0x002fea0003800000 */
[----:B------:R-:W0:Y:S01]  /*0b80*/  S2R R0, SR_TID.X ;  /* 0x0000000000007919 */ /* 0x000e220000002100 */
[----:B------:R-:W-:Y:S01]  /*0b90*/  IMAD.MOV.U32 R13, RZ, RZ, -0x2 ;  /* 0xfffffffeff0d7424 */ /* 0x000fe200078e00ff */
[----:B------:R-:W-:Y:S01]  /*0ba0*/  R2UR UR52, R18 ;  /* 0x00000000123472ca */ /* 0x000fe200000e0000 */
[----:B------:R-:W-:Y:S01]  /*0bb0*/  IMAD.MOV.U32 R223, RZ, RZ, RZ ;  /* 0x000000ffffdf7224 */ /* 0x000fe200078e00ff */
[----:B------:R-:W-:Y:S01]  /*0bc0*/  ULOP3.LUT UR53, UR36, 0x1, URZ, 0xfc, !UPT ;  /* 0x0000000124357892 */ /* 0x000fe2000f8efc3f */
[----:B------:R-:W-:Y:S01]  /*0bd0*/  IMAD.MOV.U32 R19, RZ, RZ, RZ ;  /* 0x000000ffff137224 */ /* 0x000fe200078e00ff */
[----:B------:R-:W-:Y:S01]  /*0be0*/  UMOV UR43, URZ ;  /* 0x0000003f002b7c82 */ /* 0x000fe20008000000 */
[----:B------:R-:W-:Y:S02]  /*0bf0*/  IMAD.MOV.U32 R227, RZ, RZ, RZ ;  /* 0x000000ffffe37224 */ /* 0x000fe400078e00ff */
[----:B------:R-:W-:-:S06]  /*0c00*/  IMAD.MOV.U32 R148, RZ, RZ, RZ ;  /* 0x000000ffff947224 */ /* 0x000fcc00078e00ff */
[----:B------:R-:W-:Y:S01]  /*0c10*/  UIADD3 UR52, UR52, 0x1e200, URZ ;  /* 0x0001e20034347890 */ /* 0x000fe2000fffe03f */
[----:B0-----:R-:W-:-:S05]  /*0c20*/  VIADD R14, R0, 0xffffff80 ;  /* 0xffffff80000e7836 */ /* 0x001fca0000000000 */
[----:B------:R-:W-:Y:S02]  /*0c30*/  SHF.R.S32.HI R0, RZ, 0x1f, R14 ;  /* 0x0000001fff007819 */ /* 0x000fe4000001140e */
[-C--:B------:R-:W-:Y:S02]  /*0c40*/  LEA.HI R3, R14, R14.reuse, RZ, 0x1 ;  /* 0x0000000e0e037211 */ /* 0x080fe400078f08ff */
[CC--:B------:R-:W-:Y:S02]  /*0c50*/  LEA.HI R2, R0.reuse, R14.reuse, RZ, 0x5 ;  /* 0x0000000e00027211 */ /* 0x0c0fe400078f28ff */
[----:B------:R-:W-:Y:S02]  /*0c60*/  LEA.HI R6, R0, R14, RZ, 0x4 ;  /* 0x0000000e00067211 */ /* 0x000fe400078f20ff */
[----:B------:R-:W-:Y:S01]  /*0c70*/  SHF.R.S32.HI R220, RZ, 0x1, R3 ;  /* 0x00000001ffdc7819 */ /* 0x000fe20000011403 */
[----:B------:R-:W-:Y:S01]  /*0c80*/  IMAD.SHL.U32 R4, R2, 0x20, RZ ;  /* 0x0000002002047824 */ /* 0x000fe200078e00ff */
[----:B------:R-:W-:-:S02]  /*0c90*/  LOP3.LUT R2, R6, 0x3fffff0, RZ, 0xc0, !PT ;  /* 0x03fffff006027812 */ /* 0x000fc400078ec0ff */
[----:B------:R-:W-:Y:S01]  /*0ca0*/  LEA.HI R5, R3, R220, RZ, 0x1 ;  /* 0x000000dc03057211 */ /* 0x000fe200078f08ff */
[----:B------:R-:W-:Y:S01]  /*0cb0*/  VIADD R11, R220, 0x80 ;  /* 0x00000080dc0b7836 */ /* 0x000fe20000000000 */
[----:B------:R-:W-:Y:S01]  /*0cc0*/  LOP3.LUT R7, R4, 0xfffffc00, RZ, 0xc0, !PT ;  /* 0xfffffc0004077812 */ /* 0x000fe200078ec0ff */
[----:B------:R-:W-:Y:S01]  /*0cd0*/  IMAD.IADD R2, R14, 0x1, -R2 ;  /* 0x000000010e027824 */ /* 0x000fe200078e0a02 */
[-C--:B------:R-:W-:Y:S02]  /*0ce0*/  LEA.HI R4, R0, R14.reuse, RZ, 0x2 ;  /* 0x0000000e00047211 */ /* 0x080fe400078f10ff */
[----:B------:R-:W-:Y:S01]  /*0cf0*/  LOP3.LUT R5, R5, 0x3fffffe, RZ, 0xc0, !PT ;  /* 0x03fffffe05057812 */ /* 0x000fe200078ec0ff */
[----:B------:R-:W-:Y:S01]  /*0d00*/  IMAD R9, R2, 0x40, R7 ;  /* 0x0000004002097824 */ /* 0x000fe200078e0207 */
[----:B------:R-:W-:Y:S02]  /*0d10*/  SHF.R.S32.HI R7, RZ, 0x4, R6 ;  /* 0x00000004ff077819 */ /* 0x000fe40000011406 */
[----:B------:R-:W-:-:S02]  /*0d20*/  LEA.HI R2, R0, R14, RZ, 0x7 ;  /* 0x0000000e00027211 */ /* 0x000fc400078f38ff */
[----:B------:R-:W-:Y:S02]  /*0d30*/  LEA.HI R6, R6, R7, RZ, 0x1 ;  /* 0x0000000706067211 */ /* 0x000fe400078f08ff */
[----:B------:R-:W-:Y:S02]  /*0d40*/  LOP3.LUT R8, R2, 0xffffff80, RZ, 0xc0, !PT ;  /* 0xffffff8002087812 */ /* 0x000fe400078ec0ff */
[--C-:B------:R-:W-:Y:S02]  /*0d50*/  SHF.R.S32.HI R235, RZ, 0x2, R4.reuse ;  /* 0x00000002ffeb7819 */ /* 0x100fe40000011404 */
[----:B------:R-:W-:Y:S01]  /*0d60*/  SHF.R.S32.HI R4, RZ, 0x1f, R4 ;  /* 0x0000001fff047819 */ /* 0x000fe20000011404 */
[----:B------:R-:W-:Y:S01]  /*0d70*/  IMAD.IADD R15, R14, 0x1, -R8 ;  /* 0x000000010e0f7824 */ /* 0x000fe200078e0a08 */
[----:B------:R-:W-:Y:S02]  /*0d80*/  IADD3 R5, R220, -R5, RZ ;  /* 0x80000005dc057210 */ /* 0x000fe40007ffe0ff */
[----:B------:R-:W-:-:S02]  /*0d90*/  LOP3.LUT R6, R6, 0x1ffffffe, RZ, 0xc0, !PT ;  /* 0x1ffffffe06067812 */ /* 0x000fc400078ec0ff */
[----:B------:R-:W-:Y:S01]  /*0da0*/  LEA.HI R4, R4, R235, RZ, 0x2 ;  /* 0x000000eb04047211 */ /* 0x000fe200078f10ff */
[----:B------:R-:W-:Y:S01]  /*0db0*/  IMAD R226, R7, 0x8, R5 ;  /* 0x0000000807e27824 */ /* 0x000fe200078e0205 */
[-C--:B------:R-:W-:Y:S01]  /*0dc0*/  LEA.HI R10, R11, R11.reuse, RZ, 0x1 ;  /* 0x0000000b0b0a7211 */ /* 0x080fe200078f08ff */
[----:B------:R-:W-:Y:S01]  /*0dd0*/  IMAD.IADD R6, R7, 0x1, -R6 ;  /* 0x0000000107067824 */ /* 0x000fe200078e0a06 */
[----:B------:R-:W-:Y:S01]  /*0de0*/  SHF.R.S32.HI R8, RZ, 0x1f, R11 ;  /* 0x0000001fff087819 */ /* 0x000fe2000001140b */
[----:B------:R-:W-:Y:S01]  /*0df0*/  IMAD.SHL.U32 R226, R226, 0x40, RZ ;  /* 0x00000040e2e27824 */ /* 0x000fe200078e00ff */
[----:B------:R-:W-:Y:S01]  /*0e00*/  LOP3.LUT R4, R4, 0xfffffffc, RZ, 0xc0, !PT ;  /* 0xfffffffc04047812 */ /* 0x000fe200078ec0ff */
[----:B------:R-:W-:Y:S01]  /*0e10*/  IMAD R6, R6, 0x8, R9 ;  /* 0x0000000806067824 */ /* 0x000fe200078e0209 */
[----:B------:R-:W-:Y:S02]  /*0e20*/  LOP3.LUT R7, R10, 0x3fffffe, RZ, 0xc0, !PT ;  /* 0x03fffffe0a077812 */ /* 0x000fe400078ec0ff */
[----:B------:R-:W-:Y:S01]  /*0e30*/  LEA.HI R8, R8, R11, RZ, 0x3 ;  /* 0x0000000b08087211 */ /* 0x000fe200078f18ff */
[----:B------:R-:W-:Y:S01]  /*0e40*/  IMAD.IADD R235, R235, 0x1, -R4 ;  /* 0x00000001ebeb7824 */ /* 0x000fe200078e0a04 */
[----:B------:R-:W-:Y:S01]  /*0e50*/  SHF.R.S32.HI R5, RZ, 0x1f, R15 ;  /* 0x0000001fff057819 */ /* 0x000fe2000001140f */
[----:B------:R0:W-:Y:S01]  /*0e60*/  STL [R1+0x48], R6 ;  /* 0x0000480601007387 */ /* 0x0001e20000100800 */
[----:B------:R-:W-:Y:S01]  /*0e70*/  IADD3 R229, R11, -R7, RZ ;  /* 0x800000070be57210 */ /* 0x000fe20007ffe0ff */
[----:B------:R-:W-:Y:S01]  /*0e80*/  IMAD.SHL.U32 R11, R8, 0x40, RZ ;  /* 0x00000040080b7824 */ /* 0x000fe200078e00ff */
[----:B------:R-:W-:Y:S01]  /*0e90*/  LEA.HI R4, R5, R15, RZ, 0x2 ;  /* 0x0000000f05047211 */ /* 0x000fe200078f10ff */
[----:B------:R-:W-:Y:S01]  /*0ea0*/  IMAD.SHL.U32 R224, R235, 0x80, RZ ;  /* 0x00000080ebe07824 */ /* 0x000fe200078e00ff */
[----:B------:R-:W-:-:S02]  /*0eb0*/  LOP3.LUT R3, R3, 0xfffffffe, RZ, 0xc0, !PT ;  /* 0xfffffffe03037812 */ /* 0x000fc400078ec0ff */
[----:B------:R-:W-:Y:S02]  /*0ec0*/  LOP3.LUT R8, R4, 0x7ffffffc, RZ, 0xc0, !PT ;  /* 0x7ffffffc04087812 */ /* 0x000fe400078ec0ff */
[----:B------:R-:W-:Y:S02]  /*0ed0*/  SHF.R.S32.HI R7, RZ, 0x2, R4 ;  /* 0x00000002ff077819 */ /* 0x000fe40000011404 */
[----:B------:R-:W-:Y:S01]  /*0ee0*/  LOP3.LUT R12, R11, 0xfffffe00, RZ, 0xc0, !PT ;  /* 0xfffffe000b0c7812 */ /* 0x000fe200078ec0ff */
[----:B------:R-:W-:Y:S01]  /*0ef0*/  IMAD.IADD R8, R15, 0x1, -R8 ;  /* 0x000000010f087824 */ /* 0x000fe200078e0a08 */
[----:B------:R-:W-:Y:S02]  /*0f00*/  SHF.R.S32.HI R4, RZ, 0x1f, R4 ;  /* 0x0000001fff047819 */ /* 0x000fe40000011404 */
[----:B------:R-:W-:Y:S01]  /*0f10*/  LEA.HI R5, R5, R15, RZ, 0x5 ;  /* 0x0000000f05057211 */ /* 0x000fe200078f28ff */
[----:B------:R-:W-:Y:S01]  /*0f20*/  IMAD R229, R229, 0x40, R12 ;  /* 0x00000040e5e57824 */ /* 0x000fe200078e020c */
[----:B------:R-:W-:Y:S01]  /*0f30*/  LEA.HI R4, R4, R7, RZ, 0x3 ;  /* 0x0000000704047211 */ /* 0x000fe200078f18ff */
[----:B------:R-:W-:Y:S01]  /*0f40*/  IMAD.IADD R12, R14, 0x1, -R3 ;  /* 0x000000010e0c7824 */ /* 0x000fe200078e0a03 */
[----:B------:R-:W-:Y:S01]  /*0f50*/  SHF.R.S32.HI R9, RZ, 0x7, R2 ;  /* 0x00000007ff097819 */ /* 0x000fe20000011402 */
[----:B0-----:R-:W-:Y:S01]  /*0f60*/  IMAD R6, R8, R13, 0xa0 ;  /* 0x000000a008067424 */ /* 0x001fe200078e020d */
[----:B------:R-:W-:Y:S01]  /*0f70*/  LOP3.LUT R4, R4, 0xfffffff8, RZ, 0xc0, !PT ;  /* 0xfffffff804047812 */ /* 0x000fe200078ec0ff */
[C---:B------:R-:W-:Y:S01]  /*0f80*/  IMAD.SHL.U32 R22, R12.reuse, 0x10, RZ ;  /* 0x000000100c167824 */ /* 0x040fe200078e00ff */
[----:B------:R-:W-:Y:S01]  /*0f90*/  SHF.R.S32.HI R5, RZ, 0x5, R5 ;  /* 0x00000005ff057819 */ /* 0x000fe20000011405 */
[----:B------:R-:W-:Y:S01]  /*0fa0*/  IMAD.SHL.U32 R16, R12, 0x8, RZ ;  /* 0x000000080c107824 */ /* 0x000fe200078e00ff */
[----:B------:R-:W-:Y:S01]  /*0fb0*/  IADD3 R4, R7, -R4, RZ ;  /* 0x8000000407047210 */ /* 0x000fe20007ffe0ff */
[----:B------:R-:W-:Y:S01]  /*0fc0*/  VIADD R221, R22, 0x20 ;  /* 0x0000002016dd7836 */ /* 0x000fe20000000000 */
[----:B------:R-:W-:Y:S01]  /*0fd0*/  LEA.HI R2, R2, R9, RZ, 0x1 ;  /* 0x0000000902027211 */ /* 0x000fe200078f08ff */
[----:B------:R-:W-:Y:S01]  /*0fe0*/  VIADD R222, R22, 0x40 ;  /* 0x0000004016de7836 */ /* 0x000fe20000000000 */
[----:B------:R-:W-:Y:S01]  /*0ff0*/  LOP3.LUT R224, R224, 0x180, RZ, 0xc0, !PT ;  /* 0x00000180e0e07812 */ /* 0x000fe200078ec0ff */
[----:B------:R-:W-:Y:S01]  /*1000*/  IMAD R5, R5, 0x10, R4 ;  /* 0x0000001005057824 */ /* 0x000fe200078e0204 */
[----:B------:R-:W-:Y:S01]  /*1010*/  LOP3.LUT R2, R2, 0x3fffffe, RZ, 0xc0, !PT ;  /* 0x03fffffe02027812 */ /* 0x000fe200078ec0ff */
[----:B------:R0:W-:Y:S01]  /*1020*/  STL [R1+0x40], R6 ;  /* 0x0000400601007387 */ /* 0x0001e20000100800 */
[----:B------:R-:W-:-:S02]  /*1030*/  SHF.R.S32.HI R4, RZ, 0x1f, R221 ;  /* 0x0000001fff047819 */ /* 0x000fc400000114dd */
[----:B------:R-:W-:Y:S01]  /*1040*/  SHF.R.S32.HI R3, RZ, 0x1f, R222 ;  /* 0x0000001fff037819 */ /* 0x000fe200000114de */
[----:B------:R-:W-:Y:S01]  /*1050*/  IMAD.IADD R2, R9, 0x1, -R2 ;  /* 0x0000000109027824 */ /* 0x000fe200078e0a02 */
[CC--:B------:R-:W-:Y:S02]  /*1060*/  LEA.HI R7, R4.reuse, R221.reuse, RZ, 0x4 ;  /* 0x000000dd04077211 */ /* 0x0c0fe400078f20ff */
[----:B------:R-:W-:Y:S01]  /*1070*/  LEA.HI R4, R4, R221, RZ, 0x6 ;  /* 0x000000dd04047211 */ /* 0x000fe200078f30ff */
[----:B------:R-:W-:Y:S01]  /*1080*/  IMAD R2, R2, 0x40, R5 ;  /* 0x0000004002027824 */ /* 0x000fe200078e0205 */
[CC--:B------:R-:W-:Y:S02]  /*1090*/  LEA.HI R11, R3.reuse, R222.reuse, RZ, 0x4 ;  /* 0x000000de030b7211 */ /* 0x0c0fe400078f20ff */
[----:B0-----:R-:W-:Y:S01]  /*10a0*/  LEA.HI R6, R3, R222, RZ, 0x6 ;  /* 0x000000de03067211 */ /* 0x001fe200078f30ff */
[----:B------:R-:W-:Y:S01]  /*10b0*/  IMAD.SHL.U32 R3, R4, 0x80, RZ ;  /* 0x0000008004037824 */ /* 0x000fe200078e00ff */
[----:B------:R-:W-:Y:S01]  /*10c0*/  LEA.HI R0, R0, R14, RZ, 0x3 ;  /* 0x0000000e00007211 */ /* 0x000fe200078f18ff */
[----:B------:R0:W-:Y:S01]  /*10d0*/  STL [R1+0x44], R2 ;  /* 0x0000440201007387 */ /* 0x0001e20000100800 */
[----:B------:R-:W-:-:S02]  /*10e0*/  LOP3.LUT R4, R224, 0x30, R7, 0xf8, !PT ;  /* 0x00000030e0047812 */ /* 0x000fc400078ef807 */
[----:B------:R-:W-:Y:S02]  /*10f0*/  SHF.R.U32.HI R225, RZ, 0x3, R224 ;  /* 0x00000003ffe17819 */ /* 0x000fe400000116e0 */
[----:B------:R-:W-:Y:S02]  /*1100*/  LOP3.LUT R3, R3, 0xffffe000, RZ, 0xc0, !PT ;  /* 0xffffe00003037812 */ /* 0x000fe400078ec0ff */
[----:B------:R-:W-:Y:S02]  /*1110*/  LOP3.LUT R4, R4, R225, RZ, 0x3c, !PT ;  /* 0x000000e104047212 */ /* 0x000fe400078e3cff */
[----:B------:R-:W-:Y:S02]  /*1120*/  SHF.L.U32 R8, R6, 0x7, RZ ;  /* 0x0000000706087819 */ /* 0x000fe400000006ff */
[----:B0-----:R-:W-:Y:S02]  /*1130*/  LOP3.LUT R2, R0, 0x1ffffff8, RZ, 0xc0, !PT ;  /* 0x1ffffff800027812 */ /* 0x001fe400078ec0ff */
[----:B------:R-:W-:-:S02]  /*1140*/  LOP3.LUT R6, R224, 0x30, R11, 0xf8, !PT ;  /* 0x00000030e0067812 */ /* 0x000fc400078ef80b */
[----:B------:R-:W-:Y:S02]  /*1150*/  SHF.R.S32.HI R232, RZ, 0x3, R0 ;  /* 0x00000003ffe87819 */ /* 0x000fe40000011400 */
[----:B------:R-:W-:Y:S02]  /*1160*/  IADD3 R2, R14, -R2, RZ ;  /* 0x800000020e027210 */ /* 0x000fe40007ffe0ff */
[--C-:B------:R-:W-:Y:S02]  /*1170*/  LOP3.LUT R0, R224, 0x10, R22.reuse, 0xf8, !PT ;  /* 0x00000010e0007812 */ /* 0x100fe400078ef816 */
[----:B------:R-:W-:Y:S01]  /*1180*/  IADD3 R9, R4, R226, R3 ;  /* 0x000000e204097210 */ /* 0x000fe20007ffe003 */
[----:B------:R-:W-:Y:S01]  /*1190*/  IMAD.SHL.U32 R230, R2, 0x8, RZ ;  /* 0x0000000802e67824 */ /* 0x000fe200078e00ff */
[----:B------:R-:W-:Y:S02]  /*11a0*/  LOP3.LUT R4, R224, 0x30, R22, 0xf8, !PT ;  /* 0x00000030e0047812 */ /* 0x000fe400078ef816 */
[----:B------:R-:W-:-:S02]  /*11b0*/  LOP3.LUT R13, R8, 0xffffe000, RZ, 0xc0, !PT ;  /* 0xffffe000080d7812 */ /* 0x000fc400078ec0ff */
[-C--:B------:R-:W-:Y:S02]  /*11c0*/  LOP3.LUT R6, R6, R225.reuse, RZ, 0x3c, !PT ;  /* 0x000000e106067212 */ /* 0x080fe400078e3cff */
[-C--:B------:R-:W-:Y:S02]  /*11d0*/  LOP3.LUT R3, R0, R225.reuse, RZ, 0x3c, !PT ;  /* 0x000000e100037212 */ /* 0x080fe400078e3cff */
[----:B------:R-:W-:Y:S02]  /*11e0*/  SHF.R.S32.HI R2, RZ, 0x4, R7 ;  /* 0x00000004ff027819 */ /* 0x000fe40000011407 */
[----:B------:R-:W-:Y:S01]  /*11f0*/  LOP3.LUT R5, R4, R225, RZ, 0x3c, !PT ;  /* 0x000000e104057212 */ /* 0x000fe200078e3cff */
[----:B------:R-:W-:Y:S01]  /*1200*/  IMAD.IADD R234, R226, 0x1, R3 ;  /* 0x00000001e2ea7824 */ /* 0x000fe200078e0203 */
[----:B------:R-:W-:Y:S01]  /*1210*/  SHF.R.S32.HI R0, RZ, 0x4, R11 ;  /* 0x00000004ff007819 */ /* 0x000fe2000001140b */
[----:B------:R0:W-:Y:S01]  /*1220*/  STL [R1+0x3c], R2 ;  /* 0x00003c0201007387 */ /* 0x0001e20000100800 */
[----:B------:R-:W-:-:S02]  /*1230*/  IADD3 R13, R6, R226, R13 ;  /* 0x000000e2060d7210 */ /* 0x000fc40007ffe00d */
[----:B------:R-:W-:Y:S01]  /*1240*/  IADD3 R3, R18, R226, R5 ;  /* 0x000000e212037210 */ /* 0x000fe20007ffe005 */
[----:B------:R1:W-:Y:S01]  /*1250*/  STL [R1+0x38], R0 ;  /* 0x0000380001007387 */ /* 0x0003e20000100800 */
[----:B------:R-:W-:-:S03]  /*1260*/  SHF.R.S32.HI R10, RZ, 0x1, R10 ;  /* 0x00000001ff0a7819 */ /* 0x000fc6000001140a */
[----:B------:R2:W-:Y:S01]  /*1270*/  STL [R1+0x30], R3 ;  /* 0x0000300301007387 */ /* 0x0005e20000100800 */
[----:B0-----:R-:W-:Y:S02]  /*1280*/  IMAD.IADD R2, R18, 0x1, R9 ;  /* 0x0000000112027824 */ /* 0x001fe400078e0209 */
[----:B------:R-:W-:Y:S02]  /*1290*/  IMAD.SHL.U32 R10, R10, 0x80, RZ ;  /* 0x000000800a0a7824 */ /* 0x000fe400078e00ff */
[----:B-1----:R-:W-:Y:S01]  /*12a0*/  IMAD.IADD R0, R18, 0x1, R13 ;  /* 0x0000000112007824 */ /* 0x002fe200078e020d */
[----:B------:R2:W-:Y:S02]  /*12b0*/  STL [R1+0x2c], R2 ;  /* 0x00002c0201007387 */ /* 0x0005e40000100800 */
[----:B------:R-:W-:Y:S02]  /*12c0*/  LOP3.LUT R228, R10, 0x180, RZ, 0xc0, !PT ;  /* 0x000001800ae47812 */ /* 0x000fe400078ec0ff */
[----:B------:R2:W-:Y:S05]  /*12d0*/  STL [R1+0x28], R0 ;  /* 0x0000280001007387 */ /* 0x0005ea0000100800 */
.L_x_3377:
[----:B0-----:R-:W0:Y:S02]  /*12e0*/  LDC.64 R236, c[0x0][0xc60] ;  /* 0x00031800ffec7b82 */ /* 0x001e240000000a00 */
[----:B0-----:R-:W-:-:S06]  /*12f0*/  IMAD.WIDE R236, R127, 0x4, R236 ;  /* 0x000000047fec7825 */ /* 0x001fcc00078e02ec */
[----:B--2---:R-:W2:Y:S01]  /*1300*/  LDG.E R236, desc[UR54][R236.64] ;  /* 0x00000036ecec7981 */ /* 0x004ea2000c1e1900 */
[----:B------:R-:W-:Y:S05]  /*1310*/  YIELD ;  /* 0x0000000000007946 */ /* 0x000fea0003800000 */
[----:B------:R-:W-:Y:S01]  /*1320*/  ULDC.64 UR4, c[0x0][0xa28] ;  /* 0x00028a0000047ab9 */ /* 0x000fe20000000a00 */
[----:B------:R-:W-:Y:S01]  /*1330*/  ULDC.64 UR8, c[0x0][0xa18] ;  /* 0x0002860000087ab9 */ /* 0x000fe20000000a00 */
[----:B------:R-:W-:Y:S01]  /*1340*/  ISETP.NE.U32.AND P1, PT, RZ, UR4, PT ;  /* 0x00000004ff007c0c */ /* 0x000fe2000bf25070 */
[----:B------:R-:W-:Y:S01]  /*1350*/  ULDC.64 UR6, c[0x0][0xa08] ;  /* 0x0002820000067ab9 */ /* 0x000fe20000000a00 */
[----:B---345:R-:W-:Y:S01]  /*1360*/  IMAD.MOV.U32 R9, RZ, RZ, RZ ;  /* 0x000000ffff097224 */ /* 0x038fe200078e00ff */
[----:B------:R-:W-:Y:S01]  /*1370*/  ISETP.NE.U32.AND P0, PT, RZ, UR6, PT ;  /* 0x00000006ff007c0c */ /* 0x000fe2000bf05070 */
[----:B------:R-:W-:Y:S01]  /*1380*/  IMAD.MOV.U32 R27, RZ, RZ, RZ ;  /* 0x000000ffff1b7224 */ /* 0x000fe200078e00ff */
[----:B------:R-:W-:-:S02]  /*1390*/  ISETP.NE.AND.EX P1, PT, RZ, UR5, PT, P1 ;  /* 0x00000005ff007c0c */ /* 0x000fc4000bf25310 */
[----:B------:R-:W-:Y:S02]  /*13a0*/  ISETP.NE.AND.EX P0, PT, RZ, UR7, PT, P0 ;  /* 0x00000007ff007c0c */ /* 0x000fe4000bf05300 */
[----:B--2---:R-:W-:-:S09]  /*13b0*/  SHF.R.S32.HI R0, RZ, 0x1f, R236 ;  /* 0x0000001fff007819 */ /* 0x004fd200000114ec */
[C---:B------:R-:W-:Y:S02]  /*13c0*/  @P1 LEA R2, P2, R236.reuse, UR4, 0x2 ;  /* 0x00000004ec021c11 */ /* 0x040fe4000f8410ff */
[C---:B------:R-:W-:Y:S01]  /*13d0*/  SHF.L.U32 R29, R236.reuse, 0x2, RZ ;  /* 0x00000002ec1d7819 */ /* 0x040fe200000006ff */
[----:B------:R0:W-:Y:S01]  /*13e0*/  STL [R1+0xc], R0 ;  /* 0x00000c0001007387 */ /* 0x0001e20000100800 */
[C-C-:B------:R-:W-:Y:S02]  /*13f0*/  @P1 LEA.HI.X R3, R236.reuse, UR5, R0.reuse, 0x2, P2 ;  /* 0x00000005ec031c11 */ /* 0x140fe400090f1400 */
[----:B------:R-:W-:Y:S01]  /*1400*/  ISETP.NE.U32.AND P2, PT, RZ, UR8, PT ;  /* 0x00000008ff007c0c */ /* 0x000fe2000bf45070 */
[----:B------:R-:W-:Y:S01]  /*1410*/  ULDC UR4, c[0x0][0x288] ;  /* 0x0000a20000047ab9 */ /* 0x000fe20000000800 */
[----:B------:R-:W-:Y:S01]  /*1420*/  SHF.L.U64.HI R28, R236, 0x2, R0 ;  /* 0x00000002ec1c7819 */ /* 0x000fe20000010200 */
[----:B------:R1:W5:Y:S01]  /*1430*/  @P1 LDG.E R9, desc[UR54][R2.64] ;  /* 0x0000003602091981 */ /* 0x000362000c1e1900 */
[----:B------:R-:W-:-:S02]  /*1440*/  ISETP.NE.AND.EX P2, PT, RZ, UR9, PT, P2 ;  /* 0x00000009ff007c0c */ /* 0x000fc4000bf45320 */
[----:B------:R-:W-:Y:S01]  /*1450*/  IADD3 R6, P3, R29, UR6, RZ ;  /* 0x000000061d067c10 */ /* 0x000fe2000ff7e0ff */
[----:B------:R-:W-:Y:S01]  /*1460*/  IMAD.U32 R150, RZ, RZ, UR4 ;  /* 0x00000004ff967e24 */ /* 0x000fe2000f8e00ff */
[----:B------:R-:W-:Y:S01]  /*1470*/  ULDC.64 UR4, c[0x0][0x3f8] ;  /* 0x0000fe0000047ab9 */ /* 0x000fe20000000a00 */
[----:B------:R0:W-:Y:S01]  /*1480*/  STL [R1+0x4], R29 ;  /* 0x0000041d01007387 */ /* 0x0001e20000100800 */
[----:B------:R-:W-:-:S07]  /*1490*/  IADD3.X R7, R28, UR7, RZ, P3, !PT ;  /* 0x000000071c077c10 */ /* 0x000fce0009ffe4ff */
[----:B------:R-:W-:Y:S01]  /*14a0*/  @P2 IADD3 R4, P1, R29, UR8, RZ ;  /* 0x000000081d042c10 */ /* 0x000fe2000ff3e0ff */
[----:B------:R0:W5:Y:S03]  /*14b0*/  @P0 LDG.E R27, desc[UR54][R6.64] ;  /* 0x00000036061b0981 */ /* 0x000166000c1e1900 */
[----:B------:R-:W-:Y:S01]  /*14c0*/  @P2 IADD3.X R5, R28, UR9, RZ, P1, !PT ;  /* 0x000000091c052c10 */ /* 0x000fe20008ffe4ff */
[----:B------:R-:W-:Y:S01]  /*14d0*/  UISETP.NE.U32.AND UP0, UPT, UR4, URZ, UPT ;  /* 0x0000003f0400728c */ /* 0x000fe2000bf05070 */
[----:B------:R0:W-:Y:S02]  /*14e0*/  STL [R1+0x8], R28 ;  /* 0x0000081c01007387 */ /* 0x0001e40000100800 */
[----:B------:R-:W-:Y:S02]  /*14f0*/  ULDC UR4, c[0x0][0x404] ;  /* 0x0001010000047ab9 */ /* 0x000fe40000000800 */
[----:B------:R0:W5:Y:S01]  /*1500*/  @P2 LDG.E R150, desc[UR54][R4.64] ;  /* 0x0000003604962981 */ /* 0x000162000c1e1900 */
[----:B------:R-:W-:-:S03]  /*1510*/  UISETP.NE.AND.EX UP0, UPT, UR5, URZ, UPT, UP0 ;  /* 0x0000003f0500728c */ /* 0x000fc6000bf05300 */
[----:B------:R-:W-:Y:S01]  /*1520*/  ULDC UR5, c[0x0][0x2e0] ;  /* 0x0000b80000057ab9 */ /* 0x000fe20000000800 */
[----:B------:R-:W-:-:S04]  /*1530*/  USEL UR4, UR4, 0x1, UP0 ;  /* 0x0000000104047887 */ /* 0x000fc80008000000 */
[----:B------:R-:W-:-:S03]  /*1540*/  UIMAD UR4, UR4, UR5, URZ ;  /* 0x00000005040472a4 */ /* 0x000fc6000f8e023f */
[----:B------:R-:W-:Y:S02]  /*1550*/  ULDC UR5, c[0x0][0x338] ;  /* 0x0000ce0000057ab9 */ /* 0x000fe40000000800 */
[----:B-1----:R-:W-:Y:S02]  /*1560*/  IMAD.U32 R2, RZ, RZ, UR5 ;  /* 0x00000005ff027e24 */ /* 0x002fe4000f8e00ff */
[----:B------:R-:W-:Y:S02]  /*1570*/  IMAD.U32 R26, RZ, RZ, UR4 ;  /* 0x00000004ff1a7e24 */ /* 0x000fe4000f8e00ff */
[----:B------:R-:W-:Y:S01]  /*1580*/  IMAD.MOV.U32 R25, RZ, RZ, R236 ;  /* 0x000000ffff197224 */ /* 0x000fe200078e00ec */
[----:B0-----:R-:W-:Y:S06]  /*1590*/  @P2 BRA `(.L_x_3185) ;  /* 0x0000000000242947 */ /* 0x001fec0003800000 */
        /* <DEDUP_REMOVED lines=8> */
[----:B--2---:R-:W-:-:S07]  /*1620*/  IADD3 R150, -R150, R3, RZ ;  /* 0x0000000396967210 */ /* 0x004fce0007ffe1ff */
.L_x_3185:
[----:B------:R-:W-:Y:S01]  /*1630*/  ULDC.64 UR4, c[0x0][0xa20] ;  /* 0x0002880000047ab9 */ /* 0x000fe20000000a00 */
[----:B------:R0:W-:Y:S01]  /*1640*/  STL [R1+0x18], R125 ;  /* 0x0000187d01007387 */ /* 0x0001e20000100800 */
[----:B------:R-:W-:Y:S01]  /*1650*/  ISETP.NE.U32.AND P1, PT, RZ, UR4, PT ;  /* 0x00000004ff007c0c */ /* 0x000fe2000bf25070 */
[----:B------:R-:W-:-:S03]  /*1660*/  IMAD.MOV.U32 R237, RZ, RZ, R126 ;  /* 0x000000ffffed7224 */ /* 0x000fc600078e007e */
[----:B------:R-:W-:-:S13]  /*1670*/  ISETP.NE.AND.EX P1, PT, RZ, UR5, PT, P1 ;  /* 0x00000005ff007c0c */ /* 0x000fda000bf25310 */
[----:B0-----:R-:W-:Y:S05]  /*1680*/  @!P1 BRA `(.L_x_3186) ;  /* 0x0000000000109947 */ /* 0x001fea0003800000 */
[----:B------:R-:W-:-:S04]  /*1690*/  IADD3 R4, P0, R29, UR4, RZ ;  /* 0x000000041d047c10 */ /* 0x000fc8000ff1e0ff */
[----:B------:R-:W-:-:S05]  /*16a0*/  IADD3.X R5, R28, UR5, RZ, P0, !PT ;  /* 0x000000051c057c10 */ /* 0x000fca00087fe4ff */
[----:B------:R0:W5:Y:S01]  /*16b0*/  LDG.E R26, desc[UR54][R4.64] ;  /* 0x00000036041a7981 */ /* 0x000162000c1e1900 */
[----:B------:R-:W-:Y:S05]  /*16c0*/  BRA `(.L_x_3187) ;  /* 0x0000000000107947 */ /* 0x000fea0003800000 */
.L_x_3186:
[----:B------:R-:W-:Y:S05]  /*16d0*/  @!P0 BRA `(.L_x_3187) ;  /* 0x00000000000c8947 */ /* 0x000fea0003800000 */
[----:B------:R-:W2:Y:S04]  /*16e0*/  LDG.E R3, desc[UR54][R6.64] ;  /* 0x0000003606037981 */ /* 0x000ea8000c1e1900 */
[----:B------:R-:W2:Y:S02]  /*16f0*/  LDG.E R26, desc[UR54][R6.64+0x4] ;  /* 0x00000436061a7981 */ /* 0x000ea4000c1e1900 */
[----:B--2---:R-:W-:-:S07]  /*1700*/  IMAD.IADD R26, R26, 0x1, -R3 ;  /* 0x000000011a1a7824 */ /* 0x004fce00078e0a03 */
.L_x_3187:
        /* <DEDUP_REMOVED lines=8> */
[----:B------:R0:W2:Y:S01]  /*1790*/  @P0 LDG.E R3, desc[UR54][R4.64+0x4] ;  /* 0x0000043604030981 */ /* 0x0000a2000c1e1900 */
[----:B------:R-:W-:Y:S01]  /*17a0*/  ISETP.NE.U32.AND P1, PT, RZ, UR4, PT ;  /* 0x00000004ff007c0c */ /* 0x000fe2000bf25070 */
[----:B------:R-:W-:-:S03]  /*17b0*/  IMAD.MOV.U32 R123, RZ, RZ, R26 ;  /* 0x000000ffff7b7224 */ /* 0x000fc600078e001a */
[----:B------:R-:W-:Y:S01]  /*17c0*/  ISETP.NE.AND.EX P1, PT, RZ, UR5, PT, P1 ;  /* 0x00000005ff007c0c */ /* 0x000fe2000bf25310 */
[----:B0-----:R-:W-:-:S05]  /*17d0*/  IMAD.MOV R4, RZ, RZ, -R9 ;  /* 0x000000ffff047224 */ /* 0x001fca00078e0a09 */
[----:B------:R-:W-:-:S07]  /*17e0*/  VIMNMX R4, RZ, R4, !PT ;  /* 0x00000004ff047248 */ /* 0x000fce0007fe0100 */
[----:B------:R-:W-:-:S04]  /*17f0*/  @P1 IADD3 R6, P2, R29, UR4, RZ ;  /* 0x000000041d061c10 */ /* 0x000fc8000ff5e0ff */
[----:B------:R-:W-:-:S05]  /*1800*/  @P1 IADD3.X R7, R28, UR5, RZ, P2, !PT ;  /* 0x000000051c071c10 */ /* 0x000fca00097fe4ff */
[----:B------:R0:W5:Y:S01]  /*1810*/  @P1 LDG.E R123, desc[UR54][R6.64] ;  /* 0x00000036067b1981 */ /* 0x000162000c1e1900 */
[----:B--2---:R-:W-:-:S04]  /*1820*/  @P0 IMAD.IADD R2, R3, 0x1, -R0 ;  /* 0x0000000103020824 */ /* 0x004fc800078e0a00 */
[----:B------:R-:W-:-:S05]  /*1830*/  IMAD.IADD R149, R9, 0x1, R2 ;  /* 0x0000000109957824 */ /* 0x000fca00078e0202 */
[----:B------:R-:W-:-:S05]  /*1840*/  IADD3 R0, R149, 0x9f, RZ ;  /* 0x0000009f95007810 */ /* 0x000fca0007ffe0ff */
[----:B------:R-:W-:-:S05]  /*1850*/  IMAD.HI R0, R0, 0x66666667, RZ ;  /* 0x6666666700007827 */ /* 0x000fca00078e02ff */
[----:B------:R-:W-:-:S04]  /*1860*/  SHF.R.U32.HI R157, RZ, 0x1f, R0 ;  /* 0x0000001fff9d7819 */ /* 0x000fc80000011600 */
[----:B------:R-:W-:-:S05]  /*1870*/  LEA.HI.SX32 R157, R0, R157, 0x1a ;  /* 0x0000009d009d7211 */ /* 0x000fca00078fd2ff */
[----:B------:R-:W-:-:S05]  /*1880*/  IMAD R3, R157, 0xa0, -R9 ;  /* 0x000000a09d037824 */ /* 0x000fca00078e0a09 */
[----:B------:R-:W-:-:S04]  /*1890*/  VIMNMX R3, R3, R2, PT ;  /* 0x0000000203037248 */ /* 0x000fc80003fe0100 */
[----:B------:R-:W-:Y:S01]  /*18a0*/  ISETP.GT.AND P0, PT, R3, R4, PT ;  /* 0x000000040300720c */ /* 0x000fe20003f04270 */
[----:B------:R-:W-:-:S05]  /*18b0*/  IMAD.WIDE.U32 R4, R4, -0x33333333, RZ ;  /* 0xcccccccd04047825 */ /* 0x000fca00078e00ff */
[----:B------:R-:W-:-:S05]  /*18c0*/  SHF.R.U32.HI R122, RZ, 0x7, R5 ;  /* 0x00000007ff7a7819 */ /* 0x000fca0000011605 */
[----:B------:R-:W-:Y:S02]  /*18d0*/  IMAD.MOV.U32 R24, RZ, RZ, R122 ;  /* 0x000000ffff187224 */ /* 0x000fe400078e007a */
[----:B------:R-:W-:-:S04]  /*18e0*/  @P0 VIADD R0, R3, 0x9f ;  /* 0x0000009f03000836 */ /* 0x000fc80000000000 */
[----:B------:R-:W-:-:S05]  /*18f0*/  @P0 IMAD.HI R0, R0, 0x66666667, RZ ;  /* 0x6666666700000827 */ /* 0x000fca00078e02ff */
[----:B------:R-:W-:-:S04]  /*1900*/  @P0 SHF.R.U32.HI R3, RZ, 0x1f, R0 ;  /* 0x0000001fff030819 */ /* 0x000fc80000011600 */
[----:B------:R-:W-:Y:S02]  /*1910*/  @P0 LEA.HI.SX32 R24, R0, R3, 0x1a ;  /* 0x0000000300180211 */ /* 0x000fe400078fd2ff */
[----:B------:R-:W-:Y:S02]  /*1920*/  PLOP3.LUT P0, PT, PT, PT, PT, 0x80, 0x0 ;  /* 0x000000000000781c */ /* 0x000fe40003f0f070 */
[----:B------:R-:W-:-:S13]  /*1930*/  ISETP.GT.AND P1, PT, R24, R122, PT ;  /* 0x0000007a1800720c */ /* 0x000fda0003f24270 */
[----:B0-----:R-:W-:Y:S05]  /*1940*/  @!P1 BRA `(.L_x_3188) ;  /* 0x000000e400b49947 */ /* 0x001fea0003800000 */
        /* <DEDUP_REMOVED lines=20> */
.L_x_3190:
[----:B------:R-:W-:Y:S05]  /*1a90*/  BSYNC B6 ;  /* 0x0000000000067941 */ /* 0x000fea0003800000 */
.L_x_3189:
        /* <DEDUP_REMOVED lines=12> */
[----:B------:R-:W-:Y:S01]  /*1b60*/  MOV R8, 0x70 ;  /* 0x0000007000087802 */ /* 0x000fe20000000f00 */
[----:B------:R-:W-:Y:S02]  /*1b70*/  IMAD.U32 R6, RZ, RZ, UR4 ;  /* 0x00000004ff067e24 */ /* 0x000fe4000f8e00ff */
[----:B------:R-:W-:-:S02]  /*1b80*/  IMAD.U32 R7, RZ, RZ, UR5 ;  /* 0x00000005ff077e24 */ /* 0x000fc4000f8e00ff */
[----:B------:R-:W-:Y:S02]  /*1b90*/  IMAD.U32 R11, RZ, RZ, UR7 ;  /* 0x00000007ff0b7e24 */ /* 0x000fe4000f8e00ff */
[----:B------:R-:W-:Y:S02]  /*1ba0*/  IMAD.MOV.U32 R12, RZ, RZ, 0x1 ;  /* 0x00000001ff0c7424 */ /* 0x000fe400078e00ff */
[----:B0-----:R-:W-:-:S07]  /*1bb0*/  IMAD.MOV.U32 R13, RZ, RZ, RZ ;  /* 0x000000ffff0d7224 */ /* 0x001fce00078e00ff */
[----:B------:R-:W-:-:S07]  /*1bc0*/  LEPC R20, `(.L_x_3192) ;  /* 0x000000001014794e */ /* 0x000fce0000000000 */
[----:B-1---5:R-:W-:Y:S05]  /*1bd0*/  CALL.ABS.NOINC R14 ;  /* 0x000000000e007343 */ /* 0x022fea0003c00000 */
.L_x_3192:
[----:B------:R-:W-:Y:S05]  /*1be0*/  BSYNC B6 ;  /* 0x0000000000067941 */ /* 0x000fea0003800000 */
.L_x_3191:
[----:B------:R-:W-:Y:S01]  /*1bf0*/  ULDC.64 UR4, c[0x0][0x9f8] ;  /* 0x00027e0000047ab9 */ /* 0x000fe20000000a00 */
[----:B------:R-:W0:Y:S01]  /*1c00*/  LDC R0, c[0x0][0x428] ;  /* 0x00010a00ff007b82 */ /* 0x000e220000000800 */
[----:B------:R-:W-:-:S07]  /*1c10*/  ISETP.NE.U32.AND P0, PT, RZ, UR4, PT ;  /* 0x00000004ff007c0c */ /* 0x000fce000bf05070 */
[----:B------:R-:W1:Y:S01]  /*1c20*/  LDC.64 R116, c[0x0][0x2f0] ;  /* 0x0000bc00ff747b82 */ /* 0x000e620000000a00 */
[----:B------:R-:W-:Y:S01]  /*1c30*/  ISETP.NE.AND.EX P0, PT, RZ, UR5, PT, P0 ;  /* 0x00000005ff007c0c */ /* 0x000fe2000bf05300 */
[----:B------:R-:W2:Y:S01]  /*1c40*/  S2R R20, SR_TID.X ;  /* 0x0000000000147919 */ /* 0x000ea20000002100 */
[----:B------:R-:W-:Y:S01]  /*1c50*/  IMAD.IADD R103, R27, 0x1, R26 ;  /* 0x000000011b677824 */ /* 0x000fe200078e021a */
[----:B------:R-:W-:Y:S01]  /*1c60*/  ULDC.64 UR6, c[0x0][0xa08] ;  /* 0x0002820000067ab9 */ /* 0x000fe20000000a00 */
[----:B------:R-:W-:-:S03]  /*1c70*/  SHF.R.S32.HI R23, RZ, 0x1f, R22 ;  /* 0x0000001fff177819 */ /* 0x000fc60000011416 */
[----:B------:R-:W3:Y:S06]  /*1c80*/  LDC.64 R110, c[0x0][0x3d8] ;  /* 0x0000f600ff6e7b82 */ /* 0x000eec0000000a00 */
[----:B------:R-:W-:Y:S02]  /*1c90*/  @P0 IADD3 R4, P1, R29, UR4, RZ ;  /* 0x000000041d040c10 */ /* 0x000fe4000ff3e0ff */
[----:B------:R-:W-:Y:S01]  /*1ca0*/  SHF.R.S32.HI R146, RZ, 0x1f, R220 ;  /* 0x0000001fff927819 */ /* 0x000fe200000114dc */
[----:B------:R-:W4:Y:S01]  /*1cb0*/  LDC.64 R104, c[0x0][0x3e8] ;  /* 0x0000fa00ff687b82 */ /* 0x000f220000000a00 */
[----:B------:R-:W-:Y:S01]  /*1cc0*/  @P0 IADD3.X R5, R28, UR5, RZ, P1, !PT ;  /* 0x000000051c050c10 */ /* 0x000fe20008ffe4ff */
[----:B------:R-:W-:Y:S01]  /*1cd0*/  ULDC.64 UR4, c[0x0][0x2f8] ;  /* 0x0000be0000047ab9 */ /* 0x000fe20000000a00 */
[----:B------:R-:W3:Y:S04]  /*1ce0*/  LDL.LU R28, [R1+0x10] ;  /* 0x00001000011c7983 */ /* 0x000ee80000300800 */
[----:B------:R2:W3:Y:S01]  /*1cf0*/  @P0 LDG.E R25, desc[UR54][R4.64] ;  /* 0x0000003604190981 */ /* 0x0004e2000c1e1900 */
[----:B0-----:R-:W-:Y:S01]  /*1d00*/  ISETP.NE.AND P0, PT, R0, 0x1, PT ;  /* 0x000000010000780c */ /* 0x001fe20003f05270 */
[----:B------:R-:W0:Y:S01]  /*1d10*/  LDC R101, c[0x0][0x3d4] ;  /* 0x0000f500ff657b82 */ /* 0x000e220000000800 */
[----:B------:R-:W-:-:S05]  /*1d20*/  SHF.R.S32.HI R37, RZ, 0x1f, R103 ;  /* 0x0000001fff257819 */ /* 0x000fca0000011467 */
[-C--:B-1----:R-:W-:Y:S02]  /*1d30*/  IMAD R6, R37, R116.reuse, RZ ;  /* 0x0000007425067224 */ /* 0x082fe400078e02ff */
[----:B--2---:R-:W-:Y:S01]  /*1d40*/  IMAD.WIDE.U32 R4, R103, R116, RZ ;  /* 0x0000007467047225 */ /* 0x004fe200078e00ff */
[----:B------:R-:W-:-:S03]  /*1d50*/  SHF.R.U32.HI R20, RZ, 0x7, R20 ;  /* 0x00000007ff147819 */ /* 0x000fc60000011614 */
[----:B------:R-:W1:Y:S08]  /*1d60*/  @P0 LDC R3, c[0x0][0x42c] ;  /* 0x00010b00ff030b82 */ /* 0x000e700000000800 */
[----:B------:R-:W2:Y:S01]  /*1d70*/  @P0 LDC R7, c[0x0][0x430] ;  /* 0x00010c00ff070b82 */ /* 0x000ea20000000800 */
[----:B-1----:R-:W-:-:S04]  /*1d80*/  @P0 IMAD.HI.U32 R0, R126, R3, RZ ;  /* 0x000000037e000227 */ /* 0x002fc800078e00ff */
[----:B------:R-:W-:Y:S01]  /*1d90*/  IMAD.MOV.U32 R3, RZ, RZ, R126 ;  /* 0x000000ffff037224 */ /* 0x000fe200078e007e */
[----:B--2---:R-:W-:Y:S01]  /*1da0*/  @P0 SHF.R.U32.HI R3, RZ, R7, R0 ;  /* 0x00000007ff030219 */ /* 0x004fe20000011600 */
[----:B------:R-:W-:Y:S01]  /*1db0*/  IMAD R7, R103, R117, R6 ;  /* 0x0000007567077224 */ /* 0x000fe200078e0206 */
[----:B------:R-:W-:Y:S02]  /*1dc0*/  ISETP.NE.U32.AND P0, PT, RZ, UR6, PT ;  /* 0x00000006ff007c0c */ /* 0x000fe4000bf05070 */
[----:B------:R-:W-:Y:S01]  /*1dd0*/  SHF.R.S32.HI R6, RZ, 0x1f, R3 ;  /* 0x0000001fff067819 */ /* 0x000fe20000011403 */
[----:B------:R-:W-:Y:S01]  /*1de0*/  IMAD.IADD R5, R5, 0x1, R7 ;  /* 0x0000000105057824 */ /* 0x000fe200078e0207 */
[----:B------:R-:W-:-:S03]  /*1df0*/  ISETP.NE.AND.EX P0, PT, RZ, UR7, PT, P0 ;  /* 0x00000007ff007c0c */ /* 0x000fc6000bf05300 */
[----:B------:R-:W-:Y:S01]  /*1e00*/  IMAD R0, R6, UR4, RZ ;  /* 0x0000000406007c24 */ /* 0x000fe2000f8e02ff */
[----:B------:R-:W-:Y:S01]  /*1e10*/  ISETP.NE.AND P6, PT, R20, 0x1, PT ;  /* 0x000000011400780c */ /* 0x000fe20003fc5270 */
[----:B------:R-:W-:-:S04]  /*1e20*/  IMAD.WIDE.U32 R4, R3, UR4, R4 ;  /* 0x0000000403047c25 */ /* 0x000fc8000f8e0004 */
[----:B------:R-:W-:Y:S01]  /*1e30*/  IMAD R7, R3, UR5, R0 ;  /* 0x0000000503077c24 */ /* 0x000fe2000f8e0200 */
[----:B------:R-:W-:-:S03]  /*1e40*/  ULDC.64 UR4, c[0x0][0x300] ;  /* 0x0000c00000047ab9 */ /* 0x000fc60000000a00 */
[----:B------:R-:W-:Y:S01]  /*1e50*/  IMAD.IADD R5, R5, 0x1, R7 ;  /* 0x0000000105057824 */ /* 0x000fe200078e0207 */
[----:B------:R-:W-:Y:S01]  /*1e60*/  SHF.R.S32.HI R17, RZ, 0x1f, R16 ;  /* 0x0000001fff117819 */ /* 0x000fe20000011410 */
[----:B----4-:R-:W-:Y:S01]  /*1e70*/  IMAD.WIDE.U32 R106, R220, R104, R22 ;  /* 0x00000068dc6a7225 */ /* 0x010fe200078e0016 */
[----:B0-----:R-:W-:-:S03]  /*1e80*/  ISETP.GE.AND P3, PT, R222, R101, PT ;  /* 0x00000065de00720c */ /* 0x001fc60003f66270 */
[----:B------:R-:W-:-:S04]  /*1e90*/  IMAD.WIDE.U32 R108, R220, R104, R16 ;  /* 0x00000068dc6c7225 */ /* 0x000fc800078e0010 */
[----:B---3--:R-:W-:-:S04]  /*1ea0*/  IMAD.WIDE.U32 R112, R220, R110, R22 ;  /* 0x0000006edc707225 */ /* 0x008fc800078e0016 */
[----:B------:R-:W-:Y:S01]  /*1eb0*/  IMAD.WIDE.U32 R114, R220, R110, R16 ;  /* 0x0000006edc727225 */ /* 0x000fe200078e0010 */
[----:B------:R-:W-:-:S03]  /*1ec0*/  SHF.L.U64.HI R131, R116, 0x7, R117 ;  /* 0x0000000774837819 */ /* 0x000fc60000010275 */
[----:B------:R-:W-:Y:S02]  /*1ed0*/  IMAD.SHL.U32 R132, R116, 0x80, RZ ;  /* 0x0000008074847824 */ /* 0x000fe400078e00ff */
[----:B------:R-:W-:Y:S02]  /*1ee0*/  VIADD R26, R220, 0x80 ;  /* 0x00000080dc1a7836 */ /* 0x000fe40000000000 */
[----:B------:R-:W-:Y:S02]  /*1ef0*/  IMAD R15, R105, 0xa0, RZ ;  /* 0x000000a0690f7824 */ /* 0x000fe400078e02ff */
[----:B------:R-:W-:Y:S01]  /*1f00*/  IMAD R127, R111, 0xa0, RZ ;  /* 0x000000a06f7f7824 */ /* 0x000fe200078e02ff */
[----:B------:R-:W-:Y:S01]  /*1f10*/  SHF.R.S32.HI R147, RZ, 0x1f, R26 ;  /* 0x0000001fff937819 */ /* 0x000fe2000001141a */
[----:B------:R-:W-:Y:S01]  /*1f20*/  VIADD R151, R20, 0x8 ;  /* 0x0000000814977836 */ /* 0x000fe20000000000 */
[----:B------:R-:W-:Y:S02]  /*1f30*/  SHF.R.S32.HI R0, RZ, 0x1f, R25 ;  /* 0x0000001fff007819 */ /* 0x000fe40000011419 */
[----:B------:R-:W-:-:S02]  /*1f40*/  SEL R13, R25, RZ, !P0 ;  /* 0x000000ff190d7207 */ /* 0x000fc40004000000 */
[----:B------:R-:W-:-:S05]  /*1f50*/  SEL R10, R0, RZ, !P0 ;  /* 0x000000ff000a7207 */ /* 0x000fca0004000000 */
[----:B------:R-:W-:Y:S02]  /*1f60*/  IMAD R0, R10, UR4, RZ ;  /* 0x000000040a007c24 */ /* 0x000fe4000f8e02ff */
[----:B------:R-:W-:-:S04]  /*1f70*/  IMAD.WIDE.U32 R120, R13, UR4, R4 ;  /* 0x000000040d787c25 */ /* 0x000fc8000f8e0004 */
[----:B------:R-:W-:Y:S01]  /*1f80*/  IMAD R9, R13, UR5, R0 ;  /* 0x000000050d097c24 */ /* 0x000fe2000f8e0200 */
[----:B------:R-:W-:Y:S05]  /*1f90*/  @!P6 WARPSYNC.ALL ;  /* 0x000000000000e948 */ /* 0x000fea0003800000 */
[----:B------:R-:W-:Y:S01]  /*1fa0*/  ULDC.64 UR4, c[0x0][0x320] ;  /* 0x0000c80000047ab9 */ /* 0x000fe20000000a00 */
[----:B------:R-:W-:Y:S01]  /*1fb0*/  IMAD R0, R146, R116, RZ ;  /* 0x0000007492007224 */ /* 0x000fe200078e02ff */
[----:B------:R-:W-:Y:S01]  /*1fc0*/  ULDC.64 UR6, c[0x0][0x328] ;  /* 0x0000ca0000067ab9 */ /* 0x000fe20000000a00 */
[----:B------:R-:W-:Y:S02]  /*1fd0*/  IMAD R4, R6, UR4, RZ ;  /* 0x0000000406047c24 */ /* 0x000fe4000f8e02ff */
[----:B------:R-:W-:Y:S01]  /*1fe0*/  IMAD.WIDE.U32 R6, R3, UR4, R22 ;  /* 0x0000000403067c25 */ /* 0x000fe2000f8e0016 */
[----:B------:R-:W-:-:S03]  /*1ff0*/  ULDC UR4, c[0x0][0x2e4] ;  /* 0x0000b90000047ab9 */ /* 0x000fc60000000800 */
[----:B------:R-:W-:Y:S02]  /*2000*/  IMAD R119, R3, UR5, R4 ;  /* 0x0000000503777c24 */ /* 0x000fe4000f8e0204 */
[----:B------:R-:W-:Y:S01]  /*2010*/  IMAD.WIDE.U32 R4, R220, R116, R22 ;  /* 0x00000074dc047225 */ /* 0x000fe200078e0016 */
[----:B------:R-:W-:Y:S01]  /*2020*/  @!P6 BAR.SYNC.DEFER_BLOCKING 0x9, 0x100 ;  /* 0x024400000000eb1d */ /* 0x000fe20000010000 */
[----:B------:R-:W-:Y:S02]  /*2030*/  ISETP.GE.AND P1, PT, R221, UR4, PT ;  /* 0x00000004dd007c0c */ /* 0x000fe4000bf26270 */
[----:B------:R-:W-:Y:S01]  /*2040*/  IADD3 R3, P2, R120, R4, RZ ;  /* 0x0000000478037210 */ /* 0x000fe20007f5e0ff */
[----:B------:R-:W-:Y:S01]  /*2050*/  IMAD R11, R220, R117, R0 ;  /* 0x00000075dc0b7224 */ /* 0x000fe200078e0200 */
[----:B------:R-:W-:Y:S02]  /*2060*/  SEL R4, RZ, 0xffffffff, P1 ;  /* 0xffffffffff047807 */ /* 0x000fe40000800000 */
[----:B------:R-:W-:-:S02]  /*2070*/  IADD3 R0, R121, R9, RZ ;  /* 0x0000000979007210 */ /* 0x000fc40007ffe0ff */
[----:B------:R-:W-:Y:S01]  /*2080*/  ISETP.GE.AND P0, PT, R22, UR4, PT ;  /* 0x0000000416007c0c */ /* 0x000fe2000bf06270 */
[----:B------:R-:W-:Y:S02]  /*2090*/  IMAD.IADD R119, R7, 0x1, R119 ;  /* 0x0000000107777824 */ /* 0x000fe400078e0277 */
[----:B------:R-:W-:Y:S01]  /*20a0*/  IMAD.SHL.U32 R8, R4, 0x2, RZ ;  /* 0x0000000204087824 */ /* 0x000fe200078e00ff */
[----:B------:R-:W-:Y:S02]  /*20b0*/  SEL R7, RZ, 0x1, P0 ;  /* 0x00000001ff077807 */ /* 0x000fe40000000000 */
[----:B------:R-:W-:Y:S01]  /*20c0*/  IADD3.X R4, R0, R5, R11, P2, !PT ;  /* 0x0000000500047210 */ /* 0x000fe200017fe40b */
[----:B------:R-:W-:Y:S01]  /*20d0*/  VIADD R5, R22, 0x60 ;  /* 0x0000006016057836 */ /* 0x000fe20000000000 */
[----:B------:R-:W-:Y:S01]  /*20e0*/  LOP3.LUT R7, R8, 0x2, R7, 0xe2, !PT ;  /* 0x0000000208077812 */ /* 0x000fe200078ee207 */
[----:B------:R-:W-:Y:S01]  /*20f0*/  IMAD.MOV.U32 R118, RZ, RZ, R6 ;  /* 0x000000ffff767224 */ /* 0x000fe200078e0006 */
[----:B------:R-:W-:Y:S01]  /*2100*/  ISETP.GE.AND P0, PT, R222, UR4, PT ;  /* 0x00000004de007c0c */ /* 0x000fe2000bf06270 */
[----:B------:R-:W-:Y:S01]  /*2110*/  IMAD R8, R146, R110, RZ ;  /* 0x0000006e92087224 */ /* 0x000fe200078e02ff */
[----:B------:R-:W-:Y:S01]  /*2120*/  ISETP.GE.AND P1, PT, R5, UR4, PT ;  /* 0x0000000405007c0c */ /* 0x000fe2000bf26270 */
[----:B------:R-:W-:-:S02]  /*2130*/  VIADD R6, R22, 0x80 ;  /* 0x0000008016067836 */ /* 0x000fc40000000000 */
[----:B------:R-:W-:Y:S01]  /*2140*/  IMAD R11, R220, R111, R8 ;  /* 0x0000006fdc0b7224 */ /* 0x000fe200078e0208 */
[----:B------:R-:W-:Y:S02]  /*2150*/  SEL R8, RZ, 0x4, P0 ;  /* 0x00000004ff087807 */ /* 0x000fe40000000000 */
[----:B------:R-:W-:Y:S02]  /*2160*/  SEL R9, RZ, 0x8, P1 ;  /* 0x00000008ff097807 */ /* 0x000fe40000800000 */
[----:B------:R-:W-:Y:S02]  /*2170*/  ISETP.GE.AND P0, PT, R6, UR4, PT ;  /* 0x0000000406007c0c */ /* 0x000fe4000bf06270 */
[----:B------:R-:W-:Y:S02]  /*2180*/  LOP3.LUT R7, R9, R7, R8, 0xfe, !PT ;  /* 0x0000000709077212 */ /* 0x000fe400078efe08 */
[----:B------:R-:W-:Y:S01]  /*2190*/  SEL R8, RZ, 0x10, P0 ;  /* 0x00000010ff087807 */ /* 0x000fe20000000000 */
[----:B------:R-:W-:Y:S01]  /*21a0*/  IMAD R9, R10, UR6, RZ ;  /* 0x000000060a097c24 */ /* 0x000fe2000f8e02ff */
[----:B------:R-:W-:-:S02]  /*21b0*/  ISETP.GE.AND P0, PT, R22, R101, PT ;  /* 0x000000651600720c */ /* 0x000fc40003f06270 */
[----:B------:R-:W-:Y:S01]  /*21c0*/  LOP3.LUT R35, R7, R8, RZ, 0xfc, !PT ;  /* 0x0000000807237212 */ /* 0x000fe200078efcff */
[----:B------:R-:W-:Y:S01]  /*21d0*/  IMAD R7, R146, R104, RZ ;  /* 0x0000006892077224 */ /* 0x000fe200078e02ff */
[----:B------:R-:W-:Y:S01]  /*21e0*/  ISETP.GE.AND P1, PT, R221, R101, PT ;  /* 0x00000065dd00720c */ /* 0x000fe20003f26270 */
[----:B------:R-:W-:Y:S02]  /*21f0*/  IMAD R33, R13, UR7, R9 ;  /* 0x000000070d217c24 */ /* 0x000fe4000f8e0209 */
[----:B------:R-:W-:Y:S01]  /*2200*/  IMAD R9, R220, R105, R7 ;  /* 0x00000069dc097224 */ /* 0x000fe200078e0207 */
[C---:B------:R-:W-:Y:S02]  /*2210*/  SEL R7, R101.reuse, RZ, P0 ;  /* 0x000000ff65077207 */ /* 0x040fe40000000000 */
[----:B------:R-:W-:Y:S01]  /*2220*/  SEL R8, R101, RZ, P1 ;  /* 0x000000ff65087207 */ /* 0x000fe20000800000 */
[----:B------:R-:W-:Y:S02]  /*2230*/  IMAD.IADD R109, R109, 0x1, R9 ;  /* 0x000000016d6d7824 */ /* 0x000fe400078e0209 */
[----:B------:R-:W-:-:S02]  /*2240*/  IMAD.IADD R7, R22, 0x1, R7 ;  /* 0x0000000116077824 */ /* 0x000fc400078e0207 */
[----:B------:R-:W-:Y:S01]  /*2250*/  IMAD.IADD R107, R9, 0x1, R107 ;  /* 0x00000001096b7824 */ /* 0x000fe200078e026b */
[----:B------:R-:W-:Y:S01]  /*2260*/  IADD3 R113, R11, R113, RZ ;  /* 0x000000710b717210 */ /* 0x000fe20007ffe0ff */
[----:B------:R-:W-:Y:S01]  /*2270*/  IMAD.IADD R9, R221, 0x1, R8 ;  /* 0x00000001dd097824 */ /* 0x000fe200078e0208 */
[----:B------:R-:W-:Y:S01]  /*2280*/  SHF.R.S32.HI R8, RZ, 0x1f, R7 ;  /* 0x0000001fff087819 */ /* 0x000fe20000011407 */
[----:B------:R-:W-:Y:S01]  /*2290*/  IMAD.IADD R115, R115, 0x1, R11 ;  /* 0x0000000173737824 */ /* 0x000fe200078e020b */
[----:B------:R-:W-:Y:S01]  /*22a0*/  SEL R11, R101, RZ, P3 ;  /* 0x000000ff650b7207 */ /* 0x000fe20001800000 */
[----:B------:R-:W-:Y:S01]  /*22b0*/  IMAD.WIDE.U32 R118, R13, UR6, R118 ;  /* 0x000000060d767c25 */ /* 0x000fe2000f8e0076 */
[----:B------:R-:W-:Y:S02]  /*22c0*/  SHF.R.S32.HI R10, RZ, 0x1f, R9 ;  /* 0x0000001fff0a7819 */ /* 0x000fe40000011409 */
[-C--:B------:R-:W-:Y:S01]  /*22d0*/  LEA.HI R25, R8, R7.reuse, RZ, 0x4 ;  /* 0x0000000708197211 */ /* 0x080fe200078f20ff */
[----:B------:R-:W-:Y:S01]  /*22e0*/  IMAD.IADD R13, R222, 0x1, R11 ;  /* 0x00000001de0d7824 */ /* 0x000fe200078e020b */
[----:B------:R-:W-:-:S02]  /*22f0*/  LEA.HI R8, R8, R7, RZ, 0x6 ;  /* 0x0000000708087211 */ /* 0x000fc400078f30ff */
[CC--:B------:R-:W-:Y:S02]  /*2300*/  LEA.HI R27, R10.reuse, R9.reuse, RZ, 0x4 ;  /* 0x000000090a1b7211 */ /* 0x0c0fe400078f20ff */
[----:B------:R-:W-:Y:S02]  /*2310*/  LEA.HI R10, R10, R9, RZ, 0x6 ;  /* 0x000000090a0a7211 */ /* 0x000fe400078f30ff */
[----:B------:R-:W-:Y:S02]  /*2320*/  SHF.R.U32.HI R7, RZ, 0x3, R228 ;  /* 0x00000003ff077819 */ /* 0x000fe400000116e4 */
[----:B------:R-:W-:Y:S02]  /*2330*/  SHF.R.S32.HI R9, RZ, 0x6, R8 ;  /* 0x00000006ff097819 */ /* 0x000fe40000011408 */
[----:B------:R-:W-:Y:S02]  /*2340*/  LOP3.LUT R12, R228, 0x30, R25, 0xf8, !PT ;  /* 0x00000030e40c7812 */ /* 0x000fe400078ef819 */
[----:B------:R-:W-:-:S02]  /*2350*/  SHF.R.S32.HI R14, RZ, 0x1f, R13 ;  /* 0x0000001fff0e7819 */ /* 0x000fc4000001140d */
[----:B------:R-:W-:Y:S01]  /*2360*/  SHF.R.S32.HI R11, RZ, 0x6, R10 ;  /* 0x00000006ff0b7819 */ /* 0x000fe2000001140a */
[C---:B------:R-:W-:Y:S01]  /*2370*/  IMAD R137, R9.reuse, 0x2800, R229 ;  /* 0x0000280009897824 */ /* 0x040fe200078e02e5 */
[----:B------:R-:W-:Y:S02]  /*2380*/  LOP3.LUT R10, R224, 0x30, R27, 0xf8, !PT ;  /* 0x00000030e00a7812 */ /* 0x000fe400078ef81b */
[----:B------:R-:W-:Y:S02]  /*2390*/  LOP3.LUT R12, R12, R7, RZ, 0x3c, !PT ;  /* 0x000000070c0c7212 */ /* 0x000fe400078e3cff */
[CC--:B------:R-:W-:Y:S01]  /*23a0*/  LEA.HI R29, R14.reuse, R13.reuse, RZ, 0x4 ;  /* 0x0000000d0e1d7211 */ /* 0x0c0fe200078f20ff */
[----:B------:R-:W-:Y:S01]  /*23b0*/  IMAD R145, R9, 0x2800, R226 ;  /* 0x0000280009917824 */ /* 0x000fe200078e02e2 */
[----:B------:R-:W-:Y:S01]  /*23c0*/  LEA.HI R13, R14, R13, RZ, 0x6 ;  /* 0x0000000d0e0d7211 */ /* 0x000fe200078f30ff */
[----:B------:R-:W-:Y:S01]  /*23d0*/  IMAD.IADD R137, R137, 0x1, R12 ;  /* 0x0000000189897824 */ /* 0x000fe200078e020c */
[----:B------:R-:W-:-:S02]  /*23e0*/  LOP3.LUT R9, R10, R225, RZ, 0x3c, !PT ;  /* 0x000000e10a097212 */ /* 0x000fc400078e3cff */
[----:B------:R-:W-:Y:S02]  /*23f0*/  LOP3.LUT R28, R28, 0xfffffffe, RZ, 0xc0, !PT ;  /* 0xfffffffe1c1c7812 */ /* 0x000fe400078ec0ff */
[----:B------:R-:W-:Y:S02]  /*2400*/  LOP3.LUT R8, R224, 0x30, R25, 0xf8, !PT ;  /* 0x00000030e0087812 */ /* 0x000fe400078ef819 */
[C---:B------:R-:W-:Y:S02]  /*2410*/  LOP3.LUT R10, R228.reuse, 0x30, R27, 0xf8, !PT ;  /* 0x00000030e40a7812 */ /* 0x040fe400078ef81b */
[----:B------:R-:W-:Y:S02]  /*2420*/  SHF.R.S32.HI R13, RZ, 0x6, R13 ;  /* 0x00000006ff0d7819 */ /* 0x000fe4000001140d */
[----:B------:R-:W-:Y:S01]  /*2430*/  LOP3.LUT R12, R228, 0x30, R29, 0xf8, !PT ;  /* 0x00000030e40c7812 */ /* 0x000fe200078ef81d */
[C---:B------:R-:W-:Y:S01]  /*2440*/  IMAD R144, R11.reuse, 0x2800, R226 ;  /* 0x000028000b907824 */ /* 0x040fe200078e02e2 */
[----:B------:R-:W-:Y:S01]  /*2450*/  @P3 LOP3.LUT R28, R28, 0x1, RZ, 0xfc, !PT ;  /* 0x000000011c1c3812 */ /* 0x000fe200078efcff */
[----:B------:R-:W-:Y:S01]  /*2460*/  IMAD R134, R11, 0x2800, R229 ;  /* 0x000028000b867824 */ /* 0x000fe200078e02e5 */
[----:B------:R-:W-:-:S02]  /*2470*/  LOP3.LUT R8, R8, R225, RZ, 0x3c, !PT ;  /* 0x000000e108087212 */ /* 0x000fc400078e3cff */
[-C--:B------:R-:W-:Y:S01]  /*2480*/  LOP3.LUT R11, R10, R7.reuse, RZ, 0x3c, !PT ;  /* 0x000000070a0b7212 */ /* 0x080fe200078e3cff */
[----:B------:R-:W-:Y:S01]  /*2490*/  IMAD R133, R13, 0x2800, R229 ;  /* 0x000028000d857824 */ /* 0x000fe200078e02e5 */
[----:B------:R-:W-:Y:S02]  /*24a0*/  LOP3.LUT R12, R12, R7, RZ, 0x3c, !PT ;  /* 0x000000070c0c7212 */ /* 0x000fe400078e3cff */
[----:B------:R-:W-:Y:S01]  /*24b0*/  LOP3.LUT P3, RZ, R235, 0x2, RZ, 0xc0, !PT ;  /* 0x00000002ebff7812 */ /* 0x000fe2000786c0ff */
[----:B------:R-:W-:Y:S01]  /*24c0*/  IMAD.IADD R145, R145, 0x1, R8 ;  /* 0x0000000191917824 */ /* 0x000fe200078e0208 */
[----:B------:R-:W-:Y:S01]  /*24d0*/  LOP3.LUT R8, R224, 0x30, R29, 0xf8, !PT ;  /* 0x00000030e0087812 */ /* 0x000fe200078ef81d */
[----:B------:R-:W-:Y:S01]  /*24e0*/  IMAD.IADD R134, R134, 0x1, R11 ;  /* 0x0000000186867824 */ /* 0x000fe200078e020b */
[----:B-----5:R-:W-:Y:S01]  /*24f0*/  SHF.R.S32.HI R11, RZ, 0x1f, R123 ;  /* 0x0000001fff0b7819 */ /* 0x020fe2000001147b */
[----:B------:R-:W-:Y:S01]  /*2500*/  IMAD.IADD R133, R133, 0x1, R12 ;  /* 0x0000000185857824 */ /* 0x000fe200078e020c */
[----:B------:R-:W-:Y:S01]  /*2510*/  IADD3 R102, P2, R220, R103, RZ ;  /* 0x00000067dc667210 */ /* 0x000fe20007f5e0ff */
[----:B------:R-:W-:Y:S01]  /*2520*/  VIADD R12, R22, 0xa0 ;  /* 0x000000a0160c7836 */ /* 0x000fe20000000000 */
[----:B------:R-:W-:-:S02]  /*2530*/  IADD3 R144, R144, R9, RZ ;  /* 0x0000000990907210 */ /* 0x000fc40007ffe0ff */
[----:B------:R-:W-:Y:S01]  /*2540*/  LOP3.LUT R9, R8, R225, RZ, 0x3c, !PT ;  /* 0x000000e108097212 */ /* 0x000fe200078e3cff */
[----:B------:R-:W-:Y:S01]  /*2550*/  IMAD R8, R11, R110, RZ ;  /* 0x0000006e0b087224 */ /* 0x000fe200078e02ff */
[----:B------:R-:W-:Y:S01]  /*2560*/  LOP3.LUT R28, R28, 0xfffffffb, RZ, 0xc0, !PT ;  /* 0xfffffffb1c1c7812 */ /* 0x000fe200078ec0ff */
[----:B------:R-:W-:Y:S01]  /*2570*/  IMAD.X R103, R37, 0x1, R146, P2 ;  /* 0x0000000125677824 */ /* 0x000fe200010e0692 */
[----:B------:R-:W-:Y:S01]  /*2580*/  ISETP.GE.AND P2, PT, R12, UR4, PT ;  /* 0x000000040c007c0c */ /* 0x000fe2000bf46270 */
[----:B------:R-:W-:Y:S01]  /*2590*/  IMAD R136, R13, 0x2800, R226 ;  /* 0x000028000d887824 */ /* 0x000fe200078e02e2 */
[----:B------:R-:W-:Y:S01]  /*25a0*/  @P3 LOP3.LUT R28, R28, 0x4, RZ, 0xfc, !PT ;  /* 0x000000041c1c3812 */ /* 0x000fe200078efcff */
[----:B------:R-:W-:Y:S02]  /*25b0*/  IMAD R13, R117, 0xa0, RZ ;  /* 0x000000a0750d7824 */ /* 0x000fe400078e02ff */
[----:B------:R-:W-:Y:S02]  /*25c0*/  IMAD R10, R11, R104, RZ ;  /* 0x000000680b0a7224 */ /* 0x000fe400078e02ff */
[----:B------:R-:W-:Y:S01]  /*25d0*/  IMAD.WIDE.U32 R116, R116, 0xa0, RZ ;  /* 0x000000a074747825 */ /* 0x000fe200078e00ff */
[----:B------:R-:W-:-:S03]  /*25e0*/  SEL R32, RZ, 0x20, P2 ;  /* 0x00000020ff207807 */ /* 0x000fc60001000000 */
[C---:B------:R-:W-:Y:S02]  /*25f0*/  IMAD R21, R123.reuse, R111, R8 ;  /* 0x0000006f7b157224 */ /* 0x040fe400078e0208 */
[----:B------:R-:W-:Y:S01]  /*2600*/  IMAD.WIDE.U32 R114, R123, R110, R114 ;  /* 0x0000006e7b727225 */ /* 0x000fe200078e0072 */
[----:B------:R-:W-:-:S03]  /*2610*/  SHF.L.U32 R11, R104, 0x7, RZ ;  /* 0x00000007680b7819 */ /* 0x000fc600000006ff */
[C---:B------:R-:W-:Y:S01]  /*2620*/  IMAD.WIDE.U32 R112, R123.reuse, R110, R112 ;  /* 0x0000006e7b707225 */ /* 0x040fe200078e0070 */
[----:B------:R-:W-:Y:S01]  /*2630*/  SHF.L.U64.HI R8, R110, 0x7, R111 ;  /* 0x000000076e087819 */ /* 0x000fe2000001026f */
[----:B------:R0:W-:Y:S02]  /*2640*/  STL [R1+0x10], R28 ;  /* 0x0000101c01007387 */ /* 0x0001e40000100800 */
[C---:B------:R-:W-:Y:S01]  /*2650*/  IMAD R31, R123.reuse, R105, R10 ;  /* 0x000000697b1f7224 */ /* 0x040fe200078e020a */
[----:B------:R-:W-:Y:S01]  /*2660*/  SHF.L.U64.HI R10, R104, 0x7, R105 ;  /* 0x00000007680a7819 */ /* 0x000fe20000010269 */
[----:B------:R-:W-:Y:S02]  /*2670*/  IMAD.IADD R136, R136, 0x1, R9 ;  /* 0x0000000188887824 */ /* 0x000fe400078e0209 */
[----:B------:R-:W-:Y:S01]  /*2680*/  IMAD.WIDE.U32 R108, R123, R104, R108 ;  /* 0x000000687b6c7225 */ /* 0x000fe200078e006c */
[----:B------:R-:W-:-:S03]  /*2690*/  SHF.R.S32.HI R26, RZ, 0x4, R27 ;  /* 0x00000004ff1a7819 */ /* 0x000fc6000001141b */
[----:B------:R-:W-:Y:S01]  /*26a0*/  IMAD.WIDE.U32 R106, R123, R104, R106 ;  /* 0x000000687b6a7225 */ /* 0x000fe200078e006a */
[----:B0-----:R-:W-:-:S03]  /*26b0*/  SHF.R.S32.HI R28, RZ, 0x4, R29 ;  /* 0x00000004ff1c7819 */ /* 0x001fc6000001141d */
[----:B------:R-:W-:Y:S01]  /*26c0*/  IMAD.IADD R124, R117, 0x1, R13 ;  /* 0x00000001757c7824 */ /* 0x000fe200078e020d */
[----:B------:R-:W-:Y:S01]  /*26d0*/  LOP3.LUT R39, R35, R32, RZ, 0xfc, !PT ;  /* 0x0000002023277212 */ /* 0x000fe200078efcff */
[----:B------:R-:W-:Y:S02]  /*26e0*/  IMAD.SHL.U32 R9, R110, 0x80, RZ ;  /* 0x000000806e097824 */ /* 0x000fe400078e00ff */
[----:B------:R-:W-:Y:S01]  /*26f0*/  IMAD.WIDE.U32 R104, R104, 0xa0, RZ ;  /* 0x000000a068687825 */ /* 0x000fe200078e00ff */
[----:B------:R-:W-:-:S03]  /*2700*/  LOP3.LUT R27, R27, 0xfffffff0, RZ, 0xc0, !PT ;  /* 0xfffffff01b1b7812 */ /* 0x000fc600078ec0ff */
[----:B------:R-:W-:Y:S02]  /*2710*/  IMAD.IADD R13, R115, 0x1, R21 ;  /* 0x00000001730d7824 */ /* 0x000fe400078e0215 */
[----:B------:R-:W-:Y:S01]  /*2720*/  IMAD.IADD R14, R21, 0x1, R113 ;  /* 0x00000001150e7824 */ /* 0x000fe200078e0271 */
[----:B------:R-:W-:Y:S01]  /*2730*/  SHF.R.S32.HI R21, RZ, 0x4, R25 ;  /* 0x00000004ff157819 */ /* 0x000fe20000011419 */
[----:B------:R-:W-:Y:S01]  /*2740*/  IMAD.WIDE.U32 R110, R110, 0xa0, RZ ;  /* 0x000000a06e6e7825 */ /* 0x000fe200078e00ff */
[----:B------:R-:W-:Y:S02]  /*2750*/  LOP3.LUT R25, R25, 0xfffffff0, RZ, 0xc0, !PT ;  /* 0xfffffff019197812 */ /* 0x000fe400078ec0ff */
[----:B------:R-:W-:Y:S01]  /*2760*/  LOP3.LUT R29, R29, 0xfffffff0, RZ, 0xc0, !PT ;  /* 0xfffffff01d1d7812 */ /* 0x000fe200078ec0ff */
[----:B------:R-:W-:Y:S01]  /*2770*/  IMAD.IADD R130, R105, 0x1, R15 ;  /* 0x0000000169827824 */ /* 0x000fe200078e020f */
[----:B------:R-:W-:Y:S01]  /*2780*/  LOP3.LUT R34, R35, 0x1, RZ, 0xc0, !PT ;  /* 0x0000000123227812 */ /* 0x000fe200078ec0ff */
[----:B------:R-:W-:Y:S01]  /*2790*/  IMAD.IADD R15, R109, 0x1, R31 ;  /* 0x000000016d0f7824 */ /* 0x000fe200078e021f */
[----:B------:R-:W-:Y:S01]  /*27a0*/  LOP3.LUT R35, R39, 0x2, RZ, 0xc0, !PT ;  /* 0x0000000227237812 */ /* 0x000fe200078ec0ff */
[----:B------:R-:W-:Y:S01]  /*27b0*/  IMAD.IADD R20, R31, 0x1, R107 ;  /* 0x000000011f147824 */ /* 0x000fe200078e026b */
[----:B------:R-:W-:Y:S01]  /*27c0*/  LOP3.LUT R36, R39, 0x4, RZ, 0xc0, !PT ;  /* 0x0000000427247812 */ /* 0x000fe200078ec0ff */
[----:B------:R-:W-:Y:S01]  /*27d0*/  IMAD.SHL.U32 R101, R101, 0x2, RZ ;  /* 0x0000000265657824 */ /* 0x000fe200078e00ff */
[----:B------:R-:W-:Y:S01]  /*27e0*/  LOP3.LUT R37, R39, 0x8, RZ, 0xc0, !PT ;  /* 0x0000000827257812 */ /* 0x000fe200078ec0ff */
[----:B------:R-:W-:Y:S01]  /*27f0*/  IMAD.IADD R33, R119, 0x1, R33 ;  /* 0x0000000177217824 */ /* 0x000fe200078e0221 */
[----:B------:R-:W-:-:S02]  /*2800*/  LOP3.LUT R38, R39, 0x10, RZ, 0xc0, !PT ;  /* 0x0000001027267812 */ /* 0x000fc400078ec0ff */
[----:B------:R-:W-:Y:S02]  /*2810*/  IADD3 R127, R111, R127, RZ ;  /* 0x0000007f6f7f7210 */ /* 0x000fe40007ffe0ff */
[----:B------:R-:W-:Y:S02]  /*2820*/  SHF.R.S32.HI R30, RZ, 0x1f, R25 ;  /* 0x0000001fff1e7819 */ /* 0x000fe40000011419 */
[----:B------:R-:W-:Y:S02]  /*2830*/  SHF.R.S32.HI R31, RZ, 0x1f, R27 ;  /* 0x0000001fff1f7819 */ /* 0x000fe4000001141b */
[----:B------:R-:W-:Y:S02]  /*2840*/  SHF.R.S32.HI R32, RZ, 0x1f, R29 ;  /* 0x0000001fff207819 */ /* 0x000fe4000001141d */
[----:B------:R-:W-:-:S07]  /*2850*/  LOP3.LUT R39, R39, 0x20, RZ, 0xc0, !PT ;  /* 0x0000002027277812 */ /* 0x000fce00078ec0ff */
.L_x_3292:
[----:B------:R-:W2:Y:S01]  /*2860*/  LDL.LU R40, [R1+0x10] ;  /* 0x0000100001287983 */ /* 0x000ea20000300800 */
[----:B0-----:R-:W0:Y:S01]  /*2870*/  LDC.64 R128, c[0x0][0x2d8] ;  /* 0x0000b600ff807b82 */ /* 0x001e220000000a00 */
[----:B------:R-:W-:Y:S01]  /*2880*/  IADD3 R47, R24, -0x1, RZ ;  /* 0xffffffff182f7810 */ /* 0x000fe20007ffe0ff */
[----:B------:R-:W-:Y:S05]  /*2890*/  YIELD ;  /* 0x0000000000007946 */ /* 0x000fea0003800000 */
[----:B------:R-:W-:Y:S01]  /*28a0*/  SHF.R.S32.HI R42, RZ, 0x1f, R47 ;  /* 0x0000001fff2a7819 */ /* 0x000fe2000001142f */
[-C--:B------:R-:W-:Y:S01]  /*28b0*/  IMAD R41, R124, R47.reuse, RZ ;  /* 0x0000002f7c297224 */ /* 0x080fe200078e02ff */
[----:B------:R-:W1:Y:S01]  /*28c0*/  LDC R135, c[0x0][0x3d4] ;  /* 0x0000f500ff877b82 */ /* 0x000e620000000800 */
[----:B------:R-:W-:Y:S01]  /*28d0*/  IMAD.WIDE.U32 R140, R116, R47, RZ ;  /* 0x0000002f748c7225 */ /* 0x000fe200078e00ff */
[----:B------:R-:W-:Y:S01]  /*28e0*/  LOP3.LUT P4, RZ, R235, 0x2, RZ, 0xc0, !PT ;  /* 0x00000002ebff7812 */ /* 0x000fe2000788c0ff */
[----:B------:R-:W-:Y:S02]  /*28f0*/  BSSY B0, `(.L_x_3193) ;  /* 0x0000d04000007945 */ /* 0x000fe40003800000 */
[----:B------:R-:W-:Y:S01]  /*2900*/  IMAD R41, R42, R116, R41 ;  /* 0x000000742a297224 */ /* 0x000fe200078e0229 */
[----:B------:R-:W-:-:S03]  /*2910*/  IADD3 R49, P2, P3, R3, R140, R132 ;  /* 0x0000008c03317210 */ /* 0x000fc60007b5e084 */
[----:B------:R-:W-:Y:S02]  /*2920*/  IMAD.IADD R143, R141, 0x1, R41 ;  /* 0x000000018d8f7824 */ /* 0x000fe400078e0229 */
[----:B------:R-:W-:-:S03]  /*2930*/  IMAD R41, R19, 0x7800, R234 ;  /* 0x0000780013297824 */ /* 0x000fc600078e02ea */
[----:B------:R-:W-:Y:S01]  /*2940*/  IADD3.X R24, R4, R143, R131, P2, P3 ;  /* 0x0000008f04187210 */ /* 0x000fe200017e6483 */
[C---:B------:R-:W-:Y:S01]  /*2950*/  VIADD R43, R41.reuse, 0x20 ;  /* 0x00000020292b7836 */ /* 0x040fe20000000000 */
[----:B0-----:R-:W-:Y:S01]  /*2960*/  IADD3 R50, P2, P3, R140, R128, R3 ;  /* 0x000000808c327210 */ /* 0x001fe20007b5e003 */
[----:B------:R-:W-:-:S03]  /*2970*/  @P4 VIADD R43, R41, 0xffffffe0 ;  /* 0xffffffe0292b4836 */ /* 0x000fc60000000000 */
[----:B------:R-:W-:Y:S02]  /*2980*/  IADD3.X R51, R143, R129, R4, P2, P3 ;  /* 0x000000818f337210 */ /* 0x000fe400017e6404 */
[----:B------:R-:W-:Y:S02]  /*2990*/  IADD3 R48, P2, R49, R128, RZ ;  /* 0x0000008031307210 */ /* 0x000fe40007f5e0ff */
[----:B------:R-:W-:-:S03]  /*29a0*/  ISETP.GT.AND P3, PT, R47, R122, PT ;  /* 0x0000007a2f00720c */ /* 0x000fc60003f64270 */
[----:B------:R-:W-:Y:S01]  /*29b0*/  IMAD.X R49, R24, 0x1, R129, P2 ;  /* 0x0000000118317824 */ /* 0x000fe200010e0681 */
[----:B-1----:R-:W-:Y:S01]  /*29c0*/  ISETP.GE.AND P2, PT, R135, 0x1, PT ;  /* 0x000000018700780c */ /* 0x002fe20003f46270 */
[----:B------:R-:W-:Y:S01]  /*29d0*/  IMAD.MOV.U32 R24, RZ, RZ, R47 ;  /* 0x000000ffff187224 */ /* 0x000fe200078e002f */
[----:B--2---:R-:W-:-:S07]  /*29e0*/  LOP3.LUT R40, R40, 0xfffffffd, RZ, 0xc0, !PT ;  /* 0xfffffffd28287812 */ /* 0x004fce00078ec0ff */
[----:B------:R-:W-:-:S05]  /*29f0*/  @P3 LOP3.LUT R40, R40, 0x2, RZ, 0xfc, !PT ;  /* 0x0000000228283812 */ /* 0x000fca00078efcff */
[----:B------:R0:W-:Y:S02]  /*2a00*/  STL [R1+0x10], R40 ;  /* 0x0000102801007387 */ /* 0x0001e40000100800 */
[C---:B0-----:R-:W-:Y:S01]  /*2a10*/  IMAD.IADD R40, R18.reuse, 0x1, R41 ;  /* 0x0000000112287824 */ /* 0x041fe200078e0229 */
[----:B------:R-:W-:Y:S01]  /*2a20*/  IADD3 R41, R18, R43, RZ ;  /* 0x0000002b12297210 */ /* 0x000fe20007ffe0ff */
[----:B------:R-:W-:Y:S06]  /*2a30*/  @!P2 BRA `(.L_x_3194) ;  /* 0x000000c800e0a947 */ /* 0x000fec0003800000 */
        /* <DEDUP_REMOVED lines=39> */
[----:B------:R-:W-:Y:S06]  /*2cb0*/  @P3 BRA `(.L_x_3197) ;  /* 0x0000000000a43947 */ /* 0x000fec0003800000 */
        /* <DEDUP_REMOVED lines=8> */
[C---:B------:R-:W-:Y:S01]  /*2d40*/  ISETP.GE.AND P2, PT, R16.reuse, R135, PT ;  /* 0x000000871000720c */ /* 0x040fe20003f46270 */
[----:B------:R-:W-:Y:S01]  /*2d50*/  VIADD R76, R16, 0x10 ;  /* 0x00000010104c7836 */ /* 0x000fe20000000000 */
[----:B------:R-:W-:Y:S02]  /*2d60*/  CS2R R96, SRZ ;  /* 0x0000000000607805 */ /* 0x000fe4000001ff00 */
[----:B------:R-:W-:-:S09]  /*2d70*/  CS2R R98, SRZ ;  /* 0x0000000000627805 */ /* 0x000fd2000001ff00 */
[----:B------:R0:W5:Y:S04]  /*2d80*/  @!P2 LDG.E.64 R128, desc[UR54][R44.64] ;  /* 0x000000362c80a981 */ /* 0x000168000c1e1b00 */
[----:B------:R0:W5:Y:S01]  /*2d90*/  @!P2 LDG.E.64 R138, desc[UR54][R46.64] ;  /* 0x000000362e8aa981 */ /* 0x000162000c1e1b00 */
[----:B------:R-:W-:Y:S01]  /*2da0*/  ISETP.GE.AND P2, PT, R76, R135, PT ;  /* 0x000000874c00720c */ /* 0x000fe20003f46270 */
        /* <DEDUP_REMOVED lines=17> */
[----:B------:R-:W-:Y:S02]  /*2ec0*/  ISETP.GE.AND P2, PT, R76, R135, PT ;  /* 0x000000874c00720c */ /* 0x000fe40003f46270 */
[----:B------:R-:W-:Y:S02]  /*2ed0*/  IADD3 R140, R16, 0x50, RZ ;  /* 0x00000050108c7810 */ /* 0x000fe40007ffe0ff */
[----:B------:R-:W-:Y:S02]  /*2ee0*/  CS2R R76, SRZ ;  /* 0x00000000004c7805 */ /* 0x000fe4000001ff00 */
[----:B------:R-:W-:-:S07]  /*2ef0*/  CS2R R78, SRZ ;  /* 0x00000000004e7805 */ /* 0x000fce000001ff00 */
[----:B------:R0:W5:Y:S04]  /*2f00*/  @!P2 LDG.E.64 R80, desc[UR54][R44.64+0x40] ;  /* 0x000040362c50a981 */ /* 0x000168000c1e1b00 */
[----:B------:R0:W5:Y:S01]  /*2f10*/  @!P2 LDG.E.64 R82, desc[UR54][R46.64+0x40] ;  /* 0x000040362e52a981 */ /* 0x000162000c1e1b00 */
[----:B------:R-:W-:-:S13]  /*2f20*/  ISETP.GE.AND P2, PT, R140, R135, PT ;  /* 0x000000878c00720c */ /* 0x000fda0003f46270 */
[----:B------:R0:W5:Y:S04]  /*2f30*/  @!P2 LDG.E.64 R76, desc[UR54][R44.64+0x50] ;  /* 0x000050362c4ca981 */ /* 0x000168000c1e1b00 */
[----:B------:R0:W5:Y:S02]  /*2f40*/  @!P2 LDG.E.64 R78, desc[UR54][R46.64+0x50] ;  /* 0x000050362e4ea981 */ /* 0x000164000c1e1b00 */
.L_x_3197:
[----:B------:R-:W-:Y:S05]  /*2f50*/  BSYNC B1 ;  /* 0x0000000000017941 */ /* 0x000fea0003800000 */
.L_x_3196:
[----:B0-----:R-:W-:Y:S01]  /*2f60*/  VIADD R44, R220, 0x80 ;  /* 0x00000080dc2c7836 */ /* 0x001fe20000000000 */
[----:B------:R-:W-:Y:S01]  /*2f70*/  BSSY B1, `(.L_x_3198) ;  /* 0x0000032000017945 */ /* 0x000fe20003800000 */
[----:B-----5:R-:W-:Y:S02]  /*2f80*/  IMAD.MOV.U32 R152, RZ, RZ, R76 ;  /* 0x000000ffff987224 */ /* 0x020fe400078e004c */
[----:B------:R-:W-:Y:S01]  /*2f90*/  IMAD.MOV.U32 R155, RZ, RZ, R80 ;  /* 0x000000ffff9b7224 */ /* 0x000fe200078e0050 */
[----:B------:R-:W-:-:S13]  /*2fa0*/  ISETP.GE.AND P4, PT, R44, R42, PT ;  /* 0x0000002a2c00720c */ /* 0x000fda0003f86270 */
        /* <DEDUP_REMOVED lines=43> */
[----:B------:R-:W-:-:S13]  /*3260*/  ISETP.GE.AND P2, PT, R92, R135, PT ;  /* 0x000000875c00720c */ /* 0x000fda0003f46270 */
[----:B------:R0:W5:Y:S04]  /*3270*/  @!P2 LDG.E.64 R52, desc[UR54][R44.64+0x50] ;  /* 0x000050362c34a981 */ /* 0x000168000c1e1b00 */
[----:B------:R0:W5:Y:S02]  /*3280*/  @!P2 LDG.E.64 R54, desc[UR54][R46.64+0x50] ;  /* 0x000050362e36a981 */ /* 0x000164000c1e1b00 */
.L_x_3199:
[----:B------:R-:W-:Y:S05]  /*3290*/  BSYNC B1 ;  /* 0x0000000000017941 */ /* 0x000fea0003800000 */
.L_x_3198:
[----:B------:R-:W-:Y:S01]  /*32a0*/  UISETP.NE.AND UP0, UPT, UR53, 0x3, UPT ;  /* 0x000000033500788c */ /* 0x000fe2000bf05270 */
[----:B------:R-:W-:Y:S01]  /*32b0*/  IMAD.MOV.U32 R161, RZ, RZ, R84 ;  /* 0x000000ffffa17224 */ /* 0x000fe200078e0054 */
[----:B------:R-:W-:Y:S01]  /*32c0*/  MOV R160, R82 ;  /* 0x0000005200a07202 */ /* 0x000fe20000000f00 */
[----:B------:R-:W-:Y:S01]  /*32d0*/  IMAD.MOV.U32 R164, RZ, RZ, R88 ;  /* 0x000000ffffa47224 */ /* 0x000fe200078e0058 */
[----:B-----5:R-:W-:Y:S01]  /*32e0*/  MOV R140, R60 ;  /* 0x0000003c008c7202 */ /* 0x020fe20000000f00 */
[----:B------:R-:W-:Y:S01]  /*32f0*/  IMAD.MOV.U32 R165, RZ, RZ, R96 ;  /* 0x000000ffffa57224 */ /* 0x000fe200078e0060 */
[----:B------:R-:W-:Y:S01]  /*3300*/  PLOP3.LUT P2, PT, PT, PT, UP0, 0x80, 0x0 ;  /* 0x000000000000781c */ /* 0x000fe20003f4f008 */
[----:B------:R-:W-:Y:S01]  /*3310*/  IMAD.MOV.U32 R167, RZ, RZ, R128 ;  /* 0x000000ffffa77224 */ /* 0x000fe200078e0080 */
[----:B------:R-:W-:Y:S01]  /*3320*/  MOV R143, R66 ;  /* 0x00000042008f7202 */ /* 0x000fe20000000f00 */
[----:B------:R-:W-:Y:S02]  /*3330*/  IMAD.MOV.U32 R159, RZ, RZ, R78 ;  /* 0x000000ffff9f7224 */ /* 0x000fe400078e004e */
[----:B------:R-:W-:-:S02]  /*3340*/  IMAD.MOV.U32 R162, RZ, RZ, R86 ;  /* 0x000000ffffa27224 */ /* 0x000fc400078e0056 */
[----:B------:R-:W-:Y:S02]  /*3350*/  IMAD.MOV.U32 R163, RZ, RZ, R90 ;  /* 0x000000ffffa37224 */ /* 0x000fe400078e005a */
[----:B------:R-:W-:Y:S02]  /*3360*/  IMAD.MOV.U32 R166, RZ, RZ, R98 ;  /* 0x000000ffffa67224 */ /* 0x000fe400078e0062 */
[----:B------:R-:W-:Y:S02]  /*3370*/  IMAD.MOV.U32 R168, RZ, RZ, R138 ;  /* 0x000000ffffa87224 */ /* 0x000fe400078e008a */
[----:B------:R-:W-:Y:S02]  /*3380*/  IMAD.MOV.U32 R92, RZ, RZ, R52 ;  /* 0x000000ffff5c7224 */ /* 0x000fe400078e0034 */
        /* <DEDUP_REMOVED lines=8> */
[----:B------:R-:W-:Y:S01]  /*3410*/  IMAD.MOV.U32 R158, RZ, RZ, R74 ;  /* 0x000000ffff9e7224 */ /* 0x000fe200078e004a */
[----:B------:R-:W-:Y:S06]  /*3420*/  @!P2 BRA `(.L_x_3200) ;  /* 0x000000000004a947 */ /* 0x000fec0003800000 */
[----:B------:R-:W-:Y:S01]  /*3430*/  BPT.TRAP 0x1 ;  /* 0x000000040000795c */ /* 0x000fe20000300000 */
.L_x_3200:
[----:B------:R-:W-:Y:S01]  /*3440*/  IMAD R43, R19, 0x8, R18 ;  /* 0x00000008132b7824 */ /* 0x000fe200078e0212 */
[----:B------:R-:W-:Y:S01]  /*3450*/  SHF.L.U32 R100, R223, 0x1f, RZ ;  /* 0x0000001fdf647819 */ /* 0x000fe200000006ff */
[----:B------:R-:W-:Y:S03]  /*3460*/  BSSY B1, `(.L_x_3201) ;  /* 0x0000003000017945 */ /* 0x000fe60003800000 */
[----:B------:R-:W1:Y:S02]  /*3470*/  SYNCS.PHASECHK.TRANS64.TRYWAIT P5, [R43+URZ+0x33490], R100 ;  /* 0x033490642b0075a7 */ /* 0x000e6400080a017f */
[----:B-1----:R-:W-:Y:S05]  /*3480*/  @!P5 BRA `(.L_x_3202) ;  /* 0x000002600088d947 */ /* 0x002fea0003800000 */
.L_x_3511:
[----:B------:R-:W-:Y:S05]  /*3490*/  BSYNC B1 ;  /* 0x0000000000017941 */ /* 0x000fea0003800000 */
.L_x_3201:
[----:B------:R-:W-:Y:S04]  /*34a0*/  BSSY B1, `(.L_x_3203) ;  /* 0x00002c4000017945 */ /* 0x000fe80003800000 */
[----:B------:R-:W-:Y:S05]  /*34b0*/  @P3 BRA `(.L_x_3204) ;  /* 0x0000002c00083947 */ /* 0x000fea0003800000 */
[----:B------:R-:W-:Y:S01]  /*34c0*/  ISETP.NE.AND P3, PT, R34, RZ, PT ;  /* 0x000000ff2200720c */ /* 0x000fe20003f65270 */
[----:B------:R-:W-:-:S12]  /*34d0*/  BSSY B2, `(.L_x_3205) ;  /* 0x0000073000027945 */ /* 0x000fd80003800000 */
[----:B------:R-:W-:Y:S05]  /*34e0*/  @!P3 BRA `(.L_x_3206) ;  /* 0x0000000400c4b947 */ /* 0x000fea0003800000 */
[----:B0-----:R0:W2:Y:S01]  /*34f0*/  LDS.128 R44, [R40+0x24200] ;  /* 0x02420000282c7984 */ /* 0x0010a20000000c00 */
[----:B------:R-:W-:Y:S01]  /*3500*/  ISETP.GE.AND P3, PT, R16, R135, PT ;  /* 0x000000871000720c */ /* 0x000fe20003f66270 */
[----:B------:R-:W-:-:S12]  /*3510*/  BSSY B3, `(.L_x_3207) ;  /* 0x000006d000037945 */ /* 0x000fd80003800000 */
[----:B0-----:R-:W-:Y:S05]  /*3520*/  @P3 BRA `(.L_x_3208) ;  /* 0x0000000400ac3947 */ /* 0x001fea0003800000 */
        /* <DEDUP_REMOVED lines=10> */
[----:B------:R-:W-:Y:S01]  /*35d0*/  PRMT R170, R139, 0x654, R138 ;  /* 0x000006548baa7816 */ /* 0x000fe2000000008a */
[----:B------:R-:W-:Y:S01]  /*35e0*/  IMAD.SHL.U32 R139, R169, 0x100, RZ ;  /* 0x00000100a98b7824 */ /* 0x000fe200078e00ff */
[----:B------:R-:W-:Y:S01]  /*35f0*/  F2FP.F16.E4M3.UNPACK_B R169, R168.H1 ;  /* 0x000000a8ffa9723e */ /* 0x000fe200030006ff */
[----:B--2---:R-:W-:Y:S01]  /*3600*/  IMAD.MOV.U32 R138, RZ, RZ, R44 ;  /* 0x000000ffff8a7224 */ /* 0x004fe200078e002c */
[----:B------:R-:W-:-:S02]  /*3610*/  LOP3.LUT R129, R129, 0xff00, R128, 0xf8, !PT ;  /* 0x0000ff0081817812 */ /* 0x000fc400078ef880 */
[----:B------:R-:W-:Y:S01]  /*3620*/  LOP3.LUT R170, R170, 0xff00, R139, 0xf8, !PT ;  /* 0x0000ff00aaaa7812 */ /* 0x000fe200078ef88b */
[----:B------:R-:W-:Y:S01]  /*3630*/  IMAD.U32 R139, R171, 0x10000, RZ ;  /* 0x00010000ab8b7824 */ /* 0x000fe200078e00ff */
[----:B------:R-:W-:Y:S01]  /*3640*/  SHF.L.U32 R128, R173, 0x10, RZ ;  /* 0x00000010ad807819 */ /* 0x000fe200000006ff */
[--C-:B------:R-:W-:Y:S01]  /*3650*/  HADD2.F32 R173, -RZ, R169.reuse.H0_H0 ;  /* 0x200000a9ffad7230 */ /* 0x100fe20000004100 */
[----:B------:R-:W-:Y:S01]  /*3660*/  F2FP.F16.E4M3.UNPACK_B R44, R45 ;  /* 0x0000002dff2c723e */ /* 0x000fe200020006ff */
[----:B------:R-:W-:Y:S01]  /*3670*/  HADD2.F32 R174, -RZ, R169.H1_H1 ;  /* 0x300000a9ffae7230 */ /* 0x000fe20000004100 */
[----:B------:R-:W-:Y:S02]  /*3680*/  LOP3.LUT R128, R129, 0xff0000, R128, 0xf8, !PT ;  /* 0x00ff000081807812 */ /* 0x000fe400078ef880 */
[----:B------:R-:W-:Y:S01]  /*3690*/  LOP3.LUT R129, R170, 0xff0000, R139, 0xf8, !PT ;  /* 0x00ff0000aa817812 */ /* 0x000fe200078ef88b */
[--C-:B------:R-:W-:Y:S01]  /*36a0*/  HADD2.F32 R139, -RZ, R44.reuse.H1_H1 ;  /* 0x3000002cff8b7230 */ /* 0x100fe20000004100 */
[----:B------:R-:W-:Y:S01]  /*36b0*/  F2FP.F16.E4M3.UNPACK_B R171, R167.H1 ;  /* 0x000000a7ffab723e */ /* 0x000fe200030006ff */
[----:B------:R-:W-:Y:S01]  /*36c0*/  HADD2.F32 R44, -RZ, R44.H0_H0 ;  /* 0x2000002cff2c7230 */ /* 0x000fe20000004100 */
[----:B------:R-:W-:-:S02]  /*36d0*/  F2FP.F16.E4M3.UNPACK_B R45, R45.H1 ;  /* 0x0000002dff2d723e */ /* 0x000fc400030006ff */
[CC--:B------:R-:W-:Y:S01]  /*36e0*/  FMUL.FTZ R175, R139.reuse, R173.reuse ;  /* 0x000000ad8baf7220 */ /* 0x0c0fe20000410000 */
[----:B------:R-:W-:Y:S02]  /*36f0*/  HADD2.F32 R172, -RZ, R171.H0_H0 ;  /* 0x200000abffac7230 */ /* 0x000fe40000004100 */
[----:B------:R-:W-:Y:S01]  /*3700*/  FMUL.FTZ R176, R44, R173 ;  /* 0x000000ad2cb07220 */ /* 0x000fe20000410000 */
[--C-:B------:R-:W-:Y:S01]  /*3710*/  HADD2.F32 R170, -RZ, R45.reuse.H1_H1 ;  /* 0x3000002dffaa7230 */ /* 0x100fe20000004100 */
[----:B------:R-:W-:Y:S01]  /*3720*/  F2FP.F16.E4M3.UNPACK_B R168, R168 ;  /* 0x000000a8ffa8723e */ /* 0x000fe200020006ff */
[----:B------:R-:W-:Y:S02]  /*3730*/  HADD2.F32 R169, -RZ, R45.H0_H0 ;  /* 0x2000002dffa97230 */ /* 0x000fe40000004100 */
[----:B------:R-:W-:Y:S01]  /*3740*/  FFMA.FTZ R45, R139, R172, R176 ;  /* 0x000000ac8b2d7223 */ /* 0x000fe200000100b0 */
[----:B------:R-:W-:Y:S02]  /*3750*/  HADD2.F32 R171, -RZ, R171.H1_H1 ;  /* 0x300000abffab7230 */ /* 0x000fe40000004100 */
[----:B------:R-:W-:Y:S01]  /*3760*/  FMUL.FTZ R178, R170, R174 ;  /* 0x000000aeaab27220 */ /* 0x000fe20000410000 */
[----:B------:R-:W-:Y:S01]  /*3770*/  F2FP.F16.E4M3.UNPACK_B R139, R138.H1 ;  /* 0x0000008aff8b723e */ /* 0x000fe200030006ff */
[C---:B------:R-:W-:Y:S01]  /*3780*/  FMUL.FTZ R173, R169.reuse, R174 ;  /* 0x000000aea9ad7220 */ /* 0x040fe20000410000 */
[----:B------:R-:W-:Y:S01]  /*3790*/  FFMA.FTZ R44, R44, R172, -R175 ;  /* 0x000000ac2c2c7223 */ /* 0x000fe200000108af */
[----:B------:R-:W-:Y:S01]  /*37a0*/  F2FP.F16.E4M3.UNPACK_B R138, R138 ;  /* 0x0000008aff8a723e */ /* 0x000fe200020006ff */
[-C--:B------:R-:W-:Y:S01]  /*37b0*/  FFMA.FTZ R178, R169, R171.reuse, -R178 ;  /* 0x000000aba9b27223 */ /* 0x080fe200000108b2 */
[----:B------:R-:W-:Y:S01]  /*37c0*/  FFMA.FTZ R175, R170, R171, R173 ;  /* 0x000000abaaaf7223 */ /* 0x000fe200000100ad */
[--C-:B------:R-:W-:Y:S01]  /*37d0*/  HADD2.F32 R171, -RZ, R168.reuse.H1_H1 ;  /* 0x300000a8ffab7230 */ /* 0x100fe20000004100 */
[----:B------:R-:W-:Y:S01]  /*37e0*/  F2FP.F16.E4M3.UNPACK_B R170, R167 ;  /* 0x000000a7ffaa723e */ /* 0x000fe200020006ff */
[----:B------:R-:W-:Y:S01]  /*37f0*/  HADD2.F32 R172, -RZ, R168.H0_H0 ;  /* 0x200000a8ffac7230 */ /* 0x000fe20000004100 */
[----:B------:R-:W-:Y:S01]  /*3800*/  F2FP.F16.E4M3.UNPACK_B R177, R129.H1 ;  /* 0x00000081ffb1723e */ /* 0x000fe200030006ff */
[----:B------:R-:W-:-:S02]  /*3810*/  HADD2.F32 R168, -RZ, R139.H0_H0 ;  /* 0x2000008bffa87230 */ /* 0x000fc40000004100 */
[----:B------:R-:W-:Y:S02]  /*3820*/  HADD2.F32 R169, -RZ, R139.H1_H1 ;  /* 0x3000008bffa97230 */ /* 0x000fe40000004100 */
[--C-:B------:R-:W-:Y:S02]  /*3830*/  HADD2.F32 R167, -RZ, R138.reuse.H1_H1 ;  /* 0x3000008affa77230 */ /* 0x100fe40000004100 */
[-C--:B------:R-:W-:Y:S01]  /*3840*/  FMUL.FTZ R176, R168, R171.reuse ;  /* 0x000000aba8b07220 */ /* 0x080fe20000410000 */
[----:B------:R-:W-:Y:S02]  /*3850*/  HADD2.F32 R139, -RZ, R138.H0_H0 ;  /* 0x2000008aff8b7230 */ /* 0x000fe40000004100 */
[----:B------:R-:W-:Y:S01]  /*3860*/  FMUL.FTZ R173, R169, R171 ;  /* 0x000000aba9ad7220 */ /* 0x000fe20000410000 */
[--C-:B------:R-:W-:Y:S02]  /*3870*/  HADD2.F32 R138, -RZ, R170.reuse.H1_H1 ;  /* 0x300000aaff8a7230 */ /* 0x100fe40000004100 */
[----:B------:R-:W-:Y:S01]  /*3880*/  FMUL.FTZ R174, R167, R172 ;  /* 0x000000aca7ae7220 */ /* 0x000fe20000410000 */
[----:B------:R-:W-:-:S02]  /*3890*/  HADD2.F32 R170, -RZ, R170.H0_H0 ;  /* 0x200000aaffaa7230 */ /* 0x000fc40000004100 */
[----:B------:R-:W-:Y:S01]  /*38a0*/  FMUL.FTZ R172, R139, R172 ;  /* 0x000000ac8bac7220 */ /* 0x000fe20000410000 */
[-C--:B------:R-:W-:Y:S01]  /*38b0*/  FFMA.FTZ R168, R168, R138.reuse, -R173 ;  /* 0x0000008aa8a87223 */ /* 0x080fe200000108ad */
[----:B------:R-:W-:Y:S01]  /*38c0*/  FFMA.FTZ R169, R169, R138, R176 ;  /* 0x0000008aa9a97223 */ /* 0x000fe200000100b0 */
[-C--:B------:R-:W-:Y:S01]  /*38d0*/  FFMA.FTZ R138, R139, R170.reuse, -R174 ;  /* 0x000000aa8b8a7223 */ /* 0x080fe200000108ae */
[----:B------:R-:W-:Y:S01]  /*38e0*/  FFMA.FTZ R139, R167, R170, R172 ;  /* 0x000000aaa78b7223 */ /* 0x000fe200000100ac */
[----:B------:R-:W-:Y:S01]  /*38f0*/  F2FP.F16.E4M3.UNPACK_B R170, R47.H1 ;  /* 0x0000002fffaa723e */ /* 0x000fe200030006ff */
[----:B------:R-:W-:Y:S01]  /*3900*/  HADD2.F32 R174, -RZ, R177.H1_H1 ;  /* 0x300000b1ffae7230 */ /* 0x000fe20000004100 */
[----:B------:R-:W-:Y:S02]  /*3910*/  F2FP.SATFINITE.E4M3.F32.PACK_AB_MERGE_C R168, R169, R168, RZ ;  /* 0x000000a8a9a8723e */ /* 0x000fe400048070ff */
[----:B------:R-:W-:Y:S01]  /*3920*/  F2FP.F16.E4M3.UNPACK_B R169, R46.H1 ;  /* 0x0000002effa9723e */ /* 0x000fe200030006ff */
[--C-:B------:R-:W-:Y:S01]  /*3930*/  HADD2.F32 R171, -RZ, R170.reuse.H0_H0 ;  /* 0x200000aaffab7230 */ /* 0x100fe20000004100 */
[----:B------:R-:W-:Y:S01]  /*3940*/  F2FP.F16.E4M3.UNPACK_B R176, R129 ;  /* 0x00000081ffb0723e */ /* 0x000fe200020006ff */
[----:B------:R-:W-:Y:S01]  /*3950*/  HADD2.F32 R170, -RZ, R170.H1_H1 ;  /* 0x300000aaffaa7230 */ /* 0x000fe20000004100 */
[----:B------:R-:W-:Y:S01]  /*3960*/  F2FP.SATFINITE.E4M3.F32.PACK_AB_MERGE_C R167, R175, R178, RZ ;  /* 0x000000b2afa7723e */ /* 0x000fe200048070ff */
[--C-:B------:R-:W-:Y:S01]  /*3970*/  HADD2.F32 R129, -RZ, R169.reuse.H1_H1 ;  /* 0x300000a9ff817230 */ /* 0x100fe20000004100 */
[-C--:B------:R-:W-:Y:S01]  /*3980*/  F2FP.F16.E4M3.UNPACK_B R173, R128.reuse.H1 ;  /* 0x00000080ffad723e */ /* 0x080fe200030006ff */
[----:B------:R-:W-:Y:S01]  /*3990*/  HADD2.F32 R178, -RZ, R176.H1_H1 ;  /* 0x300000b0ffb27230 */ /* 0x000fe20000004100 */
[----:B------:R-:W-:Y:S01]  /*39a0*/  F2FP.F16.E4M3.UNPACK_B R172, R128 ;  /* 0x00000080ffac723e */ /* 0x000fe200020006ff */
[----:B------:R-:W-:-:S02]  /*39b0*/  HADD2.F32 R169, -RZ, R169.H0_H0 ;  /* 0x200000a9ffa97230 */ /* 0x000fc40000004100 */
[CC--:B------:R-:W-:Y:S01]  /*39c0*/  FMUL.FTZ R128, R170.reuse, R174.reuse ;  /* 0x000000aeaa807220 */ /* 0x0c0fe20000410000 */
[----:B------:R-:W-:Y:S02]  /*39d0*/  HADD2.F32 R175, -RZ, R173.H1_H1 ;  /* 0x300000adffaf7230 */ /* 0x000fe40000004100 */
[----:B------:R-:W-:Y:S01]  /*39e0*/  FMUL.FTZ R179, R171, R174 ;  /* 0x000000aeabb37220 */ /* 0x000fe20000410000 */
[----:B------:R-:W-:Y:S02]  /*39f0*/  HADD2.F32 R174, -RZ, R172.H1_H1 ;  /* 0x300000acffae7230 */ /* 0x000fe40000004100 */
[-C--:B------:R-:W-:Y:S01]  /*3a00*/  FMUL.FTZ R180, R129, R178.reuse ;  /* 0x000000b281b47220 */ /* 0x080fe20000410000 */
[----:B------:R-:W-:Y:S01]  /*3a10*/  F2FP.F16.E4M3.UNPACK_B R47, R47 ;  /* 0x0000002fff2f723e */ /* 0x000fe200020006ff */
[----:B------:R-:W-:Y:S01]  /*3a20*/  FMUL.FTZ R178, R169, R178 ;  /* 0x000000b2a9b27220 */ /* 0x000fe20000410000 */
[----:B------:R-:W-:Y:S01]  /*3a30*/  F2FP.F16.E4M3.UNPACK_B R46, R46 ;  /* 0x0000002eff2e723e */ /* 0x000fe200020006ff */
[-C--:B------:R-:W-:Y:S01]  /*3a40*/  FFMA.FTZ R128, R171, R175.reuse, -R128 ;  /* 0x000000afab807223 */ /* 0x080fe20000010880 */
[----:B------:R-:W-:Y:S01]  /*3a50*/  FFMA.FTZ R179, R170, R175, R179 ;  /* 0x000000afaab37223 */ /* 0x000fe200000100b3 */
[-C--:B------:R-:W-:Y:S01]  /*3a60*/  FFMA.FTZ R180, R169, R174.reuse, -R180 ;  /* 0x000000aea9b47223 */ /* 0x080fe200000108b4 */
[----:B------:R-:W-:Y:S01]  /*3a70*/  FFMA.FTZ R175, R129, R174, R178 ;  /* 0x000000ae81af7223 */ /* 0x000fe200000100b2 */
[--C-:B------:R-:W-:Y:S01]  /*3a80*/  HADD2.F32 R129, -RZ, R47.reuse.H0_H0 ;  /* 0x2000002fff817230 */ /* 0x100fe20000004100 */
[----:B------:R-:W-:Y:S01]  /*3a90*/  F2FP.SATFINITE.E4M3.F32.PACK_AB_MERGE_C R45, R45, R44, R167 ;  /* 0x0000002c2d2d723e */ /* 0x000fe200048070a7 */
[----:B------:R-:W-:Y:S01]  /*3aa0*/  HADD2.F32 R169, -RZ, R47.H1_H1 ;  /* 0x3000002fffa97230 */ /* 0x000fe20000004100 */
[----:B------:R-:W-:Y:S01]  /*3ab0*/  F2FP.SATFINITE.E4M3.F32.PACK_AB_MERGE_C R128, R179, R128, RZ ;  /* 0x00000080b380723e */ /* 0x000fe200048070ff */
[----:B------:R-:W-:Y:S01]  /*3ac0*/  HADD2.F32 R174, -RZ, R177.H0_H0 ;  /* 0x200000b1ffae7230 */ /* 0x000fe20000004100 */
[----:B------:R-:W-:Y:S01]  /*3ad0*/  F2FP.SATFINITE.E4M3.F32.PACK_AB_MERGE_C R175, R175, R180, RZ ;  /* 0x000000b4afaf723e */ /* 0x000fe200048070ff */
[--C-:B------:R-:W-:Y:S01]  /*3ae0*/  HADD2.F32 R47, -RZ, R46.reuse.H0_H0 ;  /* 0x2000002eff2f7230 */ /* 0x100fe20000004100 */
[----:B------:R-:W-:Y:S01]  /*3af0*/  F2FP.SATFINITE.E4M3.F32.PACK_AB_MERGE_C R44, R139, R138, R168 ;  /* 0x0000008a8b2c723e */ /* 0x000fe200048070a8 */
[----:B------:R-:W-:-:S02]  /*3b00*/  HADD2.F32 R46, -RZ, R46.H1_H1 ;  /* 0x3000002eff2e7230 */ /* 0x000fc40000004100 */
[-C--:B------:R-:W-:Y:S01]  /*3b10*/  FMUL.FTZ R178, R169, R174.reuse ;  /* 0x000000aea9b27220 */ /* 0x080fe20000410000 */
[----:B------:R-:W-:Y:S02]  /*3b20*/  HADD2.F32 R176, -RZ, R176.H0_H0 ;  /* 0x200000b0ffb07230 */ /* 0x000fe40000004100 */
[----:B------:R-:W-:Y:S01]  /*3b30*/  FMUL.FTZ R182, R129, R174 ;  /* 0x000000ae81b67220 */ /* 0x000fe20000410000 */
[----:B------:R-:W-:Y:S02]  /*3b40*/  HADD2.F32 R170, -RZ, R173.H0_H0 ;  /* 0x200000adffaa7230 */ /* 0x000fe40000004100 */
[----:B------:R-:W-:Y:S02]  /*3b50*/  HADD2.F32 R172, -RZ, R172.H0_H0 ;  /* 0x200000acffac7230 */ /* 0x000fe40000004100 */
[CC--:B------:R-:W-:Y:S01]  /*3b60*/  FMUL.FTZ R174, R46.reuse, R176.reuse ;  /* 0x000000b02eae7220 */ /* 0x0c0fe20000410000 */
[----:B------:R-:W-:Y:S01]  /*3b70*/  FMUL.FTZ R171, R47, R176 ;  /* 0x000000b02fab7220 */ /* 0x000fe20000410000 */
[-C--:B------:R-:W-:Y:S01]  /*3b80*/  FFMA.FTZ R178, R129, R170.reuse, -R178 ;  /* 0x000000aa81b27223 */ /* 0x080fe200000108b2 */
[----:B------:R-:W-:Y:S01]  /*3b90*/  FFMA.FTZ R169, R169, R170, R182 ;  /* 0x000000aaa9a97223 */ /* 0x000fe200000100b6 */
[-C--:B------:R-:W-:Y:S01]  /*3ba0*/  FFMA.FTZ R174, R47, R172.reuse, -R174 ;  /* 0x000000ac2fae7223 */ /* 0x080fe200000108ae */
[----:B------:R-:W-:-:S03]  /*3bb0*/  FFMA.FTZ R171, R46, R172, R171 ;  /* 0x000000ac2eab7223 */ /* 0x000fc600000100ab */
[----:B------:R-:W-:Y:S02]  /*3bc0*/  F2FP.SATFINITE.E4M3.F32.PACK_AB_MERGE_C R47, R169, R178, R128 ;  /* 0x000000b2a92f723e */ /* 0x000fe40004807080 */
[----:B------:R-:W-:-:S07]  /*3bd0*/  F2FP.SATFINITE.E4M3.F32.PACK_AB_MERGE_C R46, R171, R174, R175 ;  /* 0x000000aeab2e723e */ /* 0x000fce00048070af */
.L_x_3208:
[----:B------:R-:W-:Y:S05]  /*3be0*/  BSYNC B3 ;  /* 0x0000000000037941 */ /* 0x000fea0003800000 */
.L_x_3207:
[----:B--2---:R2:W-:Y:S02]  /*3bf0*/  STG.E.128 desc[UR54][R50.64], R44 ;  /* 0x0000002c32007986 */ /* 0x0045e4000c101d36 */
.L_x_3206:
[----:B------:R-:W-:Y:S05]  /*3c00*/  BSYNC B2 ;  /* 0x0000000000027941 */ /* 0x000fea0003800000 */
.L_x_3205:
[----:B------:R-:W-:Y:S01]  /*3c10*/  ISETP.NE.AND P3, PT, R35, RZ, PT ;  /* 0x000000ff2300720c */ /* 0x000fe20003f65270 */
[----:B------:R-:W-:-:S12]  /*3c20*/  BSSY B2, `(.L_x_3209) ;  /* 0x0000075000027945 */ /* 0x000fd80003800000 */
[----:B------:R-:W-:Y:S05]  /*3c30*/  @!P3 BRA `(.L_x_3210) ;  /* 0x0000000400ccb947 */ /* 0x000fea0003800000 */
[----:B0-2---:R0:W2:Y:S01]  /*3c40*/  LDS.128 R44, [R41+0x24200] ;  /* 0x02420000292c7984 */ /* 0x0050a20000000c00 */
[----:B------:R-:W-:Y:S01]  /*3c50*/  VIADD R128, R16, 0x10 ;  /* 0x0000001010807836 */ /* 0x000fe20000000000 */
[----:B------:R-:W-:Y:S04]  /*3c60*/  BSSY B3, `(.L_x_3211) ;  /* 0x000006f000037945 */ /* 0x000fe80003800000 */
[----:B------:R-:W-:-:S13]  /*3c70*/  ISETP.GE.AND P3, PT, R128, R135, PT ;  /* 0x000000878000720c */ /* 0x000fda0003f66270 */
[----:B0-----:R-:W-:Y:S05]  /*3c80*/  @P3 BRA `(.L_x_3212) ;  /* 0x0000000400b03947 */ /* 0x001fea0003800000 */
        /* <DEDUP_REMOVED lines=14> */
[----:B------:R-:W-:Y:S01]  /*3d70*/  IMAD.MOV.U32 R98, RZ, RZ, R44 ;  /* 0x000000ffff627224 */ /* 0x000fe200078e002c */
[----:B------:R-:W-:Y:S01]  /*3d80*/  SHF.L.U32 R96, R139, 0x10, RZ ;  /* 0x000000108b607819 */ /* 0x000fe200000006ff */
[----:B------:R-:W-:Y:S01]  /*3d90*/  IMAD.U32 R138, R138, 0x10000, RZ ;  /* 0x000100008a8a7824 */ /* 0x000fe200078e00ff */
[----:B------:R-:W-:-:S02]  /*3da0*/  LOP3.LUT R129, R128, 0xff00, R129, 0xf8, !PT ;  /* 0x0000ff0080817812 */ /* 0x000fc400078ef881 */
[----:B------:R-:W-:Y:S02]  /*3db0*/  F2FP.F16.E4M3.UNPACK_B R44, R97 ;  /* 0x00000061ff2c723e */ /* 0x000fe400020006ff */
[----:B------:R-:W-:Y:S02]  /*3dc0*/  F2FP.F16.E4M3.UNPACK_B R128, R166.H1 ;  /* 0x000000a6ff80723e */ /* 0x000fe400030006ff */
[----:B------:R-:W-:Y:S01]  /*3dd0*/  LOP3.LUT R45, R45, 0xff0000, R96, 0xf8, !PT ;  /* 0x00ff00002d2d7812 */ /* 0x000fe200078ef860 */
[----:B------:R-:W-:Y:S01]  /*3de0*/  HADD2.F32 R99, -RZ, R44.H1_H1 ;  /* 0x3000002cff637230 */ /* 0x000fe20000004100 */
[----:B------:R-:W-:Y:S01]  /*3df0*/  LOP3.LUT R96, R129, 0xff0000, R138, 0xf8, !PT ;  /* 0x00ff000081607812 */ /* 0x000fe200078ef88a */
[----:B------:R-:W-:Y:S01]  /*3e00*/  HADD2.F32 R167, -RZ, R128.H0_H0 ;  /* 0x20000080ffa77230 */ /* 0x000fe20000004100 */
        /* <DEDUP_REMOVED lines=15> */
[----:B------:R-:W-:Y:S01]  /*3f00*/  F2FP.F16.E4M3.UNPACK_B R98, R98 ;  /* 0x00000062ff62723e */ /* 0x000fe200020006ff */
[----:B------:R-:W-:Y:S01]  /*3f10*/  FFMA.FTZ R44, R44, R139, -R169 ;  /* 0x0000008b2c2c7223 */ /* 0x000fe200000108a9 */
[-C--:B------:R-:W-:Y:S01]  /*3f20*/  FFMA.FTZ R169, R128, R138.reuse, -R167 ;  /* 0x0000008a80a97223 */ /* 0x080fe200000108a7 */
[----:B------:R-:W-:Y:S01]  /*3f30*/  FFMA.FTZ R172, R129, R138, R168 ;  /* 0x0000008a81ac7223 */ /* 0x000fe200000100a8 */
[----:B------:R-:W-:Y:S01]  /*3f40*/  F2FP.F16.E4M3.UNPACK_B R165, R165 ;  /* 0x000000a5ffa5723e */ /* 0x000fe200020006ff */
[----:B------:R-:W-:-:S02]  /*3f50*/  HADD2.F32 R139, -RZ, R166.H1_H1 ;  /* 0x300000a6ff8b7230 */ /* 0x000fc40000004100 */
[--C-:B------:R-:W-:Y:S02]  /*3f60*/  HADD2.F32 R129, -RZ, R99.reuse.H0_H0 ;  /* 0x20000063ff817230 */ /* 0x100fe40000004100 */
[----:B------:R-:W-:Y:S02]  /*3f70*/  HADD2.F32 R138, -RZ, R99.H1_H1 ;  /* 0x30000063ff8a7230 */ /* 0x000fe40000004100 */
[----:B------:R-:W-:Y:S02]  /*3f80*/  HADD2.F32 R166, -RZ, R166.H0_H0 ;  /* 0x200000a6ffa67230 */ /* 0x000fe40000004100 */
[-C--:B------:R-:W-:Y:S01]  /*3f90*/  FMUL.FTZ R167, R129, R139.reuse ;  /* 0x0000008b81a77220 */ /* 0x080fe20000410000 */
[--C-:B------:R-:W-:Y:S02]  /*3fa0*/  HADD2.F32 R128, -RZ, R98.reuse.H1_H1 ;  /* 0x30000062ff807230 */ /* 0x100fe40000004100 */
[----:B------:R-:W-:Y:S01]  /*3fb0*/  FMUL.FTZ R170, R138, R139 ;  /* 0x0000008b8aaa7220 */ /* 0x000fe20000410000 */
[----:B------:R-:W-:-:S02]  /*3fc0*/  HADD2.F32 R99, -RZ, R98.H0_H0 ;  /* 0x20000062ff637230 */ /* 0x000fc40000004100 */
[--C-:B------:R-:W-:Y:S02]  /*3fd0*/  HADD2.F32 R98, -RZ, R165.reuse.H1_H1 ;  /* 0x300000a5ff627230 */ /* 0x100fe40000004100 */
[-C--:B------:R-:W-:Y:S01]  /*3fe0*/  FMUL.FTZ R168, R128, R166.reuse ;  /* 0x000000a680a87220 */ /* 0x080fe20000410000 */
[----:B------:R-:W-:Y:S02]  /*3ff0*/  HADD2.F32 R165, -RZ, R165.H0_H0 ;  /* 0x200000a5ffa57230 */ /* 0x000fe40000004100 */
[----:B------:R-:W-:Y:S01]  /*4000*/  FMUL.FTZ R139, R99, R166 ;  /* 0x000000a6638b7220 */ /* 0x000fe20000410000 */
[----:B------:R-:W-:Y:S01]  /*4010*/  F2FP.F16.E4M3.UNPACK_B R166, R45 ;  /* 0x0000002dffa6723e */ /* 0x000fe200020006ff */
[-C--:B------:R-:W-:Y:S01]  /*4020*/  FFMA.FTZ R129, R129, R98.reuse, -R170 ;  /* 0x0000006281817223 */ /* 0x080fe200000108aa */
[----:B------:R-:W-:Y:S01]  /*4030*/  FFMA.FTZ R138, R138, R98, R167 ;  /* 0x000000628a8a7223 */ /* 0x000fe200000100a7 */
[-C--:B------:R-:W-:Y:S01]  /*4040*/  FFMA.FTZ R98, R99, R165.reuse, -R168 ;  /* 0x000000a563627223 */ /* 0x080fe200000108a8 */
[----:B------:R-:W-:Y:S01]  /*4050*/  FFMA.FTZ R99, R128, R165, R139 ;  /* 0x000000a580637223 */ /* 0x000fe2000001008b */
[----:B------:R-:W-:-:S02]  /*4060*/  F2FP.F16.E4M3.UNPACK_B R139, R47.H1 ;  /* 0x0000002fff8b723e */ /* 0x000fc400030006ff */
[----:B------:R-:W-:Y:S02]  /*4070*/  F2FP.F16.E4M3.UNPACK_B R170, R96.H1 ;  /* 0x00000060ffaa723e */ /* 0x000fe400030006ff */
[----:B------:R-:W-:Y:S01]  /*4080*/  F2FP.SATFINITE.E4M3.F32.PACK_AB_MERGE_C R128, R172, R169, RZ ;  /* 0x000000a9ac80723e */ /* 0x000fe200048070ff */
[--C-:B------:R-:W-:Y:S01]  /*4090*/  HADD2.F32 R165, -RZ, R139.reuse.H0_H0 ;  /* 0x2000008bffa57230 */ /* 0x100fe20000004100 */
[----:B------:R-:W-:Y:S01]  /*40a0*/  F2FP.SATFINITE.E4M3.F32.PACK_AB_MERGE_C R129, R138, R129, RZ ;  /* 0x000000818a81723e */ /* 0x000fe200048070ff */
[----:B------:R-:W-:Y:S01]  /*40b0*/  HADD2.F32 R139, -RZ, R139.H1_H1 ;  /* 0x3000008bff8b7230 */ /* 0x000fe20000004100 */
[----:B------:R-:W-:Y:S01]  /*40c0*/  F2FP.F16.E4M3.UNPACK_B R167, R45.H1 ;  /* 0x0000002dffa7723e */ /* 0x000fe200030006ff */
[----:B------:R-:W-:Y:S01]  /*40d0*/  HADD2.F32 R172, -RZ, R170.H1_H1 ;  /* 0x300000aaffac7230 */ /* 0x000fe20000004100 */
[----:B------:R-:W-:Y:S01]  /*40e0*/  F2FP.F16.E4M3.UNPACK_B R138, R46.H1 ;  /* 0x0000002eff8a723e */ /* 0x000fe200030006ff */
[----:B------:R-:W-:Y:S01]  /*40f0*/  HADD2.F32 R45, -RZ, R166.H1_H1 ;  /* 0x300000a6ff2d7230 */ /* 0x000fe20000004100 */
[----:B------:R-:W-:Y:S01]  /*4100*/  F2FP.F16.E4M3.UNPACK_B R169, R96 ;  /* 0x00000060ffa9723e */ /* 0x000fe200020006ff */
[----:B------:R-:W-:-:S02]  /*4110*/  HADD2.F32 R168, -RZ, R167.H1_H1 ;  /* 0x300000a7ffa87230 */ /* 0x000fc40000004100 */
[-C--:B------:R-:W-:Y:S01]  /*4120*/  FMUL.FTZ R174, R139, R172.reuse ;  /* 0x000000ac8bae7220 */ /* 0x080fe20000410000 */
[--C-:B------:R-:W-:Y:S02]  /*4130*/  HADD2.F32 R96, -RZ, R138.reuse.H1_H1 ;  /* 0x3000008aff607230 */ /* 0x100fe40000004100 */
[C---:B------:R-:W-:Y:S01]  /*4140*/  FMUL.FTZ R172, R165.reuse, R172 ;  /* 0x000000aca5ac7220 */ /* 0x040fe20000410000 */
[----:B------:R-:W-:Y:S02]  /*4150*/  HADD2.F32 R171, -RZ, R169.H1_H1 ;  /* 0x300000a9ffab7230 */ /* 0x000fe40000004100 */
[-C--:B------:R-:W-:Y:S01]  /*4160*/  FFMA.FTZ R174, R165, R168.reuse, -R174 ;  /* 0x000000a8a5ae7223 */ /* 0x080fe200000108ae */
[----:B------:R-:W-:Y:S01]  /*4170*/  HADD2.F32 R138, -RZ, R138.H0_H0 ;  /* 0x2000008aff8a7230 */ /* 0x000fe20000004100 */
[----:B------:R-:W-:Y:S01]  /*4180*/  F2FP.F16.E4M3.UNPACK_B R47, R47 ;  /* 0x0000002fff2f723e */ /* 0x000fe200020006ff */
[----:B------:R-:W-:Y:S01]  /*4190*/  FFMA.FTZ R173, R139, R168, R172 ;  /* 0x000000a88bad7223 */ /* 0x000fe200000100ac */
[-C--:B------:R-:W-:Y:S01]  /*41a0*/  FMUL.FTZ R165, R96, R171.reuse ;  /* 0x000000ab60a57220 */ /* 0x080fe20000410000 */
[----:B------:R-:W-:Y:S01]  /*41b0*/  F2FP.F16.E4M3.UNPACK_B R46, R46 ;  /* 0x0000002eff2e723e */ /* 0x000fe200020006ff */
[----:B------:R-:W-:Y:S01]  /*41c0*/  FMUL.FTZ R171, R138, R171 ;  /* 0x000000ab8aab7220 */ /* 0x000fe20000410000 */
[----:B------:R-:W-:-:S02]  /*41d0*/  HADD2.F32 R170, -RZ, R170.H0_H0 ;  /* 0x200000aaffaa7230 */ /* 0x000fc40000004100 */
[-C--:B------:R-:W-:Y:S01]  /*41e0*/  FFMA.FTZ R165, R138, R45.reuse, -R165 ;  /* 0x0000002d8aa57223 */ /* 0x080fe200000108a5 */
[----:B------:R-:W-:Y:S02]  /*41f0*/  HADD2.F32 R169, -RZ, R169.H0_H0 ;  /* 0x200000a9ffa97230 */ /* 0x000fe40000004100 */
[----:B------:R-:W-:Y:S01]  /*4200*/  FFMA.FTZ R168, R96, R45, R171 ;  /* 0x0000002d60a87223 */ /* 0x000fe200000100ab */
[--C-:B------:R-:W-:Y:S01]  /*4210*/  HADD2.F32 R96, -RZ, R47.reuse.H0_H0 ;  /* 0x2000002fff607230 */ /* 0x100fe20000004100 */
[----:B------:R-:W-:Y:S01]  /*4220*/  F2FP.SATFINITE.E4M3.F32.PACK_AB_MERGE_C R173, R173, R174, RZ ;  /* 0x000000aeadad723e */ /* 0x000fe200048070ff */
[--C-:B------:R-:W-:Y:S02]  /*4230*/  HADD2.F32 R45, -RZ, R46.reuse.H0_H0 ;  /* 0x2000002eff2d7230 */ /* 0x100fe40000004100 */
[----:B------:R-:W-:Y:S01]  /*4240*/  HADD2.F32 R47, -RZ, R47.H1_H1 ;  /* 0x3000002fff2f7230 */ /* 0x000fe20000004100 */
[----:B------:R-:W-:Y:S01]  /*4250*/  F2FP.SATFINITE.E4M3.F32.PACK_AB_MERGE_C R165, R168, R165, RZ ;  /* 0x000000a5a8a5723e */ /* 0x000fe200048070ff */
[----:B------:R-:W-:-:S02]  /*4260*/  HADD2.F32 R46, -RZ, R46.H1_H1 ;  /* 0x3000002eff2e7230 */ /* 0x000fc40000004100 */
[----:B------:R-:W-:Y:S02]  /*4270*/  HADD2.F32 R167, -RZ, R167.H0_H0 ;  /* 0x200000a7ffa77230 */ /* 0x000fe40000004100 */
[-C--:B------:R-:W-:Y:S01]  /*4280*/  FMUL.FTZ R139, R47, R170.reuse ;  /* 0x000000aa2f8b7220 */ /* 0x080fe20000410000 */
[----:B------:R-:W-:Y:S02]  /*4290*/  HADD2.F32 R166, -RZ, R166.H0_H0 ;  /* 0x200000a6ffa67230 */ /* 0x000fe40000004100 */
[-C--:B------:R-:W-:Y:S01]  /*42a0*/  FMUL.FTZ R138, R46, R169.reuse ;  /* 0x000000a92e8a7220 */ /* 0x080fe20000410000 */
[C---:B------:R-:W-:Y:S01]  /*42b0*/  FMUL.FTZ R170, R96.reuse, R170 ;  /* 0x000000aa60aa7220 */ /* 0x040fe20000410000 */
[C---:B------:R-:W-:Y:S01]  /*42c0*/  FMUL.FTZ R169, R45.reuse, R169 ;  /* 0x000000a92da97220 */ /* 0x040fe20000410000 */
[-C--:B------:R-:W-:Y:S01]  /*42d0*/  FFMA.FTZ R139, R96, R167.reuse, -R139 ;  /* 0x000000a7608b7223 */ /* 0x080fe2000001088b */
[-C--:B------:R-:W-:Y:S01]  /*42e0*/  FFMA.FTZ R138, R45, R166.reuse, -R138 ;  /* 0x000000a62d8a7223 */ /* 0x080fe2000001088a */
[----:B------:R-:W-:Y:S01]  /*42f0*/  FFMA.FTZ R170, R47, R167, R170 ;  /* 0x000000a72faa7223 */ /* 0x000fe200000100aa */
[----:B------:R-:W-:Y:S01]  /*4300*/  FFMA.FTZ R169, R46, R166, R169 ;  /* 0x000000a62ea97223 */ /* 0x000fe200000100a9 */
[----:B------:R-:W-:-:S02]  /*4310*/  F2FP.SATFINITE.E4M3.F32.PACK_AB_MERGE_C R45, R97, R44, R128 ;  /* 0x0000002c612d723e */ /* 0x000fc40004807080 */
[----:B------:R-:W-:Y:S02]  /*4320*/  F2FP.SATFINITE.E4M3.F32.PACK_AB_MERGE_C R44, R99, R98, R129 ;  /* 0x00000062632c723e */ /* 0x000fe40004807081 */
[----:B------:R-:W-:Y:S02]  /*4330*/  F2FP.SATFINITE.E4M3.F32.PACK_AB_MERGE_C R46, R169, R138, R165 ;  /* 0x0000008aa92e723e */ /* 0x000fe400048070a5 */
[----:B------:R-:W-:-:S07]  /*4340*/  F2FP.SATFINITE.E4M3.F32.PACK_AB_MERGE_C R47, R170, R139, R173 ;  /* 0x0000008baa2f723e */ /* 0x000fce00048070ad */
.L_x_3212:
[----:B------:R-:W-:Y:S05]  /*4350*/  BSYNC B3 ;  /* 0x0000000000037941 */ /* 0x000fea0003800000 */
.L_x_3211:
[----:B--2---:R3:W-:Y:S02]  /*4360*/  STG.E.128 desc[UR54][R50.64+0x20], R44 ;  /* 0x0000202c32007986 */ /* 0x0047e4000c101d36 */
.L_x_3210:
[----:B------:R-:W-:Y:S05]  /*4370*/  BSYNC B2 ;  /* 0x0000000000027941 */ /* 0x000fea0003800000 */
.L_x_3209:
[----:B------:R-:W-:Y:S01]  /*4380*/  ISETP.NE.AND P3, PT, R36, RZ, PT ;  /* 0x000000ff2400720c */ /* 0x000fe20003f65270 */
[----:B------:R-:W-:-:S12]  /*4390*/  BSSY B2, `(.L_x_3213) ;  /* 0x0000074000027945 */ /* 0x000fd80003800000 */
[----:B------:R-:W-:Y:S05]  /*43a0*/  @!P3 BRA `(.L_x_3214) ;  /* 0x0000000400c8b947 */ /* 0x000fea0003800000 */
[----:B0-23--:R0:W2:Y:S01]  /*43b0*/  LDS.128 R44, [R40+0x26a00] ;  /* 0x026a0000282c7984 */ /* 0x00d0a20000000c00 */
        /* <DEDUP_REMOVED lines=12> */
[----:B------:R-:W-:Y:S01]  /*4480*/  PRMT R89, R89, 0x654, R88 ;  /* 0x0000065459597816 */ /* 0x000fe20000000058 */
[----:B------:R-:W-:Y:S01]  /*4490*/  IMAD.SHL.U32 R88, R98, 0x100, RZ ;  /* 0x0000010062587824 */ /* 0x000fe200078e00ff */
[----:B------:R-:W-:Y:S01]  /*44a0*/  PRMT R96, R91, 0x654, R90 ;  /* 0x000006545b607816 */ /* 0x000fe2000000005a */
[----:B------:R-:W-:Y:S02]  /*44b0*/  IMAD.SHL.U32 R91, R97, 0x100, RZ ;  /* 0x00000100615b7824 */ /* 0x000fe400078e00ff */
[----:B--2---:R-:W-:Y:S01]  /*44c0*/  IMAD.MOV.U32 R90, RZ, RZ, R44 ;  /* 0x000000ffff5a7224 */ /* 0x004fe200078e002c */
        /* <DEDUP_REMOVED lines=9> */
[--C-:B------:R-:W-:Y:S01]  /*4560*/  HADD2.F32 R91, -RZ, R44.reuse.H1_H1 ;  /* 0x3000002cff5b7230 */ /* 0x100fe20000004100 */
[----:B------:R-:W-:Y:S01]  /*4570*/  F2FP.F16.E4M3.UNPACK_B R98, R164.H1 ;  /* 0x000000a4ff62723e */ /* 0x000fe200030006ff */
[----:B------:R-:W-:Y:S01]  /*4580*/  HADD2.F32 R44, -RZ, R44.H0_H0 ;  /* 0x2000002cff2c7230 */ /* 0x000fe20000004100 */
[----:B------:R-:W-:Y:S01]  /*4590*/  F2FP.F16.E4M3.UNPACK_B R45, R45.H1 ;  /* 0x0000002dff2d723e */ /* 0x000fe200030006ff */
[----:B------:R-:W-:-:S02]  /*45a0*/  HADD2.F32 R129, -RZ, R96.H1_H1 ;  /* 0x30000060ff817230 */ /* 0x000fc40000004100 */
[CC--:B------:R-:W-:Y:S01]  /*45b0*/  FMUL.FTZ R139, R91.reuse, R128.reuse ;  /* 0x000000805b8b7220 */ /* 0x0c0fe20000410000 */
[--C-:B------:R-:W-:Y:S02]  /*45c0*/  HADD2.F32 R99, -RZ, R98.reuse.H0_H0 ;  /* 0x20000062ff637230 */ /* 0x100fe40000004100 */
        /* <DEDUP_REMOVED lines=15> */
[--C-:B------:R-:W-:Y:S01]  /*46c0*/  HADD2.F32 R98, -RZ, R91.reuse.H1_H1 ;  /* 0x3000005bff627230 */ /* 0x100fe20000004100 */
[----:B------:R-:W-:Y:S01]  /*46d0*/  F2FP.F16.E4M3.UNPACK_B R129, R88.H1 ;  /* 0x00000058ff81723e */ /* 0x000fe200030006ff */
[----:B------:R-:W-:-:S02]  /*46e0*/  HADD2.F32 R97, -RZ, R91.H0_H0 ;  /* 0x2000005bff617230 */ /* 0x000fc40000004100 */
[----:B------:R-:W-:Y:S02]  /*46f0*/  HADD2.F32 R163, -RZ, R163.H0_H0 ;  /* 0x200000a3ffa37230 */ /* 0x000fe40000004100 */
[-C--:B------:R-:W-:Y:S01]  /*4700*/  FMUL.FTZ R138, R98, R99.reuse ;  /* 0x00000063628a7220 */ /* 0x080fe20000410000 */
[--C-:B------:R-:W-:Y:S02]  /*4710*/  HADD2.F32 R96, -RZ, R90.reuse.H1_H1 ;  /* 0x3000005aff607230 */ /* 0x100fe40000004100 */
[----:B------:R-:W-:Y:S01]  /*4720*/  FMUL.FTZ R99, R97, R99 ;  /* 0x0000006361637220 */ /* 0x000fe20000410000 */
[----:B------:R-:W-:Y:S02]  /*4730*/  HADD2.F32 R91, -RZ, R90.H0_H0 ;  /* 0x2000005aff5b7230 */ /* 0x000fe40000004100 */
        /* <DEDUP_REMOVED lines=8> */
[----:B------:R-:W-:Y:S02]  /*47c0*/  F2FP.F16.E4M3.UNPACK_B R98, R47.H1 ;  /* 0x0000002fff62723e */ /* 0x000fe400030006ff */
[----:B------:R-:W-:Y:S02]  /*47d0*/  F2FP.F16.E4M3.UNPACK_B R163, R89.H1 ;  /* 0x00000059ffa3723e */ /* 0x000fe400030006ff */
[----:B------:R-:W-:Y:S01]  /*47e0*/  F2FP.SATFINITE.E4M3.F32.PACK_AB_MERGE_C R169, R99, R138, RZ ;  /* 0x0000008a63a9723e */ /* 0x000fe200048070ff */
[--C-:B------:R-:W-:Y:S01]  /*47f0*/  HADD2.F32 R99, -RZ, R98.reuse.H0_H0 ;  /* 0x20000062ff637230 */ /* 0x100fe20000004100 */
[----:B------:R-:W-:Y:S01]  /*4800*/  F2FP.SATFINITE.E4M3.F32.PACK_AB_MERGE_C R96, R166, R139, RZ ;  /* 0x0000008ba660723e */ /* 0x000fe200048070ff */
[----:B------:R-:W-:Y:S01]  /*4810*/  HADD2.F32 R98, -RZ, R98.H1_H1 ;  /* 0x30000062ff627230 */ /* 0x000fe20000004100 */
        /* <DEDUP_REMOVED lines=27> */
[----:B------:R-:W-:Y:S01]  /*49d0*/  HADD2.F32 R163, -RZ, R163.H0_H0 ;  /* 0x200000a3ffa37230 */ /* 0x000fe20000004100 */
[----:B------:R-:W-:Y:S01]  /*49e0*/  F2FP.SATFINITE.E4M3.F32.PACK_AB_MERGE_C R44, R91, R90, R169 ;  /* 0x0000005a5b2c723e */ /* 0x000fe200048070a9 */
        /* <DEDUP_REMOVED lines=12> */
.L_x_3216:
[----:B------:R-:W-:Y:S05]  /*4ab0*/  BSYNC B3 ;  /* 0x0000000000037941 */ /* 0x000fea0003800000 */
.L_x_3215:
[----:B--2---:R4:W-:Y:S02]  /*4ac0*/  STG.E.128 desc[UR54][R50.64+0x40], R44 ;  /* 0x0000402c32007986 */ /* 0x0049e4000c101d36 */
.L_x_3214:
[----:B------:R-:W-:Y:S05]  /*4ad0*/  BSYNC B2 ;  /* 0x0000000000027941 */ /* 0x000fea0003800000 */
.L_x_3213:
[----:B------:R-:W-:Y:S01]  /*4ae0*/  ISETP.NE.AND P3, PT, R37, RZ, PT ;  /* 0x000000ff2500720c */ /* 0x000fe20003f65270 */
[----:B------:R-:W-:-:S12]  /*4af0*/  BSSY B2, `(.L_x_3217) ;  /* 0x0000074000027945 */ /* 0x000fd80003800000 */
[----:B------:R-:W-:Y:S05]  /*4b00*/  @!P3 BRA `(.L_x_3218) ;  /* 0x0000000400c8b947 */ /* 0x000fea0003800000 */
[----:B0-234-:R0:W2:Y:S01]  /*4b10*/  LDS.128 R44, [R41+0x26a00] ;  /* 0x026a0000292c7984 */ /* 0x01d0a20000000c00 */
[----:B------:R-:W-:Y:S01]  /*4b20*/  VIADD R88, R16, 0x30 ;  /* 0x0000003010587836 */ /* 0x000fe20000000000 */
[----:B------:R-:W-:Y:S04]  /*4b30*/  BSSY B3, `(.L_x_3219) ;  /* 0x000006e000037945 */ /* 0x000fe80003800000 */
[----:B------:R-:W-:-:S13]  /*4b40*/  ISETP.GE.AND P3, PT, R88, R135, PT ;  /* 0x000000875800720c */ /* 0x000fda0003f66270 */
[----:B0-----:R-:W-:Y:S05]  /*4b50*/  @P3 BRA `(.L_x_3220) ;  /* 0x0000000400ac3947 */ /* 0x001fea0003800000 */
[----:B------:R-:W-:Y:S02]  /*4b60*/  SHF.R.U32.HI R89, RZ, 0x8, R87 ;  /* 0x00000008ff597819 */ /* 0x000fe40000011657 */
[--C-:B------:R-:W-:Y:S02]  /*4b70*/  SHF.R.U32.HI R97, RZ, 0x18, R85.reuse ;  /* 0x00000018ff617819 */ /* 0x100fe40000011655 */
[----:B------:R-:W-:Y:S01]  /*4b80*/  LOP3.LUT R84, R85, 0xff, RZ, 0xc0, !PT ;  /* 0x000000ff55547812 */ /* 0x000fe200078ec0ff */
[----:B------:R-:W-:Y:S01]  /*4b90*/  IMAD.SHL.U32 R89, R89, 0x100, RZ ;  /* 0x0000010059597824 */ /* 0x000fe200078e00ff */
[--C-:B------:R-:W-:Y:S02]  /*4ba0*/  SHF.R.U32.HI R91, RZ, 0x8, R85.reuse ;  /* 0x00000008ff5b7819 */ /* 0x100fe40000011655 */
[----:B------:R-:W-:Y:S02]  /*4bb0*/  SHF.R.U32.HI R90, RZ, 0x10, R85 ;  /* 0x00000010ff5a7819 */ /* 0x000fe40000011655 */
[----:B------:R-:W-:-:S02]  /*4bc0*/  SHF.R.U32.HI R86, RZ, 0x18, R87 ;  /* 0x00000018ff567819 */ /* 0x000fc40000011657 */
[----:B------:R-:W-:Y:S02]  /*4bd0*/  LOP3.LUT R85, R87, 0xff, RZ, 0xc0, !PT ;  /* 0x000000ff57557812 */ /* 0x000fe400078ec0ff */
[----:B------:R-:W-:Y:S01]  /*4be0*/  SHF.R.U32.HI R88, RZ, 0x10, R87 ;  /* 0x00000010ff587819 */ /* 0x000fe20000011657 */
[----:B------:R-:W-:Y:S01]  /*4bf0*/  IMAD.SHL.U32 R87, R91, 0x100, RZ ;  /* 0x000001005b577824 */ /* 0x000fe200078e00ff */
[----:B------:R-:W-:Y:S01]  /*4c00*/  PRMT R86, R86, 0x654, R85 ;  /* 0x0000065456567816 */ /* 0x000fe20000000055 */
[----:B--2---:R-:W-:Y:S01]  /*4c10*/  IMAD.MOV.U32 R85, RZ, RZ, R44 ;  /* 0x000000ffff557224 */ /* 0x004fe200078e002c */
[----:B------:R-:W-:Y:S02]  /*4c20*/  PRMT R84, R97, 0x654, R84 ;  /* 0x0000065461547816 */ /* 0x000fe40000000054 */
[----:B------:R-:W-:Y:S01]  /*4c30*/  LOP3.LUT R86, R86, 0xff00, R89, 0xf8, !PT ;  /* 0x0000ff0056567812 */ /* 0x000fe200078ef859 */
[----:B------:R-:W-:Y:S01]  /*4c40*/  IMAD.U32 R89, R88, 0x10000, RZ ;  /* 0x0001000058597824 */ /* 0x000fe200078e00ff */
[----:B------:R-:W-:-:S02]  /*4c50*/  F2FP.F16.E4M3.UNPACK_B R44, R45 ;  /* 0x0000002dff2c723e */ /* 0x000fc400020006ff */
[----:B------:R-:W-:Y:S02]  /*4c60*/  F2FP.F16.E4M3.UNPACK_B R88, R162.H1 ;  /* 0x000000a2ff58723e */ /* 0x000fe400030006ff */
[----:B------:R-:W-:Y:S01]  /*4c70*/  LOP3.LUT R84, R84, 0xff00, R87, 0xf8, !PT ;  /* 0x0000ff0054547812 */ /* 0x000fe200078ef857 */
[----:B------:R-:W-:Y:S01]  /*4c80*/  IMAD.U32 R87, R90, 0x10000, RZ ;  /* 0x000100005a577824 */ /* 0x000fe200078e00ff */
[----:B------:R-:W-:Y:S01]  /*4c90*/  LOP3.LUT R96, R86, 0xff0000, R89, 0xf8, !PT ;  /* 0x00ff000056607812 */ /* 0x000fe200078ef859 */
[----:B------:R-:W-:Y:S01]  /*4ca0*/  HADD2.F32 R86, -RZ, R44.H1_H1 ;  /* 0x3000002cff567230 */ /* 0x000fe20000004100 */
[----:B------:R-:W-:Y:S01]  /*4cb0*/  F2FP.F16.E4M3.UNPACK_B R89, R161.H1 ;  /* 0x000000a1ff59723e */ /* 0x000fe200030006ff */
[----:B------:R-:W-:Y:S01]  /*4cc0*/  HADD2.F32 R97, -RZ, R88.H0_H0 ;  /* 0x20000058ff617230 */ /* 0x000fe20000004100 */
[----:B------:R-:W-:Y:S01]  /*4cd0*/  F2FP.F16.E4M3.UNPACK_B R45, R45.H1 ;  /* 0x0000002dff2d723e */ /* 0x000fe200030006ff */
[----:B------:R-:W-:Y:S01]  /*4ce0*/  HADD2.F32 R44, -RZ, R44.H0_H0 ;  /* 0x2000002cff2c7230 */ /* 0x000fe20000004100 */
[----:B------:R-:W-:Y:S01]  /*4cf0*/  LOP3.LUT R84, R84, 0xff0000, R87, 0xf8, !PT ;  /* 0x00ff000054547812 */ /* 0x000fe200078ef857 */
[----:B------:R-:W-:-:S02]  /*4d00*/  HADD2.F32 R90, -RZ, R88.H1_H1 ;  /* 0x30000058ff5a7230 */ /* 0x000fc40000004100 */
[----:B------:R-:W-:Y:S01]  /*4d10*/  FMUL.FTZ R99, R86, R97 ;  /* 0x0000006156637220 */ /* 0x000fe20000410000 */
[----:B------:R-:W-:Y:S01]  /*4d20*/  HADD2.F32 R91, -RZ, R89.H0_H0 ;  /* 0x20000059ff5b7230 */ /* 0x000fe20000004100 */
[----:B------:R-:W-:Y:S01]  /*4d30*/  F2FP.F16.E4M3.UNPACK_B R162, R162 ;  /* 0x000000a2ffa2723e */ /* 0x000fe200020006ff */
[--C-:B------:R-:W-:Y:S01]  /*4d40*/  HADD2.F32 R88, -RZ, R45.reuse.H1_H1 ;  /* 0x3000002dff587230 */ /* 0x100fe20000004100 */
[----:B------:R-:W-:Y:S01]  /*4d50*/  F2FP.F16.E4M3.UNPACK_B R161, R161 ;  /* 0x000000a1ffa1723e */ /* 0x000fe200020006ff */
[----:B------:R-:W-:Y:S02]  /*4d60*/  HADD2.F32 R87, -RZ, R45.H0_H0 ;  /* 0x2000002dff577230 */ /* 0x000fe40000004100 */
[----:B------:R-:W-:Y:S01]  /*4d70*/  FMUL.FTZ R45, R44, R97 ;  /* 0x000000612c2d7220 */ /* 0x000fe20000410000 */
[----:B------:R-:W-:Y:S02]  /*4d80*/  HADD2.F32 R89, -RZ, R89.H1_H1 ;  /* 0x30000059ff597230 */ /* 0x000fe40000004100 */
[-C--:B------:R-:W-:Y:S01]  /*4d90*/  FMUL.FTZ R98, R88, R90.reuse ;  /* 0x0000005a58627220 */ /* 0x080fe20000410000 */
[-C--:B------:R-:W-:Y:S01]  /*4da0*/  FFMA.FTZ R44, R44, R91.reuse, -R99 ;  /* 0x0000005b2c2c7223 */ /* 0x080fe20000010863 */
[----:B------:R-:W-:Y:S01]  /*4db0*/  FFMA.FTZ R45, R86, R91, R45 ;  /* 0x0000005b562d7223 */ /* 0x000fe2000001002d */
[C---:B------:R-:W-:Y:S01]  /*4dc0*/  FMUL.FTZ R97, R87.reuse, R90 ;  /* 0x0000005a57617220 */ /* 0x040fe20000410000 */
[----:B------:R-:W-:Y:S01]  /*4dd0*/  F2FP.F16.E4M3.UNPACK_B R86, R85.H1 ;  /* 0x00000055ff56723e */ /* 0x000fe200030006ff */
[----:B------:R-:W-:Y:S01]  /*4de0*/  FFMA.FTZ R98, R87, R89, -R98 ;  /* 0x0000005957627223 */ /* 0x000fe20000010862 */
[----:B------:R-:W-:Y:S01]  /*4df0*/  F2FP.F16.E4M3.UNPACK_B R85, R85 ;  /* 0x00000055ff55723e */ /* 0x000fe200020006ff */
[----:B------:R-:W-:Y:S01]  /*4e00*/  FFMA.FTZ R99, R88, R89, R97 ;  /* 0x0000005958637223 */ /* 0x000fe20000010061 */
[----:B------:R-:W-:-:S02]  /*4e10*/  HADD2.F32 R90, -RZ, R162.H1_H1 ;  /* 0x300000a2ff5a7230 */ /* 0x000fc40000004100 */
[----:B------:R-:W-:Y:S02]  /*4e20*/  HADD2.F32 R89, -RZ, R86.H1_H1 ;  /* 0x30000056ff597230 */ /* 0x000fe40000004100 */
[----:B------:R-:W-:Y:S02]  /*4e30*/  HADD2.F32 R162, -RZ, R162.H0_H0 ;  /* 0x200000a2ffa27230 */ /* 0x000fe40000004100 */
[----:B------:R-:W-:Y:S02]  /*4e40*/  HADD2.F32 R88, -RZ, R86.H0_H0 ;  /* 0x20000056ff587230 */ /* 0x000fe40000004100 */
[-C--:B------:R-:W-:Y:S01]  /*4e50*/  FMUL.FTZ R97, R89, R90.reuse ;  /* 0x0000005a59617220 */ /* 0x080fe20000410000 */
[--C-:B------:R-:W-:Y:S02]  /*4e60*/  HADD2.F32 R87, -RZ, R85.reuse.H1_H1 ;  /* 0x30000055ff577230 */ /* 0x100fe40000004100 */
[----:B------:R-:W-:Y:S02]  /*4e70*/  HADD2.F32 R86, -RZ, R85.H0_H0 ;  /* 0x20000055ff567230 */ /* 0x000fe40000004100 */
[----:B------:R-:W-:Y:S01]  /*4e80*/  FMUL.FTZ R90, R88, R90 ;  /* 0x0000005a585a7220 */ /* 0x000fe20000410000 */
[----:B------:R-:W-:-:S02]  /*4e90*/  HADD2.F32 R85, -RZ, R161.H1_H1 ;  /* 0x300000a1ff557230 */ /* 0x000fc40000004100 */
[-C--:B------:R-:W-:Y:S01]  /*4ea0*/  FMUL.FTZ R91, R87, R162.reuse ;  /* 0x000000a2575b7220 */ /* 0x080fe20000410000 */
[----:B------:R-:W-:Y:S02]  /*4eb0*/  HADD2.F32 R161, -RZ, R161.H0_H0 ;  /* 0x200000a1ffa17230 */ /* 0x000fe40000004100 */
[----:B------:R-:W-:Y:S01]  /*4ec0*/  FMUL.FTZ R162, R86, R162 ;  /* 0x000000a256a27220 */ /* 0x000fe20000410000 */
[-C--:B------:R-:W-:Y:S01]  /*4ed0*/  FFMA.FTZ R97, R88, R85.reuse, -R97 ;  /* 0x0000005558617223 */ /* 0x080fe20000010861 */
[----:B------:R-:W-:Y:S01]  /*4ee0*/  FFMA.FTZ R90, R89, R85, R90 ;  /* 0x00000055595a7223 */ /* 0x000fe2000001005a */
[-C--:B------:R-:W-:Y:S01]  /*4ef0*/  FFMA.FTZ R85, R86, R161.reuse, -R91 ;  /* 0x000000a156557223 */ /* 0x080fe2000001085b */
[----:B------:R-:W-:Y:S01]  /*4f00*/  FFMA.FTZ R162, R87, R161, R162 ;  /* 0x000000a157a27223 */ /* 0x000fe200000100a2 */
[----:B------:R-:W-:Y:S02]  /*4f10*/  F2FP.SATFINITE.E4M3.F32.PACK_AB_MERGE_C R161, R99, R98, RZ ;  /* 0x0000006263a1723e */ /* 0x000fe400048070ff */
        /* <DEDUP_REMOVED lines=31> */
[----:B------:R-:W-:Y:S01]  /*5110*/  HADD2.F32 R87, -RZ, R98.H0_H0 ;  /* 0x20000062ff577230 */ /* 0x000fe20000004100 */
[----:B------:R-:W-:Y:S01]  /*5120*/  F2FP.SATFINITE.E4M3.F32.PACK_AB_MERGE_C R44, R162, R85, R139 ;  /* 0x00000055a22c723e */ /* 0x000fe2000480708b */
[----:B------:R-:W-:-:S02]  /*5130*/  HADD2.F32 R46, -RZ, R46.H1_H1 ;  /* 0x3000002eff2e7230 */ /* 0x000fc40000004100 */
[----:B------:R-:W-:Y:S02]  /*5140*/  HADD2.F32 R97, -RZ, R97.H0_H0 ;  /* 0x20000061ff617230 */ /* 0x000fe40000004100 */
[-C--:B------:R-:W-:Y:S01]  /*5150*/  FMUL.FTZ R89, R86, R87.reuse ;  /* 0x0000005756597220 */ /* 0x080fe20000410000 */
[----:B------:R-:W-:Y:S02]  /*5160*/  HADD2.F32 R91, -RZ, R91.H0_H0 ;  /* 0x2000005bff5b7230 */ /* 0x000fe40000004100 */
[----:B------:R-:W-:Y:S01]  /*5170*/  FMUL.FTZ R87, R84, R87 ;  /* 0x0000005754577220 */ /* 0x000fe20000410000 */
[----:B------:R-:W-:Y:S02]  /*5180*/  HADD2.F32 R90, -RZ, R90.H0_H0 ;  /* 0x2000005aff5a7230 */ /* 0x000fe40000004100 */
[-C--:B------:R-:W-:Y:S01]  /*5190*/  FMUL.FTZ R88, R46, R97.reuse ;  /* 0x000000612e587220 */ /* 0x080fe20000410000 */
[C---:B------:R-:W-:Y:S01]  /*51a0*/  FMUL.FTZ R97, R47.reuse, R97 ;  /* 0x000000612f617220 */ /* 0x040fe20000410000 */
[-C--:B------:R-:W-:Y:S01]  /*51b0*/  FFMA.FTZ R89, R84, R91.reuse, -R89 ;  /* 0x0000005b54597223 */ /* 0x080fe20000010859 */
[----:B------:R-:W-:Y:S01]  /*51c0*/  FFMA.FTZ R86, R86, R91, R87 ;  /* 0x0000005b56567223 */ /* 0x000fe20000010057 */
[-C--:B------:R-:W-:Y:S01]  /*51d0*/  FFMA.FTZ R88, R47, R90.reuse, -R88 ;  /* 0x0000005a2f587223 */ /* 0x080fe20000010858 */
[----:B------:R-:W-:-:S03]  /*51e0*/  FFMA.FTZ R97, R46, R90, R97 ;  /* 0x0000005a2e617223 */ /* 0x000fc60000010061 */
[----:B------:R-:W-:Y:S02]  /*51f0*/  F2FP.SATFINITE.E4M3.F32.PACK_AB_MERGE_C R47, R86, R89, R99 ;  /* 0x00000059562f723e */ /* 0x000fe40004807063 */
[----:B------:R-:W-:-:S07]  /*5200*/  F2FP.SATFINITE.E4M3.F32.PACK_AB_MERGE_C R46, R97, R88, R96 ;  /* 0x00000058612e723e */ /* 0x000fce0004807060 */
.L_x_3220:
[----:B------:R-:W-:Y:S05]  /*5210*/  BSYNC B3 ;  /* 0x0000000000037941 */ /* 0x000fea0003800000 */
.L_x_3219:
[----:B--2---:R0:W-:Y:S02]  /*5220*/  STG.E.128 desc[UR54][R50.64+0x60], R44 ;  /* 0x0000602c32007986 */ /* 0x0041e4000c101d36 */
.L_x_3218:
[----:B------:R-:W-:Y:S05]  /*5230*/  BSYNC B2 ;  /* 0x0000000000027941 */ /* 0x000fea0003800000 */
.L_x_3217:
[----:B------:R-:W-:Y:S01]  /*5240*/  ISETP.NE.AND P3, PT, R38, RZ, PT ;  /* 0x000000ff2600720c */ /* 0x000fe20003f65270 */
[----:B------:R-:W-:-:S12]  /*5250*/  BSSY B2, `(.L_x_3221) ;  /* 0x0000074000027945 */ /* 0x000fd80003800000 */
[----:B------:R-:W-:Y:S05]  /*5260*/  @!P3 BRA `(.L_x_3222) ;  /* 0x0000000400c8b947 */ /* 0x000fea0003800000 */
[----:B0-234-:R0:W2:Y:S01]  /*5270*/  LDS.128 R44, [R40+0x29200] ;  /* 0x02920000282c7984 */ /* 0x01d0a20000000c00 */
[----:B------:R-:W-:Y:S01]  /*5280*/  IADD3 R84, R16, 0x40, RZ ;  /* 0x0000004010547810 */ /* 0x000fe20007ffe0ff */
[----:B------:R-:W-:Y:S03]  /*5290*/  BSSY B3, `(.L_x_3223) ;  /* 0x000006e000037945 */ /* 0x000fe60003800000 */
        /* <DEDUP_REMOVED lines=19> */
[----:B------:R-:W-:-:S02]  /*53d0*/  F2FP.F16.E4M3.UNPACK_B R44, R45 ;  /* 0x0000002dff2c723e */ /* 0x000fc400020006ff */
        /* <DEDUP_REMOVED lines=8> */
[----:B------:R-:W-:Y:S02]  /*5460*/  HADD2.F32 R88, -RZ, R83.H1_H1 ;  /* 0x30000053ff587230 */ /* 0x000fe40000004100 */
[----:B------:R-:W-:Y:S01]  /*5470*/  FMUL.FTZ R91, R81, R87 ;  /* 0x00000057515b7220 */ /* 0x000fe20000410000 */
[----:B------:R-:W-:-:S02]  /*5480*/  HADD2.F32 R85, -RZ, R84.H0_H0 ;  /* 0x20000054ff557230 */ /* 0x000fc40000004100 */
        /* <DEDUP_REMOVED lines=78> */
.L_x_3224:
[----:B------:R-:W-:Y:S05]  /*5970*/  BSYNC B3 ;  /* 0x0000000000037941 */ /* 0x000fea0003800000 */
.L_x_3223:
[----:B--2---:R0:W-:Y:S02]  /*5980*/  STG.E.128 desc[UR54][R50.64+0x80], R44 ;  /* 0x0000802c32007986 */ /* 0x0041e4000c101d36 */
.L_x_3222:
[----:B------:R-:W-:Y:S05]  /*5990*/  BSYNC B2 ;  /* 0x0000000000027941 */ /* 0x000fea0003800000 */
.L_x_3221:
[----:B------:R-:W-:-:S13]  /*59a0*/  ISETP.NE.AND P3, PT, R39, RZ, PT ;  /* 0x000000ff2700720c */ /* 0x000fda0003f65270 */
[----:B------:R-:W-:Y:S05]  /*59b0*/  @!P3 BRA `(.L_x_3204) ;  /* 0x0000000400c8b947 */ /* 0x000fea0003800000 */
[----:B0-234-:R0:W2:Y:S01]  /*59c0*/  LDS.128 R44, [R41+0x29200] ;  /* 0x02920000292c7984 */ /* 0x01d0a20000000c00 */
[----:B------:R-:W-:Y:S01]  /*59d0*/  VIADD R80, R16, 0x50 ;  /* 0x0000005010507836 */ /* 0x000fe20000000000 */
[----:B------:R-:W-:Y:S04]  /*59e0*/  BSSY B2, `(.L_x_3225) ;  /* 0x000006e000027945 */ /* 0x000fe80003800000 */
[----:B------:R-:W-:-:S13]  /*59f0*/  ISETP.GE.AND P3, PT, R80, R135, PT ;  /* 0x000000875000720c */ /* 0x000fda0003f66270 */
[----:B0-----:R-:W-:Y:S05]  /*5a00*/  @P3 BRA `(.L_x_3226) ;  /* 0x0000000400ac3947 */ /* 0x001fea0003800000 */
[----:B------:R-:W-:Y:S02]  /*5a10*/  SHF.R.U32.HI R83, RZ, 0x18, R79 ;  /* 0x00000018ff537819 */ /* 0x000fe4000001164f */
[----:B------:R-:W-:Y:S02]  /*5a20*/  LOP3.LUT R78, R79, 0xff, RZ, 0xc0, !PT ;  /* 0x000000ff4f4e7812 */ /* 0x000fe400078ec0ff */
[--C-:B------:R-:W-:Y:S02]  /*5a30*/  SHF.R.U32.HI R85, RZ, 0x18, R77.reuse ;  /* 0x00000018ff557819 */ /* 0x100fe4000001164d */
[----:B------:R-:W-:Y:S02]  /*5a40*/  LOP3.LUT R76, R77, 0xff, RZ, 0xc0, !PT ;  /* 0x000000ff4d4c7812 */ /* 0x000fe400078ec0ff */
[----:B------:R-:W-:Y:S02]  /*5a50*/  SHF.R.U32.HI R84, RZ, 0x8, R77 ;  /* 0x00000008ff547819 */ /* 0x000fe4000001164d */
[----:B------:R-:W-:-:S02]  /*5a60*/  SHF.R.U32.HI R80, RZ, 0x8, R79 ;  /* 0x00000008ff507819 */ /* 0x000fc4000001164f */
[----:B------:R-:W-:Y:S02]  /*5a70*/  SHF.R.U32.HI R81, RZ, 0x10, R79 ;  /* 0x00000010ff517819 */ /* 0x000fe4000001164f */
[----:B------:R-:W-:Y:S01]  /*5a80*/  SHF.R.U32.HI R82, RZ, 0x10, R77 ;  /* 0x00000010ff527819 */ /* 0x000fe2000001164d */
[----:B------:R-:W-:Y:S01]  /*5a90*/  IMAD.SHL.U32 R80, R80, 0x100, RZ ;  /* 0x0000010050507824 */ /* 0x000fe200078e00ff */
[----:B------:R-:W-:Y:S01]  /*5aa0*/  PRMT R79, R83, 0x654, R78 ;  /* 0x00000654534f7816 */ /* 0x000fe2000000004e */
[----:B------:R-:W-:Y:S01]  /*5ab0*/  IMAD.U32 R81, R81, 0x10000, RZ ;  /* 0x0001000051517824 */ /* 0x000fe200078e00ff */
[----:B------:R-:W-:Y:S01]  /*5ac0*/  PRMT R77, R85, 0x654, R76 ;  /* 0x00000654554d7816 */ /* 0x000fe2000000004c */
[----:B--2---:R-:W-:Y:S01]  /*5ad0*/  IMAD.MOV.U32 R76, RZ, RZ, R44 ;  /* 0x000000ffff4c7224 */ /* 0x004fe200078e002c */
[----:B------:R-:W-:Y:S02]  /*5ae0*/  SHF.L.U32 R78, R84, 0x8, RZ ;  /* 0x00000008544e7819 */ /* 0x000fe400000006ff */
[----:B------:R-:W-:-:S02]  /*5af0*/  LOP3.LUT R80, R79, 0xff00, R80, 0xf8, !PT ;  /* 0x0000ff004f507812 */ /* 0x000fc400078ef850 */
[----:B------:R-:W-:Y:S01]  /*5b00*/  LOP3.LUT R77, R77, 0xff00, R78, 0xf8, !PT ;  /* 0x0000ff004d4d7812 */ /* 0x000fe200078ef84e */
[----:B------:R-:W-:Y:S01]  /*5b10*/  IMAD.U32 R78, R82, 0x10000, RZ ;  /* 0x00010000524e7824 */ /* 0x000fe200078e00ff */
        /* <DEDUP_REMOVED lines=47> */
[----:B------:R-:W-:Y:S01]  /*5e10*/  F2FP.F16.E4M3.UNPACK_B R77, R47.H1 ;  /* 0x0000002fff4d723e */ /* 0x000fe200030006ff */
[--C-:B------:R-:W-:Y:S01]  /*5e20*/  HADD2.F32 R81, -RZ, R80.reuse.H1_H1 ;  /* 0x30000050ff517230 */ /* 0x100fe20000004100 */
[-C--:B------:R-:W-:Y:S01]  /*5e30*/  F2FP.F16.E4M3.UNPACK_B R83, R85.reuse.H1 ;  /* 0x00000055ff53723e */ /* 0x080fe200030006ff */
[----:B------:R-:W-:Y:S01]  /*5e40*/  HADD2.F32 R80, -RZ, R80.H0_H0 ;  /* 0x20000050ff507230 */ /* 0x000fe20000004100 */
[-C--:B------:R-:W-:Y:S01]  /*5e50*/  F2FP.F16.E4M3.UNPACK_B R76, R46.reuse.H1 ;  /* 0x0000002eff4c723e */ /* 0x080fe200030006ff */
        /* <DEDUP_REMOVED lines=25> */
[C---:B------:R-:W-:Y:S01]  /*5ff0*/  FMUL.FTZ R79, R77.reuse, R83 ;  /* 0x000000534d4f7220 */ /* 0x040fe20000410000 */
[----:B------:R-:W-:Y:S02]  /*6000*/  HADD2.F32 R82, -RZ, R82.H0_H0 ;  /* 0x20000052ff527230 */ /* 0x000fe40000004100 */
[-C--:B------:R-:W-:Y:S01]  /*6010*/  FFMA.FTZ R86, R77, R80.reuse, R86 ;  /* 0x000000504d567223 */ /* 0x080fe20000010056 */
[----:B------:R-:W-:Y:S01]  /*6020*/  F2FP.SATFINITE.E4M3.F32.PACK_AB_MERGE_C R84, R84, R89, RZ ;  /* 0x000000595454723e */ /* 0x000fe200048070ff */
[-C--:B------:R-:W-:Y:S01]  /*6030*/  FMUL.FTZ R78, R46, R85.reuse ;  /* 0x000000552e4e7220 */ /* 0x080fe20000410000 */
[----:B------:R-:W-:Y:S01]  /*6040*/  FMUL.FTZ R85, R47, R85 ;  /* 0x000000552f557220 */ /* 0x000fe20000410000 */
[----:B------:R-:W-:Y:S01]  /*6050*/  FFMA.FTZ R79, R76, R80, -R79 ;  /* 0x000000504c4f7223 */ /* 0x000fe2000001084f */
[----:B------:R-:W-:Y:S01]  /*6060*/  F2FP.SATFINITE.E4M3.F32.PACK_AB_MERGE_C R81, R81, R88, RZ ;  /* 0x000000585151723e */ /* 0x000fe200048070ff */
[-C--:B------:R-:W-:Y:S01]  /*6070*/  FFMA.FTZ R78, R47, R82.reuse, -R78 ;  /* 0x000000522f4e7223 */ /* 0x080fe2000001084e */
[----:B------:R-:W-:Y:S01]  /*6080*/  FFMA.FTZ R85, R46, R82, R85 ;  /* 0x000000522e557223 */ /* 0x000fe20000010055 */
[----:B------:R-:W-:-:S02]  /*6090*/  F2FP.SATFINITE.E4M3.F32.PACK_AB_MERGE_C R44, R152, R87, R90 ;  /* 0x00000057982c723e */ /* 0x000fc4000480705a */
[----:B------:R-:W-:Y:S02]  /*60a0*/  F2FP.SATFINITE.E4M3.F32.PACK_AB_MERGE_C R47, R86, R79, R81 ;  /* 0x0000004f562f723e */ /* 0x000fe40004807051 */
[----:B------:R-:W-:-:S07]  /*60b0*/  F2FP.SATFINITE.E4M3.F32.PACK_AB_MERGE_C R46, R85, R78, R84 ;  /* 0x0000004e552e723e */ /* 0x000fce0004807054 */
.L_x_3226:
[----:B------:R-:W-:Y:S05]  /*60c0*/  BSYNC B2 ;  /* 0x0000000000027941 */ /* 0x000fea0003800000 */
.L_x_3225:
[----:B--2---:R0:W-:Y:S02]  /*60d0*/  STG.E.128 desc[UR54][R50.64+0xa0], R44 ;  /* 0x0000a02c32007986 */ /* 0x0041e4000c101d36 */
.L_x_3204:
[----:B------:R-:W-:Y:S05]  /*60e0*/  BSYNC B1 ;  /* 0x0000000000017941 */ /* 0x000fea0003800000 */
.L_x_3203:
[----:B------:R-:W-:Y:S05]  /*60f0*/  @P4 BRA `(.L_x_3227) ;  /* 0x00000098000c4947 */ /* 0x000fea0003800000 */
[----:B------:R-:W-:Y:S01]  /*6100*/  ISETP.NE.AND P3, PT, R34, RZ, PT ;  /* 0x000000ff2200720c */ /* 0x000fe20003f65270 */
[----:B------:R-:W-:-:S12]  /*6110*/  BSSY B1, `(.L_x_3228) ;  /* 0x0000073000017945 */ /* 0x000fd80003800000 */
[----:B------:R-:W-:Y:S05]  /*6120*/  @!P3 BRA `(.L_x_3229) ;  /* 0x0000000400c4b947 */ /* 0x000fea0003800000 */
[----:B0-234-:R0:W2:Y:S01]  /*6130*/  LDS.128 R44, [R40+0x26200] ;  /* 0x02620000282c7984 */ /* 0x01d0a20000000c00 */
[----:B------:R-:W-:Y:S01]  /*6140*/  ISETP.GE.AND P3, PT, R16, R135, PT ;  /* 0x000000871000720c */ /* 0x000fe20003f66270 */
[----:B------:R-:W-:-:S12]  /*6150*/  BSSY B2, `(.L_x_3230) ;  /* 0x000006d000027945 */ /* 0x000fd80003800000 */
[----:B0-----:R-:W-:Y:S05]  /*6160*/  @P3 BRA `(.L_x_3231) ;  /* 0x0000000400ac3947 */ /* 0x001fea0003800000 */
[--C-:B------:R-:W-:Y:S02]  /*6170*/  SHF.R.U32.HI R51, RZ, 0x18, R73.reuse ;  /* 0x00000018ff337819 */ /* 0x100fe40000011649 */
[----:B------:R-:W-:Y:S02]  /*6180*/  LOP3.LUT R50, R73, 0xff, RZ, 0xc0, !PT ;  /* 0x000000ff49327812 */ /* 0x000fe400078ec0ff */
[--C-:B------:R-:W-:Y:S02]  /*6190*/  SHF.R.U32.HI R78, RZ, 0x8, R73.reuse ;  /* 0x00000008ff4e7819 */ /* 0x100fe40000011649 */
[----:B------:R-:W-:Y:S02]  /*61a0*/  SHF.R.U32.HI R77, RZ, 0x10, R73 ;  /* 0x00000010ff4d7819 */ /* 0x000fe40000011649 */
[----:B------:R-:W-:Y:S02]  /*61b0*/  SHF.R.U32.HI R73, RZ, 0x18, R75 ;  /* 0x00000018ff497819 */ /* 0x000fe4000001164b */
[----:B------:R-:W-:-:S02]  /*61c0*/  LOP3.LUT R72, R75, 0xff, RZ, 0xc0, !PT ;  /* 0x000000ff4b487812 */ /* 0x000fc400078ec0ff */
[--C-:B------:R-:W-:Y:S02]  /*61d0*/  SHF.R.U32.HI R74, RZ, 0x8, R75.reuse ;  /* 0x00000008ff4a7819 */ /* 0x100fe4000001164b */
[----:B------:R-:W-:Y:S02]  /*61e0*/  SHF.R.U32.HI R76, RZ, 0x10, R75 ;  /* 0x00000010ff4c7819 */ /* 0x000fe4000001164b */
[----:B------:R-:W-:Y:S01]  /*61f0*/  PRMT R73, R73, 0x654, R72 ;  /* 0x0000065449497816 */ /* 0x000fe20000000048 */
[----:B------:R-:W-:Y:S01]  /*6200*/  IMAD.SHL.U32 R72, R78, 0x100, RZ ;  /* 0x000001004e487824 */ /* 0x000fe200078e00ff */
[----:B------:R-:W-:Y:S01]  /*6210*/  PRMT R51, R51, 0x654, R50 ;  /* 0x0000065433337816 */ /* 0x000fe20000000032 */
[----:B------:R-:W-:Y:S01]  /*6220*/  IMAD.SHL.U32 R74, R74, 0x100, RZ ;  /* 0x000001004a4a7824 */ /* 0x000fe200078e00ff */
[----:B--2---:R-:W-:Y:S01]  /*6230*/  MOV R50, R44 ;  /* 0x0000002c00327202 */ /* 0x004fe20000000f00 */
[----:B------:R-:W-:Y:S01]  /*6240*/  IMAD.U32 R76, R76, 0x10000, RZ ;  /* 0x000100004c4c7824 */ /* 0x000fe200078e00ff */
[----:B------:R-:W-:Y:S01]  /*6250*/  LOP3.LUT R51, R51, 0xff00, R72, 0xf8, !PT ;  /* 0x0000ff0033337812 */ /* 0x000fe200078ef848 */
[----:B------:R-:W-:Y:S01]  /*6260*/  IMAD.U32 R72, R77, 0x10000, RZ ;  /* 0x000100004d487824 */ /* 0x000fe200078e00ff */
[----:B------:R-:W-:-:S02]  /*6270*/  LOP3.LUT R73, R73, 0xff00, R74, 0xf8, !PT ;  /* 0x0000ff0049497812 */ /* 0x000fc400078ef84a */
[-C--:B------:R-:W-:Y:S02]  /*6280*/  F2FP.F16.E4M3.UNPACK_B R44, R45.reuse ;  /* 0x0000002dff2c723e */ /* 0x080fe400020006ff */
[----:B------:R-:W-:Y:S02]  /*6290*/  F2FP.F16.E4M3.UNPACK_B R74, R158.H1 ;  /* 0x0000009eff4a723e */ /* 0x000fe400030006ff */
[----:B------:R-:W-:Y:S02]  /*62a0*/  F2FP.F16.E4M3.UNPACK_B R45, R45.H1 ;  /* 0x0000002dff2d723e */ /* 0x000fe400030006ff */
[----:B------:R-:W-:Y:S01]  /*62b0*/  LOP3.LUT R78, R73, 0xff0000, R76, 0xf8, !PT ;  /* 0x00ff0000494e7812 */ /* 0x000fe200078ef84c */
[--C-:B------:R-:W-:Y:S01]  /*62c0*/  HADD2.F32 R77, -RZ, R74.reuse.H1_H1 ;  /* 0x3000004aff4d7230 */ /* 0x100fe20000004100 */
[----:B------:R-:W-:Y:S01]  /*62d0*/  F2FP.F16.E4M3.UNPACK_B R73, R156.H1 ;  /* 0x0000009cff49723e */ /* 0x000fe200030006ff */
        /* <DEDUP_REMOVED lines=17> */
[----:B------:R-:W-:Y:S01]  /*63f0*/  FFMA.FTZ R85, R72, R73, R77 ;  /* 0x0000004948557223 */ /* 0x000fe2000001004d */
[----:B------:R-:W-:Y:S01]  /*6400*/  F2FP.F16.E4M3.UNPACK_B R50, R50 ;  /* 0x00000032ff32723e */ /* 0x000fe200020006ff */
[----:B------:R-:W-:Y:S01]  /*6410*/  FFMA.FTZ R83, R51, R74, R76 ;  /* 0x0000004a33537223 */ /* 0x000fe2000001004c */
[----:B------:R-:W-:-:S02]  /*6420*/  HADD2.F32 R74, -RZ, R158.H1_H1 ;  /* 0x3000009eff4a7230 */ /* 0x000fc40000004100 */
[--C-:B------:R-:W-:Y:S01]  /*6430*/  HADD2.F32 R51, -RZ, R45.reuse.H0_H0 ;  /* 0x2000002dff337230 */ /* 0x100fe20000004100 */
[----:B------:R-:W-:Y:S01]  /*6440*/  F2FP.SATFINITE.E4M3.F32.PACK_AB_MERGE_C R87, R85, R82, RZ ;  /* 0x000000525557723e */ /* 0x000fe200048070ff */
[----:B------:R-:W-:Y:S02]  /*6450*/  HADD2.F32 R72, -RZ, R45.H1_H1 ;  /* 0x3000002dff487230 */ /* 0x000fe40000004100 */
[----:B------:R-:W-:Y:S02]  /*6460*/  HADD2.F32 R73, -RZ, R156.H1_H1 ;  /* 0x3000009cff497230 */ /* 0x000fe40000004100 */
[-C--:B------:R-:W-:Y:S01]  /*6470*/  FMUL.FTZ R79, R51, R74.reuse ;  /* 0x0000004a334f7220 */ /* 0x080fe20000410000 */
[----:B------:R-:W-:Y:S02]  /*6480*/  HADD2.F32 R158, -RZ, R158.H0_H0 ;  /* 0x2000009eff9e7230 */ /* 0x000fe40000004100 */
[----:B------:R-:W-:Y:S01]  /*6490*/  FMUL.FTZ R76, R72, R74 ;  /* 0x0000004a484c7220 */ /* 0x000fe20000410000 */
[----:B------:R-:W-:-:S02]  /*64a0*/  HADD2.F32 R45, -RZ, R50.H0_H0 ;  /* 0x20000032ff2d7230 */ /* 0x000fc40000004100 */
[-C--:B------:R-:W-:Y:S01]  /*64b0*/  FFMA.FTZ R79, R72, R73.reuse, R79 ;  /* 0x00000049484f7223 */ /* 0x080fe2000001004f */
[----:B------:R-:W-:Y:S02]  /*64c0*/  HADD2.F32 R50, -RZ, R50.H1_H1 ;  /* 0x30000032ff327230 */ /* 0x000fe40000004100 */
[----:B------:R-:W-:Y:S01]  /*64d0*/  FFMA.FTZ R76, R51, R73, -R76 ;  /* 0x00000049334c7223 */ /* 0x000fe2000001084c */
[----:B------:R-:W-:Y:S02]  /*64e0*/  HADD2.F32 R156, -RZ, R156.H0_H0 ;  /* 0x2000009cff9c7230 */ /* 0x000fe40000004100 */
[-C--:B------:R-:W-:Y:S01]  /*64f0*/  FMUL.FTZ R77, R45, R158.reuse ;  /* 0x0000009e2d4d7220 */ /* 0x080fe20000410000 */
[----:B------:R-:W-:Y:S01]  /*6500*/  F2FP.F16.E4M3.UNPACK_B R73, R75.H1 ;  /* 0x0000004bff49723e */ /* 0x000fe200030006ff */
[C---:B------:R-:W-:Y:S01]  /*6510*/  FMUL.FTZ R74, R50.reuse, R158 ;  /* 0x0000009e324a7220 */ /* 0x040fe20000410000 */
[----:B------:R-:W-:Y:S01]  /*6520*/  F2FP.SATFINITE.E4M3.F32.PACK_AB_MERGE_C R86, R79, R76, RZ ;  /* 0x0000004c4f56723e */ /* 0x000fe200048070ff */
[-C--:B------:R-:W-:Y:S01]  /*6530*/  FFMA.FTZ R81, R50, R156.reuse, R77 ;  /* 0x0000009c32517223 */ /* 0x080fe2000001004d */
[----:B------:R-:W-:Y:S01]  /*6540*/  F2FP.F16.E4M3.UNPACK_B R50, R47.H1 ;  /* 0x0000002fff32723e */ /* 0x000fe200030006ff */
[----:B------:R-:W-:Y:S01]  /*6550*/  FFMA.FTZ R80, R45, R156, -R74 ;  /* 0x0000009c2d507223 */ /* 0x000fe2000001084a */
[----:B------:R-:W-:Y:S01]  /*6560*/  F2FP.F16.E4M3.UNPACK_B R76, R78.H1 ;  /* 0x0000004eff4c723e */ /* 0x000fe200030006ff */
        /* <DEDUP_REMOVED lines=24> */
[----:B------:R-:W-:Y:S02]  /*66f0*/  HADD2.F32 R47, -RZ, R47.H1_H1 ;  /* 0x3000002fff2f7230 */ /* 0x000fe40000004100 */
[--C-:B------:R-:W-:Y:S01]  /*6700*/  HADD2.F32 R45, -RZ, R46.reuse.H0_H0 ;  /* 0x2000002eff2d7230 */ /* 0x100fe20000004100 */
[----:B------:R-:W-:Y:S01]  /*6710*/  F2FP.SATFINITE.E4M3.F32.PACK_AB_MERGE_C R77, R77, R82, RZ ;  /* 0x000000524d4d723e */ /* 0x000fe200048070ff */
[----:B------:R-:W-:-:S02]  /*6720*/  HADD2.F32 R46, -RZ, R46.H1_H1 ;  /* 0x3000002eff2e7230 */ /* 0x000fc40000004100 */
[-C--:B------:R-:W-:Y:S01]  /*6730*/  FMUL.FTZ R79, R47, R76.reuse ;  /* 0x0000004c2f4f7220 */ /* 0x080fe20000410000 */
[----:B------:R-:W-:Y:S02]  /*6740*/  HADD2.F32 R73, -RZ, R73.H0_H0 ;  /* 0x20000049ff497230 */ /* 0x000fe40000004100 */
[----:B------:R-:W-:Y:S01]  /*6750*/  FMUL.FTZ R76, R50, R76 ;  /* 0x0000004c324c7220 */ /* 0x000fe20000410000 */
        /* <DEDUP_REMOVED lines=12> */
.L_x_3231:
[----:B------:R-:W-:Y:S05]  /*6820*/  BSYNC B2 ;  /* 0x0000000000027941 */ /* 0x000fea0003800000 */
.L_x_3230:
[----:B--2---:R0:W-:Y:S02]  /*6830*/  STG.E.128 desc[UR54][R48.64], R44 ;  /* 0x0000002c30007986 */ /* 0x0041e4000c101d36 */
.L_x_3229:
[----:B------:R-:W-:Y:S05]  /*6840*/  BSYNC B1 ;  /* 0x0000000000017941 */ /* 0x000fea0003800000 */
.L_x_3228:
        /* <DEDUP_REMOVED lines=17> */
[----:B------:R-:W-:Y:S01]  /*6960*/  PRMT R70, R69, 0x654, R68 ;  /* 0x0000065445467816 */ /* 0x000fe20000000044 */
[----:B------:R-:W-:Y:S01]  /*6970*/  IMAD.SHL.U32 R69, R72, 0x100, RZ ;  /* 0x0000010048457824 */ /* 0x000fe200078e00ff */
[----:B------:R-:W-:Y:S02]  /*6980*/  SHF.R.U32.HI R73, RZ, 0x10, R71 ;  /* 0x00000010ff497819 */ /* 0x000fe40000011647 */
[----:B------:R-:W-:Y:S01]  /*6990*/  LOP3.LUT R68, R51, 0xff00, R50, 0xf8, !PT ;  /* 0x0000ff0033447812 */ /* 0x000fe200078ef832 */
[----:B------:R-:W-:Y:S01]  /*69a0*/  IMAD.U32 R51, R75, 0x10000, RZ ;  /* 0x000100004b337824 */ /* 0x000fe200078e00ff */
[----:B------:R-:W-:-:S02]  /*69b0*/  LOP3.LUT R72, R70, 0xff00, R69, 0xf8, !PT ;  /* 0x0000ff0046487812 */ /* 0x000fc400078ef845 */
[----:B------:R-:W-:Y:S02]  /*69c0*/  SHF.L.U32 R69, R73, 0x10, RZ ;  /* 0x0000001049457819 */ /* 0x000fe400000006ff */
[----:B------:R-:W-:Y:S02]  /*69d0*/  F2FP.F16.E4M3.UNPACK_B R70, R154.H1 ;  /* 0x0000009aff46723e */ /* 0x000fe400030006ff */
        /* <DEDUP_REMOVED lines=89> */
.L_x_3235:
[----:B------:R-:W-:Y:S05]  /*6f70*/  BSYNC B2 ;  /* 0x0000000000027941 */ /* 0x000fea0003800000 */
.L_x_3234:
[----:B--2---:R0:W-:Y:S02]  /*6f80*/  STG.E.128 desc[UR54][R48.64+0x20], R44 ;  /* 0x0000202c30007986 */ /* 0x0041e4000c101d36 */
.L_x_3233:
[----:B------:R-:W-:Y:S05]  /*6f90*/  BSYNC B1 ;  /* 0x0000000000017941 */ /* 0x000fea0003800000 */
.L_x_3232:
        /* <DEDUP_REMOVED lines=8> */
[----:B------:R-:W-:Y:S01]  /*7020*/  SHF.R.U32.HI R71, RZ, 0x8, R65 ;  /* 0x00000008ff477819 */ /* 0x000fe20000011641 */
[----:B--2---:R-:W-:Y:S01]  /*7030*/  IMAD.MOV.U32 R64, RZ, RZ, R47 ;  /* 0x000000ffff407224 */ /* 0x004fe200078e002f */
[----:B------:R-:W-:Y:S01]  /*7040*/  SHF.R.U32.HI R66, RZ, 0x8, R67 ;  /* 0x00000008ff427819 */ /* 0x000fe20000011643 */
[----:B------:R-:W-:Y:S01]  /*7050*/  IMAD.MOV.U32 R51, RZ, RZ, R46 ;  /* 0x000000ffff337224 */ /* 0x000fe200078e002e */
[--C-:B------:R-:W-:Y:S01]  /*7060*/  SHF.R.U32.HI R73, RZ, 0x18, R65.reuse ;  /* 0x00000018ff497819 */ /* 0x100fe20000011641 */
[----:B------:R-:W-:Y:S01]  /*7070*/  IMAD.SHL.U32 R47, R71, 0x100, RZ ;  /* 0x00000100472f7824 */ /* 0x000fe200078e00ff */
[----:B------:R-:W-:Y:S01]  /*7080*/  LOP3.LUT R50, R65, 0xff, RZ, 0xc0, !PT ;  /* 0x000000ff41327812 */ /* 0x000fe200078ec0ff */
[----:B------:R-:W-:Y:S01]  /*7090*/  IMAD.SHL.U32 R46, R66, 0x100, RZ ;  /* 0x00000100422e7824 */ /* 0x000fe200078e00ff */
[----:B------:R-:W-:Y:S02]  /*70a0*/  SHF.R.U32.HI R69, RZ, 0x10, R65 ;  /* 0x00000010ff457819 */ /* 0x000fe40000011641 */
[----:B------:R-:W-:-:S02]  /*70b0*/  SHF.R.U32.HI R70, RZ, 0x18, R67 ;  /* 0x00000018ff467819 */ /* 0x000fc40000011643 */
[----:B------:R-:W-:Y:S02]  /*70c0*/  LOP3.LUT R65, R67, 0xff, RZ, 0xc0, !PT ;  /* 0x000000ff43417812 */ /* 0x000fe400078ec0ff */
[----:B------:R-:W-:Y:S02]  /*70d0*/  PRMT R50, R73, 0x654, R50 ;  /* 0x0000065449327816 */ /* 0x000fe40000000032 */
[----:B------:R-:W-:Y:S02]  /*70e0*/  SHF.R.U32.HI R68, RZ, 0x10, R67 ;  /* 0x00000010ff447819 */ /* 0x000fe40000011643 */
        /* <DEDUP_REMOVED lines=96> */
.L_x_3239:
[----:B------:R-:W-:Y:S05]  /*76f0*/  BSYNC B2 ;  /* 0x0000000000027941 */ /* 0x000fea0003800000 */
.L_x_3238:
[----:B--2---:R0:W-:Y:S02]  /*7700*/  STG.E.128 desc[UR54][R48.64+0x40], R44 ;  /* 0x0000402c30007986 */ /* 0x0041e4000c101d36 */
.L_x_3237:
[----:B------:R-:W-:Y:S05]  /*7710*/  BSYNC B1 ;  /* 0x0000000000017941 */ /* 0x000fea0003800000 */
.L_x_3236:
        /* <DEDUP_REMOVED lines=8> */
[--C-:B------:R-:W-:Y:S01]  /*77a0*/  SHF.R.U32.HI R68, RZ, 0x10, R61.reuse ;  /* 0x00000010ff447819 */ /* 0x100fe2000001163d */
[----:B--2---:R-:W-:Y:S01]  /*77b0*/  IMAD.MOV.U32 R51, RZ, RZ, R46 ;  /* 0x000000ffff337224 */ /* 0x004fe200078e002e */
[----:B------:R-:W-:Y:S01]  /*77c0*/  SHF.R.U32.HI R66, RZ, 0x8, R61 ;  /* 0x00000008ff427819 */ /* 0x000fe2000001163d */
[----:B------:R-:W-:Y:S01]  /*77d0*/  IMAD.MOV.U32 R60, RZ, RZ, R47 ;  /* 0x000000ffff3c7224 */ /* 0x000fe200078e002f */
[----:B------:R-:W-:Y:S02]  /*77e0*/  LOP3.LUT R50, R61, 0xff, RZ, 0xc0, !PT ;  /* 0x000000ff3d327812 */ /* 0x000fe400078ec0ff */
[----:B------:R-:W-:Y:S01]  /*77f0*/  SHF.R.U32.HI R67, RZ, 0x18, R61 ;  /* 0x00000018ff437819 */ /* 0x000fe2000001163d */
[----:B------:R-:W-:Y:S01]  /*7800*/  IMAD.SHL.U32 R46, R66, 0x100, RZ ;  /* 0x00000100422e7824 */ /* 0x000fe200078e00ff */
[----:B------:R-:W-:Y:S02]  /*7810*/  SHF.R.U32.HI R64, RZ, 0x8, R63 ;  /* 0x00000008ff407819 */ /* 0x000fe4000001163f */
[----:B------:R-:W-:-:S02]  /*7820*/  LOP3.LUT R61, R63, 0xff, RZ, 0xc0, !PT ;  /* 0x000000ff3f3d7812 */ /* 0x000fc400078ec0ff */
[--C-:B------:R-:W-:Y:S02]  /*7830*/  SHF.R.U32.HI R62, RZ, 0x18, R63.reuse ;  /* 0x00000018ff3e7819 */ /* 0x100fe4000001163f */
[----:B------:R-:W-:Y:S02]  /*7840*/  SHF.R.U32.HI R65, RZ, 0x10, R63 ;  /* 0x00000010ff417819 */ /* 0x000fe4000001163f */
[----:B------:R-:W-:Y:S01]  /*7850*/  PRMT R62, R62, 0x654, R61 ;  /* 0x000006543e3e7816 */ /* 0x000fe2000000003d */
[----:B------:R-:W-:Y:S01]  /*7860*/  IMAD.SHL.U32 R61, R64, 0x100, RZ ;  /* 0x00000100403d7824 */ /* 0x000fe200078e00ff */
[----:B------:R-:W-:-:S04]  /*7870*/  PRMT R47, R67, 0x654, R50 ;  /* 0x00000654432f7816 */ /* 0x000fc80000000032 */
[----:B------:R-:W-:Y:S01]  /*7880*/  LOP3.LUT R64, R62, 0xff00, R61, 0xf8, !PT ;  /* 0x0000ff003e407812 */ /* 0x000fe200078ef83d */
[----:B------:R-:W-:Y:S01]  /*7890*/  IMAD.U32 R61, R65, 0x10000, RZ ;  /* 0x00010000413d7824 */ /* 0x000fe200078e00ff */
        /* <DEDUP_REMOVED lines=93> */
.L_x_3243:
[----:B------:R-:W-:Y:S05]  /*7e70*/  BSYNC B2 ;  /* 0x0000000000027941 */ /* 0x000fea0003800000 */
.L_x_3242:
[----:B--2---:R0:W-:Y:S02]  /*7e80*/  STG.E.128 desc[UR54][R48.64+0x60], R44 ;  /* 0x0000602c30007986 */ /* 0x0041e4000c101d36 */
.L_x_3241:
[----:B------:R-:W-:Y:S05]  /*7e90*/  BSYNC B1 ;  /* 0x0000000000017941 */ /* 0x000fea0003800000 */
.L_x_3240:
        /* <DEDUP_REMOVED lines=10> */
[--C-:B------:R-:W-:Y:S01]  /*7f40*/  SHF.R.U32.HI R65, RZ, 0x18, R57.reuse ;  /* 0x00000018ff417819 */ /* 0x100fe20000011639 */
[----:B------:R-:W-:Y:S01]  /*7f50*/  IMAD.MOV.U32 R51, RZ, RZ, R46 ;  /* 0x000000ffff337224 */ /* 0x000fe200078e002e */
[----:B------:R-:W-:Y:S01]  /*7f60*/  LOP3.LUT R50, R57, 0xff, RZ, 0xc0, !PT ;  /* 0x000000ff39327812 */ /* 0x000fe200078ec0ff */
[----:B------:R-:W-:Y:S01]  /*7f70*/  IMAD.SHL.U32 R47, R63, 0x100, RZ ;  /* 0x000001003f2f7824 */ /* 0x000fe200078e00ff */
[----:B------:R-:W-:Y:S02]  /*7f80*/  SHF.R.U32.HI R61, RZ, 0x10, R57 ;  /* 0x00000010ff3d7819 */ /* 0x000fe40000011639 */
[----:B------:R-:W-:Y:S02]  /*7f90*/  SHF.R.U32.HI R62, RZ, 0x18, R59 ;  /* 0x00000018ff3e7819 */ /* 0x000fe4000001163b */
[----:B------:R-:W-:-:S02]  /*7fa0*/  LOP3.LUT R57, R59, 0xff, RZ, 0xc0, !PT ;  /* 0x000000ff3b397812 */ /* 0x000fc400078ec0ff */
[--C-:B------:R-:W-:Y:S02]  /*7fb0*/  SHF.R.U32.HI R58, RZ, 0x8, R59.reuse ;  /* 0x00000008ff3a7819 */ /* 0x100fe4000001163b */
[----:B------:R-:W-:Y:S02]  /*7fc0*/  SHF.R.U32.HI R60, RZ, 0x10, R59 ;  /* 0x00000010ff3c7819 */ /* 0x000fe4000001163b */
[----:B------:R-:W-:Y:S02]  /*7fd0*/  PRMT R50, R65, 0x654, R50 ;  /* 0x0000065441327816 */ /* 0x000fe40000000032 */
[----:B------:R-:W-:Y:S01]  /*7fe0*/  PRMT R57, R62, 0x654, R57 ;  /* 0x000006543e397816 */ /* 0x000fe20000000039 */
[----:B------:R-:W-:Y:S01]  /*7ff0*/  IMAD.U32 R60, R60, 0x10000, RZ ;  /* 0x000100003c3c7824 */ /* 0x000fe200078e00ff */
[----:B------:R-:W-:Y:S02]  /*8000*/  SHF.L.U32 R46, R58, 0x8, RZ ;  /* 0x000000083a2e7819 */ /* 0x000fe400000006ff */
        /* <DEDUP_REMOVED lines=94> */
.L_x_3247:
[----:B------:R-:W-:Y:S05]  /*85f0*/  BSYNC B2 ;  /* 0x0000000000027941 */ /* 0x000fea0003800000 */
.L_x_3246:
[----:B--2---:R0:W-:Y:S02]  /*8600*/  STG.E.128 desc[UR54][R48.64+0x80], R44 ;  /* 0x0000802c30007986 */ /* 0x0041e4000c101d36 */
.L_x_3245:
[----:B------:R-:W-:Y:S05]  /*8610*/  BSYNC B1 ;  /* 0x0000000000017941 */ /* 0x000fea0003800000 */
.L_x_3244:
[----:B------:R-:W-:-:S13]  /*8620*/  ISETP.NE.AND P3, PT, R39, RZ, PT ;  /* 0x000000ff2700720c */ /* 0x000fda0003f65270 */
        /* <DEDUP_REMOVED lines=10> */
[----:B------:R-:W-:Y:S02]  /*86d0*/  LOP3.LUT R50, R53, 0xff, RZ, 0xc0, !PT ;  /* 0x000000ff35327812 */ /* 0x000fe400078ec0ff */
[----:B------:R-:W-:Y:S02]  /*86e0*/  SHF.R.U32.HI R59, RZ, 0x18, R53 ;  /* 0x00000018ff3b7819 */ /* 0x000fe40000011635 */
[--C-:B------:R-:W-:Y:S02]  /*86f0*/  SHF.R.U32.HI R53, RZ, 0x8, R55.reuse ;  /* 0x00000008ff357819 */ /* 0x100fe40000011637 */
[----:B------:R-:W-:-:S02]  /*8700*/  SHF.R.U32.HI R57, RZ, 0x10, R55 ;  /* 0x00000010ff397819 */ /* 0x000fc40000011637 */
[----:B------:R-:W-:Y:S01]  /*8710*/  LOP3.LUT R54, R55, 0xff0000ff, RZ, 0xc0, !PT ;  /* 0xff0000ff37367812 */ /* 0x000fe200078ec0ff */
        /* <DEDUP_REMOVED lines=98> */
.L_x_3249:
[----:B------:R-:W-:Y:S05]  /*8d40*/  BSYNC B1 ;  /* 0x0000000000017941 */ /* 0x000fea0003800000 */
.L_x_3248:
[----:B--2---:R0:W-:Y:S01]  /*8d50*/  STG.E.128 desc[UR54][R48.64+0xa0], R44 ;  /* 0x0000a02c30007986 */ /* 0x0041e2000c101d36 */
[----:B------:R-:W-:Y:S05]  /*8d60*/  BRA `(.L_x_3227) ;  /* 0x0000006800f07947 */ /* 0x000fea0003800000 */
.L_x_3195:
        /* <DEDUP_REMOVED lines=31> */
[----:B------:R-:W-:Y:S02]  /*8f60*/  CS2R R90, SRZ ;  /* 0x00000000005a7805 */ /* 0x000fe4000001ff00 */
[----:B------:R-:W-:Y:S02]  /*8f70*/  CS2R R88, SRZ ;  /* 0x0000000000587805 */ /* 0x000fe4000001ff00 */
[----:B------:R-:W-:Y:S01]  /*8f80*/  IADD3.X R97, R14, UR5, R100, P2, P3 ;  /* 0x000000050e617c10 */ /* 0x000fe200097e6464 */
[----:B------:R-:W-:-:S02]  /*8f90*/  ULDC.64 UR4, c[0x0][0x3e0] ;  /* 0x0000f80000047ab9 */ /* 0x000fc40000000a00 */
[----:B------:R-:W-:-:S04]  /*8fa0*/  IADD3 R98, P2, P3, R106, UR4, R92 ;  /* 0x000000046a627c10 */ /* 0x000fc8000fb5e05c */
[----:B------:R-:W-:Y:S02]  /*8fb0*/  IADD3.X R99, R20, UR5, R43, P2, P3 ;  /* 0x0000000514637c10 */ /* 0x000fe400097e642b */
[----:B------:R-:W-:Y:S02]  /*8fc0*/  ISETP.GE.AND P2, PT, R22, R135, PT ;  /* 0x000000871600720c */ /* 0x000fe40003f46270 */
[----:B------:R-:W-:Y:S02]  /*8fd0*/  CS2R R50, SRZ ;  /* 0x0000000000327805 */ /* 0x000fe4000001ff00 */
[----:B------:R-:W-:Y:S02]  /*8fe0*/  CS2R R48, SRZ ;  /* 0x0000000000307805 */ /* 0x000fe4000001ff00 */
[----:B------:R-:W-:Y:S02]  /*8ff0*/  CS2R R62, SRZ ;  /* 0x00000000003e7805 */ /* 0x000fe4000001ff00 */
[----:B------:R-:W-:-:S05]  /*9000*/  CS2R R60, SRZ ;  /* 0x00000000003c7805 */ /* 0x000fca000001ff00 */
[----:B------:R0:W5:Y:S04]  /*9010*/  @!P2 LDG.E.128 R52, desc[UR54][R96.64] ;  /* 0x000000366034a981 */ /* 0x000168000c1e1d00 */
[----:B------:R0:W5:Y:S01]  /*9020*/  @!P2 LDG.E.128 R88, desc[UR54][R98.64] ;  /* 0x000000366258a981 */ /* 0x000162000c1e1d00 */
[----:B------:R-:W-:Y:S02]  /*9030*/  ISETP.GE.AND P2, PT, R221, R135, PT ;  /* 0x00000087dd00720c */ /* 0x000fe40003f46270 */
[----:B------:R-:W-:Y:S02]  /*9040*/  CS2R R46, SRZ ;  /* 0x00000000002e7805 */ /* 0x000fe4000001ff00 */
[----:B------:R-:W-:Y:S02]  /*9050*/  CS2R R44, SRZ ;  /* 0x00000000002c7805 */ /* 0x000fe4000001ff00 */
[----:B------:R-:W-:-:S02]  /*9060*/  CS2R R58, SRZ ;  /* 0x00000000003a7805 */ /* 0x000fc4000001ff00 */
[----:B------:R-:W-:-:S05]  /*9070*/  CS2R R56, SRZ ;  /* 0x0000000000387805 */ /* 0x000fca000001ff00 */
[----:B------:R0:W5:Y:S04]  /*9080*/  @!P2 LDG.E.128 R48, desc[UR54][R96.64+0x20] ;  /* 0x000020366030a981 */ /* 0x000168000c1e1d00 */
[----:B------:R0:W5:Y:S01]  /*9090*/  @!P2 LDG.E.128 R60, desc[UR54][R98.64+0x20] ;  /* 0x00002036623ca981 */ /* 0x000162000c1e1d00 */
[----:B------:R-:W-:-:S13]  /*90a0*/  ISETP.GE.AND P2, PT, R222, R135, PT ;  /* 0x00000087de00720c */ /* 0x000fda0003f46270 */
[----:B------:R0:W5:Y:S04]  /*90b0*/  @!P2 LDG.E.128 R44, desc[UR54][R96.64+0x40] ;  /* 0x00004036602ca981 */ /* 0x000168000c1e1d00 */
[----:B------:R0:W5:Y:S02]  /*90c0*/  @!P2 LDG.E.128 R56, desc[UR54][R98.64+0x40] ;  /* 0x000040366238a981 */ /* 0x000164000c1e1d00 */
.L_x_3251:
[----:B------:R-:W-:Y:S05]  /*90d0*/  BSYNC B1 ;  /* 0x0000000000017941 */ /* 0x000fea0003800000 */
.L_x_3250:
[----:B0-----:R-:W-:Y:S01]  /*90e0*/  VIADD R96, R220, 0x80 ;  /* 0x00000080dc607836 */ /* 0x001fe20000000000 */
[----:B------:R-:W-:Y:S01]  /*90f0*/  BSSY B1, `(.L_x_3252) ;  /* 0x0000024000017945 */ /* 0x000fe20003800000 */
[----:B-----5:R-:W-:Y:S01]  /*9100*/  IMAD.MOV.U32 R167, RZ, RZ, R46 ;  /* 0x000000ffffa77224 */ /* 0x020fe200078e002e */
[----:B------:R-:W-:Y:S02]  /*9110*/  MOV R168, R44 ;  /* 0x0000002c00a87202 */ /* 0x000fe40000000f00 */
[----:B------:R-:W-:-:S13]  /*9120*/  ISETP.GE.AND P3, PT, R96, R42, PT ;  /* 0x0000002a6000720c */ /* 0x000fda0003f66270 */
[----:B------:R-:W-:Y:S05]  /*9130*/  @P3 BRA `(.L_x_3253) ;  /* 0x00000000007c3947 */ /* 0x000fea0003800000 */
[----:B------:R-:W-:Y:S01]  /*9140*/  IADD3 R93, P2, P5, R112, R94, R9 ;  /* 0x0000005e705d7210 */ /* 0x000fe20007d5e009 */
[----:B------:R-:W-:Y:S01]  /*9150*/  ULDC.64 UR4, c[0x0][0x3c8] ;  /* 0x0000f20000047ab9 */ /* 0x000fe20000000a00 */
[----:B------:R-:W-:Y:S02]  /*9160*/  CS2R R74, SRZ ;  /* 0x00000000004a7805 */ /* 0x000fe4000001ff00 */
[----:B------:R-:W-:Y:S02]  /*9170*/  CS2R R72, SRZ ;  /* 0x0000000000487805 */ /* 0x000fe4000001ff00 */
[----:B------:R-:W-:Y:S02]  /*9180*/  IADD3.X R100, R14, R100, R8, P2, P5 ;  /* 0x000000640e647210 */ /* 0x000fe400017ea408 */
[----:B------:R-:W-:Y:S02]  /*9190*/  CS2R R86, SRZ ;  /* 0x0000000000567805 */ /* 0x000fe4000001ff00 */
[----:B------:R-:W-:-:S02]  /*91a0*/  IADD3 R94, P2, P5, R106, R92, R11 ;  /* 0x0000005c6a5e7210 */ /* 0x000fc40007d5e00b */
[----:B------:R-:W-:Y:S02]  /*91b0*/  CS2R R84, SRZ ;  /* 0x0000000000547805 */ /* 0x000fe4000001ff00 */
        /* <DEDUP_REMOVED lines=23> */
.L_x_3253:
[----:B------:R-:W-:Y:S05]  /*9330*/  BSYNC B1 ;  /* 0x0000000000017941 */ /* 0x000fea0003800000 */
.L_x_3252:
        /* <DEDUP_REMOVED lines=26> */
.L_x_3254:
[----:B------:R-:W-:Y:S01]  /*94e0*/  IMAD R43, R19, 0x8, R18 ;  /* 0x00000008132b7824 */ /* 0x000fe200078e0212 */
[----:B------:R-:W-:Y:S01]  /*94f0*/  SHF.L.U32 R100, R223, 0x1f, RZ ;  /* 0x0000001fdf647819 */ /* 0x000fe200000006ff */
[----:B------:R-:W1:Y:S01]  /*9500*/  LDC R156, c[0x0][0x2e4] ;  /* 0x0000b900ff9c7b82 */ /* 0x000e620000000800 */
[----:B------:R-:W-:Y:S02]  /*9510*/  BSSY B1, `(.L_x_3255) ;  /* 0x0000004000017945 */ /* 0x000fe40003800000 */
[----:B------:R-:W2:Y:S05]  /*9520*/  SYNCS.PHASECHK.TRANS64.TRYWAIT P5, [R43+URZ+0x33490], R100 ;  /* 0x033490642b0075a7 */ /* 0x000eaa00080a017f */
[----:B------:R-:W3:Y:S01]  /*9530*/  LDC.64 R138, c[0x0][0x2f0] ;  /* 0x0000bc00ff8a7b82 */ /* 0x000ee20000000a00 */
[----:B--2---:R-:W-:Y:S05]  /*9540*/  @!P5 BRA `(.L_x_3256) ;  /* 0x00000200006cd947 */ /* 0x004fea0003800000 */
.L_x_3512:
[----:B------:R-:W-:Y:S05]  /*9550*/  BSYNC B1 ;  /* 0x0000000000017941 */ /* 0x000fea0003800000 */
.L_x_3255:
[----:B------:R-:W-:Y:S01]  /*9560*/  BSSY B1, `(.L_x_3257) ;  /* 0x00002fa000017945 */ /* 0x000fe20003800000 */
[----:B-1----:R-:W-:Y:S02]  /*9570*/  IMAD.IADD R162, R156, 0x1, -R101 ;  /* 0x000000019ca27824 */ /* 0x002fe400078e0a65 */
[----:B------:R-:W-:Y:S01]  /*9580*/  IMAD.MOV.U32 R141, RZ, RZ, R143 ;  /* 0x000000ffff8d7224 */ /* 0x000fe200078e008f */
[----:B------:R-:W-:Y:S06]  /*9590*/  @P4 BRA `(.L_x_3258) ;  /* 0x0000002c00d84947 */ /* 0x000fec0003800000 */
[----:B------:R-:W-:Y:S01]  /*95a0*/  ISETP.NE.AND P4, PT, R34, RZ, PT ;  /* 0x000000ff2200720c */ /* 0x000fe20003f85270 */
[-C--:B0--3--:R-:W-:Y:S01]  /*95b0*/  IMAD R92, R146, R138.reuse, RZ ;  /* 0x0000008a925c7224 */ /* 0x089fe200078e02ff */
[----:B------:R-:W-:Y:S01]  /*95c0*/  BSSY B2, `(.L_x_3259) ;  /* 0x00000fc000027945 */ /* 0x000fe20003800000 */
[----:B------:R-:W-:-:S04]  /*95d0*/  IMAD.WIDE.U32 R142, R220, R138, R140 ;  /* 0x0000008adc8e7225 */ /* 0x000fc800078e008c */
[----:B------:R-:W-:-:S04]  /*95e0*/  IMAD R171, R220, R139, R92 ;  /* 0x0000008bdcab7224 */ /* 0x000fc800078e025c */
[----:B------:R-:W-:Y:S02]  /*95f0*/  IMAD.IADD R171, R171, 0x1, R143 ;  /* 0x00000001abab7824 */ /* 0x000fe400078e028f */
[----:B------:R-:W-:Y:S05]  /*9600*/  @!P4 BRA `(.L_x_3260) ;  /* 0x0000000c00dcc947 */ /* 0x000fea0003800000 */
[----:B------:R-:W-:Y:S01]  /*9610*/  SEL R92, R101, R162, !P0 ;  /* 0x000000a2655c7207 */ /* 0x000fe20004000000 */
[----:B------:R-:W-:Y:S01]  /*9620*/  BSSY B3, `(.L_x_3261) ;  /* 0x00000eb000037945 */ /* 0x000fe20003800000 */
[----:B------:R-:W-:Y:S02]  /*9630*/  IADD3 R179, P4, P5, R120, R142, R25 ;  /* 0x0000008e78b37210 */ /* 0x000fe40007d9e019 */
[----:B------:R-:W-:Y:S02]  /*9640*/  SHF.R.S32.HI R93, RZ, 0x1f, R92 ;  /* 0x0000001fff5d7819 */ /* 0x000fe4000001145c */
[----:B------:R-:W-:Y:S02]  /*9650*/  IADD3.X R176, R0, R171, R30, P4, P5 ;  /* 0x000000ab00b07210 */ /* 0x000fe400027ea41e */
[----:B------:R-:W-:Y:S02]  /*9660*/  LEA.HI R92, R93, R92, RZ, 0x5 ;  /* 0x0000005c5d5c7211 */ /* 0x000fe400078f28ff */
[----:B------:R-:W-:-:S02]  /*9670*/  ISETP.GE.AND P4, PT, R22, R135, PT ;  /* 0x000000871600720c */ /* 0x000fc40003f86270 */
[----:B------:R-:W-:-:S04]  /*9680*/  LEA.HI.SX32 R92, R92, R21, 0x1b ;  /* 0x000000155c5c7211 */ /* 0x000fc800078fdaff */
[----:B------:R-:W-:Y:S01]  /*9690*/  SHF.R.S32.HI R93, RZ, 0x1f, R92 ;  /* 0x0000001fff5d7819 */ /* 0x000fe2000001145c */
[----:B------:R-:W-:-:S03]  /*96a0*/  IMAD.SHL.U32 R180, R92, 0x10, RZ ;  /* 0x000000105cb47824 */ /* 0x000fc600078e00ff */
[----:B------:R-:W-:Y:S02]  /*96b0*/  LEA.HI R93, R93, R92, RZ, 0x2 ;  /* 0x0000005c5d5d7211 */ /* 0x000fe400078f10ff */
[----:B------:R-:W-:Y:S02]  /*96c0*/  LOP3.LUT R92, R224, 0x30, R180, 0xf8, !PT ;  /* 0x00000030e05c7812 */ /* 0x000fe400078ef8b4 */
[----:B------:R-:W-:Y:S02]  /*96d0*/  SHF.R.S32.HI R93, RZ, 0x2, R93 ;  /* 0x00000002ff5d7819 */ /* 0x000fe4000001145d */
[----:B------:R-:W-:-:S03]  /*96e0*/  LOP3.LUT R92, R92, R225, RZ, 0x3c, !PT ;  /* 0x000000e15c5c7212 */ /* 0x000fc600078e3cff */
[----:B------:R-:W-:-:S05]  /*96f0*/  IMAD R93, R93, 0x2800, R226 ;  /* 0x000028005d5d7824 */ /* 0x000fca00078e02e2 */
[----:B------:R-:W-:Y:S01]  /*9700*/  IADD3 R92, R93, R92, RZ ;  /* 0x0000005c5d5c7210 */ /* 0x000fe20007ffe0ff */
[----:B------:R-:W-:-:S04]  /*9710*/  IMAD R93, R19, 0x7800, R145 ;  /* 0x00007800135d7824 */ /* 0x000fc800078e0291 */
[----:B------:R-:W-:Y:S02]  /*9720*/  IMAD R95, R19, 0x7800, R92 ;  /* 0x00007800135f7824 */ /* 0x000fe400078e025c */
[C---:B------:R-:W-:Y:S02]  /*9730*/  IMAD.IADD R93, R18.reuse, 0x1, R93 ;  /* 0x00000001125d7824 */ /* 0x040fe400078e025d */
[----:B------:R-:W-:-:S04]  /*9740*/  IMAD.IADD R96, R18, 0x1, R95 ;  /* 0x0000000112607824 */ /* 0x000fc800078e025f */
[----:B------:R-:W0:Y:S04]  /*9750*/  LDS.128 R92, [R93+0x24200] ;  /* 0x024200005d5c7984 */ /* 0x000e280000000c00 */
[----:B------:R-:W1:Y:S01]  /*9760*/  LDS.128 R96, [R96+0x24200] ;  /* 0x0242000060607984 */ /* 0x000e620000000c00 */
[----:B------:R-:W-:Y:S05]  /*9770*/  @P4 BRA `(.L_x_3262) ;  /* 0x0000000c00544947 */ /* 0x000fea0003800000 */
[----:B------:R-:W-:Y:S02]  /*9780*/  F2FP.F16.E4M3.UNPACK_B R185, R184.H1 ;  /* 0x000000b8ffb9723e */ /* 0x000fe400030006ff */
[----:B-1----:R-:W-:Y:S02]  /*9790*/  F2FP.F16.E4M3.UNPACK_B R90, R96.H1 ;  /* 0x00000060ff5a723e */ /* 0x002fe400030006ff */
[----:B0-----:R-:W-:Y:S01]  /*97a0*/  F2FP.F16.E4M3.UNPACK_B R52, R92.H1 ;  /* 0x0000005cff34723e */ /* 0x001fe200030006ff */
[----:B------:R-:W-:Y:S01]  /*97b0*/  HADD2.F32 R187, -RZ, R185.H0_H0 ;  /* 0x200000b9ffbb7230 */ /* 0x000fe20000004100 */
[----:B------:R-:W-:Y:S01]  /*97c0*/  F2FP.F16.E4M3.UNPACK_B R182, R181.H1 ;  /* 0x000000b5ffb6723e */ /* 0x000fe200030006ff */
[----:B------:R-:W-:Y:S01]  /*97d0*/  HADD2.F32 R54, -RZ, R90.H0_H0 ;  /* 0x2000005aff367230 */ /* 0x000fe20000004100 */
[----:B------:R-:W-:Y:S01]  /*97e0*/  F2FP.F16.E4M3.UNPACK_B R96, R96 ;  /* 0x00000060ff60723e */ /* 0x000fe200020006ff */
[----:B------:R-:W-:Y:S01]  /*97f0*/  HADD2.F32 R88, -RZ, R52.H0_H0 ;  /* 0x20000034ff587230 */ /* 0x000fe20000004100 */
[----:B------:R-:W-:Y:S01]  /*9800*/  F2FP.F16.E4M3.UNPACK_B R196, R98.H1 ;  /* 0x00000062ffc4723e */ /* 0x000fe200030006ff */
[----:B------:R-:W-:-:S02]  /*9810*/  HADD2.F32 R183, -RZ, R182.H0_H0 ;  /* 0x200000b6ffb77230 */ /* 0x000fc40000004100 */
[-C--:B------:R-:W-:Y:S01]  /*9820*/  FMUL.FTZ R189, R54, R187.reuse ;  /* 0x000000bb36bd7220 */ /* 0x080fe20000410000 */
[----:B------:R-:W-:Y:S02]  /*9830*/  HADD2.F32 R90, -RZ, R90.H1_H1 ;  /* 0x3000005aff5a7230 */ /* 0x000fe40000004100 */
[C---:B------:R-:W-:Y:S01]  /*9840*/  FMUL.FTZ R187, R88.reuse, R187 ;  /* 0x000000bb58bb7220 */ /* 0x040fe20000410000 */
[----:B------:R-:W-:Y:S02]  /*9850*/  HADD2.F32 R52, -RZ, R52.H1_H1 ;  /* 0x30000034ff347230 */ /* 0x000fe40000004100 */
[-C--:B------:R-:W-:Y:S01]  /*9860*/  FFMA.FTZ R88, R88, R183.reuse, -R189 ;  /* 0x000000b758587223 */ /* 0x080fe200000108bd */
[----:B------:R-:W-:Y:S01]  /*9870*/  F2FP.F16.E4M3.UNPACK_B R195, R94.H1 ;  /* 0x0000005effc3723e */ /* 0x000fe200030006ff */
[----:B------:R-:W-:Y:S01]  /*9880*/  FFMA.FTZ R54, R54, R183, R187 ;  /* 0x000000b736367223 */ /* 0x000fe200000100bb */
[----:B------:R-:W-:Y:S01]  /*9890*/  HADD2.F32 R183, -RZ, R185.H1_H1 ;  /* 0x300000b9ffb77230 */ /* 0x000fe20000004100 */
[----:B------:R-:W-:Y:S01]  /*98a0*/  F2FP.F16.E4M3.UNPACK_B R198, R178.H1 ;  /* 0x000000b2ffc6723e */ /* 0x000fe200030006ff */
[----:B------:R-:W-:Y:S01]  /*98b0*/  HADD2.F32 R185, -RZ, R182.H1_H1 ;  /* 0x300000b6ffb97230 */ /* 0x000fe20000004100 */
[----:B------:R-:W-:Y:S01]  /*98c0*/  F2FP.F16.E4M3.UNPACK_B R98, R98 ;  /* 0x00000062ff62723e */ /* 0x000fe200020006ff */
[----:B------:R-:W-:-:S02]  /*98d0*/  HADD2.F32 R197, -RZ, R196.H0_H0 ;  /* 0x200000c4ffc57230 */ /* 0x000fc40000004100 */
[-C--:B------:R-:W-:Y:S01]  /*98e0*/  FMUL.FTZ R187, R90, R183.reuse ;  /* 0x000000b75abb7220 */ /* 0x080fe20000410000 */
[C---:B------:R-:W-:Y:S01]  /*98f0*/  FMUL.FTZ R189, R52.reuse, R183 ;  /* 0x000000b734bd7220 */ /* 0x040fe20000410000 */
[----:B------:R-:W-:Y:S01]  /*9900*/  HADD2.F32 R199, -RZ, R195.H0_H0 ;  /* 0x200000c3ffc77230 */ /* 0x000fe20000004100 */
[----:B------:R-:W-:Y:S01]  /*9910*/  F2FP.F16.E4M3.UNPACK_B R94, R94 ;  /* 0x0000005eff5e723e */ /* 0x000fe200020006ff */
[-C--:B------:R-:W-:Y:S01]  /*9920*/  FFMA.FTZ R183, R52, R185.reuse, -R187 ;  /* 0x000000b934b77223 */ /* 0x080fe200000108bb */
[----:B------:R-:W-:Y:S01]  /*9930*/  FFMA.FTZ R182, R90, R185, R189 ;  /* 0x000000b95ab67223 */ /* 0x000fe200000100bd */
[----:B------:R-:W-:Y:S01]  /*9940*/  F2FP.F16.E4M3.UNPACK_B R185, R184 ;  /* 0x000000b8ffb9723e */ /* 0x000fe200020006ff */
[----:B------:R-:W-:Y:S01]  /*9950*/  HADD2.F32 R200, -RZ, R198.H0_H0 ;  /* 0x200000c6ffc87230 */ /* 0x000fe20000004100 */
[----:B------:R-:W-:Y:S01]  /*9960*/  F2FP.F16.E4M3.UNPACK_B R52, R92 ;  /* 0x0000005cff34723e */ /* 0x000fe200020006ff */
[----:B------:R-:W-:Y:S01]  /*9970*/  HADD2.F32 R92, -RZ, R96.H0_H0 ;  /* 0x20000060ff5c7230 */ /* 0x000fe20000004100 */
[----:B------:R-:W-:Y:S01]  /*9980*/  F2FP.F16.E4M3.UNPACK_B R184, R181 ;  /* 0x000000b5ffb8723e */ /* 0x000fe200020006ff */
[----:B------:R-:W-:Y:S01]  /*9990*/  HADD2.F32 R187, -RZ, R185.H0_H0 ;  /* 0x200000b9ffbb7230 */ /* 0x000fe20000004100 */
[----:B------:R-:W-:Y:S01]  /*99a0*/  F2FP.F16.E4M3.UNPACK_B R178, R178 ;  /* 0x000000b2ffb2723e */ /* 0x000fe200020006ff */
[----:B------:R-:W-:Y:S01]  /*99b0*/  HADD2.F32 R90, -RZ, R52.H0_H0 ;  /* 0x20000034ff5a7230 */ /* 0x000fe20000004100 */
[----:B------:R-:W-:Y:S01]  /*99c0*/  SHF.R.U32.HI R188, RZ, 0x8, R55 ;  /* 0x00000008ffbc7819 */ /* 0x000fe20000011637 */
        /* <DEDUP_REMOVED lines=10> */
[----:B------:R-:W-:Y:S01]  /*9a70*/  HADD2.F32 R196, -RZ, R196.H1_H1 ;  /* 0x300000c4ffc47230 */ /* 0x000fe20000004100 */
[----:B------:R-:W-:Y:S01]  /*9a80*/  SHF.R.U32.HI R189, RZ, 0x18, R55 ;  /* 0x00000018ffbd7819 */ /* 0x000fe20000011637 */
[----:B------:R-:W-:Y:S02]  /*9a90*/  HADD2.F32 R195, -RZ, R195.H1_H1 ;  /* 0x300000c3ffc37230 */ /* 0x000fe40000004100 */
[C---:B------:R-:W-:Y:S01]  /*9aa0*/  FMUL.FTZ R187, R181.reuse, R185 ;  /* 0x000000b9b5bb7220 */ /* 0x040fe20000410000 */
[----:B------:R-:W-:Y:S01]  /*9ab0*/  HADD2.F32 R198, -RZ, R198.H1_H1 ;  /* 0x300000c6ffc67230 */ /* 0x000fe20000004100 */
[----:B------:R-:W-:Y:S01]  /*9ac0*/  SHF.R.U32.HI R185, RZ, 0x8, R53 ;  /* 0x00000008ffb97819 */ /* 0x000fe20000011635 */
[----:B------:R-:W-:Y:S02]  /*9ad0*/  IMAD.SHL.U32 R188, R188, 0x100, RZ ;  /* 0x00000100bcbc7824 */ /* 0x000fe400078e00ff */
[-C--:B------:R-:W-:Y:S01]  /*9ae0*/  FFMA.FTZ R96, R52, R184.reuse, -R187 ;  /* 0x000000b834607223 */ /* 0x080fe200000108bb */
[----:B------:R-:W-:Y:S01]  /*9af0*/  FFMA.FTZ R52, R181, R184, R186 ;  /* 0x000000b8b5347223 */ /* 0x000fe200000100ba */
[----:B------:R-:W-:-:S02]  /*9b00*/  LOP3.LUT R181, R53, 0xff, RZ, 0xc0, !PT ;  /* 0x000000ff35b57812 */ /* 0x000fc400078ec0ff */
[--C-:B------:R-:W-:Y:S02]  /*9b10*/  SHF.R.U32.HI R187, RZ, 0x18, R53.reuse ;  /* 0x00000018ffbb7819 */ /* 0x100fe40000011635 */
[----:B------:R-:W-:Y:S02]  /*9b20*/  SHF.R.U32.HI R184, RZ, 0x10, R53 ;  /* 0x00000010ffb87819 */ /* 0x000fe40000011635 */
[----:B------:R-:W-:Y:S02]  /*9b30*/  PRMT R187, R187, 0x654, R181 ;  /* 0x00000654bbbb7816 */ /* 0x000fe400000000b5 */
[-C--:B------:R-:W-:Y:S02]  /*9b40*/  F2FP.F16.E4M3.UNPACK_B R181, R177.reuse.H1 ;  /* 0x000000b1ffb5723e */ /* 0x080fe400030006ff */
[----:B------:R-:W-:Y:S02]  /*9b50*/  F2FP.F16.E4M3.UNPACK_B R177, R177 ;  /* 0x000000b1ffb1723e */ /* 0x000fe400020006ff */
[----:B------:R-:W-:Y:S01]  /*9b60*/  SHF.R.U32.HI R186, RZ, 0x10, R55 ;  /* 0x00000010ffba7819 */ /* 0x000fe20000011637 */
[--C-:B------:R-:W-:Y:S01]  /*9b70*/  HADD2.F32 R202, -RZ, R181.reuse.H0_H0 ;  /* 0x200000b5ffca7230 */ /* 0x100fe20000004100 */
[----:B------:R-:W-:Y:S01]  /*9b80*/  LOP3.LUT R53, R55, 0xff, RZ, 0xc0, !PT ;  /* 0x000000ff37357812 */ /* 0x000fe200078ec0ff */
[----:B------:R-:W-:Y:S01]  /*9b90*/  HADD2.F32 R181, -RZ, R181.H1_H1 ;  /* 0x300000b5ffb57230 */ /* 0x000fe20000004100 */
[----:B------:R-:W-:-:S02]  /*9ba0*/  SHF.R.U32.HI R190, RZ, 0x8, R89 ;  /* 0x00000008ffbe7819 */ /* 0x000fc40000011659 */
[-C--:B------:R-:W-:Y:S01]  /*9bb0*/  FMUL.FTZ R201, R197, R202.reuse ;  /* 0x000000cac5c97220 */ /* 0x080fe20000410000 */
[C---:B------:R-:W-:Y:S01]  /*9bc0*/  FMUL.FTZ R202, R199.reuse, R202 ;  /* 0x000000cac7ca7220 */ /* 0x040fe20000410000 */
[----:B------:R-:W-:Y:S01]  /*9bd0*/  SHF.R.U32.HI R55, RZ, 0x10, R89 ;  /* 0x00000010ff377819 */ /* 0x000fe20000011659 */
[----:B------:R-:W-:Y:S02]  /*9be0*/  IMAD.SHL.U32 R190, R190, 0x100, RZ ;  /* 0x00000100bebe7824 */ /* 0x000fe400078e00ff */
[-C--:B------:R-:W-:Y:S01]  /*9bf0*/  FFMA.FTZ R201, R199, R200.reuse, -R201 ;  /* 0x000000c8c7c97223 */ /* 0x080fe200000108c9 */
[----:B------:R-:W-:Y:S01]  /*9c00*/  FFMA.FTZ R202, R197, R200, R202 ;  /* 0x000000c8c5ca7223 */ /* 0x000fe200000100ca */
[CC--:B------:R-:W-:Y:S01]  /*9c10*/  FMUL.FTZ R197, R196.reuse, R181.reuse ;  /* 0x000000b5c4c57220 */ /* 0x0c0fe20000410000 */
[----:B------:R-:W-:Y:S01]  /*9c20*/  FMUL.FTZ R181, R195, R181 ;  /* 0x000000b5c3b57220 */ /* 0x000fe20000410000 */
[----:B------:R-:W-:Y:S01]  /*9c30*/  HADD2.F32 R200, -RZ, R177.H0_H0 ;  /* 0x200000b1ffc87230 */ /* 0x000fe20000004100 */
[----:B------:R-:W-:Y:S01]  /*9c40*/  LOP3.LUT R191, R89, 0xff, RZ, 0xc0, !PT ;  /* 0x000000ff59bf7812 */ /* 0x000fe200078ec0ff */
[-C--:B------:R-:W-:Y:S01]  /*9c50*/  FFMA.FTZ R195, R195, R198.reuse, -R197 ;  /* 0x000000c6c3c37223 */ /* 0x080fe200000108c5 */
[----:B------:R-:W-:Y:S01]  /*9c60*/  FFMA.FTZ R181, R196, R198, R181 ;  /* 0x000000c6c4b57223 */ /* 0x000fe200000100b5 */
[----:B------:R-:W-:Y:S01]  /*9c70*/  HADD2.F32 R196, -RZ, R98.H0_H0 ;  /* 0x20000062ffc47230 */ /* 0x000fe20000004100 */
[----:B------:R-:W-:Y:S01]  /*9c80*/  SHF.R.U32.HI R192, RZ, 0x18, R89 ;  /* 0x00000018ffc07819 */ /* 0x000fe20000011659 */
[----:B------:R-:W-:Y:S01]  /*9c90*/  HADD2.F32 R198, -RZ, R94.H0_H0 ;  /* 0x2000005effc67230 */ /* 0x000fe20000004100 */
[----:B------:R-:W-:Y:S01]  /*9ca0*/  SHF.R.U32.HI R193, RZ, 0x8, R91 ;  /* 0x00000008ffc17819 */ /* 0x000fe2000001165b */
[----:B------:R-:W-:-:S02]  /*9cb0*/  HADD2.F32 R197, -RZ, R178.H0_H0 ;  /* 0x200000b2ffc57230 */ /* 0x000fc40000004100 */
[-C--:B------:R-:W-:Y:S01]  /*9cc0*/  FMUL.FTZ R199, R196, R200.reuse ;  /* 0x000000c8c4c77220 */ /* 0x080fe20000410000 */
[----:B------:R-:W-:Y:S02]  /*9cd0*/  HADD2.F32 R177, -RZ, R177.H1_H1 ;  /* 0x300000b1ffb17230 */ /* 0x000fe40000004100 */
[----:B------:R-:W-:Y:S01]  /*9ce0*/  FMUL.FTZ R200, R198, R200 ;  /* 0x000000c8c6c87220 */ /* 0x000fe20000410000 */
[----:B------:R-:W-:Y:S01]  /*9cf0*/  HADD2.F32 R98, -RZ, R98.H1_H1 ;  /* 0x30000062ff627230 */ /* 0x000fe20000004100 */
[--C-:B------:R-:W-:Y:S01]  /*9d00*/  SHF.R.U32.HI R89, RZ, 0x10, R91.reuse ;  /* 0x00000010ff597819 */ /* 0x100fe2000001165b */
[----:B------:R-:W-:Y:S02]  /*9d10*/  HADD2.F32 R94, -RZ, R94.H1_H1 ;  /* 0x3000005eff5e7230 */ /* 0x000fe40000004100 */
[----:B------:R-:W-:Y:S01]  /*9d20*/  FFMA.FTZ R200, R196, R197, R200 ;  /* 0x000000c5c4c87223 */ /* 0x000fe200000100c8 */
[----:B------:R-:W-:Y:S02]  /*9d30*/  HADD2.F32 R178, -RZ, R178.H1_H1 ;  /* 0x300000b2ffb27230 */ /* 0x000fe40000004100 */
[-C--:B------:R-:W-:Y:S01]  /*9d40*/  FMUL.FTZ R196, R98, R177.reuse ;  /* 0x000000b162c47220 */ /* 0x080fe20000410000 */
[----:B------:R-:W-:Y:S01]  /*9d50*/  LOP3.LUT R194, R91, 0xff, RZ, 0xc0, !PT ;  /* 0x000000ff5bc27812 */ /* 0x000fe200078ec0ff */
[C---:B------:R-:W-:Y:S01]  /*9d60*/  FMUL.FTZ R177, R94.reuse, R177 ;  /* 0x000000b15eb17220 */ /* 0x040fe20000410000 */
[----:B------:R-:W-:Y:S01]  /*9d70*/  SHF.R.U32.HI R91, RZ, 0x18, R91 ;  /* 0x00000018ff5b7819 */ /* 0x000fe2000001165b */
[-C--:B------:R-:W-:Y:S01]  /*9d80*/  FFMA.FTZ R196, R94, R178.reuse, -R196 ;  /* 0x000000b25ec47223 */ /* 0x080fe200000108c4 */
[----:B------:R-:W-:Y:S01]  /*9d90*/  IMAD.SHL.U32 R94, R185, 0x100, RZ ;  /* 0x00000100b95e7824 */ /* 0x000fe200078e00ff */
[----:B------:R-:W-:Y:S01]  /*9da0*/  PRMT R191, R192, 0x654, R191 ;  /* 0x00000654c0bf7816 */ /* 0x000fe200000000bf */
[----:B------:R-:W-:Y:S01]  /*9db0*/  IMAD.U32 R55, R55, 0x10000, RZ ;  /* 0x0001000037377824 */ /* 0x000fe200078e00ff */
[----:B------:R-:W-:Y:S01]  /*9dc0*/  PRMT R91, R91, 0x654, R194 ;  /* 0x000006545b5b7816 */ /* 0x000fe200000000c2 */
[----:B------:R-:W-:Y:S01]  /*9dd0*/  FFMA.FTZ R177, R98, R178, R177 ;  /* 0x000000b262b17223 */ /* 0x000fe200000100b1 */
[----:B------:R-:W-:Y:S01]  /*9de0*/  LOP3.LUT R187, R187, 0xff00, R94, 0xf8, !PT ;  /* 0x0000ff00bbbb7812 */ /* 0x000fe200078ef85e */
[----:B------:R-:W-:Y:S01]  /*9df0*/  IMAD.SHL.U32 R94, R193, 0x100, RZ ;  /* 0x00000100c15e7824 */ /* 0x000fe200078e00ff */
[----:B------:R-:W-:Y:S01]  /*9e00*/  LOP3.LUT R190, R191, 0xff00, R190, 0xf8, !PT ;  /* 0x0000ff00bfbe7812 */ /* 0x000fe200078ef8be */
[----:B------:R-:W-:Y:S01]  /*9e10*/  FFMA.FTZ R199, R198, R197, -R199 ;  /* 0x000000c5c6c77223 */ /* 0x000fe200000108c7 */
[----:B------:R-:W-:-:S02]  /*9e20*/  SHF.L.U32 R184, R184, 0x10, RZ ;  /* 0x00000010b8b87819 */ /* 0x000fc400000006ff */
[----:B------:R-:W-:Y:S01]  /*9e30*/  LOP3.LUT R185, R91, 0xff00, R94, 0xf8, !PT ;  /* 0x0000ff005bb97812 */ /* 0x000fe200078ef85e */
[----:B------:R-:W-:Y:S01]  /*9e40*/  IMAD.U32 R94, R89, 0x10000, RZ ;  /* 0x00010000595e7824 */ /* 0x000fe200078e00ff */
[----:B------:R-:W-:Y:S02]  /*9e50*/  LOP3.LUT R89, R190, 0xff0000, R55, 0xf8, !PT ;  /* 0x00ff0000be597812 */ /* 0x000fe400078ef837 */
[----:B------:R-:W-:Y:S02]  /*9e60*/  F2FP.SATFINITE.E4M3.F32.PACK_AB_MERGE_C R183, R183, R88, RZ ;  /* 0x00000058b7b7723e */ /* 0x000fe400048070ff */
[----:B------:R-:W-:Y:S02]  /*9e70*/  LOP3.LUT R55, R185, 0xff0000, R94, 0xf8, !PT ;  /* 0x00ff0000b9377812 */ /* 0x000fe400078ef85e */
[----:B------:R-:W-:Y:S02]  /*9e80*/  F2FP.SATFINITE.E4M3.F32.PACK_AB_MERGE_C R185, R182, R54, RZ ;  /* 0x00000036b6b9723e */ /* 0x000fe400048070ff */
[----:B------:R-:W-:-:S02]  /*9e90*/  F2FP.F16.E4M3.UNPACK_B R88, R97 ;  /* 0x00000061ff58723e */ /* 0x000fc400020006ff */
[----:B------:R-:W-:Y:S02]  /*9ea0*/  F2FP.F16.E4M3.UNPACK_B R178, R89 ;  /* 0x00000059ffb2723e */ /* 0x000fe400020006ff */
[----:B------:R-:W-:Y:S02]  /*9eb0*/  LOP3.LUT R91, R187, 0xff0000, R184, 0xf8, !PT ;  /* 0x00ff0000bb5b7812 */ /* 0x000fe400078ef8b8 */
[----:B------:R-:W-:Y:S02]  /*9ec0*/  F2FP.F16.E4M3.UNPACK_B R182, R93 ;  /* 0x0000005dffb6723e */ /* 0x000fe400020006ff */
[----:B------:R-:W-:Y:S02]  /*9ed0*/  F2FP.SATFINITE.E4M3.F32.PACK_AB_MERGE_C R90, R96, R90, R183 ;  /* 0x0000005a605a723e */ /* 0x000fe400048070b7 */
[----:B------:R-:W-:Y:S01]  /*9ee0*/  F2FP.SATFINITE.E4M3.F32.PACK_AB_MERGE_C R96, R52, R92, R185 ;  /* 0x0000005c3460723e */ /* 0x000fe200048070b9 */
[----:B------:R-:W-:Y:S01]  /*9ef0*/  HADD2.F32 R52, -RZ, R88.H0_H0 ;  /* 0x20000058ff347230 */ /* 0x000fe20000004100 */
[----:B------:R-:W-:Y:S01]  /*9f00*/  F2FP.F16.E4M3.UNPACK_B R183, R91 ;  /* 0x0000005bffb7723e */ /* 0x000fe200020006ff */
[----:B------:R-:W-:Y:S01]  /*9f10*/  HADD2.F32 R185, -RZ, R178.H0_H0 ;  /* 0x200000b2ffb97230 */ /* 0x000fe20000004100 */
[----:B------:R-:W-:Y:S01]  /*9f20*/  F2FP.SATFINITE.E4M3.F32.PACK_AB_MERGE_C R98, R181, R202, RZ ;  /* 0x000000cab562723e */ /* 0x000fe200048070ff */
        /* <DEDUP_REMOVED lines=8> */
[----:B------:R-:W-:Y:S01]  /*9fb0*/  F2FP.F16.E4M3.UNPACK_B R93, R93.H1 ;  /* 0x0000005dff5d723e */ /* 0x000fe200030006ff */
[----:B------:R-:W-:Y:S01]  /*9fc0*/  FFMA.FTZ R52, R52, R181, R185 ;  /* 0x000000b534347223 */ /* 0x000fe200000100b9 */
[----:B------:R-:W-:Y:S01]  /*9fd0*/  HADD2.F32 R185, -RZ, R178.H1_H1 ;  /* 0x300000b2ffb97230 */ /* 0x000fe20000004100 */
[----:B------:R-:W-:Y:S01]  /*9fe0*/  F2FP.F16.E4M3.UNPACK_B R181, R89.H1 ;  /* 0x00000059ffb5723e */ /* 0x000fe200030006ff */
[----:B------:R-:W-:Y:S01]  /*9ff0*/  HADD2.F32 R183, -RZ, R183.H1_H1 ;  /* 0x300000b7ffb77230 */ /* 0x000fe20000004100 */
[----:B------:R-:W-:Y:S01]  /*a000*/  F2FP.F16.E4M3.UNPACK_B R178, R91.H1 ;  /* 0x0000005bffb2723e */ /* 0x000fe200030006ff */
[----:B------:R-:W-:Y:S01]  /*a010*/  HADD2.F32 R88, -RZ, R93.H0_H0 ;  /* 0x2000005dff587230 */ /* 0x000fe20000004100 */
[----:B------:R-:W-:Y:S01]  /*a020*/  F2FP.SATFINITE.E4M3.F32.PACK_AB_MERGE_C R98, R177, R200, R98 ;  /* 0x000000c8b162723e */ /* 0x000fe20004807062 */
[----:B------:R-:W-:Y:S01]  /*a030*/  FMUL.FTZ R91, R182, R185 ;  /* 0x000000b9b65b7220 */ /* 0x000fe20000410000 */
[----:B------:R-:W-:-:S02]  /*a040*/  HADD2.F32 R177, -RZ, R97.H0_H0 ;  /* 0x20000061ffb17230 */ /* 0x000fc40000004100 */
[C---:B------:R-:W-:Y:S01]  /*a050*/  FMUL.FTZ R89, R92.reuse, R185 ;  /* 0x000000b95c597220 */ /* 0x040fe20000410000 */
[----:B------:R-:W-:Y:S01]  /*a060*/  HADD2.F32 R184, -RZ, R181.H0_H0 ;  /* 0x200000b5ffb87230 */ /* 0x000fe20000004100 */
[----:B------:R-:W-:Y:S01]  /*a070*/  PRMT R53, R189, 0x654, R53 ;  /* 0x00000654bd357816 */ /* 0x000fe20000000035 */
[-C--:B------:R-:W-:Y:S01]  /*a080*/  FFMA.FTZ R91, R92, R183.reuse, R91 ;  /* 0x000000b75c5b7223 */ /* 0x080fe2000001005b */
[----:B------:R-:W-:Y:S02]  /*a090*/  HADD2.F32 R92, -RZ, R178.H0_H0 ;  /* 0x200000b2ff5c7230 */ /* 0x000fe40000004100 */
[----:B------:R-:W-:Y:S01]  /*a0a0*/  FFMA.FTZ R89, R182, R183, -R89 ;  /* 0x000000b7b6597223 */ /* 0x000fe20000010859 */
[-C--:B------:R-:W-:Y:S01]  /*a0b0*/  FMUL.FTZ R185, R177, R184.reuse ;  /* 0x000000b8b1b97220 */ /* 0x080fe20000410000 */
[----:B------:R-:W-:Y:S01]  /*a0c0*/  FMUL.FTZ R182, R88, R184 ;  /* 0x000000b858b67220 */ /* 0x000fe20000410000 */
[----:B------:R-:W-:Y:S01]  /*a0d0*/  LOP3.LUT R188, R53, 0xff00, R188, 0xf8, !PT ;  /* 0x0000ff0035bc7812 */ /* 0x000fe200078ef8bc */
[----:B------:R-:W-:-:S02]  /*a0e0*/  HADD2.F32 R183, -RZ, R97.H1_H1 ;  /* 0x30000061ffb77230 */ /* 0x000fc40000004100 */
[-C--:B------:R-:W-:Y:S01]  /*a0f0*/  FFMA.FTZ R88, R88, R92.reuse, -R185 ;  /* 0x0000005c58587223 */ /* 0x080fe200000108b9 */
[----:B------:R-:W-:Y:S02]  /*a100*/  HADD2.F32 R184, -RZ, R181.H1_H1 ;  /* 0x300000b5ffb87230 */ /* 0x000fe40000004100 */
[----:B------:R-:W-:Y:S01]  /*a110*/  FFMA.FTZ R92, R177, R92, R182 ;  /* 0x0000005cb15c7223 */ /* 0x000fe200000100b6 */
[----:B------:R-:W-:Y:S01]  /*a120*/  IMAD.U32 R53, R186, 0x10000, RZ ;  /* 0x00010000ba357824 */ /* 0x000fe200078e00ff */
[----:B------:R-:W-:Y:S01]  /*a130*/  F2FP.F16.E4M3.UNPACK_B R181, R99 ;  /* 0x00000063ffb5723e */ /* 0x000fe200020006ff */
[----:B------:R-:W-:Y:S01]  /*a140*/  HADD2.F32 R93, -RZ, R93.H1_H1 ;  /* 0x3000005dff5d7230 */ /* 0x000fe20000004100 */
[----:B------:R-:W-:Y:S01]  /*a150*/  F2FP.F16.E4M3.UNPACK_B R97, R55 ;  /* 0x00000037ff61723e */ /* 0x000fe200020006ff */
[----:B------:R-:W-:Y:S02]  /*a160*/  HADD2.F32 R182, -RZ, R178.H1_H1 ;  /* 0x300000b2ffb67230 */ /* 0x000fe40000004100 */
[-C--:B------:R-:W-:Y:S01]  /*a170*/  FMUL.FTZ R178, R183, R184.reuse ;  /* 0x000000b8b7b27220 */ /* 0x080fe20000410000 */
[----:B------:R-:W-:Y:S01]  /*a180*/  LOP3.LUT R53, R188, 0xff0000, R53, 0xf8, !PT ;  /* 0x00ff0000bc357812 */ /* 0x000fe200078ef835 */
[----:B------:R-:W-:Y:S01]  /*a190*/  FMUL.FTZ R184, R93, R184 ;  /* 0x000000b85db87220 */ /* 0x000fe20000410000 */
[----:B------:R-:W-:-:S02]  /*a1a0*/  HADD2.F32 R185, -RZ, R181.H0_H0 ;  /* 0x200000b5ffb97230 */ /* 0x000fc40000004100 */
[-C--:B------:R-:W-:Y:S01]  /*a1b0*/  FFMA.FTZ R177, R93, R182.reuse, -R178 ;  /* 0x000000b65db17223 */ /* 0x080fe200000108b2 */
[----:B------:R-:W-:Y:S01]  /*a1c0*/  F2FP.F16.E4M3.UNPACK_B R178, R95 ;  /* 0x0000005fffb2723e */ /* 0x000fe200020006ff */
[----:B------:R-:W-:Y:S01]  /*a1d0*/  HADD2.F32 R186, -RZ, R97.H0_H0 ;  /* 0x20000061ffba7230 */ /* 0x000fe20000004100 */
[----:B------:R-:W-:Y:S01]  /*a1e0*/  F2FP.F16.E4M3.UNPACK_B R93, R53 ;  /* 0x00000035ff5d723e */ /* 0x000fe200020006ff */
[----:B------:R-:W-:Y:S01]  /*a1f0*/  FFMA.FTZ R183, R183, R182, R184 ;  /* 0x000000b6b7b77223 */ /* 0x000fe200000100b8 */
[----:B------:R-:W-:Y:S01]  /*a200*/  F2FP.F16.E4M3.UNPACK_B R182, R55.H1 ;  /* 0x00000037ffb6723e */ /* 0x000fe200030006ff */
[----:B------:R-:W-:Y:S02]  /*a210*/  HADD2.F32 R184, -RZ, R178.H0_H0 ;  /* 0x200000b2ffb87230 */ /* 0x000fe40000004100 */
[----:B------:R-:W-:Y:S01]  /*a220*/  FMUL.FTZ R187, R185, R186 ;  /* 0x000000bab9bb7220 */ /* 0x000fe20000410000 */
[----:B------:R-:W-:Y:S01]  /*a230*/  HADD2.F32 R188, -RZ, R93.H0_H0 ;  /* 0x2000005dffbc7230 */ /* 0x000fe20000004100 */
[----:B------:R-:W-:Y:S01]  /*a240*/  F2FP.F16.E4M3.UNPACK_B R99, R99.H1 ;  /* 0x00000063ff63723e */ /* 0x000fe200030006ff */
[----:B------:R-:W-:-:S02]  /*a250*/  HADD2.F32 R189, -RZ, R182.H0_H0 ;  /* 0x200000b6ffbd7230 */ /* 0x000fc40000004100 */
[C---:B------:R-:W-:Y:S01]  /*a260*/  FMUL.FTZ R190, R184.reuse, R186 ;  /* 0x000000bab8be7220 */ /* 0x040fe20000410000 */
[----:B------:R-:W-:Y:S02]  /*a270*/  HADD2.F32 R182, -RZ, R182.H1_H1 ;  /* 0x300000b6ffb67230 */ /* 0x000fe40000004100 */
[-C--:B------:R-:W-:Y:S01]  /*a280*/  FFMA.FTZ R55, R184, R188.reuse, -R187 ;  /* 0x000000bcb8377223 */ /* 0x080fe200000108bb */
[----:B------:R-:W-:Y:S01]  /*a290*/  F2FP.F16.E4M3.UNPACK_B R184, R95.H1 ;  /* 0x0000005fffb8723e */ /* 0x000fe200030006ff */
[--C-:B------:R-:W-:Y:S01]  /*a2a0*/  HADD2.F32 R186, -RZ, R99.reuse.H0_H0 ;  /* 0x20000063ffba7230 */ /* 0x100fe20000004100 */
[----:B------:R-:W-:Y:S01]  /*a2b0*/  F2FP.F16.E4M3.UNPACK_B R187, R53.H1 ;  /* 0x00000035ffbb723e */ /* 0x000fe200030006ff */
[----:B------:R-:W-:Y:S01]  /*a2c0*/  FFMA.FTZ R53, R185, R188, R190 ;  /* 0x000000bcb9357223 */ /* 0x000fe200000100be */
[----:B------:R-:W-:Y:S01]  /*a2d0*/  HADD2.F32 R185, -RZ, R99.H1_H1 ;  /* 0x30000063ffb97230 */ /* 0x000fe20000004100 */
[----:B------:R-:W-:Y:S01]  /*a2e0*/  F2FP.SATFINITE.E4M3.F32.PACK_AB_MERGE_C R92, R183, R92, RZ ;  /* 0x0000005cb75c723e */ /* 0x000fe200048070ff */
[----:B------:R-:W-:-:S02]  /*a2f0*/  HADD2.F32 R95, -RZ, R184.H0_H0 ;  /* 0x200000b8ff5f7230 */ /* 0x000fc40000004100 */
[C---:B------:R-:W-:Y:S01]  /*a300*/  FMUL.FTZ R190, R186.reuse, R189 ;  /* 0x000000bdbabe7220 */ /* 0x040fe20000410000 */
[--C-:B------:R-:W-:Y:S01]  /*a310*/  HADD2.F32 R188, -RZ, R187.reuse.H0_H0 ;  /* 0x200000bbffbc7230 */ /* 0x100fe20000004100 */
[----:B------:R-:W-:Y:S01]  /*a320*/  F2FP.SATFINITE.E4M3.F32.PACK_AB_MERGE_C R94, R195, R201, RZ ;  /* 0x000000c9c35e723e */ /* 0x000fe200048070ff */
[----:B------:R-:W-:Y:S02]  /*a330*/  HADD2.F32 R184, -RZ, R184.H1_H1 ;  /* 0x300000b8ffb87230 */ /* 0x000fe40000004100 */
[C---:B------:R-:W-:Y:S01]  /*a340*/  FMUL.FTZ R189, R95.reuse, R189 ;  /* 0x000000bd5fbd7220 */ /* 0x040fe20000410000 */
[----:B------:R-:W-:Y:S02]  /*a350*/  HADD2.F32 R187, -RZ, R187.H1_H1 ;  /* 0x300000bbffbb7230 */ /* 0x000fe40000004100 */
[-C--:B------:R-:W-:Y:S01]  /*a360*/  FFMA.FTZ R95, R95, R188.reuse, -R190 ;  /* 0x000000bc5f5f7223 */ /* 0x080fe200000108be */
[----:B------:R-:W-:Y:S02]  /*a370*/  HADD2.F32 R181, -RZ, R181.H1_H1 ;  /* 0x300000b5ffb57230 */ /* 0x000fe40000004100 */
[----:B------:R-:W-:Y:S01]  /*a380*/  FFMA.FTZ R99, R186, R188, R189 ;  /* 0x000000bcba637223 */ /* 0x000fe200000100bd */
[-C--:B------:R-:W-:Y:S01]  /*a390*/  FMUL.FTZ R189, R185, R182.reuse ;  /* 0x000000b6b9bd7220 */ /* 0x080fe20000410000 */
[----:B------:R-:W-:Y:S01]  /*a3a0*/  FMUL.FTZ R182, R184, R182 ;  /* 0x000000b6b8b67220 */ /* 0x000fe20000410000 */
[----:B------:R-:W-:Y:S01]  /*a3b0*/  HADD2.F32 R97, -RZ, R97.H1_H1 ;  /* 0x30000061ff617230 */ /* 0x000fe20000004100 */
[----:B------:R-:W-:Y:S01]  /*a3c0*/  F2FP.SATFINITE.E4M3.F32.PACK_AB_MERGE_C R88, R177, R88, RZ ;  /* 0x00000058b158723e */ /* 0x000fe200048070ff */
[----:B------:R-:W-:-:S02]  /*a3d0*/  HADD2.F32 R178, -RZ, R178.H1_H1 ;  /* 0x300000b2ffb27230 */ /* 0x000fc40000004100 */
[-C--:B------:R-:W-:Y:S01]  /*a3e0*/  FFMA.FTZ R186, R185, R187.reuse, R182 ;  /* 0x000000bbb9ba7223 */ /* 0x080fe200000100b6 */
[----:B------:R-:W-:Y:S02]  /*a3f0*/  HADD2.F32 R93, -RZ, R93.H1_H1 ;  /* 0x3000005dff5d7230 */ /* 0x000fe40000004100 */
[----:B------:R-:W-:Y:S01]  /*a400*/  FFMA.FTZ R184, R184, R187, -R189 ;  /* 0x000000bbb8b87223 */ /* 0x000fe200000108bd */
[CC--:B------:R-:W-:Y:S01]  /*a410*/  FMUL.FTZ R185, R181.reuse, R97.reuse ;  /* 0x00000061b5b97220 */ /* 0x0c0fe20000410000 */
[----:B------:R-:W-:Y:S01]  /*a420*/  FMUL.FTZ R182, R178, R97 ;  /* 0x00000061b2b67220 */ /* 0x000fe20000410000 */
[----:B------:R-:W-:Y:S02]  /*a430*/  F2FP.SATFINITE.E4M3.F32.PACK_AB_MERGE_C R99, R186, R99, RZ ;  /* 0x00000063ba63723e */ /* 0x000fe400048070ff */
[-C--:B------:R-:W-:Y:S01]  /*a440*/  FFMA.FTZ R178, R178, R93.reuse, -R185 ;  /* 0x0000005db2b27223 */ /* 0x080fe200000108b9 */
[----:B------:R-:W-:Y:S01]  /*a450*/  FFMA.FTZ R182, R181, R93, R182 ;  /* 0x0000005db5b67223 */ /* 0x000fe200000100b6 */
[----:B------:R-:W-:-:S02]  /*a460*/  F2FP.SATFINITE.E4M3.F32.PACK_AB_MERGE_C R95, R184, R95, RZ ;  /* 0x0000005fb85f723e */ /* 0x000fc400048070ff */
[----:B------:R-:W-:Y:S01]  /*a470*/  F2FP.SATFINITE.E4M3.F32.PACK_AB_MERGE_C R97, R91, R52, R92 ;  /* 0x000000345b61723e */ /* 0x000fe2000480705c */
[----:B------:R-:W-:Y:S01]  /*a480*/  IMAD.MOV.U32 R92, RZ, RZ, R90 ;  /* 0x000000ffff5c7224 */ /* 0x000fe200078e005a */
[----:B------:R-:W-:Y:S02]  /*a490*/  F2FP.SATFINITE.E4M3.F32.PACK_AB_MERGE_C R94, R196, R199, R94 ;  /* 0x000000c7c45e723e */ /* 0x000fe4000480705e */
[----:B------:R-:W-:Y:S02]  /*a4a0*/  F2FP.SATFINITE.E4M3.F32.PACK_AB_MERGE_C R93, R89, R54, R88 ;  /* 0x00000036595d723e */ /* 0x000fe40004807058 */
[----:B------:R-:W-:Y:S02]  /*a4b0*/  F2FP.SATFINITE.E4M3.F32.PACK_AB_MERGE_C R95, R178, R55, R95 ;  /* 0x00000037b25f723e */ /* 0x000fe4000480705f */
[----:B------:R-:W-:-:S07]  /*a4c0*/  F2FP.SATFINITE.E4M3.F32.PACK_AB_MERGE_C R99, R182, R53, R99 ;  /* 0x00000035b663723e */ /* 0x000fce0004807063 */
.L_x_3262:
[----:B------:R-:W-:Y:S05]  /*a4d0*/  BSYNC B3 ;  /* 0x0000000000037941 */ /* 0x000fea0003800000 */
.L_x_3261:
[----:B------:R-:W-:-:S13]  /*a4e0*/  ISETP.GE.AND P4, PT, R180, R156, PT ;  /* 0x0000009cb400720c */ /* 0x000fda0003f86270 */
[--C-:B------:R-:W-:Y:S02]  /*a4f0*/  @!P4 SHF.R.S32.HI R52, RZ, 0x1f, R180.reuse ;  /* 0x0000001fff34c819 */ /* 0x100fe400000114b4 */
[----:B------:R-:W-:-:S04]  /*a500*/  @!P4 IADD3 R55, P5, P6, R120, R142, R180 ;  /* 0x0000008e7837c210 */ /* 0x000fc80007ebe0b4 */
[----:B------:R-:W-:Y:S02]  /*a510*/  @!P4 IADD3.X R88, R0, R171, R52, P5, P6 ;  /* 0x000000ab0058c210 */ /* 0x000fe40002fec434 */
[----:B------:R-:W-:-:S05]  /*a520*/  IADD3 R52, P5, R179, R128, RZ ;  /* 0x00000080b3347210 */ /* 0x000fca0007fbe0ff */
[----:B------:R-:W-:Y:S01]  /*a530*/  IMAD.X R53, R176, 0x1, R129, P5 ;  /* 0x00000001b0357824 */ /* 0x000fe200028e0681 */
[----:B------:R-:W-:-:S04]  /*a540*/  @!P4 IADD3 R54, P5, R55, R128, RZ ;  /* 0x000000803736c210 */ /* 0x000fc80007fbe0ff */
[----:B0-----:R0:W-:Y:S01]  /*a550*/  STG.E.128 desc[UR54][R52.64], R92 ;  /* 0x0000005c34007986 */ /* 0x0011e2000c101d36 */
[----:B------:R-:W-:-:S05]  /*a560*/  @!P4 IMAD.X R55, R88, 0x1, R129, P5 ;  /* 0x000000015837c824 */ /* 0x000fca00028e0681 */
[----:B-1----:R0:W-:Y:S03]  /*a570*/  @!P4 STG.E.128 desc[UR54][R54.64], R96 ;  /* 0x000000603600c986 */ /* 0x0021e6000c101d36 */
.L_x_3260:
[----:B------:R-:W-:Y:S05]  /*a580*/  BSYNC B2 ;  /* 0x0000000000027941 */ /* 0x000fea0003800000 */
.L_x_3259:
[----:B------:R-:W-:Y:S01]  /*a590*/  ISETP.NE.AND P4, PT, R35, RZ, PT ;  /* 0x000000ff2300720c */ /* 0x000fe20003f85270 */
[----:B------:R-:W-:-:S12]  /*a5a0*/  BSSY B2, `(.L_x_3263) ;  /* 0x00000f9000027945 */ /* 0x000fd80003800000 */
[----:B------:R-:W-:Y:S05]  /*a5b0*/  @!P4 BRA `(.L_x_3264) ;  /* 0x0000000c00dcc947 */ /* 0x000fea0003800000 */
[----:B0-----:R-:W-:Y:S01]  /*a5c0*/  SEL R52, R101, R162, !P1 ;  /* 0x000000a265347207 */ /* 0x001fe20004800000 */
[----:B------:R-:W-:Y:S01]  /*a5d0*/  BSSY B3, `(.L_x_3265) ;  /* 0x00000eb000037945 */ /* 0x000fe20003800000 */
[----:B------:R-:W-:Y:S02]  /*a5e0*/  IADD3 R93, P4, P5, R120, R142, R27 ;  /* 0x0000008e785d7210 */ /* 0x000fe40007d9e01b */
[----:B------:R-:W-:Y:S02]  /*a5f0*/  SHF.R.S32.HI R53, RZ, 0x1f, R52 ;  /* 0x0000001fff357819 */ /* 0x000fe40000011434 */
[----:B------:R-:W-:Y:S02]  /*a600*/  IADD3.X R92, R0, R171, R31, P4, P5 ;  /* 0x000000ab005c7210 */ /* 0x000fe400027ea41f */
[----:B------:R-:W-:Y:S02]  /*a610*/  LEA.HI R53, R53, R52, RZ, 0x5 ;  /* 0x0000003435357211 */ /* 0x000fe400078f28ff */
[----:B------:R-:W-:-:S02]  /*a620*/  ISETP.GE.AND P4, PT, R221, R135, PT ;  /* 0x00000087dd00720c */ /* 0x000fc40003f86270 */
[----:B------:R-:W-:-:S04]  /*a630*/  LEA.HI.SX32 R53, R53, R26, 0x1b ;  /* 0x0000001a35357211 */ /* 0x000fc800078fdaff */
[----:B------:R-:W-:Y:S02]  /*a640*/  SHF.R.S32.HI R52, RZ, 0x1f, R53 ;  /* 0x0000001fff347819 */ /* 0x000fe40000011435 */
[----:B------:R-:W-:Y:S02]  /*a650*/  SHF.L.U32 R95, R53, 0x4, RZ ;  /* 0x00000004355f7819 */ /* 0x000fe400000006ff */
[----:B------:R-:W-:-:S04]  /*a660*/  LEA.HI R52, R52, R53, RZ, 0x2 ;  /* 0x0000003534347211 */ /* 0x000fc800078f10ff */
[----:B------:R-:W-:Y:S02]  /*a670*/  SHF.R.S32.HI R53, RZ, 0x2, R52 ;  /* 0x00000002ff357819 */ /* 0x000fe40000011434 */
[----:B------:R-:W-:-:S03]  /*a680*/  LOP3.LUT R52, R224, 0x30, R95, 0xf8, !PT ;  /* 0x00000030e0347812 */ /* 0x000fc600078ef85f */
[----:B------:R-:W-:Y:S01]  /*a690*/  IMAD R53, R53, 0x2800, R226 ;  /* 0x0000280035357824 */ /* 0x000fe200078e02e2 */
[----:B------:R-:W-:-:S05]  /*a6a0*/  LOP3.LUT R52, R52, R225, RZ, 0x3c, !PT ;  /* 0x000000e134347212 */ /* 0x000fca00078e3cff */
[----:B------:R-:W-:Y:S02]  /*a6b0*/  IMAD.IADD R52, R53, 0x1, R52 ;  /* 0x0000000135347824 */ /* 0x000fe400078e0234 */
[C---:B------:R-:W-:Y:S02]  /*a6c0*/  IMAD R53, R19.reuse, 0x7800, R144 ;  /* 0x0000780013357824 */ /* 0x040fe400078e0290 */
[----:B------:R-:W-:Y:S02]  /*a6d0*/  IMAD R55, R19, 0x7800, R52 ;  /* 0x0000780013377824 */ /* 0x000fe400078e0234 */
[C---:B------:R-:W-:Y:S02]  /*a6e0*/  IMAD.IADD R53, R18.reuse, 0x1, R53 ;  /* 0x0000000112357824 */ /* 0x040fe400078e0235 */
[----:B------:R-:W-:-:S04]  /*a6f0*/  IMAD.IADD R88, R18, 0x1, R55 ;  /* 0x0000000112587824 */ /* 0x000fc800078e0237 */
[----:B------:R-:W0:Y:S04]  /*a700*/  LDS.128 R52, [R53+0x24200] ;  /* 0x0242000035347984 */ /* 0x000e280000000c00 */
[----:B------:R-:W1:Y:S01]  /*a710*/  LDS.128 R88, [R88+0x24200] ;  /* 0x0242000058587984 */ /* 0x000e620000000c00 */
[----:B------:R-:W-:Y:S05]  /*a720*/  @P4 BRA `(.L_x_3266) ;  /* 0x0000000c00544947 */ /* 0x000fea0003800000 */
[----:B------:R-:W-:Y:S02]  /*a730*/  SHF.R.U32.HI R176, RZ, 0x8, R49 ;  /* 0x00000008ffb07819 */ /* 0x000fe40000011631 */
[----:B------:R-:W-:Y:S02]  /*a740*/  SHF.R.U32.HI R177, RZ, 0x8, R63 ;  /* 0x00000008ffb17819 */ /* 0x000fe4000001163f */
[----:B------:R-:W-:Y:S02]  /*a750*/  SHF.R.U32.HI R183, RZ, 0x18, R49 ;  /* 0x00000018ffb77819 */ /* 0x000fe40000011631 */
[----:B------:R-:W-:Y:S01]  /*a760*/  LOP3.LUT R60, R49, 0xff, RZ, 0xc0, !PT ;  /* 0x000000ff313c7812 */ /* 0x000fe200078ec0ff */
[----:B------:R-:W-:Y:S01]  /*a770*/  IMAD.SHL.U32 R177, R177, 0x100, RZ ;  /* 0x00000100b1b17824 */ /* 0x000fe200078e00ff */
[----:B------:R-:W-:Y:S02]  /*a780*/  SHF.R.U32.HI R98, RZ, 0x8, R51 ;  /* 0x00000008ff627819 */ /* 0x000fe40000011633 */
[----:B------:R-:W-:-:S02]  /*a790*/  SHF.R.U32.HI R97, RZ, 0x18, R63 ;  /* 0x00000018ff617819 */ /* 0x000fc4000001163f */
[----:B------:R-:W-:Y:S02]  /*a7a0*/  LOP3.LUT R96, R63, 0xff, RZ, 0xc0, !PT ;  /* 0x000000ff3f607812 */ /* 0x000fe400078ec0ff */
[--C-:B------:R-:W-:Y:S02]  /*a7b0*/  SHF.R.U32.HI R181, RZ, 0x18, R51.reuse ;  /* 0x00000018ffb57819 */ /* 0x100fe40000011633 */
[----:B------:R-:W-:Y:S02]  /*a7c0*/  LOP3.LUT R62, R51, 0xff, RZ, 0xc0, !PT ;  /* 0x000000ff333e7812 */ /* 0x000fe400078ec0ff */
[----:B------:R-:W-:Y:S02]  /*a7d0*/  SHF.R.U32.HI R48, RZ, 0x10, R51 ;  /* 0x00000010ff307819 */ /* 0x000fe40000011633 */
[--C-:B------:R-:W-:Y:S02]  /*a7e0*/  SHF.R.U32.HI R179, RZ, 0x18, R61.reuse ;  /* 0x00000018ffb37819 */ /* 0x100fe4000001163d */
[----:B------:R-:W-:Y:S01]  /*a7f0*/  LOP3.LUT R94, R61, 0xff, RZ, 0xc0, !PT ;  /* 0x000000ff3d5e7812 */ /* 0x000fe200078ec0ff */
[----:B------:R-:W-:Y:S01]  /*a800*/  IMAD.U32 R48, R48, 0x10000, RZ ;  /* 0x0001000030307824 */ /* 0x000fe200078e00ff */
[----:B------:R-:W-:-:S02]  /*a810*/  SHF.R.U32.HI R99, RZ, 0x8, R61 ;  /* 0x00000008ff637819 */ /* 0x000fc4000001163d */
[----:B------:R-:W-:Y:S01]  /*a820*/  SHF.R.U32.HI R51, RZ, 0x10, R63 ;  /* 0x00000010ff337819 */ /* 0x000fe2000001163f */
[----:B------:R-:W-:Y:S01]  /*a830*/  IMAD.SHL.U32 R63, R176, 0x100, RZ ;  /* 0x00000100b03f7824 */ /* 0x000fe200078e00ff */
[----:B------:R-:W-:Y:S02]  /*a840*/  SHF.R.U32.HI R50, RZ, 0x10, R49 ;  /* 0x00000010ff327819 */ /* 0x000fe40000011631 */
[----:B------:R-:W-:Y:S01]  /*a850*/  PRMT R60, R183, 0x654, R60 ;  /* 0x00000654b73c7816 */ /* 0x000fe2000000003c */
[----:B------:R-:W-:Y:S01]  /*a860*/  IMAD.U32 R176, R51, 0x10000, RZ ;  /* 0x0001000033b07824 */ /* 0x000fe200078e00ff */
[----:B------:R-:W-:Y:S01]  /*a870*/  PRMT R96, R97, 0x654, R96 ;  /* 0x0000065461607816 */ /* 0x000fe20000000060 */
[----:B------:R-:W-:Y:S01]  /*a880*/  IMAD.SHL.U32 R97, R98, 0x100, RZ ;  /* 0x0000010062617824 */ /* 0x000fe200078e00ff */
[----:B------:R-:W-:Y:S01]  /*a890*/  SHF.R.U32.HI R49, RZ, 0x10, R61 ;  /* 0x00000010ff317819 */ /* 0x000fe2000001163d */
[----:B0-----:R-:W-:Y:S01]  /*a8a0*/  IMAD.MOV.U32 R61, RZ, RZ, R52 ;  /* 0x000000ffff3d7224 */ /* 0x001fe200078e0034 */
[----:B------:R-:W-:-:S02]  /*a8b0*/  PRMT R94, R179, 0x654, R94 ;  /* 0x00000654b35e7816 */ /* 0x000fc4000000005e */
[----:B------:R-:W-:Y:S01]  /*a8c0*/  SHF.L.U32 R99, R99, 0x8, RZ ;  /* 0x0000000863637819 */ /* 0x000fe200000006ff */
[----:B------:R-:W-:Y:S01]  /*a8d0*/  IMAD.U32 R49, R49, 0x10000, RZ ;  /* 0x0001000031317824 */ /* 0x000fe200078e00ff */
[----:B------:R-:W-:Y:S02]  /*a8e0*/  PRMT R62, R181, 0x654, R62 ;  /* 0x00000654b53e7816 */ /* 0x000fe4000000003e */
[----:B------:R-:W-:Y:S01]  /*a8f0*/  LOP3.LUT R60, R60, 0xff00, R63, 0xf8, !PT ;  /* 0x0000ff003c3c7812 */ /* 0x000fe200078ef83f */
[----:B------:R-:W-:Y:S01]  /*a900*/  IMAD.U32 R63, R50, 0x10000, RZ ;  /* 0x00010000323f7824 */ /* 0x000fe200078e00ff */
[----:B------:R-:W-:Y:S02]  /*a910*/  LOP3.LUT R98, R94, 0xff00, R99, 0xf8, !PT ;  /* 0x0000ff005e627812 */ /* 0x000fe400078ef863 */
[----:B------:R-:W-:Y:S02]  /*a920*/  LOP3.LUT R177, R96, 0xff00, R177, 0xf8, !PT ;  /* 0x0000ff0060b17812 */ /* 0x000fe400078ef8b1 */
[----:B------:R-:W-:-:S02]  /*a930*/  LOP3.LUT R97, R62, 0xff00, R97, 0xf8, !PT ;  /* 0x0000ff003e617812 */ /* 0x000fc400078ef861 */
[----:B------:R-:W-:Y:S02]  /*a940*/  F2FP.F16.E4M3.UNPACK_B R96, R175.H1 ;  /* 0x000000afff60723e */ /* 0x000fe400030006ff */
[----:B-1----:R-:W-:Y:S02]  /*a950*/  F2FP.F16.E4M3.UNPACK_B R94, R88.H1 ;  /* 0x00000058ff5e723e */ /* 0x002fe400030006ff */
[----:B------:R-:W-:Y:S01]  /*a960*/  F2FP.F16.E4M3.UNPACK_B R62, R61.H1 ;  /* 0x0000003dff3e723e */ /* 0x000fe200030006ff */
[----:B------:R-:W-:Y:S01]  /*a970*/  HADD2.F32 R99, -RZ, R96.H0_H0 ;  /* 0x20000060ff637230 */ /* 0x000fe20000004100 */
[----:B------:R-:W-:Y:S01]  /*a980*/  LOP3.LUT R50, R60, 0xff0000, R63, 0xf8, !PT ;  /* 0x00ff00003c327812 */ /* 0x000fe200078ef83f */
[----:B------:R-:W-:Y:S01]  /*a990*/  HADD2.F32 R60, -RZ, R94.H0_H0 ;  /* 0x2000005eff3c7230 */ /* 0x000fe20000004100 */
[----:B------:R-:W-:Y:S01]  /*a9a0*/  F2FP.F16.E4M3.UNPACK_B R63, R173.H1 ;  /* 0x000000adff3f723e */ /* 0x000fe200030006ff */
[----:B------:R-:W-:Y:S01]  /*a9b0*/  HADD2.F32 R52, -RZ, R62.H0_H0 ;  /* 0x2000003eff347230 */ /* 0x000fe20000004100 */
[----:B------:R-:W-:Y:S01]  /*a9c0*/  LOP3.LUT R48, R97, 0xff0000, R48, 0xf8, !PT ;  /* 0x00ff000061307812 */ /* 0x000fe200078ef830 */
[----:B------:R-:W-:-:S02]  /*a9d0*/  HADD2.F32 R96, -RZ, R96.H1_H1 ;  /* 0x30000060ff607230 */ /* 0x000fc40000004100 */
[-C--:B------:R-:W-:Y:S01]  /*a9e0*/  FMUL.FTZ R179, R60, R99.reuse ;  /* 0x000000633cb37220 */ /* 0x080fe20000410000 */
[--C-:B------:R-:W-:Y:S02]  /*a9f0*/  HADD2.F32 R97, -RZ, R63.reuse.H0_H0 ;  /* 0x2000003fff617230 */ /* 0x100fe40000004100 */
[----:B------:R-:W-:Y:S01]  /*aa00*/  FMUL.FTZ R99, R52, R99 ;  /* 0x0000006334637220 */ /* 0x000fe20000410000 */
[----:B------:R-:W-:Y:S01]  /*aa10*/  LOP3.LUT R51, R98, 0xff0000, R49, 0xf8, !PT ;  /* 0x00ff000062337812 */ /* 0x000fe200078ef831 */
[----:B------:R-:W-:Y:S01]  /*aa20*/  HADD2.F32 R98, -RZ, R63.H1_H1 ;  /* 0x3000003fff627230 */ /* 0x000fe20000004100 */
[----:B------:R-:W-:Y:S01]  /*aa30*/  F2FP.F16.E4M3.UNPACK_B R175, R175 ;  /* 0x000000afffaf723e */ /* 0x000fe200020006ff */
[-C--:B------:R-:W-:Y:S01]  /*aa40*/  FFMA.FTZ R52, R52, R97.reuse, -R179 ;  /* 0x0000006134347223 */ /* 0x080fe200000108b3 */
[----:B------:R-:W-:Y:S01]  /*aa50*/  FFMA.FTZ R60, R60, R97, R99 ;  /* 0x000000613c3c7223 */ /* 0x000fe20000010063 */
[----:B------:R-:W-:Y:S01]  /*aa60*/  HADD2.F32 R97, -RZ, R94.H1_H1 ;  /* 0x3000005eff617230 */ /* 0x000fe20000004100 */
[----:B------:R-:W-:Y:S01]  /*aa70*/  F2FP.F16.E4M3.UNPACK_B R88, R88 ;  /* 0x00000058ff58723e */ /* 0x000fe200020006ff */
[----:B------:R-:W-:Y:S01]  /*aa80*/  HADD2.F32 R63, -RZ, R62.H1_H1 ;  /* 0x3000003eff3f7230 */ /* 0x000fe20000004100 */
[----:B------:R-:W-:Y:S01]  /*aa90*/  F2FP.F16.E4M3.UNPACK_B R94, R61 ;  /* 0x0000003dff5e723e */ /* 0x000fe200020006ff */
[----:B------:R-:W-:Y:S01]  /*aaa0*/  HADD2.F32 R99, -RZ, R175.H0_H0 ;  /* 0x200000afff637230 */ /* 0x000fe20000004100 */
[----:B------:R-:W-:Y:S01]  /*aab0*/  LOP3.LUT R49, R177, 0xff0000, R176, 0xf8, !PT ;  /* 0x00ff0000b1317812 */ /* 0x000fe200078ef8b0 */
        /* <DEDUP_REMOVED lines=43> */
[--C-:B------:R-:W-:Y:S01]  /*ad70*/  HADD2.F32 R177, -RZ, R174.reuse.H0_H0 ;  /* 0x200000aeffb17230 */ /* 0x100fe20000004100 */
[----:B------:R-:W-:Y:S01]  /*ad80*/  F2FP.SATFINITE.E4M3.F32.PACK_AB_MERGE_C R52, R61, R52, RZ ;  /* 0x000000343d34723e */ /* 0x000fe200048070ff */
[----:B------:R-:W-:-:S02]  /*ad90*/  HADD2.F32 R179, -RZ, R174.H1_H1 ;  /* 0x300000aeffb37230 */ /* 0x000fc40000004100 */
[----:B------:R-:W-:Y:S01]  /*ada0*/  FFMA.FTZ R187, R175, R176, R180 ;  /* 0x000000b0afbb7223 */ /* 0x000fe200000100b4 */
[----:B------:R-:W-:Y:S01]  /*adb0*/  HADD2.F32 R172, -RZ, R98.H0_H0 ;  /* 0x20000062ffac7230 */ /* 0x000fe20000004100 */
[----:B------:R-:W-:Y:S01]  /*adc0*/  F2FP.SATFINITE.E4M3.F32.PACK_AB_MERGE_C R60, R63, R60, RZ ;  /* 0x0000003c3f3c723e */ /* 0x000fe200048070ff */
[----:B------:R-:W-:Y:S01]  /*add0*/  HADD2.F32 R90, -RZ, R54.H0_H0 ;  /* 0x20000036ff5a7230 */ /* 0x000fe20000004100 */
[----:B------:R-:W-:Y:S01]  /*ade0*/  F2FP.SATFINITE.E4M3.F32.PACK_AB_MERGE_C R52, R97, R62, R52 ;  /* 0x0000003e6134723e */ /* 0x000fe20004807034 */
[----:B------:R-:W-:Y:S02]  /*adf0*/  HADD2.F32 R98, -RZ, R98.H1_H1 ;  /* 0x30000062ff627230 */ /* 0x000fe40000004100 */
[-C--:B------:R-:W-:Y:S01]  /*ae00*/  FMUL.FTZ R181, R172, R177.reuse ;  /* 0x000000b1acb57220 */ /* 0x080fe20000410000 */
[----:B------:R-:W-:Y:S02]  /*ae10*/  HADD2.F32 R54, -RZ, R54.H1_H1 ;  /* 0x30000036ff367230 */ /* 0x000fe40000004100 */
[----:B------:R-:W-:Y:S01]  /*ae20*/  FMUL.FTZ R177, R90, R177 ;  /* 0x000000b15ab17220 */ /* 0x000fe20000410000 */
[----:B------:R-:W-:-:S02]  /*ae30*/  HADD2.F32 R175, -RZ, R173.H0_H0 ;  /* 0x200000adffaf7230 */ /* 0x000fc40000004100 */
[-C--:B------:R-:W-:Y:S01]  /*ae40*/  FMUL.FTZ R183, R98, R179.reuse ;  /* 0x000000b362b77220 */ /* 0x080fe20000410000 */
[----:B------:R-:W-:Y:S02]  /*ae50*/  HADD2.F32 R173, -RZ, R173.H1_H1 ;  /* 0x300000adffad7230 */ /* 0x000fe40000004100 */
[----:B------:R-:W-:Y:S01]  /*ae60*/  FMUL.FTZ R179, R54, R179 ;  /* 0x000000b336b37220 */ /* 0x000fe20000410000 */
[----:B------:R-:W-:Y:S01]  /*ae70*/  F2FP.F16.E4M3.UNPACK_B R63, R89 ;  /* 0x00000059ff3f723e */ /* 0x000fe200020006ff */
[----:B------:R-:W-:Y:S01]  /*ae80*/  FFMA.FTZ R181, R90, R175, -R181 ;  /* 0x000000af5ab57223 */ /* 0x000fe200000108b5 */
[----:B------:R-:W-:Y:S01]  /*ae90*/  F2FP.F16.E4M3.UNPACK_B R62, R51 ;  /* 0x00000033ff3e723e */ /* 0x000fe200020006ff */
[----:B------:R-:W-:Y:S01]  /*aea0*/  FFMA.FTZ R90, R172, R175, R177 ;  /* 0x000000afac5a7223 */ /* 0x000fe200000100b1 */
[----:B------:R-:W-:Y:S01]  /*aeb0*/  F2FP.F16.E4M3.UNPACK_B R61, R53 ;  /* 0x00000035ff3d723e */ /* 0x000fe200020006ff */
[-C--:B------:R-:W-:Y:S01]  /*aec0*/  FFMA.FTZ R179, R98, R173.reuse, R179 ;  /* 0x000000ad62b37223 */ /* 0x080fe200000100b3 */
[----:B------:R-:W-:Y:S01]  /*aed0*/  FFMA.FTZ R54, R54, R173, -R183 ;  /* 0x000000ad36367223 */ /* 0x000fe200000108b7 */
[----:B------:R-:W-:Y:S01]  /*aee0*/  F2FP.SATFINITE.E4M3.F32.PACK_AB_MERGE_C R185, R185, R94, RZ ;  /* 0x0000005eb9b9723e */ /* 0x000fe200048070ff */
[----:B------:R-:W-:Y:S01]  /*aef0*/  HADD2.F32 R94, -RZ, R63.H0_H0 ;  /* 0x2000003fff5e7230 */ /* 0x000fe20000004100 */
[----:B------:R-:W-:Y:S01]  /*af00*/  F2FP.SATFINITE.E4M3.F32.PACK_AB_MERGE_C R96, R187, R96, RZ ;  /* 0x00000060bb60723e */ /* 0x000fe200048070ff */
[----:B------:R-:W-:Y:S01]  /*af10*/  HADD2.F32 R173, -RZ, R62.H0_H0 ;  /* 0x2000003effad7230 */ /* 0x000fe20000004100 */
[----:B------:R-:W-:Y:S01]  /*af20*/  F2FP.SATFINITE.E4M3.F32.PACK_AB_MERGE_C R88, R99, R88, R60 ;  /* 0x000000586358723e */ /* 0x000fe2000480703c */
[----:B------:R-:W-:Y:S01]  /*af30*/  HADD2.F32 R60, -RZ, R61.H0_H0 ;  /* 0x2000003dff3c7230 */ /* 0x000fe20000004100 */
[----:B------:R-:W-:-:S02]  /*af40*/  F2FP.F16.E4M3.UNPACK_B R97, R50 ;  /* 0x00000032ff61723e */ /* 0x000fc400020006ff */
[----:B------:R-:W-:Y:S01]  /*af50*/  F2FP.SATFINITE.E4M3.F32.PACK_AB_MERGE_C R90, R179, R90, R96 ;  /* 0x0000005ab35a723e */ /* 0x000fe20004807060 */
[----:B------:R-:W-:Y:S02]  /*af60*/  HADD2.F32 R96, -RZ, R63.H1_H1 ;  /* 0x3000003fff607230 */ /* 0x000fe40000004100 */
[-C--:B------:R-:W-:Y:S01]  /*af70*/  FMUL.FTZ R175, R94, R173.reuse ;  /* 0x000000ad5eaf7220 */ /* 0x080fe20000410000 */
[----:B------:R-:W-:Y:S02]  /*af80*/  HADD2.F32 R99, -RZ, R97.H0_H0 ;  /* 0x20000061ff637230 */ /* 0x000fe40000004100 */
[C---:B------:R-:W-:Y:S01]  /*af90*/  FMUL.FTZ R63, R60.reuse, R173 ;  /* 0x000000ad3c3f7220 */ /* 0x040fe20000410000 */
[----:B------:R-:W-:Y:S01]  /*afa0*/  HADD2.F32 R173, -RZ, R62.H1_H1 ;  /* 0x3000003effad7230 */ /* 0x000fe20000004100 */
[----:B------:R-:W-:Y:S01]  /*afb0*/  F2FP.F16.E4M3.UNPACK_B R89, R89.H1 ;  /* 0x00000059ff59723e */ /* 0x000fe200030006ff */
[----:B------:R-:W-:Y:S02]  /*afc0*/  HADD2.F32 R62, -RZ, R61.H1_H1 ;  /* 0x3000003dff3e7230 */ /* 0x000fe40000004100 */
[-C--:B------:R-:W-:Y:S01]  /*afd0*/  FFMA.FTZ R60, R60, R99.reuse, -R175 ;  /* 0x000000633c3c7223 */ /* 0x080fe200000108af */
[----:B------:R-:W-:Y:S01]  /*afe0*/  FFMA.FTZ R61, R94, R99, R63 ;  /* 0x000000635e3d7223 */ /* 0x000fe2000001003f */
[----:B------:R-:W-:-:S02]  /*aff0*/  HADD2.F32 R97, -RZ, R97.H1_H1 ;  /* 0x30000061ff617230 */ /* 0x000fc40000004100 */
[-C--:B------:R-:W-:Y:S01]  /*b000*/  FMUL.FTZ R99, R96, R173.reuse ;  /* 0x000000ad60637220 */ /* 0x080fe20000410000 */
[C---:B------:R-:W-:Y:S01]  /*b010*/  FMUL.FTZ R173, R62.reuse, R173 ;  /* 0x000000ad3ead7220 */ /* 0x040fe20000410000 */
[----:B------:R-:W-:Y:S01]  /*b020*/  F2FP.F16.E4M3.UNPACK_B R98, R51.H1 ;  /* 0x00000033ff62723e */ /* 0x000fe200030006ff */
[----:B------:R-:W-:Y:S01]  /*b030*/  HADD2.F32 R94, -RZ, R89.H0_H0 ;  /* 0x20000059ff5e7230 */ /* 0x000fe20000004100 */
[----:B------:R-:W-:Y:S01]  /*b040*/  F2FP.F16.E4M3.UNPACK_B R63, R53.H1 ;  /* 0x00000035ff3f723e */ /* 0x000fe200030006ff */
[-C--:B------:R-:W-:Y:S01]  /*b050*/  FFMA.FTZ R53, R62, R97.reuse, -R99 ;  /* 0x000000613e357223 */ /* 0x080fe20000010863 */
[----:B------:R-:W-:Y:S01]  /*b060*/  FFMA.FTZ R62, R96, R97, R173 ;  /* 0x00000061603e7223 */ /* 0x000fe200000100ad */
[----:B------:R-:W-:Y:S01]  /*b070*/  F2FP.F16.E4M3.UNPACK_B R50, R50.H1 ;  /* 0x00000032ff32723e */ /* 0x000fe200030006ff */
[----:B------:R-:W-:Y:S01]  /*b080*/  HADD2.F32 R97, -RZ, R98.H0_H0 ;  /* 0x20000062ff617230 */ /* 0x000fe20000004100 */
[-C--:B------:R-:W-:Y:S01]  /*b090*/  F2FP.F16.E4M3.UNPACK_B R178, R49.reuse.H1 ;  /* 0x00000031ffb2723e */ /* 0x080fe200030006ff */
        /* <DEDUP_REMOVED lines=8> */
[----:B------:R-:W-:Y:S01]  /*b120*/  HADD2.F32 R63, -RZ, R63.H1_H1 ;  /* 0x3000003fff3f7230 */ /* 0x000fe20000004100 */
[----:B------:R-:W-:Y:S01]  /*b130*/  F2FP.SATFINITE.E4M3.F32.PACK_AB_MERGE_C R54, R54, R181, R185 ;  /* 0x000000b53636723e */ /* 0x000fe200048070b9 */
[----:B------:R-:W-:Y:S02]  /*b140*/  HADD2.F32 R98, -RZ, R50.H1_H1 ;  /* 0x30000032ff627230 */ /* 0x000fe40000004100 */
[----:B------:R-:W-:Y:S01]  /*b150*/  FFMA.FTZ R50, R51, R89, -R172 ;  /* 0x0000005933327223 */ /* 0x000fe200000108ac */
[----:B------:R-:W-:Y:S01]  /*b160*/  FMUL.FTZ R174, R96, R99 ;  /* 0x0000006360ae7220 */ /* 0x000fe20000410000 */
[----:B------:R-:W-:Y:S01]  /*b170*/  FFMA.FTZ R51, R94, R89, R97 ;  /* 0x000000595e337223 */ /* 0x000fe20000010061 */
[C---:B------:R-:W-:Y:S01]  /*b180*/  FMUL.FTZ R99, R63.reuse, R99 ;  /* 0x000000633f637220 */ /* 0x040fe20000410000 */
[-C--:B------:R-:W-:Y:S01]  /*b190*/  F2FP.F16.E4M3.UNPACK_B R89, R55.reuse ;  /* 0x00000037ff59723e */ /* 0x080fe200020006ff */
[-C--:B------:R-:W-:Y:S01]  /*b1a0*/  FFMA.FTZ R63, R63, R98.reuse, -R174 ;  /* 0x000000623f3f7223 */ /* 0x080fe200000108ae */
[----:B------:R-:W-:Y:S01]  /*b1b0*/  F2FP.F16.E4M3.UNPACK_B R55, R55.H1 ;  /* 0x00000037ff37723e */ /* 0x000fe200030006ff */
[----:B------:R-:W-:Y:S01]  /*b1c0*/  FFMA.FTZ R94, R96, R98, R99 ;  /* 0x00000062605e7223 */ /* 0x000fe20000010063 */
[-C--:B------:R-:W-:Y:S01]  /*b1d0*/  F2FP.F16.E4M3.UNPACK_B R97, R91.reuse ;  /* 0x0000005bff61723e */ /* 0x080fe200020006ff */
[----:B------:R-:W-:Y:S01]  /*b1e0*/  HADD2.F32 R49, -RZ, R178.H0_H0 ;  /* 0x200000b2ff317230 */ /* 0x000fe20000004100 */
[----:B------:R-:W-:Y:S01]  /*b1f0*/  F2FP.F16.E4M3.UNPACK_B R98, R91.H1 ;  /* 0x0000005bff62723e */ /* 0x000fe200030006ff */
[----:B------:R-:W-:Y:S01]  /*b200*/  HADD2.F32 R96, -RZ, R55.H0_H0 ;  /* 0x20000037ff607230 */ /* 0x000fe20000004100 */
[----:B------:R-:W-:Y:S01]  /*b210*/  F2FP.F16.E4M3.UNPACK_B R174, R48.H1 ;  /* 0x00000030ffae723e */ /* 0x000fe200030006ff */
[----:B------:R-:W-:Y:S01]  /*b220*/  HADD2.F32 R99, -RZ, R97.H0_H0 ;  /* 0x20000061ff637230 */ /* 0x000fe20000004100 */
[----:B------:R-:W-:Y:S01]  /*b230*/  F2FP.SATFINITE.E4M3.F32.PACK_AB_MERGE_C R50, R63, R50, RZ ;  /* 0x000000323f32723e */ /* 0x000fe200048070ff */
[----:B------:R-:W-:-:S02]  /*b240*/  HADD2.F32 R48, -RZ, R177.H0_H0 ;  /* 0x200000b1ff307230 */ /* 0x000fc40000004100 */
[----:B------:R-:W-:Y:S01]  /*b250*/  FMUL.FTZ R181, R96, R49 ;  /* 0x0000003160b57220 */ /* 0x000fe20000410000 */
[----:B------:R-:W-:Y:S01]  /*b260*/  HADD2.F32 R91, -RZ, R89.H0_H0 ;  /* 0x20000059ff5b7230 */ /* 0x000fe20000004100 */
[----:B------:R-:W-:Y:S01]  /*b270*/  F2FP.SATFINITE.E4M3.F32.PACK_AB_MERGE_C R51, R94, R51, RZ ;  /* 0x000000335e33723e */ /* 0x000fe200048070ff */
[----:B------:R-:W-:Y:S02]  /*b280*/  HADD2.F32 R172, -RZ, R98.H0_H0 ;  /* 0x20000062ffac7230 */ /* 0x000fe40000004100 */
[-C--:B------:R-:W-:Y:S01]  /*b290*/  FMUL.FTZ R180, R99, R48.reuse ;  /* 0x0000003063b47220 */ /* 0x080fe20000410000 */
[----:B------:R-:W-:Y:S02]  /*b2a0*/  HADD2.F32 R175, -RZ, R174.H0_H0 ;  /* 0x200000aeffaf7230 */ /* 0x000fe40000004100 */
[----:B------:R-:W-:Y:S01]  /*b2b0*/  FMUL.FTZ R182, R91, R48 ;  /* 0x000000305bb67220 */ /* 0x000fe20000410000 */
[----:B------:R-:W-:Y:S02]  /*b2c0*/  HADD2.F32 R176, -RZ, R173.H0_H0 ;  /* 0x200000adffb07230 */ /* 0x000fe40000004100 */
[----:B------:R-:W-:Y:S01]  /*b2d0*/  FMUL.FTZ R179, R172, R49 ;  /* 0x00000031acb37220 */ /* 0x000fe20000410000 */
[----:B------:R-:W-:-:S02]  /*b2e0*/  HADD2.F32 R98, -RZ, R98.H1_H1 ;  /* 0x30000062ff627230 */ /* 0x000fc40000004100 */
[-C--:B------:R-:W-:Y:S01]  /*b2f0*/  FFMA.FTZ R181, R172, R175.reuse, R181 ;  /* 0x000000afacb57223 */ /* 0x080fe200000100b5 */
[----:B------:R-:W-:Y:S02]  /*b300*/  HADD2.F32 R178, -RZ, R178.H1_H1 ;  /* 0x300000b2ffb27230 */ /* 0x000fe40000004100 */
[----:B------:R-:W-:Y:S01]  /*b310*/  FFMA.FTZ R48, R91, R176, -R180 ;  /* 0x000000b05b307223 */ /* 0x000fe200000108b4 */
[----:B------:R-:W-:Y:S02]  /*b320*/  HADD2.F32 R55, -RZ, R55.H1_H1 ;  /* 0x30000037ff377230 */ /* 0x000fe40000004100 */
[----:B------:R-:W-:Y:S01]  /*b330*/  FFMA.FTZ R179, R96, R175, -R179 ;  /* 0x000000af60b37223 */ /* 0x000fe200000108b3 */
[----:B------:R-:W-:Y:S02]  /*b340*/  HADD2.F32 R97, -RZ, R97.H1_H1 ;  /* 0x30000061ff617230 */ /* 0x000fe40000004100 */
[----:B------:R-:W-:Y:S01]  /*b350*/  FMUL.FTZ R180, R98, R178 ;  /* 0x000000b262b47220 */ /* 0x000fe20000410000 */
[----:B------:R-:W-:-:S02]  /*b360*/  HADD2.F32 R172, -RZ, R177.H1_H1 ;  /* 0x300000b1ffac7230 */ /* 0x000fc40000004100 */
[----:B------:R-:W-:Y:S01]  /*b370*/  FMUL.FTZ R91, R55, R178 ;  /* 0x000000b2375b7220 */ /* 0x000fe20000410000 */
[----:B------:R-:W-:Y:S02]  /*b380*/  HADD2.F32 R174, -RZ, R174.H1_H1 ;  /* 0x300000aeffae7230 */ /* 0x000fe40000004100 */
[----:B------:R-:W-:Y:S01]  /*b390*/  FFMA.FTZ R49, R99, R176, R182 ;  /* 0x000000b063317223 */ /* 0x000fe200000100b6 */
[----:B------:R-:W-:Y:S02]  /*b3a0*/  HADD2.F32 R89, -RZ, R89.H1_H1 ;  /* 0x30000059ff597230 */ /* 0x000fe40000004100 */
[----:B------:R-:W-:Y:S01]  /*b3b0*/  FMUL.FTZ R176, R97, R172 ;  /* 0x000000ac61b07220 */ /* 0x000fe20000410000 */
[----:B------:R-:W-:Y:S02]  /*b3c0*/  HADD2.F32 R96, -RZ, R173.H1_H1 ;  /* 0x300000adff607230 */ /* 0x000fe40000004100 */
[-C--:B------:R-:W-:Y:S01]  /*b3d0*/  FFMA.FTZ R180, R55, R174.reuse, -R180 ;  /* 0x000000ae37b47223 */ /* 0x080fe200000108b4 */
[----:B------:R-:W-:Y:S01]  /*b3e0*/  FFMA.FTZ R98, R98, R174, R91 ;  /* 0x000000ae62627223 */ /* 0x000fe2000001005b */
[----:B------:R-:W-:Y:S01]  /*b3f0*/  FMUL.FTZ R172, R89, R172 ;  /* 0x000000ac59ac7220 */ /* 0x000fe20000410000 */
[----:B------:R-:W-:Y:S01]  /*b400*/  F2FP.SATFINITE.E4M3.F32.PACK_AB_MERGE_C R53, R53, R60, R50 ;  /* 0x0000003c3535723e */ /* 0x000fe20004807032 */
[-C--:B------:R-:W-:Y:S01]  /*b410*/  FFMA.FTZ R89, R89, R96.reuse, -R176 ;  /* 0x0000006059597223 */ /* 0x080fe200000108b0 */
[----:B------:R-:W-:Y:S01]  /*b420*/  F2FP.SATFINITE.E4M3.F32.PACK_AB_MERGE_C R179, R180, R179, RZ ;  /* 0x000000b3b4b3723e */ /* 0x000fe200048070ff */
[----:B------:R-:W-:Y:S01]  /*b430*/  FFMA.FTZ R172, R97, R96, R172 ;  /* 0x0000006061ac7223 */ /* 0x000fe200000100ac */
[----:B------:R-:W-:-:S02]  /*b440*/  F2FP.SATFINITE.E4M3.F32.PACK_AB_MERGE_C R98, R98, R181, RZ ;  /* 0x000000b56262723e */ /* 0x000fc400048070ff */
[----:B------:R-:W-:Y:S02]  /*b450*/  F2FP.SATFINITE.E4M3.F32.PACK_AB_MERGE_C R55, R89, R48, R179 ;  /* 0x000000305937723e */ /* 0x000fe400048070b3 */
[----:B------:R-:W-:Y:S02]  /*b460*/  F2FP.SATFINITE.E4M3.F32.PACK_AB_MERGE_C R89, R62, R61, R51 ;  /* 0x0000003d3e59723e */ /* 0x000fe40004807033 */
[----:B------:R-:W-:-:S07]  /*b470*/  F2FP.SATFINITE.E4M3.F32.PACK_AB_MERGE_C R91, R172, R49, R98 ;  /* 0x00000031ac5b723e */ /* 0x000fce0004807062 */
.L_x_3266:
[----:B------:R-:W-:Y:S05]  /*b480*/  BSYNC B3 ;  /* 0x0000000000037941 */ /* 0x000fea0003800000 */
.L_x_3265:
[----:B------:R-:W-:-:S13]  /*b490*/  ISETP.GE.AND P4, PT, R95, R156, PT ;  /* 0x0000009c5f00720c */ /* 0x000fda0003f86270 */
[--C-:B------:R-:W-:Y:S02]  /*b4a0*/  @!P4 SHF.R.S32.HI R48, RZ, 0x1f, R95.reuse ;  /* 0x0000001fff30c819 */ /* 0x100fe4000001145f */
[----:B------:R-:W-:-:S04]  /*b4b0*/  @!P4 IADD3 R51, P5, P6, R120, R142, R95 ;  /* 0x0000008e7833c210 */ /* 0x000fc80007ebe05f */
[----:B------:R-:W-:Y:S02]  /*b4c0*/  @!P4 IADD3.X R60, R0, R171, R48, P5, P6 ;  /* 0x000000ab003cc210 */ /* 0x000fe40002fec430 */
[----:B------:R-:W-:-:S05]  /*b4d0*/  IADD3 R48, P5, R93, R128, RZ ;  /* 0x000000805d307210 */ /* 0x000fca0007fbe0ff */
[----:B------:R-:W-:Y:S01]  /*b4e0*/  IMAD.X R49, R92, 0x1, R129, P5 ;  /* 0x000000015c317824 */ /* 0x000fe200028e0681 */
[----:B------:R-:W-:-:S04]  /*b4f0*/  @!P4 IADD3 R50, P5, R51, R128, RZ ;  /* 0x000000803332c210 */ /* 0x000fc80007fbe0ff */
[----:B------:R-:W-:Y:S01]  /*b500*/  @!P4 IADD3.X R51, R60, R129, RZ, P5, !PT ;  /* 0x000000813c33c210 */ /* 0x000fe20002ffe4ff */
[----:B0-----:R3:W-:Y:S04]  /*b510*/  STG.E.128 desc[UR54][R48.64], R52 ;  /* 0x0000003430007986 */ /* 0x0017e8000c101d36 */
[----:B-1----:R3:W-:Y:S04]  /*b520*/  @!P4 STG.E.128 desc[UR54][R50.64], R88 ;  /* 0x000000583200c986 */ /* 0x0027e8000c101d36 */
.L_x_3264:
[----:B------:R-:W-:Y:S05]  /*b530*/  BSYNC B2 ;  /* 0x0000000000027941 */ /* 0x000fea0003800000 */
.L_x_3263:
[----:B------:R-:W-:-:S13]  /*b540*/  ISETP.NE.AND P4, PT, R36, RZ, PT ;  /* 0x000000ff2400720c */ /* 0x000fda0003f85270 */
[----:B------:R-:W-:Y:S05]  /*b550*/  @!P4 BRA `(.L_x_3258) ;  /* 0x0000000c00e8c947 */ /* 0x000fea0003800000 */
[----:B---3--:R-:W3:Y:S01]  /*b560*/  LDL R48, [R1+0x10] ;  /* 0x0000100001307983 */ /* 0x008ee20000100800 */
[----:B------:R-:W-:Y:S01]  /*b570*/  IADD3 R61, P4, P5, R120, R142, R29 ;  /* 0x0000008e783d7210 */ /* 0x000fe20007d9e01d */
[----:B------:R-:W-:Y:S03]  /*b580*/  BSSY B2, `(.L_x_3267) ;  /* 0x00000ed000027945 */ /* 0x000fe60003800000 */
[----:B------:R-:W-:Y:S02]  /*b590*/  IADD3.X R60, R0, R171, R32, P4, P5 ;  /* 0x000000ab003c7210 */ /* 0x000fe400027ea420 */
[----:B------:R-:W-:Y:S02]  /*b5a0*/  ISETP.GE.AND P4, PT, R222, R135, PT ;  /* 0x00000087de00720c */ /* 0x000fe40003f86270 */
[----:B---3--:R-:W-:-:S04]  /*b5b0*/  LOP3.LUT P6, RZ, R48, 0x1, RZ, 0xc0, !PT ;  /* 0x0000000130ff7812 */ /* 0x008fc800078cc0ff */
[----:B------:R-:W-:-:S04]  /*b5c0*/  SEL R48, R101, R162, !P6 ;  /* 0x000000a265307207 */ /* 0x000fc80007000000 */
[----:B------:R-:W-:-:S04]  /*b5d0*/  SHF.R.S32.HI R49, RZ, 0x1f, R48 ;  /* 0x0000001fff317819 */ /* 0x000fc80000011430 */
[----:B------:R-:W-:-:S04]  /*b5e0*/  LEA.HI R49, R49, R48, RZ, 0x5 ;  /* 0x0000003031317211 */ /* 0x000fc800078f28ff */
[----:B------:R-:W-:-:S04]  /*b5f0*/  LEA.HI.SX32 R49, R49, R28, 0x1b ;  /* 0x0000001c31317211 */ /* 0x000fc800078fdaff */
[----:B------:R-:W-:Y:S01]  /*b600*/  SHF.R.S32.HI R48, RZ, 0x1f, R49 ;  /* 0x0000001fff307819 */ /* 0x000fe20000011431 */
[----:B------:R-:W-:-:S03]  /*b610*/  IMAD.SHL.U32 R63, R49, 0x10, RZ ;  /* 0x00000010313f7824 */ /* 0x000fc600078e00ff */
        /* <DEDUP_REMOVED lines=9> */
[----:B0-----:R-:W-:-:S04]  /*b6b0*/  IMAD.IADD R52, R18, 0x1, R51 ;  /* 0x0000000112347824 */ /* 0x001fc800078e0233 */
[----:B------:R-:W0:Y:S04]  /*b6c0*/  LDS.128 R48, [R49+0x24200] ;  /* 0x0242000031307984 */ /* 0x000e280000000c00 */
[----:B------:R-:W1:Y:S01]  /*b6d0*/  LDS.128 R52, [R52+0x24200] ;  /* 0x0242000034347984 */ /* 0x000e620000000c00 */
[----:B------:R-:W-:Y:S05]  /*b6e0*/  @P4 BRA `(.L_x_3268) ;  /* 0x0000000c00584947 */ /* 0x000fea0003800000 */
[----:B------:R-:W-:Y:S01]  /*b6f0*/  LOP3.LUT R44, R45, 0xff, RZ, 0xc0, !PT ;  /* 0x000000ff2d2c7812 */ /* 0x000fe200078ec0ff */
[----:B0-----:R-:W-:Y:S01]  /*b700*/  IMAD.MOV.U32 R56, RZ, RZ, R48 ;  /* 0x000000ffff387224 */ /* 0x001fe200078e0030 */
[--C-:B------:R-:W-:Y:S02]  /*b710*/  SHF.R.U32.HI R95, RZ, 0x18, R45.reuse ;  /* 0x00000018ff5f7819 */ /* 0x100fe4000001162d */
[----:B------:R-:W-:Y:S02]  /*b720*/  SHF.R.U32.HI R96, RZ, 0x8, R45 ;  /* 0x00000008ff607819 */ /* 0x000fe4000001162d */
[--C-:B------:R-:W-:Y:S02]  /*b730*/  SHF.R.U32.HI R94, RZ, 0x10, R47.reuse ;  /* 0x00000010ff5e7819 */ /* 0x100fe4000001162f */
[----:B------:R-:W-:Y:S02]  /*b740*/  SHF.R.U32.HI R92, RZ, 0x8, R47 ;  /* 0x00000008ff5c7819 */ /* 0x000fe4000001162f */
[----:B------:R-:W-:-:S02]  /*b750*/  LOP3.LUT R46, R47, 0xff, RZ, 0xc0, !PT ;  /* 0x000000ff2f2e7812 */ /* 0x000fc400078ec0ff */
[----:B------:R-:W-:Y:S02]  /*b760*/  SHF.R.U32.HI R89, RZ, 0x18, R47 ;  /* 0x00000018ff597819 */ /* 0x000fe4000001162f */
[----:B------:R-:W-:Y:S02]  /*b770*/  SHF.R.U32.HI R97, RZ, 0x10, R45 ;  /* 0x00000010ff617819 */ /* 0x000fe4000001162d */
[--C-:B------:R-:W-:Y:S02]  /*b780*/  SHF.R.U32.HI R47, RZ, 0x10, R59.reuse ;  /* 0x00000010ff2f7819 */ /* 0x100fe4000001163b */
[--C-:B------:R-:W-:Y:S02]  /*b790*/  SHF.R.U32.HI R88, RZ, 0x8, R59.reuse ;  /* 0x00000008ff587819 */ /* 0x100fe4000001163b */
[----:B------:R-:W-:Y:S02]  /*b7a0*/  LOP3.LUT R62, R59, 0xff, RZ, 0xc0, !PT ;  /* 0x000000ff3b3e7812 */ /* 0x000fe400078ec0ff */
[----:B------:R-:W-:-:S02]  /*b7b0*/  SHF.R.U32.HI R93, RZ, 0x18, R59 ;  /* 0x00000018ff5d7819 */ /* 0x000fc4000001163b */
[----:B------:R-:W-:Y:S02]  /*b7c0*/  PRMT R59, R95, 0x654, R44 ;  /* 0x000006545f3b7816 */ /* 0x000fe4000000002c */
[----:B------:R-:W-:Y:S02]  /*b7d0*/  SHF.L.U32 R44, R96, 0x8, RZ ;  /* 0x00000008602c7819 */ /* 0x000fe400000006ff */
[----:B------:R-:W-:Y:S01]  /*b7e0*/  PRMT R89, R89, 0x654, R46 ;  /* 0x0000065459597816 */ /* 0x000fe2000000002e */
[----:B------:R-:W-:Y:S01]  /*b7f0*/  IMAD.U32 R46, R97, 0x10000, RZ ;  /* 0x00010000612e7824 */ /* 0x000fe200078e00ff */
[--C-:B------:R-:W-:Y:S02]  /*b800*/  SHF.R.U32.HI R45, RZ, 0x10, R57.reuse ;  /* 0x00000010ff2d7819 */ /* 0x100fe40000011639 */
[--C-:B------:R-:W-:Y:S02]  /*b810*/  SHF.R.U32.HI R90, RZ, 0x8, R57.reuse ;  /* 0x00000008ff5a7819 */ /* 0x100fe40000011639 */
[----:B------:R-:W-:Y:S01]  /*b820*/  LOP3.LUT R58, R57, 0xff, RZ, 0xc0, !PT ;  /* 0x000000ff393a7812 */ /* 0x000fe200078ec0ff */
[----:B------:R-:W-:Y:S01]  /*b830*/  IMAD.U32 R45, R45, 0x10000, RZ ;  /* 0x000100002d2d7824 */ /* 0x000fe200078e00ff */
[----:B------:R-:W-:Y:S01]  /*b840*/  SHF.R.U32.HI R91, RZ, 0x18, R57 ;  /* 0x00000018ff5b7819 */ /* 0x000fe20000011639 */
[----:B-1----:R-:W-:Y:S01]  /*b850*/  IMAD.MOV.U32 R57, RZ, RZ, R52 ;  /* 0x000000ffff397224 */ /* 0x002fe200078e0034 */
[----:B------:R-:W-:Y:S01]  /*b860*/  LOP3.LUT R59, R59, 0xff00, R44, 0xf8, !PT ;  /* 0x0000ff003b3b7812 */ /* 0x000fe200078ef82c */
[----:B------:R-:W-:Y:S01]  /*b870*/  IMAD.SHL.U32 R44, R92, 0x100, RZ ;  /* 0x000001005c2c7824 */ /* 0x000fe200078e00ff */
[----:B------:R-:W-:Y:S01]  /*b880*/  PRMT R91, R91, 0x654, R58 ;  /* 0x000006545b5b7816 */ /* 0x000fe2000000003a */
[----:B------:R-:W-:Y:S01]  /*b890*/  IMAD.SHL.U32 R48, R90, 0x100, RZ ;  /* 0x000001005a307824 */ /* 0x000fe200078e00ff */
[----:B------:R-:W-:Y:S01]  /*b8a0*/  LOP3.LUT R46, R59, 0xff0000, R46, 0xf8, !PT ;  /* 0x00ff00003b2e7812 */ /* 0x000fe200078ef82e */
[----:B------:R-:W-:Y:S01]  /*b8b0*/  IMAD.SHL.U32 R52, R88, 0x100, RZ ;  /* 0x0000010058347824 */ /* 0x000fe200078e00ff */
[----:B------:R-:W-:-:S02]  /*b8c0*/  PRMT R93, R93, 0x654, R62 ;  /* 0x000006545d5d7816 */ /* 0x000fc4000000003e */
[----:B------:R-:W-:Y:S02]  /*b8d0*/  F2FP.F16.E4M3.UNPACK_B R88, R169.H1 ;  /* 0x000000a9ff58723e */ /* 0x000fe400030006ff */
[----:B------:R-:W-:Y:S02]  /*b8e0*/  F2FP.F16.E4M3.UNPACK_B R59, R57.H1 ;  /* 0x00000039ff3b723e */ /* 0x000fe400030006ff */
[----:B------:R-:W-:Y:S02]  /*b8f0*/  F2FP.F16.E4M3.UNPACK_B R58, R56.H1 ;  /* 0x00000038ff3a723e */ /* 0x000fe400030006ff */
[----:B------:R-:W-:Y:S01]  /*b900*/  LOP3.LUT R89, R89, 0xff00, R44, 0xf8, !PT ;  /* 0x0000ff0059597812 */ /* 0x000fe200078ef82c */
[----:B------:R-:W-:Y:S01]  /*b910*/  IMAD.U32 R44, R94, 0x10000, RZ ;  /* 0x000100005e2c7824 */ /* 0x000fe200078e00ff */
[----:B------:R-:W-:Y:S01]  /*b920*/  LOP3.LUT R90, R91, 0xff00, R48, 0xf8, !PT ;  /* 0x0000ff005b5a7812 */ /* 0x000fe200078ef830 */
[----:B------:R-:W-:Y:S01]  /*b930*/  HADD2.F32 R91, -RZ, R88.H0_H0 ;  /* 0x20000058ff5b7230 */ /* 0x000fe20000004100 */
[----:B------:R-:W-:Y:S01]  /*b940*/  LOP3.LUT R93, R93, 0xff00, R52, 0xf8, !PT ;  /* 0x0000ff005d5d7812 */ /* 0x000fe200078ef834 */
[----:B------:R-:W-:Y:S01]  /*b950*/  HADD2.F32 R52, -RZ, R59.H0_H0 ;  /* 0x2000003bff347230 */ /* 0x000fe20000004100 */
[----:B------:R-:W-:Y:S01]  /*b960*/  F2FP.F16.E4M3.UNPACK_B R62, R168.H1 ;  /* 0x000000a8ff3e723e */ /* 0x000fe200030006ff */
[--C-:B------:R-:W-:Y:S01]  /*b970*/  HADD2.F32 R48, -RZ, R58.reuse.H0_H0 ;  /* 0x2000003aff307230 */ /* 0x100fe20000004100 */
[----:B------:R-:W-:Y:S01]  /*b980*/  LOP3.LUT R44, R89, 0xff0000, R44, 0xf8, !PT ;  /* 0x00ff0000592c7812 */ /* 0x000fe200078ef82c */
[----:B------:R-:W-:-:S02]  /*b990*/  HADD2.F32 R58, -RZ, R58.H1_H1 ;  /* 0x3000003aff3a7230 */ /* 0x000fc40000004100 */
[-C--:B------:R-:W-:Y:S01]  /*b9a0*/  FMUL.FTZ R95, R52, R91.reuse ;  /* 0x0000005b345f7220 */ /* 0x080fe20000410000 */
[----:B------:R-:W-:Y:S02]  /*b9b0*/  HADD2.F32 R89, -RZ, R62.H0_H0 ;  /* 0x2000003eff597230 */ /* 0x000fe40000004100 */
[----:B------:R-:W-:Y:S01]  /*b9c0*/  FMUL.FTZ R91, R48, R91 ;  /* 0x0000005b305b7220 */ /* 0x000fe20000410000 */
[----:B------:R-:W-:Y:S01]  /*b9d0*/  SHF.L.U32 R92, R47, 0x10, RZ ;  /* 0x000000102f5c7819 */ /* 0x000fe200000006ff */
[----:B------:R-:W-:Y:S01]  /*b9e0*/  HADD2.F32 R59, -RZ, R59.H1_H1 ;  /* 0x3000003bff3b7230 */ /* 0x000fe20000004100 */
[----:B------:R-:W-:Y:S01]  /*b9f0*/  LOP3.LUT R47, R90, 0xff0000, R45, 0xf8, !PT ;  /* 0x00ff00005a2f7812 */ /* 0x000fe200078ef82d */
[-C--:B------:R-:W-:Y:S01]  /*ba00*/  FFMA.FTZ R48, R48, R89.reuse, -R95 ;  /* 0x0000005930307223 */ /* 0x080fe2000001085f */
[----:B------:R-:W-:Y:S01]  /*ba10*/  FFMA.FTZ R52, R52, R89, R91 ;  /* 0x0000005934347223 */ /* 0x000fe2000001005b */
[----:B------:R-:W-:Y:S01]  /*ba20*/  HADD2.F32 R89, -RZ, R88.H1_H1 ;  /* 0x30000058ff597230 */ /* 0x000fe20000004100 */
[----:B------:R-:W-:Y:S01]  /*ba30*/  F2FP.F16.E4M3.UNPACK_B R169, R169 ;  /* 0x000000a9ffa9723e */ /* 0x000fe200020006ff */
[----:B------:R-:W-:Y:S01]  /*ba40*/  HADD2.F32 R90, -RZ, R62.H1_H1 ;  /* 0x3000003eff5a7230 */ /* 0x000fe20000004100 */
[----:B------:R-:W-:-:S02]  /*ba50*/  F2FP.F16.E4M3.UNPACK_B R88, R57 ;  /* 0x00000039ff58723e */ /* 0x000fc400020006ff */
[----:B------:R-:W-:Y:S01]  /*ba60*/  F2FP.F16.E4M3.UNPACK_B R62, R56 ;  /* 0x00000038ff3e723e */ /* 0x000fe200020006ff */
[-C--:B------:R-:W-:Y:S01]  /*ba70*/  FMUL.FTZ R57, R59, R89.reuse ;  /* 0x000000593b397220 */ /* 0x080fe20000410000 */
[----:B------:R-:W-:Y:S01]  /*ba80*/  LOP3.LUT R45, R93, 0xff0000, R92, 0xf8, !PT ;  /* 0x00ff00005d2d7812 */ /* 0x000fe200078ef85c */
[C---:B------:R-:W-:Y:S01]  /*ba90*/  FMUL.FTZ R92, R58.reuse, R89 ;  /* 0x000000593a5c7220 */ /* 0x040fe20000410000 */
[----:B------:R-:W-:Y:S01]  /*baa0*/  F2FP.F16.E4M3.UNPACK_B R168, R168 ;  /* 0x000000a8ffa8723e */ /* 0x000fe200020006ff */
[----:B------:R-:W-:Y:S02]  /*bab0*/  HADD2.F32 R91, -RZ, R169.H0_H0 ;  /* 0x200000a9ff5b7230 */ /* 0x000fe40000004100 */
[-C--:B------:R-:W-:Y:S01]  /*bac0*/  FFMA.FTZ R57, R58, R90.reuse, -R57 ;  /* 0x0000005a3a397223 */ /* 0x080fe20000010839 */
[----:B------:R-:W-:Y:S02]  /*bad0*/  HADD2.F32 R89, -RZ, R88.H0_H0 ;  /* 0x20000058ff597230 */ /* 0x000fe40000004100 */
[----:B------:R-:W-:Y:S01]  /*bae0*/  FFMA.FTZ R59, R59, R90, R92 ;  /* 0x0000005a3b3b7223 */ /* 0x000fe2000001005c */
[----:B------:R-:W-:Y:S01]  /*baf0*/  HADD2.F32 R56, -RZ, R62.H0_H0 ;  /* 0x2000003eff387230 */ /* 0x000fe20000004100 */
[----:B------:R-:W-:Y:S01]  /*bb00*/  F2FP.F16.E4M3.UNPACK_B R94, R170.H1 ;  /* 0x000000aaff5e723e */ /* 0x000fe200030006ff */
        /* <DEDUP_REMOVED lines=10> */
[----:B------:R-:W-:Y:S01]  /*bbb0*/  F2FP.F16.E4M3.UNPACK_B R90, R54.H1 ;  /* 0x00000036ff5a723e */ /* 0x000fe200030006ff */
[C---:B------:R-:W-:Y:S01]  /*bbc0*/  FMUL.FTZ R169, R62.reuse, R169 ;  /* 0x000000a93ea97220 */ /* 0x040fe20000410000 */
[----:B------:R-:W-:Y:S01]  /*bbd0*/  F2FP.F16.E4M3.UNPACK_B R93, R167.H1 ;  /* 0x000000a7ff5d723e */ /* 0x000fe200030006ff */
[-C--:B------:R-:W-:Y:S01]  /*bbe0*/  FFMA.FTZ R89, R62, R91.reuse, -R89 ;  /* 0x0000005b3e597223 */ /* 0x080fe20000010859 */
[----:B------:R-:W-:Y:S01]  /*bbf0*/  F2FP.F16.E4M3.UNPACK_B R62, R50.H1 ;  /* 0x00000032ff3e723e */ /* 0x000fe200030006ff */
[----:B------:R-:W-:Y:S02]  /*bc00*/  HADD2.F32 R97, -RZ, R94.H0_H0 ;  /* 0x2000005eff617230 */ /* 0x000fe40000004100 */
[----:B------:R-:W-:Y:S01]  /*bc10*/  FFMA.FTZ R91, R88, R91, R169 ;  /* 0x0000005b585b7223 */ /* 0x000fe200000100a9 */
[----:B------:R-:W-:Y:S01]  /*bc20*/  HADD2.F32 R92, -RZ, R90.H0_H0 ;  /* 0x2000005aff5c7230 */ /* 0x000fe20000004100 */
[----:B------:R-:W-:Y:S01]  /*bc30*/  F2FP.F16.E4M3.UNPACK_B R170, R170 ;  /* 0x000000aaffaa723e */ /* 0x000fe200020006ff */
[----:B------:R-:W-:Y:S01]  /*bc40*/  HADD2.F32 R88, -RZ, R62.H0_H0 ;  /* 0x2000003eff587230 */ /* 0x000fe20000004100 */
[----:B------:R-:W-:Y:S01]  /*bc50*/  F2FP.F16.E4M3.UNPACK_B R50, R50 ;  /* 0x00000032ff32723e */ /* 0x000fe200020006ff */
        /* <DEDUP_REMOVED lines=10> */
[----:B------:R-:W-:Y:S01]  /*bd00*/  F2FP.F16.E4M3.UNPACK_B R167, R167 ;  /* 0x000000a7ffa7723e */ /* 0x000fe200020006ff */
[C---:B------:R-:W-:Y:S01]  /*bd10*/  FMUL.FTZ R99, R62.reuse, R99 ;  /* 0x000000633e637220 */ /* 0x040fe20000410000 */
[--C-:B------:R-:W-:Y:S02]  /*bd20*/  HADD2.F32 R95, -RZ, R170.reuse.H0_H0 ;  /* 0x200000aaff5f7230 */ /* 0x100fe40000004100 */
[-C--:B------:R-:W-:Y:S01]  /*bd30*/  FFMA.FTZ R173, R62, R93.reuse, -R169 ;  /* 0x0000005d3ead7223 */ /* 0x080fe200000108a9 */
[----:B------:R-:W-:Y:S01]  /*bd40*/  F2FP.F16.E4M3.UNPACK_B R62, R54 ;  /* 0x00000036ff3e723e */ /* 0x000fe200020006ff */
[----:B------:R-:W-:Y:S02]  /*bd50*/  HADD2.F32 R97, -RZ, R170.H1_H1 ;  /* 0x300000aaff617230 */ /* 0x000fe40000004100 */
[----:B------:R-:W-:Y:S01]  /*bd60*/  FFMA.FTZ R175, R90, R93, R99 ;  /* 0x0000005d5aaf7223 */ /* 0x000fe20000010063 */
[----:B------:R-:W-:Y:S01]  /*bd70*/  HADD2.F32 R54, -RZ, R50.H0_H0 ;  /* 0x20000032ff367230 */ /* 0x000fe20000004100 */
[----:B------:R-:W-:Y:S01]  /*bd80*/  F2FP.SATFINITE.E4M3.F32.PACK_AB_MERGE_C R48, R57, R48, RZ ;  /* 0x000000303930723e */ /* 0x000fe200048070ff */
[--C-:B------:R-:W-:Y:S01]  /*bd90*/  HADD2.F32 R88, -RZ, R62.reuse.H0_H0 ;  /* 0x2000003eff587230 */ /* 0x100fe20000004100 */
[----:B------:R-:W-:Y:S01]  /*bda0*/  F2FP.SATFINITE.E4M3.F32.PACK_AB_MERGE_C R52, R59, R52, RZ ;  /* 0x000000343b34723e */ /* 0x000fe200048070ff */
[----:B------:R-:W-:Y:S01]  /*bdb0*/  HADD2.F32 R62, -RZ, R62.H1_H1 ;  /* 0x3000003eff3e7230 */ /* 0x000fe20000004100 */
[----:B------:R-:W-:Y:S01]  /*bdc0*/  F2FP.F16.E4M3.UNPACK_B R59, R53 ;  /* 0x00000035ff3b723e */ /* 0x000fe200020006ff */
[----:B------:R-:W-:-:S02]  /*bdd0*/  HADD2.F32 R50, -RZ, R50.H1_H1 ;  /* 0x30000032ff327230 */ /* 0x000fc40000004100 */
[----:B------:R-:W-:Y:S01]  /*bde0*/  FMUL.FTZ R99, R88, R95 ;  /* 0x0000005f58637220 */ /* 0x000fe20000410000 */
[--C-:B------:R-:W-:Y:S02]  /*bdf0*/  HADD2.F32 R93, -RZ, R167.reuse.H0_H0 ;  /* 0x200000a7ff5d7230 */ /* 0x100fe40000004100 */
[----:B------:R-:W-:Y:S01]  /*be00*/  FMUL.FTZ R169, R62, R97 ;  /* 0x000000613ea97220 */ /* 0x000fe20000410000 */
[----:B------:R-:W-:Y:S02]  /*be10*/  HADD2.F32 R167, -RZ, R167.H1_H1 ;  /* 0x300000a7ffa77230 */ /* 0x000fe40000004100 */
[----:B------:R-:W-:Y:S01]  /*be20*/  FMUL.FTZ R95, R54, R95 ;  /* 0x0000005f365f7220 */ /* 0x000fe20000410000 */
[----:B------:R-:W-:Y:S01]  /*be30*/  FMUL.FTZ R97, R50, R97 ;  /* 0x0000006132617220 */ /* 0x000fe20000410000 */
[----:B------:R-:W-:Y:S01]  /*be40*/  F2FP.F16.E4M3.UNPACK_B R90, R47 ;  /* 0x0000002fff5a723e */ /* 0x000fe200020006ff */
[----:B------:R-:W-:Y:S01]  /*be50*/  FFMA.FTZ R99, R54, R93, -R99 ;  /* 0x0000005d36637223 */ /* 0x000fe20000010863 */
[----:B------:R-:W-:Y:S01]  /*be60*/  F2FP.F16.E4M3.UNPACK_B R57, R49 ;  /* 0x00000031ff39723e */ /* 0x000fe200020006ff */
[----:B------:R-:W-:Y:S01]  /*be70*/  FFMA.FTZ R54, R88, R93, R95 ;  /* 0x0000005d58367223 */ /* 0x000fe2000001005f */
[----:B------:R-:W-:Y:S01]  /*be80*/  FFMA.FTZ R97, R62, R167, R97 ;  /* 0x000000a73e617223 */ /* 0x000fe20000010061 */
[----:B------:R-:W-:Y:S01]  /*be90*/  F2FP.SATFINITE.E4M3.F32.PACK_AB_MERGE_C R48, R89, R56, R48 ;  /* 0x000000385930723e */ /* 0x000fe20004807030 */
[----:B------:R-:W-:Y:S01]  /*bea0*/  HADD2.F32 R62, -RZ, R59.H0_H0 ;  /* 0x2000003bff3e7230 */ /* 0x000fe20000004100 */
[----:B------:R-:W-:Y:S01]  /*beb0*/  F2FP.F16.E4M3.UNPACK_B R89, R46 ;  /* 0x0000002eff59723e */ /* 0x000fe200020006ff */
[----:B------:R-:W-:Y:S01]  /*bec0*/  HADD2.F32 R93, -RZ, R90.H0_H0 ;  /* 0x2000005aff5d7230 */ /* 0x000fe20000004100 */
[----:B------:R-:W-:Y:S01]  /*bed0*/  F2FP.SATFINITE.E4M3.F32.PACK_AB_MERGE_C R52, R91, R58, R52 ;  /* 0x0000003a5b34723e */ /* 0x000fe20004807034 */
[----:B------:R-:W-:Y:S01]  /*bee0*/  HADD2.F32 R56, -RZ, R57.H0_H0 ;  /* 0x20000039ff387230 */ /* 0x000fe20000004100 */
[----:B------:R-:W-:Y:S01]  /*bef0*/  F2FP.F16.E4M3.UNPACK_B R53, R53.H1 ;  /* 0x00000035ff35723e */ /* 0x000fe200030006ff */
[----:B------:R-:W-:-:S02]  /*bf00*/  HADD2.F32 R88, -RZ, R59.H1_H1 ;  /* 0x3000003bff587230 */ /* 0x000fc40000004100 */
        /* <DEDUP_REMOVED lines=12> */
[----:B------:R-:W-:Y:S02]  /*bfd0*/  HADD2.F32 R62, -RZ, R53.H0_H0 ;  /* 0x20000035ff3e7230 */ /* 0x000fe40000004100 */
[-C--:B------:R-:W-:Y:S01]  /*bfe0*/  FFMA.FTZ R49, R58, R89.reuse, -R91 ;  /* 0x000000593a317223 */ /* 0x080fe2000001085b */
[----:B------:R-:W-:Y:S01]  /*bff0*/  FFMA.FTZ R58, R88, R89, R93 ;  /* 0x00000059583a7223 */ /* 0x000fe2000001005d */
[----:B------:R-:W-:Y:S01]  /*c000*/  F2FP.F16.E4M3.UNPACK_B R46, R46.H1 ;  /* 0x0000002eff2e723e */ /* 0x000fe200030006ff */
[----:B------:R-:W-:Y:S01]  /*c010*/  HADD2.F32 R89, -RZ, R90.H0_H0 ;  /* 0x2000005aff597230 */ /* 0x000fe20000004100 */
[----:B------:R-:W-:Y:S01]  /*c020*/  F2FP.SATFINITE.E4M3.F32.PACK_AB_MERGE_C R92, R175, R92, RZ ;  /* 0x0000005caf5c723e */ /* 0x000fe200048070ff */
[----:B------:R-:W-:-:S02]  /*c030*/  HADD2.F32 R47, -RZ, R59.H0_H0 ;  /* 0x2000003bff2f7230 */ /* 0x000fc40000004100 */
[----:B------:R-:W-:Y:S01]  /*c040*/  FFMA.FTZ R50, R50, R167, -R169 ;  /* 0x000000a732327223 */ /* 0x000fe200000108a9 */
[----:B------:R-:W-:Y:S01]  /*c050*/  HADD2.F32 R88, -RZ, R53.H1_H1 ;  /* 0x30000035ff587230 */ /* 0x000fe20000004100 */
[----:B------:R-:W-:Y:S01]  /*c060*/  F2FP.SATFINITE.E4M3.F32.PACK_AB_MERGE_C R54, R97, R54, R92 ;  /* 0x000000366136723e */ /* 0x000fe2000480705c */
[----:B------:R-:W-:Y:S02]  /*c070*/  HADD2.F32 R53, -RZ, R46.H0_H0 ;  /* 0x2000002eff357230 */ /* 0x000fe40000004100 */
[-C--:B------:R-:W-:Y:S01]  /*c080*/  FMUL.FTZ R92, R62, R89.reuse ;  /* 0x000000593e5c7220 */ /* 0x080fe20000410000 */
[----:B------:R-:W-:Y:S01]  /*c090*/  F2FP.SATFINITE.E4M3.F32.PACK_AB_MERGE_C R94, R173, R94, RZ ;  /* 0x0000005ead5e723e */ /* 0x000fe200048070ff */
[----:B------:R-:W-:Y:S02]  /*c0a0*/  HADD2.F32 R59, -RZ, R59.H1_H1 ;  /* 0x3000003bff3b7230 */ /* 0x000fe40000004100 */
[----:B------:R-:W-:Y:S01]  /*c0b0*/  FMUL.FTZ R91, R47, R89 ;  /* 0x000000592f5b7220 */ /* 0x000fe20000410000 */
[----:B------:R-:W-:Y:S01]  /*c0c0*/  HADD2.F32 R90, -RZ, R90.H1_H1 ;  /* 0x3000005aff5a7230 */ /* 0x000fe20000004100 */
[----:B------:R-:W-:Y:S01]  /*c0d0*/  F2FP.SATFINITE.E4M3.F32.PACK_AB_MERGE_C R50, R50, R99, R94 ;  /* 0x000000633232723e */ /* 0x000fe2000480705e */
[----:B------:R-:W-:-:S02]  /*c0e0*/  HADD2.F32 R89, -RZ, R46.H1_H1 ;  /* 0x3000002eff597230 */ /* 0x000fc40000004100 */
[-C--:B------:R-:W-:Y:S01]  /*c0f0*/  FFMA.FTZ R46, R47, R53.reuse, -R92 ;  /* 0x000000352f2e7223 */ /* 0x080fe2000001085c */
[----:B------:R-:W-:Y:S01]  /*c100*/  FFMA.FTZ R47, R62, R53, R91 ;  /* 0x000000353e2f7223 */ /* 0x000fe2000001005b */
[CC--:B------:R-:W-:Y:S01]  /*c110*/  FMUL.FTZ R94, R88.reuse, R90.reuse ;  /* 0x0000005a585e7220 */ /* 0x0c0fe20000410000 */
[C---:B------:R-:W-:Y:S01]  /*c120*/  FMUL.FTZ R91, R59.reuse, R90 ;  /* 0x0000005a3b5b7220 */ /* 0x040fe20000410000 */
[----:B------:R-:W-:Y:S02]  /*c130*/  F2FP.F16.E4M3.UNPACK_B R62, R55 ;  /* 0x00000037ff3e723e */ /* 0x000fe400020006ff */
[----:B------:R-:W-:Y:S01]  /*c140*/  F2FP.F16.E4M3.UNPACK_B R93, R45 ;  /* 0x0000002dff5d723e */ /* 0x000fe200020006ff */
[----:B------:R-:W-:Y:S01]  /*c150*/  FFMA.FTZ R97, R59, R89, -R94 ;  /* 0x000000593b617223 */ /* 0x000fe2000001085e */
[----:B------:R-:W-:Y:S01]  /*c160*/  F2FP.F16.E4M3.UNPACK_B R53, R51 ;  /* 0x00000033ff35723e */ /* 0x000fe200020006ff */
[----:B------:R-:W-:Y:S01]  /*c170*/  FFMA.FTZ R98, R88, R89, R91 ;  /* 0x0000005958627223 */ /* 0x000fe2000001005b */
        /* <DEDUP_REMOVED lines=31> */
[----:B------:R-:W-:Y:S02]  /*c370*/  HADD2.F32 R45, -RZ, R45.H1_H1 ;  /* 0x3000002dff2d7230 */ /* 0x000fe40000004100 */
[-C--:B------:R-:W-:Y:S01]  /*c380*/  FFMA.FTZ R51, R51, R90.reuse, -R92 ;  /* 0x0000005a33337223 */ /* 0x080fe2000001085c */
[----:B------:R-:W-:Y:S01]  /*c390*/  FFMA.FTZ R88, R88, R90, R55 ;  /* 0x0000005a58587223 */ /* 0x000fe20000010037 */
[----:B------:R-:W-:Y:S01]  /*c3a0*/  FMUL.FTZ R93, R53, R93 ;  /* 0x0000005d355d7220 */ /* 0x000fe20000410000 */
[----:B------:R-:W-:Y:S01]  /*c3b0*/  F2FP.SATFINITE.E4M3.F32.PACK_AB_MERGE_C R46, R97, R46, RZ ;  /* 0x0000002e612e723e */ /* 0x000fe200048070ff */
[-C--:B------:R-:W-:Y:S01]  /*c3c0*/  FFMA.FTZ R53, R53, R45.reuse, -R44 ;  /* 0x0000002d35357223 */ /* 0x080fe2000001082c */
[----:B------:R-:W-:Y:S01]  /*c3d0*/  F2FP.SATFINITE.E4M3.F32.PACK_AB_MERGE_C R51, R51, R170, RZ ;  /* 0x000000aa3333723e */ /* 0x000fe200048070ff */
[----:B------:R-:W-:Y:S01]  /*c3e0*/  FFMA.FTZ R93, R62, R45, R93 ;  /* 0x0000002d3e5d7223 */ /* 0x000fe2000001005d */
[----:B------:R-:W-:-:S02]  /*c3f0*/  F2FP.SATFINITE.E4M3.F32.PACK_AB_MERGE_C R47, R98, R47, RZ ;  /* 0x0000002f622f723e */ /* 0x000fc400048070ff */
[----:B------:R-:W-:Y:S02]  /*c400*/  F2FP.SATFINITE.E4M3.F32.PACK_AB_MERGE_C R88, R88, R95, RZ ;  /* 0x0000005f5858723e */ /* 0x000fe400048070ff */
[----:B------:R-:W-:Y:S02]  /*c410*/  F2FP.SATFINITE.E4M3.F32.PACK_AB_MERGE_C R51, R53, R168, R51 ;  /* 0x000000a83533723e */ /* 0x000fe40004807033 */
[----:B------:R-:W-:Y:S02]  /*c420*/  F2FP.SATFINITE.E4M3.F32.PACK_AB_MERGE_C R49, R49, R56, R46 ;  /* 0x000000383131723e */ /* 0x000fe4000480702e */
[----:B------:R-:W-:Y:S02]  /*c430*/  F2FP.SATFINITE.E4M3.F32.PACK_AB_MERGE_C R53, R58, R57, R47 ;  /* 0x000000393a35723e */ /* 0x000fe4000480702f */
[----:B------:R-:W-:-:S07]  /*c440*/  F2FP.SATFINITE.E4M3.F32.PACK_AB_MERGE_C R55, R93, R96, R88 ;  /* 0x000000605d37723e */ /* 0x000fce0004807058 */
.L_x_3268:
[----:B------:R-:W-:Y:S05]  /*c450*/  BSYNC B2 ;  /* 0x0000000000027941 */ /* 0x000fea0003800000 */
.L_x_3267:
        /* <DEDUP_REMOVED lines=10> */
.L_x_3258:
[----:B------:R-:W-:Y:S05]  /*c500*/  BSYNC B1 ;  /* 0x0000000000017941 */ /* 0x000fea0003800000 */
.L_x_3257:
[----:B----4-:R-:W-:Y:S02]  /*c510*/  VIADD R45, R220, 0x80 ;  /* 0x00000080dc2d7836 */ /* 0x010fe40000000000 */
[-C--:B---3--:R-:W-:Y:S02]  /*c520*/  IMAD R44, R147, R138.reuse, RZ ;  /* 0x0000008a932c7224 */ /* 0x088fe400078e02ff */
[----:B------:R-:W-:-:S04]  /*c530*/  IMAD.WIDE.U32 R140, R45, R138, R140 ;  /* 0x0000008a2d8c7225 */ /* 0x000fc800078e008c */
[----:B------:R-:W-:Y:S01]  /*c540*/  IMAD R57, R45, R139, R44 ;  /* 0x0000008b2d397224 */ /* 0x000fe200078e022c */
[----:B------:R-:W-:Y:S06]  /*c550*/  @P3 BRA `(.L_x_3227) ;  /* 0x0000003000f43947 */ /* 0x000fec0003800000 */
[----:B------:R-:W-:Y:S01]  /*c560*/  ISETP.NE.AND P3, PT, R34, RZ, PT ;  /* 0x000000ff2200720c */ /* 0x000fe20003f65270 */
[----:B------:R-:W-:Y:S01]  /*c570*/  BSSY B1, `(.L_x_3269) ;  /* 0x0000100000017945 */ /* 0x000fe20003800000 */
[----:B------:R-:W-:-:S11]  /*c580*/  IMAD.IADD R57, R141, 0x1, R57 ;  /* 0x000000018d397824 */ /* 0x000fd600078e0239 */
[----:B------:R-:W-:Y:S05]  /*c590*/  @!P3 BRA `(.L_x_3270) ;  /* 0x0000000c00f4b947 */ /* 0x000fea0003800000 */
[----:B------:R-:W-:Y:S01]  /*c5a0*/  SEL R44, R101, R162, !P0 ;  /* 0x000000a2652c7207 */ /* 0x000fe20004000000 */
[----:B------:R-:W-:Y:S01]  /*c5b0*/  BSSY B2, `(.L_x_3271) ;  /* 0x00000f1000027945 */ /* 0x000fe20003800000 */
[----:B0-----:R-:W-:Y:S02]  /*c5c0*/  IADD3 R53, P3, P4, R120, R140, R25 ;  /* 0x0000008c78357210 */ /* 0x001fe40007c7e019 */
        /* <DEDUP_REMOVED lines=11> */
[----:B------:R-:W-:-:S04]  /*c680*/  IMAD R45, R46, 0x2800, R229 ;  /* 0x000028002e2d7824 */ /* 0x000fc800078e02e5 */
[----:B------:R-:W-:Y:S02]  /*c690*/  IMAD.IADD R44, R45, 0x1, R44 ;  /* 0x000000012d2c7824 */ /* 0x000fe400078e022c */
[C---:B------:R-:W-:Y:S02]  /*c6a0*/  IMAD R45, R19.reuse, 0x7800, R137 ;  /* 0x00007800132d7824 */ /* 0x040fe400078e0289 */
[----:B------:R-:W-:-:S03]  /*c6b0*/  IMAD R47, R19, 0x7800, R44 ;  /* 0x00007800132f7824 */ /* 0x000fc600078e022c */
[C---:B------:R-:W-:Y:S01]  /*c6c0*/  IADD3 R45, R18.reuse, R45, RZ ;  /* 0x0000002d122d7210 */ /* 0x040fe20007ffe0ff */
[----:B------:R-:W-:-:S05]  /*c6d0*/  IMAD.IADD R48, R18, 0x1, R47 ;  /* 0x0000000112307824 */ /* 0x000fca00078e022f */
[----:B------:R-:W0:Y:S04]  /*c6e0*/  LDS.128 R44, [R45+0x24200] ;  /* 0x024200002d2c7984 */ /* 0x000e280000000c00 */
[----:B------:R-:W1:Y:S01]  /*c6f0*/  LDS.128 R48, [R48+0x24200] ;  /* 0x0242000030307984 */ /* 0x000e620000000c00 */
[----:B------:R-:W-:Y:S05]  /*c700*/  @P3 BRA `(.L_x_3272) ;  /* 0x0000000c006c3947 */ /* 0x000fea0003800000 */
[----:B------:R-:W-:Y:S01]  /*c710*/  SHF.R.U32.HI R90, RZ, 0x8, R73 ;  /* 0x00000008ff5a7819 */ /* 0x000fe20000011649 */
[----:B0-----:R-:W-:Y:S01]  /*c720*/  IMAD.MOV.U32 R52, RZ, RZ, R45 ;  /* 0x000000ffff347224 */ /* 0x001fe200078e002d */
[--C-:B------:R-:W-:Y:S01]  /*c730*/  SHF.R.U32.HI R91, RZ, 0x18, R73.reuse ;  /* 0x00000018ff5b7819 */ /* 0x100fe20000011649 */
[----:B------:R-:W-:Y:S01]  /*c740*/  IMAD.MOV.U32 R56, RZ, RZ, R46 ;  /* 0x000000ffff387224 */ /* 0x000fe200078e002e */
[----:B------:R-:W-:Y:S01]  /*c750*/  LOP3.LUT R58, R73, 0xff, RZ, 0xc0, !PT ;  /* 0x000000ff493a7812 */ /* 0x000fe200078ec0ff */
[----:B------:R-:W-:Y:S01]  /*c760*/  IMAD.SHL.U32 R45, R90, 0x100, RZ ;  /* 0x000001005a2d7824 */ /* 0x000fe200078e00ff */
[----:B------:R-:W-:Y:S01]  /*c770*/  SHF.R.U32.HI R89, RZ, 0x10, R73 ;  /* 0x00000010ff597819 */ /* 0x000fe20000011649 */
[----:B-1----:R-:W-:Y:S01]  /*c780*/  IMAD.MOV.U32 R62, RZ, RZ, R48 ;  /* 0x000000ffff3e7224 */ /* 0x002fe200078e0030 */
[----:B------:R-:W-:Y:S01]  /*c790*/  SHF.R.U32.HI R73, RZ, 0x8, R85 ;  /* 0x00000008ff497819 */ /* 0x000fe20000011655 */
[----:B------:R-:W-:Y:S01]  /*c7a0*/  IMAD.MOV.U32 R60, RZ, RZ, R44 ;  /* 0x000000ffff3c7224 */ /* 0x000fe200078e002c */
[----:B------:R-:W-:Y:S01]  /*c7b0*/  SHF.R.U32.HI R72, RZ, 0x8, R87 ;  /* 0x00000008ff487819 */ /* 0x000fe20000011657 */
[----:B------:R-:W-:Y:S01]  /*c7c0*/  IMAD.U32 R46, R89, 0x10000, RZ ;  /* 0x00010000592e7824 */ /* 0x000fe200078e00ff */
[----:B------:R-:W-:Y:S01]  /*c7d0*/  PRMT R58, R91, 0x654, R58 ;  /* 0x000006545b3a7816 */ /* 0x000fe2000000003a */
[----:B------:R-:W-:Y:S01]  /*c7e0*/  IMAD.SHL.U32 R48, R73, 0x100, RZ ;  /* 0x0000010049307824 */ /* 0x000fe200078e00ff */
[----:B------:R-:W-:-:S02]  /*c7f0*/  SHF.R.U32.HI R84, RZ, 0x18, R85 ;  /* 0x00000018ff547819 */ /* 0x000fc40000011655 */
[----:B------:R-:W-:Y:S02]  /*c800*/  LOP3.LUT R61, R85, 0xff, RZ, 0xc0, !PT ;  /* 0x000000ff553d7812 */ /* 0x000fe400078ec0ff */
[----:B------:R-:W-:Y:S02]  /*c810*/  SHF.R.U32.HI R74, RZ, 0x18, R87 ;  /* 0x00000018ff4a7819 */ /* 0x000fe40000011657 */
[----:B------:R-:W-:Y:S02]  /*c820*/  LOP3.LUT R63, R87, 0xff, RZ, 0xc0, !PT ;  /* 0x000000ff573f7812 */ /* 0x000fe400078ec0ff */
[--C-:B------:R-:W-:Y:S02]  /*c830*/  SHF.R.U32.HI R88, RZ, 0x18, R75.reuse ;  /* 0x00000018ff587819 */ /* 0x100fe4000001164b */
[----:B------:R-:W-:Y:S02]  /*c840*/  LOP3.LUT R59, R75, 0xff, RZ, 0xc0, !PT ;  /* 0x000000ff4b3b7812 */ /* 0x000fe400078ec0ff */
[----:B------:R-:W-:-:S02]  /*c850*/  SHF.R.U32.HI R86, RZ, 0x8, R75 ;  /* 0x00000008ff567819 */ /* 0x000fc4000001164b */
[----:B------:R-:W-:Y:S01]  /*c860*/  LOP3.LUT R45, R58, 0xff00, R45, 0xf8, !PT ;  /* 0x0000ff003a2d7812 */ /* 0x000fe200078ef82d */
[----:B------:R-:W-:Y:S01]  /*c870*/  IMAD.SHL.U32 R58, R72, 0x100, RZ ;  /* 0x00000100483a7824 */ /* 0x000fe200078e00ff */
[----:B------:R-:W-:Y:S02]  /*c880*/  SHF.R.U32.HI R75, RZ, 0x10, R75 ;  /* 0x00000010ff4b7819 */ /* 0x000fe4000001164b */
[----:B------:R-:W-:Y:S02]  /*c890*/  PRMT R61, R84, 0x654, R61 ;  /* 0x00000654543d7816 */ /* 0x000fe4000000003d */
[----:B------:R-:W-:Y:S02]  /*c8a0*/  PRMT R63, R74, 0x654, R63 ;  /* 0x000006544a3f7816 */ /* 0x000fe4000000003f */
[----:B------:R-:W-:Y:S02]  /*c8b0*/  PRMT R59, R88, 0x654, R59 ;  /* 0x00000654583b7816 */ /* 0x000fe4000000003b */
[----:B------:R-:W-:-:S02]  /*c8c0*/  SHF.L.U32 R44, R86, 0x8, RZ ;  /* 0x00000008562c7819 */ /* 0x000fc400000006ff */
[----:B------:R-:W-:Y:S01]  /*c8d0*/  LOP3.LUT R46, R45, 0xff0000, R46, 0xf8, !PT ;  /* 0x00ff00002d2e7812 */ /* 0x000fe200078ef82e */
[----:B------:R-:W-:Y:S01]  /*c8e0*/  IMAD.U32 R45, R75, 0x10000, RZ ;  /* 0x000100004b2d7824 */ /* 0x000fe200078e00ff */
[----:B------:R-:W-:Y:S02]  /*c8f0*/  LOP3.LUT R48, R61, 0xff00, R48, 0xf8, !PT ;  /* 0x0000ff003d307812 */ /* 0x000fe400078ef830 */
[----:B------:R-:W-:Y:S02]  /*c900*/  LOP3.LUT R74, R63, 0xff00, R58, 0xf8, !PT ;  /* 0x0000ff003f4a7812 */ /* 0x000fe400078ef83a */
[----:B------:R-:W-:Y:S02]  /*c910*/  LOP3.LUT R44, R59, 0xff00, R44, 0xf8, !PT ;  /* 0x0000ff003b2c7812 */ /* 0x000fe400078ef82c */
[----:B------:R-:W-:Y:S02]  /*c920*/  F2FP.F16.E4M3.UNPACK_B R75, R166.H1 ;  /* 0x000000a6ff4b723e */ /* 0x000fe400030006ff */
[----:B------:R-:W-:-:S02]  /*c930*/  F2FP.F16.E4M3.UNPACK_B R63, R62.H1 ;  /* 0x0000003eff3f723e */ /* 0x000fc400030006ff */
[----:B------:R-:W-:Y:S02]  /*c940*/  F2FP.F16.E4M3.UNPACK_B R61, R60.H1 ;  /* 0x0000003cff3d723e */ /* 0x000fe400030006ff */
[----:B------:R-:W-:Y:S01]  /*c950*/  SHF.R.U32.HI R87, RZ, 0x10, R87 ;  /* 0x00000010ff577819 */ /* 0x000fe20000011657 */
[----:B------:R-:W-:Y:S01]  /*c960*/  HADD2.F32 R59, -RZ, R63.H0_H0 ;  /* 0x2000003fff3b7230 */ /* 0x000fe20000004100 */
[----:B------:R-:W-:Y:S01]  /*c970*/  LOP3.LUT R44, R44, 0xff0000, R45, 0xf8, !PT ;  /* 0x00ff00002c2c7812 */ /* 0x000fe200078ef82d */
[----:B------:R-:W-:Y:S01]  /*c980*/  HADD2.F32 R45, -RZ, R75.H0_H0 ;  /* 0x2000004bff2d7230 */ /* 0x000fe20000004100 */
[----:B------:R-:W-:Y:S01]  /*c990*/  F2FP.F16.E4M3.UNPACK_B R72, R164.H1 ;  /* 0x000000a4ff48723e */ /* 0x000fe200030006ff */
[----:B------:R-:W-:Y:S01]  /*c9a0*/  HADD2.F32 R58, -RZ, R61.H0_H0 ;  /* 0x2000003dff3a7230 */ /* 0x000fe20000004100 */
[----:B------:R-:W-:Y:S01]  /*c9b0*/  SHF.R.U32.HI R85, RZ, 0x10, R85 ;  /* 0x00000010ff557819 */ /* 0x000fe20000011655 */
[----:B------:R-:W-:Y:S02]  /*c9c0*/  IMAD.U32 R87, R87, 0x10000, RZ ;  /* 0x0001000057577824 */ /* 0x000fe400078e00ff */
[----:B------:R-:W-:Y:S01]  /*c9d0*/  FMUL.FTZ R89, R59, R45 ;  /* 0x0000002d3b597220 */ /* 0x000fe20000410000 */
[----:B------:R-:W-:-:S02]  /*c9e0*/  HADD2.F32 R73, -RZ, R72.H0_H0 ;  /* 0x20000048ff497230 */ /* 0x000fc40000004100 */
[----:B------:R-:W-:Y:S01]  /*c9f0*/  FMUL.FTZ R84, R58, R45 ;  /* 0x0000002d3a547220 */ /* 0x000fe20000410000 */
[----:B------:R-:W-:Y:S01]  /*ca00*/  HADD2.F32 R61, -RZ, R61.H1_H1 ;  /* 0x3000003dff3d7230 */ /* 0x000fe20000004100 */
[----:B------:R-:W-:Y:S01]  /*ca10*/  LOP3.LUT R45, R74, 0xff0000, R87, 0xf8, !PT ;  /* 0x00ff00004a2d7812 */ /* 0x000fe200078ef857 */
[----:B------:R-:W-:Y:S02]  /*ca20*/  HADD2.F32 R74, -RZ, R72.H1_H1 ;  /* 0x30000048ff4a7230 */ /* 0x000fe40000004100 */
[-C--:B------:R-:W-:Y:S01]  /*ca30*/  FFMA.FTZ R58, R58, R73.reuse, -R89 ;  /* 0x000000493a3a7223 */ /* 0x080fe20000010859 */
[----:B------:R-:W-:Y:S01]  /*ca40*/  FFMA.FTZ R59, R59, R73, R84 ;  /* 0x000000493b3b7223 */ /* 0x000fe20000010054 */
[----:B------:R-:W-:Y:S01]  /*ca50*/  HADD2.F32 R72, -RZ, R75.H1_H1 ;  /* 0x3000004bff487230 */ /* 0x000fe20000004100 */
[----:B------:R-:W-:Y:S01]  /*ca60*/  F2FP.F16.E4M3.UNPACK_B R166, R166 ;  /* 0x000000a6ffa6723e */ /* 0x000fe200020006ff */
[----:B------:R-:W-:Y:S01]  /*ca70*/  HADD2.F32 R73, -RZ, R63.H1_H1 ;  /* 0x3000003fff497230 */ /* 0x000fe20000004100 */
[----:B------:R-:W-:Y:S01]  /*ca80*/  F2FP.F16.E4M3.UNPACK_B R63, R62 ;  /* 0x0000003eff3f723e */ /* 0x000fe200020006ff */
[----:B------:R-:W-:Y:S01]  /*ca90*/  IMAD.U32 R85, R85, 0x10000, RZ ;  /* 0x0001000055557824 */ /* 0x000fe200078e00ff */
[----:B------:R-:W-:Y:S01]  /*caa0*/  F2FP.F16.E4M3.UNPACK_B R60, R60 ;  /* 0x0000003cff3c723e */ /* 0x000fe200020006ff */
[-C--:B------:R-:W-:Y:S01]  /*cab0*/  FMUL.FTZ R86, R61, R72.reuse ;  /* 0x000000483d567220 */ /* 0x080fe20000410000 */
[----:B------:R-:W-:Y:S01]  /*cac0*/  FMUL.FTZ R84, R73, R72 ;  /* 0x0000004849547220 */ /* 0x000fe20000410000 */
[----:B------:R-:W-:Y:S01]  /*cad0*/  F2FP.F16.E4M3.UNPACK_B R164, R164 ;  /* 0x000000a4ffa4723e */ /* 0x000fe200020006ff */
[----:B------:R-:W-:Y:S01]  /*cae0*/  HADD2.F32 R75, -RZ, R166.H0_H0 ;  /* 0x200000a6ff4b7230 */ /* 0x000fe20000004100 */
[----:B------:R-:W-:Y:S01]  /*caf0*/  LOP3.LUT R48, R48, 0xff0000, R85, 0xf8, !PT ;  /* 0x00ff000030307812 */ /* 0x000fe200078ef855 */
[----:B------:R-:W-:-:S02]  /*cb00*/  HADD2.F32 R72, -RZ, R63.H0_H0 ;  /* 0x2000003fff487230 */ /* 0x000fc40000004100 */
[-C--:B------:R-:W-:Y:S01]  /*cb10*/  FFMA.FTZ R88, R73, R74.reuse, R86 ;  /* 0x0000004a49587223 */ /* 0x080fe20000010056 */
[----:B------:R-:W-:Y:S02]  /*cb20*/  HADD2.F32 R62, -RZ, R60.H0_H0 ;  /* 0x2000003cff3e7230 */ /* 0x000fe40000004100 */
[----:B------:R-:W-:Y:S01]  /*cb30*/  FFMA.FTZ R61, R61, R74, -R84 ;  /* 0x0000004a3d3d7223 */ /* 0x000fe20000010854 */
        /* <DEDUP_REMOVED lines=15> */
[--C-:B------:R-:W-:Y:S01]  /*cc30*/  HADD2.F32 R75, -RZ, R62.reuse.H0_H0 ;  /* 0x2000003eff4b7230 */ /* 0x100fe20000004100 */
[----:B------:R-:W-:Y:S01]  /*cc40*/  F2FP.F16.E4M3.UNPACK_B R74, R163.H1 ;  /* 0x000000a3ff4a723e */ /* 0x000fe200030006ff */
[----:B------:R-:W-:-:S02]  /*cc50*/  HADD2.F32 R85, -RZ, R62.H1_H1 ;  /* 0x3000003eff557230 */ /* 0x000fc40000004100 */
[----:B------:R-:W-:Y:S01]  /*cc60*/  FFMA.FTZ R89, R63, R164, R166 ;  /* 0x000000a43f597223 */ /* 0x000fe200000100a6 */
[----:B------:R-:W-:Y:S01]  /*cc70*/  HADD2.F32 R73, -RZ, R72.H0_H0 ;  /* 0x20000048ff497230 */ /* 0x000fe20000004100 */
[----:B------:R-:W-:Y:S01]  /*cc80*/  F2FP.F16.E4M3.UNPACK_B R165, R165 ;  /* 0x000000a5ffa5723e */ /* 0x000fe200020006ff */
[----:B------:R-:W-:Y:S01]  /*cc90*/  HADD2.F32 R62, -RZ, R60.H0_H0 ;  /* 0x2000003cff3e7230 */ /* 0x000fe20000004100 */
[----:B------:R-:W-:Y:S01]  /*cca0*/  F2FP.F16.E4M3.UNPACK_B R56, R56 ;  /* 0x00000038ff38723e */ /* 0x000fe200020006ff */
[----:B------:R-:W-:Y:S02]  /*ccb0*/  HADD2.F32 R72, -RZ, R72.H1_H1 ;  /* 0x30000048ff487230 */ /* 0x000fe40000004100 */
[-C--:B------:R-:W-:Y:S01]  /*ccc0*/  FMUL.FTZ R91, R73, R75.reuse ;  /* 0x0000004b495b7220 */ /* 0x080fe20000410000 */
[----:B------:R-:W-:Y:S02]  /*ccd0*/  HADD2.F32 R60, -RZ, R60.H1_H1 ;  /* 0x3000003cff3c7230 */ /* 0x000fe40000004100 */
[----:B------:R-:W-:Y:S01]  /*cce0*/  FMUL.FTZ R90, R62, R75 ;  /* 0x0000004b3e5a7220 */ /* 0x000fe20000410000 */
[----:B------:R-:W-:-:S02]  /*ccf0*/  HADD2.F32 R75, -RZ, R74.H1_H1 ;  /* 0x3000004aff4b7230 */ /* 0x000fc40000004100 */
[-C--:B------:R-:W-:Y:S01]  /*cd00*/  FMUL.FTZ R93, R72, R85.reuse ;  /* 0x00000055485d7220 */ /* 0x080fe20000410000 */
[----:B------:R-:W-:Y:S02]  /*cd10*/  HADD2.F32 R63, -RZ, R74.H0_H0 ;  /* 0x2000004aff3f7230 */ /* 0x000fe40000004100 */
[C---:B------:R-:W-:Y:S01]  /*cd20*/  FMUL.FTZ R85, R60.reuse, R85 ;  /* 0x000000553c557220 */ /* 0x040fe20000410000 */
[----:B------:R-:W-:Y:S01]  /*cd30*/  F2FP.F16.E4M3.UNPACK_B R163, R163 ;  /* 0x000000a3ffa3723e */ /* 0x000fe200020006ff */
[----:B------:R-:W-:Y:S01]  /*cd40*/  FFMA.FTZ R74, R60, R75, -R93 ;  /* 0x0000004b3c4a7223 */ /* 0x000fe2000001085d */
[----:B------:R-:W-:Y:S01]  /*cd50*/  F2FP.F16.E4M3.UNPACK_B R60, R50 ;  /* 0x00000032ff3c723e */ /* 0x000fe200020006ff */
[-C--:B------:R-:W-:Y:S01]  /*cd60*/  FFMA.FTZ R91, R62, R63.reuse, -R91 ;  /* 0x0000003f3e5b7223 */ /* 0x080fe2000001085b */
[----:B------:R-:W-:Y:S01]  /*cd70*/  FFMA.FTZ R90, R73, R63, R90 ;  /* 0x0000003f495a7223 */ /* 0x000fe2000001005a */
[--C-:B------:R-:W-:Y:S02]  /*cd80*/  HADD2.F32 R73, -RZ, R165.reuse.H0_H0 ;  /* 0x200000a5ff497230 */ /* 0x100fe40000004100 */
[----:B------:R-:W-:Y:S01]  /*cd90*/  FFMA.FTZ R93, R72, R75, R85 ;  /* 0x0000004b485d7223 */ /* 0x000fe20000010055 */
        /* <DEDUP_REMOVED lines=8> */
[--C-:B------:R-:W-:Y:S01]  /*ce20*/  HADD2.F32 R63, -RZ, R163.reuse.H0_H0 ;  /* 0x200000a3ff3f7230 */ /* 0x100fe20000004100 */
        /* <DEDUP_REMOVED lines=11> */
[----:B------:R-:W-:Y:S01]  /*cee0*/  F2FP.SATFINITE.E4M3.F32.PACK_AB_MERGE_C R56, R74, R91, RZ ;  /* 0x0000005b4a38723e */ /* 0x000fe200048070ff */
[--C-:B------:R-:W-:Y:S01]  /*cef0*/  HADD2.F32 R63, -RZ, R62.reuse.H0_H0 ;  /* 0x2000003eff3f7230 */ /* 0x100fe20000004100 */
[----:B------:R-:W-:Y:S01]  /*cf00*/  F2FP.SATFINITE.E4M3.F32.PACK_AB_MERGE_C R59, R87, R84, R58 ;  /* 0x00000054573b723e */ /* 0x000fe2000480703a */
[----:B------:R-:W-:Y:S01]  /*cf10*/  HADD2.F32 R84, -RZ, R75.H0_H0 ;  /* 0x2000004bff547230 */ /* 0x000fe20000004100 */
[----:B------:R-:W-:Y:S01]  /*cf20*/  F2FP.F16.E4M3.UNPACK_B R73, R46 ;  /* 0x0000002eff49723e */ /* 0x000fe200020006ff */
[----:B------:R-:W-:Y:S01]  /*cf30*/  HADD2.F32 R60, -RZ, R61.H0_H0 ;  /* 0x2000003dff3c7230 */ /* 0x000fe20000004100 */
[----:B------:R-:W-:Y:S01]  /*cf40*/  F2FP.SATFINITE.E4M3.F32.PACK_AB_MERGE_C R90, R93, R90, RZ ;  /* 0x0000005a5d5a723e */ /* 0x000fe200048070ff */
[----:B------:R-:W-:Y:S01]  /*cf50*/  HADD2.F32 R75, -RZ, R75.H1_H1 ;  /* 0x3000004bff4b7230 */ /* 0x000fe20000004100 */
        /* <DEDUP_REMOVED lines=10> */
[-C--:B------:R-:W-:Y:S01]  /*d000*/  FMUL.FTZ R85, R72, R75.reuse ;  /* 0x0000004b48557220 */ /* 0x080fe20000410000 */
[C---:B------:R-:W-:Y:S01]  /*d010*/  FMUL.FTZ R75, R62.reuse, R75 ;  /* 0x0000004b3e4b7220 */ /* 0x040fe20000410000 */
[----:B------:R-:W-:Y:S02]  /*d020*/  F2FP.F16.E4M3.UNPACK_B R63, R49.H1 ;  /* 0x00000031ff3f723e */ /* 0x000fe400030006ff */
[----:B------:R-:W-:Y:S01]  /*d030*/  F2FP.F16.E4M3.UNPACK_B R52, R52.H1 ;  /* 0x00000034ff34723e */ /* 0x000fe200030006ff */
[-C--:B------:R-:W-:Y:S01]  /*d040*/  FFMA.FTZ R49, R62, R73.reuse, -R85 ;  /* 0x000000493e317223 */ /* 0x080fe20000010855 */
[----:B------:R-:W-:Y:S01]  /*d050*/  F2FP.F16.E4M3.UNPACK_B R74, R48.H1 ;  /* 0x00000030ff4a723e */ /* 0x000fe200030006ff */
[----:B------:R-:W-:Y:S01]  /*d060*/  FFMA.FTZ R48, R72, R73, R75 ;  /* 0x0000004948307223 */ /* 0x000fe2000001004b */
[--C-:B------:R-:W-:Y:S01]  /*d070*/  HADD2.F32 R72, -RZ, R63.reuse.H0_H0 ;  /* 0x2000003fff487230 */ /* 0x100fe20000004100 */
[----:B------:R-:W-:Y:S01]  /*d080*/  F2FP.F16.E4M3.UNPACK_B R46, R46.H1 ;  /* 0x0000002eff2e723e */ /* 0x000fe200030006ff */
[----:B------:R-:W-:Y:S01]  /*d090*/  HADD2.F32 R62, -RZ, R52.H0_H0 ;  /* 0x20000034ff3e7230 */ /* 0x000fe20000004100 */
[----:B------:R-:W-:Y:S01]  /*d0a0*/  F2FP.SATFINITE.E4M3.F32.PACK_AB_MERGE_C R58, R89, R86, R88 ;  /* 0x00000056593a723e */ /* 0x000fe20004807058 */
[----:B------:R-:W-:-:S02]  /*d0b0*/  HADD2.F32 R63, -RZ, R63.H1_H1 ;  /* 0x3000003fff3f7230 */ /* 0x000fc40000004100 */
[--C-:B------:R-:W-:Y:S02]  /*d0c0*/  HADD2.F32 R84, -RZ, R74.reuse.H1_H1 ;  /* 0x3000004aff547230 */ /* 0x100fe40000004100 */
[----:B------:R-:W-:Y:S02]  /*d0d0*/  HADD2.F32 R75, -RZ, R74.H0_H0 ;  /* 0x2000004aff4b7230 */ /* 0x000fe40000004100 */
[----:B------:R-:W-:Y:S02]  /*d0e0*/  HADD2.F32 R52, -RZ, R52.H1_H1 ;  /* 0x30000034ff347230 */ /* 0x000fe40000004100 */
[----:B------:R-:W-:Y:S01]  /*d0f0*/  FMUL.FTZ R87, R63, R84 ;  /* 0x000000543f577220 */ /* 0x000fe20000410000 */
[--C-:B------:R-:W-:Y:S02]  /*d100*/  HADD2.F32 R73, -RZ, R46.reuse.H0_H0 ;  /* 0x2000002eff497230 */ /* 0x100fe40000004100 */
[----:B------:R-:W-:Y:S01]  /*d110*/  FMUL.FTZ R85, R72, R75 ;  /* 0x0000004b48557220 */ /* 0x000fe20000410000 */
[----:B------:R-:W-:-:S02]  /*d120*/  HADD2.F32 R74, -RZ, R46.H1_H1 ;  /* 0x3000002eff4a7230 */ /* 0x000fc40000004100 */
[----:B------:R-:W-:Y:S01]  /*d130*/  FMUL.FTZ R84, R52, R84 ;  /* 0x0000005434547220 */ /* 0x000fe20000410000 */
[C---:B------:R-:W-:Y:S01]  /*d140*/  FMUL.FTZ R75, R62.reuse, R75 ;  /* 0x0000004b3e4b7220 */ /* 0x040fe20000410000 */
[----:B------:R-:W-:Y:S01]  /*d150*/  FFMA.FTZ R88, R62, R73, -R85 ;  /* 0x000000493e587223 */ /* 0x000fe20000010855 */
[----:B------:R-:W-:Y:S01]  /*d160*/  F2FP.F16.E4M3.UNPACK_B R85, R45.H1 ;  /* 0x0000002dff55723e */ /* 0x000fe200030006ff */
[-C--:B------:R-:W-:Y:S01]  /*d170*/  FFMA.FTZ R90, R63, R74.reuse, R84 ;  /* 0x0000004a3f5a7223 */ /* 0x080fe20000010054 */
[----:B------:R-:W-:Y:S01]  /*d180*/  F2FP.F16.E4M3.UNPACK_B R63, R51.H1 ;  /* 0x00000033ff3f723e */ /* 0x000fe200030006ff */
[----:B------:R-:W-:Y:S01]  /*d190*/  FFMA.FTZ R89, R72, R73, R75 ;  /* 0x0000004948597223 */ /* 0x000fe2000001004b */
[----:B------:R-:W-:Y:S01]  /*d1a0*/  F2FP.F16.E4M3.UNPACK_B R46, R47 ;  /* 0x0000002fff2e723e */ /* 0x000fe200020006ff */
[----:B------:R-:W-:Y:S01]  /*d1b0*/  FFMA.FTZ R91, R52, R74, -R87 ;  /* 0x0000004a345b7223 */ /* 0x000fe20000010857 */
[----:B------:R-:W-:Y:S01]  /*d1c0*/  F2FP.F16.E4M3.UNPACK_B R84, R45 ;  /* 0x0000002dff54723e */ /* 0x000fe200020006ff */
[----:B------:R-:W-:Y:S01]  /*d1d0*/  HADD2.F32 R87, -RZ, R85.H0_H0 ;  /* 0x20000055ff577230 */ /* 0x000fe20000004100 */
[----:B------:R-:W-:Y:S01]  /*d1e0*/  F2FP.F16.E4M3.UNPACK_B R62, R51 ;  /* 0x00000033ff3e723e */ /* 0x000fe200020006ff */
        /* <DEDUP_REMOVED lines=17> */
[-C--:B------:R-:W-:Y:S01]  /*d300*/  FFMA.FTZ R92, R51, R74.reuse, -R92 ;  /* 0x0000004a335c7223 */ /* 0x080fe2000001085c */
[----:B------:R-:W-:Y:S02]  /*d310*/  HADD2.F32 R47, -RZ, R47.H1_H1 ;  /* 0x3000002fff2f7230 */ /* 0x000fe40000004100 */
[----:B------:R-:W-:Y:S01]  /*d320*/  FFMA.FTZ R93, R72, R74, R93 ;  /* 0x0000004a485d7223 */ /* 0x000fe2000001005d */
[----:B------:R-:W-:Y:S01]  /*d330*/  FFMA.FTZ R87, R44, R75, R87 ;  /* 0x0000004b2c577223 */ /* 0x000fe20000010057 */
[----:B------:R-:W-:Y:S02]  /*d340*/  HADD2.F32 R62, -RZ, R62.H1_H1 ;  /* 0x3000003eff3e7230 */ /* 0x000fe40000004100 */
[----:B------:R-:W-:Y:S01]  /*d350*/  FMUL.FTZ R72, R63, R52 ;  /* 0x000000343f487220 */ /* 0x000fe20000410000 */
[----:B------:R-:W-:-:S02]  /*d360*/  HADD2.F32 R51, -RZ, R84.H1_H1 ;  /* 0x30000054ff337230 */ /* 0x000fc40000004100 */
[----:B------:R-:W-:Y:S01]  /*d370*/  FMUL.FTZ R52, R47, R52 ;  /* 0x000000342f347220 */ /* 0x000fe20000410000 */
[----:B------:R-:W-:Y:S01]  /*d380*/  HADD2.F32 R46, -RZ, R46.H1_H1 ;  /* 0x3000002eff2e7230 */ /* 0x000fe20000004100 */
[----:B------:R-:W-:Y:S01]  /*d390*/  F2FP.SATFINITE.E4M3.F32.PACK_AB_MERGE_C R88, R91, R88, RZ ;  /* 0x000000585b58723e */ /* 0x000fe200048070ff */
        /* <DEDUP_REMOVED lines=15> */
[----:B------:R-:W-:Y:S02]  /*d490*/  F2FP.SATFINITE.E4M3.F32.PACK_AB_MERGE_C R47, R73, R92, R72 ;  /* 0x0000005c492f723e */ /* 0x000fe40004807048 */
[----:B------:R-:W-:Y:S02]  /*d4a0*/  F2FP.SATFINITE.E4M3.F32.PACK_AB_MERGE_C R51, R62, R93, R52 ;  /* 0x0000005d3e33723e */ /* 0x000fe40004807034 */
[----:B------:R-:W-:-:S07]  /*d4b0*/  MOV R44, R59 ;  /* 0x0000003b002c7202 */ /* 0x000fce0000000f00 */
.L_x_3272:
[----:B------:R-:W-:Y:S05]  /*d4c0*/  BSYNC B2 ;  /* 0x0000000000027941 */ /* 0x000fea0003800000 */
.L_x_3271:
        /* <DEDUP_REMOVED lines=10> */
.L_x_3270:
[----:B------:R-:W-:Y:S05]  /*d570*/  BSYNC B1 ;  /* 0x0000000000017941 */ /* 0x000fea0003800000 */
.L_x_3269:
[----:B------:R-:W-:Y:S01]  /*d580*/  ISETP.NE.AND P3, PT, R35, RZ, PT ;  /* 0x000000ff2300720c */ /* 0x000fe20003f65270 */
[----:B------:R-:W-:-:S12]  /*d590*/  BSSY B1, `(.L_x_3273) ;  /* 0x0000100000017945 */ /* 0x000fd80003800000 */
[----:B------:R-:W-:Y:S05]  /*d5a0*/  @!P3 BRA `(.L_x_3274) ;  /* 0x0000000c00f8b947 */ /* 0x000fea0003800000 */
[----:B---3--:R-:W-:Y:S01]  /*d5b0*/  SEL R44, R101, R162, !P1 ;  /* 0x000000a2652c7207 */ /* 0x008fe20004800000 */
        /* <DEDUP_REMOVED lines=22> */
[--C-:B------:R-:W-:Y:S01]  /*d720*/  SHF.R.U32.HI R84, RZ, 0x8, R69.reuse ;  /* 0x00000008ff547819 */ /* 0x100fe20000011645 */
[----:B0-----:R-:W-:Y:S01]  /*d730*/  IMAD.MOV.U32 R60, RZ, RZ, R44 ;  /* 0x000000ffff3c7224 */ /* 0x001fe200078e002c */
[----:B------:R-:W-:Y:S01]  /*d740*/  LOP3.LUT R58, R69, 0xff, RZ, 0xc0, !PT ;  /* 0x000000ff453a7812 */ /* 0x000fe200078ec0ff */
[----:B------:R-:W-:Y:S01]  /*d750*/  IMAD.MOV.U32 R52, RZ, RZ, R46 ;  /* 0x000000ffff347224 */ /* 0x000fe200078e002e */
[----:B------:R-:W-:Y:S01]  /*d760*/  SHF.R.U32.HI R59, RZ, 0x18, R69 ;  /* 0x00000018ff3b7819 */ /* 0x000fe20000011645 */
[----:B------:R-:W-:Y:S01]  /*d770*/  IMAD.SHL.U32 R44, R84, 0x100, RZ ;  /* 0x00000100542c7824 */ /* 0x000fe200078e00ff */
[----:B------:R-:W-:Y:S01]  /*d780*/  SHF.R.U32.HI R72, RZ, 0x8, R81 ;  /* 0x00000008ff487819 */ /* 0x000fe20000011651 */
[----:B-1----:R-:W-:Y:S01]  /*d790*/  IMAD.MOV.U32 R63, RZ, RZ, R48 ;  /* 0x000000ffff3f7224 */ /* 0x002fe200078e0030 */
[--C-:B------:R-:W-:Y:S01]  /*d7a0*/  SHF.R.U32.HI R82, RZ, 0x10, R71.reuse ;  /* 0x00000010ff527819 */ /* 0x100fe20000011647 */
[----:B------:R-:W-:Y:S01]  /*d7b0*/  IMAD.MOV.U32 R56, RZ, RZ, R50 ;  /* 0x000000ffff387224 */ /* 0x000fe200078e0032 */
[----:B------:R-:W-:Y:S01]  /*d7c0*/  SHF.R.U32.HI R73, RZ, 0x8, R71 ;  /* 0x00000008ff497819 */ /* 0x000fe20000011647 */
[----:B------:R-:W-:Y:S01]  /*d7d0*/  IMAD.SHL.U32 R46, R72, 0x100, RZ ;  /* 0x00000100482e7824 */ /* 0x000fe200078e00ff */
[----:B------:R-:W-:-:S02]  /*d7e0*/  LOP3.LUT R61, R71, 0xff, RZ, 0xc0, !PT ;  /* 0x000000ff473d7812 */ /* 0x000fc400078ec0ff */
[----:B------:R-:W-:Y:S02]  /*d7f0*/  SHF.R.U32.HI R80, RZ, 0x18, R71 ;  /* 0x00000018ff507819 */ /* 0x000fe40000011647 */
[----:B------:R-:W-:Y:S02]  /*d800*/  PRMT R59, R59, 0x654, R58 ;  /* 0x000006543b3b7816 */ /* 0x000fe4000000003a */
[----:B------:R-:W-:Y:S02]  /*d810*/  LOP3.LUT R62, R81, 0xff, RZ, 0xc0, !PT ;  /* 0x000000ff513e7812 */ /* 0x000fe400078ec0ff */
[----:B------:R-:W-:Y:S02]  /*d820*/  SHF.R.U32.HI R71, RZ, 0x18, R81 ;  /* 0x00000018ff477819 */ /* 0x000fe40000011651 */
[----:B------:R-:W-:Y:S02]  /*d830*/  SHF.R.U32.HI R85, RZ, 0x10, R69 ;  /* 0x00000010ff557819 */ /* 0x000fe40000011645 */
[----:B------:R-:W-:-:S02]  /*d840*/  SHF.R.U32.HI R69, RZ, 0x8, R83 ;  /* 0x00000008ff457819 */ /* 0x000fc40000011653 */
[----:B------:R-:W-:Y:S01]  /*d850*/  LOP3.LUT R59, R59, 0xff00, R44, 0xf8, !PT ;  /* 0x0000ff003b3b7812 */ /* 0x000fe200078ef82c */
[----:B------:R-:W-:Y:S01]  /*d860*/  IMAD.U32 R48, R85, 0x10000, RZ ;  /* 0x0001000055307824 */ /* 0x000fe200078e00ff */
[----:B------:R-:W-:Y:S01]  /*d870*/  LOP3.LUT R68, R83, 0xff, RZ, 0xc0, !PT ;  /* 0x000000ff53447812 */ /* 0x000fe200078ec0ff */
[----:B------:R-:W-:Y:S01]  /*d880*/  IMAD.SHL.U32 R50, R69, 0x100, RZ ;  /* 0x0000010045327824 */ /* 0x000fe200078e00ff */
[----:B------:R-:W-:Y:S02]  /*d890*/  SHF.R.U32.HI R75, RZ, 0x18, R83 ;  /* 0x00000018ff4b7819 */ /* 0x000fe40000011653 */
[----:B------:R-:W-:Y:S02]  /*d8a0*/  PRMT R61, R80, 0x654, R61 ;  /* 0x00000654503d7816 */ /* 0x000fe4000000003d */
[----:B------:R-:W-:Y:S02]  /*d8b0*/  PRMT R71, R71, 0x654, R62 ;  /* 0x0000065447477816 */ /* 0x000fe4000000003e */
[----:B------:R-:W-:-:S02]  /*d8c0*/  SHF.L.U32 R44, R73, 0x8, RZ ;  /* 0x00000008492c7819 */ /* 0x000fc400000006ff */
[----:B------:R-:W-:Y:S02]  /*d8d0*/  PRMT R75, R75, 0x654, R68 ;  /* 0x000006544b4b7816 */ /* 0x000fe40000000044 */
[----:B------:R-:W-:Y:S01]  /*d8e0*/  LOP3.LUT R69, R61, 0xff00, R44, 0xf8, !PT ;  /* 0x0000ff003d457812 */ /* 0x000fe200078ef82c */
[----:B------:R-:W-:Y:S01]  /*d8f0*/  IMAD.U32 R44, R82, 0x10000, RZ ;  /* 0x00010000522c7824 */ /* 0x000fe200078e00ff */
[----:B------:R-:W-:Y:S02]  /*d900*/  LOP3.LUT R73, R71, 0xff00, R46, 0xf8, !PT ;  /* 0x0000ff0047497812 */ /* 0x000fe400078ef82e */
[----:B------:R-:W-:Y:S02]  /*d910*/  F2FP.F16.E4M3.UNPACK_B R71, R161.H1 ;  /* 0x000000a1ff47723e */ /* 0x000fe400030006ff */
[----:B------:R-:W-:Y:S02]  /*d920*/  F2FP.F16.E4M3.UNPACK_B R68, R63.H1 ;  /* 0x0000003fff44723e */ /* 0x000fe400030006ff */
[----:B------:R-:W-:Y:S01]  /*d930*/  F2FP.F16.E4M3.UNPACK_B R61, R60.H1 ;  /* 0x0000003cff3d723e */ /* 0x000fe200030006ff */
[----:B------:R-:W-:Y:S01]  /*d940*/  HADD2.F32 R46, -RZ, R71.H0_H0 ;  /* 0x20000047ff2e7230 */ /* 0x000fe20000004100 */
[----:B------:R-:W-:-:S02]  /*d950*/  SHF.R.U32.HI R70, RZ, 0x10, R83 ;  /* 0x00000010ff467819 */ /* 0x000fc40000011653 */
[----:B------:R-:W-:Y:S01]  /*d960*/  LOP3.LUT R48, R59, 0xff0000, R48, 0xf8, !PT ;  /* 0x00ff00003b307812 */ /* 0x000fe200078ef830 */
[----:B------:R-:W-:Y:S01]  /*d970*/  HADD2.F32 R59, -RZ, R68.H0_H0 ;  /* 0x20000044ff3b7230 */ /* 0x000fe20000004100 */
[----:B------:R-:W-:Y:S01]  /*d980*/  F2FP.F16.E4M3.UNPACK_B R62, R159.H1 ;  /* 0x0000009fff3e723e */ /* 0x000fe200030006ff */
[----:B------:R-:W-:Y:S01]  /*d990*/  HADD2.F32 R58, -RZ, R61.H0_H0 ;  /* 0x2000003dff3a7230 */ /* 0x000fe20000004100 */
[----:B------:R-:W-:Y:S01]  /*d9a0*/  LOP3.LUT R44, R69, 0xff0000, R44, 0xf8, !PT ;  /* 0x00ff0000452c7812 */ /* 0x000fe200078ef82c */
[----:B------:R-:W-:Y:S01]  /*d9b0*/  IMAD.U32 R70, R70, 0x10000, RZ ;  /* 0x0001000046467824 */ /* 0x000fe200078e00ff */
[----:B------:R-:W-:Y:S01]  /*d9c0*/  SHF.R.U32.HI R74, RZ, 0x10, R81 ;  /* 0x00000010ff4a7819 */ /* 0x000fe20000011651 */
[--C-:B------:R-:W-:Y:S01]  /*d9d0*/  HADD2.F32 R69, -RZ, R62.reuse.H0_H0 ;  /* 0x2000003eff457230 */ /* 0x100fe20000004100 */
[----:B------:R-:W-:Y:S01]  /*d9e0*/  LOP3.LUT R75, R75, 0xff00, R50, 0xf8, !PT ;  /* 0x0000ff004b4b7812 */ /* 0x000fe200078ef832 */
[-C--:B------:R-:W-:Y:S01]  /*d9f0*/  FMUL.FTZ R81, R59, R46.reuse ;  /* 0x0000002e3b517220 */ /* 0x080fe20000410000 */
[----:B------:R-:W-:Y:S01]  /*da00*/  FMUL.FTZ R72, R58, R46 ;  /* 0x0000002e3a487220 */ /* 0x000fe20000410000 */
[----:B------:R-:W-:Y:S01]  /*da10*/  IMAD.U32 R50, R74, 0x10000, RZ ;  /* 0x000100004a327824 */ /* 0x000fe200078e00ff */
        /* <DEDUP_REMOVED lines=9> */
[----:B------:R-:W-:Y:S01]  /*dab0*/  HADD2.F32 R62, -RZ, R61.H1_H1 ;  /* 0x3000003dff3e7230 */ /* 0x000fe20000004100 */
[----:B------:R-:W-:Y:S01]  /*dac0*/  LOP3.LUT R50, R73, 0xff0000, R50, 0xf8, !PT ;  /* 0x00ff000049327812 */ /* 0x000fe200078ef832 */
[----:B------:R-:W-:-:S02]  /*dad0*/  HADD2.F32 R71, -RZ, R161.H0_H0 ;  /* 0x200000a1ff477230 */ /* 0x000fc40000004100 */
[CC--:B------:R-:W-:Y:S01]  /*dae0*/  FMUL.FTZ R73, R69.reuse, R72.reuse ;  /* 0x0000004845497220 */ /* 0x0c0fe20000410000 */
[----:B------:R-:W-:Y:S01]  /*daf0*/  F2FP.F16.E4M3.UNPACK_B R159, R159 ;  /* 0x0000009fff9f723e */ /* 0x000fe200020006ff */
        /* <DEDUP_REMOVED lines=38> */
[----:B------:R-:W-:Y:S02]  /*dd60*/  HADD2.F32 R68, -RZ, R160.H0_H0 ;  /* 0x200000a0ff447230 */ /* 0x000fe40000004100 */
[-C--:B------:R-:W-:Y:S01]  /*dd70*/  FFMA.FTZ R87, R60, R69.reuse, -R61 ;  /* 0x000000453c577223 */ /* 0x080fe2000001083d */
[----:B------:R-:W-:Y:S01]  /*dd80*/  F2FP.F16.E4M3.UNPACK_B R60, R56 ;  /* 0x00000038ff3c723e */ /* 0x000fe200020006ff */
[----:B------:R-:W-:Y:S01]  /*dd90*/  HADD2.F32 R56, -RZ, R52.H0_H0 ;  /* 0x20000034ff387230 */ /* 0x000fe20000004100 */
[----:B------:R-:W-:Y:S01]  /*dda0*/  F2FP.F16.E4M3.UNPACK_B R158, R158 ;  /* 0x0000009eff9e723e */ /* 0x000fe200020006ff */
[----:B------:R-:W-:Y:S01]  /*ddb0*/  FFMA.FTZ R89, R62, R69, R71 ;  /* 0x000000453e597223 */ /* 0x000fe20000010047 */
[----:B------:R-:W-:Y:S01]  /*ddc0*/  HADD2.F32 R69, -RZ, R160.H1_H1 ;  /* 0x300000a0ff457230 */ /* 0x000fe20000004100 */
[----:B------:R-:W-:Y:S01]  /*ddd0*/  F2FP.SATFINITE.E4M3.F32.PACK_AB_MERGE_C R58, R81, R58, RZ ;  /* 0x0000003a513a723e */ /* 0x000fe200048070ff */
[--C-:B------:R-:W-:Y:S01]  /*dde0*/  HADD2.F32 R61, -RZ, R60.reuse.H0_H0 ;  /* 0x2000003cff3d7230 */ /* 0x100fe20000004100 */
[----:B------:R-:W-:Y:S01]  /*ddf0*/  F2FP.SATFINITE.E4M3.F32.PACK_AB_MERGE_C R80, R80, R59, RZ ;  /* 0x0000003b5050723e */ /* 0x000fe200048070ff */
[----:B------:R-:W-:Y:S01]  /*de00*/  HADD2.F32 R60, -RZ, R60.H1_H1 ;  /* 0x3000003cff3c7230 */ /* 0x000fe20000004100 */
[----:B------:R-:W-:Y:S01]  /*de10*/  F2FP.SATFINITE.E4M3.F32.PACK_AB_MERGE_C R59, R75, R72, R58 ;  /* 0x000000484b3b723e */ /* 0x000fe2000480703a */
[----:B------:R-:W-:-:S02]  /*de20*/  HADD2.F32 R52, -RZ, R52.H1_H1 ;  /* 0x30000034ff347230 */ /* 0x000fc40000004100 */
[CC--:B------:R-:W-:Y:S01]  /*de30*/  FMUL.FTZ R71, R61.reuse, R68.reuse ;  /* 0x000000443d477220 */ /* 0x0c0fe20000410000 */
[--C-:B------:R-:W-:Y:S02]  /*de40*/  HADD2.F32 R62, -RZ, R158.reuse.H0_H0 ;  /* 0x2000009eff3e7230 */ /* 0x100fe40000004100 */
[----:B------:R-:W-:Y:S01]  /*de50*/  FMUL.FTZ R68, R56, R68 ;  /* 0x0000004438447220 */ /* 0x000fe20000410000 */
[----:B------:R-:W-:Y:S02]  /*de60*/  HADD2.F32 R63, -RZ, R158.H1_H1 ;  /* 0x3000009eff3f7230 */ /* 0x000fe40000004100 */
[-C--:B------:R-:W-:Y:S01]  /*de70*/  FMUL.FTZ R83, R60, R69.reuse ;  /* 0x000000453c537220 */ /* 0x080fe20000410000 */
[----:B------:R-:W-:Y:S01]  /*de80*/  FMUL.FTZ R69, R52, R69 ;  /* 0x0000004534457220 */ /* 0x000fe20000410000 */
[-C--:B------:R-:W-:Y:S01]  /*de90*/  FFMA.FTZ R56, R56, R62.reuse, -R71 ;  /* 0x0000003e38387223 */ /* 0x080fe20000010847 */
[----:B------:R-:W-:Y:S01]  /*dea0*/  FFMA.FTZ R68, R61, R62, R68 ;  /* 0x0000003e3d447223 */ /* 0x000fe20000010044 */
[----:B------:R-:W-:Y:S01]  /*deb0*/  F2FP.F16.E4M3.UNPACK_B R62, R49 ;  /* 0x00000031ff3e723e */ /* 0x000fe200020006ff */
[-C--:B------:R-:W-:Y:S01]  /*dec0*/  FFMA.FTZ R85, R60, R63.reuse, R69 ;  /* 0x0000003f3c557223 */ /* 0x080fe20000010045 */
[----:B------:R-:W-:Y:S01]  /*ded0*/  F2FP.F16.E4M3.UNPACK_B R71, R50 ;  /* 0x00000032ff47723e */ /* 0x000fe200020006ff */
[----:B------:R-:W-:Y:S01]  /*dee0*/  FFMA.FTZ R83, R52, R63, -R83 ;  /* 0x0000003f34537223 */ /* 0x000fe20000010853 */
[----:B------:R-:W-:Y:S01]  /*def0*/  F2FP.F16.E4M3.UNPACK_B R61, R45 ;  /* 0x0000002dff3d723e */ /* 0x000fe200020006ff */
[--C-:B------:R-:W-:Y:S01]  /*df00*/  HADD2.F32 R63, -RZ, R62.reuse.H0_H0 ;  /* 0x2000003eff3f7230 */ /* 0x100fe20000004100 */
        /* <DEDUP_REMOVED lines=25> */
[--C-:B------:R-:W-:Y:S01]  /*e0a0*/  HADD2.F32 R63, -RZ, R61.reuse.H0_H0 ;  /* 0x2000003dff3f7230 */ /* 0x100fe20000004100 */
[----:B------:R-:W-:Y:S01]  /*e0b0*/  F2FP.SATFINITE.E4M3.F32.PACK_AB_MERGE_C R82, R87, R82, RZ ;  /* 0x000000525752723e */ /* 0x000fe200048070ff */
[----:B------:R-:W-:Y:S01]  /*e0c0*/  HADD2.F32 R62, -RZ, R62.H1_H1 ;  /* 0x3000003eff3e7230 */ /* 0x000fe20000004100 */
[----:B------:R-:W-:Y:S01]  /*e0d0*/  F2FP.F16.E4M3.UNPACK_B R69, R46 ;  /* 0x0000002eff45723e */ /* 0x000fe200020006ff */
[----:B------:R-:W-:Y:S02]  /*e0e0*/  HADD2.F32 R68, -RZ, R61.H1_H1 ;  /* 0x3000003dff447230 */ /* 0x000fe40000004100 */
[-C--:B------:R-:W-:Y:S01]  /*e0f0*/  FMUL.FTZ R70, R50, R63.reuse ;  /* 0x0000003f32467220 */ /* 0x080fe20000410000 */
[----:B------:R-:W-:Y:S02]  /*e100*/  HADD2.F32 R61, -RZ, R48.H0_H0 ;  /* 0x20000030ff3d7230 */ /* 0x000fe40000004100 */
[----:B------:R-:W-:Y:S01]  /*e110*/  FMUL.FTZ R63, R49, R63 ;  /* 0x0000003f313f7220 */ /* 0x000fe20000410000 */
[----:B------:R-:W-:-:S02]  /*e120*/  HADD2.F32 R45, -RZ, R45.H1_H1 ;  /* 0x3000002dff2d7230 */ /* 0x000fc40000004100 */
[----:B------:R-:W-:Y:S01]  /*e130*/  FMUL.FTZ R72, R62, R68 ;  /* 0x000000443e487220 */ /* 0x000fe20000410000 */
[----:B------:R-:W-:Y:S02]  /*e140*/  HADD2.F32 R48, -RZ, R48.H1_H1 ;  /* 0x30000030ff307230 */ /* 0x000fe40000004100 */
[----:B------:R-:W-:Y:S01]  /*e150*/  FFMA.FTZ R81, R50, R61, R63 ;  /* 0x0000003d32517223 */ /* 0x000fe2000001003f */
[----:B------:R-:W-:Y:S01]  /*e160*/  F2FP.F16.E4M3.UNPACK_B R50, R51 ;  /* 0x00000033ff32723e */ /* 0x000fe200020006ff */
[----:B------:R-:W-:Y:S01]  /*e170*/  FFMA.FTZ R80, R49, R61, -R70 ;  /* 0x0000003d31507223 */ /* 0x000fe20000010846 */
[----:B------:R-:W-:Y:S01]  /*e180*/  F2FP.SATFINITE.E4M3.F32.PACK_AB_MERGE_C R56, R83, R56, R82 ;  /* 0x000000385338723e */ /* 0x000fe20004807052 */
[C---:B------:R-:W-:Y:S01]  /*e190*/  FMUL.FTZ R49, R45.reuse, R68 ;  /* 0x000000442d317220 */ /* 0x040fe20000410000 */
[----:B------:R-:W-:Y:S01]  /*e1a0*/  FFMA.FTZ R83, R45, R48, -R72 ;  /* 0x000000302d537223 */ /* 0x000fe20000010848 */
[-C--:B------:R-:W-:Y:S01]  /*e1b0*/  F2FP.F16.E4M3.UNPACK_B R45, R47.reuse ;  /* 0x0000002fff2d723e */ /* 0x080fe200020006ff */
        /* <DEDUP_REMOVED lines=13> */
[C---:B------:R-:W-:Y:S01]  /*e290*/  FMUL.FTZ R84, R48.reuse, R71 ;  /* 0x0000004730547220 */ /* 0x040fe20000410000 */
[----:B------:R-:W-:Y:S01]  /*e2a0*/  HADD2.F32 R63, -RZ, R46.H0_H0 ;  /* 0x2000002eff3f7230 */ /* 0x000fe20000004100 */
[----:B------:R-:W-:Y:S01]  /*e2b0*/  F2FP.SATFINITE.E4M3.F32.PACK_AB_MERGE_C R80, R83, R80, RZ ;  /* 0x000000505350723e */ /* 0x000fe200048070ff */
[----:B------:R-:W-:Y:S02]  /*e2c0*/  HADD2.F32 R51, -RZ, R51.H1_H1 ;  /* 0x30000033ff337230 */ /* 0x000fe40000004100 */
[----:B------:R-:W-:Y:S01]  /*e2d0*/  FMUL.FTZ R71, R49, R72 ;  /* 0x0000004831477220 */ /* 0x000fe20000410000 */
[----:B------:R-:W-:Y:S02]  /*e2e0*/  HADD2.F32 R70, -RZ, R70.H1_H1 ;  /* 0x30000046ff467230 */ /* 0x000fe40000004100 */
[----:B------:R-:W-:Y:S01]  /*e2f0*/  FFMA.FTZ R85, R48, R63, -R85 ;  /* 0x0000003f30557223 */ /* 0x000fe20000010855 */
[----:B------:R-:W-:-:S02]  /*e300*/  HADD2.F32 R47, -RZ, R47.H1_H1 ;  /* 0x3000002fff2f7230 */ /* 0x000fc40000004100 */
[C---:B------:R-:W-:Y:S01]  /*e310*/  FMUL.FTZ R86, R44.reuse, R72 ;  /* 0x000000482c567220 */ /* 0x040fe20000410000 */
[----:B------:R-:W-:Y:S02]  /*e320*/  HADD2.F32 R68, -RZ, R62.H0_H0 ;  /* 0x2000003eff447230 */ /* 0x000fe40000004100 */
[-C--:B------:R-:W-:Y:S01]  /*e330*/  FMUL.FTZ R48, R51, R70.reuse ;  /* 0x0000004633307220 */ /* 0x080fe20000410000 */
[----:B------:R-:W-:Y:S02]  /*e340*/  HADD2.F32 R50, -RZ, R50.H1_H1 ;  /* 0x30000032ff327230 */ /* 0x000fe40000004100 */
[----:B------:R-:W-:Y:S01]  /*e350*/  FMUL.FTZ R70, R47, R70 ;  /* 0x000000462f467220 */ /* 0x000fe20000410000 */
[----:B------:R-:W-:Y:S02]  /*e360*/  HADD2.F32 R69, -RZ, R69.H1_H1 ;  /* 0x30000045ff457230 */ /* 0x000fe40000004100 */
[----:B------:R-:W-:Y:S01]  /*e370*/  FFMA.FTZ R71, R44, R68, R71 ;  /* 0x000000442c477223 */ /* 0x000fe20000010047 */
[----:B------:R-:W-:-:S02]  /*e380*/  HADD2.F32 R62, -RZ, R62.H1_H1 ;  /* 0x3000003eff3e7230 */ /* 0x000fc40000004100 */
[----:B------:R-:W-:Y:S01]  /*e390*/  FFMA.FTZ R86, R49, R68, -R86 ;  /* 0x0000004431567223 */ /* 0x000fe20000010856 */
[----:B------:R-:W-:Y:S02]  /*e3a0*/  HADD2.F32 R45, -RZ, R45.H1_H1 ;  /* 0x3000002dff2d7230 */ /* 0x000fe40000004100 */
[CC--:B------:R-:W-:Y:S01]  /*e3b0*/  FMUL.FTZ R44, R50.reuse, R69.reuse ;  /* 0x00000045322c7220 */ /* 0x0c0fe20000410000 */
[----:B------:R-:W-:Y:S02]  /*e3c0*/  HADD2.F32 R46, -RZ, R46.H1_H1 ;  /* 0x3000002eff2e7230 */ /* 0x000fe40000004100 */
[-C--:B------:R-:W-:Y:S01]  /*e3d0*/  FFMA.FTZ R47, R47, R62.reuse, -R48 ;  /* 0x0000003e2f2f7223 */ /* 0x080fe20000010830 */
[----:B------:R-:W-:Y:S01]  /*e3e0*/  FFMA.FTZ R70, R51, R62, R70 ;  /* 0x0000003e33467223 */ /* 0x000fe20000010046 */
[----:B------:R-:W-:Y:S01]  /*e3f0*/  FMUL.FTZ R69, R45, R69 ;  /* 0x000000452d457220 */ /* 0x000fe20000410000 */
[----:B------:R-:W-:Y:S01]  /*e400*/  FFMA.FTZ R84, R61, R63, R84 ;  /* 0x0000003f3d547223 */ /* 0x000fe20000010054 */
        /* <DEDUP_REMOVED lines=13> */
.L_x_3276:
[----:B------:R-:W-:Y:S05]  /*e4e0*/  BSYNC B2 ;  /* 0x0000000000027941 */ /* 0x000fea0003800000 */
.L_x_3275:
        /* <DEDUP_REMOVED lines=10> */
.L_x_3274:
[----:B------:R-:W-:Y:S05]  /*e590*/  BSYNC B1 ;  /* 0x0000000000017941 */ /* 0x000fea0003800000 */
.L_x_3273:
[----:B------:R-:W-:-:S13]  /*e5a0*/  ISETP.NE.AND P3, PT, R36, RZ, PT ;  /* 0x000000ff2400720c */ /* 0x000fda0003f65270 */
[----:B------:R-:W-:Y:S05]  /*e5b0*/  @!P3 BRA `(.L_x_3227) ;  /* 0x0000001000dcb947 */ /* 0x000fea0003800000 */
[----:B---34-:R-:W3:Y:S01]  /*e5c0*/  LDL R44, [R1+0x10] ;  /* 0x00001000012c7983 */ /* 0x018ee20000100800 */
[----:B0-----:R-:W-:Y:S01]  /*e5d0*/  IADD3 R53, P3, P4, R120, R140, R29 ;  /* 0x0000008c78357210 */ /* 0x001fe20007c7e01d */
[----:B------:R-:W-:Y:S01]  /*e5e0*/  BSSY B1, `(.L_x_3277) ;  /* 0x00000f3000017945 */ /* 0x000fe20003800000 */
[----:B---3--:R-:W-:Y:S02]  /*e5f0*/  LOP3.LUT P5, RZ, R44, 0x1, RZ, 0xc0, !PT ;  /* 0x000000012cff7812 */ /* 0x008fe400078ac0ff */
[----:B------:R-:W-:Y:S02]  /*e600*/  IADD3.X R44, R0, R57, R32, P3, P4 ;  /* 0x00000039002c7210 */ /* 0x000fe40001fe8420 */
[----:B------:R-:W-:Y:S02]  /*e610*/  SEL R162, R101, R162, !P5 ;  /* 0x000000a265a27207 */ /* 0x000fe40006800000 */
[----:B------:R-:W-:Y:S02]  /*e620*/  IADD3 R52, P3, R53, R128, RZ ;  /* 0x0000008035347210 */ /* 0x000fe40007f7e0ff */
[----:B------:R-:W-:-:S03]  /*e630*/  SHF.R.S32.HI R45, RZ, 0x1f, R162 ;  /* 0x0000001fff2d7819 */ /* 0x000fc600000114a2 */
[----:B------:R-:W-:Y:S01]  /*e640*/  IMAD.X R53, R44, 0x1, R129, P3 ;  /* 0x000000012c357824 */ /* 0x000fe200018e0681 */
[----:B------:R-:W-:Y:S02]  /*e650*/  LEA.HI R45, R45, R162, RZ, 0x5 ;  /* 0x000000a22d2d7211 */ /* 0x000fe400078f28ff */
[----:B------:R-:W-:Y:S02]  /*e660*/  ISETP.GE.AND P3, PT, R222, R135, PT ;  /* 0x00000087de00720c */ /* 0x000fe40003f66270 */
        /* <DEDUP_REMOVED lines=16> */
[--C-:B------:R-:W-:Y:S01]  /*e770*/  SHF.R.U32.HI R73, RZ, 0x18, R65.reuse ;  /* 0x00000018ff497819 */ /* 0x100fe20000011641 */
[----:B0-----:R-:W-:Y:S01]  /*e780*/  IMAD.MOV.U32 R58, RZ, RZ, R44 ;  /* 0x000000ffff3a7224 */ /* 0x001fe200078e002c */
[----:B------:R-:W-:Y:S01]  /*e790*/  LOP3.LUT R56, R65, 0xff, RZ, 0xc0, !PT ;  /* 0x000000ff41387812 */ /* 0x000fe200078ec0ff */
[----:B-1----:R-:W-:Y:S01]  /*e7a0*/  IMAD.MOV.U32 R61, RZ, RZ, R48 ;  /* 0x000000ffff3d7224 */ /* 0x002fe200078e0030 */
[----:B------:R-:W-:Y:S01]  /*e7b0*/  SHF.R.U32.HI R59, RZ, 0x8, R65 ;  /* 0x00000008ff3b7819 */ /* 0x000fe20000011641 */
[----:B------:R-:W-:Y:S01]  /*e7c0*/  IMAD.MOV.U32 R54, RZ, RZ, R46 ;  /* 0x000000ffff367224 */ /* 0x000fe200078e002e */
[----:B------:R-:W-:Y:S02]  /*e7d0*/  SHF.R.U32.HI R68, RZ, 0x8, R67 ;  /* 0x00000008ff447819 */ /* 0x000fe40000011643 */
[----:B------:R-:W-:Y:S02]  /*e7e0*/  SHF.R.U32.HI R63, RZ, 0x18, R77 ;  /* 0x00000018ff3f7819 */ /* 0x000fe4000001164d */
[----:B------:R-:W-:-:S02]  /*e7f0*/  LOP3.LUT R62, R77, 0xff, RZ, 0xc0, !PT ;  /* 0x000000ff4d3e7812 */ /* 0x000fc400078ec0ff */
[----:B------:R-:W-:Y:S02]  /*e800*/  SHF.R.U32.HI R72, RZ, 0x10, R65 ;  /* 0x00000010ff487819 */ /* 0x000fe40000011641 */
[----:B------:R-:W-:Y:S01]  /*e810*/  PRMT R44, R73, 0x654, R56 ;  /* 0x00000654492c7816 */ /* 0x000fe20000000038 */
[----:B------:R-:W-:Y:S01]  /*e820*/  IMAD.MOV.U32 R56, RZ, RZ, R50 ;  /* 0x000000ffff387224 */ /* 0x000fe200078e0032 */
[----:B------:R-:W-:Y:S02]  /*e830*/  SHF.L.U32 R59, R59, 0x8, RZ ;  /* 0x000000083b3b7819 */ /* 0x000fe400000006ff */
        /* <DEDUP_REMOVED lines=8> */
[----:B------:R-:W-:Y:S01]  /*e8c0*/  LOP3.LUT R44, R44, 0xff00, R59, 0xf8, !PT ;  /* 0x0000ff002c2c7812 */ /* 0x000fe200078ef83b */
[----:B------:R-:W-:Y:S01]  /*e8d0*/  IMAD.U32 R59, R72, 0x10000, RZ ;  /* 0x00010000483b7824 */ /* 0x000fe200078e00ff */
[----:B------:R-:W-:Y:S01]  /*e8e0*/  PRMT R60, R71, 0x654, R60 ;  /* 0x00000654473c7816 */ /* 0x000fe2000000003c */
[----:B------:R-:W-:Y:S01]  /*e8f0*/  IMAD.SHL.U32 R67, R67, 0x100, RZ ;  /* 0x0000010043437824 */ /* 0x000fe200078e00ff */
[----:B------:R-:W-:-:S02]  /*e900*/  LOP3.LUT R64, R79, 0xff0000ff, RZ, 0xc0, !PT ;  /* 0xff0000ff4f407812 */ /* 0x000fc400078ec0ff */
[----:B------:R-:W-:Y:S01]  /*e910*/  LOP3.LUT R60, R60, 0xff00, R63, 0xf8, !PT ;  /* 0x0000ff003c3c7812 */ /* 0x000fe200078ef83f */
[----:B------:R-:W-:Y:S01]  /*e920*/  IMAD.U32 R63, R66, 0x10000, RZ ;  /* 0x00010000423f7824 */ /* 0x000fe200078e00ff */
[----:B------:R-:W-:Y:S02]  /*e930*/  LOP3.LUT R48, R44, 0xff0000, R59, 0xf8, !PT ;  /* 0x00ff00002c307812 */ /* 0x000fe400078ef83b */
[----:B------:R-:W-:Y:S02]  /*e940*/  LOP3.LUT R50, R62, 0xff00, R65, 0xf8, !PT ;  /* 0x0000ff003e327812 */ /* 0x000fe400078ef841 */
[----:B------:R-:W-:Y:S02]  /*e950*/  F2FP.F16.E4M3.UNPACK_B R66, R155.H1 ;  /* 0x0000009bff42723e */ /* 0x000fe400030006ff */
[----:B------:R-:W-:Y:S02]  /*e960*/  F2FP.F16.E4M3.UNPACK_B R59, R58.H1 ;  /* 0x0000003aff3b723e */ /* 0x000fe400030006ff */
[----:B------:R-:W-:Y:S01]  /*e970*/  F2FP.F16.E4M3.UNPACK_B R62, R61.H1 ;  /* 0x0000003dff3e723e */ /* 0x000fe200030006ff */
[--C-:B------:R-:W-:Y:S01]  /*e980*/  HADD2.F32 R46, -RZ, R66.reuse.H0_H0 ;  /* 0x20000042ff2e7230 */ /* 0x100fe20000004100 */
[----:B------:R-:W-:Y:S01]  /*e990*/  LOP3.LUT R68, R64, 0xff00, R67, 0xf8, !PT ;  /* 0x0000ff0040447812 */ /* 0x000fe200078ef843 */
[----:B------:R-:W-:Y:S01]  /*e9a0*/  HADD2.F32 R66, -RZ, R66.H1_H1 ;  /* 0x30000042ff427230 */ /* 0x000fe20000004100 */
[----:B------:R-:W-:Y:S01]  /*e9b0*/  LOP3.LUT R44, R60, 0xff0000, R63, 0xf8, !PT ;  /* 0x00ff00003c2c7812 */ /* 0x000fe200078ef83f */
[----:B------:R-:W-:Y:S01]  /*e9c0*/  HADD2.F32 R60, -RZ, R59.H0_H0 ;  /* 0x2000003bff3c7230 */ /* 0x000fe20000004100 */
[----:B------:R-:W-:Y:S01]  /*e9d0*/  F2FP.F16.E4M3.UNPACK_B R64, R153.H1 ;  /* 0x00000099ff40723e */ /* 0x000fe200030006ff */
[----:B------:R-:W-:Y:S01]  /*e9e0*/  HADD2.F32 R63, -RZ, R62.H0_H0 ;  /* 0x2000003eff3f7230 */ /* 0x000fe20000004100 */
[----:B------:R-:W-:-:S02]  /*e9f0*/  SHF.R.U32.HI R70, RZ, 0x10, R77 ;  /* 0x00000010ff467819 */ /* 0x000fc4000001164d */
[----:B------:R-:W-:Y:S01]  /*ea00*/  F2FP.F16.E4M3.UNPACK_B R155, R155 ;  /* 0x0000009bff9b723e */ /* 0x000fe200020006ff */
[--C-:B------:R-:W-:Y:S01]  /*ea10*/  HADD2.F32 R65, -RZ, R64.reuse.H0_H0 ;  /* 0x20000040ff417230 */ /* 0x100fe20000004100 */
[----:B------:R-:W-:Y:S01]  /*ea20*/  SHF.L.U32 R67, R70, 0x10, RZ ;  /* 0x0000001046437819 */ /* 0x000fe200000006ff */
[CC--:B------:R-:W-:Y:S01]  /*ea30*/  FMUL.FTZ R70, R60.reuse, R46.reuse ;  /* 0x0000002e3c467220 */ /* 0x0c0fe20000410000 */
[C---:B------:R-:W-:Y:S01]  /*ea40*/  FMUL.FTZ R71, R63.reuse, R46 ;  /* 0x0000002e3f477220 */ /* 0x040fe20000410000 */
[----:B------:R-:W-:Y:S01]  /*ea50*/  F2FP.F16.E4M3.UNPACK_B R61, R61 ;  /* 0x0000003dff3d723e */ /* 0x000fe200020006ff */
[----:B------:R-:W-:Y:S02]  /*ea60*/  HADD2.F32 R64, -RZ, R64.H1_H1 ;  /* 0x30000040ff407230 */ /* 0x000fe40000004100 */
[-C--:B------:R-:W-:Y:S01]  /*ea70*/  FFMA.FTZ R70, R63, R65.reuse, R70 ;  /* 0x000000413f467223 */ /* 0x080fe20000010046 */
[----:B------:R-:W-:Y:S01]  /*ea80*/  FFMA.FTZ R71, R60, R65, -R71 ;  /* 0x000000413c477223 */ /* 0x000fe20000010847 */
        /* <DEDUP_REMOVED lines=8> */
[----:B------:R-:W-:Y:S01]  /*eb10*/  HADD2.F32 R62, -RZ, R61.H0_H0 ;  /* 0x2000003dff3e7230 */ /* 0x000fe20000004100 */
[----:B------:R-:W-:Y:S01]  /*eb20*/  SHF.R.U32.HI R69, RZ, 0x10, R79 ;  /* 0x00000010ff457819 */ /* 0x000fe2000001164f */
[----:B------:R-:W-:Y:S02]  /*eb30*/  HADD2.F32 R59, -RZ, R58.H0_H0 ;  /* 0x2000003aff3b7230 */ /* 0x000fe40000004100 */
[-C--:B------:R-:W-:Y:S01]  /*eb40*/  FFMA.FTZ R72, R60, R64.reuse, -R67 ;  /* 0x000000403c487223 */ /* 0x080fe20000010843 */
[----:B------:R-:W-:Y:S01]  /*eb50*/  FFMA.FTZ R73, R63, R64, R66 ;  /* 0x000000403f497223 */ /* 0x000fe20000010042 */
[----:B------:R-:W-:Y:S02]  /*eb60*/  HADD2.F32 R155, -RZ, R155.H1_H1 ;  /* 0x3000009bff9b7230 */ /* 0x000fe40000004100 */
[----:B------:R-:W-:Y:S01]  /*eb70*/  FMUL.FTZ R64, R62, R65 ;  /* 0x000000413e407220 */ /* 0x000fe20000410000 */
[----:B------:R-:W-:-:S02]  /*eb80*/  HADD2.F32 R61, -RZ, R61.H1_H1 ;  /* 0x3000003dff3d7230 */ /* 0x000fc40000004100 */
[----:B------:R-:W-:Y:S01]  /*eb90*/  FMUL.FTZ R65, R59, R65 ;  /* 0x000000413b417220 */ /* 0x000fe20000410000 */
[--C-:B------:R-:W-:Y:S02]  /*eba0*/  HADD2.F32 R60, -RZ, R153.reuse.H0_H0 ;  /* 0x20000099ff3c7230 */ /* 0x100fe40000004100 */
[----:B------:R-:W-:Y:S02]  /*ebb0*/  IMAD.U32 R69, R69, 0x10000, RZ ;  /* 0x0001000045457824 */ /* 0x000fe400078e00ff */
[----:B------:R-:W-:Y:S01]  /*ebc0*/  FMUL.FTZ R63, R61, R155 ;  /* 0x0000009b3d3f7220 */ /* 0x000fe20000410000 */
[----:B------:R-:W-:Y:S02]  /*ebd0*/  HADD2.F32 R58, -RZ, R58.H1_H1 ;  /* 0x3000003aff3a7230 */ /* 0x000fe40000004100 */
[-C--:B------:R-:W-:Y:S01]  /*ebe0*/  FFMA.FTZ R66, R59, R60.reuse, -R64 ;  /* 0x0000003c3b427223 */ /* 0x080fe20000010840 */
[----:B------:R-:W-:Y:S02]  /*ebf0*/  HADD2.F32 R153, -RZ, R153.H1_H1 ;  /* 0x30000099ff997230 */ /* 0x000fe40000004100 */
[----:B------:R-:W-:Y:S01]  /*ec00*/  FFMA.FTZ R67, R62, R60, R65 ;  /* 0x0000003c3e437223 */ /* 0x000fe20000010041 */
[----:B------:R-:W-:-:S02]  /*ec10*/  F2FP.F16.E4M3.UNPACK_B R59, R154.H1 ;  /* 0x0000009aff3b723e */ /* 0x000fc400030006ff */
[----:B------:R-:W-:Y:S02]  /*ec20*/  F2FP.F16.E4M3.UNPACK_B R60, R56.H1 ;  /* 0x00000038ff3c723e */ /* 0x000fe400030006ff */
[----:B------:R-:W-:Y:S01]  /*ec30*/  LOP3.LUT R46, R68, 0xff0000, R69, 0xf8, !PT ;  /* 0x00ff0000442e7812 */ /* 0x000fe200078ef845 */
[C---:B------:R-:W-:Y:S01]  /*ec40*/  FMUL.FTZ R68, R58.reuse, R155 ;  /* 0x0000009b3a447220 */ /* 0x040fe20000410000 */
[-C--:B------:R-:W-:Y:S01]  /*ec50*/  FFMA.FTZ R69, R58, R153.reuse, -R63 ;  /* 0x000000993a457223 */ /* 0x080fe2000001083f */
[----:B------:R-:W-:Y:S01]  /*ec60*/  F2FP.F16.E4M3.UNPACK_B R58, R54.H1 ;  /* 0x00000036ff3a723e */ /* 0x000fe200030006ff */
[--C-:B------:R-:W-:Y:S01]  /*ec70*/  HADD2.F32 R64, -RZ, R59.reuse.H0_H0 ;  /* 0x2000003bff407230 */ /* 0x100fe20000004100 */
[----:B------:R-:W-:Y:S01]  /*ec80*/  F2FP.F16.E4M3.UNPACK_B R63, R152.H1 ;  /* 0x00000098ff3f723e */ /* 0x000fe200030006ff */
[----:B------:R-:W-:Y:S02]  /*ec90*/  HADD2.F32 R62, -RZ, R60.H0_H0 ;  /* 0x2000003cff3e7230 */ /* 0x000fe40000004100 */
[----:B------:R-:W-:Y:S01]  /*eca0*/  FFMA.FTZ R68, R61, R153, R68 ;  /* 0x000000993d447223 */ /* 0x000fe20000010044 */
[----:B------:R-:W-:Y:S01]  /*ecb0*/  HADD2.F32 R65, -RZ, R59.H1_H1 ;  /* 0x3000003bff417230 */ /* 0x000fe20000004100 */
[----:B------:R-:W-:Y:S01]  /*ecc0*/  F2FP.F16.E4M3.UNPACK_B R154, R154 ;  /* 0x0000009aff9a723e */ /* 0x000fe200020006ff */
[----:B------:R-:W-:-:S02]  /*ecd0*/  HADD2.F32 R59, -RZ, R58.H0_H0 ;  /* 0x2000003aff3b7230 */ /* 0x000fc40000004100 */
[----:B------:R-:W-:Y:S01]  /*ece0*/  FMUL.FTZ R74, R62, R64 ;  /* 0x000000403e4a7220 */ /* 0x000fe20000410000 */
[--C-:B------:R-:W-:Y:S01]  /*ecf0*/  HADD2.F32 R61, -RZ, R63.reuse.H0_H0 ;  /* 0x2000003fff3d7230 */ /* 0x100fe20000004100 */
[----:B------:R-:W-:Y:S01]  /*ed00*/  F2FP.F16.E4M3.UNPACK_B R54, R54 ;  /* 0x00000036ff36723e */ /* 0x000fe200020006ff */
[----:B------:R-:W-:Y:S02]  /*ed10*/  HADD2.F32 R60, -RZ, R60.H1_H1 ;  /* 0x3000003cff3c7230 */ /* 0x000fe40000004100 */
[C---:B------:R-:W-:Y:S01]  /*ed20*/  FMUL.FTZ R75, R59.reuse, R64 ;  /* 0x000000403b4b7220 */ /* 0x040fe20000410000 */
[----:B------:R-:W-:Y:S02]  /*ed30*/  HADD2.F32 R58, -RZ, R58.H1_H1 ;  /* 0x3000003aff3a7230 */ /* 0x000fe40000004100 */
[----:B------:R-:W-:Y:S01]  /*ed40*/  FFMA.FTZ R64, R59, R61, -R74 ;  /* 0x0000003d3b407223 */ /* 0x000fe2000001084a */
[----:B------:R-:W-:Y:S02]  /*ed50*/  HADD2.F32 R63, -RZ, R63.H1_H1 ;  /* 0x3000003fff3f7230 */ /* 0x000fe40000004100 */
[----:B------:R-:W-:Y:S01]  /*ed60*/  FMUL.FTZ R59, R60, R65 ;  /* 0x000000413c3b7220 */ /* 0x000fe20000410000 */
[----:B------:R-:W-:Y:S01]  /*ed70*/  FFMA.FTZ R76, R62, R61, R75 ;  /* 0x0000003d3e4c7223 */ /* 0x000fe2000001004b */
[----:B------:R-:W-:Y:S01]  /*ed80*/  FMUL.FTZ R65, R58, R65 ;  /* 0x000000413a417220 */ /* 0x000fe20000410000 */
[----:B------:R-:W-:-:S02]  /*ed90*/  HADD2.F32 R62, -RZ, R154.H0_H0 ;  /* 0x2000009aff3e7230 */ /* 0x000fc40000004100 */
        /* <DEDUP_REMOVED lines=8> */
[-C--:B------:R-:W-:Y:S01]  /*ee20*/  F2FP.F16.E4M3.UNPACK_B R64, R48.reuse ;  /* 0x00000030ff40723e */ /* 0x080fe200020006ff */
[----:B------:R-:W-:Y:S01]  /*ee30*/  HADD2.F32 R58, -RZ, R58.H1_H1 ;  /* 0x3000003aff3a7230 */ /* 0x000fe20000004100 */
[----:B------:R-:W-:Y:S01]  /*ee40*/  F2FP.F16.E4M3.UNPACK_B R48, R48.H1 ;  /* 0x00000030ff30723e */ /* 0x000fe200030006ff */
[----:B------:R-:W-:-:S02]  /*ee50*/  HADD2.F32 R60, -RZ, R152.H0_H0 ;  /* 0x20000098ff3c7230 */ /* 0x000fc40000004100 */
[CC--:B------:R-:W-:Y:S01]  /*ee60*/  FMUL.FTZ R65, R59.reuse, R62.reuse ;  /* 0x0000003e3b417220 */ /* 0x0c0fe20000410000 */
[----:B------:R-:W-:Y:S02]  /*ee70*/  HADD2.F32 R54, -RZ, R54.H1_H1 ;  /* 0x30000036ff367230 */ /* 0x000fe40000004100 */
[----:B------:R-:W-:Y:S01]  /*ee80*/  FMUL.FTZ R62, R56, R62 ;  /* 0x0000003e383e7220 */ /* 0x000fe20000410000 */
[----:B------:R-:W-:Y:S02]  /*ee90*/  HADD2.F32 R61, -RZ, R152.H1_H1 ;  /* 0x30000098ff3d7230 */ /* 0x000fe40000004100 */
[-C--:B------:R-:W-:Y:S01]  /*eea0*/  FMUL.FTZ R77, R58, R63.reuse ;  /* 0x0000003f3a4d7220 */ /* 0x080fe20000410000 */
[-C--:B------:R-:W-:Y:S01]  /*eeb0*/  FFMA.FTZ R74, R56, R60.reuse, -R65 ;  /* 0x0000003c384a7223 */ /* 0x080fe20000010841 */
[----:B------:R-:W-:Y:S01]  /*eec0*/  FFMA.FTZ R75, R59, R60, R62 ;  /* 0x0000003c3b4b7223 */ /* 0x000fe2000001003e */
[C---:B------:R-:W-:Y:S01]  /*eed0*/  FMUL.FTZ R63, R54.reuse, R63 ;  /* 0x0000003f363f7220 */ /* 0x040fe20000410000 */
[----:B------:R-:W-:Y:S01]  /*eee0*/  F2FP.SATFINITE.E4M3.F32.PACK_AB_MERGE_C R56, R73, R70, RZ ;  /* 0x000000464938723e */ /* 0x000fe200048070ff */
[----:B------:R-:W-:Y:S01]  /*eef0*/  FFMA.FTZ R59, R54, R61, -R77 ;  /* 0x0000003d363b7223 */ /* 0x000fe2000001084d */
[----:B------:R-:W-:Y:S01]  /*ef00*/  F2FP.F16.E4M3.UNPACK_B R62, R49 ;  /* 0x00000031ff3e723e */ /* 0x000fe200020006ff */
[----:B------:R-:W-:Y:S01]  /*ef10*/  FFMA.FTZ R58, R58, R61, R63 ;  /* 0x0000003d3a3a7223 */ /* 0x000fe2000001003f */
[----:B------:R-:W-:-:S02]  /*ef20*/  F2FP.F16.E4M3.UNPACK_B R65, R50 ;  /* 0x00000032ff41723e */ /* 0x000fc400020006ff */
[----:B------:R-:W-:Y:S01]  /*ef30*/  F2FP.F16.E4M3.UNPACK_B R60, R45 ;  /* 0x0000002dff3c723e */ /* 0x000fe200020006ff */
[----:B------:R-:W-:Y:S01]  /*ef40*/  HADD2.F32 R63, -RZ, R62.H0_H0 ;  /* 0x2000003eff3f7230 */ /* 0x000fe20000004100 */
[----:B------:R-:W-:Y:S01]  /*ef50*/  F2FP.SATFINITE.E4M3.F32.PACK_AB_MERGE_C R56, R68, R67, R56 ;  /* 0x000000434438723e */ /* 0x000fe20004807038 */
[--C-:B------:R-:W-:Y:S01]  /*ef60*/  HADD2.F32 R68, -RZ, R65.reuse.H0_H0 ;  /* 0x20000041ff447230 */ /* 0x100fe20000004100 */
[----:B------:R-:W-:Y:S01]  /*ef70*/  F2FP.SATFINITE.E4M3.F32.PACK_AB_MERGE_C R54, R72, R71, RZ ;  /* 0x000000474836723e */ /* 0x000fe200048070ff */
[----:B------:R-:W-:Y:S01]  /*ef80*/  HADD2.F32 R61, -RZ, R60.H0_H0 ;  /* 0x2000003cff3d7230 */ /* 0x000fe20000004100 */
[----:B------:R-:W-:Y:S01]  /*ef90*/  F2FP.F16.E4M3.UNPACK_B R45, R45.H1 ;  /* 0x0000002dff2d723e */ /* 0x000fe200030006ff */
[----:B------:R-:W-:Y:S01]  /*efa0*/  HADD2.F32 R62, -RZ, R62.H1_H1 ;  /* 0x3000003eff3e7230 */ /* 0x000fe20000004100 */
[----:B------:R-:W-:Y:S01]  /*efb0*/  F2FP.SATFINITE.E4M3.F32.PACK_AB_MERGE_C R54, R69, R66, R54 ;  /* 0x000000424536723e */ /* 0x000fe20004807036 */
[----:B------:R-:W-:Y:S02]  /*efc0*/  HADD2.F32 R66, -RZ, R64.H0_H0 ;  /* 0x20000040ff427230 */ /* 0x000fe40000004100 */
[-C--:B------:R-:W-:Y:S01]  /*efd0*/  FMUL.FTZ R70, R63, R68.reuse ;  /* 0x000000443f467220 */ /* 0x080fe20000410000 */
[----:B------:R-:W-:Y:S01]  /*efe0*/  FMUL.FTZ R68, R61, R68 ;  /* 0x000000443d447220 */ /* 0x000fe20000410000 */
[----:B------:R-:W-:Y:S01]  /*eff0*/  HADD2.F32 R65, -RZ, R65.H1_H1 ;  /* 0x30000041ff417230 */ /* 0x000fe20000004100 */
[----:B------:R-:W-:Y:S01]  /*f000*/  F2FP.SATFINITE.E4M3.F32.PACK_AB_MERGE_C R76, R81, R76, RZ ;  /* 0x0000004c514c723e */ /* 0x000fe200048070ff */
[----:B------:R-:W-:-:S02]  /*f010*/  HADD2.F32 R60, -RZ, R60.H1_H1 ;  /* 0x3000003cff3c7230 */ /* 0x000fc40000004100 */
[-C--:B------:R-:W-:Y:S01]  /*f020*/  FFMA.FTZ R68, R63, R66.reuse, R68 ;  /* 0x000000423f447223 */ /* 0x080fe20000010044 */
[----:B------:R-:W-:Y:S02]  /*f030*/  HADD2.F32 R63, -RZ, R64.H1_H1 ;  /* 0x30000040ff3f7230 */ /* 0x000fe40000004100 */
[-C--:B------:R-:W-:Y:S01]  /*f040*/  FMUL.FTZ R67, R62, R65.reuse ;  /* 0x000000413e437220 */ /* 0x080fe20000410000 */
[----:B------:R-:W-:Y:S01]  /*f050*/  FFMA.FTZ R70, R61, R66, -R70 ;  /* 0x000000423d467223 */ /* 0x000fe20000010846 */
[C---:B------:R-:W-:Y:S01]  /*f060*/  FMUL.FTZ R65, R60.reuse, R65 ;  /* 0x000000413c417220 */ /* 0x040fe20000410000 */
[----:B------:R-:W-:Y:S01]  /*f070*/  F2FP.F16.E4M3.UNPACK_B R61, R49.H1 ;  /* 0x00000031ff3d723e */ /* 0x000fe200030006ff */
[-C--:B------:R-:W-:Y:S01]  /*f080*/  FFMA.FTZ R69, R60, R63.reuse, -R67 ;  /* 0x0000003f3c457223 */ /* 0x080fe20000010843 */
[----:B------:R-:W-:Y:S01]  /*f090*/  F2FP.F16.E4M3.UNPACK_B R60, R50.H1 ;  /* 0x00000032ff3c723e */ /* 0x000fe200030006ff */
[----:B------:R-:W-:Y:S01]  /*f0a0*/  FFMA.FTZ R71, R62, R63, R65 ;  /* 0x0000003f3e477223 */ /* 0x000fe20000010041 */
[----:B------:R-:W-:Y:S01]  /*f0b0*/  HADD2.F32 R49, -RZ, R45.H0_H0 ;  /* 0x2000002dff317230 */ /* 0x000fe20000004100 */
[----:B------:R-:W-:Y:S01]  /*f0c0*/  F2FP.SATFINITE.E4M3.F32.PACK_AB_MERGE_C R59, R59, R74, R79 ;  /* 0x0000004a3b3b723e */ /* 0x000fe2000480704f */
[--C-:B------:R-:W-:Y:S01]  /*f0d0*/  HADD2.F32 R50, -RZ, R61.reuse.H0_H0 ;  /* 0x2000003dff327230 */ /* 0x100fe20000004100 */
[----:B------:R-:W-:Y:S01]  /*f0e0*/  F2FP.SATFINITE.E4M3.F32.PACK_AB_MERGE_C R58, R58, R75, R76 ;  /* 0x0000004b3a3a723e */ /* 0x000fe2000480704c */
[----:B------:R-:W-:Y:S01]  /*f0f0*/  HADD2.F32 R62, -RZ, R60.H0_H0 ;  /* 0x2000003cff3e7230 */ /* 0x000fe20000004100 */
[----:B------:R-:W-:Y:S01]  /*f100*/  F2FP.F16.E4M3.UNPACK_B R65, R46.H1 ;  /* 0x0000002eff41723e */ /* 0x000fe200030006ff */
[----:B------:R-:W-:-:S02]  /*f110*/  HADD2.F32 R61, -RZ, R61.H1_H1 ;  /* 0x3000003dff3d7230 */ /* 0x000fc40000004100 */
[----:B------:R-:W-:Y:S02]  /*f120*/  HADD2.F32 R64, -RZ, R60.H1_H1 ;  /* 0x3000003cff407230 */ /* 0x000fe40000004100 */
[CC--:B------:R-:W-:Y:S01]  /*f130*/  FMUL.FTZ R66, R50.reuse, R62.reuse ;  /* 0x0000003e32427220 */ /* 0x0c0fe20000410000 */
[----:B------:R-:W-:Y:S02]  /*f140*/  HADD2.F32 R45, -RZ, R45.H1_H1 ;  /* 0x3000002dff2d7230 */ /* 0x000fe40000004100 */
[----:B------:R-:W-:Y:S01]  /*f150*/  FMUL.FTZ R63, R49, R62 ;  /* 0x0000003e313f7220 */ /* 0x000fe20000410000 */
[--C-:B------:R-:W-:Y:S02]  /*f160*/  HADD2.F32 R60, -RZ, R48.reuse.H0_H0 ;  /* 0x20000030ff3c7230 */ /* 0x100fe40000004100 */
[-C--:B------:R-:W-:Y:S01]  /*f170*/  FMUL.FTZ R62, R61, R64.reuse ;  /* 0x000000403d3e7220 */ /* 0x080fe20000410000 */
[----:B------:R-:W-:Y:S02]  /*f180*/  HADD2.F32 R48, -RZ, R48.H1_H1 ;  /* 0x30000030ff307230 */ /* 0x000fe40000004100 */
[----:B------:R-:W-:Y:S01]  /*f190*/  FMUL.FTZ R64, R45, R64 ;  /* 0x000000402d407220 */ /* 0x000fe20000410000 */
[----:B------:R-:W-:Y:S01]  /*f1a0*/  FFMA.FTZ R73, R50, R60, R63 ;  /* 0x0000003c32497223 */ /* 0x000fe2000001003f */
[----:B------:R-:W-:-:S02]  /*f1b0*/  F2FP.F16.E4M3.UNPACK_B R50, R51 ;  /* 0x00000033ff32723e */ /* 0x000fc400020006ff */
[----:B------:R-:W-:Y:S01]  /*f1c0*/  FFMA.FTZ R74, R61, R48, R64 ;  /* 0x000000303d4a7223 */ /* 0x000fe20000010040 */
[----:B------:R-:W-:Y:S01]  /*f1d0*/  F2FP.F16.E4M3.UNPACK_B R64, R46 ;  /* 0x0000002eff40723e */ /* 0x000fe200020006ff */
[----:B------:R-:W-:Y:S01]  /*f1e0*/  FFMA.FTZ R75, R45, R48, -R62 ;  /* 0x000000302d4b7223 */ /* 0x000fe2000001083e */
[-C--:B------:R-:W-:Y:S01]  /*f1f0*/  F2FP.F16.E4M3.UNPACK_B R45, R47.reuse ;  /* 0x0000002fff2d723e */ /* 0x080fe200020006ff */
[----:B------:R-:W-:Y:S01]  /*f200*/  FFMA.FTZ R72, R49, R60, -R66 ;  /* 0x0000003c31487223 */ /* 0x000fe20000010842 */
[----:B------:R-:W-:Y:S01]  /*f210*/  F2FP.F16.E4M3.UNPACK_B R47, R47.H1 ;  /* 0x0000002fff2f723e */ /* 0x000fe200030006ff */
[----:B------:R-:W-:Y:S01]  /*f220*/  HADD2.F32 R60, -RZ, R50.H0_H0 ;  /* 0x20000032ff3c7230 */ /* 0x000fe20000004100 */
[-C--:B------:R-:W-:Y:S01]  /*f230*/  F2FP.F16.E4M3.UNPACK_B R46, R44.reuse ;  /* 0x0000002cff2e723e */ /* 0x080fe200020006ff */
[----:B------:R-:W-:Y:S01]  /*f240*/  HADD2.F32 R67, -RZ, R64.H0_H0 ;  /* 0x20000040ff437230 */ /* 0x000fe20000004100 */
[----:B------:R-:W-:Y:S01]  /*f250*/  F2FP.F16.E4M3.UNPACK_B R51, R51.H1 ;  /* 0x00000033ff33723e */ /* 0x000fe200030006ff */
        /* <DEDUP_REMOVED lines=8> */
[----:B------:R-:W-:Y:S02]  /*f2e0*/  HADD2.F32 R44, -RZ, R51.H0_H0 ;  /* 0x20000033ff2c7230 */ /* 0x000fe40000004100 */
[----:B------:R-:W-:Y:S01]  /*f2f0*/  FMUL.FTZ R79, R49, R66 ;  /* 0x00000042314f7220 */ /* 0x000fe20000410000 */
[----:B------:R-:W-:Y:S02]  /*f300*/  HADD2.F32 R62, -RZ, R61.H0_H0 ;  /* 0x2000003dff3e7230 */ /* 0x000fe40000004100 */
[----:B------:R-:W-:Y:S01]  /*f310*/  FFMA.FTZ R77, R48, R63, -R77 ;  /* 0x0000003f304d7223 */ /* 0x000fe2000001084d */
[----:B------:R-:W-:-:S02]  /*f320*/  HADD2.F32 R51, -RZ, R51.H1_H1 ;  /* 0x30000033ff337230 */ /* 0x000fc40000004100 */
[C---:B------:R-:W-:Y:S01]  /*f330*/  FMUL.FTZ R76, R44.reuse, R66 ;  /* 0x000000422c4c7220 */ /* 0x040fe20000410000 */
[----:B------:R-:W-:Y:S02]  /*f340*/  HADD2.F32 R48, -RZ, R65.H1_H1 ;  /* 0x30000041ff307230 */ /* 0x000fe40000004100 */
[-C--:B------:R-:W-:Y:S01]  /*f350*/  FFMA.FTZ R79, R44, R62.reuse, R79 ;  /* 0x0000003e2c4f7223 */ /* 0x080fe2000001004f */
[----:B------:R-:W-:Y:S02]  /*f360*/  HADD2.F32 R47, -RZ, R47.H1_H1 ;  /* 0x3000002fff2f7230 */ /* 0x000fe40000004100 */
[----:B------:R-:W-:Y:S01]  /*f370*/  FFMA.FTZ R67, R60, R63, R67 ;  /* 0x0000003f3c437223 */ /* 0x000fe20000010043 */
[----:B------:R-:W-:Y:S02]  /*f380*/  HADD2.F32 R50, -RZ, R50.H1_H1 ;  /* 0x30000032ff327230 */ /* 0x000fe40000004100 */
[----:B------:R-:W-:Y:S01]  /*f390*/  FFMA.FTZ R76, R49, R62, -R76 ;  /* 0x0000003e314c7223 */ /* 0x000fe2000001084c */
[----:B------:R-:W-:-:S02]  /*f3a0*/  HADD2.F32 R64, -RZ, R64.H1_H1 ;  /* 0x30000040ff407230 */ /* 0x000fc40000004100 */
[-C--:B------:R-:W-:Y:S01]  /*f3b0*/  FMUL.FTZ R60, R51, R48.reuse ;  /* 0x00000030333c7220 */ /* 0x080fe20000410000 */
[----:B------:R-:W-:Y:S02]  /*f3c0*/  HADD2.F32 R45, -RZ, R45.H1_H1 ;  /* 0x3000002dff2d7230 */ /* 0x000fe40000004100 */
        /* <DEDUP_REMOVED lines=20> */
.L_x_3278:
[----:B------:R-:W-:Y:S05]  /*f510*/  BSYNC B1 ;  /* 0x0000000000017941 */ /* 0x000fea0003800000 */
.L_x_3277:
[----:B0-----:R0:W-:Y:S01]  /*f520*/  STG.E.128 desc[UR54][R52.64], R44 ;  /* 0x0000002c34007986 */ /* 0x0011e2000c101d36 */
[----:B------:R-:W-:-:S13]  /*f530*/  ISETP.GE.AND P3, PT, R55, R156, PT ;  /* 0x0000009c3700720c */ /* 0x000fda0003f66270 */
[----:B------:R-:W-:Y:S05]  /*f540*/  @P3 BRA `(.L_x_3227) ;  /* 0x0000000000f83947 */ /* 0x000fea0003800000 */
[--C-:B0-----:R-:W-:Y:S02]  /*f550*/  SHF.R.S32.HI R44, RZ, 0x1f, R55.reuse ;  /* 0x0000001fff2c7819 */ /* 0x101fe40000011437 */
[----:B------:R-:W-:-:S04]  /*f560*/  IADD3 R55, P3, P4, R120, R140, R55 ;  /* 0x0000008c78377210 */ /* 0x000fc80007c7e037 */
[----:B------:R-:W-:Y:S02]  /*f570*/  IADD3.X R44, R0, R57, R44, P3, P4 ;  /* 0x00000039002c7210 */ /* 0x000fe40001fe842c */
[----:B------:R-:W-:-:S05]  /*f580*/  IADD3 R128, P3, R55, R128, RZ ;  /* 0x0000008037807210 */ /* 0x000fca0007f7e0ff */
[----:B------:R-:W-:-:S05]  /*f590*/  IMAD.X R129, R44, 0x1, R129, P3 ;  /* 0x000000012c817824 */ /* 0x000fca00018e0681 */
[----:B-1----:R0:W-:Y:S01]  /*f5a0*/  STG.E.128 desc[UR54][R128.64], R48 ;  /* 0x0000003080007986 */ /* 0x0021e2000c101d36 */
[----:B------:R-:W-:Y:S05]  /*f5b0*/  BRA `(.L_x_3227) ;  /* 0x0000000000dc7947 */ /* 0x000fea0003800000 */
.L_x_3194:
[----:B------:R-:W-:-:S06]  /*f5c0*/  UISETP.NE.AND UP0, UPT, UR53, 0x3, UPT ;  /* 0x000000033500788c */ /* 0x000fcc000bf05270 */
[----:B------:R-:W-:-:S13]  /*f5d0*/  PLOP3.LUT P2, PT, PT, PT, UP0, 0x80, 0x0 ;  /* 0x000000000000781c */ /* 0x000fda0003f4f008 */
[----:B------:R-:W-:Y:S05]  /*f5e0*/  @!P2 BRA `(.L_x_3279) ;  /* 0x000000000004a947 */ /* 0x000fea0003800000 */
[----:B------:R-:W-:Y:S01]  /*f5f0*/  BPT.TRAP 0x1 ;  /* 0x000000040000795c */ /* 0x000fe20000300000 */
.L_x_3279:
[----:B------:R-:W-:Y:S01]  /*f600*/  LEA R43, R19, R18, 0x3 ;  /* 0x00000012132b7211 */ /* 0x000fe200078e18ff */
[----:B------:R-:W-:Y:S01]  /*f610*/  IMAD R42, R24, -0xa0, R2 ;  /* 0xffffff60182a7824 */ /* 0x000fe200078e0202 */
[----:B------:R-:W-:Y:S01]  /*f620*/  SHF.L.U32 R100, R223, 0x1f, RZ ;  /* 0x0000001fdf647819 */ /* 0x000fe200000006ff */
[----:B------:R-:W-:Y:S03]  /*f630*/  BSSY B1, `(.L_x_3280) ;  /* 0x0000004000017945 */ /* 0x000fe60003800000 */
[----:B------:R-:W0:Y:S01]  /*f640*/  SYNCS.PHASECHK.TRANS64.TRYWAIT P3, [R43+URZ+0x33490], R100 ;  /* 0x033490642b0075a7 */ /* 0x000e22000806017f */
[----:B------:R-:W-:Y:S01]  /*f650*/  VIMNMX R42, R42, 0xa0, PT ;  /* 0x000000a02a2a7848 */ /* 0x000fe20003fe0100 */
[----:B0-----:R-:W-:Y:S06]  /*f660*/  @!P3 BRA `(.L_x_3281) ;  /* 0x000001a00038b947 */ /* 0x001fec0003800000 */
.L_x_3513:
[----:B------:R-:W-:Y:S05]  /*f670*/  BSYNC B1 ;  /* 0x0000000000017941 */ /* 0x000fea0003800000 */
.L_x_3280:
[----:B------:R-:W-:Y:S01]  /*f680*/  ISETP.GE.AND P3, PT, R220, R42, PT ;  /* 0x0000002adc00720c */ /* 0x000fe20003f66270 */
[----:B------:R-:W-:-:S12]  /*f690*/  BSSY B1, `(.L_x_3282) ;  /* 0x0000014000017945 */ /* 0x000fd80003800000 */
[----:B------:R-:W-:Y:S05]  /*f6a0*/  @P3 BRA `(.L_x_3283) ;  /* 0x0000000000483947 */ /* 0x000fea0003800000 */
[----:B------:R-:W-:-:S13]  /*f6b0*/  ISETP.NE.AND P3, PT, R34, RZ, PT ;  /* 0x000000ff2200720c */ /* 0x000fda0003f65270 */
[----:B------:R-:W1:Y:S04]  /*f6c0*/  @P3 LDS.128 R44, [R40+0x24200] ;  /* 0x02420000282c3984 */ /* 0x000e680000000c00 */
[----:B-1----:R-:W-:Y:S01]  /*f6d0*/  @P3 STG.E.128 desc[UR54][R50.64], R44 ;  /* 0x0000002c32003986 */ /* 0x002fe2000c101d36 */
        /* <DEDUP_REMOVED lines=14> */
[----:B-1----:R1:W-:Y:S02]  /*f7c0*/  @P3 STG.E.128 desc[UR54][R50.64+0xa0], R44 ;  /* 0x0000a02c32003986 */ /* 0x0023e4000c101d36 */
.L_x_3283:
[----:B------:R-:W-:Y:S05]  /*f7d0*/  BSYNC B1 ;  /* 0x0000000000017941 */ /* 0x000fea0003800000 */
.L_x_3282:
[----:B-1----:R-:W-:-:S05]  /*f7e0*/  VIADD R44, R220, 0x80 ;  /* 0x00000080dc2c7836 */ /* 0x002fca0000000000 */
[----:B------:R-:W-:-:S13]  /*f7f0*/  ISETP.GE.AND P3, PT, R44, R42, PT ;  /* 0x0000002a2c00720c */ /* 0x000fda0003f66270 */
        /* <DEDUP_REMOVED lines=19> */
.L_x_3227:
[----:B------:R-:W-:Y:S05]  /*f930*/  BSYNC B0 ;  /* 0x0000000000007941 */ /* 0x000fea0003800000 */
.L_x_3193:
        /* <DEDUP_REMOVED lines=17> */
.L_x_3285:
[----:B------:R-:W-:Y:S05]  /*fa50*/  BSYNC B0 ;  /* 0x0000000000007941 */ /* 0x000fea0003800000 */
.L_x_3284:
[----:B------:R-:W1:Y:S01]  /*fa60*/  SYNCS.PHASECHK.TRANS64.TRYWAIT P2, [R43+URZ+0x334b0], R100 ;  /* 0x0334b0642b0075a7 */ /* 0x000e62000804017f */
[----:B------:R-:W-:Y:S01]  /*fa70*/  ULDC UR37, c[0x0][0x2e4] ;  /* 0x0000b90000257ab9 */ /* 0x000fe20000000800 */
[----:B------:R-:W-:Y:S01]  /*fa80*/  ULDC.64 UR40, c[0x0][0x318] ;  /* 0x0000c60000287ab9 */ /* 0x000fe20000000a00 */
[----:B------:R-:W-:Y:S01]  /*fa90*/  ULDC.64 UR38, c[0x0][0x308] ;  /* 0x0000c20000267ab9 */ /* 0x000fe20000000a00 */
[----:B------:R-:W-:Y:S01]  /*faa0*/  BSSY B0, `(.L_x_3286) ;  /* 0x0000003000007945 */ /* 0x000fe20003800000 */
[----:B------:R-:W-:-:S03]  /*fab0*/  IMAD.WIDE R48, R24, 0xa0, R102 ;  /* 0x000000a018307825 */ /* 0x000fc600078e0266 */
[----:B-1----:R-:W-:Y:S05]  /*fac0*/  @!P2 BRA `(.L_x_3287) ;  /* 0x0000019c0034a947 */ /* 0x002fea0003800000 */
.L_x_3514:
[----:B------:R-:W-:Y:S05]  /*fad0*/  BSYNC B0 ;  /* 0x0000000000007941 */ /* 0x000fea0003800000 */
.L_x_3286:
[----:B------:R-:W-:Y:S01]  /*fae0*/  ISETP.GE.AND P2, PT, R220, R42, PT ;  /* 0x0000002adc00720c */ /* 0x000fe20003f46270 */
[----:B------:R-:W-:-:S12]  /*faf0*/  BSSY B0, `(.L_x_3288) ;  /* 0x000001b000007945 */ /* 0x000fd80003800000 */
[----:B------:R-:W-:Y:S05]  /*fb00*/  @P2 BRA `(.L_x_3289) ;  /* 0x0000000000642947 */ /* 0x000fea0003800000 */
[----:B0-----:R-:W-:Y:S02]  /*fb10*/  IMAD.MOV.U32 R44, RZ, RZ, R118 ;  /* 0x000000ffff2c7224 */ /* 0x001fe400078e0076 */
        /* <DEDUP_REMOVED lines=23> */
[----:B0-----:R2:W-:Y:S02]  /*fc90*/  @!P2 STG.E.128 desc[UR54][R50.64+0xa0], R44 ;  /* 0x0000a02c3200a986 */ /* 0x0015e4000c101d36 */
.L_x_3289:
[----:B------:R-:W-:Y:S05]  /*fca0*/  BSYNC B0 ;  /* 0x0000000000007941 */ /* 0x000fea0003800000 */
.L_x_3288:
[----:B0-2---:R-:W-:Y:S01]  /*fcb0*/  VIADD R44, R220, 0x80 ;  /* 0x00000080dc2c7836 */ /* 0x005fe20000000000 */
[----:B------:R-:W-:Y:S04]  /*fcc0*/  BSSY B0, `(.L_x_3290) ;  /* 0x000001e000007945 */ /* 0x000fe80003800000 */
[----:B------:R-:W-:-:S13]  /*fcd0*/  ISETP.GE.AND P2, PT, R44, R42, PT ;  /* 0x0000002a2c00720c */ /* 0x000fda0003f46270 */
[----:B------:R-:W-:Y:S05]  /*fce0*/  @P2 BRA `(.L_x_3291) ;  /* 0x00000000006c2947 */ /* 0x000fea0003800000 */
[----:B------:R-:W-:Y:S01]  /*fcf0*/  IADD3 R47, P2, R48, 0x80, RZ ;  /* 0x00000080302f7810 */ /* 0x000fe20007f5e0ff */
        /* <DEDUP_REMOVED lines=26> */
.L_x_3291:
[----:B------:R-:W-:Y:S05]  /*fea0*/  BSYNC B0 ;  /* 0x0000000000007941 */ /* 0x000fea0003800000 */
.L_x_3290:
[----:B------:R-:W2:Y:S01]  /*feb0*/  LDL R40, [R1+0x10] ;  /* 0x0000100001287983 */ /* 0x000ea20000100800 */
[----:B------:R-:W-:Y:S02]  /*fec0*/  VIADD R19, R19, 0x1 ;  /* 0x0000000113137836 */ /* 0x000fe40000000000 */
[----:B-1----:R-:W-:Y:S01]  /*fed0*/  @!P3 VIADD R43, R43, 0x334c0 ;  /* 0x000334c02b2bb836 */ /* 0x002fe20000000000 */
[----:B------:R-:W-:Y:S01]  /*fee0*/  @!PT LDS RZ, [RZ] ;  /* 0x00000000fffff984 */ /* 0x000fe20000000800 */
[----:B------:R-:W-:Y:S01]  /*fef0*/  @!PT LDS RZ, [RZ] ;  /* 0x00000000fffff984 */ /* 0x000fe20000000800 */
[----:B------:R-:W-:Y:S01]  /*ff00*/  @!PT LDS RZ, [RZ] ;  /* 0x00000000fffff984 */ /* 0x000fe20000000800 */
[----:B------:R-:W-:Y:S01]  /*ff10*/  @!PT LDS RZ, [RZ] ;  /* 0x00000000fffff984 */ /* 0x000fe20000000800 */
[----:B------:R1:W-:Y:S06]  /*ff20*/  MEMBAR.ALL.CTA ;  /* 0x0000000000007992 */ /* 0x0003ec0000008000 */
[----:B-1----:R-:W1:Y:S02]  /*ff30*/  FENCE.VIEW.ASYNC.S ;  /* 0x00000000000073c6 */ /* 0x002e640000000000 */
[----:B-1----:R1:W-:Y:S01]  /*ff40*/  BAR.SYNC.DEFER_BLOCKING R151, 0x80 ;  /* 0x000200970000751d */ /* 0x0023e20000010000 */
[----:B------:R-:W-:-:S02]  /*ff50*/  ISETP.NE.AND P2, PT, R19, 0x2, PT ;  /* 0x000000021300780c */ /* 0x000fc40003f45270 */
[----:B------:R-:W-:Y:S02]  /*ff60*/  @!P3 PRMT R43, RZ, 0x654, R43 ;  /* 0x00000654ff2bb816 */ /* 0x000fe4000000002b */
[----:B------:R-:W-:Y:S02]  /*ff70*/  SEL R19, R19, RZ, P2 ;  /* 0x000000ff13137207 */ /* 0x000fe40001000000 */
[----:B------:R1:W-:Y:S01]  /*ff80*/  @!P3 SYNCS.ARRIVE.TRANS64.RED.A1T0 RZ, [R43+URZ], RZ ;  /* 0x000000ff2bffb9a7 */ /* 0x0003e2000810043f */
[----:B--2---:R-:W-:Y:S02]  /*ff90*/  LOP3.LUT P4, RZ, R40, 0x2, RZ, 0xc0, !PT ;  /* 0x0000000228ff7812 */ /* 0x004fe4000788c0ff */
[----:B------:R-:W-:-:S04]  /*ffa0*/  SEL R40, RZ, 0x1, P2 ;  /* 0x00000001ff287807 */ /* 0x000fc80001000000 */
[----:B------:R-:W-:-:S07]  /*ffb0*/  LOP3.LUT R223, R223, R40, RZ, 0x3c, !PT ;  /* 0x00000028dfdf7212 */ /* 0x000fce00078e3cff */
[----:B-1----:R-:W-:Y:S05]  /*ffc0*/  @P4 BRA `(.L_x_3292) ;  /* 0xffffff2800244947 */ /* 0x002fea000383ffff */
[----:B------:R-:W1:Y:S01]  /*ffd0*/  S2R R41, SR_TID.X ;  /* 0x0000000000297919 */ /* 0x000e620000002100 */
[----:B------:R-:W-:Y:S02]  /*ffe0*/  PLOP3.LUT P0, PT, PT, PT, PT, 0x8, 0x0 ;  /* 0x000000000000781c */ /* 0x000fe40003f0e170 */
[----:B-1----:R-:W-:-:S04]  /*fff0*/  SHF.R.U32.HI R41, RZ, 0x7, R41 ;  /* 0x00000007ff297819 */ /* 0x002fc80000011629 */
[----:B------:R-:W-:-:S13]  /*10000*/  ISETP.NE.AND P4, PT, R41, 0x1, PT ;  /* 0x000000012900780c */ /* 0x000fda0003f85270 */
[----:B------:R-:W-:Y:S06]  /*10010*/  @!P4 BAR.ARV 0x9, 0x100 ;  /* 0x024400000000cb1d */ /* 0x000fec0000002000 */
.L_x_3188:
[----:B------:R-:W1:Y:S01]  /*10020*/  LDC R0, c[0x0][0x428] ;  /* 0x00010a00ff007b82 */ /* 0x000e620000000800 */
[----:B------:R-:W-:Y:S05]  /*10030*/  @P0 BRA `(.L_x_3293) ;  /* 0x00000000000c0947 */ /* 0x000fea0003800000 */
[----:B------:R-:W2:Y:S01]  /*10040*/  FENCE.VIEW.ASYNC.G ;  /* 0x00000000000073c6 */ /* 0x000ea20000000100 */
[----:B------:R-:W-:Y:S05]  /*10050*/  WARPSYNC.ALL ;  /* 0x0000000000007948 */ /* 0x000fea0003800000 */
[----:B--2---:R-:W-:Y:S06]  /*10060*/  BAR.ARV 0xc, 0x180 ;  /* 0x0306000000007b1d */ /* 0x004fec0000002000 */
.L_x_3293:
[----:B------:R-:W2:Y:S01]  /*10070*/  LDL R4, [R1+0xc] ;  /* 0x00000c0001047983 */ /* 0x000ea20000100800 */
[----:B------:R-:W-:Y:S01]  /*10080*/  ULDC.64 UR4, c[0x0][0x990] ;  /* 0x0002640000047ab9 */ /* 0x000fe20000000a00 */
[----:B-1----:R-:W-:Y:S01]  /*10090*/  ISETP.NE.AND P2, PT, R0, 0x1, PT ;  /* 0x000000010000780c */ /* 0x002fe20003f45270 */
[----:B------:R-:W-:Y:S01]  /*100a0*/  ULDC.64 UR6, c[0x0][0x998] ;  /* 0x0002660000067ab9 */ /* 0x000fe20000000a00 */
[----:B------:R-:W-:Y:S01]  /*100b0*/  ISETP.NE.U32.AND P0, PT, RZ, UR4, PT ;  /* 0x00000004ff007c0c */ /* 0x000fe2000bf05070 */
[----:B------:R-:W-:Y:S01]  /*100c0*/  IMAD.MOV.U32 R7, RZ, RZ, R126 ;  /* 0x000000ffff077224 */ /* 0x000fe200078e007e */
[----:B------:R-:W-:Y:S02]  /*100d0*/  ISETP.NE.U32.AND P1, PT, RZ, UR6, PT ;  /* 0x00000006ff007c0c */ /* 0x000fe4000bf25070 */
[----:B------:R-:W-:Y:S02]  /*100e0*/  ISETP.NE.AND.EX P0, PT, RZ, UR5, PT, P0 ;  /* 0x00000005ff007c0c */ /* 0x000fe4000bf05300 */
[----:B------:R-:W-:-:S05]  /*100f0*/  ISETP.NE.AND.EX P1, PT, RZ, UR7, PT, P1 ;  /* 0x00000007ff007c0c */ /* 0x000fca000bf25310 */
[----:B------:R-:W1:Y:S08]  /*10100*/  @P2 LDC R3, c[0x0][0x42c] ;  /* 0x00010b00ff032b82 */ /* 0x000e700000000800 */
[----:B------:R-:W3:Y:S08]  /*10110*/  @P0 LDC.64 R10, c[0x0][0x9a8] ;  /* 0x00026a00ff0a0b82 */ /* 0x000ef00000000a00 */
[----:B------:R-:W4:Y:S08]  /*10120*/  @P2 LDC R2, c[0x0][0x430] ;  /* 0x00010c00ff022b82 */ /* 0x000f300000000800 */
[----:B------:R-:W0:Y:S01]  /*10130*/  @P1 LDC.64 R12, c[0x0][0x9b8] ;  /* 0x00026e00ff0c1b82 */ /* 0x000e220000000a00 */
[----:B-1----:R-:W-:-:S07]  /*10140*/  @P2 IMAD.HI.U32 R3, R126, R3, RZ ;  /* 0x000000037e032227 */ /* 0x002fce00078e00ff */
[----:B------:R-:W1:Y:S08]  /*10150*/  @P0 LDC.64 R14, c[0x0][0x9b0] ;  /* 0x00026c00ff0e0b82 */ /* 0x000e700000000a00 */
[----:B------:R-:W1:Y:S01]  /*10160*/  @P1 LDC.64 R20, c[0x0][0x9c0] ;  /* 0x00027000ff141b82 */ /* 0x000e620000000a00 */
[----:B----4-:R-:W-:Y:S01]  /*10170*/  @P2 SHF.R.U32.HI R7, RZ, R2, R3 ;  /* 0x00000002ff072219 */ /* 0x010fe20000011603 */
[----:B---3--:R-:W-:-:S03]  /*10180*/  @P0 IMAD.WIDE.U32 R2, R236, R10, RZ ;  /* 0x0000000aec020225 */ /* 0x008fc600078e00ff */
[----:B------:R-:W-:Y:S01]  /*10190*/  @P0 SHF.R.S32.HI R9, RZ, 0x1f, R7 ;  /* 0x0000001fff090819 */ /* 0x000fe20000011407 */
[C---:B--2---:R-:W-:Y:S02]  /*101a0*/  @P0 IMAD R0, R4.reuse, R10, RZ ;  /* 0x0000000a04000224 */ /* 0x044fe400078e02ff */
[-C--:B0-----:R-:W-:Y:S02]  /*101b0*/  @P1 IMAD R4, R4, R12.reuse, RZ ;  /* 0x0000000c04041224 */ /* 0x081fe400078e02ff */
[C---:B------:R-:W-:Y:S02]  /*101c0*/  @P0 IMAD R11, R236.reuse, R11, R0 ;  /* 0x0000000bec0b0224 */ /* 0x040fe400078e0200 */
[C---:B------:R-:W-:Y:S02]  /*101d0*/  @P1 IMAD R13, R236.reuse, R13, R4 ;  /* 0x0000000dec0d1224 */ /* 0x040fe400078e0204 */
[----:B------:R-:W-:Y:S01]  /*101e0*/  @P0 IMAD.IADD R3, R3, 0x1, R11 ;  /* 0x0000000103030824 */ /* 0x000fe200078e020b */
[----:B------:R-:W-:Y:S01]  /*101f0*/  @P1 SHF.R.S32.HI R11, RZ, 0x1f, R7 ;  /* 0x0000001fff0b1819 */ /* 0x000fe20000011407 */
[----:B------:R-:W-:-:S04]  /*10200*/  @P1 IMAD.WIDE.U32 R4, R236, R12, RZ ;  /* 0x0000000cec041225 */ /* 0x000fc800078e00ff */
[----:B-1----:R-:W-:Y:S02]  /*10210*/  @P0 IMAD R0, R9, R14, RZ ;  /* 0x0000000e09000224 */ /* 0x002fe400078e02ff */
[----:B------:R-:W-:Y:S02]  /*10220*/  @P1 IMAD R6, R11, R20, RZ ;  /* 0x000000140b061224 */ /* 0x000fe400078e02ff */
[----:B------:R-:W-:Y:S02]  /*10230*/  @P1 IMAD.IADD R5, R5, 0x1, R13 ;  /* 0x0000000105051824 */ /* 0x000fe400078e020d */
[C---:B------:R-:W-:Y:S02]  /*10240*/  @P0 IMAD R9, R7.reuse, R15, R0 ;  /* 0x0000000f07090224 */ /* 0x040fe400078e0200 */
[----:B------:R-:W-:-:S04]  /*10250*/  @P0 IMAD.WIDE.U32 R2, R7, R14, R2 ;  /* 0x0000000e07020225 */ /* 0x000fc800078e0002 */
[C---:B------:R-:W-:Y:S02]  /*10260*/  @P1 IMAD R11, R7.reuse, R21, R6 ;  /* 0x00000015070b1224 */ /* 0x040fe400078e0206 */
[----:B------:R-:W-:Y:S01]  /*10270*/  @P1 IMAD.WIDE.U32 R6, R7, R20, R4 ;  /* 0x0000001407061225 */ /* 0x000fe200078e0004 */
[----:B------:R-:W-:Y:S02]  /*10280*/  @P0 IADD3 R5, R3, R9, RZ ;  /* 0x0000000903050210 */ /* 0x000fe40007ffe0ff */
[----:B------:R-:W-:Y:S01]  /*10290*/  @P0 LEA R4, P3, R2, UR4, 0x2 ;  /* 0x0000000402040c11 */ /* 0x000fe2000f8610ff */
[----:B------:R-:W-:Y:S01]  /*102a0*/  @P1 IMAD.IADD R3, R7, 0x1, R11 ;  /* 0x0000000107031824 */ /* 0x000fe200078e020b */
[----:B------:R-:W-:Y:S01]  /*102b0*/  @P1 LEA R8, P4, R6, UR6, 0x2 ;  /* 0x0000000606081c11 */ /* 0x000fe2000f8810ff */
[----:B------:R-:W-:Y:S01]  /*102c0*/  IMAD.MOV.U32 R0, RZ, RZ, 0x3f800000 ;  /* 0x3f800000ff007424 */ /* 0x000fe200078e00ff */
[----:B------:R-:W-:Y:S01]  /*102d0*/  @P0 LEA.HI.X R5, R2, UR5, R5, 0x2, P3 ;  /* 0x0000000502050c11 */ /* 0x000fe200098f1405 */
[----:B------:R-:W0:Y:S01]  /*102e0*/  @P2 LDC R7, c[0x0][0x42c] ;  /* 0x00010b00ff072b82 */ /* 0x000e220000000800 */
[----:B------:R-:W-:Y:S01]  /*102f0*/  @P1 LEA.HI.X R9, R6, UR7, R3, 0x2, P4 ;  /* 0x0000000706091c11 */ /* 0x000fe2000a0f1403 */
[----:B------:R-:W-:Y:S01]  /*10300*/  IMAD.MOV.U32 R3, RZ, RZ, 0x3f800000 ;  /* 0x3f800000ff037424 */ /* 0x000fe200078e00ff */
[----:B------:R-:W-:-:S03]  /*10310*/  ULDC UR4, c[0x0][0x988] ;  /* 0x0002620000047ab9 */ /* 0x000fc60000000800 */
[----:B------:R1:W2:Y:S02]  /*10320*/  @P1 LDG.E R0, desc[UR54][R8.64] ;  /* 0x0000003608001981 */ /* 0x0002a4000c1e1900 */
[----:B------:R-:W3:Y:S02]  /*10330*/  @P2 LDC R2, c[0x0][0x430] ;  /* 0x00010c00ff022b82 */ /* 0x000ee40000000800 */
[----:B------:R4:W2:Y:S01]  /*10340*/  @P0 LDG.E R3, desc[UR54][R4.64] ;  /* 0x0000003604030981 */ /* 0x0008a2000c1e1900 */
[----:B------:R-:W-:Y:S01]  /*10350*/  ISETP.GE.AND P1, PT, R149, 0x1, PT ;  /* 0x000000019500780c */ /* 0x000fe20003f26270 */
[----:B------:R-:W-:Y:S01]  /*10360*/  IMAD.MOV.U32 R24, RZ, RZ, R126 ;  /* 0x000000ffff187224 */ /* 0x000fe200078e007e */
[----:B------:R-:W-:Y:S01]  /*10370*/  PLOP3.LUT P0, PT, PT, PT, PT, 0x80, 0x0 ;  /* 0x000000000000781c */ /* 0x000fe20003f0f070 */
[----:B0-----:R-:W-:Y:S01]  /*10380*/  @P2 IMAD.HI.U32 R7, R126, R7, RZ ;  /* 0x000000077e072227 */ /* 0x001fe200078e00ff */
[----:B------:R-:W-:Y:S02]  /*10390*/  CS2R R120, SRZ ;  /* 0x0000000000787805 */ /* 0x000fe4000001ff00 */
[----:B------:R-:W-:-:S02]  /*103a0*/  CS2R R34, SRZ ;  /* 0x0000000000227805 */ /* 0x000fc4000001ff00 */
[----:B---3--:R-:W-:Y:S01]  /*103b0*/  @P2 SHF.R.U32.HI R24, RZ, R2, R7 ;  /* 0x00000002ff182219 */ /* 0x008fe20000011607 */
[----:B------:R-:W-:Y:S01]  /*103c0*/  IMAD.MOV.U32 R119, RZ, RZ, RZ ;  /* 0x000000ffff777224 */ /* 0x000fe200078e00ff */
[----:B------:R-:W-:Y:S02]  /*103d0*/  CS2R R80, SRZ ;  /* 0x0000000000507805 */ /* 0x000fe4000001ff00 */
[----:B------:R-:W-:Y:S02]  /*103e0*/  CS2R R76, SRZ ;  /* 0x00000000004c7805 */ /* 0x000fe4000001ff00 */
[----:B------:R-:W-:Y:S01]  /*103f0*/  CS2R R38, SRZ ;  /* 0x0000000000267805 */ /* 0x000fe2000001ff00 */
[----:B------:R0:W-:Y:S01]  /*10400*/  STL [R1], R24 ;  /* 0x0000001801007387 */ /* 0x0001e20000100800 */
        /* <DEDUP_REMOVED lines=12> */
[----:B------:R-:W-:Y:S02]  /*104d0*/  MOV R86, RZ ;  /* 0x000000ff00567202 */ /* 0x000fe40000000f00 */
        /* <DEDUP_REMOVED lines=18> */
[----:B------:R-:W-:Y:S01]  /*10600*/  CS2R R10, SRZ ;  /* 0x00000000000a7805 */ /* 0x000fe2000001ff00 */
[----:B------:R-:W-:Y:S01]  /*10610*/  IMAD.MOV.U32 R55, RZ, RZ, RZ ;  /* 0x000000ffff377224 */ /* 0x000fe200078e00ff */
[----:B------:R-:W-:Y:S02]  /*10620*/  CS2R R108, SRZ ;  /* 0x00000000006c7805 */ /* 0x000fe4000001ff00 */
[----:B-1----:R-:W-:-:S02]  /*10630*/  CS2R R8, SRZ ;  /* 0x0000000000087805 */ /* 0x002fc4000001ff00 */
        /* <DEDUP_REMOVED lines=8> */
[----:B0-----:R-:W-:Y:S02]  /*106c0*/  CS2R R24, SRZ ;  /* 0x0000000000187805 */ /* 0x001fe4000001ff00 */
[----:B----4-:R-:W-:Y:S02]  /*106d0*/  CS2R R4, SRZ ;  /* 0x0000000000047805 */ /* 0x010fe4000001ff00 */
[----:B------:R-:W-:Y:S01]  /*106e0*/  CS2R R132, SRZ ;  /* 0x0000000000847805 */ /* 0x000fe2000001ff00 */
[----:B--2---:R-:W-:-:S04]  /*106f0*/  FMUL.FTZ R0, R3, R0 ;  /* 0x0000000003007220 */ /* 0x004fc80000410000 */
[----:B------:R-:W-:Y:S01]  /*10700*/  FMUL.FTZ R2, R0, UR4 ;  /* 0x0000000400027c20 */ /* 0x000fe20008410000 */
[----:B------:R-:W-:Y:S06]  /*10710*/  @!P1 BRA `(.L_x_3294) ;  /* 0x000000e800749947 */ /* 0x000fec0003800000 */
[----:B------:R-:W-:-:S03]  /*10720*/  UMOV UR4, 0xffffffff ;  /* 0xffffffff00047882 */ /* 0x000fc60000000000 */
[----:B------:R-:W-:Y:S05]  /*10730*/  BRA.DIV UR4, `(.L_x_3295) ;  /* 0x00000192042c7947 */ /* 0x000fea000b800000 */
[----:B------:R-:W0:Y:S02]  /*10740*/  S2R R0, SR_TID.X ;  /* 0x0000000000007919 */ /* 0x000e240000002100 */
[----:B0-----:R-:W-:-:S05]  /*10750*/  VIADD R3, R0, 0xffffff80 ;  /* 0xffffff8000037836 */ /* 0x001fca0000000000 */
[----:B------:R-:W-:-:S04]  /*10760*/  SHF.R.S32.HI R0, RZ, 0x1f, R3 ;  /* 0x0000001fff007819 */ /* 0x000fc80000011403 */
[----:B------:R-:W-:-:S04]  /*10770*/  LEA.HI R0, R0, R3, RZ, 0x7 ;  /* 0x0000000300007211 */ /* 0x000fc800078f38ff */
[----:B------:R-:W-:-:S05]  /*10780*/  SHF.R.S32.HI R0, RZ, 0x7, R0 ;  /* 0x00000007ff007819 */ /* 0x000fca0000011400 */
[----:B------:R0:W1:Y:S02]  /*10790*/  SHFL.IDX PT, R231, R0, RZ, 0x1f ;  /* 0x00001fff00e77589 */ /* 0x00006400000e0000 */
.L_x_3517:
[----:B01----:R-:W-:Y:S01]  /*107a0*/  LEA.HI R0, R231, R231, RZ, 0x1 ;  /* 0x000000e7e7007211 */ /* 0x003fe200078f08ff */
        /* <DEDUP_REMOVED lines=16> */
[----:B------:R-:W-:Y:S01]  /*108b0*/  MOV R13, RZ ;  /* 0x000000ff000d7202 */ /* 0x000fe20000000f00 */
[----:B------:R-:W-:Y:S02]  /*108c0*/  IMAD.U32 R7, RZ, RZ, UR7 ;  /* 0x00000007ff077e24 */ /* 0x000fe4000f8e00ff */
[----:B------:R-:W-:-:S02]  /*108d0*/  IMAD.U32 R10, RZ, RZ, UR4 ;  /* 0x00000004ff0a7e24 */ /* 0x000fc4000f8e00ff */
[----:B------:R-:W-:Y:S02]  /*108e0*/  IMAD.U32 R11, RZ, RZ, UR5 ;  /* 0x00000005ff0b7e24 */ /* 0x000fe4000f8e00ff */
[----:B------:R-:W-:Y:S02]  /*108f0*/  IMAD.MOV.U32 R8, RZ, RZ, 0x70 ;  /* 0x00000070ff087424 */ /* 0x000fe400078e00ff */
[----:B0-----:R-:W-:-:S07]  /*10900*/  IMAD.MOV.U32 R12, RZ, RZ, 0x1 ;  /* 0x00000001ff0c7424 */ /* 0x001fce00078e00ff */
[----:B------:R-:W-:-:S07]  /*10910*/  LEPC R20, `(.L_x_3296) ;  /* 0x000000001014794e */ /* 0x000fce0000000000 */
[----:B-1---5:R-:W-:Y:S05]  /*10920*/  CALL.ABS.NOINC R14 ;  /* 0x000000000e007343 */ /* 0x022fea0003c00000 */
.L_x_3296:
        /* <DEDUP_REMOVED lines=8> */
[----:B------:R0:W1:Y:S03]  /*109b0*/  SYNCS.PHASECHK.TRANS64.TRYWAIT P0, [R18+URZ+0x33400], R3 ;  /* 0x03340003120075a7 */ /* 0x000066000800017f */
[----:B-1----:R-:W-:Y:S05]  /*109c0*/  @!P0 NANOSLEEP.SYNCS 0x989680 ;  /* 0x009896800000895d */ /* 0x002fea0003900000 */
[----:B------:R-:W1:Y:S01]  /*109d0*/  @!P0 SYNCS.PHASECHK.TRANS64 P0, [R18+URZ+0x33400], R3 ;  /* 0x03340003120085a7 */ /* 0x000e62000800007f */
[----:B------:R-:W-:Y:S04]  /*109e0*/  BSSY B0, `(.L_x_3298) ;  /* 0x0000006000007945 */ /* 0x000fe80003800000 */
[----:B-1----:R-:W-:Y:S05]  /*109f0*/  @P0 BRA `(.L_x_3299) ;  /* 0x0000000000100947 */ /* 0x002fea0003800000 */
.L_x_3300:
[----:B-1----:R1:W2:Y:S02]  /*10a00*/  SYNCS.PHASECHK.TRANS64.TRYWAIT P0, [R18+URZ+0x33400], R3 ;  /* 0x03340003120075a7 */ /* 0x0022a4000800017f */
[----:B--2---:R-:W-:Y:S05]  /*10a10*/  @!P0 NANOSLEEP.SYNCS 0x989680 ;  /* 0x009896800000895d */ /* 0x004fea0003900000 */
[----:B------:R-:W2:Y:S02]  /*10a20*/  @!P0 SYNCS.PHASECHK.TRANS64 P0, [R18+URZ+0x33400], R3 ;  /* 0x03340003120085a7 */ /* 0x000ea4000800007f */
[----:B--2---:R-:W-:Y:S05]  /*10a30*/  @!P0 BRA `(.L_x_3300) ;  /* 0xfffffffc00f08947 */ /* 0x004fea000383ffff */
.L_x_3299:
[----:B------:R-:W-:Y:S05]  /*10a40*/  BSYNC B0 ;  /* 0x0000000000007941 */ /* 0x000fea0003800000 */
.L_x_3298:
[----:B------:R-:W-:Y:S05]  /*10a50*/  BRA `(.L_x_3301) ;  /* 0x0000006800bc7947 */ /* 0x000fea0003800000 */
.L_x_3297:
[----:B------:R-:W0:Y:S01]  /*10a60*/  LDC.64 R24, c[0x0][0x3c8] ;  /* 0x0000f200ff187b82 */ /* 0x000e220000000a00 */
[----:B-----5:R-:W-:Y:S01]  /*10a70*/  SHF.R.S32.HI R0, RZ, 0x1f, R123 ;  /* 0x0000001fff007819 */ /* 0x020fe2000001147b */
[--C-:B------:R-:W-:Y:S01]  /*10a80*/  IMAD.MOV.U32 R8, RZ, RZ, R16.reuse ;  /* 0x000000ffff087224 */ /* 0x100fe200078e0010 */
[----:B------:R-:W-:Y:S01]  /*10a90*/  SHF.R.S32.HI R9, RZ, 0x1f, R16 ;  /* 0x0000001fff097819 */ /* 0x000fe20000011410 */
[--C-:B------:R-:W-:Y:S01]  /*10aa0*/  IMAD.MOV.U32 R10, RZ, RZ, R22.reuse ;  /* 0x000000ffff0a7224 */ /* 0x100fe200078e0016 */
[----:B------:R-:W-:Y:S01]  /*10ab0*/  SHF.R.S32.HI R11, RZ, 0x1f, R22 ;  /* 0x0000001fff0b7819 */ /* 0x000fe20000011416 */
[----:B------:R-:W-:Y:S01]  /*10ac0*/  ULDC.64 UR4, c[0x0][0x3d8] ;  /* 0x0000f60000047ab9 */ /* 0x000fe20000000a00 */
[----:B------:R-:W-:Y:S01]  /*10ad0*/  ULDC.64 UR6, c[0x0][0x3c8] ;  /* 0x0000f20000067ab9 */ /* 0x000fe20000000a00 */
[----:B------:R-:W1:Y:S01]  /*10ae0*/  LDC.64 R48, c[0x0][0x3e0] ;  /* 0x0000f800ff307b82 */ /* 0x000e620000000a00 */
[----:B------:R-:W-:Y:S01]  /*10af0*/  IMAD R12, R0, UR4, RZ ;  /* 0x00000004000c7c24 */ /* 0x000fe2000f8e02ff */
[----:B------:R-:W-:Y:S01]  /*10b00*/  ULOP3.LUT UP0, URZ, UR52, 0x1bf, URZ, 0xc0, !UPT ;  /* 0x000001bf343f7892 */ /* 0x000fe2000f80c03f */
[----:B------:R-:W-:-:S04]  /*10b10*/  IMAD.WIDE.U32 R4, R123, UR4, R8 ;  /* 0x000000047b047c25 */ /* 0x000fc8000f8e0008 */
[C---:B------:R-:W-:Y:S01]  /*10b20*/  IMAD.WIDE.U32 R6, R123.reuse, UR4, R10 ;  /* 0x000000047b067c25 */ /* 0x040fe2000f8e000a */
[----:B------:R-:W-:Y:S02]  /*10b30*/  IADD3 R52, P0, R4, UR6, RZ ;  /* 0x0000000604347c10 */ /* 0x000fe4000ff1e0ff */
[----:B------:R-:W-:Y:S01]  /*10b40*/  PLOP3.LUT P2, PT, PT, PT, UP0, 0x80, 0x0 ;  /* 0x000000000000781c */ /* 0x000fe20003f4f008 */
[----:B------:R-:W-:Y:S01]  /*10b50*/  IMAD R3, R123, UR5, R12 ;  /* 0x000000057b037c24 */ /* 0x000fe2000f8e020c */
[----:B------:R-:W-:-:S04]  /*10b60*/  IADD3 R56, P1, R6, UR6, RZ ;  /* 0x0000000606387c10 */ /* 0x000fc8000ff3e0ff */
[----:B------:R-:W-:Y:S01]  /*10b70*/  IADD3.X R53, R3, UR7, R5, P0, !PT ;  /* 0x0000000703357c10 */ /* 0x000fe200087fe405 */
[----:B0-----:R-:W-:Y:S01]  /*10b80*/  IMAD.WIDE.U32 R24, R123, UR4, R24 ;  /* 0x000000047b187c25 */ /* 0x001fe2000f8e0018 */
[----:B------:R-:W-:Y:S01]  /*10b90*/  IADD3.X R57, R3, UR7, R7, P1, !PT ;  /* 0x0000000703397c10 */ /* 0x000fe20008ffe407 */
[----:B------:R-:W-:Y:S01]  /*10ba0*/  ULDC.64 UR6, c[0x0][0x3e8] ;  /* 0x0000fa0000067ab9 */ /* 0x000fe20000000a00 */
[----:B------:R-:W-:Y:S01]  /*10bb0*/  ULDC.64 UR4, c[0x0][0x3e0] ;  /* 0x0000f80000047ab9 */ /* 0x000fe20000000a00 */
[----:B------:R-:W-:Y:S02]  /*10bc0*/  IMAD R0, R0, UR6, RZ ;  /* 0x0000000600007c24 */ /* 0x000fe4000f8e02ff */
[----:B------:R-:W-:-:S04]  /*10bd0*/  IMAD.WIDE.U32 R4, R123, UR6, R8 ;  /* 0x000000067b047c25 */ /* 0x000fc8000f8e0008 */
[----:B------:R-:W-:Y:S01]  /*10be0*/  IMAD.WIDE.U32 R6, R123, UR6, R10 ;  /* 0x000000067b067c25 */ /* 0x000fe2000f8e000a */
[----:B------:R-:W-:-:S03]  /*10bf0*/  IADD3 R54, P0, R4, UR4, RZ ;  /* 0x0000000404367c10 */ /* 0x000fc6000ff1e0ff */
[C---:B------:R-:W-:Y:S01]  /*10c00*/  IMAD R27, R123.reuse, UR7, R0 ;  /* 0x000000077b1b7c24 */ /* 0x040fe2000f8e0200 */
[----:B------:R-:W-:Y:S01]  /*10c10*/  IADD3 R58, P1, R6, UR4, RZ ;  /* 0x00000004063a7c10 */ /* 0x000fe2000ff3e0ff */
[----:B-1----:R-:W-:-:S03]  /*10c20*/  IMAD.WIDE.U32 R48, R123, UR6, R48 ;  /* 0x000000067b307c25 */ /* 0x002fc6000f8e0030 */
[----:B------:R-:W-:Y:S01]  /*10c30*/  IADD3.X R55, R27, UR5, R5, P0, !PT ;  /* 0x000000051b377c10 */ /* 0x000fe200087fe405 */
[----:B------:R-:W-:Y:S01]  /*10c40*/  IMAD.IADD R26, R3, 0x1, R25 ;  /* 0x00000001031a7824 */ /* 0x000fe200078e0219 */
[C---:B------:R-:W-:Y:S01]  /*10c50*/  IADD3.X R59, R27.reuse, UR5, R7, P1, !PT ;  /* 0x000000051b3b7c10 */ /* 0x040fe20008ffe407 */
[----:B------:R-:W-:Y:S01]  /*10c60*/  IMAD.IADD R27, R27, 0x1, R49 ;  /* 0x000000011b1b7824 */ /* 0x000fe200078e0231 */
        /* <DEDUP_REMOVED lines=16> */
[----:B-1----:R-:W-:Y:S05]  /*10d70*/  CALL.ABS.NOINC R14 ;  /* 0x000000000e007343 */ /* 0x002fea0003c00000 */
.L_x_3302:
        /* <DEDUP_REMOVED lines=21> */
[C---:B------:R-:W-:Y:S01]  /*10ed0*/  VIADD R0, R16.reuse, 0x10 ;  /* 0x0000001010007836 */ /* 0x040fe20000000000 */
[----:B------:R-:W-:Y:S01]  /*10ee0*/  ULDC UR4, c[0x0][0x3d4] ;  /* 0x0000f50000047ab9 */ /* 0x000fe20000000800 */
[C---:B------:R-:W-:Y:S01]  /*10ef0*/  VIADD R3, R16.reuse, 0x20 ;  /* 0x0000002010037836 */ /* 0x040fe20000000000 */
[----:B------:R-:W-:Y:S02]  /*10f00*/  ISETP.GE.AND P5, PT, R16, UR4, PT ;  /* 0x0000000410007c0c */ /* 0x000fe4000bfa6270 */
[----:B------:R-:W-:Y:S02]  /*10f10*/  CS2R R44, SRZ ;  /* 0x00000000002c7805 */ /* 0x000fe4000001ff00 */
[----:B------:R-:W-:Y:S01]  /*10f20*/  ISETP.GE.AND P4, PT, R0, UR4, PT ;  /* 0x0000000400007c0c */ /* 0x000fe2000bf86270 */
[C---:B------:R-:W-:Y:S01]  /*10f30*/  VIADD R0, R16.reuse, 0x30 ;  /* 0x0000003010007836 */ /* 0x040fe20000000000 */
[----:B------:R-:W-:Y:S02]  /*10f40*/  CS2R R46, SRZ ;  /* 0x00000000002e7805 */ /* 0x000fe4000001ff00 */
[----:B------:R-:W-:Y:S01]  /*10f50*/  ISETP.GE.AND P3, PT, R3, UR4, PT ;  /* 0x0000000403007c0c */ /* 0x000fe2000bf66270 */
[----:B------:R-:W-:Y:S01]  /*10f60*/  VIADD R3, R16, 0x40 ;  /* 0x0000004010037836 */ /* 0x000fe20000000000 */
[----:B------:R-:W-:Y:S01]  /*10f70*/  ISETP.GE.AND P2, PT, R0, UR4, PT ;  /* 0x0000000400007c0c */ /* 0x000fe2000bf46270 */
[----:B------:R-:W-:-:S03]  /*10f80*/  VIADD R0, R16, 0x50 ;  /* 0x0000005010007836 */ /* 0x000fc60000000000 */
[----:B------:R-:W-:Y:S01]  /*10f90*/  ISETP.GE.AND P1, PT, R3, UR4, PT ;  /* 0x0000000403007c0c */ /* 0x000fe2000bf26270 */
[----:B------:R0:W5:Y:S04]  /*10fa0*/  @!P5 LDG.E.64 R44, desc[UR54][R52.64] ;  /* 0x00000036342cd981 */ /* 0x000168000c1e1b00 */
[----:B------:R0:W5:Y:S01]  /*10fb0*/  @!P5 LDG.E.64 R46, desc[UR54][R54.64] ;  /* 0x00000036362ed981 */ /* 0x000162000c1e1b00 */
[----:B------:R-:W-:Y:S02]  /*10fc0*/  ISETP.GE.AND P5, PT, R0, UR4, PT ;  /* 0x0000000400007c0c */ /* 0x000fe4000bfa6270 */
        /* <DEDUP_REMOVED lines=10> */
[----:B------:R0:W5:Y:S04]  /*11070*/  @!P4 LDG.E.64 R40, desc[UR54][R52.64+0x10] ;  /* 0x000010363428c981 */ /* 0x000168000c1e1b00 */
        /* <DEDUP_REMOVED lines=8> */
[----:B------:R0:W5:Y:S02]  /*11100*/  @!P5 LDG.E.64 R20, desc[UR54][R54.64+0x50] ;  /* 0x000050363614d981 */ /* 0x000164000c1e1b00 */
.L_x_3306:
[----:B------:R-:W-:Y:S05]  /*11110*/  BSYNC B1 ;  /* 0x0000000000017941 */ /* 0x000fea0003800000 */
.L_x_3305:
[----:B------:R-:W-:-:S03]  /*11120*/  UMOV UR4, 0xffffffff ;  /* 0xffffffff00047882 */ /* 0x000fc60000000000 */
[----:B------:R-:W-:Y:S05]  /*11130*/  BRA.DIV UR4, `(.L_x_3307) ;  /* 0x0000018604ec7947 */ /* 0x000fea000b800000 */
.L_x_3520:
[----:B------:R-:W-:-:S03]  /*11140*/  UMOV UR4, 0xffffffff ;  /* 0xffffffff00047882 */ /* 0x000fc60000000000 */
[----:B------:R-:W-:Y:S05]  /*11150*/  BRA.DIV UR4, `(.L_x_3308) ;  /* 0x0000018a040c7947 */ /* 0x000fea000b800000 */
.L_x_3523:
[----:B------:R-:W-:-:S03]  /*11160*/  UMOV UR4, 0xffffffff ;  /* 0xffffffff00047882 */ /* 0x000fc60000000000 */
[----:B------:R-:W-:Y:S05]  /*11170*/  BRA.DIV UR4, `(.L_x_3309) ;  /* 0x0000018a042c7947 */ /* 0x000fea000b800000 */
.L_x_3526:
[----:B------:R-:W-:-:S03]  /*11180*/  UMOV UR4, 0xffffffff ;  /* 0xffffffff00047882 */ /* 0x000fc60000000000 */
[----:B------:R-:W-:Y:S05]  /*11190*/  BRA.DIV UR4, `(.L_x_3310) ;  /* 0x0000018a044c7947 */ /* 0x000fea000b800000 */
.L_x_3529:
[----:B------:R-:W-:Y:S01]  /*111a0*/  ULEA.HI UR4, UR43, UR43, URZ, 0x1 ;  /* 0x0000002b2b047291 */ /* 0x000fe2000f8f083f */
[----:B------:R-:W-:Y:S03]  /*111b0*/  BSSY B1, `(.L_x_3311) ;  /* 0x0000007000017945 */ /* 0x000fe60003800000 */
[----:B------:R-:W-:-:S04]  /*111c0*/  ULOP3.LUT UR4, UR4, 0xfffffffe, URZ, 0xc0, !UPT ;  /* 0xfffffffe04047892 */ /* 0x000fc8000f8ec03f */
[----:B------:R-:W-:-:S06]  /*111d0*/  UIADD3 UR4, UR43, -UR4, URZ ;  /* 0x800000042b047290 */ /* 0x000fcc000fffe03f */
[----:B------:R-:W-:-:S05]  /*111e0*/  IMAD.U32 R3, RZ, RZ, UR4 ;  /* 0x00000004ff037e24 */ /* 0x000fca000f8e00ff */
[----:B------:R-:W-:-:S04]  /*111f0*/  SHF.L.U32 R3, R3, 0x1f, RZ ;  /* 0x0000001f03037819 */ /* 0x000fc800000006ff */
[----:B------:R-:W1:Y:S02]  /*11200*/  SYNCS.PHASECHK.TRANS64.TRYWAIT P1, [R18+URZ+0x33400], R3 ;  /* 0x03340003120075a7 */ /* 0x000e64000802017f */
[----:B-1----:R-:W-:Y:S05]  /*11210*/  @!P1 BRA `(.L_x_3312) ;  /* 0x0000018800549947 */ /* 0x002fea0003800000 */
.L_x_3530:
[----:B------:R-:W-:Y:S05]  /*11220*/  BSYNC B1 ;  /* 0x0000000000017941 */ /* 0x000fea0003800000 */
.L_x_3311:
[----:B------:R-:W-:Y:S05]  /*11230*/  @P0 BRA `(.L_x_3313) ;  /* 0x0000006000a00947 */ /* 0x000fea0003800000 */
[----:B------:R-:W2:Y:S01]  /*11240*/  LDC R5, c[0x0][0x3d4] ;  /* 0x0000f500ff057b82 */ /* 0x000ea20000000800 */
[C---:B------:R-:W-:Y:S01]  /*11250*/  IADD3 R0, R16.reuse, 0x10, RZ ;  /* 0x0000001010007810 */ /* 0x040fe20007ffe0ff */
[C---:B------:R-:W-:Y:S01]  /*11260*/  VIADD R4, R16.reuse, 0x20 ;  /* 0x0000002010047836 */ /* 0x040fe20000000000 */
[----:B------:R-:W-:Y:S01]  /*11270*/  BSSY B1, `(.L_x_3314) ;  /* 0x0000084000017945 */ /* 0x000fe20003800000 */
[----:B------:R-:W-:Y:S01]  /*11280*/  VIADD R6, R16, 0x30 ;  /* 0x0000003010067836 */ /* 0x000fe20000000000 */
[----:B------:R-:W-:Y:S01]  /*11290*/  LOP3.LUT P5, RZ, R235, 0x2, RZ, 0xc0, !PT ;  /* 0x00000002ebff7812 */ /* 0x000fe200078ac0ff */
[----:B-1----:R-:W-:Y:S01]  /*112a0*/  IMAD.IADD R3, R18, 0x1, R234 ;  /* 0x0000000112037824 */ /* 0x002fe200078e02ea */
[-C--:B--2---:R-:W-:Y:S02]  /*112b0*/  ISETP.GE.AND P6, PT, R16, R5.reuse, PT ;  /* 0x000000051000720c */ /* 0x084fe40003fc6270 */
[-C--:B------:R-:W-:Y:S01]  /*112c0*/  ISETP.GE.AND P0, PT, R0, R5.reuse, PT ;  /* 0x000000050000720c */ /* 0x080fe20003f06270 */
[----:B------:R-:W-:Y:S01]  /*112d0*/  VIADD R0, R16, 0x40 ;  /* 0x0000004010007836 */ /* 0x000fe20000000000 */
[-C--:B------:R-:W-:Y:S01]  /*112e0*/  ISETP.GE.AND P1, PT, R4, R5.reuse, PT ;  /* 0x000000050400720c */ /* 0x080fe20003f26270 */
[----:B------:R-:W-:Y:S01]  /*112f0*/  VIADD R4, R16, 0x50 ;  /* 0x0000005010047836 */ /* 0x000fe20000000000 */
[----:B------:R-:W-:-:S02]  /*11300*/  ISETP.GE.AND P2, PT, R6, R5, PT ;  /* 0x000000050600720c */ /* 0x000fc40003f46270 */
[-C--:B------:R-:W-:Y:S01]  /*11310*/  ISETP.GE.AND P3, PT, R0, R5.reuse, PT ;  /* 0x000000050000720c */ /* 0x080fe20003f66270 */
[----:B------:R-:W-:Y:S01]  /*11320*/  VIADD R0, R3, 0x20 ;  /* 0x0000002003007836 */ /* 0x000fe20000000000 */
[----:B------:R-:W-:-:S03]  /*11330*/  ISETP.GE.AND P4, PT, R4, R5, PT ;  /* 0x000000050400720c */ /* 0x000fc60003f86270 */
[----:B------:R-:W-:Y:S10]  /*11340*/  @P6 BRA `(.L_x_3315) ;  /* 0x0000000400d86947 */ /* 0x000ff40003800000 */
[----:B------:R-:W1:Y:S01]  /*11350*/  LDS.128 R4, [R3+0x1e200] ;  /* 0x01e2000003047984 */ /* 0x000e620000000c00 */
[----:B-----5:R-:W-:Y:S02]  /*11360*/  SHF.R.U32.HI R13, RZ, 0x8, R45 ;  /* 0x00000008ff0d7819 */ /* 0x020fe4000001162d */
[----:B------:R-:W-:Y:S02]  /*11370*/  SHF.R.U32.HI R11, RZ, 0x8, R44 ;  /* 0x00000008ff0b7819 */ /* 0x000fe4000001162c */
[----:B------:R-:W-:Y:S02]  /*11380*/  LOP3.LUT R12, R45, 0xff, RZ, 0xc0, !PT ;  /* 0x000000ff2d0c7812 */ /* 0x000fe400078ec0ff */
        /* <DEDUP_REMOVED lines=8> */
[----:B------:R-:W-:-:S02]  /*11410*/  SHF.R.U32.HI R24, RZ, 0x10, R47 ;  /* 0x00000010ff187819 */ /* 0x000fc4000001162f */
[----:B------:R-:W-:Y:S02]  /*11420*/  SHF.R.U32.HI R26, RZ, 0x10, R45 ;  /* 0x00000010ff1a7819 */ /* 0x000fe4000001162d */
[----:B------:R-:W-:Y:S02]  /*11430*/  PRMT R11, R11, 0x7604, R10 ;  /* 0x000076040b0b7816 */ /* 0x000fe4000000000a */
[----:B------:R-:W-:Y:S02]  /*11440*/  LOP3.LUT R10, R46, 0xff, RZ, 0xc0, !PT ;  /* 0x000000ff2e0a7812 */ /* 0x000fe400078ec0ff */
[----:B------:R-:W-:Y:S02]  /*11450*/  LOP3.LUT R15, R13, 0xff, RZ, 0xc0, !PT ;  /* 0x000000ff0d0f7812 */ /* 0x000fe400078ec0ff */
[----:B------:R-:W-:Y:S01]  /*11460*/  PRMT R14, R25, 0x7604, R14 ;  /* 0x00007604190e7816 */ /* 0x000fe2000000000e */
[----:B------:R-:W-:Y:S01]  /*11470*/  IMAD.U32 R25, R24, 0x10000, RZ ;  /* 0x0001000018197824 */ /* 0x000fe200078e00ff */
[----:B------:R-:W-:-:S02]  /*11480*/  SHF.L.U32 R13, R26, 0x10, RZ ;  /* 0x000000101a0d7819 */ /* 0x000fc400000006ff */
[----:B------:R-:W-:Y:S02]  /*11490*/  PRMT R15, R15, 0x7604, R10 ;  /* 0x000076040f0f7816 */ /* 0x000fe4000000000a */
[----:B------:R-:W-:Y:S02]  /*114a0*/  LOP3.LUT R11, R11, 0xff0000, R44, 0xf8, !PT ;  /* 0x00ff00000b0b7812 */ /* 0x000fe400078ef82c */
[----:B------:R-:W-:Y:S02]  /*114b0*/  LOP3.LUT R13, R12, 0xff0000, R13, 0xf8, !PT ;  /* 0x00ff00000c0d7812 */ /* 0x000fe400078ef80d */
[----:B------:R-:W-:Y:S02]  /*114c0*/  LOP3.LUT R27, R14, 0xff0000, R25, 0xf8, !PT ;  /* 0x00ff00000e1b7812 */ /* 0x000fe400078ef819 */
[----:B------:R-:W-:Y:S02]  /*114d0*/  LOP3.LUT R25, R15, 0xff0000, R46, 0xf8, !PT ;  /* 0x00ff00000f197812 */ /* 0x000fe400078ef82e */
[----:B------:R-:W-:-:S02]  /*114e0*/  LOP3.LUT R15, R11, 0xff000000, R44, 0xf8, !PT ;  /* 0xff0000000b0f7812 */ /* 0x000fc400078ef82c */
[----:B------:R-:W-:Y:S02]  /*114f0*/  LOP3.LUT R27, R27, 0xff000000, R47, 0xf8, !PT ;  /* 0xff0000001b1b7812 */ /* 0x000fe400078ef82f */
[----:B------:R-:W-:Y:S02]  /*11500*/  LOP3.LUT R44, R13, 0xff000000, R45, 0xf8, !PT ;  /* 0xff0000000d2c7812 */ /* 0x000fe400078ef82d */
[----:B-1----:R-:W-:Y:S02]  /*11510*/  F2FP.F16.E4M3.UNPACK_B R10, R6.H1 ;  /* 0x00000006ff0a723e */ /* 0x002fe400030006ff */
[----:B------:R-:W-:Y:S02]  /*11520*/  F2FP.F16.E4M3.UNPACK_B R26, R27 ;  /* 0x0000001bff1a723e */ /* 0x000fe400020006ff */
[----:B------:R-:W-:Y:S01]  /*11530*/  F2FP.F16.E4M3.UNPACK_B R24, R44 ;  /* 0x0000002cff18723e */ /* 0x000fe200020006ff */
[--C-:B------:R-:W-:Y:S01]  /*11540*/  HADD2.F32 R13, -RZ, R10.reuse.H0_H0 ;  /* 0x2000000aff0d7230 */ /* 0x100fe20000004100 */
[----:B------:R-:W-:Y:S01]  /*11550*/  LOP3.LUT R46, R25, 0xff000000, R46, 0xf8, !PT ;  /* 0xff000000192e7812 */ /* 0x000fe200078ef82e */
[----:B------:R-:W-:Y:S01]  /*11560*/  HADD2.F32 R10, -RZ, R10.H1_H1 ;  /* 0x3000000aff0a7230 */ /* 0x000fe20000004100 */
[----:B------:R-:W-:Y:S01]  /*11570*/  F2FP.F16.E4M3.UNPACK_B R12, R6 ;  /* 0x00000006ff0c723e */ /* 0x000fe200020006ff */
[----:B------:R-:W-:Y:S01]  /*11580*/  HADD2.F32 R45, -RZ, R26.H1_H1 ;  /* 0x3000001aff2d7230 */ /* 0x000fe20000004100 */
[----:B------:R-:W-:Y:S01]  /*11590*/  F2FP.F16.E4M3.UNPACK_B R11, R5.H1 ;  /* 0x00000005ff0b723e */ /* 0x000fe200030006ff */
[----:B------:R-:W-:Y:S01]  /*115a0*/  HADD2.F32 R25, -RZ, R24.H1_H1 ;  /* 0x30000018ff197230 */ /* 0x000fe20000004100 */
[----:B------:R-:W-:Y:S01]  /*115b0*/  F2FP.F16.E4M3.UNPACK_B R14, R7 ;  /* 0x00000007ff0e723e */ /* 0x000fe200020006ff */
[----:B------:R-:W-:-:S02]  /*115c0*/  HADD2.F32 R26, -RZ, R26.H0_H0 ;  /* 0x2000001aff1a7230 */ /* 0x000fc40000004100 */
[C---:B------:R-:W-:Y:S01]  /*115d0*/  FMUL.FTZ R48, R10.reuse, R45 ;  /* 0x0000002d0a307220 */ /* 0x040fe20000410000 */
[----:B------:R-:W-:Y:S02]  /*115e0*/  HADD2.F32 R24, -RZ, R24.H0_H0 ;  /* 0x20000018ff187230 */ /* 0x000fe40000004100 */
[----:B0-----:R-:W-:Y:S01]  /*115f0*/  FMUL.FTZ R52, R10, R25 ;  /* 0x000000190a347220 */ /* 0x001fe20000410000 */
[----:B------:R-:W-:Y:S01]  /*11600*/  F2FP.F16.E4M3.UNPACK_B R10, R5 ;  /* 0x00000005ff0a723e */ /* 0x000fe200020006ff */
[--C-:B------:R-:W-:Y:S02]  /*11610*/  HADD2.F32 R5, -RZ, R12.reuse.H1_H1 ;  /* 0x3000000cff057230 */ /* 0x100fe40000004100 */
[C---:B------:R-:W-:Y:S01]  /*11620*/  FFMA.FTZ R49, R13.reuse, R25, -R48 ;  /* 0x000000190d317223 */ /* 0x040fe20000010830 */
[----:B------:R-:W-:Y:S01]  /*11630*/  FFMA.FTZ R52, R13, R45, R52 ;  /* 0x0000002d0d347223 */ /* 0x000fe20000010034 */
[----:B------:R-:W-:Y:S01]  /*11640*/  HADD2.F32 R12, -RZ, R12.H0_H0 ;  /* 0x2000000cff0c7230 */ /* 0x000fe20000004100 */
[----:B------:R-:W-:Y:S01]  /*11650*/  F2FP.F16.E4M3.UNPACK_B R27, R27.H1 ;  /* 0x0000001bff1b723e */ /* 0x000fe200030006ff */
[C---:B------:R-:W-:Y:S01]  /*11660*/  FMUL.FTZ R13, R5.reuse, R26 ;  /* 0x0000001a050d7220 */ /* 0x040fe20000410000 */
[----:B------:R-:W-:Y:S01]  /*11670*/  F2FP.F16.E4M3.UNPACK_B R44, R44.H1 ;  /* 0x0000002cff2c723e */ /* 0x000fe200030006ff */
[-C--:B------:R-:W-:Y:S01]  /*11680*/  FMUL.FTZ R47, R5, R24.reuse ;  /* 0x00000018052f7220 */ /* 0x080fe20000410000 */
[----:B------:R-:W-:Y:S01]  /*11690*/  F2FP.F16.E4M3.UNPACK_B R7, R7.H1 ;  /* 0x00000007ff07723e */ /* 0x000fe200030006ff */
[----:B------:R-:W-:Y:S01]  /*116a0*/  FFMA.FTZ R45, R12, R24, -R13 ;  /* 0x000000180c2d7223 */ /* 0x000fe2000001080d */
[----:B------:R-:W-:-:S02]  /*116b0*/  HADD2.F32 R5, -RZ, R14.H1_H1 ;  /* 0x3000000eff057230 */ /* 0x000fc40000004100 */
[----:B------:R-:W-:Y:S01]  /*116c0*/  FFMA.FTZ R48, R12, R26, R47 ;  /* 0x0000001a0c307223 */ /* 0x000fe2000001002f */
[--C-:B------:R-:W-:Y:S01]  /*116d0*/  HADD2.F32 R25, -RZ, R27.reuse.H0_H0 ;  /* 0x2000001bff197230 */ /* 0x100fe20000004100 */
[-C--:B------:R-:W-:Y:S01]  /*116e0*/  F2FP.F16.E4M3.UNPACK_B R6, R4.reuse ;  /* 0x00000004ff06723e */ /* 0x080fe200020006ff */
[----:B------:R-:W-:Y:S01]  /*116f0*/  HADD2.F32 R13, -RZ, R44.H0_H0 ;  /* 0x2000002cff0d7230 */ /* 0x000fe20000004100 */
[----:B------:R-:W-:Y:S01]  /*11700*/  F2FP.F16.E4M3.UNPACK_B R4, R4.H1 ;  /* 0x00000004ff04723e */ /* 0x000fe200030006ff */
        /* <DEDUP_REMOVED lines=8> */
[----:B------:R-:W-:Y:S02]  /*11790*/  HADD2.F32 R5, -RZ, R7.H0_H0 ;  /* 0x20000007ff057230 */ /* 0x000fe40000004100 */
[C---:B------:R-:W-:Y:S01]  /*117a0*/  FMUL.FTZ R24, R12.reuse, R27 ;  /* 0x0000001b0c187220 */ /* 0x040fe20000410000 */
[----:B------:R-:W-:Y:S01]  /*117b0*/  F2FP.F16.E4M3.UNPACK_B R13, R46 ;  /* 0x0000002eff0d723e */ /* 0x000fe200020006ff */
[-C--:B------:R-:W-:Y:S01]  /*117c0*/  FMUL.FTZ R14, R12, R44.reuse ;  /* 0x0000002c0c0e7220 */ /* 0x080fe20000410000 */
[----:B------:R-:W-:Y:S01]  /*117d0*/  F2FP.F16.E4M3.UNPACK_B R12, R15 ;  /* 0x0000000fff0c723e */ /* 0x000fe200020006ff */
[----:B------:R-:W-:Y:S01]  /*117e0*/  FFMA.FTZ R44, R5, R44, -R24 ;  /* 0x0000002c052c7223 */ /* 0x000fe20000010818 */
[----:B------:R-:W-:-:S02]  /*117f0*/  HADD2.F32 R7, -RZ, R4.H1_H1 ;  /* 0x30000004ff077230 */ /* 0x000fc40000004100 */
[----:B------:R-:W-:Y:S01]  /*11800*/  FFMA.FTZ R51, R5, R27, R14 ;  /* 0x0000001b05337223 */ /* 0x000fe2000001000e */
[--C-:B------:R-:W-:Y:S01]  /*11810*/  HADD2.F32 R24, -RZ, R13.reuse.H1_H1 ;  /* 0x3000000dff187230 */ /* 0x100fe20000004100 */
[----:B------:R-:W-:Y:S01]  /*11820*/  F2FP.F16.E4M3.UNPACK_B R15, R15.H1 ;  /* 0x0000000fff0f723e */ /* 0x000fe200030006ff */
[----:B------:R-:W-:Y:S01]  /*11830*/  HADD2.F32 R14, -RZ, R12.H1_H1 ;  /* 0x3000000cff0e7230 */ /* 0x000fe20000004100 */
[----:B------:R-:W-:Y:S01]  /*11840*/  F2FP.F16.E4M3.UNPACK_B R46, R46.H1 ;  /* 0x0000002eff2e723e */ /* 0x000fe200030006ff */
[----:B------:R-:W-:Y:S02]  /*11850*/  HADD2.F32 R5, -RZ, R4.H0_H0 ;  /* 0x20000004ff057230 */ /* 0x000fe40000004100 */
[----:B------:R-:W-:Y:S01]  /*11860*/  FMUL.FTZ R26, R7, R24 ;  /* 0x00000018071a7220 */ /* 0x000fe20000410000 */
[----:B------:R-:W-:Y:S02]  /*11870*/  HADD2.F32 R25, -RZ, R13.H0_H0 ;  /* 0x2000000dff197230 */ /* 0x000fe40000004100 */
[----:B------:R-:W-:-:S02]  /*11880*/  HADD2.F32 R4, -RZ, R6.H1_H1 ;  /* 0x30000006ff047230 */ /* 0x000fc40000004100 */
[-C--:B------:R-:W-:Y:S01]  /*11890*/  FFMA.FTZ R26, R5, R14.reuse, -R26 ;  /* 0x0000000e051a7223 */ /* 0x080fe2000001081a */
[----:B------:R-:W-:Y:S02]  /*118a0*/  HADD2.F32 R13, -RZ, R12.H0_H0 ;  /* 0x2000000cff0d7230 */ /* 0x000fe40000004100 */
[----:B------:R-:W-:Y:S01]  /*118b0*/  FMUL.FTZ R12, R7, R14 ;  /* 0x0000000e070c7220 */ /* 0x000fe20000410000 */
[----:B------:R-:W-:Y:S02]  /*118c0*/  HADD2.F32 R6, -RZ, R6.H0_H0 ;  /* 0x20000006ff067230 */ /* 0x000fe40000004100 */
[C---:B------:R-:W-:Y:S01]  /*118d0*/  FMUL.FTZ R7, R4.reuse, R25 ;  /* 0x0000001904077220 */ /* 0x040fe20000410000 */
[-C--:B------:R-:W-:Y:S01]  /*118e0*/  FMUL.FTZ R4, R4, R13.reuse ;  /* 0x0000000d04047220 */ /* 0x080fe20000410000 */
[----:B------:R-:W-:Y:S02]  /*118f0*/  FFMA.FTZ R27, R5, R24, R12 ;  /* 0x00000018051b7223 */ /* 0x000fe4000001000c */
[----:B------:R-:W-:Y:S01]  /*11900*/  FFMA.FTZ R13, R6, R13, -R7 ;  /* 0x0000000d060d7223 */ /* 0x000fe20000010807 */
[----:B------:R-:W-:-:S02]  /*11910*/  HADD2.F32 R5, -RZ, R11.H1_H1 ;  /* 0x3000000bff057230 */ /* 0x000fc40000004100 */
[----:B------:R-:W-:Y:S01]  /*11920*/  FFMA.FTZ R14, R6, R25, R4 ;  /* 0x00000019060e7223 */ /* 0x000fe20000010004 */
[--C-:B------:R-:W-:Y:S02]  /*11930*/  HADD2.F32 R6, -RZ, R15.reuse.H1_H1 ;  /* 0x3000000fff067230 */ /* 0x100fe40000004100 */
[--C-:B------:R-:W-:Y:S02]  /*11940*/  HADD2.F32 R12, -RZ, R46.reuse.H1_H1 ;  /* 0x3000002eff0c7230 */ /* 0x100fe40000004100 */
[----:B------:R-:W-:Y:S02]  /*11950*/  HADD2.F32 R7, -RZ, R46.H0_H0 ;  /* 0x2000002eff077230 */ /* 0x000fe40000004100 */
[C---:B------:R-:W-:Y:S01]  /*11960*/  FMUL.FTZ R25, R5.reuse, R6 ;  /* 0x0000000605197220 */ /* 0x040fe20000410000 */
[----:B------:R-:W-:Y:S02]  /*11970*/  HADD2.F32 R4, -RZ, R10.H1_H1 ;  /* 0x3000000aff047230 */ /* 0x000fe40000004100 */
[----:B------:R-:W-:Y:S01]  /*11980*/  FMUL.FTZ R24, R5, R12 ;  /* 0x0000000c05187220 */ /* 0x000fe20000410000 */
[----:B------:R-:W-:-:S02]  /*11990*/  HADD2.F32 R15, -RZ, R15.H0_H0 ;  /* 0x2000000fff0f7230 */ /* 0x000fc40000004100 */
        /* <DEDUP_REMOVED lines=17> */
.L_x_3315:
[----:B------:R-:W-:Y:S05]  /*11ab0*/  BSYNC B1 ;  /* 0x0000000000017941 */ /* 0x000fea0003800000 */
.L_x_3314:
[----:B------:R-:W-:Y:S01]  /*11ac0*/  BSSY B1, `(.L_x_3316) ;  /* 0x000007d000017945 */ /* 0x000fe20003800000 */
[----:B------:R-:W-:-:S03]  /*11ad0*/  @P5 VIADD R0, R3, 0xffffffe0 ;  /* 0xffffffe003005836 */ /* 0x000fc60000000000 */
[----:B------:R-:W-:Y:S05]  /*11ae0*/  @P0 BRA `(.L_x_3317) ;  /* 0x0000000400e80947 */ /* 0x000fea0003800000 */
[----:B-1----:R-:W1:Y:S01]  /*11af0*/  LDS.128 R4, [R0+0x1e200] ;  /* 0x01e2000000047984 */ /* 0x002e620000000c00 */
[----:B-----5:R-:W-:Y:S02]  /*11b00*/  SHF.R.U32.HI R10, RZ, 0x8, R40 ;  /* 0x00000008ff0a7819 */ /* 0x020fe40000011628 */
        /* <DEDUP_REMOVED lines=8> */
[----:B------:R-:W-:Y:S02]  /*11b90*/  LOP3.LUT R24, R24, 0xff, RZ, 0xc0, !PT ;  /* 0x000000ff18187812 */ /* 0x000fe400078ec0ff */
[----:B------:R-:W-:Y:S02]  /*11ba0*/  LOP3.LUT R15, R42, 0xff, RZ, 0xc0, !PT ;  /* 0x000000ff2a0f7812 */ /* 0x000fe400078ec0ff */
[----:B------:R-:W-:-:S02]  /*11bb0*/  LOP3.LUT R14, R14, 0xff, RZ, 0xc0, !PT ;  /* 0x000000ff0e0e7812 */ /* 0x000fc400078ec0ff */
[----:B------:R-:W-:Y:S02]  /*11bc0*/  PRMT R11, R10, 0x7604, R11 ;  /* 0x000076040a0b7816 */ /* 0x000fe4000000000b */
[----:B------:R-:W-:Y:S02]  /*11bd0*/  PRMT R13, R12, 0x7604, R13 ;  /* 0x000076040c0d7816 */ /* 0x000fe4000000000d */
[----:B------:R-:W-:Y:S02]  /*11be0*/  PRMT R25, R24, 0x7604, R25 ;  /* 0x0000760418197816 */ /* 0x000fe40000000019 */
[----:B------:R-:W-:Y:S02]  /*11bf0*/  SHF.R.U32.HI R10, RZ, 0x10, R40 ;  /* 0x00000010ff0a7819 */ /* 0x000fe40000011628 */
[----:B------:R-:W-:Y:S02]  /*11c00*/  SHF.R.U32.HI R12, RZ, 0x10, R41 ;  /* 0x00000010ff0c7819 */ /* 0x000fe40000011629 */
[----:B------:R-:W-:-:S02]  /*11c10*/  SHF.R.U32.HI R24, RZ, 0x10, R43 ;  /* 0x00000010ff187819 */ /* 0x000fc4000001162b */
[----:B------:R-:W-:Y:S02]  /*11c20*/  PRMT R15, R14, 0x7604, R15 ;  /* 0x000076040e0f7816 */ /* 0x000fe4000000000f */
        /* <DEDUP_REMOVED lines=26> */
[----:B------:R-:W-:Y:S01]  /*11dd0*/  FMUL.FTZ R46, R10, R25 ;  /* 0x000000190a2e7220 */ /* 0x000fe20000410000 */
        /* <DEDUP_REMOVED lines=75> */
.L_x_3317:
[----:B------:R-:W-:Y:S05]  /*12290*/  BSYNC B1 ;  /* 0x0000000000017941 */ /* 0x000fea0003800000 */
.L_x_3316:
[----:B------:R-:W-:Y:S04]  /*122a0*/  BSSY B1, `(.L_x_3318) ;  /* 0x0000078000017945 */ /* 0x000fe80003800000 */
[----:B------:R-:W-:Y:S05]  /*122b0*/  @P1 BRA `(.L_x_3319) ;  /* 0x0000000400d81947 */ /* 0x000fea0003800000 */
[----:B-12---:R-:W1:Y:S01]  /*122c0*/  LDS.128 R4, [R3+0x20200] ;  /* 0x0202000003047984 */ /* 0x006e620000000c00 */
        /* <DEDUP_REMOVED lines=9> */
[----:B------:R-:W-:Y:S02]  /*12360*/  SHF.R.U32.HI R13, RZ, 0x8, R38 ;  /* 0x00000008ff0d7819 */ /* 0x000fe40000011626 */
[----:B------:R-:W-:Y:S02]  /*12370*/  LOP3.LUT R14, R39, 0xff, RZ, 0xc0, !PT ;  /* 0x000000ff270e7812 */ /* 0x000fe400078ec0ff */
[----:B------:R-:W-:-:S02]  /*12380*/  LOP3.LUT R25, R25, 0xff, RZ, 0xc0, !PT ;  /* 0x000000ff19197812 */ /* 0x000fc400078ec0ff */
[----:B------:R-:W-:Y:S02]  /*12390*/  SHF.R.U32.HI R24, RZ, 0x10, R39 ;  /* 0x00000010ff187819 */ /* 0x000fe40000011627 */
[----:B------:R-:W-:Y:S02]  /*123a0*/  PRMT R11, R11, 0x7604, R10 ;  /* 0x000076040b0b7816 */ /* 0x000fe4000000000a */
[----:B------:R-:W-:Y:S02]  /*123b0*/  LOP3.LUT R10, R38, 0xff, RZ, 0xc0, !PT ;  /* 0x000000ff260a7812 */ /* 0x000fe400078ec0ff */
[----:B------:R-:W-:Y:S01]  /*123c0*/  LOP3.LUT R15, R13, 0xff, RZ, 0xc0, !PT ;  /* 0x000000ff0d0f7812 */ /* 0x000fe200078ec0ff */
[----:B------:R-:W-:Y:S01]  /*123d0*/  IMAD.U32 R13, R26, 0x10000, RZ ;  /* 0x000100001a0d7824 */ /* 0x000fe200078e00ff */
[----:B------:R-:W-:Y:S01]  /*123e0*/  PRMT R14, R25, 0x7604, R14 ;  /* 0x00007604190e7816 */ /* 0x000fe2000000000e */
[----:B------:R-:W-:Y:S01]  /*123f0*/  IMAD.U32 R25, R24, 0x10000, RZ ;  /* 0x0001000018197824 */ /* 0x000fe200078e00ff */
[----:B------:R-:W-:-:S02]  /*12400*/  PRMT R15, R15, 0x7604, R10 ;  /* 0x000076040f0f7816 */ /* 0x000fc4000000000a */
[----:B------:R-:W-:Y:S02]  /*12410*/  LOP3.LUT R11, R11, 0xff0000, R36, 0xf8, !PT ;  /* 0x00ff00000b0b7812 */ /* 0x000fe400078ef824 */
[----:B------:R-:W-:Y:S02]  /*12420*/  LOP3.LUT R13, R12, 0xff0000, R13, 0xf8, !PT ;  /* 0x00ff00000c0d7812 */ /* 0x000fe400078ef80d */
[----:B------:R-:W-:Y:S02]  /*12430*/  LOP3.LUT R27, R14, 0xff0000, R25, 0xf8, !PT ;  /* 0x00ff00000e1b7812 */ /* 0x000fe400078ef819 */
[----:B------:R-:W-:Y:S02]  /*12440*/  LOP3.LUT R25, R15, 0xff0000, R38, 0xf8, !PT ;  /* 0x00ff00000f197812 */ /* 0x000fe400078ef826 */
        /* <DEDUP_REMOVED lines=93> */
.L_x_3319:
[----:B------:R-:W-:Y:S05]  /*12a20*/  BSYNC B1 ;  /* 0x0000000000017941 */ /* 0x000fea0003800000 */
.L_x_3318:
[----:B------:R-:W-:Y:S04]  /*12a30*/  BSSY B1, `(.L_x_3320) ;  /* 0x000007c000017945 */ /* 0x000fe80003800000 */
[----:B------:R-:W-:Y:S05]  /*12a40*/  @P2 BRA `(.L_x_3321) ;  /* 0x0000000400e82947 */ /* 0x000fea0003800000 */
[----:B-123--:R-:W1:Y:S01]  /*12a50*/  LDS.128 R4, [R0+0x20200] ;  /* 0x0202000000047984 */ /* 0x00ee620000000c00 */
        /* <DEDUP_REMOVED lines=121> */
.L_x_3321:
[----:B------:R-:W-:Y:S05]  /*131f0*/  BSYNC B1 ;  /* 0x0000000000017941 */ /* 0x000fea0003800000 */
.L_x_3320:
[----:B------:R-:W-:Y:S04]  /*13200*/  BSSY B1, `(.L_x_3322) ;  /* 0x0000078000017945 */ /* 0x000fe80003800000 */
[----:B------:R-:W-:Y:S05]  /*13210*/  @P3 BRA `(.L_x_3323) ;  /* 0x0000000400d83947 */ /* 0x000fea0003800000 */
[----:B-1234-:R-:W1:Y:S01]  /*13220*/  LDS.128 R4, [R3+0x22200] ;  /* 0x0222000003047984 */ /* 0x01ee620000000c00 */
        /* <DEDUP_REMOVED lines=117> */
.L_x_3323:
[----:B------:R-:W-:Y:S05]  /*13980*/  BSYNC B1 ;  /* 0x0000000000017941 */ /* 0x000fea0003800000 */
.L_x_3322:
[----:B------:R-:W-:Y:S05]  /*13990*/  @P4 BRA `(.L_x_3313) ;  /* 0x0000003800c84947 */ /* 0x000fea0003800000 */
[----:B-1234-:R-:W1:Y:S01]  /*139a0*/  LDS.128 R4, [R0+0x22200] ;  /* 0x0222000000047984 */ /* 0x01ee620000000c00 */
[----:B-----5:R-:W-:Y:S02]  /*139b0*/  SHF.R.U32.HI R11, RZ, 0x8, R9 ;  /* 0x00000008ff0b7819 */ /* 0x020fe40000011609 */
[----:B------:R-:W-:Y:S02]  /*139c0*/  SHF.R.U32.HI R24, RZ, 0x8, R21 ;  /* 0x00000008ff187819 */ /* 0x000fe40000011615 */
[----:B------:R-:W-:Y:S02]  /*139d0*/  SHF.R.U32.HI R13, RZ, 0x8, R20 ;  /* 0x00000008ff0d7819 */ /* 0x000fe40000011614 */
[----:B------:R-:W-:Y:S02]  /*139e0*/  LOP3.LUT R12, R9, 0xff, RZ, 0xc0, !PT ;  /* 0x000000ff090c7812 */ /* 0x000fe400078ec0ff */
[----:B------:R-:W-:Y:S02]  /*139f0*/  LOP3.LUT R25, R21, 0xff, RZ, 0xc0, !PT ;  /* 0x000000ff15197812 */ /* 0x000fe400078ec0ff */
[----:B------:R-:W-:-:S02]  /*13a00*/  LOP3.LUT R11, R11, 0xff, RZ, 0xc0, !PT ;  /* 0x000000ff0b0b7812 */ /* 0x000fc400078ec0ff */
[----:B------:R-:W-:Y:S02]  /*13a10*/  LOP3.LUT R24, R24, 0xff, RZ, 0xc0, !PT ;  /* 0x000000ff18187812 */ /* 0x000fe400078ec0ff */
[----:B------:R-:W-:Y:S02]  /*13a20*/  SHF.R.U32.HI R3, RZ, 0x8, R8 ;  /* 0x00000008ff037819 */ /* 0x000fe40000011608 */
[----:B------:R-:W-:Y:S02]  /*13a30*/  LOP3.LUT R14, R13, 0xff, RZ, 0xc0, !PT ;  /* 0x000000ff0d0e7812 */ /* 0x000fe400078ec0ff */
[----:B------:R-:W-:Y:S02]  /*13a40*/  PRMT R13, R11, 0x7604, R12 ;  /* 0x000076040b0d7816 */ /* 0x000fe4000000000c */
        /* <DEDUP_REMOVED lines=9> */
[----:B------:R-:W-:Y:S02]  /*13ae0*/  SHF.R.U32.HI R3, RZ, 0x10, R8 ;  /* 0x00000010ff037819 */ /* 0x000fe40000011608 */
[----:B------:R-:W-:Y:S02]  /*13af0*/  SHF.R.U32.HI R11, RZ, 0x10, R20 ;  /* 0x00000010ff0b7819 */ /* 0x000fe40000011614 */
[----:B------:R-:W-:Y:S02]  /*13b00*/  PRMT R13, R12, 0x7054, R13 ;  /* 0x000070540c0d7816 */ /* 0x000fe4000000000d */
[----:B------:R-:W-:Y:S02]  /*13b10*/  PRMT R25, R24, 0x7054, R25 ;  /* 0x0000705418197816 */ /* 0x000fe40000000019 */
[----:B------:R-:W-:-:S02]  /*13b20*/  PRMT R15, R14, 0x7604, R15 ;  /* 0x000076040e0f7816 */ /* 0x000fc4000000000f */
[----:B------:R-:W-:Y:S02]  /*13b30*/  LOP3.LUT R3, R3, 0xff, RZ, 0xc0, !PT ;  /* 0x000000ff03037812 */ /* 0x000fe400078ec0ff */
[----:B------:R-:W-:Y:S02]  /*13b40*/  LOP3.LUT R14, R11, 0xff, RZ, 0xc0, !PT ;  /* 0x000000ff0b0e7812 */ /* 0x000fe400078ec0ff */
[----:B------:R-:W-:Y:S02]  /*13b50*/  LOP3.LUT R25, R25, 0xff000000, R21, 0xf8, !PT ;  /* 0xff00000019197812 */ /* 0x000fe400078ef815 */
[----:B------:R-:W-:Y:S02]  /*13b60*/  LOP3.LUT R13, R13, 0xff000000, R9, 0xf8, !PT ;  /* 0xff0000000d0d7812 */ /* 0x000fe400078ef809 */
[----:B------:R-:W-:Y:S02]  /*13b70*/  PRMT R11, R3, 0x7054, R10 ;  /* 0x00007054030b7816 */ /* 0x000fe4000000000a */
[----:B------:R-:W-:-:S02]  /*13b80*/  PRMT R15, R14, 0x7054, R15 ;  /* 0x000070540e0f7816 */ /* 0x000fc4000000000f */
[-C--:B-1----:R-:W-:Y:S02]  /*13b90*/  F2FP.F16.E4M3.UNPACK_B R3, R6.reuse.H1 ;  /* 0x00000006ff03723e */ /* 0x082fe400030006ff */
[----:B------:R-:W-:Y:S02]  /*13ba0*/  F2FP.F16.E4M3.UNPACK_B R21, R25 ;  /* 0x00000019ff15723e */ /* 0x000fe400020006ff */
[----:B------:R-:W-:Y:S01]  /*13bb0*/  F2FP.F16.E4M3.UNPACK_B R14, R13 ;  /* 0x0000000dff0e723e */ /* 0x000fe200020006ff */
[--C-:B------:R-:W-:Y:S01]  /*13bc0*/  HADD2.F32 R9, -RZ, R3.reuse.H0_H0 ;  /* 0x20000003ff097230 */ /* 0x100fe20000004100 */
[----:B------:R-:W-:Y:S01]  /*13bd0*/  LOP3.LUT R12, R11, 0xff000000, R8, 0xf8, !PT ;  /* 0xff0000000b0c7812 */ /* 0x000fe200078ef808 */
[----:B------:R-:W-:Y:S01]  /*13be0*/  HADD2.F32 R8, -RZ, R3.H1_H1 ;  /* 0x30000003ff087230 */ /* 0x000fe20000004100 */
[----:B------:R-:W-:Y:S01]  /*13bf0*/  LOP3.LUT R20, R15, 0xff000000, R20, 0xf8, !PT ;  /* 0xff0000000f147812 */ /* 0x000fe200078ef814 */
[--C-:B------:R-:W-:Y:S01]  /*13c00*/  HADD2.F32 R24, -RZ, R21.reuse.H1_H1 ;  /* 0x30000015ff187230 */ /* 0x100fe20000004100 */
[----:B------:R-:W-:Y:S01]  /*13c10*/  F2FP.F16.E4M3.UNPACK_B R6, R6 ;  /* 0x00000006ff06723e */ /* 0x000fe200020006ff */
[--C-:B------:R-:W-:Y:S01]  /*13c20*/  HADD2.F32 R15, -RZ, R14.reuse.H1_H1 ;  /* 0x3000000eff0f7230 */ /* 0x100fe20000004100 */
[-C--:B------:R-:W-:Y:S01]  /*13c30*/  F2FP.F16.E4M3.UNPACK_B R10, R7.reuse ;  /* 0x00000007ff0a723e */ /* 0x080fe200020006ff */
[----:B------:R-:W-:Y:S01]  /*13c40*/  HADD2.F32 R21, -RZ, R21.H0_H0 ;  /* 0x20000015ff157230 */ /* 0x000fe20000004100 */
[----:B------:R-:W-:Y:S01]  /*13c50*/  F2FP.F16.E4M3.UNPACK_B R11, R7.H1 ;  /* 0x00000007ff0b723e */ /* 0x000fe200030006ff */
[C---:B------:R-:W-:Y:S01]  /*13c60*/  FMUL.FTZ R26, R8.reuse, R24 ;  /* 0x00000018081a7220 */ /* 0x040fe20000410000 */
[----:B------:R-:W-:Y:S01]  /*13c70*/  FMUL.FTZ R29, R8, R15 ;  /* 0x0000000f081d7220 */ /* 0x000fe20000410000 */
[-C--:B------:R-:W-:Y:S01]  /*13c80*/  F2FP.F16.E4M3.UNPACK_B R7, R5.reuse ;  /* 0x00000005ff07723e */ /* 0x080fe200020006ff */
[----:B------:R-:W-:Y:S01]  /*13c90*/  HADD2.F32 R14, -RZ, R14.H0_H0 ;  /* 0x2000000eff0e7230 */ /* 0x000fe20000004100 */
[----:B------:R-:W-:Y:S01]  /*13ca0*/  F2FP.F16.E4M3.UNPACK_B R8, R5.H1 ;  /* 0x00000005ff08723e */ /* 0x000fe200030006ff */
[----:B------:R-:W-:-:S02]  /*13cb0*/  HADD2.F32 R5, -RZ, R6.H1_H1 ;  /* 0x30000006ff057230 */ /* 0x000fc40000004100 */
[C---:B------:R-:W-:Y:S01]  /*13cc0*/  FFMA.FTZ R27, R9.reuse, R15, -R26 ;  /* 0x0000000f091b7223 */ /* 0x040fe2000001081a */
[----:B------:R-:W-:Y:S01]  /*13cd0*/  FFMA.FTZ R28, R9, R24, R29 ;  /* 0x00000018091c7223 */ /* 0x000fe2000001001d */
[----:B------:R-:W-:Y:S01]  /*13ce0*/  HADD2.F32 R6, -RZ, R6.H0_H0 ;  /* 0x20000006ff067230 */ /* 0x000fe20000004100 */
[----:B------:R-:W-:Y:S01]  /*13cf0*/  F2FP.F16.E4M3.UNPACK_B R25, R25.H1 ;  /* 0x00000019ff19723e */ /* 0x000fe200030006ff */
[C---:B------:R-:W-:Y:S01]  /*13d00*/  FMUL.FTZ R9, R5.reuse, R21 ;  /* 0x0000001505097220 */ /* 0x040fe20000410000 */
[----:B------:R-:W-:Y:S01]  /*13d10*/  F2FP.F16.E4M3.UNPACK_B R13, R13.H1 ;  /* 0x0000000dff0d723e */ /* 0x000fe200030006ff */
[-C--:B------:R-:W-:Y:S01]  /*13d20*/  FMUL.FTZ R24, R5, R14.reuse ;  /* 0x0000000e05187220 */ /* 0x080fe20000410000 */
[----:B------:R-:W-:Y:S02]  /*13d30*/  HADD2.F32 R5, -RZ, R10.H1_H1 ;  /* 0x3000000aff057230 */ /* 0x000fe40000004100 */
[----:B------:R-:W-:Y:S01]  /*13d40*/  FFMA.FTZ R26, R6, R14, -R9 ;  /* 0x0000000e061a7223 */ /* 0x000fe20000010809 */
[----:B------:R-:W-:-:S02]  /*13d50*/  HADD2.F32 R15, -RZ, R25.H0_H0 ;  /* 0x20000019ff0f7230 */ /* 0x000fc40000004100 */
[----:B------:R-:W-:Y:S01]  /*13d60*/  FFMA.FTZ R21, R6, R21, R24 ;  /* 0x0000001506157223 */ /* 0x000fe20000010018 */
[----:B------:R-:W-:Y:S01]  /*13d70*/  HADD2.F32 R9, -RZ, R13.H0_H0 ;  /* 0x2000000dff097230 */ /* 0x000fe20000004100 */
[----:B------:R-:W-:Y:S01]  /*13d80*/  F2FP.F16.E4M3.UNPACK_B R3, R4 ;  /* 0x00000004ff03723e */ /* 0x000fe200020006ff */
[----:B------:R-:W-:Y:S02]  /*13d90*/  HADD2.F32 R10, -RZ, R10.H0_H0 ;  /* 0x2000000aff0a7230 */ /* 0x000fe40000004100 */
[C---:B------:R-:W-:Y:S01]  /*13da0*/  FMUL.FTZ R29, R5.reuse, R15 ;  /* 0x0000000f051d7220 */ /* 0x040fe20000410000 */
[----:B------:R-:W-:Y:S02]  /*13db0*/  HADD2.F32 R25, -RZ, R25.H1_H1 ;  /* 0x30000019ff197230 */ /* 0x000fe40000004100 */
[-C--:B------:R-:W-:Y:S01]  /*13dc0*/  FMUL.FTZ R5, R5, R9.reuse ;  /* 0x0000000905057220 */ /* 0x080fe20000410000 */
[----:B------:R-:W-:Y:S02]  /*13dd0*/  HADD2.F32 R6, -RZ, R11.H1_H1 ;  /* 0x3000000bff067230 */ /* 0x000fe40000004100 */
[----:B------:R-:W-:Y:S01]  /*13de0*/  FFMA.FTZ R29, R10, R9, -R29 ;  /* 0x000000090a1d7223 */ /* 0x000fe2000001081d */
[----:B------:R-:W-:-:S02]  /*13df0*/  HADD2.F32 R13, -RZ, R13.H1_H1 ;  /* 0x3000000dff0d7230 */ /* 0x000fc40000004100 */
[----:B------:R-:W-:Y:S01]  /*13e00*/  FFMA.FTZ R30, R10, R15, R5 ;  /* 0x0000000f0a1e7223 */ /* 0x000fe20000010005 */
[----:B------:R-:W-:Y:S02]  /*13e10*/  HADD2.F32 R11, -RZ, R11.H0_H0 ;  /* 0x2000000bff0b7230 */ /* 0x000fe40000004100 */
[C---:B------:R-:W-:Y:S01]  /*13e20*/  FMUL.FTZ R14, R6.reuse, R25 ;  /* 0x00000019060e7220 */ /* 0x040fe20000410000 */
[----:B------:R-:W-:Y:S01]  /*13e30*/  F2FP.F16.E4M3.UNPACK_B R5, R20 ;  /* 0x00000014ff05723e */ /* 0x000fe200020006ff */
[-C--:B------:R-:W-:Y:S01]  /*13e40*/  FMUL.FTZ R10, R6, R13.reuse ;  /* 0x0000000d060a7220 */ /* 0x080fe20000410000 */
[----:B------:R-:W-:Y:S01]  /*13e50*/  F2FP.F16.E4M3.UNPACK_B R4, R4.H1 ;  /* 0x00000004ff04723e */ /* 0x000fe200030006ff */
[C---:B------:R-:W-:Y:S01]  /*13e60*/  FFMA.FTZ R31, R11.reuse, R13, -R14 ;  /* 0x0000000d0b1f7223 */ /* 0x040fe2000001080e */
[-C--:B------:R-:W-:Y:S01]  /*13e70*/  F2FP.F16.E4M3.UNPACK_B R9, R12.reuse ;  /* 0x0000000cff09723e */ /* 0x080fe200020006ff */
[----:B------:R-:W-:Y:S01]  /*13e80*/  FFMA.FTZ R32, R11, R25, R10 ;  /* 0x000000190b207223 */ /* 0x000fe2000001000a */
[--C-:B------:R-:W-:Y:S01]  /*13e90*/  HADD2.F32 R13, -RZ, R5.reuse.H1_H1 ;  /* 0x30000005ff0d7230 */ /* 0x100fe20000004100 */
[----:B------:R-:W-:Y:S01]  /*13ea0*/  F2FP.F16.E4M3.UNPACK_B R12, R12.H1 ;  /* 0x0000000cff0c723e */ /* 0x000fe200030006ff */
[----:B------:R-:W-:Y:S01]  /*13eb0*/  HADD2.F32 R11, -RZ, R5.H0_H0 ;  /* 0x20000005ff0b7230 */ /* 0x000fe20000004100 */
[----:B------:R-:W-:Y:S01]  /*13ec0*/  F2FP.F16.E4M3.UNPACK_B R20, R20.H1 ;  /* 0x00000014ff14723e */ /* 0x000fe200030006ff */
[----:B------:R-:W-:Y:S01]  /*13ed0*/  HADD2.F32 R6, -RZ, R4.H1_H1 ;  /* 0x30000004ff067230 */ /* 0x000fe20000004100 */
[----:B------:R-:W-:Y:S01]  /*13ee0*/  F2FP.SATFINITE.E4M3.F32.PACK_AB_MERGE_C R27, R28, R27, RZ ;  /* 0x0000001b1c1b723e */ /* 0x000fe200048070ff */
[----:B------:R-:W-:-:S02]  /*13ef0*/  HADD2.F32 R10, -RZ, R9.H1_H1 ;  /* 0x30000009ff0a7230 */ /* 0x000fc40000004100 */
[----:B------:R-:W-:Y:S02]  /*13f00*/  HADD2.F32 R5, -RZ, R4.H0_H0 ;  /* 0x20000004ff057230 */ /* 0x000fe40000004100 */
[C---:B------:R-:W-:Y:S01]  /*13f10*/  FMUL.FTZ R14, R6.reuse, R13 ;  /* 0x0000000d060e7220 */ /* 0x040fe20000410000 */
[----:B------:R-:W-:Y:S02]  /*13f20*/  HADD2.F32 R4, -RZ, R3.H1_H1 ;  /* 0x30000003ff047230 */ /* 0x000fe40000004100 */
[-C--:B------:R-:W-:Y:S01]  /*13f30*/  FMUL.FTZ R24, R6, R10.reuse ;  /* 0x0000000a06187220 */ /* 0x080fe20000410000 */
[----:B------:R-:W-:Y:S02]  /*13f40*/  HADD2.F32 R9, -RZ, R9.H0_H0 ;  /* 0x20000009ff097230 */ /* 0x000fe40000004100 */
[C---:B------:R-:W-:Y:S01]  /*13f50*/  FFMA.FTZ R14, R5.reuse, R10, -R14 ;  /* 0x0000000a050e7223 */ /* 0x040fe2000001080e */
[----:B------:R-:W-:Y:S02]  /*13f60*/  HADD2.F32 R3, -RZ, R3.H0_H0 ;  /* 0x20000003ff037230 */ /* 0x000fe40000004100 */
[C---:B------:R-:W-:Y:S01]  /*13f70*/  FMUL.FTZ R6, R4.reuse, R11 ;  /* 0x0000000b04067220 */ /* 0x040fe20000410000 */
[----:B------:R-:W-:Y:S01]  /*13f80*/  FFMA.FTZ R13, R5, R13, R24 ;  /* 0x0000000d050d7223 */ /* 0x000fe20000010018 */
[----:B------:R-:W-:Y:S01]  /*13f90*/  FMUL.FTZ R4, R4, R9 ;  /* 0x0000000904047220 */ /* 0x000fe20000410000 */
[----:B------:R-:W-:-:S02]  /*13fa0*/  HADD2.F32 R5, -RZ, R12.H1_H1 ;  /* 0x3000000cff057230 */ /* 0x000fc40000004100 */
[C---:B------:R-:W-:Y:S01]  /*13fb0*/  FFMA.FTZ R10, R3.reuse, R9, -R6 ;  /* 0x00000009030a7223 */ /* 0x040fe20000010806 */
[----:B------:R-:W-:Y:S02]  /*13fc0*/  HADD2.F32 R9, -RZ, R20.H1_H1 ;  /* 0x30000014ff097230 */ /* 0x000fe40000004100 */
[----:B------:R-:W-:Y:S01]  /*13fd0*/  FFMA.FTZ R11, R3, R11, R4 ;  /* 0x0000000b030b7223 */ /* 0x000fe20000010004 */
[----:B------:R-:W-:Y:S02]  /*13fe0*/  HADD2.F32 R4, -RZ, R8.H1_H1 ;  /* 0x30000008ff047230 */ /* 0x000fe40000004100 */
[----:B------:R-:W-:Y:S02]  /*13ff0*/  HADD2.F32 R20, -RZ, R20.H0_H0 ;  /* 0x20000014ff147230 */ /* 0x000fe40000004100 */
[----:B------:R-:W-:Y:S02]  /*14000*/  HADD2.F32 R3, -RZ, R7.H1_H1 ;  /* 0x30000007ff037230 */ /* 0x000fe40000004100 */
[----:B------:R-:W-:Y:S01]  /*14010*/  FMUL.FTZ R15, R4, R9 ;  /* 0x00000009040f7220 */ /* 0x000fe20000410000 */
        /* <DEDUP_REMOVED lines=19> */
.L_x_3304:
        /* <DEDUP_REMOVED lines=15> */
[----:B------:R-:W-:Y:S01]  /*14240*/  ULDC UR4, c[0x0][0x3d4] ;  /* 0x0000f50000047ab9 */ /* 0x000fe20000000800 */
[----:B------:R-:W-:Y:S02]  /*14250*/  CS2R R36, SRZ ;  /* 0x0000000000247805 */ /* 0x000fe4000001ff00 */
[----:B------:R-:W-:Y:S02]  /*14260*/  ISETP.GE.AND P1, PT, R22, UR4, PT ;  /* 0x0000000416007c0c */ /* 0x000fe4000bf26270 */
[----:B------:R-:W-:Y:S02]  /*14270*/  CS2R R38, SRZ ;  /* 0x0000000000267805 */ /* 0x000fe4000001ff00 */
[----:B------:R-:W-:Y:S02]  /*14280*/  ISETP.GE.AND P2, PT, R221, UR4, PT ;  /* 0x00000004dd007c0c */ /* 0x000fe4000bf46270 */
[----:B------:R-:W-:Y:S02]  /*14290*/  CS2R R40, SRZ ;  /* 0x0000000000287805 */ /* 0x000fe4000001ff00 */
[----:B------:R-:W-:-:S02]  /*142a0*/  ISETP.GE.AND P3, PT, R222, UR4, PT ;  /* 0x00000004de007c0c */ /* 0x000fc4000bf66270 */
        /* <DEDUP_REMOVED lines=9> */
[----:B------:R0:W5:Y:S04]  /*14340*/  @!P1 LDG.E.128 R36, desc[UR54][R56.64] ;  /* 0x0000003638249981 */ /* 0x000168000c1e1d00 */
[----:B------:R0:W5:Y:S04]  /*14350*/  @!P2 LDG.E.128 R40, desc[UR54][R56.64+0x20] ;  /* 0x000020363828a981 */ /* 0x000168000c1e1d00 */
[----:B------:R0:W5:Y:S04]  /*14360*/  @!P3 LDG.E.128 R44, desc[UR54][R56.64+0x40] ;  /* 0x00004036382cb981 */ /* 0x000168000c1e1d00 */
[----:B------:R0:W5:Y:S04]  /*14370*/  @!P1 LDG.E.128 R4, desc[UR54][R58.64] ;  /* 0x000000363a049981 */ /* 0x000168000c1e1d00 */
[----:B------:R0:W5:Y:S04]  /*14380*/  @!P2 LDG.E.128 R28, desc[UR54][R58.64+0x20] ;  /* 0x000020363a1ca981 */ /* 0x000168000c1e1d00 */
[----:B------:R0:W5:Y:S02]  /*14390*/  @!P3 LDG.E.128 R32, desc[UR54][R58.64+0x40] ;  /* 0x000040363a20b981 */ /* 0x000164000c1e1d00 */
.L_x_3325:
[----:B------:R-:W-:Y:S05]  /*143a0*/  BSYNC B1 ;  /* 0x0000000000017941 */ /* 0x000fea0003800000 */
.L_x_3324:
[----:B------:R-:W-:-:S03]  /*143b0*/  UMOV UR4, 0xffffffff ;  /* 0xffffffff00047882 */ /* 0x000fc60000000000 */
[----:B------:R-:W-:Y:S05]  /*143c0*/  BRA.DIV UR4, `(.L_x_3326) ;  /* 0x0000015604fc7947 */ /* 0x000fea000b800000 */
.L_x_3533:
[----:B------:R-:W-:-:S03]  /*143d0*/  UMOV UR4, 0xffffffff ;  /* 0xffffffff00047882 */ /* 0x000fc60000000000 */
[----:B------:R-:W-:Y:S05]  /*143e0*/  BRA.DIV UR4, `(.L_x_3327) ;  /* 0x0000015a041c7947 */ /* 0x000fea000b800000 */
.L_x_3536:
[----:B------:R-:W-:-:S03]  /*143f0*/  UMOV UR4, 0xffffffff ;  /* 0xffffffff00047882 */ /* 0x000fc60000000000 */
[----:B------:R-:W-:Y:S05]  /*14400*/  BRA.DIV UR4, `(.L_x_3328) ;  /* 0x0000015a043c7947 */ /* 0x000fea000b800000 */
.L_x_3539:
[----:B------:R-:W-:-:S03]  /*14410*/  UMOV UR4, 0xffffffff ;  /* 0xffffffff00047882 */ /* 0x000fc60000000000 */
[----:B------:R-:W-:Y:S05]  /*14420*/  BRA.DIV UR4, `(.L_x_3329) ;  /* 0x0000015a045c7947 */ /* 0x000fea000b800000 */
.L_x_3542:
        /* <DEDUP_REMOVED lines=8> */
.L_x_3543:
[----:B------:R-:W-:Y:S05]  /*144b0*/  BSYNC B1 ;  /* 0x0000000000017941 */ /* 0x000fea0003800000 */
.L_x_3330:
[----:B------:R-:W-:Y:S05]  /*144c0*/  @P0 BRA `(.L_x_3313) ;  /* 0x0000002c00fc0947 */ /* 0x000fea0003800000 */
[----:B-1----:R-:W1:Y:S01]  /*144d0*/  LDC R3, c[0x0][0x3d4] ;  /* 0x0000f500ff037b82 */ /* 0x002e620000000800 */
[----:B------:R-:W-:Y:S01]  /*144e0*/  BSSY B1, `(.L_x_3332) ;  /* 0x0000101000017945 */ /* 0x000fe20003800000 */
[-C--:B-1----:R-:W-:Y:S02]  /*144f0*/  ISETP.GE.AND P0, PT, R22, R3.reuse, PT ;  /* 0x000000031600720c */ /* 0x082fe40003f06270 */
[-C--:B------:R-:W-:Y:S02]  /*14500*/  ISETP.GE.AND P1, PT, R221, R3.reuse, PT ;  /* 0x00000003dd00720c */ /* 0x080fe40003f26270 */
[----:B------:R-:W-:-:S09]  /*14510*/  ISETP.GE.AND P2, PT, R222, R3, PT ;  /* 0x00000003de00720c */ /* 0x000fd20003f46270 */
[----:B------:R-:W-:Y:S05]  /*14520*/  @P0 BRA `(.L_x_3333) ;  /* 0x0000000c00f00947 */ /* 0x000fea0003800000 */
[----:B------:R-:W2:Y:S01]  /*14530*/  LDL R70, [R1+0x30] ;  /* 0x0000300001467983 */ /* 0x000ea20000100800 */
[----:B------:R-:W1:Y:S01]  /*14540*/  S2R R8, SR_TID.X ;  /* 0x0000000000087919 */ /* 0x000e620000002100 */
[----:B-----5:R-:W-:Y:S02]  /*14550*/  SHF.R.U32.HI R0, RZ, 0x8, R36 ;  /* 0x00000008ff007819 */ /* 0x020fe40000011624 */
[----:B------:R-:W-:Y:S02]  /*14560*/  SHF.R.U32.HI R13, RZ, 0x8, R38 ;  /* 0x00000008ff0d7819 */ /* 0x000fe40000011626 */
[----:B------:R-:W-:Y:S01]  /*14570*/  LOP3.LUT R12, R38, 0xff, RZ, 0xc0, !PT ;  /* 0x000000ff260c7812 */ /* 0x000fe200078ec0ff */
[----:B-1----:R-:W-:-:S05]  /*14580*/  VIADD R9, R8, 0xffffff80 ;  /* 0xffffff8008097836 */ /* 0x002fca0000000000 */
[----:B------:R-:W-:-:S04]  /*14590*/  LEA.HI R14, R9, R9, RZ, 0x1 ;  /* 0x00000009090e7211 */ /* 0x000fc800078f08ff */
[----:B------:R-:W-:-:S05]  /*145a0*/  LOP3.LUT R14, R14, 0xfffffffe, RZ, 0xc0, !PT ;  /* 0xfffffffe0e0e7812 */ /* 0x000fca00078ec0ff */
[----:B------:R-:W-:Y:S01]  /*145b0*/  IMAD.IADD R14, R9, 0x1, -R14 ;  /* 0x00000001090e7824 */ /* 0x000fe200078e0a0e */
[----:B------:R-:W-:Y:S02]  /*145c0*/  LOP3.LUT R8, R36, 0xff, RZ, 0xc0, !PT ;  /* 0x000000ff24087812 */ /* 0x000fe400078ec0ff */
[----:B------:R-:W-:Y:S02]  /*145d0*/  LOP3.LUT R9, R0, 0xff, RZ, 0xc0, !PT ;  /* 0x000000ff00097812 */ /* 0x000fe400078ec0ff */
[----:B------:R-:W-:Y:S02]  /*145e0*/  LEA.HI R0, R3, R14, RZ, 0x1c ;  /* 0x0000000e03007211 */ /* 0x000fe400078fe0ff */
[----:B------:R-:W-:Y:S02]  /*145f0*/  PRMT R21, R9, 0x7604, R8 ;  /* 0x0000760409157816 */ /* 0x000fe40000000008 */
[----:B------:R-:W-:Y:S02]  /*14600*/  SHF.R.S32.HI R9, RZ, 0x1f, R0 ;  /* 0x0000001fff097819 */ /* 0x000fe40000011400 */
[----:B------:R-:W-:-:S02]  /*14610*/  LOP3.LUT R13, R13, 0xff, RZ, 0xc0, !PT ;  /* 0x000000ff0d0d7812 */ /* 0x000fc400078ec0ff */
[----:B------:R-:W-:Y:S01]  /*14620*/  LEA.HI R8, R9, R0, RZ, 0x2 ;  /* 0x0000000009087211 */ /* 0x000fe200078f10ff */
[----:B------:R-:W-:Y:S01]  /*14630*/  IMAD.SHL.U32 R9, R0, 0x10, RZ ;  /* 0x0000001000097824 */ /* 0x000fe200078e00ff */
[----:B------:R-:W-:Y:S02]  /*14640*/  PRMT R27, R13, 0x7604, R12 ;  /* 0x000076040d1b7816 */ /* 0x000fe4000000000c */
[----:B------:R-:W-:Y:S01]  /*14650*/  SHF.R.U32.HI R13, RZ, 0x8, R39 ;  /* 0x00000008ff0d7819 */ /* 0x000fe20000011627 */
[----:B------:R-:W-:Y:S01]  /*14660*/  IMAD.SHL.U32 R8, R8, 0x800, RZ ;  /* 0x0000080008087824 */ /* 0x000fe200078e00ff */
[----:B------:R-:W-:Y:S02]  /*14670*/  LOP3.LUT R0, R224, 0x30, R9, 0xf8, !PT ;  /* 0x00000030e0007812 */ /* 0x000fe400078ef809 */
[----:B------:R-:W-:Y:S02]  /*14680*/  SHF.R.U32.HI R11, RZ, 0x8, R37 ;  /* 0x00000008ff0b7819 */ /* 0x000fe40000011625 */
[----:B------:R-:W-:-:S02]  /*14690*/  LOP3.LUT R9, R13, 0xff, RZ, 0xc0, !PT ;  /* 0x000000ff0d097812 */ /* 0x000fc400078ec0ff */
[----:B------:R-:W-:Y:S02]  /*146a0*/  LOP3.LUT R0, R0, R225, RZ, 0x3c, !PT ;  /* 0x000000e100007212 */ /* 0x000fe400078e3cff */
[----:B------:R-:W-:Y:S02]  /*146b0*/  LOP3.LUT R13, R8, 0xffffe000, RZ, 0xc0, !PT ;  /* 0xffffe000080d7812 */ /* 0x000fe400078ec0ff */
[----:B------:R-:W-:Y:S02]  /*146c0*/  LOP3.LUT R10, R37, 0xff, RZ, 0xc0, !PT ;  /* 0x000000ff250a7812 */ /* 0x000fe400078ec0ff */
[----:B------:R-:W-:Y:S02]  /*146d0*/  LOP3.LUT R11, R11, 0xff, RZ, 0xc0, !PT ;  /* 0x000000ff0b0b7812 */ /* 0x000fe400078ec0ff */
[----:B------:R-:W-:Y:S02]  /*146e0*/  SHF.R.U32.HI R12, RZ, 0x8, R4 ;  /* 0x00000008ff0c7819 */ /* 0x000fe40000011604 */
[----:B------:R-:W-:-:S02]  /*146f0*/  IADD3 R13, R0, R226, R13 ;  /* 0x000000e2000d7210 */ /* 0x000fc40007ffe00d */
[----:B------:R-:W-:Y:S02]  /*14700*/  PRMT R20, R11, 0x7604, R10 ;  /* 0x000076040b147816 */ /* 0x000fe4000000000a */
[----:B------:R-:W-:Y:S02]  /*14710*/  LOP3.LUT R10, R39, 0xff, RZ, 0xc0, !PT ;  /* 0x000000ff270a7812 */ /* 0x000fe400078ec0ff */
[----:B------:R-:W-:Y:S02]  /*14720*/  LOP3.LUT R11, R4, 0xff, RZ, 0xc0, !PT ;  /* 0x000000ff040b7812 */ /* 0x000fe400078ec0ff */
[----:B------:R-:W-:Y:S01]  /*14730*/  LOP3.LUT R12, R12, 0xff, RZ, 0xc0, !PT ;  /* 0x000000ff0c0c7812 */ /* 0x000fe200078ec0ff */
[----:B------:R-:W-:Y:S01]  /*14740*/  IMAD.IADD R0, R18, 0x1, R13 ;  /* 0x0000000112007824 */ /* 0x000fe200078e020d */
[----:B------:R-:W-:Y:S02]  /*14750*/  PRMT R24, R9, 0x7604, R10 ;  /* 0x0000760409187816 */ /* 0x000fe4000000000a */
[----:B------:R-:W-:-:S02]  /*14760*/  PRMT R51, R12, 0x7604, R11 ;  /* 0x000076040c337816 */ /* 0x000fc4000000000b */
[----:B------:R-:W1:Y:S01]  /*14770*/  LDS.128 R12, [R0+0x1e200] ;  /* 0x01e20000000c7984 */ /* 0x000e620000000c00 */
[----:B------:R-:W-:Y:S02]  /*14780*/  SHF.R.U32.HI R26, RZ, 0x8, R5 ;  /* 0x00000008ff1a7819 */ /* 0x000fe40000011605 */
[----:B------:R-:W-:Y:S02]  /*14790*/  LOP3.LUT R25, R5, 0xff, RZ, 0xc0, !PT ;  /* 0x000000ff05197812 */ /* 0x000fe400078ec0ff */
[----:B------:R-:W-:Y:S02]  /*147a0*/  LOP3.LUT R26, R26, 0xff, RZ, 0xc0, !PT ;  /* 0x000000ff1a1a7812 */ /* 0x000fe400078ec0ff */
[----:B------:R-:W-:Y:S02]  /*147b0*/  SHF.R.U32.HI R49, RZ, 0x8, R6 ;  /* 0x00000008ff317819 */ /* 0x000fe40000011606 */
[----:B------:R-:W-:Y:S02]  /*147c0*/  PRMT R26, R26, 0x7604, R25 ;  /* 0x000076041a1a7816 */ /* 0x000fe40000000019 */
[----:B------:R-:W-:-:S02]  /*147d0*/  SHF.R.U32.HI R55, RZ, 0x10, R5 ;  /* 0x00000010ff377819 */ /* 0x000fc40000011605 */
[----:B------:R-:W-:Y:S02]  /*147e0*/  LOP3.LUT R48, R6, 0xff, RZ, 0xc0, !PT ;  /* 0x000000ff06307812 */ /* 0x000fe400078ec0ff */
[----:B------:R-:W-:Y:S02]  /*147f0*/  LOP3.LUT R49, R49, 0xff, RZ, 0xc0, !PT ;  /* 0x000000ff31317812 */ /* 0x000fe400078ec0ff */
[----:B------:R-:W-:Y:S01]  /*14800*/  SHF.R.U32.HI R25, RZ, 0x10, R37 ;  /* 0x00000010ff197819 */ /* 0x000fe20000011625 */
[----:B------:R-:W-:Y:S01]  /*14810*/  IMAD.U32 R55, R55, 0x10000, RZ ;  /* 0x0001000037377824 */ /* 0x000fe200078e00ff */
[----:B------:R-:W-:Y:S02]  /*14820*/  SHF.R.U32.HI R53, RZ, 0x8, R7 ;  /* 0x00000008ff357819 */ /* 0x000fe40000011607 */
[----:B0-----:R-:W-:Y:S01]  /*14830*/  PRMT R57, R49, 0x7604, R48 ;  /* 0x0000760431397816 */ /* 0x001fe20000000030 */
[----:B------:R-:W-:Y:S01]  /*14840*/  IMAD.U32 R25, R25, 0x10000, RZ ;  /* 0x0001000019197824 */ /* 0x000fe200078e00ff */
[----:B------:R-:W-:-:S02]  /*14850*/  SHF.R.U32.HI R49, RZ, 0x10, R39 ;  /* 0x00000010ff317819 */ /* 0x000fc40000011627 */
[----:B------:R-:W-:Y:S02]  /*14860*/  LOP3.LUT R21, R21, 0xff0000, R36, 0xf8, !PT ;  /* 0x00ff000015157812 */ /* 0x000fe400078ef824 */
[----:B------:R-:W-:Y:S02]  /*14870*/  LOP3.LUT R52, R7, 0xff, RZ, 0xc0, !PT ;  /* 0x000000ff07347812 */ /* 0x000fe400078ec0ff */
[----:B------:R-:W-:Y:S02]  /*14880*/  LOP3.LUT R53, R53, 0xff, RZ, 0xc0, !PT ;  /* 0x000000ff35357812 */ /* 0x000fe400078ec0ff */
[----:B------:R-:W-:Y:S02]  /*14890*/  SHF.R.U32.HI R59, RZ, 0x10, R7 ;  /* 0x00000010ff3b7819 */ /* 0x000fe40000011607 */
[----:B------:R-:W-:Y:S02]  /*148a0*/  SHF.L.U32 R49, R49, 0x10, RZ ;  /* 0x0000001031317819 */ /* 0x000fe400000006ff */
[----:B------:R-:W-:-:S02]  /*148b0*/  LOP3.LUT R55, R26, 0xff0000, R55, 0xf8, !PT ;  /* 0x00ff00001a377812 */ /* 0x000fc400078ef837 */
[----:B------:R-:W-:Y:S02]  /*148c0*/  LOP3.LUT R48, R21, 0xff000000, R36, 0xf8, !PT ;  /* 0xff00000015307812 */ /* 0x000fe400078ef824 */
[----:B------:R-:W-:Y:S02]  /*148d0*/  LOP3.LUT R25, R20, 0xff0000, R25, 0xf8, !PT ;  /* 0x00ff000014197812 */ /* 0x000fe400078ef819 */
[----:B------:R-:W-:Y:S02]  /*148e0*/  LOP3.LUT R21, R51, 0xff0000, R4, 0xf8, !PT ;  /* 0x00ff000033157812 */ /* 0x000fe400078ef804 */
[----:B------:R-:W-:Y:S01]  /*148f0*/  PRMT R52, R53, 0x7604, R52 ;  /* 0x0000760435347816 */ /* 0x000fe20000000034 */
[----:B------:R-:W-:Y:S01]  /*14900*/  IMAD.U32 R59, R59, 0x10000, RZ ;  /* 0x000100003b3b7824 */ /* 0x000fe200078e00ff */
[----:B------:R-:W-:Y:S02]  /*14910*/  LOP3.LUT R53, R24, 0xff0000, R49, 0xf8, !PT ;  /* 0x00ff000018357812 */ /* 0x000fe400078ef831 */
[----:B------:R-:W-:-:S02]  /*14920*/  LOP3.LUT R27, R27, 0xff0000, R38, 0xf8, !PT ;  /* 0x00ff00001b1b7812 */ /* 0x000fc400078ef826 */
[----:B------:R-:W-:Y:S02]  /*14930*/  LOP3.LUT R55, R55, 0xff000000, R5, 0xf8, !PT ;  /* 0xff00000037377812 */ /* 0x000fe400078ef805 */
[----:B------:R-:W-:Y:S02]  /*14940*/  LOP3.LUT R49, R25, 0xff000000, R37, 0xf8, !PT ;  /* 0xff00000019317812 */ /* 0x000fe400078ef825 */
[----:B------:R-:W-:Y:S02]  /*14950*/  LOP3.LUT R54, R21, 0xff000000, R4, 0xf8, !PT ;  /* 0xff00000015367812 */ /* 0x000fe400078ef804 */
[----:B------:R-:W-:Y:S02]  /*14960*/  LOP3.LUT R57, R57, 0xff0000, R6, 0xf8, !PT ;  /* 0x00ff000039397812 */ /* 0x000fe400078ef806 */
[----:B------:R-:W-:Y:S02]  /*14970*/  LOP3.LUT R51, R27, 0xff000000, R38, 0xf8, !PT ;  /* 0xff0000001b337812 */ /* 0x000fe400078ef826 */
[----:B------:R-:W-:-:S02]  /*14980*/  F2FP.F16.E4M3.UNPACK_B R56, R55 ;  /* 0x00000037ff38723e */ /* 0x000fc400020006ff */
[----:B------:R-:W-:Y:S02]  /*14990*/  F2FP.F16.E4M3.UNPACK_B R38, R49 ;  /* 0x00000031ff26723e */ /* 0x000fe400020006ff */
[----:B------:R-:W-:Y:S02]  /*149a0*/  LOP3.LUT R61, R52, 0xff0000, R59, 0xf8, !PT ;  /* 0x00ff0000343d7812 */ /* 0x000fe400078ef83b */
[----:B------:R-:W-:Y:S01]  /*149b0*/  LOP3.LUT R59, R57, 0xff000000, R6, 0xf8, !PT ;  /* 0xff000000393b7812 */ /* 0x000fe200078ef806 */
[----:B------:R-:W-:Y:S01]  /*149c0*/  HADD2.F32 R58, -RZ, R56.H0_H0 ;  /* 0x20000038ff3a7230 */ /* 0x000fe20000004100 */
[----:B------:R-:W-:Y:S01]  /*149d0*/  LOP3.LUT R61, R61, 0xff000000, R7, 0xf8, !PT ;  /* 0xff0000003d3d7812 */ /* 0x000fe200078ef807 */
[----:B------:R-:W-:Y:S01]  /*149e0*/  HADD2.F32 R52, -RZ, R38.H0_H0 ;  /* 0x20000026ff347230 */ /* 0x000fe20000004100 */
[-C--:B-1----:R-:W-:Y:S02]  /*149f0*/  F2FP.F16.E4M3.UNPACK_B R36, R15.reuse ;  /* 0x0000000fff24723e */ /* 0x082fe400020006ff */
[----:B------:R-:W-:-:S02]  /*14a00*/  F2FP.F16.E4M3.UNPACK_B R37, R15.H1 ;  /* 0x0000000fff25723e */ /* 0x000fc400030006ff */
[----:B------:R-:W-:Y:S02]  /*14a10*/  F2FP.F16.E4M3.UNPACK_B R25, R13.H1 ;  /* 0x0000000dff19723e */ /* 0x000fe400030006ff */
[----:B------:R-:W-:Y:S02]  /*14a20*/  F2FP.F16.E4M3.UNPACK_B R55, R55.H1 ;  /* 0x00000037ff37723e */ /* 0x000fe400030006ff */
[----:B------:R-:W-:Y:S01]  /*14a30*/  F2FP.F16.E4M3.UNPACK_B R49, R49.H1 ;  /* 0x00000031ff31723e */ /* 0x000fe200030006ff */
[----:B------:R-:W-:Y:S01]  /*14a40*/  HADD2.F32 R57, -RZ, R56.H1_H1 ;  /* 0x30000038ff397230 */ /* 0x000fe20000004100 */
[-C--:B------:R-:W-:Y:S02]  /*14a50*/  F2FP.F16.E4M3.UNPACK_B R26, R14.reuse ;  /* 0x0000000eff1a723e */ /* 0x080fe400020006ff */
[----:B------:R-:W-:Y:S02]  /*14a60*/  F2FP.F16.E4M3.UNPACK_B R27, R14.H1 ;  /* 0x0000000eff1b723e */ /* 0x000fe400030006ff */
[----:B------:R-:W-:Y:S01]  /*14a70*/  LOP3.LUT R53, R53, 0xff000000, R39, 0xf8, !PT ;  /* 0xff00000035357812 */ /* 0x000fe200078ef827 */
[----:B------:R-:W-:-:S02]  /*14a80*/  HADD2.F32 R39, -RZ, R38.H1_H1 ;  /* 0x30000026ff277230 */ /* 0x000fc40000004100 */
[----:B------:R-:W-:Y:S01]  /*14a90*/  HADD2.F32 R38, -RZ, R49.H0_H0 ;  /* 0x20000031ff267230 */ /* 0x000fe20000004100 */
[----:B--2---:R-:W0:Y:S02]  /*14aa0*/  LDS.128 R8, [R70+0x1e200] ;  /* 0x01e2000046087984 */ /* 0x004e240000000c00 */
[-C--:B0-----:R-:W-:Y:S02]  /*14ab0*/  F2FP.F16.E4M3.UNPACK_B R21, R11.reuse ;  /* 0x0000000bff15723e */ /* 0x081fe400020006ff */
[----:B------:R-:W-:Y:S02]  /*14ac0*/  F2FP.F16.E4M3.UNPACK_B R24, R11.H1 ;  /* 0x0000000bff18723e */ /* 0x000fe400030006ff */
[-C--:B------:R-:W-:Y:S02]  /*14ad0*/  F2FP.F16.E4M3.UNPACK_B R11, R10.reuse ;  /* 0x0000000aff0b723e */ /* 0x080fe400020006ff */
[----:B------:R-:W-:Y:S02]  /*14ae0*/  F2FP.F16.E4M3.UNPACK_B R20, R10.H1 ;  /* 0x0000000aff14723e */ /* 0x000fe400030006ff */
[----:B------:R-:W-:-:S02]  /*14af0*/  F2FP.F16.E4M3.UNPACK_B R10, R13 ;  /* 0x0000000dff0a723e */ /* 0x000fc400020006ff */
[----:B------:R-:W-:-:S03]  /*14b00*/  F2FP.F16.E4M3.UNPACK_B R6, R9 ;  /* 0x00000009ff06723e */ /* 0x000fc600020006ff */
[----:B------:R-:W-:Y:S01]  /*14b10*/  HADD2.F32 R5, -RZ, R10.H0_H0 ;  /* 0x2000000aff057230 */ /* 0x000fe20000004100 */
[----:B------:R-:W-:Y:S01]  /*14b20*/  F2FP.F16.E4M3.UNPACK_B R7, R9.H1 ;  /* 0x00000009ff07723e */ /* 0x000fe200030006ff */
[----:B------:R-:W-:-:S03]  /*14b30*/  HADD2.F32 R9, -RZ, R6.H0_H0 ;  /* 0x20000006ff097230 */ /* 0x000fc60000004100 */
[C---:B------:R-:W-:Y:S01]  /*14b40*/  FMUL.FTZ R60, R5.reuse, R58 ;  /* 0x0000003a053c7220 */ /* 0x040fe20000410000 */
[-C--:B------:R-:W-:Y:S01]  /*14b50*/  FMUL.FTZ R15, R5, R52.reuse ;  /* 0x00000034050f7220 */ /* 0x080fe20000410000 */
[----:B------:R-:W-:Y:S02]  /*14b60*/  HADD2.F32 R14, -RZ, R10.H1_H1 ;  /* 0x3000000aff0e7230 */ /* 0x000fe40000004100 */
[C---:B------:R-:W-:Y:S01]  /*14b70*/  FFMA.FTZ R5, R9.reuse, R52, -R60 ;  /* 0x0000003409057223 */ /* 0x040fe2000001083c */
[----:B------:R-:W-:Y:S01]  /*14b80*/  FFMA.FTZ R9, R9, R58, R15 ;  /* 0x0000003a09097223 */ /* 0x000fe2000001000f */
[----:B------:R-:W-:Y:S02]  /*14b90*/  HADD2.F32 R52, -RZ, R55.H0_H0 ;  /* 0x20000037ff347230 */ /* 0x000fe40000004100 */
[----:B------:R-:W-:Y:S02]  /*14ba0*/  HADD2.F32 R15, -RZ, R25.H0_H0 ;  /* 0x20000019ff0f7230 */ /* 0x000fe40000004100 */
[----:B------:R-:W-:Y:S01]  /*14bb0*/  FMUL.FTZ R63, R14, R57 ;  /* 0x000000390e3f7220 */ /* 0x000fe20000410000 */
[----:B------:R-:W-:-:S02]  /*14bc0*/  HADD2.F32 R6, -RZ, R6.H1_H1 ;  /* 0x30000006ff067230 */ /* 0x000fc40000004100 */
[----:B------:R-:W-:Y:S01]  /*14bd0*/  FMUL.FTZ R14, R14, R39 ;  /* 0x000000270e0e7220 */ /* 0x000fe20000410000 */
[----:B------:R-:W-:Y:S02]  /*14be0*/  HADD2.F32 R10, -RZ, R7.H0_H0 ;  /* 0x20000007ff0a7230 */ /* 0x000fe40000004100 */
[C---:B------:R-:W-:Y:S01]  /*14bf0*/  FMUL.FTZ R65, R15.reuse, R52 ;  /* 0x000000340f417220 */ /* 0x040fe20000410000 */
[-C--:B------:R-:W-:Y:S01]  /*14c00*/  FMUL.FTZ R15, R15, R38.reuse ;  /* 0x000000260f0f7220 */ /* 0x080fe20000410000 */
[----:B------:R-:W-:Y:S01]  /*14c10*/  FFMA.FTZ R58, R6, R57, R14 ;  /* 0x00000039063a7223 */ /* 0x000fe2000001000e */
[----:B------:R-:W-:Y:S02]  /*14c20*/  HADD2.F32 R14, -RZ, R49.H1_H1 ;  /* 0x30000031ff0e7230 */ /* 0x000fe40000004100 */
[C---:B------:R-:W-:Y:S01]  /*14c30*/  FFMA.FTZ R65, R10.reuse, R38, -R65 ;  /* 0x000000260a417223 */ /* 0x040fe20000010841 */
[----:B------:R-:W-:Y:S01]  /*14c40*/  FFMA.FTZ R52, R10, R52, R15 ;  /* 0x000000340a347223 */ /* 0x000fe2000001000f */
[----:B------:R-:W-:Y:S01]  /*14c50*/  F2FP.F16.E4M3.UNPACK_B R49, R61 ;  /* 0x0000003dff31723e */ /* 0x000fe200020006ff */
[----:B------:R-:W-:Y:S01]  /*14c60*/  HADD2.F32 R38, -RZ, R55.H1_H1 ;  /* 0x30000037ff267230 */ /* 0x000fe20000004100 */
[----:B------:R-:W-:Y:S01]  /*14c70*/  F2FP.F16.E4M3.UNPACK_B R15, R53 ;  /* 0x00000035ff0f723e */ /* 0x000fe200020006ff */
[----:B------:R-:W-:-:S02]  /*14c80*/  HADD2.F32 R25, -RZ, R25.H1_H1 ;  /* 0x30000019ff197230 */ /* 0x000fc40000004100 */
[----:B------:R-:W-:Y:S01]  /*14c90*/  FFMA.FTZ R56, R6, R39, -R63 ;  /* 0x0000002706387223 */ /* 0x000fe2000001083f */
[----:B------:R-:W-:Y:S02]  /*14ca0*/  HADD2.F32 R55, -RZ, R49.H0_H0 ;  /* 0x20000031ff377230 */ /* 0x000fe40000004100 */
[----:B------:R-:W-:Y:S02]  /*14cb0*/  HADD2.F32 R10, -RZ, R36.H0_H0 ;  /* 0x20000024ff0a7230 */ /* 0x000fe40000004100 */
[C---:B------:R-:W-:Y:S01]  /*14cc0*/  FMUL.FTZ R60, R25.reuse, R38 ;  /* 0x00000026193c7220 */ /* 0x040fe20000410000 */
[----:B------:R-:W-:Y:S02]  /*14cd0*/  HADD2.F32 R7, -RZ, R7.H1_H1 ;  /* 0x30000007ff077230 */ /* 0x000fe40000004100 */
[----:B------:R-:W-:Y:S01]  /*14ce0*/  FMUL.FTZ R25, R25, R14 ;  /* 0x0000000e19197220 */ /* 0x000fe20000410000 */
[----:B------:R-:W-:Y:S01]  /*14cf0*/  HADD2.F32 R39, -RZ, R15.H0_H0 ;  /* 0x2000000fff277230 */ /* 0x000fe20000004100 */
[----:B------:R-:W-:Y:S01]  /*14d00*/  F2FP.F16.E4M3.UNPACK_B R61, R61.H1 ;  /* 0x0000003dff3d723e */ /* 0x000fe200030006ff */
[----:B------:R-:W-:-:S02]  /*14d10*/  HADD2.F32 R6, -RZ, R21.H0_H0 ;  /* 0x20000015ff067230 */ /* 0x000fc40000004100 */
[C---:B------:R-:W-:Y:S01]  /*14d20*/  FMUL.FTZ R63, R10.reuse, R55 ;  /* 0x000000370a3f7220 */ /* 0x040fe20000410000 */
[C---:B------:R-:W-:Y:S01]  /*14d30*/  FFMA.FTZ R60, R7.reuse, R14, -R60 ;  /* 0x0000000e073c7223 */ /* 0x040fe2000001083c */
[----:B------:R-:W-:Y:S01]  /*14d40*/  FMUL.FTZ R10, R10, R39 ;  /* 0x000000270a0a7220 */ /* 0x000fe20000410000 */
[----:B------:R-:W-:Y:S01]  /*14d50*/  FFMA.FTZ R57, R7, R38, R25 ;  /* 0x0000002607397223 */ /* 0x000fe20000010019 */
[----:B------:R-:W-:Y:S01]  /*14d60*/  F2FP.F16.E4M3.UNPACK_B R53, R53.H1 ;  /* 0x00000035ff35723e */ /* 0x000fe200030006ff */
[----:B------:R-:W-:Y:S02]  /*14d70*/  HADD2.F32 R14, -RZ, R61.H0_H0 ;  /* 0x2000003dff0e7230 */ /* 0x000fe40000004100 */
[----:B------:R-:W-:Y:S02]  /*14d80*/  HADD2.F32 R7, -RZ, R37.H0_H0 ;  /* 0x20000025ff077230 */ /* 0x000fe40000004100 */
[C---:B------:R-:W-:Y:S01]  /*14d90*/  FFMA.FTZ R63, R6.reuse, R39, -R63 ;  /* 0x00000027063f7223 */ /* 0x040fe2000001083f */
[----:B------:R-:W-:Y:S01]  /*14da0*/  FFMA.FTZ R55, R6, R55, R10 ;  /* 0x0000003706377223 */ /* 0x000fe2000001000a */
[----:B------:R-:W-:-:S02]  /*14db0*/  HADD2.F32 R49, -RZ, R49.H1_H1 ;  /* 0x30000031ff317230 */ /* 0x000fc40000004100 */
[----:B------:R-:W-:Y:S02]  /*14dc0*/  HADD2.F32 R36, -RZ, R36.H1_H1 ;  /* 0x30000024ff247230 */ /* 0x000fe40000004100 */
[----:B------:R-:W-:Y:S01]  /*14dd0*/  FMUL.FTZ R25, R7, R14 ;  /* 0x0000000e07197220 */ /* 0x000fe20000410000 */
[----:B------:R-:W-:Y:S02]  /*14de0*/  HADD2.F32 R10, -RZ, R53.H0_H0 ;  /* 0x20000035ff0a7230 */ /* 0x000fe40000004100 */
[----:B------:R-:W-:Y:S01]  /*14df0*/  HADD2.F32 R6, -RZ, R24.H0_H0 ;  /* 0x20000018ff067230 */ /* 0x000fe20000004100 */
[----:B------:R-:W-:Y:S01]  /*14e00*/  F2FP.F16.E4M3.UNPACK_B R13, R12 ;  /* 0x0000000cff0d723e */ /* 0x000fe200020006ff */
[----:B------:R-:W-:Y:S02]  /*14e10*/  HADD2.F32 R15, -RZ, R15.H1_H1 ;  /* 0x3000000fff0f7230 */ /* 0x000fe40000004100 */
[----:B------:R-:W-:Y:S01]  /*14e20*/  FMUL.FTZ R38, R36, R49 ;  /* 0x0000003124267220 */ /* 0x000fe20000410000 */
[----:B------:R-:W-:-:S02]  /*14e30*/  HADD2.F32 R21, -RZ, R21.H1_H1 ;  /* 0x30000015ff157230 */ /* 0x000fc40000004100 */
[-C--:B------:R-:W-:Y:S01]  /*14e40*/  FMUL.FTZ R7, R7, R10.reuse ;  /* 0x0000000a07077220 */ /* 0x080fe20000410000 */
[----:B------:R-:W-:Y:S01]  /*14e50*/  FFMA.FTZ R66, R6, R10, -R25 ;  /* 0x0000000a06427223 */ /* 0x000fe20000010819 */
[----:B------:R-:W-:Y:S02]  /*14e60*/  F2FP.F16.E4M3.UNPACK_B R12, R12.H1 ;  /* 0x0000000cff0c723e */ /* 0x000fe400030006ff */
[----:B------:R-:W-:Y:S01]  /*14e70*/  F2FP.F16.E4M3.UNPACK_B R10, R48.H1 ;  /* 0x00000030ff0a723e */ /* 0x000fe200030006ff */
[-C--:B------:R-:W-:Y:S01]  /*14e80*/  FMUL.FTZ R36, R36, R15.reuse ;  /* 0x0000000f24247220 */ /* 0x080fe20000410000 */
[-C--:B------:R-:W-:Y:S01]  /*14e90*/  F2FP.F16.E4M3.UNPACK_B R4, R8.reuse ;  /* 0x00000008ff04723e */ /* 0x080fe200020006ff */
[----:B------:R-:W-:Y:S01]  /*14ea0*/  FFMA.FTZ R62, R21, R15, -R38 ;  /* 0x0000000f153e7223 */ /* 0x000fe20000010826 */
[----:B------:R-:W-:Y:S01]  /*14eb0*/  F2FP.F16.E4M3.UNPACK_B R8, R8.H1 ;  /* 0x00000008ff08723e */ /* 0x000fe200030006ff */
[----:B------:R-:W-:Y:S01]  /*14ec0*/  FFMA.FTZ R67, R6, R14, R7 ;  /* 0x0000000e06437223 */ /* 0x000fe20000010007 */
[----:B------:R-:W-:Y:S01]  /*14ed0*/  F2FP.F16.E4M3.UNPACK_B R15, R54.H1 ;  /* 0x00000036ff0f723e */ /* 0x000fe200030006ff */
[----:B------:R-:W-:-:S02]  /*14ee0*/  HADD2.F32 R7, -RZ, R12.H0_H0 ;  /* 0x2000000cff077230 */ /* 0x000fc40000004100 */
[----:B------:R-:W-:Y:S02]  /*14ef0*/  HADD2.F32 R14, -RZ, R10.H0_H0 ;  /* 0x2000000aff0e7230 */ /* 0x000fe40000004100 */
[----:B------:R-:W-:Y:S01]  /*14f00*/  FFMA.FTZ R64, R21, R49, R36 ;  /* 0x0000003115407223 */ /* 0x000fe20000010024 */
[----:B------:R-:W-:Y:S02]  /*14f10*/  HADD2.F32 R21, -RZ, R15.H0_H0 ;  /* 0x2000000fff157230 */ /* 0x000fe40000004100 */
[----:B------:R-:W-:Y:S02]  /*14f20*/  HADD2.F32 R6, -RZ, R8.H0_H0 ;  /* 0x20000008ff067230 */ /* 0x000fe40000004100 */
[C---:B------:R-:W-:Y:S01]  /*14f30*/  FMUL.FTZ R36, R7.reuse, R14 ;  /* 0x0000000e07247220 */ /* 0x040fe20000410000 */
[----:B------:R-:W-:Y:S02]  /*14f40*/  HADD2.F32 R61, -RZ, R61.H1_H1 ;  /* 0x3000003dff3d7230 */ /* 0x000fe40000004100 */
[----:B------:R-:W-:Y:S01]  /*14f50*/  FMUL.FTZ R25, R7, R21 ;  /* 0x0000001507197220 */ /* 0x000fe20000410000 */
[----:B------:R-:W-:-:S02]  /*14f60*/  HADD2.F32 R37, -RZ, R37.H1_H1 ;  /* 0x30000025ff257230 */ /* 0x000fc40000004100 */
[C---:B------:R-:W-:Y:S01]  /*14f70*/  FFMA.FTZ R36, R6.reuse, R21, R36 ;  /* 0x0000001506247223 */ /* 0x040fe20000010024 */
[----:B------:R-:W-:Y:S02]  /*14f80*/  HADD2.F32 R21, -RZ, R15.H1_H1 ;  /* 0x3000000fff157230 */ /* 0x000fe40000004100 */
[----:B------:R-:W-:Y:S01]  /*14f90*/  HADD2.F32 R12, -RZ, R12.H1_H1 ;  /* 0x3000000cff0c7230 */ /* 0x000fe20000004100 */
[----:B------:R-:W-:Y:S01]  /*14fa0*/  F2FP.F16.E4M3.UNPACK_B R54, R54 ;  /* 0x00000036ff36723e */ /* 0x000fe200020006ff */
[----:B------:R-:W-:Y:S02]  /*14fb0*/  HADD2.F32 R15, -RZ, R10.H1_H1 ;  /* 0x3000000aff0f7230 */ /* 0x000fe40000004100 */
[----:B------:R-:W-:Y:S01]  /*14fc0*/  FFMA.FTZ R14, R6, R14, -R25 ;  /* 0x0000000e060e7223 */ /* 0x000fe20000010819 */
[----:B------:R-:W-:Y:S02]  /*14fd0*/  HADD2.F32 R53, -RZ, R53.H1_H1 ;  /* 0x30000035ff357230 */ /* 0x000fe40000004100 */
[----:B------:R-:W-:Y:S01]  /*14fe0*/  FMUL.FTZ R39, R37, R61 ;  /* 0x0000003d25277220 */ /* 0x000fe20000410000 */
[----:B------:R-:W-:-:S02]  /*14ff0*/  HADD2.F32 R24, -RZ, R24.H1_H1 ;  /* 0x30000018ff187230 */ /* 0x000fc40000004100 */
[C---:B------:R-:W-:Y:S01]  /*15000*/  FMUL.FTZ R25, R12.reuse, R21 ;  /* 0x000000150c197220 */ /* 0x040fe20000410000 */
[----:B------:R-:W-:Y:S01]  /*15010*/  HADD2.F32 R8, -RZ, R8.H1_H1 ;  /* 0x30000008ff087230 */ /* 0x000fe20000004100 */
[----:B------:R-:W-:Y:S01]  /*15020*/  F2FP.F16.E4M3.UNPACK_B R48, R48 ;  /* 0x00000030ff30723e */ /* 0x000fe200020006ff */
[----:B------:R-:W-:Y:S01]  /*15030*/  FMUL.FTZ R12, R12, R15 ;  /* 0x0000000f0c0c7220 */ /* 0x000fe20000410000 */
[----:B------:R-:W-:Y:S02]  /*15040*/  HADD2.F32 R10, -RZ, R54.H0_H0 ;  /* 0x20000036ff0a7230 */ /* 0x000fe40000004100 */
[----:B------:R-:W-:Y:S02]  /*15050*/  HADD2.F32 R7, -RZ, R13.H0_H0 ;  /* 0x2000000dff077230 */ /* 0x000fe40000004100 */
[-C--:B------:R-:W-:Y:S01]  /*15060*/  FMUL.FTZ R38, R37, R53.reuse ;  /* 0x0000003525267220 */ /* 0x080fe20000410000 */
[----:B------:R-:W-:Y:S01]  /*15070*/  FFMA.FTZ R69, R24, R53, -R39 ;  /* 0x0000003518457223 */ /* 0x000fe20000010827 */
[C---:B------:R-:W-:Y:S01]  /*15080*/  FFMA.FTZ R37, R8.reuse, R15, -R25 ;  /* 0x0000000f08257223 */ /* 0x040fe20000010819 */
[----:B------:R-:W-:Y:S01]  /*15090*/  FFMA.FTZ R39, R8, R21, R12 ;  /* 0x0000001508277223 */ /* 0x000fe2000001000c */
[----:B------:R-:W-:-:S02]  /*150a0*/  HADD2.F32 R8, -RZ, R48.H0_H0 ;  /* 0x20000030ff087230 */ /* 0x000fc40000004100 */
[C---:B------:R-:W-:Y:S01]  /*150b0*/  FMUL.FTZ R15, R7.reuse, R10 ;  /* 0x0000000a070f7220 */ /* 0x040fe20000410000 */
[----:B------:R-:W-:Y:S02]  /*150c0*/  HADD2.F32 R6, -RZ, R4.H0_H0 ;  /* 0x20000004ff067230 */ /* 0x000fe40000004100 */
[----:B------:R-:W-:Y:S02]  /*150d0*/  HADD2.F32 R54, -RZ, R54.H1_H1 ;  /* 0x30000036ff367230 */ /* 0x000fe40000004100 */
[----:B------:R-:W-:Y:S02]  /*150e0*/  HADD2.F32 R13, -RZ, R13.H1_H1 ;  /* 0x3000000dff0d7230 */ /* 0x000fe40000004100 */
[-C--:B------:R-:W-:Y:S01]  /*150f0*/  FMUL.FTZ R7, R7, R8.reuse ;  /* 0x0000000807077220 */ /* 0x080fe20000410000 */
        /* <DEDUP_REMOVED lines=9> */
[----:B------:R-:W-:Y:S02]  /*15190*/  HADD2.F32 R15, -RZ, R8.H0_H0 ;  /* 0x20000008ff0f7230 */ /* 0x000fe40000004100 */
[----:B------:R-:W-:Y:S02]  /*151a0*/  HADD2.F32 R6, -RZ, R27.H0_H0 ;  /* 0x2000001bff067230 */ /* 0x000fe40000004100 */
[----:B------:R-:W-:Y:S01]  /*151b0*/  FFMA.FTZ R25, R4, R54, R13 ;  /* 0x0000003604197223 */ /* 0x000fe2000001000d */
[----:B------:R-:W-:-:S02]  /*151c0*/  HADD2.F32 R13, -RZ, R7.H0_H0 ;  /* 0x20000007ff0d7230 */ /* 0x000fc40000004100 */
[----:B------:R-:W-:Y:S02]  /*151d0*/  HADD2.F32 R4, -RZ, R20.H0_H0 ;  /* 0x20000014ff047230 */ /* 0x000fe40000004100 */
[C---:B------:R-:W-:Y:S01]  /*151e0*/  FMUL.FTZ R49, R6.reuse, R15 ;  /* 0x0000000f06317220 */ /* 0x040fe20000410000 */
[----:B------:R-:W-:Y:S02]  /*151f0*/  HADD2.F32 R8, -RZ, R8.H1_H1 ;  /* 0x30000008ff087230 */ /* 0x000fe40000004100 */
[----:B------:R-:W-:Y:S02]  /*15200*/  HADD2.F32 R27, -RZ, R27.H1_H1 ;  /* 0x3000001bff1b7230 */ /* 0x000fe40000004100 */
[-C--:B------:R-:W-:Y:S01]  /*15210*/  FMUL.FTZ R53, R6, R13.reuse ;  /* 0x0000000d06357220 */ /* 0x080fe20000410000 */
[----:B------:R-:W-:Y:S02]  /*15220*/  HADD2.F32 R7, -RZ, R7.H1_H1 ;  /* 0x30000007ff077230 */ /* 0x000fe40000004100 */
[----:B------:R-:W-:Y:S01]  /*15230*/  FFMA.FTZ R49, R4, R13, -R49 ;  /* 0x0000000d04317223 */ /* 0x000fe20000010831 */
[----:B------:R-:W-:-:S02]  /*15240*/  HADD2.F32 R20, -RZ, R20.H1_H1 ;  /* 0x30000014ff147230 */ /* 0x000fc40000004100 */
[C---:B------:R-:W-:Y:S01]  /*15250*/  FMUL.FTZ R13, R27.reuse, R8 ;  /* 0x000000081b0d7220 */ /* 0x040fe20000410000 */
[----:B------:R-:W-:Y:S02]  /*15260*/  F2FP.F16.E4M3.UNPACK_B R59, R59 ;  /* 0x0000003bff3b723e */ /* 0x000fe400020006ff */
[----:B------:R-:W-:Y:S01]  /*15270*/  F2FP.F16.E4M3.UNPACK_B R51, R51 ;  /* 0x00000033ff33723e */ /* 0x000fe200020006ff */
[----:B------:R-:W-:Y:S01]  /*15280*/  FFMA.FTZ R68, R24, R61, R38 ;  /* 0x0000003d18447223 */ /* 0x000fe20000010026 */
[-C--:B------:R-:W-:Y:S01]  /*15290*/  FFMA.FTZ R24, R20, R7.reuse, -R13 ;  /* 0x0000000714187223 */ /* 0x080fe2000001080d */
[----:B------:R-:W-:Y:S01]  /*152a0*/  FMUL.FTZ R27, R27, R7 ;  /* 0x000000071b1b7220 */ /* 0x000fe20000410000 */
[----:B------:R-:W-:Y:S02]  /*152b0*/  HADD2.F32 R13, -RZ, R59.H0_H0 ;  /* 0x2000003bff0d7230 */ /* 0x000fe40000004100 */
[----:B------:R-:W-:Y:S02]  /*152c0*/  HADD2.F32 R6, -RZ, R26.H0_H0 ;  /* 0x2000001aff067230 */ /* 0x000fe40000004100 */
[----:B------:R-:W-:-:S02]  /*152d0*/  HADD2.F32 R7, -RZ, R51.H0_H0 ;  /* 0x20000033ff077230 */ /* 0x000fc40000004100 */
[----:B------:R-:W-:Y:S02]  /*152e0*/  HADD2.F32 R59, -RZ, R59.H1_H1 ;  /* 0x3000003bff3b7230 */ /* 0x000fe40000004100 */
[----:B------:R-:W-:Y:S02]  /*152f0*/  HADD2.F32 R26, -RZ, R26.H1_H1 ;  /* 0x3000001aff1a7230 */ /* 0x000fe40000004100 */
[----:B------:R-:W-:Y:S01]  /*15300*/  FFMA.FTZ R53, R4, R15, R53 ;  /* 0x0000000f04357223 */ /* 0x000fe20000010035 */
[----:B------:R-:W-:Y:S02]  /*15310*/  HADD2.F32 R51, -RZ, R51.H1_H1 ;  /* 0x30000033ff337230 */ /* 0x000fe40000004100 */
[----:B------:R-:W-:Y:S01]  /*15320*/  FFMA.FTZ R38, R20, R8, R27 ;  /* 0x0000000814267223 */ /* 0x000fe2000001001b */
[--C-:B------:R-:W-:Y:S02]  /*15330*/  HADD2.F32 R4, -RZ, R11.reuse.H0_H0 ;  /* 0x2000000bff047230 */ /* 0x100fe40000004100 */
[----:B------:R-:W-:Y:S01]  /*15340*/  FMUL.FTZ R15, R6, R13 ;  /* 0x0000000d060f7220 */ /* 0x000fe20000410000 */
[----:B------:R-:W-:-:S02]  /*15350*/  HADD2.F32 R11, -RZ, R11.H1_H1 ;  /* 0x3000000bff0b7230 */ /* 0x000fc40000004100 */
[----:B------:R-:W-:Y:S01]  /*15360*/  FMUL.FTZ R8, R6, R7 ;  /* 0x0000000706087220 */ /* 0x000fe20000410000 */
[C---:B------:R-:W-:Y:S01]  /*15370*/  FMUL.FTZ R20, R26.reuse, R59 ;  /* 0x0000003b1a147220 */ /* 0x040fe20000410000 */
        /* <DEDUP_REMOVED lines=21> */
[----:B------:R1:W-:Y:S04]  /*154d0*/  STS.128 [R70+0x1e200], R4 ;  /* 0x01e2000446007388 */ /* 0x0003e80000000c00 */
[----:B------:R1:W-:Y:S02]  /*154e0*/  STS.128 [R0+0x1e200], R8 ;  /* 0x01e2000800007388 */ /* 0x0003e40000000c00 */
.L_x_3333:
[----:B------:R-:W-:Y:S05]  /*154f0*/  BSYNC B1 ;  /* 0x0000000000017941 */ /* 0x000fea0003800000 */
.L_x_3332:
[----:B------:R-:W-:Y:S04]  /*15500*/  BSSY B1, `(.L_x_3334) ;  /* 0x0000102000017945 */ /* 0x000fe80003800000 */
[----:B------:R-:W-:Y:S05]  /*15510*/  @P1 BRA `(.L_x_3335) ;  /* 0x0000001000001947 */ /* 0x000fea0003800000 */
[----:B-1----:R-:W2:Y:S04]  /*15520*/  LDL R8, [R1+0x3c] ;  /* 0x00003c0001087983 */ /* 0x002ea80000100800 */
[----:B------:R-:W3:Y:S01]  /*15530*/  LDL R60, [R1+0x2c] ;  /* 0x00002c00013c7983 */ /* 0x000ee20000100800 */
[----:B-----5:R-:W-:Y:S02]  /*15540*/  SHF.R.U32.HI R0, RZ, 0x8, R40 ;  /* 0x00000008ff007819 */ /* 0x020fe40000011628 */
[----:B------:R-:W-:Y:S02]  /*15550*/  LOP3.LUT R5, R40, 0xff, RZ, 0xc0, !PT ;  /* 0x000000ff28057812 */ /* 0x000fe400078ec0ff */
[----:B------:R-:W-:Y:S02]  /*15560*/  LOP3.LUT R4, R0, 0xff, RZ, 0xc0, !PT ;  /* 0x000000ff00047812 */ /* 0x000fe400078ec0ff */
[----:B------:R-:W-:-:S02]  /*15570*/  LOP3.LUT R9, R43, 0xff, RZ, 0xc0, !PT ;  /* 0x000000ff2b097812 */ /* 0x000fc400078ec0ff */
[----:B------:R-:W-:Y:S02]  /*15580*/  PRMT R13, R4, 0x7604, R5 ;  /* 0x00007604040d7816 */ /* 0x000fe40000000005 */
[----:B------:R-:W-:Y:S02]  /*15590*/  SHF.R.U32.HI R10, RZ, 0x8, R28 ;  /* 0x00000008ff0a7819 */ /* 0x000fe4000001161c */
[----:B------:R-:W-:Y:S02]  /*155a0*/  SHF.R.U32.HI R6, RZ, 0x8, R41 ;  /* 0x00000008ff067819 */ /* 0x000fe40000011629 */
[----:B------:R-:W-:Y:S02]  /*155b0*/  LOP3.LUT R11, R28, 0xff, RZ, 0xc0, !PT ;  /* 0x000000ff1c0b7812 */ /* 0x000fe400078ec0ff */
[----:B------:R-:W-:Y:S02]  /*155c0*/  LOP3.LUT R10, R10, 0xff, RZ, 0xc0, !PT ;  /* 0x000000ff0a0a7812 */ /* 0x000fe400078ec0ff */
[----:B------:R-:W-:-:S02]  /*155d0*/  LOP3.LUT R7, R41, 0xff, RZ, 0xc0, !PT ;  /* 0x000000ff29077812 */ /* 0x000fc400078ec0ff */
[----:B------:R-:W-:Y:S02]  /*155e0*/  LOP3.LUT R6, R6, 0xff, RZ, 0xc0, !PT ;  /* 0x000000ff06067812 */ /* 0x000fe400078ec0ff */
[----:B------:R-:W-:Y:S02]  /*155f0*/  PRMT R27, R10, 0x7604, R11 ;  /* 0x000076040a1b7816 */ /* 0x000fe4000000000b */
[----:B------:R-:W-:Y:S02]  /*15600*/  LOP3.LUT R11, R29, 0xff, RZ, 0xc0, !PT ;  /* 0x000000ff1d0b7812 */ /* 0x000fe400078ec0ff */
[----:B------:R-:W-:Y:S02]  /*15610*/  SHF.R.U32.HI R10, RZ, 0x8, R31 ;  /* 0x00000008ff0a7819 */ /* 0x000fe4000001161f */
[----:B------:R-:W-:Y:S02]  /*15620*/  PRMT R15, R6, 0x7604, R7 ;  /* 0x00007604060f7816 */ /* 0x000fe40000000007 */
[----:B------:R-:W-:-:S02]  /*15630*/  SHF.R.U32.HI R6, RZ, 0x8, R42 ;  /* 0x00000008ff067819 */ /* 0x000fc4000001162a */
[----:B------:R-:W-:Y:S02]  /*15640*/  LOP3.LUT R10, R10, 0xff, RZ, 0xc0, !PT ;  /* 0x000000ff0a0a7812 */ /* 0x000fe400078ec0ff */
[----:B------:R-:W-:Y:S02]  /*15650*/  LOP3.LUT R39, R30, 0xff, RZ, 0xc0, !PT ;  /* 0x000000ff1e277812 */ /* 0x000fe400078ec0ff */
[----:B------:R-:W-:Y:S02]  /*15660*/  LOP3.LUT R51, R31, 0xff, RZ, 0xc0, !PT ;  /* 0x000000ff1f337812 */ /* 0x000fe400078ec0ff */
[----:B------:R-:W-:Y:S02]  /*15670*/  LOP3.LUT R7, R42, 0xff, RZ, 0xc0, !PT ;  /* 0x000000ff2a077812 */ /* 0x000fe400078ec0ff */
[----:B------:R-:W-:Y:S02]  /*15680*/  LOP3.LUT R6, R6, 0xff, RZ, 0xc0, !PT ;  /* 0x000000ff06067812 */ /* 0x000fe400078ec0ff */
[----:B------:R-:W-:-:S02]  /*15690*/  PRMT R51, R10, 0x7604, R51 ;  /* 0x000076040a337816 */ /* 0x000fc40000000033 */
[----:B------:R-:W-:Y:S02]  /*156a0*/  PRMT R21, R6, 0x7604, R7 ;  /* 0x0000760406157816 */ /* 0x000fe40000000007 */
[----:B------:R-:W-:Y:S02]  /*156b0*/  SHF.R.U32.HI R14, RZ, 0x10, R41 ;  /* 0x00000010ff0e7819 */ /* 0x000fe40000011629 */
[----:B------:R-:W-:Y:S02]  /*156c0*/  SHF.R.U32.HI R12, RZ, 0x10, R40 ;  /* 0x00000010ff0c7819 */ /* 0x000fe40000011628 */
[----:B------:R-:W-:Y:S02]  /*156d0*/  SHF.R.U32.HI R20, RZ, 0x10, R42 ;  /* 0x00000010ff147819 */ /* 0x000fe4000001162a */
[----:B------:R-:W-:Y:S02]  /*156e0*/  LOP3.LUT R14, R14, 0xff, RZ, 0xc0, !PT ;  /* 0x000000ff0e0e7812 */ /* 0x000fe400078ec0ff */
[----:B------:R-:W-:-:S02]  /*156f0*/  LOP3.LUT R12, R12, 0xff, RZ, 0xc0, !PT ;  /* 0x000000ff0c0c7812 */ /* 0x000fc400078ec0ff */
[----:B------:R-:W-:Y:S02]  /*15700*/  LOP3.LUT R20, R20, 0xff, RZ, 0xc0, !PT ;  /* 0x000000ff14147812 */ /* 0x000fe400078ec0ff */
[----:B------:R-:W-:Y:S02]  /*15710*/  SHF.R.U32.HI R24, RZ, 0x10, R43 ;  /* 0x00000010ff187819 */ /* 0x000fe4000001162b */
[----:B------:R-:W-:Y:S02]  /*15720*/  PRMT R15, R14, 0x7054, R15 ;  /* 0x000070540e0f7816 */ /* 0x000fe4000000000f */
[----:B------:R-:W-:Y:S02]  /*15730*/  SHF.R.U32.HI R14, RZ, 0x10, R29 ;  /* 0x00000010ff0e7819 */ /* 0x000fe4000001161d */
[----:B------:R-:W-:Y:S02]  /*15740*/  PRMT R13, R12, 0x7054, R13 ;  /* 0x000070540c0d7816 */ /* 0x000fe4000000000d */
[----:B------:R-:W-:-:S02]  /*15750*/  PRMT R21, R20, 0x7054, R21 ;  /* 0x0000705414157816 */ /* 0x000fc40000000015 */
[----:B------:R-:W-:Y:S02]  /*15760*/  SHF.R.U32.HI R12, RZ, 0x10, R28 ;  /* 0x00000010ff0c7819 */ /* 0x000fe4000001161c */
[----:B------:R-:W-:Y:S02]  /*15770*/  LOP3.LUT R24, R24, 0xff, RZ, 0xc0, !PT ;  /* 0x000000ff18187812 */ /* 0x000fe400078ec0ff */
[----:B------:R-:W-:Y:S02]  /*15780*/  SHF.R.U32.HI R20, RZ, 0x10, R30 ;  /* 0x00000010ff147819 */ /* 0x000fe4000001161e */
[----:B------:R-:W-:Y:S02]  /*15790*/  LOP3.LUT R14, R14, 0xff, RZ, 0xc0, !PT ;  /* 0x000000ff0e0e7812 */ /* 0x000fe400078ec0ff */
[----:B------:R-:W-:Y:S02]  /*157a0*/  LOP3.LUT R12, R12, 0xff, RZ, 0xc0, !PT ;  /* 0x000000ff0c0c7812 */ /* 0x000fe400078ec0ff */
[----:B------:R-:W-:-:S02]  /*157b0*/  LOP3.LUT R20, R20, 0xff, RZ, 0xc0, !PT ;  /* 0x000000ff14147812 */ /* 0x000fc400078ec0ff */
[----:B------:R-:W-:Y:S02]  /*157c0*/  PRMT R27, R12, 0x7054, R27 ;  /* 0x000070540c1b7816 */ /* 0x000fe4000000001b */
[----:B------:R-:W-:Y:S02]  /*157d0*/  LOP3.LUT R36, R13, 0xff000000, R40, 0xf8, !PT ;  /* 0xff0000000d247812 */ /* 0x000fe400078ef828 */
[----:B------:R-:W-:Y:S02]  /*157e0*/  LOP3.LUT R40, R15, 0xff000000, R41, 0xf8, !PT ;  /* 0xff0000000f287812 */ /* 0x000fe400078ef829 */
[----:B------:R-:W-:Y:S02]  /*157f0*/  LOP3.LUT R38, R27, 0xff000000, R28, 0xf8, !PT ;  /* 0xff0000001b267812 */ /* 0x000fe400078ef81c */
[-C--:B------:R-:W-:Y:S02]  /*15800*/  F2FP.F16.E4M3.UNPACK_B R28, R40.reuse ;  /* 0x00000028ff1c723e */ /* 0x080fe400020006ff */
[----:B------:R-:W-:-:S02]  /*15810*/  F2FP.F16.E4M3.UNPACK_B R40, R40.H1 ;  /* 0x00000028ff28723e */ /* 0x000fc400030006ff */
[----:B--2---:R-:W-:Y:S02]  /*15820*/  LEA.HI R0, R3, R8, RZ, 0x1c ;  /* 0x0000000803007211 */ /* 0x004fe400078fe0ff */
[----:B------:R-:W-:Y:S02]  /*15830*/  SHF.R.U32.HI R8, RZ, 0x8, R43 ;  /* 0x00000008ff087819 */ /* 0x000fe4000001162b */
[----:B------:R-:W-:Y:S02]  /*15840*/  SHF.R.S32.HI R5, RZ, 0x1f, R0 ;  /* 0x0000001fff057819 */ /* 0x000fe40000011400 */
[----:B------:R-:W-:Y:S02]  /*15850*/  LOP3.LUT R8, R8, 0xff, RZ, 0xc0, !PT ;  /* 0x000000ff08087812 */ /* 0x000fe400078ec0ff */
[----:B------:R-:W-:Y:S01]  /*15860*/  LEA.HI R4, R5, R0, RZ, 0x2 ;  /* 0x0000000005047211 */ /* 0x000fe200078f10ff */
[----:B------:R-:W-:Y:S01]  /*15870*/  IMAD.SHL.U32 R5, R0, 0x10, RZ ;  /* 0x0000001000057824 */ /* 0x000fe200078e00ff */
[----:B------:R-:W-:-:S02]  /*15880*/  PRMT R25, R8, 0x7604, R9 ;  /* 0x0000760408197816 */ /* 0x000fc40000000009 */
[----:B------:R-:W-:Y:S01]  /*15890*/  SHF.R.U32.HI R8, RZ, 0x8, R30 ;  /* 0x00000008ff087819 */ /* 0x000fe2000001161e */
[----:B------:R-:W-:Y:S01]  /*158a0*/  IMAD.SHL.U32 R4, R4, 0x800, RZ ;  /* 0x0000080004047824 */ /* 0x000fe200078e00ff */
[----:B------:R-:W-:Y:S02]  /*158b0*/  LOP3.LUT R0, R224, 0x30, R5, 0xf8, !PT ;  /* 0x00000030e0007812 */ /* 0x000fe400078ef805 */
[----:B------:R-:W-:Y:S02]  /*158c0*/  LOP3.LUT R8, R8, 0xff, RZ, 0xc0, !PT ;  /* 0x000000ff08087812 */ /* 0x000fe400078ec0ff */
[----:B------:R-:W-:Y:S02]  /*158d0*/  LOP3.LUT R0, R0, R225, RZ, 0x3c, !PT ;  /* 0x000000e100007212 */ /* 0x000fe400078e3cff */
[----:B------:R-:W-:Y:S02]  /*158e0*/  LOP3.LUT R5, R4, 0xffffe000, RZ, 0xc0, !PT ;  /* 0xffffe00004057812 */ /* 0x000fe400078ec0ff */
[----:B------:R-:W-:-:S02]  /*158f0*/  PRMT R49, R8, 0x7604, R39 ;  /* 0x0000760408317816 */ /* 0x000fc40000000027 */
[----:B------:R-:W-:Y:S02]  /*15900*/  IADD3 R9, R0, R226, R5 ;  /* 0x000000e200097210 */ /* 0x000fe40007ffe005 */
[----:B------:R-:W-:Y:S01]  /*15910*/  SHF.R.U32.HI R0, RZ, 0x8, R29 ;  /* 0x00000008ff007819 */ /* 0x000fe2000001161d */
[----:B---3--:R-:W1:Y:S01]  /*15920*/  LDS.128 R4, [R60+0x1e200] ;  /* 0x01e200003c047984 */ /* 0x008e620000000c00 */
[----:B------:R-:W-:Y:S02]  /*15930*/  PRMT R25, R24, 0x7054, R25 ;  /* 0x0000705418197816 */ /* 0x000fe40000000019 */
[----:B------:R-:W-:Y:S02]  /*15940*/  LOP3.LUT R0, R0, 0xff, RZ, 0xc0, !PT ;  /* 0x000000ff00007812 */ /* 0x000fe400078ec0ff */
[----:B------:R-:W-:Y:S02]  /*15950*/  SHF.R.U32.HI R24, RZ, 0x10, R31 ;  /* 0x00000010ff187819 */ /* 0x000fe4000001161f */
[----:B------:R-:W-:Y:S01]  /*15960*/  PRMT R37, R0, 0x7604, R11 ;  /* 0x0000760400257816 */ /* 0x000fe2000000000b */
[----:B------:R-:W-:Y:S01]  /*15970*/  IMAD.IADD R0, R18, 0x1, R9 ;  /* 0x0000000112007824 */ /* 0x000fe200078e0209 */
[----:B------:R-:W-:-:S02]  /*15980*/  PRMT R49, R20, 0x7054, R49 ;  /* 0x0000705414317816 */ /* 0x000fc40000000031 */
[----:B------:R-:W-:Y:S02]  /*15990*/  PRMT R39, R14, 0x7054, R37 ;  /* 0x000070540e277816 */ /* 0x000fe40000000025 */
[----:B------:R-:W2:Y:S01]  /*159a0*/  LDS.128 R8, [R0+0x1e200] ;  /* 0x01e2000000087984 */ /* 0x000ea20000000c00 */
[----:B------:R-:W-:Y:S02]  /*159b0*/  LOP3.LUT R24, R24, 0xff, RZ, 0xc0, !PT ;  /* 0x000000ff18187812 */ /* 0x000fe400078ec0ff */
[----:B------:R-:W-:Y:S01]  /*159c0*/  LOP3.LUT R39, R39, 0xff000000, R29, 0xf8, !PT ;  /* 0xff00000027277812 */ /* 0x000fe200078ef81d */
[--C-:B------:R-:W-:Y:S01]  /*159d0*/  HADD2.F32 R29, -RZ, R28.reuse.H0_H0 ;  /* 0x2000001cff1d7230 */ /* 0x100fe20000004100 */
[----:B------:R-:W-:Y:S01]  /*159e0*/  LOP3.LUT R37, R21, 0xff000000, R42, 0xf8, !PT ;  /* 0xff00000015257812 */ /* 0x000fe200078ef82a */
[----:B------:R-:W-:Y:S01]  /*159f0*/  HADD2.F32 R28, -RZ, R28.H1_H1 ;  /* 0x3000001cff1c7230 */ /* 0x000fe20000004100 */
[----:B------:R-:W-:Y:S02]  /*15a00*/  LOP3.LUT R49, R49, 0xff000000, R30, 0xf8, !PT ;  /* 0xff00000031317812 */ /* 0x000fe400078ef81e */
[----:B------:R-:W-:-:S02]  /*15a10*/  PRMT R51, R24, 0x7054, R51 ;  /* 0x0000705418337816 */ /* 0x000fc40000000033 */
[-C--:B------:R-:W-:Y:S02]  /*15a20*/  F2FP.F16.E4M3.UNPACK_B R30, R39.reuse ;  /* 0x00000027ff1e723e */ /* 0x080fe400020006ff */
[----:B------:R-:W-:Y:S02]  /*15a30*/  LOP3.LUT R42, R25, 0xff000000, R43, 0xf8, !PT ;  /* 0xff000000192a7812 */ /* 0x000fe400078ef82b */
[----:B------:R-:W-:Y:S01]  /*15a40*/  LOP3.LUT R51, R51, 0xff000000, R31, 0xf8, !PT ;  /* 0xff00000033337812 */ /* 0x000fe200078ef81f */
[--C-:B------:R-:W-:Y:S01]  /*15a50*/  HADD2.F32 R31, -RZ, R30.reuse.H0_H0 ;  /* 0x2000001eff1f7230 */ /* 0x100fe20000004100 */
[----:B------:R-:W-:Y:S01]  /*15a60*/  F2FP.F16.E4M3.UNPACK_B R39, R39.H1 ;  /* 0x00000027ff27723e */ /* 0x000fe200030006ff */
[----:B------:R-:W-:Y:S01]  /*15a70*/  HADD2.F32 R30, -RZ, R30.H1_H1 ;  /* 0x3000001eff1e7230 */ /* 0x000fe20000004100 */
[----:B-1----:R-:W-:Y:S02]  /*15a80*/  F2FP.F16.E4M3.UNPACK_B R12, R5 ;  /* 0x00000005ff0c723e */ /* 0x002fe400020006ff */
[----:B------:R-:W-:-:S02]  /*15a90*/  F2FP.F16.E4M3.UNPACK_B R15, R7 ;  /* 0x00000007ff0f723e */ /* 0x000fc400020006ff */
[----:B------:R-:W-:Y:S02]  /*15aa0*/  F2FP.F16.E4M3.UNPACK_B R20, R7.H1 ;  /* 0x00000007ff14723e */ /* 0x000fe400030006ff */
[-C--:B------:R-:W-:Y:S02]  /*15ab0*/  F2FP.F16.E4M3.UNPACK_B R7, R6.reuse ;  /* 0x00000006ff07723e */ /* 0x080fe400020006ff */
[----:B------:R-:W-:Y:S01]  /*15ac0*/  F2FP.F16.E4M3.UNPACK_B R14, R6.H1 ;  /* 0x00000006ff0e723e */ /* 0x000fe200030006ff */
[--C-:B------:R-:W-:Y:S01]  /*15ad0*/  HADD2.F32 R6, -RZ, R12.reuse.H0_H0 ;  /* 0x2000000cff067230 */ /* 0x100fe20000004100 */
[----:B------:R-:W-:Y:S01]  /*15ae0*/  F2FP.F16.E4M3.UNPACK_B R13, R5.H1 ;  /* 0x00000005ff0d723e */ /* 0x000fe200030006ff */
[----:B------:R-:W-:Y:S01]  /*15af0*/  HADD2.F32 R12, -RZ, R12.H1_H1 ;  /* 0x3000000cff0c7230 */ /* 0x000fe20000004100 */
[----:B------:R-:W-:Y:S02]  /*15b00*/  F2FP.F16.E4M3.UNPACK_B R5, R4 ;  /* 0x00000004ff05723e */ /* 0x000fe400020006ff */
[----:B--2---:R-:W-:-:S02]  /*15b10*/  F2FP.F16.E4M3.UNPACK_B R21, R9 ;  /* 0x00000009ff15723e */ /* 0x004fc400020006ff */
[----:B------:R-:W-:Y:S02]  /*15b20*/  F2FP.F16.E4M3.UNPACK_B R24, R9.H1 ;  /* 0x00000009ff18723e */ /* 0x000fe400030006ff */
[-C--:B------:R-:W-:Y:S01]  /*15b30*/  F2FP.F16.E4M3.UNPACK_B R26, R11.reuse ;  /* 0x0000000bff1a723e */ /* 0x080fe200020006ff */
[--C-:B------:R-:W-:Y:S01]  /*15b40*/  HADD2.F32 R25, -RZ, R21.reuse.H0_H0 ;  /* 0x20000015ff197230 */ /* 0x100fe20000004100 */
[----:B------:R-:W-:Y:S01]  /*15b50*/  F2FP.F16.E4M3.UNPACK_B R27, R11.H1 ;  /* 0x0000000bff1b723e */ /* 0x000fe200030006ff */
[----:B------:R-:W-:Y:S01]  /*15b60*/  HADD2.F32 R21, -RZ, R21.H1_H1 ;  /* 0x30000015ff157230 */ /* 0x000fe20000004100 */
[-C--:B------:R-:W-:Y:S02]  /*15b70*/  F2FP.F16.E4M3.UNPACK_B R11, R10.reuse ;  /* 0x0000000aff0b723e */ /* 0x080fe400020006ff */
[C---:B------:R-:W-:Y:S01]  /*15b80*/  FMUL.FTZ R48, R25.reuse, R29 ;  /* 0x0000001d19307220 */ /* 0x040fe20000410000 */
[----:B------:R-:W-:Y:S01]  /*15b90*/  FMUL.FTZ R41, R25, R31 ;  /* 0x0000001f19297220 */ /* 0x000fe20000410000 */
[----:B------:R-:W-:Y:S01]  /*15ba0*/  F2FP.F16.E4M3.UNPACK_B R25, R10.H1 ;  /* 0x0000000aff19723e */ /* 0x000fe200030006ff */
[----:B------:R-:W-:-:S02]  /*15bb0*/  HADD2.F32 R10, -RZ, R24.H0_H0 ;  /* 0x20000018ff0a7230 */ /* 0x000fc40000004100 */
[C---:B------:R-:W-:Y:S01]  /*15bc0*/  FFMA.FTZ R48, R6.reuse, R31, R48 ;  /* 0x0000001f06307223 */ /* 0x040fe20000010030 */
[----:B------:R-:W-:Y:S01]  /*15bd0*/  FFMA.FTZ R41, R6, R29, -R41 ;  /* 0x0000001d06297223 */ /* 0x000fe20000010829 */
[----:B------:R-:W-:Y:S02]  /*15be0*/  HADD2.F32 R31, -RZ, R39.H0_H0 ;  /* 0x20000027ff1f7230 */ /* 0x000fe40000004100 */
[C---:B------:R-:W-:Y:S01]  /*15bf0*/  FMUL.FTZ R43, R21.reuse, R30 ;  /* 0x0000001e152b7220 */ /* 0x040fe20000410000 */
[----:B------:R-:W-:Y:S02]  /*15c00*/  HADD2.F32 R29, -RZ, R40.H0_H0 ;  /* 0x20000028ff1d7230 */ /* 0x000fe40000004100 */
[-C--:B------:R-:W-:Y:S01]  /*15c10*/  FMUL.FTZ R21, R21, R28.reuse ;  /* 0x0000001c15157220 */ /* 0x080fe20000410000 */
[----:B------:R-:W-:Y:S02]  /*15c20*/  HADD2.F32 R6, -RZ, R13.H0_H0 ;  /* 0x2000000dff067230 */ /* 0x000fe40000004100 */
[----:B------:R-:W-:Y:S01]  /*15c30*/  FMUL.FTZ R53, R10, R31 ;  /* 0x0000001f0a357220 */ /* 0x000fe20000410000 */
[----:B------:R-:W-:Y:S01]  /*15c40*/  FFMA.FTZ R52, R12, R28, -R43 ;  /* 0x0000001c0c347223 */ /* 0x000fe2000001082b */
[----:B------:R-:W-:Y:S01]  /*15c50*/  FMUL.FTZ R10, R10, R29 ;  /* 0x0000001d0a0a7220 */ /* 0x000fe20000410000 */
[----:B------:R-:W-:Y:S01]  /*15c60*/  FFMA.FTZ R43, R12, R30, R21 ;  /* 0x0000001e0c2b7223 */ /* 0x000fe20000010015 */
[----:B------:R-:W-:Y:S01]  /*15c70*/  F2FP.F16.E4M3.UNPACK_B R28, R51 ;  /* 0x00000033ff1c723e */ /* 0x000fe200020006ff */
[C---:B------:R-:W-:Y:S01]  /*15c80*/  FFMA.FTZ R53, R6.reuse, R29, -R53 ;  /* 0x0000001d06357223 */ /* 0x040fe20000010835 */
[-C--:B------:R-:W-:Y:S01]  /*15c90*/  F2FP.F16.E4M3.UNPACK_B R12, R42.reuse ;  /* 0x0000002aff0c723e */ /* 0x080fe200020006ff */
        /* <DEDUP_REMOVED lines=18> */
[C---:B------:R-:W-:Y:S01]  /*15dc0*/  FFMA.FTZ R54, R13.reuse, R40, -R54 ;  /* 0x000000280d367223 */ /* 0x040fe20000010836 */
[----:B------:R-:W-:Y:S02]  /*15dd0*/  HADD2.F32 R28, -RZ, R28.H1_H1 ;  /* 0x3000001cff1c7230 */ /* 0x000fe40000004100 */
[C---:B------:R-:W-:Y:S01]  /*15de0*/  FFMA.FTZ R40, R6.reuse, R21, -R31 ;  /* 0x0000001506287223 */ /* 0x040fe2000001081f */
[----:B------:R-:W-:Y:S02]  /*15df0*/  HADD2.F32 R26, -RZ, R26.H1_H1 ;  /* 0x3000001aff1a7230 */ /* 0x000fe40000004100 */
[----:B------:R-:W-:Y:S01]  /*15e00*/  FFMA.FTZ R55, R6, R29, R10 ;  /* 0x0000001d06377223 */ /* 0x000fe2000001000a */
[----:B------:R-:W-:Y:S01]  /*15e10*/  FFMA.FTZ R39, R13, R39, R24 ;  /* 0x000000270d277223 */ /* 0x000fe20000010018 */
[----:B------:R-:W-:Y:S01]  /*15e20*/  HADD2.F32 R15, -RZ, R15.H1_H1 ;  /* 0x3000000fff0f7230 */ /* 0x000fe20000004100 */
[----:B------:R-:W-:Y:S01]  /*15e30*/  F2FP.F16.E4M3.UNPACK_B R4, R4.H1 ;  /* 0x00000004ff04723e */ /* 0x000fe200030006ff */
[----:B------:R-:W-:-:S02]  /*15e40*/  HADD2.F32 R21, -RZ, R51.H0_H0 ;  /* 0x20000033ff157230 */ /* 0x000fc40000004100 */
[C---:B------:R-:W-:Y:S01]  /*15e50*/  FMUL.FTZ R24, R26.reuse, R28 ;  /* 0x0000001c1a187220 */ /* 0x040fe20000410000 */
[----:B------:R-:W-:Y:S02]  /*15e60*/  HADD2.F32 R10, -RZ, R27.H0_H0 ;  /* 0x2000001bff0a7230 */ /* 0x000fe40000004100 */
[-C--:B------:R-:W-:Y:S01]  /*15e70*/  FMUL.FTZ R29, R26, R12.reuse ;  /* 0x0000000c1a1d7220 */ /* 0x080fe20000410000 */
[----:B------:R-:W-:Y:S02]  /*15e80*/  HADD2.F32 R13, -RZ, R42.H0_H0 ;  /* 0x2000002aff0d7230 */ /* 0x000fe40000004100 */
[C---:B0-----:R-:W-:Y:S01]  /*15e90*/  FFMA.FTZ R57, R15.reuse, R12, -R24 ;  /* 0x0000000c0f397223 */ /* 0x041fe20000010818 */
[----:B------:R-:W-:Y:S02]  /*15ea0*/  HADD2.F32 R6, -RZ, R20.H0_H0 ;  /* 0x20000014ff067230 */ /* 0x000fe40000004100 */
[C---:B------:R-:W-:Y:S01]  /*15eb0*/  FMUL.FTZ R31, R10.reuse, R21 ;  /* 0x000000150a1f7220 */ /* 0x040fe20000410000 */
[----:B------:R-:W-:Y:S01]  /*15ec0*/  FFMA.FTZ R56, R15, R28, R29 ;  /* 0x0000001c0f387223 */ /* 0x000fe2000001001d */
[----:B------:R-:W-:Y:S01]  /*15ed0*/  FMUL.FTZ R10, R10, R13 ;  /* 0x0000000d0a0a7220 */ /* 0x000fe20000410000 */
[----:B------:R-:W-:Y:S01]  /*15ee0*/  F2FP.F16.E4M3.UNPACK_B R15, R38.H1 ;  /* 0x00000026ff0f723e */ /* 0x000fe200030006ff */
[----:B------:R-:W-:Y:S01]  /*15ef0*/  HADD2.F32 R42, -RZ, R42.H1_H1 ;  /* 0x3000002aff2a7230 */ /* 0x000fe20000004100 */
[----:B------:R-:W-:Y:S01]  /*15f00*/  F2FP.F16.E4M3.UNPACK_B R12, R36.H1 ;  /* 0x00000024ff0c723e */ /* 0x000fe200030006ff */
        /* <DEDUP_REMOVED lines=34> */
[----:B------:R-:W-:Y:S01]  /*16130*/  FMUL.FTZ R27, R6, R13 ;  /* 0x0000000d061b7220 */ /* 0x000fe20000410000 */
[--C-:B------:R-:W-:Y:S01]  /*16140*/  HADD2.F32 R4, -RZ, R5.reuse.H0_H0 ;  /* 0x20000005ff047230 */ /* 0x100fe20000004100 */
[----:B------:R-:W-:Y:S01]  /*16150*/  F2FP.F16.E4M3.UNPACK_B R49, R49 ;  /* 0x00000031ff31723e */ /* 0x000fe200020006ff */
[----:B------:R-:W-:Y:S02]  /*16160*/  HADD2.F32 R36, -RZ, R36.H1_H1 ;  /* 0x30000024ff247230 */ /* 0x000fe40000004100 */
[C---:B------:R-:W-:Y:S01]  /*16170*/  FMUL.FTZ R6, R9.reuse, R38 ;  /* 0x0000002609067220 */ /* 0x040fe20000410000 */
[----:B------:R-:W-:Y:S02]  /*16180*/  HADD2.F32 R5, -RZ, R5.H1_H1 ;  /* 0x30000005ff057230 */ /* 0x000fe40000004100 */
[C---:B------:R-:W-:Y:S01]  /*16190*/  FFMA.FTZ R21, R4.reuse, R13, -R21 ;  /* 0x0000000d04157223 */ /* 0x040fe20000010815 */
[----:B------:R-:W-:Y:S01]  /*161a0*/  FFMA.FTZ R27, R4, R15, R27 ;  /* 0x0000000f041b7223 */ /* 0x000fe2000001001b */
[-C--:B------:R-:W-:Y:S01]  /*161b0*/  F2FP.F16.E4M3.UNPACK_B R4, R37.reuse.H1 ;  /* 0x00000025ff04723e */ /* 0x080fe200030006ff */
[-C--:B------:R-:W-:Y:S01]  /*161c0*/  FMUL.FTZ R13, R9, R36.reuse ;  /* 0x00000024090d7220 */ /* 0x080fe20000410000 */
[----:B------:R-:W-:Y:S01]  /*161d0*/  FFMA.FTZ R36, R5, R36, -R6 ;  /* 0x0000002405247223 */ /* 0x000fe20000010806 */
[----:B------:R-:W-:Y:S01]  /*161e0*/  HADD2.F32 R9, -RZ, R10.H0_H0 ;  /* 0x2000000aff097230 */ /* 0x000fe20000004100 */
[----:B------:R-:W-:Y:S01]  /*161f0*/  F2FP.F16.E4M3.UNPACK_B R37, R37 ;  /* 0x00000025ff25723e */ /* 0x000fe200020006ff */
[----:B------:R-:W-:-:S02]  /*16200*/  HADD2.F32 R6, -RZ, R25.H0_H0 ;  /* 0x20000019ff067230 */ /* 0x000fc40000004100 */
[----:B------:R-:W-:Y:S01]  /*16210*/  FFMA.FTZ R38, R5, R38, R13 ;  /* 0x0000002605267223 */ /* 0x000fe2000001000d */
[--C-:B------:R-:W-:Y:S02]  /*16220*/  HADD2.F32 R5, -RZ, R4.reuse.H0_H0 ;  /* 0x20000004ff057230 */ /* 0x100fe40000004100 */
[----:B------:R-:W-:Y:S02]  /*16230*/  HADD2.F32 R8, -RZ, R4.H1_H1 ;  /* 0x30000004ff087230 */ /* 0x000fe40000004100 */
[C---:B------:R-:W-:Y:S01]  /*16240*/  FMUL.FTZ R13, R6.reuse, R9 ;  /* 0x00000009060d7220 */ /* 0x040fe20000410000 */
[----:B------:R-:W-:Y:S02]  /*16250*/  HADD2.F32 R4, -RZ, R14.H0_H0 ;  /* 0x2000000eff047230 */ /* 0x000fe40000004100 */
[----:B------:R-:W-:Y:S01]  /*16260*/  FMUL.FTZ R15, R6, R5 ;  /* 0x00000005060f7220 */ /* 0x000fe20000410000 */
[----:B------:R-:W-:Y:S02]  /*16270*/  HADD2.F32 R10, -RZ, R10.H1_H1 ;  /* 0x3000000aff0a7230 */ /* 0x000fe40000004100 */
[----:B------:R-:W-:-:S02]  /*16280*/  HADD2.F32 R25, -RZ, R25.H1_H1 ;  /* 0x30000019ff197230 */ /* 0x000fc40000004100 */
[C---:B------:R-:W-:Y:S01]  /*16290*/  FFMA.FTZ R26, R4.reuse, R5, -R13 ;  /* 0x00000005041a7223 */ /* 0x040fe2000001080d */
[----:B------:R-:W-:Y:S02]  /*162a0*/  HADD2.F32 R14, -RZ, R14.H1_H1 ;  /* 0x3000000eff0e7230 */ /* 0x000fe40000004100 */
[----:B------:R-:W-:Y:S02]  /*162b0*/  HADD2.F32 R6, -RZ, R37.H0_H0 ;  /* 0x20000025ff067230 */ /* 0x000fe40000004100 */
[C---:B------:R-:W-:Y:S01]  /*162c0*/  FMUL.FTZ R5, R25.reuse, R10 ;  /* 0x0000000a19057220 */ /* 0x040fe20000410000 */
[-C--:B------:R-:W-:Y:S01]  /*162d0*/  FMUL.FTZ R13, R25, R8.reuse ;  /* 0x00000008190d7220 */ /* 0x080fe20000410000 */
[----:B------:R-:W-:Y:S01]  /*162e0*/  FFMA.FTZ R25, R4, R9, R15 ;  /* 0x0000000904197223 */ /* 0x000fe2000001000f */
[----:B------:R-:W-:Y:S02]  /*162f0*/  HADD2.F32 R9, -RZ, R49.H0_H0 ;  /* 0x20000031ff097230 */ /* 0x000fe40000004100 */
[C---:B------:R-:W-:Y:S01]  /*16300*/  FFMA.FTZ R51, R14.reuse, R8, -R5 ;  /* 0x000000080e337223 */ /* 0x040fe20000010805 */
[----:B------:R-:W-:Y:S01]  /*16310*/  FFMA.FTZ R28, R14, R10, R13 ;  /* 0x0000000a0e1c7223 */ /* 0x000fe2000001000d */
[----:B------:R-:W-:-:S02]  /*16320*/  HADD2.F32 R5, -RZ, R11.H0_H0 ;  /* 0x2000000bff057230 */ /* 0x000fc40000004100 */
[----:B------:R-:W-:Y:S01]  /*16330*/  HADD2.F32 R10, -RZ, R49.H1_H1 ;  /* 0x30000031ff0a7230 */ /* 0x000fe20000004100 */
[----:B------:R-:W-:Y:S01]  /*16340*/  F2FP.SATFINITE.E4M3.F32.PACK_AB_MERGE_C R26, R51, R26, RZ ;  /* 0x0000001a331a723e */ /* 0x000fe200048070ff */
[----:B------:R-:W-:Y:S02]  /*16350*/  HADD2.F32 R11, -RZ, R11.H1_H1 ;  /* 0x3000000bff0b7230 */ /* 0x000fe40000004100 */
[C---:B------:R-:W-:Y:S01]  /*16360*/  FMUL.FTZ R13, R5.reuse, R9 ;  /* 0x00000009050d7220 */ /* 0x040fe20000410000 */
[----:B------:R-:W-:Y:S02]  /*16370*/  HADD2.F32 R8, -RZ, R37.H1_H1 ;  /* 0x30000025ff087230 */ /* 0x000fe40000004100 */
[----:B------:R-:W-:Y:S01]  /*16380*/  FMUL.FTZ R12, R5, R6 ;  /* 0x00000006050c7220 */ /* 0x000fe20000410000 */
[--C-:B------:R-:W-:Y:S02]  /*16390*/  HADD2.F32 R4, -RZ, R7.reuse.H0_H0 ;  /* 0x20000007ff047230 */ /* 0x100fe40000004100 */
[----:B------:R-:W-:Y:S01]  /*163a0*/  FMUL.FTZ R14, R11, R10 ;  /* 0x0000000a0b0e7220 */ /* 0x000fe20000410000 */
[----:B------:R-:W-:-:S02]  /*163b0*/  HADD2.F32 R7, -RZ, R7.H1_H1 ;  /* 0x30000007ff077230 */ /* 0x000fc40000004100 */
[----:B------:R-:W-:Y:S01]  /*163c0*/  FMUL.FTZ R11, R11, R8 ;  /* 0x000000080b0b7220 */ /* 0x000fe20000410000 */
[----:B------:R-:W-:Y:S01]  /*163d0*/  F2FP.SATFINITE.E4M3.F32.PACK_AB_MERGE_C R5, R54, R53, RZ ;  /* 0x000000353605723e */ /* 0x000fe200048070ff */
        /* <DEDUP_REMOVED lines=14> */
[----:B------:R-:W-:Y:S02]  /*164c0*/  F2FP.SATFINITE.E4M3.F32.PACK_AB_MERGE_C R9, R43, R48, R9 ;  /* 0x000000302b09723e */ /* 0x000fe40004807009 */
[----:B------:R-:W-:Y:S01]  /*164d0*/  F2FP.SATFINITE.E4M3.F32.PACK_AB_MERGE_C R11, R56, R55, R11 ;  /* 0x00000037380b723e */ /* 0x000fe2000480700b */
[----:B------:R2:W-:Y:S01]  /*164e0*/  STS.128 [R60+0x1e200], R4 ;  /* 0x01e200043c007388 */ /* 0x0005e20000000c00 */
[----:B------:R-:W-:Y:S02]  /*164f0*/  F2FP.SATFINITE.E4M3.F32.PACK_AB_MERGE_C R8, R38, R27, R8 ;  /* 0x0000001b2608723e */ /* 0x000fe40004807008 */
[----:B------:R-:W-:-:S05]  /*16500*/  F2FP.SATFINITE.E4M3.F32.PACK_AB_MERGE_C R10, R15, R12, R10 ;  /* 0x0000000c0f0a723e */ /* 0x000fca000480700a */
[----:B------:R2:W-:Y:S02]  /*16510*/  STS.128 [R0+0x1e200], R8 ;  /* 0x01e2000800007388 */ /* 0x0005e40000000c00 */
.L_x_3335:
[----:B------:R-:W-:Y:S05]  /*16520*/  BSYNC B1 ;  /* 0x0000000000017941 */ /* 0x000fea0003800000 */
.L_x_3334:
[----:B------:R-:W-:Y:S05]  /*16530*/  @P2 BRA `(.L_x_3313) ;  /* 0x0000000c00e02947 */ /* 0x000fea0003800000 */
[----:B-12---:R-:W2:Y:S04]  /*16540*/  LDL R0, [R1+0x38] ;  /* 0x0000380001007983 */ /* 0x006ea80000100800 */
[----:B------:R-:W3:Y:S01]  /*16550*/  LDL R49, [R1+0x28] ;  /* 0x0000280001317983 */ /* 0x000ee20000100800 */
[----:B-----5:R-:W-:Y:S02]  /*16560*/  SHF.R.U32.HI R4, RZ, 0x8, R44 ;  /* 0x00000008ff047819 */ /* 0x020fe4000001162c */
[----:B------:R-:W-:Y:S02]  /*16570*/  SHF.R.U32.HI R8, RZ, 0x8, R46 ;  /* 0x00000008ff087819 */ /* 0x000fe4000001162e */
[----:B------:R-:W-:Y:S02]  /*16580*/  LOP3.LUT R5, R4, 0xff, RZ, 0xc0, !PT ;  /* 0x000000ff04057812 */ /* 0x000fe400078ec0ff */
[----:B------:R-:W-:-:S02]  /*16590*/  LOP3.LUT R4, R46, 0xff, RZ, 0xc0, !PT ;  /* 0x000000ff2e047812 */ /* 0x000fc400078ec0ff */
[----:B------:R-:W-:Y:S02]  /*165a0*/  LOP3.LUT R9, R8, 0xff, RZ, 0xc0, !PT ;  /* 0x000000ff08097812 */ /* 0x000fe400078ec0ff */
[----:B------:R-:W-:Y:S02]  /*165b0*/  SHF.R.U32.HI R7, RZ, 0x8, R45 ;  /* 0x00000008ff077819 */ /* 0x000fe4000001162d */
[----:B------:R-:W-:Y:S02]  /*165c0*/  PRMT R15, R9, 0x7604, R4 ;  /* 0x00007604090f7816 */ /* 0x000fe40000000004 */
[----:B------:R-:W-:Y:S02]  /*165d0*/  LOP3.LUT R6, R45, 0xff, RZ, 0xc0, !PT ;  /* 0x000000ff2d067812 */ /* 0x000fe400078ec0ff */
[----:B------:R-:W-:Y:S02]  /*165e0*/  LOP3.LUT R7, R7, 0xff, RZ, 0xc0, !PT ;  /* 0x000000ff07077812 */ /* 0x000fe400078ec0ff */
[----:B------:R-:W-:-:S02]  /*165f0*/  SHF.R.U32.HI R8, RZ, 0x8, R32 ;  /* 0x00000008ff087819 */ /* 0x000fc40000011620 */
[----:B------:R-:W-:Y:S02]  /*16600*/  PRMT R12, R7, 0x7604, R6 ;  /* 0x00007604070c7816 */ /* 0x000fe40000000006 */
[----:B------:R-:W-:Y:S02]  /*16610*/  LOP3.LUT R7, R32, 0xff, RZ, 0xc0, !PT ;  /* 0x000000ff20077812 */ /* 0x000fe400078ec0ff */
[----:B------:R-:W-:Y:S02]  /*16620*/  LOP3.LUT R8, R8, 0xff, RZ, 0xc0, !PT ;  /* 0x000000ff08087812 */ /* 0x000fe400078ec0ff */
[----:B------:R-:W-:Y:S02]  /*16630*/  SHF.R.U32.HI R6, RZ, 0x8, R47 ;  /* 0x00000008ff067819 */ /* 0x000fe4000001162f */
[----:B------:R-:W-:Y:S02]  /*16640*/  PRMT R25, R8, 0x7604, R7 ;  /* 0x0000760408197816 */ /* 0x000fe40000000007 */
[----:B------:R-:W-:-:S02]  /*16650*/  SHF.R.U32.HI R8, RZ, 0x8, R33 ;  /* 0x00000008ff087819 */ /* 0x000fc40000011621 */
[----:B------:R-:W-:Y:S02]  /*16660*/  LOP3.LUT R6, R6, 0xff, RZ, 0xc0, !PT ;  /* 0x000000ff06067812 */ /* 0x000fe400078ec0ff */
[----:B------:R-:W-:Y:S02]  /*16670*/  SHF.R.U32.HI R27, RZ, 0x8, R35 ;  /* 0x00000008ff1b7819 */ /* 0x000fe40000011623 */
[----:B------:R-:W-:Y:S02]  /*16680*/  LOP3.LUT R20, R33, 0xff, RZ, 0xc0, !PT ;  /* 0x000000ff21147812 */ /* 0x000fe400078ec0ff */
[----:B------:R-:W-:Y:S02]  /*16690*/  LOP3.LUT R26, R35, 0xff, RZ, 0xc0, !PT ;  /* 0x000000ff231a7812 */ /* 0x000fe400078ec0ff */
[----:B------:R-:W-:Y:S02]  /*166a0*/  LOP3.LUT R27, R27, 0xff, RZ, 0xc0, !PT ;  /* 0x000000ff1b1b7812 */ /* 0x000fe400078ec0ff */
[----:B------:R-:W-:-:S02]  /*166b0*/  SHF.R.U32.HI R24, RZ, 0x8, R34 ;  /* 0x00000008ff187819 */ /* 0x000fc40000011622 */
[----:B------:R-:W-:Y:S02]  /*166c0*/  PRMT R26, R27, 0x7604, R26 ;  /* 0x000076041b1a7816 */ /* 0x000fe4000000001a */
[----:B------:R-:W-:Y:S02]  /*166d0*/  SHF.R.U32.HI R27, RZ, 0x10, R33 ;  /* 0x00000010ff1b7819 */ /* 0x000fe40000011621 */
[----:B------:R-:W-:Y:S02]  /*166e0*/  LOP3.LUT R21, R34, 0xff, RZ, 0xc0, !PT ;  /* 0x000000ff22157812 */ /* 0x000fe400078ec0ff */
[----:B------:R-:W-:Y:S01]  /*166f0*/  LOP3.LUT R24, R24, 0xff, RZ, 0xc0, !PT ;  /* 0x000000ff18187812 */ /* 0x000fe200078ec0ff */
[----:B------:R-:W-:Y:S01]  /*16700*/  IMAD.U32 R27, R27, 0x10000, RZ ;  /* 0x000100001b1b7824 */ /* 0x000fe200078e00ff */
[----:B------:R-:W-:Y:S02]  /*16710*/  SHF.R.U32.HI R37, RZ, 0x10, R35 ;  /* 0x00000010ff257819 */ /* 0x000fe40000011623 */
[----:B------:R-:W-:-:S02]  /*16720*/  PRMT R31, R24, 0x7604, R21 ;  /* 0x00007604181f7816 */ /* 0x000fc40000000015 */
[----:B------:R-:W-:Y:S01]  /*16730*/  SHF.R.U32.HI R21, RZ, 0x10, R47 ;  /* 0x00000010ff157819 */ /* 0x000fe2000001162f */
[----:B------:R-:W-:Y:S01]  /*16740*/  IMAD.U32 R37, R37, 0x10000, RZ ;  /* 0x0001000025257824 */ /* 0x000fe200078e00ff */
[----:B------:R-:W-:Y:S02]  /*16750*/  LOP3.LUT R31, R31, 0xff0000, R34, 0xf8, !PT ;  /* 0x00ff00001f1f7812 */ /* 0x000fe400078ef822 */
[----:B------:R-:W-:Y:S01]  /*16760*/  LOP3.LUT R15, R15, 0xff0000, R46, 0xf8, !PT ;  /* 0x00ff00000f0f7812 */ /* 0x000fe200078ef82e */
[----:B------:R-:W-:Y:S01]  /*16770*/  IMAD.U32 R21, R21, 0x10000, RZ ;  /* 0x0001000015157824 */ /* 0x000fe200078e00ff */
[----:B------:R-:W-:Y:S02]  /*16780*/  LOP3.LUT R34, R31, 0xff000000, R34, 0xf8, !PT ;  /* 0xff0000001f227812 */ /* 0x000fe400078ef822 */
[----:B------:R-:W-:Y:S02]  /*16790*/  LOP3.LUT R37, R26, 0xff0000, R37, 0xf8, !PT ;  /* 0x00ff00001a257812 */ /* 0x000fe400078ef825 */
[----:B------:R-:W-:-:S02]  /*167a0*/  LOP3.LUT R30, R15, 0xff000000, R46, 0xf8, !PT ;  /* 0xff0000000f1e7812 */ /* 0x000fc400078ef82e */
[----:B------:R-:W-:Y:S02]  /*167b0*/  LOP3.LUT R36, R37, 0xff000000, R35, 0xf8, !PT ;  /* 0xff00000025247812 */ /* 0x000fe400078ef823 */
[----:B------:R-:W-:-:S04]  /*167c0*/  LOP3.LUT R25, R25, 0xff0000, R32, 0xf8, !PT ;  /* 0x00ff000019197812 */ /* 0x000fc800078ef820 */
[----:B------:R-:W-:Y:S02]  /*167d0*/  LOP3.LUT R32, R25, 0xff000000, R32, 0xf8, !PT ;  /* 0xff00000019207812 */ /* 0x000fe400078ef820 */
[----:B--2---:R-:W-:Y:S02]  /*167e0*/  LEA.HI R3, R3, R0, RZ, 0x1c ;  /* 0x0000000003037211 */ /* 0x004fe400078fe0ff */
[----:B------:R-:W-:-:S04]  /*167f0*/  LOP3.LUT R0, R44, 0xff, RZ, 0xc0, !PT ;  /* 0x000000ff2c007812 */ /* 0x000fc800078ec0ff */
[----:B------:R-:W-:Y:S02]  /*16800*/  PRMT R13, R5, 0x7604, R0 ;  /* 0x00007604050d7816 */ /* 0x000fe40000000000 */
[----:B------:R-:W-:Y:S02]  /*16810*/  SHF.R.S32.HI R0, RZ, 0x1f, R3 ;  /* 0x0000001fff007819 */ /* 0x000fe40000011403 */
[----:B------:R-:W-:Y:S02]  /*16820*/  LOP3.LUT R5, R47, 0xff, RZ, 0xc0, !PT ;  /* 0x000000ff2f057812 */ /* 0x000fe400078ec0ff */
[----:B------:R-:W-:Y:S01]  /*16830*/  LEA.HI R4, R0, R3, RZ, 0x2 ;  /* 0x0000000300047211 */ /* 0x000fe200078f10ff */
[----:B------:R-:W-:Y:S01]  /*16840*/  IMAD.SHL.U32 R3, R3, 0x10, RZ ;  /* 0x0000001003037824 */ /* 0x000fe200078e00ff */
[----:B------:R-:W-:Y:S02]  /*16850*/  PRMT R14, R6, 0x7604, R5 ;  /* 0x00007604060e7816 */ /* 0x000fe40000000005 */
[----:B------:R-:W-:-:S02]  /*16860*/  SHF.L.U32 R4, R4, 0xb, RZ ;  /* 0x0000000b04047819 */ /* 0x000fc400000006ff */
[----:B------:R-:W-:Y:S02]  /*16870*/  LOP3.LUT R0, R224, 0x30, R3, 0xf8, !PT ;  /* 0x00000030e0007812 */ /* 0x000fe400078ef803 */
[----:B------:R-:W-:Y:S02]  /*16880*/  LOP3.LUT R3, R4, 0xffffe000, RZ, 0xc0, !PT ;  /* 0xffffe00004037812 */ /* 0x000fe400078ec0ff */
[----:B------:R-:W-:Y:S01]  /*16890*/  LOP3.LUT R0, R0, R225, RZ, 0x3c, !PT ;  /* 0x000000e100007212 */ /* 0x000fe200078e3cff */
[----:B---3--:R-:W1:Y:S01]  /*168a0*/  LDS.128 R4, [R49+0x1e200] ;  /* 0x01e2000031047984 */ /* 0x008e620000000c00 */
[----:B------:R-:W-:Y:S02]  /*168b0*/  LOP3.LUT R13, R13, 0xff0000, R44, 0xf8, !PT ;  /* 0x00ff00000d0d7812 */ /* 0x000fe400078ef82c */
[----:B------:R-:W-:Y:S02]  /*168c0*/  IADD3 R3, R0, R226, R3 ;  /* 0x000000e200037210 */ /* 0x000fe40007ffe003 */
[----:B------:R-:W-:-:S03]  /*168d0*/  LOP3.LUT R21, R14, 0xff0000, R21, 0xf8, !PT ;  /* 0x00ff00000e157812 */ /* 0x000fc600078ef815 */
[----:B------:R-:W-:Y:S01]  /*168e0*/  IMAD.IADD R0, R18, 0x1, R3 ;  /* 0x0000000112007824 */ /* 0x000fe200078e0203 */
[----:B------:R-:W-:Y:S02]  /*168f0*/  LOP3.LUT R3, R8, 0xff, RZ, 0xc0, !PT ;  /* 0x000000ff08037812 */ /* 0x000fe400078ec0ff */
[----:B------:R-:W-:Y:S02]  /*16900*/  LOP3.LUT R46, R21, 0xff000000, R47, 0xf8, !PT ;  /* 0xff000000152e7812 */ /* 0x000fe400078ef82f */
[----:B------:R-:W2:Y:S01]  /*16910*/  LDS.128 R8, [R0+0x1e200] ;  /* 0x01e2000000087984 */ /* 0x000ea20000000c00 */
[----:B------:R-:W-:Y:S02]  /*16920*/  PRMT R20, R3, 0x7604, R20 ;  /* 0x0000760403147816 */ /* 0x000fe40000000014 */
[----:B------:R-:W-:Y:S02]  /*16930*/  SHF.R.U32.HI R3, RZ, 0x10, R45 ;  /* 0x00000010ff037819 */ /* 0x000fe4000001162d */
[----:B------:R-:W-:-:S02]  /*16940*/  LOP3.LUT R29, R20, 0xff0000, R27, 0xf8, !PT ;  /* 0x00ff0000141d7812 */ /* 0x000fc400078ef81b */
[----:B------:R-:W-:Y:S01]  /*16950*/  LOP3.LUT R27, R13, 0xff000000, R44, 0xf8, !PT ;  /* 0xff0000000d1b7812 */ /* 0x000fe200078ef82c */
[----:B------:R-:W-:Y:S01]  /*16960*/  IMAD.U32 R3, R3, 0x10000, RZ ;  /* 0x0001000003037824 */ /* 0x000fe200078e00ff */
[----:B------:R-:W-:-:S04]  /*16970*/  LOP3.LUT R33, R29, 0xff000000, R33, 0xf8, !PT ;  /* 0xff0000001d217812 */ /* 0x000fc800078ef821 */
[----:B------:R-:W-:Y:S02]  /*16980*/  LOP3.LUT R3, R12, 0xff0000, R3, 0xf8, !PT ;  /* 0x00ff00000c037812 */ /* 0x000fe400078ef803 */
[-C--:B------:R-:W-:Y:S02]  /*16990*/  F2FP.F16.E4M3.UNPACK_B R31, R33.reuse ;  /* 0x00000021ff1f723e */ /* 0x080fe400020006ff */
[----:B------:R-:W-:Y:S02]  /*169a0*/  LOP3.LUT R44, R3, 0xff000000, R45, 0xf8, !PT ;  /* 0xff000000032c7812 */ /* 0x000fe400078ef82d */
[----:B------:R-:W-:Y:S01]  /*169b0*/  F2FP.F16.E4M3.UNPACK_B R33, R33.H1 ;  /* 0x00000021ff21723e */ /* 0x000fe200030006ff */
[----:B------:R-:W-:Y:S01]  /*169c0*/  HADD2.F32 R35, -RZ, R31.H0_H0 ;  /* 0x2000001fff237230 */ /* 0x000fe20000004100 */
[-C--:B------:R-:W-:Y:S02]  /*169d0*/  F2FP.F16.E4M3.UNPACK_B R28, R44.reuse ;  /* 0x0000002cff1c723e */ /* 0x080fe400020006ff */
[----:B------:R-:W-:-:S03]  /*169e0*/  F2FP.F16.E4M3.UNPACK_B R44, R44.H1 ;  /* 0x0000002cff2c723e */ /* 0x000fc600030006ff */
[----:B------:R-:W-:Y:S01]  /*169f0*/  HADD2.F32 R29, -RZ, R28.H0_H0 ;  /* 0x2000001cff1d7230 */ /* 0x000fe20000004100 */
[----:B-1----:R-:W-:Y:S02]  /*16a00*/  F2FP.F16.E4M3.UNPACK_B R12, R5 ;  /* 0x00000005ff0c723e */ /* 0x002fe400020006ff */
[-C--:B------:R-:W-:Y:S02]  /*16a10*/  F2FP.F16.E4M3.UNPACK_B R14, R7.reuse ;  /* 0x00000007ff0e723e */ /* 0x080fe400020006ff */
[----:B------:R-:W-:Y:S02]  /*16a20*/  F2FP.F16.E4M3.UNPACK_B R15, R7.H1 ;  /* 0x00000007ff0f723e */ /* 0x000fe400030006ff */
[-C--:B------:R-:W-:Y:S02]  /*16a30*/  F2FP.F16.E4M3.UNPACK_B R7, R6.reuse ;  /* 0x00000006ff07723e */ /* 0x080fe400020006ff */
[----:B------:R-:W-:Y:S01]  /*16a40*/  F2FP.F16.E4M3.UNPACK_B R13, R6.H1 ;  /* 0x00000006ff0d723e */ /* 0x000fe200030006ff */
[--C-:B------:R-:W-:Y:S01]  /*16a50*/  HADD2.F32 R6, -RZ, R12.reuse.H0_H0 ;  /* 0x2000000cff067230 */ /* 0x100fe20000004100 */
[----:B------:R-:W-:Y:S01]  /*16a60*/  F2FP.F16.E4M3.UNPACK_B R5, R5.H1 ;  /* 0x00000005ff05723e */ /* 0x000fe200030006ff */
[----:B------:R-:W-:Y:S01]  /*16a70*/  HADD2.F32 R12, -RZ, R12.H1_H1 ;  /* 0x3000000cff0c7230 */ /* 0x000fe20000004100 */
[----:B------:R-:W-:-:S02]  /*16a80*/  F2FP.F16.E4M3.UNPACK_B R3, R4 ;  /* 0x00000004ff03723e */ /* 0x000fc400020006ff */
[-C--:B--2---:R-:W-:Y:S02]  /*16a90*/  F2FP.F16.E4M3.UNPACK_B R20, R9.reuse ;  /* 0x00000009ff14723e */ /* 0x084fe400020006ff */
        /* <DEDUP_REMOVED lines=12> */
[----:B------:R-:W-:Y:S01]  /*16b60*/  HADD2.F32 R35, -RZ, R31.H1_H1 ;  /* 0x3000001fff237230 */ /* 0x000fe20000004100 */
[----:B------:R-:W-:Y:S01]  /*16b70*/  F2FP.F16.E4M3.UNPACK_B R9, R8 ;  /* 0x00000008ff09723e */ /* 0x000fe200020006ff */
[----:B------:R-:W-:Y:S01]  /*16b80*/  HADD2.F32 R29, -RZ, R28.H1_H1 ;  /* 0x3000001cff1d7230 */ /* 0x000fe20000004100 */
[----:B------:R-:W-:Y:S01]  /*16b90*/  F2FP.F16.E4M3.UNPACK_B R28, R36 ;  /* 0x00000024ff1c723e */ /* 0x000fe200020006ff */
[----:B------:R-:W-:Y:S02]  /*16ba0*/  HADD2.F32 R37, -RZ, R33.H0_H0 ;  /* 0x20000021ff257230 */ /* 0x000fe40000004100 */
[C---:B------:R-:W-:Y:S01]  /*16bb0*/  FMUL.FTZ R39, R20.reuse, R35 ;  /* 0x0000002314277220 */ /* 0x040fe20000410000 */
[----:B------:R-:W-:Y:S02]  /*16bc0*/  HADD2.F32 R31, -RZ, R44.H0_H0 ;  /* 0x2000002cff1f7230 */ /* 0x000fe40000004100 */
[----:B------:R-:W-:Y:S01]  /*16bd0*/  FMUL.FTZ R20, R20, R29 ;  /* 0x0000001d14147220 */ /* 0x000fe20000410000 */
[----:B------:R-:W-:-:S02]  /*16be0*/  HADD2.F32 R6, -RZ, R5.H0_H0 ;  /* 0x20000005ff067230 */ /* 0x000fc40000004100 */
[----:B------:R-:W-:Y:S01]  /*16bf0*/  FMUL.FTZ R41, R10, R37 ;  /* 0x000000250a297220 */ /* 0x000fe20000410000 */
[----:B------:R-:W-:Y:S01]  /*16c00*/  FFMA.FTZ R39, R12, R29, -R39 ;  /* 0x0000001d0c277223 */ /* 0x000fe20000010827 */
[----:B------:R-:W-:Y:S01]  /*16c10*/  FMUL.FTZ R10, R10, R31 ;  /* 0x0000001f0a0a7220 */ /* 0x000fe20000410000 */
[----:B------:R-:W-:Y:S01]  /*16c20*/  FFMA.FTZ R35, R12, R35, R20 ;  /* 0x000000230c237223 */ /* 0x000fe20000010014 */
[----:B------:R-:W-:Y:S01]  /*16c30*/  F2FP.F16.E4M3.UNPACK_B R12, R46 ;  /* 0x0000002eff0c723e */ /* 0x000fe200020006ff */
[C---:B------:R-:W-:Y:S01]  /*16c40*/  FFMA.FTZ R41, R6.reuse, R31, -R41 ;  /* 0x0000001f06297223 */ /* 0x040fe20000010829 */
[----:B------:R-:W-:Y:S01]  /*16c50*/  FFMA.FTZ R37, R6, R37, R10 ;  /* 0x0000002506257223 */ /* 0x000fe2000001000a */
        /* <DEDUP_REMOVED lines=21> */
[----:B------:R-:W-:Y:S02]  /*16db0*/  HADD2.F32 R20, -RZ, R36.H0_H0 ;  /* 0x20000024ff147230 */ /* 0x000fe40000004100 */
[----:B------:R-:W-:Y:S02]  /*16dc0*/  HADD2.F32 R6, -RZ, R26.H0_H0 ;  /* 0x2000001aff067230 */ /* 0x000fe40000004100 */
        /* <DEDUP_REMOVED lines=111> */
.L_x_3313:
[----:B------:R-:W-:Y:S05]  /*174c0*/  BSYNC B0 ;  /* 0x0000000000007941 */ /* 0x000fea0003800000 */
.L_x_3303:
[----:B------:R-:W-:Y:S01]  /*174d0*/  @!PT LDS RZ, [RZ] ;  /* 0x00000000fffff984 */ /* 0x000fe20000000800 */
[----:B------:R-:W-:Y:S01]  /*174e0*/  @!PT LDS RZ, [RZ] ;  /* 0x00000000fffff984 */ /* 0x000fe20000000800 */
[----:B------:R-:W-:Y:S01]  /*174f0*/  @!PT LDS RZ, [RZ] ;  /* 0x00000000fffff984 */ /* 0x000fe20000000800 */
[----:B------:R-:W-:Y:S01]  /*17500*/  @!PT LDS RZ, [RZ] ;  /* 0x00000000fffff984 */ /* 0x000fe20000000800 */
[----:B------:R0:W-:Y:S06]  /*17510*/  MEMBAR.ALL.CTA ;  /* 0x0000000000007992 */ /* 0x0001ec0000008000 */
[----:B0-----:R-:W0:Y:S01]  /*17520*/  FENCE.VIEW.ASYNC.S ;  /* 0x00000000000073c6 */ /* 0x001e220000000000 */
[----:B------:R-:W-:Y:S05]  /*17530*/  WARPSYNC.ALL ;  /* 0x0000000000007948 */ /* 0x000fea0003800000 */
[----:B0-----:R-:W-:Y:S06]  /*17540*/  BAR.SYNC.DEFER_BLOCKING 0xd, 0x100 ;  /* 0x0344000000007b1d */ /* 0x001fec0000010000 */
.L_x_3301:
[----:B-1234-:R-:W-:-:S05]  /*17550*/  IMAD.U32 R0, RZ, RZ, UR53 ;  /* 0x00000035ff007e24 */ /* 0x01efca000f8e00ff */
[----:B------:R-:W-:-:S13]  /*17560*/  ISETP.NE.AND P0, PT, R0, 0x3, PT ;  /* 0x000000030000780c */ /* 0x000fda0003f05270 */
[----:B------:R-:W-:Y:S05]  /*17570*/  @!P0 BRA `(.L_x_3336) ;  /* 0x0000000000048947 */ /* 0x000fea0003800000 */
[----:B------:R-:W-:Y:S01]  /*17580*/  BPT.TRAP 0x1 ;  /* 0x000000040000795c */ /* 0x000fe20000300000 */
.L_x_3336:
[----:B------:R-:W-:Y:S02]  /*17590*/  LEA R0, R148, R18, 0x3 ;  /* 0x0000001294007211 */ /* 0x000fe400078e18ff */
[----:B0-----:R-:W-:-:S04]  /*175a0*/  SHF.L.U32 R3, R227, 0x1f, RZ ;  /* 0x0000001fe3037819 */ /* 0x001fc800000006ff */
[----:B------:R0:W1:Y:S01]  /*175b0*/  SYNCS.PHASECHK.TRANS64.TRYWAIT P2, [R0+URZ+0x33430], R3 ;  /* 0x03343003000075a7 */ /* 0x000062000804017f */
[----:B------:R-:W-:Y:S05]  /*175c0*/  @!P0 BRA `(.L_x_3337) ;  /* 0x0000000000048947 */ /* 0x000fea0003800000 */
[----:B------:R-:W-:Y:S01]  /*175d0*/  BPT.TRAP 0x1 ;  /* 0x000000040000795c */ /* 0x000fe20000300000 */
.L_x_3337:
[----:B-----5:R-:W2:Y:S01]  /*175e0*/  S2R R4, SR_TID.X ;  /* 0x0000000000047919 */ /* 0x020ea20000002100 */
[----:B------:R-:W-:Y:S01]  /*175f0*/  IMAD.MOV.U32 R119, RZ, RZ, RZ ;  /* 0x000000ffff777224 */ /* 0x000fe200078e00ff */
[----:B--2---:R-:W-:-:S04]  /*17600*/  LOP3.LUT R4, R4, 0x7f, RZ, 0xc0, !PT ;  /* 0x0000007f04047812 */ /* 0x004fc800078ec0ff */
[----:B------:R-:W-:Y:S01]  /*17610*/  ISETP.NE.AND P1, PT, R4, RZ, PT ;  /* 0x000000ff0400720c */ /* 0x000fe20003f25270 */
[----:B-1----:R-:W-:-:S12]  /*17620*/  @P2 BRA `(.L_x_3338) ;  /* 0x0000000000082947 */ /* 0x002fd80003800000 */
[----:B------:R-:W1:Y:S02]  /*17630*/  SYNCS.PHASECHK.TRANS64.TRYWAIT P2, [R0+URZ+0x33430], R3 ;  /* 0x03343003000075a7 */ /* 0x000e64000804017f */
[----:B-1----:R-:W-:Y:S05]  /*17640*/  @!P2 BRA `(.L_x_3339) ;  /* 0x000001280010a947 */ /* 0x002fea0003800000 */
.L_x_3338:
[----:B------:R-:W-:Y:S05]  /*17650*/  WARPSYNC.ALL ;  /* 0x0000000000007948 */ /* 0x000fea0003800000 */
[----:B01----:R-:W-:Y:S01]  /*17660*/  VIADD R3, R18, 0x24200 ;  /* 0x0002420012037836 */ /* 0x003fe20000000000 */
[----:B------:R-:W2:Y:S01]  /*17670*/  LDL R12, [R1+0x40] ;  /* 0x00004000010c7983 */ /* 0x000ea20000100800 */
[----:B------:R-:W-:Y:S01]  /*17680*/  R2UR UR28, R50 ;  /* 0x00000000321c72ca */ /* 0x000fe200000e0000 */
[----:B------:R-:W-:Y:S01]  /*17690*/  IMAD.MOV.U32 R7, RZ, RZ, -0x7fffffe0 ;  /* 0x80000020ff077424 */ /* 0x000fe200078e00ff */
[----:B------:R-:W-:Y:S01]  /*176a0*/  WARPGROUP.ARRIVE ;  /* 0x00000000000079c5 */ /* 0x000fe20000000000 */
[----:B------:R-:W-:Y:S01]  /*176b0*/  SHF.R.U32.HI R3, RZ, 0x4, R3 ;  /* 0x00000004ff037819 */ /* 0x000fe20000011603 */
[----:B------:R-:W-:Y:S01]  /*176c0*/  UMOV UR29, 0x80000020 ;  /* 0x80000020001d7882 */ /* 0x000fe20000000000 */
[----:B------:R-:W-:Y:S01]  /*176d0*/  IMAD.MOV.U32 R5, RZ, RZ, -0x7fffffe0 ;  /* 0x80000020ff057424 */ /* 0x000fe200078e00ff */
[----:B------:R-:W-:Y:S01]  /*176e0*/  R2UR UR31, R7 ;  /* 0x00000000071f72ca */ /* 0x000fe200000e0000 */
[----:B------:R-:W-:Y:S01]  /*176f0*/  UMOV UR9, UR29 ;  /* 0x0000001d00097c82 */ /* 0x000fe20008000000 */
[----:B------:R-:W-:Y:S01]  /*17700*/  LOP3.LUT R3, R3, 0x3fff, RZ, 0xc0, !PT ;  /* 0x00003fff03037812 */ /* 0x000fe200078ec0ff */
[----:B------:R-:W-:Y:S01]  /*17710*/  UMOV UR5, UR29 ;  /* 0x0000001d00057c82 */ /* 0x000fe20008000000 */
[----:B------:R-:W-:Y:S01]  /*17720*/  R2UR UR11, R5 ;  /* 0x00000000050b72ca */ /* 0x000fe200000e0000 */
[----:B------:R-:W-:Y:S01]  /*17730*/  IMAD.MOV.U32 R5, RZ, RZ, -0x7fffffe0 ;  /* 0x80000020ff057424 */ /* 0x000fe200078e00ff */
[----:B------:R-:W-:Y:S01]  /*17740*/  LOP3.LUT R14, R3, 0x10000, RZ, 0xfc, !PT ;  /* 0x00010000030e7812 */ /* 0x000fe200078efcff */
[----:B------:R-:W-:Y:S01]  /*17750*/  ULOP3.LUT UR28, UR28, 0x10000, URZ, 0xfc, !UPT ;  /* 0x000100001c1c7892 */ /* 0x000fe2000f8efc3f */
[----:B------:R-:W-:Y:S01]  /*17760*/  IMAD.MOV.U32 R9, RZ, RZ, -0x7fffffe0 ;  /* 0x80000020ff097424 */ /* 0x000fe200078e00ff */
[----:B------:R-:W-:Y:S01]  /*17770*/  UMOV UR13, UR29 ;  /* 0x0000001d000d7c82 */ /* 0x000fe20008000000 */
[----:B------:R-:W-:Y:S01]  /*17780*/  R2UR UR7, R5 ;  /* 0x00000000050772ca */ /* 0x000fe200000e0000 */
[----:B------:R-:W-:Y:S01]  /*17790*/  IMAD R6, R148, 0x780, R14 ;  /* 0x0000078094067824 */ /* 0x000fe200078e020e */
[----:B------:R-:W-:Y:S01]  /*177a0*/  UIADD3 UR48, UR28, 0x2, URZ ;  /* 0x000000021c307890 */ /* 0x000fe2000fffe03f */
[----:B------:R-:W-:Y:S01]  /*177b0*/  IMAD.MOV.U32 R5, RZ, RZ, -0x7fffffe0 ;  /* 0x80000020ff057424 */ /* 0x000fe200078e00ff */
[----:B------:R-:W-:Y:S01]  /*177c0*/  UMOV UR8, UR28 ;  /* 0x0000001c00087c82 */ /* 0x000fe20008000000 */
[C---:B------:R-:W-:Y:S01]  /*177d0*/  VIADD R4, R6.reuse, 0x80 ;  /* 0x0000008006047836 */ /* 0x040fe20000000000 */
[C---:B------:R-:W-:Y:S01]  /*177e0*/  R2UR UR30, R6.reuse ;  /* 0x00000000061e72ca */ /* 0x040fe200000e0000 */
[----:B------:R-:W-:Y:S01]  /*177f0*/  UMOV UR4, UR28 ;  /* 0x0000001c00047c82 */ /* 0x000fe20008000000 */
[----:B------:R-:W-:Y:S01]  /*17800*/  IADD3 R8, R6, 0x180, RZ ;  /* 0x0000018006087810 */ /* 0x000fe20007ffe0ff */
[----:B------:R-:W-:Y:S01]  /*17810*/  UMOV UR12, UR28 ;  /* 0x0000001c000c7c82 */ /* 0x000fe20008000000 */
[----:B------:R-:W-:Y:S01]  /*17820*/  R2UR UR10, R4 ;  /* 0x00000000040a72ca */ /* 0x000fe200000e0000 */
[C---:B------:R-:W-:Y:S01]  /*17830*/  VIADD R4, R6.reuse, 0x100 ;  /* 0x0000010006047836 */ /* 0x040fe20000000000 */
[----:B------:R-:W-:Y:S01]  /*17840*/  R2UR UR15, R5 ;  /* 0x00000000050f72ca */ /* 0x000fe200000e0000 */
[----:B------:R-:W-:Y:S01]  /*17850*/  VIADD R10, R6, 0x2 ;  /* 0x00000002060a7836 */ /* 0x000fe20000000000 */
[----:B------:R-:W-:Y:S01]  /*17860*/  UMOV UR49, 0x80000020 ;  /* 0x8000002000317882 */ /* 0x000fe20000000000 */
[----:B------:R-:W-:Y:S01]  /*17870*/  IMAD.MOV.U32 R11, RZ, RZ, -0x7fffffe0 ;  /* 0x80000020ff0b7424 */ /* 0x000fe200078e00ff */
[----:B------:R-:W-:Y:S01]  /*17880*/  R2UR UR6, R4 ;  /* 0x00000000040672ca */ /* 0x000fe200000e0000 */
[----:B------:R-:W-:Y:S01]  /*17890*/  VIADD R4, R6, 0x200 ;  /* 0x0000020006047836 */ /* 0x000fe20000000000 */
[----:B------:R-:W-:Y:S01]  /*178a0*/  R2UR UR50, R10 ;  /* 0x000000000a3272ca */ /* 0x000fe200000e0000 */
[----:B------:R-:W-:Y:S01]  /*178b0*/  QGMMA.64x32x32.F32.E4M3.E4M3 R88, gdesc[UR28], RZ, !UPT, gsb0 ;  /* 0x006000001c5879f3 */ /* 0x000fe2000c0008ff */
[----:B------:R-:W-:Y:S01]  /*178c0*/  R2UR UR51, R11 ;  /* 0x000000000b3372ca */ /* 0x000fe200000e0000 */
[----:B------:R-:W-:Y:S01]  /*178d0*/  IMAD.MOV.U32 R5, RZ, RZ, -0x7fffffe0 ;  /* 0x80000020ff057424 */ /* 0x000fe200078e00ff */
[----:B------:R-:W-:Y:S01]  /*178e0*/  R2UR UR14, R4 ;  /* 0x00000000040e72ca */ /* 0x000fe200000e0000 */
[C---:B------:R-:W-:Y:S01]  /*178f0*/  VIADD R10, R6.reuse, 0x280 ;  /* 0x00000280060a7836 */ /* 0x040fe20000000000 */
[C---:B------:R-:W-:Y:S01]  /*17900*/  IADD3 R4, R6.reuse, 0x82, RZ ;  /* 0x0000008206047810 */ /* 0x040fe20007ffe0ff */
[----:B------:R-:W-:Y:S01]  /*17910*/  IMAD.MOV.U32 R11, RZ, RZ, -0x7fffffe0 ;  /* 0x80000020ff0b7424 */ /* 0x000fe200078e00ff */
[----:B------:R-:W-:Y:S01]  /*17920*/  P2R R106, PR, RZ, 0x2 ;  /* 0x00000002ff6a7803 */ /* 0x000fe20000000000 */
[----:B------:R-:W-:Y:S01]  /*17930*/  VIADD R20, R6, 0x682 ;  /* 0x0000068206147836 */ /* 0x000fe20000000000 */
[----:B------:R-:W-:Y:S01]  /*17940*/  P2R R104, PR, RZ, 0x1 ;  /* 0x00000001ff687803 */ /* 0x000fe20000000000 */
[----:B------:R-:W-:Y:S01]  /*17950*/  IMAD.MOV.U32 R21, RZ, RZ, -0x7fffffe0 ;  /* 0x80000020ff157424 */ /* 0x000fe200078e00ff */
[----:B------:R-:W-:Y:S01]  /*17960*/  MOV R112, R119 ;  /* 0x0000007700707202 */ /* 0x000fe20000000f00 */
[----:B------:R-:W-:-:S02]  /*17970*/  IMAD.MOV.U32 R13, RZ, RZ, -0x7fffffe0 ;  /* 0x80000020ff0d7424 */ /* 0x000fc400078e00ff */
[--C-:B------:R-:W-:Y:S02]  /*17980*/  IMAD.MOV.U32 R118, RZ, RZ, R119.reuse ;  /* 0x000000ffff767224 */ /* 0x100fe400078e0077 */
[--C-:B------:R-:W-:Y:S02]  /*17990*/  IMAD.MOV.U32 R116, RZ, RZ, R119.reuse ;  /* 0x000000ffff747224 */ /* 0x100fe400078e0077 */
[--C-:B------:R-:W-:Y:S02]  /*179a0*/  IMAD.MOV.U32 R114, RZ, RZ, R119.reuse ;  /* 0x000000ffff727224 */ /* 0x100fe400078e0077 */
[--C-:B------:R-:W-:Y:S02]  /*179b0*/  IMAD.MOV.U32 R110, RZ, RZ, R119.reuse ;  /* 0x000000ffff6e7224 */ /* 0x100fe400078e0077 */
[----:B------:R-:W-:Y:S01]  /*179c0*/  IMAD.MOV.U32 R108, RZ, RZ, R119 ;  /* 0x000000ffff6c7224 */ /* 0x000fe200078e0077 */
[----:B------:R-:W-:Y:S02]  /*179d0*/  WARPGROUP.DEPBAR.LE gsb0, 0x0 ;  /* 0x00008000000079c5 */ /* 0x000fe40000010000 */
[----:B------:R-:W-:-:S06]  /*179e0*/  WARPGROUP.ARRIVE ;  /* 0x00000000000079c5 */ /* 0x000fcc0000000000 */
[----:B------:R-:W-:Y:S01]  /*179f0*/  QGMMA.64x32x32.F32.E4M3.E4M3 R72, gdesc[UR8], RZ, !UPT, gsb0 ;  /* 0x00600000084879f3 */ /* 0x000fe2000c0008ff */
[----:B------:R-:W-:Y:S01]  /*17a00*/  R2UR UR10, R8 ;  /* 0x00000000080a72ca */ /* 0x000fe200000e0000 */
[----:B------:R-:W-:Y:S01]  /*17a10*/  UMOV UR8, UR28 ;  /* 0x0000001c00087c82 */ /* 0x000fe20008000000 */
[----:B------:R-:W-:Y:S01]  /*17a20*/  R2UR UR11, R9 ;  /* 0x00000000090b72ca */ /* 0x000fe200000e0000 */
[----:B------:R-:W-:Y:S01]  /*17a30*/  UMOV UR9, UR29 ;  /* 0x0000001d00097c82 */ /* 0x000fe20008000000 */
[----:B------:R-:W-:Y:S01]  /*17a40*/  VIADD R8, R6, 0x182 ;  /* 0x0000018206087836 */ /* 0x000fe20000000000 */
[----:B------:R-:W-:Y:S01]  /*17a50*/  MOV R9, 0x80000020 ;  /* 0x8000002000097802 */ /* 0x000fe20000000f00 */
[----:B------:R-:W-:Y:S02]  /*17a60*/  WARPGROUP.DEPBAR.LE gsb0, 0x0 ;  /* 0x00008000000079c5 */ /* 0x000fe40000010000 */
[----:B------:R-:W-:-:S06]  /*17a70*/  WARPGROUP.ARRIVE ;  /* 0x00000000000079c5 */ /* 0x000fcc0000000000 */
[----:B------:R-:W-:Y:S01]  /*17a80*/  QGMMA.64x32x32.F32.E4M3.E4M3 R56, gdesc[UR4], RZ, !UPT, gsb0 ;  /* 0x00600000043879f3 */ /* 0x000fe2000c0008ff */
[----:B------:R-:W-:Y:S01]  /*17a90*/  R2UR UR6, R4 ;  /* 0x00000000040672ca */ /* 0x000fe200000e0000 */
[----:B------:R-:W-:Y:S01]  /*17aa0*/  UMOV UR4, UR48 ;  /* 0x0000003000047c82 */ /* 0x000fe20008000000 */
[----:B------:R-:W-:Y:S01]  /*17ab0*/  R2UR UR7, R5 ;  /* 0x00000000050772ca */ /* 0x000fe200000e0000 */
[----:B------:R-:W-:Y:S01]  /*17ac0*/  UMOV UR5, UR49 ;  /* 0x0000003100057c82 */ /* 0x000fe20008000000 */
[----:B------:R-:W-:Y:S02]  /*17ad0*/  VIADD R4, R6, 0x102 ;  /* 0x0000010206047836 */ /* 0x000fe40000000000 */
[----:B------:R-:W-:Y:S01]  /*17ae0*/  IMAD.MOV.U32 R5, RZ, RZ, -0x7fffffe0 ;  /* 0x80000020ff057424 */ /* 0x000fe200078e00ff */
        /* <DEDUP_REMOVED lines=12> */
[----:B------:R-:W-:Y:S01]  /*17bb0*/  UMOV UR12, UR48 ;  /* 0x00000030000c7c82 */ /* 0x000fe20008000000 */
[----:B------:R-:W-:Y:S01]  /*17bc0*/  UMOV UR13, UR49 ;  /* 0x00000031000d7c82 */ /* 0x000fe20008000000 */
[----:B------:R-:W-:Y:S02]  /*17bd0*/  WARPGROUP.DEPBAR.LE gsb0, 0x0 ;  /* 0x00008000000079c5 */ /* 0x000fe40000010000 */
[----:B------:R-:W-:-:S06]  /*17be0*/  WARPGROUP.ARRIVE ;  /* 0x00000000000079c5 */ /* 0x000fcc0000000000 */
[----:B------:R-:W-:Y:S01]  /*17bf0*/  QGMMA.64x32x32.F32.E4M3.E4M3 R88, gdesc[UR48], R88, gsb0 ;  /* 0x00600000305879f3 */ /* 0x000fe20008000858 */
[----:B------:R-:W-:Y:S01]  /*17c00*/  R2UR UR50, R4 ;  /* 0x00000000043272ca */ /* 0x000fe200000e0000 */
[----:B------:R-:W-:Y:S01]  /*17c10*/  VIADD R4, R6, 0x202 ;  /* 0x0000020206047836 */ /* 0x000fe20000000000 */
[----:B------:R-:W-:Y:S01]  /*17c20*/  R2UR UR51, R5 ;  /* 0x00000000053372ca */ /* 0x000fe200000e0000 */
[----:B------:R-:W-:-:S03]  /*17c30*/  IMAD.MOV.U32 R5, RZ, RZ, -0x7fffffe0 ;  /* 0x80000020ff057424 */ /* 0x000fc600078e00ff */
[----:B------:R-:W-:Y:S01]  /*17c40*/  R2UR UR14, R4 ;  /* 0x00000000040e72ca */ /* 0x000fe200000e0000 */
[----:B------:R-:W-:Y:S01]  /*17c50*/  VIADD R4, R6, 0x300 ;  /* 0x0000030006047836 */ /* 0x000fe20000000000 */
[----:B------:R-:W-:Y:S01]  /*17c60*/  R2UR UR15, R5 ;  /* 0x00000000050f72ca */ /* 0x000fe200000e0000 */
[----:B------:R-:W-:Y:S01]  /*17c70*/  IMAD.MOV.U32 R5, RZ, RZ, -0x7fffffe0 ;  /* 0x80000020ff057424 */ /* 0x000fe200078e00ff */
[----:B------:R-:W-:Y:S02]  /*17c80*/  WARPGROUP.DEPBAR.LE gsb0, 0x0 ;  /* 0x00008000000079c5 */ /* 0x000fe40000010000 */
[----:B------:R-:W-:-:S06]  /*17c90*/  WARPGROUP.ARRIVE ;  /* 0x00000000000079c5 */ /* 0x000fcc0000000000 */
[----:B------:R-:W-:Y:S01]  /*17ca0*/  QGMMA.64x32x32.F32.E4M3.E4M3 R72, gdesc[UR4], R72, gsb0 ;  /* 0x00600000044879f3 */ /* 0x000fe20008000848 */
[----:B------:R-:W-:Y:S01]  /*17cb0*/  R2UR UR6, R10 ;  /* 0x000000000a0672ca */ /* 0x000fe200000e0000 */
[----:B------:R-:W-:Y:S01]  /*17cc0*/  UIADD3 UR4, UR28, 0x200, URZ ;  /* 0x000002001c047890 */ /* 0x000fe2000fffe03f */
[----:B------:R-:W-:Y:S01]  /*17cd0*/  R2UR UR7, R11 ;  /* 0x000000000b0772ca */ /* 0x000fe200000e0000 */
[----:B------:R-:W-:Y:S01]  /*17ce0*/  UMOV UR5, 0x80000020 ;  /* 0x8000002000057882 */ /* 0x000fe20000000000 */
[----:B------:R-:W-:Y:S01]  /*17cf0*/  VIADD R10, R6, 0x282 ;  /* 0x00000282060a7836 */ /* 0x000fe20000000000 */
[----:B------:R-:W-:Y:S01]  /*17d00*/  UMOV UR17, UR5 ;  /* 0x0000000500117c82 */ /* 0x000fe20008000000 */
[----:B------:R-:W-:Y:S02]  /*17d10*/  IMAD.MOV.U32 R11, RZ, RZ, -0x7fffffe0 ;  /* 0x80000020ff0b7424 */ /* 0x000fe400078e00ff */
[----:B------:R-:W-:Y:S01]  /*17d20*/  UMOV UR16, UR4 ;  /* 0x0000000400107c82 */ /* 0x000fe20008000000 */
[----:B------:R-:W-:-:S02]  /*17d30*/  WARPGROUP.DEPBAR.LE gsb0, 0x0 ;  /* 0x00008000000079c5 */ /* 0x000fc40000010000 */
[----:B------:R-:W-:-:S06]  /*17d40*/  WARPGROUP.ARRIVE ;  /* 0x00000000000079c5 */ /* 0x000fcc0000000000 */
[----:B------:R-:W-:Y:S03]  /*17d50*/  QGMMA.64x32x32.F32.E4M3.E4M3 R56, gdesc[UR48], R56, gsb0 ;  /* 0x00600000303879f3 */ /* 0x000fe60008000838 */
[----:B------:R-:W-:Y:S02]  /*17d60*/  WARPGROUP.DEPBAR.LE gsb0, 0x0 ;  /* 0x00008000000079c5 */ /* 0x000fe40000010000 */
[----:B------:R-:W-:-:S06]  /*17d70*/  WARPGROUP.ARRIVE ;  /* 0x00000000000079c5 */ /* 0x000fcc0000000000 */
[----:B------:R-:W-:Y:S01]  /*17d80*/  QGMMA.64x32x32.F32.E4M3.E4M3 R40, gdesc[UR8], R40, gsb0 ;  /* 0x00600000082879f3 */ /* 0x000fe20008000828 */
        /* <DEDUP_REMOVED lines=8> */
[----:B------:R-:W-:Y:S01]  /*17e10*/  QGMMA.64x32x32.F32.E4M3.E4M3 R24, gdesc[UR12], R24, gsb0 ;  /* 0x006000000c1879f3 */ /* 0x000fe20008000818 */
        /* <DEDUP_REMOVED lines=15> */
[----:B------:R-:W-:Y:S02]  /*17f10*/  R2UR UR19, R5 ;  /* 0x00000000051372ca */ /* 0x000fe400000e0000 */
[----:B------:R-:W-:Y:S01]  /*17f20*/  MOV R5, 0x80000020 ;  /* 0x8000002000057802 */ /* 0x000fe20000000f00 */
        /* <DEDUP_REMOVED lines=37> */
[----:B------:R-:W-:Y:S02]  /*18180*/  R2UR UR11, R5 ;  /* 0x00000000050b72ca */ /* 0x000fe400000e0000 */
[----:B------:R-:W-:Y:S02]  /*18190*/  MOV R5, 0x80000020 ;  /* 0x8000002000057802 */ /* 0x000fe40000000f00 */
[----:B------:R-:W-:Y:S01]  /*181a0*/  R2UR UR22, R4 ;  /* 0x00000000041672ca */ /* 0x000fe200000e0000 */
[----:B------:R-:W-:Y:S01]  /*181b0*/  VIADD R4, R6, 0x580 ;  /* 0x0000058006047836 */ /* 0x000fe20000000000 */
[----:B------:R-:W-:Y:S01]  /*181c0*/  R2UR UR23, R5 ;  /* 0x00000000051772ca */ /* 0x000fe200000e0000 */
[----:B------:R-:W-:Y:S01]  /*181d0*/  IMAD.MOV.U32 R5, RZ, RZ, -0x7fffffe0 ;  /* 0x80000020ff057424 */ /* 0x000fe200078e00ff */
[----:B------:R-:W-:-:S02]  /*181e0*/  WARPGROUP.DEPBAR.LE gsb0, 0x0 ;  /* 0x00008000000079c5 */ /* 0x000fc40000010000 */
        /* <DEDUP_REMOVED lines=34> */
[----:B------:R-:W-:Y:S02]  /*18410*/  R2UR UR14, R4 ;  /* 0x00000000040e72ca */ /* 0x000fe400000e0000 */
[----:B------:R-:W-:Y:S01]  /*18420*/  R2UR UR15, R5 ;  /* 0x00000000050f72ca */ /* 0x000fe200000e0000 */
[----:B------:R-:W-:Y:S01]  /*18430*/  IMAD.MOV.U32 R5, RZ, RZ, -0x7fffffe0 ;  /* 0x80000020ff057424 */ /* 0x000fe200078e00ff */
[----:B------:R-:W-:-:S04]  /*18440*/  IADD3 R4, R6, 0x700, RZ ;  /* 0x0000070006047810 */ /* 0x000fc80007ffe0ff */
        /* <DEDUP_REMOVED lines=11> */
[----:B------:R-:W-:Y:S02]  /*18500*/  WARPGROUP.DEPBAR.LE gsb0, 0x0 ;  /* 0x00008000000079c5 */ /* 0x000fe40000010000 */
[----:B------:R-:W-:-:S06]  /*18510*/  WARPGROUP.ARRIVE ;  /* 0x00000000000079c5 */ /* 0x000fcc0000000000 */
[----:B------:R-:W-:Y:S03]  /*18520*/  QGMMA.64x32x32.F32.E4M3.E4M3 R56, gdesc[UR12], R56, gsb0 ;  /* 0x006000000c3879f3 */ /* 0x000fe60008000838 */
[----:B------:R-:W-:Y:S02]  /*18530*/  WARPGROUP.DEPBAR.LE gsb0, 0x0 ;  /* 0x00008000000079c5 */ /* 0x000fe40000010000 */
[----:B------:R-:W-:-:S06]  /*18540*/  WARPGROUP.ARRIVE ;  /* 0x00000000000079c5 */ /* 0x000fcc0000000000 */
[----:B------:R-:W-:Y:S01]  /*18550*/  QGMMA.64x32x32.F32.E4M3.E4M3 R40, gdesc[UR20], R40, gsb0 ;  /* 0x00600000142879f3 */ /* 0x000fe20008000828 */
[----:B------:R-:W-:Y:S01]  /*18560*/  R2UR UR23, R13 ;  /* 0x000000000d1772ca */ /* 0x000fe200000e0000 */
[----:B------:R-:W-:Y:S01]  /*18570*/  UMOV UR20, UR16 ;  /* 0x0000001000147c82 */ /* 0x000fe20008000000 */
[----:B------:R-:W-:Y:S01]  /*18580*/  UMOV UR21, UR17 ;  /* 0x0000001100157c82 */ /* 0x000fe20008000000 */
[----:B------:R-:W-:Y:S02]  /*18590*/  WARPGROUP.DEPBAR.LE gsb0, 0x0 ;  /* 0x00008000000079c5 */ /* 0x000fe40000010000 */
[----:B------:R-:W-:-:S06]  /*185a0*/  WARPGROUP.ARRIVE ;  /* 0x00000000000079c5 */ /* 0x000fcc0000000000 */
[----:B------:R-:W-:Y:S03]  /*185b0*/  QGMMA.64x32x32.F32.E4M3.E4M3 R24, gdesc[UR24], R24, gsb0 ;  /* 0x00600000181879f3 */ /* 0x000fe60008000818 */
[----:B------:R-:W-:Y:S02]  /*185c0*/  WARPGROUP.DEPBAR.LE gsb0, 0x0 ;  /* 0x00008000000079c5 */ /* 0x000fe40000010000 */
[----:B------:R-:W-:-:S06]  /*185d0*/  WARPGROUP.ARRIVE ;  /* 0x00000000000079c5 */ /* 0x000fcc0000000000 */
[----:B------:R-:W-:Y:S01]  /*185e0*/  QGMMA.64x32x32.F32.E4M3.E4M3 R88, gdesc[UR16], R88, gsb0 ;  /* 0x00600000105879f3 */ /* 0x000fe20008000858 */
[----:B------:R-:W-:Y:S02]  /*185f0*/  R2UR UR18, R4 ;  /* 0x00000000041272ca */ /* 0x000fe400000e0000 */
[----:B------:R-:W-:Y:S02]  /*18600*/  R2UR UR19, R5 ;  /* 0x00000000051372ca */ /* 0x000fe400000e0000 */
[----:B--2---:R-:W-:Y:S01]  /*18610*/  IADD3 R4, R12, R149, RZ ;  /* 0x000000950c047210 */ /* 0x004fe20007ffe0ff */
[----:B------:R-:W-:-:S04]  /*18620*/  VIADD R12, R6, 0x702 ;  /* 0x00000702060c7836 */ /* 0x000fc80000000000 */
[----:B------:R-:W-:Y:S01]  /*18630*/  IMAD R4, R157, -0xa0, R4 ;  /* 0xffffff609d047824 */ /* 0x000fe200078e0204 */
[----:B------:R-:W-:-:S04]  /*18640*/  R2UR UR22, R12 ;  /* 0x000000000c1672ca */ /* 0x000fc800000e0000 */
[C---:B------:R-:W-:Y:S02]  /*18650*/  ISETP.GT.AND P4, PT, R4.reuse, RZ, PT ;  /* 0x000000ff0400720c */ /* 0x040fe40003f84270 */
[C---:B------:R-:W-:Y:S02]  /*18660*/  ISETP.GT.AND P5, PT, R4.reuse, 0x1, PT ;  /* 0x000000010400780c */ /* 0x040fe40003fa4270 */
[C---:B------:R-:W-:Y:S02]  /*18670*/  ISETP.GT.AND P2, PT, R4.reuse, 0x8, PT ;  /* 0x000000080400780c */ /* 0x040fe40003f44270 */
[C---:B------:R-:W-:Y:S02]  /*18680*/  ISETP.GT.AND P3, PT, R4.reuse, 0x9, PT ;  /* 0x000000090400780c */ /* 0x040fe40003f64270 */
[C---:B------:R-:W-:Y:S02]  /*18690*/  ISETP.GT.AND P6, PT, R4.reuse, 0x80, PT ;  /* 0x000000800400780c */ /* 0x040fe40003fc4270 */
[----:B------:R-:W-:-:S02]  /*186a0*/  ISETP.GT.AND P1, PT, R4, 0x81, PT ;  /* 0x000000810400780c */ /* 0x000fc40003f24270 */
[----:B------:R-:W-:-:S04]  /*186b0*/  ISETP.GT.AND P0, PT, R4, 0x88, PT ;  /* 0x000000880400780c */ /* 0x000fc80003f04270 */
[----:B------:R-:W-:Y:S01]  /*186c0*/  P2R R12, PR, RZ, 0x1 ;  /* 0x00000001ff0c7803 */ /* 0x000fe20000000000 */
[----:B------:R-:W-:Y:S02]  /*186d0*/  WARPGROUP.DEPBAR.LE gsb0, 0x0 ;  /* 0x00008000000079c5 */ /* 0x000fe40000010000 */
[----:B------:R-:W-:Y:S01]  /*186e0*/  WARPGROUP.ARRIVE ;  /* 0x00000000000079c5 */ /* 0x000fe20000000000 */
[----:B------:R-:W-:Y:S01]  /*186f0*/  FSEL R11, R88, -INF , P4 ;  /* 0xff800000580b7808 */ /* 0x000fe20002000000 */
[--C-:B------:R-:W-:Y:S01]  /*18700*/  IMAD.MOV.U32 R88, RZ, RZ, R119.reuse ;  /* 0x000000ffff587224 */ /* 0x100fe200078e0077 */
[----:B------:R-:W-:Y:S02]  /*18710*/  FSEL R89, R89, -INF , P5 ;  /* 0xff80000059597808 */ /* 0x000fe40002800000 */
[----:B------:R-:W-:Y:S01]  /*18720*/  FSEL R105, R92, -INF , P2 ;  /* 0xff8000005c697808 */ /* 0x000fe20001000000 */
[----:B------:R-:W-:Y:S01]  /*18730*/  QGMMA.64x32x32.F32.E4M3.E4M3 R72, gdesc[UR16], R72, gsb0 ;  /* 0x00600000104879f3 */ /* 0x000fe20008000848 */
[----:B------:R-:W-:Y:S01]  /*18740*/  R2UR UR18, R8 ;  /* 0x00000000081272ca */ /* 0x000fe200000e0000 */
[----:B------:R-:W-:Y:S01]  /*18750*/  IMAD.MOV.U32 R92, RZ, RZ, R119 ;  /* 0x000000ffff5c7224 */ /* 0x000fe200078e0077 */
[----:B------:R-:W-:-:S02]  /*18760*/  R2UR UR19, R9 ;  /* 0x00000000091372ca */ /* 0x000fc400000e0000 */
[----:B------:R-:W-:Y:S02]  /*18770*/  FMNMX.FTZ R8, R11, R89, !PT ;  /* 0x000000590b087209 */ /* 0x000fe40007810000 */
[----:B------:R-:W-:Y:S01]  /*18780*/  FSEL R3, R90, -INF , P4 ;  /* 0xff8000005a037808 */ /* 0x000fe20002000000 */
[----:B------:R-:W-:Y:S01]  /*18790*/  IMAD.MOV.U32 R90, RZ, RZ, R119 ;  /* 0x000000ffff5a7224 */ /* 0x000fe200078e0077 */
[----:B------:R-:W-:Y:S02]  /*187a0*/  ISETP.GT.AND P4, PT, R4, 0x10, PT ;  /* 0x000000100400780c */ /* 0x000fe40003f84270 */
[----:B------:R-:W-:Y:S02]  /*187b0*/  FSEL R93, R93, -INF , P3 ;  /* 0xff8000005d5d7808 */ /* 0x000fe40001800000 */
[----:B------:R-:W-:Y:S02]  /*187c0*/  FMNMX.FTZ R8, R105, R8, !PT ;  /* 0x0000000869087209 */ /* 0x000fe40007810000 */
[----:B------:R-:W-:-:S02]  /*187d0*/  FSEL R91, R91, -INF , P5 ;  /* 0xff8000005b5b7808 */ /* 0x000fc40002800000 */
[----:B------:R-:W-:Y:S02]  /*187e0*/  ISETP.GT.AND P5, PT, R4, 0x11, PT ;  /* 0x000000110400780c */ /* 0x000fe40003fa4270 */
[----:B------:R-:W-:Y:S01]  /*187f0*/  FSEL R107, R96, -INF , P4 ;  /* 0xff800000606b7808 */ /* 0x000fe20002000000 */
[--C-:B------:R-:W-:Y:S01]  /*18800*/  IMAD.MOV.U32 R96, RZ, RZ, R119.reuse ;  /* 0x000000ffff607224 */ /* 0x100fe200078e0077 */
[----:B------:R-:W-:Y:S02]  /*18810*/  FMNMX.FTZ R8, R93, R8, !PT ;  /* 0x000000085d087209 */ /* 0x000fe40007810000 */
[----:B------:R-:W-:Y:S01]  /*18820*/  FSEL R5, R94, -INF , P2 ;  /* 0xff8000005e057808 */ /* 0x000fe20001000000 */
[----:B------:R-:W-:Y:S01]  /*18830*/  IMAD.MOV.U32 R94, RZ, RZ, R119 ;  /* 0x000000ffff5e7224 */ /* 0x000fe200078e0077 */
[----:B------:R-:W-:Y:S02]  /*18840*/  ISETP.GT.AND P2, PT, R4, 0x18, PT ;  /* 0x000000180400780c */ /* 0x000fe40003f44270 */
[----:B------:R-:W-:-:S02]  /*18850*/  FSEL R97, R97, -INF , P5 ;  /* 0xff80000061617808 */ /* 0x000fc40002800000 */
[----:B------:R-:W-:Y:S02]  /*18860*/  FMNMX.FTZ R8, R107, R8, !PT ;  /* 0x000000086b087209 */ /* 0x000fe40007810000 */
[----:B------:R-:W-:Y:S02]  /*18870*/  FSEL R95, R95, -INF , P3 ;  /* 0xff8000005f5f7808 */ /* 0x000fe40001800000 */
[----:B------:R-:W-:Y:S02]  /*18880*/  ISETP.GT.AND P3, PT, R4, 0x19, PT ;  /* 0x000000190400780c */ /* 0x000fe40003f64270 */
[----:B------:R-:W-:Y:S01]  /*18890*/  FSEL R109, R100, -INF , P2 ;  /* 0xff800000646d7808 */ /* 0x000fe20001000000 */
[----:B------:R-:W-:Y:S01]  /*188a0*/  IMAD.MOV.U32 R100, RZ, RZ, R119 ;  /* 0x000000ffff647224 */ /* 0x000fe200078e0077 */
[----:B------:R-:W-:Y:S02]  /*188b0*/  FMNMX.FTZ R8, R97, R8, !PT ;  /* 0x0000000861087209 */ /* 0x000fe40007810000 */
[----:B------:R-:W-:-:S02]  /*188c0*/  FSEL R99, R99, -INF , P5 ;  /* 0xff80000063637808 */ /* 0x000fc40002800000 */
[----:B------:R-:W-:Y:S02]  /*188d0*/  FSEL R101, R101, -INF , P3 ;  /* 0xff80000065657808 */ /* 0x000fe40001800000 */
[----:B------:R-:W-:Y:S02]  /*188e0*/  ISETP.GT.AND P5, PT, R4, 0x20, PT ;  /* 0x000000200400780c */ /* 0x000fe40003fa4270 */
[----:B------:R-:W-:Y:S02]  /*188f0*/  FMNMX.FTZ R8, R109, R8, !PT ;  /* 0x000000086d087209 */ /* 0x000fe40007810000 */
[----:B------:R-:W-:Y:S02]  /*18900*/  FSEL R7, R98, -INF , P4 ;  /* 0xff80000062077808 */ /* 0x000fe40002000000 */
[----:B------:R-:W-:Y:S02]  /*18910*/  ISETP.GT.AND P4, PT, R4, 0x21, PT ;  /* 0x000000210400780c */ /* 0x000fe40003f84270 */
[----:B------:R-:W-:-:S02]  /*18920*/  FMNMX.FTZ R8, R101, R8, !PT ;  /* 0x0000000865087209 */ /* 0x000fc40007810000 */
[----:B------:R-:W-:Y:S02]  /*18930*/  FSEL R103, R103, -INF , P3 ;  /* 0xff80000067677808 */ /* 0x000fe40001800000 */
[----:B------:R-:W-:Y:S02]  /*18940*/  ISETP.GT.AND P3, PT, R4, 0x28, PT ;  /* 0x000000280400780c */ /* 0x000fe40003f64270 */
[----:B------:R-:W-:Y:S01]  /*18950*/  FSEL R9, R102, -INF , P2 ;  /* 0xff80000066097808 */ /* 0x000fe20001000000 */
[----:B------:R-:W-:Y:S01]  /*18960*/  IMAD.MOV.U32 R102, RZ, RZ, R119 ;  /* 0x000000ffff667224 */ /* 0x000fe200078e0077 */
[----:B------:R-:W-:Y:S01]  /*18970*/  ISETP.GT.AND P2, PT, R4, 0x29, PT ;  /* 0x000000290400780c */ /* 0x000fe20003f44270 */
[----:B------:R-:W-:Y:S02]  /*18980*/  WARPGROUP.DEPBAR.LE gsb0, 0x0 ;  /* 0x00008000000079c5 */ /* 0x000fe40000010000 */
[----:B------:R-:W-:Y:S01]  /*18990*/  WARPGROUP.ARRIVE ;  /* 0x00000000000079c5 */ /* 0x000fe20000000000 */
[----:B------:R-:W-:-:S02]  /*189a0*/  FSEL R145, R72, -INF , P5 ;  /* 0xff80000048917808 */ /* 0x000fc40002800000 */
[----:B------:R-:W-:Y:S02]  /*189b0*/  FSEL R137, R73, -INF , P4 ;  /* 0xff80000049897808 */ /* 0x000fe40002000000 */
[----:B------:R-:W-:Y:S01]  /*189c0*/  FMNMX.FTZ R8, R145, R8, !PT ;  /* 0x0000000891087209 */ /* 0x000fe20007810000 */
[----:B------:R-:W-:Y:S01]  /*189d0*/  QGMMA.64x32x32.F32.E4M3.E4M3 R56, gdesc[UR16], R56, gsb0 ;  /* 0x00600000103879f3 */ /* 0x000fe20008000838 */
[----:B------:R-:W-:Y:S02]  /*189e0*/  R2UR UR18, R20 ;  /* 0x00000000141272ca */ /* 0x000fe400000e0000 */
[----:B------:R-:W-:Y:S02]  /*189f0*/  R2UR UR19, R21 ;  /* 0x00000000151372ca */ /* 0x000fe400000e0000 */
        /* <DEDUP_REMOVED lines=24> */
[----:B------:R-:W-:Y:S02]  /*18b80*/  FMNMX.FTZ R8, R139, R8, !PT ;  /* 0x000000088b087209 */ /* 0x000fe40007810000 */
[----:B------:R-:W-:-:S02]  /*18b90*/  FSEL R73, R86, -INF , P3 ;  /* 0xff80000056497808 */ /* 0x000fc40001800000 */
[----:B------:R-:W-:Y:S02]  /*18ba0*/  ISETP.GT.AND P3, PT, R4, 0x48, PT ;  /* 0x000000480400780c */ /* 0x000fe40003f64270 */
[----:B------:R-:W-:Y:S01]  /*18bb0*/  FSEL R87, R87, -INF , P2 ;  /* 0xff80000057577808 */ /* 0x000fe20001000000 */
[----:B------:R-:W-:Y:S02]  /*18bc0*/  WARPGROUP.DEPBAR.LE gsb0, 0x0 ;  /* 0x00008000000079c5 */ /* 0x000fe40000010000 */
[----:B------:R-:W-:Y:S01]  /*18bd0*/  WARPGROUP.ARRIVE ;  /* 0x00000000000079c5 */ /* 0x000fe20000000000 */
[----:B------:R-:W-:Y:S02]  /*18be0*/  FSEL R131, R56, -INF , P5 ;  /* 0xff80000038837808 */ /* 0x000fe40002800000 */
[----:B------:R-:W-:Y:S02]  /*18bf0*/  FSEL R117, R57, -INF , P4 ;  /* 0xff80000039757808 */ /* 0x000fe40002000000 */
[----:B------:R-:W-:Y:S01]  /*18c00*/  FMNMX.FTZ R8, R131, R8, !PT ;  /* 0x0000000883087209 */ /* 0x000fe20007810000 */
[----:B------:R-:W-:Y:S01]  /*18c10*/  QGMMA.64x32x32.F32.E4M3.E4M3 R40, gdesc[UR16], R40, gsb0 ;  /* 0x00600000102879f3 */ /* 0x000fe20008000828 */
        /* <DEDUP_REMOVED lines=25> */
[----:B------:R-:W-:Y:S02]  /*18db0*/  FMNMX.FTZ R8, R121, R8, !PT ;  /* 0x0000000879087209 */ /* 0x000fe40007810000 */
[----:B------:R-:W-:Y:S02]  /*18dc0*/  FSEL R69, R70, -INF , P3 ;  /* 0xff80000046457808 */ /* 0x000fe40001800000 */
[C---:B------:R-:W-:Y:S02]  /*18dd0*/  ISETP.GT.AND P3, PT, R4.reuse, 0x68, PT ;  /* 0x000000680400780c */ /* 0x040fe40003f64270 */
[----:B------:R-:W-:Y:S02]  /*18de0*/  FSEL R71, R71, -INF , P2 ;  /* 0xff80000047477808 */ /* 0x000fe40001000000 */
[----:B------:R-:W-:Y:S01]  /*18df0*/  ISETP.GT.AND P2, PT, R4, 0x69, PT ;  /* 0x000000690400780c */ /* 0x000fe20003f44270 */
[----:B------:R-:W-:Y:S02]  /*18e00*/  WARPGROUP.DEPBAR.LE gsb0, 0x0 ;  /* 0x00008000000079c5 */ /* 0x000fe40000010000 */
[----:B------:R-:W-:Y:S01]  /*18e10*/  WARPGROUP.ARRIVE ;  /* 0x00000000000079c5 */ /* 0x000fe20000000000 */
[----:B------:R-:W-:-:S02]  /*18e20*/  FSEL R77, R40, -INF , P5 ;  /* 0xff800000284d7808 */ /* 0x000fc40002800000 */
[----:B------:R-:W-:Y:S02]  /*18e30*/  FSEL R111, R41, -INF , P4 ;  /* 0xff800000296f7808 */ /* 0x000fe40002000000 */
[----:B------:R-:W-:Y:S01]  /*18e40*/  FMNMX.FTZ R8, R77, R8, !PT ;  /* 0x000000084d087209 */ /* 0x000fe20007810000 */
[----:B------:R-:W-:Y:S01]  /*18e50*/  QGMMA.64x32x32.F32.E4M3.E4M3 R24, gdesc[UR20], R24, gsb0 ;  /* 0x00600000141879f3 */ /* 0x000fe20008000818 */
        /* <DEDUP_REMOVED lines=24> */
[C---:B------:R-:W-:Y:S02]  /*18fe0*/  ISETP.GT.AND P3, PT, R4.reuse, 0x90, PT ;  /* 0x000000900400780c */ /* 0x040fe40003f64270 */
[----:B------:R-:W-:Y:S02]  /*18ff0*/  FSEL R51, R51, -INF , P4 ;  /* 0xff80000033337808 */ /* 0x000fe40002000000 */
[----:B------:R-:W-:Y:S02]  /*19000*/  ISETP.GT.AND P4, PT, R4, 0x91, PT ;  /* 0x000000910400780c */ /* 0x000fe40003f84270 */
[----:B------:R-:W-:-:S02]  /*19010*/  FSEL R49, R50, -INF , P5 ;  /* 0xff80000032317808 */ /* 0x000fc40002800000 */
[----:B------:R-:W-:Y:S02]  /*19020*/  ISETP.GT.AND P5, PT, R4, 0x98, PT ;  /* 0x000000980400780c */ /* 0x000fe40003fa4270 */
[----:B------:R-:W-:Y:S01]  /*19030*/  MOV R98, R119 ;  /* 0x0000007700627202 */ /* 0x000fe20000000f00 */
[----:B------:R-:W-:Y:S02]  /*19040*/  WARPGROUP.DEPBAR.LE gsb0, 0x0 ;  /* 0x00008000000079c5 */ /* 0x000fe40000010000 */
[----:B------:R-:W-:Y:S02]  /*19050*/  FSEL R159, R24, -INF , P6 ;  /* 0xff800000189f7808 */ /* 0x000fe40003000000 */
[----:B------:R-:W-:Y:S02]  /*19060*/  FSEL R161, R25, -INF , P1 ;  /* 0xff80000019a17808 */ /* 0x000fe40000800000 */
[----:B------:R-:W-:Y:S02]  /*19070*/  FMNMX.FTZ R8, R159, R8, !PT ;  /* 0x000000089f087209 */ /* 0x000fe40007810000 */
[----:B------:R-:W-:-:S02]  /*19080*/  FSEL R163, R28, -INF , P0 ;  /* 0xff8000001ca37808 */ /* 0x000fc40000000000 */
[----:B------:R-:W-:Y:S02]  /*19090*/  FMNMX.FTZ R8, R161, R8, !PT ;  /* 0x00000008a1087209 */ /* 0x000fe40007810000 */
[----:B------:R-:W-:Y:S02]  /*190a0*/  FSEL R165, R29, -INF , P2 ;  /* 0xff8000001da57808 */ /* 0x000fe40001000000 */
[----:B------:R-:W-:Y:S02]  /*190b0*/  FMNMX.FTZ R8, R163, R8, !PT ;  /* 0x00000008a3087209 */ /* 0x000fe40007810000 */
[----:B------:R-:W-:Y:S02]  /*190c0*/  FSEL R167, R32, -INF , P3 ;  /* 0xff80000020a77808 */ /* 0x000fe40001800000 */
[----:B------:R-:W-:Y:S02]  /*190d0*/  FMNMX.FTZ R8, R165, R8, !PT ;  /* 0x00000008a5087209 */ /* 0x000fe40007810000 */
[----:B------:R-:W-:-:S02]  /*190e0*/  FSEL R171, R33, -INF , P4 ;  /* 0xff80000021ab7808 */ /* 0x000fc40002000000 */
[----:B------:R-:W-:Y:S02]  /*190f0*/  FMNMX.FTZ R8, R167, R8, !PT ;  /* 0x00000008a7087209 */ /* 0x000fe40007810000 */
[----:B------:R-:W-:Y:S02]  /*19100*/  FSEL R169, R36, -INF , P5 ;  /* 0xff80000024a97808 */ /* 0x000fe40002800000 */
[----:B------:R-:W-:Y:S02]  /*19110*/  FMNMX.FTZ R8, R171, R8, !PT ;  /* 0x00000008ab087209 */ /* 0x000fe40007810000 */
[----:B------:R-:W-:Y:S02]  /*19120*/  ISETP.GT.AND P6, PT, R4, 0x99, PT ;  /* 0x000000990400780c */ /* 0x000fe40003fc4270 */
[----:B------:R-:W-:Y:S02]  /*19130*/  FMNMX.FTZ R8, R169, R8, !PT ;  /* 0x00000008a9087209 */ /* 0x000fe40007810000 */
[----:B------:R-:W-:-:S02]  /*19140*/  FSEL R173, R37, -INF , P6 ;  /* 0xff80000025ad7808 */ /* 0x000fc40003000000 */
[----:B------:R-:W-:Y:S02]  /*19150*/  P2R R24, PR, RZ, 0x2 ;  /* 0x00000002ff187803 */ /* 0x000fe40000000000 */
[----:B------:R-:W-:Y:S02]  /*19160*/  FMNMX.FTZ R8, R173, R8, !PT ;  /* 0x00000008ad087209 */ /* 0x000fe40007810000 */
[----:B------:R-:W-:Y:S02]  /*19170*/  ISETP.GT.AND P1, PT, R4, 0x80, PT ;  /* 0x000000800400780c */ /* 0x000fe40003f24270 */
[----:B------:R-:W-:Y:S01]  /*19180*/  FSEL R31, R31, -INF , P2 ;  /* 0xff8000001f1f7808 */ /* 0x000fe20001000000 */
[----:B------:R-:W0:Y:S01]  /*19190*/  SHFL.BFLY PT, R25, R8, 0x2, 0x1f ;  /* 0x0c401f0008197f89 */ /* 0x000e2200000e0000 */
[----:B------:R-:W-:Y:S02]  /*191a0*/  FSEL R35, R35, -INF , P4 ;  /* 0xff80000023237808 */ /* 0x000fe40002000000 */
[----:B0-----:R-:W-:-:S05]  /*191b0*/  FMNMX.FTZ R6, R8, R25, !PT ;  /* 0x0000001908067209 */ /* 0x001fca0007810000 */
[----:B------:R-:W0:Y:S02]  /*191c0*/  SHFL.BFLY PT, R25, R6, 0x1, 0x1f ;  /* 0x0c201f0006197f89 */ /* 0x000e2400000e0000 */
[----:B0-----:R-:W-:Y:S02]  /*191d0*/  FMNMX.FTZ R10, R6, R25, !PT ;  /* 0x00000019060a7209 */ /* 0x001fe40007810000 */
[----:B------:R-:W-:Y:S02]  /*191e0*/  FSEL R25, R26, -INF , P1 ;  /* 0xff8000001a197808 */ /* 0x000fe40000800000 */
[----:B------:R-:W-:Y:S01]  /*191f0*/  ISETP.NE.AND P1, PT, R24, RZ, PT ;  /* 0x000000ff1800720c */ /* 0x000fe20003f25270 */
[----:B------:R-:W-:-:S01]  /*19200*/  FFMA.FTZ R20, R2, R10, -8 ;  /* 0xc100000002147423 */ /* 0x000fc2000001000a */
[----:B------:R-:W-:Y:S02]  /*19210*/  FMNMX.FTZ R24, R3, R91, !PT ;  /* 0x0000005b03187209 */ /* 0x000fe40007810000 */
[----:B------:R-:W-:-:S02]  /*19220*/  FSETP.NEU.FTZ.AND P0, PT, R10, -INF , PT ;  /* 0xff8000000a00780b */ /* 0x000fc40003f1d000 */
[----:B------:R-:W-:Y:S02]  /*19230*/  FMNMX.FTZ R24, R5, R24, !PT ;  /* 0x0000001805187209 */ /* 0x000fe40007810000 */
[----:B------:R-:W-:Y:S02]  /*19240*/  FSEL R20, R20, RZ, P0 ;  /* 0x000000ff14147208 */ /* 0x000fe40000000000 */
[----:B------:R-:W-:Y:S02]  /*19250*/  FMNMX.FTZ R26, R95, R24, !PT ;  /* 0x000000185f1a7209 */ /* 0x000fe40007810000 */
[----:B------:R-:W-:Y:S01]  /*19260*/  ISETP.NE.AND P0, PT, R12, RZ, PT ;  /* 0x000000ff0c00720c */ /* 0x000fe20003f05270 */
[C-C-:B------:R-:W-:Y:S01]  /*19270*/  FFMA.FTZ R115, R2.reuse, R115, -R20.reuse ;  /* 0x0000007302737223 */ /* 0x140fe20000010814 */
[----:B------:R-:W-:Y:S01]  /*19280*/  FMNMX.FTZ R26, R7, R26, !PT ;  /* 0x0000001a071a7209 */ /* 0x000fe20007810000 */
[--C-:B------:R-:W-:Y:S01]  /*19290*/  FFMA.FTZ R4, R2, R11, -R20.reuse ;  /* 0x0000000b02047223 */ /* 0x100fe20000010814 */
[----:B------:R-:W-:Y:S01]  /*192a0*/  FSEL R29, R30, -INF , P0 ;  /* 0xff8000001e1d7808 */ /* 0x000fe20000000000 */
[C-C-:B------:R-:W-:Y:S01]  /*192b0*/  FFMA.FTZ R11, R2.reuse, R81, -R20.reuse ;  /* 0x00000051020b7223 */ /* 0x140fe20000010814 */
[----:B------:R-:W-:Y:S01]  /*192c0*/  FMNMX.FTZ R26, R99, R26, !PT ;  /* 0x0000001a631a7209 */ /* 0x000fe20007810000 */
[C-C-:B------:R-:W-:Y:S01]  /*192d0*/  FFMA.FTZ R12, R2.reuse, R109, -R20.reuse ;  /* 0x0000006d020c7223 */ /* 0x140fe20000010814 */
        /* <DEDUP_REMOVED lines=8> */
[----:B------:R-:W-:-:S01]  /*19360*/  FFMA.FTZ R46, R2, R111, -R20 ;  /* 0x0000006f022e7223 */ /* 0x000fc20000010814 */
        /* <DEDUP_REMOVED lines=16> */
[----:B------:R0:W-:Y:S01]  /*19470*/  MUFU.EX2 R39, R46 ;  /* 0x0000002e00277308 */ /* 0x0001e20000000800 */
        /* <DEDUP_REMOVED lines=9> */
[C-C-:B0-----:R-:W-:Y:S01]  /*19510*/  FFMA.FTZ R46, R2.reuse, R153, -R20.reuse ;  /* 0x00000099022e7223 */ /* 0x141fe20000010814 */
[----:B------:R-:W-:-:S01]  /*19520*/  FFMA.FTZ R127, R2, R165, -R20 ;  /* 0x000000a5027f7223 */ /* 0x000fc20000010814 */
[----:B------:R-:W-:Y:S01]  /*19530*/  FFMA.FTZ R52, R2, R167, -R20 ;  /* 0x000000a702347223 */ /* 0x000fe20000010814 */
[----:B------:R-:W-:Y:S01]  /*19540*/  FMNMX.FTZ R32, R87, R30, !PT ;  /* 0x0000001e57207209 */ /* 0x000fe20007810000 */
[----:B------:R-:W-:Y:S01]  /*19550*/  MUFU.EX2 R4, R4 ;  /* 0x0000000400047308 */ /* 0x000fe20000000800 */
[----:B------:R-:W-:Y:S01]  /*19560*/  ISETP.NE.AND P1, PT, R106, RZ, PT ;  /* 0x000000ff6a00720c */ /* 0x000fe20003f25270 */
[----:B------:R-:W-:Y:S01]  /*19570*/  IMAD.MOV.U32 R106, RZ, RZ, R119 ;  /* 0x000000ffff6a7224 */ /* 0x000fe200078e0077 */
[----:B------:R-:W-:-:S02]  /*19580*/  FMNMX.FTZ R32, R57, R32, !PT ;  /* 0x0000002039207209 */ /* 0x000fc40007810000 */
[----:B------:R-:W-:Y:S01]  /*19590*/  ISETP.NE.AND P0, PT, R104, RZ, PT ;  /* 0x000000ff6800720c */ /* 0x000fe20003f05270 */
[----:B------:R-:W-:Y:S01]  /*195a0*/  IMAD.MOV.U32 R104, RZ, RZ, R119 ;  /* 0x000000ffff687224 */ /* 0x000fe200078e0077 */
[----:B------:R-:W-:Y:S01]  /*195b0*/  FMNMX.FTZ R32, R59, R32, !PT ;  /* 0x000000203b207209 */ /* 0x000fe20007810000 */
[----:B------:R0:W-:Y:S03]  /*195c0*/  MUFU.EX2 R30, R129 ;  /* 0x00000081001e7308 */ /* 0x0001e60000000800 */
[----:B------:R-:W-:-:S04]  /*195d0*/  FMNMX.FTZ R32, R61, R32, !PT ;  /* 0x000000203d207209 */ /* 0x000fc80007810000 */
[----:B------:R-:W-:Y:S01]  /*195e0*/  FMNMX.FTZ R36, R63, R32, !PT ;  /* 0x000000203f247209 */ /* 0x000fe20007810000 */
[----:B------:R-:W-:Y:S01]  /*195f0*/  MUFU.EX2 R33, R33 ;  /* 0x0000002100217308 */ /* 0x000fe20000000800 */
[----:B0-----:R-:W-:-:S02]  /*19600*/  FFMA.FTZ R129, R2, R171, -R20 ;  /* 0x000000ab02817223 */ /* 0x001fc40000010814 */
[----:B------:R-:W-:-:S04]  /*19610*/  FMNMX.FTZ R36, R65, R36, !PT ;  /* 0x0000002441247209 */ /* 0x000fc80007810000 */
        /* <DEDUP_REMOVED lines=11> */
[----:B------:R-:W1:Y:S01]  /*196d0*/  MUFU.EX2 R37, R37 ;  /* 0x0000002500257308 */ /* 0x000e620000000800 */
[----:B0-----:R-:W-:-:S01]  /*196e0*/  FFMA.FTZ R11, R2, R85, -R20 ;  /* 0x00000055020b7223 */ /* 0x001fc20000010814 */
[C-C-:B------:R-:W-:Y:S01]  /*196f0*/  FFMA.FTZ R85, R2.reuse, R121, -R20.reuse ;  /* 0x0000007902557223 */ /* 0x140fe20000010814 */
[----:B------:R-:W-:Y:S01]  /*19700*/  FMNMX.FTZ R42, R49, R42, !PT ;  /* 0x0000002a312a7209 */ /* 0x000fe20007810000 */
[----:B------:R-:W-:-:S03]  /*19710*/  FFMA.FTZ R121, R2, R151, -R20 ;  /* 0x0000009702797223 */ /* 0x000fc60000010814 */
[----:B------:R-:W-:Y:S01]  /*19720*/  FMNMX.FTZ R42, R51, R42, !PT ;  /* 0x0000002a332a7209 */ /* 0x000fe20007810000 */
[----:B------:R0:W-:Y:S03]  /*19730*/  MUFU.EX2 R40, R115 ;  /* 0x0000007300287308 */ /* 0x0001e60000000800 */
[----:B------:R-:W-:-:S04]  /*19740*/  FMNMX.FTZ R42, R53, R42, !PT ;  /* 0x0000002a352a7209 */ /* 0x000fc80007810000 */
[----:B------:R-:W-:Y:S01]  /*19750*/  FMNMX.FTZ R44, R55, R42, !PT ;  /* 0x0000002a372c7209 */ /* 0x000fe20007810000 */
[----:B------:R-:W-:Y:S01]  /*19760*/  MUFU.EX2 R8, R8 ;  /* 0x0000000800087308 */ /* 0x000fe20000000800 */
[----:B0-----:R-:W-:Y:S01]  /*19770*/  FSEL R115, R34, -INF , P3 ;  /* 0xff80000022737808 */ /* 0x001fe20001800000 */
[--C-:B------:R-:W-:Y:S01]  /*19780*/  FFMA.FTZ R34, R2, R77, -R20.reuse ;  /* 0x0000004d02227223 */ /* 0x100fe20000010814 */
[----:B------:R-:W-:Y:S02]  /*19790*/  FMNMX.FTZ R44, R25, R44, !PT ;  /* 0x0000002c192c7209 */ /* 0x000fe40007810000 */
[----:B------:R-:W-:Y:S01]  /*197a0*/  FSEL R77, R38, -INF , P5 ;  /* 0xff800000264d7808 */ /* 0x000fe20002800000 */
[----:B------:R-:W-:-:S01]  /*197b0*/  FFMA.FTZ R38, R2, R125, -R20 ;  /* 0x0000007d02267223 */ /* 0x000fc20000010814 */
[----:B------:R-:W-:Y:S01]  /*197c0*/  FMNMX.FTZ R44, R27, R44, !PT ;  /* 0x0000002c1b2c7209 */ /* 0x000fe20007810000 */
[----:B------:R0:W-:Y:S01]  /*197d0*/  MUFU.EX2 R42, R11 ;  /* 0x0000000b002a7308 */ /* 0x0001e20000000800 */
[----:B------:R-:W-:-:S01]  /*197e0*/  FFMA.FTZ R125, R2, R161, -R20 ;  /* 0x000000a1027d7223 */ /* 0x000fc20000010814 */
[----:B-1----:R-:W-:-:S02]  /*197f0*/  F2FP.SATFINITE.E4M3.F32.PACK_AB_MERGE_C R200, R37, R6, RZ ;  /* 0x0000000625c8723e */ /* 0x002fc400048070ff */
        /* <DEDUP_REMOVED lines=8> */
[----:B0-----:R-:W-:Y:S01]  /*19880*/  FMNMX.FTZ R11, R117, R44, !PT ;  /* 0x0000002c750b7209 */ /* 0x001fe20007810000 */
[----:B------:R-:W-:-:S01]  /*19890*/  FFMA.FTZ R44, R2, R147, -R20 ;  /* 0x00000093022c7223 */ /* 0x000fc20000010814 */
[----:B------:R-:W0:Y:S03]  /*198a0*/  MUFU.EX2 R93, R93 ;  /* 0x0000005d005d7308 */ /* 0x000e260000000800 */
[----:B------:R-:W1:Y:S05]  /*198b0*/  SHFL.BFLY PT, R48, R11, 0x2, 0x1f ;  /* 0x0c401f000b307f89 */ /* 0x000e6a00000e0000 */
[----:B------:R-:W-:Y:S08]  /*198c0*/  MUFU.EX2 R24, R145 ;  /* 0x0000009100187308 */ /* 0x000ff00000000800 */
[----:B------:R-:W-:Y:S01]  /*198d0*/  MUFU.EX2 R97, R97 ;  /* 0x0000006100617308 */ /* 0x000fe20000000800 */
[----:B0-----:R-:W-:-:S04]  /*198e0*/  F2FP.SATFINITE.E4M3.F32.PACK_AB_MERGE_C R202, R93, R12, RZ ;  /* 0x0000000c5dca723e */ /* 0x001fc800048070ff */
[----:B------:R-:W-:-:S03]  /*198f0*/  F2FP.SATFINITE.E4M3.F32.PACK_AB_MERGE_C R202, R89, R8, R202 ;  /* 0x0000000859ca723e */ /* 0x000fc600048070ca */
[----:B------:R-:W0:Y:S01]  /*19900*/  MUFU.EX2 R101, R101 ;  /* 0x0000006500657308 */ /* 0x000e220000000800 */
[----:B-1----:R-:W-:Y:S01]  /*19910*/  FMNMX.FTZ R54, R11, R48, !PT ;  /* 0x000000300b367209 */ /* 0x002fe20007810000 */
[----:B------:R-:W-:-:S04]  /*19920*/  FFMA.FTZ R48, R2, R159, -R20 ;  /* 0x0000009f02307223 */ /* 0x000fc80000010814 */
[----:B------:R-:W1:Y:S02]  /*19930*/  SHFL.BFLY PT, R11, R54, 0x1, 0x1f ;  /* 0x0c201f00360b7f89 */ /* 0x000e6400000e0000 */
[----:B------:R-:W-:Y:S08]  /*19940*/  MUFU.EX2 R28, R135 ;  /* 0x00000087001c7308 */ /* 0x000ff00000000800 */
[----:B------:R-:W-:Y:S01]  /*19950*/  MUFU.EX2 R105, R105 ;  /* 0x0000006900697308 */ /* 0x000fe20000000800 */
[----:B0-----:R-:W-:-:S04]  /*19960*/  F2FP.SATFINITE.E4M3.F32.PACK_AB_MERGE_C R204, R101, R26, RZ ;  /* 0x0000001a65cc723e */ /* 0x001fc800048070ff */
[----:B------:R-:W-:-:S03]  /*19970*/  F2FP.SATFINITE.E4M3.F32.PACK_AB_MERGE_C R204, R97, R24, R204 ;  /* 0x0000001861cc723e */ /* 0x000fc600048070cc */
[----:B------:R-:W0:Y:S01]  /*19980*/  MUFU.EX2 R107, R107 ;  /* 0x0000006b006b7308 */ /* 0x000e220000000800 */
[----:B-1----:R-:W-:Y:S01]  /*19990*/  FMNMX.FTZ R11, R54, R11, !PT ;  /* 0x0000000b360b7209 */ /* 0x002fe20007810000 */
[----:B------:R-:W-:-:S06]  /*199a0*/  FFMA.FTZ R54, R2, R169, -R20 ;  /* 0x000000a902367223 */ /* 0x000fcc0000010814 */
[----:B------:R-:W-:Y:S01]  /*199b0*/  MUFU.EX2 R109, R109 ;  /* 0x0000006d006d7308 */ /* 0x000fe20000000800 */
[----:B------:R-:W-:Y:S01]  /*199c0*/  FSETP.NEU.FTZ.AND P2, PT, R11, -INF , PT ;  /* 0xff8000000b00780b */ /* 0x000fe20003f5d000 */
[----:B------:R-:W-:-:S05]  /*199d0*/  FFMA.FTZ R56, R2, R11, -8 ;  /* 0xc100000002387423 */ /* 0x000fca000001000b */
[----:B------:R-:W-:Y:S01]  /*199e0*/  FSEL R70, R56, RZ, P2 ;  /* 0x000000ff38467208 */ /* 0x000fe20001000000 */
[----:B------:R-:W-:Y:S01]  /*199f0*/  MUFU.EX2 R81, R81 ;  /* 0x0000005100517308 */ /* 0x000fe20000000800 */
[----:B0-----:R-:W-:Y:S02]  /*19a00*/  F2FP.SATFINITE.E4M3.F32.PACK_AB_MERGE_C R206, R107, R30, RZ ;  /* 0x0000001e6bce723e */ /* 0x001fe400048070ff */
[----:B------:R-:W-:Y:S01]  /*19a10*/  ISETP.GE.AND P2, PT, R149, 0xa1, PT ;  /* 0x000000a19500780c */ /* 0x000fe20003f46270 */
[----:B------:R-:W-:-:S01]  /*19a20*/  FFMA.FTZ R3, R2, R3, -R70 ;  /* 0x0000000302037223 */ /* 0x000fc20000010846 */
[C-C-:B------:R-:W-:Y:S01]  /*19a30*/  FFMA.FTZ R20, R2.reuse, R91, -R70.reuse ;  /* 0x0000005b02147223 */ /* 0x140fe20000010846 */
[----:B------:R-:W-:-:S01]  /*19a40*/  FFMA.FTZ R60, R2, R5, -R70 ;  /* 0x00000005023c7223 */ /* 0x000fc20000010846 */
[C-C-:B------:R-:W-:Y:S01]  /*19a50*/  FFMA.FTZ R91, R2.reuse, R95, -R70.reuse ;  /* 0x0000005f025b7223 */ /* 0x140fe20000010846 */
[----:B------:R-:W-:-:S01]  /*19a60*/  FFMA.FTZ R5, R2, R7, -R70 ;  /* 0x0000000702057223 */ /* 0x000fc20000010846 */
[C-C-:B------:R-:W-:Y:S01]  /*19a70*/  FFMA.FTZ R56, R2.reuse, R99, -R70.reuse ;  /* 0x0000006302387223 */ /* 0x140fe20000010846 */
[----:B------:R-:W-:Y:S01]  /*19a80*/  MUFU.EX2 R3, R3 ;  /* 0x0000000300037308 */ /* 0x000fe20000000800 */
[----:B------:R-:W-:-:S01]  /*19a90*/  FFMA.FTZ R68, R2, R9, -R70 ;  /* 0x0000000902447223 */ /* 0x000fc20000010846 */
[C-C-:B------:R-:W-:Y:S01]  /*19aa0*/  FFMA.FTZ R7, R2.reuse, R13, -R70.reuse ;  /* 0x0000000d02077223 */ /* 0x140fe20000010846 */
[----:B------:R-:W-:-:S01]  /*19ab0*/  FFMA.FTZ R9, R2, R21, -R70 ;  /* 0x0000001502097223 */ /* 0x000fc20000010846 */
[----:B------:R-:W-:Y:S01]  /*19ac0*/  FFMA.FTZ R13, R2, R57, -R70 ;  /* 0x00000039020d7223 */ /* 0x000fe20000010846 */
[----:B------:R-:W-:-:S01]  /*19ad0*/  FADD.FTZ R21, R4, R33 ;  /* 0x0000002104157221 */ /* 0x000fc20000010000 */
[C-C-:B------:R-:W-:Y:S01]  /*19ae0*/  FFMA.FTZ R103, R2.reuse, R103, -R70.reuse ;  /* 0x0000006702677223 */ /* 0x140fe20000010846 */
[----:B------:R-:W-:-:S01]  /*19af0*/  FFMA.FTZ R58, R2, R75, -R70 ;  /* 0x0000004b023a7223 */ /* 0x000fc20000010846 */
[----:B------:R-:W0:Y:S01]  /*19b00*/  MUFU.EX2 R20, R20 ;  /* 0x0000001400147308 */ /* 0x000e220000000800 */
[----:B------:R-:W-:-:S01]  /*19b10*/  FADD.FTZ R80, R6, R21 ;  /* 0x0000001506507221 */ /* 0x000fc20000010000 */
[C-C-:B------:R-:W-:Y:S01]  /*19b20*/  FFMA.FTZ R64, R2.reuse, R59, -R70.reuse ;  /* 0x0000003b02407223 */ /* 0x140fe20000010846 */
[----:B------:R-:W-:-:S01]  /*19b30*/  FFMA.FTZ R15, R2, R15, -R70 ;  /* 0x0000000f020f7223 */ /* 0x000fc20000010846 */
[C-C-:B------:R-:W-:Y:S01]  /*19b40*/  FFMA.FTZ R79, R2.reuse, R79, -R70.reuse ;  /* 0x0000004f024f7223 */ /* 0x140fe20000010846 */
[----:B------:R-:W-:-:S01]  /*19b50*/  FFMA.FTZ R41, R2, R41, -R70 ;  /* 0x0000002902297223 */ /* 0x000fc20000010846 */
[----:B------:R-:W-:Y:S01]  /*19b60*/  @!P1 IADD3 R21, R0, 0x33440, RZ ;  /* 0x0003344000159810 */ /* 0x000fe20007ffe0ff */
[----:B------:R-:W-:-:S01]  /*19b70*/  FFMA.FTZ R62, R2, R83, -R70 ;  /* 0x00000053023e7223 */ /* 0x000fc20000010846 */
[----:B------:R-:W1:Y:S01]  /*19b80*/  MUFU.EX2 R60, R60 ;  /* 0x0000003c003c7308 */ /* 0x000e620000000800 */
[----:B------:R-:W-:-:S01]  /*19b90*/  FFMA.FTZ R43, R2, R43, -R70 ;  /* 0x0000002b022b7223 */ /* 0x000fc20000010846 */
[----:B------:R-:W-:Y:S01]  /*19ba0*/  @!P1 PRMT R21, RZ, 0x654, R21 ;  /* 0x00000654ff159816 */ /* 0x000fe20000000015 */
[----:B------:R-:W-:-:S01]  /*19bb0*/  FFMA.FTZ R73, R2, R73, -R70 ;  /* 0x0000004902497223 */ /* 0x000fc20000010846 */
[C-C-:B------:R-:W-:Y:S01]  /*19bc0*/  FFMA.FTZ R87, R2.reuse, R87, -R70.reuse ;  /* 0x0000005702577223 */ /* 0x140fe20000010846 */
[----:B------:R-:W-:-:S01]  /*19bd0*/  FFMA.FTZ R47, R2, R47, -R70 ;  /* 0x0000002f022f7223 */ /* 0x000fc20000010846 */
[----:B------:R2:W-:Y:S01]  /*19be0*/  @!P1 SYNCS.ARRIVE.TRANS64.RED.A1T0 RZ, [R21+URZ], RZ ;  /* 0x000000ff15ff99a7 */ /* 0x0005e2000810043f */
[----:B------:R-:W-:-:S01]  /*19bf0*/  FFMA.FTZ R61, R2, R61, -R70 ;  /* 0x0000003d023d7223 */ /* 0x000fc20000010846 */
[----:B------:R-:W3:Y:S01]  /*19c00*/  MUFU.EX2 R91, R91 ;  /* 0x0000005b005b7308 */ /* 0x000ee20000000800 */
[----:B0-----:R-:W-:-:S01]  /*19c10*/  FADD.FTZ R57, R3, R20 ;  /* 0x0000001403397221 */ /* 0x001fc20000010000 */
[C-C-:B------:R-:W-:Y:S01]  /*19c20*/  FFMA.FTZ R63, R2.reuse, R63, -R70.reuse ;  /* 0x0000003f023f7223 */ /* 0x140fe20000010846 */
[----:B------:R-:W-:-:S01]  /*19c30*/  FFMA.FTZ R66, R2, R67, -R70 ;  /* 0x0000004302427223 */ /* 0x000fc20000010846 */
[C-C-:B------:R-:W-:Y:S01]  /*19c40*/  FFMA.FTZ R69, R2.reuse, R69, -R70.reuse ;  /* 0x0000004502457223 */ /* 0x140fe20000010846 */
[----:B------:R-:W-:-:S01]  /*19c50*/  FFMA.FTZ R71, R2, R71, -R70 ;  /* 0x0000004702477223 */ /* 0x000fc20000010846 */
[----:B------:R-:W-:Y:S01]  /*19c60*/  F2FP.SATFINITE.E4M3.F32.PACK_AB_MERGE_C R208, R81, R36, RZ ;  /* 0x0000002451d0723e */ /* 0x000fe200048070ff */
[----:B------:R-:W-:-:S01]  /*19c70*/  FFMA.FTZ R45, R2, R45, -R70 ;  /* 0x0000002d022d7223 */ /* 0x000fc20000010846 */
[----:B------:R-:W0:Y:S01]  /*19c80*/  MUFU.EX2 R5, R5 ;  /* 0x0000000500057308 */ /* 0x000e220000000800 */
[----:B-1----:R-:W-:-:S01]  /*19c90*/  FADD.FTZ R82, R60, R57 ;  /* 0x000000393c527221 */ /* 0x002fc20000010000 */
[----:B------:R-:W-:Y:S01]  /*19ca0*/  FADD.FTZ R57, R37, R80 ;  /* 0x0000005025397221 */ /* 0x000fe20000010000 */
[----:B------:R-:W-:-:S01]  /*19cb0*/  FFMA.FTZ R49, R2, R49, -R70 ;  /* 0x0000003102317223 */ /* 0x000fc20000010846 */
[C-C-:B------:R-:W-:Y:S01]  /*19cc0*/  FFMA.FTZ R27, R2.reuse, R27, -R70.reuse ;  /* 0x0000001b021b7223 */ /* 0x140fe20000010846 */
[----:B------:R-:W-:-:S01]  /*19cd0*/  FFMA.FTZ R51, R2, R51, -R70 ;  /* 0x0000003302337223 */ /* 0x000fc20000010846 */
[----:B------:R-:W-:Y:S01]  /*19ce0*/  FADD.FTZ R80, R8, R57 ;  /* 0x0000003908507221 */ /* 0x000fe20000010000 */
[----:B------:R-:W-:-:S01]  /*19cf0*/  FFMA.FTZ R53, R2, R53, -R70 ;  /* 0x0000003502357223 */ /* 0x000fc20000010846 */
[----:B------:R-:W1:Y:S01]  /*19d00*/  MUFU.EX2 R56, R56 ;  /* 0x0000003800387308 */ /* 0x000e620000000800 */
[----:B---3--:R-:W-:-:S01]  /*19d10*/  FADD.FTZ R82, R91, R82 ;  /* 0x000000525b527221 */ /* 0x008fc20000010000 */
[----:B------:R-:W-:Y:S01]  /*19d20*/  FADD.FTZ R59, R89, R80 ;  /* 0x00000050593b7221 */ /* 0x000fe20000010000 */
[----:B------:R-:W-:-:S01]  /*19d30*/  FFMA.FTZ R55, R2, R55, -R70 ;  /* 0x0000003702377223 */ /* 0x000fc20000010846 */
[C-C-:B------:R-:W-:Y:S01]  /*19d40*/  FFMA.FTZ R31, R2.reuse, R31, -R70.reuse ;  /* 0x0000001f021f7223 */ /* 0x140fe20000010846 */
[----:B------:R-:W-:-:S01]  /*19d50*/  FFMA.FTZ R29, R2, R29, -R70 ;  /* 0x0000001d021d7223 */ /* 0x000fc20000010846 */
[----:B------:R-:W-:Y:S01]  /*19d60*/  FADD.FTZ R80, R12, R59 ;  /* 0x0000003b0c507221 */ /* 0x000fe20000010000 */
[----:B------:R-:W-:-:S01]  /*19d70*/  FFMA.FTZ R115, R2, R115, -R70 ;  /* 0x0000007302737223 */ /* 0x000fc20000010846 */
[----:B------:R-:W3:Y:S01]  /*19d80*/  MUFU.EX2 R68, R68 ;  /* 0x0000004400447308 */ /* 0x000ee20000000800 */
[----:B0-----:R-:W-:-:S01]  /*19d90*/  FADD.FTZ R57, R5, R82 ;  /* 0x0000005205397221 */ /* 0x001fc20000010000 */
[----:B------:R-:W-:Y:S01]  /*19da0*/  F2FP.SATFINITE.E4M3.F32.PACK_AB_MERGE_C R201, R91, R60, RZ ;  /* 0x0000003c5bc9723e */ /* 0x000fe200048070ff */
[----:B------:R-:W-:-:S01]  /*19db0*/  FFMA.FTZ R35, R2, R35, -R70 ;  /* 0x0000002302237223 */ /* 0x000fc20000010846 */
[----:B------:R-:W-:Y:S01]  /*19dc0*/  FFMA.FTZ R77, R2, R77, -R70 ;  /* 0x0000004d024d7223 */ /* 0x000fe20000010846 */
[----:B------:R-:W-:Y:S01]  /*19dd0*/  F2FP.SATFINITE.E4M3.F32.PACK_AB_MERGE_C R206, R105, R28, R206 ;  /* 0x0000001c69ce723e */ /* 0x000fe200048070ce */
[----:B------:R-:W-:Y:S01]  /*19de0*/  IMAD.MOV.U32 R99, RZ, RZ, R119 ;  /* 0x000000ffff637224 */ /* 0x000fe200078e0077 */
[----:B------:R-:W-:Y:S01]  /*19df0*/  F2FP.SATFINITE.E4M3.F32.PACK_AB_MERGE_C R201, R20, R3, R201 ;  /* 0x0000000314c9723e */ /* 0x000fe200048070c9 */
[----:B------:R-:W0:Y:S01]  /*19e00*/  MUFU.EX2 R103, R103 ;  /* 0x0000006700677308 */ /* 0x000e220000000800 */
[----:B-1----:R-:W-:-:S01]  /*19e10*/  FADD.FTZ R57, R56, R57 ;  /* 0x0000003938397221 */ /* 0x002fc20000010000 */
[----:B------:R-:W-:Y:S01]  /*19e20*/  F2FP.SATFINITE.E4M3.F32.PACK_AB_MERGE_C R208, R109, R32, R208 ;  /* 0x000000206dd0723e */ /* 0x000fe200048070d0 */
[--C-:B------:R-:W-:Y:S01]  /*19e30*/  IMAD.MOV.U32 R95, RZ, RZ, R119.reuse ;  /* 0x000000ffff5f7224 */ /* 0x100fe200078e0077 */
[----:B------:R-:W-:Y:S01]  /*19e40*/  MOV R91, R119 ;  /* 0x00000077005b7202 */ /* 0x000fe20000000f00 */
[----:B------:R-:W-:-:S02]  /*19e50*/  IMAD.MOV.U32 R89, RZ, RZ, R119 ;  /* 0x000000ffff597224 */ /* 0x000fc400078e0077 */
[----:B------:R-:W-:Y:S01]  /*19e60*/  IMAD.MOV.U32 R83, RZ, RZ, R119 ;  /* 0x000000ffff537224 */ /* 0x000fe200078e0077 */
[----:B------:R-:W1:Y:S01]  /*19e70*/  MUFU.EX2 R7, R7 ;  /* 0x0000000700077308 */ /* 0x000e620000000800 */
[----:B---3--:R-:W-:-:S01]  /*19e80*/  FADD.FTZ R82, R68, R57 ;  /* 0x0000003944527221 */ /* 0x008fc20000010000 */
[--C-:B------:R-:W-:Y:S02]  /*19e90*/  IMAD.MOV.U32 R75, RZ, RZ, R119.reuse ;  /* 0x000000ffff4b7224 */ /* 0x100fe400078e0077 */
[--C-:B------:R-:W-:Y:S02]  /*19ea0*/  IMAD.MOV.U32 R67, RZ, RZ, R119.reuse ;  /* 0x000000ffff437224 */ /* 0x100fe400078e0077 */
[----:B------:R-:W-:Y:S02]  /*19eb0*/  IMAD.MOV.U32 R60, RZ, RZ, R119 ;  /* 0x000000ffff3c7224 */ /* 0x000fe400078e0077 */
[----:B------:R-:W3:Y:S01]  /*19ec0*/  MUFU.EX2 R58, R58 ;  /* 0x0000003a003a7308 */ /* 0x000ee20000000800 */
[----:B0-----:R-:W-:-:S01]  /*19ed0*/  FADD.FTZ R82, R103, R82 ;  /* 0x0000005267527221 */ /* 0x001fc20000010000 */
[----:B------:R-:W-:Y:S01]  /*19ee0*/  F2FP.SATFINITE.E4M3.F32.PACK_AB_MERGE_C R68, R103, R68, RZ ;  /* 0x000000446744723e */ /* 0x000fe200048070ff */
[----:B------:R-:W-:-:S02]  /*19ef0*/  IMAD.MOV.U32 R103, RZ, RZ, R119 ;  /* 0x000000ffff677224 */ /* 0x000fc400078e0077 */
[--C-:B------:R-:W-:Y:S01]  /*19f00*/  IMAD.MOV.U32 R59, RZ, RZ, R119.reuse ;  /* 0x000000ffff3b7224 */ /* 0x100fe200078e0077 */
[----:B------:R-:W-:Y:S01]  /*19f10*/  F2FP.SATFINITE.E4M3.F32.PACK_AB_MERGE_C R203, R56, R5, R68 ;  /* 0x0000000538cb723e */ /* 0x000fe20004807044 */
[----:B------:R-:W-:Y:S01]  /*19f20*/  IMAD.MOV.U32 R68, RZ, RZ, R119 ;  /* 0x000000ffff447224 */ /* 0x000fe200078e0077 */
[----:B------:R0:W4:Y:S01]  /*19f30*/  MUFU.EX2 R72, R15 ;  /* 0x0000000f00487308 */ /* 0x0001220000000800 */
[----:B------:R-:W-:-:S07]  /*19f40*/  MOV R56, R119 ;  /* 0x0000007700387202 */ /* 0x000fce0000000f00 */
[----:B------:R5:W-:Y:S01]  /*19f50*/  MUFU.EX2 R0, R41 ;  /* 0x0000002900007308 */ /* 0x000be20000000800 */
[----:B0-----:R-:W-:-:S01]  /*19f60*/  FFMA.FTZ R15, R2, R65, -R70 ;  /* 0x00000041020f7223 */ /* 0x001fc20000010846 */
[----:B------:R-:W-:-:S06]  /*19f70*/  IMAD.MOV.U32 R65, RZ, RZ, R119 ;  /* 0x000000ffff417224 */ /* 0x000fcc00078e0077 */
[----:B------:R-:W0:Y:S01]  /*19f80*/  MUFU.EX2 R79, R79 ;  /* 0x0000004f004f7308 */ /* 0x000e220000000800 */
[----:B-----5:R-:W-:-:S01]  /*19f90*/  FADD.FTZ R41, R93, R80 ;  /* 0x000000505d297221 */ /* 0x020fc20000010000 */
[----:B------:R-:W-:-:S03]  /*19fa0*/  IMAD.MOV.U32 R93, RZ, RZ, R119 ;  /* 0x000000ffff5d7224 */ /* 0x000fc600078e0077 */
[----:B------:R-:W-:Y:S01]  /*19fb0*/  FADD.FTZ R80, R24, R41 ;  /* 0x0000002918507221 */ /* 0x000fe20000010000 */
[----:B-1----:R-:W-:-:S02]  /*19fc0*/  FADD.FTZ R41, R7, R82 ;  /* 0x0000005207297221 */ /* 0x002fc40000010000 */
[----:B------:R-:W1:Y:S02]  /*19fd0*/  MUFU.EX2 R9, R9 ;  /* 0x0000000900097308 */ /* 0x000e640000000800 */
[----:B---3--:R-:W-:-:S01]  /*19fe0*/  FADD.FTZ R57, R58, R41 ;  /* 0x000000293a397221 */ /* 0x008fc20000010000 */
[C-C-:B------:R-:W-:Y:S01]  /*19ff0*/  FFMA.FTZ R41, R2.reuse, R25, -R70.reuse ;  /* 0x0000001902297223 */ /* 0x140fe20000010846 */
[----:B------:R-:W-:-:S01]  /*1a000*/  FFMA.FTZ R70, R2, R117, -R70 ;  /* 0x0000007502467223 */ /* 0x000fc20000010846 */
[----:B------:R-:W-:Y:S02]  /*1a010*/  IMAD.MOV.U32 R117, RZ, RZ, R119 ;  /* 0x000000ffff757224 */ /* 0x000fe400078e0077 */
[----:B----4-:R-:W-:-:S01]  /*1a020*/  FADD.FTZ R84, R72, R57 ;  /* 0x0000003948547221 */ /* 0x010fc20000010000 */
[--C-:B------:R-:W-:Y:S01]  /*1a030*/  IMAD.MOV.U32 R57, RZ, RZ, R119.reuse ;  /* 0x000000ffff397224 */ /* 0x100fe200078e0077 */
[----:B--2---:R2:W-:Y:S01]  /*1a040*/  MUFU.EX2 R21, R43 ;  /* 0x0000002b00157308 */ /* 0x0045e20000000800 */
        /* <DEDUP_REMOVED lines=8> */
[----:B------:R-:W-:Y:S02]  /*1a0d0*/  IMAD.MOV.U32 R58, RZ, RZ, R119 ;  /* 0x000000ffff3a7224 */ /* 0x000fe400078e0077 */
[----:B------:R-:W-:Y:S02]  /*1a0e0*/  FADD.FTZ R82, R26, R43 ;  /* 0x0000002b1a527221 */ /* 0x000fe40000010000 */
[----:B------:R-:W2:Y:S02]  /*1a0f0*/  MUFU.EX2 R73, R73 ;  /* 0x0000004900497308 */ /* 0x000ea40000000800 */
[----:B------:R-:W-:-:S01]  /*1a100*/  FADD.FTZ R43, R101, R82 ;  /* 0x00000052652b7221 */ /* 0x000fc20000010000 */
[----:B------:R-:W-:-:S03]  /*1a110*/  IMAD.MOV.U32 R101, RZ, RZ, R119 ;  /* 0x000000ffff657224 */ /* 0x000fc600078e0077 */
[----:B------:R-:W-:Y:S01]  /*1a120*/  FADD.FTZ R82, R28, R43 ;  /* 0x0000002b1c527221 */ /* 0x000fe20000010000 */
[----:B-1----:R-:W-:-:S01]  /*1a130*/  FADD.FTZ R43, R9, R84 ;  /* 0x00000054092b7221 */ /* 0x002fc20000010000 */
[----:B------:R-:W-:Y:S01]  /*1a140*/  MOV R28, R119 ;  /* 0x00000077001c7202 */ /* 0x000fe20000000f00 */
[----:B------:R1:W3:Y:S02]  /*1a150*/  MUFU.EX2 R74, R87 ;  /* 0x00000057004a7308 */ /* 0x0002e40000000800 */
[----:B0-----:R-:W-:-:S06]  /*1a160*/  FADD.FTZ R84, R62, R43 ;  /* 0x0000002b3e547221 */ /* 0x001fcc0000010000 */
[----:B------:R-:W0:Y:S01]  /*1a170*/  MUFU.EX2 R13, R13 ;  /* 0x0000000d000d7308 */ /* 0x000e220000000800 */
[----:B--2---:R-:W-:-:S01]  /*1a180*/  FADD.FTZ R43, R73, R84 ;  /* 0x00000054492b7221 */ /* 0x004fc20000010000 */
[----:B-1----:R-:W-:-:S06]  /*1a190*/  IMAD.MOV.U32 R87, RZ, RZ, R119 ;  /* 0x000000ffff577224 */ /* 0x002fcc00078e0077 */
[----:B------:R1:W-:Y:S01]  /*1a1a0*/  MUFU.EX2 R80, R47 ;  /* 0x0000002f00507308 */ /* 0x0003e20000000800 */
[----:B---3--:R-:W-:-:S01]  /*1a1b0*/  FADD.FTZ R6, R74, R43 ;  /* 0x0000002b4a067221 */ /* 0x008fc20000010000 */
[----:B------:R-:W-:Y:S01]  /*1a1c0*/  F2FP.SATFINITE.E4M3.F32.PACK_AB_MERGE_C R73, R74, R73, RZ ;  /* 0x000000494a49723e */ /* 0x000fe200048070ff */
[----:B------:R-:W-:-:S03]  /*1a1d0*/  IMAD.MOV.U32 R74, RZ, RZ, R119 ;  /* 0x000000ffff4a7224 */ /* 0x000fc600078e0077 */
[----:B------:R-:W-:Y:S01]  /*1a1e0*/  F2FP.SATFINITE.E4M3.F32.PACK_AB_MERGE_C R207, R62, R9, R73 ;  /* 0x000000093ecf723e */ /* 0x000fe20004807049 */
[----:B------:R-:W-:Y:S01]  /*1a1f0*/  IMAD.MOV.U32 R73, RZ, RZ, R119 ;  /* 0x000000ffff497224 */ /* 0x000fe200078e0077 */
[----:B------:R-:W2:Y:S01]  /*1a200*/  MUFU.EX2 R64, R64 ;  /* 0x0000004000407308 */ /* 0x000ea20000000800 */
[----:B-1----:R-:W-:-:S01]  /*1a210*/  FADD.FTZ R47, R105, R82 ;  /* 0x00000052692f7221 */ /* 0x002fc20000010000 */
[----:B0-----:R-:W-:Y:S01]  /*1a220*/  FADD.FTZ R37, R13, R6 ;  /* 0x000000060d257221 */ /* 0x001fe20000010000 */
[----:B------:R-:W-:Y:S01]  /*1a230*/  MOV R105, R119 ;  /* 0x0000007700697202 */ /* 0x000fe20000000f00 */
[----:B------:R-:W-:Y:S02]  /*1a240*/  IMAD.MOV.U32 R62, RZ, RZ, R119 ;  /* 0x000000ffff3e7224 */ /* 0x000fe400078e0077 */
[----:B------:R-:W-:-:S02]  /*1a250*/  FADD.FTZ R86, R30, R47 ;  /* 0x0000002f1e567221 */ /* 0x000fc40000010000 */
[----:B------:R-:W0:Y:S02]  /*1a260*/  MUFU.EX2 R61, R61 ;  /* 0x0000003d003d7308 */ /* 0x000e240000000800 */
[----:B------:R-:W-:-:S01]  /*1a270*/  FADD.FTZ R47, R107, R86 ;  /* 0x000000566b2f7221 */ /* 0x000fc20000010000 */
[----:B------:R-:W-:-:S02]  /*1a280*/  IMAD.MOV.U32 R107, RZ, RZ, R119 ;  /* 0x000000ffff6b7224 */ /* 0x000fc400078e0077 */
[----:B------:R-:W-:Y:S02]  /*1a290*/  IMAD.MOV.U32 R86, RZ, RZ, R119 ;  /* 0x000000ffff567224 */ /* 0x000fe400078e0077 */
[----:B------:R-:W-:Y:S01]  /*1a2a0*/  FADD.FTZ R84, R32, R47 ;  /* 0x0000002f20547221 */ /* 0x000fe20000010000 */
[----:B------:R-:W-:Y:S01]  /*1a2b0*/  IMAD.MOV.U32 R47, RZ, RZ, R119 ;  /* 0x000000ffff2f7224 */ /* 0x000fe200078e0077 */
[----:B------:R1:W3:Y:S02]  /*1a2c0*/  MUFU.EX2 R76, R63 ;  /* 0x0000003f004c7308 */ /* 0x0002e40000000800 */
[----:B------:R-:W-:-:S01]  /*1a2d0*/  FADD.FTZ R43, R109, R84 ;  /* 0x000000546d2b7221 */ /* 0x000fc20000010000 */
[----:B--2---:R-:W-:Y:S01]  /*1a2e0*/  FADD.FTZ R12, R64, R37 ;  /* 0x00000025400c7221 */ /* 0x004fe20000010000 */
[----:B------:R-:W-:Y:S01]  /*1a2f0*/  IMAD.MOV.U32 R109, RZ, RZ, R119 ;  /* 0x000000ffff6d7224 */ /* 0x000fe200078e0077 */
[----:B------:R-:W-:Y:S01]  /*1a300*/  MOV R84, R119 ;  /* 0x0000007700547202 */ /* 0x000fe20000000f00 */
[----:B------:R-:W-:-:S01]  /*1a310*/  FADD.FTZ R26, R36, R43 ;  /* 0x0000002b241a7221 */ /* 0x000fc20000010000 */
[----:B------:R-:W-:Y:S01]  /*1a320*/  IMAD.MOV.U32 R36, RZ, RZ, R119 ;  /* 0x000000ffff247224 */ /* 0x000fe200078e0077 */
[----:B------:R-:W2:Y:S01]  /*1a330*/  MUFU.EX2 R15, R15 ;  /* 0x0000000f000f7308 */ /* 0x000ea20000000800 */
[----:B0-----:R-:W-:-:S01]  /*1a340*/  FADD.FTZ R37, R61, R12 ;  /* 0x0000000c3d257221 */ /* 0x001fc20000010000 */
[----:B------:R-:W-:Y:S01]  /*1a350*/  FADD.FTZ R81, R81, R26 ;  /* 0x0000001a51517221 */ /* 0x000fe20000010000 */
[----:B-1----:R-:W-:Y:S01]  /*1a360*/  MOV R63, R119 ;  /* 0x00000077003f7202 */ /* 0x002fe20000000f00 */
[----:B------:R-:W-:-:S02]  /*1a370*/  IMAD.MOV.U32 R32, RZ, RZ, R119 ;  /* 0x000000ffff207224 */ /* 0x000fc400078e0077 */
[----:B------:R-:W-:-:S01]  /*1a380*/  FADD.FTZ R26, R40, R81 ;  /* 0x00000051281a7221 */ /* 0x000fc20000010000 */
[----:B------:R-:W-:Y:S01]  /*1a390*/  IMAD.MOV.U32 R81, RZ, RZ, R119 ;  /* 0x000000ffff517224 */ /* 0x000fe200078e0077 */
[----:B------:R-:W0:Y:S01]  /*1a3a0*/  MUFU.EX2 R113, R113 ;  /* 0x0000007100717308 */ /* 0x000e220000000800 */
[----:B---3--:R-:W-:-:S01]  /*1a3b0*/  FADD.FTZ R12, R76, R37 ;  /* 0x000000254c0c7221 */ /* 0x008fc20000010000 */
[----:B------:R-:W-:Y:S01]  /*1a3c0*/  F2FP.SATFINITE.E4M3.F32.PACK_AB_MERGE_C R61, R76, R61, RZ ;  /* 0x0000003d4c3d723e */ /* 0x000fe200048070ff */
[----:B------:R-:W-:-:S03]  /*1a3d0*/  IMAD.MOV.U32 R76, RZ, RZ, R119 ;  /* 0x000000ffff4c7224 */ /* 0x000fc600078e0077 */
[----:B------:R-:W-:Y:S01]  /*1a3e0*/  F2FP.SATFINITE.E4M3.F32.PACK_AB_MERGE_C R209, R64, R13, R61 ;  /* 0x0000000d40d1723e */ /* 0x000fe2000480703d */
[----:B------:R-:W-:Y:S01]  /*1a3f0*/  IMAD.MOV.U32 R64, RZ, RZ, R119 ;  /* 0x000000ffff407224 */ /* 0x000fe200078e0077 */
[----:B------:R-:W1:Y:S01]  /*1a400*/  MUFU.EX2 R66, R66 ;  /* 0x0000004200427308 */ /* 0x000e620000000800 */
[----:B--2---:R-:W-:-:S01]  /*1a410*/  FADD.FTZ R37, R15, R12 ;  /* 0x0000000c0f257221 */ /* 0x004fc20000010000 */
[----:B------:R-:W-:-:S06]  /*1a420*/  IMAD.MOV.U32 R61, RZ, RZ, R119 ;  /* 0x000000ffff3d7224 */ /* 0x000fcc00078e0077 */
[----:B------:R-:W2:Y:S01]  /*1a430*/  MUFU.EX2 R69, R69 ;  /* 0x0000004500457308 */ /* 0x000ea20000000800 */
[----:B0-----:R-:W-:-:S04]  /*1a440*/  FADD.FTZ R43, R113, R26 ;  /* 0x0000001a712b7221 */ /* 0x001fc80000010000 */
[----:B------:R-:W-:Y:S01]  /*1a450*/  FADD.FTZ R30, R42, R43 ;  /* 0x0000002b2a1e7221 */ /* 0x000fe20000010000 */
[----:B------:R-:W-:Y:S02]  /*1a460*/  IMAD.MOV.U32 R43, RZ, RZ, R119 ;  /* 0x000000ffff2b7224 */ /* 0x000fe400078e0077 */
[----:B------:R-:W0:Y:S01]  /*1a470*/  MUFU.EX2 R85, R85 ;  /* 0x0000005500557308 */ /* 0x000e220000000800 */
[----:B-1----:R-:W-:-:S01]  /*1a480*/  FADD.FTZ R26, R66, R37 ;  /* 0x00000025421a7221 */ /* 0x002fc20000010000 */
[----:B------:R-:W-:-:S06]  /*1a490*/  IMAD.MOV.U32 R37, RZ, RZ, R119 ;  /* 0x000000ffff257224 */ /* 0x000fcc00078e0077 */
[----:B------:R1:W3:Y:S01]  /*1a4a0*/  MUFU.EX2 R78, R71 ;  /* 0x00000047004e7308 */ /* 0x0002e20000000800 */
[----:B--2---:R-:W-:-:S01]  /*1a4b0*/  FADD.FTZ R33, R69, R26 ;  /* 0x0000001a45217221 */ /* 0x004fc20000010000 */
[----:B------:R-:W-:-:S06]  /*1a4c0*/  IMAD.MOV.U32 R26, RZ, RZ, R119 ;  /* 0x000000ffff1a7224 */ /* 0x000fcc00078e0077 */
[----:B------:R-:W2:Y:S01]  /*1a4d0*/  MUFU.EX2 R34, R34 ;  /* 0x0000002200227308 */ /* 0x000ea20000000800 */
[C---:B0-----:R-:W-:Y:S01]  /*1a4e0*/  F2FP.SATFINITE.E4M3.F32.PACK_AB_MERGE_C R210, R85.reuse, R42, RZ ;  /* 0x0000002a55d2723e */ /* 0x041fe200048070ff */
[----:B------:R-:W-:Y:S01]  /*1a4f0*/  FADD.FTZ R85, R85, R30 ;  /* 0x0000001e55557221 */ /* 0x000fe20000010000 */
[--C-:B-1----:R-:W-:Y:S01]  /*1a500*/  IMAD.MOV.U32 R71, RZ, RZ, R119.reuse ;  /* 0x000000ffff477224 */ /* 0x102fe200078e0077 */
[----:B------:R-:W-:Y:S01]  /*1a510*/  MOV R42, R119 ;  /* 0x00000077002a7202 */ /* 0x000fe20000000f00 */
[--C-:B------:R-:W-:Y:S01]  /*1a520*/  IMAD.MOV.U32 R30, RZ, RZ, R119.reuse ;  /* 0x000000ffff1e7224 */ /* 0x100fe200078e0077 */
[----:B------:R-:W-:Y:S01]  /*1a530*/  F2FP.SATFINITE.E4M3.F32.PACK_AB_MERGE_C R210, R113, R40, R210 ;  /* 0x0000002871d2723e */ /* 0x000fe200048070d2 */
[----:B------:R-:W-:Y:S01]  /*1a540*/  IMAD.MOV.U32 R113, RZ, RZ, R119 ;  /* 0x000000ffff717224 */ /* 0x000fe200078e0077 */
[----:B------:R-:W-:Y:S01]  /*1a550*/  MUFU.EX2 R38, R38 ;  /* 0x0000002600267308 */ /* 0x000fe20000000800 */
[----:B---3--:R-:W-:-:S01]  /*1a560*/  FADD.FTZ R33, R78, R33 ;  /* 0x000000214e217221 */ /* 0x008fc20000010000 */
[----:B------:R-:W-:Y:S01]  /*1a570*/  F2FP.SATFINITE.E4M3.F32.PACK_AB_MERGE_C R69, R78, R69, RZ ;  /* 0x000000454e45723e */ /* 0x000fe200048070ff */
[----:B------:R-:W-:-:S02]  /*1a580*/  IMAD.MOV.U32 R78, RZ, RZ, R119 ;  /* 0x000000ffff4e7224 */ /* 0x000fc400078e0077 */
[----:B------:R-:W-:Y:S01]  /*1a590*/  FADD.FTZ R8, R0, R33 ;  /* 0x0000002100087221 */ /* 0x000fe20000010000 */
[----:B------:R-:W-:Y:S01]  /*1a5a0*/  F2FP.SATFINITE.E4M3.F32.PACK_AB_MERGE_C R211, R66, R15, R69 ;  /* 0x0000000f42d3723e */ /* 0x000fe20004807045 */
[----:B------:R-:W-:Y:S01]  /*1a5b0*/  IMAD.MOV.U32 R69, RZ, RZ, R119 ;  /* 0x000000ffff457224 */ /* 0x000fe200078e0077 */
[----:B------:R-:W-:Y:S01]  /*1a5c0*/  MUFU.EX2 R45, R45 ;  /* 0x0000002d002d7308 */ /* 0x000fe20000000800 */
[----:B--2---:R-:W-:-:S01]  /*1a5d0*/  FADD.FTZ R4, R34, R85 ;  /* 0x0000005522047221 */ /* 0x004fc20000010000 */
[----:B------:R-:W-:Y:S01]  /*1a5e0*/  FADD.FTZ R8, R21, R8 ;  /* 0x0000000815087221 */ /* 0x000fe20000010000 */
[--C-:B------:R-:W-:Y:S02]  /*1a5f0*/  IMAD.MOV.U32 R85, RZ, RZ, R119.reuse ;  /* 0x000000ffff557224 */ /* 0x100fe400078e0077 */
[--C-:B------:R-:W-:Y:S02]  /*1a600*/  IMAD.MOV.U32 R66, RZ, RZ, R119.reuse ;  /* 0x000000ffff427224 */ /* 0x100fe400078e0077 */
[--C-:B------:R-:W-:Y:S01]  /*1a610*/  IMAD.MOV.U32 R40, RZ, RZ, R119.reuse ;  /* 0x000000ffff287224 */ /* 0x100fe200078e0077 */
[----:B------:R-:W0:Y:S01]  /*1a620*/  MUFU.EX2 R111, R111 ;  /* 0x0000006f006f7308 */ /* 0x000e220000000800 */
[----:B------:R-:W-:-:S07]  /*1a630*/  IMAD.MOV.U32 R33, RZ, RZ, R119 ;  /* 0x000000ffff217224 */ /* 0x000fce00078e0077 */
[----:B------:R-:W1:Y:S08]  /*1a640*/  MUFU.EX2 R44, R44 ;  /* 0x0000002c002c7308 */ /* 0x000e700000000800 */
[----:B------:R2:W3:Y:S01]  /*1a650*/  MUFU.EX2 R25, R49 ;  /* 0x0000003100197308 */ /* 0x0004e20000000800 */
[----:B0-----:R-:W-:-:S04]  /*1a660*/  F2FP.SATFINITE.E4M3.F32.PACK_AB_MERGE_C R212, R111, R38, RZ ;  /* 0x000000266fd4723e */ /* 0x001fc800048070ff */
[----:B------:R-:W-:Y:S01]  /*1a670*/  F2FP.SATFINITE.E4M3.F32.PACK_AB_MERGE_C R212, R39, R34, R212 ;  /* 0x0000002227d4723e */ /* 0x000fe200048070d4 */
[----:B------:R-:W-:Y:S02]  /*1a680*/  IMAD.MOV.U32 R34, RZ, RZ, R119 ;  /* 0x000000ffff227224 */ /* 0x000fe400078e0077 */
[----:B------:R0:W-:Y:S01]  /*1a690*/  MUFU.EX2 R12, R27 ;  /* 0x0000001b000c7308 */ /* 0x0001e20000000800 */
[----:B--2---:R-:W-:-:S07]  /*1a6a0*/  MOV R49, R119 ;  /* 0x0000007700317202 */ /* 0x004fce0000000f00 */
[----:B------:R-:W-:Y:S01]  /*1a6b0*/  MUFU.EX2 R121, R121 ;  /* 0x0000007900797308 */ /* 0x000fe20000000800 */
[----:B0-----:R-:W-:-:S01]  /*1a6c0*/  FADD.FTZ R27, R39, R4 ;  /* 0x00000004271b7221 */ /* 0x001fc20000010000 */
[----:B------:R-:W-:-:S03]  /*1a6d0*/  IMAD.MOV.U32 R39, RZ, RZ, R119 ;  /* 0x000000ffff277224 */ /* 0x000fc600078e0077 */
[----:B------:R-:W-:Y:S01]  /*1a6e0*/  FADD.FTZ R24, R38, R27 ;  /* 0x0000001b26187221 */ /* 0x000fe20000010000 */
[----:B------:R-:W-:-:S01]  /*1a6f0*/  FADD.FTZ R27, R45, R8 ;  /* 0x000000082d1b7221 */ /* 0x000fc20000010000 */
[----:B------:R-:W-:Y:S01]  /*1a700*/  F2FP.SATFINITE.E4M3.F32.PACK_AB_MERGE_C R45, R80, R45, RZ ;  /* 0x0000002d502d723e */ /* 0x000fe200048070ff */
[----:B------:R0:W2:Y:S01]  /*1a710*/  MUFU.EX2 R82, R51 ;  /* 0x0000003300527308 */ /* 0x0000a20000000800 */
[----:B------:R-:W-:-:S01]  /*1a720*/  FADD.FTZ R111, R111, R24 ;  /* 0x000000186f6f7221 */ /* 0x000fc20000010000 */
[----:B------:R-:W-:Y:S01]  /*1a730*/  FADD.FTZ R80, R80, R27 ;  /* 0x0000001b50507221 */ /* 0x000fe20000010000 */
[----:B------:R-:W-:Y:S01]  /*1a740*/  F2FP.SATFINITE.E4M3.F32.PACK_AB_MERGE_C R213, R21, R0, R45 ;  /* 0x0000000015d5723e */ /* 0x000fe2000480702d */
[----:B------:R-:W-:Y:S02]  /*1a750*/  IMAD.MOV.U32 R45, RZ, RZ, R119 ;  /* 0x000000ffff2d7224 */ /* 0x000fe400078e0077 */
[----:B-1----:R-:W-:-:S01]  /*1a760*/  FADD.FTZ R8, R44, R111 ;  /* 0x0000006f2c087221 */ /* 0x002fc20000010000 */
[----:B---3--:R-:W-:Y:S01]  /*1a770*/  FADD.FTZ R27, R25, R80 ;  /* 0x00000050191b7221 */ /* 0x008fe20000010000 */
[--C-:B------:R-:W-:Y:S01]  /*1a780*/  IMAD.MOV.U32 R111, RZ, RZ, R119.reuse ;  /* 0x000000ffff6f7224 */ /* 0x100fe200078e0077 */
[----:B------:R-:W-:Y:S01]  /*1a790*/  MUFU.EX2 R46, R46 ;  /* 0x0000002e002e7308 */ /* 0x000fe20000000800 */
[----:B------:R-:W-:-:S02]  /*1a7a0*/  IMAD.MOV.U32 R80, RZ, RZ, R119 ;  /* 0x000000ffff507224 */ /* 0x000fc400078e0077 */
[--C-:B0-----:R-:W-:Y:S02]  /*1a7b0*/  IMAD.MOV.U32 R51, RZ, RZ, R119.reuse ;  /* 0x000000ffff337224 */ /* 0x101fe400078e0077 */
[----:B------:R-:W-:-:S03]  /*1a7c0*/  IMAD.MOV.U32 R38, RZ, RZ, R119 ;  /* 0x000000ffff267224 */ /* 0x000fc600078e0077 */
[----:B------:R-:W0:Y:S01]  /*1a7d0*/  MUFU.EX2 R123, R123 ;  /* 0x0000007b007b7308 */ /* 0x000e220000000800 */
[----:B--2---:R-:W-:-:S07]  /*1a7e0*/  FADD.FTZ R24, R82, R27 ;  /* 0x0000001b52187221 */ /* 0x004fce0000010000 */
[----:B------:R-:W1:Y:S08]  /*1a7f0*/  MUFU.EX2 R53, R53 ;  /* 0x0000003500357308 */ /* 0x000e700000000800 */
[----:B------:R2:W3:Y:S01]  /*1a800*/  MUFU.EX2 R6, R55 ;  /* 0x0000003700067308 */ /* 0x0004e20000000800 */
[----:B0-----:R-:W-:-:S04]  /*1a810*/  F2FP.SATFINITE.E4M3.F32.PACK_AB_MERGE_C R214, R123, R46, RZ ;  /* 0x0000002e7bd6723e */ /* 0x001fc800048070ff */
[----:B------:R-:W-:Y:S01]  /*1a820*/  F2FP.SATFINITE.E4M3.F32.PACK_AB_MERGE_C R214, R121, R44, R214 ;  /* 0x0000002c79d6723e */ /* 0x000fe200048070d6 */
[----:B------:R-:W-:Y:S02]  /*1a830*/  IMAD.MOV.U32 R44, RZ, RZ, R119 ;  /* 0x000000ffff2c7224 */ /* 0x000fe400078e0077 */
[----:B------:R-:W-:Y:S01]  /*1a840*/  MUFU.EX2 R50, R50 ;  /* 0x0000003200327308 */ /* 0x000fe20000000800 */
[----:B-1----:R-:W-:-:S01]  /*1a850*/  FADD.FTZ R27, R53, R24 ;  /* 0x00000018351b7221 */ /* 0x002fc20000010000 */
[----:B--2---:R-:W-:-:S06]  /*1a860*/  IMAD.MOV.U32 R55, RZ, RZ, R119 ;  /* 0x000000ffff377224 */ /* 0x004fcc00078e0077 */
[----:B------:R-:W0:Y:S01]  /*1a870*/  MUFU.EX2 R127, R127 ;  /* 0x0000007f007f7308 */ /* 0x000e220000000800 */
[C---:B---3--:R-:W-:Y:S01]  /*1a880*/  F2FP.SATFINITE.E4M3.F32.PACK_AB_MERGE_C R53, R6.reuse, R53, RZ ;  /* 0x000000350635723e */ /* 0x048fe200048070ff */
[----:B------:R-:W-:Y:S01]  /*1a890*/  FADD.FTZ R6, R6, R27 ;  /* 0x0000001b06067221 */ /* 0x000fe20000010000 */
[----:B------:R-:W-:Y:S02]  /*1a8a0*/  IMAD.MOV.U32 R27, RZ, RZ, R119 ;  /* 0x000000ffff1b7224 */ /* 0x000fe400078e0077 */
[----:B------:R-:W-:Y:S01]  /*1a8b0*/  F2FP.SATFINITE.E4M3.F32.PACK_AB_MERGE_C R215, R82, R25, R53 ;  /* 0x0000001952d7723e */ /* 0x000fe20004807035 */
[--C-:B------:R-:W-:Y:S02]  /*1a8c0*/  IMAD.MOV.U32 R82, RZ, RZ, R119.reuse ;  /* 0x000000ffff527224 */ /* 0x100fe400078e0077 */
[----:B------:R-:W-:Y:S01]  /*1a8d0*/  MUFU.EX2 R48, R48 ;  /* 0x0000003000307308 */ /* 0x000fe20000000800 */
[--C-:B------:R-:W-:Y:S02]  /*1a8e0*/  IMAD.MOV.U32 R53, RZ, RZ, R119.reuse ;  /* 0x000000ffff357224 */ /* 0x100fe400078e0077 */
[----:B------:R-:W-:-:S05]  /*1a8f0*/  IMAD.MOV.U32 R25, RZ, RZ, R119 ;  /* 0x000000ffff197224 */ /* 0x000fca00078e0077 */
[----:B------:R-:W1:Y:S01]  /*1a900*/  MUFU.EX2 R41, R41 ;  /* 0x0000002900297308 */ /* 0x000e620000000800 */
[----:B0-----:R-:W-:-:S07]  /*1a910*/  F2FP.SATFINITE.E4M3.F32.PACK_AB_MERGE_C R24, R127, R50, RZ ;  /* 0x000000327f18723e */ /* 0x001fce00048070ff */
[----:B------:R-:W0:Y:S08]  /*1a920*/  MUFU.EX2 R125, R125 ;  /* 0x0000007d007d7308 */ /* 0x000e300000000800 */
[----:B------:R2:W-:Y:S01]  /*1a930*/  MUFU.EX2 R4, R31 ;  /* 0x0000001f00047308 */ /* 0x0005e20000000800 */
[----:B-1----:R-:W-:-:S04]  /*1a940*/  FADD.FTZ R3, R41, R6 ;  /* 0x0000000629037221 */ /* 0x002fc80000010000 */
[----:B------:R-:W-:-:S03]  /*1a950*/  FADD.FTZ R6, R12, R3 ;  /* 0x000000030c067221 */ /* 0x000fc60000010000 */
[----:B------:R-:W1:Y:S01]  /*1a960*/  MUFU.EX2 R29, R29 ;  /* 0x0000001d001d7308 */ /* 0x000e620000000800 */
[----:B--2---:R-:W-:-:S01]  /*1a970*/  FADD.FTZ R31, R121, R8 ;  /* 0x00000008791f7221 */ /* 0x004fc20000010000 */
[----:B0-----:R-:W-:Y:S01]  /*1a980*/  F2FP.SATFINITE.E4M3.F32.PACK_AB_MERGE_C R216, R125, R48, R24 ;  /* 0x000000307dd8723e */ /* 0x001fe20004807018 */
[----:B------:R-:W-:Y:S02]  /*1a990*/  IMAD.MOV.U32 R24, RZ, RZ, R119 ;  /* 0x000000ffff187224 */ /* 0x000fe400078e0077 */
[----:B------:R-:W-:Y:S01]  /*1a9a0*/  FADD.FTZ R46, R46, R31 ;  /* 0x0000001f2e2e7221 */ /* 0x000fe20000010000 */
[----:B------:R-:W-:Y:S02]  /*1a9b0*/  IMAD.MOV.U32 R31, RZ, RZ, R119 ;  /* 0x000000ffff1f7224 */ /* 0x000fe400078e0077 */
[----:B------:R-:W-:Y:S01]  /*1a9c0*/  MUFU.EX2 R54, R54 ;  /* 0x0000003600367308 */ /* 0x000fe20000000800 */
[----:B------:R-:W-:-:S01]  /*1a9d0*/  FADD.FTZ R123, R123, R46 ;  /* 0x0000002e7b7b7221 */ /* 0x000fc20000010000 */
[----:B------:R-:W-:-:S03]  /*1a9e0*/  IMAD.MOV.U32 R46, RZ, RZ, R119 ;  /* 0x000000ffff2e7224 */ /* 0x000fc600078e0077 */
[----:B------:R-:W-:Y:S01]  /*1a9f0*/  FADD.FTZ R20, R48, R123 ;  /* 0x0000007b30147221 */ /* 0x000fe20000010000 */
[----:B------:R-:W-:Y:S02]  /*1aa00*/  IMAD.MOV.U32 R48, RZ, RZ, R119 ;  /* 0x000000ffff307224 */ /* 0x000fe400078e0077 */
[----:B------:R-:W0:Y:S01]  /*1aa10*/  MUFU.EX2 R131, R131 ;  /* 0x0000008300837308 */ /* 0x000e220000000800 */
[----:B------:R-:W-:-:S01]  /*1aa20*/  FADD.FTZ R125, R125, R20 ;  /* 0x000000147d7d7221 */ /* 0x000fc20000010000 */
[----:B-1----:R-:W-:Y:S01]  /*1aa30*/  FADD.FTZ R3, R29, R6 ;  /* 0x000000061d037221 */ /* 0x002fe20000010000 */
[----:B------:R-:W-:Y:S02]  /*1aa40*/  F2FP.SATFINITE.E4M3.F32.PACK_AB_MERGE_C R29, R4, R29, RZ ;  /* 0x0000001d041d723e */ /* 0x000fe400048070ff */
[----:B------:R-:W-:Y:S01]  /*1aa50*/  FADD.FTZ R50, R50, R125 ;  /* 0x0000007d32327221 */ /* 0x000fe20000010000 */
[----:B------:R-:W-:-:S01]  /*1aa60*/  FADD.FTZ R4, R4, R3 ;  /* 0x0000000304047221 */ /* 0x000fc20000010000 */
[----:B------:R-:W-:Y:S01]  /*1aa70*/  F2FP.SATFINITE.E4M3.F32.PACK_AB_MERGE_C R217, R12, R41, R29 ;  /* 0x000000290cd9723e */ /* 0x000fe2000480701d */
[----:B------:R-:W1:Y:S01]  /*1aa80*/  MUFU.EX2 R52, R52 ;  /* 0x0000003400347308 */ /* 0x000e620000000800 */
[----:B------:R-:W-:-:S01]  /*1aa90*/  FADD.FTZ R127, R127, R50 ;  /* 0x000000327f7f7221 */ /* 0x000fc20000010000 */
[----:B------:R-:W-:-:S02]  /*1aaa0*/  IMAD.MOV.U32 R50, RZ, RZ, R119 ;  /* 0x000000ffff327224 */ /* 0x000fc400078e0077 */
[--C-:B------:R-:W-:Y:S02]  /*1aab0*/  IMAD.MOV.U32 R41, RZ, RZ, R119.reuse ;  /* 0x000000ffff297224 */ /* 0x100fe400078e0077 */
[----:B------:R-:W-:Y:S02]  /*1aac0*/  IMAD.MOV.U32 R29, RZ, RZ, R119 ;  /* 0x000000ffff1d7224 */ /* 0x000fe400078e0077 */
[----:B------:R-:W2:Y:S01]  /*1aad0*/  MUFU.EX2 R115, R115 ;  /* 0x0000007300737308 */ /* 0x000ea20000000800 */
[----:B0-----:R-:W-:-:S07]  /*1aae0*/  F2FP.SATFINITE.E4M3.F32.PACK_AB_MERGE_C R5, R131, R54, RZ ;  /* 0x000000368305723e */ /* 0x001fce00048070ff */
[----:B------:R-:W0:Y:S01]  /*1aaf0*/  MUFU.EX2 R129, R129 ;  /* 0x0000008100817308 */ /* 0x000e220000000800 */
[----:B-1----:R-:W-:-:S07]  /*1ab00*/  FADD.FTZ R6, R52, R127 ;  /* 0x0000007f34067221 */ /* 0x002fce0000010000 */
[----:B------:R1:W3:Y:S01]  /*1ab10*/  MUFU.EX2 R8, R35 ;  /* 0x0000002300087308 */ /* 0x0002e20000000800 */
[----:B--2---:R-:W-:-:S07]  /*1ab20*/  FADD.FTZ R3, R115, R4 ;  /* 0x0000000473037221 */ /* 0x004fce0000010000 */
[----:B------:R-:W2:Y:S01]  /*1ab30*/  MUFU.EX2 R77, R77 ;  /* 0x0000004d004d7308 */ /* 0x000ea20000000800 */
[C---:B0-----:R-:W-:Y:S01]  /*1ab40*/  F2FP.SATFINITE.E4M3.F32.PACK_AB_MERGE_C R218, R129.reuse, R52, R5 ;  /* 0x0000003481da723e */ /* 0x041fe20004807005 */
[----:B------:R-:W-:Y:S01]  /*1ab50*/  FADD.FTZ R129, R129, R6 ;  /* 0x0000000681817221 */ /* 0x000fe20000010000 */
[----:B------:R-:W-:Y:S01]  /*1ab60*/  IMAD.MOV.U32 R52, RZ, RZ, R119 ;  /* 0x000000ffff347224 */ /* 0x000fe200078e0077 */
[----:B-1----:R-:W-:Y:S02]  /*1ab70*/  MOV R35, R119 ;  /* 0x0000007700237202 */ /* 0x002fe40000000f00 */
[----:B------:R-:W-:-:S02]  /*1ab80*/  FADD.FTZ R54, R54, R129 ;  /* 0x0000008136367221 */ /* 0x000fc40000010000 */
[----:B------:R-:W0:Y:S01]  /*1ab90*/  MUFU.EX2 R70, R70 ;  /* 0x0000004600467308 */ /* 0x000e220000000800 */
[----:B---3--:R-:W-:-:S04]  /*1aba0*/  FADD.FTZ R0, R8, R3 ;  /* 0x0000000308007221 */ /* 0x008fc80000010000 */
[----:B--2---:R-:W-:Y:S01]  /*1abb0*/  FADD.FTZ R3, R77, R0 ;  /* 0x000000004d037221 */ /* 0x004fe20000010000 */
[----:B------:R-:W-:-:S01]  /*1abc0*/  FADD.FTZ R0, R131, R54 ;  /* 0x0000003683007221 */ /* 0x000fc20000010000 */
[----:B------:R-:W-:Y:S01]  /*1abd0*/  IMAD.MOV.U32 R54, RZ, RZ, R119 ;  /* 0x000000ffff367224 */ /* 0x000fe200078e0077 */
[C---:B0-----:R-:W-:Y:S01]  /*1abe0*/  F2FP.SATFINITE.E4M3.F32.PACK_AB_MERGE_C R4, R70.reuse, R77, RZ ;  /* 0x0000004d4604723e */ /* 0x041fe200048070ff */
[----:B------:R-:W-:Y:S01]  /*1abf0*/  FADD.FTZ R3, R70, R3 ;  /* 0x0000000346037221 */ /* 0x000fe20000010000 */
[----:B------:R-:W-:Y:S02]  /*1ac00*/  MOV R77, R119 ;  /* 0x00000077004d7202 */ /* 0x000fe40000000f00 */
[----:B------:R-:W-:Y:S01]  /*1ac10*/  F2FP.SATFINITE.E4M3.F32.PACK_AB_MERGE_C R219, R8, R115, R4 ;  /* 0x0000007308db723e */ /* 0x000fe20004807004 */
[----:B------:R-:W-:Y:S01]  /*1ac20*/  IMAD.MOV.U32 R115, RZ, RZ, R119 ;  /* 0x000000ffff737224 */ /* 0x000fe200078e0077 */
[----:B------:R-:W-:Y:S01]  /*1ac30*/  MOV R70, R119 ;  /* 0x0000007700467202 */ /* 0x000fe20000000f00 */
[----:B------:R-:W-:Y:S06]  /*1ac40*/  @!P2 BRA `(.L_x_3340) ;  /* 0x0000003400dca947 */ /* 0x000fec0003800000 */
[----:B------:R-:W-:Y:S01]  /*1ac50*/  VIADD R4, R157, 0xfffffffe ;  /* 0xfffffffe9d047836 */ /* 0x000fe20000000000 */
[----:B------:R-:W-:Y:S01]  /*1ac60*/  MOV R6, R10 ;  /* 0x0000000a00067202 */ /* 0x000fe20000000f00 */
[----:B------:R-:W-:Y:S01]  /*1ac70*/  IMAD.MOV.U32 R5, RZ, RZ, R11 ;  /* 0x000000ffff057224 */ /* 0x000fe200078e000b */
[----:B------:R-:W-:Y:S01]  /*1ac80*/  CS2R R118, SRZ ;  /* 0x0000000000767805 */ /* 0x000fe2000001ff00 */
        /* <DEDUP_REMOVED lines=48> */
[----:B------:R-:W-:-:S07]  /*1af90*/  CS2R R24, SRZ ;  /* 0x0000000000187805 */ /* 0x000fce000001ff00 */
.L_x_3351:
        /* <DEDUP_REMOVED lines=8> */
.L_x_3342:
[----:B------:R-:W-:Y:S01]  /*1b020*/  VIADD R9, R8, 0x1 ;  /* 0x0000000108097836 */ /* 0x000fe20000000000 */
[----:B------:R-:W-:-:S04]  /*1b030*/  SHF.L.U32 R10, R227, 0x1f, RZ ;  /* 0x0000001fe30a7819 */ /* 0x000fc800000006ff */
[----:B------:R-:W-:-:S04]  /*1b040*/  ISETP.NE.AND P2, PT, R9, 0x2, PT ;  /* 0x000000020900780c */ /* 0x000fc80003f45270 */
[----:B------:R-:W-:-:S05]  /*1b050*/  SEL R9, R9, RZ, P2 ;  /* 0x000000ff09097207 */ /* 0x000fca0001000000 */
[----:B------:R-:W-:-:S04]  /*1b060*/  IMAD R9, R9, 0x8, R18 ;  /* 0x0000000809097824 */ /* 0x000fc800078e0212 */
[----:B------:R0:W1:Y:S01]  /*1b070*/  SYNCS.PHASECHK.TRANS64.TRYWAIT P2, [R9+URZ+0x33430], R10 ;  /* 0x0334300a090075a7 */ /* 0x000062000804017f */
[----:B------:R-:W-:Y:S05]  /*1b080*/  @!P0 BRA `(.L_x_3343) ;  /* 0x0000000000048947 */ /* 0x000fea0003800000 */
[----:B------:R-:W-:Y:S01]  /*1b090*/  BPT.TRAP 0x1 ;  /* 0x000000040000795c */ /* 0x000fe20000300000 */
.L_x_3343:
[----:B------:R-:W-:Y:S04]  /*1b0a0*/  BSSY B0, `(.L_x_3341) ;  /* 0x0000004000007945 */ /* 0x000fe80003800000 */
[----:B-1----:R-:W-:Y:S05]  /*1b0b0*/  @P2 BRA `(.L_x_3344) ;  /* 0x0000000000082947 */ /* 0x002fea0003800000 */
[----:B------:R-:W1:Y:S02]  /*1b0c0*/  SYNCS.PHASECHK.TRANS64.TRYWAIT P2, [R9+URZ+0x33430], R10 ;  /* 0x0334300a090075a7 */ /* 0x000e64000804017f */
[----:B-1----:R-:W-:Y:S05]  /*1b0d0*/  @!P2 BRA `(.L_x_3345) ;  /* 0x000000ec0080a947 */ /* 0x002fea0003800000 */
.L_x_3344:
[----:B------:R-:W-:Y:S05]  /*1b0e0*/  BSYNC B0 ;  /* 0x0000000000007941 */ /* 0x000fea0003800000 */
.L_x_3341:
[----:B01----:R-:W0:Y:S01]  /*1b0f0*/  S2R R9, SR_TID.X ;  /* 0x0000000000097919 */ /* 0x003e220000002100 */
[----:B------:R-:W-:Y:S05]  /*1b100*/  WARPSYNC.ALL ;  /* 0x0000000000007948 */ /* 0x000fea0003800000 */
[----:B------:R-:W-:Y:S01]  /*1b110*/  IMAD.MOV.U32 R11, RZ, RZ, -0x7fffffe0 ;  /* 0x80000020ff0b7424 */ /* 0x000fe200078e00ff */
[----:B------:R-:W-:Y:S01]  /*1b120*/  UMOV UR20, UR28 ;  /* 0x0000001c00147c82 */ /* 0x000fe20008000000 */
[----:B------:R-:W-:Y:S01]  /*1b130*/  UMOV UR21, UR29 ;  /* 0x0000001d00157c82 */ /* 0x000fe20008000000 */
[----:B------:R-:W-:Y:S01]  /*1b140*/  IMAD.MOV.U32 R13, RZ, RZ, -0x7fffffe0 ;  /* 0x80000020ff0d7424 */ /* 0x000fe200078e00ff */
[----:B------:R-:W-:Y:S01]  /*1b150*/  UMOV UR24, UR28 ;  /* 0x0000001c00187c82 */ /* 0x000fe20008000000 */
[----:B------:R-:W-:Y:S01]  /*1b160*/  R2UR UR23, R11 ;  /* 0x000000000b1772ca */ /* 0x000fe200000e0000 */
[----:B------:R-:W-:Y:S01]  /*1b170*/  UMOV UR25, UR29 ;  /* 0x0000001d00197c82 */ /* 0x000fe20008000000 */
[----:B------:R-:W-:Y:S01]  /*1b180*/  IMAD.MOV.U32 R21, RZ, RZ, -0x7fffffe0 ;  /* 0x80000020ff157424 */ /* 0x000fe200078e00ff */
[C---:B------:R-:W-:Y:S01]  /*1b190*/  R2UR UR27, R13.reuse ;  /* 0x000000000d1b72ca */ /* 0x040fe200000e0000 */
[----:B------:R-:W-:Y:S01]  /*1b1a0*/  UMOV UR32, UR28 ;  /* 0x0000001c00207c82 */ /* 0x000fe20008000000 */
[----:B------:R-:W-:Y:S01]  /*1b1b0*/  R2UR UR35, R13 ;  /* 0x000000000d2372ca */ /* 0x000fe200000e0000 */
[----:B------:R-:W-:Y:S01]  /*1b1c0*/  UMOV UR33, UR29 ;  /* 0x0000001d00217c82 */ /* 0x000fe20008000000 */
[C---:B------:R-:W-:Y:S01]  /*1b1d0*/  R2UR UR31, R21.reuse ;  /* 0x00000000151f72ca */ /* 0x040fe200000e0000 */
[----:B------:R-:W-:Y:S01]  /*1b1e0*/  IMAD.MOV.U32 R121, RZ, RZ, -0x7fffffe0 ;  /* 0x80000020ff797424 */ /* 0x000fe200078e00ff */
[----:B------:R-:W-:Y:S01]  /*1b1f0*/  UMOV UR44, UR28 ;  /* 0x0000001c002c7c82 */ /* 0x000fe20008000000 */
[----:B------:R-:W-:Y:S01]  /*1b200*/  UMOV UR45, UR29 ;  /* 0x0000001d002d7c82 */ /* 0x000fe20008000000 */
[----:B------:R-:W-:Y:S01]  /*1b210*/  R2UR UR51, R21 ;  /* 0x00000000153372ca */ /* 0x000fe200000e0000 */
[----:B------:R-:W-:Y:S01]  /*1b220*/  IMAD.MOV.U32 R21, RZ, RZ, -0x7fffffe0 ;  /* 0x80000020ff157424 */ /* 0x000fe200078e00ff */
[----:B------:R-:W-:Y:S01]  /*1b230*/  R2UR UR47, R121 ;  /* 0x00000000792f72ca */ /* 0x000fe200000e0000 */
[----:B------:R-:W-:Y:S01]  /*1b240*/  IMAD.MOV.U32 R13, RZ, RZ, -0x7fffffe0 ;  /* 0x80000020ff0d7424 */ /* 0x000fe200078e00ff */
[----:B------:R-:W-:-:S02]  /*1b250*/  MOV R11, 0x80000020 ;  /* 0x80000020000b7802 */ /* 0x000fc40000000f00 */
[----:B0-----:R-:W-:Y:S01]  /*1b260*/  SHF.R.U32.HI R10, RZ, 0x7, R9 ;  /* 0x00000007ff0a7819 */ /* 0x001fe20000011609 */
[----:B------:R-:W-:-:S04]  /*1b270*/  VIADD R9, R8, 0x1 ;  /* 0x0000000108097836 */ /* 0x000fc80000000000 */
[----:B------:R-:W-:-:S05]  /*1b280*/  VIADD R15, R10, 0x8 ;  /* 0x000000080a0f7836 */ /* 0x000fca0000000000 */
[----:B------:R0:W-:Y:S01]  /*1b290*/  BAR.SYNC.DEFER_BLOCKING R15, 0x100 ;  /* 0x0004000f0000751d */ /* 0x0001e20000010000 */
[----:B------:R-:W-:-:S04]  /*1b2a0*/  ISETP.NE.AND P2, PT, R9, 0x2, PT ;  /* 0x000000020900780c */ /* 0x000fc80003f45270 */
[----:B------:R-:W-:-:S05]  /*1b2b0*/  SEL R9, R9, RZ, P2 ;  /* 0x000000ff09097207 */ /* 0x000fca0001000000 */
[----:B------:R-:W-:-:S04]  /*1b2c0*/  IMAD R10, R9, 0x780, R14 ;  /* 0x00000780090a7824 */ /* 0x000fc800078e020e */
[C---:B------:R-:W-:Y:S01]  /*1b2d0*/  VIADD R20, R10.reuse, 0x100 ;  /* 0x000001000a147836 */ /* 0x040fe20000000000 */
[C---:B------:R-:W-:Y:S01]  /*1b2e0*/  R2UR UR22, R10.reuse ;  /* 0x000000000a1672ca */ /* 0x040fe200000e0000 */
[C---:B------:R-:W-:Y:S01]  /*1b2f0*/  VIADD R120, R10.reuse, 0x200 ;  /* 0x000002000a787836 */ /* 0x040fe20000000000 */
[----:B------:R-:W-:Y:S02]  /*1b300*/  IADD3 R12, R10, 0x80, RZ ;  /* 0x000000800a0c7810 */ /* 0x000fe40007ffe0ff */
[----:B------:R-:W-:Y:S02]  /*1b310*/  R2UR UR30, R20 ;  /* 0x00000000141e72ca */ /* 0x000fe400000e0000 */
[----:B------:R-:W-:Y:S01]  /*1b320*/  R2UR UR26, R12 ;  /* 0x000000000c1a72ca */ /* 0x000fe200000e0000 */
[----:B------:R-:W-:Y:S01]  /*1b330*/  VIADD R12, R10, 0x180 ;  /* 0x000001800a0c7836 */ /* 0x000fe20000000000 */
[----:B------:R-:W-:Y:S01]  /*1b340*/  R2UR UR46, R120 ;  /* 0x00000000782e72ca */ /* 0x000fe200000e0000 */
[----:B------:R-:W-:Y:S01]  /*1b350*/  WARPGROUP.ARRIVE ;  /* 0x00000000000079c5 */ /* 0x000fe20000000000 */
[----:B------:R-:W-:-:S02]  /*1b360*/  IADD3 R20, R10, 0x2, RZ ;  /* 0x000000020a147810 */ /* 0x000fc40007ffe0ff */
[----:B------:R-:W-:Y:S01]  /*1b370*/  R2UR UR34, R12 ;  /* 0x000000000c2272ca */ /* 0x000fe200000e0000 */
[----:B------:R-:W-:Y:S01]  /*1b380*/  VIADD R12, R10, 0x102 ;  /* 0x000001020a0c7836 */ /* 0x000fe20000000000 */
[----:B------:R-:W-:Y:S01]  /*1b390*/  R2UR UR50, R20 ;  /* 0x00000000143272ca */ /* 0x000fe200000e0000 */
[----:B------:R-:W-:Y:S01]  /*1b3a0*/  QGMMA.64x32x32.F32.E4M3.E4M3 R184, gdesc[UR20], RZ, !UPT, gsb0 ;  /* 0x0060000014b879f3 */ /* 0x000fe2000c0008ff */
[----:B------:R-:W-:Y:S01]  /*1b3b0*/  VIADD R20, R10, 0x82 ;  /* 0x000000820a147836 */ /* 0x000fe20000000000 */
[----:B------:R-:W-:Y:S01]  /*1b3c0*/  R2UR UR23, R21 ;  /* 0x00000000151772ca */ /* 0x000fe200000e0000 */
[----:B------:R-:W-:Y:S01]  /*1b3d0*/  UMOV UR20, UR48 ;  /* 0x0000003000147c82 */ /* 0x000fe20008000000 */
[----:B------:R-:W-:Y:S02]  /*1b3e0*/  UMOV UR21, UR49 ;  /* 0x0000003100157c82 */ /* 0x000fe40008000000 */
[----:B------:R-:W-:Y:S01]  /*1b3f0*/  R2UR UR22, R20 ;  /* 0x00000000141672ca */ /* 0x000fe200000e0000 */
[----:B------:R-:W-:-:S02]  /*1b400*/  WARPGROUP.DEPBAR.LE gsb0, 0x0 ;  /* 0x00008000000079c5 */ /* 0x000fc40000010000 */
        /* <DEDUP_REMOVED lines=10> */
[----:B------:R-:W-:Y:S03]  /*1b4b0*/  QGMMA.64x32x32.F32.E4M3.E4M3 R152, gdesc[UR28], RZ, !UPT, gsb0 ;  /* 0x006000001c9879f3 */ /* 0x000fe6000c0008ff */
        /* <DEDUP_REMOVED lines=17> */
[----:B------:R-:W-:-:S03]  /*1b5d0*/  IMAD.MOV.U32 R13, RZ, RZ, -0x7fffffe0 ;  /* 0x80000020ff0d7424 */ /* 0x000fc600078e00ff */
[----:B------:R-:W-:Y:S01]  /*1b5e0*/  R2UR UR6, R12 ;  /* 0x000000000c0672ca */ /* 0x000fe200000e0000 */
[----:B------:R-:W-:Y:S01]  /*1b5f0*/  VIADD R12, R10, 0x300 ;  /* 0x000003000a0c7836 */ /* 0x000fe20000000000 */
[----:B------:R-:W-:Y:S01]  /*1b600*/  R2UR UR7, R13 ;  /* 0x000000000d0772ca */ /* 0x000fe200000e0000 */
[----:B------:R-:W-:Y:S01]  /*1b610*/  IMAD.MOV.U32 R13, RZ, RZ, -0x7fffffe0 ;  /* 0x80000020ff0d7424 */ /* 0x000fe200078e00ff */
        /* <DEDUP_REMOVED lines=10> */
[----:B------:R-:W-:Y:S01]  /*1b6c0*/  IMAD.MOV.U32 R13, RZ, RZ, -0x7fffffe0 ;  /* 0x80000020ff0d7424 */ /* 0x000fe200078e00ff */
[----:B------:R-:W-:Y:S01]  /*1b6d0*/  IADD3 R12, R10, 0x380, RZ ;  /* 0x000003800a0c7810 */ /* 0x000fe20007ffe0ff */
        /* <DEDUP_REMOVED lines=26> */
[----:B------:R-:W-:-:S04]  /*1b880*/  MOV R13, 0x80000020 ;  /* 0x80000020000d7802 */ /* 0x000fc80000000f00 */
        /* <DEDUP_REMOVED lines=86> */
[----:B------:R-:W-:Y:S02]  /*1bdf0*/  R2UR UR18, R12 ;  /* 0x000000000c1272ca */ /* 0x000fe400000e0000 */
[----:B------:R-:W-:Y:S01]  /*1be00*/  R2UR UR19, R13 ;  /* 0x000000000d1372ca */ /* 0x000fe200000e0000 */
[----:B------:R-:W-:Y:S01]  /*1be10*/  IMAD.MOV.U32 R13, RZ, RZ, -0x7fffffe0 ;  /* 0x80000020ff0d7424 */ /* 0x000fe200078e00ff */
[----:B------:R-:W-:Y:S01]  /*1be20*/  IADD3 R12, R10, 0x582, RZ ;  /* 0x000005820a0c7810 */ /* 0x000fe20007ffe0ff */
        /* <DEDUP_REMOVED lines=19> */
[C---:B------:R-:W-:Y:S02]  /*1bf60*/  VIADD R12, R10.reuse, 0x682 ;  /* 0x000006820a0c7836 */ /* 0x040fe40000000000 */
[----:B------:R-:W-:Y:S02]  /*1bf70*/  IMAD.MOV.U32 R13, RZ, RZ, -0x7fffffe0 ;  /* 0x80000020ff0d7424 */ /* 0x000fe400078e00ff */
[----:B------:R-:W-:Y:S01]  /*1bf80*/  VIADD R10, R10, 0x702 ;  /* 0x000007020a0a7836 */ /* 0x000fe20000000000 */
[----:B------:R-:W-:-:S02]  /*1bf90*/  WARPGROUP.DEPBAR.LE gsb0, 0x0 ;  /* 0x00008000000079c5 */ /* 0x000fc40000010000 */
[----:B------:R-:W-:-:S06]  /*1bfa0*/  WARPGROUP.ARRIVE ;  /* 0x00000000000079c5 */ /* 0x000fcc0000000000 */
[----:B------:R-:W-:Y:S01]  /*1bfb0*/  QGMMA.64x32x32.F32.E4M3.E4M3 R136, gdesc[UR32], R136, gsb0 ;  /* 0x00600000208879f3 */ /* 0x000fe20008000888 */
[----:B------:R-:W-:Y:S01]  /*1bfc0*/  R2UR UR34, R12 ;  /* 0x000000000c2272ca */ /* 0x000fe200000e0000 */
[----:B------:R-:W-:Y:S01]  /*1bfd0*/  UMOV UR32, UR16 ;  /* 0x0000001000207c82 */ /* 0x000fe20008000000 */
[----:B------:R-:W-:Y:S01]  /*1bfe0*/  R2UR UR35, R13 ;  /* 0x000000000d2372ca */ /* 0x000fe200000e0000 */
[----:B------:R-:W-:Y:S01]  /*1bff0*/  UMOV UR33, UR17 ;  /* 0x0000001100217c82 */ /* 0x000fe20008000000 */
[----:B------:R-:W-:Y:S02]  /*1c000*/  WARPGROUP.DEPBAR.LE gsb0, 0x0 ;  /* 0x00008000000079c5 */ /* 0x000fe40000010000 */
        /* <DEDUP_REMOVED lines=22> */
[----:B0-----:R-:W-:Y:S05]  /*1c170*/  @P1 BRA `(.L_x_3346) ;  /* 0x0000000000281947 */ /* 0x001fea0003800000 */
[----:B------:R-:W-:Y:S05]  /*1c180*/  @!P0 BRA `(.L_x_3347) ;  /* 0x0000000000048947 */ /* 0x000fea0003800000 */
[----:B------:R-:W-:Y:S01]  /*1c190*/  BPT.TRAP 0x1 ;  /* 0x000000040000795c */ /* 0x000fe20000300000 */
.L_x_3347:
[----:B------:R-:W-:Y:S01]  /*1c1a0*/  SHF.L.U32 R7, R7, 0x1f, RZ ;  /* 0x0000001f07077819 */ /* 0x000fe200000006ff */
[----:B------:R-:W-:-:S04]  /*1c1b0*/  IMAD R10, R8, 0x8, R18 ;  /* 0x00000008080a7824 */ /* 0x000fc800078e0212 */
[----:B------:R0:W1:Y:S01]  /*1c1c0*/  SYNCS.PHASECHK.TRANS64.TRYWAIT P1, [R10+URZ+0x33450], R7 ;  /* 0x033450070a0075a7 */ /* 0x000062000802017f */
[----:B------:R-:W-:Y:S05]  /*1c1d0*/  @!P0 BRA `(.L_x_3348) ;  /* 0x0000000000048947 */ /* 0x000fea0003800000 */
[----:B------:R-:W-:Y:S01]  /*1c1e0*/  BPT.TRAP 0x1 ;  /* 0x000000040000795c */ /* 0x000fe20000300000 */
.L_x_3348:
[----:B-1----:R-:W-:Y:S05]  /*1c1f0*/  @P1 BRA `(.L_x_3346) ;  /* 0x0000000000081947 */ /* 0x002fea0003800000 */
[----:B------:R-:W1:Y:S02]  /*1c200*/  SYNCS.PHASECHK.TRANS64.TRYWAIT P1, [R10+URZ+0x33450], R7 ;  /* 0x033450070a0075a7 */ /* 0x000e64000802017f */
[----:B-1----:R-:W-:Y:S05]  /*1c210*/  @!P1 BRA `(.L_x_3349) ;  /* 0x000000dc00449947 */ /* 0x002fea0003800000 */
.L_x_3346:
[----:B01----:R-:W-:Y:S01]  /*1c220*/  VIADD R7, R18, 0x200 ;  /* 0x0000020012077836 */ /* 0x003fe20000000000 */
[----:B------:R-:W-:Y:S05]  /*1c230*/  WARPSYNC.ALL ;  /* 0x0000000000007948 */ /* 0x000fea0003800000 */
[----:B------:R-:W-:Y:S01]  /*1c240*/  SHF.R.U32.HI R7, RZ, 0x4, R7 ;  /* 0x00000004ff077819 */ /* 0x000fe20000011607 */
[----:B------:R-:W-:Y:S01]  /*1c250*/  IMAD.MOV.U32 R11, RZ, RZ, -0x3ffffff0 ;  /* 0xc0000010ff0b7424 */ /* 0x000fe200078e00ff */
[----:B------:R-:W-:Y:S01]  /*1c260*/  WARPGROUP.ARRIVE ;  /* 0x00000000000079c5 */ /* 0x000fe20000000000 */
[----:B------:R-:W-:Y:S01]  /*1c270*/  IMAD.MOV.U32 R13, RZ, RZ, -0x3ffffff0 ;  /* 0xc0000010ff0d7424 */ /* 0x000fe200078e00ff */
[----:B------:R-:W-:-:S02]  /*1c280*/  LOP3.LUT R7, R7, 0x3fff, RZ, 0xc0, !PT ;  /* 0x00003fff07077812 */ /* 0x000fc400078ec0ff */
[----:B------:R-:W-:Y:S02]  /*1c290*/  R2UR UR7, R11 ;  /* 0x000000000b0772ca */ /* 0x000fe400000e0000 */
        /* <DEDUP_REMOVED lines=8> */
[----:B------:R-:W-:Y:S01]  /*1c320*/  QGMMA.64x192x32.F32.E4M3.E4M3 R24, R200, gdesc[UR4], R24, gsb0 ;  /* 0x02e00004c8187df3 */ /* 0x000fe20008000818 */
[----:B------:R-:W-:Y:S01]  /*1c330*/  R2UR UR6, R12 ;  /* 0x000000000c0672ca */ /* 0x000fe200000e0000 */
[----:B------:R-:W-:Y:S01]  /*1c340*/  VIADD R12, R10, 0x300 ;  /* 0x000003000a0c7836 */ /* 0x000fe20000000000 */
[----:B------:R-:W-:Y:S02]  /*1c350*/  R2UR UR7, R13 ;  /* 0x000000000d0772ca */ /* 0x000fe400000e0000 */
[----:B------:R-:W-:Y:S02]  /*1c360*/  MOV R13, 0xc0000010 ;  /* 0xc0000010000d7802 */ /* 0x000fe40000000f00 */
        /* <DEDUP_REMOVED lines=38> */
[----:B------:R-:W-:Y:S01]  /*1c5d0*/  IMAD.MOV.U32 R11, RZ, RZ, -0x3ffffff0 ;  /* 0xc0000010ff0b7424 */ /* 0x000fe200078e00ff */
[----:B------:R-:W-:Y:S02]  /*1c5e0*/  WARPGROUP.DEPBAR.LE gsb0, 0x0 ;  /* 0x00008000000079c5 */ /* 0x000fe40000010000 */
[----:B------:R-:W-:-:S06]  /*1c5f0*/  WARPGROUP.ARRIVE ;  /* 0x00000000000079c5 */ /* 0x000fcc0000000000 */
[----:B------:R-:W0:Y:S01]  /*1c600*/  S2R R203, SR_TID.X ;  /* 0x0000000000cb7919 */ /* 0x000e220000002100 */
[----:B------:R-:W-:Y:S01]  /*1c610*/  QGMMA.64x192x32.F32.E4M3.E4M3 R24, R204, gdesc[UR4], R24, gsb0 ;  /* 0x02e00004cc187df3 */ /* 0x000fe20008000818 */
[----:B------:R-:W-:Y:S01]  /*1c620*/  R2UR UR6, R12 ;  /* 0x000000000c0672ca */ /* 0x000fe200000e0000 */
[C---:B------:R-:W-:Y:S01]  /*1c630*/  VIADD R12, R10.reuse, 0x480 ;  /* 0x000004800a0c7836 */ /* 0x040fe20000000000 */
[----:B------:R-:W-:Y:S01]  /*1c640*/  R2UR UR7, R13 ;  /* 0x000000000d0772ca */ /* 0x000fe200000e0000 */
[----:B------:R-:W-:Y:S02]  /*1c650*/  IMAD.MOV.U32 R13, RZ, RZ, -0x3ffffff0 ;  /* 0xc0000010ff0d7424 */ /* 0x000fe400078e00ff */
[----:B------:R-:W-:Y:S01]  /*1c660*/  VIADD R10, R10, 0x600 ;  /* 0x000006000a0a7836 */ /* 0x000fe20000000000 */
[----:B0-----:R-:W-:Y:S02]  /*1c670*/  LOP3.LUT R202, R203, 0x7f, RZ, 0xc0, !PT ;  /* 0x0000007fcbca7812 */ /* 0x001fe400078ec0ff */
[----:B------:R-:W0:Y:S02]  /*1c680*/  S2R R203, SR_TID.X ;  /* 0x0000000000cb7919 */ /* 0x000e240000002100 */
[----:B------:R-:W-:-:S02]  /*1c690*/  ISETP.NE.AND P1, PT, R202, RZ, PT ;  /* 0x000000ffca00720c */ /* 0x000fc40003f25270 */
[----:B0-----:R-:W-:Y:S01]  /*1c6a0*/  SHF.R.U32.HI R203, RZ, 0x7, R203 ;  /* 0x00000007ffcb7819 */ /* 0x001fe200000116cb */
[----:B------:R-:W-:Y:S02]  /*1c6b0*/  WARPGROUP.DEPBAR.LE gsb0, 0x0 ;  /* 0x00008000000079c5 */ /* 0x000fe40000010000 */
[----:B------:R-:W-:-:S06]  /*1c6c0*/  WARPGROUP.ARRIVE ;  /* 0x00000000000079c5 */ /* 0x000fcc0000000000 */
[----:B------:R-:W-:Y:S01]  /*1c6d0*/  QGMMA.64x192x32.F32.E4M3.E4M3 R24, R208, gdesc[UR4], R24, gsb0 ;  /* 0x02e00004d0187df3 */ /* 0x000fe20008000818 */
[----:B------:R-:W-:Y:S02]  /*1c6e0*/  R2UR UR6, R12 ;  /* 0x000000000c0672ca */ /* 0x000fe400000e0000 */
[----:B------:R-:W-:Y:S02]  /*1c6f0*/  FMNMX.FTZ R12, R186, R5, !PT ;  /* 0x00000005ba0c7209 */ /* 0x000fe40007810000 */
[----:B------:R-:W-:Y:S02]  /*1c700*/  R2UR UR7, R13 ;  /* 0x000000000d0772ca */ /* 0x000fe400000e0000 */
        /* <DEDUP_REMOVED lines=43> */
[----:B------:R-:W-:Y:S01]  /*1c9c0*/  QGMMA.64x192x32.F32.E4M3.E4M3 R24, R212, gdesc[UR4], R24, gsb0 ;  /* 0x02e00004d4187df3 */ /* 0x000fe20008000818 */
[----:B------:R-:W-:Y:S02]  /*1c9d0*/  R2UR UR6, R10 ;  /* 0x000000000a0672ca */ /* 0x000fe400000e0000 */
[----:B------:R-:W0:Y:S01]  /*1c9e0*/  SHFL.BFLY PT, R10, R7, 0x1, 0x1f ;  /* 0x0c201f00070a7f89 */ /* 0x000e2200000e0000 */
[----:B------:R-:W-:-:S03]  /*1c9f0*/  R2UR UR7, R11 ;  /* 0x000000000b0772ca */ /* 0x000fc600000e0000 */
[----:B------:R-:W1:Y:S01]  /*1ca00*/  SHFL.BFLY PT, R11, R13, 0x1, 0x1f ;  /* 0x0c201f000d0b7f89 */ /* 0x000e6200000e0000 */
[----:B0-----:R-:W-:Y:S02]  /*1ca10*/  FMNMX.FTZ R10, R7, R10, !PT ;  /* 0x0000000a070a7209 */ /* 0x001fe40007810000 */
[----:B-1----:R-:W-:-:S03]  /*1ca20*/  FMNMX.FTZ R11, R13, R11, !PT ;  /* 0x0000000b0d0b7209 */ /* 0x002fc60007810000 */
[----:B------:R-:W-:-:S04]  /*1ca30*/  FADD.FTZ R15, -R10, R6 ;  /* 0x000000060a0f7221 */ /* 0x000fc80000010100 */
[----:B------:R-:W-:Y:S01]  /*1ca40*/  FMUL.FTZ R20, R2, R15 ;  /* 0x0000000f02147220 */ /* 0x000fe20000410000 */
[----:B------:R-:W-:-:S03]  /*1ca50*/  FADD.FTZ R15, -R11, R5 ;  /* 0x000000050b0f7221 */ /* 0x000fc60000010100 */
[----:B------:R-:W-:Y:S01]  /*1ca60*/  MUFU.EX2 R5, R20 ;  /* 0x0000001400057308 */ /* 0x000fe20000000800 */
[C---:B------:R-:W-:Y:S01]  /*1ca70*/  FMUL.FTZ R6, R2.reuse, R15 ;  /* 0x0000000f02067220 */ /* 0x040fe20000410000 */
[----:B------:R-:W-:-:S04]  /*1ca80*/  FFMA.FTZ R15, R2, R10, -8 ;  /* 0xc1000000020f7423 */ /* 0x000fc8000001000a */
        /* <DEDUP_REMOVED lines=40> */
[C---:B------:R-:W-:Y:S01]  /*1cd10*/  FFMA.FTZ R133, R2.reuse, R11, -8 ;  /* 0xc100000002857423 */ /* 0x040fe2000001000b */
[----:B------:R0:W-:Y:S03]  /*1cd20*/  MUFU.EX2 R20, R189 ;  /* 0x000000bd00147308 */ /* 0x0001e60000000800 */
[----:B------:R-:W-:-:S01]  /*1cd30*/  FFMA.FTZ R192, R2, R195, -R133 ;  /* 0x000000c302c07223 */ /* 0x000fc20000010885 */
[C-C-:B------:R-:W-:Y:S01]  /*1cd40*/  FFMA.FTZ R193, R2.reuse, R198, -R133.reuse ;  /* 0x000000c602c17223 */ /* 0x140fe20000010885 */
[----:B------:R-:W-:-:S01]  /*1cd50*/  FFMA.FTZ R170, R2, R170, -R133 ;  /* 0x000000aa02aa7223 */ /* 0x000fc20000010885 */
[C-C-:B------:R-:W-:Y:S01]  /*1cd60*/  FFMA.FTZ R171, R2.reuse, R171, -R133.reuse ;  /* 0x000000ab02ab7223 */ /* 0x140fe20000010885 */
[----:B------:R-:W-:-:S01]  /*1cd70*/  FFMA.FTZ R174, R2, R174, -R133 ;  /* 0x000000ae02ae7223 */ /* 0x000fc20000010885 */
[----:B------:R-:W-:Y:S01]  /*1cd80*/  MUFU.EX2 R6, R6 ;  /* 0x0000000600067308 */ /* 0x000fe20000000800 */
[----:B0-----:R-:W-:-:S01]  /*1cd90*/  FFMA.FTZ R189, R2, R186, -R133 ;  /* 0x000000ba02bd7223 */ /* 0x001fc20000010885 */
        /* <DEDUP_REMOVED lines=31> */
[----:B-1----:R-:W-:-:S01]  /*1cf90*/  FFMA.FTZ R3, R6, R3, R189 ;  /* 0x0000000306037223 */ /* 0x002fc200000100bd */
[C-C-:B------:R-:W-:Y:S01]  /*1cfa0*/  FFMA.FTZ R122, R2.reuse, R122, -R133.reuse ;  /* 0x0000007a027a7223 */ /* 0x140fe20000010885 */
[----:B------:R-:W-:-:S01]  /*1cfb0*/  FFMA.FTZ R123, R2, R123, -R133 ;  /* 0x0000007b027b7223 */ /* 0x000fc20000010885 */
[C-C-:B------:R-:W-:Y:S01]  /*1cfc0*/  FFMA.FTZ R126, R2.reuse, R126, -R133.reuse ;  /* 0x0000007e027e7223 */ /* 0x140fe20000010885 */
[----:B------:R-:W-:-:S01]  /*1cfd0*/  FFMA.FTZ R127, R2, R127, -R133 ;  /* 0x0000007f027f7223 */ /* 0x000fc20000010885 */
[C-C-:B------:R-:W-:Y:S01]  /*1cfe0*/  FFMA.FTZ R130, R2.reuse, R130, -R133.reuse ;  /* 0x0000008202827223 */ /* 0x140fe20000010885 */
[----:B------:R-:W-:-:S01]  /*1cff0*/  FFMA.FTZ R131, R2, R131, -R133 ;  /* 0x0000008302837223 */ /* 0x000fc20000010885 */
[----:B------:R-:W1:Y:S01]  /*1d000*/  MUFU.EX2 R13, R13 ;  /* 0x0000000d000d7308 */ /* 0x000e620000000800 */
[----:B--2---:R-:W-:-:S01]  /*1d010*/  FADD.FTZ R0, R7, R0 ;  /* 0x0000000007007221 */ /* 0x004fc20000010000 */
[C-C-:B------:R-:W-:Y:S01]  /*1d020*/  FFMA.FTZ R134, R2.reuse, R134, -R133.reuse ;  /* 0x0000008602867223 */ /* 0x140fe20000010885 */
[----:B------:R-:W-:-:S05]  /*1d030*/  FFMA.FTZ R133, R2, R135, -R133 ;  /* 0x0000008702857223 */ /* 0x000fca0000010885 */
[----:B------:R-:W2:Y:S01]  /*1d040*/  MUFU.EX2 R187, R187 ;  /* 0x000000bb00bb7308 */ /* 0x000ea20000000800 */
[----:B0-----:R-:W-:-:S07]  /*1d050*/  FADD.FTZ R196, R186, R3 ;  /* 0x00000003bac47221 */ /* 0x001fce0000010000 */
[----:B------:R-:W0:Y:S01]  /*1d060*/  MUFU.EX2 R190, R190 ;  /* 0x000000be00be7308 */ /* 0x000e220000000800 */
[----:B-1----:R-:W-:-:S04]  /*1d070*/  FADD.FTZ R3, R13, R0 ;  /* 0x000000000d037221 */ /* 0x002fc80000010000 */
[----:B------:R-:W-:-:S03]  /*1d080*/  FADD.FTZ R0, R20, R3 ;  /* 0x0000000314007221 */ /* 0x000fc60000010000 */
        /* <DEDUP_REMOVED lines=13> */
[----:B------:R-:W-:-:S04]  /*1d160*/  WARPGROUP.ARRIVE ;  /* 0x00000000000079c5 */ /* 0x000fc80000000000 */
[----:B------:R-:W1:Y:S01]  /*1d170*/  MUFU.EX2 R188, R188 ;  /* 0x000000bc00bc7308 */ /* 0x000e620000000800 */
[----:B--2---:R-:W-:-:S01]  /*1d180*/  FADD.FTZ R3, R185, R0 ;  /* 0x00000000b9037221 */ /* 0x004fc20000010000 */
[----:B------:R-:W-:Y:S01]  /*1d190*/  QGMMA.64x192x32.F32.E4M3.E4M3 R24, R216, gdesc[UR4], R24, gsb0 ;  /* 0x02e00004d8187df3 */ /* 0x000fe20008000818 */
[----:B0-----:R-:W-:-:S05]  /*1d1a0*/  FADD.FTZ R195, R193, R196 ;  /* 0x000000c4c1c37221 */ /* 0x001fca0000010000 */
[----:B------:R-:W0:Y:S08]  /*1d1b0*/  MUFU.EX2 R194, R194 ;  /* 0x000000c200c27308 */ /* 0x000e300000000800 */
        /* <DEDUP_REMOVED lines=50> */
[----:B------:R-:W-:-:S06]  /*1d4e0*/  WARPGROUP.DEPBAR.LE gsb0, 0x0 ;  /* 0x00008000000079c5 */ /* 0x000fcc0000010000 */
        /* <DEDUP_REMOVED lines=45> */
[----:B------:R-:W-:-:S04]  /*1d7c0*/  @!P1 IMAD R3, R9, 0x8, R18 ;  /* 0x0000000809039824 */ /* 0x000fc800078e0212 */
[----:B------:R-:W-:Y:S02]  /*1d7d0*/  @!P1 VIADD R3, R3, 0x33440 ;  /* 0x0003344003039836 */ /* 0x000fe40000000000 */
[----:B------:R-:W0:Y:S01]  /*1d7e0*/  MUFU.EX2 R151, R151 ;  /* 0x0000009700977308 */ /* 0x000e220000000800 */
[----:B--2---:R-:W-:-:S02]  /*1d7f0*/  FADD.FTZ R198, R150, R195 ;  /* 0x000000c396c67221 */ /* 0x004fc40000010000 */
[----:B------:R-:W-:Y:S01]  /*1d800*/  @!P1 PRMT R3, RZ, 0x654, R3 ;  /* 0x00000654ff039816 */ /* 0x000fe20000000003 */
[----:B------:R2:W-:Y:S06]  /*1d810*/  BAR.ARV R0, 0x100 ;  /* 0x000400000000751d */ /* 0x0005ec0000002000 */
[----:B------:R-:W3:Y:S01]  /*1d820*/  MUFU.EX2 R120, R120 ;  /* 0x0000007800787308 */ /* 0x000ee20000000800 */
[----:B-1----:R-:W-:-:S01]  /*1d830*/  FADD.FTZ R195, R149, R196 ;  /* 0x000000c495c37221 */ /* 0x002fc20000010000 */
[----:B------:R1:W-:Y:S01]  /*1d840*/  @!P1 SYNCS.ARRIVE.TRANS64.RED.A1T0 RZ, [R3+URZ], RZ ;  /* 0x000000ff03ff99a7 */ /* 0x0003e2000810043f */
[----:B0-----:R-:W-:-:S05]  /*1d850*/  FADD.FTZ R197, R151, R198 ;  /* 0x000000c697c57221 */ /* 0x001fca0000010000 */
[----:B------:R-:W0:Y:S08]  /*1d860*/  MUFU.EX2 R122, R122 ;  /* 0x0000007a007a7308 */ /* 0x000e300000000800 */
[----:B------:R-:W4:Y:S01]  /*1d870*/  MUFU.EX2 R121, R121 ;  /* 0x0000007900797308 */ /* 0x000f220000000800 */
[----:B---3--:R-:W-:-:S07]  /*1d880*/  FADD.FTZ R198, R120, R195 ;  /* 0x000000c378c67221 */ /* 0x008fce0000010000 */
[----:B------:R-:W3:Y:S01]  /*1d890*/  MUFU.EX2 R123, R123 ;  /* 0x0000007b007b7308 */ /* 0x000ee20000000800 */
[----:B0-----:R-:W-:-:S07]  /*1d8a0*/  FADD.FTZ R196, R122, R197 ;  /* 0x000000c57ac47221 */ /* 0x001fce0000010000 */
[----:B------:R-:W2:Y:S01]  /*1d8b0*/  MUFU.EX2 R124, R124 ;  /* 0x0000007c007c7308 */ /* 0x000ea20000000800 */
[----:B----4-:R-:W-:-:S07]  /*1d8c0*/  FADD.FTZ R195, R121, R198 ;  /* 0x000000c679c37221 */ /* 0x010fce0000010000 */
[----:B------:R-:W0:Y:S01]  /*1d8d0*/  MUFU.EX2 R126, R126 ;  /* 0x0000007e007e7308 */ /* 0x000e220000000800 */
[----:B---3--:R-:W-:-:S07]  /*1d8e0*/  FADD.FTZ R197, R123, R196 ;  /* 0x000000c47bc57221 */ /* 0x008fce0000010000 */
        /* <DEDUP_REMOVED lines=24> */
.L_x_3350:
[----:B------:R-:W-:Y:S01]  /*1da70*/  F2FP.SATFINITE.E4M3.F32.PACK_AB_MERGE_C R13, R20, R13, RZ ;  /* 0x0000000d140d723e */ /* 0x000fe200048070ff */
[-C--:B------:R-:W-:Y:S01]  /*1da80*/  FMUL.FTZ R24, R24, R5.reuse ;  /* 0x0000000518187220 */ /* 0x080fe20000410000 */
[----:B------:R-:W-:Y:S01]  /*1da90*/  ISETP.GT.AND P1, PT, R4, RZ, PT ;  /* 0x000000ff0400720c */ /* 0x000fe20003f24270 */
[-C--:B------:R-:W-:Y:S01]  /*1daa0*/  FMUL.FTZ R25, R25, R5.reuse ;  /* 0x0000000519197220 */ /* 0x080fe20000410000 */
[----:B------:R-:W-:Y:S01]  /*1dab0*/  F2FP.SATFINITE.E4M3.F32.PACK_AB_MERGE_C R200, R7, R12, R13 ;  /* 0x0000000c07c8723e */ /* 0x000fe2000480700d */
[----:B------:R-:W-:Y:S01]  /*1dac0*/  FMUL.FTZ R28, R28, R5 ;  /* 0x000000051c1c7220 */ /* 0x000fe20000410000 */
[----:B------:R-:W-:Y:S01]  /*1dad0*/  LEA R7, R8, R18, 0x3 ;  /* 0x0000001208077211 */ /* 0x000fe200078e18ff */
[----:B------:R-:W-:Y:S01]  /*1dae0*/  IMAD.U32 R8, RZ, RZ, UR42 ;  /* 0x0000002aff087e24 */ /* 0x000fe2000f8e00ff */
[----:B------:R-:W-:Y:S01]  /*1daf0*/  F2FP.SATFINITE.E4M3.F32.PACK_AB_MERGE_C R187, R190, R187, RZ ;  /* 0x000000bbbebb723e */ /* 0x000fe200048070ff */
[----:B------:R-:W-:Y:S01]  /*1db00*/  FMUL.FTZ R29, R29, R5 ;  /* 0x000000051d1d7220 */ /* 0x000fe20000410000 */
[----:B------:R-:W-:Y:S01]  /*1db10*/  F2FP.SATFINITE.E4M3.F32.PACK_AB_MERGE_C R185, R188, R185, RZ ;  /* 0x000000b9bcb9723e */ /* 0x000fe200048070ff */
        /* <DEDUP_REMOVED lines=118> */
[----:B------:R-:W-:Y:S01]  /*1e280*/  F2FP.SATFINITE.E4M3.F32.PACK_AB_MERGE_C R204, R169, R168, R172 ;  /* 0x000000a8a9cc723e */ /* 0x000fe200048070ac */
[----:B0-----:R-:W-:Y:S01]  /*1e290*/  IMAD.MOV.U32 R7, RZ, RZ, R227 ;  /* 0x000000ffff077224 */ /* 0x001fe200078e00e3 */
        /* <DEDUP_REMOVED lines=15> */
[----:B------:R-:W-:Y:S01]  /*1e390*/  MOV R8, R9 ;  /* 0x0000000900087202 */ /* 0x000fe20000000f00 */
[----:B------:R-:W-:Y:S06]  /*1e3a0*/  @P1 BRA `(.L_x_3351) ;  /* 0xffffffc800fc1947 */ /* 0x000fec000383ffff */
[----:B------:R-:W-:-:S07]  /*1e3b0*/  IMAD.MOV.U32 R148, RZ, RZ, R9 ;  /* 0x000000ffff947224 */ /* 0x000fce00078e0009 */
.L_x_3340:
[----:B------:R-:W-:Y:S05]  /*1e3c0*/  WARPSYNC.ALL ;  /* 0x0000000000007948 */ /* 0x000fea0003800000 */
[----:B------:R-:W-:Y:S06]  /*1e3d0*/  BAR.ARV 0x8, 0x120 ;  /* 0x0204800000007b1d */ /* 0x000fec0000002000 */
[----:B------:R-:W-:Y:S05]  /*1e3e0*/  @!P0 BRA `(.L_x_3352) ;  /* 0x0000000000048947 */ /* 0x000fea0003800000 */
[----:B------:R-:W-:Y:S01]  /*1e3f0*/  BPT.TRAP 0x1 ;  /* 0x000000040000795c */ /* 0x000fe20000300000 */
.L_x_3352:
[----:B------:R-:W-:Y:S01]  /*1e400*/  IMAD R15, R148, 0x8, R18 ;  /* 0x00000008940f7824 */ /* 0x000fe200078e0212 */
[----:B------:R-:W-:-:S04]  /*1e410*/  SHF.L.U32 R4, R227, 0x1f, RZ ;  /* 0x0000001fe3047819 */ /* 0x000fc800000006ff */
[----:B------:R0:W1:Y:S01]  /*1e420*/  SYNCS.PHASECHK.TRANS64.TRYWAIT P1, [R15+URZ+0x33450], R4 ;  /* 0x033450040f0075a7 */ /* 0x000062000802017f */
[----:B------:R-:W-:Y:S05]  /*1e430*/  @!P0 BRA `(.L_x_3353) ;  /* 0x0000000000048947 */ /* 0x000fea0003800000 */
[----:B------:R-:W-:Y:S01]  /*1e440*/  BPT.TRAP 0x1 ;  /* 0x000000040000795c */ /* 0x000fe20000300000 */
.L_x_3353:
[----:B------:R-:W-:-:S05]  /*1e450*/  VIADD R18, R18, 0x200 ;  /* 0x0000020012127836 */ /* 0x000fca0000000000 */
[----:B------:R-:W-:-:S04]  /*1e460*/  SHF.R.U32.HI R18, RZ, 0x4, R18 ;  /* 0x00000004ff127819 */ /* 0x000fc80000011612 */
[----:B------:R-:W-:-:S04]  /*1e470*/  LOP3.LUT R18, R18, 0x3fff, RZ, 0xc0, !PT ;  /* 0x00003fff12127812 */ /* 0x000fc800078ec0ff */
[----:B------:R-:W-:Y:S01]  /*1e480*/  LOP3.LUT R5, R18, 0x10000, RZ, 0xfc, !PT ;  /* 0x0001000012057812 */ /* 0x000fe200078efcff */
[----:B-1----:R-:W-:Y:S06]  /*1e490*/  @P1 BRA `(.L_x_3354) ;  /* 0x0000000000081947 */ /* 0x002fec0003800000 */
[----:B------:R-:W1:Y:S02]  /*1e4a0*/  SYNCS.PHASECHK.TRANS64.TRYWAIT P1, [R15+URZ+0x33450], R4 ;  /* 0x033450040f0075a7 */ /* 0x000e64000802017f */
[----:B-1----:R-:W-:Y:S05]  /*1e4b0*/  @!P1 BRA `(.L_x_3355) ;  /* 0x000000b800b09947 */ /* 0x002fea0003800000 */
.L_x_3354:
[----:B01----:R-:W-:Y:S01]  /*1e4c0*/  IMAD R4, R148, 0x780, R5 ;  /* 0x0000078094047824 */ /* 0x003fe200078e0205 */
[----:B------:R-:W2:Y:S01]  /*1e4d0*/  LDL R18, [R1+0xc] ;  /* 0x00000c0001127983 */ /* 0x000ea20000100800 */
[----:B------:R-:W-:Y:S01]  /*1e4e0*/  IMAD.MOV.U32 R5, RZ, RZ, -0x3ffffff0 ;  /* 0xc0000010ff057424 */ /* 0x000fe200078e00ff */
[----:B------:R-:W-:Y:S05]  /*1e4f0*/  WARPSYNC.ALL ;  /* 0x0000000000007948 */ /* 0x000fea0003800000 */
[C---:B------:R-:W-:Y:S01]  /*1e500*/  R2UR UR6, R4.reuse ;  /* 0x00000000040672ca */ /* 0x040fe200000e0000 */
[----:B------:R-:W3:Y:S01]  /*1e510*/  LDL.LU R14, [R1] ;  /* 0x00000000010e7983 */ /* 0x000ee20000300800 */
[----:B------:R-:W-:Y:S01]  /*1e520*/  R2UR UR7, R5 ;  /* 0x00000000050772ca */ /* 0x000fe200000e0000 */
[----:B------:R-:W-:Y:S01]  /*1e530*/  WARPGROUP.ARRIVE ;  /* 0x00000000000079c5 */ /* 0x000fe20000000000 */
[----:B------:R-:W-:Y:S01]  /*1e540*/  VIADD R6, R4, 0x180 ;  /* 0x0000018004067836 */ /* 0x000fe20000000000 */
[----:B------:R-:W-:Y:S01]  /*1e550*/  MOV R7, 0xc0000010 ;  /* 0xc000001000077802 */ /* 0x000fe20000000f00 */
[----:B------:R-:W-:-:S02]  /*1e560*/  ULDC.64 UR4, c[0x0][0x9a0] ;  /* 0x0002680000047ab9 */ /* 0x000fc40000000a00 */
[----:B------:R-:W-:-:S04]  /*1e570*/  ISETP.NE.U32.AND P1, PT, RZ, UR4, PT ;  /* 0x00000004ff007c0c */ /* 0x000fc8000bf25070 */
[----:B------:R-:W-:-:S03]  /*1e580*/  ISETP.NE.AND.EX P1, PT, RZ, UR5, PT, P1 ;  /* 0x00000005ff007c0c */ /* 0x000fc6000bf25310 */
[----:B------:R-:W-:Y:S01]  /*1e590*/  QGMMA.64x192x32.F32.E4M3.E4M3 R24, R200, gdesc[UR4], R24, gsb0 ;  /* 0x02e00004c8187df3 */ /* 0x000fe20008000818 */
[----:B------:R-:W-:Y:S01]  /*1e5a0*/  R2UR UR6, R6 ;  /* 0x00000000060672ca */ /* 0x000fe200000e0000 */
[----:B------:R-:W-:Y:S01]  /*1e5b0*/  VIADD R6, R4, 0x300 ;  /* 0x0000030004067836 */ /* 0x000fe20000000000 */
[----:B------:R-:W-:Y:S01]  /*1e5c0*/  R2UR UR7, R7 ;  /* 0x00000000070772ca */ /* 0x000fe200000e0000 */
[----:B------:R-:W-:-:S06]  /*1e5d0*/  IMAD.MOV.U32 R7, RZ, RZ, -0x3ffffff0 ;  /* 0xc0000010ff077424 */ /* 0x000fcc00078e00ff */
[----:B------:R-:W0:Y:S08]  /*1e5e0*/  @P1 LDC.64 R8, c[0x0][0x9c8] ;  /* 0x00027200ff081b82 */ /* 0x000e300000000a00 */
[----:B------:R-:W1:Y:S01]  /*1e5f0*/  @P1 LDC.64 R12, c[0x0][0x9d0] ;  /* 0x00027400ff0c1b82 */ /* 0x000e620000000a00 */
[----:B------:R-:W-:Y:S02]  /*1e600*/  WARPGROUP.DEPBAR.LE gsb0, 0x0 ;  /* 0x00008000000079c5 */ /* 0x000fe40000010000 */
[----:B------:R-:W-:-:S06]  /*1e610*/  WARPGROUP.ARRIVE ;  /* 0x00000000000079c5 */ /* 0x000fcc0000000000 */
[----:B------:R-:W-:Y:S01]  /*1e620*/  QGMMA.64x192x32.F32.E4M3.E4M3 R24, R204, gdesc[UR4], R24, gsb0 ;  /* 0x02e00004cc187df3 */ /* 0x000fe20008000818 */
[----:B------:R-:W-:Y:S02]  /*1e630*/  R2UR UR6, R6 ;  /* 0x00000000060672ca */ /* 0x000fe400000e0000 */
[----:B------:R-:W-:Y:S01]  /*1e640*/  R2UR UR7, R7 ;  /* 0x00000000070772ca */ /* 0x000fe200000e0000 */
[----:B0-----:R-:W-:-:S04]  /*1e650*/  @P1 IMAD.WIDE.U32 R6, R236, R8, RZ ;  /* 0x00000008ec061225 */ /* 0x001fc800078e00ff */
[----:B--2---:R-:W-:-:S04]  /*1e660*/  @P1 IMAD R5, R18, R8, RZ ;  /* 0x0000000812051224 */ /* 0x004fc800078e02ff */
[----:B------:R-:W-:Y:S01]  /*1e670*/  @P1 IMAD R9, R236, R9, R5 ;  /* 0x00000009ec091224 */ /* 0x000fe200078e0205 */
[----:B---3--:R-:W-:-:S03]  /*1e680*/  @P1 SHF.R.S32.HI R5, RZ, 0x1f, R14 ;  /* 0x0000001fff051819 */ /* 0x008fc6000001140e */
[----:B------:R-:W-:Y:S02]  /*1e690*/  @P1 IMAD.IADD R7, R7, 0x1, R9 ;  /* 0x0000000107071824 */ /* 0x000fe400078e0209 */
[-C--:B-1----:R-:W-:Y:S02]  /*1e6a0*/  @P1 IMAD R8, R5, R12.reuse, RZ ;  /* 0x0000000c05081224 */ /* 0x082fe400078e02ff */
[----:B------:R-:W-:-:S04]  /*1e6b0*/  @P1 IMAD.WIDE.U32 R6, R14, R12, R6 ;  /* 0x0000000c0e061225 */ /* 0x000fc800078e0006 */
[----:B------:R-:W-:Y:S01]  /*1e6c0*/  @P1 IMAD R5, R14, R13, R8 ;  /* 0x0000000d0e051224 */ /* 0x000fe200078e0208 */
[----:B------:R-:W-:Y:S01]  /*1e6d0*/  @P1 LEA R8, P2, R6, UR4, 0x2 ;  /* 0x0000000406081c11 */ /* 0x000fe2000f8410ff */
[----:B------:R-:W-:Y:S02]  /*1e6e0*/  IMAD.MOV.U32 R12, RZ, RZ, 0x3f800000 ;  /* 0x3f800000ff0c7424 */ /* 0x000fe400078e00ff */
[----:B------:R-:W-:-:S05]  /*1e6f0*/  @P1 IMAD.IADD R5, R7, 0x1, R5 ;  /* 0x0000000107051824 */ /* 0x000fca00078e0205 */
[----:B------:R-:W-:-:S05]  /*1e700*/  @P1 LEA.HI.X R9, R6, UR5, R5, 0x2, P2 ;  /* 0x0000000506091c11 */ /* 0x000fca00090f1405 */
[----:B------:R0:W2:Y:S01]  /*1e710*/  @P1 LDG.E R12, desc[UR54][R8.64] ;  /* 0x00000036080c1981 */ /* 0x0000a2000c1e1900 */
[----:B------:R-:W-:Y:S02]  /*1e720*/  WARPGROUP.DEPBAR.LE gsb0, 0x0 ;  /* 0x00008000000079c5 */ /* 0x000fe40000010000 */
[----:B------:R-:W-:-:S06]  /*1e730*/  WARPGROUP.ARRIVE ;  /* 0x00000000000079c5 */ /* 0x000fcc0000000000 */
[----:B------:R-:W-:Y:S01]  /*1e740*/  QGMMA.64x192x32.F32.E4M3.E4M3 R24, R208, gdesc[UR4], R24, gsb0 ;  /* 0x02e00004d0187df3 */ /* 0x000fe20008000818 */
[----:B------:R-:W-:Y:S01]  /*1e750*/  IMAD.MOV.U32 R7, RZ, RZ, -0x3ffffff0 ;  /* 0xc0000010ff077424 */ /* 0x000fe200078e00ff */
[----:B------:R-:W-:-:S04]  /*1e760*/  IADD3 R6, R4, 0x480, RZ ;  /* 0x0000048004067810 */ /* 0x000fc80007ffe0ff */
[----:B------:R-:W-:Y:S02]  /*1e770*/  R2UR UR6, R6 ;  /* 0x00000000060672ca */ /* 0x000fe400000e0000 */
[----:B------:R-:W-:Y:S01]  /*1e780*/  R2UR UR7, R7 ;  /* 0x00000000070772ca */ /* 0x000fe200000e0000 */
[----:B------:R-:W-:Y:S02]  /*1e790*/  VIADD R4, R4, 0x600 ;  /* 0x0000060004047836 */ /* 0x000fe40000000000 */
[----:B------:R-:W-:Y:S01]  /*1e7a0*/  IMAD.MOV.U32 R5, RZ, RZ, -0x3ffffff0 ;  /* 0xc0000010ff057424 */ /* 0x000fe200078e00ff */
[----:B------:R-:W1:Y:S01]  /*1e7b0*/  SHFL.BFLY PT, R6, R3, 0x2, 0x1f ;  /* 0x0c401f0003067f89 */ /* 0x000e6200000e0000 */
[----:B------:R-:W-:Y:S02]  /*1e7c0*/  WARPGROUP.DEPBAR.LE gsb0, 0x0 ;  /* 0x00008000000079c5 */ /* 0x000fe40000010000 */
[----:B------:R-:W-:-:S06]  /*1e7d0*/  WARPGROUP.ARRIVE ;  /* 0x00000000000079c5 */ /* 0x000fcc0000000000 */
[----:B------:R-:W-:Y:S01]  /*1e7e0*/  QGMMA.64x192x32.F32.E4M3.E4M3 R24, R212, gdesc[UR4], R24, gsb0 ;  /* 0x02e00004d4187df3 */ /* 0x000fe20008000818 */
[----:B------:R-:W-:Y:S02]  /*1e7f0*/  R2UR UR6, R4 ;  /* 0x00000000040672ca */ /* 0x000fe400000e0000 */
[----:B------:R-:W-:Y:S02]  /*1e800*/  R2UR UR7, R5 ;  /* 0x00000000050772ca */ /* 0x000fe400000e0000 */
[----:B------:R-:W3:Y:S01]  /*1e810*/  SHFL.BFLY PT, R5, R0, 0x2, 0x1f ;  /* 0x0c401f0000057f89 */ /* 0x000ee200000e0000 */
[----:B-1----:R-:W-:-:S05]  /*1e820*/  FADD.FTZ R6, R6, R3 ;  /* 0x0000000306067221 */ /* 0x002fca0000010000 */
[----:B------:R-:W0:Y:S01]  /*1e830*/  SHFL.BFLY PT, R7, R6, 0x1, 0x1f ;  /* 0x0c201f0006077f89 */ /* 0x000e2200000e0000 */
[----:B---3--:R-:W-:-:S05]  /*1e840*/  FADD.FTZ R5, R5, R0 ;  /* 0x0000000005057221 */ /* 0x008fca0000010000 */
[----:B------:R-:W1:Y:S01]  /*1e850*/  SHFL.BFLY PT, R4, R5, 0x1, 0x1f ;  /* 0x0c201f0005047f89 */ /* 0x000e6200000e0000 */
[----:B0-----:R-:W-:-:S01]  /*1e860*/  FADD.FTZ R9, R6, R7 ;  /* 0x0000000706097221 */ /* 0x001fc20000010000 */
[----:B------:R-:W-:-:S03]  /*1e870*/  IMAD.MOV.U32 R7, RZ, RZ, RZ ;  /* 0x000000ffff077224 */ /* 0x000fc600078e00ff */
[----:B------:R-:W-:Y:S01]  /*1e880*/  FMUL.FTZ R14, R9, 0.00390625 ;  /* 0x3b800000090e7820 */ /* 0x000fe20000410000 */
[----:B-1----:R-:W-:-:S05]  /*1e890*/  FADD.FTZ R8, R5, R4 ;  /* 0x0000000405087221 */ /* 0x002fca0000010000 */
[C---:B------:R-:W-:Y:S01]  /*1e8a0*/  FSETP.NE.FTZ.AND P1, PT, R8.reuse, RZ, PT ;  /* 0x000000ff0800720b */ /* 0x040fe20003f35000 */
[----:B------:R-:W-:Y:S01]  /*1e8b0*/  FMUL.FTZ R13, R8, 0.00390625 ;  /* 0x3b800000080d7820 */ /* 0x000fe20000410000 */
[----:B------:R-:W-:-:S04]  /*1e8c0*/  FSETP.NE.FTZ.AND P3, PT, R14, RZ, PT ;  /* 0x000000ff0e00720b */ /* 0x000fc80003f75000 */
[----:B------:R-:W-:-:S07]  /*1e8d0*/  FSETP.NE.FTZ.AND P2, PT, R13, RZ, PT ;  /* 0x000000ff0d00720b */ /* 0x000fce0003f55000 */
        /* <DEDUP_REMOVED lines=9> */
[----:B------:R-:W-:Y:S01]  /*1e970*/  @P2 FMUL.FTZ R3, R2, 0.69314718246459960938 ;  /* 0x3f31721802032820 */ /* 0x000fe20000410000 */
[----:B0-----:R-:W-:Y:S01]  /*1e980*/  @P2 FMUL.FTZ R0, R0, 0.69314718246459960938 ;  /* 0x3f31721800002820 */ /* 0x001fe20000410000 */
[----:B------:R-:W-:Y:S01]  /*1e990*/  @P3 FMUL.FTZ R21, R2, 0.69314718246459960938 ;  /* 0x3f31721802153820 */ /* 0x000fe20000410000 */
[----:B------:R-:W-:Y:S01]  /*1e9a0*/  MOV R120, 0xff800000 ;  /* 0xff80000000787802 */ /* 0x000fe20000000f00 */
[----:B------:R-:W-:-:S02]  /*1e9b0*/  IMAD.MOV.U32 R121, RZ, RZ, -0x800000 ;  /* 0xff800000ff797424 */ /* 0x000fc400078e00ff */
[----:B------:R-:W-:Y:S01]  /*1e9c0*/  @P2 FFMA.FTZ R120, R3, R10, R0 ;  /* 0x0000000a03782223 */ /* 0x000fe20000010000 */
[----:B-1----:R-:W-:Y:S01]  /*1e9d0*/  @P3 FMUL.FTZ R4, R4, 0.69314718246459960938 ;  /* 0x3f31721804043820 */ /* 0x002fe20000410000 */
[----:B--2---:R-:W-:-:S03]  /*1e9e0*/  FMUL.FTZ R3, R7, R12 ;  /* 0x0000000c07037220 */ /* 0x004fc60000410000 */
[----:B------:R-:W-:Y:S01]  /*1e9f0*/  @P3 FFMA.FTZ R121, R21, R11, R4 ;  /* 0x0000000b15793223 */ /* 0x000fe20000010004 */
[----:B---3--:R-:W-:Y:S01]  /*1ea00*/  FMUL.FTZ R0, R5, R12 ;  /* 0x0000000c05007220 */ /* 0x008fe20000410000 */
[----:B------:R-:W-:Y:S02]  /*1ea10*/  WARPGROUP.DEPBAR.LE gsb0, 0x0 ;  /* 0x00008000000079c5 */ /* 0x000fe40000010000 */
[----:B------:R-:W-:Y:S05]  /*1ea20*/  @!P0 BRA `(.L_x_3356) ;  /* 0x0000000000048947 */ /* 0x000fea0003800000 */
[----:B------:R-:W-:Y:S01]  /*1ea30*/  BPT.TRAP 0x1 ;  /* 0x000000040000795c */ /* 0x000fe20000300000 */
.L_x_3356:
        /* <DEDUP_REMOVED lines=107> */
.L_x_3294:
        /* <DEDUP_REMOVED lines=10> */
[----:B------:R-:W2:Y:S01]  /*1f190*/  LDL R94, [R1+0x48] ;  /* 0x00004800015e7983 */ /* 0x000ea20000100800 */
[----:B------:R-:W-:Y:S01]  /*1f1a0*/  ULDC.64 UR4, c[0x4][0xe0] ;  /* 0x0100380000047ab9 */ /* 0x000fe20000000a00 */
[----:B------:R-:W3:Y:S02]  /*1f1b0*/  S2R R90, SR_TID.X ;  /* 0x00000000005a7919 */ /* 0x000ee40000002100 */
[----:B---3--:R-:W-:-:S04]  /*1f1c0*/  SHF.L.U32 R0, R90, 0x2, RZ ;  /* 0x000000025a007819 */ /* 0x008fc800000006ff */
[----:B------:R-:W-:-:S04]  /*1f1d0*/  LOP3.LUT R0, R0, 0xc, RZ, 0xc0, !PT ;  /* 0x0000000c00007812 */ /* 0x000fc800078ec0ff */
[----:B------:R-:W-:-:S05]  /*1f1e0*/  IADD3 R2, P0, R0, UR4, RZ ;  /* 0x0000000400027c10 */ /* 0x000fca000ff1e0ff */
[----:B------:R-:W-:-:S05]  /*1f1f0*/  IMAD.X R3, RZ, RZ, UR5, P0 ;  /* 0x00000005ff037e24 */ /* 0x000fca00080e06ff */
[----:B------:R3:W4:Y:S01]  /*1f200*/  LDG.E.CONSTANT R0, desc[UR54][R2.64] ;  /* 0x0000003602007981 */ /* 0x000722000c1e9900 */
[----:B------:R-:W-:Y:S01]  /*1f210*/  F2FP.BF16.F32.PACK_AB R48, R53, R48 ;  /* 0x000000303530723e */ /* 0x000fe200000010ff */
[----:B------:R-:W-:Y:S01]  /*1f220*/  UMOV UR4, 0xffffffff ;  /* 0xffffffff00047882 */ /* 0x000fe20000000000 */
[----:B------:R-:W-:Y:S02]  /*1f230*/  F2FP.BF16.F32.PACK_AB R49, R52, R49 ;  /* 0x000000313431723e */ /* 0x000fe400000010ff */
[----:B------:R-:W-:Y:S02]  /*1f240*/  F2FP.BF16.F32.PACK_AB R122, R122, R21 ;  /* 0x000000157a7a723e */ /* 0x000fe400000010ff */
[----:B------:R-:W-:Y:S02]  /*1f250*/  F2FP.BF16.F32.PACK_AB R129, R129, R20 ;  /* 0x000000148181723e */ /* 0x000fe400000010ff */
[----:B------:R-:W-:Y:S01]  /*1f260*/  F2FP.BF16.F32.PACK_AB R87, R93, R96 ;  /* 0x000000605d57723e */ /* 0x000fe200000010ff */
[----:B---3--:R-:W3:Y:S01]  /*1f270*/  S2R R3, SR_SWINHI ;  /* 0x0000000000037919 */ /* 0x008ee20000002f00 */
[----:B------:R-:W-:-:S02]  /*1f280*/  F2FP.BF16.F32.PACK_AB R93, R39, R62 ;  /* 0x0000003e275d723e */ /* 0x000fc400000010ff */
[----:B------:R-:W-:Y:S02]  /*1f290*/  F2FP.BF16.F32.PACK_AB R62, R35, R38 ;  /* 0x00000026233e723e */ /* 0x000fe400000010ff */
[----:B------:R-:W-:Y:S02]  /*1f2a0*/  LOP3.LUT P0, R2, R90, 0x3, RZ, 0xc0, !PT ;  /* 0x000000035a027812 */ /* 0x000fe4000780c0ff */
[----:B------:R-:W-:Y:S02]  /*1f2b0*/  F2FP.BF16.F32.PACK_AB R24, R24, R5 ;  /* 0x000000051818723e */ /* 0x000fe400000010ff */
[----:B------:R-:W-:Y:S02]  /*1f2c0*/  F2FP.BF16.F32.PACK_AB R25, R25, R4 ;  /* 0x000000041919723e */ /* 0x000fe400000010ff */
[----:B------:R-:W-:Y:S02]  /*1f2d0*/  ISETP.EQ.OR P0, PT, R2, 0x3, !P0 ;  /* 0x000000030200780c */ /* 0x000fe40004702670 */
[----:B------:R-:W-:-:S02]  /*1f2e0*/  F2FP.BF16.F32.PACK_AB R4, R27, R128 ;  /* 0x000000801b04723e */ /* 0x000fc400000010ff */
[----:B------:R-:W-:Y:S02]  /*1f2f0*/  F2FP.BF16.F32.PACK_AB R46, R29, R8 ;  /* 0x000000081d2e723e */ /* 0x000fe400000010ff */
[----:B------:R-:W-:Y:S02]  /*1f300*/  F2FP.BF16.F32.PACK_AB R66, R50, R105 ;  /* 0x000000693242723e */ /* 0x000fe400000010ff */
[----:B------:R-:W-:Y:S02]  /*1f310*/  F2FP.BF16.F32.PACK_AB R27, R37, R10 ;  /* 0x0000000a251b723e */ /* 0x000fe400000010ff */
[----:B------:R-:W-:Y:S02]  /*1f320*/  F2FP.BF16.F32.PACK_AB R50, R33, R6 ;  /* 0x000000062132723e */ /* 0x000fe400000010ff */
[----:B------:R-:W-:Y:S02]  /*1f330*/  F2FP.BF16.F32.PACK_AB R44, R44, R13 ;  /* 0x0000000d2c2c723e */ /* 0x000fe400000010ff */
[----:B------:R-:W-:-:S02]  /*1f340*/  SEL R13, R24, R25, P0 ;  /* 0x00000019180d7207 */ /* 0x000fc40000000000 */
[----:B------:R-:W-:Y:S02]  /*1f350*/  SEL R2, R25, R24, P0 ;  /* 0x0000001819027207 */ /* 0x000fe40000000000 */
[----:B------:R-:W-:Y:S02]  /*1f360*/  F2FP.BF16.F32.PACK_AB R12, R41, R12 ;  /* 0x0000000c290c723e */ /* 0x000fe400000010ff */
[----:B------:R-:W-:Y:S02]  /*1f370*/  F2FP.BF16.F32.PACK_AB R10, R42, R113 ;  /* 0x000000712a0a723e */ /* 0x000fe400000010ff */
[----:B------:R-:W-:Y:S02]  /*1f380*/  MOV R52, R18 ;  /* 0x0000001200347202 */ /* 0x000fe40000000f00 */
[----:B---3--:R-:W-:Y:S02]  /*1f390*/  MOV R53, R3 ;  /* 0x0000000300357202 */ /* 0x008fe40000000f00 */
        /* <DEDUP_REMOVED lines=34> */
[----:B------:R-:W-:Y:S02]  /*1f5c0*/  LOP3.LUT R38, R39, 0x380, RZ, 0xc0, !PT ;  /* 0x0000038027267812 */ /* 0x000fe400078ec0ff */
[----:B------:R-:W-:Y:S02]  /*1f5d0*/  IADD3 R29, P4, R20, 0x4060, RZ ;  /* 0x00004060141d7810 */ /* 0x000fe40007f9e0ff */
[----:B------:R-:W-:Y:S02]  /*1f5e0*/  SHF.R.U64 R38, R38, 0x3, RZ ;  /* 0x0000000326267819 */ /* 0x000fe400000012ff */
[----:B------:R-:W-:-:S02]  /*1f5f0*/  IADD3 R37, P2, R20, 0x8040, RZ ;  /* 0x0000804014257810 */ /* 0x000fc40007f5e0ff */
[----:B------:R-:W-:Y:S01]  /*1f600*/  LOP3.LUT R38, R38, R39, RZ, 0x3c, !PT ;  /* 0x0000002726267212 */ /* 0x000fe200078e3cff */
[----:B------:R-:W-:Y:S01]  /*1f610*/  IMAD.X R39, RZ, RZ, R21, P3 ;  /* 0x000000ffff277224 */ /* 0x000fe200018e0615 */
[C---:B------:R-:W-:Y:S02]  /*1f620*/  IADD3 R33, P5, R20.reuse, 0x8000, RZ ;  /* 0x0000800014217810 */ /* 0x040fe40007fbe0ff */
[----:B------:R-:W-:Y:S02]  /*1f630*/  IADD3 R25, P3, R20, 0x4040, RZ ;  /* 0x0000404014197810 */ /* 0x000fe40007f7e0ff */
        /* <DEDUP_REMOVED lines=12> */
[----:B------:R-:W-:Y:S02]  /*1f700*/  LOP3.LUT R28, R28, R29, RZ, 0x3c, !PT ;  /* 0x0000001d1c1c7212 */ /* 0x000fe400078e3cff */
[----:B------:R-:W-:Y:S01]  /*1f710*/  LOP3.LUT R36, R36, R37, RZ, 0x3c, !PT ;  /* 0x0000002524247212 */ /* 0x000fe200078e3cff */
[--C-:B------:R-:W-:Y:S01]  /*1f720*/  IMAD.X R37, RZ, RZ, R21.reuse, P2 ;  /* 0x000000ffff257224 */ /* 0x100fe200010e0615 */
[----:B------:R-:W-:Y:S01]  /*1f730*/  LOP3.LUT R32, R32, R33, RZ, 0x3c, !PT ;  /* 0x0000002120207212 */ /* 0x000fe200078e3cff */
[----:B------:R-:W-:Y:S01]  /*1f740*/  IMAD.X R33, RZ, RZ, R21, P5 ;  /* 0x000000ffff217224 */ /* 0x000fe200028e0615 */
[----:B------:R-:W-:-:S02]  /*1f750*/  IADD3.X R29, RZ, R21, RZ, P4, !PT ;  /* 0x00000015ff1d7210 */ /* 0x000fc400027fe4ff */
[----:B------:R-:W-:Y:S02]  /*1f760*/  IADD3 R83, P1, R20, 0x4000, RZ ;  /* 0x0000400014537810 */ /* 0x000fe40007f3e0ff */
[----:B------:R-:W-:Y:S01]  /*1f770*/  LOP3.LUT R24, R24, R25, RZ, 0x3c, !PT ;  /* 0x0000001918187212 */ /* 0x000fe200078e3cff */
[----:B------:R-:W-:Y:S01]  /*1f780*/  IMAD.X R25, RZ, RZ, R21, P3 ;  /* 0x000000ffff197224 */ /* 0x000fe200018e0615 */
        /* <DEDUP_REMOVED lines=26> */
[----:B------:R-:W-:Y:S02]  /*1f930*/  IADD3.X R7, RZ, R21, RZ, P3, !PT ;  /* 0x00000015ff077210 */ /* 0x000fe40001ffe4ff */
        /* <DEDUP_REMOVED lines=12> */
[----:B----4-:R-:W-:Y:S01]  /*1fa00*/  LOP3.LUT R3, R0, 0x2, RZ, 0x3c, !PT ;  /* 0x0000000200037812 */ /* 0x010fe200078e3cff */
[----:B------:R-:W-:Y:S06]  /*1fa10*/  BRA.DIV UR4, `(.L_x_3359) ;  /* 0x000000a6046c7947 */ /* 0x000fec000b800000 */
[----:B------:R-:W-:Y:S01]  /*1fa20*/  SEL R9, R129, R42, P0 ;  /* 0x0000002a81097207 */ /* 0x000fe20000000000 */
[----:B------:R-:W-:Y:S01]  /*1fa30*/  SHFL.IDX PT, R6, R13, R0, 0x1c1f ;  /* 0x001c1f000d067589 */ /* 0x000fe200000e0000 */
[----:B------:R-:W-:Y:S02]  /*1fa40*/  SEL R20, R42, R129, P0 ;  /* 0x000000812a147207 */ /* 0x000fe40000000000 */
[----:B------:R-:W-:Y:S02]  /*1fa50*/  SEL R21, R31, R46, P0 ;  /* 0x0000002e1f157207 */ /* 0x000fe40000000000 */
        /* <DEDUP_REMOVED lines=56> */
[----:B------:R0:W-:Y:S01]  /*1fde0*/  SHFL.IDX PT, R58, R48, R3, 0x1c1f ;  /* 0x001c1f03303a7589 */ /* 0x0001e200000e0000 */
[----:B------:R-:W-:-:S02]  /*1fdf0*/  SEL R70, R87, R70, P0 ;  /* 0x0000004657467207 */ /* 0x000fc40000000000 */
[----:B------:R-:W-:Y:S01]  /*1fe00*/  SEL R78, R93, R78, P0 ;  /* 0x0000004e5d4e7207 */ /* 0x000fe20000000000 */
[----:B------:R1:W4:Y:S01]  /*1fe10*/  SHFL.IDX PT, R27, R32, R3, 0x1c1f ;  /* 0x001c1f03201b7589 */ /* 0x00032200000e0000 */
[----:B------:R-:W-:Y:S02]  /*1fe20*/  SEL R65, R62, R119, P0 ;  /* 0x000000773e417207 */ /* 0x000fe40000000000 */
[----:B------:R-:W-:Y:S01]  /*1fe30*/  SEL R80, R119, R62, P0 ;  /* 0x0000003e77507207 */ /* 0x000fe20000000000 */
[----:B------:R-:W-:Y:S01]  /*1fe40*/  SHFL.IDX PT, R30, R21, R0, 0x1c1f ;  /* 0x001c1f00151e7589 */ /* 0x000fe200000e0000 */
[----:B--2---:R-:W-:Y:S02]  /*1fe50*/  SEL R4, R6, R5, P0 ;  /* 0x0000000506047207 */ /* 0x004fe40000000000 */
[----:B0-----:R-:W-:Y:S01]  /*1fe60*/  SEL R48, R33, R44, P0 ;  /* 0x0000002c21307207 */ /* 0x001fe20000000000 */
[----:B------:R-:W-:Y:S01]  /*1fe70*/  SHFL.IDX PT, R62, R39, R0, 0x1c1f ;  /* 0x001c1f00273e7589 */ /* 0x000fe200000e0000 */
[----:B---3--:R-:W-:-:S02]  /*1fe80*/  SEL R8, R10, R7, P0 ;  /* 0x000000070a087207 */ /* 0x008fc40000000000 */
[----:B------:R-:W-:Y:S01]  /*1fe90*/  SEL R6, R5, R6, P0 ;  /* 0x0000000605067207 */ /* 0x000fe20000000000 */
[----:B------:R0:W-:Y:S01]  /*1fea0*/  SHFL.IDX PT, R39, R50, R3, 0x1c1f ;  /* 0x001c1f0332277589 */ /* 0x0001e200000e0000 */
[----:B------:R-:W-:Y:S02]  /*1feb0*/  SEL R10, R7, R10, P0 ;  /* 0x0000000a070a7207 */ /* 0x000fe40000000000 */
[----:B-1----:R-:W-:Y:S01]  /*1fec0*/  SEL R32, R34, R25, P0 ;  /* 0x0000001922207207 */ /* 0x002fe20000000000 */
[----:B------:R-:W-:Y:S01]  /*1fed0*/  SHFL.IDX PT, R41, R41, R0, 0x1c1f ;  /* 0x001c1f0029297589 */ /* 0x000fe200000e0000 */
[----:B----4-:R-:W-:Y:S02]  /*1fee0*/  SEL R12, R29, R40, P0 ;  /* 0x000000281d0c7207 */ /* 0x010fe40000000000 */
[----:B------:R-:W-:Y:S01]  /*1fef0*/  SEL R14, R40, R29, P0 ;  /* 0x0000001d280e7207 */ /* 0x000fe20000000000 */
[----:B------:R-:W-:Y:S01]  /*1ff00*/  SHFL.IDX PT, R43, R43, R0, 0x1c1f ;  /* 0x001c1f002b2b7589 */ /* 0x000fe200000e0000 */
[----:B------:R-:W-:-:S02]  /*1ff10*/  SEL R40, R31, R42, P0 ;  /* 0x0000002a1f287207 */ /* 0x000fc40000000000 */
[----:B0-----:R-:W-:Y:S01]  /*1ff20*/  SEL R50, R44, R33, P0 ;  /* 0x000000212c327207 */ /* 0x001fe20000000000 */
[----:B------:R-:W-:Y:S01]  /*1ff30*/  SHFL.IDX PT, R49, R49, R0, 0x1c1f ;  /* 0x001c1f0031317589 */ /* 0x000fe200000e0000 */
[----:B------:R-:W-:Y:S02]  /*1ff40*/  SEL R44, R35, R46, P0 ;  /* 0x0000002e232c7207 */ /* 0x000fe40000000000 */
[----:B------:R-:W-:Y:S01]  /*1ff50*/  SEL R36, R38, R27, P0 ;  /* 0x0000001b26247207 */ /* 0x000fe20000000000 */
[----:B------:R-:W-:Y:S01]  /*1ff60*/  SHFL.IDX PT, R51, R51, R0, 0x1c1f ;  /* 0x001c1f0033337589 */ /* 0x000fe200000e0000 */
[----:B------:R-:W-:Y:S02]  /*1ff70*/  SEL R46, R46, R35, P0 ;  /* 0x000000232e2e7207 */ /* 0x000fe40000000000 */
[----:B------:R-:W-:Y:S01]  /*1ff80*/  SEL R34, R25, R34, P0 ;  /* 0x0000002219227207 */ /* 0x000fe20000000000 */
[----:B------:R-:W0:Y:S01]  /*1ff90*/  SHFL.IDX PT, R54, R54, R3, 0x1c1f ;  /* 0x001c1f0336367589 */ /* 0x000e2200000e0000 */
[----:B------:R-:W-:-:S02]  /*1ffa0*/  SEL R38, R27, R38, P0 ;  /* 0x000000261b267207 */ /* 0x000fc40000000000 */
[----:B------:R-:W-:Y:S01]  /*1ffb0*/  SEL R42, R42, R31, P0 ;  /* 0x0000001f2a2a7207 */ /* 0x000fe20000000000 */
[----:B------:R1:W2:Y:S04]  /*1ffc0*/  SHFL.IDX PT, R2, R56, R3, 0x1c1f ;  /* 0x001c1f0338027589 */ /* 0x0002a800000e0000 */
[----:B------:R-:W3:Y:S04]  /*1ffd0*/  SHFL.IDX PT, R66, R66, R3, 0x1c1f ;  /* 0x001c1f0342427589 */ /* 0x000ee800000e0000 */
[----:B------:R-:W4:Y:S01]  /*1ffe0*/  SHFL.IDX PT, R68, R68, R3, 0x1c1f ;  /* 0x001c1f0344447589 */ /* 0x000f2200000e0000 */
[----:B-1----:R-:W-:-:S03]  /*1fff0*/  SEL R56, R37, R58, P0 ;  /* 0x0000003a25387207 */ /* 0x002fc60000000000 */
[----:B------:R-:W-:Y:S01]  /*20000*/  SHFL.IDX PT, R45, R45, R0, 0x1c1f ;  /* 0x001c1f002d2d7589 */ /* 0x000fe200000e0000 */
[----:B------:R-:W-:-:S03]  /*20010*/  SEL R58, R58, R37, P0 ;  /* 0x000000253a3a7207 */ /* 0x000fc60000000000 */
[----:B------:R-:W-:Y:S04]  /*20020*/  SHFL.IDX PT, R47, R47, R0, 0x1c1f ;  /* 0x001c1f002f2f7589 */ /* 0x000fe800000e0000 */
[----:B------:R-:W-:Y:S01]  /*20030*/  SHFL.IDX PT, R57, R57, R0, 0x1c1f ;  /* 0x001c1f0039397589 */ /* 0x000fe200000e0000 */
[----:B0-----:R-:W-:Y:S02]  /*20040*/  SEL R5, R41, R54, P0 ;  /* 0x0000003629057207 */ /* 0x001fe40000000000 */
[----:B------:R-:W-:Y:S01]  /*20050*/  SEL R7, R54, R41, P0 ;  /* 0x0000002936077207 */ /* 0x000fe20000000000 */
[----:B------:R-:W-:Y:S01]  /*20060*/  SHFL.IDX PT, R59, R59, R0, 0x1c1f ;  /* 0x001c1f003b3b7589 */ /* 0x000fe200000e0000 */
[----:B--2---:R-:W-:-:S03]  /*20070*/  SEL R11, R2, R43, P0 ;  /* 0x0000002b020b7207 */ /* 0x004fc60000000000 */
[----:B------:R0:W1:Y:S01]  /*20080*/  SHFL.IDX PT, R21, R24, R3, 0x1c1f ;  /* 0x001c1f0318157589 */ /* 0x00006200000e0000 */
[----:B---3--:R-:W-:Y:S02]  /*20090*/  SEL R33, R49, R66, P0 ;  /* 0x0000004231217207 */ /* 0x008fe40000000000 */
[----:B------:R-:W-:Y:S01]  /*200a0*/  SEL R35, R66, R49, P0 ;  /* 0x0000003142237207 */ /* 0x000fe20000000000 */
[----:B------:R2:W3:Y:S01]  /*200b0*/  SHFL.IDX PT, R20, R60, R3, 0x1c1f ;  /* 0x001c1f033c147589 */ /* 0x0004e200000e0000 */
[----:B----4-:R-:W-:-:S03]  /*200c0*/  SEL R37, R51, R68, P0 ;  /* 0x0000004433257207 */ /* 0x010fc60000000000 */
[----:B------:R-:W4:Y:S01]  /*200d0*/  SHFL.IDX PT, R64, R64, R3, 0x1c1f ;  /* 0x001c1f0340407589 */ /* 0x000f2200000e0000 */
[----:B0-----:R-:W-:-:S03]  /*200e0*/  SEL R24, R26, R9, P0 ;  /* 0x000000091a187207 */ /* 0x001fc60000000000 */
[----:B------:R-:W0:Y:S01]  /*200f0*/  SHFL.IDX PT, R72, R72, R3, 0x1c1f ;  /* 0x001c1f0348487589 */ /* 0x000e2200000e0000 */
[----:B------:R-:W-:Y:S02]  /*20100*/  SEL R26, R9, R26, P0 ;  /* 0x0000001a091a7207 */ /* 0x000fe40000000000 */
[----:B--2---:R-:W-:Y:S01]  /*20110*/  SEL R60, R62, R39, P0 ;  /* 0x000000273e3c7207 */ /* 0x004fe20000000000 */
[----:B------:R-:W2:Y:S01]  /*20120*/  SHFL.IDX PT, R74, R74, R3, 0x1c1f ;  /* 0x001c1f034a4a7589 */ /* 0x000ea200000e0000 */
[----:B------:R-:W-:Y:S02]  /*20130*/  SEL R62, R39, R62, P0 ;  /* 0x0000003e273e7207 */ /* 0x000fe40000000000 */
[----:B------:R-:W-:Y:S01]  /*20140*/  SEL R9, R43, R2, P0 ;  /* 0x000000022b097207 */ /* 0x000fe20000000000 */
[----:B------:R-:W-:Y:S01]  /*20150*/  SHFL.IDX PT, R55, R55, R0, 0x1c1f ;  /* 0x001c1f0037377589 */ /* 0x000fe200000e0000 */
[----:B------:R-:W-:-:S03]  /*20160*/  SEL R39, R68, R51, P0 ;  /* 0x0000003344277207 */ /* 0x000fc60000000000 */
[----:B------:R-:W-:Y:S01]  /*20170*/  SHFL.IDX PT, R61, R61, R0, 0x1c1f ;  /* 0x001c1f003d3d7589 */ /* 0x000fe200000e0000 */
[----:B-1----:R-:W-:Y:S02]  /*20180*/  SEL R28, R30, R21, P0 ;  /* 0x000000151e1c7207 */ /* 0x002fe40000000000 */
[----:B------:R-:W-:Y:S01]  /*20190*/  SEL R30, R21, R30, P0 ;  /* 0x0000001e151e7207 */ /* 0x000fe20000000000 */
[----:B------:R-:W-:Y:S01]  /*201a0*/  SHFL.IDX PT, R63, R63, R0, 0x1c1f ;  /* 0x001c1f003f3f7589 */ /* 0x000fe200000e0000 */
[----:B---3--:R-:W-:Y:S02]  /*201b0*/  SEL R25, R45, R20, P0 ;  /* 0x000000142d197207 */ /* 0x008fe40000000000 */
[----:B------:R-:W-:Y:S01]  /*201c0*/  SEL R27, R20, R45, P0 ;  /* 0x0000002d141b7207 */ /* 0x000fe20000000000 */
[----:B------:R-:W1:Y:S01]  /*201d0*/  SHFL.IDX PT, R70, R70, R3, 0x1c1f ;  /* 0x001c1f0346467589 */ /* 0x000e6200000e0000 */
[----:B----4-:R-:W-:Y:S02]  /*201e0*/  SEL R29, R47, R64, P0 ;  /* 0x000000402f1d7207 */ /* 0x010fe40000000000 */
[----:B------:R-:W-:Y:S01]  /*201f0*/  SEL R31, R64, R47, P0 ;  /* 0x0000002f401f7207 */ /* 0x000fe20000000000 */
[----:B------:R-:W3:Y:S01]  /*20200*/  SHFL.IDX PT, R76, R76, R3, 0x1c1f ;  /* 0x001c1f034c4c7589 */ /* 0x000ee200000e0000 */
[----:B0-----:R-:W-:-:S02]  /*20210*/  SEL R41, R57, R72, P0 ;  /* 0x0000004839297207 */ /* 0x001fc40000000000 */
[----:B------:R-:W-:Y:S01]  /*20220*/  SEL R43, R72, R57, P0 ;  /* 0x00000039482b7207 */ /* 0x000fe20000000000 */
[----:B------:R-:W0:Y:S01]  /*20230*/  SHFL.IDX PT, R78, R78, R3, 0x1c1f ;  /* 0x001c1f034e4e7589 */ /* 0x000e2200000e0000 */
[----:B--2---:R-:W-:Y:S02]  /*20240*/  SEL R49, R59, R74, P0 ;  /* 0x0000004a3b317207 */ /* 0x004fe40000000000 */
[----:B------:R-:W-:Y:S01]  /*20250*/  SEL R51, R74, R59, P0 ;  /* 0x0000003b4a337207 */ /* 0x000fe20000000000 */
[----:B------:R-:W2:Y:S04]  /*20260*/  SHFL.IDX PT, R80, R80, R3, 0x1c1f ;  /* 0x001c1f0350507589 */ /* 0x000ea800000e0000 */
[----:B------:R4:W2:Y:S01]  /*20270*/  SHFL.IDX PT, R65, R65, R0, 0x1c1f ;  /* 0x001c1f0041417589 */ /* 0x0008a200000e0000 */
[----:B-1----:R-:W-:-:S02]  /*20280*/  SEL R13, R55, R70, P0 ;  /* 0x00000046370d7207 */ /* 0x002fc40000000000 */
[----:B------:R-:W-:Y:S01]  /*20290*/  SEL R15, R70, R55, P0 ;  /* 0x00000037460f7207 */ /* 0x000fe20000000000 */
[----:B----4-:R-:W-:Y:S01]  /*202a0*/  IMAD.MOV.U32 R0, RZ, RZ, RZ ;  /* 0x000000ffff007224 */ /* 0x010fe200078e00ff */
[----:B---3--:R-:W-:Y:S02]  /*202b0*/  SEL R45, R61, R76, P0 ;  /* 0x0000004c3d2d7207 */ /* 0x008fe40000000000 */
[----:B------:R-:W-:Y:S02]  /*202c0*/  SEL R47, R76, R61, P0 ;  /* 0x0000003d4c2f7207 */ /* 0x000fe40000000000 */
[----:B0-----:R-:W-:Y:S02]  /*202d0*/  SEL R57, R63, R78, P0 ;  /* 0x0000004e3f397207 */ /* 0x001fe40000000000 */
[----:B------:R-:W-:-:S07]  /*202e0*/  SEL R59, R78, R63, P0 ;  /* 0x0000003f4e3b7207 */ /* 0x000fce0000000000 */
.L_x_3592:
[----:B------:R-:W3:Y:S04]  /*202f0*/  LDL.LU R2, [R1+0x4] ;  /* 0x0000040001027983 */ /* 0x000ee80000300800 */
[----:B------:R-:W4:Y:S01]  /*20300*/  LDL.LU R54, [R1+0x8] ;  /* 0x0000080001367983 */ /* 0x000f220000300800 */
[----:B------:R-:W-:Y:S05]  /*20310*/  WARPSYNC.ALL ;  /* 0x0000000000007948 */ /* 0x000fea0003800000 */
[----:B------:R-:W-:Y:S01]  /*20320*/  BAR.SYNC.DEFER_BLOCKING 0x1, 0x100 ;  /* 0x0044000000007b1d */ /* 0x000fe20000010000 */
[----:B--2---:R-:W-:-:S02]  /*20330*/  SEL R61, R65, R80, P0 ;  /* 0x00000050413d7207 */ /* 0x004fc40000000000 */
[----:B------:R-:W-:-:S03]  /*20340*/  SEL R63, R80, R65, P0 ;  /* 0x00000041503f7207 */ /* 0x000fc60000000000 */
[----:B------:R-:W-:Y:S02]  /*20350*/  ULDC.64 UR4, c[0x0][0xbd8] ;  /* 0x0002f60000047ab9 */ /* 0x000fe40000000a00 */
[----:B------:R-:W-:-:S04]  /*20360*/  ISETP.NE.U32.AND P1, PT, RZ, UR4, PT ;  /* 0x00000004ff007c0c */ /* 0x000fc8000bf25070 */
[----:B------:R-:W-:Y:S01]  /*20370*/  ISETP.NE.AND.EX P1, PT, RZ, UR5, PT, P1 ;  /* 0x00000005ff007c0c */ /* 0x000fe2000bf25310 */
[----:B------:R-:W-:Y:S04]  /*20380*/  STSM.16.M88.4 [R75], R4 ;  /* 0x000000044b007844 */ /* 0x000fe80000000200 */
[----:B------:R0:W-:Y:S04]  /*20390*/  STSM.16.M88.4 [R85], R8 ;  /* 0x0000000855007844 */ /* 0x0001e80000000200 */
[----:B------:R-:W-:Y:S04]  /*203a0*/  STSM.16.M88.4 [R84], R24 ;  /* 0x0000001854007844 */ /* 0x000fe80000000200 */
        /* <DEDUP_REMOVED lines=9> */
[----:B------:R-:W-:-:S04]  /*20440*/  IMAD R3, R232, 0x40, R230 ;  /* 0x00000040e8037824 */ /* 0x000fc800078e02e6 */
[----:B------:R-:W-:Y:S01]  /*20450*/  IMAD.WIDE R52, R3, 0x2, R52 ;  /* 0x0000000203347825 */ /* 0x000fe200078e0234 */
[----:B------:R-:W-:Y:S01]  /*20460*/  BAR.SYNC.DEFER_BLOCKING 0x1, 0x100 ;  /* 0x0044000000007b1d */ /* 0x000fe20000010000 */
[----:B---3--:R-:W-:-:S04]  /*20470*/  IADD3 R20, P2, R2, UR4, RZ ;  /* 0x0000000402147c10 */ /* 0x008fc8000ff5e0ff */
[----:B----4-:R-:W-:Y:S01]  /*20480*/  IADD3.X R21, R54, UR5, RZ, P2, !PT ;  /* 0x0000000536157c10 */ /* 0x010fe200097fe4ff */
[----:B------:R-:W-:Y:S02]  /*20490*/  ULDC.64 UR4, c[0x0][0xbe0] ;  /* 0x0002f80000047ab9 */ /* 0x000fe40000000a00 */
[----:B------:R-:W-:Y:S02]  /*204a0*/  ISETP.NE.U32.AND P0, PT, RZ, UR4, PT ;  /* 0x00000004ff007c0c */ /* 0x000fe4000bf05070 */
[----:B------:R2:W5:Y:S01]  /*204b0*/  @P1 LDG.E R0, desc[UR54][R20.64] ;  /* 0x0000003614001981 */ /* 0x000562000c1e1900 */
[----:B0-----:R-:W-:Y:S02]  /*204c0*/  IADD3 R9, P2, R52, 0x1000, RZ ;  /* 0x0000100034097810 */ /* 0x001fe40007f5e0ff */
[----:B------:R-:W-:-:S13]  /*204d0*/  ISETP.NE.AND.EX P0, PT, RZ, UR5, PT, P0 ;  /* 0x00000005ff007c0c */ /* 0x000fda000bf05300 */
[----:B------:R-:W-:Y:S01]  /*204e0*/  @P0 IADD3 R2, P3, R2, UR4, RZ ;  /* 0x0000000402020c10 */ /* 0x000fe2000ff7e0ff */
[----:B------:R-:W-:Y:S02]  /*204f0*/  ULDC UR4, c[0x0][0xa88] ;  /* 0x0002a20000047ab9 */ /* 0x000fe40000000800 */
[----:B-1----:R-:W-:Y:S01]  /*20500*/  IMAD.U32 R60, RZ, RZ, UR4 ;  /* 0x00000004ff3c7e24 */ /* 0x002fe2000f8e00ff */
[----:B------:R-:W-:-:S05]  /*20510*/  @P0 IADD3.X R3, R54, UR5, RZ, P3, !PT ;  /* 0x0000000536030c10 */ /* 0x000fca0009ffe4ff */
[----:B------:R2:W5:Y:S01]  /*20520*/  @P0 LDG.E R60, desc[UR54][R2.64] ;  /* 0x00000036023c0981 */ /* 0x000562000c1e1900 */
[----:B------:R-:W-:Y:S05]  /*20530*/  @P0 BRA `(.L_x_3360) ;  /* 0x0000000000100947 */ /* 0x000fea0003800000 */
[----:B------:R-:W-:Y:S05]  /*20540*/  @!P1 BRA `(.L_x_3360) ;  /* 0x00000000000c9947 */ /* 0x000fea0003800000 */
[----:B--2---:R-:W2:Y:S04]  /*20550*/  LDG.E R3, desc[UR54][R20.64] ;  /* 0x0000003614037981 */ /* 0x004ea8000c1e1900 */
[----:B-----5:R-:W2:Y:S02]  /*20560*/  LDG.E R60, desc[UR54][R20.64+0x4] ;  /* 0x00000436143c7981 */ /* 0x020ea4000c1e1900 */
[----:B--2---:R-:W-:-:S07]  /*20570*/  IMAD.IADD R60, R60, 0x1, -R3 ;  /* 0x000000013c3c7824 */ /* 0x004fce00078e0a03 */
.L_x_3360:
[----:B------:R-:W3:Y:S01]  /*20580*/  LDL.LU R10, [R1+0xc] ;  /* 0x00000c00010a7983 */ /* 0x000ee20000300800 */
[----:B------:R-:W-:Y:S01]  /*20590*/  SHF.R.S32.HI R62, RZ, 0x1f, R237 ;  /* 0x0000001fff3e7819 */ /* 0x000fe200000114ed */
[----:B------:R-:W-:Y:S02]  /*205a0*/  ULDC.64 UR4, c[0x0][0xb70] ;  /* 0x0002dc0000047ab9 */ /* 0x000fe40000000a00 */
[----:B------:R-:W4:Y:S04]  /*205b0*/  LDL R6, [R1+0x44] ;  /* 0x0000440001067983 */ /* 0x000f280000100800 */
[----:B------:R-:W4:Y:S01]  /*205c0*/  LDL.LU R64, [R1+0x18] ;  /* 0x0000180001407983 */ /* 0x000f220000300800 */
[--C-:B--2--5:R-:W-:Y:S01]  /*205d0*/  SHF.R.S32.HI R3, RZ, 0x1f, R0.reuse ;  /* 0x0000001fff037819 */ /* 0x124fe20000011400 */
[----:B------:R-:W-:Y:S01]  /*205e0*/  IMAD R4, R62, UR4, RZ ;  /* 0x000000043e047c24 */ /* 0x000fe2000f8e02ff */
[----:B------:R-:W-:Y:S01]  /*205f0*/  SEL R65, R236, RZ, !P1 ;  /* 0x000000ffec417207 */ /* 0x000fe20004800000 */
[----:B------:R-:W-:Y:S01]  /*20600*/  IMAD.MOV.U32 R2, RZ, RZ, R0 ;  /* 0x000000ffff027224 */ /* 0x000fe200078e0000 */
[----:B------:R-:W-:Y:S01]  /*20610*/  LOP3.LUT R8, R9, 0x380, RZ, 0xc0, !PT ;  /* 0x0000038009087812 */ /* 0x000fe200078ec0ff */
[C---:B------:R-:W-:Y:S01]  /*20620*/  IMAD R7, R237.reuse, UR5, R4 ;  /* 0x00000005ed077c24 */ /* 0x040fe2000f8e0204 */
[----:B------:R-:W-:Y:S01]  /*20630*/  IADD3 R33, P0, R52, 0x5000, RZ ;  /* 0x0000500034217810 */ /* 0x000fe20007f1e0ff */
[----:B------:R-:W-:Y:S01]  /*20640*/  IMAD.WIDE.U32 R4, R237, UR4, R2 ;  /* 0x00000004ed047c25 */ /* 0x000fe2000f8e0002 */
[----:B------:R-:W-:Y:S01]  /*20650*/  ULDC.64 UR4, c[0x0][0xb78] ;  /* 0x0002de0000047ab9 */ /* 0x000fe20000000a00 */
[----:B------:R-:W-:-:S02]  /*20660*/  SHF.R.U64 R8, R8, 0x3, RZ ;  /* 0x0000000308087819 */ /* 0x000fc400000012ff */
[----:B------:R-:W-:Y:S02]  /*20670*/  IADD3 R13, P3, R52, 0x2000, RZ ;  /* 0x00002000340d7810 */ /* 0x000fe40007f7e0ff */
[----:B------:R-:W-:Y:S02]  /*20680*/  IADD3 R5, R5, R7, RZ ;  /* 0x0000000705057210 */ /* 0x000fe40007ffe0ff */
[----:B------:R-:W-:Y:S01]  /*20690*/  LOP3.LUT R8, R8, R9, RZ, 0x3c, !PT ;  /* 0x0000000908087212 */ /* 0x000fe200078e3cff */
[----:B------:R-:W-:Y:S01]  /*206a0*/  IMAD.X R9, RZ, RZ, R53, P2 ;  /* 0x000000ffff097224 */ /* 0x000fe200010e0635 */
[C---:B------:R-:W-:Y:S01]  /*206b0*/  IADD3 R25, P4, R52.reuse, 0x3000, RZ ;  /* 0x0000300034197810 */ /* 0x040fe20007f9e0ff */
[----:B------:R-:W-:Y:S01]  /*206c0*/  IMAD.WIDE.U32 R4, R65, UR4, R4 ;  /* 0x0000000441047c25 */ /* 0x000fe2000f8e0004 */
[C---:B------:R-:W-:Y:S02]  /*206d0*/  IADD3 R29, P5, R52.reuse, 0x4000, RZ ;  /* 0x00004000341d7810 */ /* 0x040fe40007fbe0ff */
[----:B------:R-:W-:-:S02]  /*206e0*/  IADD3 R41, P2, R52, 0x7000, RZ ;  /* 0x0000700034297810 */ /* 0x000fc40007f5e0ff */
[----:B------:R-:W-:Y:S02]  /*206f0*/  LOP3.LUT R32, R33, 0x380, RZ, 0xc0, !PT ;  /* 0x0000038021207812 */ /* 0x000fe400078ec0ff */
[----:B------:R-:W-:Y:S02]  /*20700*/  LOP3.LUT R12, R13, 0x380, RZ, 0xc0, !PT ;  /* 0x000003800d0c7812 */ /* 0x000fe400078ec0ff */
[----:B------:R-:W-:Y:S02]  /*20710*/  LOP3.LUT R24, R25, 0x380, RZ, 0xc0, !PT ;  /* 0x0000038019187812 */ /* 0x000fe400078ec0ff */
[----:B------:R-:W-:Y:S02]  /*20720*/  LOP3.LUT R28, R29, 0x380, RZ, 0xc0, !PT ;  /* 0x000003801d1c7812 */ /* 0x000fe400078ec0ff */
[----:B------:R-:W-:Y:S02]  /*20730*/  LOP3.LUT R40, R41, 0x380, RZ, 0xc0, !PT ;  /* 0x0000038029287812 */ /* 0x000fe400078ec0ff */
[----:B------:R-:W-:-:S02]  /*20740*/  SHF.R.U64 R32, R32, 0x3, RZ ;  /* 0x0000000320207819 */ /* 0x000fc400000012ff */
[----:B------:R-:W-:Y:S02]  /*20750*/  SHF.R.U64 R12, R12, 0x3, RZ ;  /* 0x000000030c0c7819 */ /* 0x000fe400000012ff */
        /* <DEDUP_REMOVED lines=9> */
[----:B------:R-:W-:-:S02]  /*207f0*/  LOP3.LUT R28, R28, R29, RZ, 0x3c, !PT ;  /* 0x0000001d1c1c7212 */ /* 0x000fc400078e3cff */
[----:B------:R-:W-:Y:S01]  /*20800*/  LOP3.LUT R40, R40, R41, RZ, 0x3c, !PT ;  /* 0x0000002928287212 */ /* 0x000fe200078e3cff */
[----:B------:R-:W-:Y:S01]  /*20810*/  IMAD.X R41, RZ, RZ, R53, P2 ;  /* 0x000000ffff297224 */ /* 0x000fe200010e0635 */
[----:B------:R-:W-:Y:S02]  /*20820*/  IADD3.X R29, RZ, R53, RZ, P5, !PT ;  /* 0x00000035ff1d7210 */ /* 0x000fe40002ffe4ff */
[C---:B------:R-:W-:Y:S02]  /*20830*/  IADD3 R45, P3, R52.reuse, 0x8000, RZ ;  /* 0x00008000342d7810 */ /* 0x040fe40007f7e0ff */
[C---:B------:R-:W-:Y:S02]  /*20840*/  IADD3 R49, P4, R52.reuse, 0x9000, RZ ;  /* 0x0000900034317810 */ /* 0x040fe40007f9e0ff */
[----:B------:R-:W-:Y:S02]  /*20850*/  IADD3 R55, P5, R52, 0xa000, RZ ;  /* 0x0000a00034377810 */ /* 0x000fe40007fbe0ff */
[----:B------:R-:W-:-:S02]  /*20860*/  LOP3.LUT R44, R45, 0x380, RZ, 0xc0, !PT ;  /* 0x000003802d2c7812 */ /* 0x000fc400078ec0ff */
[----:B------:R-:W-:Y:S02]  /*20870*/  LOP3.LUT R48, R49, 0x380, RZ, 0xc0, !PT ;  /* 0x0000038031307812 */ /* 0x000fe400078ec0ff */
[----:B------:R-:W-:Y:S02]  /*20880*/  LOP3.LUT R54, R55, 0x380, RZ, 0xc0, !PT ;  /* 0x0000038037367812 */ /* 0x000fe400078ec0ff */
[----:B------:R-:W-:Y:S02]  /*20890*/  SHF.R.U64 R44, R44, 0x3, RZ ;  /* 0x000000032c2c7819 */ /* 0x000fe400000012ff */
[----:B------:R-:W-:Y:S02]  /*208a0*/  SHF.R.U64 R48, R48, 0x3, RZ ;  /* 0x0000000330307819 */ /* 0x000fe400000012ff */
[----:B------:R-:W-:Y:S02]  /*208b0*/  SHF.R.U64 R54, R54, 0x3, RZ ;  /* 0x0000000336367819 */ /* 0x000fe400000012ff */
[----:B------:R-:W-:-:S02]  /*208c0*/  LOP3.LUT R44, R44, R45, RZ, 0x3c, !PT ;  /* 0x0000002d2c2c7212 */ /* 0x000fc400078e3cff */
[----:B------:R-:W-:Y:S01]  /*208d0*/  LOP3.LUT R48, R48, R49, RZ, 0x3c, !PT ;  /* 0x0000003130307212 */ /* 0x000fe200078e3cff */
[--C-:B------:R-:W-:Y:S01]  /*208e0*/  IMAD.X R49, RZ, RZ, R53.reuse, P4 ;  /* 0x000000ffff317224 */ /* 0x100fe200020e0635 */
[----:B------:R-:W-:Y:S01]  /*208f0*/  LOP3.LUT R54, R54, R55, RZ, 0x3c, !PT ;  /* 0x0000003736367212 */ /* 0x000fe200078e3cff */
[----:B------:R-:W-:Y:S01]  /*20900*/  IMAD.X R55, RZ, RZ, R53, P5 ;  /* 0x000000ffff377224 */ /* 0x000fe200028e0635 */
[----:B------:R-:W-:Y:S02]  /*20910*/  IADD3.X R45, RZ, R53, RZ, P3, !PT ;  /* 0x00000035ff2d7210 */ /* 0x000fe40001ffe4ff */
[----:B------:R-:W-:Y:S02]  /*20920*/  SHF.R.S32.HI R231, RZ, 0x1f, R230 ;  /* 0x0000001fffe77819 */ /* 0x000fe400000114e6 */
[----:B------:R-:W-:Y:S01]  /*20930*/  SHF.R.S32.HI R233, RZ, 0x1f, R232 ;  /* 0x0000001fffe97819 */ /* 0x000fe200000114e8 */
[----:B------:R-:W-:Y:S01]  /*20940*/  BSSY B1, `(.L_x_3361) ;  /* 0x0000066000017945 */ /* 0x000fe20003800000 */
[----:B---3--:R-:W-:-:S02]  /*20950*/  SEL R63, R10, RZ, !P1 ;  /* 0x000000ff0a3f7207 */ /* 0x008fc40004800000 */
[----:B------:R-:W0:Y:S03]  /*20960*/  S2R R10, SR_TID.X ;  /* 0x00000000000a7919 */ /* 0x000e260000002100 */
[----:B------:R-:W-:Y:S02]  /*20970*/  IMAD R2, R63, UR4, RZ ;  /* 0x000000043f027c24 */ /* 0x000fe4000f8e02ff */
[----:B----4-:R-:W-:Y:S02]  /*20980*/  IMAD R11, R64, 0x80, R6 ;  /* 0x00000080400b7824 */ /* 0x010fe400078e0206 */
[----:B------:R-:W-:Y:S01]  /*20990*/  IMAD R6, R65, UR5, R2 ;  /* 0x0000000541067c24 */ /* 0x000fe2000f8e0202 */
[----:B------:R-:W-:Y:S02]  /*209a0*/  ULDC.64 UR4, c[0x0][0xb40] ;  /* 0x0002d00000047ab9 */ /* 0x000fe40000000a00 */
[----:B------:R-:W-:-:S02]  /*209b0*/  SHF.R.S32.HI R7, RZ, 0x1f, R11 ;  /* 0x0000001fff077819 */ /* 0x000fc4000001140b */
[----:B------:R-:W-:-:S04]  /*209c0*/  IADD3 R2, P1, R11, R4, RZ ;  /* 0x000000040b027210 */ /* 0x000fc80007f3e0ff */
[----:B------:R-:W-:Y:S01]  /*209d0*/  IADD3.X R7, R7, R5, R6, P1, !PT ;  /* 0x0000000507077210 */ /* 0x000fe20000ffe406 */
[----:B------:R-:W-:Y:S01]  /*209e0*/  VIADD R5, R11, 0x8 ;  /* 0x000000080b057836 */ /* 0x000fe20000000000 */
[----:B------:R-:W-:-:S04]  /*209f0*/  LEA R20, P1, R2, UR4, 0x2 ;  /* 0x0000000402147c11 */ /* 0x000fc8000f8210ff */
[----:B------:R-:W-:Y:S01]  /*20a00*/  LEA.HI.X R21, R2, UR5, R7, 0x2, P1 ;  /* 0x0000000502157c11 */ /* 0x000fe200088f1407 */
[----:B------:R-:W-:Y:S01]  /*20a10*/  ULDC.64 UR4, c[0x0][0xaa0] ;  /* 0x0002a80000047ab9 */ /* 0x000fe20000000a00 */
[C---:B------:R-:W-:Y:S02]  /*20a20*/  IADD3 R37, P1, R52.reuse, 0x6000, RZ ;  /* 0x0000600034257810 */ /* 0x040fe40007f3e0ff */
[C---:B------:R-:W-:Y:S02]  /*20a30*/  LOP3.LUT R2, R52.reuse, 0x380, RZ, 0xc0, !PT ;  /* 0x0000038034027812 */ /* 0x040fe400078ec0ff */
[----:B------:R-:W-:Y:S02]  /*20a40*/  LOP3.LUT R36, R37, 0x380, RZ, 0xc0, !PT ;  /* 0x0000038025247812 */ /* 0x000fe400078ec0ff */
[----:B------:R-:W-:Y:S01]  /*20a50*/  IADD3 R7, P2, R52, 0xb000, RZ ;  /* 0x0000b00034077810 */ /* 0x000fe20007f5e0ff */
[----:B0-----:R-:W-:Y:S01]  /*20a60*/  VIADD R14, R10, 0xffffff80 ;  /* 0xffffff800a0e7836 */ /* 0x001fe20000000000 */
[----:B------:R-:W-:-:S03]  /*20a70*/  SHF.R.U64 R36, R36, 0x3, RZ ;  /* 0x0000000324247819 */ /* 0x000fc600000012ff */
[--C-:B------:R-:W-:Y:S01]  /*20a80*/  IMAD.X R57, RZ, RZ, R53.reuse, P2 ;  /* 0x000000ffff397224 */ /* 0x100fe200010e0635 */
[----:B------:R-:W-:Y:S02]  /*20a90*/  SHF.R.S32.HI R10, RZ, 0x1f, R14 ;  /* 0x0000001fff0a7819 */ /* 0x000fe4000001140e */
[----:B------:R-:W-:Y:S01]  /*20aa0*/  LOP3.LUT R36, R36, R37, RZ, 0x3c, !PT ;  /* 0x0000002524247212 */ /* 0x000fe200078e3cff */
[----:B------:R-:W-:Y:S01]  /*20ab0*/  IMAD.X R37, RZ, RZ, R53, P1 ;  /* 0x000000ffff257224 */ /* 0x000fe200008e0635 */
[----:B------:R-:W-:-:S04]  /*20ac0*/  LEA.HI R10, R10, R14, RZ, 0x7 ;  /* 0x0000000e0a0a7211 */ /* 0x000fc800078f38ff */
[----:B------:R-:W-:-:S05]  /*20ad0*/  LOP3.LUT R10, R10, 0xffffff80, RZ, 0xc0, !PT ;  /* 0xffffff800a0a7812 */ /* 0x000fca00078ec0ff */
[----:B------:R-:W-:-:S05]  /*20ae0*/  IMAD.IADD R10, R14, 0x1, -R10 ;  /* 0x000000010e0a7824 */ /* 0x000fca00078e0a0a */
[----:B------:R-:W-:-:S04]  /*20af0*/  LOP3.LUT P0, RZ, R10, 0x3, RZ, 0xc0, !PT ;  /* 0x000000030aff7812 */ /* 0x000fc8000780c0ff */
[-C--:B------:R-:W-:Y:S02]  /*20b00*/  ISETP.GE.OR P1, PT, R11, R60.reuse, P0 ;  /* 0x0000003c0b00720c */ /* 0x080fe40000726670 */
[----:B------:R-:W-:Y:S02]  /*20b10*/  ISETP.GE.OR P0, PT, R5, R60, P0 ;  /* 0x0000003c0500720c */ /* 0x000fe40000706670 */
[----:B------:R-:W-:Y:S02]  /*20b20*/  SHF.R.U64 R5, R2, 0x3, RZ ;  /* 0x0000000302057819 */ /* 0x000fe400000012ff */
[----:B------:R-:W-:Y:S02]  /*20b30*/  LOP3.LUT R2, R7, 0x380, RZ, 0xc0, !PT ;  /* 0x0000038007027812 */ /* 0x000fe400078ec0ff */
[----:B------:R-:W-:Y:S01]  /*20b40*/  LOP3.LUT R4, R5, R52, RZ, 0x3c, !PT ;  /* 0x0000003405047212 */ /* 0x000fe200078e3cff */
[----:B------:R-:W-:Y:S01]  /*20b50*/  IMAD.MOV.U32 R5, RZ, RZ, R53 ;  /* 0x000000ffff057224 */ /* 0x000fe200078e0035 */
[----:B------:R-:W-:-:S03]  /*20b60*/  SHF.R.U64 R2, R2, 0x3, RZ ;  /* 0x0000000302027819 */ /* 0x000fc600000012ff */
[----:B------:R-:W-:Y:S01]  /*20b70*/  @!P1 STG.E desc[UR54][R20.64], R120 ;  /* 0x0000007814009986 */ /* 0x000fe2000c101936 */
[----:B------:R-:W-:-:S03]  /*20b80*/  LOP3.LUT R56, R2, R7, RZ, 0x3c, !PT ;  /* 0x0000000702387212 */ /* 0x000fc600078e3cff */
[----:B------:R0:W-:Y:S04]  /*20b90*/  @!P0 STG.E desc[UR54][R20.64+0x20], R121 ;  /* 0x0000207914008986 */ /* 0x0001e8000c101936 */
        /* <DEDUP_REMOVED lines=12> */
[----:B0-----:R-:W-:-:S02]  /*20c60*/  IMAD R21, R3, UR4, RZ ;  /* 0x0000000403157c24 */ /* 0x001fc4000f8e02ff */
        /* <DEDUP_REMOVED lines=9> */
[----:B------:R-:W-:Y:S01]  /*20d00*/  IMAD R67, R64, -0x80, R60 ;  /* 0xffffff8040437824 */ /* 0x000fe200078e023c */
[----:B------:R-:W-:Y:S01]  /*20d10*/  IADD3 R0, R232, 0x20, RZ ;  /* 0x00000020e8007810 */ /* 0x000fe20007ffe0ff */
[----:B------:R-:W-:-:S02]  /*20d20*/  IMAD.IADD R3, R3, 0x1, R21 ;  /* 0x0000000103037824 */ /* 0x000fc400078e0215 */
[----:B------:R-:W-:Y:S01]  /*20d30*/  IMAD R62, R62, UR4, RZ ;  /* 0x000000043e3e7c24 */ /* 0x000fe2000f8e02ff */
[CC--:B------:R-:W-:Y:S01]  /*20d40*/  ISETP.GE.AND P3, PT, R232.reuse, R67.reuse, PT ;  /* 0x00000043e800720c */ /* 0x0c0fe20003f66270 */
[----:B------:R-:W-:Y:S01]  /*20d50*/  VIADD R20, R232, 0x40 ;  /* 0x00000040e8147836 */ /* 0x000fe20000000000 */
[-C--:B------:R-:W-:Y:S01]  /*20d60*/  ISETP.GE.AND P0, PT, R0, R67.reuse, PT ;  /* 0x000000430000720c */ /* 0x080fe20003f06270 */
[C---:B------:R-:W-:Y:S02]  /*20d70*/  IMAD R61, R237.reuse, UR5, R62 ;  /* 0x00000005ed3d7c24 */ /* 0x040fe4000f8e023e */
[----:B------:R-:W-:Y:S01]  /*20d80*/  IMAD.WIDE.U32 R2, R237, UR4, R2 ;  /* 0x00000004ed027c25 */ /* 0x000fe2000f8e0002 */
[----:B------:R-:W-:Y:S01]  /*20d90*/  ULDC.64 UR4, c[0x0][0xae8] ;  /* 0x0002ba0000047ab9 */ /* 0x000fe20000000a00 */
[----:B------:R-:W-:Y:S02]  /*20da0*/  ISETP.GE.AND P1, PT, R20, R67, PT ;  /* 0x000000431400720c */ /* 0x000fe40003f26270 */
[----:B------:R-:W-:-:S02]  /*20db0*/  VIADD R0, R18, 0x33420 ;  /* 0x0003342012007836 */ /* 0x000fc40000000000 */
[----:B------:R-:W-:Y:S02]  /*20dc0*/  IMAD.IADD R3, R3, 0x1, R61 ;  /* 0x0000000103037824 */ /* 0x000fe400078e023d */
[----:B------:R-:W-:Y:S01]  /*20dd0*/  IMAD R20, R63, UR4, RZ ;  /* 0x000000043f147c24 */ /* 0x000fe2000f8e02ff */
[----:B------:R-:W-:Y:S01]  /*20de0*/  PRMT R0, RZ, 0x654, R0 ;  /* 0x00000654ff007816 */ /* 0x000fe20000000000 */
[----:B------:R-:W-:Y:S02]  /*20df0*/  VIADD R21, R232, 0x60 ;  /* 0x00000060e8157836 */ /* 0x000fe40000000000 */
[C---:B------:R-:W-:Y:S01]  /*20e00*/  IMAD R63, R65.reuse, UR5, R20 ;  /* 0x00000005413f7c24 */ /* 0x040fe2000f8e0214 */
[----:B0-----:R0:W-:Y:S01]  /*20e10*/  SYNCS.ARRIVE.TRANS64.RED.A1T0 RZ, [R0+URZ], RZ ;  /* 0x000000ff00ff79a7 */ /* 0x0011e2000810043f */
[----:B------:R-:W-:Y:S01]  /*20e20*/  IMAD.WIDE.U32 R60, R65, UR4, R2 ;  /* 0x00000004413c7c25 */ /* 0x000fe2000f8e0002 */
[----:B------:R-:W-:-:S03]  /*20e30*/  ISETP.GE.AND P2, PT, R21, R67, PT ;  /* 0x000000431500720c */ /* 0x000fc60003f46270 */
[----:B------:R-:W-:-:S04]  /*20e40*/  IMAD.WIDE R20, R64, 0x80, R232 ;  /* 0x0000008040147825 */ /* 0x000fc800078e02e8 */
[----:B------:R-:W-:Y:S01]  /*20e50*/  IMAD.IADD R65, R61, 0x1, R63 ;  /* 0x000000013d417824 */ /* 0x000fe200078e023f */
[----:B0-----:R-:W-:Y:S06]  /*20e60*/  @P3 BRA `(.L_x_3362) ;  /* 0x00000000004c3947 */ /* 0x001fec0003800000 */
[----:B------:R-:W-:Y:S01]  /*20e70*/  ULDC.64 UR4, c[0x0][0xad8] ;  /* 0x0002b60000047ab9 */ /* 0x000fe20000000a00 */
[----:B------:R-:W-:Y:S01]  /*20e80*/  MOV R2, R60 ;  /* 0x0000003c00027202 */ /* 0x000fe20000000f00 */
[----:B------:R-:W-:Y:S01]  /*20e90*/  IMAD R63, R21, UR4, RZ ;  /* 0x00000004153f7c24 */ /* 0x000fe2000f8e02ff */
[----:B------:R-:W-:Y:S01]  /*20ea0*/  ULDC.64 UR6, c[0x0][0xa80] ;  /* 0x0002a00000067ab9 */ /* 0x000fe20000000a00 */
[----:B------:R-:W-:Y:S02]  /*20eb0*/  IMAD.MOV.U32 R3, RZ, RZ, R65 ;  /* 0x000000ffff037224 */ /* 0x000fe400078e0041 */
[C---:B------:R-:W-:Y:S02]  /*20ec0*/  IMAD R63, R20.reuse, UR5, R63 ;  /* 0x00000005143f7c24 */ /* 0x040fe4000f8e023f */
[----:B------:R-:W-:Y:S01]  /*20ed0*/  IMAD.WIDE.U32 R2, R20, UR4, R2 ;  /* 0x0000000414027c25 */ /* 0x000fe2000f8e0002 */
[----:B------:R-:W-:Y:S02]  /*20ee0*/  ULDC UR4, c[0x0][0xa8c] ;  /* 0x0002a30000047ab9 */ /* 0x000fe40000000800 */
[----:B------:R-:W-:Y:S01]  /*20ef0*/  ISETP.GE.AND P4, PT, R230, UR4, PT ;  /* 0x00000004e6007c0c */ /* 0x000fe2000bf86270 */
[----:B------:R-:W-:Y:S01]  /*20f00*/  IMAD.IADD R3, R3, 0x1, R63 ;  /* 0x0000000103037824 */ /* 0x000fe200078e023f */
[----:B------:R-:W-:Y:S01]  /*20f10*/  LEA R62, P5, R2, UR6, 0x1 ;  /* 0x00000006023e7c11 */ /* 0x000fe2000f8a08ff */
[----:B------:R-:W-:-:S02]  /*20f20*/  VIADD R0, R230, 0x40 ;  /* 0x00000040e6007836 */ /* 0x000fc40000000000 */
[----:B------:R-:W-:Y:S01]  /*20f30*/  VIADD R64, R230, 0x80 ;  /* 0x00000080e6407836 */ /* 0x000fe20000000000 */
[----:B------:R-:W-:Y:S02]  /*20f40*/  LEA.HI.X R63, R2, UR7, R3, 0x1, P5 ;  /* 0x00000007023f7c11 */ /* 0x000fe4000a8f0c03 */
[----:B------:R-:W-:Y:S02]  /*20f50*/  ISETP.GE.AND P3, PT, R0, UR4, PT ;  /* 0x0000000400007c0c */ /* 0x000fe4000bf66270 */
[----:B------:R-:W-:-:S03]  /*20f60*/  ISETP.GE.AND P5, PT, R64, UR4, PT ;  /* 0x0000000440007c0c */ /* 0x000fc6000bfa6270 */
[----:B-----5:R0:W-:Y:S08]  /*20f70*/  @!P4 STG.E.128 desc[UR54][R62.64], R4 ;  /* 0x000000043e00c986 */ /* 0x0201f0000c101d36 */
[----:B------:R0:W-:Y:S04]  /*20f80*/  @!P3 STG.E.128 desc[UR54][R62.64+0x80], R28 ;  /* 0x0000801c3e00b986 */ /* 0x0001e8000c101d36 */
[----:B------:R0:W-:Y:S02]  /*20f90*/  @!P5 STG.E.128 desc[UR54][R62.64+0x100], R44 ;  /* 0x0001002c3e00d986 */ /* 0x0001e4000c101d36 */
.L_x_3362:
[----:B------:R-:W-:Y:S05]  /*20fa0*/  BSYNC B1 ;  /* 0x0000000000017941 */ /* 0x000fea0003800000 */
.L_x_3361:
[----:B------:R-:W-:Y:S04]  /*20fb0*/  BSSY B1, `(.L_x_3363) ;  /* 0x0000017000017945 */ /* 0x000fe80003800000 */
[----:B------:R-:W-:Y:S05]  /*20fc0*/  @P0 BRA `(.L_x_3364) ;  /* 0x0000000000540947 */ /* 0x000fea0003800000 */
[----:B0----5:R-:W-:Y:S01]  /*20fd0*/  IADD3 R5, P0, R20, 0x20, RZ ;  /* 0x0000002014057810 */ /* 0x021fe20007f1e0ff */
[----:B------:R-:W-:Y:S01]  /*20fe0*/  ULDC UR4, c[0x0][0xa8c] ;  /* 0x0002a30000047ab9 */ /* 0x000fe20000000800 */
[C---:B------:R-:W-:Y:S01]  /*20ff0*/  IADD3 R2, R230.reuse, 0x40, RZ ;  /* 0x00000040e6027810 */ /* 0x040fe20007ffe0ff */
        /* <DEDUP_REMOVED lines=18> */
.L_x_3364:
[----:B------:R-:W-:Y:S05]  /*21120*/  BSYNC B1 ;  /* 0x0000000000017941 */ /* 0x000fea0003800000 */
.L_x_3363:
[----:B------:R-:W-:Y:S04]  /*21130*/  BSSY B1, `(.L_x_3365) ;  /* 0x0000017000017945 */ /* 0x000fe80003800000 */
[----:B------:R-:W-:Y:S05]  /*21140*/  @P1 BRA `(.L_x_3366) ;  /* 0x0000000000541947 */ /* 0x000fea0003800000 */
[----:B01---5:R-:W-:Y:S01]  /*21150*/  IADD3 R5, P0, R20, 0x40, RZ ;  /* 0x0000004014057810 */ /* 0x023fe20007f1e0ff */
        /* <DEDUP_REMOVED lines=20> */
.L_x_3366:
[----:B------:R-:W-:Y:S05]  /*212a0*/  BSYNC B1 ;  /* 0x0000000000017941 */ /* 0x000fea0003800000 */
.L_x_3365:
[----:B------:R-:W-:Y:S05]  /*212b0*/  @P2 BRA `(.L_x_3367) ;  /* 0x0000000c00182947 */ /* 0x000fea0003800000 */
[----:B012--5:R-:W-:Y:S01]  /*212c0*/  IADD3 R5, P0, R20, 0x60, RZ ;  /* 0x0000006014057810 */ /* 0x027fe20007f1e0ff */
[----:B------:R-:W-:Y:S01]  /*212d0*/  ULDC.64 UR4, c[0x0][0xad8] ;  /* 0x0002b60000047ab9 */ /* 0x000fe20000000a00 */
[----:B------:R-:W-:Y:S01]  /*212e0*/  MOV R2, R60 ;  /* 0x0000003c00027202 */ /* 0x000fe20000000f00 */
[----:B------:R-:W-:Y:S01]  /*212f0*/  IMAD.MOV.U32 R3, RZ, RZ, R65 ;  /* 0x000000ffff037224 */ /* 0x000fe200078e0041 */
[----:B------:R-:W-:Y:S01]  /*21300*/  ULDC.64 UR6, c[0x0][0xa80] ;  /* 0x0002a00000067ab9 */ /* 0x000fe20000000a00 */
[----:B------:R-:W-:Y:S02]  /*21310*/  IMAD.X R20, RZ, RZ, R21, P0 ;  /* 0x000000ffff147224 */ /* 0x000fe400000e0615 */
[----:B------:R-:W-:Y:S02]  /*21320*/  VIADD R0, R230, 0x40 ;  /* 0x00000040e6007836 */ /* 0x000fe40000000000 */
[----:B------:R-:W-:Y:S02]  /*21330*/  IMAD R20, R20, UR4, RZ ;  /* 0x0000000414147c24 */ /* 0x000fe4000f8e02ff */
[----:B------:R-:W-:Y:S01]  /*21340*/  IMAD.WIDE.U32 R2, R5, UR4, R2 ;  /* 0x0000000405027c25 */ /* 0x000fe2000f8e0002 */
[----:B------:R-:W-:-:S02]  /*21350*/  ULDC UR4, c[0x0][0xa8c] ;  /* 0x0002a30000047ab9 */ /* 0x000fc40000000800 */
[----:B------:R-:W-:Y:S01]  /*21360*/  ISETP.GE.AND P1, PT, R230, UR4, PT ;  /* 0x00000004e6007c0c */ /* 0x000fe2000bf26270 */
[----:B------:R-:W-:Y:S01]  /*21370*/  IMAD R5, R5, UR5, R20 ;  /* 0x0000000505057c24 */ /* 0x000fe2000f8e0214 */
[----:B------:R-:W-:Y:S01]  /*21380*/  ISETP.GE.AND P2, PT, R0, UR4, PT ;  /* 0x0000000400007c0c */ /* 0x000fe2000bf46270 */
[----:B------:R-:W-:Y:S01]  /*21390*/  VIADD R0, R230, 0x80 ;  /* 0x00000080e6007836 */ /* 0x000fe20000000000 */
[----:B------:R-:W-:Y:S01]  /*213a0*/  LEA R4, P0, R2, UR6, 0x1 ;  /* 0x0000000602047c11 */ /* 0x000fe2000f8008ff */
[----:B------:R-:W-:-:S05]  /*213b0*/  IMAD.IADD R3, R3, 0x1, R5 ;  /* 0x0000000103037824 */ /* 0x000fca00078e0205 */
[----:B------:R-:W-:Y:S02]  /*213c0*/  LEA.HI.X R5, R2, UR7, R3, 0x1, P0 ;  /* 0x0000000702057c11 */ /* 0x000fe400080f0c03 */
[----:B------:R-:W-:-:S03]  /*213d0*/  ISETP.GE.AND P0, PT, R0, UR4, PT ;  /* 0x0000000400007c0c */ /* 0x000fc6000bf06270 */
[----:B------:R3:W-:Y:S04]  /*213e0*/  @!P1 STG.E.128 desc[UR54][R4.64], R24 ;  /* 0x0000001804009986 */ /* 0x0007e8000c101d36 */
[----:B------:R3:W-:Y:S06]  /*213f0*/  @!P2 STG.E.128 desc[UR54][R4.64+0x80], R40 ;  /* 0x000080280400a986 */ /* 0x0007ec000c101d36 */
[----:B------:R-:W-:Y:S05]  /*21400*/  @P0 BRA `(.L_x_3367) ;  /* 0x0000000800c40947 */ /* 0x000fea0003800000 */
[----:B------:R4:W-:Y:S01]  /*21410*/  STG.E.128 desc[UR54][R4.64+0x100], R56 ;  /* 0x0001003804007986 */ /* 0x0009e2000c101d36 */
[----:B------:R-:W-:Y:S05]  /*21420*/  BRA `(.L_x_3367) ;  /* 0x0000000800bc7947 */ /* 0x000fea0003800000 */
.L_x_3358:
[----:B------:R-:W2:Y:S01]  /*21430*/  LDL.LU R4, [R1+0x4] ;  /* 0x0000040001047983 */ /* 0x000ea20000300800 */
[----:B------:R-:W-:-:S03]  /*21440*/  ULDC.64 UR4, c[0x0][0xbd8] ;  /* 0x0002f60000047ab9 */ /* 0x000fc60000000a00 */
[----:B------:R-:W3:Y:S01]  /*21450*/  LDL.LU R0, [R1+0x8] ;  /* 0x0000080001007983 */ /* 0x000ee20000300800 */
[----:B------:R-:W-:Y:S01]  /*21460*/  ISETP.NE.U32.AND P0, PT, RZ, UR4, PT ;  /* 0x00000004ff007c0c */ /* 0x000fe2000bf05070 */
[----:B------:R-:W-:-:S03]  /*21470*/  IMAD.MOV.U32 R7, RZ, RZ, RZ ;  /* 0x000000ffff077224 */ /* 0x000fc600078e00ff */
[----:B------:R-:W-:Y:S02]  /*21480*/  ISETP.NE.AND.EX P0, PT, RZ, UR5, PT, P0 ;  /* 0x00000005ff007c0c */ /* 0x000fe4000bf05300 */
[----:B--2---:R-:W-:-:S04]  /*21490*/  IADD3 R2, P1, R4, UR4, RZ ;  /* 0x0000000404027c10 */ /* 0x004fc8000ff3e0ff */
[----:B---3--:R-:W-:Y:S01]  /*214a0*/  IADD3.X R3, R0, UR5, RZ, P1, !PT ;  /* 0x0000000500037c10 */ /* 0x008fe20008ffe4ff */
[----:B------:R-:W-:Y:S02]  /*214b0*/  ULDC.64 UR4, c[0x0][0xbe0] ;  /* 0x0002f80000047ab9 */ /* 0x000fe40000000a00 */
[----:B------:R-:W-:-:S04]  /*214c0*/  ISETP.NE.U32.AND P1, PT, RZ, UR4, PT ;  /* 0x00000004ff007c0c */ /* 0x000fc8000bf25070 */
[----:B------:R2:W5:Y:S01]  /*214d0*/  @P0 LDG.E R7, desc[UR54][R2.64] ;  /* 0x0000003602070981 */ /* 0x000562000c1e1900 */
[----:B------:R-:W-:Y:S01]  /*214e0*/  ISETP.NE.AND.EX P1, PT, RZ, UR5, PT, P1 ;  /* 0x00000005ff007c0c */ /* 0x000fe2000bf25310 */
[----:B------:R-:W3:-:S12]  /*214f0*/  S2R R6, SR_TID.X ;  /* 0x0000000000067919 */ /* 0x000ed80000002100 */
[----:B------:R-:W-:Y:S01]  /*21500*/  @P1 IADD3 R4, P2, R4, UR4, RZ ;  /* 0x0000000404041c10 */ /* 0x000fe2000ff5e0ff */
[----:B------:R-:W-:-:S03]  /*21510*/  ULDC UR4, c[0x0][0xa88] ;  /* 0x0002a20000047ab9 */ /* 0x000fc60000000800 */
[----:B------:R-:W-:Y:S01]  /*21520*/  @P1 IADD3.X R5, R0, UR5, RZ, P2, !PT ;  /* 0x0000000500051c10 */ /* 0x000fe200097fe4ff */
[----:B------:R-:W-:-:S06]  /*21530*/  IMAD.U32 R0, RZ, RZ, UR4 ;  /* 0x00000004ff007e24 */ /* 0x000fcc000f8e00ff */
[----:B------:R2:W5:Y:S01]  /*21540*/  @P1 LDG.E R0, desc[UR54][R4.64] ;  /* 0x0000003604001981 */ /* 0x000562000c1e1900 */
[----:B---3--:R-:W-:-:S04]  /*21550*/  IADD3 R6, R6, -0x80, RZ ;  /* 0xffffff8006067810 */ /* 0x008fc80007ffe0ff */
[----:B------:R-:W-:Y:S01]  /*21560*/  ISETP.GE.AND P2, PT, R6, 0x80, PT ;  /* 0x000000800600780c */ /* 0x000fe20003f46270 */
[----:B--2---:R-:W-:-:S12]  /*21570*/  @P1 BRA `(.L_x_3368) ;  /* 0x0000000000101947 */ /* 0x004fd80003800000 */
[----:B------:R-:W-:Y:S05]  /*21580*/  @!P0 BRA `(.L_x_3368) ;  /* 0x00000000000c8947 */ /* 0x000fea0003800000 */
[----:B------:R-:W2:Y:S04]  /*21590*/  LDG.E R5, desc[UR54][R2.64] ;  /* 0x0000003602057981 */ /* 0x000ea8000c1e1900 */
[----:B-----5:R-:W2:Y:S02]  /*215a0*/  LDG.E R0, desc[UR54][R2.64+0x4] ;  /* 0x0000043602007981 */ /* 0x020ea4000c1e1900 */
[----:B--2---:R-:W-:-:S07]  /*215b0*/  IMAD.IADD R0, R0, 0x1, -R5 ;  /* 0x0000000100007824 */ /* 0x004fce00078e0a05 */
.L_x_3368:
[----:B------:R-:W2:Y:S04]  /*215c0*/  LDL.LU R2, [R1+0xc] ;  /* 0x00000c0001027983 */ /* 0x000ea80000300800 */
[----:B------:R3:W5:Y:S01]  /*215d0*/  LDL R10, [R1+0x18] ;  /* 0x00001800010a7983 */ /* 0x0007620000100800 */
[----:B------:R-:W-:Y:S01]  /*215e0*/  BSSY B1, `(.L_x_3369) ;  /* 0x000001d000017945 */ /* 0x000fe20003800000 */
[----:B------:R-:W-:Y:S02]  /*215f0*/  SHF.R.S32.HI R8, RZ, 0x1f, R237 ;  /* 0x0000001fff087819 */ /* 0x000fe400000114ed */
[----:B------:R-:W-:Y:S02]  /*21600*/  SHF.R.S32.HI R231, RZ, 0x1f, R230 ;  /* 0x0000001fffe77819 */ /* 0x000fe400000114e6 */
[----:B------:R-:W-:-:S02]  /*21610*/  SEL R13, R236, RZ, !P0 ;  /* 0x000000ffec0d7207 */ /* 0x000fc40004000000 */
[----:B-----5:R-:W-:Y:S02]  /*21620*/  SHF.R.S32.HI R6, RZ, 0x1f, R7 ;  /* 0x0000001fff067819 */ /* 0x020fe40000011407 */
[----:B--2---:R-:W-:Y:S01]  /*21630*/  SEL R9, R2, RZ, !P0 ;  /* 0x000000ff02097207 */ /* 0x004fe20004000000 */
[----:B---3--:R-:W-:Y:S06]  /*21640*/  @P2 BRA `(.L_x_3370) ;  /* 0x0000000000582947 */ /* 0x008fec0003800000 */
[----:B------:R-:W2:Y:S02]  /*21650*/  S2R R2, SR_TID.X ;  /* 0x0000000000027919 */ /* 0x000ea40000002100 */
[----:B--2---:R-:W-:-:S04]  /*21660*/  IMAD R2, R10, 0x80, R2 ;  /* 0x000000800a027824 */ /* 0x004fc800078e0202 */
        /* <DEDUP_REMOVED lines=20> */
.L_x_3370:
[----:B------:R-:W-:Y:S05]  /*217b0*/  BSYNC B1 ;  /* 0x0000000000017941 */ /* 0x000fea0003800000 */
.L_x_3369:
[----:B------:R-:W-:Y:S01]  /*217c0*/  ULDC.64 UR4, c[0x0][0xaa0] ;  /* 0x0002a80000047ab9 */ /* 0x000fe20000000a00 */
[----:B------:R-:W-:Y:S01]  /*217d0*/  IMAD R11, R10, -0x80, R0 ;  /* 0xffffff800a0b7824 */ /* 0x000fe200078e0200 */
[----:B------:R-:W-:Y:S01]  /*217e0*/  BSSY B1, `(.L_x_3371) ;  /* 0x000002c000017945 */ /* 0x000fe20003800000 */
[----:B--2---:R-:W-:Y:S02]  /*217f0*/  IMAD R4, R6, UR4, RZ ;  /* 0x0000000406047c24 */ /* 0x004fe4000f8e02ff */
[----:B------:R-:W-:Y:S01]  /*21800*/  IMAD.WIDE.U32 R2, R7, UR4, R230 ;  /* 0x0000000407027c25 */ /* 0x000fe2000f8e00e6 */
[----:B------:R-:W-:-:S03]  /*21810*/  ISETP.GE.AND P1, PT, R232, R11, PT ;  /* 0x0000000be800720c */ /* 0x000fc60003f26270 */
[----:B------:R-:W-:Y:S01]  /*21820*/  IMAD R7, R7, UR5, R4 ;  /* 0x0000000507077c24 */ /* 0x000fe2000f8e0204 */
[----:B------:R-:W-:Y:S01]  /*21830*/  ULDC.64 UR4, c[0x0][0xae0] ;  /* 0x0002b80000047ab9 */ /* 0x000fe20000000a00 */
[----:B------:R-:W-:Y:S02]  /*21840*/  VIADD R0, R232, 0x40 ;  /* 0x00000040e8007836 */ /* 0x000fe40000000000 */
[----:B------:R-:W-:Y:S01]  /*21850*/  IMAD.IADD R3, R3, 0x1, R7 ;  /* 0x0000000103037824 */ /* 0x000fe200078e0207 */
[----:B------:R-:W-:Y:S01]  /*21860*/  SHF.R.S32.HI R7, RZ, 0x1f, R232 ;  /* 0x0000001fff077819 */ /* 0x000fe200000114e8 */
[----:B------:R-:W-:Y:S01]  /*21870*/  IMAD R4, R8, UR4, RZ ;  /* 0x0000000408047c24 */ /* 0x000fe2000f8e02ff */
[----:B------:R-:W-:Y:S01]  /*21880*/  ISETP.GE.AND P0, PT, R0, R11, PT ;  /* 0x0000000b0000720c */ /* 0x000fe20003f06270 */
[----:B------:R-:W-:-:S04]  /*21890*/  IMAD.WIDE.U32 R2, R237, UR4, R2 ;  /* 0x00000004ed027c25 */ /* 0x000fc8000f8e0002 */
[----:B------:R-:W-:Y:S01]  /*218a0*/  IMAD R5, R237, UR5, R4 ;  /* 0x00000005ed057c24 */ /* 0x000fe2000f8e0204 */
[----:B------:R-:W-:Y:S01]  /*218b0*/  ULDC.64 UR4, c[0x0][0xae8] ;  /* 0x0002ba0000047ab9 */ /* 0x000fe20000000a00 */
[----:B------:R-:W-:Y:S02]  /*218c0*/  VIADD R6, R232, 0x20 ;  /* 0x00000020e8067836 */ /* 0x000fe40000000000 */
[----:B------:R-:W-:Y:S02]  /*218d0*/  IMAD.IADD R3, R3, 0x1, R5 ;  /* 0x0000000103037824 */ /* 0x000fe400078e0205 */
[----:B------:R-:W-:Y:S01]  /*218e0*/  IMAD R0, R9, UR4, RZ ;  /* 0x0000000409007c24 */ /* 0x000fe2000f8e02ff */
[----:B------:R-:W-:Y:S01]  /*218f0*/  ISETP.GE.AND P2, PT, R6, R11, PT ;  /* 0x0000000b0600720c */ /* 0x000fe20003f46270 */
[----:B------:R-:W-:Y:S01]  /*21900*/  IMAD.WIDE.U32 R4, R13, UR4, R2 ;  /* 0x000000040d047c25 */ /* 0x000fe2000f8e0002 */
[----:B------:R-:W-:-:S03]  /*21910*/  MOV R6, R232 ;  /* 0x000000e800067202 */ /* 0x000fc60000000f00 */
[----:B------:R-:W-:Y:S02]  /*21920*/  IMAD R9, R13, UR5, R0 ;  /* 0x000000050d097c24 */ /* 0x000fe4000f8e0200 */
[----:B------:R-:W-:-:S04]  /*21930*/  IMAD.WIDE R6, R10, 0x80, R6 ;  /* 0x000000800a067825 */ /* 0x000fc800078e0206 */
[----:B------:R-:W-:Y:S02]  /*21940*/  VIADD R0, R232, 0x60 ;  /* 0x00000060e8007836 */ /* 0x000fe40000000000 */
[----:B------:R-:W-:Y:S01]  /*21950*/  IMAD.IADD R13, R5, 0x1, R9 ;  /* 0x00000001050d7824 */ /* 0x000fe200078e0209 */
[----:B------:R-:W-:Y:S06]  /*21960*/  @P1 BRA `(.L_x_3372) ;  /* 0x00000000004c1947 */ /* 0x000fec0003800000 */
[C---:B------:R-:W-:Y:S01]  /*21970*/  VIADD R2, R230.reuse, 0x40 ;  /* 0x00000040e6027836 */ /* 0x040fe20000000000 */
[----:B------:R-:W-:Y:S01]  /*21980*/  ULDC UR4, c[0x0][0xa8c] ;  /* 0x0002a30000047ab9 */ /* 0x000fe20000000800 */
[----:B------:R-:W-:Y:S01]  /*21990*/  ULDC.64 UR6, c[0x0][0xad8] ;  /* 0x0002b60000067ab9 */ /* 0x000fe20000000a00 */
[----:B------:R-:W-:Y:S01]  /*219a0*/  MOV R3, R13 ;  /* 0x0000000d00037202 */ /* 0x000fe20000000f00 */
[----:B------:R-:W-:Y:S01]  /*219b0*/  VIADD R8, R230, 0x80 ;  /* 0x00000080e6087836 */ /* 0x000fe20000000000 */
[----:B------:R-:W-:Y:S01]  /*219c0*/  ISETP.GE.AND P4, PT, R2, UR4, PT ;  /* 0x0000000402007c0c */ /* 0x000fe2000bf86270 */
[----:B------:R-:W-:Y:S01]  /*219d0*/  IMAD R9, R7, UR6, RZ ;  /* 0x0000000607097c24 */ /* 0x000fe2000f8e02ff */
        /* <DEDUP_REMOVED lines=12> */
.L_x_3372:
[----:B------:R-:W-:Y:S05]  /*21aa0*/  BSYNC B1 ;  /* 0x0000000000017941 */ /* 0x000fea0003800000 */
.L_x_3371:
[----:B------:R-:W-:Y:S01]  /*21ab0*/  BSSY B1, `(.L_x_3373) ;  /* 0x0000018000017945 */ /* 0x000fe20003800000 */
[----:B------:R-:W-:-:S03]  /*21ac0*/  ISETP.GE.AND P1, PT, R0, R11, PT ;  /* 0x0000000b0000720c */ /* 0x000fc60003f26270 */
[----:B------:R-:W-:Y:S10]  /*21ad0*/  @P2 BRA `(.L_x_3374) ;  /* 0x0000000000542947 */ /* 0x000ff40003800000 */
[----:B--2---:R-:W-:Y:S01]  /*21ae0*/  IADD3 R9, P2, R6, 0x20, RZ ;  /* 0x0000002006097810 */ /* 0x004fe20007f5e0ff */
[----:B------:R-:W-:Y:S01]  /*21af0*/  VIADD R2, R230, 0x40 ;  /* 0x00000040e6027836 */ /* 0x000fe20000000000 */
[----:B------:R-:W-:Y:S01]  /*21b00*/  ULDC UR4, c[0x0][0xa8c] ;  /* 0x0002a30000047ab9 */ /* 0x000fe20000000800 */
[----:B------:R-:W-:Y:S01]  /*21b10*/  ULDC.64 UR6, c[0x0][0xad8] ;  /* 0x0002b60000067ab9 */ /* 0x000fe20000000a00 */
[----:B------:R-:W-:Y:S01]  /*21b20*/  MOV R3, R13 ;  /* 0x0000000d00037202 */ /* 0x000fe20000000f00 */
[----:B------:R-:W-:Y:S01]  /*21b30*/  IMAD.X R0, RZ, RZ, R7, P2 ;  /* 0x000000ffff007224 */ /* 0x000fe200010e0607 */
[----:B------:R-:W-:Y:S01]  /*21b40*/  ISETP.GE.AND P4, PT, R2, UR4, PT ;  /* 0x0000000402007c0c */ /* 0x000fe2000bf86270 */
[----:B------:R-:W-:Y:S01]  /*21b50*/  IMAD.MOV.U32 R2, RZ, RZ, R4 ;  /* 0x000000ffff027224 */ /* 0x000fe200078e0004 */
[C---:B------:R-:W-:Y:S01]  /*21b60*/  ISETP.GE.AND P3, PT, R230.reuse, UR4, PT ;  /* 0x00000004e6007c0c */ /* 0x040fe2000bf66270 */
[----:B------:R-:W-:Y:S02]  /*21b70*/  VIADD R8, R230, 0x80 ;  /* 0x00000080e6087836 */ /* 0x000fe40000000000 */
[----:B------:R-:W-:-:S02]  /*21b80*/  IMAD R0, R0, UR6, RZ ;  /* 0x0000000600007c24 */ /* 0x000fc4000f8e02ff */
        /* <DEDUP_REMOVED lines=10> */
.L_x_3374:
[----:B------:R-:W-:Y:S05]  /*21c30*/  BSYNC B1 ;  /* 0x0000000000017941 */ /* 0x000fea0003800000 */
.L_x_3373:
[----:B------:R-:W-:Y:S04]  /*21c40*/  BSSY B1, `(.L_x_3375) ;  /* 0x0000017000017945 */ /* 0x000fe80003800000 */
[----:B------:R-:W-:Y:S05]  /*21c50*/  @P0 BRA `(.L_x_3376) ;  /* 0x0000000000540947 */ /* 0x000fea0003800000 */
[----:B--23--:R-:W-:Y:S01]  /*21c60*/  IADD3 R9, P0, R6, 0x40, RZ ;  /* 0x0000004006097810 */ /* 0x00cfe20007f1e0ff */
        /* <DEDUP_REMOVED lines=20> */
.L_x_3376:
[----:B------:R-:W-:Y:S05]  /*21db0*/  BSYNC B1 ;  /* 0x0000000000017941 */ /* 0x000fea0003800000 */
.L_x_3375:
[----:B------:R-:W-:Y:S05]  /*21dc0*/  @P1 BRA `(.L_x_3367) ;  /* 0x0000000000541947 */ /* 0x000fea0003800000 */
[----:B------:R-:W-:Y:S01]  /*21dd0*/  IADD3 R5, P0, R6, 0x60, RZ ;  /* 0x0000006006057810 */ /* 0x000fe20007f1e0ff */
[C---:B------:R-:W-:Y:S01]  /*21de0*/  VIADD R0, R230.reuse, 0x40 ;  /* 0x00000040e6007836 */ /* 0x040fe20000000000 */
[----:B------:R-:W-:Y:S01]  /*21df0*/  ULDC.64 UR6, c[0x0][0xad8] ;  /* 0x0002b60000067ab9 */ /* 0x000fe20000000a00 */
[----:B------:R-:W-:Y:S01]  /*21e00*/  ULDC UR4, c[0x0][0xa8c] ;  /* 0x0002a30000047ab9 */ /* 0x000fe20000000800 */
[----:B------:R-:W-:Y:S01]  /*21e10*/  IMAD.MOV.U32 R2, RZ, RZ, R4 ;  /* 0x000000ffff027224 */ /* 0x000fe200078e0004 */
[----:B------:R-:W-:Y:S01]  /*21e20*/  ISETP.GE.AND P1, PT, R230, UR4, PT ;  /* 0x00000004e6007c0c */ /* 0x000fe2000bf26270 */
[----:B------:R-:W-:Y:S01]  /*21e30*/  IMAD.X R6, RZ, RZ, R7, P0 ;  /* 0x000000ffff067224 */ /* 0x000fe200000e0607 */
[----:B------:R-:W-:Y:S01]  /*21e40*/  ISETP.GE.AND P2, PT, R0, UR4, PT ;  /* 0x0000000400007c0c */ /* 0x000fe2000bf46270 */
[----:B------:R-:W-:Y:S01]  /*21e50*/  IMAD.MOV.U32 R3, RZ, RZ, R13 ;  /* 0x000000ffff037224 */ /* 0x000fe200078e000d */
[----:B------:R-:W-:Y:S01]  /*21e60*/  IADD3 R0, R230, 0x80, RZ ;  /* 0x00000080e6007810 */ /* 0x000fe20007ffe0ff */
        /* <DEDUP_REMOVED lines=11> */
.L_x_3367:
[----:B------:R-:W-:Y:S05]  /*21f20*/  BSYNC B0 ;  /* 0x0000000000007941 */ /* 0x000fea0003800000 */
.L_x_3357:
[----:B------:R-:W-:Y:S02]  /*21f30*/  ULDC UR4, c[0x0][0xc14] ;  /* 0x0003050000047ab9 */ /* 0x000fe40000000800 */
[----:B-1----:R-:W-:-:S13]  /*21f40*/  ISETP.GE.AND P0, PT, R127, UR4, PT ;  /* 0x000000047f007c0c */ /* 0x002fda000bf06270 */
[----:B------:R-:W-:Y:S05]  /*21f50*/  @!P0 BRA `(.L_x_3377) ;  /* 0xfffffdf000e08947 */ /* 0x000fea000383ffff */
[----:B------:R-:W-:Y:S05]  /*21f60*/  BRA `(.L_x_3184) ;  /* 0x0000007400c87947 */ /* 0x000fea0003800000 */
.L_x_3182:
        /* <DEDUP_REMOVED lines=20> */
.L_x_3378:
        /* <DEDUP_REMOVED lines=26> */
[----:B------:R-:W0:Y:S02]  /*22250*/  SHFL.UP PT, R2, R3, 0x8, RZ ;  /* 0x0500000003027989 */ /* 0x000e2400000e00ff */
[----:B0-----:R-:W-:-:S04]  /*22260*/  SEL R2, R2, RZ, P4 ;  /* 0x000000ff02027207 */ /* 0x001fc80002000000 */
[----:B------:R-:W-:-:S05]  /*22270*/  IADD3 R7, R3, R2, RZ ;  /* 0x0000000203077210 */ /* 0x000fca0007ffe0ff */
        /* <DEDUP_REMOVED lines=13> */
.L_x_3384:
        /* <DEDUP_REMOVED lines=13> */
.L_x_3383:
[----:B------:R-:W-:Y:S05]  /*22420*/  BSYNC B0 ;  /* 0x0000000000007941 */ /* 0x000fea0003800000 */
.L_x_3382:
        /* <DEDUP_REMOVED lines=20> */
[----:B------:R-:W-:Y:S02]  /*22570*/  IMAD.MOV.U32 R2, RZ, RZ, R11 ;  /* 0x000000ffff027224 */ /* 0x000fe400078e000b */
[----:B------:R-:W-:-:S07]  /*22580*/  IMAD.MOV.U32 R9, RZ, RZ, R3 ;  /* 0x000000ffff097224 */ /* 0x000fce00078e0003 */
.L_x_3380:
        /* <DEDUP_REMOVED lines=16> */
.L_x_3385:
        /* <DEDUP_REMOVED lines=18> */
[----:B------:R-:W-:-:S06]  /*227b0*/  @P0 IADD3 R2, R2, 0x1, RZ ;  /* 0x0000000102020810 */ /* 0x000fcc0007ffe0ff */
[----:B------:R-:W-:Y:S01]  /*227c0*/  @!P2 IMAD.MOV R2, RZ, RZ, -R2 ;  /* 0x000000ffff02a224 */ /* 0x000fe200078e0a02 */
[----:B------:R-:W-:-:S05]  /*227d0*/  @!P1 LOP3.LUT R2, RZ, R0, RZ, 0x33, !PT ;  /* 0x00000000ff029212 */ /* 0x000fca00078e33ff */
[----:B------:R-:W-:-:S04]  /*227e0*/  IMAD.MOV R3, RZ, RZ, -R2 ;  /* 0x000000ffff037224 */ /* 0x000fc800078e0a02 */
[----:B------:R-:W-:Y:S02]  /*227f0*/  IMAD R3, R0, R3, R9 ;  /* 0x0000000300037224 */ /* 0x000fe400078e0209 */
[----:B------:R-:W-:-:S03]  /*22800*/  VIADD R0, R7, UR4 ;  /* 0x0000000407007c36 */ /* 0x000fc60008000000 */
[----:B------:R1:W-:Y:S04]  /*22810*/  STL [R1+0x4], R3 ;  /* 0x0000040301007387 */ /* 0x0003e80000100800 */
[----:B------:R1:W-:Y:S04]  /*22820*/  STL [R1+0x8], R2 ;  /* 0x0000080201007387 */ /* 0x0003e80000100800 */
[----:B------:R1:W-:Y:S01]  /*22830*/  STL [R1+0xc], R0 ;  /* 0x00000c0001007387 */ /* 0x0003e20000100800 */
[----:B------:R-:W-:Y:S05]  /*22840*/  BRA `(.L_x_3386) ;  /* 0x0000000000107947 */ /* 0x000fea0003800000 */
.L_x_3381:
[----:B------:R-:W-:Y:S01]  /*22850*/  IMAD.U32 R0, RZ, RZ, UR6 ;  /* 0x00000006ff007e24 */ /* 0x000fe2000f8e00ff */
[----:B------:R0:W-:Y:S04]  /*22860*/  STL [R1+0x4], RZ ;  /* 0x000004ff01007387 */ /* 0x0001e80000100800 */
[----:B------:R0:W-:Y:S04]  /*22870*/  STL [R1+0x8], RZ ;  /* 0x000008ff01007387 */ /* 0x0001e80000100800 */
[----:B------:R0:W-:Y:S02]  /*22880*/  STL [R1], R0 ;  /* 0x0000000001007387 */ /* 0x0001e40000100800 */
.L_x_3386:
        /* <DEDUP_REMOVED lines=10> */
.L_x_3379:
[----:B0-----:R-:W2:Y:S01]  /*22930*/  LDL R0, [R1+0xc] ;  /* 0x00000c0001007983 */ /* 0x001ea20000100800 */
[----:B------:R-:W-:Y:S01]  /*22940*/  ULDC UR4, c[0x0][0xc14] ;  /* 0x0003050000047ab9 */ /* 0x000fe20000000800 */
[----:B------:R-:W-:Y:S02]  /*22950*/  MOV R18, RZ ;  /* 0x000000ff00127202 */ /* 0x000fe40000000f00 */
[----:B--2---:R-:W-:Y:S01]  /*22960*/  ISETP.GE.AND P0, PT, R0, UR4, PT ;  /* 0x0000000400007c0c */ /* 0x004fe2000bf06270 */
[----:B------:R-:W-:-:S05]  /*22970*/  IMAD.MOV.U32 R0, RZ, RZ, 0x1 ;  /* 0x00000001ff007424 */ /* 0x000fca00078e00ff */
[----:B------:R0:W-:Y:S04]  /*22980*/  STL [R1+0x1c], R0 ;  /* 0x00001c0001007387 */ /* 0x0001e80000100800 */
[----:B------:R0:W-:Y:S03]  /*22990*/  STL [R1+0x44], RZ ;  /* 0x000044ff01007387 */ /* 0x0001e60000100800 */
[----:B------:R-:W-:Y:S05]  /*229a0*/  @P0 BRA `(.L_x_3387) ;  /* 0x00000068003c0947 */ /* 0x000fea0003800000 */
[----:B0-----:R-:W0:Y:S01]  /*229b0*/  S2R R0, SR_TID.X ;  /* 0x0000000000007919 */ /* 0x001e220000002100 */
[----:B------:R-:W-:Y:S01]  /*229c0*/  BSSY B7, `(.L_x_3387) ;  /* 0x000068d000077945 */ /* 0x000fe20003800000 */
[----:B------:R-:W-:Y:S01]  /*229d0*/  IMAD.MOV.U32 R18, RZ, RZ, RZ ;  /* 0x000000ffff127224 */ /* 0x000fe200078e00ff */
[----:B------:R-:W-:Y:S01]  /*229e0*/  ULDC UR38, c[0x0][0xc] ;  /* 0x0000030000267ab9 */ /* 0x000fe20000000800 */
[----:B-1----:R-:W1:Y:S01]  /*229f0*/  S2R R4, SR_TID.X ;  /* 0x0000000000047919 */ /* 0x002e620000002100 */
[----:B------:R-:W-:Y:S02]  /*22a00*/  ULOP3.LUT UR37, UR36, 0x1, URZ, 0xfc, !UPT ;  /* 0x0000000124257892 */ /* 0x000fe4000f8efc3f */
[----:B------:R-:W-:Y:S01]  /*22a10*/  ULOP3.LUT UR39, UR36, 0x2, URZ, 0xfc, !UPT ;  /* 0x0000000224277892 */ /* 0x000fe2000f8efc3f */
[----:B------:R2:W-:Y:S01]  /*22a20*/  STL [R1+0x44], RZ ;  /* 0x000044ff01007387 */ /* 0x0005e20000100800 */
[----:B------:R-:W-:Y:S01]  /*22a30*/  ULDC.64 UR40, c[0x0][0x198] ;  /* 0x0000660000287ab9 */ /* 0x000fe20000000a00 */
[----:B0-----:R-:W-:Y:S01]  /*22a40*/  LOP3.LUT R0, R0, 0x7f, RZ, 0xc0, !PT ;  /* 0x0000007f00007812 */ /* 0x001fe200078ec0ff */
[----:B-1----:R-:W-:-:S04]  /*22a50*/  IMAD.SHL.U32 R2, R4, 0x20, RZ ;  /* 0x0000002004027824 */ /* 0x002fc800078e00ff */
        /* <DEDUP_REMOVED lines=13> */
[----:B------:R-:W-:Y:S02]  /*22b30*/  LOP3.LUT R17, R0, 0x640, R17, 0xf8, !PT ;  /* 0x0000064000117812 */ /* 0x000fe400078ef811 */
[----:B------:R-:W-:Y:S02]  /*22b40*/  MOV R0, 0x1 ;  /* 0x0000000100007802 */ /* 0x000fe40000000f00 */
[----:B------:R-:W-:-:S03]  /*22b50*/  LOP3.LUT R2, R2, 0x10, R3, 0x78, !PT ;  /* 0x0000001002027812 */ /* 0x000fc600078e7803 */
[----:B------:R2:W-:Y:S01]  /*22b60*/  STL [R1+0x20], R0 ;  /* 0x0000200001007387 */ /* 0x0005e20000100800 */
[----:B------:R-:W-:-:S03]  /*22b70*/  LOP3.LUT R16, R5, R2, RZ, 0xfc, !PT ;  /* 0x0000000205107212 */ /* 0x000fc600078efcff */
[----:B------:R2:W-:Y:S04]  /*22b80*/  STL [R1+0x14], RZ ;  /* 0x000014ff01007387 */ /* 0x0005e80000100800 */
[----:B------:R2:W-:Y:S02]  /*22b90*/  STL [R1+0x1c], R0 ;  /* 0x00001c0001007387 */ /* 0x0005e40000100800 */
.L_x_3496:
[----:B--2---:R-:W2:Y:S01]  /*22ba0*/  LDL R0, [R1+0xc] ;  /* 0x00000c0001007983 */ /* 0x004ea20000100800 */
[----:B-1----:R-:W2:Y:S01]  /*22bb0*/  LDC.64 R2, c[0x0][0xc60] ;  /* 0x00031800ff027b82 */ /* 0x002ea20000000a00 */
[----:B------:R-:W-:Y:S05]  /*22bc0*/  YIELD ;  /* 0x0000000000007946 */ /* 0x000fea0003800000 */
[----:B------:R-:W-:Y:S01]  /*22bd0*/  ULDC.64 UR4, c[0x0][0xa28] ;  /* 0x00028a0000047ab9 */ /* 0x000fe20000000a00 */
[----:B------:R-:W-:Y:S01]  /*22be0*/  ULDC.64 UR6, c[0x0][0xa00] ;  /* 0x0002800000067ab9 */ /* 0x000fe20000000a00 */
[----:B------:R-:W-:Y:S01]  /*22bf0*/  ISETP.NE.U32.AND P0, PT, RZ, UR4, PT ;  /* 0x00000004ff007c0c */ /* 0x000fe2000bf05070 */
[----:B--2---:R-:W-:-:S05]  /*22c00*/  IMAD.WIDE R2, R0, 0x4, R2 ;  /* 0x0000000400027825 */ /* 0x004fca00078e0202 */
[----:B------:R-:W2:Y:S01]  /*22c10*/  LDG.E R19, desc[UR54][R2.64] ;  /* 0x0000003602137981 */ /* 0x000ea2000c1e1900 */
[----:B------:R-:W-:Y:S01]  /*22c20*/  ISETP.NE.AND.EX P0, PT, RZ, UR5, PT, P0 ;  /* 0x00000005ff007c0c */ /* 0x000fe2000bf05300 */
[----:B------:R-:W-:Y:S01]  /*22c30*/  IMAD.MOV.U32 R0, RZ, RZ, RZ ;  /* 0x000000ffff007224 */ /* 0x000fe200078e00ff */
[----:B------:R-:W-:-:S04]  /*22c40*/  ISETP.NE.U32.AND P1, PT, RZ, UR6, PT ;  /* 0x00000006ff007c0c */ /* 0x000fc8000bf25070 */
[----:B------:R-:W-:Y:S01]  /*22c50*/  ISETP.NE.AND.EX P1, PT, RZ, UR7, PT, P1 ;  /* 0x00000007ff007c0c */ /* 0x000fe2000bf25310 */
[----:B------:R-:W-:Y:S01]  /*22c60*/  IMAD.MOV.U32 R5, RZ, RZ, RZ ;  /* 0x000000ffff057224 */ /* 0x000fe200078e00ff */
[----:B--2---:R-:W-:-:S05]  /*22c70*/  SHF.R.S32.HI R4, RZ, 0x1f, R19 ;  /* 0x0000001fff047819 */ /* 0x004fca0000011413 */
[----:B------:R-:W-:-:S04]  /*22c80*/  @P0 LEA R2, P2, R19, UR4, 0x2 ;  /* 0x0000000413020c11 */ /* 0x000fc8000f8410ff */
[----:B------:R-:W-:Y:S01]  /*22c90*/  @P0 LEA.HI.X R3, R19, UR5, R4, 0x2, P2 ;  /* 0x0000000513030c11 */ /* 0x000fe200090f1404 */
[----:B------:R-:W-:-:S04]  /*22ca0*/  ULDC.64 UR4, c[0x0][0xa08] ;  /* 0x0002820000047ab9 */ /* 0x000fc80000000a00 */
[----:B------:R0:W5:Y:S02]  /*22cb0*/  @P0 LDG.E R0, desc[UR54][R2.64] ;  /* 0x0000003602000981 */ /* 0x000164000c1e1900 */
[----:B0-----:R-:W-:-:S04]  /*22cc0*/  @P1 LEA R2, P0, R19, UR6, 0x2 ;  /* 0x0000000613021c11 */ /* 0x001fc8000f8010ff */
[----:B------:R-:W-:Y:S01]  /*22cd0*/  @P1 LEA.HI.X R3, R19, UR7, R4, 0x2, P0 ;  /* 0x0000000713031c11 */ /* 0x000fe200080f1404 */
[----:B------:R-:W-:-:S04]  /*22ce0*/  ULDC.64 UR6, c[0x0][0xa10] ;  /* 0x0002840000067ab9 */ /* 0x000fc80000000a00 */
[----:B------:R-:W2:Y:S01]  /*22cf0*/  @P1 LDG.E R5, desc[UR54][R2.64] ;  /* 0x0000003602051981 */ /* 0x000ea2000c1e1900 */
[----:B------:R-:W-:Y:S01]  /*22d00*/  ISETP.NE.U32.AND P1, PT, RZ, UR6, PT ;  /* 0x00000006ff007c0c */ /* 0x000fe2000bf25070 */
[----:B------:R-:W-:Y:S01]  /*22d10*/  IMAD.MOV.U32 R10, RZ, RZ, RZ ;  /* 0x000000ffff0a7224 */ /* 0x000fe200078e00ff */
[C---:B------:R-:W-:Y:S02]  /*22d20*/  SHF.L.U64.HI R6, R19.reuse, 0x2, R4 ;  /* 0x0000000213067819 */ /* 0x040fe40000010204 */
[----:B------:R-:W-:Y:S02]  /*22d30*/  ISETP.NE.AND.EX P1, PT, RZ, UR7, PT, P1 ;  /* 0x00000007ff007c0c */ /* 0x000fe4000bf25310 */
[----:B------:R-:W-:Y:S01]  /*22d40*/  MOV R7, RZ ;  /* 0x000000ff00077202 */ /* 0x000fe20000000f00 */
[----:B--2---:R0:W-:Y:S02]  /*22d50*/  STL [R1+0x3c], R5 ;  /* 0x00003c0501007387 */ /* 0x0041e40000100800 */
[----:B0-----:R-:W-:-:S05]  /*22d60*/  IMAD.SHL.U32 R5, R19, 0x4, RZ ;  /* 0x0000000413057824 */ /* 0x001fca00078e00ff */
[C---:B------:R-:W-:Y:S01]  /*22d70*/  IADD3 R2, P0, R5.reuse, UR6, RZ ;  /* 0x0000000605027c10 */ /* 0x040fe2000ff1e0ff */
[----:B------:R0:W-:Y:S03]  /*22d80*/  STL [R1+0x24], R5 ;  /* 0x0000240501007387 */ /* 0x0001e60000100800 */
[----:B------:R-:W-:Y:S01]  /*22d90*/  IADD3.X R3, R6, UR7, RZ, P0, !PT ;  /* 0x0000000706037c10 */ /* 0x000fe200087fe4ff */
[----:B------:R-:W-:Y:S01]  /*22da0*/  ULDC.64 UR6, c[0x0][0xa20] ;  /* 0x0002880000067ab9 */ /* 0x000fe20000000a00 */
[----:B------:R-:W-:Y:S01]  /*22db0*/  ISETP.NE.U32.AND P0, PT, RZ, UR4, PT ;  /* 0x00000004ff007c0c */ /* 0x000fe2000bf05070 */
[----:B------:R1:W-:Y:S03]  /*22dc0*/  STL [R1+0x28], R6 ;  /* 0x0000280601007387 */ /* 0x0003e60000100800 */
[----:B------:R-:W-:Y:S01]  /*22dd0*/  ISETP.NE.AND.EX P0, PT, RZ, UR5, PT, P0 ;  /* 0x00000005ff007c0c */ /* 0x000fe2000bf05300 */
[----:B------:R-:W5:Y:S04]  /*22de0*/  @P1 LDG.E R10, desc[UR54][R2.64] ;  /* 0x00000036020a1981 */ /* 0x000f68000c1e1900 */
[----:B------:R-:W5:Y:S04]  /*22df0*/  @P1 LDG.E R9, desc[UR54][R2.64] ;  /* 0x0000003602091981 */ /* 0x000f68000c1e1900 */
[----:B------:R2:W5:Y:S02]  /*22e00*/  @P1 LDG.E R8, desc[UR54][R2.64+0x4] ;  /* 0x0000043602081981 */ /* 0x000564000c1e1900 */
[----:B--2---:R-:W-:-:S04]  /*22e10*/  IADD3 R2, P2, R5, UR4, RZ ;  /* 0x0000000405027c10 */ /* 0x004fc8000ff5e0ff */
[----:B------:R-:W-:Y:S01]  /*22e20*/  IADD3.X R3, R6, UR5, RZ, P2, !PT ;  /* 0x0000000506037c10 */ /* 0x000fe200097fe4ff */
[----:B------:R-:W-:-:S04]  /*22e30*/  ULDC.64 UR4, c[0x0][0x3f8] ;  /* 0x0000fe0000047ab9 */ /* 0x000fc80000000a00 */
[----:B------:R-:W5:Y:S01]  /*22e40*/  @P0 LDG.E R7, desc[UR54][R2.64] ;  /* 0x0000003602070981 */ /* 0x000f62000c1e1900 */
[----:B------:R-:W-:Y:S01]  /*22e50*/  ISETP.NE.U32.AND P2, PT, RZ, UR6, PT ;  /* 0x00000006ff007c0c */ /* 0x000fe2000bf45070 */
[----:B------:R-:W-:-:S03]  /*22e60*/  UISETP.NE.U32.AND UP0, UPT, UR4, URZ, UPT ;  /* 0x0000003f0400728c */ /* 0x000fc6000bf05070 */
[----:B------:R-:W-:Y:S01]  /*22e70*/  ISETP.NE.AND.EX P2, PT, RZ, UR7, PT, P2 ;  /* 0x00000007ff007c0c */ /* 0x000fe2000bf45320 */
[----:B------:R-:W-:Y:S01]  /*22e80*/  UISETP.NE.AND.EX UP0, UPT, UR5, URZ, UPT, UP0 ;  /* 0x0000003f0500728c */ /* 0x000fe2000bf05300 */
[----:B------:R-:W-:Y:S02]  /*22e90*/  ULDC UR4, c[0x0][0x404] ;  /* 0x0001010000047ab9 */ /* 0x000fe40000000800 */
[----:B------:R-:W-:Y:S01]  /*22ea0*/  ULDC UR5, c[0x0][0x2e0] ;  /* 0x0000b80000057ab9 */ /* 0x000fe20000000800 */
[----:B------:R-:W-:-:S04]  /*22eb0*/  USEL UR4, UR4, 0x1, UP0 ;  /* 0x0000000104047887 */ /* 0x000fc80008000000 */
[----:B------:R-:W-:-:S04]  /*22ec0*/  UIMAD UR4, UR4, UR5, URZ ;  /* 0x00000005040472a4 */ /* 0x000fc8000f8e023f */
[----:B------:R-:W-:-:S04]  /*22ed0*/  @P2 IADD3 R4, P3, R5, UR6, RZ ;  /* 0x0000000605042c10 */ /* 0x000fc8000ff7e0ff */
[----:B0-----:R-:W-:Y:S01]  /*22ee0*/  @P2 IADD3.X R5, R6, UR7, RZ, P3, !PT ;  /* 0x0000000706052c10 */ /* 0x001fe20009ffe4ff */
[----:B-1----:R-:W-:Y:S01]  /*22ef0*/  IMAD.U32 R6, RZ, RZ, UR4 ;  /* 0x00000004ff067e24 */ /* 0x002fe2000f8e00ff */
[----:B------:R-:W-:-:S05]  /*22f00*/  ULDC UR4, c[0x0][0x338] ;  /* 0x0000ce0000047ab9 */ /* 0x000fca0000000800 */
[----:B------:R0:W5:Y:S02]  /*22f10*/  @P2 LDG.E R6, desc[UR54][R4.64] ;  /* 0x0000003604062981 */ /* 0x000164000c1e1900 */
[----:B0-----:R-:W-:Y:S01]  /*22f20*/  IMAD.U32 R4, RZ, RZ, UR4 ;  /* 0x00000004ff047e24 */ /* 0x001fe2000f8e00ff */
[----:B------:R-:W-:Y:S06]  /*22f30*/  @P2 BRA `(.L_x_3388) ;  /* 0x0000000000102947 */ /* 0x000fec0003800000 */
[----:B------:R-:W-:Y:S05]  /*22f40*/  @!P0 BRA `(.L_x_3388) ;  /* 0x00000000000c8947 */ /* 0x000fea0003800000 */
[----:B-----5:R-:W2:Y:S04]  /*22f50*/  LDG.E R6, desc[UR54][R2.64] ;  /* 0x0000003602067981 */ /* 0x020ea8000c1e1900 */
[----:B------:R-:W2:Y:S02]  /*22f60*/  LDG.E R2, desc[UR54][R2.64+0x4] ;  /* 0x0000043602027981 */ /* 0x000ea4000c1e1900 */
[----:B--2---:R-:W-:-:S07]  /*22f70*/  IMAD.IADD R6, R2, 0x1, -R6 ;  /* 0x0000000102067824 */ /* 0x004fce00078e0a06 */
.L_x_3388:
[----:B-----5:R-:W-:Y:S01]  /*22f80*/  @P1 IMAD.IADD R4, R8, 0x1, -R9 ;  /* 0x0000000108041824 */ /* 0x020fe200078e0a09 */
[----:B------:R-:W-:Y:S01]  /*22f90*/  BSSY B0, `(.L_x_3389) ;  /* 0x0000176000007945 */ /* 0x000fe20003800000 */
[--C-:B------:R-:W-:Y:S02]  /*22fa0*/  IMAD.IADD R6, R6, 0x1, -R0.reuse ;  /* 0x0000000106067824 */ /* 0x100fe400078e0a00 */
[----:B------:R-:W-:-:S03]  /*22fb0*/  IMAD.IADD R0, R7, 0x1, R0 ;  /* 0x0000000107007824 */ /* 0x000fc600078e0200 */
[----:B------:R-:W-:-:S05]  /*22fc0*/  IADD3 R2, R6, R4, RZ ;  /* 0x0000000406027210 */ /* 0x000fca0007ffe0ff */
[----:B------:R0:W-:Y:S02]  /*22fd0*/  STL [R1+0x34], R2 ;  /* 0x0000340201007387 */ /* 0x0001e40000100800 */
[----:B0-----:R-:W-:-:S04]  /*22fe0*/  VIADD R2, R2, 0x9f ;  /* 0x0000009f02027836 */ /* 0x001fc80000000000 */
[----:B------:R-:W-:-:S05]  /*22ff0*/  IMAD.HI R2, R2, 0x66666667, RZ ;  /* 0x6666666702027827 */ /* 0x000fca00078e02ff */
[----:B------:R-:W-:-:S04]  /*23000*/  SHF.R.U32.HI R3, RZ, 0x1f, R2 ;  /* 0x0000001fff037819 */ /* 0x000fc80000011602 */
[----:B------:R-:W-:-:S05]  /*23010*/  LEA.HI.SX32 R5, R2, R3, 0x1a ;  /* 0x0000000302057211 */ /* 0x000fca00078fd2ff */
[--C-:B------:R-:W-:Y:S01]  /*23020*/  IMAD R2, R5, 0xa0, -R6.reuse ;  /* 0x000000a005027824 */ /* 0x100fe200078e0a06 */
[----:B------:R0:W-:Y:S01]  /*23030*/  STL [R1+0x38], R5 ;  /* 0x0000380501007387 */ /* 0x0001e20000100800 */
[----:B------:R-:W-:-:S03]  /*23040*/  IMAD.MOV R6, RZ, RZ, -R6 ;  /* 0x000000ffff067224 */ /* 0x000fc600078e0a06 */
[----:B------:R-:W-:Y:S01]  /*23050*/  VIMNMX R4, R2, R4, PT ;  /* 0x0000000402047248 */ /* 0x000fe20003fe0100 */
[----:B------:R1:W-:Y:S01]  /*23060*/  STL [R1+0x2c], R0 ;  /* 0x00002c0001007387 */ /* 0x0003e20000100800 */
[----:B------:R-:W-:-:S04]  /*23070*/  VIMNMX R2, RZ, R6, !PT ;  /* 0x00000006ff027248 */ /* 0x000fc80007fe0100 */
[----:B------:R-:W-:Y:S01]  /*23080*/  ISETP.GT.AND P0, PT, R4, R2, PT ;  /* 0x000000020400720c */ /* 0x000fe20003f04270 */
[----:B------:R-:W-:-:S05]  /*23090*/  IMAD.WIDE.U32 R2, R2, -0x33333333, RZ ;  /* 0xcccccccd02027825 */ /* 0x000fca00078e00ff */
[----:B------:R-:W-:-:S07]  /*230a0*/  SHF.R.U32.HI R3, RZ, 0x7, R3 ;  /* 0x00000007ff037819 */ /* 0x000fce0000011603 */
[----:B------:R-:W-:-:S04]  /*230b0*/  @P0 VIADD R4, R4, 0x9f ;  /* 0x0000009f04040836 */ /* 0x000fc80000000000 */
[----:B------:R-:W-:-:S04]  /*230c0*/  @P0 IMAD.HI R2, R4, 0x66666667, RZ ;  /* 0x6666666704020827 */ /* 0x000fc800078e02ff */
[----:B------:R-:W-:Y:S01]  /*230d0*/  IMAD.MOV.U32 R4, RZ, RZ, R3 ;  /* 0x000000ffff047224 */ /* 0x000fe200078e0003 */
[----:B0-----:R-:W-:-:S04]  /*230e0*/  @P0 SHF.R.U32.HI R5, RZ, 0x1f, R2 ;  /* 0x0000001fff050819 */ /* 0x001fc80000011602 */
[----:B------:R-:W-:Y:S02]  /*230f0*/  @P0 LEA.HI.SX32 R4, R2, R5, 0x1a ;  /* 0x0000000502040211 */ /* 0x000fe400078fd2ff */
[----:B------:R-:W-:Y:S02]  /*23100*/  PLOP3.LUT P0, PT, PT, PT, PT, 0x80, 0x0 ;  /* 0x000000000000781c */ /* 0x000fe40003f0f070 */
[----:B------:R-:W-:-:S13]  /*23110*/  ISETP.GT.AND P2, PT, R4, R3, PT ;  /* 0x000000030400720c */ /* 0x000fda0003f44270 */
[----:B-1----:R-:W-:Y:S05]  /*23120*/  @!P2 BRA `(.L_x_3390) ;  /* 0x000000140070a947 */ /* 0x002fea0003800000 */
        /* <DEDUP_REMOVED lines=15> */
.L_x_3595:
[----:B-1----:R-:W-:Y:S02]  /*23220*/  ISETP.NE.AND P0, PT, R14, RZ, PT ;  /* 0x000000ff0e00720c */ /* 0x002fe40003f05270 */
[----:B------:R-:W-:-:S11]  /*23230*/  PLOP3.LUT P6, PT, PT, PT, PT, 0x8, 0x0 ;  /* 0x000000000000781c */ /* 0x000fd60003fce170 */
[----:B------:R-:W-:Y:S05]  /*23240*/  @P0 BRA `(.L_x_3392) ;  /* 0x00000000000c0947 */ /* 0x000fea0003800000 */
[----:B------:R-:W-:-:S03]  /*23250*/  UMOV UR4, 0xffffffff ;  /* 0xffffffff00047882 */ /* 0x000fc60000000000 */
[----:B------:R-:W-:Y:S05]  /*23260*/  BRA.DIV UR4, `(.L_x_3393) ;  /* 0x0000008604887947 */ /* 0x000fea000b800000 */
[----:B------:R-:W-:-:S13]  /*23270*/  ELECT P6, URZ, PT ;  /* 0x00000000003f782f */ /* 0x000fda00038c0000 */
.L_x_3392:
        /* <DEDUP_REMOVED lines=12> */
.L_x_3598:
[----:B------:R-:W-:Y:S05]  /*23340*/  BSYNC B1 ;  /* 0x0000000000017941 */ /* 0x000fea0003800000 */
.L_x_3394:
        /* <DEDUP_REMOVED lines=12> */
.L_x_3599:
[----:B------:R-:W-:Y:S05]  /*23410*/  BSYNC B2 ;  /* 0x0000000000027941 */ /* 0x000fea0003800000 */
.L_x_3398:
        /* <DEDUP_REMOVED lines=9> */
.L_x_3401:
[----:B------:R-:W-:Y:S05]  /*234b0*/  BSYNC B2 ;  /* 0x0000000000027941 */ /* 0x000fea0003800000 */
.L_x_3400:
        /* <DEDUP_REMOVED lines=13> */
.L_x_3402:
        /* <DEDUP_REMOVED lines=16> */
.L_x_3403:
        /* <DEDUP_REMOVED lines=16> */
.L_x_3404:
        /* <DEDUP_REMOVED lines=13> */
.L_x_3600:
[----:B------:R-:W-:Y:S05]  /*23860*/  BSYNC B2 ;  /* 0x0000000000027941 */ /* 0x000fea0003800000 */
.L_x_3405:
        /* <DEDUP_REMOVED lines=11> */
.L_x_3408:
[----:B------:R-:W-:Y:S05]  /*23920*/  BSYNC B2 ;  /* 0x0000000000027941 */ /* 0x000fea0003800000 */
.L_x_3407:
        /* <DEDUP_REMOVED lines=8> */
.L_x_3409:
        /* <DEDUP_REMOVED lines=10> */
[----:B------:R-:W-:Y:S02]  /*23a50*/  R2UR UR10, R15 ;  /* 0x000000000f0a72ca */ /* 0x000fe400000e0000 */
[----:B------:R-:W-:Y:S02]  /*23a60*/  R2UR UR6, R12 ;  /* 0x000000000c0672ca */ /* 0x000fe400000e0000 */
[----:B------:R-:W-:Y:S02]  /*23a70*/  R2UR UR7, R13 ;  /* 0x000000000d0772ca */ /* 0x000fe400000e0000 */
[----:B------:R-:W-:Y:S02]  /*23a80*/  PLOP3.LUT P0, PT, PT, PT, PT, 0x80, 0x0 ;  /* 0x000000000000781c */ /* 0x000fe40003f0f070 */
[----:B------:R-:W-:-:S11]  /*23a90*/  IADD3 R5, R9, 0x11a00, RZ ;  /* 0x00011a0009057810 */ /* 0x000fd60007ffe0ff */
.L_x_3410:
        /* <DEDUP_REMOVED lines=15> */
.L_x_3411:
        /* <DEDUP_REMOVED lines=10> */
.L_x_3397:
[----:B------:R-:W-:Y:S05]  /*23c30*/  BSYNC B1 ;  /* 0x0000000000017941 */ /* 0x000fea0003800000 */
.L_x_3396:
[----:B0-----:R-:W2:Y:S04]  /*23c40*/  LDL.LU R5, [R1+0x14] ;  /* 0x0000140001057983 */ /* 0x001ea80000300800 */
[----:B------:R-:W3:Y:S01]  /*23c50*/  LDL.LU R8, [R1+0x20] ;  /* 0x0000200001087983 */ /* 0x000ee20000300800 */
        /* <DEDUP_REMOVED lines=14> */
.L_x_3428:
        /* <DEDUP_REMOVED lines=13> */
.L_x_3601:
[----:B------:R-:W-:Y:S05]  /*23e10*/  BSYNC B2 ;  /* 0x0000000000027941 */ /* 0x000fea0003800000 */
.L_x_3414:
        /* <DEDUP_REMOVED lines=9> */
.L_x_3417:
[----:B------:R-:W-:Y:S05]  /*23eb0*/  BSYNC B2 ;  /* 0x0000000000027941 */ /* 0x000fea0003800000 */
.L_x_3416:
        /* <DEDUP_REMOVED lines=11> */
.L_x_3418:
        /* <DEDUP_REMOVED lines=16> */
.L_x_3419:
        /* <DEDUP_REMOVED lines=16> */
.L_x_3420:
        /* <DEDUP_REMOVED lines=13> */
.L_x_3602:
[----:B------:R-:W-:Y:S05]  /*24240*/  BSYNC B2 ;  /* 0x0000000000027941 */ /* 0x000fea0003800000 */
.L_x_3421:
        /* <DEDUP_REMOVED lines=11> */
.L_x_3424:
[----:B------:R-:W-:Y:S05]  /*24300*/  BSYNC B2 ;  /* 0x0000000000027941 */ /* 0x000fea0003800000 */
.L_x_3423:
[----:B------:R-:W-:Y:S01]  /*24310*/  R2UR UR10, R14 ;  /* 0x000000000e0a72ca */ /* 0x000fe200000e0000 */
[----:B------:R-:W-:Y:S01]  /*24320*/  UIADD3 UR4, UP0, UR40, 0x670, URZ ;  /* 0x0000067028047890 */ /* 0x000fe2000ff1e03f */
[----:B------:R-:W-:Y:S01]  /*24330*/  R2UR UR6, R12 ;  /* 0x000000000c0672ca */ /* 0x000fe200000e0000 */
[----:B------:R-:W-:Y:S01]  /*24340*/  VIADD R4, R5, 0xf200 ;  /* 0x0000f20005047836 */ /* 0x000fe20000000000 */
[----:B------:R-:W-:Y:S01]  /*24350*/  R2UR UR7, R13 ;  /* 0x000000000d0772ca */ /* 0x000fe200000e0000 */
[----:B------:R-:W-:Y:S01]  /*24360*/  UIADD3.X UR5, URZ, UR41, URZ, UP0, !UPT ;  /* 0x000000293f057290 */ /* 0x000fe200087fe43f */
[----:B------:R-:W-:Y:S02]  /*24370*/  PLOP3.LUT P1, PT, PT, PT, PT, 0x80, 0x0 ;  /* 0x000000000000781c */ /* 0x000fe40003f2f070 */
[----:B01----:R-:W-:-:S11]  /*24380*/  IADD3 R7, R7, 0x334b0, RZ ;  /* 0x000334b007077810 */ /* 0x003fd60007ffe0ff */
.L_x_3425:
        /* <DEDUP_REMOVED lines=15> */
.L_x_3426:
        /* <DEDUP_REMOVED lines=15> */
.L_x_3427:
        /* <DEDUP_REMOVED lines=10> */
.L_x_3413:
[----:B------:R-:W-:Y:S05]  /*24610*/  BSYNC B1 ;  /* 0x0000000000017941 */ /* 0x000fea0003800000 */
.L_x_3412:
        /* <DEDUP_REMOVED lines=13> */
.L_x_3390:
[----:B------:R-:W-:Y:S05]  /*246f0*/  BSYNC B0 ;  /* 0x0000000000007941 */ /* 0x000fea0003800000 */
.L_x_3389:
[----:B0-----:R-:W2:Y:S01]  /*24700*/  LDL R4, [R1+0x34] ;  /* 0x0000340001047983 */ /* 0x001ea20000100800 */
[----:B------:R-:W-:Y:S05]  /*24710*/  @!P0 WARPSYNC.ALL ;  /* 0x0000000000008948 */ /* 0x000fea0003800000 */
[----:B------:R-:W-:Y:S06]  /*24720*/  @!P0 BAR.SYNC.DEFER_BLOCKING 0xc, 0x180 ;  /* 0x0306000000008b1d */ /* 0x000fec0000010000 */
[----:B------:R-:W-:Y:S01]  /*24730*/  BSSY B6, `(.L_x_3429) ;  /* 0x0000402000067945 */ /* 0x000fe20003800000 */
[----:B--2---:R-:W-:-:S13]  /*24740*/  ISETP.GT.AND P0, PT, R4, RZ, PT ;  /* 0x000000ff0400720c */ /* 0x004fda0003f04270 */
        /* <DEDUP_REMOVED lines=19> */
.L_x_3430:
[----:B------:R-:W0:Y:S01]  /*24880*/  S2R R0, SR_CgaCtaId ;  /* 0x0000000000007919 */ /* 0x000e220000008800 */
[----:B------:R-:W-:-:S04]  /*24890*/  MOV R2, 0x400 ;  /* 0x0000040000027802 */ /* 0x000fc80000000f00 */
[----:B0-----:R-:W-:-:S05]  /*248a0*/  LEA R3, R0, R2, 0x18 ;  /* 0x0000000200037211 */ /* 0x001fca00078ec0ff */
[----:B------:R0:W-:Y:S01]  /*248b0*/  STL [R1+0x18], R3 ;  /* 0x0000180301007387 */ /* 0x0001e20000100800 */
[----:B------:R-:W-:-:S05]  /*248c0*/  VIADD R0, R3, 0x24200 ;  /* 0x0002420003007836 */ /* 0x000fca0000000000 */
[----:B------:R-:W-:-:S13]  /*248d0*/  LOP3.LUT P0, RZ, R0, 0x1bf, RZ, 0xc0, !PT ;  /* 0x000001bf00ff7812 */ /* 0x000fda000780c0ff */
[----:B0-----:R-:W-:Y:S05]  /*248e0*/  @!P0 BRA `(.L_x_3432) ;  /* 0x0000000000408947 */ /* 0x001fea0003800000 */
[----:B------:R-:W-:Y:S01]  /*248f0*/  MOV R2, 0x0 ;  /* 0x0000000000027802 */ /* 0x000fe20000000f00 */
[----:B------:R-:W-:Y:S01]  /*24900*/  ULDC.64 UR6, c[0x4][0x198] ;  /* 0x0100660000067ab9 */ /* 0x000fe20000000a00 */
[----:B------:R-:W-:Y:S01]  /*24910*/  ULDC.64 UR8, c[0x4][0x1a0] ;  /* 0x0100680000087ab9 */ /* 0x000fe20000000a00 */
[----:B------:R-:W-:Y:S01]  /*24920*/  ULDC.64 UR4, c[0x4][0xb0] ;  /* 0x01002c0000047ab9 */ /* 0x000fe20000000a00 */
[----:B------:R-:W-:Y:S01]  /*24930*/  IMAD.U32 R4, RZ, RZ, UR6 ;  /* 0x00000006ff047e24 */ /* 0x000fe2000f8e00ff */
        /* <DEDUP_REMOVED lines=11> */
.L_x_3432:
[----:B------:R-:W2:Y:S01]  /*249f0*/  LDL.LU R2, [R1+0x10] ;  /* 0x0000100001027983 */ /* 0x000ea20000300800 */
[----:B------:R-:W-:Y:S01]  /*24a00*/  MOV R0, 0x400 ;  /* 0x0000040000007802 */ /* 0x000fe20000000f00 */
[----:B------:R-:W0:Y:S03]  /*24a10*/  S2R R15, SR_CgaCtaId ;  /* 0x00000000000f7919 */ /* 0x000e260000008800 */
[----:B0-----:R-:W-:-:S05]  /*24a20*/  LEA R0, R15, R0, 0x18 ;  /* 0x000000000f007211 */ /* 0x001fca00078ec0ff */
[----:B------:R-:W-:-:S05]  /*24a30*/  VIADD R0, R0, 0xf200 ;  /* 0x0000f20000007836 */ /* 0x000fca0000000000 */
[----:B------:R-:W-:Y:S01]  /*24a40*/  LOP3.LUT P0, RZ, R0, 0x1bf, RZ, 0xc0, !PT ;  /* 0x000001bf00ff7812 */ /* 0x000fe2000780c0ff */
[----:B------:R0:W-:Y:S01]  /*24a50*/  STL [R1+0x48], R0 ;  /* 0x0000480001007387 */ /* 0x0001e20000100800 */
        /* <DEDUP_REMOVED lines=8> */
[----:B------:R-:W-:Y:S01]  /*24ae0*/  MOV R4, UR6 ;  /* 0x0000000600047c02 */ /* 0x000fe20008000f00 */
[----:B------:R-:W-:Y:S01]  /*24af0*/  IMAD.U32 R5, RZ, RZ, UR7 ;  /* 0x00000007ff057e24 */ /* 0x000fe2000f8e00ff */
        /* <DEDUP_REMOVED lines=10> */
.L_x_3433:
[----:B0-----:R-:W2:Y:S02]  /*24ba0*/  LDL R2, [R1+0x18] ;  /* 0x0000180001027983 */ /* 0x001ea40000100800 */
[----:B--2---:R-:W-:-:S05]  /*24bb0*/  VIADD R0, R2, 0x200 ;  /* 0x0000020002007836 */ /* 0x004fca0000000000 */
[----:B------:R0:W-:Y:S01]  /*24bc0*/  STL [R1+0x30], R0 ;  /* 0x0000300001007387 */ /* 0x0001e20000100800 */
        /* <DEDUP_REMOVED lines=9> */
[----:B------:R-:W-:Y:S01]  /*24c60*/  IMAD.U32 R5, RZ, RZ, UR7 ;  /* 0x00000007ff057e24 */ /* 0x000fe2000f8e00ff */
[----:B------:R-:W-:Y:S01]  /*24c70*/  MOV R13, RZ ;  /* 0x000000ff000d7202 */ /* 0x000fe20000000f00 */
[----:B------:R-:W-:Y:S02]  /*24c80*/  IMAD.U32 R7, RZ, RZ, UR9 ;  /* 0x00000009ff077e24 */ /* 0x000fe4000f8e00ff */
[----:B------:R-:W-:-:S02]  /*24c90*/  IMAD.U32 R10, RZ, RZ, UR4 ;  /* 0x00000004ff0a7e24 */ /* 0x000fc4000f8e00ff */
[----:B------:R-:W-:Y:S02]  /*24ca0*/  IMAD.U32 R11, RZ, RZ, UR5 ;  /* 0x00000005ff0b7e24 */ /* 0x000fe4000f8e00ff */
[----:B------:R-:W-:Y:S02]  /*24cb0*/  IMAD.MOV.U32 R8, RZ, RZ, 0x70 ;  /* 0x00000070ff087424 */ /* 0x000fe400078e00ff */
[----:B------:R-:W-:-:S07]  /*24cc0*/  IMAD.MOV.U32 R12, RZ, RZ, 0x1 ;  /* 0x00000001ff0c7424 */ /* 0x000fce00078e00ff */
[----:B------:R-:W-:-:S07]  /*24cd0*/  LEPC R20, `(.L_x_3434) ;  /* 0x000000001014794e */ /* 0x000fce0000000000 */
[----:B0-----:R-:W-:Y:S05]  /*24ce0*/  CALL.ABS.NOINC R2 ;  /* 0x0000000002007343 */ /* 0x001fea0003c00000 */
.L_x_3434:
[----:B------:R-:W2:Y:S02]  /*24cf0*/  LDL.LU R2, [R1+0x48] ;  /* 0x0000480001027983 */ /* 0x000ea40000300800 */
[----:B--2---:R-:W-:-:S13]  /*24d00*/  LOP3.LUT P6, RZ, R2, 0x1bf, RZ, 0xc0, !PT ;  /* 0x000001bf02ff7812 */ /* 0x004fda00078cc0ff */
[----:B------:R-:W-:Y:S05]  /*24d10*/  @!P6 BRA `(.L_x_3435) ;  /* 0x000000000040e947 */ /* 0x000fea0003800000 */
        /* <DEDUP_REMOVED lines=16> */
.L_x_3435:
[----:B------:R-:W2:Y:S01]  /*24e20*/  LDL.LU R2, [R1+0x24] ;  /* 0x0000240001027983 */ /* 0x000ea20000300800 */
[----:B------:R-:W-:-:S03]  /*24e30*/  ULDC.64 UR4, c[0x0][0x9f8] ;  /* 0x00027e0000047ab9 */ /* 0x000fc60000000a00 */
[----:B------:R-:W3:Y:S01]  /*24e40*/  LDL.LU R5, [R1+0x28] ;  /* 0x0000280001057983 */ /* 0x000ee20000300800 */
[----:B------:R-:W-:-:S03]  /*24e50*/  ISETP.NE.U32.AND P0, PT, RZ, UR4, PT ;  /* 0x00000004ff007c0c */ /* 0x000fc6000bf05070 */
[----:B------:R-:W4:Y:S01]  /*24e60*/  LDL.LU R4, [R1+0x3c] ;  /* 0x00003c0001047983 */ /* 0x000f220000300800 */
[----:B------:R-:W-:-:S03]  /*24e70*/  ISETP.NE.AND.EX P0, PT, RZ, UR5, PT, P0 ;  /* 0x00000005ff007c0c */ /* 0x000fc6000bf05300 */
[----:B------:R-:W4:Y:S04]  /*24e80*/  LDL.LU R0, [R1+0x4] ;  /* 0x0000040001007983 */ /* 0x000f280000300800 */
[----:B------:R-:W5:Y:S06]  /*24e90*/  LDL R6, [R1+0x8] ;  /* 0x0000080001067983 */ /* 0x000f6c0000100800 */
[----:B--2---:R-:W-:-:S04]  /*24ea0*/  @P0 IADD3 R2, P1, R2, UR4, RZ ;  /* 0x0000000402020c10 */ /* 0x004fc8000ff3e0ff */
[----:B---3--:R-:W-:Y:S01]  /*24eb0*/  @P0 IADD3.X R3, R5, UR5, RZ, P1, !PT ;  /* 0x0000000505030c10 */ /* 0x008fe20008ffe4ff */
[----:B------:R-:W-:Y:S01]  /*24ec0*/  IMAD.MOV.U32 R5, RZ, RZ, R19 ;  /* 0x000000ffff057224 */ /* 0x000fe200078e0013 */
[----:B------:R-:W-:-:S05]  /*24ed0*/  ULDC.64 UR4, c[0x0][0xa00] ;  /* 0x0002800000047ab9 */ /* 0x000fca0000000a00 */
[----:B------:R0:W2:Y:S01]  /*24ee0*/  @P0 LDG.E R5, desc[UR54][R2.64] ;  /* 0x0000003602050981 */ /* 0x0000a2000c1e1900 */
[----:B----4-:R-:W-:Y:S02]  /*24ef0*/  IMAD R4, R0, 0x80, R4 ;  /* 0x0000008000047824 */ /* 0x010fe400078e0204 */
[----:B------:R-:W1:Y:S02]  /*24f00*/  LDC R0, c[0x0][0x428] ;  /* 0x00010a00ff007b82 */ /* 0x000e640000000800 */
[----:B-1----:R-:W-:Y:S02]  /*24f10*/  ISETP.NE.AND P0, PT, R0, 0x1, PT ;  /* 0x000000010000780c */ /* 0x002fe40003f05270 */
[----:B-----5:R-:W-:-:S11]  /*24f20*/  MOV R0, R6 ;  /* 0x0000000600007202 */ /* 0x020fd60000000f00 */
[----:B0-----:R-:W0:Y:S08]  /*24f30*/  @P0 LDC R2, c[0x0][0x42c] ;  /* 0x00010b00ff020b82 */ /* 0x001e300000000800 */
[----:B------:R-:W1:Y:S01]  /*24f40*/  @P0 LDC R3, c[0x0][0x430] ;  /* 0x00010c00ff030b82 */ /* 0x000e620000000800 */
[----:B0-----:R-:W-:-:S05]  /*24f50*/  @P0 IMAD.HI.U32 R2, R6, R2, RZ ;  /* 0x0000000206020227 */ /* 0x001fca00078e00ff */
[----:B-1----:R-:W-:Y:S02]  /*24f60*/  @P0 SHF.R.U32.HI R0, RZ, R3, R2 ;  /* 0x00000003ff000219 */ /* 0x002fe40000011602 */
[----:B------:R-:W-:-:S04]  /*24f70*/  ISETP.NE.U32.AND P0, PT, RZ, UR4, PT ;  /* 0x00000004ff007c0c */ /* 0x000fc8000bf05070 */
[----:B------:R-:W-:-:S04]  /*24f80*/  ISETP.NE.AND.EX P2, PT, RZ, UR5, PT, P0 ;  /* 0x00000005ff007c0c */ /* 0x000fc8000bf45300 */
[----:B------:R-:W-:Y:S01]  /*24f90*/  SEL R3, R19, RZ, !P2 ;  /* 0x000000ff13037207 */ /* 0x000fe20005000000 */
[----:B--2---:R0:W-:Y:S02]  /*24fa0*/  STL [R1+0x24], R5 ;  /* 0x0000240501007387 */ /* 0x0041e40000100800 */
[----:B0-----:R-:W0:Y:S02]  /*24fb0*/  S2R R5, SR_TID.X ;  /* 0x0000000000057919 */ /* 0x001e240000002100 */
[----:B0-----:R-:W-:-:S04]  /*24fc0*/  LOP3.LUT R5, R5, 0x7f, RZ, 0xc0, !PT ;  /* 0x0000007f05057812 */ /* 0x001fc800078ec0ff */
[----:B------:R-:W-:-:S04]  /*24fd0*/  ISETP.NE.AND P1, PT, R5, RZ, PT ;  /* 0x000000ff0500720c */ /* 0x000fc80003f25270 */
[----:B------:R-:W-:-:S09]  /*24fe0*/  PLOP3.LUT P3, PT, P1, PT, PT, 0x8, 0x0 ;  /* 0x000000000000781c */ /* 0x000fd20000f6e170 */
[----:B------:R-:W-:-:S05]  /*24ff0*/  VOTEU.ALL UP1, P1 ;  /* 0x00000000003f7886 */ /* 0x000fca0000820000 */
[----:B------:R-:W-:-:S04]  /*25000*/  @!UP1 UIADD3 UR8, UP0, UR40, 0x270, URZ ;  /* 0x0000027028089890 */ /* 0x000fc8000ff1e03f */
[----:B------:R-:W-:-:S03]  /*25010*/  @!UP1 UIADD3.X UR9, URZ, UR41, URZ, UP0, !UPT ;  /* 0x000000293f099290 */ /* 0x000fc600087fe43f */
[----:B------:R-:W-:-:S09]  /*25020*/  VOTEU.ALL UP0, P1 ;  /* 0x00000000003f7886 */ /* 0x000fd20000800000 */
.L_x_3436:
        /* <DEDUP_REMOVED lines=14> */
.L_x_3437:
        /* <DEDUP_REMOVED lines=13> */
.L_x_3438:
        /* <DEDUP_REMOVED lines=20> */
[----:B0-----:R-:W0:Y:S02]  /*25320*/  S2R R5, SR_TID.X ;  /* 0x0000000000057919 */ /* 0x001e240000002100 */
[----:B0-----:R-:W-:-:S04]  /*25330*/  SHF.R.U32.HI R5, RZ, 0x5, R5 ;  /* 0x00000005ff057819 */ /* 0x001fc80000011605 */
[----:B------:R-:W-:-:S05]  /*25340*/  LOP3.LUT R5, R5, 0x3, RZ, 0xc0, !PT ;  /* 0x0000000305057812 */ /* 0x000fca00078ec0ff */
[----:B------:R0:W1:Y:S02]  /*25350*/  SHFL.IDX PT, R14, R5, RZ, 0x1f ;  /* 0x00001fff050e7589 */ /* 0x00006400000e0000 */
.L_x_3605:
[----:B-1----:R-:W-:Y:S02]  /*25360*/  ISETP.NE.AND P0, PT, R14, RZ, PT ;  /* 0x000000ff0e00720c */ /* 0x002fe40003f05270 */
[----:B------:R-:W-:-:S11]  /*25370*/  PLOP3.LUT P6, PT, PT, PT, PT, 0x8, 0x0 ;  /* 0x000000000000781c */ /* 0x000fd60003fce170 */
[----:B------:R-:W-:Y:S05]  /*25380*/  @P0 BRA `(.L_x_3440) ;  /* 0x0000000800540947 */ /* 0x000fea0003800000 */
[----:B------:R-:W-:-:S03]  /*25390*/  UMOV UR4, 0xffffffff ;  /* 0xffffffff00047882 */ /* 0x000fc60000000000 */
[----:B------:R-:W-:Y:S05]  /*253a0*/  BRA.DIV UR4, `(.L_x_3441) ;  /* 0x0000006604f07947 */ /* 0x000fea000b800000 */
[----:B------:R-:W-:-:S13]  /*253b0*/  ELECT P6, URZ, PT ;  /* 0x00000000003f782f */ /* 0x000fda00038c0000 */
.L_x_3608:
[----:B------:R-:W-:Y:S05]  /*253c0*/  @!P6 BRA `(.L_x_3442) ;  /* 0x0000000400a8e947 */ /* 0x000fea0003800000 */
[----:B0-----:R-:W2:Y:S01]  /*253d0*/  LDL R5, [R1+0x38] ;  /* 0x0000380001057983 */ /* 0x001ea20000100800 */
[----:B------:R-:W-:-:S04]  /*253e0*/  ISETP.NE.U32.AND P0, PT, R6, RZ, PT ;  /* 0x000000ff0600720c */ /* 0x000fc80003f05070 */
[----:B------:R-:W-:Y:S01]  /*253f0*/  ISETP.NE.AND.EX P0, PT, R7, RZ, PT, P0 ;  /* 0x000000ff0700720c */ /* 0x000fe20003f05300 */
[----:B--2---:R-:W-:-:S12]  /*25400*/  VIADD R5, R5, 0xffffffff ;  /* 0xffffffff05057836 */ /* 0x004fd80000000000 */
[----:B------:R-:W-:Y:S05]  /*25410*/  @!P0 BRA `(.L_x_3443) ;  /* 0x00000000004c8947 */ /* 0x000fea0003800000 */
[----:B------:R-:W2:Y:S01]  /*25420*/  LDL R11, [R1+0x28] ;  /* 0x00002800010b7983 */ /* 0x000ea20000100800 */
        /* <DEDUP_REMOVED lines=10> */
[----:B------:R-:W-:-:S04]  /*254d0*/  IMAD.MOV.U32 R8, RZ, RZ, R2 ;  /* 0x000000ffff087224 */ /* 0x000fc800078e0002 */
[----:B------:R-:W-:-:S03]  /*254e0*/  IMAD.WIDE.U32 R8, R19, UR4, R8 ;  /* 0x0000000413087c25 */ /* 0x000fc6000f8e0008 */
[----:B------:R-:W-:Y:S01]  /*254f0*/  LEA R6, P0, R8, R6, 0x2 ;  /* 0x0000000608067211 */ /* 0x000fe200078010ff */
[----:B--2---:R-:W-:-:S04]  /*25500*/  IMAD R10, R11, UR4, RZ ;  /* 0x000000040b0a7c24 */ /* 0x004fc8000f8e02ff */
[----:B------:R-:W-:-:S04]  /*25510*/  IMAD R2, R19, UR5, R10 ;  /* 0x0000000513027c24 */ /* 0x000fc8000f8e020a */
[----:B------:R-:W-:-:S05]  /*25520*/  IMAD.IADD R2, R9, 0x1, R2 ;  /* 0x0000000109027824 */ /* 0x000fca00078e0202 */
[----:B------:R-:W-:-:S05]  /*25530*/  LEA.HI.X R7, R8, R7, R2, 0x2, P0 ;  /* 0x0000000708077211 */ /* 0x000fca00000f1402 */
[----:B------:R0:W5:Y:S02]  /*25540*/  LDG.E R2, desc[UR54][R6.64] ;  /* 0x0000003606027981 */ /* 0x000164000c1e1900 */
.L_x_3443:
[----:B------:R-:W2:Y:S01]  /*25550*/  LDL R8, [R1+0x1c] ;  /* 0x00001c0001087983 */ /* 0x000ea20000100800 */
[----:B0-----:R-:W-:Y:S01]  /*25560*/  MOV R6, 0x400 ;  /* 0x0000040000067802 */ /* 0x001fe20000000f00 */
[----:B------:R-:W0:Y:S01]  /*25570*/  S2R R9, SR_CgaCtaId ;  /* 0x0000000000097919 */ /* 0x000e220000008800 */
[----:B------:R-:W1:Y:S02]  /*25580*/  S2R R7, SR_TID.X ;  /* 0x0000000000077919 */ /* 0x000e640000002100 */
[----:B0-----:R-:W-:-:S04]  /*25590*/  LEA R6, R9, R6, 0x18 ;  /* 0x0000000609067211 */ /* 0x001fc800078ec0ff */
[----:B------:R-:W-:Y:S02]  /*255a0*/  LEA R6, R18, R6, 0x3 ;  /* 0x0000000612067211 */ /* 0x000fe400078e18ff */
[----:B-1----:R-:W-:-:S04]  /*255b0*/  LOP3.LUT R7, R7, 0x7f, RZ, 0xc0, !PT ;  /* 0x0000007f07077812 */ /* 0x002fc800078ec0ff */
[----:B------:R-:W-:Y:S02]  /*255c0*/  ISETP.NE.AND P0, PT, R7, RZ, PT ;  /* 0x000000ff0700720c */ /* 0x000fe40003f05270 */
[----:B--2---:R-:W-:-:S04]  /*255d0*/  SHF.L.U32 R8, R8, 0x1f, RZ ;  /* 0x0000001f08087819 */ /* 0x004fc800000006ff */
[----:B------:R-:W0:Y:S02]  /*255e0*/  SYNCS.PHASECHK.TRANS64.TRYWAIT P2, [R6+URZ+0x33480], R8 ;  /* 0x03348008060075a7 */ /* 0x000e24000804017f */
[----:B0-----:R-:W-:Y:S05]  /*255f0*/  @!P2 BRA `(.L_x_3444) ;  /* 0x00000064007ca947 */ /* 0x001fea0003800000 */
.L_x_3609:
        /* <DEDUP_REMOVED lines=8> */
.L_x_3445:
[----:B------:R-:W2:Y:S01]  /*25680*/  LDL R9, [R1+0x2c] ;  /* 0x00002c0001097983 */ /* 0x000ea20000100800 */
[----:B------:R-:W-:Y:S01]  /*25690*/  MOV R7, 0x400 ;  /* 0x0000040000077802 */ /* 0x000fe20000000f00 */
[----:B------:R-:W1:Y:S01]  /*256a0*/  S2R R10, SR_CgaCtaId ;  /* 0x00000000000a7919 */ /* 0x000e620000008800 */
[----:B------:R-:W-:Y:S01]  /*256b0*/  R2UR UR9, R6 ;  /* 0x00000000060972ca */ /* 0x000fe200000e0000 */
[----:B------:R-:W-:Y:S01]  /*256c0*/  UIADD3 UR4, UP0, UR40, 0x470, URZ ;  /* 0x0000047028047890 */ /* 0x000fe2000ff1e03f */
[----:B------:R-:W-:Y:S02]  /*256d0*/  R2UR UR12, R0 ;  /* 0x00000000000c72ca */ /* 0x000fe400000e0000 */
[----:B-----5:R-:W-:Y:S01]  /*256e0*/  R2UR UR13, R2 ;  /* 0x00000000020d72ca */ /* 0x020fe200000e0000 */
[----:B------:R-:W-:Y:S01]  /*256f0*/  UIADD3.X UR5, URZ, UR41, URZ, UP0, !UPT ;  /* 0x000000293f057290 */ /* 0x000fe200087fe43f */
[----:B-1----:R-:W-:-:S05]  /*25700*/  LEA R7, R10, R7, 0x18 ;  /* 0x000000070a077211 */ /* 0x002fca00078ec0ff */
[----:B------:R-:W-:-:S05]  /*25710*/  IMAD R7, R18, 0x7800, R7 ;  /* 0x0000780012077824 */ /* 0x000fca00078e0207 */
[----:B------:R-:W-:Y:S01]  /*25720*/  R2UR UR15, R7 ;  /* 0x00000000070f72ca */ /* 0x000fe200000e0000 */
[----:B------:R-:W-:Y:S01]  /*25730*/  UIADD3 UR9, UR9, 0x33470, URZ ;  /* 0x0003347009097890 */ /* 0x000fe2000fffe03f */
[----:B------:R-:W-:Y:S01]  /*25740*/  UMOV UR10, URZ ;  /* 0x0000003f000a7c82 */ /* 0x000fe20008000000 */
[----:B------:R-:W-:Y:S01]  /*25750*/  UMOV UR6, 0x0 ;  /* 0x0000000000067882 */ /* 0x000fe20000000000 */
[----:B------:R-:W-:-:S09]  /*25760*/  UMOV UR7, 0x14f00000 ;  /* 0x14f0000000077882 */ /* 0x000fd20000000000 */
[----:B------:R-:W-:Y:S02]  /*25770*/  UIADD3 UR8, UR15, 0xf200, URZ ;  /* 0x0000f2000f087890 */ /* 0x000fe4000fffe03f */
[----:B------:R-:W-:Y:S02]  /*25780*/  UIADD3 UR14, UR15, 0x11a00, URZ ;  /* 0x00011a000f0e7890 */ /* 0x000fe4000fffe03f */
[----:B------:R-:W-:Y:S01]  /*25790*/  UIADD3 UR15, UR15, 0x14200, URZ ;  /* 0x000142000f0f7890 */ /* 0x000fe2000fffe03f */
        /* <DEDUP_REMOVED lines=13> */
.L_x_3610:
        /* <DEDUP_REMOVED lines=8> */
.L_x_3447:
        /* <DEDUP_REMOVED lines=24> */
.L_x_3442:
[----:B01----:R-:W2:Y:S01]  /*25a70*/  LDL.LU R6, [R1+0x8] ;  /* 0x0000080001067983 */ /* 0x003ea20000300800 */
[----:B------:R-:W-:Y:S01]  /*25a80*/  MOV R7, 0x400 ;  /* 0x0000040000077802 */ /* 0x000fe20000000f00 */
[----:B------:R-:W0:Y:S01]  /*25a90*/  S2R R8, SR_CgaCtaId ;  /* 0x0000000000087919 */ /* 0x000e220000008800 */
[----:B------:R-:W-:Y:S05]  /*25aa0*/  WARPSYNC.ALL ;  /* 0x0000000000007948 */ /* 0x000fea0003800000 */
[----:B------:R-:W-:-:S13]  /*25ab0*/  ELECT P0, URZ, PT ;  /* 0x00000000003f782f */ /* 0x000fda0003800000 */
[----:B------:R-:W-:Y:S01]  /*25ac0*/  @P0 R2UR UR13, R3 ;  /* 0x00000000030d02ca */ /* 0x000fe200000e0000 */
[----:B------:R-:W-:Y:S01]  /*25ad0*/  UIADD3 UR4, UP0, UR40, 0x270, URZ ;  /* 0x0000027028047890 */ /* 0x000fe2000ff1e03f */
[----:B------:R-:W-:-:S03]  /*25ae0*/  @P0 R2UR UR11, R4 ;  /* 0x00000000040b02ca */ /* 0x000fc600000e0000 */
[----:B------:R-:W-:Y:S01]  /*25af0*/  UIADD3.X UR5, URZ, UR41, URZ, UP0, !UPT ;  /* 0x000000293f057290 */ /* 0x000fe200087fe43f */
[----:B0-----:R-:W-:-:S04]  /*25b00*/  LEA R7, R8, R7, 0x18 ;  /* 0x0000000708077211 */ /* 0x001fc800078ec0ff */
[----:B------:R-:W-:Y:S01]  /*25b10*/  R2UR UR24, R7 ;  /* 0x00000000071872ca */ /* 0x000fe200000e0000 */
[----:B------:R-:W-:Y:S01]  /*25b20*/  @P0 IMAD.MOV.U32 R5, RZ, RZ, 0x6000 ;  /* 0x00006000ff050424 */ /* 0x000fe200078e00ff */
[----:B------:R-:W-:Y:S01]  /*25b30*/  BAR.SYNC.DEFER_BLOCKING 0x8, 0x120 ;  /* 0x0204800000007b1d */ /* 0x000fe20000010000 */
[----:B------:R-:W-:-:S10]  /*25b40*/  @P0 R2UR UR21, R3 ;  /* 0x00000000031502ca */ /* 0x000fd400000e0000 */
[----:B------:R-:W-:Y:S02]  /*25b50*/  UIADD3 UR8, UR24, 0x1e200, URZ ;  /* 0x0001e20018087890 */ /* 0x000fe4000fffe03f */
[----:B------:R-:W-:Y:S01]  /*25b60*/  UIADD3 UR9, UR24, 0x33400, URZ ;  /* 0x0003340018097890 */ /* 0x000fe2000fffe03f */
[----:B------:R-:W-:Y:S01]  /*25b70*/  UMOV UR6, 0x0 ;  /* 0x0000000000067882 */ /* 0x000fe20000000000 */
[----:B------:R-:W-:Y:S01]  /*25b80*/  UMOV UR7, 0x12f00000 ;  /* 0x12f0000000077882 */ /* 0x000fe20000000000 */
[----:B------:R-:W-:Y:S01]  /*25b90*/  UMOV UR10, URZ ;  /* 0x0000003f000a7c82 */ /* 0x000fe20008000000 */
[----:B------:R-:W-:Y:S01]  /*25ba0*/  @P0 R2UR UR19, R4 ;  /* 0x00000000041302ca */ /* 0x000fe200000e0000 */
[----:B------:R-:W-:Y:S01]  /*25bb0*/  UIADD3 UR16, UR24, 0x20200, URZ ;  /* 0x0002020018107890 */ /* 0x000fe2000fffe03f */
[----:B------:R1:W-:Y:S01]  /*25bc0*/  @P0 SYNCS.ARRIVE.TRANS64 RZ, [R7+URZ+0x33400], R5 ;  /* 0x0334000507ff09a7 */ /* 0x0003e2000800003f */
[----:B------:R-:W-:Y:S01]  /*25bd0*/  UMOV UR14, 0x0 ;  /* 0x00000000000e7882 */ /* 0x000fe20000000000 */
[----:B------:R-:W-:Y:S01]  /*25be0*/  UMOV UR15, 0x12f00000 ;  /* 0x12f00000000f7882 */ /* 0x000fe20000000000 */
[----:B------:R-:W-:Y:S01]  /*25bf0*/  UMOV UR18, 0x40 ;  /* 0x0000004000127882 */ /* 0x000fe20000000000 */
[----:B------:R-:W-:Y:S01]  /*25c00*/  UMOV UR17, UR9 ;  /* 0x0000000900117c82 */ /* 0x000fe20008000000 */
[----:B------:R-:W-:Y:S01]  /*25c10*/  UMOV UR22, 0x0 ;  /* 0x0000000000167882 */ /* 0x000fe20000000000 */
[----:B------:R-:W-:Y:S01]  /*25c20*/  UMOV UR23, 0x12f00000 ;  /* 0x12f0000000177882 */ /* 0x000fe20000000000 */
[----:B--2---:R-:W-:-:S02]  /*25c30*/  @P0 R2UR UR12, R6 ;  /* 0x00000000060c02ca */ /* 0x004fc400000e0000 */
[----:B------:R-:W-:-:S11]  /*25c40*/  @P0 R2UR UR20, R6 ;  /* 0x00000000061402ca */ /* 0x000fd600000e0000 */
[----:B------:R0:W-:Y:S02]  /*25c50*/  UTMALDG.4D [UR8], [UR4], desc[UR6] ;  /* 0x00000608040075b4 */ /* 0x0001e40008019000 */
[----:B------:R1:W-:Y:S01]  /*25c60*/  UTMALDG.4D [UR16], [UR4], desc[UR14] ;  /* 0x00000e10040075b4 */ /* 0x0003e20008019000 */
[----:B0-----:R-:W-:Y:S02]  /*25c70*/  @P0 R2UR UR13, R3 ;  /* 0x00000000030d02ca */ /* 0x001fe400000e0000 */
[----:B------:R-:W-:Y:S02]  /*25c80*/  @P0 R2UR UR12, R6 ;  /* 0x00000000060c02ca */ /* 0x000fe400000e0000 */
[----:B------:R-:W-:Y:S01]  /*25c90*/  @P0 R2UR UR11, R4 ;  /* 0x00000000040b02ca */ /* 0x000fe200000e0000 */
[----:B------:R-:W-:Y:S01]  /*25ca0*/  UIADD3 UR8, UR24, 0x22200, URZ ;  /* 0x0002220018087890 */ /* 0x000fe2000fffe03f */
[----:B------:R-:W-:-:S11]  /*25cb0*/  UMOV UR10, 0x80 ;  /* 0x00000080000a7882 */ /* 0x000fd60000000000 */
[----:B------:R1:W-:Y:S02]  /*25cc0*/  UTMALDG.4D [UR8], [UR4], desc[UR22] ;  /* 0x00001608040075b4 */ /* 0x0003e40008019000 */
[----:B-1----:R-:W-:Y:S01]  /*25cd0*/  NOP ;  /* 0x0000000000007918 */ /* 0x002fe20000000000 */
.L_x_3440:
[----:B------:R-:W2:Y:S01]  /*25ce0*/  LDL.LU R6, [R1+0x44] ;  /* 0x0000440001067983 */ /* 0x000ea20000300800 */
[----:B------:R-:W-:Y:S01]  /*25cf0*/  MOV R4, 0x400 ;  /* 0x0000040000047802 */ /* 0x000fe20000000f00 */
[----:B------:R-:W-:Y:S01]  /*25d00*/  BSSY B0, `(.L_x_3448) ;  /* 0x000000b000007945 */ /* 0x000fe20003800000 */
[----:B0-----:R-:W0:Y:S02]  /*25d10*/  S2R R5, SR_CgaCtaId ;  /* 0x0000000000057919 */ /* 0x001e240000008800 */
[----:B0-----:R-:W-:Y:S01]  /*25d20*/  LEA R4, R5, R4, 0x18 ;  /* 0x0000000405047211 */ /* 0x001fe200078ec0ff */
[----:B--2---:R-:W-:-:S05]  /*25d30*/  VIADD R6, R6, 0x1 ;  /* 0x0000000106067836 */ /* 0x004fca0000000000 */
[----:B------:R-:W-:Y:S01]  /*25d40*/  LEA.HI R3, R6, R6, RZ, 0x1 ;  /* 0x0000000606037211 */ /* 0x000fe200078f08ff */
[----:B------:R0:W-:Y:S03]  /*25d50*/  STL [R1+0x44], R6 ;  /* 0x0000440601007387 */ /* 0x0001e60000100800 */
[----:B------:R-:W-:-:S05]  /*25d60*/  LOP3.LUT R3, R3, 0xfffffffe, RZ, 0xc0, !PT ;  /* 0xfffffffe03037812 */ /* 0x000fca00078ec0ff */
[----:B------:R-:W-:-:S05]  /*25d70*/  IMAD.IADD R3, R6, 0x1, -R3 ;  /* 0x0000000106037824 */ /* 0x000fca00078e0a03 */
[----:B------:R-:W-:-:S04]  /*25d80*/  SHF.L.U32 R3, R3, 0x1f, RZ ;  /* 0x0000001f03037819 */ /* 0x000fc800000006ff */
[----:B------:R-:W1:Y:S02]  /*25d90*/  SYNCS.PHASECHK.TRANS64.TRYWAIT P0, [R4+URZ+0x33420], R3 ;  /* 0x03342003040075a7 */ /* 0x000e64000800017f */
[----:B01----:R-:W-:Y:S05]  /*25da0*/  @!P0 BRA `(.L_x_3449) ;  /* 0x0000005c00b88947 */ /* 0x003fea0003800000 */
.L_x_3611:
[----:B------:R-:W-:Y:S05]  /*25db0*/  BSYNC B0 ;  /* 0x0000000000007941 */ /* 0x000fea0003800000 */
.L_x_3448:
[----:B0-----:R-:W2:Y:S02]  /*25dc0*/  LDL.LU R4, [R1+0x34] ;  /* 0x0000340001047983 */ /* 0x001ea40000300800 */
[----:B--2---:R-:W-:-:S13]  /*25dd0*/  ISETP.GE.AND P0, PT, R4, 0xa1, PT ;  /* 0x000000a10400780c */ /* 0x004fda0003f06270 */
[----:B------:R-:W-:Y:S05]  /*25de0*/  @!P0 BRA `(.L_x_3450) ;  /* 0x0000001800a08947 */ /* 0x000fea0003800000 */
[----:B------:R-:W2:Y:S01]  /*25df0*/  LDL.LU R4, [R1+0x38] ;  /* 0x0000380001047983 */ /* 0x000ea20000300800 */
[----:B------:R-:W-:-:S03]  /*25e00*/  IMAD.MOV.U32 R6, RZ, RZ, R18 ;  /* 0x000000ffff067224 */ /* 0x000fc600078e0012 */
[----:B------:R0:W5:Y:S02]  /*25e10*/  LDL.LU R7, [R1+0x1c] ;  /* 0x00001c0001077983 */ /* 0x0001640000300800 */
[----:B0-2---:R-:W-:-:S07]  /*25e20*/  IADD3 R12, R4, -0x2, RZ ;  /* 0xfffffffe040c7810 */ /* 0x005fce0007ffe0ff */
.L_x_3474:
[----:B------:R-:W-:Y:S01]  /*25e30*/  VIADD R18, R6, 0x1 ;  /* 0x0000000106127836 */ /* 0x000fe20000000000 */
[----:B------:R-:W-:Y:S05]  /*25e40*/  YIELD ;  /* 0x0000000000007946 */ /* 0x000fea0003800000 */
[----:B------:R-:W-:Y:S01]  /*25e50*/  ISETP.NE.AND P0, PT, R18, 0x2, PT ;  /* 0x000000021200780c */ /* 0x000fe20003f05270 */
[----:B------:R-:W-:Y:S03]  /*25e60*/  BSSY B0, `(.L_x_3451) ;  /* 0x00000ad000007945 */ /* 0x000fe60003800000 */
[----:B0-----:R-:W-:-:S02]  /*25e70*/  SEL R3, RZ, 0x1, P0 ;  /* 0x00000001ff037807 */ /* 0x001fc40000000000 */
[----:B------:R-:W-:Y:S02]  /*25e80*/  SEL R18, R18, RZ, P0 ;  /* 0x000000ff12127207 */ /* 0x000fe40000000000 */
[----:B-----5:R-:W-:-:S05]  /*25e90*/  LOP3.LUT R9, R7, R3, RZ, 0x3c, !PT ;  /* 0x0000000307097212 */ /* 0x020fca00078e3cff */
[----:B------:R0:W-:Y:S01]  /*25ea0*/  STL [R1+0x1c], R9 ;  /* 0x00001c0901007387 */ /* 0x0001e20000100800 */
[----:B--2---:R-:W-:Y:S05]  /*25eb0*/  @!P6 BRA `(.L_x_3452) ;  /* 0x00000008009ce947 */ /* 0x004fea0003800000 */
[----:B------:R-:W-:Y:S01]  /*25ec0*/  ULDC.64 UR4, c[0x0][0x3f8] ;  /* 0x0000fe0000047ab9 */ /* 0x000fe20000000a00 */
[----:B------:R-:W-:Y:S01]  /*25ed0*/  IMAD.MOV.U32 R8, RZ, RZ, R12 ;  /* 0x000000ffff087224 */ /* 0x000fe200078e000c */
[----:B------:R-:W-:-:S04]  /*25ee0*/  ISETP.NE.U32.AND P0, PT, RZ, UR4, PT ;  /* 0x00000004ff007c0c */ /* 0x000fc8000bf05070 */
[----:B------:R-:W-:-:S13]  /*25ef0*/  ISETP.NE.AND.EX P0, PT, RZ, UR5, PT, P0 ;  /* 0x00000005ff007c0c */ /* 0x000fda000bf05300 */
[----:B------:R-:W-:Y:S05]  /*25f00*/  @!P0 BRA `(.L_x_3453) ;  /* 0x00000000004c8947 */ /* 0x000fea0003800000 */
[----:B------:R-:W2:Y:S01]  /*25f10*/  LDL R11, [R1+0x28] ;  /* 0x00002800010b7983 */ /* 0x000ea20000100800 */
[----:B------:R-:W1:Y:S01]  /*25f20*/  LDC R5, c[0x0][0x41c] ;  /* 0x00010700ff057b82 */ /* 0x000e620000000800 */
[----:B------:R-:W-:Y:S02]  /*25f30*/  ULDC.64 UR6, c[0x0][0x408] ;  /* 0x0001020000067ab9 */ /* 0x000fe40000000a00 */
[----:B------:R-:W3:Y:S01]  /*25f40*/  LDL R10, [R1+0x24] ;  /* 0x00002400010a7983 */ /* 0x000ee20000100800 */
        /* <DEDUP_REMOVED lines=8> */
[----:B--2---:R-:W-:-:S04]  /*25fd0*/  IMAD R4, R11, UR6, RZ ;  /* 0x000000060b047c24 */ /* 0x004fc8000f8e02ff */
[C---:B---3--:R-:W-:Y:S02]  /*25fe0*/  IMAD R4, R10.reuse, UR7, R4 ;  /* 0x000000070a047c24 */ /* 0x048fe4000f8e0204 */
[----:B------:R-:W-:-:S05]  /*25ff0*/  IMAD.WIDE.U32 R2, R10, UR6, R2 ;  /* 0x000000060a027c25 */ /* 0x000fca000f8e0002 */
[----:B------:R-:W-:Y:S02]  /*26000*/  IADD3 R3, R4, R3, RZ ;  /* 0x0000000304037210 */ /* 0x000fe40007ffe0ff */
[----:B------:R-:W-:-:S04]  /*26010*/  LEA R4, P0, R2, UR4, 0x2 ;  /* 0x0000000402047c11 */ /* 0x000fc8000f8010ff */
[----:B------:R-:W-:-:S05]  /*26020*/  LEA.HI.X R5, R2, UR5, R3, 0x2, P0 ;  /* 0x0000000502057c11 */ /* 0x000fca00080f1403 */
[----:B------:R1:W5:Y:S04]  /*26030*/  LDG.E R2, desc[UR54][R4.64] ;  /* 0x0000003604027981 */ /* 0x000368000c1e1900 */
.L_x_3453:
[----:B-1----:R-:W1:Y:S01]  /*26040*/  S2R R5, SR_CgaCtaId ;  /* 0x0000000000057919 */ /* 0x002e620000008800 */
[----:B------:R-:W-:Y:S01]  /*26050*/  MOV R4, 0x400 ;  /* 0x0000040000047802 */ /* 0x000fe20000000f00 */
[----:B------:R-:W-:Y:S01]  /*26060*/  BSSY B1, `(.L_x_3454) ;  /* 0x0000009000017945 */ /* 0x000fe20003800000 */
[----:B------:R-:W2:Y:S02]  /*26070*/  S2R R3, SR_TID.X ;  /* 0x0000000000037919 */ /* 0x000ea40000002100 */
[----:B-1----:R-:W-:Y:S02]  /*26080*/  LEA R4, R5, R4, 0x18 ;  /* 0x0000000405047211 */ /* 0x002fe400078ec0ff */
[----:B--2---:R-:W-:-:S03]  /*26090*/  LOP3.LUT R3, R3, 0x7f, RZ, 0xc0, !PT ;  /* 0x0000007f03037812 */ /* 0x004fc600078ec0ff */
[----:B------:R-:W-:Y:S01]  /*260a0*/  IMAD R5, R18, 0x8, R4 ;  /* 0x0000000812057824 */ /* 0x000fe200078e0204 */
[----:B------:R-:W-:Y:S02]  /*260b0*/  SHF.L.U32 R4, R9, 0x1f, RZ ;  /* 0x0000001f09047819 */ /* 0x000fe400000006ff */
[----:B------:R-:W-:Y:S02]  /*260c0*/  ISETP.NE.AND P2, PT, R3, RZ, PT ;  /* 0x000000ff0300720c */ /* 0x000fe40003f45270 */
[----:B------:R-:W1:Y:S02]  /*260d0*/  SYNCS.PHASECHK.TRANS64.TRYWAIT P0, [R5+URZ+0x33480], R4 ;  /* 0x03348004050075a7 */ /* 0x000e64000800017f */
[----:B-1----:R-:W-:Y:S09]  /*260e0*/  @!P0 BRA `(.L_x_3455) ;  /* 0x0000005c00088947 */ /* 0x002ff20003800000 */
.L_x_3612:
[----:B------:R-:W-:Y:S05]  /*260f0*/  BSYNC B1 ;  /* 0x0000000000017941 */ /* 0x000fea0003800000 */
.L_x_3454:
[----:B------:R-:W-:Y:S04]  /*26100*/  BSSY B1, `(.L_x_3456) ;  /* 0x0000009000017945 */ /* 0x000fe80003800000 */
[----:B------:R-:W-:Y:S05]  /*26110*/  @P2 BRA `(.L_x_3457) ;  /* 0x00000000001c2947 */ /* 0x000fea0003800000 */
[----:B------:R-:W0:Y:S02]  /*26120*/  S2R R3, SR_TID.X ;  /* 0x0000000000037919 */ /* 0x000e240000002100 */
[----:B0-----:R-:W-:Y:S01]  /*26130*/  LOP3.LUT R9, R3, 0x1f, RZ, 0xc0, !PT ;  /* 0x0000001f03097812 */ /* 0x001fe200078ec0ff */
[----:B------:R-:W-:-:S03]  /*26140*/  IMAD.MOV.U32 R3, RZ, RZ, 0x7800 ;  /* 0x00007800ff037424 */ /* 0x000fc600078e00ff */
[----:B------:R-:W-:Y:S01]  /*26150*/  ISETP.NE.AND P0, PT, R9, RZ, PT ;  /* 0x000000ff0900720c */ /* 0x000fe20003f05270 */
[----:B------:R2:W-:-:S12]  /*26160*/  SYNCS.ARRIVE.TRANS64 RZ, [R5+URZ+0x33470], R3 ;  /* 0x0334700305ff79a7 */ /* 0x0005d8000800003f */
[----:B--2---:R-:W-:Y:S05]  /*26170*/  @!P0 BRA `(.L_x_3457) ;  /* 0x0000000000048947 */ /* 0x004fea0003800000 */
[----:B------:R-:W-:Y:S01]  /*26180*/  BPT.TRAP 0x1 ;  /* 0x000000040000795c */ /* 0x000fe20000300000 */
.L_x_3457:
[----:B------:R-:W-:Y:S05]  /*26190*/  BSYNC B1 ;  /* 0x0000000000017941 */ /* 0x000fea0003800000 */
.L_x_3456:
[----:B0-----:R-:W2:Y:S01]  /*261a0*/  LDL R9, [R1+0x2c] ;  /* 0x00002c0001097983 */ /* 0x001ea20000100800 */
        /* <DEDUP_REMOVED lines=10> */
[----:B------:R-:W-:-:S04]  /*26250*/  IMAD R3, R18, 0x7800, R3 ;  /* 0x0000780012037824 */ /* 0x000fc800078e0203 */
[----:B------:R-:W-:Y:S02]  /*26260*/  VIADD R10, R3, 0xf200 ;  /* 0x0000f200030a7836 */ /* 0x000fe40000000000 */
[----:B--2---:R-:W-:Y:S02]  /*26270*/  IMAD R9, R8, 0xa0, R9 ;  /* 0x000000a008097824 */ /* 0x004fe400078e0209 */
[----:B------:R-:W-:-:S07]  /*26280*/  VIADD R8, R5, 0x33470 ;  /* 0x0003347005087836 */ /* 0x000fce0000000000 */
.L_x_3458:
        /* <DEDUP_REMOVED lines=16> */
.L_x_3459:
        /* <DEDUP_REMOVED lines=16> */
.L_x_3460:
        /* <DEDUP_REMOVED lines=13> */
.L_x_3613:
[----:B------:R-:W-:Y:S05]  /*26560*/  BSYNC B1 ;  /* 0x0000000000017941 */ /* 0x000fea0003800000 */
.L_x_3461:
[----:B------:R-:W-:Y:S01]  /*26570*/  BSSY B1, `(.L_x_3463) ;  /* 0x000000b000017945 */ /* 0x000fe20003800000 */
[----:B------:R-:W-:Y:S02]  /*26580*/  IMAD.MOV.U32 R10, RZ, RZ, 0x0 ;  /* 0x00000000ff0a7424 */ /* 0x000fe400078e00ff */
[----:B------:R-:W-:Y:S01]  /*26590*/  IMAD.MOV.U32 R11, RZ, RZ, 0x14f00000 ;  /* 0x14f00000ff0b7424 */ /* 0x000fe200078e00ff */
[----:B------:R-:W-:Y:S06]  /*265a0*/  @P2 BRA `(.L_x_3464) ;  /* 0x00000000001c2947 */ /* 0x000fec0003800000 */
[----:B------:R-:W2:Y:S01]  /*265b0*/  S2R R8, SR_TID.X ;  /* 0x0000000000087919 */ /* 0x000ea20000002100 */
[----:B01----:R-:W-:-:S04]  /*265c0*/  MOV R4, 0x7800 ;  /* 0x0000780000047802 */ /* 0x003fc80000000f00 */
[----:B------:R3:W-:Y:S01]  /*265d0*/  SYNCS.ARRIVE.TRANS64 RZ, [R5+URZ+0x33430], R4 ;  /* 0x0334300405ff79a7 */ /* 0x0007e2000800003f */
[----:B--2---:R-:W-:-:S04]  /*265e0*/  LOP3.LUT R8, R8, 0x1f, RZ, 0xc0, !PT ;  /* 0x0000001f08087812 */ /* 0x004fc800078ec0ff */
[----:B------:R-:W-:-:S13]  /*265f0*/  ISETP.NE.AND P0, PT, R8, RZ, PT ;  /* 0x000000ff0800720c */ /* 0x000fda0003f05270 */
[----:B---3--:R-:W-:Y:S05]  /*26600*/  @!P0 BRA `(.L_x_3464) ;  /* 0x0000000000048947 */ /* 0x008fea0003800000 */
[----:B------:R-:W-:Y:S01]  /*26610*/  BPT.TRAP 0x1 ;  /* 0x000000040000795c */ /* 0x000fe20000300000 */
.L_x_3464:
[----:B------:R-:W-:Y:S05]  /*26620*/  BSYNC B1 ;  /* 0x0000000000017941 */ /* 0x000fea0003800000 */
.L_x_3463:
        /* <DEDUP_REMOVED lines=8> */
.L_x_3465:
        /* <DEDUP_REMOVED lines=15> */
.L_x_3466:
        /* <DEDUP_REMOVED lines=15> */
.L_x_3467:
        /* <DEDUP_REMOVED lines=10> */
.L_x_3452:
[----:B------:R-:W-:Y:S05]  /*26930*/  BSYNC B0 ;  /* 0x0000000000007941 */ /* 0x000fea0003800000 */
.L_x_3451:
[----:B------:R-:W-:-:S06]  /*26940*/  UISETP.NE.AND UP0, UPT, UR37, 0x3, UPT ;  /* 0x000000032500788c */ /* 0x000fcc000bf05270 */
[----:B------:R-:W-:-:S13]  /*26950*/  PLOP3.LUT P0, PT, PT, PT, UP0, 0x80, 0x0 ;  /* 0x000000000000781c */ /* 0x000fda0003f0f008 */
[----:B------:R-:W-:Y:S05]  /*26960*/  @!P0 BRA `(.L_x_3468) ;  /* 0x0000000000048947 */ /* 0x000fea0003800000 */
[----:B------:R-:W-:Y:S01]  /*26970*/  BPT.TRAP 0x1 ;  /* 0x000000040000795c */ /* 0x000fe20000300000 */
.L_x_3468:
[----:B------:R-:W1:Y:S01]  /*26980*/  S2R R5, SR_CgaCtaId ;  /* 0x0000000000057919 */ /* 0x000e620000008800 */
[----:B------:R-:W-:Y:S01]  /*26990*/  IMAD.U32 R3, RZ, RZ, UR39 ;  /* 0x00000027ff037e24 */ /* 0x000fe2000f8e00ff */
[----:B------:R-:W-:Y:S01]  /*269a0*/  MOV R4, 0x400 ;  /* 0x0000040000047802 */ /* 0x000fe20000000f00 */
[----:B------:R-:W-:Y:S03]  /*269b0*/  BSSY B0, `(.L_x_3469) ;  /* 0x0000008000007945 */ /* 0x000fe60003800000 */
[----:B------:R-:W-:Y:S02]  /*269c0*/  ISETP.NE.AND P0, PT, R3, 0x3, PT ;  /* 0x000000030300780c */ /* 0x000fe40003f05270 */
[----:B------:R-:W-:-:S04]  /*269d0*/  LOP3.LUT R3, R7, 0x1, RZ, 0x3c, !PT ;  /* 0x0000000107037812 */ /* 0x000fc800078e3cff */
[----:B------:R-:W-:Y:S02]  /*269e0*/  SHF.L.U32 R3, R3, 0x1f, RZ ;  /* 0x0000001f03037819 */ /* 0x000fe400000006ff */
[----:B-1----:R-:W-:-:S04]  /*269f0*/  LEA R4, R5, R4, 0x18 ;  /* 0x0000000405047211 */ /* 0x002fc800078ec0ff */
[----:B------:R-:W-:-:S04]  /*26a00*/  LEA R13, R6, R4, 0x3 ;  /* 0x00000004060d7211 */ /* 0x000fc800078e18ff */
[----:B------:R-:W1:Y:S02]  /*26a10*/  SYNCS.PHASECHK.TRANS64.TRYWAIT P2, [R13+URZ+0x33470], R3 ;  /* 0x033470030d0075a7 */ /* 0x000e64000804017f */
[----:B-1----:R-:W-:Y:S05]  /*26a20*/  @!P2 BRA `(.L_x_3470) ;  /* 0x0000005000e0a947 */ /* 0x002fea0003800000 */
.L_x_3614:
[----:B------:R-:W-:Y:S05]  /*26a30*/  BSYNC B0 ;  /* 0x0000000000007941 */ /* 0x000fea0003800000 */
.L_x_3469:
[----:B------:R-:W-:Y:S05]  /*26a40*/  @!P0 BRA `(.L_x_3471) ;  /* 0x0000000000048947 */ /* 0x000fea0003800000 */
[----:B------:R-:W-:Y:S01]  /*26a50*/  BPT.TRAP 0x1 ;  /* 0x000000040000795c */ /* 0x000fe20000300000 */
.L_x_3471:
[----:B------:R-:W-:Y:S01]  /*26a60*/  SHF.L.U32 R4, R7, 0x1f, RZ ;  /* 0x0000001f07047819 */ /* 0x000fe200000006ff */
[----:B-1----:R-:W-:-:S03]  /*26a70*/  IMAD R3, R6, 0x7800, RZ ;  /* 0x0000780006037824 */ /* 0x002fc600078e02ff */
[----:B------:R-:W1:Y:S02]  /*26a80*/  SYNCS.PHASECHK.TRANS64.TRYWAIT P2, [R13+URZ+0x33460], R4 ;  /* 0x033460040d0075a7 */ /* 0x000e64000804017f */
[----:B-1----:R-:W-:Y:S05]  /*26a90*/  @!P2 BRA `(.L_x_3472) ;  /* 0x0000005000d8a947 */ /* 0x002fea0003800000 */
.L_x_3615:
[----:B------:R-:W2:Y:S04]  /*26aa0*/  LDL R14, [R1+0x18] ;  /* 0x00001800010e7983 */ /* 0x000ea80000100800 */
[----:B------:R-:W3:Y:S01]  /*26ab0*/  LDL R15, [R1+0x30] ;  /* 0x00003000010f7983 */ /* 0x000ee20000100800 */
[C---:B-1----:R-:W-:Y:S01]  /*26ac0*/  LOP3.LUT R4, R3.reuse, R17, RZ, 0xfc, !PT ;  /* 0x0000001103047212 */ /* 0x042fe200078efcff */
[----:B------:R-:W-:Y:S05]  /*26ad0*/  WARPSYNC.ALL ;  /* 0x0000000000007948 */ /* 0x000fea0003800000 */
[----:B------:R-:W-:-:S02]  /*26ae0*/  VIADD R19, R3, 0x2800 ;  /* 0x0000280003137836 */ /* 0x000fc40000000000 */
[C---:B------:R-:W-:Y:S02]  /*26af0*/  VIADD R20, R3.reuse, 0x1800 ;  /* 0x0000180003147836 */ /* 0x040fe40000000000 */
[----:B------:R-:W-:Y:S02]  /*26b00*/  VIADD R21, R3, 0x5800 ;  /* 0x0000580003157836 */ /* 0x000fe40000000000 */
[----:B--2---:R-:W-:-:S06]  /*26b10*/  IMAD.IADD R4, R14, 0x1, R4 ;  /* 0x000000010e047824 */ /* 0x004fcc00078e0204 */
[----:B------:R-:W1:Y:S02]  /*26b20*/  LDSM.16.MT88.4 R4, [R4+0xf200] ;  /* 0x00f200000404783b */ /* 0x000e640000004200 */
[C-C-:B-1----:R-:W-:Y:S02]  /*26b30*/  PRMT R8, R4.reuse, 0x6420, R5.reuse ;  /* 0x0000642004087816 */ /* 0x142fe40000000005 */
[----:B0-----:R-:W-:Y:S02]  /*26b40*/  PRMT R9, R4, 0x7531, R5 ;  /* 0x0000753104097816 */ /* 0x001fe40000000005 */
[----:B------:R-:W-:Y:S02]  /*26b50*/  LOP3.LUT R4, R3, R16, RZ, 0xfc, !PT ;  /* 0x0000001003047212 */ /* 0x000fe400078efcff */
[C-C-:B------:R-:W-:Y:S02]  /*26b60*/  PRMT R10, R6.reuse, 0x6420, R7.reuse ;  /* 0x00006420060a7816 */ /* 0x140fe40000000007 */
[----:B------:R-:W-:Y:S01]  /*26b70*/  PRMT R11, R6, 0x7531, R7 ;  /* 0x00007531060b7816 */ /* 0x000fe20000000007 */
[----:B---3--:R-:W-:-:S05]  /*26b80*/  IMAD.IADD R4, R15, 0x1, R4 ;  /* 0x000000010f047824 */ /* 0x008fca00078e0204 */
[----:B------:R0:W-:Y:S02]  /*26b90*/  STSM.16.M88.4 [R4], R8 ;  /* 0x0000000804007844 */ /* 0x0001e40000000200 */
[----:B0-----:R-:W-:-:S05]  /*26ba0*/  LOP3.LUT R4, R19, R17, RZ, 0xfc, !PT ;  /* 0x0000001113047212 */ /* 0x001fca00078efcff */
[----:B------:R-:W-:-:S06]  /*26bb0*/  IMAD.IADD R4, R14, 0x1, R4 ;  /* 0x000000010e047824 */ /* 0x000fcc00078e0204 */
[----:B------:R-:W0:Y:S02]  /*26bc0*/  LDSM.16.MT88.4 R4, [R4+0xf200] ;  /* 0x00f200000404783b */ /* 0x000e240000004200 */
[C-C-:B0-----:R-:W-:Y:S02]  /*26bd0*/  PRMT R8, R4.reuse, 0x6420, R5.reuse ;  /* 0x0000642004087816 */ /* 0x141fe40000000005 */
[----:B------:R-:W-:Y:S01]  /*26be0*/  PRMT R9, R4, 0x7531, R5 ;  /* 0x0000753104097816 */ /* 0x000fe20000000005 */
[----:B------:R-:W-:Y:S01]  /*26bf0*/  IMAD.MOV.U32 R5, RZ, RZ, R14 ;  /* 0x000000ffff057224 */ /* 0x000fe200078e000e */
[----:B------:R-:W-:Y:S02]  /*26c00*/  IADD3 R14, R3, 0x800, RZ ;  /* 0x00000800030e7810 */ /* 0x000fe40007ffe0ff */
[----:B------:R-:W-:Y:S02]  /*26c10*/  PRMT R10, R6, 0x6420, R7 ;  /* 0x00006420060a7816 */ /* 0x000fe40000000007 */
[----:B------:R-:W-:-:S02]  /*26c20*/  LOP3.LUT R4, R14, R16, RZ, 0xfc, !PT ;  /* 0x000000100e047212 */ /* 0x000fc400078efcff */
[----:B------:R-:W-:Y:S02]  /*26c30*/  PRMT R11, R6, 0x7531, R7 ;  /* 0x00007531060b7816 */ /* 0x000fe40000000007 */
[----:B------:R-:W-:Y:S01]  /*26c40*/  LOP3.LUT R14, R14, R17, RZ, 0xfc, !PT ;  /* 0x000000110e0e7212 */ /* 0x000fe200078efcff */
[----:B------:R-:W-:-:S05]  /*26c50*/  IMAD.IADD R4, R15, 0x1, R4 ;  /* 0x000000010f047824 */ /* 0x000fca00078e0204 */
[----:B------:R0:W-:Y:S02]  /*26c60*/  STSM.16.M88.4 [R4], R8 ;  /* 0x0000000804007844 */ /* 0x0001e40000000200 */
[----:B0-----:R-:W-:Y:S02]  /*26c70*/  VIADD R4, R3, 0x5000 ;  /* 0x0000500003047836 */ /* 0x001fe40000000000 */
[----:B------:R-:W-:-:S03]  /*26c80*/  IMAD.MOV.U32 R11, RZ, RZ, R5 ;  /* 0x000000ffff0b7224 */ /* 0x000fc600078e0005 */
[----:B------:R-:W-:-:S05]  /*26c90*/  LOP3.LUT R4, R4, R17, RZ, 0xfc, !PT ;  /* 0x0000001104047212 */ /* 0x000fca00078efcff */
[----:B------:R-:W-:-:S06]  /*26ca0*/  IMAD.IADD R4, R11, 0x1, R4 ;  /* 0x000000010b047824 */ /* 0x000fcc00078e0204 */
[----:B------:R-:W0:Y:S02]  /*26cb0*/  LDSM.16.MT88.4 R4, [R4+0xf200] ;  /* 0x00f200000404783b */ /* 0x000e240000004200 */
[C-C-:B0-----:R-:W-:Y:S02]  /*26cc0*/  PRMT R8, R4.reuse, 0x6420, R5.reuse ;  /* 0x0000642004087816 */ /* 0x141fe40000000005 */
[----:B------:R-:W-:Y:S01]  /*26cd0*/  PRMT R9, R4, 0x7531, R5 ;  /* 0x0000753104097816 */ /* 0x000fe20000000005 */
[----:B------:R-:W-:Y:S01]  /*26ce0*/  IMAD.MOV.U32 R5, RZ, RZ, R11 ;  /* 0x000000ffff057224 */ /* 0x000fe200078e000b */
[C-C-:B------:R-:W-:Y:S02]  /*26cf0*/  PRMT R10, R6.reuse, 0x6420, R7.reuse ;  /* 0x00006420060a7816 */ /* 0x140fe40000000007 */
[----:B------:R-:W-:Y:S02]  /*26d00*/  PRMT R11, R6, 0x7531, R7 ;  /* 0x00007531060b7816 */ /* 0x000fe40000000007 */
[----:B------:R-:W-:Y:S01]  /*26d10*/  MOV R7, R15 ;  /* 0x0000000f00077202 */ /* 0x000fe20000000f00 */
[----:B------:R-:W-:-:S05]  /*26d20*/  VIADD R15, R3, 0x1000 ;  /* 0x00001000030f7836 */ /* 0x000fca0000000000 */
[C---:B------:R-:W-:Y:S02]  /*26d30*/  LOP3.LUT R4, R15.reuse, R16, RZ, 0xfc, !PT ;  /* 0x000000100f047212 */ /* 0x040fe400078efcff */
[----:B------:R-:W-:-:S03]  /*26d40*/  LOP3.LUT R15, R15, R17, RZ, 0xfc, !PT ;  /* 0x000000110f0f7212 */ /* 0x000fc600078efcff */
[----:B------:R-:W-:-:S05]  /*26d50*/  IMAD.IADD R4, R7, 0x1, R4 ;  /* 0x0000000107047824 */ /* 0x000fca00078e0204 */
[----:B------:R0:W-:Y:S02]  /*26d60*/  STSM.16.M88.4 [R4], R8 ;  /* 0x0000000804007844 */ /* 0x0001e40000000200 */
[----:B0-----:R-:W-:Y:S02]  /*26d70*/  IMAD.IADD R4, R5, 0x1, R14 ;  /* 0x0000000105047824 */ /* 0x001fe400078e020e */
[----:B------:R-:W-:Y:S02]  /*26d80*/  IMAD.MOV.U32 R11, RZ, RZ, R7 ;  /* 0x000000ffff0b7224 */ /* 0x000fe400078e0007 */
[----:B------:R-:W-:Y:S02]  /*26d90*/  IMAD.MOV.U32 R14, RZ, RZ, R5 ;  /* 0x000000ffff0e7224 */ /* 0x000fe400078e0005 */
[----:B------:R-:W0:Y:S02]  /*26da0*/  LDSM.16.MT88.4 R4, [R4+0xf200] ;  /* 0x00f200000404783b */ /* 0x000e240000004200 */
[----:B0-----:R-:W-:-:S02]  /*26db0*/  PRMT R8, R4, 0x6420, R5 ;  /* 0x0000642004087816 */ /* 0x001fc40000000005 */
[----:B------:R-:W-:Y:S02]  /*26dc0*/  PRMT R9, R4, 0x7531, R5 ;  /* 0x0000753104097816 */ /* 0x000fe40000000005 */
[----:B------:R-:W-:Y:S02]  /*26dd0*/  MOV R5, R11 ;  /* 0x0000000b00057202 */ /* 0x000fe40000000f00 */
[----:B------:R-:W-:Y:S02]  /*26de0*/  LOP3.LUT R4, R20, R16, RZ, 0xfc, !PT ;  /* 0x0000001014047212 */ /* 0x000fe400078efcff */
[C-C-:B------:R-:W-:Y:S02]  /*26df0*/  PRMT R10, R6.reuse, 0x6420, R7.reuse ;  /* 0x00006420060a7816 */ /* 0x140fe40000000007 */
[----:B------:R-:W-:Y:S01]  /*26e00*/  PRMT R11, R6, 0x7531, R7 ;  /* 0x00007531060b7816 */ /* 0x000fe20000000007 */
[----:B------:R-:W-:Y:S01]  /*26e10*/  IMAD.IADD R4, R5, 0x1, R4 ;  /* 0x0000000105047824 */ /* 0x000fe200078e0204 */
[----:B------:R-:W-:-:S04]  /*26e20*/  LOP3.LUT R20, R20, R17, RZ, 0xfc, !PT ;  /* 0x0000001114147212 */ /* 0x000fc800078efcff */
[----:B------:R0:W-:Y:S02]  /*26e30*/  STSM.16.M88.4 [R4], R8 ;  /* 0x0000000804007844 */ /* 0x0001e40000000200 */
[----:B0-----:R-:W-:Y:S02]  /*26e40*/  IMAD.MOV.U32 R11, RZ, RZ, R14 ;  /* 0x000000ffff0b7224 */ /* 0x001fe400078e000e */
[----:B------:R-:W-:Y:S02]  /*26e50*/  VIADD R14, R3, 0x3000 ;  /* 0x00003000030e7836 */ /* 0x000fe40000000000 */
[----:B------:R-:W-:-:S03]  /*26e60*/  IMAD.MOV.U32 R10, RZ, RZ, R5 ;  /* 0x000000ffff0a7224 */ /* 0x000fc600078e0005 */
[----:B------:R-:W-:-:S04]  /*26e70*/  LOP3.LUT R4, R14, R17, RZ, 0xfc, !PT ;  /* 0x000000110e047212 */ /* 0x000fc800078efcff */
[----:B------:R-:W-:-:S06]  /*26e80*/  IADD3 R4, R11, R4, RZ ;  /* 0x000000040b047210 */ /* 0x000fcc0007ffe0ff */
[----:B------:R-:W0:Y:S02]  /*26e90*/  LDSM.16.MT88.4 R4, [R4+0xf200] ;  /* 0x00f200000404783b */ /* 0x000e240000004200 */
[C-C-:B0-----:R-:W-:Y:S02]  /*26ea0*/  PRMT R8, R4.reuse, 0x6420, R5.reuse ;  /* 0x0000642004087816 */ /* 0x141fe40000000005 */
[----:B------:R-:W-:Y:S01]  /*26eb0*/  PRMT R9, R4, 0x7531, R5 ;  /* 0x0000753104097816 */ /* 0x000fe20000000005 */
[----:B------:R-:W-:Y:S01]  /*26ec0*/  IMAD.MOV.U32 R4, RZ, RZ, R10 ;  /* 0x000000ffff047224 */ /* 0x000fe200078e000a */
[C---:B------:R-:W-:Y:S01]  /*26ed0*/  PRMT R10, R6.reuse, 0x6420, R7 ;  /* 0x00006420060a7816 */ /* 0x040fe20000000007 */
[----:B------:R-:W-:Y:S01]  /*26ee0*/  IMAD.MOV.U32 R5, RZ, RZ, R11 ;  /* 0x000000ffff057224 */ /* 0x000fe200078e000b */
[----:B------:R-:W-:Y:S01]  /*26ef0*/  PRMT R11, R6, 0x7531, R7 ;  /* 0x00007531060b7816 */ /* 0x000fe20000000007 */
[----:B------:R-:W-:Y:S02]  /*26f00*/  IMAD.MOV.U32 R7, RZ, RZ, R4 ;  /* 0x000000ffff077224 */ /* 0x000fe400078e0004 */
[----:B------:R-:W-:-:S05]  /*26f10*/  VIADD R4, R3, 0x2000 ;  /* 0x0000200003047836 */ /* 0x000fca0000000000 */
[----:B------:R-:W-:-:S05]  /*26f20*/  LOP3.LUT R4, R4, R16, RZ, 0xfc, !PT ;  /* 0x0000001004047212 */ /* 0x000fca00078efcff */
[----:B------:R-:W-:-:S05]  /*26f30*/  IMAD.IADD R4, R7, 0x1, R4 ;  /* 0x0000000107047824 */ /* 0x000fca00078e0204 */
[----:B------:R0:W-:Y:S02]  /*26f40*/  STSM.16.M88.4 [R4], R8 ;  /* 0x0000000804007844 */ /* 0x0001e40000000200 */
[----:B0-----:R-:W-:Y:S01]  /*26f50*/  LOP3.LUT R4, R21, R17, RZ, 0xfc, !PT ;  /* 0x0000001115047212 */ /* 0x001fe200078efcff */
[----:B------:R-:W-:Y:S01]  /*26f60*/  IMAD.MOV.U32 R11, RZ, RZ, R5 ;  /* 0x000000ffff0b7224 */ /* 0x000fe200078e0005 */
[----:B------:R-:W-:-:S03]  /*26f70*/  MOV R10, R7 ;  /* 0x00000007000a7202 */ /* 0x000fc60000000f00 */
[----:B------:R-:W-:-:S06]  /*26f80*/  IMAD.IADD R4, R11, 0x1, R4 ;  /* 0x000000010b047824 */ /* 0x000fcc00078e0204 */
[----:B------:R-:W0:Y:S02]  /*26f90*/  LDSM.16.MT88.4 R4, [R4+0xf200] ;  /* 0x00f200000404783b */ /* 0x000e240000004200 */
[C-C-:B0-----:R-:W-:Y:S02]  /*26fa0*/  PRMT R8, R4.reuse, 0x6420, R5.reuse ;  /* 0x0000642004087816 */ /* 0x141fe40000000005 */
[----:B------:R-:W-:Y:S01]  /*26fb0*/  PRMT R9, R4, 0x7531, R5 ;  /* 0x0000753104097816 */ /* 0x000fe20000000005 */
[----:B------:R-:W-:Y:S01]  /*26fc0*/  IMAD.MOV.U32 R5, RZ, RZ, R10 ;  /* 0x000000ffff057224 */ /* 0x000fe200078e000a */
[----:B------:R-:W-:Y:S01]  /*26fd0*/  LOP3.LUT R4, R19, R16, RZ, 0xfc, !PT ;  /* 0x0000001013047212 */ /* 0x000fe200078efcff */
[----:B------:R-:W-:Y:S01]  /*26fe0*/  IMAD.MOV.U32 R19, RZ, RZ, R11 ;  /* 0x000000ffff137224 */ /* 0x000fe200078e000b */
[C-C-:B------:R-:W-:Y:S02]  /*26ff0*/  PRMT R10, R6.reuse, 0x6420, R7.reuse ;  /* 0x00006420060a7816 */ /* 0x140fe40000000007 */
[----:B------:R-:W-:-:S02]  /*27000*/  PRMT R11, R6, 0x7531, R7 ;  /* 0x00007531060b7816 */ /* 0x000fc40000000007 */
[----:B------:R-:W-:-:S05]  /*27010*/  IADD3 R4, R5, R4, RZ ;  /* 0x0000000405047210 */ /* 0x000fca0007ffe0ff */
[----:B------:R0:W-:Y:S02]  /*27020*/  STSM.16.M88.4 [R4], R8 ;  /* 0x0000000804007844 */ /* 0x0001e40000000200 */
[----:B0-----:R-:W-:Y:S02]  /*27030*/  IMAD.IADD R4, R19, 0x1, R15 ;  /* 0x0000000113047824 */ /* 0x001fe400078e020f */
[----:B------:R-:W-:-:S04]  /*27040*/  IMAD.MOV.U32 R15, RZ, RZ, R5 ;  /* 0x000000ffff0f7224 */ /* 0x000fc800078e0005 */
[----:B------:R-:W0:Y:S02]  /*27050*/  LDSM.16.MT88.4 R4, [R4+0xf200] ;  /* 0x00f200000404783b */ /* 0x000e240000004200 */
[C-C-:B0-----:R-:W-:Y:S02]  /*27060*/  PRMT R8, R4.reuse, 0x6420, R5.reuse ;  /* 0x0000642004087816 */ /* 0x141fe40000000005 */
[----:B------:R-:W-:Y:S02]  /*27070*/  PRMT R9, R4, 0x7531, R5 ;  /* 0x0000753104097816 */ /* 0x000fe40000000005 */
[----:B------:R-:W-:Y:S01]  /*27080*/  LOP3.LUT R4, R14, R16, RZ, 0xfc, !PT ;  /* 0x000000100e047212 */ /* 0x000fe200078efcff */
[----:B------:R-:W-:Y:S01]  /*27090*/  IMAD.MOV.U32 R14, RZ, RZ, R19 ;  /* 0x000000ffff0e7224 */ /* 0x000fe200078e0013 */
[C-C-:B------:R-:W-:Y:S01]  /*270a0*/  PRMT R10, R6.reuse, 0x6420, R7.reuse ;  /* 0x00006420060a7816 */ /* 0x140fe20000000007 */
[----:B------:R-:W-:Y:S01]  /*270b0*/  VIADD R19, R3, 0x6000 ;  /* 0x0000600003137836 */ /* 0x000fe20000000000 */
[----:B------:R-:W-:Y:S01]  /*270c0*/  PRMT R11, R6, 0x7531, R7 ;  /* 0x00007531060b7816 */ /* 0x000fe20000000007 */
[----:B------:R-:W-:-:S05]  /*270d0*/  IMAD.IADD R4, R15, 0x1, R4 ;  /* 0x000000010f047824 */ /* 0x000fca00078e0204 */
[----:B------:R0:W-:Y:S02]  /*270e0*/  STSM.16.M88.4 [R4], R8 ;  /* 0x0000000804007844 */ /* 0x0001e40000000200 */
[----:B0-----:R-:W-:-:S05]  /*270f0*/  VIADD R10, R3, 0x3800 ;  /* 0x00003800030a7836 */ /* 0x001fca0000000000 */
[----:B------:R-:W-:-:S04]  /*27100*/  LOP3.LUT R4, R10, R17, RZ, 0xfc, !PT ;  /* 0x000000110a047212 */ /* 0x000fc800078efcff */
[----:B------:R-:W-:-:S06]  /*27110*/  IADD3 R4, R14, R4, RZ ;  /* 0x000000040e047210 */ /* 0x000fcc0007ffe0ff */
[----:B------:R-:W0:Y:S02]  /*27120*/  LDSM.16.MT88.4 R4, [R4+0xf200] ;  /* 0x00f200000404783b */ /* 0x000e240000004200 */
[C-C-:B0-----:R-:W-:Y:S02]  /*27130*/  PRMT R8, R4.reuse, 0x6420, R5.reuse ;  /* 0x0000642004087816 */ /* 0x141fe40000000005 */
[----:B------:R-:W-:Y:S02]  /*27140*/  PRMT R9, R4, 0x7531, R5 ;  /* 0x0000753104097816 */ /* 0x000fe40000000005 */
[----:B------:R-:W-:Y:S02]  /*27150*/  LOP3.LUT R4, R10, R16, RZ, 0xfc, !PT ;  /* 0x000000100a047212 */ /* 0x000fe400078efcff */
[C-C-:B------:R-:W-:Y:S02]  /*27160*/  PRMT R10, R6.reuse, 0x6420, R7.reuse ;  /* 0x00006420060a7816 */ /* 0x140fe40000000007 */
[----:B------:R-:W-:Y:S01]  /*27170*/  PRMT R11, R6, 0x7531, R7 ;  /* 0x00007531060b7816 */ /* 0x000fe20000000007 */
[----:B------:R-:W-:-:S05]  /*27180*/  IMAD.IADD R4, R15, 0x1, R4 ;  /* 0x000000010f047824 */ /* 0x000fca00078e0204 */
[----:B------:R0:W-:Y:S02]  /*27190*/  STSM.16.M88.4 [R4], R8 ;  /* 0x0000000804007844 */ /* 0x0001e40000000200 */
[----:B0-----:R-:W-:-:S05]  /*271a0*/  LOP3.LUT R4, R19, R17, RZ, 0xfc, !PT ;  /* 0x0000001113047212 */ /* 0x001fca00078efcff */
[----:B------:R-:W-:-:S06]  /*271b0*/  IMAD.IADD R4, R14, 0x1, R4 ;  /* 0x000000010e047824 */ /* 0x000fcc00078e0204 */
[----:B------:R-:W0:Y:S02]  /*271c0*/  LDSM.16.MT88.4 R4, [R4+0xf200] ;  /* 0x00f200000404783b */ /* 0x000e240000004200 */
[C-C-:B0-----:R-:W-:Y:S02]  /*271d0*/  PRMT R8, R4.reuse, 0x6420, R5.reuse ;  /* 0x0000642004087816 */ /* 0x141fe40000000005 */
[----:B------:R-:W-:Y:S01]  /*271e0*/  PRMT R9, R4, 0x7531, R5 ;  /* 0x0000753104097816 */ /* 0x000fe20000000005 */
[----:B------:R-:W-:Y:S01]  /*271f0*/  IMAD.MOV.U32 R5, RZ, RZ, R14 ;  /* 0x000000ffff057224 */ /* 0x000fe200078e000e */
[C-C-:B------:R-:W-:Y:S01]  /*27200*/  PRMT R10, R6.reuse, 0x6420, R7.reuse ;  /* 0x00006420060a7816 */ /* 0x140fe20000000007 */
[----:B------:R-:W-:Y:S01]  /*27210*/  VIADD R14, R3, 0x4000 ;  /* 0x00004000030e7836 */ /* 0x000fe20000000000 */
[----:B------:R-:W-:-:S04]  /*27220*/  PRMT R11, R6, 0x7531, R7 ;  /* 0x00007531060b7816 */ /* 0x000fc80000000007 */
[C---:B------:R-:W-:Y:S02]  /*27230*/  LOP3.LUT R4, R14.reuse, R16, RZ, 0xfc, !PT ;  /* 0x000000100e047212 */ /* 0x040fe400078efcff */
[----:B------:R-:W-:Y:S02]  /*27240*/  LOP3.LUT R14, R14, R17, RZ, 0xfc, !PT ;  /* 0x000000110e0e7212 */ /* 0x000fe400078efcff */
[----:B------:R-:W-:-:S05]  /*27250*/  IADD3 R4, R15, R4, RZ ;  /* 0x000000040f047210 */ /* 0x000fca0007ffe0ff */
[----:B------:R0:W-:Y:S02]  /*27260*/  STSM.16.M88.4 [R4], R8 ;  /* 0x0000000804007844 */ /* 0x0001e40000000200 */
[----:B0-----:R-:W-:-:S04]  /*27270*/  IMAD.MOV.U32 R11, RZ, RZ, R5 ;  /* 0x000000ffff0b7224 */ /* 0x001fc800078e0005 */
[----:B------:R-:W-:-:S06]  /*27280*/  IMAD.IADD R4, R11, 0x1, R20 ;  /* 0x000000010b047824 */ /* 0x000fcc00078e0214 */
[----:B------:R-:W0:Y:S02]  /*27290*/  LDSM.16.MT88.4 R4, [R4+0xf200] ;  /* 0x00f200000404783b */ /* 0x000e240000004200 */
[C-C-:B0-----:R-:W-:Y:S02]  /*272a0*/  PRMT R8, R4.reuse, 0x6420, R5.reuse ;  /* 0x0000642004087816 */ /* 0x141fe40000000005 */
[----:B------:R-:W-:Y:S01]  /*272b0*/  PRMT R9, R4, 0x7531, R5 ;  /* 0x0000753104097816 */ /* 0x000fe20000000005 */
[----:B------:R-:W-:Y:S01]  /*272c0*/  IMAD.MOV.U32 R5, RZ, RZ, R11 ;  /* 0x000000ffff057224 */ /* 0x000fe200078e000b */
[C-C-:B------:R-:W-:Y:S02]  /*272d0*/  PRMT R10, R6.reuse, 0x6420, R7.reuse ;  /* 0x00006420060a7816 */ /* 0x140fe40000000007 */
[----:B------:R-:W-:Y:S01]  /*272e0*/  PRMT R11, R6, 0x7531, R7 ;  /* 0x00007531060b7816 */ /* 0x000fe20000000007 */
[----:B------:R-:W-:Y:S02]  /*272f0*/  IMAD.MOV.U32 R7, RZ, RZ, R15 ;  /* 0x000000ffff077224 */ /* 0x000fe400078e000f */
[----:B------:R-:W-:-:S05]  /*27300*/  VIADD R15, R3, 0x4800 ;  /* 0x00004800030f7836 */ /* 0x000fca0000000000 */
[----:B------:R-:W-:-:S04]  /*27310*/  LOP3.LUT R4, R15, R16, RZ, 0xfc, !PT ;  /* 0x000000100f047212 */ /* 0x000fc800078efcff */
[----:B------:R-:W-:-:S05]  /*27320*/  IADD3 R4, R7, R4, RZ ;  /* 0x0000000407047210 */ /* 0x000fca0007ffe0ff */
[----:B------:R0:W-:Y:S02]  /*27330*/  STSM.16.M88.4 [R4], R8 ;  /* 0x0000000804007844 */ /* 0x0001e40000000200 */
[----:B0-----:R-:W-:Y:S02]  /*27340*/  IMAD.IADD R4, R5, 0x1, R14 ;  /* 0x0000000105047824 */ /* 0x001fe400078e020e */
[----:B------:R-:W-:Y:S02]  /*27350*/  IMAD.MOV.U32 R14, RZ, RZ, R5 ;  /* 0x000000ffff0e7224 */ /* 0x000fe400078e0005 */
[----:B------:R-:W-:Y:S02]  /*27360*/  VIADD R11, R3, 0x5000 ;  /* 0x00005000030b7836 */ /* 0x000fe40000000000 */
[----:B------:R-:W0:Y:S02]  /*27370*/  LDSM.16.MT88.4 R4, [R4+0xf200] ;  /* 0x00f200000404783b */ /* 0x000e240000004200 */
[----:B0-----:R-:W-:-:S02]  /*27380*/  PRMT R8, R4, 0x6420, R5 ;  /* 0x0000642004087816 */ /* 0x001fc40000000005 */
[----:B------:R-:W-:Y:S02]  /*27390*/  PRMT R9, R4, 0x7531, R5 ;  /* 0x0000753104097816 */ /* 0x000fe40000000005 */
[----:B------:R-:W2:Y:S01]  /*273a0*/  LDL R5, [R1+0x30] ;  /* 0x0000300001057983 */ /* 0x000ea20000100800 */
[----:B------:R-:W-:Y:S02]  /*273b0*/  LOP3.LUT R4, R11, R16, RZ, 0xfc, !PT ;  /* 0x000000100b047212 */ /* 0x000fe400078efcff */
[C-C-:B------:R-:W-:Y:S02]  /*273c0*/  PRMT R10, R6.reuse, 0x6420, R7.reuse ;  /* 0x00006420060a7816 */ /* 0x140fe40000000007 */
[----:B------:R-:W-:Y:S01]  /*273d0*/  PRMT R11, R6, 0x7531, R7 ;  /* 0x00007531060b7816 */ /* 0x000fe20000000007 */
[----:B--2---:R-:W-:-:S05]  /*273e0*/  IMAD.IADD R4, R5, 0x1, R4 ;  /* 0x0000000105047824 */ /* 0x004fca00078e0204 */
[----:B------:R0:W-:Y:S02]  /*273f0*/  STSM.16.M88.4 [R4], R8 ;  /* 0x0000000804007844 */ /* 0x0001e40000000200 */
[----:B0-----:R-:W-:Y:S01]  /*27400*/  IMAD.MOV.U32 R11, RZ, RZ, R14 ;  /* 0x000000ffff0b7224 */ /* 0x001fe200078e000e */
[----:B------:R-:W-:-:S04]  /*27410*/  IADD3 R14, R3, 0x6800, RZ ;  /* 0x00006800030e7810 */ /* 0x000fc80007ffe0ff */
        /* <DEDUP_REMOVED lines=8> */
[----:B------:R-:W2:Y:S01]  /*274a0*/  LDL R6, [R1+0x30] ;  /* 0x0000300001067983 */ /* 0x000ea20000100800 */
[----:B------:R-:W-:Y:S01]  /*274b0*/  LOP3.LUT R4, R21, R16, RZ, 0xfc, !PT ;  /* 0x0000001015047212 */ /* 0x000fe200078efcff */
[----:B------:R-:W-:-:S02]  /*274c0*/  IMAD.MOV.U32 R7, RZ, RZ, R5 ;  /* 0x000000ffff077224 */ /* 0x000fc400078e0005 */
[----:B------:R-:W-:Y:S01]  /*274d0*/  VIADD R5, R3, 0x2000 ;  /* 0x0000200003057836 */ /* 0x000fe20000000000 */
[-C--:B------:R-:W-:Y:S02]  /*274e0*/  LOP3.LUT R19, R19, R16.reuse, RZ, 0xfc, !PT ;  /* 0x0000001013137212 */ /* 0x080fe400078efcff */
[----:B------:R-:W-:Y:S01]  /*274f0*/  LOP3.LUT R15, R15, R17, RZ, 0xfc, !PT ;  /* 0x000000110f0f7212 */ /* 0x000fe200078efcff */
[----:B------:R-:W-:Y:S01]  /*27500*/  VIADD R3, R3, 0x7000 ;  /* 0x0000700003037836 */ /* 0x000fe20000000000 */
[----:B------:R-:W-:Y:S01]  /*27510*/  LOP3.LUT R14, R14, R16, RZ, 0xfc, !PT ;  /* 0x000000100e0e7212 */ /* 0x000fe200078efcff */
[----:B--2---:R-:W-:-:S05]  /*27520*/  IMAD.IADD R4, R6, 0x1, R4 ;  /* 0x0000000106047824 */ /* 0x004fca00078e0204 */
[----:B------:R0:W-:Y:S02]  /*27530*/  STSM.16.M88.4 [R4], R8 ;  /* 0x0000000804007844 */ /* 0x0001e40000000200 */
[----:B0-----:R-:W-:Y:S01]  /*27540*/  LOP3.LUT R4, R5, R17, RZ, 0xfc, !PT ;  /* 0x0000001105047212 */ /* 0x001fe200078efcff */
[----:B------:R-:W-:-:S04]  /*27550*/  IMAD.MOV.U32 R11, RZ, RZ, R7 ;  /* 0x000000ffff0b7224 */ /* 0x000fc800078e0007 */
[----:B------:R-:W-:Y:S01]  /*27560*/  IMAD.IADD R4, R11, 0x1, R4 ;  /* 0x000000010b047824 */ /* 0x000fe200078e0204 */
[----:B------:R-:W-:-:S05]  /*27570*/  MOV R10, R6 ;  /* 0x00000006000a7202 */ /* 0x000fca0000000f00 */
[----:B------:R-:W0:Y:S02]  /*27580*/  LDSM.16.MT88.4 R4, [R4+0xf200] ;  /* 0x00f200000404783b */ /* 0x000e240000004200 */
[C-C-:B0-----:R-:W-:Y:S02]  /*27590*/  PRMT R8, R4.reuse, 0x6420, R5.reuse ;  /* 0x0000642004087816 */ /* 0x141fe40000000005 */
[----:B------:R-:W-:Y:S01]  /*275a0*/  PRMT R9, R4, 0x7531, R5 ;  /* 0x0000753104097816 */ /* 0x000fe20000000005 */
[----:B------:R-:W-:Y:S01]  /*275b0*/  IMAD.MOV.U32 R4, RZ, RZ, R10 ;  /* 0x000000ffff047224 */ /* 0x000fe200078e000a */
[C---:B------:R-:W-:Y:S01]  /*275c0*/  PRMT R10, R6.reuse, 0x6420, R7 ;  /* 0x00006420060a7816 */ /* 0x040fe20000000007 */
[----:B------:R-:W-:Y:S01]  /*275d0*/  IMAD.MOV.U32 R5, RZ, RZ, R11 ;  /* 0x000000ffff057224 */ /* 0x000fe200078e000b */
[----:B------:R-:W-:Y:S01]  /*275e0*/  PRMT R11, R6, 0x7531, R7 ;  /* 0x00007531060b7816 */ /* 0x000fe20000000007 */
[----:B------:R-:W-:-:S05]  /*275f0*/  IMAD.IADD R19, R4, 0x1, R19 ;  /* 0x0000000104137824 */ /* 0x000fca00078e0213 */
[----:B------:R0:W-:Y:S02]  /*27600*/  STSM.16.M88.4 [R19], R8 ;  /* 0x0000000813007844 */ /* 0x0001e40000000200 */
[----:B0-----:R-:W-:Y:S01]  /*27610*/  MOV R19, R4 ;  /* 0x0000000400137202 */ /* 0x001fe20000000f00 */
[----:B------:R-:W-:Y:S02]  /*27620*/  IMAD.IADD R4, R5, 0x1, R15 ;  /* 0x0000000105047824 */ /* 0x000fe400078e020f */
[----:B------:R-:W-:-:S04]  /*27630*/  IMAD.MOV.U32 R15, RZ, RZ, R5 ;  /* 0x000000ffff0f7224 */ /* 0x000fc800078e0005 */
[----:B------:R-:W0:Y:S01]  /*27640*/  LDSM.16.MT88.4 R4, [R4+0xf200] ;  /* 0x00f200000404783b */ /* 0x000e220000004200 */
[----:B------:R-:W-:Y:S01]  /*27650*/  IMAD.IADD R14, R19, 0x1, R14 ;  /* 0x00000001130e7824 */ /* 0x000fe200078e020e */
[C-C-:B0-----:R-:W-:Y:S02]  /*27660*/  PRMT R8, R4.reuse, 0x6420, R5.reuse ;  /* 0x0000642004087816 */ /* 0x141fe40000000005 */
[----:B------:R-:W-:Y:S02]  /*27670*/  PRMT R9, R4, 0x7531, R5 ;  /* 0x0000753104097816 */ /* 0x000fe40000000005 */
[----:B------:R-:W-:Y:S02]  /*27680*/  LOP3.LUT R4, R3, R17, RZ, 0xfc, !PT ;  /* 0x0000001103047212 */ /* 0x000fe400078efcff */
[C-C-:B------:R-:W-:Y:S02]  /*27690*/  PRMT R10, R6.reuse, 0x6420, R7.reuse ;  /* 0x00006420060a7816 */ /* 0x140fe40000000007 */
[----:B------:R-:W-:Y:S01]  /*276a0*/  PRMT R11, R6, 0x7531, R7 ;  /* 0x00007531060b7816 */ /* 0x000fe20000000007 */
[----:B------:R-:W-:-:S04]  /*276b0*/  IMAD.IADD R4, R15, 0x1, R4 ;  /* 0x000000010f047824 */ /* 0x000fc800078e0204 */
[----:B------:R-:W-:Y:S04]  /*276c0*/  STSM.16.M88.4 [R14], R8 ;  /* 0x000000080e007844 */ /* 0x000fe80000000200 */
[----:B------:R-:W0:Y:S01]  /*276d0*/  LDSM.16.MT88.4 R4, [R4+0xf200] ;  /* 0x00f200000404783b */ /* 0x000e220000004200 */
[----:B------:R-:W-:-:S04]  /*276e0*/  LOP3.LUT R3, R3, R16, RZ, 0xfc, !PT ;  /* 0x0000001003037212 */ /* 0x000fc800078efcff */
[----:B------:R-:W-:Y:S02]  /*276f0*/  IADD3 R3, R19, R3, RZ ;  /* 0x0000000313037210 */ /* 0x000fe40007ffe0ff */
[C-C-:B0-----:R-:W-:Y:S02]  /*27700*/  PRMT R8, R4.reuse, 0x6420, R5.reuse ;  /* 0x0000642004087816 */ /* 0x141fe40000000005 */
        /* <DEDUP_REMOVED lines=12> */
.L_x_3473:
[----:B------:R2:W5:Y:S01]  /*277d0*/  LDL R7, [R1+0x1c] ;  /* 0x00001c0001077983 */ /* 0x0005620000100800 */
[----:B-1----:R1:W-:Y:S01]  /*277e0*/  SYNCS.ARRIVE.TRANS64.A1T0 RZ, [R13+URZ+0x33450], RZ ;  /* 0x033450ff0dff79a7 */ /* 0x0023e2000810003f */
[----:B------:R-:W-:Y:S01]  /*277f0*/  BAR.SYNC.DEFER_BLOCKING 0x2, 0x80 ;  /* 0x0082000000007b1d */ /* 0x000fe20000010000 */
[C---:B------:R-:W-:Y:S01]  /*27800*/  ISETP.GT.AND P0, PT, R12.reuse, RZ, PT ;  /* 0x000000ff0c00720c */ /* 0x040fe20003f04270 */
[----:B------:R-:W-:Y:S02]  /*27810*/  VIADD R12, R12, 0xffffffff ;  /* 0xffffffff0c0c7836 */ /* 0x000fe40000000000 */
[----:B------:R-:W-:Y:S02]  /*27820*/  IMAD.MOV.U32 R6, RZ, RZ, R18 ;  /* 0x000000ffff067224 */ /* 0x000fe400078e0012 */
[----:B-1----:R-:W-:-:S05]  /*27830*/  @!P1 VIADD R13, R13, 0x33480 ;  /* 0x000334800d0d9836 */ /* 0x002fca0000000000 */
[----:B------:R-:W-:-:S04]  /*27840*/  @!P1 PRMT R13, RZ, 0x654, R13 ;  /* 0x00000654ff0d9816 */ /* 0x000fc8000000000d */
[----:B------:R2:W-:Y:S01]  /*27850*/  @!P1 SYNCS.ARRIVE.TRANS64.RED.A1T0 RZ, [R13+URZ], RZ ;  /* 0x000000ff0dff99a7 */ /* 0x0005e2000810043f */
[----:B------:R-:W-:Y:S05]  /*27860*/  @P0 BRA `(.L_x_3474) ;  /* 0xffffffe400700947 */ /* 0x000fea000383ffff */
.L_x_3450:
[----:B------:R-:W-:Y:S04]  /*27870*/  BSSY B0, `(.L_x_3475) ;  /* 0x000000f000007945 */ /* 0x000fe80003800000 */
[----:B------:R-:W-:Y:S05]  /*27880*/  @P1 BRA `(.L_x_3476) ;  /* 0x0000000000341947 */ /* 0x000fea0003800000 */
[----:B------:R-:W1:Y:S01]  /*27890*/  S2R R5, SR_LANEID ;  /* 0x0000000000057919 */ /* 0x000e620000000000 */
[----:B------:R-:W-:Y:S01]  /*278a0*/  VOTEU.ANY UR4, UPT, PT ;  /* 0x0000000000047886 */ /* 0x000fe200038e0100 */
[----:B0-----:R-:W0:Y:S01]  /*278b0*/  LDC.64 R2, c[0x0][0xc38] ;  /* 0x00030e00ff027b82 */ /* 0x001e220000000a00 */
[----:B------:R-:W1:Y:S02]  /*278c0*/  FLO.U32 R0, UR4 ;  /* 0x0000000400007d00 */ /* 0x000e6400080e0000 */
[----:B-1----:R-:W-:-:S06]  /*278d0*/  ISETP.EQ.U32.AND P0, PT, R0, R5, PT ;  /* 0x000000050000720c */ /* 0x002fcc0003f02070 */
[----:B------:R-:W0:Y:S07]  /*278e0*/  POPC R5, UR4 ;  /* 0x0000000400057d09 */ /* 0x000e2e0008000000 */
[----:B0-----:R-:W3:Y:S01]  /*278f0*/  @P0 ATOMG.E.ADD.STRONG.GPU PT, R3, desc[UR54][R2.64], R5 ;  /* 0x00000005020309a8 */ /* 0x001ee200081ee1f6 */
[----:B------:R-:W0:Y:S02]  /*27900*/  S2R R4, SR_LTMASK ;  /* 0x0000000000047919 */ /* 0x000e240000003900 */
[----:B0-----:R-:W-:-:S04]  /*27910*/  LOP3.LUT R4, R4, UR4, RZ, 0xc0, !PT ;  /* 0x0000000404047c12 */ /* 0x001fc8000f8ec0ff */
[----:B-----5:R-:W0:Y:S01]  /*27920*/  POPC R7, R4 ;  /* 0x0000000400077309 */ /* 0x020e220000000000 */
[----:B---3--:R-:W0:Y:S02]  /*27930*/  SHFL.IDX PT, R0, R3, R0, 0x1f ;  /* 0x00001f0003007589 */ /* 0x008e2400000e0000 */
[----:B0-----:R-:W-:-:S05]  /*27940*/  IADD3 R0, R0, UR38, R7 ;  /* 0x0000002600007c10 */ /* 0x001fca000fffe007 */
[----:B------:R1:W-:Y:S02]  /*27950*/  STL [R1], R0 ;  /* 0x0000000001007387 */ /* 0x0003e40000100800 */
.L_x_3476:
[----:B------:R-:W-:Y:S05]  /*27960*/  BSYNC B0 ;  /* 0x0000000000007941 */ /* 0x000fea0003800000 */
.L_x_3475:
[----:B------:R-:W-:-:S06]  /*27970*/  UISETP.NE.AND UP0, UPT, UR37, 0x3, UPT ;  /* 0x000000032500788c */ /* 0x000fcc000bf05270 */
[----:B------:R-:W-:-:S13]  /*27980*/  PLOP3.LUT P0, PT, PT, PT, UP0, 0x80, 0x0 ;  /* 0x000000000000781c */ /* 0x000fda0003f0f008 */
[----:B------:R-:W-:Y:S05]  /*27990*/  @!P0 BRA `(.L_x_3477) ;  /* 0x0000000000048947 */ /* 0x000fea0003800000 */
[----:B------:R-:W-:Y:S01]  /*279a0*/  BPT.TRAP 0x1 ;  /* 0x000000040000795c */ /* 0x000fe20000300000 */
.L_x_3477:
[----:B0-----:R-:W3:Y:S01]  /*279b0*/  LDL R3, [R1+0x1c] ;  /* 0x00001c0001037983 */ /* 0x001ee20000100800 */
[----:B-1----:R-:W-:Y:S01]  /*279c0*/  MOV R0, 0x400 ;  /* 0x0000040000007802 */ /* 0x002fe20000000f00 */
[----:B------:R-:W-:Y:S01]  /*279d0*/  BSSY B0, `(.L_x_3478) ;  /* 0x000000a000007945 */ /* 0x000fe20003800000 */
[----:B------:R-:W0:Y:S02]  /*279e0*/  S2R R2, SR_CgaCtaId ;  /* 0x0000000000027919 */ /* 0x000e240000008800 */
[----:B0-----:R-:W-:Y:S01]  /*279f0*/  LEA R0, R2, R0, 0x18 ;  /* 0x0000000002007211 */ /* 0x001fe200078ec0ff */
[----:B------:R-:W-:-:S04]  /*27a00*/  IMAD.U32 R2, RZ, RZ, UR39 ;  /* 0x00000027ff027e24 */ /* 0x000fc8000f8e00ff */
[----:B------:R-:W-:Y:S01]  /*27a10*/  IMAD R0, R18, 0x8, R0 ;  /* 0x0000000812007824 */ /* 0x000fe200078e0200 */
[----:B------:R-:W-:Y:S02]  /*27a20*/  ISETP.NE.AND P2, PT, R2, 0x3, PT ;  /* 0x000000030200780c */ /* 0x000fe40003f45270 */
[----:B---3--:R-:W-:-:S04]  /*27a30*/  LOP3.LUT R3, R3, 0x1, RZ, 0x3c, !PT ;  /* 0x0000000103037812 */ /* 0x008fc800078e3cff */
[----:B------:R-:W-:-:S04]  /*27a40*/  SHF.L.U32 R3, R3, 0x1f, RZ ;  /* 0x0000001f03037819 */ /* 0x000fc800000006ff */
[----:B------:R-:W0:Y:S02]  /*27a50*/  SYNCS.PHASECHK.TRANS64.TRYWAIT P0, [R0+URZ+0x33470], R3 ;  /* 0x03347003000075a7 */ /* 0x000e24000800017f */
[----:B0-----:R-:W-:Y:S05]  /*27a60*/  @!P0 BRA `(.L_x_3479) ;  /* 0x0000004000f88947 */ /* 0x001fea0003800000 */
.L_x_3616:
[----:B------:R-:W-:Y:S05]  /*27a70*/  BSYNC B0 ;  /* 0x0000000000007941 */ /* 0x000fea0003800000 */
.L_x_3478:
[----:B------:R-:W-:Y:S05]  /*27a80*/  @!P2 BRA `(.L_x_3480) ;  /* 0x000000000004a947 */ /* 0x000fea0003800000 */
[----:B------:R-:W-:Y:S01]  /*27a90*/  BPT.TRAP 0x1 ;  /* 0x000000040000795c */ /* 0x000fe20000300000 */
.L_x_3480:
[----:B------:R-:W0:Y:S02]  /*27aa0*/  LDL R2, [R1+0x1c] ;  /* 0x00001c0001027983 */ /* 0x000e240000100800 */
[----:B0-----:R-:W-:-:S04]  /*27ab0*/  SHF.L.U32 R3, R2, 0x1f, RZ ;  /* 0x0000001f02037819 */ /* 0x001fc800000006ff */
[----:B------:R-:W0:Y:S02]  /*27ac0*/  SYNCS.PHASECHK.TRANS64.TRYWAIT P0, [R0+URZ+0x33460], R3 ;  /* 0x03346003000075a7 */ /* 0x000e24000800017f */
[----:B0-----:R-:W-:Y:S05]  /*27ad0*/  @!P0 BRA `(.L_x_3481) ;  /* 0x0000004000f08947 */ /* 0x001fea0003800000 */
.L_x_3617:
[----:B------:R-:W3:Y:S04]  /*27ae0*/  LDL R19, [R1+0x18] ;  /* 0x0000180001137983 */ /* 0x000ee80000100800 */
[----:B------:R-:W4:Y:S01]  /*27af0*/  LDL R12, [R1+0x30] ;  /* 0x00003000010c7983 */ /* 0x000f220000100800 */
[----:B------:R-:W-:-:S05]  /*27b00*/  IMAD R2, R18, 0x7800, RZ ;  /* 0x0000780012027824 */ /* 0x000fca00078e02ff */
[C---:B0-----:R-:W-:Y:S01]  /*27b10*/  LOP3.LUT R3, R2.reuse, R17, RZ, 0xfc, !PT ;  /* 0x0000001102037212 */ /* 0x041fe200078efcff */
[----:B------:R-:W-:Y:S05]  /*27b20*/  WARPSYNC.ALL ;  /* 0x0000000000007948 */ /* 0x000fea0003800000 */
[C---:B------:R-:W-:Y:S01]  /*27b30*/  VIADD R14, R2.reuse, 0x2800 ;  /* 0x00002800020e7836 */ /* 0x040fe20000000000 */
[C---:B------:R-:W-:Y:S01]  /*27b40*/  IADD3 R21, R2.reuse, 0x5000, RZ ;  /* 0x0000500002157810 */ /* 0x040fe20007ffe0ff */
[C---:B--2---:R-:W-:Y:S02]  /*27b50*/  VIADD R13, R2.reuse, 0x1000 ;  /* 0x00001000020d7836 */ /* 0x044fe40000000000 */
[----:B------:R-:W-:-:S02]  /*27b60*/  VIADD R15, R2, 0x1800 ;  /* 0x00001800020f7836 */ /* 0x000fc40000000000 */
[----:B------:R-:W-:Y:S01]  /*27b70*/  VIADD R20, R2, 0x2000 ;  /* 0x0000200002147836 */ /* 0x000fe20000000000 */
[----:B---3--:R-:W-:-:S06]  /*27b80*/  IADD3 R5, R19, R3, RZ ;  /* 0x0000000313057210 */ /* 0x008fcc0007ffe0ff */
[----:B-----5:R-:W0:Y:S01]  /*27b90*/  LDSM.16.MT88.4 R4, [R5+0xf200] ;  /* 0x00f200000504783b */ /* 0x020e220000004200 */
[----:B------:R-:W-:-:S05]  /*27ba0*/  LOP3.LUT R3, R2, R16, RZ, 0xfc, !PT ;  /* 0x0000001002037212 */ /* 0x000fca00078efcff */
[----:B----4-:R-:W-:Y:S01]  /*27bb0*/  IMAD.IADD R3, R12, 0x1, R3 ;  /* 0x000000010c037824 */ /* 0x010fe200078e0203 */
[C-C-:B0-----:R-:W-:Y:S02]  /*27bc0*/  PRMT R8, R4.reuse, 0x6420, R5.reuse ;  /* 0x0000642004087816 */ /* 0x141fe40000000005 */
[----:B------:R-:W-:Y:S02]  /*27bd0*/  PRMT R9, R4, 0x7531, R5 ;  /* 0x0000753104097816 */ /* 0x000fe40000000005 */
[----:B------:R-:W-:Y:S02]  /*27be0*/  LOP3.LUT R4, R14, R17, RZ, 0xfc, !PT ;  /* 0x000000110e047212 */ /* 0x000fe400078efcff */
[C-C-:B------:R-:W-:Y:S02]  /*27bf0*/  PRMT R10, R6.reuse, 0x6420, R7.reuse ;  /* 0x00006420060a7816 */ /* 0x140fe40000000007 */
[----:B------:R-:W-:Y:S01]  /*27c00*/  PRMT R11, R6, 0x7531, R7 ;  /* 0x00007531060b7816 */ /* 0x000fe20000000007 */
[----:B------:R-:W-:-:S04]  /*27c10*/  IMAD.IADD R6, R19, 0x1, R4 ;  /* 0x0000000113067824 */ /* 0x000fc800078e0204 */
[----:B------:R0:W-:Y:S04]  /*27c20*/  STSM.16.M88.4 [R3], R8 ;  /* 0x0000000803007844 */ /* 0x0001e80000000200 */
[----:B------:R-:W1:Y:S01]  /*27c30*/  LDSM.16.MT88.4 R4, [R6+0xf200] ;  /* 0x00f200000604783b */ /* 0x000e620000004200 */
[----:B0-----:R-:W-:Y:S01]  /*27c40*/  VIADD R3, R2, 0x800 ;  /* 0x0000080002037836 */ /* 0x001fe20000000000 */
[C-C-:B-1----:R-:W-:Y:S02]  /*27c50*/  PRMT R8, R4.reuse, 0x6420, R5.reuse ;  /* 0x0000642004087816 */ /* 0x142fe40000000005 */
[----:B------:R-:W-:Y:S02]  /*27c60*/  PRMT R9, R4, 0x7531, R5 ;  /* 0x0000753104097816 */ /* 0x000fe40000000005 */
[----:B------:R-:W-:-:S02]  /*27c70*/  LOP3.LUT R4, R3, R16, RZ, 0xfc, !PT ;  /* 0x0000001003047212 */ /* 0x000fc400078efcff */
[----:B------:R-:W-:Y:S02]  /*27c80*/  LOP3.LUT R5, R21, R17, RZ, 0xfc, !PT ;  /* 0x0000001115057212 */ /* 0x000fe400078efcff */
[--C-:B------:R-:W-:Y:S01]  /*27c90*/  PRMT R10, R6, 0x6420, R7.reuse ;  /* 0x00006420060a7816 */ /* 0x100fe20000000007 */
[----:B------:R-:W-:Y:S01]  /*27ca0*/  IMAD.IADD R4, R12, 0x1, R4 ;  /* 0x000000010c047824 */ /* 0x000fe200078e0204 */
[----:B------:R-:W-:Y:S01]  /*27cb0*/  PRMT R11, R6, 0x7531, R7 ;  /* 0x00007531060b7816 */ /* 0x000fe20000000007 */
[----:B------:R-:W-:-:S04]  /*27cc0*/  IMAD.IADD R5, R19, 0x1, R5 ;  /* 0x0000000113057824 */ /* 0x000fc800078e0205 */
[----:B------:R-:W-:Y:S04]  /*27cd0*/  STSM.16.M88.4 [R4], R8 ;  /* 0x0000000804007844 */ /* 0x000fe80000000200 */
[----:B------:R-:W0:Y:S01]  /*27ce0*/  LDSM.16.MT88.4 R4, [R5+0xf200] ;  /* 0x00f200000504783b */ /* 0x000e220000004200 */
[----:B------:R-:W-:Y:S02]  /*27cf0*/  LOP3.LUT R3, R3, R17, RZ, 0xfc, !PT ;  /* 0x0000001103037212 */ /* 0x000fe400078efcff */
[C-C-:B0-----:R-:W-:Y:S02]  /*27d00*/  PRMT R8, R4.reuse, 0x6420, R5.reuse ;  /* 0x0000642004087816 */ /* 0x141fe40000000005 */
[----:B------:R-:W-:Y:S02]  /*27d10*/  PRMT R9, R4, 0x7531, R5 ;  /* 0x0000753104097816 */ /* 0x000fe40000000005 */
[----:B------:R-:W-:-:S02]  /*27d20*/  LOP3.LUT R4, R13, R16, RZ, 0xfc, !PT ;  /* 0x000000100d047212 */ /* 0x000fc400078efcff */
[C-C-:B------:R-:W-:Y:S02]  /*27d30*/  PRMT R10, R6.reuse, 0x6420, R7.reuse ;  /* 0x00006420060a7816 */ /* 0x140fe40000000007 */
[----:B------:R-:W-:Y:S01]  /*27d40*/  PRMT R11, R6, 0x7531, R7 ;  /* 0x00007531060b7816 */ /* 0x000fe20000000007 */
[----:B------:R-:W-:Y:S02]  /*27d50*/  IMAD.IADD R4, R12, 0x1, R4 ;  /* 0x000000010c047824 */ /* 0x000fe400078e0204 */
[----:B------:R-:W-:-:S03]  /*27d60*/  IMAD.IADD R6, R19, 0x1, R3 ;  /* 0x0000000113067824 */ /* 0x000fc600078e0203 */
        /* <DEDUP_REMOVED lines=8> */
[----:B------:R0:W-:Y:S02]  /*27df0*/  STSM.16.M88.4 [R3], R8 ;  /* 0x0000000803007844 */ /* 0x0001e40000000200 */
[----:B0-----:R-:W-:Y:S02]  /*27e00*/  IMAD.MOV.U32 R11, RZ, RZ, R12 ;  /* 0x000000ffff0b7224 */ /* 0x001fe400078e000c */
[----:B------:R-:W-:-:S05]  /*27e10*/  VIADD R12, R2, 0x3000 ;  /* 0x00003000020c7836 */ /* 0x000fca0000000000 */
[----:B------:R-:W-:-:S05]  /*27e20*/  LOP3.LUT R3, R12, R17, RZ, 0xfc, !PT ;  /* 0x000000110c037212 */ /* 0x000fca00078efcff */
[----:B------:R-:W-:-:S05]  /*27e30*/  IMAD.IADD R3, R19, 0x1, R3 ;  /* 0x0000000113037824 */ /* 0x000fca00078e0203 */
[----:B------:R0:W1:Y:S02]  /*27e40*/  LDSM.16.MT88.4 R4, [R3+0xf200] ;  /* 0x00f200000304783b */ /* 0x0000640000004200 */
[----:B0-----:R-:W-:Y:S02]  /*27e50*/  LOP3.LUT R3, R20, R16, RZ, 0xfc, !PT ;  /* 0x0000001014037212 */ /* 0x001fe400078efcff */
[C-C-:B-1----:R-:W-:Y:S02]  /*27e60*/  PRMT R8, R4.reuse, 0x6420, R5.reuse ;  /* 0x0000642004087816 */ /* 0x142fe40000000005 */
[----:B------:R-:W-:Y:S01]  /*27e70*/  PRMT R9, R4, 0x7531, R5 ;  /* 0x0000753104097816 */ /* 0x000fe20000000005 */
[----:B------:R-:W-:Y:S01]  /*27e80*/  IMAD.MOV.U32 R5, RZ, RZ, R11 ;  /* 0x000000ffff057224 */ /* 0x000fe200078e000b */
[C-C-:B------:R-:W-:Y:S02]  /*27e90*/  PRMT R10, R6.reuse, 0x6420, R7.reuse ;  /* 0x00006420060a7816 */ /* 0x140fe40000000007 */
[----:B------:R-:W-:-:S02]  /*27ea0*/  PRMT R11, R6, 0x7531, R7 ;  /* 0x00007531060b7816 */ /* 0x000fc40000000007 */
[----:B------:R-:W-:-:S05]  /*27eb0*/  IADD3 R3, R5, R3, RZ ;  /* 0x0000000305037210 */ /* 0x000fca0007ffe0ff */
[----:B------:R0:W-:Y:S02]  /*27ec0*/  STSM.16.M88.4 [R3], R8 ;  /* 0x0000000803007844 */ /* 0x0001e40000000200 */
[----:B0-----:R-:W-:Y:S02]  /*27ed0*/  IMAD.MOV.U32 R11, RZ, RZ, R19 ;  /* 0x000000ffff0b7224 */ /* 0x001fe400078e0013 */
[----:B------:R-:W-:-:S05]  /*27ee0*/  VIADD R19, R2, 0x5800 ;  /* 0x0000580002137836 */ /* 0x000fca0000000000 */
[----:B------:R-:W-:Y:S01]  /*27ef0*/  LOP3.LUT R3, R19, R17, RZ, 0xfc, !PT ;  /* 0x0000001113037212 */ /* 0x000fe200078efcff */
[----:B------:R-:W-:-:S04]  /*27f00*/  IMAD.MOV.U32 R10, RZ, RZ, R5 ;  /* 0x000000ffff0a7224 */ /* 0x000fc800078e0005 */
[----:B------:R-:W-:-:S05]  /*27f10*/  IMAD.IADD R3, R11, 0x1, R3 ;  /* 0x000000010b037824 */ /* 0x000fca00078e0203 */
[----:B------:R0:W1:Y:S01]  /*27f20*/  LDSM.16.MT88.4 R4, [R3+0xf200] ;  /* 0x00f200000304783b */ /* 0x0000620000004200 */
[----:B------:R-:W-:Y:S02]  /*27f30*/  LOP3.LUT R13, R13, R17, RZ, 0xfc, !PT ;  /* 0x000000110d0d7212 */ /* 0x000fe400078efcff */
[----:B0-----:R-:W-:Y:S02]  /*27f40*/  LOP3.LUT R3, R14, R16, RZ, 0xfc, !PT ;  /* 0x000000100e037212 */ /* 0x001fe400078efcff */
[----:B------:R-:W-:Y:S02]  /*27f50*/  MOV R14, R11 ;  /* 0x0000000b000e7202 */ /* 0x000fe40000000f00 */
[C-C-:B-1----:R-:W-:Y:S02]  /*27f60*/  PRMT R8, R4.reuse, 0x6420, R5.reuse ;  /* 0x0000642004087816 */ /* 0x142fe40000000005 */
[----:B------:R-:W-:Y:S01]  /*27f70*/  PRMT R9, R4, 0x7531, R5 ;  /* 0x0000753104097816 */ /* 0x000fe20000000005 */
[----:B------:R-:W-:Y:S01]  /*27f80*/  IMAD.MOV.U32 R5, RZ, RZ, R10 ;  /* 0x000000ffff057224 */ /* 0x000fe200078e000a */
[----:B------:R-:W-:Y:S01]  /*27f90*/  PRMT R10, R6, 0x6420, R7 ;  /* 0x00006420060a7816 */ /* 0x000fe20000000007 */
[----:B------:R-:W-:Y:S01]  /*27fa0*/  IMAD.IADD R4, R14, 0x1, R13 ;  /* 0x000000010e047824 */ /* 0x000fe200078e020d */
[----:B------:R-:W-:Y:S01]  /*27fb0*/  PRMT R11, R6, 0x7531, R7 ;  /* 0x00007531060b7816 */ /* 0x000fe20000000007 */
[----:B------:R-:W-:-:S02]  /*27fc0*/  IMAD.IADD R3, R5, 0x1, R3 ;  /* 0x0000000105037824 */ /* 0x000fc400078e0203 */
[----:B------:R-:W-:-:S03]  /*27fd0*/  IMAD.MOV.U32 R13, RZ, RZ, R5 ;  /* 0x000000ffff0d7224 */ /* 0x000fc600078e0005 */
[----:B------:R0:W-:Y:S04]  /*27fe0*/  STSM.16.M88.4 [R3], R8 ;  /* 0x0000000803007844 */ /* 0x0001e80000000200 */
[----:B------:R-:W1:Y:S01]  /*27ff0*/  LDSM.16.MT88.4 R4, [R4+0xf200] ;  /* 0x00f200000404783b */ /* 0x000e620000004200 */
[----:B0-----:R-:W-:-:S05]  /*28000*/  LOP3.LUT R3, R12, R16, RZ, 0xfc, !PT ;  /* 0x000000100c037212 */ /* 0x001fca00078efcff */
[----:B------:R-:W-:Y:S02]  /*28010*/  IMAD.IADD R3, R13, 0x1, R3 ;  /* 0x000000010d037824 */ /* 0x000fe400078e0203 */
[----:B------:R-:W-:Y:S01]  /*28020*/  IMAD.MOV.U32 R12, RZ, RZ, R14 ;  /* 0x000000ffff0c7224 */ /* 0x000fe200078e000e */
[C-C-:B-1----:R-:W-:Y:S02]  /*28030*/  PRMT R8, R4.reuse, 0x6420, R5.reuse ;  /* 0x0000642004087816 */ /* 0x142fe40000000005 */
[----:B------:R-:W-:Y:S02]  /*28040*/  PRMT R9, R4, 0x7531, R5 ;  /* 0x0000753104097816 */ /* 0x000fe40000000005 */
[C-C-:B------:R-:W-:Y:S02]  /*28050*/  PRMT R10, R6.reuse, 0x6420, R7.reuse ;  /* 0x00006420060a7816 */ /* 0x140fe40000000007 */
[----:B------:R-:W-:-:S05]  /*28060*/  PRMT R11, R6, 0x7531, R7 ;  /* 0x00007531060b7816 */ /* 0x000fca0000000007 */
[----:B------:R0:W-:Y:S02]  /*28070*/  STSM.16.M88.4 [R3], R8 ;  /* 0x0000000803007844 */ /* 0x0001e40000000200 */
[----:B0-----:R-:W-:-:S04]  /*28080*/  IADD3 R3, R2, 0x3800, RZ ;  /* 0x0000380002037810 */ /* 0x001fc80007ffe0ff */
[----:B------:R-:W-:-:S05]  /*28090*/  LOP3.LUT R4, R3, R17, RZ, 0xfc, !PT ;  /* 0x0000001103047212 */ /* 0x000fca00078efcff */
[----:B------:R-:W-:-:S06]  /*280a0*/  IMAD.IADD R4, R12, 0x1, R4 ;  /* 0x000000010c047824 */ /* 0x000fcc00078e0204 */
[----:B------:R-:W0:Y:S01]  /*280b0*/  LDSM.16.MT88.4 R4, [R4+0xf200] ;  /* 0x00f200000404783b */ /* 0x000e220000004200 */
[----:B------:R-:W-:Y:S01]  /*280c0*/  LOP3.LUT R3, R3, R16, RZ, 0xfc, !PT ;  /* 0x0000001003037212 */ /* 0x000fe200078efcff */
[----:B------:R-:W-:-:S04]  /*280d0*/  VIADD R14, R2, 0x6000 ;  /* 0x00006000020e7836 */ /* 0x000fc80000000000 */
[----:B------:R-:W-:Y:S01]  /*280e0*/  IMAD.IADD R3, R13, 0x1, R3 ;  /* 0x000000010d037824 */ /* 0x000fe200078e0203 */
[C-C-:B0-----:R-:W-:Y:S02]  /*280f0*/  PRMT R8, R4.reuse, 0x6420, R5.reuse ;  /* 0x0000642004087816 */ /* 0x141fe40000000005 */
[----:B------:R-:W-:Y:S02]  /*28100*/  PRMT R9, R4, 0x7531, R5 ;  /* 0x0000753104097816 */ /* 0x000fe40000000005 */
[C-C-:B------:R-:W-:Y:S02]  /*28110*/  PRMT R10, R6.reuse, 0x6420, R7.reuse ;  /* 0x00006420060a7816 */ /* 0x140fe40000000007 */
[----:B------:R-:W-:-:S05]  /*28120*/  PRMT R11, R6, 0x7531, R7 ;  /* 0x00007531060b7816 */ /* 0x000fca0000000007 */
[----:B------:R0:W-:Y:S02]  /*28130*/  STSM.16.M88.4 [R3], R8 ;  /* 0x0000000803007844 */ /* 0x0001e40000000200 */
[----:B0-----:R-:W-:-:S05]  /*28140*/  LOP3.LUT R3, R14, R17, RZ, 0xfc, !PT ;  /* 0x000000110e037212 */ /* 0x001fca00078efcff */
[----:B------:R-:W-:-:S05]  /*28150*/  IMAD.IADD R3, R12, 0x1, R3 ;  /* 0x000000010c037824 */ /* 0x000fca00078e0203 */
[----:B------:R0:W1:Y:S02]  /*28160*/  LDSM.16.MT88.4 R4, [R3+0xf200] ;  /* 0x00f200000304783b */ /* 0x0000640000004200 */
[----:B0-----:R-:W-:Y:S01]  /*28170*/  VIADD R3, R2, 0x4000 ;  /* 0x0000400002037836 */ /* 0x001fe20000000000 */
[----:B------:R-:W-:Y:S02]  /*28180*/  LOP3.LUT R15, R15, R17, RZ, 0xfc, !PT ;  /* 0x000000110f0f7212 */ /* 0x000fe400078efcff */
[C-C-:B-1----:R-:W-:Y:S02]  /*28190*/  PRMT R8, R4.reuse, 0x6420, R5.reuse ;  /* 0x0000642004087816 */ /* 0x142fe40000000005 */
[----:B------:R-:W-:Y:S02]  /*281a0*/  PRMT R9, R4, 0x7531, R5 ;  /* 0x0000753104097816 */ /* 0x000fe40000000005 */
[----:B------:R-:W-:Y:S02]  /*281b0*/  LOP3.LUT R4, R3, R16, RZ, 0xfc, !PT ;  /* 0x0000001003047212 */ /* 0x000fe400078efcff */
[----:B------:R-:W-:-:S02]  /*281c0*/  PRMT R10, R6, 0x6420, R7 ;  /* 0x00006420060a7816 */ /* 0x000fc40000000007 */
[----:B------:R-:W-:Y:S02]  /*281d0*/  PRMT R11, R6, 0x7531, R7 ;  /* 0x00007531060b7816 */ /* 0x000fe40000000007 */
[----:B------:R-:W-:-:S05]  /*281e0*/  IADD3 R4, R13, R4, RZ ;  /* 0x000000040d047210 */ /* 0x000fca0007ffe0ff */
[----:B------:R0:W-:Y:S02]  /*281f0*/  STSM.16.M88.4 [R4], R8 ;  /* 0x0000000804007844 */ /* 0x0001e40000000200 */
[----:B0-----:R-:W-:Y:S02]  /*28200*/  IMAD.IADD R4, R12, 0x1, R15 ;  /* 0x000000010c047824 */ /* 0x001fe400078e020f */
[----:B------:R-:W2:Y:S04]  /*28210*/  LDL.LU R15, [R1+0x30] ;  /* 0x00003000010f7983 */ /* 0x000ea80000300800 */
[----:B------:R-:W0:Y:S01]  /*28220*/  LDSM.16.MT88.4 R4, [R4+0xf200] ;  /* 0x00f200000404783b */ /* 0x000e220000004200 */
[----:B------:R-:W-:Y:S01]  /*28230*/  VIADD R13, R2, 0x4800 ;  /* 0x00004800020d7836 */ /* 0x000fe20000000000 */
[----:B------:R-:W-:-:S05]  /*28240*/  LOP3.LUT R3, R3, R17, RZ, 0xfc, !PT ;  /* 0x0000001103037212 */ /* 0x000fca00078efcff */
[----:B------:R-:W-:Y:S01]  /*28250*/  IMAD.IADD R3, R12, 0x1, R3 ;  /* 0x000000010c037824 */ /* 0x000fe200078e0203 */
[C-C-:B0-----:R-:W-:Y:S02]  /*28260*/  PRMT R8, R4.reuse, 0x6420, R5.reuse ;  /* 0x0000642004087816 */ /* 0x141fe40000000005 */
[----:B------:R-:W-:Y:S02]  /*28270*/  PRMT R9, R4, 0x7531, R5 ;  /* 0x0000753104097816 */ /* 0x000fe40000000005 */
[----:B------:R-:W-:Y:S02]  /*28280*/  LOP3.LUT R4, R13, R16, RZ, 0xfc, !PT ;  /* 0x000000100d047212 */ /* 0x000fe400078efcff */
[C-C-:B------:R-:W-:Y:S02]  /*28290*/  PRMT R10, R6.reuse, 0x6420, R7.reuse ;  /* 0x00006420060a7816 */ /* 0x140fe40000000007 */
[----:B------:R-:W-:Y:S01]  /*282a0*/  PRMT R11, R6, 0x7531, R7 ;  /* 0x00007531060b7816 */ /* 0x000fe20000000007 */
[----:B--2---:R-:W-:-:S05]  /*282b0*/  IMAD.IADD R4, R15, 0x1, R4 ;  /* 0x000000010f047824 */ /* 0x004fca00078e0204 */
[----:B------:R-:W-:Y:S04]  /*282c0*/  STSM.16.M88.4 [R4], R8 ;  /* 0x0000000804007844 */ /* 0x000fe80000000200 */
[----:B------:R0:W1:Y:S02]  /*282d0*/  LDSM.16.MT88.4 R4, [R3+0xf200] ;  /* 0x00f200000304783b */ /* 0x0000640000004200 */
[----:B0-----:R-:W-:-:S04]  /*282e0*/  LOP3.LUT R3, R21, R16, RZ, 0xfc, !PT ;  /* 0x0000001015037212 */ /* 0x001fc800078efcff */
[----:B------:R-:W-:Y:S02]  /*282f0*/  IADD3 R3, R15, R3, RZ ;  /* 0x000000030f037210 */ /* 0x000fe40007ffe0ff */
[C-C-:B-1----:R-:W-:Y:S02]  /*28300*/  PRMT R8, R4.reuse, 0x6420, R5.reuse ;  /* 0x0000642004087816 */ /* 0x142fe40000000005 */
[----:B------:R-:W-:Y:S01]  /*28310*/  PRMT R9, R4, 0x7531, R5 ;  /* 0x0000753104097816 */ /* 0x000fe20000000005 */
[----:B------:R-:W-:Y:S01]  /*28320*/  IMAD.MOV.U32 R5, RZ, RZ, R12 ;  /* 0x000000ffff057224 */ /* 0x000fe200078e000c */
[--C-:B------:R-:W-:Y:S01]  /*28330*/  PRMT R10, R6, 0x6420, R7.reuse ;  /* 0x00006420060a7816 */ /* 0x100fe20000000007 */
[----:B------:R-:W-:Y:S01]  /*28340*/  VIADD R12, R2, 0x6800 ;  /* 0x00006800020c7836 */ /* 0x000fe20000000000 */
[----:B------:R-:W-:-:S05]  /*28350*/  PRMT R11, R6, 0x7531, R7 ;  /* 0x00007531060b7816 */ /* 0x000fca0000000007 */
[----:B------:R0:W-:Y:S02]  /*28360*/  STSM.16.M88.4 [R3], R8 ;  /* 0x0000000803007844 */ /* 0x0001e40000000200 */
[----:B0-----:R-:W-:-:S05]  /*28370*/  LOP3.LUT R3, R12, R17, RZ, 0xfc, !PT ;  /* 0x000000110c037212 */ /* 0x001fca00078efcff */
[----:B------:R-:W-:-:S05]  /*28380*/  IMAD.IADD R3, R5, 0x1, R3 ;  /* 0x0000000105037824 */ /* 0x000fca00078e0203 */
[----:B------:R0:W1:Y:S02]  /*28390*/  LDSM.16.MT88.4 R4, [R3+0xf200] ;  /* 0x00f200000304783b */ /* 0x0000640000004200 */
[----:B0-----:R-:W-:Y:S02]  /*283a0*/  LOP3.LUT R3, R19, R16, RZ, 0xfc, !PT ;  /* 0x0000001013037212 */ /* 0x001fe400078efcff */
[----:B------:R-:W2:Y:S01]  /*283b0*/  LDL.LU R19, [R1+0x18] ;  /* 0x0000180001137983 */ /* 0x000ea20000300800 */
[----:B------:R-:W-:Y:S02]  /*283c0*/  LOP3.LUT R20, R20, R17, RZ, 0xfc, !PT ;  /* 0x0000001114147212 */ /* 0x000fe400078efcff */
[----:B------:R-:W-:Y:S01]  /*283d0*/  IMAD.IADD R3, R15, 0x1, R3 ;  /* 0x000000010f037824 */ /* 0x000fe200078e0203 */
[C-C-:B-1----:R-:W-:Y:S02]  /*283e0*/  PRMT R8, R4.reuse, 0x6420, R5.reuse ;  /* 0x0000642004087816 */ /* 0x142fe40000000005 */
[----:B------:R-:W-:-:S02]  /*283f0*/  PRMT R9, R4, 0x7531, R5 ;  /* 0x0000753104097816 */ /* 0x000fc40000000005 */
[C-C-:B------:R-:W-:Y:S02]  /*28400*/  PRMT R10, R6.reuse, 0x6420, R7.reuse ;  /* 0x00006420060a7816 */ /* 0x140fe40000000007 */
[----:B------:R-:W-:-:S05]  /*28410*/  PRMT R11, R6, 0x7531, R7 ;  /* 0x00007531060b7816 */ /* 0x000fca0000000007 */
[----:B------:R0:W-:Y:S01]  /*28420*/  STSM.16.M88.4 [R3], R8 ;  /* 0x0000000803007844 */ /* 0x0001e20000000200 */
[----:B------:R-:W-:Y:S02]  /*28430*/  LOP3.LUT R13, R13, R17, RZ, 0xfc, !PT ;  /* 0x000000110d0d7212 */ /* 0x000fe400078efcff */
[----:B0-----:R-:W-:-:S05]  /*28440*/  LOP3.LUT R3, R14, R16, RZ, 0xfc, !PT ;  /* 0x000000100e037212 */ /* 0x001fca00078efcff */
[----:B------:R-:W-:Y:S02]  /*28450*/  IMAD.IADD R3, R15, 0x1, R3 ;  /* 0x000000010f037824 */ /* 0x000fe400078e0203 */
[----:B------:R-:W-:Y:S02]  /*28460*/  VIADD R2, R2, 0x7000 ;  /* 0x0000700002027836 */ /* 0x000fe40000000000 */
[----:B--2---:R-:W-:-:S05]  /*28470*/  IMAD.IADD R20, R19, 0x1, R20 ;  /* 0x0000000113147824 */ /* 0x004fca00078e0214 */
[----:B------:R-:W0:Y:S02]  /*28480*/  LDSM.16.MT88.4 R4, [R20+0xf200] ;  /* 0x00f200001404783b */ /* 0x000e240000004200 */
[C-C-:B0-----:R-:W-:Y:S02]  /*28490*/  PRMT R8, R4.reuse, 0x6420, R5.reuse ;  /* 0x0000642004087816 */ /* 0x141fe40000000005 */
[----:B------:R-:W-:Y:S02]  /*284a0*/  PRMT R9, R4, 0x7531, R5 ;  /* 0x0000753104097816 */ /* 0x000fe40000000005 */
[C-C-:B------:R-:W-:Y:S02]  /*284b0*/  PRMT R10, R6.reuse, 0x6420, R7.reuse ;  /* 0x00006420060a7816 */ /* 0x140fe40000000007 */
[----:B------:R-:W-:Y:S02]  /*284c0*/  PRMT R11, R6, 0x7531, R7 ;  /* 0x00007531060b7816 */ /* 0x000fe40000000007 */
[----:B------:R-:W-:-:S03]  /*284d0*/  IADD3 R5, R19, R13, RZ ;  /* 0x0000000d13057210 */ /* 0x000fc60007ffe0ff */
[----:B------:R0:W-:Y:S04]  /*284e0*/  STSM.16.M88.4 [R3], R8 ;  /* 0x0000000803007844 */ /* 0x0001e80000000200 */
[----:B------:R-:W1:Y:S01]  /*284f0*/  LDSM.16.MT88.4 R4, [R5+0xf200] ;  /* 0x00f200000504783b */ /* 0x000e620000004200 */
[----:B0-----:R-:W-:-:S05]  /*28500*/  LOP3.LUT R3, R12, R16, RZ, 0xfc, !PT ;  /* 0x000000100c037212 */ /* 0x001fca00078efcff */
[----:B------:R-:W-:Y:S01]  /*28510*/  IMAD.IADD R3, R15, 0x1, R3 ;  /* 0x000000010f037824 */ /* 0x000fe200078e0203 */
[C-C-:B-1----:R-:W-:Y:S02]  /*28520*/  PRMT R8, R4.reuse, 0x6420, R5.reuse ;  /* 0x0000642004087816 */ /* 0x142fe40000000005 */
[----:B------:R-:W-:Y:S02]  /*28530*/  PRMT R9, R4, 0x7531, R5 ;  /* 0x0000753104097816 */ /* 0x000fe40000000005 */
[----:B------:R-:W-:Y:S02]  /*28540*/  LOP3.LUT R4, R2, R17, RZ, 0xfc, !PT ;  /* 0x0000001102047212 */ /* 0x000fe400078efcff */
[C-C-:B------:R-:W-:Y:S02]  /*28550*/  PRMT R10, R6.reuse, 0x6420, R7.reuse ;  /* 0x00006420060a7816 */ /* 0x140fe40000000007 */
[----:B------:R-:W-:Y:S01]  /*28560*/  PRMT R11, R6, 0x7531, R7 ;  /* 0x00007531060b7816 */ /* 0x000fe20000000007 */
[----:B------:R-:W-:-:S04]  /*28570*/  IMAD.IADD R4, R19, 0x1, R4 ;  /* 0x0000000113047824 */ /* 0x000fc800078e0204 */
[----:B------:R-:W-:Y:S04]  /*28580*/  STSM.16.M88.4 [R3], R8 ;  /* 0x0000000803007844 */ /* 0x000fe80000000200 */
[----:B------:R-:W0:Y:S01]  /*28590*/  LDSM.16.MT88.4 R4, [R4+0xf200] ;  /* 0x00f200000404783b */ /* 0x000e220000004200 */
[----:B------:R-:W-:-:S05]  /*285a0*/  LOP3.LUT R2, R2, R16, RZ, 0xfc, !PT ;  /* 0x0000001002027212 */ /* 0x000fca00078efcff */
[----:B------:R-:W-:Y:S01]  /*285b0*/  IMAD.IADD R2, R15, 0x1, R2 ;  /* 0x000000010f027824 */ /* 0x000fe200078e0202 */
        /* <DEDUP_REMOVED lines=13> */
.L_x_3482:
[----:B------:R-:W2:Y:S01]  /*28690*/  LDL.LU R3, [R1+0x1c] ;  /* 0x00001c0001037983 */ /* 0x000ea20000300800 */
[----:B-1----:R1:W-:Y:S01]  /*286a0*/  SYNCS.ARRIVE.TRANS64.A1T0 RZ, [R0+URZ+0x33450], RZ ;  /* 0x033450ff00ff79a7 */ /* 0x0023e2000810003f */
[----:B------:R-:W-:Y:S01]  /*286b0*/  IADD3 R18, R18, 0x1, RZ ;  /* 0x0000000112127810 */ /* 0x000fe20007ffe0ff */
        /* <DEDUP_REMOVED lines=9> */
.L_x_3431:
[----:B------:R-:W-:Y:S05]  /*28750*/  BSYNC B6 ;  /* 0x0000000000067941 */ /* 0x000fea0003800000 */
.L_x_3429:
[----:B0-----:R-:W2:Y:S02]  /*28760*/  LDL R0, [R1+0x10] ;  /* 0x0000100001007983 */ /* 0x001ea40000100800 */
        /* <DEDUP_REMOVED lines=12> */
.L_x_3483:
[----:B------:R-:W0:Y:S01]  /*28830*/  S2R R0, SR_TID.X ;  /* 0x0000000000007919 */ /* 0x000e220000002100 */
[----:B------:R-:W-:Y:S01]  /*28840*/  UMOV UR4, 0xffffffff ;  /* 0xffffffff00047882 */ /* 0x000fe20000000000 */
[----:B0-----:R-:W-:-:S04]  /*28850*/  LOP3.LUT R9, R0, 0x1f, RZ, 0xc0, !PT ;  /* 0x0000001f00097812 */ /* 0x001fc800078ec0ff */
[----:B------:R-:W-:Y:S01]  /*28860*/  ISETP.NE.AND P0, PT, R9, 0x1f, PT ;  /* 0x0000001f0900780c */ /* 0x000fe20003f05270 */
[----:B------:R-:W-:-:S12]  /*28870*/  BRA.DIV UR4, `(.L_x_3485) ;  /* 0x00000036049c7947 */ /* 0x000fd8000b800000 */
[----:B------:R-:W2:Y:S01]  /*28880*/  LDL.LU R6, [R1] ;  /* 0x0000000001067983 */ /* 0x000ea20000300800 */
[----:B------:R-:W-:-:S03]  /*28890*/  ULDC UR4, c[0x0][0xc14] ;  /* 0x0003050000047ab9 */ /* 0x000fc60000000800 */
[----:B------:R-:W3:Y:S01]  /*288a0*/  LDL R5, [R1+0xc] ;  /* 0x00000c0001057983 */ /* 0x000ee20000100800 */
[C---:B------:R-:W-:Y:S02]  /*288b0*/  ISETP.GE.U32.AND P2, PT, R9.reuse, 0x2, PT ;  /* 0x000000020900780c */ /* 0x040fe40003f46070 */
[C---:B------:R-:W-:Y:S02]  /*288c0*/  ISETP.GE.U32.AND P3, PT, R9.reuse, 0x4, PT ;  /* 0x000000040900780c */ /* 0x040fe40003f66070 */
[C---:B------:R-:W-:Y:S02]  /*288d0*/  ISETP.GE.U32.AND P4, PT, R9.reuse, 0x8, PT ;  /* 0x000000080900780c */ /* 0x040fe40003f86070 */
[----:B------:R-:W-:Y:S01]  /*288e0*/  ISETP.GE.U32.AND P5, PT, R9, 0x10, PT ;  /* 0x000000100900780c */ /* 0x000fe20003fa6070 */
[----:B--2---:R-:W-:Y:S02]  /*288f0*/  IMAD.MOV.U32 R8, RZ, RZ, R6 ;  /* 0x000000ffff087224 */ /* 0x004fe400078e0006 */
[----:B---3--:R-:W-:-:S05]  /*28900*/  IMAD.IADD R5, R5, 0x1, R9 ;  /* 0x0000000105057824 */ /* 0x008fca00078e0209 */
[----:B------:R-:W-:-:S13]  /*28910*/  ISETP.GE.OR P1, PT, R5, UR4, !P0 ;  /* 0x0000000405007c0c */ /* 0x000fda000c726670 */
[----:B-1----:R-:W0:Y:S02]  /*28920*/  @!P1 LDC.64 R2, c[0x0][0xc58] ;  /* 0x00031600ff029b82 */ /* 0x002e240000000a00 */
[----:B0-----:R-:W-:-:S06]  /*28930*/  @!P1 IMAD.WIDE R2, R5, 0x4, R2 ;  /* 0x0000000405029825 */ /* 0x001fcc00078e0202 */
[----:B------:R0:W2:Y:S04]  /*28940*/  @!P1 LDG.E R3, desc[UR54][R2.64] ;  /* 0x0000003602039981 */ /* 0x0000a8000c1e1900 */
[----:B------:R-:W-:Y:S04]  /*28950*/  SHFL.IDX PT, R0, R8, RZ, 0x1f ;  /* 0x00001fff08007589 */ /* 0x000fe800000e0000 */
[----:B------:R-:W-:Y:S01]  /*28960*/  SHFL.IDX PT, R4, R8, 0x1, 0x1f ;  /* 0x00201f0008047f89 */ /* 0x000fe200000e0000 */
[----:B0-----:R-:W-:Y:S02]  /*28970*/  IMAD.MOV.U32 R2, RZ, RZ, RZ ;  /* 0x000000ffff027224 */ /* 0x001fe400078e00ff */
[----:B--2---:R-:W-:Y:S01]  /*28980*/  @!P1 IMAD.MOV.U32 R2, RZ, RZ, R3 ;  /* 0x000000ffff029224 */ /* 0x004fe200078e0003 */
        /* <DEDUP_REMOVED lines=17> */
.L_x_3627:
[----:B------:R-:W-:Y:S02]  /*28aa0*/  ULDC UR4, c[0x0][0xc10] ;  /* 0x0003040000047ab9 */ /* 0x000fe40000000800 */
[----:B------:R-:W-:-:S04]  /*28ab0*/  IMAD.U32 R7, RZ, RZ, UR4 ;  /* 0x00000004ff077e24 */ /* 0x000fc8000f8e00ff */
[----:B-1----:R-:W-:-:S04]  /*28ac0*/  IMAD R5, R14, R7, RZ ;  /* 0x000000070e057224 */ /* 0x002fc800078e02ff */
[----:B------:R-:W-:-:S05]  /*28ad0*/  IMAD.IADD R4, R4, 0x1, R5 ;  /* 0x0000000104047824 */ /* 0x000fca00078e0205 */
[----:B------:R-:W-:-:S13]  /*28ae0*/  ISETP.GT.AND P6, PT, R4, R0, PT ;  /* 0x000000000400720c */ /* 0x000fda0003fc4270 */
[----:B------:R-:W-:Y:S05]  /*28af0*/  @P6 BRA `(.L_x_3486) ;  /* 0x0000000000a46947 */ /* 0x000fea0003800000 */
.L_x_3491:
[----:B------:R-:W2:Y:S01]  /*28b00*/  LDL.LU R2, [R1+0xc] ;  /* 0x00000c0001027983 */ /* 0x000ea20000300800 */
[----:B0-----:R-:W0:Y:S01]  /*28b10*/  LDC R3, c[0x0][0xc14] ;  /* 0x00030500ff037b82 */ /* 0x001e220000000800 */
[----:B--2---:R-:W-:-:S04]  /*28b20*/  IADD3 R2, R2, 0x1f, RZ ;  /* 0x0000001f02027810 */ /* 0x004fc80007ffe0ff */
        /* <DEDUP_REMOVED lines=13> */
.L_x_3489:
[----:B------:R-:W-:Y:S05]  /*28c00*/  BSYNC B0 ;  /* 0x0000000000007941 */ /* 0x000fea0003800000 */
.L_x_3488:
[----:B------:R-:W-:-:S03]  /*28c10*/  UMOV UR4, 0xffffffff ;  /* 0xffffffff00047882 */ /* 0x000fc60000000000 */
[----:B------:R-:W-:Y:S05]  /*28c20*/  BRA.DIV UR4, `(.L_x_3490) ;  /* 0x0000003604dc7947 */ /* 0x000fea000b800000 */
[----:B-----5:R-:W1:Y:S02]  /*28c30*/  SHFL.UP PT, R14, R2, 0x1, RZ ;  /* 0x04200000020e7989 */ /* 0x020e6400000e00ff */
        /* <DEDUP_REMOVED lines=9> */
[----:B-1----:R-:W-:-:S04]  /*28cd0*/  SEL R7, R14, RZ, P4 ;  /* 0x000000ff0e077207 */ /* 0x002fc80002000000 */
[----:B------:R-:W-:-:S05]  /*28ce0*/  IADD3 R7, R6, R7, RZ ;  /* 0x0000000706077210 */ /* 0x000fca0007ffe0ff */
[----:B------:R-:W1:Y:S02]  /*28cf0*/  SHFL.UP PT, R14, R7, 0x10, RZ ;  /* 0x06000000070e7989 */ /* 0x000e6400000e00ff */
[----:B-1----:R-:W-:-:S05]  /*28d00*/  SEL R14, R14, RZ, P5 ;  /* 0x000000ff0e0e7207 */ /* 0x002fca0002800000 */
[----:B0-----:R-:W-:-:S05]  /*28d10*/  IMAD.IADD R3, R7, 0x1, R14 ;  /* 0x0000000107037824 */ /* 0x001fca00078e020e */
[----:B------:R0:W1:Y:S02]  /*28d20*/  SHFL.IDX PT, R14, R3, 0x1f, 0x1f ;  /* 0x03e01f00030e7f89 */ /* 0x00006400000e0000 */
.L_x_3635:
[----:B------:R-:W-:Y:S02]  /*28d30*/  ULDC UR4, c[0x0][0xc10] ;  /* 0x0003040000047ab9 */ /* 0x000fe40000000800 */
[----:B------:R-:W-:-:S04]  /*28d40*/  IMAD.U32 R7, RZ, RZ, UR4 ;  /* 0x00000004ff077e24 */ /* 0x000fc8000f8e00ff */
[----:B-1----:R-:W-:-:S04]  /*28d50*/  IMAD R5, R14, R7, RZ ;  /* 0x000000070e057224 */ /* 0x002fc800078e02ff */
[----:B------:R-:W-:-:S05]  /*28d60*/  IMAD.IADD R4, R5, 0x1, R4 ;  /* 0x0000000105047824 */ /* 0x000fca00078e0204 */
[----:B------:R-:W-:-:S13]  /*28d70*/  ISETP.GT.AND P6, PT, R4, R0, PT ;  /* 0x000000000400720c */ /* 0x000fda0003fc4270 */
[----:B------:R-:W-:Y:S05]  /*28d80*/  @!P6 BRA `(.L_x_3491) ;  /* 0xfffffffc005ce947 */ /* 0x000fea000383ffff */
.L_x_3486:
        /* <DEDUP_REMOVED lines=8> */
.L_x_3639:
[----:B------:R-:W-:Y:S01]  /*28e10*/  ISETP.NE.AND P0, PT, R6, RZ, PT ;  /* 0x000000ff0600720c */ /* 0x000fe20003f05270 */
[----:B------:R-:W-:-:S12]  /*28e20*/  IMAD.MOV.U32 R14, RZ, RZ, RZ ;  /* 0x000000ffff0e7224 */ /* 0x000fd800078e00ff */
[----:B------:R-:W-:Y:S05]  /*28e30*/  @!P0 BRA `(.L_x_3493) ;  /* 0x0000000000108947 */ /* 0x000fea0003800000 */
[----:B------:R-:W-:Y:S01]  /*28e40*/  UMOV UR4, 0xffffffff ;  /* 0xffffffff00047882 */ /* 0x000fe20000000000 */
[----:B------:R-:W-:Y:S02]  /*28e50*/  IADD3 R12, R4, -0x1, RZ ;  /* 0xffffffff040c7810 */ /* 0x000fe40007ffe0ff */
[----:B------:R-:W-:Y:S05]  /*28e60*/  BRA.DIV UR4, `(.L_x_3494) ;  /* 0x0000003a04507947 */ /* 0x000fea000b800000 */
[----:B------:R3:W4:Y:S02]  /*28e70*/  SHFL.IDX PT, R14, R3, R12, 0x1f ;  /* 0x00001f0c030e7589 */ /* 0x00072400000e0000 */
.L_x_3493:
[----:B------:R-:W5:Y:S01]  /*28e80*/  LDL.LU R10, [R1+0xc] ;  /* 0x00000c00010a7983 */ /* 0x000f620000300800 */
[----:B--2---:R-:W-:Y:S01]  /*28e90*/  IABS R6, R5 ;  /* 0x0000000500067213 */ /* 0x004fe20000000000 */
[----:B----4-:R-:W-:Y:S02]  /*28ea0*/  IMAD R11, R14, R7, R8 ;  /* 0x000000070e0b7224 */ /* 0x010fe400078e0208 */
[----:B-1----:R-:W-:Y:S01]  /*28eb0*/  IMAD.MOV.U32 R2, RZ, RZ, RZ ;  /* 0x000000ffff027224 */ /* 0x002fe200078e00ff */
[----:B------:R-:W1:Y:S01]  /*28ec0*/  I2F.RP R7, R6 ;  /* 0x0000000600077306 */ /* 0x000e620000209400 */
[----:B------:R-:W-:Y:S01]  /*28ed0*/  IMAD.IADD R0, R0, 0x1, -R11 ;  /* 0x0000000100007824 */ /* 0x000fe200078e0a0b */
[----:B------:R2:W-:Y:S06]  /*28ee0*/  STL [R1], R11 ;  /* 0x0000000b01007387 */ /* 0x0005ec0000100800 */
[----:B-1----:R-:W1:Y:S02]  /*28ef0*/  MUFU.RCP R7, R7 ;  /* 0x0000000700077308 */ /* 0x002e640000001000 */
[----:B-1----:R-:W-:-:S06]  /*28f00*/  VIADD R8, R7, 0xffffffe ;  /* 0x0ffffffe07087836 */ /* 0x002fcc0000000000 */
[----:B0--3--:R-:W0:Y:S02]  /*28f10*/  F2I.FTZ.U32.TRUNC.NTZ R3, R8 ;  /* 0x0000000800037305 */ /* 0x009e24000021f000 */
[----:B0-----:R-:W-:-:S04]  /*28f20*/  IMAD.MOV R9, RZ, RZ, -R3 ;  /* 0x000000ffff097224 */ /* 0x001fc800078e0a03 */
[----:B------:R-:W-:-:S04]  /*28f30*/  IMAD R9, R9, R6, RZ ;  /* 0x0000000609097224 */ /* 0x000fc800078e02ff */
[----:B------:R-:W-:Y:S01]  /*28f40*/  IMAD.HI.U32 R2, R3, R9, R2 ;  /* 0x0000000903027227 */ /* 0x000fe200078e0002 */
[----:B------:R-:W-:Y:S02]  /*28f50*/  IABS R9, R5 ;  /* 0x0000000500097213 */ /* 0x000fe40000000000 */
[----:B------:R-:W-:-:S03]  /*28f60*/  IABS R3, R0 ;  /* 0x0000000000037213 */ /* 0x000fc60000000000 */
[----:B------:R-:W-:Y:S02]  /*28f70*/  IMAD.MOV R7, RZ, RZ, -R9 ;  /* 0x000000ffff077224 */ /* 0x000fe400078e0a09 */
[----:B------:R-:W-:-:S04]  /*28f80*/  IMAD.HI.U32 R2, R2, R3, RZ ;  /* 0x0000000302027227 */ /* 0x000fc800078e00ff */
        /* <DEDUP_REMOVED lines=18> */
.L_x_3487:
[----:B------:R-:W-:Y:S01]  /*290b0*/  UMOV UR4, URZ ;  /* 0x0000003f00047c82 */ /* 0x000fe20008000000 */
[----:B------:R-:W-:Y:S01]  /*290c0*/  ULDC UR6, c[0x0][0xc14] ;  /* 0x0003050000067ab9 */ /* 0x000fe20000000800 */
[----:B------:R-:W-:Y:S01]  /*290d0*/  UMOV UR5, URZ ;  /* 0x0000003f00057c82 */ /* 0x000fe20008000000 */
[----:B------:R0:W-:Y:S01]  /*290e0*/  STL [R1], R0 ;  /* 0x0000000001007387 */ /* 0x0001e20000100800 */
[----:B------:R-:W-:Y:S01]  /*290f0*/  MOV R3, UR4 ;  /* 0x0000000400037c02 */ /* 0x000fe20008000f00 */
[----:B------:R-:W-:-:S04]  /*29100*/  IMAD.U32 R2, RZ, RZ, UR5 ;  /* 0x00000005ff027e24 */ /* 0x000fc8000f8e00ff */
[----:B------:R1:W-:Y:S01]  /*29110*/  STL [R1+0x4], R3 ;  /* 0x0000040301007387 */ /* 0x0003e20000100800 */
[----:B0-----:R-:W-:-:S05]  /*29120*/  IMAD.U32 R0, RZ, RZ, UR6 ;  /* 0x00000006ff007e24 */ /* 0x001fca000f8e00ff */
[----:B------:R1:W-:Y:S04]  /*29130*/  STL [R1+0xc], R0 ;  /* 0x00000c0001007387 */ /* 0x0003e80000100800 */
[----:B------:R1:W-:Y:S02]  /*29140*/  STL [R1+0x8], R2 ;  /* 0x0000080201007387 */ /* 0x0003e40000100800 */
.L_x_3495:
[----:B-1----:R-:W3:Y:S04]  /*29150*/  LDL R3, [R1+0x8] ;  /* 0x0000080001037983 */ /* 0x002ee80000100800 */
[----:B--2---:R-:W2:Y:S04]  /*29160*/  LDL R2, [R1+0xc] ;  /* 0x00000c0001027983 */ /* 0x004ea80000100800 */
        /* <DEDUP_REMOVED lines=8> */
[----:B---3--:R-:W-:Y:S02]  /*291f0*/  IMAD.MOV.U32 R6, RZ, RZ, R3 ;  /* 0x000000ffff067224 */ /* 0x008fe400078e0003 */
[----:B------:R-:W0:Y:S01]  /*29200*/  @!P0 S2R R3, SR_CgaCtaId ;  /* 0x0000000000038919 */ /* 0x000e220000008800 */
[----:B--2---:R-:W-:Y:S01]  /*29210*/  IMAD.MOV.U32 R7, RZ, RZ, R2 ;  /* 0x000000ffff077224 */ /* 0x004fe200078e0002 */
[----:B0-----:R-:W-:-:S05]  /*29220*/  @!P0 LEA R0, R3, R0, 0x18 ;  /* 0x0000000003008211 */ /* 0x001fca00078ec0ff */
[----:B----4-:R0:W-:Y:S01]  /*29230*/  @!P0 STS.128 [R0+0x334d0], R4 ;  /* 0x0334d00400008388 */ /* 0x0101e20000000c00 */
[----:B------:R-:W-:Y:S06]  /*29240*/  BAR.ARV 0x5, 0x180 ;  /* 0x0146000000007b1d */ /* 0x000fec0000002000 */
.L_x_3484:
[----:B0-----:R-:W3:Y:S01]  /*29250*/  LDL R0, [R1+0xc] ;  /* 0x00000c0001007983 */ /* 0x001ee20000100800 */
[----:B------:R-:W-:Y:S02]  /*29260*/  ULDC UR4, c[0x0][0xc14] ;  /* 0x0003050000047ab9 */ /* 0x000fe40000000800 */
[----:B---3--:R-:W-:-:S13]  /*29270*/  ISETP.GE.AND P0, PT, R0, UR4, PT ;  /* 0x0000000400007c0c */ /* 0x008fda000bf06270 */
[----:B------:R-:W-:Y:S05]  /*29280*/  @!P0 BRA `(.L_x_3496) ;  /* 0xffffff9800448947 */ /* 0x000fea000383ffff */
[----:B------:R-:W-:Y:S05]  /*29290*/  BSYNC B7 ;  /* 0x0000000000077941 */ /* 0x000fea0003800000 */
.L_x_3387:
[----:B0-----:R-:W3:Y:S01]  /*292a0*/  LDL.LU R0, [R1+0x44] ;  /* 0x0000440001007983 */ /* 0x001ee20000300800 */
[----:B------:R-:W-:Y:S01]  /*292b0*/  BSSY B0, `(.L_x_3497) ;  /* 0x000000b000007945 */ /* 0x000fe20003800000 */
[----:B-12---:R-:W0:Y:S01]  /*292c0*/  S2R R4, SR_CgaCtaId ;  /* 0x0000000000047919 */ /* 0x006e220000008800 */
[----:B---3--:R-:W-:-:S05]  /*292d0*/  VIADD R0, R0, 0x1 ;  /* 0x0000000100007836 */ /* 0x008fca0000000000 */
[----:B------:R-:W-:-:S04]  /*292e0*/  LEA.HI R2, R0, R0, RZ, 0x1 ;  /* 0x0000000000027211 */ /* 0x000fc800078f08ff */
[----:B------:R-:W-:-:S04]  /*292f0*/  LOP3.LUT R3, R2, 0xfffffffe, RZ, 0xc0, !PT ;  /* 0xfffffffe02037812 */ /* 0x000fc800078ec0ff */
[----:B------:R-:W-:Y:S02]  /*29300*/  IADD3 R0, R0, -R3, RZ ;  /* 0x8000000300007210 */ /* 0x000fe40007ffe0ff */
[----:B------:R-:W-:Y:S02]  /*29310*/  MOV R3, 0x400 ;  /* 0x0000040000037802 */ /* 0x000fe40000000f00 */
[----:B------:R-:W-:Y:S02]  /*29320*/  SHF.L.U32 R0, R0, 0x1f, RZ ;  /* 0x0000001f00007819 */ /* 0x000fe400000006ff */
[----:B0-----:R-:W-:-:S04]  /*29330*/  LEA R3, R4, R3, 0x18 ;  /* 0x0000000304037211 */ /* 0x001fc800078ec0ff */
[----:B------:R-:W0:Y:S02]  /*29340*/  SYNCS.PHASECHK.TRANS64.TRYWAIT P0, [R3+URZ+0x33420], R0 ;  /* 0x03342000030075a7 */ /* 0x000e24000800017f */
[----:B0-----:R-:W-:Y:S05]  /*29350*/  @!P0 BRA `(.L_x_3498) ;  /* 0x0000003400388947 */ /* 0x001fea0003800000 */
.L_x_3642:
[----:B------:R-:W-:Y:S05]  /*29360*/  BSYNC B0 ;  /* 0x0000000000007941 */ /* 0x000fea0003800000 */
.L_x_3497:
[----:B------:R-:W-:-:S03]  /*29370*/  UMOV UR4, 0xffffffff ;  /* 0xffffffff00047882 */ /* 0x000fc60000000000 */
[----:B------:R-:W-:Y:S05]  /*29380*/  BRA.DIV UR4, `(.L_x_3499) ;  /* 0x0000003604407947 */ /* 0x000fea000b800000 */
[----:B0-----:R-:W0:Y:S02]  /*29390*/  S2R R0, SR_TID.X ;  /* 0x0000000000007919 */ /* 0x001e240000002100 */
[----:B0-----:R-:W-:-:S04]  /*293a0*/  SHF.R.U32.HI R0, RZ, 0x5, R0 ;  /* 0x00000005ff007819 */ /* 0x001fc80000011600 */
[----:B------:R-:W-:-:S05]  /*293b0*/  LOP3.LUT R0, R0, 0x3, RZ, 0xc0, !PT ;  /* 0x0000000300007812 */ /* 0x000fca00078ec0ff */
[----:B------:R0:W1:Y:S02]  /*293c0*/  SHFL.IDX PT, R14, R0, RZ, 0x1f ;  /* 0x00001fff000e7589 */ /* 0x00006400000e0000 */
.L_x_3645:
[----:B-1----:R-:W-:-:S13]  /*293d0*/  ISETP.NE.AND P0, PT, R14, RZ, PT ;  /* 0x000000ff0e00720c */ /* 0x002fda0003f05270 */
[----:B------:R-:W-:Y:S05]  /*293e0*/  @P0 BRA `(.L_x_3184) ;  /* 0x0000000000a80947 */ /* 0x000fea0003800000 */
[----:B------:R-:W-:-:S03]  /*293f0*/  UMOV UR4, 0xffffffff ;  /* 0xffffffff00047882 */ /* 0x000fc60000000000 */
[----:B------:R-:W-:Y:S05]  /*29400*/  BRA.DIV UR4, `(.L_x_3500) ;  /* 0x0000003604547947 */ /* 0x000fea000b800000 */
[----:B------:R-:W-:-:S13]  /*29410*/  ELECT P6, URZ, PT ;  /* 0x00000000003f782f */ /* 0x000fda00038c0000 */
.L_x_3648:
[----:B------:R-:W-:Y:S05]  /*29420*/  @!P6 BRA `(.L_x_3184) ;  /* 0x000000000098e947 */ /* 0x000fea0003800000 */
[----:B------:R-:W-:-:S06]  /*29430*/  ULOP3.LUT UR4, UR36, 0x2, URZ, 0xfc, !UPT ;  /* 0x0000000224047892 */ /* 0x000fcc000f8efc3f */
[----:B0-----:R-:W-:-:S05]  /*29440*/  IMAD.U32 R0, RZ, RZ, UR4 ;  /* 0x00000004ff007e24 */ /* 0x001fca000f8e00ff */
[----:B------:R-:W-:-:S13]  /*29450*/  ISETP.NE.AND P0, PT, R0, 0x3, PT ;  /* 0x000000030000780c */ /* 0x000fda0003f05270 */
[----:B------:R-:W-:Y:S05]  /*29460*/  @!P0 BRA `(.L_x_3501) ;  /* 0x0000000000048947 */ /* 0x000fea0003800000 */
[----:B------:R-:W-:Y:S01]  /*29470*/  BPT.TRAP 0x1 ;  /* 0x000000040000795c */ /* 0x000fe20000300000 */
.L_x_3501:
[----:B------:R-:W2:Y:S01]  /*29480*/  LDL.LU R6, [R1+0x1c] ;  /* 0x00001c0001067983 */ /* 0x000ea20000300800 */
[----:B------:R-:W-:Y:S02]  /*29490*/  VIADD R5, R3, 0x33440 ;  /* 0x0003344003057836 */ /* 0x000fe40000000000 */
[C---:B------:R-:W-:Y:S02]  /*294a0*/  VIADD R0, R18.reuse, 0x1 ;  /* 0x0000000112007836 */ /* 0x040fe40000000000 */
[----:B------:R-:W-:-:S03]  /*294b0*/  IMAD R7, R18, 0x8, R5 ;  /* 0x0000000812077824 */ /* 0x000fc600078e0205 */
[----:B------:R-:W-:-:S04]  /*294c0*/  ISETP.NE.AND P2, PT, R0, 0x2, PT ;  /* 0x000000020000780c */ /* 0x000fc80003f45270 */
[----:B------:R-:W-:Y:S02]  /*294d0*/  SEL R2, RZ, 0x1, P2 ;  /* 0x00000001ff027807 */ /* 0x000fe40001000000 */
[C---:B--2---:R-:W-:Y:S02]  /*294e0*/  SHF.L.U32 R4, R6.reuse, 0x1f, RZ ;  /* 0x0000001f06047819 */ /* 0x044fe400000006ff */
[----:B------:R-:W-:Y:S02]  /*294f0*/  LOP3.LUT R6, R6, R2, RZ, 0x3c, !PT ;  /* 0x0000000206067212 */ /* 0x000fe400078e3cff */
[----:B------:R-:W0:Y:S01]  /*29500*/  SYNCS.PHASECHK.TRANS64.TRYWAIT P1, [R7+URZ], R4 ;  /* 0x00000004070075a7 */ /* 0x000e22000802017f */
[----:B------:R-:W-:Y:S02]  /*29510*/  SEL R2, R0, RZ, P2 ;  /* 0x000000ff00027207 */ /* 0x000fe40001000000 */
[----:B------:R-:W-:-:S03]  /*29520*/  SHF.L.U32 R0, R6, 0x1f, RZ ;  /* 0x0000001f06007819 */ /* 0x000fc600000006ff */
[----:B------:R-:W-:Y:S01]  /*29530*/  IMAD R5, R2, 0x8, R5 ;  /* 0x0000000802057824 */ /* 0x000fe200078e0205 */
[----:B0-----:R-:W-:Y:S06]  /*29540*/  @!P1 BRA `(.L_x_3502) ;  /* 0x0000003400249947 */ /* 0x001fec0003800000 */
.L_x_3649:
[----:B------:R-:W1:Y:S02]  /*29550*/  SYNCS.PHASECHK.TRANS64.TRYWAIT P1, [R5+URZ], R0 ;  /* 0x00000000050075a7 */ /* 0x000e64000802017f */
[----:B-1----:R-:W-:Y:S05]  /*29560*/  @!P1 BRA `(.L_x_3503) ;  /* 0x0000003400309947 */ /* 0x002fea0003800000 */
.L_x_3650:
[----:B------:R-:W-:Y:S05]  /*29570*/  @!P0 BRA `(.L_x_3504) ;  /* 0x0000000000048947 */ /* 0x000fea0003800000 */
[----:B------:R-:W-:Y:S01]  /*29580*/  BPT.TRAP 0x1 ;  /* 0x000000040000795c */ /* 0x000fe20000300000 */
.L_x_3504:
[----:B-1----:R-:W-:-:S04]  /*29590*/  LEA R5, R18, R3, 0x3 ;  /* 0x0000000312057211 */ /* 0x002fc800078e18ff */
[----:B------:R-:W1:Y:S02]  /*295a0*/  SYNCS.PHASECHK.TRANS64.TRYWAIT P1, [R5+URZ+0x33460], R4 ;  /* 0x03346004050075a7 */ /* 0x000e64000802017f */
[----:B-1----:R-:W-:Y:S05]  /*295b0*/  @!P1 BRA `(.L_x_3505) ;  /* 0x0000003400309947 */ /* 0x002fea0003800000 */
.L_x_3651:
[----:B------:R-:W-:Y:S05]  /*295c0*/  @!P0 BRA `(.L_x_3506) ;  /* 0x0000000000048947 */ /* 0x000fea0003800000 */
[----:B------:R-:W-:Y:S01]  /*295d0*/  BPT.TRAP 0x1 ;  /* 0x000000040000795c */ /* 0x000fe20000300000 */
.L_x_3506:
[----:B------:R-:W-:-:S04]  /*295e0*/  IMAD R3, R2, 0x8, R3 ;  /* 0x0000000802037824 */ /* 0x000fc800078e0203 */
[----:B------:R-:W2:Y:S02]  /*295f0*/  SYNCS.PHASECHK.TRANS64.TRYWAIT P1, [R3+URZ+0x33460], R0 ;  /* 0x03346000030075a7 */ /* 0x000ea4000802017f */
[----:B--2---:R-:W-:Y:S05]  /*29600*/  @!P1 BRA `(.L_x_3507) ;  /* 0x0000003400309947 */ /* 0x004fea0003800000 */
.L_x_3652:
[----:B------:R-:W-:Y:S05]  /*29610*/  @!P0 BRA `(.L_x_3508) ;  /* 0x0000000000048947 */ /* 0x000fea0003800000 */
[----:B------:R-:W-:Y:S01]  /*29620*/  BPT.TRAP 0x1 ;  /* 0x000000040000795c */ /* 0x000fe20000300000 */
.L_x_3508:
[----:B------:R-:W3:Y:S02]  /*29630*/  SYNCS.PHASECHK.TRANS64.TRYWAIT P0, [R5+URZ+0x33480], R4 ;  /* 0x03348004050075a7 */ /* 0x000ee4000800017f */
[----:B---3--:R-:W-:Y:S05]  /*29640*/  @!P0 BRA `(.L_x_3509) ;  /* 0x0000003400348947 */ /* 0x008fea0003800000 */
.L_x_3510:
[----:B----4-:R4:W0:Y:S02]  /*29650*/  SYNCS.PHASECHK.TRANS64.TRYWAIT P0, [R3+URZ+0x33480], R0 ;  /* 0x03348000030075a7 */ /* 0x010824000800017f */
[----:B0-----:R-:W-:Y:S05]  /*29660*/  @!P0 NANOSLEEP.SYNCS 0x989680 ;  /* 0x009896800000895d */ /* 0x001fea0003900000 */
[----:B------:R-:W0:Y:S02]  /*29670*/  @!P0 SYNCS.PHASECHK.TRANS64 P0, [R3+URZ+0x33480], R0 ;  /* 0x03348000030085a7 */ /* 0x000e24000800007f */
[----:B0-----:R-:W-:Y:S05]  /*29680*/  @!P0 BRA `(.L_x_3510) ;  /* 0xfffffffc00f08947 */ /* 0x001fea000383ffff */
.L_x_3184:
[----:B------:R-:W-:Y:S05]  /*29690*/  BSYNC B8 ;  /* 0x0000000000087941 */ /* 0x000fea0003800000 */
.L_x_3181:
[----:B------:R-:W-:Y:S05]  /*296a0*/  EXIT ;  /* 0x000000000000794d */ /* 0x000fea0003800000 */
.L_x_3202:
[----:B-1----:R1:W2:Y:S02]  /*296b0*/  SYNCS.PHASECHK.TRANS64.TRYWAIT P5, [R43+URZ+0x33490], R100 ;  /* 0x033490642b0075a7 */ /* 0x0022a400080a017f */
[----:B--2---:R-:W-:Y:S05]  /*296c0*/  @!P5 NANOSLEEP.SYNCS 0x989680 ;  /* 0x009896800000d95d */ /* 0x004fea0003900000 */
[----:B------:R-:W2:Y:S02]  /*296d0*/  @!P5 SYNCS.PHASECHK.TRANS64 P5, [R43+URZ+0x33490], R100 ;  /* 0x033490642b00d5a7 */ /* 0x000ea400080a007f */
[----:B--2---:R-:W-:Y:S05]  /*296e0*/  @!P5 BRA `(.L_x_3202) ;  /* 0xfffffffc00f0d947 */ /* 0x004fea000383ffff */
[----:B------:R-:W-:Y:S05]  /*296f0*/  BRA `(.L_x_3511) ;  /* 0xfffffd9c00647947 */ /* 0x000fea000383ffff */
.L_x_3256:
[----:B--2---:R2:W4:Y:S02]  /*29700*/  SYNCS.PHASECHK.TRANS64.TRYWAIT P5, [R43+URZ+0x33490], R100 ;  /* 0x033490642b0075a7 */ /* 0x00452400080a017f */
[----:B----4-:R-:W-:Y:S05]  /*29710*/  @!P5 NANOSLEEP.SYNCS 0x989680 ;  /* 0x009896800000d95d */ /* 0x010fea0003900000 */
[----:B------:R-:W4:Y:S02]  /*29720*/  @!P5 SYNCS.PHASECHK.TRANS64 P5, [R43+URZ+0x33490], R100 ;  /* 0x033490642b00d5a7 */ /* 0x000f2400080a007f */
[----:B----4-:R-:W-:Y:S05]  /*29730*/  @!P5 BRA `(.L_x_3256) ;  /* 0xfffffffc00f0d947 */ /* 0x010fea000383ffff */
[----:B------:R-:W-:Y:S05]  /*29740*/  BRA `(.L_x_3512) ;  /* 0xfffffdfc00807947 */ /* 0x000fea000383ffff */
.L_x_3281:
[----:B0-----:R0:W1:Y:S02]  /*29750*/  SYNCS.PHASECHK.TRANS64.TRYWAIT P3, [R43+URZ+0x33490], R100 ;  /* 0x033490642b0075a7 */ /* 0x001064000806017f */
[----:B-1----:R-:W-:Y:S05]  /*29760*/  @!P3 NANOSLEEP.SYNCS 0x989680 ;  /* 0x009896800000b95d */ /* 0x002fea0003900000 */
[----:B------:R-:W1:Y:S02]  /*29770*/  @!P3 SYNCS.PHASECHK.TRANS64 P3, [R43+URZ+0x33490], R100 ;  /* 0x033490642b00b5a7 */ /* 0x000e64000806007f */
[----:B-1----:R-:W-:Y:S05]  /*29780*/  @!P3 BRA `(.L_x_3281) ;  /* 0xfffffffc00f0b947 */ /* 0x002fea000383ffff */
[----:B------:R-:W-:Y:S05]  /*29790*/  BRA `(.L_x_3513) ;  /* 0xfffffe5c00b47947 */ /* 0x000fea000383ffff */
.L_x_3287:
[----:B-1----:R1:W2:Y:S02]  /*297a0*/  SYNCS.PHASECHK.TRANS64.TRYWAIT P2, [R43+URZ+0x334b0], R100 ;  /* 0x0334b0642b0075a7 */ /* 0x0022a4000804017f */
[----:B--2---:R-:W-:Y:S05]  /*297b0*/  @!P2 NANOSLEEP.SYNCS 0x989680 ;  /* 0x009896800000a95d */ /* 0x004fea0003900000 */
[----:B------:R-:W2:Y:S02]  /*297c0*/  @!P2 SYNCS.PHASECHK.TRANS64 P2, [R43+URZ+0x334b0], R100 ;  /* 0x0334b0642b00a5a7 */ /* 0x000ea4000804007f */
[----:B--2---:R-:W-:Y:S05]  /*297d0*/  @!P2 BRA `(.L_x_3287) ;  /* 0xfffffffc00f0a947 */ /* 0x004fea000383ffff */
[----:B------:R-:W-:Y:S05]  /*297e0*/  BRA `(.L_x_3514) ;  /* 0xfffffe6000b87947 */ /* 0x000fea000383ffff */
.L_x_3295:
[----:B------:R-:W0:Y:S01]  /*297f0*/  S2R R46, SR_TID.X ;  /* 0x00000000002e7919 */ /* 0x000e220000002100 */
[----:B------:R-:W-:Y:S01]  /*29800*/  BSSY B0, `(.L_x_3515) ;  /* 0x000000c000007945 */ /* 0x000fe20003800000 */
[----:B------:R-:W-:Y:S01]  /*29810*/  IMAD.MOV.U32 R12, RZ, RZ, RZ ;  /* 0x000000ffff0c7224 */ /* 0x000fe200078e00ff */
[----:B------:R-:W-:Y:S01]  /*29820*/  MOV R15, 0xffffffff ;  /* 0xffffffff000f7802 */ /* 0x000fe20000000f00 */
[----:B------:R-:W-:Y:S02]  /*29830*/  IMAD.MOV.U32 R11, RZ, RZ, 0x1f ;  /* 0x0000001fff0b7424 */ /* 0x000fe400078e00ff */
[----:B0-----:R-:W-:-:S05]  /*29840*/  VIADD R47, R46, 0xffffff80 ;  /* 0xffffff802e2f7836 */ /* 0x001fca0000000000 */
[----:B------:R-:W-:-:S04]  /*29850*/  SHF.R.S32.HI R46, RZ, 0x1f, R47 ;  /* 0x0000001fff2e7819 */ /* 0x000fc8000001142f */
[----:B------:R-:W-:-:S04]  /*29860*/  LEA.HI R46, R46, R47, RZ, 0x7 ;  /* 0x0000002f2e2e7211 */ /* 0x000fc800078f38ff */
[----:B------:R-:W-:-:S05]  /*29870*/  SHF.R.S32.HI R46, RZ, 0x7, R46 ;  /* 0x00000007ff2e7819 */ /* 0x000fca000001142e */
[----:B------:R-:W-:-:S07]  /*29880*/  IMAD.MOV.U32 R13, RZ, RZ, R46 ;  /* 0x000000ffff0d7224 */ /* 0x000fce00078e002e */
[----:B-----5:R-:W-:Y:S05]  /*29890*/  WARPSYNC.COLLECTIVE R15, `(.L_x_3516) ;  /* 0x000000000f087348 */ /* 0x020fea0003c00000 */
[----:B------:R0:W1:Y:S02]  /*298a0*/  SHFL.IDX P6, R14, R13, R12, R11 ;  /* 0x0000000c0d0e7389 */ /* 0x00006400000c000b */
[----:B01---5:R-:W-:Y:S01]  /*298b0*/  ENDCOLLECTIVE ;  /* 0x000000000000791b */ /* 0x023fe20003800000 */
.L_x_3516:
[----:B------:R-:W-:Y:S05]  /*298c0*/  BSYNC B0 ;  /* 0x0000000000007941 */ /* 0x000fea0003800000 */
.L_x_3515:
[----:B------:R-:W-:Y:S01]  /*298d0*/  IMAD.MOV.U32 R231, RZ, RZ, R14 ;  /* 0x000000ffffe77224 */ /* 0x000fe200078e000e */
[----:B------:R-:W-:Y:S06]  /*298e0*/  BRA `(.L_x_3517) ;  /* 0xfffffe6c00ac7947 */ /* 0x000fec000383ffff */
.L_x_3307:
        /* <DEDUP_REMOVED lines=8> */
.L_x_3519:
[----:B------:R-:W-:Y:S05]  /*29970*/  BSYNC B1 ;  /* 0x0000000000017941 */ /* 0x000fea0003800000 */
.L_x_3518:
[----:B------:R-:W-:Y:S05]  /*29980*/  BRA `(.L_x_3520) ;  /* 0xfffffe7400ec7947 */ /* 0x000fea000383ffff */
.L_x_3308:
[----:B------:R-:W-:Y:S01]  /*29990*/  BSSY B1, `(.L_x_3521) ;  /* 0x0000008000017945 */ /* 0x000fe20003800000 */
[----:B------:R-:W-:Y:S01]  /*299a0*/  MOV R13, R24 ;  /* 0x00000018000d7202 */ /* 0x000fe20000000f00 */
[----:B------:R-:W-:Y:S02]  /*299b0*/  IMAD.MOV.U32 R12, RZ, RZ, RZ ;  /* 0x000000ffff0c7224 */ /* 0x000fe400078e00ff */
[----:B------:R-:W-:Y:S02]  /*299c0*/  IMAD.MOV.U32 R11, RZ, RZ, 0x1e1f ;  /* 0x00001e1fff0b7424 */ /* 0x000fe400078e00ff */
[----:B------:R-:W-:-:S07]  /*299d0*/  IMAD.MOV.U32 R15, RZ, RZ, -0x1 ;  /* 0xffffffffff0f7424 */ /* 0x000fce00078e00ff */
[----:B0----5:R-:W-:Y:S05]  /*299e0*/  WARPSYNC.COLLECTIVE R15, `(.L_x_3522) ;  /* 0x000000000f087348 */ /* 0x021fea0003c00000 */
[----:B------:R1:W2:Y:S02]  /*299f0*/  SHFL.IDX P6, R14, R13, R12, R11 ;  /* 0x0000000c0d0e7389 */ /* 0x0002a400000c000b */
[----:B012--5:R-:W-:Y:S01]  /*29a00*/  ENDCOLLECTIVE ;  /* 0x000000000000791b */ /* 0x027fe20003800000 */
.L_x_3522:
[----:B------:R-:W-:Y:S05]  /*29a10*/  BSYNC B1 ;  /* 0x0000000000017941 */ /* 0x000fea0003800000 */
.L_x_3521:
[----:B------:R-:W-:Y:S05]  /*29a20*/  BRA `(.L_x_3523) ;  /* 0xfffffe7400cc7947 */ /* 0x000fea000383ffff */
.L_x_3309:
[----:B------:R-:W-:Y:S01]  /*29a30*/  BSSY B1, `(.L_x_3524) ;  /* 0x0000008000017945 */ /* 0x000fe20003800000 */
[----:B------:R-:W-:Y:S01]  /*29a40*/  IMAD.MOV.U32 R13, RZ, RZ, R27 ;  /* 0x000000ffff0d7224 */ /* 0x000fe200078e001b */
[----:B------:R-:W-:Y:S01]  /*29a50*/  MOV R11, 0x1e1f ;  /* 0x00001e1f000b7802 */ /* 0x000fe20000000f00 */
[----:B------:R-:W-:Y:S02]  /*29a60*/  IMAD.MOV.U32 R12, RZ, RZ, RZ ;  /* 0x000000ffff0c7224 */ /* 0x000fe400078e00ff */
[----:B------:R-:W-:-:S07]  /*29a70*/  IMAD.MOV.U32 R15, RZ, RZ, -0x1 ;  /* 0xffffffffff0f7424 */ /* 0x000fce00078e00ff */
[----:B0----5:R-:W-:Y:S05]  /*29a80*/  WARPSYNC.COLLECTIVE R15, `(.L_x_3525) ;  /* 0x000000000f087348 */ /* 0x021fea0003c00000 */
[----:B------:R1:W2:Y:S02]  /*29a90*/  SHFL.IDX P6, R14, R13, R12, R11 ;  /* 0x0000000c0d0e7389 */ /* 0x0002a400000c000b */
[----:B012--5:R-:W-:Y:S01]  /*29aa0*/  ENDCOLLECTIVE ;  /* 0x000000000000791b */ /* 0x027fe20003800000 */
.L_x_3525:
[----:B------:R-:W-:Y:S05]  /*29ab0*/  BSYNC B1 ;  /* 0x0000000000017941 */ /* 0x000fea0003800000 */
.L_x_3524:
[----:B------:R-:W-:Y:S05]  /*29ac0*/  BRA `(.L_x_3526) ;  /* 0xfffffe7400ac7947 */ /* 0x000fea000383ffff */
.L_x_3310:
        /* <DEDUP_REMOVED lines=8> */
.L_x_3528:
[----:B------:R-:W-:Y:S05]  /*29b50*/  BSYNC B1 ;  /* 0x0000000000017941 */ /* 0x000fea0003800000 */
.L_x_3527:
[----:B------:R-:W-:Y:S05]  /*29b60*/  BRA `(.L_x_3529) ;  /* 0xfffffe74008c7947 */ /* 0x000fea000383ffff */
.L_x_3312:
[----:B-1----:R1:W2:Y:S02]  /*29b70*/  SYNCS.PHASECHK.TRANS64.TRYWAIT P1, [R18+URZ+0x33400], R3 ;  /* 0x03340003120075a7 */ /* 0x0022a4000802017f */
[----:B--2---:R-:W-:Y:S05]  /*29b80*/  @!P1 NANOSLEEP.SYNCS 0x989680 ;  /* 0x009896800000995d */ /* 0x004fea0003900000 */
[----:B------:R-:W2:Y:S02]  /*29b90*/  @!P1 SYNCS.PHASECHK.TRANS64 P1, [R18+URZ+0x33400], R3 ;  /* 0x03340003120095a7 */ /* 0x000ea4000802007f */
[----:B--2---:R-:W-:Y:S05]  /*29ba0*/  @!P1 BRA `(.L_x_3312) ;  /* 0xfffffffc00f09947 */ /* 0x004fea000383ffff */
[----:B------:R-:W-:Y:S05]  /*29bb0*/  BRA `(.L_x_3530) ;  /* 0xfffffe7400987947 */ /* 0x000fea000383ffff */
.L_x_3326:
        /* <DEDUP_REMOVED lines=8> */
.L_x_3532:
[----:B------:R-:W-:Y:S05]  /*29c40*/  BSYNC B1 ;  /* 0x0000000000017941 */ /* 0x000fea0003800000 */
.L_x_3531:
[----:B------:R-:W-:Y:S05]  /*29c50*/  BRA `(.L_x_3533) ;  /* 0xfffffea400dc7947 */ /* 0x000fea000383ffff */
.L_x_3327:
        /* <DEDUP_REMOVED lines=8> */
.L_x_3535:
[----:B------:R-:W-:Y:S05]  /*29ce0*/  BSYNC B1 ;  /* 0x0000000000017941 */ /* 0x000fea0003800000 */
.L_x_3534:
[----:B------:R-:W-:Y:S05]  /*29cf0*/  BRA `(.L_x_3536) ;  /* 0xfffffea400bc7947 */ /* 0x000fea000383ffff */
.L_x_3328:
        /* <DEDUP_REMOVED lines=8> */
.L_x_3538:
[----:B------:R-:W-:Y:S05]  /*29d80*/  BSYNC B1 ;  /* 0x0000000000017941 */ /* 0x000fea0003800000 */
.L_x_3537:
[----:B------:R-:W-:Y:S05]  /*29d90*/  BRA `(.L_x_3539) ;  /* 0xfffffea4009c7947 */ /* 0x000fea000383ffff */
.L_x_3329:
        /* <DEDUP_REMOVED lines=8> */
.L_x_3541:
[----:B------:R-:W-:Y:S05]  /*29e20*/  BSYNC B1 ;  /* 0x0000000000017941 */ /* 0x000fea0003800000 */
.L_x_3540:
[----:B------:R-:W-:Y:S05]  /*29e30*/  BRA `(.L_x_3542) ;  /* 0xfffffea4007c7947 */ /* 0x000fea000383ffff */
.L_x_3331:
[----:B-1----:R1:W2:Y:S02]  /*29e40*/  SYNCS.PHASECHK.TRANS64.TRYWAIT P1, [R18+URZ+0x33400], R3 ;  /* 0x03340003120075a7 */ /* 0x0022a4000802017f */
[----:B--2---:R-:W-:Y:S05]  /*29e50*/  @!P1 NANOSLEEP.SYNCS 0x989680 ;  /* 0x009896800000995d */ /* 0x004fea0003900000 */
[----:B------:R-:W2:Y:S02]  /*29e60*/  @!P1 SYNCS.PHASECHK.TRANS64 P1, [R18+URZ+0x33400], R3 ;  /* 0x03340003120095a7 */ /* 0x000ea4000802007f */
[----:B--2---:R-:W-:Y:S05]  /*29e70*/  @!P1 BRA `(.L_x_3331) ;  /* 0xfffffffc00f09947 */ /* 0x004fea000383ffff */
[----:B------:R-:W-:Y:S05]  /*29e80*/  BRA `(.L_x_3543) ;  /* 0xfffffea400887947 */ /* 0x000fea000383ffff */
.L_x_3339:
[----:B-1----:R1:W2:Y:S02]  /*29e90*/  SYNCS.PHASECHK.TRANS64.TRYWAIT P2, [R0+URZ+0x33430], R3 ;  /* 0x03343003000075a7 */ /* 0x0022a4000804017f */
[----:B--2---:R-:W-:Y:S05]  /*29ea0*/  @!P2 NANOSLEEP.SYNCS 0x989680 ;  /* 0x009896800000a95d */ /* 0x004fea0003900000 */
[----:B------:R-:W2:Y:S02]  /*29eb0*/  @!P2 SYNCS.PHASECHK.TRANS64 P2, [R0+URZ+0x33430], R3 ;  /* 0x033430030000a5a7 */ /* 0x000ea4000804007f */
[----:B--2---:R-:W-:Y:S05]  /*29ec0*/  @!P2 BRA `(.L_x_3339) ;  /* 0xfffffffc00f0a947 */ /* 0x004fea000383ffff */
[----:B------:R-:W-:Y:S05]  /*29ed0*/  BRA `(.L_x_3338) ;  /* 0xfffffed400dc7947 */ /* 0x000fea000383ffff */
.L_x_3345:
[----:B-1----:R1:W2:Y:S02]  /*29ee0*/  SYNCS.PHASECHK.TRANS64.TRYWAIT P2, [R9+URZ+0x33430], R10 ;  /* 0x0334300a090075a7 */ /* 0x0022a4000804017f */
[----:B--2---:R-:W-:Y:S05]  /*29ef0*/  @!P2 NANOSLEEP.SYNCS 0x989680 ;  /* 0x009896800000a95d */ /* 0x004fea0003900000 */
[----:B------:R-:W2:Y:S02]  /*29f00*/  @!P2 SYNCS.PHASECHK.TRANS64 P2, [R9+URZ+0x33430], R10 ;  /* 0x0334300a0900a5a7 */ /* 0x000ea4000804007f */
[----:B--2---:R-:W-:Y:S05]  /*29f10*/  @!P2 BRA `(.L_x_3345) ;  /* 0xfffffffc00f0a947 */ /* 0x004fea000383ffff */
[----:B------:R-:W-:Y:S05]  /*29f20*/  BRA `(.L_x_3344) ;  /* 0xffffff10006c7947 */ /* 0x000fea000383ffff */
.L_x_3349:
[----:B-1----:R1:W2:Y:S02]  /*29f30*/  SYNCS.PHASECHK.TRANS64.TRYWAIT P1, [R10+URZ+0x33450], R7 ;  /* 0x033450070a0075a7 */ /* 0x0022a4000802017f */
[----:B--2---:R-:W-:Y:S05]  /*29f40*/  @!P1 NANOSLEEP.SYNCS 0x989680 ;  /* 0x009896800000995d */ /* 0x004fea0003900000 */
[----:B------:R-:W2:Y:S02]  /*29f50*/  @!P1 SYNCS.PHASECHK.TRANS64 P1, [R10+URZ+0x33450], R7 ;  /* 0x033450070a0095a7 */ /* 0x000ea4000802007f */
[----:B--2---:R-:W-:Y:S05]  /*29f60*/  @!P1 BRA `(.L_x_3349) ;  /* 0xfffffffc00f09947 */ /* 0x004fea000383ffff */
[----:B------:R-:W-:Y:S05]  /*29f70*/  BRA `(.L_x_3346) ;  /* 0xffffff2000a87947 */ /* 0x000fea000383ffff */
.L_x_3355:
[----:B-1----:R1:W2:Y:S02]  /*29f80*/  SYNCS.PHASECHK.TRANS64.TRYWAIT P1, [R15+URZ+0x33450], R4 ;  /* 0x033450040f0075a7 */ /* 0x0022a4000802017f */
[----:B--2---:R-:W-:Y:S05]  /*29f90*/  @!P1 NANOSLEEP.SYNCS 0x989680 ;  /* 0x009896800000995d */ /* 0x004fea0003900000 */
[----:B------:R-:W2:Y:S02]  /*29fa0*/  @!P1 SYNCS.PHASECHK.TRANS64 P1, [R15+URZ+0x33450], R4 ;  /* 0x033450040f0095a7 */ /* 0x000ea4000802007f */
[----:B--2---:R-:W-:Y:S05]  /*29fb0*/  @!P1 BRA `(.L_x_3355) ;  /* 0xfffffffc00f09947 */ /* 0x004fea000383ffff */
[----:B------:R-:W-:Y:S05]  /*29fc0*/  BRA `(.L_x_3354) ;  /* 0xffffff44003c7947 */ /* 0x000fea000383ffff */
.L_x_3359:
[----:B------:R-:W-:Y:S02]  /*29fd0*/  SEL R7, R122, R27, P0 ;  /* 0x0000001b7a077207 */ /* 0x000fe40000000000 */
[----:B------:R-:W-:Y:S02]  /*29fe0*/  SEL R8, R27, R122, P0 ;  /* 0x0000007a1b087207 */ /* 0x000fe40000000000 */
[----:B------:R-:W-:Y:S02]  /*29ff0*/  SEL R25, R11, R50, P0 ;  /* 0x000000320b197207 */ /* 0x000fe40000000000 */
[----:B------:R-:W-:Y:S01]  /*2a000*/  SEL R28, R50, R11, P0 ;  /* 0x0000000b321c7207 */ /* 0x000fe20000000000 */
[----:B------:R-:W-:Y:S01]  /*2a010*/  IMAD.MOV.U32 R11, RZ, RZ, 0x1c1f ;  /* 0x00001c1fff0b7424 */ /* 0x000fe200078e00ff */
[----:B------:R-:W-:Y:S02]  /*2a020*/  SEL R27, R12, R41, P0 ;  /* 0x000000290c1b7207 */ /* 0x000fe40000000000 */
[----:B------:R-:W-:Y:S01]  /*2a030*/  SEL R32, R41, R12, P0 ;  /* 0x0000000c29207207 */ /* 0x000fe20000000000 */
[----:B------:R-:W-:Y:S01]  /*2a040*/  IMAD.MOV.U32 R12, RZ, RZ, R0 ;  /* 0x000000ffff0c7224 */ /* 0x000fe200078e0000 */
[----:B------:R-:W-:-:S02]  /*2a050*/  MOV R15, 0xffffffff ;  /* 0xffffffff000f7802 */ /* 0x000fc40000000f00 */
[----:B------:R-:W-:Y:S02]  /*2a060*/  SEL R41, R54, R5, P0 ;  /* 0x0000000536297207 */ /* 0x000fe40000000000 */
[----:B------:R-:W-:-:S07]  /*2a070*/  SEL R54, R5, R54, P0 ;  /* 0x0000003605367207 */ /* 0x000fce0000000000 */
[----:B01---5:R-:W-:Y:S05]  /*2a080*/  WARPSYNC.COLLECTIVE R15, `(.L_x_3544) ;  /* 0x000000000f087348 */ /* 0x023fea0003c00000 */
[----:B------:R2:W3:Y:S02]  /*2a090*/  SHFL.IDX P6, R14, R13, R12, R11 ;  /* 0x0000000c0d0e7389 */ /* 0x0004e400000c000b */
[----:B0123-5:R-:W-:Y:S01]  /*2a0a0*/  ENDCOLLECTIVE ;  /* 0x000000000000791b */ /* 0x02ffe20003800000 */
.L_x_3544:
        /* <DEDUP_REMOVED lines=19> */
.L_x_3545:
        /* <DEDUP_REMOVED lines=18> */
.L_x_3546:
        /* <DEDUP_REMOVED lines=19> */
.L_x_3547:
        /* <DEDUP_REMOVED lines=8> */
.L_x_3548:
        /* <DEDUP_REMOVED lines=8> */
.L_x_3549:
[----:B------:R-:W-:Y:S01]  /*2a530*/  IMAD.MOV.U32 R13, RZ, RZ, R21 ;  /* 0x000000ffff0d7224 */ /* 0x000fe200078e0015 */
[----:B------:R-:W-:Y:S01]  /*2a540*/  MOV R12, R0 ;  /* 0x00000000000c7202 */ /* 0x000fe20000000f00 */
[----:B------:R-:W-:-:S07]  /*2a550*/  IMAD.MOV.U32 R9, RZ, RZ, R14 ;  /* 0x000000ffff097224 */ /* 0x000fce00078e000e */
[----:B------:R-:W-:Y:S05]  /*2a560*/  WARPSYNC.COLLECTIVE R15, `(.L_x_3550) ;  /* 0x000000000f087348 */ /* 0x000fea0003c00000 */
[----:B------:R0:W1:Y:S02]  /*2a570*/  SHFL.IDX P6, R14, R13, R12, R11 ;  /* 0x0000000c0d0e7389 */ /* 0x00006400000c000b */
[----:B01----:R-:W-:Y:S01]  /*2a580*/  ENDCOLLECTIVE ;  /* 0x000000000000791b */ /* 0x003fe20003800000 */
.L_x_3550:
        /* <DEDUP_REMOVED lines=8> */
.L_x_3551:
[----:B------:R-:W-:Y:S01]  /*2a610*/  IMAD.MOV.U32 R13, RZ, RZ, R25 ;  /* 0x000000ffff0d7224 */ /* 0x000fe200078e0019 */
[----:B------:R-:W-:Y:S01]  /*2a620*/  MOV R12, R0 ;  /* 0x00000000000c7202 */ /* 0x000fe20000000f00 */
[----:B------:R-:W-:-:S07]  /*2a630*/  IMAD.MOV.U32 R21, RZ, RZ, R14 ;  /* 0x000000ffff157224 */ /* 0x000fce00078e000e */
[----:B------:R-:W-:Y:S05]  /*2a640*/  WARPSYNC.COLLECTIVE R15, `(.L_x_3552) ;  /* 0x000000000f087348 */ /* 0x000fea0003c00000 */
[----:B------:R0:W1:Y:S02]  /*2a650*/  SHFL.IDX P6, R14, R13, R12, R11 ;  /* 0x0000000c0d0e7389 */ /* 0x00006400000c000b */
[----:B01----:R-:W-:Y:S01]  /*2a660*/  ENDCOLLECTIVE ;  /* 0x000000000000791b */ /* 0x003fe20003800000 */
.L_x_3552:
        /* <DEDUP_REMOVED lines=8> */
.L_x_3553:
[----:B------:R-:W-:Y:S01]  /*2a6f0*/  IMAD.MOV.U32 R13, RZ, RZ, R27 ;  /* 0x000000ffff0d7224 */ /* 0x000fe200078e001b */
[----:B------:R-:W-:Y:S01]  /*2a700*/  MOV R12, R0 ;  /* 0x00000000000c7202 */ /* 0x000fe20000000f00 */
[----:B------:R-:W-:-:S07]  /*2a710*/  IMAD.MOV.U32 R25, RZ, RZ, R14 ;  /* 0x000000ffff197224 */ /* 0x000fce00078e000e */
[----:B------:R-:W-:Y:S05]  /*2a720*/  WARPSYNC.COLLECTIVE R15, `(.L_x_3554) ;  /* 0x000000000f087348 */ /* 0x000fea0003c00000 */
[----:B------:R0:W1:Y:S02]  /*2a730*/  SHFL.IDX P6, R14, R13, R12, R11 ;  /* 0x0000000c0d0e7389 */ /* 0x00006400000c000b */
[----:B01----:R-:W-:Y:S01]  /*2a740*/  ENDCOLLECTIVE ;  /* 0x000000000000791b */ /* 0x003fe20003800000 */
.L_x_3554:
        /* <DEDUP_REMOVED lines=8> */
.L_x_3555:
[----:B------:R-:W-:Y:S01]  /*2a7d0*/  IMAD.MOV.U32 R13, RZ, RZ, R29 ;  /* 0x000000ffff0d7224 */ /* 0x000fe200078e001d */
[----:B------:R-:W-:Y:S01]  /*2a7e0*/  MOV R12, R0 ;  /* 0x00000000000c7202 */ /* 0x000fe20000000f00 */
[----:B------:R-:W-:-:S07]  /*2a7f0*/  IMAD.MOV.U32 R27, RZ, RZ, R14 ;  /* 0x000000ffff1b7224 */ /* 0x000fce00078e000e */
[----:B------:R-:W-:Y:S05]  /*2a800*/  WARPSYNC.COLLECTIVE R15, `(.L_x_3556) ;  /* 0x000000000f087348 */ /* 0x000fea0003c00000 */
[----:B------:R0:W1:Y:S02]  /*2a810*/  SHFL.IDX P6, R14, R13, R12, R11 ;  /* 0x0000000c0d0e7389 */ /* 0x00006400000c000b */
[----:B01----:R-:W-:Y:S01]  /*2a820*/  ENDCOLLECTIVE ;  /* 0x000000000000791b */ /* 0x003fe20003800000 */
.L_x_3556:
        /* <DEDUP_REMOVED lines=8> */
.L_x_3557:
[----:B------:R-:W-:Y:S01]  /*2a8b0*/  IMAD.MOV.U32 R13, RZ, RZ, R31 ;  /* 0x000000ffff0d7224 */ /* 0x000fe200078e001f */
[----:B------:R-:W-:Y:S01]  /*2a8c0*/  MOV R12, R0 ;  /* 0x00000000000c7202 */ /* 0x000fe20000000f00 */
[----:B------:R-:W-:-:S07]  /*2a8d0*/  IMAD.MOV.U32 R40, RZ, RZ, R14 ;  /* 0x000000ffff287224 */ /* 0x000fce00078e000e */
[----:B------:R-:W-:Y:S05]  /*2a8e0*/  WARPSYNC.COLLECTIVE R15, `(.L_x_3558) ;  /* 0x000000000f087348 */ /* 0x000fea0003c00000 */
[----:B------:R0:W1:Y:S02]  /*2a8f0*/  SHFL.IDX P6, R14, R13, R12, R11 ;  /* 0x0000000c0d0e7389 */ /* 0x00006400000c000b */
[----:B01----:R-:W-:Y:S01]  /*2a900*/  ENDCOLLECTIVE ;  /* 0x000000000000791b */ /* 0x003fe20003800000 */
.L_x_3558:
[----:B------:R-:W-:Y:S02]  /*2a910*/  IMAD.MOV.U32 R13, RZ, RZ, R42 ;  /* 0x000000ffff0d7224 */ /* 0x000fe400078e002a */
[----:B------:R-:W-:Y:S02]  /*2a920*/  IMAD.MOV.U32 R12, RZ, RZ, R3 ;  /* 0x000000ffff0c7224 */ /* 0x000fe400078e0003 */
[----:B------:R-:W-:-:S07]  /*2a930*/  IMAD.MOV.U32 R31, RZ, RZ, R14 ;  /* 0x000000ffff1f7224 */ /* 0x000fce00078e000e */
[----:B------:R-:W-:Y:S05]  /*2a940*/  WARPSYNC.COLLECTIVE R15, `(.L_x_3559) ;  /* 0x000000000f087348 */ /* 0x000fea0003c00000 */
[----:B------:R0:W1:Y:S02]  /*2a950*/  SHFL.IDX P6, R14, R13, R12, R11 ;  /* 0x0000000c0d0e7389 */ /* 0x00006400000c000b */
[----:B01----:R-:W-:Y:S01]  /*2a960*/  ENDCOLLECTIVE ;  /* 0x000000000000791b */ /* 0x003fe20003800000 */
.L_x_3559:
[----:B------:R-:W-:Y:S01]  /*2a970*/  IMAD.MOV.U32 R13, RZ, RZ, R33 ;  /* 0x000000ffff0d7224 */ /* 0x000fe200078e0021 */
[----:B------:R-:W-:Y:S01]  /*2a980*/  MOV R12, R0 ;  /* 0x00000000000c7202 */ /* 0x000fe20000000f00 */
[----:B------:R-:W-:-:S07]  /*2a990*/  IMAD.MOV.U32 R42, RZ, RZ, R14 ;  /* 0x000000ffff2a7224 */ /* 0x000fce00078e000e */
[----:B------:R-:W-:Y:S05]  /*2a9a0*/  WARPSYNC.COLLECTIVE R15, `(.L_x_3560) ;  /* 0x000000000f087348 */ /* 0x000fea0003c00000 */
[----:B------:R0:W1:Y:S02]  /*2a9b0*/  SHFL.IDX P6, R14, R13, R12, R11 ;  /* 0x0000000c0d0e7389 */ /* 0x00006400000c000b */
[----:B01----:R-:W-:Y:S01]  /*2a9c0*/  ENDCOLLECTIVE ;  /* 0x000000000000791b */ /* 0x003fe20003800000 */
.L_x_3560:
[----:B------:R-:W-:Y:S02]  /*2a9d0*/  IMAD.MOV.U32 R13, RZ, RZ, R44 ;  /* 0x000000ffff0d7224 */ /* 0x000fe400078e002c */
[----:B------:R-:W-:Y:S02]  /*2a9e0*/  IMAD.MOV.U32 R12, RZ, RZ, R3 ;  /* 0x000000ffff0c7224 */ /* 0x000fe400078e0003 */
[----:B------:R-:W-:-:S07]  /*2a9f0*/  IMAD.MOV.U32 R33, RZ, RZ, R14 ;  /* 0x000000ffff217224 */ /* 0x000fce00078e000e */
[----:B------:R-:W-:Y:S05]  /*2aa00*/  WARPSYNC.COLLECTIVE R15, `(.L_x_3561) ;  /* 0x000000000f087348 */ /* 0x000fea0003c00000 */
[----:B------:R0:W1:Y:S02]  /*2aa10*/  SHFL.IDX P6, R14, R13, R12, R11 ;  /* 0x0000000c0d0e7389 */ /* 0x00006400000c000b */
[----:B01----:R-:W-:Y:S01]  /*2aa20*/  ENDCOLLECTIVE ;  /* 0x000000000000791b */ /* 0x003fe20003800000 */
.L_x_3561:
[----:B------:R-:W-:Y:S01]  /*2aa30*/  IMAD.MOV.U32 R13, RZ, RZ, R35 ;  /* 0x000000ffff0d7224 */ /* 0x000fe200078e0023 */
[----:B------:R-:W-:Y:S01]  /*2aa40*/  MOV R12, R0 ;  /* 0x00000000000c7202 */ /* 0x000fe20000000f00 */
[----:B------:R-:W-:-:S07]  /*2aa50*/  IMAD.MOV.U32 R44, RZ, RZ, R14 ;  /* 0x000000ffff2c7224 */ /* 0x000fce00078e000e */
[----:B------:R-:W-:Y:S05]  /*2aa60*/  WARPSYNC.COLLECTIVE R15, `(.L_x_3562) ;  /* 0x000000000f087348 */ /* 0x000fea0003c00000 */
[----:B------:R0:W1:Y:S02]  /*2aa70*/  SHFL.IDX P6, R14, R13, R12, R11 ;  /* 0x0000000c0d0e7389 */ /* 0x00006400000c000b */
[----:B01----:R-:W-:Y:S01]  /*2aa80*/  ENDCOLLECTIVE ;  /* 0x000000000000791b */ /* 0x003fe20003800000 */
.L_x_3562:
[----:B------:R-:W-:Y:S02]  /*2aa90*/  IMAD.MOV.U32 R13, RZ, RZ, R46 ;  /* 0x000000ffff0d7224 */ /* 0x000fe400078e002e */
[----:B------:R-:W-:Y:S02]  /*2aaa0*/  IMAD.MOV.U32 R12, RZ, RZ, R3 ;  /* 0x000000ffff0c7224 */ /* 0x000fe400078e0003 */
[----:B------:R-:W-:-:S07]  /*2aab0*/  IMAD.MOV.U32 R35, RZ, RZ, R14 ;  /* 0x000000ffff237224 */ /* 0x000fce00078e000e */
[----:B------:R-:W-:Y:S05]  /*2aac0*/  WARPSYNC.COLLECTIVE R15, `(.L_x_3563) ;  /* 0x000000000f087348 */ /* 0x000fea0003c00000 */
[----:B------:R0:W1:Y:S02]  /*2aad0*/  SHFL.IDX P6, R14, R13, R12, R11 ;  /* 0x0000000c0d0e7389 */ /* 0x00006400000c000b */
[----:B01----:R-:W-:Y:S01]  /*2aae0*/  ENDCOLLECTIVE ;  /* 0x000000000000791b */ /* 0x003fe20003800000 */
.L_x_3563:
[----:B------:R-:W-:Y:S01]  /*2aaf0*/  IMAD.MOV.U32 R13, RZ, RZ, R37 ;  /* 0x000000ffff0d7224 */ /* 0x000fe200078e0025 */
[----:B------:R-:W-:Y:S01]  /*2ab00*/  MOV R12, R0 ;  /* 0x00000000000c7202 */ /* 0x000fe20000000f00 */
[----:B------:R-:W-:-:S07]  /*2ab10*/  IMAD.MOV.U32 R46, RZ, RZ, R14 ;  /* 0x000000ffff2e7224 */ /* 0x000fce00078e000e */
[----:B------:R-:W-:Y:S05]  /*2ab20*/  WARPSYNC.COLLECTIVE R15, `(.L_x_3564) ;  /* 0x000000000f087348 */ /* 0x000fea0003c00000 */
[----:B------:R0:W1:Y:S02]  /*2ab30*/  SHFL.IDX P6, R14, R13, R12, R11 ;  /* 0x0000000c0d0e7389 */ /* 0x00006400000c000b */
[----:B01----:R-:W-:Y:S01]  /*2ab40*/  ENDCOLLECTIVE ;  /* 0x000000000000791b */ /* 0x003fe20003800000 */
.L_x_3564:
[----:B------:R-:W-:Y:S01]  /*2ab50*/  IMAD.MOV.U32 R13, RZ, RZ, R48 ;  /* 0x000000ffff0d7224 */ /* 0x000fe200078e0030 */
[----:B------:R-:W-:Y:S01]  /*2ab60*/  SEL R48, R33, R44, P0 ;  /* 0x0000002c21307207 */ /* 0x000fe20000000000 */
[----:B------:R-:W-:Y:S02]  /*2ab70*/  IMAD.MOV.U32 R12, RZ, RZ, R3 ;  /* 0x000000ffff0c7224 */ /* 0x000fe400078e0003 */
[----:B------:R-:W-:-:S07]  /*2ab80*/  IMAD.MOV.U32 R37, RZ, RZ, R14 ;  /* 0x000000ffff257224 */ /* 0x000fce00078e000e */
[----:B------:R-:W-:Y:S05]  /*2ab90*/  WARPSYNC.COLLECTIVE R15, `(.L_x_3565) ;  /* 0x000000000f087348 */ /* 0x000fea0003c00000 */
[----:B------:R0:W1:Y:S02]  /*2aba0*/  SHFL.IDX P6, R14, R13, R12, R11 ;  /* 0x0000000c0d0e7389 */ /* 0x00006400000c000b */
[----:B01----:R-:W-:Y:S01]  /*2abb0*/  ENDCOLLECTIVE ;  /* 0x000000000000791b */ /* 0x003fe20003800000 */
.L_x_3565:
[----:B------:R-:W-:Y:S01]  /*2abc0*/  IMAD.MOV.U32 R13, RZ, RZ, R39 ;  /* 0x000000ffff0d7224 */ /* 0x000fe200078e0027 */
[----:B------:R-:W-:Y:S01]  /*2abd0*/  MOV R12, R0 ;  /* 0x00000000000c7202 */ /* 0x000fe20000000f00 */
[----:B------:R-:W-:-:S07]  /*2abe0*/  IMAD.MOV.U32 R58, RZ, RZ, R14 ;  /* 0x000000ffff3a7224 */ /* 0x000fce00078e000e */
[----:B------:R-:W-:Y:S05]  /*2abf0*/  WARPSYNC.COLLECTIVE R15, `(.L_x_3566) ;  /* 0x000000000f087348 */ /* 0x000fea0003c00000 */
[----:B------:R0:W1:Y:S02]  /*2ac00*/  SHFL.IDX P6, R14, R13, R12, R11 ;  /* 0x0000000c0d0e7389 */ /* 0x00006400000c000b */
[----:B01----:R-:W-:Y:S01]  /*2ac10*/  ENDCOLLECTIVE ;  /* 0x000000000000791b */ /* 0x003fe20003800000 */
.L_x_3566:
        /* <DEDUP_REMOVED lines=9> */
.L_x_3567:
[----:B------:R-:W-:Y:S01]  /*2acb0*/  IMAD.MOV.U32 R13, RZ, RZ, R41 ;  /* 0x000000ffff0d7224 */ /* 0x000fe200078e0029 */
[----:B------:R-:W-:Y:S01]  /*2acc0*/  MOV R12, R0 ;  /* 0x00000000000c7202 */ /* 0x000fe20000000f00 */
[----:B------:R-:W-:-:S07]  /*2acd0*/  IMAD.MOV.U32 R39, RZ, RZ, R14 ;  /* 0x000000ffff277224 */ /* 0x000fce00078e000e */
[----:B------:R-:W-:Y:S05]  /*2ace0*/  WARPSYNC.COLLECTIVE R15, `(.L_x_3568) ;  /* 0x000000000f087348 */ /* 0x000fea0003c00000 */
[----:B------:R0:W1:Y:S02]  /*2acf0*/  SHFL.IDX P6, R14, R13, R12, R11 ;  /* 0x0000000c0d0e7389 */ /* 0x00006400000c000b */
[----:B01----:R-:W-:Y:S01]  /*2ad00*/  ENDCOLLECTIVE ;  /* 0x000000000000791b */ /* 0x003fe20003800000 */
.L_x_3568:
[----:B------:R-:W-:Y:S02]  /*2ad10*/  IMAD.MOV.U32 R13, RZ, RZ, R54 ;  /* 0x000000ffff0d7224 */ /* 0x000fe400078e0036 */
[----:B------:R-:W-:Y:S02]  /*2ad20*/  IMAD.MOV.U32 R12, RZ, RZ, R3 ;  /* 0x000000ffff0c7224 */ /* 0x000fe400078e0003 */
[----:B------:R-:W-:-:S07]  /*2ad30*/  IMAD.MOV.U32 R41, RZ, RZ, R14 ;  /* 0x000000ffff297224 */ /* 0x000fce00078e000e */
[----:B------:R-:W-:Y:S05]  /*2ad40*/  WARPSYNC.COLLECTIVE R15, `(.L_x_3569) ;  /* 0x000000000f087348 */ /* 0x000fea0003c00000 */
[----:B------:R0:W1:Y:S02]  /*2ad50*/  SHFL.IDX P6, R14, R13, R12, R11 ;  /* 0x0000000c0d0e7389 */ /* 0x00006400000c000b */
[----:B01----:R-:W-:Y:S01]  /*2ad60*/  ENDCOLLECTIVE ;  /* 0x000000000000791b */ /* 0x003fe20003800000 */
.L_x_3569:
[----:B------:R-:W-:Y:S01]  /*2ad70*/  IMAD.MOV.U32 R13, RZ, RZ, R43 ;  /* 0x000000ffff0d7224 */ /* 0x000fe200078e002b */
[----:B------:R-:W-:Y:S01]  /*2ad80*/  MOV R12, R0 ;  /* 0x00000000000c7202 */ /* 0x000fe20000000f00 */
[----:B------:R-:W-:-:S07]  /*2ad90*/  IMAD.MOV.U32 R54, RZ, RZ, R14 ;  /* 0x000000ffff367224 */ /* 0x000fce00078e000e */
[----:B------:R-:W-:Y:S05]  /*2ada0*/  WARPSYNC.COLLECTIVE R15, `(.L_x_3570) ;  /* 0x000000000f087348 */ /* 0x000fea0003c00000 */
[----:B------:R0:W1:Y:S02]  /*2adb0*/  SHFL.IDX P6, R14, R13, R12, R11 ;  /* 0x0000000c0d0e7389 */ /* 0x00006400000c000b */
[----:B01----:R-:W-:Y:S01]  /*2adc0*/  ENDCOLLECTIVE ;  /* 0x000000000000791b */ /* 0x003fe20003800000 */
.L_x_3570:
[----:B------:R-:W-:Y:S02]  /*2add0*/  SEL R5, R41, R54, P0 ;  /* 0x0000003629057207 */ /* 0x000fe40000000000 */
[----:B------:R-:W-:Y:S01]  /*2ade0*/  SEL R7, R54, R41, P0 ;  /* 0x0000002936077207 */ /* 0x000fe20000000000 */
        /* <DEDUP_REMOVED lines=8> */
.L_x_3571:
[----:B------:R-:W-:Y:S01]  /*2ae70*/  IMAD.MOV.U32 R13, RZ, RZ, R45 ;  /* 0x000000ffff0d7224 */ /* 0x000fe200078e002d */
[----:B------:R-:W-:Y:S01]  /*2ae80*/  MOV R12, R0 ;  /* 0x00000000000c7202 */ /* 0x000fe20000000f00 */
[----:B------:R-:W-:-:S07]  /*2ae90*/  IMAD.MOV.U32 R2, RZ, RZ, R14 ;  /* 0x000000ffff027224 */ /* 0x000fce00078e000e */
[----:B------:R-:W-:Y:S05]  /*2aea0*/  WARPSYNC.COLLECTIVE R15, `(.L_x_3572) ;  /* 0x000000000f087348 */ /* 0x000fea0003c00000 */
[----:B------:R0:W1:Y:S02]  /*2aeb0*/  SHFL.IDX P6, R14, R13, R12, R11 ;  /* 0x0000000c0d0e7389 */ /* 0x00006400000c000b */
[----:B01----:R-:W-:Y:S01]  /*2aec0*/  ENDCOLLECTIVE ;  /* 0x000000000000791b */ /* 0x003fe20003800000 */
.L_x_3572:
        /* <DEDUP_REMOVED lines=9> */
.L_x_3573:
[----:B------:R-:W-:Y:S01]  /*2af60*/  IMAD.MOV.U32 R13, RZ, RZ, R47 ;  /* 0x000000ffff0d7224 */ /* 0x000fe200078e002f */
[----:B------:R-:W-:Y:S01]  /*2af70*/  MOV R12, R0 ;  /* 0x00000000000c7202 */ /* 0x000fe20000000f00 */
[----:B------:R-:W-:-:S07]  /*2af80*/  IMAD.MOV.U32 R20, RZ, RZ, R14 ;  /* 0x000000ffff147224 */ /* 0x000fce00078e000e */
[----:B------:R-:W-:Y:S05]  /*2af90*/  WARPSYNC.COLLECTIVE R15, `(.L_x_3574) ;  /* 0x000000000f087348 */ /* 0x000fea0003c00000 */
[----:B------:R0:W1:Y:S02]  /*2afa0*/  SHFL.IDX P6, R14, R13, R12, R11 ;  /* 0x0000000c0d0e7389 */ /* 0x00006400000c000b */
[----:B01----:R-:W-:Y:S01]  /*2afb0*/  ENDCOLLECTIVE ;  /* 0x000000000000791b */ /* 0x003fe20003800000 */
.L_x_3574:
        /* <DEDUP_REMOVED lines=8> */
.L_x_3575:
[----:B------:R-:W-:Y:S01]  /*2b040*/  IMAD.MOV.U32 R13, RZ, RZ, R49 ;  /* 0x000000ffff0d7224 */ /* 0x000fe200078e0031 */
[----:B------:R-:W-:Y:S01]  /*2b050*/  MOV R12, R0 ;  /* 0x00000000000c7202 */ /* 0x000fe20000000f00 */
[----:B------:R-:W-:-:S07]  /*2b060*/  IMAD.MOV.U32 R64, RZ, RZ, R14 ;  /* 0x000000ffff407224 */ /* 0x000fce00078e000e */
[----:B------:R-:W-:Y:S05]  /*2b070*/  WARPSYNC.COLLECTIVE R15, `(.L_x_3576) ;  /* 0x000000000f087348 */ /* 0x000fea0003c00000 */
[----:B------:R0:W1:Y:S02]  /*2b080*/  SHFL.IDX P6, R14, R13, R12, R11 ;  /* 0x0000000c0d0e7389 */ /* 0x00006400000c000b */
[----:B01----:R-:W-:Y:S01]  /*2b090*/  ENDCOLLECTIVE ;  /* 0x000000000000791b */ /* 0x003fe20003800000 */
.L_x_3576:
[----:B------:R-:W-:Y:S02]  /*2b0a0*/  IMAD.MOV.U32 R13, RZ, RZ, R66 ;  /* 0x000000ffff0d7224 */ /* 0x000fe400078e0042 */
[----:B------:R-:W-:Y:S02]  /*2b0b0*/  IMAD.MOV.U32 R12, RZ, RZ, R3 ;  /* 0x000000ffff0c7224 */ /* 0x000fe400078e0003 */
[----:B------:R-:W-:-:S07]  /*2b0c0*/  IMAD.MOV.U32 R49, RZ, RZ, R14 ;  /* 0x000000ffff317224 */ /* 0x000fce00078e000e */
[----:B------:R-:W-:Y:S05]  /*2b0d0*/  WARPSYNC.COLLECTIVE R15, `(.L_x_3577) ;  /* 0x000000000f087348 */ /* 0x000fea0003c00000 */
[----:B------:R0:W1:Y:S02]  /*2b0e0*/  SHFL.IDX P6, R14, R13, R12, R11 ;  /* 0x0000000c0d0e7389 */ /* 0x00006400000c000b */
[----:B01----:R-:W-:Y:S01]  /*2b0f0*/  ENDCOLLECTIVE ;  /* 0x000000000000791b */ /* 0x003fe20003800000 */
.L_x_3577:
[----:B------:R-:W-:Y:S01]  /*2b100*/  IMAD.MOV.U32 R13, RZ, RZ, R51 ;  /* 0x000000ffff0d7224 */ /* 0x000fe200078e0033 */
[----:B------:R-:W-:Y:S01]  /*2b110*/  MOV R12, R0 ;  /* 0x00000000000c7202 */ /* 0x000fe20000000f00 */
[----:B------:R-:W-:-:S07]  /*2b120*/  IMAD.MOV.U32 R66, RZ, RZ, R14 ;  /* 0x000000ffff427224 */ /* 0x000fce00078e000e */
[----:B------:R-:W-:Y:S05]  /*2b130*/  WARPSYNC.COLLECTIVE R15, `(.L_x_3578) ;  /* 0x000000000f087348 */ /* 0x000fea0003c00000 */
[----:B------:R0:W1:Y:S02]  /*2b140*/  SHFL.IDX P6, R14, R13, R12, R11 ;  /* 0x0000000c0d0e7389 */ /* 0x00006400000c000b */
[----:B01----:R-:W-:Y:S01]  /*2b150*/  ENDCOLLECTIVE ;  /* 0x000000000000791b */ /* 0x003fe20003800000 */
.L_x_3578:
        /* <DEDUP_REMOVED lines=8> */
.L_x_3579:
[----:B------:R-:W-:Y:S01]  /*2b1e0*/  IMAD.MOV.U32 R13, RZ, RZ, R55 ;  /* 0x000000ffff0d7224 */ /* 0x000fe200078e0037 */
[----:B------:R-:W-:Y:S01]  /*2b1f0*/  MOV R12, R0 ;  /* 0x00000000000c7202 */ /* 0x000fe20000000f00 */
[----:B------:R-:W-:-:S07]  /*2b200*/  IMAD.MOV.U32 R68, RZ, RZ, R14 ;  /* 0x000000ffff447224 */ /* 0x000fce00078e000e */
[----:B------:R-:W-:Y:S05]  /*2b210*/  WARPSYNC.COLLECTIVE R15, `(.L_x_3580) ;  /* 0x000000000f087348 */ /* 0x000fea0003c00000 */
[----:B------:R0:W1:Y:S02]  /*2b220*/  SHFL.IDX P6, R14, R13, R12, R11 ;  /* 0x0000000c0d0e7389 */ /* 0x00006400000c000b */
[----:B01----:R-:W-:Y:S01]  /*2b230*/  ENDCOLLECTIVE ;  /* 0x000000000000791b */ /* 0x003fe20003800000 */
.L_x_3580:
        /* <DEDUP_REMOVED lines=8> */
.L_x_3581:
[----:B------:R-:W-:Y:S01]  /*2b2c0*/  IMAD.MOV.U32 R13, RZ, RZ, R57 ;  /* 0x000000ffff0d7224 */ /* 0x000fe200078e0039 */
[----:B------:R-:W-:Y:S01]  /*2b2d0*/  MOV R12, R0 ;  /* 0x00000000000c7202 */ /* 0x000fe20000000f00 */
[----:B------:R-:W-:-:S07]  /*2b2e0*/  IMAD.MOV.U32 R70, RZ, RZ, R14 ;  /* 0x000000ffff467224 */ /* 0x000fce00078e000e */
[----:B------:R-:W-:Y:S05]  /*2b2f0*/  WARPSYNC.COLLECTIVE R15, `(.L_x_3582) ;  /* 0x000000000f087348 */ /* 0x000fea0003c00000 */
[----:B------:R0:W1:Y:S02]  /*2b300*/  SHFL.IDX P6, R14, R13, R12, R11 ;  /* 0x0000000c0d0e7389 */ /* 0x00006400000c000b */
[----:B01----:R-:W-:Y:S01]  /*2b310*/  ENDCOLLECTIVE ;  /* 0x000000000000791b */ /* 0x003fe20003800000 */
.L_x_3582:
[----:B------:R-:W-:Y:S02]  /*2b320*/  IMAD.MOV.U32 R13, RZ, RZ, R72 ;  /* 0x000000ffff0d7224 */ /* 0x000fe400078e0048 */
[----:B------:R-:W-:Y:S02]  /*2b330*/  IMAD.MOV.U32 R12, RZ, RZ, R3 ;  /* 0x000000ffff0c7224 */ /* 0x000fe400078e0003 */
[----:B------:R-:W-:-:S07]  /*2b340*/  IMAD.MOV.U32 R57, RZ, RZ, R14 ;  /* 0x000000ffff397224 */ /* 0x000fce00078e000e */
[----:B------:R-:W-:Y:S05]  /*2b350*/  WARPSYNC.COLLECTIVE R15, `(.L_x_3583) ;  /* 0x000000000f087348 */ /* 0x000fea0003c00000 */
[----:B------:R0:W1:Y:S02]  /*2b360*/  SHFL.IDX P6, R14, R13, R12, R11 ;  /* 0x0000000c0d0e7389 */ /* 0x00006400000c000b */
[----:B01----:R-:W-:Y:S01]  /*2b370*/  ENDCOLLECTIVE ;  /* 0x000000000000791b */ /* 0x003fe20003800000 */
.L_x_3583:
[----:B------:R-:W-:Y:S01]  /*2b380*/  IMAD.MOV.U32 R13, RZ, RZ, R59 ;  /* 0x000000ffff0d7224 */ /* 0x000fe200078e003b */
[----:B------:R-:W-:Y:S01]  /*2b390*/  MOV R12, R0 ;  /* 0x00000000000c7202 */ /* 0x000fe20000000f00 */
[----:B------:R-:W-:-:S07]  /*2b3a0*/  IMAD.MOV.U32 R72, RZ, RZ, R14 ;  /* 0x000000ffff487224 */ /* 0x000fce00078e000e */
[----:B------:R-:W-:Y:S05]  /*2b3b0*/  WARPSYNC.COLLECTIVE R15, `(.L_x_3584) ;  /* 0x000000000f087348 */ /* 0x000fea0003c00000 */
[----:B------:R0:W1:Y:S02]  /*2b3c0*/  SHFL.IDX P6, R14, R13, R12, R11 ;  /* 0x0000000c0d0e7389 */ /* 0x00006400000c000b */
[----:B01----:R-:W-:Y:S01]  /*2b3d0*/  ENDCOLLECTIVE ;  /* 0x000000000000791b */ /* 0x003fe20003800000 */
.L_x_3584:
[----:B------:R-:W-:Y:S01]  /*2b3e0*/  SEL R41, R57, R72, P0 ;  /* 0x0000004839297207 */ /* 0x000fe20000000000 */
[----:B------:R-:W-:Y:S02]  /*2b3f0*/  IMAD.MOV.U32 R13, RZ, RZ, R74 ;  /* 0x000000ffff0d7224 */ /* 0x000fe400078e004a */
[----:B------:R-:W-:Y:S02]  /*2b400*/  IMAD.MOV.U32 R12, RZ, RZ, R3 ;  /* 0x000000ffff0c7224 */ /* 0x000fe400078e0003 */
[----:B------:R-:W-:-:S07]  /*2b410*/  IMAD.MOV.U32 R59, RZ, RZ, R14 ;  /* 0x000000ffff3b7224 */ /* 0x000fce00078e000e */
[----:B------:R-:W-:Y:S05]  /*2b420*/  WARPSYNC.COLLECTIVE R15, `(.L_x_3585) ;  /* 0x000000000f087348 */ /* 0x000fea0003c00000 */
[----:B------:R0:W1:Y:S02]  /*2b430*/  SHFL.IDX P6, R14, R13, R12, R11 ;  /* 0x0000000c0d0e7389 */ /* 0x00006400000c000b */
[----:B01----:R-:W-:Y:S01]  /*2b440*/  ENDCOLLECTIVE ;  /* 0x000000000000791b */ /* 0x003fe20003800000 */
.L_x_3585:
[----:B------:R-:W-:Y:S01]  /*2b450*/  IMAD.MOV.U32 R13, RZ, RZ, R61 ;  /* 0x000000ffff0d7224 */ /* 0x000fe200078e003d */
[----:B------:R-:W-:Y:S01]  /*2b460*/  MOV R12, R0 ;  /* 0x00000000000c7202 */ /* 0x000fe20000000f00 */
[----:B------:R-:W-:-:S07]  /*2b470*/  IMAD.MOV.U32 R74, RZ, RZ, R14 ;  /* 0x000000ffff4a7224 */ /* 0x000fce00078e000e */
[----:B------:R-:W-:Y:S05]  /*2b480*/  WARPSYNC.COLLECTIVE R15, `(.L_x_3586) ;  /* 0x000000000f087348 */ /* 0x000fea0003c00000 */
[----:B------:R0:W1:Y:S02]  /*2b490*/  SHFL.IDX P6, R14, R13, R12, R11 ;  /* 0x0000000c0d0e7389 */ /* 0x00006400000c000b */
[----:B01----:R-:W-:Y:S01]  /*2b4a0*/  ENDCOLLECTIVE ;  /* 0x000000000000791b */ /* 0x003fe20003800000 */
.L_x_3586:
        /* <DEDUP_REMOVED lines=8> */
.L_x_3587:
[----:B------:R-:W-:Y:S01]  /*2b530*/  IMAD.MOV.U32 R13, RZ, RZ, R63 ;  /* 0x000000ffff0d7224 */ /* 0x000fe200078e003f */
[----:B------:R-:W-:Y:S01]  /*2b540*/  MOV R12, R0 ;  /* 0x00000000000c7202 */ /* 0x000fe20000000f00 */
[----:B------:R-:W-:-:S07]  /*2b550*/  IMAD.MOV.U32 R76, RZ, RZ, R14 ;  /* 0x000000ffff4c7224 */ /* 0x000fce00078e000e */
[----:B------:R-:W-:Y:S05]  /*2b560*/  WARPSYNC.COLLECTIVE R15, `(.L_x_3588) ;  /* 0x000000000f087348 */ /* 0x000fea0003c00000 */
[----:B------:R0:W1:Y:S02]  /*2b570*/  SHFL.IDX P6, R14, R13, R12, R11 ;  /* 0x0000000c0d0e7389 */ /* 0x00006400000c000b */
[----:B01----:R-:W-:Y:S01]  /*2b580*/  ENDCOLLECTIVE ;  /* 0x000000000000791b */ /* 0x003fe20003800000 */
.L_x_3588:
[----:B------:R-:W-:Y:S01]  /*2b590*/  SEL R45, R61, R76, P0 ;  /* 0x0000004c3d2d7207 */ /* 0x000fe20000000000 */
[----:B------:R-:W-:Y:S02]  /*2b5a0*/  IMAD.MOV.U32 R13, RZ, RZ, R78 ;  /* 0x000000ffff0d7224 */ /* 0x000fe400078e004e */
[----:B------:R-:W-:Y:S02]  /*2b5b0*/  IMAD.MOV.U32 R12, RZ, RZ, R3 ;  /* 0x000000ffff0c7224 */ /* 0x000fe400078e0003 */
[----:B------:R-:W-:-:S07]  /*2b5c0*/  IMAD.MOV.U32 R63, RZ, RZ, R14 ;  /* 0x000000ffff3f7224 */ /* 0x000fce00078e000e */
[----:B------:R-:W-:Y:S05]  /*2b5d0*/  WARPSYNC.COLLECTIVE R15, `(.L_x_3589) ;  /* 0x000000000f087348 */ /* 0x000fea0003c00000 */
[----:B------:R0:W1:Y:S02]  /*2b5e0*/  SHFL.IDX P6, R14, R13, R12, R11 ;  /* 0x0000000c0d0e7389 */ /* 0x00006400000c000b */
[----:B01----:R-:W-:Y:S01]  /*2b5f0*/  ENDCOLLECTIVE ;  /* 0x000000000000791b */ /* 0x003fe20003800000 */
.L_x_3589:
[----:B------:R-:W-:Y:S01]  /*2b600*/  IMAD.MOV.U32 R13, RZ, RZ, R65 ;  /* 0x000000ffff0d7224 */ /* 0x000fe200078e0041 */
[----:B------:R-:W-:Y:S01]  /*2b610*/  MOV R12, R0 ;  /* 0x00000000000c7202 */ /* 0x000fe20000000f00 */
[----:B------:R-:W-:Y:S02]  /*2b620*/  IMAD.MOV.U32 R0, RZ, RZ, RZ ;  /* 0x000000ffff007224 */ /* 0x000fe400078e00ff */
[----:B------:R-:W-:-:S07]  /*2b630*/  IMAD.MOV.U32 R78, RZ, RZ, R14 ;  /* 0x000000ffff4e7224 */ /* 0x000fce00078e000e */
[----:B------:R-:W-:Y:S05]  /*2b640*/  WARPSYNC.COLLECTIVE R15, `(.L_x_3590) ;  /* 0x000000000f087348 */ /* 0x000fea0003c00000 */
[----:B------:R0:W1:Y:S02]  /*2b650*/  SHFL.IDX P6, R14, R13, R12, R11 ;  /* 0x0000000c0d0e7389 */ /* 0x00006400000c000b */
[----:B01----:R-:W-:Y:S01]  /*2b660*/  ENDCOLLECTIVE ;  /* 0x000000000000791b */ /* 0x003fe20003800000 */
.L_x_3590:
[----:B------:R-:W-:Y:S01]  /*2b670*/  SEL R59, R78, R63, P0 ;  /* 0x0000003f4e3b7207 */ /* 0x000fe20000000000 */
[----:B------:R-:W-:Y:S02]  /*2b680*/  IMAD.MOV.U32 R13, RZ, RZ, R80 ;  /* 0x000000ffff0d7224 */ /* 0x000fe400078e0050 */
[----:B------:R-:W-:Y:S02]  /*2b690*/  IMAD.MOV.U32 R12, RZ, RZ, R3 ;  /* 0x000000ffff0c7224 */ /* 0x000fe400078e0003 */
[----:B------:R-:W-:-:S07]  /*2b6a0*/  IMAD.MOV.U32 R65, RZ, RZ, R14 ;  /* 0x000000ffff417224 */ /* 0x000fce00078e000e */
[----:B------:R-:W-:Y:S05]  /*2b6b0*/  WARPSYNC.COLLECTIVE R15, `(.L_x_3591) ;  /* 0x000000000f087348 */ /* 0x000fea0003c00000 */
[----:B------:R0:W1:Y:S02]  /*2b6c0*/  SHFL.IDX P6, R14, R13, R12, R11 ;  /* 0x0000000c0d0e7389 */ /* 0x00006400000c000b */
[----:B01----:R-:W-:Y:S01]  /*2b6d0*/  ENDCOLLECTIVE ;  /* 0x000000000000791b */ /* 0x003fe20003800000 */
.L_x_3591:
        /* <DEDUP_REMOVED lines=12> */
[----:B------:R-:W-:Y:S01]  /*2b7a0*/  SEL R57, R63, R78, P0 ;  /* 0x0000004e3f397207 */ /* 0x000fe20000000000 */
[----:B------:R-:W-:Y:S06]  /*2b7b0*/  BRA `(.L_x_3592) ;  /* 0xffffff4800cc7947 */ /* 0x000fec000383ffff */
.L_x_3391:
[----:B------:R-:W0:Y:S01]  /*2b7c0*/  S2R R11, SR_TID.X ;  /* 0x00000000000b7919 */ /* 0x000e220000002100 */
[----:B------:R-:W-:Y:S01]  /*2b7d0*/  BSSY B1, `(.L_x_3593) ;  /* 0x000000a000017945 */ /* 0x000fe20003800000 */
[----:B------:R-:W-:Y:S02]  /*2b7e0*/  IMAD.MOV.U32 R12, RZ, RZ, RZ ;  /* 0x000000ffff0c7224 */ /* 0x000fe400078e00ff */
[----:B------:R-:W-:Y:S01]  /*2b7f0*/  IMAD.MOV.U32 R15, RZ, RZ, -0x1 ;  /* 0xffffffffff0f7424 */ /* 0x000fe200078e00ff */
[----:B0-----:R-:W-:Y:S01]  /*2b800*/  SHF.R.U32.HI R8, RZ, 0x5, R11 ;  /* 0x00000005ff087819 */ /* 0x001fe2000001160b */
[----:B------:R-:W-:-:S03]  /*2b810*/  IMAD.MOV.U32 R11, RZ, RZ, 0x1f ;  /* 0x0000001fff0b7424 */ /* 0x000fc600078e00ff */
[----:B------:R-:W-:-:S04]  /*2b820*/  LOP3.LUT R8, R8, 0x3, RZ, 0xc0, !PT ;  /* 0x0000000308087812 */ /* 0x000fc800078ec0ff */
[----:B------:R-:W-:-:S07]  /*2b830*/  MOV R13, R8 ;  /* 0x00000008000d7202 */ /* 0x000fce0000000f00 */
[----:B------:R-:W-:Y:S05]  /*2b840*/  WARPSYNC.COLLECTIVE R15, `(.L_x_3594) ;  /* 0x000000000f087348 */ /* 0x000fea0003c00000 */
[----:B------:R0:W1:Y:S02]  /*2b850*/  SHFL.IDX P6, R14, R13, R12, R11 ;  /* 0x0000000c0d0e7389 */ /* 0x00006400000c000b */
[----:B01----:R-:W-:Y:S01]  /*2b860*/  ENDCOLLECTIVE ;  /* 0x000000000000791b */ /* 0x003fe20003800000 */
.L_x_3594:
[----:B------:R-:W-:Y:S05]  /*2b870*/  BSYNC B1 ;  /* 0x0000000000017941 */ /* 0x000fea0003800000 */
.L_x_3593:
[----:B------:R-:W-:Y:S05]  /*2b880*/  BRA `(.L_x_3595) ;  /* 0xffffff7800647947 */ /* 0x000fea000383ffff */
.L_x_3393:
[----:B------:R-:W-:Y:S01]  /*2b890*/  BSSY B1, `(.L_x_3596) ;  /* 0x0000006000017945 */ /* 0x000fe20003800000 */
[----:B------:R-:W-:-:S07]  /*2b8a0*/  IMAD.MOV.U32 R15, RZ, RZ, -0x1 ;  /* 0xffffffffff0f7424 */ /* 0x000fce00078e00ff */
[----:B0-----:R-:W-:Y:S05]  /*2b8b0*/  WARPSYNC.COLLECTIVE R15, `(.L_x_3597) ;  /* 0x000000000f0c7348 */ /* 0x001fea0003c00000 */
[----:B------:R-:W-:Y:S02]  /*2b8c0*/  ELECT P6, UR62, PT ;  /* 0x00000000003e782f */ /* 0x000fe400038c0000 */
[----:B------:R-:W-:Y:S01]  /*2b8d0*/  MOV R14, UR62 ;  /* 0x0000003e000e7c02 */ /* 0x000fe20008000f00 */
[----:B0-----:R-:W-:Y:S10]  /*2b8e0*/  ENDCOLLECTIVE ;  /* 0x000000000000791b */ /* 0x001ff40003800000 */
.L_x_3597:
[----:B------:R-:W-:Y:S05]  /*2b8f0*/  BSYNC B1 ;  /* 0x0000000000017941 */ /* 0x000fea0003800000 */
.L_x_3596:
[----:B------:R-:W-:Y:S05]  /*2b900*/  BRA `(.L_x_3392) ;  /* 0xffffff78005c7947 */ /* 0x000fea000383ffff */
.L_x_3395:
[----:B0-----:R0:W1:Y:S02]  /*2b910*/  SYNCS.PHASECHK.TRANS64.TRYWAIT P0, [R11+URZ+0x33420], R5 ;  /* 0x033420050b0075a7 */ /* 0x001064000800017f */
[----:B-1----:R-:W-:Y:S05]  /*2b920*/  @!P0 NANOSLEEP.SYNCS 0x989680 ;  /* 0x009896800000895d */ /* 0x002fea0003900000 */
[----:B------:R-:W1:Y:S02]  /*2b930*/  @!P0 SYNCS.PHASECHK.TRANS64 P0, [R11+URZ+0x33420], R5 ;  /* 0x033420050b0085a7 */ /* 0x000e64000800007f */
[----:B-1----:R-:W-:Y:S05]  /*2b940*/  @!P0 BRA `(.L_x_3395) ;  /* 0xfffffffc00f08947 */ /* 0x002fea000383ffff */
[----:B------:R-:W-:Y:S05]  /*2b950*/  BRA `(.L_x_3598) ;  /* 0xffffff7800787947 */ /* 0x000fea000383ffff */
.L_x_3399:
[----:B-1----:R1:W2:Y:S02]  /*2b960*/  SYNCS.PHASECHK.TRANS64.TRYWAIT P0, [R7+URZ+0x334a0], R12 ;  /* 0x0334a00c070075a7 */ /* 0x0022a4000800017f */
[----:B--2---:R-:W-:Y:S05]  /*2b970*/  @!P0 NANOSLEEP.SYNCS 0x989680 ;  /* 0x009896800000895d */ /* 0x004fea0003900000 */
[----:B------:R-:W2:Y:S02]  /*2b980*/  @!P0 SYNCS.PHASECHK.TRANS64 P0, [R7+URZ+0x334a0], R12 ;  /* 0x0334a00c070085a7 */ /* 0x000ea4000800007f */
[----:B--2---:R-:W-:Y:S05]  /*2b990*/  @!P0 BRA `(.L_x_3399) ;  /* 0xfffffffc00f08947 */ /* 0x004fea000383ffff */
[----:B------:R-:W-:Y:S05]  /*2b9a0*/  BRA `(.L_x_3599) ;  /* 0xffffff7800987947 */ /* 0x000fea000383ffff */
.L_x_3406:
[----:B0-----:R0:W2:Y:S02]  /*2b9b0*/  SYNCS.PHASECHK.TRANS64.TRYWAIT P0, [R7+URZ+0x334c0], R12 ;  /* 0x0334c00c070075a7 */ /* 0x0010a4000800017f */
[----:B--2---:R-:W-:Y:S05]  /*2b9c0*/  @!P0 NANOSLEEP.SYNCS 0x989680 ;  /* 0x009896800000895d */ /* 0x004fea0003900000 */
[----:B------:R-:W2:Y:S02]  /*2b9d0*/  @!P0 SYNCS.PHASECHK.TRANS64 P0, [R7+URZ+0x334c0], R12 ;  /* 0x0334c00c070085a7 */ /* 0x000ea4000800007f */
[----:B--2---:R-:W-:Y:S05]  /*2b9e0*/  @!P0 BRA `(.L_x_3406) ;  /* 0xfffffffc00f08947 */ /* 0x004fea000383ffff */
[----:B------:R-:W-:Y:S05]  /*2b9f0*/  BRA `(.L_x_3600) ;  /* 0xffffff7c00987947 */ /* 0x000fea000383ffff */
.L_x_3415:
[----:B0-----:R0:W1:Y:S02]  /*2ba00*/  SYNCS.PHASECHK.TRANS64.TRYWAIT P1, [R7+URZ+0x334a0], R6 ;  /* 0x0334a006070075a7 */ /* 0x001064000802017f */
[----:B-1----:R-:W-:Y:S05]  /*2ba10*/  @!P1 NANOSLEEP.SYNCS 0x989680 ;  /* 0x009896800000995d */ /* 0x002fea0003900000 */
[----:B------:R-:W1:Y:S02]  /*2ba20*/  @!P1 SYNCS.PHASECHK.TRANS64 P1, [R7+URZ+0x334a0], R6 ;  /* 0x0334a006070095a7 */ /* 0x000e64000802007f */
[----:B-1----:R-:W-:Y:S05]  /*2ba30*/  @!P1 BRA `(.L_x_3415) ;  /* 0xfffffffc00f09947 */ /* 0x002fea000383ffff */
[----:B------:R-:W-:Y:S05]  /*2ba40*/  BRA `(.L_x_3601) ;  /* 0xffffff8000f07947 */ /* 0x000fea000383ffff */
.L_x_3422:
[----:B-1----:R1:W2:Y:S02]  /*2ba50*/  SYNCS.PHASECHK.TRANS64.TRYWAIT P1, [R7+URZ+0x334c0], R6 ;  /* 0x0334c006070075a7 */ /* 0x0022a4000802017f */
[----:B--2---:R-:W-:Y:S05]  /*2ba60*/  @!P1 NANOSLEEP.SYNCS 0x989680 ;  /* 0x009896800000995d */ /* 0x004fea0003900000 */
[----:B------:R-:W2:Y:S02]  /*2ba70*/  @!P1 SYNCS.PHASECHK.TRANS64 P1, [R7+URZ+0x334c0], R6 ;  /* 0x0334c006070095a7 */ /* 0x000ea4000802007f */
[----:B--2---:R-:W-:Y:S05]  /*2ba80*/  @!P1 BRA `(.L_x_3422) ;  /* 0xfffffffc00f09947 */ /* 0x004fea000383ffff */
[----:B------:R-:W-:Y:S05]  /*2ba90*/  BRA `(.L_x_3602) ;  /* 0xffffff8400e87947 */ /* 0x000fea000383ffff */
.L_x_3439:
[----:B0-----:R-:W0:Y:S01]  /*2baa0*/  S2R R5, SR_TID.X ;  /* 0x0000000000057919 */ /* 0x001e220000002100 */
[----:B------:R-:W-:Y:S01]  /*2bab0*/  BSSY B0, `(.L_x_3603) ;  /* 0x000000a000007945 */ /* 0x000fe20003800000 */
[----:B------:R-:W-:Y:S01]  /*2bac0*/  MOV R12, RZ ;  /* 0x000000ff000c7202 */ /* 0x000fe20000000f00 */
[----:B------:R-:W-:Y:S02]  /*2bad0*/  IMAD.MOV.U32 R11, RZ, RZ, 0x1f ;  /* 0x0000001fff0b7424 */ /* 0x000fe400078e00ff */
[----:B------:R-:W-:Y:S01]  /*2bae0*/  IMAD.MOV.U32 R15, RZ, RZ, -0x1 ;  /* 0xffffffffff0f7424 */ /* 0x000fe200078e00ff */
[----:B0-----:R-:W-:-:S04]  /*2baf0*/  SHF.R.U32.HI R5, RZ, 0x5, R5 ;  /* 0x00000005ff057819 */ /* 0x001fc80000011605 */
[----:B------:R-:W-:-:S05]  /*2bb00*/  LOP3.LUT R5, R5, 0x3, RZ, 0xc0, !PT ;  /* 0x0000000305057812 */ /* 0x000fca00078ec0ff */
[----:B------:R-:W-:-:S07]  /*2bb10*/  IMAD.MOV.U32 R13, RZ, RZ, R5 ;  /* 0x000000ffff0d7224 */ /* 0x000fce00078e0005 */
[----:B------:R-:W-:Y:S05]  /*2bb20*/  WARPSYNC.COLLECTIVE R15, `(.L_x_3604) ;  /* 0x000000000f087348 */ /* 0x000fea0003c00000 */
[----:B------:R0:W1:Y:S02]  /*2bb30*/  SHFL.IDX P6, R14, R13, R12, R11 ;  /* 0x0000000c0d0e7389 */ /* 0x00006400000c000b */
[----:B01----:R-:W-:Y:S01]  /*2bb40*/  ENDCOLLECTIVE ;  /* 0x000000000000791b */ /* 0x003fe20003800000 */
.L_x_3604:
[----:B------:R-:W-:Y:S05]  /*2bb50*/  BSYNC B0 ;  /* 0x0000000000007941 */ /* 0x000fea0003800000 */
.L_x_3603:
[----:B------:R-:W-:Y:S05]  /*2bb60*/  BRA `(.L_x_3605) ;  /* 0xffffff9400fc7947 */ /* 0x000fea000383ffff */
.L_x_3441:
[----:B------:R-:W-:Y:S01]  /*2bb70*/  BSSY B0, `(.L_x_3606) ;  /* 0x0000006000007945 */ /* 0x000fe20003800000 */
[----:B------:R-:W-:-:S07]  /*2bb80*/  IMAD.MOV.U32 R15, RZ, RZ, -0x1 ;  /* 0xffffffffff0f7424 */ /* 0x000fce00078e00ff */
[----:B0-----:R-:W-:Y:S05]  /*2bb90*/  WARPSYNC.COLLECTIVE R15, `(.L_x_3607) ;  /* 0x000000000f0c7348 */ /* 0x001fea0003c00000 */
[----:B------:R-:W-:Y:S02]  /*2bba0*/  ELECT P6, UR62, PT ;  /* 0x00000000003e782f */ /* 0x000fe400038c0000 */
[----:B------:R-:W-:Y:S01]  /*2bbb0*/  MOV R14, UR62 ;  /* 0x0000003e000e7c02 */ /* 0x000fe20008000f00 */
[----:B0-----:R-:W-:Y:S10]  /*2bbc0*/  ENDCOLLECTIVE ;  /* 0x000000000000791b */ /* 0x001ff40003800000 */
.L_x_3607:
[----:B------:R-:W-:Y:S05]  /*2bbd0*/  BSYNC B0 ;  /* 0x0000000000007941 */ /* 0x000fea0003800000 */
.L_x_3606:
[----:B------:R-:W-:Y:S05]  /*2bbe0*/  BRA `(.L_x_3608) ;  /* 0xffffff9400f47947 */ /* 0x000fea000383ffff */
.L_x_3444:
[----:B0-----:R0:W1:Y:S02]  /*2bbf0*/  SYNCS.PHASECHK.TRANS64.TRYWAIT P2, [R6+URZ+0x33480], R8 ;  /* 0x03348008060075a7 */ /* 0x001064000804017f */
[----:B-1----:R-:W-:Y:S05]  /*2bc00*/  @!P2 NANOSLEEP.SYNCS 0x989680 ;  /* 0x009896800000a95d */ /* 0x002fea0003900000 */
[----:B------:R-:W1:Y:S02]  /*2bc10*/  @!P2 SYNCS.PHASECHK.TRANS64 P2, [R6+URZ+0x33480], R8 ;  /* 0x033480080600a5a7 */ /* 0x000e64000804007f */
[----:B-1----:R-:W-:Y:S05]  /*2bc20*/  @!P2 BRA `(.L_x_3444) ;  /* 0xfffffffc00f0a947 */ /* 0x002fea000383ffff */
[----:B------:R-:W-:Y:S05]  /*2bc30*/  BRA `(.L_x_3609) ;  /* 0xffffff9800707947 */ /* 0x000fea000383ffff */
.L_x_3446:
[----:B-1----:R1:W2:Y:S02]  /*2bc40*/  SYNCS.PHASECHK.TRANS64.TRYWAIT P2, [R6+URZ+0x33440], R8 ;  /* 0x03344008060075a7 */ /* 0x0022a4000804017f */
[----:B--2---:R-:W-:Y:S05]  /*2bc50*/  @!P2 NANOSLEEP.SYNCS 0x989680 ;  /* 0x009896800000a95d */ /* 0x004fea0003900000 */
[----:B------:R-:W2:Y:S02]  /*2bc60*/  @!P2 SYNCS.PHASECHK.TRANS64 P2, [R6+URZ+0x33440], R8 ;  /* 0x033440080600a5a7 */ /* 0x000ea4000804007f */
[----:B--2---:R-:W-:Y:S05]  /*2bc70*/  @!P2 BRA `(.L_x_3446) ;  /* 0xfffffffc00f0a947 */ /* 0x004fea000383ffff */
[----:B------:R-:W-:Y:S05]  /*2bc80*/  BRA `(.L_x_3610) ;  /* 0xffffff9800f87947 */ /* 0x000fea000383ffff */
.L_x_3449:
[----:B0-----:R-:W0:Y:S01]  /*2bc90*/  S2R R5, SR_CgaCtaId ;  /* 0x0000000000057919 */ /* 0x001e220000008800 */
[----:B------:R-:W-:-:S04]  /*2bca0*/  MOV R4, 0x400 ;  /* 0x0000040000047802 */ /* 0x000fc80000000f00 */
[----:B0-----:R-:W-:-:S04]  /*2bcb0*/  LEA R4, R5, R4, 0x18 ;  /* 0x0000000405047211 */ /* 0x001fc800078ec0ff */
[----:B------:R0:W1:Y:S03]  /*2bcc0*/  SYNCS.PHASECHK.TRANS64.TRYWAIT P0, [R4+URZ+0x33420], R3 ;  /* 0x03342003040075a7 */ /* 0x000066000800017f */
[----:B-1----:R-:W-:Y:S05]  /*2bcd0*/  @!P0 NANOSLEEP.SYNCS 0x989680 ;  /* 0x009896800000895d */ /* 0x002fea0003900000 */
[----:B------:R-:W1:Y:S02]  /*2bce0*/  @!P0 SYNCS.PHASECHK.TRANS64 P0, [R4+URZ+0x33420], R3 ;  /* 0x03342003040085a7 */ /* 0x000e64000800007f */
[----:B-1----:R-:W-:Y:S05]  /*2bcf0*/  @!P0 BRA `(.L_x_3449) ;  /* 0xfffffffc00e48947 */ /* 0x002fea000383ffff */
[----:B------:R-:W-:Y:S05]  /*2bd00*/  BRA `(.L_x_3611) ;  /* 0xffffffa000287947 */ /* 0x000fea000383ffff */
.L_x_3455:
[----:B-1----:R1:W2:Y:S02]  /*2bd10*/  SYNCS.PHASECHK.TRANS64.TRYWAIT P0, [R5+URZ+0x33480], R4 ;  /* 0x03348004050075a7 */ /* 0x0022a4000800017f */
[----:B--2---:R-:W-:Y:S05]  /*2bd20*/  @!P0 NANOSLEEP.SYNCS 0x989680 ;  /* 0x009896800000895d */ /* 0x004fea0003900000 */
[----:B------:R-:W2:Y:S02]  /*2bd30*/  @!P0 SYNCS.PHASECHK.TRANS64 P0, [R5+URZ+0x33480], R4 ;  /* 0x03348004050085a7 */ /* 0x000ea4000800007f */
[----:B--2---:R-:W-:Y:S05]  /*2bd40*/  @!P0 BRA `(.L_x_3455) ;  /* 0xfffffffc00f08947 */ /* 0x004fea000383ffff */
[----:B------:R-:W-:Y:S05]  /*2bd50*/  BRA `(.L_x_3612) ;  /* 0xffffffa000e47947 */ /* 0x000fea000383ffff */
.L_x_3462:
[----:B0-----:R0:W2:Y:S02]  /*2bd60*/  SYNCS.PHASECHK.TRANS64.TRYWAIT P0, [R5+URZ+0x33440], R4 ;  /* 0x03344004050075a7 */ /* 0x0010a4000800017f */
[----:B--2---:R-:W-:Y:S05]  /*2bd70*/  @!P0 NANOSLEEP.SYNCS 0x989680 ;  /* 0x009896800000895d */ /* 0x004fea0003900000 */
[----:B------:R-:W2:Y:S02]  /*2bd80*/  @!P0 SYNCS.PHASECHK.TRANS64 P0, [R5+URZ+0x33440], R4 ;  /* 0x03344004050085a7 */ /* 0x000ea4000800007f */
[----:B--2---:R-:W-:Y:S05]  /*2bd90*/  @!P0 BRA `(.L_x_3462) ;  /* 0xfffffffc00f08947 */ /* 0x004fea000383ffff */
[----:B------:R-:W-:Y:S05]  /*2bda0*/  BRA `(.L_x_3613) ;  /* 0xffffffa400ec7947 */ /* 0x000fea000383ffff */
.L_x_3470:
[----:B-1----:R1:W2:Y:S02]  /*2bdb0*/  SYNCS.PHASECHK.TRANS64.TRYWAIT P2, [R13+URZ+0x33470], R3 ;  /* 0x033470030d0075a7 */ /* 0x0022a4000804017f */
[----:B--2---:R-:W-:Y:S05]  /*2bdc0*/  @!P2 NANOSLEEP.SYNCS 0x989680 ;  /* 0x009896800000a95d */ /* 0x004fea0003900000 */
[----:B------:R-:W2:Y:S02]  /*2bdd0*/  @!P2 SYNCS.PHASECHK.TRANS64 P2, [R13+URZ+0x33470], R3 ;  /* 0x033470030d00a5a7 */ /* 0x000ea4000804007f */
[----:B--2---:R-:W-:Y:S05]  /*2bde0*/  @!P2 BRA `(.L_x_3470) ;  /* 0xfffffffc00f0a947 */ /* 0x004fea000383ffff */
[----:B------:R-:W-:Y:S05]  /*2bdf0*/  BRA `(.L_x_3614) ;  /* 0xffffffac000c7947 */ /* 0x000fea000383ffff */
.L_x_3472:
[----:B-1----:R1:W2:Y:S02]  /*2be00*/  SYNCS.PHASECHK.TRANS64.TRYWAIT P2, [R13+URZ+0x33460], R4 ;  /* 0x033460040d0075a7 */ /* 0x0022a4000804017f */
[----:B--2---:R-:W-:Y:S05]  /*2be10*/  @!P2 NANOSLEEP.SYNCS 0x989680 ;  /* 0x009896800000a95d */ /* 0x004fea0003900000 */
[----:B------:R-:W2:Y:S02]  /*2be20*/  @!P2 SYNCS.PHASECHK.TRANS64 P2, [R13+URZ+0x33460], R4 ;  /* 0x033460040d00a5a7 */ /* 0x000ea4000804007f */
[----:B--2---:R-:W-:Y:S05]  /*2be30*/  @!P2 BRA `(.L_x_3472) ;  /* 0xfffffffc00f0a947 */ /* 0x004fea000383ffff */
[----:B------:R-:W-:Y:S05]  /*2be40*/  BRA `(.L_x_3615) ;  /* 0xffffffac00147947 */ /* 0x000fea000383ffff */
.L_x_3479:
[----:B0-----:R0:W1:Y:S02]  /*2be50*/  SYNCS.PHASECHK.TRANS64.TRYWAIT P0, [R0+URZ+0x33470], R3 ;  /* 0x03347003000075a7 */ /* 0x001064000800017f */
[----:B-1----:R-:W-:Y:S05]  /*2be60*/  @!P0 NANOSLEEP.SYNCS 0x989680 ;  /* 0x009896800000895d */ /* 0x002fea0003900000 */
[----:B------:R-:W1:Y:S02]  /*2be70*/  @!P0 SYNCS.PHASECHK.TRANS64 P0, [R0+URZ+0x33470], R3 ;  /* 0x03347003000085a7 */ /* 0x000e64000800007f */
[----:B-1----:R-:W-:Y:S05]  /*2be80*/  @!P0 BRA `(.L_x_3479) ;  /* 0xfffffffc00f08947 */ /* 0x002fea000383ffff */
[----:B------:R-:W-:Y:S05]  /*2be90*/  BRA `(.L_x_3616) ;  /* 0xffffffb800f47947 */ /* 0x000fea000383ffff */
.L_x_3481:
[----:B0-----:R0:W1:Y:S02]  /*2bea0*/  SYNCS.PHASECHK.TRANS64.TRYWAIT P0, [R0+URZ+0x33460], R3 ;  /* 0x03346003000075a7 */ /* 0x001064000800017f */
[----:B-1----:R-:W-:Y:S05]  /*2beb0*/  @!P0 NANOSLEEP.SYNCS 0x989680 ;  /* 0x009896800000895d */ /* 0x002fea0003900000 */
[----:B------:R-:W1:Y:S02]  /*2bec0*/  @!P0 SYNCS.PHASECHK.TRANS64 P0, [R0+URZ+0x33460], R3 ;  /* 0x03346003000085a7 */ /* 0x000e64000800007f */
[----:B-1----:R-:W-:Y:S05]  /*2bed0*/  @!P0 BRA `(.L_x_3481) ;  /* 0xfffffffc00f08947 */ /* 0x002fea000383ffff */
[----:B------:R-:W-:Y:S05]  /*2bee0*/  BRA `(.L_x_3617) ;  /* 0xffffffb800fc7947 */ /* 0x000fea000383ffff */
.L_x_3485:
[----:B-1----:R-:W2:Y:S01]  /*2bef0*/  LDL R3, [R1] ;  /* 0x0000000001037983 */ /* 0x002ea20000100800 */
[----:B------:R-:W-:Y:S01]  /*2bf00*/  BSSY B0, `(.L_x_3618) ;  /* 0x0000008000007945 */ /* 0x000fe20003800000 */
[----:B------:R-:W-:Y:S01]  /*2bf10*/  IMAD.MOV.U32 R12, RZ, RZ, RZ ;  /* 0x000000ffff0c7224 */ /* 0x000fe200078e00ff */
[----:B------:R-:W-:Y:S01]  /*2bf20*/  MOV R11, 0x1f ;  /* 0x0000001f000b7802 */ /* 0x000fe20000000f00 */
[----:B------:R-:W-:Y:S02]  /*2bf30*/  IMAD.MOV.U32 R15, RZ, RZ, -0x1 ;  /* 0xffffffffff0f7424 */ /* 0x000fe400078e00ff */
[----:B--2---:R-:W-:-:S07]  /*2bf40*/  IMAD.MOV.U32 R13, RZ, RZ, R3 ;  /* 0x000000ffff0d7224 */ /* 0x004fce00078e0003 */
[----:B------:R-:W-:Y:S05]  /*2bf50*/  WARPSYNC.COLLECTIVE R15, `(.L_x_3619) ;  /* 0x000000000f087348 */ /* 0x000fea0003c00000 */
[----:B------:R0:W1:Y:S02]  /*2bf60*/  SHFL.IDX P6, R14, R13, R12, R11 ;  /* 0x0000000c0d0e7389 */ /* 0x00006400000c000b */
[----:B01----:R-:W-:Y:S01]  /*2bf70*/  ENDCOLLECTIVE ;  /* 0x000000000000791b */ /* 0x003fe20003800000 */
.L_x_3619:
[----:B------:R-:W-:Y:S05]  /*2bf80*/  BSYNC B0 ;  /* 0x0000000000007941 */ /* 0x000fea0003800000 */
.L_x_3618:
[----:B------:R0:W5:Y:S01]  /*2bf90*/  LDL R2, [R1+0xc] ;  /* 0x00000c0001027983 */ /* 0x0001620000100800 */
[----:B------:R-:W-:Y:S01]  /*2bfa0*/  IMAD.MOV.U32 R13, RZ, RZ, R3 ;  /* 0x000000ffff0d7224 */ /* 0x000fe200078e0003 */
[----:B------:R-:W-:Y:S01]  /*2bfb0*/  MOV R15, 0xffffffff ;  /* 0xffffffff000f7802 */ /* 0x000fe20000000f00 */
[----:B------:R-:W-:Y:S02]  /*2bfc0*/  IMAD.MOV.U32 R12, RZ, RZ, 0x1 ;  /* 0x00000001ff0c7424 */ /* 0x000fe400078e00ff */
[----:B------:R-:W-:Y:S02]  /*2bfd0*/  IMAD.MOV.U32 R11, RZ, RZ, 0x1f ;  /* 0x0000001fff0b7424 */ /* 0x000fe400078e00ff */
[----:B------:R-:W-:-:S07]  /*2bfe0*/  IMAD.MOV.U32 R0, RZ, RZ, R14 ;  /* 0x000000ffff007224 */ /* 0x000fce00078e000e */
[----:B0----5:R-:W-:Y:S05]  /*2bff0*/  WARPSYNC.COLLECTIVE R15, `(.L_x_3620) ;  /* 0x000000000f087348 */ /* 0x021fea0003c00000 */
[----:B------:R1:W2:Y:S02]  /*2c000*/  SHFL.IDX P6, R14, R13, R12, R11 ;  /* 0x0000000c0d0e7389 */ /* 0x0002a400000c000b */
[----:B012--5:R-:W-:Y:S01]  /*2c010*/  ENDCOLLECTIVE ;  /* 0x000000000000791b */ /* 0x027fe20003800000 */
.L_x_3620:
[----:B------:R-:W-:Y:S01]  /*2c020*/  ULDC UR4, c[0x0][0xc14] ;  /* 0x0003050000047ab9 */ /* 0x000fe20000000800 */
[----:B------:R-:W-:Y:S01]  /*2c030*/  IMAD.IADD R5, R2, 0x1, R9 ;  /* 0x0000000102057824 */ /* 0x000fe200078e0209 */
[----:B------:R-:W-:Y:S01]  /*2c040*/  MOV R11, RZ ;  /* 0x000000ff000b7202 */ /* 0x000fe20000000f00 */
[----:B------:R-:W-:-:S03]  /*2c050*/  IMAD.MOV.U32 R4, RZ, RZ, R14 ;  /* 0x000000ffff047224 */ /* 0x000fc600078e000e */
        /* <DEDUP_REMOVED lines=15> */
.L_x_3621:
[----:B------:R-:W-:Y:S01]  /*2c150*/  IMAD.MOV.U32 R12, RZ, RZ, 0x2 ;  /* 0x00000002ff0c7424 */ /* 0x000fe200078e00ff */
[----:B------:R-:W-:-:S05]  /*2c160*/  SEL R5, R14, RZ, P1 ;  /* 0x000000ff0e057207 */ /* 0x000fca0000800000 */
[----:B------:R-:W-:-:S04]  /*2c170*/  IMAD.IADD R5, R2, 0x1, R5 ;  /* 0x0000000102057824 */ /* 0x000fc800078e0205 */
[----:B------:R-:W-:-:S07]  /*2c180*/  IMAD.MOV.U32 R13, RZ, RZ, R5 ;  /* 0x000000ffff0d7224 */ /* 0x000fce00078e0005 */
[----:B------:R-:W-:Y:S05]  /*2c190*/  WARPSYNC.COLLECTIVE R15, `(.L_x_3622) ;  /* 0x000000000f087348 */ /* 0x000fea0003c00000 */
[----:B------:R0:W1:Y:S02]  /*2c1a0*/  SHFL.UP P6, R14, R13, R12, R11 ;  /* 0x0400000c0d0e7389 */ /* 0x00006400000c000b */
[----:B01----:R-:W-:Y:S01]  /*2c1b0*/  ENDCOLLECTIVE ;  /* 0x000000000000791b */ /* 0x003fe20003800000 */
.L_x_3622:
[----:B------:R-:W-:Y:S02]  /*2c1c0*/  MOV R12, 0x4 ;  /* 0x00000004000c7802 */ /* 0x000fe40000000f00 */
[----:B------:R-:W-:-:S05]  /*2c1d0*/  SEL R6, R14, RZ, P2 ;  /* 0x000000ff0e067207 */ /* 0x000fca0001000000 */
[----:B------:R-:W-:-:S04]  /*2c1e0*/  IMAD.IADD R6, R5, 0x1, R6 ;  /* 0x0000000105067824 */ /* 0x000fc800078e0206 */
[----:B------:R-:W-:-:S07]  /*2c1f0*/  IMAD.MOV.U32 R13, RZ, RZ, R6 ;  /* 0x000000ffff0d7224 */ /* 0x000fce00078e0006 */
[----:B------:R-:W-:Y:S05]  /*2c200*/  WARPSYNC.COLLECTIVE R15, `(.L_x_3623) ;  /* 0x000000000f087348 */ /* 0x000fea0003c00000 */
[----:B------:R0:W1:Y:S02]  /*2c210*/  SHFL.UP P6, R14, R13, R12, R11 ;  /* 0x0400000c0d0e7389 */ /* 0x00006400000c000b */
[----:B01----:R-:W-:Y:S01]  /*2c220*/  ENDCOLLECTIVE ;  /* 0x000000000000791b */ /* 0x003fe20003800000 */
.L_x_3623:
[----:B------:R-:W-:Y:S01]  /*2c230*/  IMAD.MOV.U32 R12, RZ, RZ, 0x8 ;  /* 0x00000008ff0c7424 */ /* 0x000fe200078e00ff */
[----:B------:R-:W-:-:S05]  /*2c240*/  SEL R7, R14, RZ, P3 ;  /* 0x000000ff0e077207 */ /* 0x000fca0001800000 */
[----:B------:R-:W-:-:S04]  /*2c250*/  IMAD.IADD R7, R6, 0x1, R7 ;  /* 0x0000000106077824 */ /* 0x000fc800078e0207 */
[----:B------:R-:W-:-:S07]  /*2c260*/  IMAD.MOV.U32 R13, RZ, RZ, R7 ;  /* 0x000000ffff0d7224 */ /* 0x000fce00078e0007 */
[----:B------:R-:W-:Y:S05]  /*2c270*/  WARPSYNC.COLLECTIVE R15, `(.L_x_3624) ;  /* 0x000000000f087348 */ /* 0x000fea0003c00000 */
[----:B------:R0:W1:Y:S02]  /*2c280*/  SHFL.UP P6, R14, R13, R12, R11 ;  /* 0x0400000c0d0e7389 */ /* 0x00006400000c000b */
[----:B01----:R-:W-:Y:S01]  /*2c290*/  ENDCOLLECTIVE ;  /* 0x000000000000791b */ /* 0x003fe20003800000 */
.L_x_3624:
[----:B------:R-:W-:Y:S02]  /*2c2a0*/  MOV R12, 0x10 ;  /* 0x00000010000c7802 */ /* 0x000fe40000000f00 */
[----:B------:R-:W-:-:S05]  /*2c2b0*/  SEL R14, R14, RZ, P4 ;  /* 0x000000ff0e0e7207 */ /* 0x000fca0002000000 */
[----:B------:R-:W-:-:S04]  /*2c2c0*/  IMAD.IADD R5, R7, 0x1, R14 ;  /* 0x0000000107057824 */ /* 0x000fc800078e020e */
[----:B------:R-:W-:-:S07]  /*2c2d0*/  IMAD.MOV.U32 R13, RZ, RZ, R5 ;  /* 0x000000ffff0d7224 */ /* 0x000fce00078e0005 */
[----:B------:R-:W-:Y:S05]  /*2c2e0*/  WARPSYNC.COLLECTIVE R15, `(.L_x_3625) ;  /* 0x000000000f087348 */ /* 0x000fea0003c00000 */
[----:B------:R0:W1:Y:S02]  /*2c2f0*/  SHFL.UP P6, R14, R13, R12, R11 ;  /* 0x0400000c0d0e7389 */ /* 0x00006400000c000b */
[----:B01----:R-:W-:Y:S01]  /*2c300*/  ENDCOLLECTIVE ;  /* 0x000000000000791b */ /* 0x003fe20003800000 */
.L_x_3625:
[----:B------:R-:W-:Y:S02]  /*2c310*/  IMAD.MOV.U32 R12, RZ, RZ, 0x1f ;  /* 0x0000001fff0c7424 */ /* 0x000fe400078e00ff */
[----:B------:R-:W-:Y:S01]  /*2c320*/  IMAD.MOV.U32 R11, RZ, RZ, 0x1f ;  /* 0x0000001fff0b7424 */ /* 0x000fe200078e00ff */
[----:B------:R-:W-:-:S05]  /*2c330*/  SEL R14, R14, RZ, P5 ;  /* 0x000000ff0e0e7207 */ /* 0x000fca0002800000 */
[----:B------:R-:W-:-:S04]  /*2c340*/  IMAD.IADD R3, R5, 0x1, R14 ;  /* 0x0000000105037824 */ /* 0x000fc800078e020e */
[----:B------:R-:W-:-:S07]  /*2c350*/  IMAD.MOV.U32 R13, RZ, RZ, R3 ;  /* 0x000000ffff0d7224 */ /* 0x000fce00078e0003 */
[----:B------:R-:W-:Y:S05]  /*2c360*/  WARPSYNC.COLLECTIVE R15, `(.L_x_3626) ;  /* 0x000000000f087348 */ /* 0x000fea0003c00000 */
[----:B------:R0:W1:Y:S02]  /*2c370*/  SHFL.IDX P6, R14, R13, R12, R11 ;  /* 0x0000000c0d0e7389 */ /* 0x00006400000c000b */
[----:B01----:R-:W-:Y:S01]  /*2c380*/  ENDCOLLECTIVE ;  /* 0x000000000000791b */ /* 0x003fe20003800000 */
.L_x_3626:
[----:B------:R-:W-:Y:S05]  /*2c390*/  BRA `(.L_x_3627) ;  /* 0xffffffc400c07947 */ /* 0x000fea000383ffff */
.L_x_3490:
[----:B------:R-:W-:Y:S01]  /*2c3a0*/  BSSY B0, `(.L_x_3628) ;  /* 0x0000008000007945 */ /* 0x000fe20003800000 */
[----:B-----5:R-:W-:Y:S01]  /*2c3b0*/  IMAD.MOV.U32 R13, RZ, RZ, R2 ;  /* 0x000000ffff0d7224 */ /* 0x020fe200078e0002 */
[----:B------:R-:W-:Y:S01]  /*2c3c0*/  MOV R12, 0x1 ;  /* 0x00000001000c7802 */ /* 0x000fe20000000f00 */
[----:B------:R-:W-:Y:S02]  /*2c3d0*/  IMAD.MOV.U32 R11, RZ, RZ, RZ ;  /* 0x000000ffff0b7224 */ /* 0x000fe400078e00ff */
[----:B------:R-:W-:-:S07]  /*2c3e0*/  IMAD.MOV.U32 R15, RZ, RZ, -0x1 ;  /* 0xffffffffff0f7424 */ /* 0x000fce00078e00ff */
[----:B0-----:R-:W-:Y:S05]  /*2c3f0*/  WARPSYNC.COLLECTIVE R15, `(.L_x_3629) ;  /* 0x000000000f087348 */ /* 0x001fea0003c00000 */
[----:B------:R1:W2:Y:S02]  /*2c400*/  SHFL.UP P6, R14, R13, R12, R11 ;  /* 0x0400000c0d0e7389 */ /* 0x0002a400000c000b */
[----:B012---:R-:W-:Y:S01]  /*2c410*/  ENDCOLLECTIVE ;  /* 0x000000000000791b */ /* 0x007fe20003800000 */
.L_x_3629:
[----:B------:R-:W-:Y:S05]  /*2c420*/  BSYNC B0 ;  /* 0x0000000000007941 */ /* 0x000fea0003800000 */
.L_x_3628:
[----:B------:R-:W-:Y:S01]  /*2c430*/  SEL R13, R14, RZ, P1 ;  /* 0x000000ff0e0d7207 */ /* 0x000fe20000800000 */
[----:B------:R-:W-:Y:S01]  /*2c440*/  IMAD.MOV.U32 R12, RZ, RZ, 0x2 ;  /* 0x00000002ff0c7424 */ /* 0x000fe200078e00ff */
[----:B------:R-:W-:Y:S01]  /*2c450*/  MOV R15, 0xffffffff ;  /* 0xffffffff000f7802 */ /* 0x000fe20000000f00 */
[----:B------:R-:W-:Y:S02]  /*2c460*/  IMAD.MOV.U32 R11, RZ, RZ, RZ ;  /* 0x000000ffff0b7224 */ /* 0x000fe400078e00ff */
[----:B------:R-:W-:-:S07]  /*2c470*/  IMAD.IADD R13, R2, 0x1, R13 ;  /* 0x00000001020d7824 */ /* 0x000fce00078e020d */
[----:B------:R-:W-:Y:S05]  /*2c480*/  WARPSYNC.COLLECTIVE R15, `(.L_x_3630) ;  /* 0x000000000f087348 */ /* 0x000fea0003c00000 */
[----:B------:R0:W1:Y:S02]  /*2c490*/  SHFL.UP P6, R14, R13, R12, R11 ;  /* 0x0400000c0d0e7389 */ /* 0x00006400000c000b */
[----:B01----:R-:W-:Y:S01]  /*2c4a0*/  ENDCOLLECTIVE ;  /* 0x000000000000791b */ /* 0x003fe20003800000 */
.L_x_3630:
[----:B------:R-:W-:Y:S01]  /*2c4b0*/  IMAD.MOV.U32 R12, RZ, RZ, 0x4 ;  /* 0x00000004ff0c7424 */ /* 0x000fe200078e00ff */
[----:B------:R-:W-:-:S05]  /*2c4c0*/  SEL R14, R14, RZ, P2 ;  /* 0x000000ff0e0e7207 */ /* 0x000fca0001000000 */
[----:B------:R-:W-:-:S04]  /*2c4d0*/  IMAD.IADD R5, R13, 0x1, R14 ;  /* 0x000000010d057824 */ /* 0x000fc800078e020e */
[----:B------:R-:W-:-:S07]  /*2c4e0*/  IMAD.MOV.U32 R13, RZ, RZ, R5 ;  /* 0x000000ffff0d7224 */ /* 0x000fce00078e0005 */
[----:B------:R-:W-:Y:S05]  /*2c4f0*/  WARPSYNC.COLLECTIVE R15, `(.L_x_3631) ;  /* 0x000000000f087348 */ /* 0x000fea0003c00000 */
[----:B------:R0:W1:Y:S02]  /*2c500*/  SHFL.UP P6, R14, R13, R12, R11 ;  /* 0x0400000c0d0e7389 */ /* 0x00006400000c000b */
[----:B01----:R-:W-:Y:S01]  /*2c510*/  ENDCOLLECTIVE ;  /* 0x000000000000791b */ /* 0x003fe20003800000 */
.L_x_3631:
[----:B------:R-:W-:Y:S02]  /*2c520*/  MOV R12, 0x8 ;  /* 0x00000008000c7802 */ /* 0x000fe40000000f00 */
[----:B------:R-:W-:-:S05]  /*2c530*/  SEL R6, R14, RZ, P3 ;  /* 0x000000ff0e067207 */ /* 0x000fca0001800000 */
[----:B------:R-:W-:-:S04]  /*2c540*/  IMAD.IADD R6, R5, 0x1, R6 ;  /* 0x0000000105067824 */ /* 0x000fc800078e0206 */
[----:B------:R-:W-:-:S07]  /*2c550*/  IMAD.MOV.U32 R13, RZ, RZ, R6 ;  /* 0x000000ffff0d7224 */ /* 0x000fce00078e0006 */
[----:B------:R-:W-:Y:S05]  /*2c560*/  WARPSYNC.COLLECTIVE R15, `(.L_x_3632) ;  /* 0x000000000f087348 */ /* 0x000fea0003c00000 */
[----:B------:R0:W1:Y:S02]  /*2c570*/  SHFL.UP P6, R14, R13, R12, R11 ;  /* 0x0400000c0d0e7389 */ /* 0x00006400000c000b */
[----:B01----:R-:W-:Y:S01]  /*2c580*/  ENDCOLLECTIVE ;  /* 0x000000000000791b */ /* 0x003fe20003800000 */
.L_x_3632:
[----:B------:R-:W-:Y:S01]  /*2c590*/  IMAD.MOV.U32 R12, RZ, RZ, 0x10 ;  /* 0x00000010ff0c7424 */ /* 0x000fe200078e00ff */
[----:B------:R-:W-:-:S05]  /*2c5a0*/  SEL R7, R14, RZ, P4 ;  /* 0x000000ff0e077207 */ /* 0x000fca0002000000 */
[----:B------:R-:W-:-:S04]  /*2c5b0*/  IMAD.IADD R7, R6, 0x1, R7 ;  /* 0x0000000106077824 */ /* 0x000fc800078e0207 */
[----:B------:R-:W-:-:S07]  /*2c5c0*/  IMAD.MOV.U32 R13, RZ, RZ, R7 ;  /* 0x000000ffff0d7224 */ /* 0x000fce00078e0007 */
[----:B------:R-:W-:Y:S05]  /*2c5d0*/  WARPSYNC.COLLECTIVE R15, `(.L_x_3633) ;  /* 0x000000000f087348 */ /* 0x000fea0003c00000 */
[----:B------:R0:W1:Y:S02]  /*2c5e0*/  SHFL.UP P6, R14, R13, R12, R11 ;  /* 0x0400000c0d0e7389 */ /* 0x00006400000c000b */
[----:B01----:R-:W-:Y:S01]  /*2c5f0*/  ENDCOLLECTIVE ;  /* 0x000000000000791b */ /* 0x003fe20003800000 */
.L_x_3633:
[----:B------:R-:W-:Y:S01]  /*2c600*/  MOV R12, 0x1f ;  /* 0x0000001f000c7802 */ /* 0x000fe20000000f00 */
[----:B------:R-:W-:Y:S01]  /*2c610*/  IMAD.MOV.U32 R11, RZ, RZ, 0x1f ;  /* 0x0000001fff0b7424 */ /* 0x000fe200078e00ff */
[----:B------:R-:W-:-:S05]  /*2c620*/  SEL R14, R14, RZ, P5 ;  /* 0x000000ff0e0e7207 */ /* 0x000fca0002800000 */
[----:B------:R-:W-:-:S04]  /*2c630*/  IMAD.IADD R3, R7, 0x1, R14 ;  /* 0x0000000107037824 */ /* 0x000fc800078e020e */
[----:B------:R-:W-:-:S07]  /*2c640*/  IMAD.MOV.U32 R13, RZ, RZ, R3 ;  /* 0x000000ffff0d7224 */ /* 0x000fce00078e0003 */
[----:B------:R-:W-:Y:S05]  /*2c650*/  WARPSYNC.COLLECTIVE R15, `(.L_x_3634) ;  /* 0x000000000f087348 */ /* 0x000fea0003c00000 */
[----:B------:R0:W1:Y:S02]  /*2c660*/  SHFL.IDX P6, R14, R13, R12, R11 ;  /* 0x0000000c0d0e7389 */ /* 0x00006400000c000b */
[----:B01----:R-:W-:Y:S01]  /*2c670*/  ENDCOLLECTIVE ;  /* 0x000000000000791b */ /* 0x003fe20003800000 */
.L_x_3634:
[----:B------:R-:W-:Y:S05]  /*2c680*/  BRA `(.L_x_3635) ;  /* 0xffffffc400a87947 */ /* 0x000fea000383ffff */
.L_x_3492:
[----:B------:R-:W-:Y:S01]  /*2c690*/  BSSY B0, `(.L_x_3636) ;  /* 0x0000006000007945 */ /* 0x000fe20003800000 */
[----:B------:R-:W-:Y:S01]  /*2c6a0*/  PLOP3.LUT P6, PT, P6, PT, PT, 0x8, 0x0 ;  /* 0x000000000000781c */ /* 0x000fe200037ce170 */
[----:B------:R-:W-:-:S12]  /*2c6b0*/  IMAD.MOV.U32 R15, RZ, RZ, -0x1 ;  /* 0xffffffffff0f7424 */ /* 0x000fd800078e00ff */
[----:B0-----:R-:W-:Y:S05]  /*2c6c0*/  WARPSYNC.COLLECTIVE R15, `(.L_x_3637) ;  /* 0x000000000f087348 */ /* 0x001fea0003c00000 */
[----:B------:R-:W-:Y:S01]  /*2c6d0*/  VOTE.ANY R14, PT, P6 ;  /* 0x00000000000e7806 */ /* 0x000fe200030e0100 */
[----:B0-----:R-:W-:Y:S06]  /*2c6e0*/  ENDCOLLECTIVE ;  /* 0x000000000000791b */ /* 0x001fec0003800000 */
.L_x_3637:
[----:B------:R-:W-:Y:S05]  /*2c6f0*/  BSYNC B0 ;  /* 0x0000000000007941 */ /* 0x000fea0003800000 */
.L_x_3636:
[----:B------:R-:W-:Y:S01]  /*2c700*/  IMAD.MOV.U32 R6, RZ, RZ, R14 ;  /* 0x000000ffff067224 */ /* 0x000fe200078e000e */
[----:B------:R-:W-:Y:S01]  /*2c710*/  MOV R11, 0x1f ;  /* 0x0000001f000b7802 */ /* 0x000fe20000000f00 */
[----:B------:R-:W-:Y:S02]  /*2c720*/  IMAD.MOV.U32 R13, RZ, RZ, R2 ;  /* 0x000000ffff0d7224 */ /* 0x000fe400078e0002 */
[----:B------:R-:W0:Y:S01]  /*2c730*/  POPC R4, R6 ;  /* 0x0000000600047309 */ /* 0x000e220000000000 */
[----:B------:R-:W-:Y:S02]  /*2c740*/  IMAD.MOV.U32 R15, RZ, RZ, -0x1 ;  /* 0xffffffffff0f7424 */ /* 0x000fe400078e00ff */
[----:B0-----:R-:W-:-:S07]  /*2c750*/  IMAD.MOV.U32 R12, RZ, RZ, R4 ;  /* 0x000000ffff0c7224 */ /* 0x001fce00078e0004 */
[----:B------:R-:W-:Y:S05]  /*2c760*/  WARPSYNC.COLLECTIVE R15, `(.L_x_3638) ;  /* 0x000000000f087348 */ /* 0x000fea0003c00000 */
[----:B------:R0:W1:Y:S02]  /*2c770*/  SHFL.IDX P6, R14, R13, R12, R11 ;  /* 0x0000000c0d0e7389 */ /* 0x00006400000c000b */
[----:B01----:R-:W-:Y:S01]  /*2c780*/  ENDCOLLECTIVE ;  /* 0x000000000000791b */ /* 0x003fe20003800000 */
.L_x_3638:
[----:B------:R-:W-:Y:S01]  /*2c790*/  IMAD.MOV.U32 R5, RZ, RZ, R14 ;  /* 0x000000ffff057224 */ /* 0x000fe200078e000e */
[----:B------:R-:W-:Y:S06]  /*2c7a0*/  BRA `(.L_x_3639) ;  /* 0xffffffc400987947 */ /* 0x000fec000383ffff */
.L_x_3494:
[----:B------:R-:W-:Y:S01]  /*2c7b0*/  BSSY B0, `(.L_x_3640) ;  /* 0x0000007000007945 */ /* 0x000fe20003800000 */
[----:B------:R-:W-:Y:S02]  /*2c7c0*/  IMAD.MOV.U32 R13, RZ, RZ, R3 ;  /* 0x000000ffff0d7224 */ /* 0x000fe400078e0003 */
[----:B------:R-:W-:Y:S02]  /*2c7d0*/  IMAD.MOV.U32 R11, RZ, RZ, 0x1f ;  /* 0x0000001fff0b7424 */ /* 0x000fe400078e00ff */
[----:B------:R-:W-:-:S07]  /*2c7e0*/  IMAD.MOV.U32 R15, RZ, RZ, -0x1 ;  /* 0xffffffffff0f7424 */ /* 0x000fce00078e00ff */
[----:B012---:R-:W-:Y:S05]  /*2c7f0*/  WARPSYNC.COLLECTIVE R15, `(.L_x_3641) ;  /* 0x000000000f087348 */ /* 0x007fea0003c00000 */
[----:B------:R3:W4:Y:S02]  /*2c800*/  SHFL.IDX P6, R14, R13, R12, R11 ;  /* 0x0000000c0d0e7389 */ /* 0x00072400000c000b */
[----:B01234-:R-:W-:Y:S01]  /*2c810*/  ENDCOLLECTIVE ;  /* 0x000000000000791b */ /* 0x01ffe20003800000 */
.L_x_3641:
[----:B------:R-:W-:Y:S05]  /*2c820*/  BSYNC B0 ;  /* 0x0000000000007941 */ /* 0x000fea0003800000 */
.L_x_3640:
[----:B------:R-:W-:Y:S05]  /*2c830*/  BRA `(.L_x_3493) ;  /* 0xffffffc400907947 */ /* 0x000fea000383ffff */
.L_x_3498:
[----:B0-----:R0:W1:Y:S02]  /*2c840*/  SYNCS.PHASECHK.TRANS64.TRYWAIT P0, [R3+URZ+0x33420], R0 ;  /* 0x03342000030075a7 */ /* 0x001064000800017f */
[----:B-1----:R-:W-:Y:S05]  /*2c850*/  @!P0 NANOSLEEP.SYNCS 0x989680 ;  /* 0x009896800000895d */ /* 0x002fea0003900000 */
[----:B------:R-:W1:Y:S02]  /*2c860*/  @!P0 SYNCS.PHASECHK.TRANS64 P0, [R3+URZ+0x33420], R0 ;  /* 0x03342000030085a7 */ /* 0x000e64000800007f */
[----:B-1----:R-:W-:Y:S05]  /*2c870*/  @!P0 BRA `(.L_x_3498) ;  /* 0xfffffffc00f08947 */ /* 0x002fea000383ffff */
[----:B------:R-:W-:Y:S05]  /*2c880*/  BRA `(.L_x_3642) ;  /* 0xffffffc800b47947 */ /* 0x000fea000383ffff */
.L_x_3499:
[----:B------:R-:W1:Y:S01]  /*2c890*/  S2R R2, SR_TID.X ;  /* 0x0000000000027919 */ /* 0x000e620000002100 */
[----:B------:R-:W-:Y:S01]  /*2c8a0*/  BSSY B0, `(.L_x_3643) ;  /* 0x000000a000007945 */ /* 0x000fe20003800000 */
[----:B------:R-:W-:Y:S02]  /*2c8b0*/  IMAD.MOV.U32 R12, RZ, RZ, RZ ;  /* 0x000000ffff0c7224 */ /* 0x000fe400078e00ff */
[----:B------:R-:W-:Y:S02]  /*2c8c0*/  IMAD.MOV.U32 R11, RZ, RZ, 0x1f ;  /* 0x0000001fff0b7424 */ /* 0x000fe400078e00ff */
[----:B------:R-:W-:Y:S01]  /*2c8d0*/  IMAD.MOV.U32 R15, RZ, RZ, -0x1 ;  /* 0xffffffffff0f7424 */ /* 0x000fe200078e00ff */
[----:B-1----:R-:W-:-:S04]  /*2c8e0*/  SHF.R.U32.HI R2, RZ, 0x5, R2 ;  /* 0x00000005ff027819 */ /* 0x002fc80000011602 */
[----:B------:R-:W-:-:S04]  /*2c8f0*/  LOP3.LUT R2, R2, 0x3, RZ, 0xc0, !PT ;  /* 0x0000000302027812 */ /* 0x000fc800078ec0ff */
[----:B------:R-:W-:-:S07]  /*2c900*/  MOV R13, R2 ;  /* 0x00000002000d7202 */ /* 0x000fce0000000f00 */
[----:B0-----:R-:W-:Y:S05]  /*2c910*/  WARPSYNC.COLLECTIVE R15, `(.L_x_3644) ;  /* 0x000000000f087348 */ /* 0x001fea0003c00000 */
[----:B------:R1:W2:Y:S02]  /*2c920*/  SHFL.IDX P6, R14, R13, R12, R11 ;  /* 0x0000000c0d0e7389 */ /* 0x0002a400000c000b */
[----:B012---:R-:W-:Y:S01]  /*2c930*/  ENDCOLLECTIVE ;  /* 0x000000000000791b */ /* 0x007fe20003800000 */
.L_x_3644:
[----:B------:R-:W-:Y:S05]  /*2c940*/  BSYNC B0 ;  /* 0x0000000000007941 */ /* 0x000fea0003800000 */
.L_x_3643:
[----:B------:R-:W-:Y:S05]  /*2c950*/  BRA `(.L_x_3645) ;  /* 0xffffffc8009c7947 */ /* 0x000fea000383ffff */
.L_x_3500:
[----:B------:R-:W-:Y:S01]  /*2c960*/  BSSY B0, `(.L_x_3646) ;  /* 0x0000006000007945 */ /* 0x000fe20003800000 */
[----:B------:R-:W-:-:S07]  /*2c970*/  IMAD.MOV.U32 R15, RZ, RZ, -0x1 ;  /* 0xffffffffff0f7424 */ /* 0x000fce00078e00ff */
[----:B0-----:R-:W-:Y:S05]  /*2c980*/  WARPSYNC.COLLECTIVE R15, `(.L_x_3647) ;  /* 0x000000000f0c7348 */ /* 0x001fea0003c00000 */
[----:B------:R-:W-:Y:S02]  /*2c990*/  ELECT P6, UR62, PT ;  /* 0x00000000003e782f */ /* 0x000fe400038c0000 */
[----:B------:R-:W-:Y:S01]  /*2c9a0*/  MOV R14, UR62 ;  /* 0x0000003e000e7c02 */ /* 0x000fe20008000f00 */
[----:B0-----:R-:W-:Y:S10]  /*2c9b0*/  ENDCOLLECTIVE ;  /* 0x000000000000791b */ /* 0x001ff40003800000 */
.L_x_3647:
[----:B------:R-:W-:Y:S05]  /*2c9c0*/  BSYNC B0 ;  /* 0x0000000000007941 */ /* 0x000fea0003800000 */
.L_x_3646:
[----:B------:R-:W-:Y:S05]  /*2c9d0*/  BRA `(.L_x_3648) ;  /* 0xffffffc800907947 */ /* 0x000fea000383ffff */
.L_x_3502:
[----:B0-----:R0:W1:Y:S02]  /*2c9e0*/  SYNCS.PHASECHK.TRANS64.TRYWAIT P1, [R7+URZ], R4 ;  /* 0x00000004070075a7 */ /* 0x001064000802017f */
[----:B-1----:R-:W-:Y:S05]  /*2c9f0*/  @!P1 NANOSLEEP.SYNCS 0x989680 ;  /* 0x009896800000995d */ /* 0x002fea0003900000 */
[----:B------:R-:W1:Y:S02]  /*2ca00*/  @!P1 SYNCS.PHASECHK.TRANS64 P1, [R7+URZ], R4 ;  /* 0x00000004070095a7 */ /* 0x000e64000802007f */
[----:B-1----:R-:W-:Y:S05]  /*2ca10*/  @!P1 BRA `(.L_x_3502) ;  /* 0xfffffffc00f09947 */ /* 0x002fea000383ffff */
[----:B------:R-:W-:Y:S05]  /*2ca20*/  BRA `(.L_x_3649) ;  /* 0xffffffc800c87947 */ /* 0x000fea000383ffff */
.L_x_3503:
[----:B-1----:R1:W2:Y:S02]  /*2ca30*/  SYNCS.PHASECHK.TRANS64.TRYWAIT P1, [R5+URZ], R0 ;  /* 0x00000000050075a7 */ /* 0x0022a4000802017f */
[----:B--2---:R-:W-:Y:S05]  /*2ca40*/  @!P1 NANOSLEEP.SYNCS 0x989680 ;  /* 0x009896800000995d */ /* 0x004fea0003900000 */
[----:B------:R-:W2:Y:S02]  /*2ca50*/  @!P1 SYNCS.PHASECHK.TRANS64 P1, [R5+URZ], R0 ;  /* 0x00000000050095a7 */ /* 0x000ea4000802007f */
[----:B--2---:R-:W-:Y:S05]  /*2ca60*/  @!P1 BRA `(.L_x_3503) ;  /* 0xfffffffc00f09947 */ /* 0x004fea000383ffff */
[----:B------:R-:W-:Y:S05]  /*2ca70*/  BRA `(.L_x_3650) ;  /* 0xffffffc800bc7947 */ /* 0x000fea000383ffff */
.L_x_3505:
[----:B-1----:R1:W2:Y:S02]  /*2ca80*/  SYNCS.PHASECHK.TRANS64.TRYWAIT P1, [R5+URZ+0x33460], R4 ;  /* 0x03346004050075a7 */ /* 0x0022a4000802017f */
[----:B--2---:R-:W-:Y:S05]  /*2ca90*/  @!P1 NANOSLEEP.SYNCS 0x989680 ;  /* 0x009896800000995d */ /* 0x004fea0003900000 */
[----:B------:R-:W2:Y:S02]  /*2caa0*/  @!P1 SYNCS.PHASECHK.TRANS64 P1, [R5+URZ+0x33460], R4 ;  /* 0x03346004050095a7 */ /* 0x000ea4000802007f */
[----:B--2---:R-:W-:Y:S05]  /*2cab0*/  @!P1 BRA `(.L_x_3505) ;  /* 0xfffffffc00f09947 */ /* 0x004fea000383ffff */
[----:B------:R-:W-:Y:S05]  /*2cac0*/  BRA `(.L_x_3651) ;  /* 0xffffffc800bc7947 */ /* 0x000fea000383ffff */
.L_x_3507:
[----:B--2---:R2:W3:Y:S02]  /*2cad0*/  SYNCS.PHASECHK.TRANS64.TRYWAIT P1, [R3+URZ+0x33460], R0 ;  /* 0x03346000030075a7 */ /* 0x0044e4000802017f */
[----:B---3--:R-:W-:Y:S05]  /*2cae0*/  @!P1 NANOSLEEP.SYNCS 0x989680 ;  /* 0x009896800000995d */ /* 0x008fea0003900000 */
[----:B------:R-:W3:Y:S02]  /*2caf0*/  @!P1 SYNCS.PHASECHK.TRANS64 P1, [R3+URZ+0x33460], R0 ;  /* 0x03346000030095a7 */ /* 0x000ee4000802007f */
[----:B---3--:R-:W-:Y:S05]  /*2cb00*/  @!P1 BRA `(.L_x_3507) ;  /* 0xfffffffc00f09947 */ /* 0x008fea000383ffff */
[----:B------:R-:W-:Y:S05]  /*2cb10*/  BRA `(.L_x_3652) ;  /* 0xffffffc800bc7947 */ /* 0x000fea000383ffff */
.L_x_3509:
[----:B---3--:R3:W4:Y:S02]  /*2cb20*/  SYNCS.PHASECHK.TRANS64.TRYWAIT P0, [R5+URZ+0x33480], R4 ;  /* 0x03348004050075a7 */ /* 0x008724000800017f */
[----:B----4-:R-:W-:Y:S05]  /*2cb30*/  @!P0 NANOSLEEP.SYNCS 0x989680 ;  /* 0x009896800000895d */ /* 0x010fea0003900000 */
[----:B------:R-:W4:Y:S02]  /*2cb40*/  @!P0 SYNCS.PHASECHK.TRANS64 P0, [R5+URZ+0x33480], R4 ;  /* 0x03348004050085a7 */ /* 0x000f24000800007f */
[----:B----4-:R-:W-:Y:S05]  /*2cb50*/  @!P0 BRA `(.L_x_3509) ;  /* 0xfffffffc00f08947 */ /* 0x010fea000383ffff */
[----:B------:R-:W-:Y:S05]  /*2cb60*/  BRA `(.L_x_3510) ;  /* 0xffffffc800b87947 */ /* 0x000fea000383ffff */
.L_x_3653:
        /* <DEDUP_REMOVED lines=9> */
.L_x_12362:


//--------------------- .text._ZN7cutlass13device_kernelIN5flash11enable_sm90INS1_16FlashAttnFwdSm90INS1_25CollectiveMainloopFwdSm90ILi2EN4cute5tupleIJNS5_1CILi1EEES8_S8_EEENS6_IJNS7_ILi128EEENS7_ILi160EEENS7_ILi192EEEEEELi192ENS_12float_e4m3_tEfNS_4arch4Sm90ELb0ELb1ELb0ELb0ELb0ELb0ELb0ELb1ELb1ELb0ELb0ELb0EEENS1_21CollectiveEpilogueFwdINS6_IJSA_SC_SB_EEES9_NS_10bfloat16_tESG_Li256ELb0ELb0ELb0ELb1EEENS1_30DynamicPersistentTileSchedulerILi256ELi128ELb0ELb0ELb1EEEEEEEEEvNT_6ParamsE --------------------------
	.section	.text._ZN7cutlass13device_kernelIN5flash11enable_sm90INS1_16FlashAttnFwdSm90INS1_25CollectiveMainloopFwdSm90ILi2EN4cute5tupleIJNS5_1CILi1EEES8_S8_EEENS6_IJNS7_ILi128EEENS7_ILi160EEENS7_ILi192EEEEEELi192ENS_12float_e4m3_tEfNS_4arch4Sm90ELb0ELb1ELb0ELb0ELb0ELb0ELb0ELb1ELb1ELb0ELb0ELb0EEENS1_21CollectiveEpilogueFwdINS6_IJSA_SC_SB_EEES9_NS_10bfloat16_tESG_Li256ELb0ELb0ELb0ELb1EEENS1_30DynamicPersistentTileSchedulerILi256ELi128ELb0ELb0ELb1EEEEEEEEEvNT_6ParamsE,"ax",@progbits
	.align	128
.text._ZN7cutlass13device_kernelIN5flash11enable_sm90INS1_16FlashAttnFwdSm90INS1_25CollectiveMainloopFwdSm90ILi2EN4cute5tupleIJNS5_1CILi1EEES8_S8_EEENS6_IJNS7_ILi128EEENS7_ILi160EEENS7_ILi192EEEEEELi192ENS_12float_e4m3_tEfNS_4arch4Sm90ELb0ELb1ELb0ELb0ELb0ELb0ELb0ELb1ELb1ELb0ELb0ELb0EEENS1_21CollectiveEpilogueFwdINS6_IJSA_SC_SB_EEES9_NS_10bfloat16_tESG_Li256ELb0ELb0ELb0ELb1EEENS1_30DynamicPersistentTileSchedulerILi256ELi128ELb0ELb0ELb1EEEEEEEEEvNT_6ParamsE:
        .type           _ZN7cutlass13device_kernelIN5flash11enable_sm90INS1_16FlashAttnFwdSm90INS1_25CollectiveMainloopFwdSm90ILi2EN4cute5tupleIJNS5_1CILi1EEES8_S8_EEENS6_IJNS7_ILi128EEENS7_ILi160EEENS7_ILi192EEEEEELi192ENS_12float_e4m3_tEfNS_4arch4Sm90ELb0ELb1ELb0ELb0ELb0ELb0ELb0ELb1ELb1ELb0ELb0ELb0EEENS1_21CollectiveEpilogueFwdINS6_IJSA_SC_SB_EEES9_NS_10bfloat16_tESG_Li256ELb0ELb0ELb0ELb1EEENS1_30DynamicPersistentTileSchedulerILi256ELi128ELb0ELb0ELb1EEEEEEEEEvNT_6ParamsE,@function
        .size           _ZN7cutlass13device_kernelIN5flash11enable_sm90INS1_16FlashAttnFwdSm90INS1_25CollectiveMainloopFwdSm90ILi2EN4cute5tupleIJNS5_1CILi1EEES8_S8_EEENS6_IJNS7_ILi128EEENS7_ILi160EEENS7_ILi192EEEEEELi192ENS_12float_e4m3_tEfNS_4arch4Sm90ELb0ELb1ELb0ELb0ELb0ELb0ELb0ELb1ELb1ELb0ELb0ELb0EEENS1_21CollectiveEpilogueFwdINS6_IJSA_SC_SB_EEES9_NS_10bfloat16_tESG_Li256ELb0ELb0ELb0ELb1EEENS1_30DynamicPersistentTileSchedulerILi256ELi128ELb0ELb0ELb1EEEEEEEEEvNT_6ParamsE,(.L_x_12363 - _ZN7cutlass13device_kernelIN5flash11enable_sm90INS1_16FlashAttnFwdSm90INS1_25CollectiveMainloopFwdSm90ILi2EN4cute5tupleIJNS5_1CILi1EEES8_S8_EEENS6_IJNS7_ILi128EEENS7_ILi160EEENS7_ILi192EEEEEELi192ENS_12float_e4m3_tEfNS_4arch4Sm90ELb0ELb1ELb0ELb0ELb0ELb0ELb0ELb1ELb1ELb0ELb0ELb0EEENS1_21CollectiveEpilogueFwdINS6_IJSA_SC_SB_EEES9_NS_10bfloat16_tESG_Li256ELb0ELb0ELb0ELb1EEENS1_30DynamicPersistentTileSchedulerILi256ELi128ELb0ELb0ELb1EEEEEEEEEvNT_6ParamsE)
        .other          _ZN7cutlass13device_kernelIN5flash11enable_sm90INS1_16FlashAttnFwdSm90INS1_25CollectiveMainloopFwdSm90ILi2EN4cute5tupleIJNS5_1CILi1EEES8_S8_EEENS6_IJNS7_ILi128EEENS7_ILi160EEENS7_ILi192EEEEEELi192ENS_12float_e4m3_tEfNS_4arch4Sm90ELb0ELb1ELb0ELb0ELb0ELb0ELb0ELb1ELb1ELb0ELb0ELb0EEENS1_21CollectiveEpilogueFwdINS6_IJSA_SC_SB_EEES9_NS_10bfloat16_tESG_Li256ELb0ELb0ELb0ELb1EEENS1_30DynamicPersistentTileSchedulerILi256ELi128ELb0ELb0ELb1EEEEEEEEEvNT_6ParamsE,@"STO_CUDA_ENTRY STV_DEFAULT"
_ZN7cutlass13device_kernelIN5flash11enable_sm90INS1_16FlashAttnFwdSm90INS1_25CollectiveMainloopFwdSm90ILi2EN4cute5tupleIJNS5_1CILi1EEES8_S8_EEENS6_IJNS7_ILi128EEENS7_ILi160EEENS7_ILi192EEEEEELi192ENS_12float_e4m3_tEfNS_4arch4Sm90ELb0ELb1ELb0ELb0ELb0ELb0ELb0ELb1ELb1ELb0ELb0ELb0EEENS1_21CollectiveEpilogueFwdINS6_IJSA_SC_SB_EEES9_NS_10bfloat16_tESG_Li256ELb0ELb0ELb0ELb1EEENS1_30DynamicPersistentTileSchedulerILi256ELi128ELb0ELb0ELb1EEEEEEEEEvNT_6ParamsE:
        /* <DEDUP_REMOVED lines=24> */
.L_x_3655:
[----:B------:R-:W-:Y:S05]  /*0180*/  BSYNC B0 ;  /* 0x0000000000007941 */ /* 0x000fea0003800000 */
.L_x_3654:
        /* <DEDUP_REMOVED lines=37> */
.L_x_3656:
        /* <DEDUP_REMOVED lines=22> */
.L_x_3657:
        /* <DEDUP_REMOVED lines=18> */
.L_x_3658:
        /* <DEDUP_REMOVED lines=22> */
.L_x_3659:
        /* <DEDUP_REMOVED lines=22> */
.L_x_3660:
[----:B------:R-:W-:Y:S01]  /*0920*/  PLOP3.LUT P0, PT, PT, PT, UP0, 0x80, 0x0 ;  /* 0x000000000000781c */ /* 0x000fe20003f0f008 */
[----:B------:R-:W-:Y:S01]  /*0930*/  UMOV UR46, 0x1 ;  /* 0x00000001002e7882 */ /* 0x000fe20000000000 */
[----:B------:R-:W-:Y:S01]  /*0940*/  NOP ;  /* 0x0000000000007918 */ /* 0x000fe20000000000 */
[----:B------:R-:W-:Y:S01]  /*0950*/  USEL UR46, UR46, 0x2, !UP0 ;  /* 0x000000022e2e7887 */ /* 0x000fe2000c000000 */
[----:B------:R-:W-:Y:S01]  /*0960*/  ULDC.64 UR52, c[0x0][0x208] ;  /* 0x0000820000347ab9 */ /* 0x000fe20000000a00 */
[----:B-123--:R-:W-:Y:S08]  /*0970*/  BAR.SYNC.DEFER_BLOCKING 0x0 ;  /* 0x0000000000007b1d */ /* 0x00eff00000010000 */
[----:B------:R-:W-:Y:S05]  /*0980*/  @!P0 BRA `(.L_x_3661) ;  /* 0x0000014c00888947 */ /* 0x000fea0003800000 */
.L_x_3662:
        /* <DEDUP_REMOVED lines=25> */
[----:B------:R-:W-:Y:S02]  /*0b20*/  LOP3.LUT R5, R2, 0xffffff80, RZ, 0xc0, !PT ;  /* 0xffffff8002057812 */ /* 0x000fe400078ec0ff */
[----:B------:R-:W-:Y:S02]  /*0b30*/  SHF.R.S32.HI R7, RZ, 0x4, R4 ;  /* 0x00000004ff077819 */ /* 0x000fe40000011404 */
[----:B------:R-:W-:Y:S01]  /*0b40*/  LEA.HI R3, R3, R0, RZ, 0x5 ;  /* 0x0000000003037211 */ /* 0x000fe200078f28ff */
[----:B------:R-:W-:Y:S01]  /*0b50*/  IMAD.IADD R17, R0, 0x1, -R5 ;  /* 0x0000000100117824 */ /* 0x000fe200078e0a05 */
[C---:B------:R-:W-:Y:S02]  /*0b60*/  LOP3.LUT R5, R4.reuse, 0x3fffff0, RZ, 0xc0, !PT ;  /* 0x03fffff004057812 */ /* 0x040fe400078ec0ff */
[----:B------:R-:W-:Y:S02]  /*0b70*/  LEA.HI R4, R4, R7, RZ, 0x1 ;  /* 0x0000000704047211 */ /* 0x000fe400078f08ff */
[----:B------:R-:W-:Y:S01]  /*0b80*/  SHF.R.S32.HI R6, RZ, 0x1f, R17 ;  /* 0x0000001fff067819 */ /* 0x000fe20000011411 */
[----:B------:R-:W-:Y:S01]  /*0b90*/  IMAD.IADD R5, R0, 0x1, -R5 ;  /* 0x0000000100057824 */ /* 0x000fe200078e0a05 */
[----:B------:R-:W-:Y:S01]  /*0ba0*/  SHF.R.S32.HI R0, RZ, 0x5, R3 ;  /* 0x00000005ff007819 */ /* 0x000fe20000011403 */
[----:B-1----:R-:W-:Y:S01]  /*0bb0*/  ULEA UR38, UR37, UR38, 0x18 ;  /* 0x0000002625267291 */ /* 0x002fe2000f8ec03f */
[----:B------:R-:W-:-:S02]  /*0bc0*/  LEA.HI R8, R6, R17, RZ, 0x2 ;  /* 0x0000001106087211 */ /* 0x000fc400078f10ff */
[----:B------:R-:W-:Y:S01]  /*0bd0*/  LOP3.LUT R4, R4, 0x1ffffffe, RZ, 0xc0, !PT ;  /* 0x1ffffffe04047812 */ /* 0x000fe200078ec0ff */
[----:B------:R-:W-:Y:S01]  /*0be0*/  IMAD R5, R0, 0x10, R5 ;  /* 0x0000001000057824 */ /* 0x000fe200078e0205 */
[--C-:B------:R-:W-:Y:S02]  /*0bf0*/  SHF.R.S32.HI R9, RZ, 0x2, R8.reuse ;  /* 0x00000002ff097819 */ /* 0x100fe40000011408 */
[----:B------:R-:W-:Y:S01]  /*0c00*/  SHF.R.S32.HI R10, RZ, 0x1f, R8 ;  /* 0x0000001fff0a7819 */ /* 0x000fe20000011408 */
[----:B------:R-:W-:Y:S01]  /*0c10*/  IMAD.IADD R4, R7, 0x1, -R4 ;  /* 0x0000000107047824 */ /* 0x000fe200078e0a04 */
        /* <DEDUP_REMOVED lines=9> */
[----:B------:R-:W-:Y:S01]  /*0cb0*/  LEA.HI R6, R6, R17, RZ, 0x5 ;  /* 0x0000001106067211 */ /* 0x000fe200078f28ff */
[----:B------:R-:W-:Y:S01]  /*0cc0*/  IMAD.SHL.U32 R5, R5, 0x8, RZ ;  /* 0x0000000805057824 */ /* 0x000fe200078e00ff */
[----:B------:R-:W-:Y:S01]  /*0cd0*/  LOP3.LUT R2, R2, 0x3fffffe, RZ, 0xc0, !PT ;  /* 0x03fffffe02027812 */ /* 0x000fe200078ec0ff */
[----:B------:R-:W-:Y:S01]  /*0ce0*/  IMAD.IADD R9, R9, 0x1, -R10 ;  /* 0x0000000109097824 */ /* 0x000fe200078e0a0a */
[----:B------:R-:W-:Y:S01]  /*0cf0*/  SHF.R.S32.HI R6, RZ, 0x5, R6 ;  /* 0x00000005ff067819 */ /* 0x000fe20000011406 */
[----:B------:R-:W-:Y:S01]  /*0d00*/  IMAD.WIDE R22, R5, 0x2, R22 ;  /* 0x0000000205167825 */ /* 0x000fe200078e0216 */
[----:B------:R-:W-:Y:S01]  /*0d10*/  LOP3.LUT R8, R8, 0x7ffffffc, RZ, 0xc0, !PT ;  /* 0x7ffffffc08087812 */ /* 0x000fe200078ec0ff */
[----:B------:R-:W-:-:S02]  /*0d20*/  UMOV UR4, UR7 ;  /* 0x0000000700047c82 */ /* 0x000fc40008000000 */
[----:B------:R-:W-:Y:S02]  /*0d30*/  IMAD.IADD R2, R3, 0x1, -R2 ;  /* 0x0000000103027824 */ /* 0x000fe400078e0a02 */
[----:B------:R-:W-:Y:S02]  /*0d40*/  IMAD R9, R6, 0x10, R9 ;  /* 0x0000001006097824 */ /* 0x000fe400078e0209 */
[----:B------:R-:W-:Y:S02]  /*0d50*/  IMAD.IADD R17, R17, 0x1, -R8 ;  /* 0x0000000111117824 */ /* 0x000fe400078e0a08 */
[----:B------:R-:W-:-:S07]  /*0d60*/  IMAD R221, R2, 0x40, R9 ;  /* 0x0000004002dd7824 */ /* 0x000fce00078e0209 */
.L_x_3759:
        /* <DEDUP_REMOVED lines=20> */
.L_x_3663:
[----:B------:R-:W-:Y:S01]  /*0eb0*/  ULDC UR6, c[0x0][0xdc4] ;  /* 0x0003710000067ab9 */ /* 0x000fe20000000800 */
[----:B------:R-:W-:Y:S01]  /*0ec0*/  UMOV UR49, UR7 ;  /* 0x0000000700317c82 */ /* 0x000fe20008000000 */
[----:B------:R-:W-:-:S11]  /*0ed0*/  UISETP.NE.AND UP0, UPT, UR6, 0x1, UPT ;  /* 0x000000010600788c */ /* 0x000fd6000bf05270 */
[----:B------:R-:W-:Y:S02]  /*0ee0*/  @UP0 ULDC.64 UR10, c[0x0][0xdc8] ;  /* 0x00037200000a0ab9 */ /* 0x000fe40000000a00 */
[----:B------:R-:W-:-:S04]  /*0ef0*/  UIMAD.WIDE.U32 UR4, UR7, UR10, URZ ;  /* 0x0000000a070472a5 */ /* 0x000fc8000f8e003f */
[----:B------:R-:W-:-:S04]  /*0f00*/  @UP0 USHF.R.U32.HI UR49, URZ, UR11, UR5 ;  /* 0x0000000b3f310299 */ /* 0x000fc80008011605 */
[----:B------:R-:W-:-:S12]  /*0f10*/  UIMAD UR4, UR49, UR6, URZ ;  /* 0x00000006310472a4 */ /* 0x000fd8000f8e023f */
.L_x_3664:
        /* <DEDUP_REMOVED lines=75> */
[----:B------:R-:W-:Y:S01]  /*13d0*/  UIADD3 UR42, UR4, UR42, URZ ;  /* 0x0000002a042a7290 */ /* 0x000fe2000fffe03f */
[----:B------:R-:W-:-:S02]  /*13e0*/  ULDC UR5, c[0x0][0x988] ;  /* 0x0002620000057ab9 */ /* 0x000fc40000000800 */
[----:B---3--:R-:W-:Y:S01]  /*13f0*/  SEL R18, R18, 0x1, P0 ;  /* 0x0000000112127807 */ /* 0x008fe20000000000 */
[----:B------:R-:W-:Y:S01]  /*1400*/  USHF.L.U32 UR42, UR42, 0x7, URZ ;  /* 0x000000072a2a7899 */ /* 0x000fe2000800063f */
[----:B------:R-:W-:-:S03]  /*1410*/  @UP2 ULDC UR4, c[0x0][0x42c] ;  /* 0x00010b0000042ab9 */ /* 0x000fc60000000800 */
[----:B----4-:R-:W-:Y:S02]  /*1420*/  IMAD R107, R18, R9, RZ ;  /* 0x00000009126b7224 */ /* 0x010fe400078e02ff */
[----:B-----5:R-:W-:Y:S01]  /*1430*/  FMUL.FTZ R0, R3, R0 ;  /* 0x0000000003007220 */ /* 0x020fe20000410000 */
[----:B--2---:R-:W-:-:S03]  /*1440*/  IADD3 R3, -R220, 0x80, RZ ;  /* 0x00000080dc037810 */ /* 0x004fc60007ffe1ff */
[----:B------:R-:W-:Y:S01]  /*1450*/  FMUL.FTZ R0, R0, UR5 ;  /* 0x0000000500007c20 */ /* 0x000fe20008410000 */
[----:B------:R-:W-:Y:S01]  /*1460*/  UIMAD.WIDE.U32 UR4, UR43, UR4, URZ ;  /* 0x000000042b0472a5 */ /* 0x000fe2000f8e003f */
[----:B------:R-:W-:-:S03]  /*1470*/  IMAD R3, R18, R9, R3 ;  /* 0x0000000912037224 */ /* 0x000fc600078e0203 */
[----:B------:R-:W-:Y:S01]  /*1480*/  R2UR UR41, R0 ;  /* 0x00000000002972ca */ /* 0x000fe200000e0000 */
[----:B------:R-:W-:Y:S01]  /*1490*/  VIADD R19, R3, UR42 ;  /* 0x0000002a03137c36 */ /* 0x000fe20008000000 */
[----:B------:R-:W-:-:S03]  /*14a0*/  @UP2 USHF.R.U32.HI UR48, URZ, UR6, UR5 ;  /* 0x000000063f302299 */ /* 0x000fc60008011605 */
[----:B------:R-:W-:Y:S01]  /*14b0*/  IMAD.IADD R0, R19, 0x1, R10 ;  /* 0x0000000113007824 */ /* 0x000fe200078e020a */
[----:B------:R-:W-:Y:S09]  /*14c0*/  @!P1 BRA `(.L_x_3665) ;  /* 0x0000000000409947 */ /* 0x000ff20003800000 */
        /* <DEDUP_REMOVED lines=10> */
.L_x_3666:
[----:B------:R-:W-:-:S13]  /*1570*/  ISETP.NE.AND P0, PT, R11, 0x1, PT ;  /* 0x000000010b00780c */ /* 0x000fda0003f05270 */
[----:B------:R-:W1:Y:S02]  /*1580*/  @P0 LDC.64 R4, c[0x0][0x9e8] ;  /* 0x00027a00ff040b82 */ /* 0x000e640000000a00 */
[----:B-1----:R-:W-:-:S05]  /*1590*/  @P0 IMAD.HI.U32 R4, R3, R4, RZ ;  /* 0x0000000403040227 */ /* 0x002fca00078e00ff */
[----:B------:R-:W-:-:S07]  /*15a0*/  @P0 SHF.R.U32.HI R3, RZ, R5, R4 ;  /* 0x00000005ff030219 */ /* 0x000fce0000011604 */
.L_x_3667:
[----:B------:R-:W-:-:S05]  /*15b0*/  IMAD R3, R3, R11, R11 ;  /* 0x0000000b03037224 */ /* 0x000fca00078e020b */
[----:B------:R-:W-:-:S07]  /*15c0*/  VIMNMX R0, R0, R3, PT ;  /* 0x0000000300007248 */ /* 0x000fce0003fe0100 */
.L_x_3665:
[----:B------:R-:W-:Y:S01]  /*15d0*/  VIADD R3, R0, 0x9f ;  /* 0x0000009f00037836 */ /* 0x000fe20000000000 */
[----:B------:R-:W-:Y:S01]  /*15e0*/  ULDC UR4, c[0x0][0x9dc] ;  /* 0x0002770000047ab9 */ /* 0x000fe20000000800 */
[CC--:B------:R-:W-:Y:S02]  /*15f0*/  IMAD R0, R18.reuse, R9.reuse, 0x9f ;  /* 0x0000009f12007424 */ /* 0x0c0fe400078e0209 */
[----:B------:R-:W-:Y:S02]  /*1600*/  IMAD R220, R18, R9, -R220 ;  /* 0x0000000912dc7224 */ /* 0x000fe400078e0adc */
[----:B------:R-:W-:-:S04]  /*1610*/  IMAD.HI R4, R3, 0x66666667, RZ ;  /* 0x6666666703047827 */ /* 0x000fc800078e02ff */
[----:B------:R-:W-:Y:S01]  /*1620*/  IMAD.HI R0, R0, 0x66666667, RZ ;  /* 0x6666666700007827 */ /* 0x000fe200078e02ff */
[----:B------:R-:W-:-:S03]  /*1630*/  SHF.R.U32.HI R5, RZ, 0x1f, R4 ;  /* 0x0000001fff057819 */ /* 0x000fc60000011604 */
[----:B------:R-:W-:Y:S01]  /*1640*/  VIADD R105, R220, UR42 ;  /* 0x0000002adc697c36 */ /* 0x000fe20008000000 */
[----:B------:R-:W-:Y:S02]  /*1650*/  SHF.R.U32.HI R3, RZ, 0x1f, R0 ;  /* 0x0000001fff037819 */ /* 0x000fe40000011600 */
[----:B------:R-:W-:Y:S01]  /*1660*/  LEA.HI.SX32 R104, R4, R5, 0x1a ;  /* 0x0000000504687211 */ /* 0x000fe200078fd2ff */
[----:B------:R-:W-:Y:S01]  /*1670*/  VIADD R6, R105, -UR4 ;  /* 0x8000000469067c36 */ /* 0x000fe20008000000 */
[----:B------:R-:W-:-:S04]  /*1680*/  LEA.HI.SX32 R3, R0, R3, 0x1a ;  /* 0x0000000300037211 */ /* 0x000fc800078fd2ff */
        /* <DEDUP_REMOVED lines=12> */
.L_x_3669:
[----:B------:R-:W-:Y:S01]  /*1750*/  ISETP.NE.AND P0, PT, R11, 0x1, PT ;  /* 0x000000010b00780c */ /* 0x000fe20003f05270 */
[----:B------:R-:W-:-:S12]  /*1760*/  IMAD.MOV.U32 R0, RZ, RZ, R105 ;  /* 0x000000ffff007224 */ /* 0x000fd800078e0069 */
[----:B------:R-:W1:Y:S02]  /*1770*/  @P0 LDC.64 R4, c[0x0][0x9e8] ;  /* 0x00027a00ff040b82 */ /* 0x000e640000000a00 */
[----:B-1----:R-:W-:-:S05]  /*1780*/  @P0 IMAD.HI.U32 R4, R105, R4, RZ ;  /* 0x0000000469040227 */ /* 0x002fca00078e00ff */
[----:B------:R-:W-:-:S07]  /*1790*/  @P0 SHF.R.U32.HI R0, RZ, R5, R4 ;  /* 0x00000005ff000219 */ /* 0x000fce0000011604 */
.L_x_3670:
[----:B------:R-:W-:-:S05]  /*17a0*/  IMAD R0, R0, R11, RZ ;  /* 0x0000000b00007224 */ /* 0x000fca00078e02ff */
[----:B------:R-:W-:-:S13]  /*17b0*/  R2UR UR5, R0 ;  /* 0x00000000000572ca */ /* 0x000fda00000e0000 */
[----:B------:R-:W-:-:S04]  /*17c0*/  UISETP.LT.AND UP0, UPT, UR4, UR5, UPT ;  /* 0x000000050400728c */ /* 0x000fc8000bf01270 */
[----:B------:R-:W-:-:S12]  /*17d0*/  USEL UR4, UR4, UR5, !UP0 ;  /* 0x0000000504047287 */ /* 0x000fd8000c000000 */
.L_x_3668:
[----:B------:R-:W-:Y:S01]  /*17e0*/  UIMAD.WIDE UR4, UR4, 0x66666667, URZ ;  /* 0x66666667040478a5 */ /* 0x000fe2000f8e023f */
[----:B------:R-:W-:Y:S02]  /*17f0*/  PLOP3.LUT P0, PT, PT, PT, PT, 0x80, 0x0 ;  /* 0x000000000000781c */ /* 0x000fe40003f0f070 */
[----:B------:R-:W-:Y:S02]  /*1800*/  CS2R R4, SRZ ;  /* 0x0000000000047805 */ /* 0x000fe4000001ff00 */
[----:B------:R-:W-:Y:S01]  /*1810*/  CS2R R118, SRZ ;  /* 0x0000000000767805 */ /* 0x000fe2000001ff00 */
[----:B------:R-:W-:Y:S01]  /*1820*/  USHF.R.U32.HI UR4, URZ, 0x1f, UR5 ;  /* 0x0000001f3f047899 */ /* 0x000fe20008011605 */
[----:B------:R-:W-:Y:S02]  /*1830*/  CS2R R8, SRZ ;  /* 0x0000000000087805 */ /* 0x000fe4000001ff00 */
[----:B------:R-:W-:Y:S02]  /*1840*/  CS2R R116, SRZ ;  /* 0x0000000000747805 */ /* 0x000fe4000001ff00 */
[----:B------:R-:W-:Y:S01]  /*1850*/  CS2R R10, SRZ ;  /* 0x00000000000a7805 */ /* 0x000fe2000001ff00 */
[----:B------:R-:W-:Y:S01]  /*1860*/  ULEA.HI.SX32 UR4, UR5, UR4, 0x1a ;  /* 0x0000000405047291 */ /* 0x000fe2000f8fd23f */
        /* <DEDUP_REMOVED lines=46> */
[----:B------:R-:W-:Y:S02]  /*1b50*/  IMAD.MOV.U32 R96, RZ, RZ, RZ ;  /* 0x000000ffff607224 */ /* 0x000fe400078e00ff */
[----:B------:R-:W-:Y:S01]  /*1b60*/  IMAD.MOV.U32 R133, RZ, RZ, RZ ;  /* 0x000000ffff857224 */ /* 0x000fe200078e00ff */
[----:B------:R-:W-:Y:S06]  /*1b70*/  @!P1 BRA `(.L_x_3671) ;  /* 0x0000011800f09947 */ /* 0x000fec0003800000 */
[----:B------:R-:W1:Y:S01]  /*1b80*/  S2R R0, SR_TID.X ;  /* 0x0000000000007919 */ /* 0x000e620000002100 */
[----:B------:R-:W-:-:S04]  /*1b90*/  UIADD3 UR5, UR38, 0x1e200, URZ ;  /* 0x0001e20026057890 */ /* 0x000fc8000fffe03f */
[----:B------:R-:W-:-:S06]  /*1ba0*/  ULOP3.LUT UP0, URZ, UR5, 0x9f, URZ, 0xc0, !UPT ;  /* 0x0000009f053f7892 */ /* 0x000fcc000f80c03f */
[----:B------:R-:W-:Y:S01]  /*1bb0*/  PLOP3.LUT P0, PT, PT, PT, UP0, 0x80, 0x0 ;  /* 0x000000000000781c */ /* 0x000fe20003f0f008 */
[----:B-1----:R-:W-:-:S05]  /*1bc0*/  VIADD R0, R0, 0xffffff80 ;  /* 0xffffff8000007836 */ /* 0x002fca0000000000 */
[----:B------:R-:W-:-:S04]  /*1bd0*/  SHF.R.S32.HI R3, RZ, 0x1f, R0 ;  /* 0x0000001fff037819 */ /* 0x000fc80000011400 */
[----:B------:R-:W-:-:S04]  /*1be0*/  LEA.HI R3, R3, R0, RZ, 0x7 ;  /* 0x0000000003037211 */ /* 0x000fc800078f38ff */
[----:B------:R-:W-:-:S06]  /*1bf0*/  SHF.R.S32.HI R3, RZ, 0x7, R3 ;  /* 0x00000007ff037819 */ /* 0x000fcc0000011403 */
[----:B------:R-:W1:Y:S02]  /*1c00*/  SHFL.IDX PT, R3, R3, RZ, 0x1f ;  /* 0x00001fff03037589 */ /* 0x000e6400000e0000 */
        /* <DEDUP_REMOVED lines=24> */
.L_x_3672:
        /* <DEDUP_REMOVED lines=9> */
.L_x_3839:
[----:B------:R-:W-:Y:S05]  /*1e20*/  @!P0 BRA `(.L_x_3674) ;  /* 0x0000000000048947 */ /* 0x000fea0003800000 */
[----:B------:R-:W-:Y:S01]  /*1e30*/  BPT.TRAP 0x1 ;  /* 0x000000040000795c */ /* 0x000fe20000300000 */
.L_x_3674:
[----:B-1----:R-:W-:Y:S02]  /*1e40*/  IMAD.U32 R3, RZ, RZ, UR51 ;  /* 0x00000033ff037e24 */ /* 0x002fe4000f8e00ff */
[----:B------:R-:W-:-:S03]  /*1e50*/  IMAD.U32 R0, RZ, RZ, UR36 ;  /* 0x00000024ff007e24 */ /* 0x000fc6000f8e00ff */
[----:B------:R-:W-:Y:S02]  /*1e60*/  LEA R3, R3, UR38, 0x3 ;  /* 0x0000002603037c11 */ /* 0x000fe4000f8e18ff */
[----:B------:R-:W-:-:S04]  /*1e70*/  SHF.L.U32 R0, R0, 0x1f, RZ ;  /* 0x0000001f00007819 */ /* 0x000fc800000006ff */
[----:B------:R1:W2:Y:S01]  /*1e80*/  SYNCS.PHASECHK.TRANS64.TRYWAIT P1, [R3+URZ+0x33430], R0 ;  /* 0x03343000030075a7 */ /* 0x0002a2000802017f */
[----:B------:R-:W-:Y:S05]  /*1e90*/  @!P0 BRA `(.L_x_3675) ;  /* 0x0000000000048947 */ /* 0x000fea0003800000 */
[----:B------:R-:W-:Y:S01]  /*1ea0*/  BPT.TRAP 0x1 ;  /* 0x000000040000795c */ /* 0x000fe20000300000 */
.L_x_3675:
[----:B------:R-:W3:Y:S01]  /*1eb0*/  S2R R4, SR_TID.X ;  /* 0x0000000000047919 */ /* 0x000ee20000002100 */
[----:B------:R-:W-:Y:S02]  /*1ec0*/  LOP3.LUT R2, R2, 0xfffffff7, RZ, 0xc0, !PT ;  /* 0xfffffff702027812 */ /* 0x000fe400078ec0ff */
[----:B---3--:R-:W-:-:S13]  /*1ed0*/  LOP3.LUT P2, RZ, R4, 0x7f, RZ, 0xc0, !PT ;  /* 0x0000007f04ff7812 */ /* 0x008fda000784c0ff */
[----:B------:R-:W-:Y:S01]  /*1ee0*/  @P2 LOP3.LUT R2, R2, 0x8, RZ, 0xfc, !PT ;  /* 0x0000000802022812 */ /* 0x000fe200078efcff */
[----:B--2---:R-:W-:Y:S06]  /*1ef0*/  @P1 BRA `(.L_x_3676) ;  /* 0x0000000000081947 */ /* 0x004fec0003800000 */
[----:B------:R-:W2:Y:S02]  /*1f00*/  SYNCS.PHASECHK.TRANS64.TRYWAIT P1, [R3+URZ+0x33430], R0 ;  /* 0x03343000030075a7 */ /* 0x000ea4000802017f */
[----:B--2---:R-:W-:Y:S05]  /*1f10*/  @!P1 BRA `(.L_x_3677) ;  /* 0x0000018000649947 */ /* 0x004fea0003800000 */
.L_x_3676:
[----:B------:R-:W-:Y:S05]  /*1f20*/  WARPSYNC.ALL ;  /* 0x0000000000007948 */ /* 0x000fea0003800000 */
[----:B------:R-:W-:Y:S01]  /*1f30*/  UIADD3 UR4, UR38, 0x24200, URZ ;  /* 0x0002420026047890 */ /* 0x000fe2000fffe03f */
[----:B------:R-:W-:Y:S01]  /*1f40*/  WARPGROUP.ARRIVE ;  /* 0x00000000000079c5 */ /* 0x000fe20000000000 */
[----:B------:R-:W-:-:S05]  /*1f50*/  ULOP3.LUT UR28, UR50, 0x10000, URZ, 0xfc, !UPT ;  /* 0x00010000321c7892 */ /* 0x000fca000f8efc3f */
[----:B------:R-:W3:Y:S01]  /*1f60*/  S2R R4, SR_TID.X ;  /* 0x0000000000047919 */ /* 0x000ee20000002100 */
[----:B------:R-:W-:Y:S01]  /*1f70*/  USHF.R.U32.HI UR4, URZ, 0x4, UR4 ;  /* 0x000000043f047899 */ /* 0x000fe20008011604 */
[----:B------:R-:W4:Y:S01]  /*1f80*/  LDC R12, c[0x0][0x288] ;  /* 0x0000a200ff0c7b82 */ /* 0x000f220000000800 */
[----:B------:R-:W-:Y:S01]  /*1f90*/  UMOV UR25, 0x80000020 ;  /* 0x8000002000197882 */ /* 0x000fe20000000000 */
[----:B------:R-:W-:Y:S01]  /*1fa0*/  UMOV UR27, 0x80000020 ;  /* 0x80000020001b7882 */ /* 0x000fe20000000000 */
[----:B------:R-:W-:Y:S01]  /*1fb0*/  ULOP3.LUT UR4, UR4, 0x3fff, URZ, 0xc0, !UPT ;  /* 0x00003fff04047892 */ /* 0x000fe2000f8ec03f */
[C---:B------:R-:W-:Y:S01]  /*1fc0*/  IMAD R107, R104.reuse, -0xa0, R107 ;  /* 0xffffff60686b7824 */ /* 0x040fe200078e026b */
[----:B------:R-:W-:Y:S01]  /*1fd0*/  UMOV UR24, UR28 ;  /* 0x0000001c00187c82 */ /* 0x000fe20008000000 */
[----:B------:R-:W-:Y:S01]  /*1fe0*/  UMOV UR5, UR25 ;  /* 0x0000001900057c82 */ /* 0x000fe20008000000 */
[----:B------:R-:W-:Y:S01]  /*1ff0*/  ULOP3.LUT UR50, UR4, 0x10000, URZ, 0xfc, !UPT ;  /* 0x0001000004327892 */ /* 0x000fe2000f8efc3f */
[----:B------:R-:W5:Y:S01]  /*2000*/  LDC R15, c[0x0][0x2e0] ;  /* 0x0000b800ff0f7b82 */ /* 0x000f620000000800 */
[----:B------:R-:W-:Y:S01]  /*2010*/  UMOV UR7, 0x80000020 ;  /* 0x8000002000077882 */ /* 0x000fe20000000000 */
[----:B------:R-:W-:Y:S01]  /*2020*/  UMOV UR4, UR24 ;  /* 0x0000001800047c82 */ /* 0x000fe20008000000 */
[----:B------:R-:W-:Y:S01]  /*2030*/  UIMAD UR30, UR51, 0x780, UR50 ;  /* 0x00000780331e78a4 */ /* 0x000fe2000f8e0232 */
[----:B------:R-:W-:Y:S01]  /*2040*/  IMAD.MOV.U32 R5, RZ, RZ, -0xa0 ;  /* 0xffffff60ff057424 */ /* 0x000fe200078e00ff */
[----:B------:R-:W-:Y:S01]  /*2050*/  UMOV UR11, 0x80000020 ;  /* 0x80000020000b7882 */ /* 0x000fe20000000000 */
[----:B------:R-:W-:Y:S01]  /*2060*/  UMOV UR15, 0x80000020 ;  /* 0x80000020000f7882 */ /* 0x000fe20000000000 */
[----:B------:R-:W-:Y:S01]  /*2070*/  UIADD3 UR6, UR30, 0x80, URZ ;  /* 0x000000801e067890 */ /* 0x000fe2000fffe03f */
[----:B------:R-:W-:Y:S01]  /*2080*/  IMAD R5, R104, R5, 0xa0 ;  /* 0x000000a068057424 */ /* 0x000fe200078e0205 */
[----:B------:R-:W-:Y:S01]  /*2090*/  UIADD3 UR8, UR30, 0x100, URZ ;  /* 0x000001001e087890 */ /* 0x000fe2000fffe03f */
[----:B------:R-:W-:Y:S01]  /*20a0*/  VIADD R8, R221, UR42 ;  /* 0x0000002add087c36 */ /* 0x000fe20008000000 */
[----:B------:R-:W-:Y:S01]  /*20b0*/  UMOV UR26, UR30 ;  /* 0x0000001e001a7c82 */ /* 0x000fe20008000000 */
[----:B------:R-:W-:Y:S01]  /*20c0*/  UIADD3 UR9, UR30, 0x180, URZ ;  /* 0x000001801e097890 */ /* 0x000fe2000fffe03f */
[----:B------:R-:W-:Y:S01]  /*20d0*/  QGMMA.64x32x32.F32.E4M3.E4M3 R88, gdesc[UR24], RZ, !UPT, gsb0 ;  /* 0x00600000185879f3 */ /* 0x000fe2000c0008ff */
[----:B------:R-:W-:Y:S01]  /*20e0*/  UMOV UR26, UR6 ;  /* 0x00000006001a7c82 */ /* 0x000fe20008000000 */
[----:B------:R-:W-:Y:S01]  /*20f0*/  UMOV UR27, 0x80000020 ;  /* 0x80000020001b7882 */ /* 0x000fe20000000000 */
[----:B------:R-:W-:Y:S01]  /*2100*/  UMOV UR6, UR8 ;  /* 0x0000000800067c82 */ /* 0x000fe20008000000 */
[----:B------:R-:W-:Y:S01]  /*2110*/  UIADD3 UR10, UR30, 0x200, URZ ;  /* 0x000002001e0a7890 */ /* 0x000fe2000fffe03f */
[----:B------:R-:W-:Y:S01]  /*2120*/  IMAD R11, R17, -0x2, R5 ;  /* 0xfffffffe110b7824 */ /* 0x000fe200078e0205 */
[----:B------:R-:W-:-:S02]  /*2130*/  UIADD3 UR12, UR30, 0x102, URZ ;  /* 0x000001021e0c7890 */ /* 0x000fc4000fffe03f */
[----:B------:R-:W-:Y:S01]  /*2140*/  UIADD3 UR13, UR30, 0x182, URZ ;  /* 0x000001821e0d7890 */ /* 0x000fe2000fffe03f */
[----:B---3--:R-:W-:Y:S01]  /*2150*/  LOP3.LUT P1, RZ, R4, 0x7f, RZ, 0xc0, !PT ;  /* 0x0000007f04ff7812 */ /* 0x008fe2000782c0ff */
[----:B------:R-:W-:Y:S02]  /*2160*/  UIADD3 UR14, UR30, 0x202, URZ ;  /* 0x000002021e0e7890 */ /* 0x000fe4000fffe03f */
[----:B------:R-:W-:Y:S01]  /*2170*/  UIADD3 UR18, UR30, 0x382, URZ ;  /* 0x000003821e127890 */ /* 0x000fe2000fffe03f */
[----:B------:R-:W-:Y:S01]  /*2180*/  UMOV UR19, 0x80000020 ;  /* 0x8000002000137882 */ /* 0x000fe20000000000 */
[----:B------:R-:W-:Y:S01]  /*2190*/  UIADD3 UR22, UR30, 0x600, URZ ;  /* 0x000006001e167890 */ /* 0x000fe2000fffe03f */
[----:B------:R-:W-:Y:S01]  /*21a0*/  UMOV UR23, 0x80000020 ;  /* 0x8000002000177882 */ /* 0x000fe20000000000 */
[----:B------:R-:W-:Y:S01]  /*21b0*/  UMOV UR31, 0x80000020 ;  /* 0x80000020001f7882 */ /* 0x000fe20000000000 */
[----:B------:R-:W-:-:S05]  /*21c0*/  ULDC UR55, c[0x0][0x9dc] ;  /* 0x0002770000377ab9 */ /* 0x000fca0000000800 */
[----:B-12---:R-:W-:-:S05]  /*21d0*/  @!P1 VIADD R0, R3, 0x33440 ;  /* 0x0003344003009836 */ /* 0x006fca0000000000 */
[----:B------:R-:W-:Y:S01]  /*21e0*/  @!P1 PRMT R0, RZ, 0x654, R0 ;  /* 0x00000654ff009816 */ /* 0x000fe20000000000 */
        /* <DEDUP_REMOVED lines=157> */
[----:B------:R-:W-:Y:S01]  /*2bc0*/  ULOP3.LUT UR10, URZ, UR55, URZ, 0x33, !UPT ;  /* 0x000000373f0a7292 */ /* 0x000fe2000f8e333f */
        /* <DEDUP_REMOVED lines=8> */
[----:B------:R-:W-:Y:S02]  /*2c50*/  ULDC.64 UR6, c[0x0][0x9e0] ;  /* 0x0002780000067ab9 */ /* 0x000fe40000000a00 */
[----:B------:R-:W-:Y:S01]  /*2c60*/  UISETP.GE.AND UP0, UPT, UR7, 0x1, UPT ;  /* 0x000000010700788c */ /* 0x000fe2000bf06270 */
[----:B------:R-:W-:Y:S02]  /*2c70*/  WARPGROUP.DEPBAR.LE gsb0, 0x0 ;  /* 0x00008000000079c5 */ /* 0x000fe40000010000 */
[----:B------:R-:W-:-:S06]  /*2c80*/  WARPGROUP.ARRIVE ;  /* 0x00000000000079c5 */ /* 0x000fcc0000000000 */
[----:B------:R-:W-:Y:S03]  /*2c90*/  QGMMA.64x32x32.F32.E4M3.E4M3 R24, gdesc[UR20], R24, gsb0 ;  /* 0x00600000141879f3 */ /* 0x000fe60008000818 */
[----:B------:R-:W-:Y:S02]  /*2ca0*/  WARPGROUP.DEPBAR.LE gsb0, 0x0 ;  /* 0x00008000000079c5 */ /* 0x000fe40000010000 */
[----:B------:R4:W-:Y:S01]  /*2cb0*/  @!P1 SYNCS.ARRIVE.TRANS64.RED.A1T0 RZ, [R0+URZ], RZ ;  /* 0x000000ff00ff99a7 */ /* 0x0009e2000810043f */
[----:B------:R-:W-:Y:S02]  /*2cc0*/  PLOP3.LUT P1, PT, PT, PT, UP0, 0x40, 0x0 ;  /* 0x000000000000781c */ /* 0x000fe40003f2e808 */
[----:B----4-:R-:W-:-:S05]  /*2cd0*/  IADD3 R0, -R12, 0xa1, R107 ;  /* 0x000000a10c007810 */ /* 0x010fca0007ffe16b */
[----:B------:R-:W-:Y:S02]  /*2ce0*/  IMAD R3, R17, -0x2, R0 ;  /* 0xfffffffe11037824 */ /* 0x000fe400078e0200 */
[----:B-----5:R-:W-:Y:S02]  /*2cf0*/  IMAD R0, R18, R15, R5 ;  /* 0x0000000f12007224 */ /* 0x020fe400078e0205 */
[----:B------:R-:W-:Y:S02]  /*2d00*/  VIADD R9, R3, UR6 ;  /* 0x0000000603097c36 */ /* 0x000fe40008000000 */
[----:B------:R-:W-:Y:S02]  /*2d10*/  IMAD R6, R17, -0x2, R0 ;  /* 0xfffffffe11067824 */ /* 0x000fe400078e0200 */
[----:B------:R-:W-:-:S03]  /*2d20*/  VIADD R10, R3, UR10 ;  /* 0x0000000a030a7c36 */ /* 0x000fc60008000000 */
[----:B------:R-:W-:Y:S01]  /*2d30*/  VIADDMNMX R0, R8, R9, R6, PT ;  /* 0x0000000908007246 */ /* 0x000fe20003800106 */
[----:B------:R-:W-:Y:S01]  /*2d40*/  IMAD.IADD R3, R10, 0x1, R8 ;  /* 0x000000010a037824 */ /* 0x000fe200078e0208 */
[----:B------:R-:W-:Y:S06]  /*2d50*/  @P1 BRA `(.L_x_3678) ;  /* 0x0000000000581947 */ /* 0x000fec0003800000 */
[----:B------:R-:W-:Y:S01]  /*2d60*/  IMAD R4, R18, R15, R8 ;  /* 0x0000000f12047224 */ /* 0x000fe200078e0208 */
        /* <DEDUP_REMOVED lines=12> */
.L_x_3680:
[----:B------:R-:W-:-:S06]  /*2e30*/  UISETP.NE.AND UP1, UPT, UR7, 0x1, UPT ;  /* 0x000000010700788c */ /* 0x000fcc000bf25270 */
[----:B------:R-:W-:-:S05]  /*2e40*/  PLOP3.LUT P1, PT, PT, PT, UP1, 0x80, 0x0 ;  /* 0x000000000000781c */ /* 0x000fca0003f2f018 */
[----:B------:R-:W-:-:S08]  /*2e50*/  @UP1 ULDC.64 UR10, c[0x0][0x9e8] ;  /* 0x00027a00000a1ab9 */ /* 0x000fd00000000a00 */
[----:B------:R-:W-:-:S05]  /*2e60*/  @P1 IMAD.HI.U32 R7, R4, UR10, RZ ;  /* 0x0000000a04071c27 */ /* 0x000fca000f8e00ff */
[----:B------:R-:W-:-:S07]  /*2e70*/  @P1 SHF.R.U32.HI R4, RZ, UR11, R7 ;  /* 0x0000000bff041c19 */ /* 0x000fce0008011607 */
.L_x_3681:
[----:B------:R-:W-:Y:S05]  /*2e80*/  BSYNC B0 ;  /* 0x0000000000007941 */ /* 0x000fea0003800000 */
.L_x_3679:
[----:B------:R-:W-:-:S05]  /*2e90*/  IMAD R4, R4, UR7, R11 ;  /* 0x0000000704047c24 */ /* 0x000fca000f8e020b */
[----:B------:R-:W-:Y:S02]  /*2ea0*/  VIMNMX R3, R3, R4, !PT ;  /* 0x0000000403037248 */ /* 0x000fe40007fe0100 */
[----:B------:R-:W-:-:S07]  /*2eb0*/  VIADDMNMX R0, R4, UR7, R0, PT ;  /* 0x0000000704007c46 */ /* 0x000fce000b800100 */
.L_x_3678:
[C---:B------:R-:W-:Y:S01]  /*2ec0*/  ISETP.GE.AND P1, PT, R5.reuse, 0x2, PT ;  /* 0x000000020500780c */ /* 0x040fe20003f26270 */
[----:B------:R-:W-:Y:S01]  /*2ed0*/  VIADD R7, R8, 0x8 ;  /* 0x0000000808077836 */ /* 0x000fe20000000000 */
[----:B------:R-:W-:Y:S02]  /*2ee0*/  ISETP.GE.AND P3, PT, R5, 0xa, PT ;  /* 0x0000000a0500780c */ /* 0x000fe40003f66270 */
[----:B------:R-:W-:Y:S01]  /*2ef0*/  P2R R20, PR, RZ, 0x2 ;  /* 0x00000002ff147803 */ /* 0x000fe20000000000 */
[----:B------:R-:W-:Y:S01]  /*2f00*/  IMAD.IADD R4, R10, 0x1, R7 ;  /* 0x000000010a047824 */ /* 0x000fe200078e0207 */
[----:B------:R-:W-:Y:S02]  /*2f10*/  ISETP.GT.AND P1, PT, R3, 0x1, !P1 ;  /* 0x000000010300780c */ /* 0x000fe40004f24270 */
[----:B------:R-:W-:Y:S02]  /*2f20*/  ISETP.GE.AND P2, PT, R5, 0x9, PT ;  /* 0x000000090500780c */ /* 0x000fe40003f46270 */
[----:B------:R-:W-:-:S02]  /*2f30*/  ISETP.LT.OR P1, PT, R0, 0x2, P1 ;  /* 0x000000020000780c */ /* 0x000fc40000f21670 */
[----:B------:R-:W-:Y:S02]  /*2f40*/  P2R R21, PR, RZ, 0x4 ;  /* 0x00000004ff157803 */ /* 0x000fe40000000000 */
[----:B------:R-:W-:Y:S02]  /*2f50*/  FSEL R89, R89, -INF , !P1 ;  /* 0xff80000059597808 */ /* 0x000fe40004800000 */
[C---:B------:R-:W-:Y:S02]  /*2f60*/  ISETP.GT.AND P1, PT, R3.reuse, 0x9, !P3 ;  /* 0x000000090300780c */ /* 0x040fe40005f24270 */
[----:B------:R-:W-:Y:S02]  /*2f70*/  P2R R106, PR, RZ, 0x8 ;  /* 0x00000008ff6a7803 */ /* 0x000fe40000000000 */
[----:B------:R-:W-:Y:S02]  /*2f80*/  ISETP.LT.OR P1, PT, R0, 0xa, P1 ;  /* 0x0000000a0000780c */ /* 0x000fe40000f21670 */
[----:B------:R-:W-:-:S02]  /*2f90*/  ISETP.GT.AND P2, PT, R3, 0x8, !P2 ;  /* 0x000000080300780c */ /* 0x000fc40005744270 */
[----:B------:R-:W-:Y:S02]  /*2fa0*/  ISETP.GE.AND P3, PT, R5, 0x11, PT ;  /* 0x000000110500780c */ /* 0x000fe40003f66270 */
[----:B------:R-:W-:Y:S02]  /*2fb0*/  FSEL R93, R93, -INF , !P1 ;  /* 0xff8000005d5d7808 */ /* 0x000fe40004800000 */
[----:B------:R-:W-:Y:S02]  /*2fc0*/  ISETP.LT.OR P2, PT, R0, 0x9, P2 ;  /* 0x000000090000780c */ /* 0x000fe40001741670 */
[----:B------:R-:W-:Y:S02]  /*2fd0*/  ISETP.GT.AND P1, PT, R3, 0x10, !P3 ;  /* 0x000000100300780c */ /* 0x000fe40005f24270 */
[----:B------:R-:W-:Y:S02]  /*2fe0*/  FSEL R92, R92, -INF , !P2 ;  /* 0xff8000005c5c7808 */ /* 0x000fe40005000000 */
        /* <DEDUP_REMOVED lines=16> */
[----:B------:R-:W-:Y:S02]  /*30f0*/  P2R R107, PR, RZ, 0x8 ;  /* 0x00000008ff6b7803 */ /* 0x000fe40000000000 */
[----:B------:R-:W-:Y:S02]  /*3100*/  FSEL R101, R101, -INF , !P1 ;  /* 0xff80000065657808 */ /* 0x000fe40004800000 */
[----:B------:R-:W-:-:S02]  /*3110*/  ISETP.GE.AND P1, PT, R5, 0x21, PT ;  /* 0x000000210500780c */ /* 0x000fc40003f26270 */
[----:B------:R-:W-:Y:S02]  /*3120*/  ISETP.GE.AND P3, PT, R5, 0x22, PT ;  /* 0x000000220500780c */ /* 0x000fe40003f66270 */
[----:B------:R-:W-:Y:S02]  /*3130*/  ISETP.GT.AND P2, PT, R3, 0x20, !P1 ;  /* 0x000000200300780c */ /* 0x000fe40004f44270 */
[----:B------:R-:W-:Y:S02]  /*3140*/  P2R R111, PR, RZ, 0x8 ;  /* 0x00000008ff6f7803 */ /* 0x000fe40000000000 */
[----:B------:R-:W-:Y:S02]  /*3150*/  ISETP.LT.OR P2, PT, R0, 0x21, P2 ;  /* 0x000000210000780c */ /* 0x000fe40001741670 */
[----:B------:R-:W-:Y:S02]  /*3160*/  ISETP.GE.AND P4, PT, R5, 0x31, PT ;  /* 0x000000310500780c */ /* 0x000fe40003f86270 */
[----:B------:R-:W-:-:S02]  /*3170*/  FSEL R72, R72, -INF , !P2 ;  /* 0xff80000048487808 */ /* 0x000fc40005000000 */
[----:B------:R-:W-:Y:S02]  /*3180*/  ISETP.GT.AND P2, PT, R3, 0x21, !P3 ;  /* 0x000000210300780c */ /* 0x000fe40005f44270 */
[----:B------:R-:W-:Y:S02]  /*3190*/  ISETP.GE.AND P3, PT, R5, 0x29, PT ;  /* 0x000000290500780c */ /* 0x000fe40003f66270 */
[----:B------:R-:W-:Y:S02]  /*31a0*/  ISETP.LT.OR P2, PT, R0, 0x22, P2 ;  /* 0x000000220000780c */ /* 0x000fe40001741670 */
[----:B------:R-:W-:Y:S02]  /*31b0*/  P2R R112, PR, RZ, 0x8 ;  /* 0x00000008ff707803 */ /* 0x000fe40000000000 */
[----:B------:R-:W-:Y:S02]  /*31c0*/  FSEL R73, R73, -INF , !P2 ;  /* 0xff80000049497808 */ /* 0x000fe40005000000 */
[----:B------:R-:W-:-:S02]  /*31d0*/  ISETP.GT.AND P2, PT, R3, 0x28, !P3 ;  /* 0x000000280300780c */ /* 0x000fc40005f44270 */
[----:B------:R-:W-:Y:S02]  /*31e0*/  P2R R113, PR, RZ, 0x10 ;  /* 0x00000010ff717803 */ /* 0x000fe40000000000 */
[----:B------:R-:W-:-:S04]  /*31f0*/  ISETP.LT.OR P2, PT, R0, 0x29, P2 ;  /* 0x000000290000780c */ /* 0x000fc80001741670 */
[----:B------:R-:W-:Y:S02]  /*3200*/  FSEL R76, R76, -INF , !P2 ;  /* 0xff8000004c4c7808 */ /* 0x000fe40005000000 */
[----:B------:R-:W-:-:S04]  /*3210*/  ISETP.GE.AND P2, PT, R5, 0x2a, PT ;  /* 0x0000002a0500780c */ /* 0x000fc80003f46270 */
        /* <DEDUP_REMOVED lines=8> */
[----:B------:R-:W-:Y:S02]  /*32a0*/  ISETP.GT.AND P3, PT, R3, 0x31, !P4 ;  /* 0x000000310300780c */ /* 0x000fe40006764270 */
[----:B------:R-:W-:Y:S02]  /*32b0*/  ISETP.GE.AND P4, PT, R5, 0x39, PT ;  /* 0x000000390500780c */ /* 0x000fe40003f86270 */
[----:B------:R-:W-:Y:S02]  /*32c0*/  ISETP.LT.OR P3, PT, R0, 0x32, P3 ;  /* 0x000000320000780c */ /* 0x000fe40001f61670 */
[----:B------:R-:W-:Y:S02]  /*32d0*/  P2R R115, PR, RZ, 0x10 ;  /* 0x00000010ff737803 */ /* 0x000fe40000000000 */
[----:B------:R-:W-:Y:S02]  /*32e0*/  FSEL R81, R81, -INF , !P3 ;  /* 0xff80000051517808 */ /* 0x000fe40005800000 */
[----:B------:R-:W-:-:S02]  /*32f0*/  ISETP.GT.AND P3, PT, R3, 0x38, !P4 ;  /* 0x000000380300780c */ /* 0x000fc40006764270 */
[----:B------:R-:W-:Y:S02]  /*3300*/  ISETP.GE.AND P4, PT, R5, 0x3a, PT ;  /* 0x0000003a0500780c */ /* 0x000fe40003f86270 */
[----:B------:R-:W-:Y:S02]  /*3310*/  ISETP.LT.OR P3, PT, R0, 0x39, P3 ;  /* 0x000000390000780c */ /* 0x000fe40001f61670 */
[----:B------:R-:W-:Y:S02]  /*3320*/  P2R R116, PR, RZ, 0x10 ;  /* 0x00000010ff747803 */ /* 0x000fe40000000000 */
[----:B------:R-:W-:Y:S02]  /*3330*/  FSEL R84, R84, -INF , !P3 ;  /* 0xff80000054547808 */ /* 0x000fe40005800000 */
[----:B------:R-:W-:Y:S02]  /*3340*/  ISETP.GT.AND P3, PT, R3, 0x39, !P4 ;  /* 0x000000390300780c */ /* 0x000fe40006764270 */
[----:B------:R-:W-:-:S02]  /*3350*/  ISETP.GE.AND P4, PT, R5, 0x41, PT ;  /* 0x000000410500780c */ /* 0x000fc40003f86270 */
[C---:B------:R-:W-:Y:S02]  /*3360*/  ISETP.LT.OR P3, PT, R0.reuse, 0x3a, P3 ;  /* 0x0000003a0000780c */ /* 0x040fe40001f61670 */
[----:B------:R-:W-:Y:S02]  /*3370*/  P2R R117, PR, RZ, 0x10 ;  /* 0x00000010ff757803 */ /* 0x000fe40000000000 */
[----:B------:R-:W-:Y:S02]  /*3380*/  FSEL R85, R85, -INF , !P3 ;  /* 0xff80000055557808 */ /* 0x000fe40005800000 */
[----:B------:R-:W-:Y:S02]  /*3390*/  ISETP.GT.AND P3, PT, R3, 0x40, !P4 ;  /* 0x000000400300780c */ /* 0x000fe40006764270 */
[----:B------:R-:W-:Y:S02]  /*33a0*/  ISETP.GE.AND P4, PT, R5, 0x42, PT ;  /* 0x000000420500780c */ /* 0x000fe40003f86270 */
[----:B------:R-:W-:-:S02]  /*33b0*/  ISETP.LT.OR P3, PT, R0, 0x41, P3 ;  /* 0x000000410000780c */ /* 0x000fc40001f61670 */
[----:B------:R-:W-:Y:S02]  /*33c0*/  P2R R118, PR, RZ, 0x10 ;  /* 0x00000010ff767803 */ /* 0x000fe40000000000 */
[----:B------:R-:W-:Y:S02]  /*33d0*/  FSEL R56, R56, -INF , !P3 ;  /* 0xff80000038387808 */ /* 0x000fe40005800000 */
[----:B------:R-:W-:Y:S02]  /*33e0*/  ISETP.GT.AND P3, PT, R3, 0x41, !P4 ;  /* 0x000000410300780c */ /* 0x000fe40006764270 */
[----:B------:R-:W-:Y:S02]  /*33f0*/  ISETP.GE.AND P4, PT, R5, 0x49, PT ;  /* 0x000000490500780c */ /* 0x000fe40003f86270 */
[----:B------:R-:W-:Y:S02]  /*3400*/  ISETP.LT.OR P3, PT, R0, 0x42, P3 ;  /* 0x000000420000780c */ /* 0x000fe40001f61670 */
[----:B------:R-:W-:-:S02]  /*3410*/  P2R R119, PR, RZ, 0x10 ;  /* 0x00000010ff777803 */ /* 0x000fc40000000000 */
        /* <DEDUP_REMOVED lines=109> */
[----:B------:R-:W-:Y:S02]  /*3af0*/  ISETP.LT.OR P6, PT, R0, 0x9a, P6 ;  /* 0x0000009a0000780c */ /* 0x000fe400037c1670 */
[----:B------:R-:W-:Y:S02]  /*3b00*/  VIADDMNMX R0, R7, R9, R6, PT ;  /* 0x0000000907007246 */ /* 0x000fe40003800106 */
[----:B------:R-:W-:Y:S02]  /*3b10*/  FSEL R37, R37, -INF , !P6 ;  /* 0xff80000025257808 */ /* 0x000fe40007000000 */
[----:B------:R-:W-:-:S13]  /*3b20*/  PLOP3.LUT P6, PT, PT, PT, UP0, 0x40, 0x0 ;  /* 0x000000000000781c */ /* 0x000fda0003fce808 */
[----:B------:R-:W-:Y:S05]  /*3b30*/  @P6 BRA `(.L_x_3682) ;  /* 0x0000000000606947 */ /* 0x000fea0003800000 */
        /* <DEDUP_REMOVED lines=14> */
.L_x_3684:
[----:B------:R-:W-:-:S06]  /*3c20*/  UISETP.NE.AND UP1, UPT, UR7, 0x1, UPT ;  /* 0x000000010700788c */ /* 0x000fcc000bf25270 */
[----:B------:R-:W-:-:S05]  /*3c30*/  PLOP3.LUT P6, PT, PT, PT, UP1, 0x80, 0x0 ;  /* 0x000000000000781c */ /* 0x000fca0003fcf018 */
[----:B------:R-:W-:-:S08]  /*3c40*/  @UP1 ULDC.64 UR10, c[0x0][0x9e8] ;  /* 0x00027a00000a1ab9 */ /* 0x000fd00000000a00 */
[----:B------:R-:W-:Y:S01]  /*3c50*/  @P6 IMAD.HI.U32 R5, R3, UR10, RZ ;  /* 0x0000000a03056c27 */ /* 0x000fe2000f8e00ff */
[----:B------:R-:W-:-:S13]  /*3c60*/  PLOP3.LUT P6, PT, PT, PT, UP1, 0x80, 0x0 ;  /* 0x000000000000781c */ /* 0x000fda0003fcf018 */
[----:B------:R-:W-:-:S07]  /*3c70*/  @P6 SHF.R.U32.HI R3, RZ, UR11, R5 ;  /* 0x0000000bff036c19 */ /* 0x000fce0008011605 */
.L_x_3685:
[----:B------:R-:W-:Y:S05]  /*3c80*/  BSYNC B0 ;  /* 0x0000000000007941 */ /* 0x000fea0003800000 */
.L_x_3683:
[----:B------:R-:W-:-:S05]  /*3c90*/  IMAD R3, R3, UR7, R11 ;  /* 0x0000000703037c24 */ /* 0x000fca000f8e020b */
[----:B------:R-:W-:Y:S02]  /*3ca0*/  VIMNMX R4, R4, R3, !PT ;  /* 0x0000000304047248 */ /* 0x000fe40007fe0100 */
[----:B------:R-:W-:-:S07]  /*3cb0*/  VIADDMNMX R0, R3, UR7, R0, PT ;  /* 0x0000000703007c46 */ /* 0x000fce000b800100 */
.L_x_3682:
[C---:B------:R-:W-:Y:S02]  /*3cc0*/  ISETP.GT.AND P1, PT, R4.reuse, 0x20, !P1 ;  /* 0x000000200400780c */ /* 0x040fe40004f24270 */
[----:B------:R-:W-:Y:S02]  /*3cd0*/  ISETP.GT.AND P2, PT, R4, 0x29, !P2 ;  /* 0x000000290400780c */ /* 0x000fe40005744270 */
[C---:B------:R-:W-:Y:S02]  /*3ce0*/  ISETP.LT.OR P1, PT, R0.reuse, 0x21, P1 ;  /* 0x000000210000780c */ /* 0x040fe40000f21670 */
[----:B------:R-:W-:Y:S02]  /*3cf0*/  ISETP.LT.OR P2, PT, R0, 0x2a, P2 ;  /* 0x0000002a0000780c */ /* 0x000fe40001741670 */
[----:B------:R-:W-:Y:S02]  /*3d00*/  FSEL R74, R74, -INF , !P1 ;  /* 0xff8000004a4a7808 */ /* 0x000fe40004800000 */
[----:B------:R-:W-:-:S02]  /*3d10*/  ISETP.NE.AND P1, PT, R111, RZ, PT ;  /* 0x000000ff6f00720c */ /* 0x000fc40003f25270 */
[----:B------:R-:W-:Y:S02]  /*3d20*/  FSEL R79, R79, -INF , !P2 ;  /* 0xff8000004f4f7808 */ /* 0x000fe40005000000 */
[----:B------:R-:W-:Y:S02]  /*3d30*/  ISETP.GT.AND P1, PT, R4, 0x21, !P1 ;  /* 0x000000210400780c */ /* 0x000fe40004f24270 */
[----:B------:R-:W-:Y:S02]  /*3d40*/  ISETP.NE.AND P2, PT, R119, RZ, PT ;  /* 0x000000ff7700720c */ /* 0x000fe40003f45270 */
[----:B------:R-:W-:Y:S02]  /*3d50*/  ISETP.LT.OR P1, PT, R0, 0x22, P1 ;  /* 0x000000220000780c */ /* 0x000fe40000f21670 */
[----:B------:R-:W-:Y:S02]  /*3d60*/  ISETP.NE.AND P6, PT, R120, RZ, PT ;  /* 0x000000ff7800720c */ /* 0x000fe40003fc5270 */
        /* <DEDUP_REMOVED lines=25> */
[----:B------:R-:W-:Y:S02]  /*3f00*/  FMNMX.FTZ R3, R77, R6, !PT ;  /* 0x000000064d037209 */ /* 0x000fe40007810000 */
[----:B------:R-:W-:Y:S02]  /*3f10*/  ISETP.LT.OR P1, PT, R0, 0x39, P1 ;  /* 0x000000390000780c */ /* 0x000fe40000f21670 */
[----:B------:R-:W-:Y:S02]  /*3f20*/  FMNMX.FTZ R6, R80, R3, !PT ;  /* 0x0000000350067209 */ /* 0x000fe40007810000 */
[----:B------:R-:W-:Y:S02]  /*3f30*/  FSEL R86, R86, -INF , !P1 ;  /* 0xff80000056567808 */ /* 0x000fe40004800000 */
[----:B------:R-:W-:Y:S02]  /*3f40*/  ISETP.NE.AND P1, PT, R116, RZ, PT ;  /* 0x000000ff7400720c */ /* 0x000fe40003f25270 */
[----:B------:R-:W-:-:S02]  /*3f50*/  FMNMX.FTZ R3, R81, R6, !PT ;  /* 0x0000000651037209 */ /* 0x000fc40007810000 */
        /* <DEDUP_REMOVED lines=19> */
[----:B------:R-:W-:Y:S02]  /*4090*/  ISETP.GT.AND P1, PT, R4, 0x48, !P2 ;  /* 0x000000480400780c */ /* 0x000fe40005724270 */
[----:B------:R-:W-:Y:S02]  /*40a0*/  ISETP.NE.AND P2, PT, R130, RZ, PT ;  /* 0x000000ff8200720c */ /* 0x000fe40003f45270 */
[----:B------:R-:W-:Y:S02]  /*40b0*/  ISETP.LT.OR P1, PT, R0, 0x49, P1 ;  /* 0x000000490000780c */ /* 0x000fe40000f21670 */
[----:B------:R-:W-:Y:S02]  /*40c0*/  FMNMX.FTZ R6, R68, R3, !PT ;  /* 0x0000000344067209 */ /* 0x000fe40007810000 */
[----:B------:R-:W-:-:S02]  /*40d0*/  FSEL R62, R62, -INF , !P1 ;  /* 0xff8000003e3e7808 */ /* 0x000fc40004800000 */
[----:B------:R-:W-:Y:S02]  /*40e0*/  ISETP.GT.AND P1, PT, R4, 0x49, !P6 ;  /* 0x000000490400780c */ /* 0x000fe40007724270 */
[----:B------:R-:W-:Y:S02]  /*40f0*/  ISETP.NE.AND P6, PT, R131, RZ, PT ;  /* 0x000000ff8300720c */ /* 0x000fe40003fc5270 */
        /* <DEDUP_REMOVED lines=40> */
[C---:B------:R-:W-:Y:S02]  /*4380*/  ISETP.GT.AND P1, PT, R4.reuse, 0x61, !P1 ;  /* 0x000000610400780c */ /* 0x040fe40004f24270 */
[----:B------:R-:W-:Y:S01]  /*4390*/  ISETP.GT.AND P3, PT, R4, 0x90, !P3 ;  /* 0x000000900400780c */ /* 0x000fe20005f64270 */
[----:B------:R-:W1:Y:S01]  /*43a0*/  SHFL.BFLY PT, R3, R6, 0x2, 0x1f ;  /* 0x0c401f0006037f89 */ /* 0x000e6200000e0000 */
        /* <DEDUP_REMOVED lines=10> */
[----:B------:R-:W-:Y:S02]  /*4450*/  ISETP.NE.AND P1, PT, R128, RZ, PT ;  /* 0x000000ff8000720c */ /* 0x000fe40003f25270 */
[----:B------:R-:W-:Y:S02]  /*4460*/  FSEL R34, R34, -INF , !P3 ;  /* 0xff80000022227808 */ /* 0x000fe40005800000 */
[----:B------:R-:W-:Y:S02]  /*4470*/  ISETP.GT.AND P1, PT, R4, 0x69, !P1 ;  /* 0x000000690400780c */ /* 0x000fe40004f24270 */
[----:B-1----:R-:W-:Y:S02]  /*4480*/  FMNMX.FTZ R9, R6, R3, !PT ;  /* 0x0000000306097209 */ /* 0x002fe40007810000 */
[C---:B------:R-:W-:Y:S02]  /*4490*/  ISETP.LT.OR P1, PT, R0.reuse, 0x6a, P1 ;  /* 0x0000006a0000780c */ /* 0x040fe40000f21670 */
[----:B------:R-:W-:Y:S01]  /*44a0*/  ISETP.LT.OR P5, PT, R0, 0x99, P5 ;  /* 0x000000990000780c */ /* 0x000fe20002fa1670 */
[----:B------:R-:W1:Y:S01]  /*44b0*/  SHFL.BFLY PT, R10, R9, 0x1, 0x1f ;  /* 0x0c201f00090a7f89 */ /* 0x000e6200000e0000 */
[----:B------:R-:W-:-:S02]  /*44c0*/  FSEL R47, R47, -INF , !P1 ;  /* 0xff8000002f2f7808 */ /* 0x000fc40004800000 */
[----:B------:R-:W-:Y:S02]  /*44d0*/  ISETP.NE.AND P1, PT, R129, RZ, PT ;  /* 0x000000ff8100720c */ /* 0x000fe40003f25270 */
[----:B------:R-:W-:Y:S02]  /*44e0*/  FSEL R35, R35, -INF , !P4 ;  /* 0xff80000023237808 */ /* 0x000fe40006000000 */
[----:B------:R-:W-:Y:S02]  /*44f0*/  ISETP.GT.AND P1, PT, R4, 0x70, !P1 ;  /* 0x000000700400780c */ /* 0x000fe40004f24270 */
[----:B------:R-:W-:Y:S02]  /*4500*/  FSEL R38, R38, -INF , !P5 ;  /* 0xff80000026267808 */ /* 0x000fe40006800000 */
[----:B------:R-:W-:Y:S02]  /*4510*/  ISETP.LT.OR P1, PT, R0, 0x71, P1 ;  /* 0x000000710000780c */ /* 0x000fe40000f21670 */
[----:B------:R-:W-:-:S02]  /*4520*/  R2UR UR10, R105 ;  /* 0x00000000690a72ca */ /* 0x000fc400000e0000 */
[----:B------:R-:W-:Y:S02]  /*4530*/  FSEL R50, R50, -INF , !P1 ;  /* 0xff80000032327808 */ /* 0x000fe40004800000 */
[----:B------:R-:W-:Y:S02]  /*4540*/  ISETP.GT.AND P1, PT, R4, 0x71, !P2 ;  /* 0x000000710400780c */ /* 0x000fe40005724270 */
[----:B------:R-:W-:Y:S02]  /*4550*/  ISETP.NE.AND P2, PT, R133, RZ, PT ;  /* 0x000000ff8500720c */ /* 0x000fe40003f45270 */
[----:B------:R-:W-:Y:S02]  /*4560*/  ISETP.LT.OR P1, PT, R0, 0x72, P1 ;  /* 0x000000720000780c */ /* 0x000fe40000f21670 */
[----:B-1----:R-:W-:Y:S01]  /*4570*/  FMNMX.FTZ R3, R9, R10, !PT ;  /* 0x0000000a09037209 */ /* 0x002fe20007810000 */
[----:B------:R-:W-:Y:S01]  /*4580*/  IMAD.U32 R10, RZ, RZ, UR41 ;  /* 0x00000029ff0a7e24 */ /* 0x000fe2000f8e00ff */
[----:B------:R-:W-:Y:S01]  /*4590*/  FSEL R51, R51, -INF , !P1 ;  /* 0xff80000033337808 */ /* 0x000fe20004800000 */
[----:B------:R-:W-:Y:S01]  /*45a0*/  UIADD3 UR6, UR10, UR6, URZ ;  /* 0x000000060a067290 */ /* 0x000fe2000fffe03f */
[----:B------:R-:W-:Y:S01]  /*45b0*/  ISETP.GT.AND P1, PT, R4, 0x78, !P6 ;  /* 0x000000780400780c */ /* 0x000fe20007724270 */
[----:B------:R-:W-:-:S01]  /*45c0*/  FFMA.FTZ R5, R3, R10, -8 ;  /* 0xc100000003057423 */ /* 0x000fc2000001000a */
[----:B------:R-:W-:-:S02]  /*45d0*/  ISETP.NE.AND P6, PT, R134, RZ, PT ;  /* 0x000000ff8600720c */ /* 0x000fc40003fc5270 */
[----:B------:R-:W-:-:S04]  /*45e0*/  ISETP.LT.OR P1, PT, R0, 0x79, P1 ;  /* 0x000000790000780c */ /* 0x000fc80000f21670 */
[----:B------:R-:W-:Y:S02]  /*45f0*/  FSEL R54, R54, -INF , !P1 ;  /* 0xff80000036367808 */ /* 0x000fe40004800000 */
[----:B------:R-:W-:-:S04]  /*4600*/  ISETP.NE.AND P1, PT, R132, RZ, PT ;  /* 0x000000ff8400720c */ /* 0x000fc80003f25270 */
[----:B------:R-:W-:-:S04]  /*4610*/  ISETP.GT.AND P1, PT, R4, 0x79, !P1 ;  /* 0x000000790400780c */ /* 0x000fc80004f24270 */
        /* <DEDUP_REMOVED lines=31> */
[----:B------:R-:W-:-:S04]  /*4810*/  ISETP.GT.AND P1, PT, R4, RZ, !P1 ;  /* 0x000000ff0400720c */ /* 0x000fc80004f24270 */
[----:B------:R-:W-:-:S04]  /*4820*/  ISETP.LT.OR P1, PT, R0, 0x1, P1 ;  /* 0x000000010000780c */ /* 0x000fc80000f21670 */
[----:B------:R-:W-:Y:S02]  /*4830*/  FSEL R90, R90, -INF , !P1 ;  /* 0xff8000005a5a7808 */ /* 0x000fe40004800000 */
[----:B------:R-:W-:Y:S02]  /*4840*/  ISETP.GT.AND P1, PT, R4, 0x80, !P2 ;  /* 0x000000800400780c */ /* 0x000fe40005724270 */
[----:B------:R-:W-:Y:S02]  /*4850*/  FMNMX.FTZ R15, R90, R91, !PT ;  /* 0x0000005b5a0f7209 */ /* 0x000fe40007810000 */
[----:B------:R-:W-:Y:S02]  /*4860*/  ISETP.LT.OR P1, PT, R0, 0x81, P1 ;  /* 0x000000810000780c */ /* 0x000fe40000f21670 */
[----:B------:R-:W-:Y:S02]  /*4870*/  FMNMX.FTZ R20, R94, R15, !PT ;  /* 0x0000000f5e147209 */ /* 0x000fe40007810000 */
[----:B------:R-:W-:-:S02]  /*4880*/  FSEL R26, R26, -INF , !P1 ;  /* 0xff8000001a1a7808 */ /* 0x000fc40004800000 */
[----:B------:R-:W-:Y:S02]  /*4890*/  ISETP.GT.AND P1, PT, R4, 0x81, !P6 ;  /* 0x000000810400780c */ /* 0x000fe40007724270 */
[----:B------:R-:W-:Y:S02]  /*48a0*/  FMNMX.FTZ R21, R95, R20, !PT ;  /* 0x000000145f157209 */ /* 0x000fe40007810000 */
[----:B------:R-:W-:Y:S02]  /*48b0*/  ISETP.LT.OR P1, PT, R0, 0x82, P1 ;  /* 0x000000820000780c */ /* 0x000fe40000f21670 */
[----:B------:R-:W-:Y:S02]  /*48c0*/  ISETP.NE.AND P6, PT, R135, RZ, PT ;  /* 0x000000ff8700720c */ /* 0x000fe40003fc5270 */
[----:B------:R-:W-:Y:S02]  /*48d0*/  FSEL R27, R27, -INF , !P1 ;  /* 0xff8000001b1b7808 */ /* 0x000fe40004800000 */
[----:B------:R-:W-:-:S02]  /*48e0*/  FSETP.NEU.FTZ.AND P1, PT, R3, -INF , PT ;  /* 0xff8000000300780b */ /* 0x000fc40003f3d000 */
[----:B------:R-:W-:Y:S02]  /*48f0*/  ISETP.NE.AND P2, PT, R136, RZ, PT ;  /* 0x000000ff8800720c */ /* 0x000fe40003f45270 */
[----:B------:R-:W-:Y:S02]  /*4900*/  FSEL R88, R5, RZ, P1 ;  /* 0x000000ff05587208 */ /* 0x000fe40000800000 */
[----:B------:R-:W-:Y:S02]  /*4910*/  ISETP.GT.AND P1, PT, R4, 0x88, !P6 ;  /* 0x000000880400780c */ /* 0x000fe40007724270 */
[----:B------:R-:W-:Y:S01]  /*4920*/  ISETP.NE.AND P6, PT, R137, RZ, PT ;  /* 0x000000ff8900720c */ /* 0x000fe20003fc5270 */
[--C-:B------:R-:W-:Y:S01]  /*4930*/  FFMA.FTZ R6, R89, UR41, -R88.reuse ;  /* 0x0000002959067c23 */ /* 0x100fe20008010858 */
[----:B------:R-:W-:-:S01]  /*4940*/  FFMA.FTZ R89, R72, UR41, -R88 ;  /* 0x0000002948597c23 */ /* 0x000fc20008010858 */
[----:B------:R-:W-:Y:S01]  /*4950*/  FMNMX.FTZ R72, R98, R21, !PT ;  /* 0x0000001562487209 */ /* 0x000fe20007810000 */
[----:B------:R-:W-:-:S01]  /*4960*/  FFMA.FTZ R20, R73, UR41, -R88 ;  /* 0x0000002949147c23 */ /* 0x000fc20008010858 */
[--C-:B------:R-:W-:Y:S01]  /*4970*/  FFMA.FTZ R9, R92, UR41, -R88.reuse ;  /* 0x000000295c097c23 */ /* 0x100fe20008010858 */
[----:B------:R-:W-:-:S01]  /*4980*/  FFMA.FTZ R92, R76, UR41, -R88 ;  /* 0x000000294c5c7c23 */ /* 0x000fc20008010858 */
[----:B------:R-:W-:Y:S01]  /*4990*/  FMNMX.FTZ R21, R99, R72, !PT ;  /* 0x0000004863157209 */ /* 0x000fe20007810000 */
[----:B------:R1:W-:Y:S01]  /*49a0*/  MUFU.EX2 R15, R89 ;  /* 0x00000059000f7308 */ /* 0x0003e20000000800 */
        /* <DEDUP_REMOVED lines=8> */
[----:B-1----:R-:W-:-:S01]  /*4a30*/  FFMA.FTZ R89, R80, UR41, -R88 ;  /* 0x0000002950597c23 */ /* 0x002fc20008010858 */
[----:B------:R1:W-:Y:S01]  /*4a40*/  MUFU.EX2 R21, R92 ;  /* 0x0000005c00157308 */ /* 0x0003e20000000800 */
[----:B------:R-:W-:Y:S01]  /*4a50*/  FMNMX.FTZ R76, R74, R73, !PT ;  /* 0x000000494a4c7209 */ /* 0x000fe20007810000 */
[--C-:B------:R-:W-:Y:S01]  /*4a60*/  FFMA.FTZ R12, R97, UR41, -R88.reuse ;  /* 0x00000029610c7c23 */ /* 0x100fe20008010858 */
[----:B------:R-:W-:Y:S01]  /*4a70*/  ISETP.GT.AND P1, PT, R4, 0x89, !P2 ;  /* 0x000000890400780c */ /* 0x000fe20005724270 */
[--C-:B------:R-:W-:Y:S01]  /*4a80*/  FFMA.FTZ R13, R100, UR41, -R88.reuse ;  /* 0x00000029640d7c23 */ /* 0x100fe20008010858 */
[----:B------:R-:W-:Y:S01]  /*4a90*/  FMNMX.FTZ R73, R75, R76, !PT ;  /* 0x0000004c4b497209 */ /* 0x000fe20007810000 */
[--C-:B------:R-:W-:Y:S01]  /*4aa0*/  FFMA.FTZ R14, R101, UR41, -R88.reuse ;  /* 0x00000029650e7c23 */ /* 0x100fe20008010858 */
[----:B------:R-:W-:Y:S01]  /*4ab0*/  ISETP.LT.OR P1, PT, R0, 0x8a, P1 ;  /* 0x0000008a0000780c */ /* 0x000fe20000f21670 */
[--C-:B------:R-:W-:Y:S01]  /*4ac0*/  FFMA.FTZ R56, R56, UR41, -R88.reuse ;  /* 0x0000002938387c23 */ /* 0x100fe20008010858 */
[----:B------:R-:W-:Y:S01]  /*4ad0*/  FMNMX.FTZ R76, R78, R73, !PT ;  /* 0x000000494e4c7209 */ /* 0x000fe20007810000 */
[--C-:B-1----:R-:W-:Y:S01]  /*4ae0*/  FFMA.FTZ R92, R84, UR41, -R88.reuse ;  /* 0x00000029545c7c23 */ /* 0x102fe20008010858 */
[----:B------:R-:W-:Y:S01]  /*4af0*/  ISETP.GT.AND P2, PT, R4, 0x99, !P6 ;  /* 0x000000990400780c */ /* 0x000fe20007744270 */
[--C-:B------:R-:W-:Y:S01]  /*4b00*/  FFMA.FTZ R57, R57, UR41, -R88.reuse ;  /* 0x0000002939397c23 */ /* 0x100fe20008010858 */
[----:B------:R-:W-:Y:S01]  /*4b10*/  FMNMX.FTZ R77, R79, R76, !PT ;  /* 0x0000004c4f4d7209 */ /* 0x000fe20007810000 */
[--C-:B------:R-:W-:Y:S01]  /*4b20*/  FFMA.FTZ R76, R81, UR41, -R88.reuse ;  /* 0x00000029514c7c23 */ /* 0x100fe20008010858 */
[----:B------:R-:W-:Y:S01]  /*4b30*/  FSEL R31, R31, -INF , !P1 ;  /* 0xff8000001f1f7808 */ /* 0x000fe20004800000 */
        /* <DEDUP_REMOVED lines=22> */
[----:B------:R-:W-:Y:S01]  /*4ca0*/  FFMA.FTZ R37, R37, UR41, -R88 ;  /* 0x0000002925257c23 */ /* 0x000fe20008010858 */
[----:B------:R-:W-:Y:S02]  /*4cb0*/  MUFU.EX2 R5, R5 ;  /* 0x0000000500057308 */ /* 0x000fe40000000800 */
[----:B------:R-:W-:-:S04]  /*4cc0*/  FMNMX.FTZ R84, R62, R81, !PT ;  /* 0x000000513e547209 */ /* 0x000fc80007810000 */
[----:B------:R-:W-:Y:S02]  /*4cd0*/  FMNMX.FTZ R81, R63, R84, !PT ;  /* 0x000000543f517209 */ /* 0x000fe40007810000 */
[----:B------:R-:W1:Y:S02]  /*4ce0*/  MUFU.EX2 R6, R6 ;  /* 0x0000000600067308 */ /* 0x000e640000000800 */
[----:B------:R-:W-:-:S04]  /*4cf0*/  FMNMX.FTZ R84, R66, R81, !PT ;  /* 0x0000005142547209 */ /* 0x000fc80007810000 */
[----:B------:R-:W-:Y:S02]  /*4d00*/  FMNMX.FTZ R81, R67, R84, !PT ;  /* 0x0000005443517209 */ /* 0x000fe40007810000 */
[----:B------:R-:W2:Y:S02]  /*4d10*/  MUFU.EX2 R9, R9 ;  /* 0x0000000900097308 */ /* 0x000ea40000000800 */
[----:B------:R-:W-:-:S04]  /*4d20*/  FMNMX.FTZ R84, R70, R81, !PT ;  /* 0x0000005146547209 */ /* 0x000fc80007810000 */
[----:B------:R-:W-:Y:S02]  /*4d30*/  FMNMX.FTZ R81, R71, R84, !PT ;  /* 0x0000005447517209 */ /* 0x000fe40007810000 */
[----:B------:R-:W3:Y:S02]  /*4d40*/  MUFU.EX2 R10, R10 ;  /* 0x0000000a000a7308 */ /* 0x000ee40000000800 */
[----:B------:R-:W-:-:S04]  /*4d50*/  FMNMX.FTZ R84, R42, R81, !PT ;  /* 0x000000512a547209 */ /* 0x000fc80007810000 */
[----:B------:R-:W-:Y:S02]  /*4d60*/  FMNMX.FTZ R81, R43, R84, !PT ;  /* 0x000000542b517209 */ /* 0x000fe40007810000 */
[----:B------:R-:W4:Y:S02]  /*4d70*/  MUFU.EX2 R11, R11 ;  /* 0x0000000b000b7308 */ /* 0x000f240000000800 */
[----:B------:R-:W-:-:S04]  /*4d80*/  FMNMX.FTZ R84, R46, R81, !PT ;  /* 0x000000512e547209 */ /* 0x000fc80007810000 */
[----:B------:R-:W-:Y:S02]  /*4d90*/  FMNMX.FTZ R81, R47, R84, !PT ;  /* 0x000000542f517209 */ /* 0x000fe40007810000 */
[----:B------:R5:W-:Y:S02]  /*4da0*/  MUFU.EX2 R73, R89 ;  /* 0x0000005900497308 */ /* 0x000be40000000800 */
[----:B------:R-:W-:-:S04]  /*4db0*/  FMNMX.FTZ R84, R50, R81, !PT ;  /* 0x0000005132547209 */ /* 0x000fc80007810000 */
[----:B------:R-:W-:Y:S02]  /*4dc0*/  FMNMX.FTZ R81, R51, R84, !PT ;  /* 0x0000005433517209 */ /* 0x000fe40007810000 */
[----:B------:R-:W4:Y:S02]  /*4dd0*/  MUFU.EX2 R12, R12 ;  /* 0x0000000c000c7308 */ /* 0x000f240000000800 */
[----:B------:R-:W-:-:S04]  /*4de0*/  FMNMX.FTZ R84, R54, R81, !PT ;  /* 0x0000005136547209 */ /* 0x000fc80007810000 */
[----:B------:R-:W-:Y:S02]  /*4df0*/  FMNMX.FTZ R81, R55, R84, !PT ;  /* 0x0000005437517209 */ /* 0x000fe40007810000 */
[----:B------:R-:W-:Y:S02]  /*4e00*/  MUFU.EX2 R13, R13 ;  /* 0x0000000d000d7308 */ /* 0x000fe40000000800 */
[----:B------:R-:W-:-:S04]  /*4e10*/  FMNMX.FTZ R84, R26, R81, !PT ;  /* 0x000000511a547209 */ /* 0x000fc80007810000 */
[----:B------:R-:W-:Y:S01]  /*4e20*/  FMNMX.FTZ R81, R27, R84, !PT ;  /* 0x000000541b517209 */ /* 0x000fe20007810000 */
[----:B------:R-:W-:-:S01]  /*4e30*/  FFMA.FTZ R84, R40, UR41, -R88 ;  /* 0x0000002928547c23 */ /* 0x000fc20008010858 */
[----:B------:R-:W-:Y:S02]  /*4e40*/  MUFU.EX2 R14, R14 ;  /* 0x0000000e000e7308 */ /* 0x000fe40000000800 */
[----:B------:R-:W-:-:S04]  /*4e50*/  FMNMX.FTZ R4, R30, R81, !PT ;  /* 0x000000511e047209 */ /* 0x000fc80007810000 */
[----:B------:R-:W-:Y:S01]  /*4e60*/  FMNMX.FTZ R85, R31, R4, !PT ;  /* 0x000000041f557209 */ /* 0x000fe20007810000 */
[----:B------:R-:W-:-:S01]  /*4e70*/  FFMA.FTZ R4, R41, UR41, -R88 ;  /* 0x0000002929047c23 */ /* 0x000fc20008010858 */
[----:B------:R1:W-:Y:S02]  /*4e80*/  MUFU.EX2 R81, R84 ;  /* 0x0000005400517308 */ /* 0x0003e40000000800 */
[----:B------:R-:W-:-:S04]  /*4e90*/  FMNMX.FTZ R40, R34, R85, !PT ;  /* 0x0000005522287209 */ /* 0x000fc80007810000 */
        /* <DEDUP_REMOVED lines=9> */
[----:B------:R-:W-:Y:S01]  /*4f30*/  IMAD.U32 R53, RZ, RZ, UR41 ;  /* 0x00000029ff357e24 */ /* 0x000fe2000f8e00ff */
[----:B------:R-:W-:Y:S03]  /*4f40*/  MUFU.EX2 R20, R20 ;  /* 0x0000001400147308 */ /* 0x000fe60000000800 */
[----:B------:R-:W2:Y:S05]  /*4f50*/  SHFL.BFLY PT, R85, R0, 0x2, 0x1f ;  /* 0x0c401f0000557f89 */ /* 0x000eaa00000e0000 */
[----:B------:R4:W-:Y:S08]  /*4f60*/  MUFU.EX2 R77, R92 ;  /* 0x0000005c004d7308 */ /* 0x0009f00000000800 */
[----:B------:R-:W-:Y:S08]  /*4f70*/  MUFU.EX2 R72, R72 ;  /* 0x0000004800487308 */ /* 0x000ff00000000800 */
[----:B------:R-:W-:Y:S01]  /*4f80*/  MUFU.EX2 R76, R76 ;  /* 0x0000004c004c7308 */ /* 0x000fe20000000800 */
[----:B--2---:R-:W-:-:S05]  /*4f90*/  FMNMX.FTZ R85, R0, R85, !PT ;  /* 0x0000005500557209 */ /* 0x004fca0007810000 */
[----:B------:R-:W2:Y:S02]  /*4fa0*/  SHFL.BFLY PT, R0, R85, 0x1, 0x1f ;  /* 0x0c201f0055007f89 */ /* 0x000ea400000e0000 */
[----:B------:R-:W-:Y:S08]  /*4fb0*/  MUFU.EX2 R80, R80 ;  /* 0x0000005000507308 */ /* 0x000ff00000000800 */
[----:B------:R-:W-:Y:S08]  /*4fc0*/  MUFU.EX2 R56, R56 ;  /* 0x0000003800387308 */ /* 0x000ff00000000800 */
[----:B------:R-:W-:Y:S01]  /*4fd0*/  MUFU.EX2 R57, R57 ;  /* 0x0000003900397308 */ /* 0x000fe20000000800 */
[----:B--2---:R-:W-:-:S07]  /*4fe0*/  FMNMX.FTZ R0, R85, R0, !PT ;  /* 0x0000000055007209 */ /* 0x004fce0007810000 */
[----:B------:R-:W-:Y:S01]  /*4ff0*/  MUFU.EX2 R60, R60 ;  /* 0x0000003c003c7308 */ /* 0x000fe20000000800 */
[C---:B------:R-:W-:Y:S01]  /*5000*/  FSETP.NEU.FTZ.AND P1, PT, R0.reuse, -INF , PT ;  /* 0xff8000000000780b */ /* 0x040fe20003f3d000 */
[----:B------:R-:W-:-:S06]  /*5010*/  FFMA.FTZ R52, R0, R53, -8 ;  /* 0xc100000000347423 */ /* 0x000fcc0000010035 */
[----:B------:R-:W-:Y:S01]  /*5020*/  MUFU.EX2 R61, R61 ;  /* 0x0000003d003d7308 */ /* 0x000fe20000000800 */
[----:B------:R-:W-:Y:S02]  /*5030*/  FSEL R88, R52, RZ, P1 ;  /* 0x000000ff34587208 */ /* 0x000fe40000800000 */
[----:B------:R-:W-:-:S03]  /*5040*/  PLOP3.LUT P1, PT, PT, PT, UP0, 0x40, 0x0 ;  /* 0x000000000000781c */ /* 0x000fc60003f2e808 */
[--C-:B------:R-:W-:Y:S01]  /*5050*/  FFMA.FTZ R52, R90, UR41, -R88.reuse ;  /* 0x000000295a347c23 */ /* 0x100fe20008010858 */
[----:B------:R-:W-:-:S01]  /*5060*/  FFMA.FTZ R53, R91, UR41, -R88 ;  /* 0x000000295b357c23 */ /* 0x000fc20008010858 */
[--C-:B------:R-:W-:Y:S01]  /*5070*/  FFMA.FTZ R94, R94, UR41, -R88.reuse ;  /* 0x000000295e5e7c23 */ /* 0x100fe20008010858 */
[----:B------:R-:W-:-:S01]  /*5080*/  FFMA.FTZ R95, R95, UR41, -R88 ;  /* 0x000000295f5f7c23 */ /* 0x000fc20008010858 */
[--C-:B-----5:R-:W-:Y:S01]  /*5090*/  FFMA.FTZ R89, R78, UR41, -R88.reuse ;  /* 0x000000294e597c23 */ /* 0x120fe20008010858 */
[----:B------:R-:W-:-:S01]  /*50a0*/  FFMA.FTZ R78, R82, UR41, -R88 ;  /* 0x00000029524e7c23 */ /* 0x000fc20008010858 */
[----:B------:R-:W-:Y:S01]  /*50b0*/  MUFU.EX2 R52, R52 ;  /* 0x0000003400347308 */ /* 0x000fe20000000800 */
[----:B------:R-:W-:-:S01]  /*50c0*/  FFMA.FTZ R82, R62, UR41, -R88 ;  /* 0x000000293e527c23 */ /* 0x000fc20008010858 */
[--C-:B-1----:R-:W-:Y:S01]  /*50d0*/  FFMA.FTZ R84, R98, UR41, -R88.reuse ;  /* 0x0000002962547c23 */ /* 0x102fe20008010858 */
[----:B------:R-:W-:-:S01]  /*50e0*/  FFMA.FTZ R62, R66, UR41, -R88 ;  /* 0x00000029423e7c23 */ /* 0x000fc20008010858 */
[----:B------:R-:W-:Y:S01]  /*50f0*/  FADD.FTZ R66, R5, R6 ;  /* 0x0000000605427221 */ /* 0x000fe20000010000 */
[----:B------:R-:W-:-:S01]  /*5100*/  FFMA.FTZ R90, R79, UR41, -R88 ;  /* 0x000000294f5a7c23 */ /* 0x000fc20008010858 */
[--C-:B------:R-:W-:Y:S01]  /*5110*/  FFMA.FTZ R85, R99, UR41, -R88.reuse ;  /* 0x0000002963557c23 */ /* 0x100fe20008010858 */
[----:B------:R-:W-:-:S01]  /*5120*/  FFMA.FTZ R79, R83, UR41, -R88 ;  /* 0x00000029534f7c23 */ /* 0x000fc20008010858 */
[----:B------:R-:W1:Y:S01]  /*5130*/  MUFU.EX2 R53, R53 ;  /* 0x0000003500357308 */ /* 0x000e620000000800 */
[----:B------:R-:W-:-:S01]  /*5140*/  FADD.FTZ R83, R9, R66 ;  /* 0x0000004209537221 */ /* 0x000fc20000010000 */
[--C-:B------:R-:W-:Y:S01]  /*5150*/  FFMA.FTZ R102, R102, UR41, -R88.reuse ;  /* 0x0000002966667c23 */ /* 0x100fe20008010858 */
[----:B------:R-:W-:-:S01]  /*5160*/  FFMA.FTZ R103, R103, UR41, -R88 ;  /* 0x0000002967677c23 */ /* 0x000fc20008010858 */
[----:B------:R-:W-:Y:S01]  /*5170*/  FFMA.FTZ R74, R74, UR41, -R88 ;  /* 0x000000294a4a7c23 */ /* 0x000fe20008010858 */
[----:B---3--:R-:W-:-:S01]  /*5180*/  FADD.FTZ R66, R10, R83 ;  /* 0x000000530a427221 */ /* 0x008fc20000010000 */
[--C-:B------:R-:W-:Y:S01]  /*5190*/  FFMA.FTZ R75, R75, UR41, -R88.reuse ;  /* 0x000000294b4b7c23 */ /* 0x100fe20008010858 */
[----:B------:R-:W-:-:S01]  /*51a0*/  FFMA.FTZ R86, R86, UR41, -R88 ;  /* 0x0000002956567c23 */ /* 0x000fc20008010858 */
[----:B------:R-:W2:Y:S01]  /*51b0*/  MUFU.EX2 R94, R94 ;  /* 0x0000005e005e7308 */ /* 0x000ea20000000800 */
[----:B----4-:R-:W-:-:S01]  /*51c0*/  FADD.FTZ R91, R11, R66 ;  /* 0x000000420b5b7221 */ /* 0x010fc20000010000 */
[--C-:B------:R-:W-:Y:S01]  /*51d0*/  FFMA.FTZ R87, R87, UR41, -R88.reuse ;  /* 0x0000002957577c23 */ /* 0x100fe20008010858 */
[----:B------:R-:W-:-:S01]  /*51e0*/  FFMA.FTZ R58, R58, UR41, -R88 ;  /* 0x000000293a3a7c23 */ /* 0x000fc20008010858 */
[----:B------:R-:W-:Y:S01]  /*51f0*/  FFMA.FTZ R59, R59, UR41, -R88 ;  /* 0x000000293b3b7c23 */ /* 0x000fe20008010858 */
[----:B------:R-:W-:-:S01]  /*5200*/  FADD.FTZ R92, R12, R91 ;  /* 0x0000005b0c5c7221 */ /* 0x000fc20000010000 */
[--C-:B------:R-:W-:Y:S01]  /*5210*/  FFMA.FTZ R63, R63, UR41, -R88.reuse ;  /* 0x000000293f3f7c23 */ /* 0x100fe20008010858 */
[----:B------:R-:W-:-:S01]  /*5220*/  FFMA.FTZ R67, R67, UR41, -R88 ;  /* 0x0000002943437c23 */ /* 0x000fc20008010858 */
[----:B------:R-:W3:Y:S01]  /*5230*/  MUFU.EX2 R95, R95 ;  /* 0x0000005f005f7308 */ /* 0x000ee20000000800 */
[----:B-1----:R-:W-:-:S01]  /*5240*/  FADD.FTZ R83, R52, R53 ;  /* 0x0000003534537221 */ /* 0x002fc20000010000 */
[----:B------:R-:W-:Y:S01]  /*5250*/  FADD.FTZ R91, R13, R92 ;  /* 0x0000005c0d5b7221 */ /* 0x000fe20000010000 */
[----:B------:R-:W-:Y:S01]  /*5260*/  F2FP.SATFINITE.E4M3.F32.PACK_AB_MERGE_C R13, R14, R13, RZ ;  /* 0x0000000d0e0d723e */ /* 0x000fe200048070ff */
[--C-:B------:R-:W-:Y:S01]  /*5270*/  FFMA.FTZ R70, R70, UR41, -R88.reuse ;  /* 0x0000002946467c23 */ /* 0x100fe20008010858 */
[----:B------:R-:W-:-:S01]  /*5280*/  FFMA.FTZ R71, R71, UR41, -R88 ;  /* 0x0000002947477c23 */ /* 0x000fc20008010858 */
[----:B------:R-:W-:Y:S01]  /*5290*/  FADD.FTZ R92, R14, R91 ;  /* 0x0000005b0e5c7221 */ /* 0x000fe20000010000 */
[----:B------:R-:W-:-:S01]  /*52a0*/  FFMA.FTZ R42, R42, UR41, -R88 ;  /* 0x000000292a2a7c23 */ /* 0x000fc20008010858 */
[----:B------:R-:W1:Y:S01]  /*52b0*/  MUFU.EX2 R84, R84 ;  /* 0x0000005400547308 */ /* 0x000e620000000800 */
[----:B--2---:R-:W-:-:S01]  /*52c0*/  FADD.FTZ R66, R94, R83 ;  /* 0x000000535e427221 */ /* 0x004fc20000010000 */
[----:B------:R-:W-:Y:S01]  /*52d0*/  FADD.FTZ R91, R15, R92 ;  /* 0x0000005c0f5b7221 */ /* 0x000fe20000010000 */
[----:B------:R-:W-:-:S01]  /*52e0*/  FFMA.FTZ R43, R43, UR41, -R88 ;  /* 0x000000292b2b7c23 */ /* 0x000fc20008010858 */
[----:B------:R-:W-:Y:S01]  /*52f0*/  FFMA.FTZ R46, R46, UR41, -R88 ;  /* 0x000000292e2e7c23 */ /* 0x000fe20008010858 */
[----:B------:R-:W-:Y:S01]  /*5300*/  F2FP.SATFINITE.E4M3.F32.PACK_AB_MERGE_C R218, R12, R11, R13 ;  /* 0x0000000b0cda723e */ /* 0x000fe2000480700d */
[----:B------:R-:W-:Y:S01]  /*5310*/  FADD.FTZ R92, R20, R91 ;  /* 0x0000005b145c7221 */ /* 0x000fe20000010000 */
[----:B------:R-:W-:Y:S01]  /*5320*/  F2FP.SATFINITE.E4M3.F32.PACK_AB_MERGE_C R91, R10, R9, RZ ;  /* 0x000000090a5b723e */ /* 0x000fe200048070ff */
[----:B------:R-:W2:Y:S01]  /*5330*/  MUFU.EX2 R85, R85 ;  /* 0x0000005500557308 */ /* 0x000ea20000000800 */
[----:B---3--:R-:W-:-:S01]  /*5340*/  FADD.FTZ R83, R95, R66 ;  /* 0x000000425f537221 */ /* 0x008fc20000010000 */
[--C-:B------:R-:W-:Y:S01]  /*5350*/  FFMA.FTZ R47, R47, UR41, -R88.reuse ;  /* 0x000000292f2f7c23 */ /* 0x100fe20008010858 */
[----:B------:R-:W-:Y:S01]  /*5360*/  F2FP.SATFINITE.E4M3.F32.PACK_AB_MERGE_C R216, R6, R5, R91 ;  /* 0x0000000506d8723e */ /* 0x000fe2000480705b */
        /* <DEDUP_REMOVED lines=16> */
[----:B------:R-:W-:-:S04]  /*5470*/  F2FP.SATFINITE.E4M3.F32.PACK_AB_MERGE_C R94, R95, R94, RZ ;  /* 0x0000005e5f5e723e */ /* 0x000fc800048070ff */
[----:B------:R-:W2:Y:S01]  /*5480*/  MUFU.EX2 R74, R74 ;  /* 0x0000004a004a7308 */ /* 0x000ea20000000800 */
[----:B---3--:R-:W-:-:S01]  /*5490*/  FADD.FTZ R66, R102, R83 ;  /* 0x0000005366427221 */ /* 0x008fc20000010000 */
[----:B------:R-:W-:Y:S01]  /*54a0*/  FADD.FTZ R83, R21, R92 ;  /* 0x0000005c15537221 */ /* 0x000fe20000010000 */
[----:B------:R-:W-:Y:S02]  /*54b0*/  F2FP.SATFINITE.E4M3.F32.PACK_AB_MERGE_C R21, R72, R21, RZ ;  /* 0x000000154815723e */ /* 0x000fe400048070ff */
[----:B------:R-:W-:Y:S02]  /*54c0*/  F2FP.SATFINITE.E4M3.F32.PACK_AB_MERGE_C R217, R53, R52, R94 ;  /* 0x0000003435d9723e */ /* 0x000fe4000480705e */
[----:B------:R-:W-:Y:S01]  /*54d0*/  F2FP.SATFINITE.E4M3.F32.PACK_AB_MERGE_C R212, R20, R15, R21 ;  /* 0x0000000f14d4723e */ /* 0x000fe20004807015 */
[----:B------:R-:W3:Y:S01]  /*54e0*/  MUFU.EX2 R75, R75 ;  /* 0x0000004b004b7308 */ /* 0x000ee20000000800 */
[----:B-1----:R-:W-:-:S01]  /*54f0*/  FADD.FTZ R9, R103, R66 ;  /* 0x0000004267097221 */ /* 0x002fc20000010000 */
[----:B------:R-:W-:Y:S01]  /*5500*/  FADD.FTZ R66, R72, R83 ;  /* 0x0000005348427221 */ /* 0x000fe20000010000 */
[----:B------:R-:W-:-:S04]  /*5510*/  F2FP.SATFINITE.E4M3.F32.PACK_AB_MERGE_C R102, R103, R102, RZ ;  /* 0x000000666766723e */ /* 0x000fc800048070ff */
[----:B------:R-:W-:Y:S01]  /*5520*/  F2FP.SATFINITE.E4M3.F32.PACK_AB_MERGE_C R219, R85, R84, R102 ;  /* 0x0000005455db723e */ /* 0x000fe20004807066 */
[----:B------:R-:W1:Y:S01]  /*5530*/  MUFU.EX2 R89, R89 ;  /* 0x0000005900597308 */ /* 0x000e620000000800 */
[----:B--2---:R-:W-:-:S01]  /*5540*/  FADD.FTZ R10, R74, R9 ;  /* 0x000000094a0a7221 */ /* 0x004fc20000010000 */
[----:B------:R-:W-:-:S04]  /*5550*/  FADD.FTZ R9, R73, R66 ;  /* 0x0000004249097221 */ /* 0x000fc80000010000 */
[----:B------:R-:W-:Y:S02]  /*5560*/  FADD.FTZ R14, R76, R9 ;  /* 0x000000094c0e7221 */ /* 0x000fe40000010000 */
[----:B------:R-:W2:Y:S01]  /*5570*/  MUFU.EX2 R90, R90 ;  /* 0x0000005a005a7308 */ /* 0x000ea20000000800 */
[----:B---3--:R-:W-:-:S01]  /*5580*/  FADD.FTZ R10, R75, R10 ;  /* 0x0000000a4b0a7221 */ /* 0x008fc20000010000 */
[----:B------:R-:W-:Y:S01]  /*5590*/  FADD.FTZ R9, R77, R14 ;  /* 0x0000000e4d097221 */ /* 0x000fe20000010000 */
[----:B------:R-:W-:-:S03]  /*55a0*/  F2FP.SATFINITE.E4M3.F32.PACK_AB_MERGE_C R77, R80, R77, RZ ;  /* 0x0000004d504d723e */ /* 0x000fc600048070ff */
[----:B------:R-:W-:Y:S01]  /*55b0*/  FADD.FTZ R9, R80, R9 ;  /* 0x0000000950097221 */ /* 0x000fe20000010000 */
[----:B------:R-:W-:Y:S01]  /*55c0*/  F2FP.SATFINITE.E4M3.F32.PACK_AB_MERGE_C R214, R76, R73, R77 ;  /* 0x000000494cd6723e */ /* 0x000fe2000480704d */
[----:B------:R-:W3:Y:S01]  /*55d0*/  MUFU.EX2 R78, R78 ;  /* 0x0000004e004e7308 */ /* 0x000ee20000000800 */
[----:B-1----:R-:W-:-:S01]  /*55e0*/  FADD.FTZ R5, R89, R10 ;  /* 0x0000000a59057221 */ /* 0x002fc20000010000 */
[----:B------:R-:W-:-:S04]  /*55f0*/  FADD.FTZ R10, R56, R9 ;  /* 0x00000009380a7221 */ /* 0x000fc80000010000 */
[----:B------:R-:W-:Y:S02]  /*5600*/  FADD.FTZ R9, R57, R10 ;  /* 0x0000000a39097221 */ /* 0x000fe40000010000 */
[----:B------:R-:W1:Y:S01]  /*5610*/  MUFU.EX2 R79, R79 ;  /* 0x0000004f004f7308 */ /* 0x000e620000000800 */
[----:B--2---:R-:W-:-:S01]  /*5620*/  FADD.FTZ R5, R90, R5 ;  /* 0x000000055a057221 */ /* 0x004fc20000010000 */
[----:B------:R-:W-:Y:S01]  /*5630*/  FADD.FTZ R10, R60, R9 ;  /* 0x000000093c0a7221 */ /* 0x000fe20000010000 */
[C---:B------:R-:W-:Y:S02]  /*5640*/  F2FP.SATFINITE.E4M3.F32.PACK_AB_MERGE_C R60, R61.reuse, R60, RZ ;  /* 0x0000003c3d3c723e */ /* 0x040fe400048070ff */
[----:B------:R-:W-:Y:S01]  /*5650*/  F2FP.SATFINITE.E4M3.F32.PACK_AB_MERGE_C R89, R90, R89, RZ ;  /* 0x000000595a59723e */ /* 0x000fe200048070ff */
[----:B------:R-:W-:-:S01]  /*5660*/  FADD.FTZ R61, R61, R10 ;  /* 0x0000000a3d3d7221 */ /* 0x000fc20000010000 */
[----:B------:R-:W-:Y:S01]  /*5670*/  F2FP.SATFINITE.E4M3.F32.PACK_AB_MERGE_C R208, R57, R56, R60 ;  /* 0x0000003839d0723e */ /* 0x000fe2000480703c */
[----:B------:R-:W2:Y:S01]  /*5680*/  MUFU.EX2 R86, R86 ;  /* 0x0000005600567308 */ /* 0x000ea20000000800 */
[----:B---3--:R-:W-:-:S01]  /*5690*/  FADD.FTZ R6, R78, R5 ;  /* 0x000000054e067221 */ /* 0x008fc20000010000 */
[----:B------:R-:W-:-:S06]  /*56a0*/  F2FP.SATFINITE.E4M3.F32.PACK_AB_MERGE_C R213, R75, R74, R89 ;  /* 0x0000004a4bd5723e */ /* 0x000fcc0004807059 */
[----:B------:R-:W3:Y:S01]  /*56b0*/  MUFU.EX2 R87, R87 ;  /* 0x0000005700577308 */ /* 0x000ee20000000800 */
[----:B-1----:R-:W-:-:S07]  /*56c0*/  FADD.FTZ R5, R79, R6 ;  /* 0x000000064f057221 */ /* 0x002fce0000010000 */
[----:B------:R-:W1:Y:S01]  /*56d0*/  MUFU.EX2 R58, R58 ;  /* 0x0000003a003a7308 */ /* 0x000e620000000800 */
[----:B--2---:R-:W-:-:S07]  /*56e0*/  FADD.FTZ R6, R86, R5 ;  /* 0x0000000556067221 */ /* 0x004fce0000010000 */
[----:B------:R-:W2:Y:S01]  /*56f0*/  MUFU.EX2 R59, R59 ;  /* 0x0000003b003b7308 */ /* 0x000ea20000000800 */
[----:B---3--:R-:W-:-:S01]  /*5700*/  FADD.FTZ R5, R87, R6 ;  /* 0x0000000657057221 */ /* 0x008fc20000010000 */
[----:B------:R-:W-:-:S04]  /*5710*/  F2FP.SATFINITE.E4M3.F32.PACK_AB_MERGE_C R86, R87, R86, RZ ;  /* 0x000000565756723e */ /* 0x000fc800048070ff */
[----:B------:R-:W-:Y:S02]  /*5720*/  F2FP.SATFINITE.E4M3.F32.PACK_AB_MERGE_C R215, R79, R78, R86 ;  /* 0x0000004e4fd7723e */ /* 0x000fe40004807056 */
        /* <DEDUP_REMOVED lines=12> */
[----:B------:R-:W-:Y:S01]  /*57f0*/  MUFU.EX2 R68, R68 ;  /* 0x0000004400447308 */ /* 0x000fe20000000800 */
[----:B---3--:R-:W-:-:S07]  /*5800*/  FADD.FTZ R9, R65, R10 ;  /* 0x0000000a41097221 */ /* 0x008fce0000010000 */
[----:B------:R-:W2:Y:S01]  /*5810*/  MUFU.EX2 R69, R69 ;  /* 0x0000004500457308 */ /* 0x000ea20000000800 */
[----:B-1----:R-:W-:-:S07]  /*5820*/  FADD.FTZ R6, R62, R5 ;  /* 0x000000053e067221 */ /* 0x002fce0000010000 */
[----:B------:R-:W1:Y:S08]  /*5830*/  MUFU.EX2 R67, R67 ;  /* 0x0000004300437308 */ /* 0x000e700000000800 */
[----:B------:R-:W-:Y:S01]  /*5840*/  MUFU.EX2 R40, R40 ;  /* 0x0000002800287308 */ /* 0x000fe20000000800 */
[----:B--2---:R-:W-:Y:S01]  /*5850*/  F2FP.SATFINITE.E4M3.F32.PACK_AB_MERGE_C R11, R69, R68, RZ ;  /* 0x00000044450b723e */ /* 0x004fe200048070ff */
[----:B------:R-:W-:-:S03]  /*5860*/  FADD.FTZ R68, R68, R9 ;  /* 0x0000000944447221 */ /* 0x000fc60000010000 */
[----:B------:R-:W-:Y:S01]  /*5870*/  F2FP.SATFINITE.E4M3.F32.PACK_AB_MERGE_C R210, R65, R64, R11 ;  /* 0x0000004041d2723e */ /* 0x000fe2000480700b */
[----:B------:R-:W-:-:S02]  /*5880*/  FADD.FTZ R68, R69, R68 ;  /* 0x0000004445447221 */ /* 0x000fc40000010000 */
[----:B------:R-:W2:Y:S01]  /*5890*/  MUFU.EX2 R41, R41 ;  /* 0x0000002900297308 */ /* 0x000ea20000000800 */
[----:B-1----:R-:W-:-:S07]  /*58a0*/  FADD.FTZ R5, R67, R6 ;  /* 0x0000000643057221 */ /* 0x002fce0000010000 */
[----:B------:R-:W1:Y:S08]  /*58b0*/  MUFU.EX2 R70, R70 ;  /* 0x0000004600467308 */ /* 0x000e700000000800 */
[----:B------:R-:W3:Y:S01]  /*58c0*/  MUFU.EX2 R4, R4 ;  /* 0x0000000400047308 */ /* 0x000ee20000000800 */
[----:B--2---:R-:W-:-:S07]  /*58d0*/  F2FP.SATFINITE.E4M3.F32.PACK_AB_MERGE_C R9, R41, R40, RZ ;  /* 0x000000282909723e */ /* 0x004fce00048070ff */
[----:B------:R-:W2:Y:S01]  /*58e0*/  MUFU.EX2 R71, R71 ;  /* 0x0000004700477308 */ /* 0x000ea20000000800 */
[----:B-1----:R-:W-:-:S07]  /*58f0*/  FADD.FTZ R6, R70, R5 ;  /* 0x0000000546067221 */ /* 0x002fce0000010000 */
[----:B------:R-:W1:Y:S01]  /*5900*/  MUFU.EX2 R42, R42 ;  /* 0x0000002a002a7308 */ /* 0x000e620000000800 */
[----:B---3--:R-:W-:Y:S01]  /*5910*/  F2FP.SATFINITE.E4M3.F32.PACK_AB_MERGE_C R204, R4, R81, R9 ;  /* 0x0000005104cc723e */ /* 0x008fe20004807009 */
[----:B------:R-:W-:-:S04]  /*5920*/  FADD.FTZ R81, R81, R68 ;  /* 0x0000004451517221 */ /* 0x000fc80000010000 */
[----:B------:R-:W-:Y:S02]  /*5930*/  FADD.FTZ R81, R4, R81 ;  /* 0x0000005104517221 */ /* 0x000fe40000010000 */
[----:B------:R-:W3:Y:S01]  /*5940*/  MUFU.EX2 R43, R43 ;  /* 0x0000002b002b7308 */ /* 0x000ee20000000800 */
[----:B--2---:R-:W-:-:S01]  /*5950*/  FADD.FTZ R5, R71, R6 ;  /* 0x0000000647057221 */ /* 0x004fc20000010000 */
[----:B------:R-:W-:Y:S01]  /*5960*/  FADD.FTZ R40, R40, R81 ;  /* 0x0000005128287221 */ /* 0x000fe20000010000 */
[----:B------:R-:W-:-:S03]  /*5970*/  F2FP.SATFINITE.E4M3.F32.PACK_AB_MERGE_C R70, R71, R70, RZ ;  /* 0x000000464746723e */ /* 0x000fc600048070ff */
[----:B------:R-:W-:Y:S01]  /*5980*/  FADD.FTZ R41, R41, R40 ;  /* 0x0000002829297221 */ /* 0x000fe20000010000 */
[----:B------:R-:W-:Y:S01]  /*5990*/  F2FP.SATFINITE.E4M3.F32.PACK_AB_MERGE_C R211, R67, R62, R70 ;  /* 0x0000003e43d3723e */ /* 0x000fe20004807046 */
[----:B------:R-:W2:Y:S01]  /*59a0*/  MUFU.EX2 R46, R46 ;  /* 0x0000002e002e7308 */ /* 0x000ea20000000800 */
[----:B-1----:R-:W-:-:S07]  /*59b0*/  FADD.FTZ R4, R42, R5 ;  /* 0x000000052a047221 */ /* 0x002fce0000010000 */
[----:B------:R-:W-:Y:S01]  /*59c0*/  MUFU.EX2 R48, R48 ;  /* 0x0000003000307308 */ /* 0x000fe20000000800 */
[----:B---3--:R-:W-:-:S07]  /*59d0*/  FADD.FTZ R5, R43, R4 ;  /* 0x000000042b057221 */ /* 0x008fce0000010000 */
        /* <DEDUP_REMOVED lines=18> */
[----:B------:R-:W-:Y:S01]  /*5b00*/  MUFU.EX2 R28, R28 ;  /* 0x0000001c001c7308 */ /* 0x000fe20000000800 */
[----:B---3--:R-:W-:-:S07]  /*5b10*/  FADD.FTZ R5, R51, R4 ;  /* 0x0000000433057221 */ /* 0x008fce0000010000 */
[----:B------:R-:W2:Y:S01]  /*5b20*/  MUFU.EX2 R29, R29 ;  /* 0x0000001d001d7308 */ /* 0x000ea20000000800 */
[----:B-1----:R-:W-:-:S07]  /*5b30*/  FADD.FTZ R4, R54, R5 ;  /* 0x0000000536047221 */ /* 0x002fce0000010000 */
[----:B------:R-:W1:Y:S08]  /*5b40*/  MUFU.EX2 R55, R55 ;  /* 0x0000003700377308 */ /* 0x000e700000000800 */
[----:B------:R-:W-:Y:S01]  /*5b50*/  MUFU.EX2 R24, R24 ;  /* 0x0000001800187308 */ /* 0x000fe20000000800 */
[----:B--2---:R-:W-:-:S07]  /*5b60*/  F2FP.SATFINITE.E4M3.F32.PACK_AB_MERGE_C R6, R29, R28, RZ ;  /* 0x0000001c1d06723e */ /* 0x004fce00048070ff */
[----:B------:R-:W2:Y:S01]  /*5b70*/  MUFU.EX2 R25, R25 ;  /* 0x0000001900197308 */ /* 0x000ea20000000800 */
[C---:B-1----:R-:W-:Y:S01]  /*5b80*/  F2FP.SATFINITE.E4M3.F32.PACK_AB_MERGE_C R54, R55.reuse, R54, RZ ;  /* 0x000000363736723e */ /* 0x042fe200048070ff */
[----:B------:R-:W-:-:S03]  /*5b90*/  FADD.FTZ R55, R55, R4 ;  /* 0x0000000437377221 */ /* 0x000fc60000010000 */
[----:B------:R-:W-:-:S03]  /*5ba0*/  F2FP.SATFINITE.E4M3.F32.PACK_AB_MERGE_C R207, R51, R50, R54 ;  /* 0x0000003233cf723e */ /* 0x000fc60004807036 */
[----:B------:R-:W1:Y:S08]  /*5bb0*/  MUFU.EX2 R26, R26 ;  /* 0x0000001a001a7308 */ /* 0x000e700000000800 */
[----:B------:R-:W3:Y:S01]  /*5bc0*/  MUFU.EX2 R27, R27 ;  /* 0x0000001b001b7308 */ /* 0x000ee20000000800 */
[----:B--2---:R-:W-:Y:S01]  /*5bd0*/  F2FP.SATFINITE.E4M3.F32.PACK_AB_MERGE_C R200, R25, R24, R6 ;  /* 0x0000001819c8723e */ /* 0x004fe20004807006 */
[----:B------:R-:W-:-:S04]  /*5be0*/  FADD.FTZ R24, R24, R49 ;  /* 0x0000003118187221 */ /* 0x000fc80000010000 */
[----:B------:R-:W-:Y:S02]  /*5bf0*/  FADD.FTZ R25, R25, R24 ;  /* 0x0000001819197221 */ /* 0x000fe40000010000 */
[----:B------:R-:W2:Y:S01]  /*5c00*/  MUFU.EX2 R30, R30 ;  /* 0x0000001e001e7308 */ /* 0x000ea20000000800 */
[----:B-1----:R-:W-:-:S01]  /*5c10*/  FADD.FTZ R4, R26, R55 ;  /* 0x000000371a047221 */ /* 0x002fc20000010000 */
[----:B------:R-:W-:-:S04]  /*5c20*/  FADD.FTZ R28, R28, R25 ;  /* 0x000000191c1c7221 */ /* 0x000fc80000010000 */
[----:B------:R-:W-:Y:S02]  /*5c30*/  FADD.FTZ R29, R29, R28 ;  /* 0x0000001c1d1d7221 */ /* 0x000fe40000010000 */
        /* <DEDUP_REMOVED lines=8> */
[C---:B--2---:R-:W-:Y:S01]  /*5cc0*/  F2FP.SATFINITE.E4M3.F32.PACK_AB_MERGE_C R30, R31.reuse, R30, RZ ;  /* 0x0000001e1f1e723e */ /* 0x044fe200048070ff */
[----:B------:R-:W-:-:S03]  /*5cd0*/  FADD.FTZ R31, R31, R4 ;  /* 0x000000041f1f7221 */ /* 0x000fc60000010000 */
[----:B------:R-:W-:-:S03]  /*5ce0*/  F2FP.SATFINITE.E4M3.F32.PACK_AB_MERGE_C R201, R27, R26, R30 ;  /* 0x0000001a1bc9723e */ /* 0x000fc6000480701e */
[----:B------:R-:W2:Y:S08]  /*5cf0*/  MUFU.EX2 R34, R34 ;  /* 0x0000002200227308 */ /* 0x000eb00000000800 */
[----:B------:R-:W3:Y:S01]  /*5d00*/  MUFU.EX2 R35, R35 ;  /* 0x0000002300237308 */ /* 0x000ee20000000800 */
[----:B-1----:R-:W-:Y:S01]  /*5d10*/  F2FP.SATFINITE.E4M3.F32.PACK_AB_MERGE_C R202, R33, R32, R5 ;  /* 0x0000002021ca723e */ /* 0x002fe20004807005 */
[----:B------:R-:W-:-:S04]  /*5d20*/  FADD.FTZ R32, R32, R29 ;  /* 0x0000001d20207221 */ /* 0x000fc80000010000 */
[----:B------:R-:W-:Y:S02]  /*5d30*/  FADD.FTZ R33, R33, R32 ;  /* 0x0000002021217221 */ /* 0x000fe40000010000 */
[----:B------:R-:W-:Y:S01]  /*5d40*/  MUFU.EX2 R38, R38 ;  /* 0x0000002600267308 */ /* 0x000fe20000000800 */
[----:B--2---:R-:W-:-:S01]  /*5d50*/  FADD.FTZ R4, R34, R31 ;  /* 0x0000001f22047221 */ /* 0x004fc20000010000 */
[----:B------:R-:W-:-:S04]  /*5d60*/  FADD.FTZ R6, R36, R33 ;  /* 0x0000002124067221 */ /* 0x000fc80000010000 */
[----:B------:R-:W-:Y:S02]  /*5d70*/  FADD.FTZ R6, R37, R6 ;  /* 0x0000000625067221 */ /* 0x000fe40000010000 */
[----:B------:R-:W1:Y:S01]  /*5d80*/  MUFU.EX2 R39, R39 ;  /* 0x0000002700277308 */ /* 0x000e620000000800 */
[----:B---3--:R-:W-:-:S01]  /*5d90*/  FADD.FTZ R5, R35, R4 ;  /* 0x0000000423057221 */ /* 0x008fc20000010000 */
[----:B-1----:R-:W-:-:S03]  /*5da0*/  F2FP.SATFINITE.E4M3.F32.PACK_AB_MERGE_C R4, R39, R38, RZ ;  /* 0x000000262704723e */ /* 0x002fc600048070ff */
[----:B------:R-:W-:Y:S01]  /*5db0*/  FADD.FTZ R38, R38, R5 ;  /* 0x0000000526267221 */ /* 0x000fe20000010000 */
[----:B------:R-:W-:-:S03]  /*5dc0*/  F2FP.SATFINITE.E4M3.F32.PACK_AB_MERGE_C R203, R35, R34, R4 ;  /* 0x0000002223cb723e */ /* 0x000fc60004807004 */
[----:B------:R-:W-:Y:S01]  /*5dd0*/  FADD.FTZ R5, R39, R38 ;  /* 0x0000002627057221 */ /* 0x000fe20000010000 */
[----:B------:R-:W-:Y:S01]  /*5de0*/  VIADD R4, R104, 0xfffffffe ;  /* 0xfffffffe68047836 */ /* 0x000fe20000000000 */
        /* <DEDUP_REMOVED lines=12> */
.L_x_3687:
[----:B------:R-:W-:-:S11]  /*5eb0*/  UISETP.NE.AND UP1, UPT, UR7, 0x1, UPT ;  /* 0x000000010700788c */ /* 0x000fd6000bf25270 */
[----:B------:R-:W-:Y:S02]  /*5ec0*/  @UP1 ULDC.64 UR18, c[0x0][0x9e8] ;  /* 0x00027a0000121ab9 */ /* 0x000fe40000000a00 */
[----:B------:R-:W-:-:S04]  /*5ed0*/  UIMAD.WIDE.U32 UR10, UR14, UR18, URZ ;  /* 0x000000120e0a72a5 */ /* 0x000fc8000f8e003f */
[----:B------:R-:W-:-:S12]  /*5ee0*/  @UP1 USHF.R.U32.HI UR14, URZ, UR19, UR11 ;  /* 0x000000133f0e1299 */ /* 0x000fd8000801160b */
.L_x_3688:
[----:B------:R-:W-:-:S04]  /*5ef0*/  UIMAD UR7, UR14, UR7, UR7 ;  /* 0x000000070e0772a4 */ /* 0x000fc8000f8e0207 */
[----:B------:R-:W-:-:S04]  /*5f00*/  UISETP.LT.AND UP1, UPT, UR6, UR7, UPT ;  /* 0x000000070600728c */ /* 0x000fc8000bf21270 */
[----:B------:R-:W-:-:S12]  /*5f10*/  USEL UR6, UR6, UR7, UP1 ;  /* 0x0000000706067287 */ /* 0x000fd80008800000 */
.L_x_3686:
[----:B------:R-:W-:Y:S01]  /*5f20*/  UIMAD.WIDE UR6, UR6, 0x66666667, URZ ;  /* 0x66666667060678a5 */ /* 0x000fe2000f8e023f */
[----:B------:R-:W-:Y:S02]  /*5f30*/  CS2R R118, SRZ ;  /* 0x0000000000767805 */ /* 0x000fe4000001ff00 */
        /* <DEDUP_REMOVED lines=58> */
[----:B------:R-:W-:-:S05]  /*62e0*/  ULDC UR56, c[0x0][0x9e0] ;  /* 0x0002780000387ab9 */ /* 0x000fca0000000800 */
.L_x_3707:
        /* <DEDUP_REMOVED lines=9> */
.L_x_3691:
[----:B------:R-:W-:Y:S01]  /*6380*/  ULEA UR6, UR59, UR38, 0x3 ;  /* 0x000000263b067291 */ /* 0x000fe2000f8e183f */
[----:B------:R-:W-:-:S05]  /*6390*/  IMAD.U32 R10, RZ, RZ, UR58 ;  /* 0x0000003aff0a7e24 */ /* 0x000fca000f8e00ff */
[----:B------:R-:W-:-:S04]  /*63a0*/  SHF.L.U32 R10, R10, 0x1f, RZ ;  /* 0x0000001f0a0a7819 */ /* 0x000fc800000006ff */
[----:B------:R1:W2:Y:S01]  /*63b0*/  SYNCS.PHASECHK.TRANS64.TRYWAIT P1, [UR6+0x33430], R10 ;  /* 0x0334300aff0075a7 */ /* 0x0002a20008020146 */
[----:B------:R-:W-:Y:S05]  /*63c0*/  @!P0 BRA `(.L_x_3692) ;  /* 0x0000000000048947 */ /* 0x000fea0003800000 */
[----:B------:R-:W-:Y:S01]  /*63d0*/  BPT.TRAP 0x1 ;  /* 0x000000040000795c */ /* 0x000fe20000300000 */
.L_x_3692:
[----:B--2---:R-:W-:Y:S05]  /*63e0*/  @P1 BRA `(.L_x_3690) ;  /* 0x0000000000081947 */ /* 0x004fea0003800000 */
[----:B------:R-:W2:Y:S02]  /*63f0*/  SYNCS.PHASECHK.TRANS64.TRYWAIT P1, [UR6+0x33430], R10 ;  /* 0x0334300aff0075a7 */ /* 0x000ea40008020146 */
[----:B--2---:R-:W-:Y:S05]  /*6400*/  @!P1 BRA `(.L_x_3693) ;  /* 0x0000013c003c9947 */ /* 0x004fea0003800000 */
.L_x_3690:
[----:B--2---:R-:W2:Y:S01]  /*6410*/  S2R R11, SR_TID.X ;  /* 0x00000000000b7919 */ /* 0x004ea20000002100 */
[----:B------:R-:W-:Y:S01]  /*6420*/  UIMAD UR61, UR59, 0x780, UR50 ;  /* 0x000007803b3d78a4 */ /* 0x000fe2000f8e0232 */
[----:B------:R-:W-:Y:S01]  /*6430*/  UMOV UR27, 0x80000020 ;  /* 0x80000020001b7882 */ /* 0x000fe20000000000 */
[----:B------:R-:W-:Y:S02]  /*6440*/  UMOV UR28, UR24 ;  /* 0x00000018001c7c82 */ /* 0x000fe40008000000 */
[----:B------:R-:W-:Y:S01]  /*6450*/  UIADD3 UR30, UR61, 0x80, URZ ;  /* 0x000000803d1e7890 */ /* 0x000fe2000fffe03f */
[----:B------:R-:W-:Y:S02]  /*6460*/  UMOV UR29, UR25 ;  /* 0x00000019001d7c82 */ /* 0x000fe40008000000 */
[----:B------:R-:W-:Y:S01]  /*6470*/  UMOV UR26, UR61 ;  /* 0x0000003d001a7c82 */ /* 0x000fe20008000000 */
[----:B------:R-:W-:Y:S01]  /*6480*/  UMOV UR31, 0x80000020 ;  /* 0x80000020001f7882 */ /* 0x000fe20000000000 */
[----:B------:R-:W-:Y:S01]  /*6490*/  UIADD3 UR34, UR61, 0x100, URZ ;  /* 0x000001003d227890 */ /* 0x000fe2000fffe03f */
[----:B------:R-:W-:Y:S01]  /*64a0*/  UMOV UR32, UR24 ;  /* 0x0000001800207c82 */ /* 0x000fe20008000000 */
        /* <DEDUP_REMOVED lines=16> */
[----:B------:R-:W-:Y:S01]  /*65b0*/  QGMMA.64x32x32.F32.E4M3.E4M3 R184, gdesc[UR24], RZ, !UPT, gsb0 ;  /* 0x0060000018b879f3 */ /* 0x000fe2000c0008ff */
[----:B------:R-:W-:Y:S01]  /*65c0*/  UIADD3 UR26, UR61, 0x180, URZ ;  /* 0x000001803d1a7890 */ /* 0x000fe2000fffe03f */
        /* <DEDUP_REMOVED lines=160> */
.L_x_3695:
[----:B------:R-:W-:Y:S01]  /*6fd0*/  ULEA UR6, UR51, UR38, 0x3 ;  /* 0x0000002633067291 */ /* 0x000fe2000f8e183f */
[----:B------:R-:W-:-:S05]  /*6fe0*/  IMAD.U32 R10, RZ, RZ, UR36 ;  /* 0x00000024ff0a7e24 */ /* 0x000fca000f8e00ff */
[----:B------:R-:W-:-:S04]  /*6ff0*/  SHF.L.U32 R10, R10, 0x1f, RZ ;  /* 0x0000001f0a0a7819 */ /* 0x000fc800000006ff */
[----:B------:R1:W2:Y:S01]  /*7000*/  SYNCS.PHASECHK.TRANS64.TRYWAIT P1, [UR6+0x33450], R10 ;  /* 0x0334500aff0075a7 */ /* 0x0002a20008020146 */
[----:B------:R-:W-:Y:S05]  /*7010*/  @!P0 BRA `(.L_x_3696) ;  /* 0x0000000000048947 */ /* 0x000fea0003800000 */
[----:B------:R-:W-:Y:S01]  /*7020*/  BPT.TRAP 0x1 ;  /* 0x000000040000795c */ /* 0x000fe20000300000 */
.L_x_3696:
[----:B--2---:R-:W-:Y:S05]  /*7030*/  @P1 BRA `(.L_x_3694) ;  /* 0x0000000000081947 */ /* 0x004fea0003800000 */
[----:B------:R-:W2:Y:S02]  /*7040*/  SYNCS.PHASECHK.TRANS64.TRYWAIT P1, [UR6+0x33450], R10 ;  /* 0x0334500aff0075a7 */ /* 0x000ea40008020146 */
[----:B--2---:R-:W-:Y:S05]  /*7050*/  @!P1 BRA `(.L_x_3697) ;  /* 0x0000013000409947 */ /* 0x004fea0003800000 */
.L_x_3694:
[----:B------:R-:W-:Y:S01]  /*7060*/  UIADD3 UR6, UR38, 0x200, URZ ;  /* 0x0000020026067890 */ /* 0x000fe2000fffe03f */
[----:B------:R-:W-:Y:S01]  /*7070*/  WARPGROUP.ARRIVE ;  /* 0x00000000000079c5 */ /* 0x000fe20000000000 */
[----:B------:R-:W-:-:S05]  /*7080*/  UMOV UR7, 0xc0000010 ;  /* 0xc000001000077882 */ /* 0x000fca0000000000 */
[----:B------:R-:W3:Y:S01]  /*7090*/  S2R R12, SR_TID.X ;  /* 0x00000000000c7919 */ /* 0x000ee20000002100 */
[----:B------:R-:W-:Y:S01]  /*70a0*/  USHF.R.U32.HI UR6, URZ, 0x4, UR6 ;  /* 0x000000043f067899 */ /* 0x000fe20008011606 */
[----:B------:R-:W4:Y:S01]  /*70b0*/  LDC R13, c[0x0][0x288] ;  /* 0x0000a200ff0d7b82 */ /* 0x000f220000000800 */
[----:B--2---:R-:W-:Y:S02]  /*70c0*/  IMAD.U32 R11, RZ, RZ, UR59 ;  /* 0x0000003bff0b7e24 */ /* 0x004fe4000f8e00ff */
[----:B------:R-:W-:Y:S01]  /*70d0*/  ULOP3.LUT UR6, UR6, 0x3fff, URZ, 0xc0, !UPT ;  /* 0x00003fff06067892 */ /* 0x000fe2000f8ec03f */
[----:B------:R-:W-:-:S03]  /*70e0*/  IMAD R15, R4, -0xa0, RZ ;  /* 0xffffff60040f7824 */ /* 0x000fc600078e02ff */
[----:B------:R-:W-:-:S04]  /*70f0*/  ULOP3.LUT UR6, UR6, 0x10000, URZ, 0xfc, !UPT ;  /* 0x0001000006067892 */ /* 0x000fc8000f8efc3f */
[----:B------:R-:W-:-:S07]  /*7100*/  UIMAD UR10, UR51, 0x780, UR6 ;  /* 0x00000780330a78a4 */ /* 0x000fce000f8e0206 */
[----:B------:R-:W-:Y:S02]  /*7110*/  UMOV UR6, UR10 ;  /* 0x0000000a00067c82 */ /* 0x000fe40008000000 */
[----:B------:R-:W-:Y:S01]  /*7120*/  QGMMA.64x192x32.F32.E4M3.E4M3 R24, R216, gdesc[UR4], R24, gsb0 ;  /* 0x02e00004d8187df3 */ /* 0x000fe20008000818 */
[----:B------:R-:W-:Y:S01]  /*7130*/  UIADD3 UR6, UR10, 0x180, URZ ;  /* 0x000001800a067890 */ /* 0x000fe2000fffe03f */
[----:B------:R-:W-:Y:S01]  /*7140*/  UMOV UR7, 0xc0000010 ;  /* 0xc000001000077882 */ /* 0x000fe20000000000 */
[----:B---3--:R-:W-:Y:S02]  /*7150*/  LOP3.LUT P1, RZ, R12, 0x7f, RZ, 0xc0, !PT ;  /* 0x0000007f0cff7812 */ /* 0x008fe4000782c0ff */
[----:B------:R-:W-:-:S04]  /*7160*/  SHF.R.U32.HI R12, RZ, 0x7, R12 ;  /* 0x00000007ff0c7819 */ /* 0x000fc8000001160c */
[----:B-1----:R-:W-:Y:S01]  /*7170*/  IADD3 R10, -R12, 0xb, RZ ;  /* 0x0000000b0c0a7810 */ /* 0x002fe20007ffe1ff */
[----:B------:R-:W-:-:S05]  /*7180*/  IMAD R12, R18, UR57, R15 ;  /* 0x00000039120c7c24 */ /* 0x000fca000f8e020f */
[----:B----4-:R-:W-:Y:S02]  /*7190*/  IADD3 R12, R12, 0x1, -R13 ;  /* 0x000000010c0c7810 */ /* 0x010fe40007ffe80d */
[----:B------:R-:W-:-:S03]  /*71a0*/  @!P1 LEA R11, R11, UR38, 0x3 ;  /* 0x000000260b0b9c11 */ /* 0x000fc6000f8e18ff */
[----:B------:R-:W-:Y:S02]  /*71b0*/  IMAD R12, R17, -0x2, R12 ;  /* 0xfffffffe110c7824 */ /* 0x000fe400078e020c */
[----:B------:R-:W-:Y:S02]  /*71c0*/  @!P1 VIADD R11, R11, 0x33440 ;  /* 0x000334400b0b9836 */ /* 0x000fe40000000000 */
[----:B------:R-:W-:-:S03]  /*71d0*/  VIADD R14, R12, UR56 ;  /* 0x000000380c0e7c36 */ /* 0x000fc60008000000 */
[----:B------:R-:W-:Y:S01]  /*71e0*/  @!P1 PRMT R11, RZ, 0x654, R11 ;  /* 0x00000654ff0b9816 */ /* 0x000fe2000000000b */
        /* <DEDUP_REMOVED lines=18> */
[----:B------:R-:W-:-:S06]  /*7310*/  ULOP3.LUT UR6, URZ, UR55, URZ, 0x33, !UPT ;  /* 0x000000373f067292 */ /* 0x000fcc000f8e333f */
[----:B------:R-:W-:Y:S02]  /*7320*/  VIADD R13, R12, UR6 ;  /* 0x000000060c0d7c36 */ /* 0x000fe40008000000 */
[----:B------:R-:W-:Y:S01]  /*7330*/  IMAD R12, R17, -0x2, R15 ;  /* 0xfffffffe110c7824 */ /* 0x000fe200078e020f */
[----:B------:R-:W-:Y:S02]  /*7340*/  WARPGROUP.DEPBAR.LE gsb0, 0x0 ;  /* 0x00008000000079c5 */ /* 0x000fe40000010000 */
[----:B------:R1:W-:Y:S06]  /*7350*/  BAR.ARV R10, 0x100 ;  /* 0x0004000a0000751d */ /* 0x0003ec0000002000 */
[----:B------:R2:W-:Y:S01]  /*7360*/  @!P1 SYNCS.ARRIVE.TRANS64.RED.A1T0 RZ, [R11+URZ], RZ ;  /* 0x000000ff0bff99a7 */ /* 0x0005e2000810043f */
[----:B------:R-:W-:Y:S01]  /*7370*/  PLOP3.LUT P1, PT, PT, PT, UP0, 0x40, 0x0 ;  /* 0x000000000000781c */ /* 0x000fe20003f2e808 */
[----:B-1----:R-:W-:-:S02]  /*7380*/  IMAD.IADD R10, R8, 0x1, R13 ;  /* 0x00000001080a7824 */ /* 0x002fc400078e020d */
[----:B--2---:R-:W-:-:S10]  /*7390*/  IMAD.IADD R11, R8, 0x1, R14 ;  /* 0x00000001080b7824 */ /* 0x004fd400078e020e */
[----:B------:R-:W-:Y:S05]  /*73a0*/  @P1 BRA `(.L_x_3698) ;  /* 0x0000000000581947 */ /* 0x000fea0003800000 */
        /* <DEDUP_REMOVED lines=11> */
.L_x_3700:
[----:B------:R-:W-:-:S05]  /*7460*/  IMAD.U32 R200, RZ, RZ, UR54 ;  /* 0x00000036ffc87e24 */ /* 0x000fca000f8e00ff */
[----:B------:R-:W-:-:S13]  /*7470*/  ISETP.NE.AND P1, PT, R200, 0x1, PT ;  /* 0x00000001c800780c */ /* 0x000fda0003f25270 */
[----:B------:R-:W1:Y:S01]  /*7480*/  @P1 LDC.64 R202, c[0x0][0x9e8] ;  /* 0x00027a00ffca1b82 */ /* 0x000e620000000a00 */
[----:B------:R-:W-:-:S04]  /*7490*/  @P1 IMAD.IADD R21, R220, 0x1, R8 ;  /* 0x00000001dc151824 */ /* 0x000fc800078e0208 */
[----:B-1----:R-:W-:-:S04]  /*74a0*/  @P1 IMAD.HI.U32 R20, R21, R202, RZ ;  /* 0x000000ca15141227 */ /* 0x002fc800078e00ff */
[----:B------:R-:W-:Y:S01]  /*74b0*/  IMAD.MOV.U32 R21, RZ, RZ, R9 ;  /* 0x000000ffff157224 */ /* 0x000fe200078e0009 */
[----:B------:R-:W-:-:S07]  /*74c0*/  @P1 SHF.R.U32.HI R21, RZ, R203, R20 ;  /* 0x000000cbff151219 */ /* 0x000fce0000011614 */
.L_x_3701:
[----:B------:R-:W-:Y:S05]  /*74d0*/  BSYNC B0 ;  /* 0x0000000000007941 */ /* 0x000fea0003800000 */
.L_x_3699:
[----:B------:R-:W-:-:S05]  /*74e0*/  IMAD R20, R21, R200, R12 ;  /* 0x000000c815147224 */ /* 0x000fca00078e020c */
[----:B------:R-:W-:Y:S02]  /*74f0*/  VIADDMNMX R11, R20, R200, R11, PT ;  /* 0x000000c8140b7246 */ /* 0x000fe4000380010b */
[----:B------:R-:W-:-:S07]  /*7500*/  VIMNMX R10, R10, R20, !PT ;  /* 0x000000140a0a7248 */ /* 0x000fce0007fe0100 */
.L_x_3698:
[----:B------:R-:W-:Y:S01]  /*7510*/  ISETP.GE.AND P1, PT, R15, 0x2, PT ;  /* 0x000000020f00780c */ /* 0x000fe20003f26270 */
[----:B------:R-:W-:Y:S01]  /*7520*/  IMAD.IADD R14, R7, 0x1, R14 ;  /* 0x00000001070e7824 */ /* 0x000fe200078e020e */
[----:B------:R-:W-:Y:S01]  /*7530*/  ISETP.GE.AND P2, PT, R15, 0x9, PT ;  /* 0x000000090f00780c */ /* 0x000fe20003f46270 */
[----:B------:R-:W-:Y:S01]  /*7540*/  IMAD.IADD R13, R7, 0x1, R13 ;  /* 0x00000001070d7824 */ /* 0x000fe200078e020d */
[----:B------:R-:W-:Y:S02]  /*7550*/  LOP3.LUT R16, R16, 0xefffffff, RZ, 0xc0, !PT ;  /* 0xefffffff10107812 */ /* 0x000fe400078ec0ff */
[----:B------:R-:W-:Y:S02]  /*7560*/  ISETP.GE.AND P3, PT, R15, 0xa, PT ;  /* 0x0000000a0f00780c */ /* 0x000fe40003f66270 */
[----:B------:R-:W-:-:S05]  /*7570*/  LOP3.LUT R2, R2, 0xfffffffe, RZ, 0xc0, !PT ;  /* 0xfffffffe02027812 */ /* 0x000fca00078ec0ff */
[----:B------:R-:W-:Y:S02]  /*7580*/  @P1 LOP3.LUT R16, R16, 0x10000000, RZ, 0xfc, !PT ;  /* 0x1000000010101812 */ /* 0x000fe400078efcff */
[----:B------:R-:W-:Y:S02]  /*7590*/  ISETP.GT.AND P1, PT, R10, 0x1, !P1 ;  /* 0x000000010a00780c */ /* 0x000fe40004f24270 */
[----:B------:R-:W-:Y:S02]  /*75a0*/  LOP3.LUT R16, R16, 0xdfffffff, RZ, 0xc0, !PT ;  /* 0xdfffffff10107812 */ /* 0x000fe400078ec0ff */
[----:B------:R-:W-:Y:S02]  /*75b0*/  ISETP.LT.OR P1, PT, R11, 0x2, P1 ;  /* 0x000000020b00780c */ /* 0x000fe40000f21670 */
[----:B------:R-:W-:Y:S02]  /*75c0*/  @P2 LOP3.LUT R16, R16, 0x20000000, RZ, 0xfc, !PT ;  /* 0x2000000010102812 */ /* 0x000fe400078efcff */
[----:B------:R-:W-:-:S02]  /*75d0*/  ISETP.GT.AND P2, PT, R10, 0x8, !P2 ;  /* 0x000000080a00780c */ /* 0x000fc40005744270 */
[----:B------:R-:W-:Y:S02]  /*75e0*/  FSEL R185, R185, -INF , !P1 ;  /* 0xff800000b9b97808 */ /* 0x000fe40004800000 */
[----:B------:R-:W-:Y:S02]  /*75f0*/  LOP3.LUT R16, R16, 0xbfffffff, RZ, 0xc0, !PT ;  /* 0xbfffffff10107812 */ /* 0x000fe400078ec0ff */
[----:B------:R-:W-:Y:S02]  /*7600*/  ISETP.GT.AND P1, PT, R10, 0x9, !P3 ;  /* 0x000000090a00780c */ /* 0x000fe40005f24270 */
[C---:B------:R-:W-:Y:S02]  /*7610*/  ISETP.LT.OR P2, PT, R11.reuse, 0x9, P2 ;  /* 0x000000090b00780c */ /* 0x040fe40001741670 */
[----:B------:R-:W-:Y:S02]  /*7620*/  @P3 LOP3.LUT R16, R16, 0x40000000, RZ, 0xfc, !PT ;  /* 0x4000000010103812 */ /* 0x000fe400078efcff */
[----:B------:R-:W-:-:S02]  /*7630*/  ISETP.LT.OR P1, PT, R11, 0xa, P1 ;  /* 0x0000000a0b00780c */ /* 0x000fc40000f21670 */
[----:B------:R-:W-:Y:S02]  /*7640*/  FSEL R188, R188, -INF , !P2 ;  /* 0xff800000bcbc7808 */ /* 0x000fe40005000000 */
[C---:B------:R-:W-:Y:S02]  /*7650*/  ISETP.GE.AND P3, PT, R15.reuse, 0x11, PT ;  /* 0x000000110f00780c */ /* 0x040fe40003f66270 */
[----:B------:R-:W-:Y:S02]  /*7660*/  ISETP.GE.AND P2, PT, R15, 0x12, PT ;  /* 0x000000120f00780c */ /* 0x000fe40003f46270 */
[----:B------:R-:W-:Y:S02]  /*7670*/  FSEL R189, R189, -INF , !P1 ;  /* 0xff800000bdbd7808 */ /* 0x000fe40004800000 */
[----:B------:R-:W-:Y:S02]  /*7680*/  ISETP.GT.AND P1, PT, R10, 0x10, !P3 ;  /* 0x000000100a00780c */ /* 0x000fe40005f24270 */
[----:B------:R-:W-:-:S02]  /*7690*/  LOP3.LUT R16, R16, 0x7fffffff, RZ, 0xc0, !PT ;  /* 0x7fffffff10107812 */ /* 0x000fc400078ec0ff */
[----:B------:R-:W-:-:S03]  /*76a0*/  ISETP.LT.OR P1, PT, R11, 0x11, P1 ;  /* 0x000000110b00780c */ /* 0x000fc60000f21670 */
[----:B------:R-:W-:Y:S02]  /*76b0*/  @P3 LOP3.LUT R16, R16, 0x80000000, RZ, 0xfc, !PT ;  /* 0x8000000010103812 */ /* 0x000fe400078efcff */
[----:B------:R-:W-:Y:S02]  /*76c0*/  FSEL R192, R192, -INF , !P1 ;  /* 0xff800000c0c07808 */ /* 0x000fe40004800000 */
[----:B------:R-:W-:Y:S02]  /*76d0*/  @P2 LOP3.LUT R2, R2, 0x1, RZ, 0xfc, !PT ;  /* 0x0000000102022812 */ /* 0x000fe400078efcff */
[----:B------:R-:W-:Y:S02]  /*76e0*/  ISETP.GT.AND P1, PT, R10, 0x11, !P2 ;  /* 0x000000110a00780c */ /* 0x000fe40005724270 */
[----:B------:R-:W-:Y:S02]  /*76f0*/  ISETP.GE.AND P2, PT, R15, 0x19, PT ;  /* 0x000000190f00780c */ /* 0x000fe40003f46270 */
[----:B------:R-:W-:-:S02]  /*7700*/  ISETP.LT.OR P1, PT, R11, 0x12, P1 ;  /* 0x000000120b00780c */ /* 0x000fc40000f21670 */
[----:B------:R-:W-:Y:S02]  /*7710*/  LOP3.LUT R2, R2, 0xfffffffb, RZ, 0xc0, !PT ;  /* 0xfffffffb02027812 */ /* 0x000fe400078ec0ff */
[----:B------:R-:W-:Y:S02]  /*7720*/  FSEL R193, R193, -INF , !P1 ;  /* 0xff800000c1c17808 */ /* 0x000fe40004800000 */
[----:B------:R-:W-:Y:S02]  /*7730*/  ISETP.GT.AND P1, PT, R10, 0x18, !P2 ;  /* 0x000000180a00780c */ /* 0x000fe40005724270 */
[----:B------:R-:W-:Y:S02]  /*7740*/  ISETP.GE.AND P3, PT, R15, 0x22, PT ;  /* 0x000000220f00780c */ /* 0x000fe40003f66270 */
[----:B------:R-:W-:Y:S02]  /*7750*/  ISETP.LT.OR P1, PT, R11, 0x19, P1 ;  /* 0x000000190b00780c */ /* 0x000fe40000f21670 */
[----:B------:R-:W-:-:S02]  /*7760*/  @P2 LOP3.LUT R2, R2, 0x4, RZ, 0xfc, !PT ;  /* 0x0000000402022812 */ /* 0x000fc400078efcff */
[----:B------:R-:W-:Y:S02]  /*7770*/  ISETP.GE.AND P2, PT, R15, 0x1a, PT ;  /* 0x0000001a0f00780c */ /* 0x000fe40003f46270 */
[----:B------:R-:W-:Y:S02]  /*7780*/  FSEL R196, R196, -INF , !P1 ;  /* 0xff800000c4c47808 */ /* 0x000fe40004800000 */
[----:B------:R-:W-:Y:S02]  /*7790*/  ISETP.GT.AND P1, PT, R10, 0x19, !P2 ;  /* 0x000000190a00780c */ /* 0x000fe40005724270 */
[----:B------:R-:W-:Y:S02]  /*77a0*/  LOP3.LUT R2, R2, 0xfffffffd, RZ, 0xc0, !PT ;  /* 0xfffffffd02027812 */ /* 0x000fe400078ec0ff */
[----:B------:R-:W-:Y:S02]  /*77b0*/  ISETP.LT.OR P1, PT, R11, 0x1a, P1 ;  /* 0x0000001a0b00780c */ /* 0x000fe40000f21670 */
[----:B------:R-:W-:-:S02]  /*77c0*/  LOP3.LUT R16, R16, 0xfffffffd, RZ, 0xc0, !PT ;  /* 0xfffffffd10107812 */ /* 0x000fc400078ec0ff */
[----:B------:R-:W-:Y:S02]  /*77d0*/  FSEL R197, R197, -INF , !P1 ;  /* 0xff800000c5c57808 */ /* 0x000fe40004800000 */
[----:B------:R-:W-:Y:S02]  /*77e0*/  ISETP.GE.AND P1, PT, R15, 0x21, PT ;  /* 0x000000210f00780c */ /* 0x000fe40003f26270 */
[----:B------:R-:W-:Y:S02]  /*77f0*/  @P2 LOP3.LUT R2, R2, 0x2, RZ, 0xfc, !PT ;  /* 0x0000000202022812 */ /* 0x000fe400078efcff */
[----:B------:R-:W-:Y:S02]  /*7800*/  ISETP.GT.AND P2, PT, R10, 0x20, !P1 ;  /* 0x000000200a00780c */ /* 0x000fe40004f44270 */
[----:B------:R-:W-:Y:S02]  /*7810*/  @P3 LOP3.LUT R16, R16, 0x2, RZ, 0xfc, !PT ;  /* 0x0000000210103812 */ /* 0x000fe400078efcff */
[----:B------:R-:W-:-:S02]  /*7820*/  ISETP.LT.OR P2, PT, R11, 0x21, P2 ;  /* 0x000000210b00780c */ /* 0x000fc40001741670 */
[----:B------:R-:W-:Y:S02]  /*7830*/  LOP3.LUT R16, R16, 0xfffffffb, RZ, 0xc0, !PT ;  /* 0xfffffffb10107812 */ /* 0x000fe400078ec0ff */
[----:B------:R-:W-:Y:S02]  /*7840*/  FSEL R168, R168, -INF , !P2 ;  /* 0xff800000a8a87808 */ /* 0x000fe40005000000 */
[----:B------:R-:W-:Y:S02]  /*7850*/  ISETP.GT.AND P2, PT, R10, 0x21, !P3 ;  /* 0x000000210a00780c */ /* 0x000fe40005f44270 */
[----:B------:R-:W-:Y:S02]  /*7860*/  ISETP.GE.AND P3, PT, R15, 0x29, PT ;  /* 0x000000290f00780c */ /* 0x000fe40003f66270 */
[----:B------:R-:W-:-:S04]  /*7870*/  ISETP.LT.OR P2, PT, R11, 0x22, P2 ;  /* 0x000000220b00780c */ /* 0x000fc80001741670 */
[----:B------:R-:W-:Y:S02]  /*7880*/  FSEL R169, R169, -INF , !P2 ;  /* 0xff800000a9a97808 */ /* 0x000fe40005000000 */
[----:B------:R-:W-:-:S04]  /*7890*/  ISETP.GT.AND P2, PT, R10, 0x28, !P3 ;  /* 0x000000280a00780c */ /* 0x000fc80005f44270 */
[----:B------:R-:W-:Y:S02]  /*78a0*/  ISETP.LT.OR P2, PT, R11, 0x29, P2 ;  /* 0x000000290b00780c */ /* 0x000fe40001741670 */
[----:B------:R-:W-:Y:S02]  /*78b0*/  @P3 LOP3.LUT R16, R16, 0x4, RZ, 0xfc, !PT ;  /* 0x0000000410103812 */ /* 0x000fe400078efcff */
[----:B------:R-:W-:Y:S02]  /*78c0*/  ISETP.GE.AND P3, PT, R15, 0x2a, PT ;  /* 0x0000002a0f00780c */ /* 0x000fe40003f66270 */
[----:B------:R-:W-:Y:S02]  /*78d0*/  LOP3.LUT R16, R16, 0xfffffff7, RZ, 0xc0, !PT ;  /* 0xfffffff710107812 */ /* 0x000fe400078ec0ff */
[----:B------:R-:W-:Y:S02]  /*78e0*/  FSEL R172, R172, -INF , !P2 ;  /* 0xff800000acac7808 */ /* 0x000fe40005000000 */
[----:B------:R-:W-:-:S04]  /*78f0*/  ISETP.GT.AND P2, PT, R10, 0x29, !P3 ;  /* 0x000000290a00780c */ /* 0x000fc80005f44270 */
[----:B------:R-:W-:-:S03]  /*7900*/  ISETP.LT.OR P2, PT, R11, 0x2a, P2 ;  /* 0x0000002a0b00780c */ /* 0x000fc60001741670 */
        /* <DEDUP_REMOVED lines=128> */
[----:B------:R-:W-:Y:S02]  /*8110*/  FSEL R120, R120, -INF , !P2 ;  /* 0xff80000078787808 */ /* 0x000fe40005000000 */
[----:B------:R-:W-:Y:S02]  /*8120*/  LOP3.LUT R16, R16, 0xfdffffff, RZ, 0xc0, !PT ;  /* 0xfdffffff10107812 */ /* 0x000fe400078ec0ff */
[----:B------:R-:W-:-:S04]  /*8130*/  ISETP.GT.AND P2, PT, R10, 0x81, !P3 ;  /* 0x000000810a00780c */ /* 0x000fc80005f44270 */
[----:B------:R-:W-:-:S03]  /*8140*/  ISETP.LT.OR P2, PT, R11, 0x82, P2 ;  /* 0x000000820b00780c */ /* 0x000fc60001741670 */
[----:B------:R-:W-:Y:S02]  /*8150*/  @P3 LOP3.LUT R16, R16, 0x2000000, RZ, 0xfc, !PT ;  /* 0x0200000010103812 */ /* 0x000fe400078efcff */
[----:B------:R-:W-:Y:S02]  /*8160*/  ISETP.GE.AND P3, PT, R15, 0x89, PT ;  /* 0x000000890f00780c */ /* 0x000fe40003f66270 */
[----:B------:R-:W-:Y:S02]  /*8170*/  FSEL R121, R121, -INF , !P2 ;  /* 0xff80000079797808 */ /* 0x000fe40005000000 */
[----:B------:R-:W-:Y:S02]  /*8180*/  ISETP.GT.AND P2, PT, R10, 0x88, !P3 ;  /* 0x000000880a00780c */ /* 0x000fe40005f44270 */
[----:B------:R-:W-:Y:S02]  /*8190*/  LOP3.LUT R16, R16, 0xfeffffff, RZ, 0xc0, !PT ;  /* 0xfeffffff10107812 */ /* 0x000fe400078ec0ff */
[----:B------:R-:W-:-:S04]  /*81a0*/  ISETP.LT.OR P2, PT, R11, 0x89, P2 ;  /* 0x000000890b00780c */ /* 0x000fc80001741670 */
[----:B------:R-:W-:Y:S02]  /*81b0*/  FSEL R124, R124, -INF , !P2 ;  /* 0xff8000007c7c7808 */ /* 0x000fe40005000000 */
[----:B------:R-:W-:Y:S02]  /*81c0*/  ISETP.GE.AND P2, PT, R15, 0x8a, PT ;  /* 0x0000008a0f00780c */ /* 0x000fe40003f46270 */
[----:B------:R-:W-:Y:S02]  /*81d0*/  @P3 LOP3.LUT R16, R16, 0x1000000, RZ, 0xfc, !PT ;  /* 0x0100000010103812 */ /* 0x000fe400078efcff */
[----:B------:R-:W-:Y:S02]  /*81e0*/  ISETP.GT.AND P3, PT, R10, 0x89, !P2 ;  /* 0x000000890a00780c */ /* 0x000fe40005764270 */
[----:B------:R-:W-:Y:S02]  /*81f0*/  LOP3.LUT R16, R16, 0xfffffffe, RZ, 0xc0, !PT ;  /* 0xfffffffe10107812 */ /* 0x000fe400078ec0ff */
        /* <DEDUP_REMOVED lines=14> */
[----:B------:R-:W-:-:S13]  /*82e0*/  ISETP.GE.AND P6, PT, R15, 0x1, PT ;  /* 0x000000010f00780c */ /* 0x000fda0003fc6270 */
[----:B------:R-:W-:Y:S02]  /*82f0*/  @P6 LOP3.LUT R16, R16, 0x1, RZ, 0xfc, !PT ;  /* 0x0000000110106812 */ /* 0x000fe400078efcff */
[----:B------:R-:W-:Y:S02]  /*8300*/  ISETP.GT.AND P6, PT, R10, RZ, !P6 ;  /* 0x000000ff0a00720c */ /* 0x000fe400077c4270 */
[----:B------:R-:W-:Y:S02]  /*8310*/  LOP3.LUT R16, R16, 0xf7ffffff, RZ, 0xc0, !PT ;  /* 0xf7ffffff10107812 */ /* 0x000fe400078ec0ff */
[----:B------:R-:W-:-:S04]  /*8320*/  ISETP.LT.OR P6, PT, R11, 0x1, P6 ;  /* 0x000000010b00780c */ /* 0x000fc800037c1670 */
[----:B------:R-:W-:Y:S02]  /*8330*/  FSEL R184, R184, -INF , !P6 ;  /* 0xff800000b8b87808 */ /* 0x000fe40007000000 */
[----:B------:R-:W-:-:S13]  /*8340*/  ISETP.GE.AND P6, PT, R15, 0x9a, PT ;  /* 0x0000009a0f00780c */ /* 0x000fda0003fc6270 */
[----:B------:R-:W-:Y:S02]  /*8350*/  @P6 LOP3.LUT R16, R16, 0x8000000, RZ, 0xfc, !PT ;  /* 0x0800000010106812 */ /* 0x000fe400078efcff */
[----:B------:R-:W-:-:S04]  /*8360*/  ISETP.GT.AND P6, PT, R10, 0x99, !P6 ;  /* 0x000000990a00780c */ /* 0x000fc800077c4270 */
[----:B------:R-:W-:-:S04]  /*8370*/  ISETP.LT.OR P6, PT, R11, 0x9a, P6 ;  /* 0x0000009a0b00780c */ /* 0x000fc800037c1670 */
[----:B------:R-:W-:Y:S02]  /*8380*/  FSEL R133, R133, -INF , !P6 ;  /* 0xff80000085857808 */ /* 0x000fe40007000000 */
[----:B------:R-:W-:-:S13]  /*8390*/  PLOP3.LUT P6, PT, PT, PT, UP0, 0x40, 0x0 ;  /* 0x000000000000781c */ /* 0x000fda0003fce808 */
[----:B------:R-:W-:Y:S05]  /*83a0*/  @P6 BRA `(.L_x_3702) ;  /* 0x0000000000546947 */ /* 0x000fea0003800000 */
        /* <DEDUP_REMOVED lines=12> */
.L_x_3704:
[----:B------:R-:W-:-:S05]  /*8470*/  IMAD.U32 R20, RZ, RZ, UR54 ;  /* 0x00000036ff147e24 */ /* 0x000fca000f8e00ff */
[----:B------:R-:W-:-:S13]  /*8480*/  ISETP.NE.AND P6, PT, R20, 0x1, PT ;  /* 0x000000011400780c */ /* 0x000fda0003fc5270 */
[----:B------:R-:W1:Y:S02]  /*8490*/  @P6 LDC.64 R10, c[0x0][0x9e8] ;  /* 0x00027a00ff0a6b82 */ /* 0x000e640000000a00 */
[----:B-1----:R-:W-:-:S05]  /*84a0*/  @P6 IMAD.HI.U32 R10, R15, R10, RZ ;  /* 0x0000000a0f0a6227 */ /* 0x002fca00078e00ff */
[----:B------:R-:W-:-:S07]  /*84b0*/  @P6 SHF.R.U32.HI R15, RZ, R11, R10 ;  /* 0x0000000bff0f6219 */ /* 0x000fce000001160a */
.L_x_3705:
[----:B------:R-:W-:Y:S05]  /*84c0*/  BSYNC B0 ;  /* 0x0000000000007941 */ /* 0x000fea0003800000 */
.L_x_3703:
[----:B------:R-:W-:-:S05]  /*84d0*/  IMAD R15, R15, R20, R12 ;  /* 0x000000140f0f7224 */ /* 0x000fca00078e020c */
[----:B------:R-:W-:Y:S02]  /*84e0*/  VIADDMNMX R14, R15, R20, R14, PT ;  /* 0x000000140f0e7246 */ /* 0x000fe4000380010e */
[----:B------:R-:W-:-:S07]  /*84f0*/  VIMNMX R13, R13, R15, !PT ;  /* 0x0000000f0d0d7248 */ /* 0x000fce0007fe0100 */
.L_x_3702:
[----:B------:R-:W-:Y:S01]  /*8500*/  ISETP.GT.AND P1, PT, R13, 0x20, !P1 ;  /* 0x000000200d00780c */ /* 0x000fe20004f24270 */
[----:B------:R-:W-:Y:S01]  /*8510*/  IMAD.U32 R21, RZ, RZ, UR41 ;  /* 0x00000029ff157e24 */ /* 0x000fe2000f8e00ff */
[----:B------:R-:W-:Y:S02]  /*8520*/  LOP3.LUT P6, RZ, R16, 0x20000, RZ, 0xc0, !PT ;  /* 0x0002000010ff7812 */ /* 0x000fe400078cc0ff */
[----:B------:R-:W-:Y:S02]  /*8530*/  ISETP.LT.OR P1, PT, R14, 0x21, P1 ;  /* 0x000000210e00780c */ /* 0x000fe40000f21670 */
[----:B------:R-:W-:Y:S02]  /*8540*/  FMNMX.FTZ R10, R184, R3, !PT ;  /* 0x00000003b80a7209 */ /* 0x000fe40007810000 */
[----:B------:R-:W-:Y:S02]  /*8550*/  FSEL R170, R170, -INF , !P1 ;  /* 0xff800000aaaa7808 */ /* 0x000fe40004800000 */
[----:B------:R-:W-:-:S02]  /*8560*/  LOP3.LUT P1, RZ, R16, 0x2, RZ, 0xc0, !PT ;  /* 0x0000000210ff7812 */ /* 0x000fc4000782c0ff */
[----:B------:R-:W-:Y:S02]  /*8570*/  FMNMX.FTZ R11, R185, R10, !PT ;  /* 0x0000000ab90b7209 */ /* 0x000fe40007810000 */
[----:B------:R-:W-:Y:S02]  /*8580*/  ISETP.GT.AND P1, PT, R13, 0x21, !P1 ;  /* 0x000000210d00780c */ /* 0x000fe40004f24270 */
[----:B------:R-:W-:Y:S02]  /*8590*/  FMNMX.FTZ R10, R188, R11, !PT ;  /* 0x0000000bbc0a7209 */ /* 0x000fe40007810000 */
[----:B------:R-:W-:Y:S02]  /*85a0*/  ISETP.LT.OR P1, PT, R14, 0x22, P1 ;  /* 0x000000220e00780c */ /* 0x000fe40000f21670 */
[----:B------:R-:W-:Y:S02]  /*85b0*/  FMNMX.FTZ R11, R189, R10, !PT ;  /* 0x0000000abd0b7209 */ /* 0x000fe40007810000 */
[----:B------:R-:W-:-:S02]  /*85c0*/  FSEL R171, R171, -INF , !P1 ;  /* 0xff800000abab7808 */ /* 0x000fc40004800000 */
[----:B------:R-:W-:Y:S02]  /*85d0*/  LOP3.LUT P1, RZ, R16, 0x4, RZ, 0xc0, !PT ;  /* 0x0000000410ff7812 */ /* 0x000fe4000782c0ff */
[----:B------:R-:W-:Y:S02]  /*85e0*/  FMNMX.FTZ R10, R192, R11, !PT ;  /* 0x0000000bc00a7209 */ /* 0x000fe40007810000 */
[----:B------:R-:W-:Y:S02]  /*85f0*/  ISETP.GT.AND P1, PT, R13, 0x28, !P1 ;  /* 0x000000280d00780c */ /* 0x000fe40004f24270 */
[----:B------:R-:W-:Y:S02]  /*8600*/  FMNMX.FTZ R11, R193, R10, !PT ;  /* 0x0000000ac10b7209 */ /* 0x000fe40007810000 */
[----:B------:R-:W-:Y:S02]  /*8610*/  ISETP.LT.OR P1, PT, R14, 0x29, P1 ;  /* 0x000000290e00780c */ /* 0x000fe40000f21670 */
[----:B------:R-:W-:-:S02]  /*8620*/  FMNMX.FTZ R10, R196, R11, !PT ;  /* 0x0000000bc40a7209 */ /* 0x000fc40007810000 */
[----:B------:R-:W-:Y:S02]  /*8630*/  FSEL R174, R174, -INF , !P1 ;  /* 0xff800000aeae7808 */ /* 0x000fe40004800000 */
[----:B------:R-:W-:Y:S02]  /*8640*/  LOP3.LUT P1, RZ, R16, 0x8, RZ, 0xc0, !PT ;  /* 0x0000000810ff7812 */ /* 0x000fe4000782c0ff */
[----:B------:R-:W-:Y:S02]  /*8650*/  FMNMX.FTZ R11, R197, R10, !PT ;  /* 0x0000000ac50b7209 */ /* 0x000fe40007810000 */
[----:B------:R-:W-:Y:S02]  /*8660*/  ISETP.GT.AND P1, PT, R13, 0x29, !P1 ;  /* 0x000000290d00780c */ /* 0x000fe40004f24270 */
[----:B------:R-:W-:Y:S02]  /*8670*/  FMNMX.FTZ R10, R168, R11, !PT ;  /* 0x0000000ba80a7209 */ /* 0x000fe40007810000 */
[----:B------:R-:W-:-:S02]  /*8680*/  ISETP.LT.OR P1, PT, R14, 0x2a, P1 ;  /* 0x0000002a0e00780c */ /* 0x000fc40000f21670 */
[----:B------:R-:W-:Y:S02]  /*8690*/  FMNMX.FTZ R11, R169, R10, !PT ;  /* 0x0000000aa90b7209 */ /* 0x000fe40007810000 */
[----:B------:R-:W-:Y:S02]  /*86a0*/  FSEL R175, R175, -INF , !P1 ;  /* 0xff800000afaf7808 */ /* 0x000fe40004800000 */
[----:B------:R-:W-:Y:S02]  /*86b0*/  LOP3.LUT P1, RZ, R16, 0x10, RZ, 0xc0, !PT ;  /* 0x0000001010ff7812 */ /* 0x000fe4000782c0ff */
[----:B------:R-:W-:Y:S02]  /*86c0*/  FMNMX.FTZ R10, R172, R11, !PT ;  /* 0x0000000bac0a7209 */ /* 0x000fe40007810000 */
[----:B------:R-:W-:Y:S02]  /*86d0*/  ISETP.GT.AND P1, PT, R13, 0x30, !P1 ;  /* 0x000000300d00780c */ /* 0x000fe40004f24270 */
[----:B------:R-:W-:-:S02]  /*86e0*/  FMNMX.FTZ R11, R173, R10, !PT ;  /* 0x0000000aad0b7209 */ /* 0x000fc40007810000 */
[----:B------:R-:W-:Y:S02]  /*86f0*/  ISETP.LT.OR P1, PT, R14, 0x31, P1 ;  /* 0x000000310e00780c */ /* 0x000fe40000f21670 */
[----:B------:R-:W-:Y:S02]  /*8700*/  FMNMX.FTZ R10, R176, R11, !PT ;  /* 0x0000000bb00a7209 */ /* 0x000fe40007810000 */
[----:B------:R-:W-:Y:S02]  /*8710*/  FSEL R178, R178, -INF , !P1 ;  /* 0xff800000b2b27808 */ /* 0x000fe40004800000 */
[----:B------:R-:W-:Y:S02]  /*8720*/  LOP3.LUT P1, RZ, R16, 0x800000, RZ, 0xc0, !PT ;  /* 0x0080000010ff7812 */ /* 0x000fe4000782c0ff */
[----:B------:R-:W-:Y:S02]  /*8730*/  FMNMX.FTZ R11, R177, R10, !PT ;  /* 0x0000000ab10b7209 */ /* 0x000fe40007810000 */
[----:B------:R-:W-:-:S02]  /*8740*/  ISETP.GT.AND P1, PT, R13, 0x31, !P1 ;  /* 0x000000310d00780c */ /* 0x000fc40004f24270 */
[----:B------:R-:W-:Y:S02]  /*8750*/  FMNMX.FTZ R10, R180, R11, !PT ;  /* 0x0000000bb40a7209 */ /* 0x000fe40007810000 */
[----:B------:R-:W-:Y:S02]  /*8760*/  ISETP.LT.OR P1, PT, R14, 0x32, P1 ;  /* 0x000000320e00780c */ /* 0x000fe40000f21670 */
[----:B------:R-:W-:Y:S02]  /*8770*/  FMNMX.FTZ R11, R181, R10, !PT ;  /* 0x0000000ab50b7209 */ /* 0x000fe40007810000 */
[----:B------:R-:W-:Y:S02]  /*8780*/  FSEL R179, R179, -INF , !P1 ;  /* 0xff800000b3b37808 */ /* 0x000fe40004800000 */
[----:B------:R-:W-:Y:S02]  /*8790*/  LOP3.LUT P1, RZ, R16, 0x400000, RZ, 0xc0, !PT ;  /* 0x0040000010ff7812 */ /* 0x000fe4000782c0ff */
[----:B------:R-:W-:-:S02]  /*87a0*/  FMNMX.FTZ R10, R152, R11, !PT ;  /* 0x0000000b980a7209 */ /* 0x000fc40007810000 */
[----:B------:R-:W-:Y:S02]  /*87b0*/  ISETP.GT.AND P1, PT, R13, 0x38, !P1 ;  /* 0x000000380d00780c */ /* 0x000fe40004f24270 */
[----:B------:R-:W-:Y:S02]  /*87c0*/  FMNMX.FTZ R11, R153, R10, !PT ;  /* 0x0000000a990b7209 */ /* 0x000fe40007810000 */
        /* <DEDUP_REMOVED lines=31> */
[----:B------:R-:W-:Y:S02]  /*89c0*/  ISETP.GT.AND P1, PT, R13, 0x49, !P6 ;  /* 0x000000490d00780c */ /* 0x000fe40007724270 */
[----:B------:R-:W-:Y:S02]  /*89d0*/  LOP3.LUT P6, RZ, R16, 0x40, RZ, 0xc0, !PT ;  /* 0x0000004010ff7812 */ /* 0x000fe400078cc0ff */
        /* <DEDUP_REMOVED lines=22> */
[----:B------:R-:W-:Y:S01]  /*8b40*/  ISETP.GT.AND P2, PT, R13, 0x89, !P2 ;  /* 0x000000890d00780c */ /* 0x000fe20005744270 */
[----:B------:R-:W1:Y:S01]  /*8b50*/  SHFL.BFLY PT, R10, R15, 0x2, 0x1f ;  /* 0x0c401f000f0a7f89 */ /* 0x000e6200000e0000 */
[----:B------:R-:W-:Y:S02]  /*8b60*/  FSEL R166, R166, -INF , !P1 ;  /* 0xff800000a6a67808 */ /* 0x000fe40004800000 */
[----:B------:R-:W-:-:S02]  /*8b70*/  LOP3.LUT P1, RZ, R16, 0x2000, RZ, 0xc0, !PT ;  /* 0x0000200010ff7812 */ /* 0x000fc4000782c0ff */
[C---:B------:R-:W-:Y:S02]  /*8b80*/  ISETP.LT.OR P2, PT, R14.reuse, 0x8a, P2 ;  /* 0x0000008a0e00780c */ /* 0x040fe40001741670 */
[C---:B------:R-:W-:Y:S02]  /*8b90*/  ISETP.GT.AND P1, PT, R13.reuse, 0x59, !P1 ;  /* 0x000000590d00780c */ /* 0x040fe40004f24270 */
[----:B------:R-:W-:Y:S02]  /*8ba0*/  ISETP.GT.AND P3, PT, R13, 0x90, !P3 ;  /* 0x000000900d00780c */ /* 0x000fe40005f64270 */
[----:B------:R-:W-:Y:S02]  /*8bb0*/  ISETP.LT.OR P1, PT, R14, 0x5a, P1 ;  /* 0x0000005a0e00780c */ /* 0x000fe40000f21670 */
[----:B------:R-:W-:Y:S02]  /*8bc0*/  FSEL R127, R127, -INF , !P2 ;  /* 0xff8000007f7f7808 */ /* 0x000fe40005000000 */
[----:B------:R-:W-:-:S02]  /*8bd0*/  FSEL R167, R167, -INF , !P1 ;  /* 0xff800000a7a77808 */ /* 0x000fc40004800000 */
[----:B------:R-:W-:Y:S02]  /*8be0*/  LOP3.LUT P1, RZ, R16, 0x1000, RZ, 0xc0, !PT ;  /* 0x0000100010ff7812 */ /* 0x000fe4000782c0ff */
[C---:B------:R-:W-:Y:S02]  /*8bf0*/  ISETP.GT.AND P4, PT, R13.reuse, 0x91, !P4 ;  /* 0x000000910d00780c */ /* 0x040fe40006784270 */
[----:B------:R-:W-:Y:S02]  /*8c00*/  ISETP.GT.AND P1, PT, R13, 0x60, !P1 ;  /* 0x000000600d00780c */ /* 0x000fe40004f24270 */
[C---:B------:R-:W-:Y:S02]  /*8c10*/  ISETP.LT.OR P3, PT, R14.reuse, 0x91, P3 ;  /* 0x000000910e00780c */ /* 0x040fe40001f61670 */
[----:B------:R-:W-:Y:S02]  /*8c20*/  ISETP.LT.OR P1, PT, R14, 0x61, P1 ;  /* 0x000000610e00780c */ /* 0x000fe40000f21670 */
[----:B-1----:R-:W-:-:S02]  /*8c30*/  FMNMX.FTZ R20, R15, R10, !PT ;  /* 0x0000000a0f147209 */ /* 0x002fc40007810000 */
[----:B------:R-:W-:Y:S02]  /*8c40*/  FSEL R138, R138, -INF , !P1 ;  /* 0xff8000008a8a7808 */ /* 0x000fe40004800000 */
[----:B------:R-:W-:Y:S01]  /*8c50*/  LOP3.LUT P1, RZ, R16, 0x800, RZ, 0xc0, !PT ;  /* 0x0000080010ff7812 */ /* 0x000fe2000782c0ff */
[----:B------:R-:W1:Y:S01]  /*8c60*/  SHFL.BFLY PT, R11, R20, 0x1, 0x1f ;  /* 0x0c201f00140b7f89 */ /* 0x000e6200000e0000 */
[C---:B------:R-:W-:Y:S02]  /*8c70*/  ISETP.GT.AND P5, PT, R13.reuse, 0x98, !P5 ;  /* 0x000000980d00780c */ /* 0x040fe40006fa4270 */
[----:B------:R-:W-:Y:S02]  /*8c80*/  ISETP.GT.AND P1, PT, R13, 0x61, !P1 ;  /* 0x000000610d00780c */ /* 0x000fe40004f24270 */
[C---:B------:R-:W-:Y:S02]  /*8c90*/  ISETP.LT.OR P4, PT, R14.reuse, 0x92, P4 ;  /* 0x000000920e00780c */ /* 0x040fe40002781670 */
[----:B------:R-:W-:-:S02]  /*8ca0*/  ISETP.LT.OR P1, PT, R14, 0x62, P1 ;  /* 0x000000620e00780c */ /* 0x000fc40000f21670 */
[----:B------:R-:W-:Y:S02]  /*8cb0*/  FSEL R130, R130, -INF , !P3 ;  /* 0xff80000082827808 */ /* 0x000fe40005800000 */
[----:B------:R-:W-:Y:S02]  /*8cc0*/  FSEL R139, R139, -INF , !P1 ;  /* 0xff8000008b8b7808 */ /* 0x000fe40004800000 */
[----:B------:R-:W-:Y:S02]  /*8cd0*/  LOP3.LUT P1, RZ, R16, 0x400, RZ, 0xc0, !PT ;  /* 0x0000040010ff7812 */ /* 0x000fe4000782c0ff */
[----:B------:R-:W-:Y:S02]  /*8ce0*/  ISETP.LT.OR P5, PT, R14, 0x99, P5 ;  /* 0x000000990e00780c */ /* 0x000fe40002fa1670 */
[----:B------:R-:W-:Y:S02]  /*8cf0*/  ISETP.GT.AND P1, PT, R13, 0x68, !P1 ;  /* 0x000000680d00780c */ /* 0x000fe40004f24270 */
[----:B------:R-:W-:-:S02]  /*8d00*/  FSEL R134, R134, -INF , !P5 ;  /* 0xff80000086867808 */ /* 0x000fc40006800000 */
[----:B------:R-:W-:Y:S02]  /*8d10*/  ISETP.LT.OR P1, PT, R14, 0x69, P1 ;  /* 0x000000690e00780c */ /* 0x000fe40000f21670 */
[----:B-1----:R-:W-:Y:S02]  /*8d20*/  FMNMX.FTZ R10, R20, R11, !PT ;  /* 0x0000000b140a7209 */ /* 0x002fe40007810000 */
[----:B------:R-:W-:Y:S02]  /*8d30*/  FSEL R142, R142, -INF , !P1 ;  /* 0xff8000008e8e7808 */ /* 0x000fe40004800000 */
[----:B------:R-:W-:Y:S01]  /*8d40*/  LOP3.LUT P1, RZ, R16, 0x200, RZ, 0xc0, !PT ;  /* 0x0000020010ff7812 */ /* 0x000fe2000782c0ff */
[----:B------:R-:W-:-:S03]  /*8d50*/  FFMA.FTZ R12, R10, R21, -8 ;  /* 0xc10000000a0c7423 */ /* 0x000fc60000010015 */
[----:B------:R-:W-:-:S04]  /*8d60*/  ISETP.GT.AND P1, PT, R13, 0x69, !P1 ;  /* 0x000000690d00780c */ /* 0x000fc80004f24270 */
[----:B------:R-:W-:-:S04]  /*8d70*/  ISETP.LT.OR P1, PT, R14, 0x6a, P1 ;  /* 0x0000006a0e00780c */ /* 0x000fc80000f21670 */
[----:B------:R-:W-:Y:S02]  /*8d80*/  FSEL R143, R143, -INF , !P1 ;  /* 0xff8000008f8f7808 */ /* 0x000fe40004800000 */
[----:B------:R-:W-:-:S04]  /*8d90*/  LOP3.LUT P1, RZ, R16, 0x100, RZ, 0xc0, !PT ;  /* 0x0000010010ff7812 */ /* 0x000fc8000782c0ff */
[----:B------:R-:W-:-:S04]  /*8da0*/  ISETP.GT.AND P1, PT, R13, 0x70, !P1 ;  /* 0x000000700d00780c */ /* 0x000fc80004f24270 */
[----:B------:R-:W-:-:S04]  /*8db0*/  ISETP.LT.OR P1, PT, R14, 0x71, P1 ;  /* 0x000000710e00780c */ /* 0x000fc80000f21670 */
[----:B------:R-:W-:Y:S02]  /*8dc0*/  FSEL R146, R146, -INF , !P1 ;  /* 0xff80000092927808 */ /* 0x000fe40004800000 */
[----:B------:R-:W-:-:S04]  /*8dd0*/  LOP3.LUT P1, RZ, R16, 0x80, RZ, 0xc0, !PT ;  /* 0x0000008010ff7812 */ /* 0x000fc8000782c0ff */
[----:B------:R-:W-:-:S04]  /*8de0*/  ISETP.GT.AND P1, PT, R13, 0x71, !P1 ;  /* 0x000000710d00780c */ /* 0x000fc80004f24270 */
[----:B------:R-:W-:-:S04]  /*8df0*/  ISETP.LT.OR P1, PT, R14, 0x72, P1 ;  /* 0x000000720e00780c */ /* 0x000fc80000f21670 */
[----:B------:R-:W-:Y:S02]  /*8e00*/  FSEL R147, R147, -INF , !P1 ;  /* 0xff80000093937808 */ /* 0x000fe40004800000 */
[----:B------:R-:W-:Y:S02]  /*8e10*/  ISETP.GT.AND P1, PT, R13, 0x78, !P6 ;  /* 0x000000780d00780c */ /* 0x000fe40007724270 */
[----:B------:R-:W-:Y:S02]  /*8e20*/  LOP3.LUT P6, RZ, R16, 0x1000000, RZ, 0xc0, !PT ;  /* 0x0100000010ff7812 */ /* 0x000fe400078cc0ff */
        /* <DEDUP_REMOVED lines=46> */
[C---:B------:R-:W-:Y:S02]  /*9110*/  ISETP.GT.AND P1, PT, R13.reuse, RZ, !P6 ;  /* 0x000000ff0d00720c */ /* 0x040fe40007724270 */
[----:B------:R-:W-:Y:S02]  /*9120*/  LOP3.LUT P6, RZ, R16, 0x8000000, RZ, 0xc0, !PT ;  /* 0x0800000010ff7812 */ /* 0x000fe400078cc0ff */
[----:B------:R-:W-:Y:S02]  /*9130*/  ISETP.LT.OR P1, PT, R14, 0x1, P1 ;  /* 0x000000010e00780c */ /* 0x000fe40000f21670 */
[----:B------:R-:W-:Y:S02]  /*9140*/  ISETP.GT.AND P2, PT, R13, 0x99, !P6 ;  /* 0x000000990d00780c */ /* 0x000fe40007744270 */
[----:B------:R-:W-:-:S02]  /*9150*/  FSEL R11, R186, -INF , !P1 ;  /* 0xff800000ba0b7808 */ /* 0x000fc40004800000 */
[----:B------:R-:W-:Y:S02]  /*9160*/  FSETP.NEU.FTZ.AND P1, PT, R10, -INF , PT ;  /* 0xff8000000a00780b */ /* 0x000fe40003f3d000 */
[----:B------:R-:W-:Y:S02]  /*9170*/  ISETP.LT.OR P2, PT, R14, 0x9a, P2 ;  /* 0x0000009a0e00780c */ /* 0x000fe40001741670 */
[----:B------:R-:W-:Y:S02]  /*9180*/  FSEL R12, R12, RZ, P1 ;  /* 0x000000ff0c0c7208 */ /* 0x000fe40000800000 */
[----:B------:R-:W-:-:S03]  /*9190*/  FSEL R135, R135, -INF , !P2 ;  /* 0xff80000087877808 */ /* 0x000fc60005000000 */
        /* <DEDUP_REMOVED lines=24> */
[----:B-1----:R-:W-:-:S01]  /*9320*/  FFMA.FTZ R196, R144, UR41, -R12 ;  /* 0x0000002990c47c23 */ /* 0x002fc2000801080c */
        /* <DEDUP_REMOVED lines=60> */
[----:B------:R-:W-:Y:S01]  /*96f0*/  FSEL R137, R131, -INF , !P4 ;  /* 0xff80000083897808 */ /* 0x000fe20006000000 */
[----:B------:R-:W-:Y:S01]  /*9700*/  MUFU.EX2 R173, R173 ;  /* 0x000000ad00ad7308 */ /* 0x000fe20000000800 */
[----:B------:R-:W-:-:S04]  /*9710*/  FMNMX.FTZ R193, R127, R192, !PT ;  /* 0x000000c07fc17209 */ /* 0x000fc80007810000 */
[----:B------:R-:W-:-:S03]  /*9720*/  FMNMX.FTZ R140, R130, R193, !PT ;  /* 0x000000c1828c7209 */ /* 0x000fc60007810000 */
[----:B------:R-:W-:Y:S01]  /*9730*/  MUFU.EX2 R176, R176 ;  /* 0x000000b000b07308 */ /* 0x000fe20000000800 */
[----:B------:R-:W-:-:S04]  /*9740*/  FMNMX.FTZ R141, R137, R140, !PT ;  /* 0x0000008c898d7209 */ /* 0x000fc80007810000 */
[----:B------:R-:W-:Y:S01]  /*9750*/  FMNMX.FTZ R140, R134, R141, !PT ;  /* 0x0000008d868c7209 */ /* 0x000fe20007810000 */
[----:B------:R-:W-:-:S01]  /*9760*/  FFMA.FTZ R141, R145, UR41, -R12 ;  /* 0x00000029918d7c23 */ /* 0x000fc2000801080c */
[----:B------:R-:W-:Y:S01]  /*9770*/  FFMA.FTZ R145, R149, UR41, -R12 ;  /* 0x0000002995917c23 */ /* 0x000fe2000801080c */
[----:B------:R-:W-:Y:S01]  /*9780*/  IMAD.U32 R149, RZ, RZ, UR41 ;  /* 0x00000029ff957e24 */ /* 0x000fe2000f8e00ff */
[----:B------:R-:W-:Y:S01]  /*9790*/  FMNMX.FTZ R192, R135, R140, !PT ;  /* 0x0000008c87c07209 */ /* 0x000fe20007810000 */
[----:B------:R-:W-:Y:S04]  /*97a0*/  MUFU.EX2 R177, R177 ;  /* 0x000000b100b17308 */ /* 0x000fe80000000800 */
[----:B------:R-:W1:Y:S04]  /*97b0*/  SHFL.BFLY PT, R193, R192, 0x2, 0x1f ;  /* 0x0c401f00c0c17f89 */ /* 0x000e6800000e0000 */
[----:B------:R2:W-:Y:S08]  /*97c0*/  MUFU.EX2 R140, R196 ;  /* 0x000000c4008c7308 */ /* 0x0005f00000000800 */
[----:B------:R-:W-:Y:S08]  /*97d0*/  MUFU.EX2 R180, R180 ;  /* 0x000000b400b47308 */ /* 0x000ff00000000800 */
[----:B------:R-:W-:Y:S01]  /*97e0*/  MUFU.EX2 R181, R181 ;  /* 0x000000b500b57308 */ /* 0x000fe20000000800 */
[----:B-1----:R-:W-:-:S02]  /*97f0*/  FMNMX.FTZ R193, R192, R193, !PT ;  /* 0x000000c1c0c17209 */ /* 0x002fc40007810000 */
[----:B------:R-:W-:-:S05]  /*9800*/  FSEL R192, R10, RZ, P1 ;  /* 0x000000ff0ac07208 */ /* 0x000fca0000800000 */
[----:B------:R-:W-:Y:S01]  /*9810*/  MUFU.EX2 R152, R152 ;  /* 0x0000009800987308 */ /* 0x000fe20000000800 */
[----:B------:R-:W1:Y:S01]  /*9820*/  SHFL.BFLY PT, R148, R193, 0x1, 0x1f ;  /* 0x0c201f00c1947f89 */ /* 0x000e6200000e0000 */
[----:B------:R-:W-:-:S04]  /*9830*/  FADD.FTZ R192, -R192, R3 ;  /* 0x00000003c0c07221 */ /* 0x000fc80000010100 */
[----:B------:R-:W-:Y:S02]  /*9840*/  FMUL.FTZ R192, R192, UR41 ;  /* 0x00000029c0c07c20 */ /* 0x000fe40008410000 */
[----:B------:R-:W-:Y:S08]  /*9850*/  MUFU.EX2 R3, R133 ;  /* 0x0000008500037308 */ /* 0x000ff00000000800 */
[----:B------:R-:W3:Y:S08]  /*9860*/  MUFU.EX2 R192, R192 ;  /* 0x000000c000c07308 */ /* 0x000ef00000000800 */
[----:B------:R-:W-:Y:S01]  /*9870*/  MUFU.EX2 R153, R153 ;  /* 0x0000009900997308 */ /* 0x000fe20000000800 */
[----:B-1----:R-:W-:-:S04]  /*9880*/  FMNMX.FTZ R12, R193, R148, !PT ;  /* 0x00000094c10c7209 */ /* 0x002fc80007810000 */
[C---:B------:R-:W-:Y:S01]  /*9890*/  FSETP.NEU.FTZ.AND P1, PT, R12.reuse, -INF , PT ;  /* 0xff8000000c00780b */ /* 0x040fe20003f3d000 */
[----:B------:R-:W-:-:S02]  /*98a0*/  FFMA.FTZ R148, R12, R149, -8 ;  /* 0xc10000000c947423 */ /* 0x000fc40000010095 */
[----:B------:R-:W-:Y:S03]  /*98b0*/  MUFU.EX2 R156, R156 ;  /* 0x0000009c009c7308 */ /* 0x000fe60000000800 */
[----:B------:R-:W-:-:S05]  /*98c0*/  FSEL R148, R148, RZ, P1 ;  /* 0x000000ff94947208 */ /* 0x000fca0000800000 */
[--C-:B------:R-:W-:Y:S01]  /*98d0*/  FFMA.FTZ R193, R190, UR41, -R148.reuse ;  /* 0x00000029bec17c23 */ /* 0x100fe20008010894 */
[----:B------:R-:W-:-:S01]  /*98e0*/  FFMA.FTZ R190, R191, UR41, -R148 ;  /* 0x00000029bfbe7c23 */ /* 0x000fc20008010894 */
[----:B------:R-:W-:Y:S01]  /*98f0*/  FSEL R191, R12, RZ, P1 ;  /* 0x000000ff0cbf7208 */ /* 0x000fe20000800000 */
[----:B--2---:R-:W-:-:S01]  /*9900*/  FFMA.FTZ R196, R11, UR41, -R148 ;  /* 0x000000290bc47c23 */ /* 0x004fc20008010894 */
[--C-:B------:R-:W-:Y:S01]  /*9910*/  FFMA.FTZ R11, R187, UR41, -R148.reuse ;  /* 0x00000029bb0b7c23 */ /* 0x100fe20008010894 */
[----:B------:R1:W-:Y:S01]  /*9920*/  MUFU.EX2 R133, R193 ;  /* 0x000000c100857308 */ /* 0x0003e20000000800 */
[----:B------:R-:W-:-:S01]  /*9930*/  FFMA.FTZ R149, R194, UR41, -R148 ;  /* 0x00000029c2957c23 */ /* 0x000fc20008010894 */
[----:B------:R-:W-:Y:S01]  /*9940*/  FADD.FTZ R191, -R191, R0 ;  /* 0x00000000bfbf7221 */ /* 0x000fe20000010100 */
[----:B------:R-:W-:-:S01]  /*9950*/  FFMA.FTZ R194, R195, UR41, -R148 ;  /* 0x00000029c3c27c23 */ /* 0x000fc20008010894 */
[----:B---3--:R-:W-:Y:S01]  /*9960*/  FFMA.FTZ R195, R192, R6, R15 ;  /* 0x00000006c0c37223 */ /* 0x008fe2000001000f */
[----:B------:R-:W-:-:S01]  /*9970*/  FFMA.FTZ R187, R198, UR41, -R148 ;  /* 0x00000029c6bb7c23 */ /* 0x000fc20008010894 */
[----:B------:R-:W-:Y:S01]  /*9980*/  FMUL.FTZ R191, R191, UR41 ;  /* 0x00000029bfbf7c20 */ /* 0x000fe20008410000 */
[----:B------:R-:W-:-:S01]  /*9990*/  FFMA.FTZ R198, R199, UR41, -R148 ;  /* 0x00000029c7c67c23 */ /* 0x000fc20008010894 */
[----:B------:R-:W-:Y:S01]  /*99a0*/  MUFU.EX2 R196, R196 ;  /* 0x000000c400c47308 */ /* 0x000fe20000000800 */
[----:B-1----:R-:W-:-:S01]  /*99b0*/  FFMA.FTZ R193, R158, UR41, -R148 ;  /* 0x000000299ec17c23 */ /* 0x002fc20008010894 */
[--C-:B------:R-:W-:Y:S01]  /*99c0*/  FFMA.FTZ R158, R162, UR41, -R148.reuse ;  /* 0x00000029a29e7c23 */ /* 0x100fe20008010894 */
[----:B------:R-:W-:-:S01]  /*99d0*/  FFMA.FTZ R162, R166, UR41, -R148 ;  /* 0x00000029a6a27c23 */ /* 0x000fc20008010894 */
[----:B------:R-:W-:Y:S01]  /*99e0*/  FADD.FTZ R166, R20, R195 ;  /* 0x000000c314a67221 */ /* 0x000fe20000010000 */
        /* <DEDUP_REMOVED lines=20> */
[----:B-1----:R-:W-:-:S01]  /*9b30*/  FFMA.FTZ R6, R191, R5, R196 ;  /* 0x00000005bf067223 */ /* 0x002fc200000100c4 */
[----:B------:R-:W-:Y:S01]  /*9b40*/  FADD.FTZ R5, R21, R166 ;  /* 0x000000a615057221 */ /* 0x000fe20000010000 */
        /* <DEDUP_REMOVED lines=10> */
[----:B------:R-:W-:-:S03]  /*9bf0*/  FFMA.FTZ R135, R135, UR41, -R148 ;  /* 0x0000002987877c23 */ /* 0x000fc60008010894 */
[----:B------:R-:W2:Y:S08]  /*9c00*/  MUFU.EX2 R194, R194 ;  /* 0x000000c200c27308 */ /* 0x000eb00000000800 */
[----:B------:R-:W4:Y:S08]  /*9c10*/  MUFU.EX2 R187, R187 ;  /* 0x000000bb00bb7308 */ /* 0x000f300000000800 */
[----:B------:R5:W-:Y:S08]  /*9c20*/  MUFU.EX2 R0, R193 ;  /* 0x000000c100007308 */ /* 0x000bf00000000800 */
[----:B------:R-:W4:Y:S01]  /*9c30*/  MUFU.EX2 R198, R198 ;  /* 0x000000c600c67308 */ /* 0x000f220000000800 */
[----:B-----5:R-:W-:-:S01]  /*9c40*/  FADD.FTZ R193, R133, R6 ;  /* 0x0000000685c17221 */ /* 0x020fc20000010000 */
[----:B------:R-:W-:-:S03]  /*9c50*/  FADD.FTZ R6, R184, R5 ;  /* 0x00000005b8067221 */ /* 0x000fc60000010000 */
[----:B---3--:R-:W-:Y:S01]  /*9c60*/  FADD.FTZ R166, R190, R193 ;  /* 0x000000c1bea67221 */ /* 0x008fe20000010000 */
[----:B------:R-:W-:-:S02]  /*9c70*/  FADD.FTZ R5, R185, R6 ;  /* 0x00000006b9057221 */ /* 0x000fc40000010000 */
[----:B------:R-:W3:Y:S01]  /*9c80*/  MUFU.EX2 R170, R170 ;  /* 0x000000aa00aa7308 */ /* 0x000ee20000000800 */
[----:B-1----:R-:W-:-:S01]  /*9c90*/  FADD.FTZ R193, R149, R166 ;  /* 0x000000a695c17221 */ /* 0x002fc20000010000 */
[----:B------:R-:W-:-:S03]  /*9ca0*/  FADD.FTZ R5, R186, R5 ;  /* 0x00000005ba057221 */ /* 0x000fc60000010000 */
[----:B--2---:R-:W-:Y:S01]  /*9cb0*/  FADD.FTZ R6, R194, R193 ;  /* 0x000000c1c2067221 */ /* 0x004fe20000010000 */
[----:B------:R-:W-:-:S02]  /*9cc0*/  FADD.FTZ R166, R188, R5 ;  /* 0x00000005bca67221 */ /* 0x000fc40000010000 */
[----:B------:R-:W1:Y:S01]  /*9cd0*/  MUFU.EX2 R171, R171 ;  /* 0x000000ab00ab7308 */ /* 0x000e620000000800 */
[----:B----4-:R-:W-:-:S01]  /*9ce0*/  FADD.FTZ R5, R187, R6 ;  /* 0x00000006bb057221 */ /* 0x010fc20000010000 */
[----:B------:R-:W-:-:S03]  /*9cf0*/  FADD.FTZ R193, R189, R166 ;  /* 0x000000a6bdc17221 */ /* 0x000fc60000010000 */
[----:B------:R-:W-:Y:S01]  /*9d00*/  FADD.FTZ R5, R198, R5 ;  /* 0x00000005c6057221 */ /* 0x000fe20000010000 */
[----:B------:R-:W-:-:S02]  /*9d10*/  FADD.FTZ R6, R168, R193 ;  /* 0x000000c1a8067221 */ /* 0x000fc40000010000 */
[----:B------:R-:W2:Y:S01]  /*9d20*/  MUFU.EX2 R174, R174 ;  /* 0x000000ae00ae7308 */ /* 0x000ea20000000800 */
[----:B---3--:R-:W-:-:S01]  /*9d30*/  FADD.FTZ R166, R170, R5 ;  /* 0x00000005aaa67221 */ /* 0x008fc20000010000 */
[----:B------:R-:W-:-:S04]  /*9d40*/  FADD.FTZ R5, R169, R6 ;  /* 0x00000006a9057221 */ /* 0x000fc80000010000 */
[----:B------:R-:W-:Y:S02]  /*9d50*/  FADD.FTZ R6, R172, R5 ;  /* 0x00000005ac067221 */ /* 0x000fe40000010000 */
[----:B------:R-:W3:Y:S01]  /*9d60*/  MUFU.EX2 R175, R175 ;  /* 0x000000af00af7308 */ /* 0x000ee20000000800 */
[----:B-1----:R-:W-:-:S01]  /*9d70*/  FADD.FTZ R193, R171, R166 ;  /* 0x000000a6abc17221 */ /* 0x002fc20000010000 */
[----:B------:R-:W-:-:S04]  /*9d80*/  FADD.FTZ R5, R173, R6 ;  /* 0x00000006ad057221 */ /* 0x000fc80000010000 */
[----:B------:R-:W-:Y:S02]  /*9d90*/  FADD.FTZ R6, R176, R5 ;  /* 0x00000005b0067221 */ /* 0x000fe40000010000 */
[----:B------:R-:W1:Y:S01]  /*9da0*/  MUFU.EX2 R178, R178 ;  /* 0x000000b200b27308 */ /* 0x000e620000000800 */
[----:B--2---:R-:W-:-:S01]  /*9db0*/  FADD.FTZ R166, R174, R193 ;  /* 0x000000c1aea67221 */ /* 0x004fc20000010000 */
[----:B------:R-:W-:-:S04]  /*9dc0*/  FADD.FTZ R5, R177, R6 ;  /* 0x00000006b1057221 */ /* 0x000fc80000010000 */
[----:B------:R-:W-:Y:S02]  /*9dd0*/  FADD.FTZ R6, R180, R5 ;  /* 0x00000005b4067221 */ /* 0x000fe40000010000 */
        /* <DEDUP_REMOVED lines=17> */
[----:B---3--:R-:W-:-:S04]  /*9ef0*/  FADD.FTZ R193, R155, R166 ;  /* 0x000000a69bc17221 */ /* 0x008fc80000010000 */
[----:B------:R-:W-:-:S03]  /*9f00*/  FADD.FTZ R166, R0, R193 ;  /* 0x000000c100a67221 */ /* 0x000fc60000010000 */
        /* <DEDUP_REMOVED lines=21> */
[----:B--2---:R-:W-:-:S04]  /*a060*/  FADD.FTZ R6, R136, R5 ;  /* 0x0000000588067221 */ /* 0x004fc80000010000 */
[----:B------:R-:W-:-:S03]  /*a070*/  FADD.FTZ R6, R13, R6 ;  /* 0x000000060d067221 */ /* 0x000fc60000010000 */
[----:B------:R-:W2:Y:S01]  /*a080*/  MUFU.EX2 R131, R197 ;  /* 0x000000c500837308 */ /* 0x000ea20000000800 */
[----:B---3--:R-:W-:-:S01]  /*a090*/  FADD.FTZ R166, R138, R193 ;  /* 0x000000c18aa67221 */ /* 0x008fc20000010000 */
[----:B------:R-:W-:-:S06]  /*a0a0*/  FFMA.FTZ R193, R127, UR41, -R148 ;  /* 0x000000297fc17c23 */ /* 0x000fcc0008010894 */
        /* <DEDUP_REMOVED lines=8> */
[----:B------:R-:W-:-:S06]  /*a130*/  FFMA.FTZ R127, R130, UR41, -R148 ;  /* 0x00000029827f7c23 */ /* 0x000fcc0008010894 */
[----:B------:R-:W1:Y:S01]  /*a140*/  MUFU.EX2 R141, R141 ;  /* 0x0000008d008d7308 */ /* 0x000e620000000800 */
[----:B--2---:R-:W-:-:S01]  /*a150*/  FADD.FTZ R195, R143, R6 ;  /* 0x000000068fc37221 */ /* 0x004fc20000010000 */
[----:B------:R-:W-:-:S06]  /*a160*/  FADD.FTZ R6, R140, R5 ;  /* 0x000000058c067221 */ /* 0x000fcc0000010000 */
[----:B------:R-:W2:Y:S01]  /*a170*/  MUFU.EX2 R147, R147 ;  /* 0x0000009300937308 */ /* 0x000ea20000000800 */
[----:B---3--:R-:W-:-:S07]  /*a180*/  FADD.FTZ R130, R146, R195 ;  /* 0x000000c392827221 */ /* 0x008fce0000010000 */
[----:B------:R-:W3:Y:S01]  /*a190*/  MUFU.EX2 R144, R144 ;  /* 0x0000009000907308 */ /* 0x000ee20000000800 */
[----:B-1----:R-:W-:-:S07]  /*a1a0*/  FADD.FTZ R5, R141, R6 ;  /* 0x000000068d057221 */ /* 0x002fce0000010000 */
[----:B------:R-:W1:Y:S01]  /*a1b0*/  MUFU.EX2 R150, R150 ;  /* 0x0000009600967308 */ /* 0x000e620000000800 */
[----:B--2---:R-:W-:-:S01]  /*a1c0*/  FADD.FTZ R195, R147, R130 ;  /* 0x0000008293c37221 */ /* 0x004fc20000010000 */
[----:B------:R-:W-:-:S06]  /*a1d0*/  FFMA.FTZ R130, R137, UR41, -R148 ;  /* 0x0000002989827c23 */ /* 0x000fcc0008010894 */
        /* <DEDUP_REMOVED lines=33> */
[----:B-1----:R-:W-:-:S04]  /*a3f0*/  FADD.FTZ R6, R132, R137 ;  /* 0x0000008984067221 */ /* 0x002fc80000010000 */
[----:B------:R-:W-:Y:S01]  /*a400*/  FADD.FTZ R6, R3, R6 ;  /* 0x0000000603067221 */ /* 0x000fe20000010000 */
[----:B--2---:R-:W-:-:S04]  /*a410*/  FADD.FTZ R5, R134, R5 ;  /* 0x0000000586057221 */ /* 0x004fc80000010000 */
[----:B---3--:R-:W-:Y:S01]  /*a420*/  FADD.FTZ R5, R135, R5 ;  /* 0x0000000587057221 */ /* 0x008fe20000010000 */
[----:B------:R-:W-:Y:S06]  /*a430*/  @!P0 BRA `(.L_x_3706) ;  /* 0x0000000000048947 */ /* 0x000fec0003800000 */
[----:B------:R-:W-:Y:S01]  /*a440*/  BPT.TRAP 0x1 ;  /* 0x000000040000795c */ /* 0x000fe20000300000 */
.L_x_3706:
        /* <DEDUP_REMOVED lines=147> */
[----:B------:R-:W-:Y:S01]  /*ad80*/  IMAD.MOV.U32 R0, RZ, RZ, R12 ;  /* 0x000000ffff007224 */ /* 0x000fe200078e000c */
[----:B------:R-:W-:Y:S01]  /*ad90*/  UMOV UR51, UR59 ;  /* 0x0000003b00337c82 */ /* 0x000fe20008000000 */
[----:B------:R-:W-:Y:S01]  /*ada0*/  IMAD.MOV.U32 R3, RZ, RZ, R10 ;  /* 0x000000ffff037224 */ /* 0x000fe200078e000a */
[----:B------:R-:W-:-:S06]  /*adb0*/  UMOV UR36, UR58 ;  /* 0x0000003a00247c82 */ /* 0x000fcc0008000000 */
.L_x_3689:
[----:B------:R-:W1:Y:S01]  /*adc0*/  LDC R9, c[0x0][0x9e4] ;  /* 0x00027900ff097b82 */ /* 0x000e620000000800 */
[----:B------:R-:W-:Y:S01]  /*add0*/  VIADD R10, R19, -UR55 ;  /* 0x80000037130a7c36 */ /* 0x000fe20008000000 */
[----:B------:R-:W-:-:S04]  /*ade0*/  LOP3.LUT R2, R2, 0xffffffef, RZ, 0xc0, !PT ;  /* 0xffffffef02027812 */ /* 0x000fc800078ec0ff */
[----:B------:R-:W-:Y:S02]  /*adf0*/  R2UR UR6, R10 ;  /* 0x000000000a0672ca */ /* 0x000fe400000e0000 */
[----:B-1----:R-:W-:-:S13]  /*ae00*/  ISETP.GE.AND P1, PT, R9, 0x1, PT ;  /* 0x000000010900780c */ /* 0x002fda0003f26270 */
[----:B------:R-:W-:Y:S01]  /*ae10*/  @P1 LOP3.LUT R2, R2, 0x10, RZ, 0xfc, !PT ;  /* 0x0000001002021812 */ /* 0x000fe200078efcff */
[----:B------:R-:W-:Y:S06]  /*ae20*/  @!P1 BRA `(.L_x_3708) ;  /* 0x0000000000449947 */ /* 0x000fec0003800000 */
        /* <DEDUP_REMOVED lines=9> */
.L_x_3709:
[----:B------:R-:W-:-:S13]  /*aec0*/  ISETP.NE.AND P1, PT, R9, 0x1, PT ;  /* 0x000000010900780c */ /* 0x000fda0003f25270 */
[----:B------:R-:W1:Y:S02]  /*aed0*/  @P1 LDC.64 R10, c[0x0][0x9e8] ;  /* 0x00027a00ff0a1b82 */ /* 0x000e640000000a00 */
[----:B-1----:R-:W-:-:S05]  /*aee0*/  @P1 IMAD.HI.U32 R10, R19, R10, RZ ;  /* 0x0000000a130a1227 */ /* 0x002fca00078e00ff */
[----:B------:R-:W-:-:S07]  /*aef0*/  @P1 SHF.R.U32.HI R19, RZ, R11, R10 ;  /* 0x0000000bff131219 */ /* 0x000fce000001160a */
.L_x_3710:
[----:B------:R-:W-:-:S05]  /*af00*/  IMAD R19, R19, R9, RZ ;  /* 0x0000000913137224 */ /* 0x000fca00078e02ff */
[----:B------:R-:W-:-:S13]  /*af10*/  R2UR UR7, R19 ;  /* 0x00000000130772ca */ /* 0x000fda00000e0000 */
[----:B------:R-:W-:-:S04]  /*af20*/  UISETP.LT.AND UP0, UPT, UR6, UR7, UPT ;  /* 0x000000070600728c */ /* 0x000fc8000bf01270 */
[----:B------:R-:W-:-:S12]  /*af30*/  USEL UR6, UR6, UR7, !UP0 ;  /* 0x0000000706067287 */ /* 0x000fd8000c000000 */
.L_x_3708:
[----:B------:R-:W-:-:S04]  /*af40*/  UIADD3 UR6, UR6, 0x9f, URZ ;  /* 0x0000009f06067890 */ /* 0x000fc8000fffe03f */
[----:B------:R-:W-:-:S04]  /*af50*/  UIMAD.WIDE UR6, UR6, 0x66666667, URZ ;  /* 0x66666667060678a5 */ /* 0x000fc8000f8e023f */
[----:B------:R-:W-:-:S04]  /*af60*/  USHF.R.U32.HI UR6, URZ, 0x1f, UR7 ;  /* 0x0000001f3f067899 */ /* 0x000fc80008011607 */
[----:B------:R-:W-:-:S04]  /*af70*/  ULEA.HI.SX32 UR6, UR7, UR6, 0x1a ;  /* 0x0000000607067291 */ /* 0x000fc8000f8fd23f */
        /* <DEDUP_REMOVED lines=8> */
.L_x_3721:
[----:B------:R-:W-:Y:S01]  /*b000*/  ISETP.NE.AND P2, PT, RZ, UR45, PT ;  /* 0x0000002dff007c0c */ /* 0x000fe2000bf45270 */
[----:B------:R-:W-:-:S04]  /*b010*/  UISETP.NE.AND UP0, UPT, UR55, 0x1, UPT ;  /* 0x000000013700788c */ /* 0x000fc8000bf05270 */
[----:B------:R-:W-:-:S04]  /*b020*/  USEL UR36, URZ, 0x1, UP0 ;  /* 0x000000013f247887 */ /* 0x000fc80008000000 */
[----:B------:R-:W-:-:S04]  /*b030*/  ULOP3.LUT UR36, UR56, UR36, URZ, 0x3c, !UPT ;  /* 0x0000002438247292 */ /* 0x000fc8000f8e3c3f */
[----:B------:R-:W-:Y:S08]  /*b040*/  @P2 BRA `(.L_x_3712) ;  /* 0x0000000000382947 */ /* 0x000ff00003800000 */
[----:B------:R-:W-:Y:S05]  /*b050*/  @!P0 BRA `(.L_x_3713) ;  /* 0x0000000000048947 */ /* 0x000fea0003800000 */
[----:B------:R-:W-:Y:S01]  /*b060*/  BPT.TRAP 0x1 ;  /* 0x000000040000795c */ /* 0x000fe20000300000 */
.L_x_3713:
        /* <DEDUP_REMOVED lines=9> */
.L_x_3714:
[----:B--2---:R-:W-:Y:S05]  /*b100*/  @P1 BRA `(.L_x_3712) ;  /* 0x0000000000081947 */ /* 0x004fea0003800000 */
[----:B------:R-:W2:Y:S02]  /*b110*/  SYNCS.PHASECHK.TRANS64.TRYWAIT P1, [UR6+0x33430], R0 ;  /* 0x03343000ff0075a7 */ /* 0x000ea40008020146 */
[----:B--2---:R-:W-:Y:S05]  /*b120*/  @!P1 BRA `(.L_x_3715) ;  /* 0x000000f000249947 */ /* 0x004fea0003800000 */
.L_x_3712:
[----:B--2---:R-:W2:Y:S01]  /*b130*/  S2R R3, SR_TID.X ;  /* 0x0000000000037919 */ /* 0x004ea20000002100 */
[----:B------:R-:W-:Y:S01]  /*b140*/  UIADD3 UR51, UR55, 0x1, URZ ;  /* 0x0000000137337890 */ /* 0x000fe2000fffe03f */
[----:B------:R-:W-:Y:S01]  /*b150*/  UMOV UR27, 0x80000020 ;  /* 0x80000020001b7882 */ /* 0x000fe20000000000 */
[----:B------:R-:W-:Y:S02]  /*b160*/  UMOV UR28, UR24 ;  /* 0x00000018001c7c82 */ /* 0x000fe40008000000 */
[----:B------:R-:W-:Y:S01]  /*b170*/  UISETP.NE.AND UP0, UPT, UR51, 0x2, UPT ;  /* 0x000000023300788c */ /* 0x000fe2000bf05270 */
[----:B------:R-:W-:Y:S01]  /*b180*/  UMOV UR29, UR25 ;  /* 0x00000019001d7c82 */ /* 0x000fe20008000000 */
[----:B------:R-:W-:Y:S02]  /*b190*/  UMOV UR31, 0x80000020 ;  /* 0x80000020001f7882 */ /* 0x000fe40000000000 */
[----:B------:R-:W-:Y:S01]  /*b1a0*/  USEL UR51, UR51, URZ, UP0 ;  /* 0x0000003f33337287 */ /* 0x000fe20008000000 */
[----:B------:R-:W-:Y:S01]  /*b1b0*/  UMOV UR32, UR24 ;  /* 0x0000001800207c82 */ /* 0x000fe20008000000 */
[----:B------:R-:W-:-:S02]  /*b1c0*/  UMOV UR33, UR25 ;  /* 0x0000001900217c82 */ /* 0x000fc40008000000 */
[----:B------:R-:W-:Y:S01]  /*b1d0*/  UIMAD UR57, UR51, 0x780, UR50 ;  /* 0x00000780333978a4 */ /* 0x000fe2000f8e0232 */
[----:B------:R-:W-:Y:S01]  /*b1e0*/  UMOV UR35, 0x80000020 ;  /* 0x8000002000237882 */ /* 0x000fe20000000000 */
[----:B------:R-:W-:Y:S02]  /*b1f0*/  UMOV UR7, 0x80000020 ;  /* 0x8000002000077882 */ /* 0x000fe40000000000 */
[----:B------:R-:W-:Y:S02]  /*b200*/  UIADD3 UR30, UR57, 0x80, URZ ;  /* 0x00000080391e7890 */ /* 0x000fe4000fffe03f */
[----:B------:R-:W-:Y:S02]  /*b210*/  UIADD3 UR34, UR57, 0x100, URZ ;  /* 0x0000010039227890 */ /* 0x000fe4000fffe03f */
[----:B------:R-:W-:Y:S01]  /*b220*/  UMOV UR26, UR57 ;  /* 0x00000039001a7c82 */ /* 0x000fe20008000000 */
[----:B------:R-:W-:Y:S02]  /*b230*/  UIADD3 UR6, UR57, 0x200, URZ ;  /* 0x0000020039067890 */ /* 0x000fe4000fffe03f */
[----:B------:R-:W-:Y:S01]  /*b240*/  UIADD3 UR10, UR57, 0x202, URZ ;  /* 0x00000202390a7890 */ /* 0x000fe2000fffe03f */
[----:B------:R-:W-:Y:S01]  /*b250*/  UMOV UR11, 0x80000020 ;  /* 0x80000020000b7882 */ /* 0x000fe20000000000 */
[----:B------:R-:W-:Y:S01]  /*b260*/  UIADD3 UR14, UR57, 0x282, URZ ;  /* 0x00000282390e7890 */ /* 0x000fe2000fffe03f */
[----:B------:R-:W-:Y:S01]  /*b270*/  UMOV UR15, 0x80000020 ;  /* 0x80000020000f7882 */ /* 0x000fe20000000000 */
[----:B------:R-:W-:Y:S01]  /*b280*/  UIADD3 UR18, UR57, 0x500, URZ ;  /* 0x0000050039127890 */ /* 0x000fe2000fffe03f */
[----:B--2---:R-:W-:Y:S01]  /*b290*/  SHF.R.U32.HI R3, RZ, 0x7, R3 ;  /* 0x00000007ff037819 */ /* 0x004fe20000011603 */
[----:B------:R-:W-:Y:S01]  /*b2a0*/  UMOV UR19, 0x80000020 ;  /* 0x8000002000137882 */ /* 0x000fe20000000000 */
[----:B------:R-:W-:Y:S01]  /*b2b0*/  UIADD3 UR22, UR57, 0x502, URZ ;  /* 0x0000050239167890 */ /* 0x000fe2000fffe03f */
[----:B------:R-:W-:-:S02]  /*b2c0*/  UMOV UR23, 0x80000020 ;  /* 0x8000002000177882 */ /* 0x000fc40000000000 */
        /* <DEDUP_REMOVED lines=165> */
.L_x_3717:
[----:B------:R-:W-:Y:S01]  /*bd20*/  ULEA UR6, UR55, UR38, 0x3 ;  /* 0x0000002637067291 */ /* 0x000fe2000f8e183f */
[----:B------:R-:W-:-:S05]  /*bd30*/  IMAD.U32 R0, RZ, RZ, UR56 ;  /* 0x00000038ff007e24 */ /* 0x000fca000f8e00ff */
[----:B------:R-:W-:-:S04]  /*bd40*/  SHF.L.U32 R0, R0, 0x1f, RZ ;  /* 0x0000001f00007819 */ /* 0x000fc800000006ff */
[----:B------:R1:W2:Y:S01]  /*bd50*/  SYNCS.PHASECHK.TRANS64.TRYWAIT P1, [UR6+0x33450], R0 ;  /* 0x03345000ff0075a7 */ /* 0x0002a20008020146 */
[----:B------:R-:W-:Y:S05]  /*bd60*/  @!P0 BRA `(.L_x_3718) ;  /* 0x0000000000048947 */ /* 0x000fea0003800000 */
[----:B------:R-:W-:Y:S01]  /*bd70*/  BPT.TRAP 0x1 ;  /* 0x000000040000795c */ /* 0x000fe20000300000 */
.L_x_3718:
[----:B--2---:R-:W-:Y:S05]  /*bd80*/  @P1 BRA `(.L_x_3716) ;  /* 0x0000000000081947 */ /* 0x004fea0003800000 */
[----:B------:R-:W2:Y:S02]  /*bd90*/  SYNCS.PHASECHK.TRANS64.TRYWAIT P1, [UR6+0x33450], R0 ;  /* 0x03345000ff0075a7 */ /* 0x000ea40008020146 */
[----:B--2---:R-:W-:Y:S05]  /*bda0*/  @!P1 BRA `(.L_x_3719) ;  /* 0x000000e4001c9947 */ /* 0x004fea0003800000 */
.L_x_3716:
        /* <DEDUP_REMOVED lines=92> */
[----:B-1----:R-:W-:Y:S01]  /*c370*/  SHF.R.U32.HI R222, RZ, 0x7, R222 ;  /* 0x00000007ffde7819 */ /* 0x002fe200000116de */
[----:B------:R-:W1:Y:S04]  /*c380*/  SHFL.BFLY PT, R0, R13, 0x2, 0x1f ;  /* 0x0c401f000d007f89 */ /* 0x000e6800000e0000 */
[----:B------:R-:W2:Y:S01]  /*c390*/  SHFL.BFLY PT, R3, R12, 0x2, 0x1f ;  /* 0x0c401f000c037f89 */ /* 0x000ea200000e0000 */
[----:B-1----:R-:W-:-:S02]  /*c3a0*/  FMNMX.FTZ R14, R13, R0, !PT ;  /* 0x000000000d0e7209 */ /* 0x002fc40007810000 */
[----:B--2---:R-:W-:Y:S01]  /*c3b0*/  FMNMX.FTZ R15, R12, R3, !PT ;  /* 0x000000030c0f7209 */ /* 0x004fe20007810000 */
[----:B------:R-:W-:Y:S02]  /*c3c0*/  IMAD.U32 R12, RZ, RZ, UR41 ;  /* 0x00000029ff0c7e24 */ /* 0x000fe4000f8e00ff */
[----:B------:R-:W1:Y:S04]  /*c3d0*/  SHFL.BFLY PT, R3, R14, 0x1, 0x1f ;  /* 0x0c201f000e037f89 */ /* 0x000e6800000e0000 */
[----:B------:R-:W2:Y:S01]  /*c3e0*/  SHFL.BFLY PT, R0, R15, 0x1, 0x1f ;  /* 0x0c201f000f007f89 */ /* 0x000ea200000e0000 */
[----:B-1----:R-:W-:Y:S02]  /*c3f0*/  FMNMX.FTZ R3, R14, R3, !PT ;  /* 0x000000030e037209 */ /* 0x002fe40007810000 */
[----:B--2---:R-:W-:-:S03]  /*c400*/  FMNMX.FTZ R0, R15, R0, !PT ;  /* 0x000000000f007209 */ /* 0x004fc60007810000 */
[C---:B------:R-:W-:Y:S01]  /*c410*/  FADD.FTZ R10, -R3.reuse, R10 ;  /* 0x0000000a030a7221 */ /* 0x040fe20000010100 */
[----:B------:R-:W-:-:S03]  /*c420*/  FFMA.FTZ R12, R3, R12, -8 ;  /* 0xc1000000030c7423 */ /* 0x000fc6000001000c */
[----:B------:R-:W-:Y:S01]  /*c430*/  FMUL.FTZ R19, R10, UR41 ;  /* 0x000000290a137c20 */ /* 0x000fe20008410000 */
[----:B------:R-:W-:-:S01]  /*c440*/  FFMA.FTZ R13, R185, UR41, -R12 ;  /* 0x00000029b90d7c23 */ /* 0x000fc2000801080c */
[----:B------:R-:W-:Y:S02]  /*c450*/  WARPGROUP.DEPBAR.LE gsb0, 0x0 ;  /* 0x00008000000079c5 */ /* 0x000fe40000010000 */
[----:B------:R-:W-:Y:S01]  /*c460*/  WARPGROUP.ARRIVE ;  /* 0x00000000000079c5 */ /* 0x000fe20000000000 */
[----:B------:R-:W-:Y:S02]  /*c470*/  IMAD.U32 R185, RZ, RZ, UR41 ;  /* 0x00000029ffb97e24 */ /* 0x000fe4000f8e00ff */
[----:B------:R-:W-:-:S01]  /*c480*/  FADD.FTZ R10, -R0, R11 ;  /* 0x0000000b000a7221 */ /* 0x000fc20000010100 */
[--C-:B------:R-:W-:Y:S01]  /*c490*/  FFMA.FTZ R14, R184, UR41, -R12.reuse ;  /* 0x00000029b80e7c23 */ /* 0x100fe2000801080c */
[----:B------:R1:W-:Y:S01]  /*c4a0*/  MUFU.EX2 R11, R19 ;  /* 0x00000013000b7308 */ /* 0x0003e20000000800 */
[----:B------:R-:W-:-:S01]  /*c4b0*/  FFMA.FTZ R15, R188, UR41, -R12 ;  /* 0x00000029bc0f7c23 */ /* 0x000fc2000801080c */
[----:B------:R-:W-:Y:S01]  /*c4c0*/  QGMMA.64x192x32.F32.E4M3.E4M3 R24, R212, gdesc[UR4], R24, gsb0 ;  /* 0x02e00004d4187df3 */ /* 0x000fe20008000818 */
[----:B------:R-:W-:Y:S01]  /*c4d0*/  UIADD3 UR6, UR10, 0x300, URZ ;  /* 0x000003000a067890 */ /* 0x000fe2000fffe03f */
[--C-:B------:R-:W-:Y:S01]  /*c4e0*/  FFMA.FTZ R20, R189, UR41, -R12.reuse ;  /* 0x00000029bd147c23 */ /* 0x100fe2000801080c */
[----:B------:R-:W-:Y:S01]  /*c4f0*/  UMOV UR7, 0xc0000010 ;  /* 0xc000001000077882 */ /* 0x000fe20000000000 */
[--C-:B------:R-:W-:Y:S01]  /*c500*/  FFMA.FTZ R184, R193, UR41, -R12.reuse ;  /* 0x00000029c1b87c23 */ /* 0x100fe2000801080c */
[----:B------:R-:W-:-:S01]  /*c510*/  FFMA.FTZ R21, R196, UR41, -R12 ;  /* 0x00000029c4157c23 */ /* 0x000fc2000801080c */
[--C-:B------:R-:W-:Y:S01]  /*c520*/  FFMA.FTZ R188, R197, UR41, -R12.reuse ;  /* 0x00000029c5bc7c23 */ /* 0x100fe2000801080c */
[----:B-1----:R-:W-:-:S01]  /*c530*/  FFMA.FTZ R19, R192, UR41, -R12 ;  /* 0x00000029c0137c23 */ /* 0x002fc2000801080c */
        /* <DEDUP_REMOVED lines=32> */
[----:B------:R-:W-:Y:S01]  /*c740*/  FFMA.FTZ R12, R0, R185, -8 ;  /* 0xc1000000000c7423 */ /* 0x000fe200000100b9 */
[----:B------:R-:W-:Y:S01]  /*c750*/  FMUL.FTZ R10, R10, UR41 ;  /* 0x000000290a0a7c20 */ /* 0x000fe20008410000 */
[----:B------:R-:W1:Y:S01]  /*c760*/  MUFU.EX2 R14, R14 ;  /* 0x0000000e000e7308 */ /* 0x000e620000000800 */
[----:B------:R-:W-:Y:S01]  /*c770*/  IADD3 R197, -R222, 0xb, RZ ;  /* 0x0000000bdec57810 */ /* 0x000fe20007ffe1ff */
        /* <DEDUP_REMOVED lines=33> */
[----:B------:R-:W2:Y:S01]  /*c990*/  S2R R222, SR_TID.X ;  /* 0x0000000000de7919 */ /* 0x000ea20000002100 */
[----:B------:R-:W-:-:S01]  /*c9a0*/  FFMA.FTZ R143, R143, UR41, -R12 ;  /* 0x000000298f8f7c23 */ /* 0x000fc2000801080c */
[--C-:B------:R-:W-:Y:S01]  /*c9b0*/  FFMA.FTZ R146, R146, UR41, -R12.reuse ;  /* 0x0000002992927c23 */ /* 0x100fe2000801080c */
[----:B------:R-:W-:-:S01]  /*c9c0*/  FFMA.FTZ R147, R147, UR41, -R12 ;  /* 0x0000002993937c23 */ /* 0x000fc2000801080c */
[----:B------:R-:W-:Y:S01]  /*c9d0*/  FFMA.FTZ R150, R150, UR41, -R12 ;  /* 0x0000002996967c23 */ /* 0x000fe2000801080c */
[----:B------:R-:W4:Y:S01]  /*c9e0*/  MUFU.EX2 R187, R187 ;  /* 0x000000bb00bb7308 */ /* 0x000f220000000800 */
[----:B-1----:R-:W-:-:S01]  /*c9f0*/  FADD.FTZ R196, R186, R5 ;  /* 0x00000005bac47221 */ /* 0x002fc20000010000 */
[--C-:B------:R-:W-:Y:S01]  /*ca00*/  FFMA.FTZ R151, R151, UR41, -R12.reuse ;  /* 0x0000002997977c23 */ /* 0x100fe2000801080c */
[----:B------:R-:W-:-:S01]  /*ca10*/  FFMA.FTZ R122, R122, UR41, -R12 ;  /* 0x000000297a7a7c23 */ /* 0x000fc2000801080c */
[--C-:B------:R-:W-:Y:S01]  /*ca20*/  FFMA.FTZ R123, R123, UR41, -R12.reuse ;  /* 0x000000297b7b7c23 */ /* 0x100fe2000801080c */
[----:B------:R-:W-:-:S01]  /*ca30*/  FFMA.FTZ R126, R126, UR41, -R12 ;  /* 0x000000297e7e7c23 */ /* 0x000fc2000801080c */
[----:B------:R-:W-:-:S02]  /*ca40*/  FFMA.FTZ R134, R134, UR41, -R12 ;  /* 0x0000002986867c23 */ /* 0x000fc4000801080c */
[----:B------:R-:W1:Y:S01]  /*ca50*/  MUFU.EX2 R15, R15 ;  /* 0x0000000f000f7308 */ /* 0x000e620000000800 */
[----:B---3--:R-:W-:-:S07]  /*ca60*/  FADD.FTZ R6, R13, R6 ;  /* 0x000000060d067221 */ /* 0x008fce0000010000 */
[----:B------:R-:W3:Y:S01]  /*ca70*/  MUFU.EX2 R190, R190 ;  /* 0x000000be00be7308 */ /* 0x000ee20000000800 */
[----:B----4-:R-:W-:-:S07]  /*ca80*/  FADD.FTZ R193, R187, R196 ;  /* 0x000000c4bbc17221 */ /* 0x010fce0000010000 */
[----:B------:R-:W4:Y:S01]  /*ca90*/  MUFU.EX2 R20, R20 ;  /* 0x0000001400147308 */ /* 0x000f220000000800 */
[----:B-1----:R-:W-:-:S01]  /*caa0*/  FADD.FTZ R5, R15, R6 ;  /* 0x000000060f057221 */ /* 0x002fc20000010000 */
[----:B--2---:R-:W-:-:S06]  /*cab0*/  LOP3.LUT P1, RZ, R222, 0x7f, RZ, 0xc0, !PT ;  /* 0x0000007fdeff7812 */ /* 0x004fcc000782c0ff */
[----:B------:R-:W1:Y:S01]  /*cac0*/  MUFU.EX2 R189, R189 ;  /* 0x000000bd00bd7308 */ /* 0x000e620000000800 */
[----:B---3--:R-:W-:-:S07]  /*cad0*/  FADD.FTZ R196, R190, R193 ;  /* 0x000000c1bec47221 */ /* 0x008fce0000010000 */
        /* <DEDUP_REMOVED lines=26> */
[----:B------:R-:W-:Y:S01]  /*cc80*/  QGMMA.64x192x32.F32.E4M3.E4M3 R24, R208, gdesc[UR4], R24, gsb0 ;  /* 0x02e00004d0187df3 */ /* 0x000fe20008000818 */
[----:B------:R-:W-:Y:S01]  /*cc90*/  UIADD3 UR6, UR10, 0x480, URZ ;  /* 0x000004800a067890 */ /* 0x000fe2000fffe03f */
[----:B------:R-:W-:-:S04]  /*cca0*/  UMOV UR7, 0xc0000010 ;  /* 0xc000001000077882 */ /* 0x000fc80000000000 */
        /* <DEDUP_REMOVED lines=64> */
[----:B--2---:R-:W-:-:S01]  /*d0b0*/  FADD.FTZ R196, R138, R193 ;  /* 0x000000c18ac47221 */ /* 0x004fc20000010000 */
[--C-:B------:R-:W-:Y:S01]  /*d0c0*/  FFMA.FTZ R193, R127, UR41, -R12.reuse ;  /* 0x000000297fc17c23 */ /* 0x100fe2000801080c */
[----:B------:R-:W-:-:S05]  /*d0d0*/  FFMA.FTZ R127, R130, UR41, -R12 ;  /* 0x00000029827f7c23 */ /* 0x000fca000801080c */
        /* <DEDUP_REMOVED lines=20> */
[--C-:B------:R-:W-:Y:S01]  /*d220*/  FFMA.FTZ R130, R131, UR41, -R12.reuse ;  /* 0x0000002983827c23 */ /* 0x100fe2000801080c */
[----:B------:R-:W-:-:S05]  /*d230*/  FFMA.FTZ R12, R135, UR41, -R12 ;  /* 0x00000029870c7c23 */ /* 0x000fca000801080c */
[----:B------:R-:W3:Y:S01]  /*d240*/  MUFU.EX2 R148, R148 ;  /* 0x0000009400947308 */ /* 0x000ee20000000800 */
[----:B-1----:R-:W-:-:S07]  /*d250*/  FADD.FTZ R5, R145, R6 ;  /* 0x0000000691057221 */ /* 0x002fce0000010000 */
[----:B------:R-:W1:Y:S01]  /*d260*/  MUFU.EX2 R149, R149 ;  /* 0x0000009500957308 */ /* 0x000e620000000800 */
[----:B--2---:R-:W-:-:S01]  /*d270*/  FADD.FTZ R196, R150, R195 ;  /* 0x000000c396c47221 */ /* 0x004fc20000010000 */
[----:B------:R-:W-:-:S05]  /*d280*/  IMAD.U32 R195, RZ, RZ, UR51 ;  /* 0x00000033ffc37e24 */ /* 0x000fca000f8e00ff */
[----:B------:R-:W-:Y:S01]  /*d290*/  @!P1 LEA R195, R195, UR38, 0x3 ;  /* 0x00000026c3c39c11 */ /* 0x000fe2000f8e18ff */
        /* <DEDUP_REMOVED lines=8> */
[----:B------:R-:W-:-:S05]  /*d320*/  @!P1 VIADD R5, R195, 0x33440 ;  /* 0x00033440c3059836 */ /* 0x000fca0000000000 */
[----:B------:R-:W-:Y:S01]  /*d330*/  @!P1 PRMT R5, RZ, 0x654, R5 ;  /* 0x00000654ff059816 */ /* 0x000fe20000000005 */
[----:B------:R-:W3:Y:S01]  /*d340*/  MUFU.EX2 R123, R123 ;  /* 0x0000007b007b7308 */ /* 0x000ee20000000800 */
[----:B-1----:R-:W-:-:S07]  /*d350*/  FADD.FTZ R196, R122, R131 ;  /* 0x000000837ac47221 */ /* 0x002fce0000010000 */
[----:B------:R-:W1:Y:S01]  /*d360*/  MUFU.EX2 R124, R124 ;  /* 0x0000007c007c7308 */ /* 0x000e620000000800 */
[----:B--2---:R-:W-:-:S07]  /*d370*/  FADD.FTZ R131, R121, R6 ;  /* 0x0000000679837221 */ /* 0x004fce0000010000 */
[----:B------:R-:W2:Y:S01]  /*d380*/  MUFU.EX2 R126, R126 ;  /* 0x0000007e007e7308 */ /* 0x000ea20000000800 */
[----:B---3--:R-:W-:-:S07]  /*d390*/  FADD.FTZ R195, R123, R196 ;  /* 0x000000c47bc37221 */ /* 0x008fce0000010000 */
[----:B------:R-:W-:Y:S01]  /*d3a0*/  MUFU.EX2 R125, R125 ;  /* 0x0000007d007d7308 */ /* 0x000fe20000000800 */
[----:B-1----:R-:W-:-:S07]  /*d3b0*/  FADD.FTZ R6, R124, R131 ;  /* 0x000000837c067221 */ /* 0x002fce0000010000 */
[----:B------:R-:W1:Y:S01]  /*d3c0*/  MUFU.EX2 R193, R193 ;  /* 0x000000c100c17308 */ /* 0x000e620000000800 */
[----:B--2---:R-:W-:-:S07]  /*d3d0*/  FADD.FTZ R196, R126, R195 ;  /* 0x000000c37ec47221 */ /* 0x004fce0000010000 */
[----:B------:R-:W2:Y:S01]  /*d3e0*/  MUFU.EX2 R128, R128 ;  /* 0x0000008000807308 */ /* 0x000ea20000000800 */
[----:B------:R-:W-:Y:S02]  /*d3f0*/  WARPGROUP.DEPBAR.LE gsb0, 0x0 ;  /* 0x00008000000079c5 */ /* 0x000fe40000010000 */
[----:B------:R-:W-:-:S05]  /*d400*/  WARPGROUP.ARRIVE ;  /* 0x00000000000079c5 */ /* 0x000fca0000000000 */
[----:B------:R-:W3:Y:S01]  /*d410*/  MUFU.EX2 R127, R127 ;  /* 0x0000007f007f7308 */ /* 0x000ee20000000800 */
[----:B-1----:R-:W-:-:S01]  /*d420*/  FADD.FTZ R196, R193, R196 ;  /* 0x000000c4c1c47221 */ /* 0x002fc20000010000 */
[----:B------:R-:W-:Y:S06]  /*d430*/  QGMMA.64x192x32.F32.E4M3.E4M3 R24, R200, gdesc[UR4], R24, gsb0 ;  /* 0x02e00004c8187df3 */ /* 0x000fec0008000818 */
[----:B------:R-:W1:Y:S08]  /*d440*/  MUFU.EX2 R129, R129 ;  /* 0x0000008100817308 */ /* 0x000e700000000800 */
[----:B------:R-:W4:Y:S08]  /*d450*/  MUFU.EX2 R130, R130 ;  /* 0x0000008200827308 */ /* 0x000f300000000800 */
[----:B------:R-:W5:Y:S08]  /*d460*/  MUFU.EX2 R132, R132 ;  /* 0x0000008400847308 */ /* 0x000f700000000800 */
[----:B------:R-:W5:Y:S08]  /*d470*/  MUFU.EX2 R134, R134 ;  /* 0x0000008600867308 */ /* 0x000f700000000800 */
[----:B------:R-:W5:Y:S08]  /*d480*/  MUFU.EX2 R133, R133 ;  /* 0x0000008500857308 */ /* 0x000f700000000800 */
[----:B------:R-:W5:Y:S01]  /*d490*/  MUFU.EX2 R12, R12 ;  /* 0x0000000c000c7308 */ /* 0x000f620000000800 */
[----:B------:R-:W-:-:S02]  /*d4a0*/  WARPGROUP.DEPBAR.LE gsb0, 0x0 ;  /* 0x00008000000079c5 */ /* 0x000fc40000010000 */
[----:B------:R1:W-:Y:S06]  /*d4b0*/  BAR.ARV R197, 0x100 ;  /* 0x000400c50000751d */ /* 0x0003ec0000002000 */
[----:B------:R2:W-:Y:S02]  /*d4c0*/  @!P1 SYNCS.ARRIVE.TRANS64.RED.A1T0 RZ, [R5+URZ], RZ ;  /* 0x000000ff05ff99a7 */ /* 0x0005e4000810043f */
[----:B--2---:R-:W-:-:S04]  /*d4d0*/  FADD.FTZ R5, R125, R6 ;  /* 0x000000067d057221 */ /* 0x004fc80000010000 */
[----:B------:R-:W-:Y:S01]  /*d4e0*/  FADD.FTZ R6, R128, R5 ;  /* 0x0000000580067221 */ /* 0x000fe20000010000 */
[----:B---3--:R-:W-:-:S03]  /*d4f0*/  FADD.FTZ R5, R127, R196 ;  /* 0x000000c47f057221 */ /* 0x008fc60000010000 */
[----:B-1----:R-:W-:Y:S01]  /*d500*/  FADD.FTZ R131, R129, R6 ;  /* 0x0000000681837221 */ /* 0x002fe20000010000 */
[----:B----4-:R-:W-:-:S03]  /*d510*/  FADD.FTZ R5, R130, R5 ;  /* 0x0000000582057221 */ /* 0x010fc60000010000 */
[----:B-----5:R-:W-:Y:S01]  /*d520*/  FADD.FTZ R6, R132, R131 ;  /* 0x0000008384067221 */ /* 0x020fe20000010000 */
[----:B------:R-:W-:-:S03]  /*d530*/  FADD.FTZ R5, R134, R5 ;  /* 0x0000000586057221 */ /* 0x000fc60000010000 */
[----:B------:R-:W-:Y:S01]  /*d540*/  FADD.FTZ R6, R133, R6 ;  /* 0x0000000685067221 */ /* 0x000fe20000010000 */
[----:B------:R-:W-:-:S01]  /*d550*/  FADD.FTZ R5, R12, R5 ;  /* 0x000000050c057221 */ /* 0x000fc20000010000 */
[----:B------:R-:W-:Y:S06]  /*d560*/  @!P0 BRA `(.L_x_3720) ;  /* 0x0000000000048947 */ /* 0x000fec0003800000 */
[----:B------:R-:W-:Y:S01]  /*d570*/  BPT.TRAP 0x1 ;  /* 0x000000040000795c */ /* 0x000fe20000300000 */
.L_x_3720:
        /* <DEDUP_REMOVED lines=145> */
[----:B------:R-:W-:Y:S01]  /*de90*/  F2FP.SATFINITE.E4M3.F32.PACK_AB_MERGE_C R203, R130, R127, R12 ;  /* 0x0000007f82cb723e */ /* 0x000fe2000480700c */
[----:B------:R-:W-:Y:S06]  /*dea0*/  @P1 BRA `(.L_x_3721) ;  /* 0xffffffd000541947 */ /* 0x000fec000383ffff */
.L_x_3711:
[----:B------:R-:W-:-:S13]  /*deb0*/  ISETP.GE.AND P1, PT, R4, UR40, PT ;  /* 0x0000002804007c0c */ /* 0x000fda000bf26270 */
[----:B------:R-:W-:Y:S05]  /*dec0*/  @!P1 BRA `(.L_x_3722) ;  /* 0x0000004800dc9947 */ /* 0x000fea0003800000 */
[----:B------:R-:W-:Y:S01]  /*ded0*/  IMAD.MOV.U32 R12, RZ, RZ, R0 ;  /* 0x000000ffff0c7224 */ /* 0x000fe200078e0000 */
[----:B------:R-:W-:Y:S01]  /*dee0*/  UMOV UR58, UR51 ;  /* 0x00000033003a7c82 */ /* 0x000fe20008000000 */
[----:B------:R-:W-:Y:S01]  /*def0*/  IMAD.MOV.U32 R11, RZ, RZ, R3 ;  /* 0x000000ffff0b7224 */ /* 0x000fe200078e0003 */
[----:B------:R-:W-:Y:S01]  /*df00*/  UMOV UR59, UR36 ;  /* 0x00000024003b7c82 */ /* 0x000fe20008000000 */
[----:B------:R-:W-:Y:S01]  /*df10*/  IMAD.IADD R10, R220, 0x1, R8 ;  /* 0x00000001dc0a7824 */ /* 0x000fe200078e0208 */
[----:B------:R-:W-:Y:S01]  /*df20*/  ULDC UR51, c[0x0][0x9e4] ;  /* 0x0002790000337ab9 */ /* 0x000fe20000000800 */
[----:B------:R-:W-:Y:S01]  /*df30*/  ULDC UR56, c[0x0][0x9dc] ;  /* 0x0002770000387ab9 */ /* 0x000fe20000000800 */
[----:B------:R-:W-:Y:S01]  /*df40*/  ULDC UR55, c[0x0][0x2e0] ;  /* 0x0000b80000377ab9 */ /* 0x000fe20000000800 */
[----:B------:R-:W-:-:S05]  /*df50*/  ULDC UR54, c[0x0][0x9e0] ;  /* 0x0002780000367ab9 */ /* 0x000fca0000000800 */
.L_x_3740:
[----:B------:R-:W-:Y:S01]  /*df60*/  ISETP.NE.AND P2, PT, RZ, UR45, PT ;  /* 0x0000002dff007c0c */ /* 0x000fe2000bf45270 */
[----:B------:R-:W-:-:S04]  /*df70*/  UISETP.NE.AND UP0, UPT, UR58, 0x1, UPT ;  /* 0x000000013a00788c */ /* 0x000fc8000bf05270 */
[----:B------:R-:W-:-:S04]  /*df80*/  USEL UR36, URZ, 0x1, UP0 ;  /* 0x000000013f247887 */ /* 0x000fc80008000000 */
[----:B------:R-:W-:-:S04]  /*df90*/  ULOP3.LUT UR36, UR59, UR36, URZ, 0x3c, !UPT ;  /* 0x000000243b247292 */ /* 0x000fc8000f8e3c3f */
[----:B------:R-:W-:Y:S08]  /*dfa0*/  @P2 BRA `(.L_x_3723) ;  /* 0x0000000000382947 */ /* 0x000ff00003800000 */
[----:B------:R-:W-:Y:S05]  /*dfb0*/  @!P0 BRA `(.L_x_3724) ;  /* 0x0000000000048947 */ /* 0x000fea0003800000 */
[----:B------:R-:W-:Y:S01]  /*dfc0*/  BPT.TRAP 0x1 ;  /* 0x000000040000795c */ /* 0x000fe20000300000 */
.L_x_3724:
        /* <DEDUP_REMOVED lines=9> */
.L_x_3725:
[----:B--2---:R-:W-:Y:S05]  /*e060*/  @P1 BRA `(.L_x_3723) ;  /* 0x0000000000081947 */ /* 0x004fea0003800000 */
[----:B------:R-:W2:Y:S02]  /*e070*/  SYNCS.PHASECHK.TRANS64.TRYWAIT P1, [UR6+0x33430], R0 ;  /* 0x03343000ff0075a7 */ /* 0x000ea40008020146 */
[----:B--2---:R-:W-:Y:S05]  /*e080*/  @!P1 BRA `(.L_x_3726) ;  /* 0x000000c0007c9947 */ /* 0x004fea0003800000 */
.L_x_3723:
        /* <DEDUP_REMOVED lines=191> */
.L_x_3728:
[----:B------:R-:W-:Y:S01]  /*ec80*/  ULEA UR6, UR58, UR38, 0x3 ;  /* 0x000000263a067291 */ /* 0x000fe2000f8e183f */
[----:B------:R-:W-:-:S05]  /*ec90*/  IMAD.U32 R0, RZ, RZ, UR59 ;  /* 0x0000003bff007e24 */ /* 0x000fca000f8e00ff */
[----:B------:R-:W-:-:S04]  /*eca0*/  SHF.L.U32 R0, R0, 0x1f, RZ ;  /* 0x0000001f00007819 */ /* 0x000fc800000006ff */
[----:B------:R1:W2:Y:S01]  /*ecb0*/  SYNCS.PHASECHK.TRANS64.TRYWAIT P1, [UR6+0x33450], R0 ;  /* 0x03345000ff0075a7 */ /* 0x0002a20008020146 */
[----:B------:R-:W-:Y:S05]  /*ecc0*/  @!P0 BRA `(.L_x_3729) ;  /* 0x0000000000048947 */ /* 0x000fea0003800000 */
[----:B------:R-:W-:Y:S01]  /*ecd0*/  BPT.TRAP 0x1 ;  /* 0x000000040000795c */ /* 0x000fe20000300000 */
.L_x_3729:
[----:B--2---:R-:W-:Y:S05]  /*ece0*/  @P1 BRA `(.L_x_3727) ;  /* 0x0000000000081947 */ /* 0x004fea0003800000 */
[----:B------:R-:W2:Y:S02]  /*ecf0*/  SYNCS.PHASECHK.TRANS64.TRYWAIT P1, [UR6+0x33450], R0 ;  /* 0x03345000ff0075a7 */ /* 0x000ea40008020146 */
[----:B--2---:R-:W-:Y:S05]  /*ed00*/  @!P1 BRA `(.L_x_3730) ;  /* 0x000000b400749947 */ /* 0x004fea0003800000 */
.L_x_3727:
[----:B------:R-:W-:Y:S01]  /*ed10*/  UIADD3 UR6, UR38, 0x200, URZ ;  /* 0x0000020026067890 */ /* 0x000fe2000fffe03f */
[----:B------:R-:W-:Y:S01]  /*ed20*/  WARPGROUP.ARRIVE ;  /* 0x00000000000079c5 */ /* 0x000fe20000000000 */
[----:B------:R-:W-:-:S05]  /*ed30*/  UMOV UR7, 0xc0000010 ;  /* 0xc000001000077882 */ /* 0x000fca0000000000 */
[----:B--2---:R-:W2:Y:S01]  /*ed40*/  S2R R3, SR_TID.X ;  /* 0x0000000000037919 */ /* 0x004ea20000002100 */
[----:B------:R-:W-:Y:S01]  /*ed50*/  USHF.R.U32.HI UR6, URZ, 0x4, UR6 ;  /* 0x000000043f067899 */ /* 0x000fe20008011606 */
[----:B------:R-:W3:Y:S01]  /*ed60*/  LDC R14, c[0x0][0x288] ;  /* 0x0000a200ff0e7b82 */ /* 0x000ee20000000800 */
[----:B-1----:R-:W-:Y:S02]  /*ed70*/  IMAD.U32 R0, RZ, RZ, UR57 ;  /* 0x00000039ff007e24 */ /* 0x002fe4000f8e00ff */
        /* <DEDUP_REMOVED lines=8> */
[----:B--2---:R-:W-:Y:S02]  /*ee00*/  LOP3.LUT P1, RZ, R3, 0x7f, RZ, 0xc0, !PT ;  /* 0x0000007f03ff7812 */ /* 0x004fe4000782c0ff */
[----:B------:R-:W-:-:S04]  /*ee10*/  SHF.R.U32.HI R3, RZ, 0x7, R3 ;  /* 0x00000007ff037819 */ /* 0x000fc80000011603 */
[----:B------:R-:W-:Y:S01]  /*ee20*/  IADD3 R20, -R3, 0xb, RZ ;  /* 0x0000000b03147810 */ /* 0x000fe20007ffe1ff */
[----:B------:R-:W-:-:S06]  /*ee30*/  IMAD R3, R18, UR55, R19 ;  /* 0x0000003712037c24 */ /* 0x000fcc000f8e0213 */
[----:B------:R-:W-:-:S05]  /*ee40*/  @!P1 LEA R0, R0, UR38, 0x3 ;  /* 0x0000002600009c11 */ /* 0x000fca000f8e18ff */
[----:B------:R-:W-:-:S05]  /*ee50*/  @!P1 VIADD R0, R0, 0x33440 ;  /* 0x0003344000009836 */ /* 0x000fca0000000000 */
        /* <DEDUP_REMOVED lines=19> */
[----:B------:R-:W-:Y:S02]  /*ef90*/  ULOP3.LUT UR6, URZ, UR56, URZ, 0x33, !UPT ;  /* 0x000000383f067292 */ /* 0x000fe4000f8e333f */
[----:B------:R-:W-:Y:S02]  /*efa0*/  WARPGROUP.DEPBAR.LE gsb0, 0x0 ;  /* 0x00008000000079c5 */ /* 0x000fe40000010000 */
[----:B------:R1:W-:Y:S06]  /*efb0*/  BAR.ARV R20, 0x100 ;  /* 0x000400140000751d */ /* 0x0003ec0000002000 */
[----:B------:R3:W-:Y:S01]  /*efc0*/  @!P1 SYNCS.ARRIVE.TRANS64.RED.A1T0 RZ, [R0+URZ], RZ ;  /* 0x000000ff00ff99a7 */ /* 0x0007e2000810043f */
[----:B------:R-:W-:-:S02]  /*efd0*/  ISETP.GE.AND P1, PT, R9, 0x1, PT ;  /* 0x000000010900780c */ /* 0x000fc40003f26270 */
[----:B---3--:R-:W-:-:S05]  /*efe0*/  IADD3 R0, R3, 0x1, -R14 ;  /* 0x0000000103007810 */ /* 0x008fca0007ffe80e */
[----:B------:R-:W-:-:S04]  /*eff0*/  IMAD R0, R17, -0x2, R0 ;  /* 0xfffffffe11007824 */ /* 0x000fc800078e0200 */
[C---:B------:R-:W-:Y:S02]  /*f000*/  VIADD R15, R0.reuse, UR54 ;  /* 0x00000036000f7c36 */ /* 0x040fe40008000000 */
[----:B------:R-:W-:Y:S02]  /*f010*/  VIADD R14, R0, UR6 ;  /* 0x00000006000e7c36 */ /* 0x000fe40008000000 */
[----:B------:R-:W-:Y:S02]  /*f020*/  IMAD R0, R17, -0x2, R19 ;  /* 0xfffffffe11007824 */ /* 0x000fe400078e0213 */
[C---:B------:R-:W-:Y:S02]  /*f030*/  IMAD.IADD R13, R8.reuse, 0x1, R15 ;  /* 0x00000001080d7824 */ /* 0x040fe400078e020f */
[----:B------:R-:W-:Y:S01]  /*f040*/  IMAD.IADD R3, R8, 0x1, R14 ;  /* 0x0000000108037824 */ /* 0x000fe200078e020e */
        /* <DEDUP_REMOVED lines=12> */
.L_x_3733:
[----:B------:R-:W-:-:S05]  /*f110*/  IMAD.U32 R200, RZ, RZ, UR51 ;  /* 0x00000033ffc87e24 */ /* 0x000fca000f8e00ff */
[----:B------:R-:W-:-:S13]  /*f120*/  ISETP.NE.AND P1, PT, R200, 0x1, PT ;  /* 0x00000001c800780c */ /* 0x000fda0003f25270 */
[----:B------:R-:W1:Y:S01]  /*f130*/  @P1 LDC.64 R202, c[0x0][0x9e8] ;  /* 0x00027a00ffca1b82 */ /* 0x000e620000000a00 */
[----:B------:R-:W-:-:S04]  /*f140*/  @P1 IMAD.IADD R21, R220, 0x1, R8 ;  /* 0x00000001dc151824 */ /* 0x000fc800078e0208 */
[----:B-1----:R-:W-:-:S04]  /*f150*/  @P1 IMAD.HI.U32 R202, R21, R202, RZ ;  /* 0x000000ca15ca1227 */ /* 0x002fc800078e00ff */
[----:B------:R-:W-:Y:S01]  /*f160*/  IMAD.MOV.U32 R21, RZ, RZ, R10 ;  /* 0x000000ffff157224 */ /* 0x000fe200078e000a */
[----:B------:R-:W-:-:S07]  /*f170*/  @P1 SHF.R.U32.HI R21, RZ, R203, R202 ;  /* 0x000000cbff151219 */ /* 0x000fce00000116ca */
.L_x_3734:
[----:B------:R-:W-:Y:S05]  /*f180*/  BSYNC B0 ;  /* 0x0000000000007941 */ /* 0x000fea0003800000 */
.L_x_3732:
[----:B------:R-:W-:-:S05]  /*f190*/  IMAD R20, R21, R200, R0 ;  /* 0x000000c815147224 */ /* 0x000fca00078e0200 */
[----:B------:R-:W-:Y:S02]  /*f1a0*/  VIADDMNMX R13, R20, R200, R13, PT ;  /* 0x000000c8140d7246 */ /* 0x000fe4000380010d */
[----:B------:R-:W-:-:S07]  /*f1b0*/  VIMNMX R3, R3, R20, !PT ;  /* 0x0000001403037248 */ /* 0x000fce0007fe0100 */
.L_x_3731:
[C---:B------:R-:W-:Y:S02]  /*f1c0*/  ISETP.GE.AND P2, PT, R19.reuse, 0x2, PT ;  /* 0x000000021300780c */ /* 0x040fe40003f46270 */
[C---:B------:R-:W-:Y:S02]  /*f1d0*/  ISETP.GE.AND P1, PT, R19.reuse, 0x9, PT ;  /* 0x000000091300780c */ /* 0x040fe40003f26270 */
        /* <DEDUP_REMOVED lines=10> */
[----:B------:R-:W-:Y:S02]  /*f280*/  ISETP.LT.OR P1, PT, R13, 0x9, P1 ;  /* 0x000000090d00780c */ /* 0x000fe40000f21670 */
[----:B------:R-:W-:Y:S02]  /*f290*/  ISETP.GE.AND P2, PT, R19, 0x11, PT ;  /* 0x000000111300780c */ /* 0x000fe40003f46270 */
[----:B------:R-:W-:Y:S02]  /*f2a0*/  LOP3.LUT R16, R16, 0xbfffffff, RZ, 0xc0, !PT ;  /* 0xbfffffff10107812 */ /* 0x000fe400078ec0ff */
[----:B------:R-:W-:Y:S02]  /*f2b0*/  FSEL R188, R188, -INF , !P1 ;  /* 0xff800000bcbc7808 */ /* 0x000fe40004800000 */
[----:B------:R-:W-:-:S02]  /*f2c0*/  ISETP.GT.AND P1, PT, R3, 0x9, !P3 ;  /* 0x000000090300780c */ /* 0x000fc40005f24270 */
[----:B------:R-:W-:Y:S02]  /*f2d0*/  @P3 LOP3.LUT R16, R16, 0x40000000, RZ, 0xfc, !PT ;  /* 0x4000000010103812 */ /* 0x000fe400078efcff */
[----:B------:R-:W-:Y:S02]  /*f2e0*/  ISETP.LT.OR P1, PT, R13, 0xa, P1 ;  /* 0x0000000a0d00780c */ /* 0x000fe40000f21670 */
[----:B------:R-:W-:Y:S02]  /*f2f0*/  LOP3.LUT R16, R16, 0x7fffffff, RZ, 0xc0, !PT ;  /* 0x7fffffff10107812 */ /* 0x000fe400078ec0ff */
[----:B------:R-:W-:Y:S02]  /*f300*/  FSEL R189, R189, -INF , !P1 ;  /* 0xff800000bdbd7808 */ /* 0x000fe40004800000 */
[----:B------:R-:W-:Y:S02]  /*f310*/  @P2 LOP3.LUT R16, R16, 0x80000000, RZ, 0xfc, !PT ;  /* 0x8000000010102812 */ /* 0x000fe400078efcff */
[----:B------:R-:W-:-:S02]  /*f320*/  ISETP.GT.AND P1, PT, R3, 0x10, !P2 ;  /* 0x000000100300780c */ /* 0x000fc40005724270 */
[----:B------:R-:W-:Y:S02]  /*f330*/  ISETP.GE.AND P2, PT, R19, 0x12, PT ;  /* 0x000000121300780c */ /* 0x000fe40003f46270 */
[----:B------:R-:W-:Y:S02]  /*f340*/  ISETP.LT.OR P1, PT, R13, 0x11, P1 ;  /* 0x000000110d00780c */ /* 0x000fe40000f21670 */
[----:B------:R-:W-:Y:S02]  /*f350*/  ISETP.GE.AND P3, PT, R19, 0x22, PT ;  /* 0x000000221300780c */ /* 0x000fe40003f66270 */
[----:B------:R-:W-:Y:S02]  /*f360*/  FSEL R192, R192, -INF , !P1 ;  /* 0xff800000c0c07808 */ /* 0x000fe40004800000 */
[----:B------:R-:W-:Y:S02]  /*f370*/  ISETP.GT.AND P1, PT, R3, 0x11, !P2 ;  /* 0x000000110300780c */ /* 0x000fe40005724270 */
[----:B------:R-:W-:-:S02]  /*f380*/  LOP3.LUT R16, R16, 0xfffffffd, RZ, 0xc0, !PT ;  /* 0xfffffffd10107812 */ /* 0x000fc400078ec0ff */
[----:B------:R-:W-:Y:S02]  /*f390*/  ISETP.LT.OR P1, PT, R13, 0x12, P1 ;  /* 0x000000120d00780c */ /* 0x000fe40000f21670 */
[----:B------:R-:W-:Y:S02]  /*f3a0*/  @P2 LOP3.LUT R2, R2, 0x1, RZ, 0xfc, !PT ;  /* 0x0000000102022812 */ /* 0x000fe400078efcff */
[----:B------:R-:W-:Y:S02]  /*f3b0*/  ISETP.GE.AND P2, PT, R19, 0x19, PT ;  /* 0x000000191300780c */ /* 0x000fe40003f46270 */
[----:B------:R-:W-:Y:S02]  /*f3c0*/  FSEL R193, R193, -INF , !P1 ;  /* 0xff800000c1c17808 */ /* 0x000fe40004800000 */
[----:B------:R-:W-:Y:S02]  /*f3d0*/  LOP3.LUT R2, R2, 0xfffffffb, RZ, 0xc0, !PT ;  /* 0xfffffffb02027812 */ /* 0x000fe400078ec0ff */
[----:B------:R-:W-:-:S02]  /*f3e0*/  ISETP.GT.AND P1, PT, R3, 0x18, !P2 ;  /* 0x000000180300780c */ /* 0x000fc40005724270 */
[----:B------:R-:W-:Y:S02]  /*f3f0*/  @P3 LOP3.LUT R16, R16, 0x2, RZ, 0xfc, !PT ;  /* 0x0000000210103812 */ /* 0x000fe400078efcff */
[----:B------:R-:W-:Y:S02]  /*f400*/  ISETP.LT.OR P1, PT, R13, 0x19, P1 ;  /* 0x000000190d00780c */ /* 0x000fe40000f21670 */
[----:B------:R-:W-:Y:S02]  /*f410*/  LOP3.LUT R16, R16, 0xfffffffb, RZ, 0xc0, !PT ;  /* 0xfffffffb10107812 */ /* 0x000fe400078ec0ff */
[----:B------:R-:W-:Y:S02]  /*f420*/  @P2 LOP3.LUT R2, R2, 0x4, RZ, 0xfc, !PT ;  /* 0x0000000402022812 */ /* 0x000fe400078efcff */
[----:B------:R-:W-:Y:S02]  /*f430*/  ISETP.GE.AND P2, PT, R19, 0x1a, PT ;  /* 0x0000001a1300780c */ /* 0x000fe40003f46270 */
[----:B------:R-:W-:-:S02]  /*f440*/  FSEL R196, R196, -INF , !P1 ;  /* 0xff800000c4c47808 */ /* 0x000fc40004800000 */
[----:B------:R-:W-:Y:S02]  /*f450*/  ISETP.GT.AND P1, PT, R3, 0x19, !P2 ;  /* 0x000000190300780c */ /* 0x000fe40005724270 */
[----:B------:R-:W-:Y:S02]  /*f460*/  LOP3.LUT R2, R2, 0xfffffffd, RZ, 0xc0, !PT ;  /* 0xfffffffd02027812 */ /* 0x000fe400078ec0ff */
[----:B------:R-:W-:-:S04]  /*f470*/  ISETP.LT.OR P1, PT, R13, 0x1a, P1 ;  /* 0x0000001a0d00780c */ /* 0x000fc80000f21670 */
[----:B------:R-:W-:Y:S02]  /*f480*/  FSEL R197, R197, -INF , !P1 ;  /* 0xff800000c5c57808 */ /* 0x000fe40004800000 */
[----:B------:R-:W-:Y:S02]  /*f490*/  ISETP.GE.AND P1, PT, R19, 0x21, PT ;  /* 0x000000211300780c */ /* 0x000fe40003f26270 */
[----:B------:R-:W-:Y:S02]  /*f4a0*/  @P2 LOP3.LUT R2, R2, 0x2, RZ, 0xfc, !PT ;  /* 0x0000000202022812 */ /* 0x000fe400078efcff */
[----:B------:R-:W-:-:S04]  /*f4b0*/  ISETP.GT.AND P2, PT, R3, 0x20, !P1 ;  /* 0x000000200300780c */ /* 0x000fc80004f44270 */
[----:B------:R-:W-:-:S04]  /*f4c0*/  ISETP.LT.OR P2, PT, R13, 0x21, P2 ;  /* 0x000000210d00780c */ /* 0x000fc80001741670 */
        /* <DEDUP_REMOVED lines=176> */
[----:B------:R-:W-:Y:S01]  /*ffd0*/  ISETP.GE.AND P6, PT, R19, 0x9a, PT ;  /* 0x0000009a1300780c */ /* 0x000fe20003fc6270 */
[----:B------:R-:W-:-:S12]  /*ffe0*/  IMAD.IADD R19, R7, 0x1, R14 ;  /* 0x0000000107137824 */ /* 0x000fd800078e020e */
[----:B------:R-:W-:Y:S02]  /*fff0*/  @P6 LOP3.LUT R16, R16, 0x8000000, RZ, 0xfc, !PT ;  /* 0x0800000010106812 */ /* 0x000fe400078efcff */
[----:B------:R-:W-:-:S04]  /*10000*/  ISETP.GT.AND P6, PT, R3, 0x99, !P6 ;  /* 0x000000990300780c */ /* 0x000fc800077c4270 */
[----:B------:R-:W-:Y:S01]  /*10010*/  ISETP.LT.OR P6, PT, R13, 0x9a, P6 ;  /* 0x0000009a0d00780c */ /* 0x000fe200037c1670 */
[----:B------:R-:W-:-:S03]  /*10020*/  IMAD.IADD R13, R7, 0x1, R15 ;  /* 0x00000001070d7824 */ /* 0x000fc600078e020f */
[----:B------:R-:W-:Y:S02]  /*10030*/  FSEL R133, R133, -INF , !P6 ;  /* 0xff80000085857808 */ /* 0x000fe40007000000 */
[----:B------:R-:W-:-:S13]  /*10040*/  ISETP.GE.AND P6, PT, R9, 0x1, PT ;  /* 0x000000010900780c */ /* 0x000fda0003fc6270 */
[----:B------:R-:W-:Y:S05]  /*10050*/  @!P6 BRA `(.L_x_3735) ;  /* 0x000000000054e947 */ /* 0x000fea0003800000 */
        /* <DEDUP_REMOVED lines=12> */
.L_x_3737:
[----:B------:R-:W-:-:S05]  /*10120*/  IMAD.U32 R20, RZ, RZ, UR51 ;  /* 0x00000033ff147e24 */ /* 0x000fca000f8e00ff */
[----:B------:R-:W-:-:S13]  /*10130*/  ISETP.NE.AND P6, PT, R20, 0x1, PT ;  /* 0x000000011400780c */ /* 0x000fda0003fc5270 */
[----:B------:R-:W1:Y:S02]  /*10140*/  @P6 LDC.64 R14, c[0x0][0x9e8] ;  /* 0x00027a00ff0e6b82 */ /* 0x000e640000000a00 */
[----:B-1----:R-:W-:-:S05]  /*10150*/  @P6 IMAD.HI.U32 R14, R3, R14, RZ ;  /* 0x0000000e030e6227 */ /* 0x002fca00078e00ff */
[----:B------:R-:W-:-:S07]  /*10160*/  @P6 SHF.R.U32.HI R3, RZ, R15, R14 ;  /* 0x0000000fff036219 */ /* 0x000fce000001160e */
.L_x_3738:
[----:B------:R-:W-:Y:S05]  /*10170*/  BSYNC B0 ;  /* 0x0000000000007941 */ /* 0x000fea0003800000 */
.L_x_3736:
[----:B------:R-:W-:-:S05]  /*10180*/  IMAD R0, R3, R20, R0 ;  /* 0x0000001403007224 */ /* 0x000fca00078e0200 */
[----:B------:R-:W-:Y:S02]  /*10190*/  VIADDMNMX R13, R0, R20, R13, PT ;  /* 0x00000014000d7246 */ /* 0x000fe4000380010d */
[----:B------:R-:W-:-:S07]  /*101a0*/  VIMNMX R19, R19, R0, !PT ;  /* 0x0000000013137248 */ /* 0x000fce0007fe0100 */
.L_x_3735:
[----:B------:R-:W-:Y:S02]  /*101b0*/  ISETP.GT.AND P1, PT, R19, 0x20, !P1 ;  /* 0x000000201300780c */ /* 0x000fe40004f24270 */
        /* <DEDUP_REMOVED lines=96> */
[----:B------:R-:W-:Y:S01]  /*107c0*/  FMNMX.FTZ R14, R133, R0, !PT ;  /* 0x00000000850e7209 */ /* 0x000fe20007810000 */
[----:B------:R-:W-:Y:S01]  /*107d0*/  IMAD.U32 R0, RZ, RZ, UR41 ;  /* 0x00000029ff007e24 */ /* 0x000fe2000f8e00ff */
[----:B------:R-:W-:Y:S02]  /*107e0*/  ISETP.LT.OR P1, PT, R13, 0x59, P1 ;  /* 0x000000590d00780c */ /* 0x000fe40000f21670 */
[----:B------:R-:W-:Y:S01]  /*107f0*/  ISETP.GT.AND P2, PT, R19, 0x89, !P2 ;  /* 0x000000891300780c */ /* 0x000fe20005744270 */
[----:B------:R-:W1:Y:S01]  /*10800*/  SHFL.BFLY PT, R3, R14, 0x2, 0x1f ;  /* 0x0c401f000e037f89 */ /* 0x000e6200000e0000 */
[----:B------:R-:W-:Y:S02]  /*10810*/  FSEL R166, R166, -INF , !P1 ;  /* 0xff800000a6a67808 */ /* 0x000fe40004800000 */
[----:B------:R-:W-:-:S02]  /*10820*/  LOP3.LUT P1, RZ, R16, 0x2000, RZ, 0xc0, !PT ;  /* 0x0000200010ff7812 */ /* 0x000fc4000782c0ff */
[----:B------:R-:W-:Y:S02]  /*10830*/  ISETP.LT.OR P2, PT, R13, 0x8a, P2 ;  /* 0x0000008a0d00780c */ /* 0x000fe40001741670 */
[C---:B------:R-:W-:Y:S02]  /*10840*/  ISETP.GT.AND P1, PT, R19.reuse, 0x59, !P1 ;  /* 0x000000591300780c */ /* 0x040fe40004f24270 */
[----:B------:R-:W-:Y:S02]  /*10850*/  ISETP.GT.AND P3, PT, R19, 0x90, !P3 ;  /* 0x000000901300780c */ /* 0x000fe40005f64270 */
[----:B------:R-:W-:Y:S02]  /*10860*/  ISETP.LT.OR P1, PT, R13, 0x5a, P1 ;  /* 0x0000005a0d00780c */ /* 0x000fe40000f21670 */
[----:B------:R-:W-:Y:S02]  /*10870*/  FSEL R127, R127, -INF , !P2 ;  /* 0xff8000007f7f7808 */ /* 0x000fe40005000000 */
[----:B------:R-:W-:-:S02]  /*10880*/  FSEL R167, R167, -INF , !P1 ;  /* 0xff800000a7a77808 */ /* 0x000fc40004800000 */
[----:B------:R-:W-:Y:S02]  /*10890*/  LOP3.LUT P1, RZ, R16, 0x1000, RZ, 0xc0, !PT ;  /* 0x0000100010ff7812 */ /* 0x000fe4000782c0ff */
[----:B------:R-:W-:Y:S02]  /*108a0*/  ISETP.LT.OR P3, PT, R13, 0x91, P3 ;  /* 0x000000910d00780c */ /* 0x000fe40001f61670 */
[C---:B------:R-:W-:Y:S02]  /*108b0*/  ISETP.GT.AND P1, PT, R19.reuse, 0x60, !P1 ;  /* 0x000000601300780c */ /* 0x040fe40004f24270 */
[----:B------:R-:W-:Y:S02]  /*108c0*/  ISETP.GT.AND P4, PT, R19, 0x91, !P4 ;  /* 0x000000911300780c */ /* 0x000fe40006784270 */
[----:B------:R-:W-:Y:S02]  /*108d0*/  ISETP.LT.OR P1, PT, R13, 0x61, P1 ;  /* 0x000000610d00780c */ /* 0x000fe40000f21670 */
[----:B-1----:R-:W-:-:S02]  /*108e0*/  FMNMX.FTZ R20, R14, R3, !PT ;  /* 0x000000030e147209 */ /* 0x002fc40007810000 */
[----:B------:R-:W-:Y:S02]  /*108f0*/  FSEL R138, R138, -INF , !P1 ;  /* 0xff8000008a8a7808 */ /* 0x000fe40004800000 */
[----:B------:R-:W-:Y:S01]  /*10900*/  LOP3.LUT P1, RZ, R16, 0x800, RZ, 0xc0, !PT ;  /* 0x0000080010ff7812 */ /* 0x000fe2000782c0ff */
[----:B------:R-:W1:Y:S01]  /*10910*/  SHFL.BFLY PT, R3, R20, 0x1, 0x1f ;  /* 0x0c201f0014037f89 */ /* 0x000e6200000e0000 */
[----:B------:R-:W-:Y:S02]  /*10920*/  FSEL R130, R130, -INF , !P3 ;  /* 0xff80000082827808 */ /* 0x000fe40005800000 */
[C---:B------:R-:W-:Y:S02]  /*10930*/  ISETP.GT.AND P1, PT, R19.reuse, 0x61, !P1 ;  /* 0x000000611300780c */ /* 0x040fe40004f24270 */
[----:B------:R-:W-:Y:S02]  /*10940*/  ISETP.GT.AND P5, PT, R19, 0x98, !P5 ;  /* 0x000000981300780c */ /* 0x000fe40006fa4270 */
[----:B------:R-:W-:-:S02]  /*10950*/  ISETP.LT.OR P1, PT, R13, 0x62, P1 ;  /* 0x000000620d00780c */ /* 0x000fc40000f21670 */
[----:B------:R-:W-:Y:S02]  /*10960*/  ISETP.LT.OR P4, PT, R13, 0x92, P4 ;  /* 0x000000920d00780c */ /* 0x000fe40002781670 */
[----:B------:R-:W-:Y:S02]  /*10970*/  FSEL R139, R139, -INF , !P1 ;  /* 0xff8000008b8b7808 */ /* 0x000fe40004800000 */
[----:B------:R-:W-:Y:S02]  /*10980*/  LOP3.LUT P1, RZ, R16, 0x400, RZ, 0xc0, !PT ;  /* 0x0000040010ff7812 */ /* 0x000fe4000782c0ff */
[----:B------:R-:W-:Y:S02]  /*10990*/  ISETP.LT.OR P5, PT, R13, 0x99, P5 ;  /* 0x000000990d00780c */ /* 0x000fe40002fa1670 */
[----:B------:R-:W-:Y:S02]  /*109a0*/  ISETP.GT.AND P1, PT, R19, 0x68, !P1 ;  /* 0x000000681300780c */ /* 0x000fe40004f24270 */
[----:B------:R-:W-:-:S02]  /*109b0*/  FSEL R131, R131, -INF , !P4 ;  /* 0xff80000083837808 */ /* 0x000fc40006000000 */
[----:B------:R-:W-:Y:S02]  /*109c0*/  ISETP.LT.OR P1, PT, R13, 0x69, P1 ;  /* 0x000000690d00780c */ /* 0x000fe40000f21670 */
[----:B------:R-:W-:Y:S02]  /*109d0*/  FSEL R134, R134, -INF , !P5 ;  /* 0xff80000086867808 */ /* 0x000fe40006800000 */
[----:B------:R-:W-:Y:S02]  /*109e0*/  FSEL R142, R142, -INF , !P1 ;  /* 0xff8000008e8e7808 */ /* 0x000fe40004800000 */
[----:B------:R-:W-:Y:S02]  /*109f0*/  LOP3.LUT P1, RZ, R16, 0x200, RZ, 0xc0, !PT ;  /* 0x0000020010ff7812 */ /* 0x000fe4000782c0ff */
[----:B-1----:R-:W-:Y:S02]  /*10a00*/  FMNMX.FTZ R3, R20, R3, !PT ;  /* 0x0000000314037209 */ /* 0x002fe40007810000 */
[----:B------:R-:W-:-:S03]  /*10a10*/  ISETP.GT.AND P1, PT, R19, 0x69, !P1 ;  /* 0x000000691300780c */ /* 0x000fc60004f24270 */
[----:B------:R-:W-:Y:S01]  /*10a20*/  FFMA.FTZ R0, R3, R0, -8 ;  /* 0xc100000003007423 */ /* 0x000fe20000010000 */
        /* <DEDUP_REMOVED lines=58> */
[----:B------:R-:W-:Y:S02]  /*10dd0*/  ISETP.GT.AND P1, PT, R19, RZ, !P6 ;  /* 0x000000ff1300720c */ /* 0x000fe40007724270 */
        /* <DEDUP_REMOVED lines=59> */
[----:B------:R-:W-:Y:S03]  /*11190*/  MUFU.EX2 R21, R21 ;  /* 0x0000001500157308 */ /* 0x000fe60000000800 */
[----:B------:R-:W-:-:S04]  /*111a0*/  FMNMX.FTZ R197, R179, R188, !PT ;  /* 0x000000bcb3c57209 */ /* 0x000fc80007810000 */
        /* <DEDUP_REMOVED lines=37> */
[----:B------:R-:W-:-:S01]  /*11400*/  FFMA.FTZ R13, R144, UR41, -R0 ;  /* 0x00000029900d7c23 */ /* 0x000fc20008010800 */
[----:B------:R-:W-:Y:S01]  /*11410*/  FFMA.FTZ R144, R145, UR41, -R0 ;  /* 0x0000002991907c23 */ /* 0x000fe20008010800 */
[----:B------:R1:W-:Y:S01]  /*11420*/  MUFU.EX2 R140, R192 ;  /* 0x000000c0008c7308 */ /* 0x0003e20000000800 */
[----:B------:R-:W-:-:S05]  /*11430*/  FMNMX.FTZ R188, R135, R188, !PT ;  /* 0x000000bc87bc7209 */ /* 0x000fca0007810000 */
[----:B------:R-:W2:Y:S02]  /*11440*/  SHFL.BFLY PT, R145, R188, 0x2, 0x1f ;  /* 0x0c401f00bc917f89 */ /* 0x000ea400000e0000 */
[----:B------:R-:W-:Y:S01]  /*11450*/  MUFU.EX2 R177, R177 ;  /* 0x000000b100b17308 */ /* 0x000fe20000000800 */
[----:B-1----:R-:W-:-:S05]  /*11460*/  FSEL R192, R3, RZ, P1 ;  /* 0x000000ff03c07208 */ /* 0x002fca0000800000 */
[----:B------:R-:W-:Y:S02]  /*11470*/  FADD.FTZ R192, -R192, R11 ;  /* 0x0000000bc0c07221 */ /* 0x000fe40000010100 */
[----:B------:R-:W-:Y:S02]  /*11480*/  MUFU.EX2 R11, R133 ;  /* 0x00000085000b7308 */ /* 0x000fe40000000800 */
[----:B------:R-:W-:-:S06]  /*11490*/  FMUL.FTZ R192, R192, UR41 ;  /* 0x00000029c0c07c20 */ /* 0x000fcc0008410000 */
[----:B------:R-:W1:Y:S01]  /*114a0*/  MUFU.EX2 R192, R192 ;  /* 0x000000c000c07308 */ /* 0x000e620000000800 */
[----:B--2---:R-:W-:-:S07]  /*114b0*/  FMNMX.FTZ R145, R188, R145, !PT ;  /* 0x00000091bc917209 */ /* 0x004fce0007810000 */
[----:B------:R-:W-:Y:S01]  /*114c0*/  MUFU.EX2 R180, R180 ;  /* 0x000000b400b47308 */ /* 0x000fe20000000800 */
[----:B------:R-:W2:Y:S07]  /*114d0*/  SHFL.BFLY PT, R188, R145, 0x1, 0x1f ;  /* 0x0c201f0091bc7f89 */ /* 0x000eae00000e0000 */
[----:B------:R-:W-:Y:S08]  /*114e0*/  MUFU.EX2 R181, R181 ;  /* 0x000000b500b57308 */ /* 0x000ff00000000800 */
[----:B------:R-:W-:Y:S08]  /*114f0*/  MUFU.EX2 R152, R152 ;  /* 0x0000009800987308 */ /* 0x000ff00000000800 */
[----:B------:R-:W-:Y:S01]  /*11500*/  MUFU.EX2 R153, R153 ;  /* 0x0000009900997308 */ /* 0x000fe20000000800 */
[----:B--2---:R-:W-:Y:S01]  /*11510*/  FMNMX.FTZ R0, R145, R188, !PT ;  /* 0x000000bc91007209 */ /* 0x004fe20007810000 */
[----:B------:R-:W-:-:S03]  /*11520*/  IMAD.U32 R145, RZ, RZ, UR41 ;  /* 0x00000029ff917e24 */ /* 0x000fc6000f8e00ff */
[C---:B------:R-:W-:Y:S01]  /*11530*/  FSETP.NEU.FTZ.AND P1, PT, R0.reuse, -INF , PT ;  /* 0xff8000000000780b */ /* 0x040fe20003f3d000 */
[----:B------:R-:W-:-:S02]  /*11540*/  FFMA.FTZ R188, R0, R145, -8 ;  /* 0xc100000000bc7423 */ /* 0x000fc40000010091 */
[----:B------:R-:W-:Y:S03]  /*11550*/  MUFU.EX2 R156, R156 ;  /* 0x0000009c009c7308 */ /* 0x000fe60000000800 */
[----:B------:R-:W-:-:S05]  /*11560*/  FSEL R188, R188, RZ, P1 ;  /* 0x000000ffbcbc7208 */ /* 0x000fca0000800000 */
[----:B------:R-:W-:Y:S01]  /*11570*/  MUFU.EX2 R157, R157 ;  /* 0x0000009d009d7308 */ /* 0x000fe20000000800 */
[----:B------:R-:W-:-:S01]  /*11580*/  FFMA.FTZ R196, R15, UR41, -R188 ;  /* 0x000000290fc47c23 */ /* 0x000fc200080108bc */
[--C-:B------:R-:W-:Y:S01]  /*11590*/  FFMA.FTZ R15, R187, UR41, -R188.reuse ;  /* 0x00000029bb0f7c23 */ /* 0x100fe200080108bc */
[----:B------:R-:W-:-:S01]  /*115a0*/  FFMA.FTZ R187, R190, UR41, -R188 ;  /* 0x00000029bebb7c23 */ /* 0x000fc200080108bc */
[--C-:B------:R-:W-:Y:S01]  /*115b0*/  FFMA.FTZ R190, R191, UR41, -R188.reuse ;  /* 0x00000029bfbe7c23 */ /* 0x100fe200080108bc */
[----:B------:R-:W-:-:S01]  /*115c0*/  FFMA.FTZ R145, R194, UR41, -R188 ;  /* 0x00000029c2917c23 */ /* 0x000fc200080108bc */
[----:B------:R-:W-:Y:S01]  /*115d0*/  FFMA.FTZ R194, R195, UR41, -R188 ;  /* 0x00000029c3c27c23 */ /* 0x000fe200080108bc */
[----:B-1----:R-:W-:-:S01]  /*115e0*/  FFMA.FTZ R195, R192, R6, R21 ;  /* 0x00000006c0c37223 */ /* 0x002fc20000010015 */
[----:B------:R1:W-:Y:S01]  /*115f0*/  MUFU.EX2 R133, R187 ;  /* 0x000000bb00857308 */ /* 0x0003e20000000800 */
[----:B------:R-:W-:-:S01]  /*11600*/  FFMA.FTZ R149, R198, UR41, -R188 ;  /* 0x00000029c6957c23 */ /* 0x000fc200080108bc */
[----:B------:R-:W-:Y:S01]  /*11610*/  FFMA.FTZ R191, R158, UR41, -R188 ;  /* 0x000000299ebf7c23 */ /* 0x000fe200080108bc */
[----:B------:R-:W-:-:S01]  /*11620*/  FADD.FTZ R195, R14, R195 ;  /* 0x000000c30ec37221 */ /* 0x000fc20000010000 */
[--C-:B------:R-:W-:Y:S01]  /*11630*/  FFMA.FTZ R198, R199, UR41, -R188.reuse ;  /* 0x00000029c7c67c23 */ /* 0x100fe200080108bc */
[----:B------:R-:W-:-:S01]  /*11640*/  FFMA.FTZ R158, R162, UR41, -R188 ;  /* 0x00000029a29e7c23 */ /* 0x000fc200080108bc */
[----:B------:R-:W-:Y:S01]  /*11650*/  FFMA.FTZ R162, R166, UR41, -R188 ;  /* 0x00000029a6a27c23 */ /* 0x000fe200080108bc */
[----:B------:R-:W-:-:S01]  /*11660*/  FADD.FTZ R166, R20, R195 ;  /* 0x000000c314a67221 */ /* 0x000fc20000010000 */
[----:B------:R-:W-:Y:S01]  /*11670*/  MUFU.EX2 R196, R196 ;  /* 0x000000c400c47308 */ /* 0x000fe20000000800 */
[----:B-1----:R-:W-:Y:S01]  /*11680*/  FSEL R187, R0, RZ, P1 ;  /* 0x000000ff00bb7208 */ /* 0x002fe20000800000 */
[--C-:B------:R-:W-:Y:S01]  /*11690*/  FFMA.FTZ R170, R170, UR41, -R188.reuse ;  /* 0x00000029aaaa7c23 */ /* 0x100fe200080108bc */
[----:B------:R-:W-:-:S01]  /*116a0*/  FFMA.FTZ R171, R171, UR41, -R188 ;  /* 0x00000029abab7c23 */ /* 0x000fc200080108bc */
[--C-:B------:R-:W-:Y:S01]  /*116b0*/  FFMA.FTZ R174, R174, UR41, -R188.reuse ;  /* 0x00000029aeae7c23 */ /* 0x100fe200080108bc */
[----:B------:R-:W-:-:S01]  /*116c0*/  FFMA.FTZ R175, R175, UR41, -R188 ;  /* 0x00000029afaf7c23 */ /* 0x000fc200080108bc */
[----:B------:R-:W-:Y:S01]  /*116d0*/  FADD.FTZ R187, -R187, R12 ;  /* 0x0000000cbbbb7221 */ /* 0x000fe20000010100 */
[----:B------:R-:W-:-:S01]  /*116e0*/  FFMA.FTZ R178, R178, UR41, -R188 ;  /* 0x00000029b2b27c23 */ /* 0x000fc200080108bc */
[----:B------:R-:W-:Y:S01]  /*116f0*/  MUFU.EX2 R15, R15 ;  /* 0x0000000f000f7308 */ /* 0x000fe20000000800 */
[----:B------:R-:W-:-:S01]  /*11700*/  FFMA.FTZ R179, R179, UR41, -R188 ;  /* 0x00000029b3b37c23 */ /* 0x000fc200080108bc */
[----:B------:R-:W-:Y:S01]  /*11710*/  FMUL.FTZ R187, R187, UR41 ;  /* 0x00000029bbbb7c20 */ /* 0x000fe20008410000 */
        /* <DEDUP_REMOVED lines=23> */
[----:B------:R-:W-:-:S03]  /*11890*/  FFMA.FTZ R135, R135, UR41, -R188 ;  /* 0x0000002987877c23 */ /* 0x000fc600080108bc */
[----:B------:R-:W-:-:S03]  /*118a0*/  FADD.FTZ R6, R15, R6 ;  /* 0x000000060f067221 */ /* 0x000fc60000010000 */
[----:B------:R-:W1:Y:S01]  /*118b0*/  MUFU.EX2 R194, R194 ;  /* 0x000000c200c27308 */ /* 0x000e620000000800 */
[----:B------:R-:W-:-:S04]  /*118c0*/  FADD.FTZ R5, R133, R6 ;  /* 0x0000000685057221 */ /* 0x000fc80000010000 */
[----:B--2---:R-:W-:-:S03]  /*118d0*/  FADD.FTZ R6, R190, R5 ;  /* 0x00000005be067221 */ /* 0x004fc60000010000 */
[----:B------:R-:W2:Y:S01]  /*118e0*/  MUFU.EX2 R149, R149 ;  /* 0x0000009500957308 */ /* 0x000ea20000000800 */
[----:B---3--:R-:W-:-:S07]  /*118f0*/  FADD.FTZ R5, R145, R6 ;  /* 0x0000000691057221 */ /* 0x008fce0000010000 */
[----:B------:R3:W-:Y:S01]  /*11900*/  MUFU.EX2 R12, R191 ;  /* 0x000000bf000c7308 */ /* 0x0007e20000000800 */
[----:B-1----:R-:W-:-:S07]  /*11910*/  FADD.FTZ R6, R194, R5 ;  /* 0x00000005c2067221 */ /* 0x002fce0000010000 */
[----:B------:R-:W1:Y:S01]  /*11920*/  MUFU.EX2 R198, R198 ;  /* 0x000000c600c67308 */ /* 0x000e620000000800 */
[----:B---3--:R-:W-:-:S01]  /*11930*/  FADD.FTZ R191, R185, R166 ;  /* 0x000000a6b9bf7221 */ /* 0x008fc20000010000 */
[----:B--2---:R-:W-:-:S03]  /*11940*/  FADD.FTZ R5, R149, R6 ;  /* 0x0000000695057221 */ /* 0x004fc60000010000 */
[----:B------:R-:W-:-:S03]  /*11950*/  FADD.FTZ R166, R184, R191 ;  /* 0x000000bfb8a67221 */ /* 0x000fc60000010000 */
[----:B------:R-:W2:Y:S01]  /*11960*/  MUFU.EX2 R170, R170 ;  /* 0x000000aa00aa7308 */ /* 0x000ea20000000800 */
[----:B------:R-:W-:-:S04]  /*11970*/  FADD.FTZ R191, R189, R166 ;  /* 0x000000a6bdbf7221 */ /* 0x000fc80000010000 */
[----:B------:R-:W-:-:S03]  /*11980*/  FADD.FTZ R166, R186, R191 ;  /* 0x000000bfbaa67221 */ /* 0x000fc60000010000 */
[----:B------:R-:W3:Y:S01]  /*11990*/  MUFU.EX2 R171, R171 ;  /* 0x000000ab00ab7308 */ /* 0x000ee20000000800 */
[----:B------:R-:W-:-:S01]  /*119a0*/  FADD.FTZ R191, R193, R166 ;  /* 0x000000a6c1bf7221 */ /* 0x000fc20000010000 */
[----:B-1----:R-:W-:-:S03]  /*119b0*/  FADD.FTZ R5, R198, R5 ;  /* 0x00000005c6057221 */ /* 0x002fc60000010000 */
[----:B------:R-:W-:-:S03]  /*119c0*/  FADD.FTZ R6, R168, R191 ;  /* 0x000000bfa8067221 */ /* 0x000fc60000010000 */
        /* <DEDUP_REMOVED lines=22> */
[----:B------:R-:W-:-:S06]  /*11b30*/  FADD.FTZ R5, R157, R6 ;  /* 0x000000069d057221 */ /* 0x000fcc0000010000 */
        /* <DEDUP_REMOVED lines=37> */
[----:B-1----:R-:W-:-:S04]  /*11d90*/  FADD.FTZ R127, R19, R6 ;  /* 0x00000006137f7221 */ /* 0x002fc80000010000 */
[----:B------:R-:W-:Y:S01]  /*11da0*/  FADD.FTZ R166, R140, R127 ;  /* 0x0000007f8ca67221 */ /* 0x000fe20000010000 */
[----:B------:R-:W-:-:S01]  /*11db0*/  FFMA.FTZ R127, R130, UR41, -R188 ;  /* 0x00000029827f7c23 */ /* 0x000fc200080108bc */
[----:B------:R-:W-:Y:S01]  /*11dc0*/  FFMA.FTZ R130, R131, UR41, -R188 ;  /* 0x0000002983827c23 */ /* 0x000fe200080108bc */
        /* <DEDUP_REMOVED lines=46> */
[----:B------:R-:W-:Y:S01]  /*120b0*/  FADD.FTZ R6, R11, R6 ;  /* 0x000000060b067221 */ /* 0x000fe20000010000 */
[----:B-1----:R-:W-:-:S04]  /*120c0*/  FADD.FTZ R5, R134, R5 ;  /* 0x0000000586057221 */ /* 0x002fc80000010000 */
[----:B--2---:R-:W-:Y:S01]  /*120d0*/  FADD.FTZ R5, R135, R5 ;  /* 0x0000000587057221 */ /* 0x004fe20000010000 */
[----:B------:R-:W-:Y:S06]  /*120e0*/  @!P0 BRA `(.L_x_3739) ;  /* 0x0000000000048947 */ /* 0x000fec0003800000 */
[----:B------:R-:W-:Y:S01]  /*120f0*/  BPT.TRAP 0x1 ;  /* 0x000000040000795c */ /* 0x000fe20000300000 */
.L_x_3739:
        /* <DEDUP_REMOVED lines=147> */
[----:B------:R-:W-:-:S05]  /*12a30*/  UMOV UR51, UR57 ;  /* 0x0000003900337c82 */ /* 0x000fca0008000000 */
.L_x_3722:
[----:B------:R-:W-:Y:S06]  /*12a40*/  BAR.ARV 0x8, 0x120 ;  /* 0x0204800000007b1d */ /* 0x000fec0000002000 */
[----:B------:R-:W-:Y:S05]  /*12a50*/  @!P0 BRA `(.L_x_3741) ;  /* 0x0000000000048947 */ /* 0x000fea0003800000 */
[----:B------:R-:W-:Y:S01]  /*12a60*/  BPT.TRAP 0x1 ;  /* 0x000000040000795c */ /* 0x000fe20000300000 */
.L_x_3741:
[----:B------:R-:W-:Y:S01]  /*12a70*/  ULEA UR9, UR51, UR38, 0x3 ;  /* 0x0000002633097291 */ /* 0x000fe2000f8e183f */
[----:B------:R-:W-:-:S05]  /*12a80*/  IMAD.U32 R4, RZ, RZ, UR36 ;  /* 0x00000024ff047e24 */ /* 0x000fca000f8e00ff */
[----:B------:R-:W-:-:S04]  /*12a90*/  SHF.L.U32 R4, R4, 0x1f, RZ ;  /* 0x0000001f04047819 */ /* 0x000fc800000006ff */
[----:B------:R1:W2:Y:S01]  /*12aa0*/  SYNCS.PHASECHK.TRANS64.TRYWAIT P1, [UR9+0x33450], R4 ;  /* 0x03345004ff0075a7 */ /* 0x0002a20008020149 */
[----:B------:R-:W-:Y:S05]  /*12ab0*/  @!P0 BRA `(.L_x_3742) ;  /* 0x0000000000048947 */ /* 0x000fea0003800000 */
[----:B------:R-:W-:Y:S01]  /*12ac0*/  BPT.TRAP 0x1 ;  /* 0x000000040000795c */ /* 0x000fe20000300000 */
.L_x_3742:
[----:B--2---:R-:W-:Y:S05]  /*12ad0*/  @P1 BRA `(.L_x_3743) ;  /* 0x0000000000081947 */ /* 0x004fea0003800000 */
[----:B------:R-:W2:Y:S02]  /*12ae0*/  SYNCS.PHASECHK.TRANS64.TRYWAIT P1, [UR9+0x33450], R4 ;  /* 0x03345004ff0075a7 */ /* 0x000ea40008020149 */
[----:B--2---:R-:W-:Y:S05]  /*12af0*/  @!P1 BRA `(.L_x_3744) ;  /* 0x0000007800109947 */ /* 0x004fea0003800000 */
.L_x_3743:
[----:B------:R-:W-:Y:S01]  /*12b00*/  UIADD3 UR38, UR38, 0x200, URZ ;  /* 0x0000020026267890 */ /* 0x000fe2000fffe03f */
[----:B------:R-:W-:Y:S01]  /*12b10*/  WARPGROUP.ARRIVE ;  /* 0x00000000000079c5 */ /* 0x000fe20000000000 */
[----:B------:R-:W-:Y:S01]  /*12b20*/  UMOV UR7, 0xc0000010 ;  /* 0xc000001000077882 */ /* 0x000fe20000000000 */
[----:B------:R-:W-:Y:S01]  /*12b30*/  ULDC.64 UR10, c[0x0][0x9a0] ;  /* 0x00026800000a7ab9 */ /* 0x000fe20000000a00 */
[----:B------:R-:W-:Y:S01]  /*12b40*/  USHF.R.U32.HI UR38, URZ, 0x4, UR38 ;  /* 0x000000043f267899 */ /* 0x000fe20008011626 */
[----:B--2---:R-:W-:Y:S01]  /*12b50*/  IMAD.MOV.U32 R7, RZ, RZ, 0x3f800000 ;  /* 0x3f800000ff077424 */ /* 0x004fe200078e00ff */
[----:B------:R-:W-:Y:S02]  /*12b60*/  UISETP.NE.U32.AND UP0, UPT, UR10, URZ, UPT ;  /* 0x0000003f0a00728c */ /* 0x000fe4000bf05070 */
[----:B------:R-:W-:Y:S02]  /*12b70*/  ULOP3.LUT UR38, UR38, 0x3fff, URZ, 0xc0, !UPT ;  /* 0x00003fff26267892 */ /* 0x000fe4000f8ec03f */
[----:B------:R-:W-:-:S02]  /*12b80*/  UISETP.NE.AND.EX UP0, UPT, UR11, URZ, UPT, UP0 ;  /* 0x0000003f0b00728c */ /* 0x000fc4000bf05300 */
[----:B------:R-:W-:-:S04]  /*12b90*/  ULOP3.LUT UR8, UR38, 0x10000, URZ, 0xfc, !UPT ;  /* 0x0001000026087892 */ /* 0x000fc8000f8efc3f */
[----:B------:R-:W-:Y:S01]  /*12ba0*/  UIMAD UR8, UR51, 0x780, UR8 ;  /* 0x00000780330878a4 */ /* 0x000fe2000f8e0208 */
[----:B------:R-:W-:-:S03]  /*12bb0*/  PLOP3.LUT P1, PT, PT, PT, UP0, 0x80, 0x0 ;  /* 0x000000000000781c */ /* 0x000fc60003f2f008 */
[----:B------:R-:W-:Y:S01]  /*12bc0*/  UIADD3 UR4, UR8, 0x180, URZ ;  /* 0x0000018008047890 */ /* 0x000fe2000fffe03f */
[----:B------:R-:W-:Y:S02]  /*12bd0*/  @UP0 ULDC.64 UR12, c[0x0][0x9c8] ;  /* 0x00027200000c0ab9 */ /* 0x000fe40000000a00 */
[----:B------:R-:W-:-:S06]  /*12be0*/  UMOV UR6, UR8 ;  /* 0x0000000800067c82 */ /* 0x000fcc0008000000 */
[----:B------:R-:W-:Y:S01]  /*12bf0*/  QGMMA.64x192x32.F32.E4M3.E4M3 R24, R216, gdesc[UR4], R24, gsb0 ;  /* 0x02e00004d8187df3 */ /* 0x000fe20008000818 */
[----:B------:R-:W-:Y:S01]  /*12c00*/  UMOV UR7, 0xc0000010 ;  /* 0xc000001000077882 */ /* 0x000fe20000000000 */
[----:B------:R-:W-:Y:S01]  /*12c10*/  UMOV UR6, UR4 ;  /* 0x0000000400067c82 */ /* 0x000fe20008000000 */
[----:B------:R-:W-:Y:S01]  /*12c20*/  UIADD3 UR4, UR8, 0x300, URZ ;  /* 0x0000030008047890 */ /* 0x000fe2000fffe03f */
[----:B------:R-:W-:Y:S02]  /*12c30*/  WARPGROUP.DEPBAR.LE gsb0, 0x0 ;  /* 0x00008000000079c5 */ /* 0x000fe40000010000 */
[----:B------:R-:W-:-:S14]  /*12c40*/  WARPGROUP.ARRIVE ;  /* 0x00000000000079c5 */ /* 0x000fdc0000000000 */
[----:B------:R-:W-:Y:S01]  /*12c50*/  QGMMA.64x192x32.F32.E4M3.E4M3 R24, R212, gdesc[UR4], R24, gsb0 ;  /* 0x02e00004d4187df3 */ /* 0x000fe20008000818 */
[----:B------:R-:W-:Y:S01]  /*12c60*/  UMOV UR6, UR4 ;  /* 0x0000000400067c82 */ /* 0x000fe20008000000 */
[----:B------:R-:W-:Y:S01]  /*12c70*/  UMOV UR7, 0xc0000010 ;  /* 0xc000001000077882 */ /* 0x000fe20000000000 */
[----:B------:R-:W-:Y:S01]  /*12c80*/  @UP0 UIMAD.WIDE.U32 UR4, UR44, UR12, URZ ;  /* 0x0000000c2c0402a5 */ /* 0x000fe2000f8e003f */
[----:B------:R-:W-:Y:S02]  /*12c90*/  WARPGROUP.DEPBAR.LE gsb0, 0x0 ;  /* 0x00008000000079c5 */ /* 0x000fe40000010000 */
[----:B------:R-:W-:-:S14]  /*12ca0*/  WARPGROUP.ARRIVE ;  /* 0x00000000000079c5 */ /* 0x000fdc0000000000 */
[----:B------:R-:W-:Y:S01]  /*12cb0*/  QGMMA.64x192x32.F32.E4M3.E4M3 R24, R208, gdesc[UR4], R24, gsb0 ;  /* 0x02e00004d0187df3 */ /* 0x000fe20008000818 */
[----:B------:R-:W-:-:S04]  /*12cc0*/  @UP0 USHF.R.S32.HI UR6, URZ, 0x1f, UR44 ;  /* 0x0000001f3f060899 */ /* 0x000fc8000801142c */
        /* <DEDUP_REMOVED lines=10> */
[----:B------:R-:W-:Y:S02]  /*12d70*/  @UP0 ULEA.HI.X UR7, UR4, UR11, UR5, 0x2, UP1 ;  /* 0x0000000b04070291 */ /* 0x000fe400088f1405 */
[----:B------:R-:W-:-:S04]  /*12d80*/  IMAD.U32 R8, RZ, RZ, UR6 ;  /* 0x00000006ff087e24 */ /* 0x000fc8000f8e00ff */
[----:B------:R-:W-:-:S05]  /*12d90*/  IMAD.U32 R9, RZ, RZ, UR7 ;  /* 0x00000007ff097e24 */ /* 0x000fca000f8e00ff */
[----:B------:R2:W3:Y:S01]  /*12da0*/  @P1 LDG.E R7, desc[UR52][R8.64] ;  /* 0x0000003408071981 */ /* 0x0004e2000c1e1900 */
[----:B------:R-:W-:Y:S01]  /*12db0*/  UIADD3 UR4, UR8, 0x480, URZ ;  /* 0x0000048008047890 */ /* 0x000fe2000fffe03f */
[----:B------:R-:W-:-:S06]  /*12dc0*/  UMOV UR7, 0xc0000010 ;  /* 0xc000001000077882 */ /* 0x000fcc0000000000 */
[----:B------:R-:W-:Y:S01]  /*12dd0*/  UMOV UR6, UR4 ;  /* 0x0000000400067c82 */ /* 0x000fe20008000000 */
[----:B------:R-:W-:Y:S01]  /*12de0*/  UIADD3 UR8, UR8, 0x600, URZ ;  /* 0x0000060008087890 */ /* 0x000fe2000fffe03f */
[----:B------:R-:W-:Y:S02]  /*12df0*/  WARPGROUP.DEPBAR.LE gsb0, 0x0 ;  /* 0x00008000000079c5 */ /* 0x000fe40000010000 */
[----:B------:R-:W-:-:S06]  /*12e00*/  WARPGROUP.ARRIVE ;  /* 0x00000000000079c5 */ /* 0x000fcc0000000000 */
[----:B------:R-:W-:Y:S01]  /*12e10*/  QGMMA.64x192x32.F32.E4M3.E4M3 R24, R204, gdesc[UR4], R24, gsb0 ;  /* 0x02e00004cc187df3 */ /* 0x000fe20008000818 */
[----:B------:R-:W-:Y:S01]  /*12e20*/  UMOV UR6, UR8 ;  /* 0x0000000800067c82 */ /* 0x000fe20008000000 */
[----:B------:R-:W-:Y:S01]  /*12e30*/  UMOV UR7, 0xc0000010 ;  /* 0xc000001000077882 */ /* 0x000fe20000000000 */
[----:B------:R-:W4:Y:S04]  /*12e40*/  SHFL.BFLY PT, R11, R6, 0x2, 0x1f ;  /* 0x0c401f00060b7f89 */ /* 0x000f2800000e0000 */
[----:B------:R-:W5:Y:S01]  /*12e50*/  SHFL.BFLY PT, R10, R5, 0x2, 0x1f ;  /* 0x0c401f00050a7f89 */ /* 0x000f6200000e0000 */
[----:B----4-:R-:W-:-:S01]  /*12e60*/  FADD.FTZ R11, R11, R6 ;  /* 0x000000060b0b7221 */ /* 0x010fc20000010000 */
[----:B-----5:R-:W-:-:S04]  /*12e70*/  FADD.FTZ R10, R10, R5 ;  /* 0x000000050a0a7221 */ /* 0x020fc80000010000 */
[----:B-1----:R-:W1:Y:S04]  /*12e80*/  SHFL.BFLY PT, R4, R11, 0x1, 0x1f ;  /* 0x0c201f000b047f89 */ /* 0x002e6800000e0000 */
[----:B--2---:R-:W2:Y:S01]  /*12e90*/  SHFL.BFLY PT, R9, R10, 0x1, 0x1f ;  /* 0x0c201f000a097f89 */ /* 0x004ea200000e0000 */
[----:B------:R-:W-:Y:S02]  /*12ea0*/  IMAD.MOV.U32 R6, RZ, RZ, RZ ;  /* 0x000000ffff067224 */ /* 0x000fe400078e00ff */
[----:B-1----:R-:W-:Y:S01]  /*12eb0*/  FADD.FTZ R8, R11, R4 ;  /* 0x000000040b087221 */ /* 0x002fe20000010000 */
[----:B--2---:R-:W-:-:S04]  /*12ec0*/  FADD.FTZ R12, R10, R9 ;  /* 0x000000090a0c7221 */ /* 0x004fc80000010000 */
        /* <DEDUP_REMOVED lines=12> */
[----:B------:R-:W2:Y:S08]  /*12f90*/  @P3 MUFU.LG2 R11, R14 ;  /* 0x0000000e000b3308 */ /* 0x000eb00000000c00 */
[----:B------:R-:W4:Y:S01]  /*12fa0*/  @P1 MUFU.RCP R10, R12 ;  /* 0x0000000c000a1308 */ /* 0x000f220000001000 */
[----:B------:R-:W-:-:S02]  /*12fb0*/  IMAD.U32 R15, RZ, RZ, UR41 ;  /* 0x00000029ff0f7e24 */ /* 0x000fc4000f8e00ff */
[----:B------:R-:W-:Y:S02]  /*12fc0*/  IMAD.U32 R18, RZ, RZ, UR41 ;  /* 0x00000029ff127e24 */ /* 0x000fe4000f8e00ff */
[----:B-1----:R-:W-:Y:S01]  /*12fd0*/  @P2 FMUL.FTZ R9, R9, 0.69314718246459960938 ;  /* 0x3f31721809092820 */ /* 0x002fe20000410000 */
[----:B------:R-:W-:Y:S01]  /*12fe0*/  @P2 FMUL.FTZ R8, R15, 0.69314718246459960938 ;  /* 0x3f3172180f082820 */ /* 0x000fe20000410000 */
        /* <DEDUP_REMOVED lines=11> */
.L_x_3745:
        /* <DEDUP_REMOVED lines=106> */
.L_x_3671:
[----:B------:R-:W1:Y:S08]  /*13740*/  S2UR UR37, SR_CgaCtaId ;  /* 0x00000000002579c3 */ /* 0x000e700000008800 */
[----:B------:R-:W-:Y:S06]  /*13750*/  BAR.SYNC.DEFER_BLOCKING 0x5, 0x180 ;  /* 0x0146000000007b1d */ /* 0x000fec0000010000 */
[----:B------:R-:W-:Y:S01]  /*13760*/  UMOV UR38, 0x400 ;  /* 0x0000040000267882 */ /* 0x000fe20000000000 */
[----:B------:R-:W2:Y:S01]  /*13770*/  S2R R91, SR_TID.X ;  /* 0x00000000005b7919 */ /* 0x000ea20000002100 */
[----:B-1----:R-:W-:-:S09]  /*13780*/  ULEA UR38, UR37, UR38, 0x18 ;  /* 0x0000002625267291 */ /* 0x002fd2000f8ec03f */
[----:B------:R-:W1:Y:S01]  /*13790*/  LDS R0, [UR38+0x334d0] ;  /* 0x0334d026ff007984 */ /* 0x000e620008000800 */
[----:B--2---:R-:W-:Y:S01]  /*137a0*/  VIADD R3, R91, 0xffffff80 ;  /* 0xffffff805b037836 */ /* 0x004fe20000000000 */
[----:B-1----:R-:W-:Y:S01]  /*137b0*/  R2UR UR4, R0 ;  /* 0x00000000000472ca */ /* 0x002fe200000e0000 */
[----:B------:R-:W-:Y:S06]  /*137c0*/  BAR.ARV 0x4, 0x180 ;  /* 0x0106000000007b1d */ /* 0x000fec0000002000 */
[----:B------:R-:W-:Y:S08]  /*137d0*/  @P0 BRA `(.L_x_3746) ;  /* 0x0000001400840947 */ /* 0x000ff00003800000 */
[----:B------:R-:W-:Y:S01]  /*137e0*/  IMAD.SHL.U32 R0, R91, 0x4, RZ ;  /* 0x000000045b007824 */ /* 0x000fe200078e00ff */
[----:B------:R-:W-:-:S04]  /*137f0*/  ULDC.64 UR6, c[0x4][0xe0] ;  /* 0x0100380000067ab9 */ /* 0x000fc80000000a00 */
        /* <DEDUP_REMOVED lines=8> */
[----:B------:R-:W-:Y:S01]  /*13880*/  USHF.R.S32.HI UR5, URZ, 0x1f, UR43 ;  /* 0x0000001f3f057899 */ /* 0x000fe2000801142b */
[----:B------:R-:W-:Y:S01]  /*13890*/  F2FP.BF16.F32.PACK_AB R57, R57, R64 ;  /* 0x000000403939723e */ /* 0x000fe200000010ff */
[----:B------:R-:W-:Y:S01]  /*138a0*/  ULDC.64 UR6, c[0x0][0xb70] ;  /* 0x0002dc0000067ab9 */ /* 0x000fe20000000a00 */
[----:B------:R-:W-:Y:S01]  /*138b0*/  F2FP.BF16.F32.PACK_AB R56, R49, R56 ;  /* 0x000000383138723e */ /* 0x000fe200000010ff */
[----:B------:R-:W-:Y:S01]  /*138c0*/  UIMAD UR5, UR5, UR6, URZ ;  /* 0x00000006050572a4 */ /* 0x000fe2000f8e023f */
[----:B------:R-:W-:Y:S01]  /*138d0*/  F2FP.BF16.F32.PACK_AB R38, R71, R38 ;  /* 0x000000264726723e */ /* 0x000fe200000010ff */
[----:B------:R-:W-:Y:S01]  /*138e0*/  UIMAD.WIDE.U32 UR8, UR43, UR6, URZ ;  /* 0x000000062b0872a5 */ /* 0x000fe2000f8e003f */
[----:B------:R-:W-:Y:S01]  /*138f0*/  F2FP.BF16.F32.PACK_AB R47, R54, R47 ;  /* 0x0000002f362f723e */ /* 0x000fe200000010ff */
[----:B------:R-:W-:Y:S01]  /*13900*/  UIMAD UR5, UR43, UR7, UR5 ;  /* 0x000000072b0572a4 */ /* 0x000fe2000f8e0205 */
[----:B-1----:R-:W-:Y:S01]  /*13910*/  LOP3.LUT P0, R6, R91, 0x3, RZ, 0xc0, !PT ;  /* 0x000000035b067812 */ /* 0x002fe2000780c0ff */
[----:B------:R-:W-:Y:S01]  /*13920*/  USHF.R.S32.HI UR6, URZ, 0x1f, UR44 ;  /* 0x0000001f3f067899 */ /* 0x000fe2000801142c */
[----:B------:R-:W-:Y:S01]  /*13930*/  F2FP.BF16.F32.PACK_AB R46, R55, R46 ;  /* 0x0000002e372e723e */ /* 0x000fe200000010ff */
[----:B------:R-:W-:Y:S01]  /*13940*/  UIADD3 UR5, UR9, UR5, URZ ;  /* 0x0000000509057290 */ /* 0x000fe2000fffe03f */
[----:B------:R-:W-:-:S02]  /*13950*/  ISETP.EQ.OR P0, PT, R6, 0x3, !P0 ;  /* 0x000000030600780c */ /* 0x000fc40004702670 */
[----:B------:R-:W-:Y:S02]  /*13960*/  F2FP.BF16.F32.PACK_AB R43, R62, R43 ;  /* 0x0000002b3e2b723e */ /* 0x000fe400000010ff */
[----:B------:R-:W-:Y:S02]  /*13970*/  SEL R75, R27, R26, P0 ;  /* 0x0000001a1b4b7207 */ /* 0x000fe40000000000 */
[----:B------:R-:W-:Y:S02]  /*13980*/  SEL R64, R26, R27, P0 ;  /* 0x0000001b1a407207 */ /* 0x000fe40000000000 */
[----:B------:R-:W-:Y:S02]  /*13990*/  SEL R71, R73, R72, P0 ;  /* 0x0000004849477207 */ /* 0x000fe40000000000 */
[----:B------:R-:W-:Y:S02]  /*139a0*/  IADD3 R27, P4, R22, 0x60, RZ ;  /* 0x00000060161b7810 */ /* 0x000fe40007f9e0ff */
[----:B------:R-:W-:-:S02]  /*139b0*/  SEL R72, R72, R73, P0 ;  /* 0x0000004948487207 */ /* 0x000fc40000000000 */
[----:B------:R-:W-:Y:S02]  /*139c0*/  F2FP.BF16.F32.PACK_AB R42, R63, R42 ;  /* 0x0000002a3f2a723e */ /* 0x000fe400000010ff */
[----:B------:R-:W-:Y:S02]  /*139d0*/  SEL R73, R57, R56, P0 ;  /* 0x0000003839497207 */ /* 0x000fe40000000000 */
[----:B------:R-:W-:Y:S02]  /*139e0*/  F2FP.BF16.F32.PACK_AB R25, R100, R25 ;  /* 0x000000196419723e */ /* 0x000fe400000010ff */
[----:B------:R-:W-:Y:S02]  /*139f0*/  F2FP.BF16.F32.PACK_AB R24, R101, R24 ;  /* 0x000000186518723e */ /* 0x000fe400000010ff */
[----:B------:R-:W-:Y:S02]  /*13a00*/  SEL R56, R56, R57, P0 ;  /* 0x0000003938387207 */ /* 0x000fe40000000000 */
[----:B------:R-:W-:-:S02]  /*13a10*/  F2FP.BF16.F32.PACK_AB R39, R70, R39 ;  /* 0x000000274627723e */ /* 0x000fc400000010ff */
[----:B------:R-:W-:Y:S02]  /*13a20*/  SEL R57, R47, R46, P0 ;  /* 0x0000002e2f397207 */ /* 0x000fe40000000000 */
[----:B------:R-:W-:Y:S02]  /*13a30*/  LOP3.LUT R26, R27, 0x380, RZ, 0xc0, !PT ;  /* 0x000003801b1a7812 */ /* 0x000fe400078ec0ff */
[----:B------:R-:W-:Y:S02]  /*13a40*/  SEL R46, R46, R47, P0 ;  /* 0x0000002f2e2e7207 */ /* 0x000fe40000000000 */
[----:B------:R-:W-:Y:S02]  /*13a50*/  F2FP.BF16.F32.PACK_AB R35, R78, R35 ;  /* 0x000000234e23723e */ /* 0x000fe400000010ff */
[----:B------:R-:W-:Y:S02]  /*13a60*/  F2FP.BF16.F32.PACK_AB R34, R79, R34 ;  /* 0x000000224f22723e */ /* 0x000fe400000010ff */
[----:B------:R-:W-:-:S02]  /*13a70*/  SEL R47, R43, R42, P0 ;  /* 0x0000002a2b2f7207 */ /* 0x000fc40000000000 */
[----:B------:R-:W-:Y:S02]  /*13a80*/  SEL R63, R25, R24, P0 ;  /* 0x00000018193f7207 */ /* 0x000fe40000000000 */
[----:B------:R-:W-:Y:S02]  /*13a90*/  SEL R54, R24, R25, P0 ;  /* 0x0000001918367207 */ /* 0x000fe40000000000 */
[----:B------:R-:W-:Y:S02]  /*13aa0*/  SEL R42, R42, R43, P0 ;  /* 0x0000002b2a2a7207 */ /* 0x000fe40000000000 */
[----:B------:R-:W-:Y:S02]  /*13ab0*/  F2FP.BF16.F32.PACK_AB R31, R86, R31 ;  /* 0x0000001f561f723e */ /* 0x000fe400000010ff */
[----:B------:R-:W-:Y:S01]  /*13ac0*/  F2FP.BF16.F32.PACK_AB R30, R87, R30 ;  /* 0x0000001e571e723e */ /* 0x000fe200000010ff */
[----:B------:R-:W-:Y:S01]  /*13ad0*/  VIADD R87, R221, UR42 ;  /* 0x0000002add577c36 */ /* 0x000fe20008000000 */
[----:B------:R-:W-:-:S02]  /*13ae0*/  SEL R43, R39, R38, P0 ;  /* 0x00000026272b7207 */ /* 0x000fc40000000000 */
[----:B------:R-:W-:Y:S02]  /*13af0*/  IADD3 R25, P5, R22, 0x4000, RZ ;  /* 0x0000400016197810 */ /* 0x000fe40007fbe0ff */
[----:B------:R-:W-:Y:S02]  /*13b00*/  SHF.R.U64 R26, R26, 0x3, RZ ;  /* 0x000000031a1a7819 */ /* 0x000fe400000012ff */
[----:B------:R-:W-:Y:S02]  /*13b10*/  F2FP.BF16.F32.PACK_AB R11, R116, R11 ;  /* 0x0000000b740b723e */ /* 0x000fe400000010ff */
[----:B------:R-:W-:Y:S02]  /*13b20*/  F2FP.BF16.F32.PACK_AB R10, R117, R10 ;  /* 0x0000000a750a723e */ /* 0x000fe400000010ff */
[----:B------:R-:W-:Y:S02]  /*13b30*/  SEL R38, R38, R39, P0 ;  /* 0x0000002726267207 */ /* 0x000fe40000000000 */
[----:B------:R-:W-:-:S02]  /*13b40*/  IADD3 R7, P2, R22, 0x20, RZ ;  /* 0x0000002016077810 */ /* 0x000fc40007f5e0ff */
[----:B------:R-:W-:Y:S02]  /*13b50*/  SEL R39, R35, R34, P0 ;  /* 0x0000002223277207 */ /* 0x000fe40000000000 */
[----:B------:R-:W-:Y:S02]  /*13b60*/  SEL R34, R34, R35, P0 ;  /* 0x0000002322227207 */ /* 0x000fe40000000000 */
[----:B------:R-:W-:Y:S02]  /*13b70*/  F2FP.BF16.F32.PACK_AB R45, R60, R45 ;  /* 0x0000002d3c2d723e */ /* 0x000fe400000010ff */
[----:B------:R-:W-:Y:S02]  /*13b80*/  SEL R35, R31, R30, P0 ;  /* 0x0000001e1f237207 */ /* 0x000fe40000000000 */
[----:B------:R-:W-:Y:S01]  /*13b90*/  SEL R62, R30, R31, P0 ;  /* 0x0000001f1e3e7207 */ /* 0x000fe20000000000 */
[----:B------:R-:W-:Y:S01]  /*13ba0*/  IMAD.X R31, RZ, RZ, R23, P2 ;  /* 0x000000ffff1f7224 */ /* 0x000fe200010e0617 */
[----:B------:R-:W-:-:S02]  /*13bb0*/  LOP3.LUT R24, R25, 0x380, RZ, 0xc0, !PT ;  /* 0x0000038019187812 */ /* 0x000fc400078ec0ff */
[----:B------:R-:W-:Y:S01]  /*13bc0*/  LOP3.LUT R26, R26, R27, RZ, 0x3c, !PT ;  /* 0x0000001b1a1a7212 */ /* 0x000fe200078e3cff */
[----:B------:R-:W-:Y:S01]  /*13bd0*/  IMAD.X R27, RZ, RZ, R23, P4 ;  /* 0x000000ffff1b7224 */ /* 0x000fe200020e0617 */
[----:B------:R-:W-:Y:S02]  /*13be0*/  SEL R67, R11, R10, P0 ;  /* 0x0000000a0b437207 */ /* 0x000fe40000000000 */
[----:B------:R-:W-:Y:S02]  /*13bf0*/  SEL R60, R10, R11, P0 ;  /* 0x0000000b0a3c7207 */ /* 0x000fe40000000000 */
[----:B------:R-:W-:Y:S02]  /*13c00*/  LOP3.LUT R30, R7, 0x380, RZ, 0xc0, !PT ;  /* 0x00000380071e7812 */ /* 0x000fe400078ec0ff */
[----:B------:R-:W-:Y:S02]  /*13c10*/  IADD3 R11, P4, R22, 0x8020, RZ ;  /* 0x00008020160b7810 */ /* 0x000fe40007f9e0ff */
[----:B------:R-:W-:-:S02]  /*13c20*/  F2FP.BF16.F32.PACK_AB R21, R102, R21 ;  /* 0x000000156615723e */ /* 0x000fc400000010ff */
[----:B------:R-:W-:Y:S02]  /*13c30*/  F2FP.BF16.F32.PACK_AB R20, R103, R20 ;  /* 0x000000146714723e */ /* 0x000fe400000010ff */
[----:B------:R-:W-:Y:S02]  /*13c40*/  SHF.R.U64 R24, R24, 0x3, RZ ;  /* 0x0000000318187819 */ /* 0x000fe400000012ff */
[----:B------:R-:W-:Y:S02]  /*13c50*/  SHF.R.U64 R30, R30, 0x3, RZ ;  /* 0x000000031e1e7819 */ /* 0x000fe400000012ff */
[----:B------:R-:W-:Y:S02]  /*13c60*/  LOP3.LUT R10, R11, 0x380, RZ, 0xc0, !PT ;  /* 0x000003800b0a7812 */ /* 0x000fe400078ec0ff */
[----:B------:R-:W-:Y:S02]  /*13c70*/  F2FP.BF16.F32.PACK_AB R36, R77, R36 ;  /* 0x000000244d24723e */ /* 0x000fe400000010ff */
[----:B------:R-:W-:-:S02]  /*13c80*/  SEL R77, R21, R20, P0 ;  /* 0x00000014154d7207 */ /* 0x000fc40000000000 */
[----:B------:R-:W-:Y:S02]  /*13c90*/  SEL R66, R20, R21, P0 ;  /* 0x0000001514427207 */ /* 0x000fe40000000000 */
[----:B------:R-:W-:Y:S01]  /*13ca0*/  LOP3.LUT R24, R24, R25, RZ, 0x3c, !PT ;  /* 0x0000001918187212 */ /* 0x000fe200078e3cff */
[----:B------:R-:W-:Y:S01]  /*13cb0*/  IMAD.X R25, RZ, RZ, R23, P5 ;  /* 0x000000ffff197224 */ /* 0x000fe200028e0617 */
[----:B------:R-:W-:Y:S02]  /*13cc0*/  LOP3.LUT R30, R30, R7, RZ, 0x3c, !PT ;  /* 0x000000071e1e7212 */ /* 0x000fe400078e3cff */
[----:B------:R-:W-:Y:S02]  /*13cd0*/  IADD3 R21, P6, R22, 0x4020, RZ ;  /* 0x0000402016157810 */ /* 0x000fe40007fde0ff */
[----:B------:R-:W-:Y:S02]  /*13ce0*/  SHF.R.U64 R10, R10, 0x3, RZ ;  /* 0x000000030a0a7819 */ /* 0x000fe400000012ff */
[----:B------:R-:W-:-:S02]  /*13cf0*/  IADD3 R7, P5, R22, 0x8040, RZ ;  /* 0x0000804016077810 */ /* 0x000fc40007fbe0ff */
[----:B------:R-:W-:Y:S02]  /*13d00*/  SHF.R.S32.HI R74, RZ, 0x1f, R3 ;  /* 0x0000001fff4a7819 */ /* 0x000fe40000011403 */
[----:B------:R-:W-:Y:S02]  /*13d10*/  LOP3.LUT R20, R21, 0x380, RZ, 0xc0, !PT ;  /* 0x0000038015147812 */ /* 0x000fe400078ec0ff */
[----:B------:R-:W-:Y:S02]  /*13d20*/  F2FP.BF16.F32.PACK_AB R15, R108, R15 ;  /* 0x0000000f6c0f723e */ /* 0x000fe400000010ff */
[----:B------:R-:W-:Y:S02]  /*13d30*/  F2FP.BF16.F32.PACK_AB R14, R109, R14 ;  /* 0x0000000e6d0e723e */ /* 0x000fe400000010ff */
[----:B------:R-:W-:Y:S02]  /*13d40*/  LOP3.LUT R10, R10, R11, RZ, 0x3c, !PT ;  /* 0x0000000b0a0a7212 */ /* 0x000fe400078e3cff */
[----:B------:R-:W-:-:S02]  /*13d50*/  LOP3.LUT R6, R7, 0x380, RZ, 0xc0, !PT ;  /* 0x0000038007067812 */ /* 0x000fc400078ec0ff */
[----:B------:R-:W-:Y:S02]  /*13d60*/  IADD3 R19, P1, R22, 0x4040, RZ ;  /* 0x0000404016137810 */ /* 0x000fe40007f3e0ff */
[----:B------:R-:W-:Y:S02]  /*13d70*/  LEA.HI R11, R74, R3, RZ, 0x7 ;  /* 0x000000034a0b7211 */ /* 0x000fe400078f38ff */
[----:B------:R-:W-:Y:S02]  /*13d80*/  SHF.R.U64 R20, R20, 0x3, RZ ;  /* 0x0000000314147819 */ /* 0x000fe400000012ff */
[----:B------:R-:W-:Y:S02]  /*13d90*/  F2FP.BF16.F32.PACK_AB R37, R76, R37 ;  /* 0x000000254c25723e */ /* 0x000fe400000010ff */
[----:B------:R-:W-:Y:S02]  /*13da0*/  SEL R65, R15, R14, P0 ;  /* 0x0000000e0f417207 */ /* 0x000fe40000000000 */
[----:B------:R-:W-:-:S02]  /*13db0*/  SEL R58, R14, R15, P0 ;  /* 0x0000000f0e3a7207 */ /* 0x000fc40000000000 */
[----:B------:R-:W-:Y:S02]  /*13dc0*/  SHF.R.U64 R6, R6, 0x3, RZ ;  /* 0x0000000306067819 */ /* 0x000fe400000012ff */
[----:B------:R-:W-:Y:S02]  /*13dd0*/  IADD3 R15, P2, R22, 0x4060, RZ ;  /* 0x00004060160f7810 */ /* 0x000fe40007f5e0ff */
[----:B------:R-:W-:Y:S02]  /*13de0*/  LOP3.LUT R18, R19, 0x380, RZ, 0xc0, !PT ;  /* 0x0000038013127812 */ /* 0x000fe400078ec0ff */
[----:B------:R-:W-:Y:S01]  /*13df0*/  LOP3.LUT R76, R11, 0xffffff80, RZ, 0xc0, !PT ;  /* 0xffffff800b4c7812 */ /* 0x000fe200078ec0ff */
[--C-:B------:R-:W-:Y:S01]  /*13e00*/  IMAD.X R11, RZ, RZ, R23.reuse, P4 ;  /* 0x000000ffff0b7224 */ /* 0x100fe200020e0617 */
[----:B------:R-:W-:Y:S01]  /*13e10*/  LOP3.LUT R20, R20, R21, RZ, 0x3c, !PT ;  /* 0x0000001514147212 */ /* 0x000fe200078e3cff */
[--C-:B------:R-:W-:Y:S01]  /*13e20*/  IMAD.X R21, RZ, RZ, R23.reuse, P6 ;  /* 0x000000ffff157224 */ /* 0x100fe200030e0617 */
[----:B------:R-:W-:Y:S01]  /*13e30*/  LOP3.LUT R6, R6, R7, RZ, 0x3c, !PT ;  /* 0x0000000706067212 */ /* 0x000fe200078e3cff */
[----:B------:R-:W-:Y:S01]  /*13e40*/  IMAD.X R7, RZ, RZ, R23, P5 ;  /* 0x000000ffff077224 */ /* 0x000fe200028e0617 */
[----:B------:R-:W-:Y:S01]  /*13e50*/  LOP3.LUT R14, R15, 0x380, RZ, 0xc0, !PT ;  /* 0x000003800f0e7812 */ /* 0x000fe200078ec0ff */
[----:B------:R-:W-:Y:S01]  /*13e60*/  IMAD.IADD R76, R3, 0x1, -R76 ;  /* 0x00000001034c7824 */ /* 0x000fe200078e0a4c */
[----:B------:R-:W-:-:S02]  /*13e70*/  SHF.R.U64 R18, R18, 0x3, RZ ;  /* 0x0000000312127819 */ /* 0x000fc400000012ff */
[----:B------:R-:W-:Y:S02]  /*13e80*/  SHF.R.U64 R14, R14, 0x3, RZ ;  /* 0x000000030e0e7819 */ /* 0x000fe400000012ff */
[----:B------:R-:W-:Y:S01]  /*13e90*/  LOP3.LUT R18, R18, R19, RZ, 0x3c, !PT ;  /* 0x0000001312127212 */ /* 0x000fe200078e3cff */
[----:B------:R-:W-:Y:S01]  /*13ea0*/  IMAD.X R19, RZ, RZ, R23, P1 ;  /* 0x000000ffff137224 */ /* 0x000fe200008e0617 */
[----:B------:R-:W-:Y:S01]  /*13eb0*/  LEA.HI R90, R74, R3, RZ, 0x5 ;  /* 0x000000034a5a7211 */ /* 0x000fe200078f28ff */
[----:B------:R-:W-:Y:S01]  /*13ec0*/  VIADD R3, R87, 0x8 ;  /* 0x0000000857037836 */ /* 0x000fe20000000000 */
[----:B------:R-:W-:Y:S02]  /*13ed0*/  MOV R82, R20 ;  /* 0x0000001400527202 */ /* 0x000fe40000000f00 */
[----:B------:R-:W-:Y:S02]  /*13ee0*/  F2FP.BF16.F32.PACK_AB R89, R89, R96 ;  /* 0x000000605959723e */ /* 0x000fe400000010ff */
[----:B------:R-:W-:-:S02]  /*13ef0*/  F2FP.BF16.F32.PACK_AB R88, R81, R88 ;  /* 0x000000585158723e */ /* 0x000fc400000010ff */
[----:B------:R-:W-:Y:S01]  /*13f00*/  MOV R21, R6 ;  /* 0x0000000600157202 */ /* 0x000fe20000000f00 */
[----:B------:R-:W-:Y:S01]  /*13f10*/  IMAD.U32 R7, RZ, RZ, UR9 ;  /* 0x00000009ff077e24 */ /* 0x000fe2000f8e00ff */
[----:B------:R-:W-:Y:S01]  /*13f20*/  LOP3.LUT P1, RZ, R76, 0x3, RZ, 0xc0, !PT ;  /* 0x000000034cff7812 */ /* 0x000fe2000782c0ff */
[----:B------:R-:W-:Y:S01]  /*13f30*/  IMAD.U32 R7, RZ, RZ, UR5 ;  /* 0x00000005ff077e24 */ /* 0x000fe2000f8e00ff */
[----:B------:R-:W-:Y:S01]  /*13f40*/  F2FP.BF16.F32.PACK_AB R40, R69, R40 ;  /* 0x000000284528723e */ /* 0x000fe200000010ff */
[----:B------:R-:W-:Y:S01]  /*13f50*/  ULDC UR5, c[0x0][0xa88] ;  /* 0x0002a20000057ab9 */ /* 0x000fe20000000800 */
[----:B------:R-:W-:Y:S01]  /*13f60*/  LOP3.LUT R14, R14, R15, RZ, 0x3c, !PT ;  /* 0x0000000f0e0e7212 */ /* 0x000fe200078e3cff */
[----:B------:R-:W-:Y:S01]  /*13f70*/  IMAD.X R15, RZ, RZ, R23, P2 ;  /* 0x000000ffff0f7224 */ /* 0x000fe200010e0617 */
[----:B------:R-:W-:Y:S01]  /*13f80*/  SEL R69, R89, R88, P0 ;  /* 0x0000005859457207 */ /* 0x000fe20000000000 */
[----:B------:R-:W-:Y:S01]  /*13f90*/  IMAD.U32 R6, RZ, RZ, UR8 ;  /* 0x00000008ff067e24 */ /* 0x000fe2000f8e00ff */
[----:B------:R-:W-:-:S02]  /*13fa0*/  SEL R88, R88, R89, P0 ;  /* 0x0000005958587207 */ /* 0x000fc40000000000 */
[----:B------:R-:W-:Y:S02]  /*13fb0*/  ISETP.GE.OR P2, PT, R3, UR5, P1 ;  /* 0x0000000503007c0c */ /* 0x000fe40008f46670 */
[----:B------:R-:W-:Y:S02]  /*13fc0*/  F2FP.BF16.F32.PACK_AB R9, R118, R9 ;  /* 0x000000097609723e */ /* 0x000fe400000010ff */
[----:B------:R-:W-:Y:S02]  /*13fd0*/  F2FP.BF16.F32.PACK_AB R8, R119, R8 ;  /* 0x000000087708723e */ /* 0x000fe400000010ff */
[----:B------:R-:W-:Y:S02]  /*13fe0*/  F2FP.BF16.F32.PACK_AB R29, R92, R29 ;  /* 0x0000001d5c1d723e */ /* 0x000fe400000010ff */
[----:B------:R-:W-:Y:S02]  /*13ff0*/  SEL R81, R9, R8, P0 ;  /* 0x0000000809517207 */ /* 0x000fe40000000000 */
[----:B------:R-:W-:-:S02]  /*14000*/  SEL R70, R8, R9, P0 ;  /* 0x0000000908467207 */ /* 0x000fc40000000000 */
[----:B------:R-:W-:Y:S02]  /*14010*/  F2FP.BF16.F32.PACK_AB R28, R93, R28 ;  /* 0x0000001c5d1c723e */ /* 0x000fe400000010ff */
[----:B------:R-:W-:Y:S02]  /*14020*/  IADD3 R9, P6, R22, 0x8060, RZ ;  /* 0x0000806016097810 */ /* 0x000fe40007fde0ff */
[----:B------:R-:W-:Y:S02]  /*14030*/  F2FP.BF16.F32.PACK_AB R130, R130, R133 ;  /* 0x000000858282723e */ /* 0x000fe400000010ff */
[----:B------:R-:W-:Y:S02]  /*14040*/  F2FP.BF16.F32.PACK_AB R131, R128, R131 ;  /* 0x000000838083723e */ /* 0x000fe400000010ff */
[----:B------:R-:W-:Y:S02]  /*14050*/  F2FP.BF16.F32.PACK_AB R126, R126, R129 ;  /* 0x000000817e7e723e */ /* 0x000fe400000010ff */
[----:B------:R-:W-:-:S02]  /*14060*/  F2FP.BF16.F32.PACK_AB R127, R124, R127 ;  /* 0x0000007f7c7f723e */ /* 0x000fc400000010ff */
[----:B------:R-:W-:Y:S02]  /*14070*/  F2FP.BF16.F32.PACK_AB R44, R61, R44 ;  /* 0x0000002c3d2c723e */ /* 0x000fe400000010ff */
[----:B------:R-:W-:Y:S02]  /*14080*/  SEL R61, R29, R28, P0 ;  /* 0x0000001c1d3d7207 */ /* 0x000fe40000000000 */
[----:B------:R-:W-:Y:S02]  /*14090*/  SEL R50, R28, R29, P0 ;  /* 0x0000001d1c327207 */ /* 0x000fe40000000000 */
[----:B------:R-:W-:Y:S02]  /*140a0*/  LOP3.LUT R8, R9, 0x380, RZ, 0xc0, !PT ;  /* 0x0000038009087812 */ /* 0x000fe400078ec0ff */
[----:B------:R-:W-:Y:S02]  /*140b0*/  IADD3 R29, P3, R22, 0x40, RZ ;  /* 0x00000040161d7810 */ /* 0x000fe40007f7e0ff */
[----:B------:R-:W-:-:S02]  /*140c0*/  F2FP.BF16.F32.PACK_AB R52, R52, R121 ;  /* 0x000000793434723e */ /* 0x000fc400000010ff */
[----:B------:R-:W-:Y:S02]  /*140d0*/  F2FP.BF16.F32.PACK_AB R53, R53, R48 ;  /* 0x000000303535723e */ /* 0x000fe400000010ff */
[----:B------:R-:W-:Y:S02]  /*140e0*/  SEL R49, R130, R131, P0 ;  /* 0x0000008382317207 */ /* 0x000fe40000000000 */
[----:B------:R-:W-:Y:S02]  /*140f0*/  SEL R130, R131, R130, P0 ;  /* 0x0000008283827207 */ /* 0x000fe40000000000 */
[----:B------:R-:W-:Y:S02]  /*14100*/  SEL R51, R126, R127, P0 ;  /* 0x0000007f7e337207 */ /* 0x000fe40000000000 */
[----:B------:R-:W-:Y:S02]  /*14110*/  F2FP.BF16.F32.PACK_AB R122, R122, R125 ;  /* 0x0000007d7a7a723e */ /* 0x000fe400000010ff */
[----:B------:R-:W-:-:S02]  /*14120*/  F2FP.BF16.F32.PACK_AB R123, R120, R123 ;  /* 0x0000007b787b723e */ /* 0x000fc400000010ff */
[----:B------:R-:W-:Y:S02]  /*14130*/  SEL R126, R127, R126, P0 ;  /* 0x0000007e7f7e7207 */ /* 0x000fe40000000000 */
[----:B------:R-:W-:Y:S02]  /*14140*/  SHF.R.U64 R8, R8, 0x3, RZ ;  /* 0x0000000308087819 */ /* 0x000fe400000012ff */
[----:B------:R-:W-:Y:S02]  /*14150*/  LOP3.LUT R28, R29, 0x380, RZ, 0xc0, !PT ;  /* 0x000003801d1c7812 */ /* 0x000fe400078ec0ff */
[----:B------:R-:W-:Y:S02]  /*14160*/  F2FP.BF16.F32.PACK_AB R41, R68, R41 ;  /* 0x000000294429723e */ /* 0x000fe400000010ff */
[----:B------:R-:W-:Y:S02]  /*14170*/  SEL R59, R52, R53, P0 ;  /* 0x00000035343b7207 */ /* 0x000fe40000000000 */
[----:B------:R-:W-:-:S02]  /*14180*/  SEL R52, R53, R52, P0 ;  /* 0x0000003435347207 */ /* 0x000fc40000000000 */
[----:B------:R-:W-:Y:S02]  /*14190*/  SEL R55, R122, R123, P0 ;  /* 0x0000007b7a377207 */ /* 0x000fe40000000000 */
[----:B------:R-:W-:Y:S02]  /*141a0*/  SEL R53, R45, R44, P0 ;  /* 0x0000002c2d357207 */ /* 0x000fe40000000000 */
[----:B------:R-:W-:Y:S01]  /*141b0*/  LOP3.LUT R8, R8, R9, RZ, 0x3c, !PT ;  /* 0x0000000908087212 */ /* 0x000fe200078e3cff */
[----:B------:R-:W-:Y:S01]  /*141c0*/  IMAD.X R9, RZ, RZ, R23, P6 ;  /* 0x000000ffff097224 */ /* 0x000fe200030e0617 */
[----:B------:R-:W-:Y:S02]  /*141d0*/  SEL R122, R123, R122, P0 ;  /* 0x0000007a7b7a7207 */ /* 0x000fe40000000000 */
[----:B------:R-:W-:Y:S02]  /*141e0*/  SEL R44, R44, R45, P0 ;  /* 0x0000002d2c2c7207 */ /* 0x000fe40000000000 */
[----:B------:R-:W-:-:S02]  /*141f0*/  SHF.R.U64 R28, R28, 0x3, RZ ;  /* 0x000000031c1c7819 */ /* 0x000fc400000012ff */
[----:B------:R-:W-:Y:S02]  /*14200*/  F2FP.BF16.F32.PACK_AB R33, R84, R33 ;  /* 0x000000215421723e */ /* 0x000fe400000010ff */
[----:B------:R-:W-:Y:S02]  /*14210*/  F2FP.BF16.F32.PACK_AB R32, R85, R32 ;  /* 0x000000205520723e */ /* 0x000fe400000010ff */
        /* <DEDUP_REMOVED lines=10> */
[----:B------:R-:W-:-:S02]  /*142c0*/  SEL R68, R12, R13, P0 ;  /* 0x0000000d0c447207 */ /* 0x000fc40000000000 */
[----:B------:R-:W-:Y:S02]  /*142d0*/  MOV R74, R10 ;  /* 0x0000000a004a7202 */ /* 0x000fe40000000f00 */
[----:B------:R-:W-:Y:S02]  /*142e0*/  MOV R20, R8 ;  /* 0x0000000800147202 */ /* 0x000fe40000000f00 */
[----:B------:R-:W-:Y:S02]  /*142f0*/  SEL R48, R32, R33, P0 ;  /* 0x0000002120307207 */ /* 0x000fe40000000000 */
[C---:B------:R-:W-:Y:S02]  /*14300*/  IADD3 R13, P3, R22.reuse, 0x8000, RZ ;  /* 0x00008000160d7810 */ /* 0x040fe40007f7e0ff */
[----:B------:R-:W-:Y:S02]  /*14310*/  LOP3.LUT R33, R22, 0x380, RZ, 0xc0, !PT ;  /* 0x0000038016217812 */ /* 0x000fe400078ec0ff */
[----:B------:R-:W-:-:S02]  /*14320*/  LOP3.LUT R12, R13, 0x380, RZ, 0xc0, !PT ;  /* 0x000003800d0c7812 */ /* 0x000fc400078ec0ff */
[----:B------:R-:W-:Y:S02]  /*14330*/  MOV R80, R18 ;  /* 0x0000001200507202 */ /* 0x000fe40000000f00 */
[----:B------:R-:W-:Y:S01]  /*14340*/  SHF.R.U64 R12, R12, 0x3, RZ ;  /* 0x000000030c0c7819 */ /* 0x000fe200000012ff */
[----:B--2---:R-:W-:Y:S01]  /*14350*/  SHFL.IDX PT, R69, R69, R0, 0x1c1f ;  /* 0x001c1f0045457589 */ /* 0x004fe200000e0000 */
[----:B------:R-:W-:Y:S02]  /*14360*/  LOP3.LUT R3, R0, 0x2, RZ, 0x3c, !PT ;  /* 0x0000000200037812 */ /* 0x000fe400078e3cff */
[----:B------:R-:W-:Y:S01]  /*14370*/  SHF.R.U64 R33, R33, 0x3, RZ ;  /* 0x0000000321217819 */ /* 0x000fe200000012ff */
[----:B------:R-:W-:Y:S01]  /*14380*/  SHFL.IDX PT, R49, R49, R0, 0x1c1f ;  /* 0x001c1f0031317589 */ /* 0x000fe200000e0000 */
[----:B------:R-:W-:Y:S01]  /*14390*/  LOP3.LUT R12, R12, R13, RZ, 0x3c, !PT ;  /* 0x0000000d0c0c7212 */ /* 0x000fe200078e3cff */
[--C-:B------:R-:W-:Y:S01]  /*143a0*/  IMAD.X R13, RZ, RZ, R23.reuse, P3 ;  /* 0x000000ffff0d7224 */ /* 0x100fe200018e0617 */
[----:B------:R-:W-:Y:S01]  /*143b0*/  LOP3.LUT R32, R33, R22, RZ, 0x3c, !PT ;  /* 0x0000001621207212 */ /* 0x000fe200078e3cff */
[----:B------:R-:W1:Y:S01]  /*143c0*/  SHFL.IDX PT, R88, R88, R3, 0x1c1f ;  /* 0x001c1f0358587589 */ /* 0x000e6200000e0000 */
[----:B------:R-:W-:Y:S01]  /*143d0*/  IMAD.MOV.U32 R33, RZ, RZ, R23 ;  /* 0x000000ffff217224 */ /* 0x000fe200078e0017 */
[----:B------:R-:W-:-:S02]  /*143e0*/  MOV R78, R14 ;  /* 0x0000000e004e7202 */ /* 0x000fc40000000f00 */
[----:B------:R-:W2:Y:S01]  /*143f0*/  SHFL.IDX PT, R130, R130, R3, 0x1c1f ;  /* 0x001c1f0382827589 */ /* 0x000ea200000e0000 */
[----:B------:R-:W-:Y:S02]  /*14400*/  MOV R76, R12 ;  /* 0x0000000c004c7202 */ /* 0x000fe40000000f00 */
[----:B------:R-:W-:Y:S01]  /*14410*/  MOV R86, R32 ;  /* 0x0000002000567202 */ /* 0x000fe20000000f00 */
[----:B------:R-:W-:Y:S01]  /*14420*/  SHFL.IDX PT, R51, R51, R0, 0x1c1f ;  /* 0x001c1f0033337589 */ /* 0x000fe200000e0000 */
[----:B------:R-:W-:Y:S02]  /*14430*/  MOV R33, R30 ;  /* 0x0000001e00217202 */ /* 0x000fe40000000f00 */
[----:B------:R-:W-:Y:S01]  /*14440*/  MOV R84, R26 ;  /* 0x0000001a00547202 */ /* 0x000fe20000000f00 */
[----:B------:R-:W3:Y:S01]  /*14450*/  SHFL.IDX PT, R126, R126, R3, 0x1c1f ;  /* 0x001c1f037e7e7589 */ /* 0x000ee200000e0000 */
[----:B------:R-:W-:Y:S02]  /*14460*/  MOV R83, R24 ;  /* 0x0000001800537202 */ /* 0x000fe40000000f00 */
[----:B------:R-:W-:Y:S01]  /*14470*/  MOV R85, R28 ;  /* 0x0000001c00557202 */ /* 0x000fe20000000f00 */
[----:B------:R-:W-:Y:S01]  /*14480*/  SHFL.IDX PT, R71, R71, R0, 0x1c1f ;  /* 0x001c1f0047477589 */ /* 0x000fe200000e0000 */
[----:B------:R-:W-:-:S02]  /*14490*/  SHF.R.S32.HI R90, RZ, 0x5, R90 ;  /* 0x00000005ff5a7819 */ /* 0x000fc4000001145a */
[----:B------:R-:W-:Y:S01]  /*144a0*/  ISETP.GE.OR P1, PT, R87, UR5, P1 ;  /* 0x0000000557007c0c */ /* 0x000fe20008f26670 */
[----:B------:R-:W4:Y:S04]  /*144b0*/  SHFL.IDX PT, R72, R72, R3, 0x1c1f ;  /* 0x001c1f0348487589 */ /* 0x000f2800000e0000 */
[----:B------:R-:W-:Y:S01]  /*144c0*/  SHFL.IDX PT, R55, R55, R0, 0x1c1f ;  /* 0x001c1f0037377589 */ /* 0x000fe200000e0000 */
[----:B-1----:R-:W-:Y:S02]  /*144d0*/  SEL R9, R69, R88, P0 ;  /* 0x0000005845097207 */ /* 0x002fe40000000000 */
[----:B------:R-:W-:Y:S01]  /*144e0*/  SEL R11, R88, R69, P0 ;  /* 0x00000045580b7207 */ /* 0x000fe20000000000 */
[----:B------:R-:W-:Y:S01]  /*144f0*/  SHFL.IDX PT, R73, R73, R0, 0x1c1f ;  /* 0x001c1f0049497589 */ /* 0x000fe200000e0000 */
[----:B------:R-:W1:Y:S01]  /*14500*/  LDC.64 R88, c[0x0][0xb78] ;  /* 0x0002de00ff587b82 */ /* 0x000e620000000a00 */
[----:B--2---:R-:W-:-:S02]  /*14510*/  SEL R8, R49, R130, P0 ;  /* 0x0000008231087207 */ /* 0x004fc40000000000 */
[----:B------:R-:W2:Y:S01]  /*14520*/  SHFL.IDX PT, R122, R122, R3, 0x1c1f ;  /* 0x001c1f037a7a7589 */ /* 0x000ea200000e0000 */
[----:B------:R-:W-:-:S04]  /*14530*/  SEL R10, R130, R49, P0 ;  /* 0x00000031820a7207 */ /* 0x000fc80000000000 */
[----:B------:R-:W-:Y:S01]  /*14540*/  BAR.SYNC.DEFER_BLOCKING 0x1, 0x100 ;  /* 0x0044000000007b1d */ /* 0x000fe20000010000 */
[----:B---3--:R-:W-:Y:S02]  /*14550*/  SEL R12, R51, R126, P0 ;  /* 0x0000007e330c7207 */ /* 0x008fe40000000000 */
[----:B------:R-:W-:-:S03]  /*14560*/  SEL R14, R126, R51, P0 ;  /* 0x000000337e0e7207 */ /* 0x000fc60000000000 */
[----:B------:R-:W3:Y:S01]  /*14570*/  SHFL.IDX PT, R56, R56, R3, 0x1c1f ;  /* 0x001c1f0338387589 */ /* 0x000ee200000e0000 */
[----:B----4-:R-:W-:Y:S02]  /*14580*/  SEL R13, R71, R72, P0 ;  /* 0x00000048470d7207 */ /* 0x010fe40000000000 */
[----:B------:R-:W-:Y:S01]  /*14590*/  SEL R15, R72, R71, P0 ;  /* 0x00000047480f7207 */ /* 0x000fe20000000000 */
[----:B------:R-:W-:Y:S04]  /*145a0*/  SHFL.IDX PT, R59, R59, R0, 0x1c1f ;  /* 0x001c1f003b3b7589 */ /* 0x000fe800000e0000 */
[----:B------:R-:W-:Y:S01]  /*145b0*/  SHFL.IDX PT, R57, R57, R0, 0x1c1f ;  /* 0x001c1f0039397589 */ /* 0x000fe200000e0000 */
[----:B-1----:R-:W-:-:S03]  /*145c0*/  IMAD.WIDE.U32 R6, R88, UR44, R6 ;  /* 0x0000002c58067c25 */ /* 0x002fc6000f8e0006 */
[----:B------:R-:W1:Y:S01]  /*145d0*/  SHFL.IDX PT, R52, R52, R3, 0x1c1f ;  /* 0x001c1f0334347589 */ /* 0x000e6200000e0000 */
[----:B--2---:R-:W-:Y:S02]  /*145e0*/  SEL R24, R55, R122, P0 ;  /* 0x0000007a37187207 */ /* 0x004fe40000000000 */
[----:B------:R-:W-:Y:S01]  /*145f0*/  SEL R26, R122, R55, P0 ;  /* 0x000000377a1a7207 */ /* 0x000fe20000000000 */
[----:B------:R-:W2:Y:S04]  /*14600*/  SHFL.IDX PT, R46, R46, R3, 0x1c1f ;  /* 0x001c1f032e2e7589 */ /* 0x000ea800000e0000 */
[----:B------:R-:W-:Y:S04]  /*14610*/  SHFL.IDX PT, R53, R53, R0, 0x1c1f ;  /* 0x001c1f0035357589 */ /* 0x000fe800000e0000 */
[----:B------:R-:W-:Y:S01]  /*14620*/  SHFL.IDX PT, R47, R47, R0, 0x1c1f ;  /* 0x001c1f002f2f7589 */ /* 0x000fe200000e0000 */
[----:B---3--:R-:W-:-:S02]  /*14630*/  SEL R25, R73, R56, P0 ;  /* 0x0000003849197207 */ /* 0x008fc40000000000 */
[----:B------:R-:W-:Y:S01]  /*14640*/  SEL R27, R56, R73, P0 ;  /* 0x00000049381b7207 */ /* 0x000fe20000000000 */
[----:B------:R-:W-:Y:S04]  /*14650*/  SHFL.IDX PT, R43, R43, R0, 0x1c1f ;  /* 0x001c1f002b2b7589 */ /* 0x000fe800000e0000 */
[----:B------:R-:W3:Y:S04]  /*14660*/  SHFL.IDX PT, R44, R44, R3, 0x1c1f ;  /* 0x001c1f032c2c7589 */ /* 0x000ee800000e0000 */
[----:B------:R-:W4:Y:S01]  /*14670*/  SHFL.IDX PT, R42, R42, R3, 0x1c1f ;  /* 0x001c1f032a2a7589 */ /* 0x000f2200000e0000 */
[----:B-1----:R-:W-:-:S02]  /*14680*/  SEL R28, R59, R52, P0 ;  /* 0x000000343b1c7207 */ /* 0x002fc40000000000 */
[----:B------:R-:W-:Y:S01]  /*14690*/  SEL R30, R52, R59, P0 ;  /* 0x0000003b341e7207 */ /* 0x000fe20000000000 */
[----:B------:R-:W-:Y:S01]  /*146a0*/  SHFL.IDX PT, R38, R38, R3, 0x1c1f ;  /* 0x001c1f0326267589 */ /* 0x000fe200000e0000 */
[----:B--2---:R-:W-:Y:S02]  /*146b0*/  SEL R29, R57, R46, P0 ;  /* 0x0000002e391d7207 */ /* 0x004fe40000000000 */
[----:B------:R-:W-:Y:S01]  /*146c0*/  SEL R31, R46, R57, P0 ;  /* 0x000000392e1f7207 */ /* 0x000fe20000000000 */
[----:B------:R-:W-:Y:S04]  /*146d0*/  SHFL.IDX PT, R45, R45, R0, 0x1c1f ;  /* 0x001c1f002d2d7589 */ /* 0x000fe800000e0000 */
[----:B------:R-:W-:Y:S04]  /*146e0*/  SHFL.IDX PT, R41, R41, R0, 0x1c1f ;  /* 0x001c1f0029297589 */ /* 0x000fe800000e0000 */
[----:B------:R-:W-:Y:S04]  /*146f0*/  SHFL.IDX PT, R37, R37, R0, 0x1c1f ;  /* 0x001c1f0025257589 */ /* 0x000fe800000e0000 */
[----:B------:R-:W-:Y:S01]  /*14700*/  SHFL.IDX PT, R61, R61, R0, 0x1c1f ;  /* 0x001c1f003d3d7589 */ /* 0x000fe200000e0000 */
[----:B---3--:R-:W-:-:S03]  /*14710*/  SEL R32, R53, R44, P0 ;  /* 0x0000002c35207207 */ /* 0x008fc60000000000 */
[----:B------:R-:W-:Y:S04]  /*14720*/  SHFL.IDX PT, R63, R63, R0, 0x1c1f ;  /* 0x001c1f003f3f7589 */ /* 0x000fe800000e0000 */
[----:B------:R-:W-:Y:S04]  /*14730*/  SHFL.IDX PT, R65, R65, R0, 0x1c1f ;  /* 0x001c1f0041417589 */ /* 0x000fe800000e0000 */
[----:B------:R-:W-:Y:S04]  /*14740*/  SHFL.IDX PT, R67, R67, R0, 0x1c1f ;  /* 0x001c1f0043437589 */ /* 0x000fe800000e0000 */
[----:B------:R-:W-:Y:S04]  /*14750*/  SHFL.IDX PT, R39, R39, R0, 0x1c1f ;  /* 0x001c1f0027277589 */ /* 0x000fe800000e0000 */
[----:B------:R4:W-:Y:S04]  /*14760*/  SHFL.IDX PT, R18, R35, R0, 0x1c1f ;  /* 0x001c1f0023127589 */ /* 0x0009e800000e0000 */
[----:B------:R-:W-:Y:S04]  /*14770*/  SHFL.IDX PT, R75, R75, R0, 0x1c1f ;  /* 0x001c1f004b4b7589 */ /* 0x000fe800000e0000 */
[----:B------:R-:W-:Y:S01]  /*14780*/  SHFL.IDX PT, R77, R77, R0, 0x1c1f ;  /* 0x001c1f004d4d7589 */ /* 0x000fe200000e0000 */
[----:B----4-:R-:W-:-:S03]  /*14790*/  SEL R35, R42, R47, P0 ;  /* 0x0000002f2a237207 */ /* 0x010fc60000000000 */
        /* <DEDUP_REMOVED lines=9> */
[----:B------:R-:W1:Y:S04]  /*14830*/  SHFL.IDX PT, R54, R54, R3, 0x1c1f ;  /* 0x001c1f0336367589 */ /* 0x000e6800000e0000 */
[----:B------:R-:W2:Y:S04]  /*14840*/  SHFL.IDX PT, R64, R64, R3, 0x1c1f ;  /* 0x001c1f0340407589 */ /* 0x000ea800000e0000 */
[----:B------:R-:W3:Y:S04]  /*14850*/  SHFL.IDX PT, R58, R58, R3, 0x1c1f ;  /* 0x001c1f033a3a7589 */ /* 0x000ee800000e0000 */
[----:B------:R-:W4:Y:S04]  /*14860*/  SHFL.IDX PT, R66, R66, R3, 0x1c1f ;  /* 0x001c1f0342427589 */ /* 0x000f2800000e0000 */
[----:B------:R-:W5:Y:S04]  /*14870*/  SHFL.IDX PT, R68, R68, R3, 0x1c1f ;  /* 0x001c1f0344447589 */ /* 0x000f6800000e0000 */
[----:B------:R-:W-:Y:S04]  /*14880*/  SHFL.IDX PT, R60, R60, R3, 0x1c1f ;  /* 0x001c1f033c3c7589 */ /* 0x000fe800000e0000 */
[----:B------:R-:W5:Y:S01]  /*14890*/  SHFL.IDX PT, R70, R70, R3, 0x1c1f ;  /* 0x001c1f0346467589 */ /* 0x000f6200000e0000 */
[----:B-1----:R-:W-:-:S02]  /*148a0*/  SEL R52, R63, R54, P0 ;  /* 0x000000363f347207 */ /* 0x002fc40000000000 */
[----:B------:R-:W-:Y:S01]  /*148b0*/  SEL R54, R54, R63, P0 ;  /* 0x0000003f36367207 */ /* 0x000fe20000000000 */
[----:B------:R1:W-:Y:S01]  /*148c0*/  STSM.16.M88.4 [R86], R8 ;  /* 0x0000000856007844 */ /* 0x0003e20000000200 */
[----:B--2---:R-:W-:Y:S02]  /*148d0*/  SEL R49, R75, R64, P0 ;  /* 0x000000404b317207 */ /* 0x004fe40000000000 */
[----:B------:R-:W-:Y:S01]  /*148e0*/  SEL R51, R64, R75, P0 ;  /* 0x0000004b40337207 */ /* 0x000fe20000000000 */
[----:B------:R2:W-:Y:S01]  /*148f0*/  STSM.16.M88.4 [R33], R12 ;  /* 0x0000000c21007844 */ /* 0x0005e20000000200 */
[----:B---3--:R-:W-:Y:S02]  /*14900*/  SEL R56, R65, R58, P0 ;  /* 0x0000003a41387207 */ /* 0x008fe40000000000 */
[----:B------:R-:W-:Y:S01]  /*14910*/  SEL R58, R58, R65, P0 ;  /* 0x000000413a3a7207 */ /* 0x000fe20000000000 */
[----:B------:R3:W-:Y:S01]  /*14920*/  STSM.16.M88.4 [R85], R24 ;  /* 0x0000001855007844 */ /* 0x0007e20000000200 */
[----:B----4-:R-:W-:-:S02]  /*14930*/  SEL R53, R77, R66, P0 ;  /* 0x000000424d357207 */ /* 0x010fc40000000000 */
[----:B------:R-:W-:Y:S01]  /*14940*/  SEL R55, R66, R77, P0 ;  /* 0x0000004d42377207 */ /* 0x000fe20000000000 */
[----:B------:R-:W-:Y:S01]  /*14950*/  STSM.16.M88.4 [R84], R28 ;  /* 0x0000001c54007844 */ /* 0x000fe20000000200 */
[----:B-----5:R-:W-:Y:S02]  /*14960*/  SEL R57, R79, R68, P0 ;  /* 0x000000444f397207 */ /* 0x020fe40000000000 */
[----:B------:R-:W-:Y:S02]  /*14970*/  SEL R59, R68, R79, P0 ;  /* 0x0000004f443b7207 */ /* 0x000fe40000000000 */
[----:B-1----:R-:W-:Y:S02]  /*14980*/  SEL R9, R43, R38, P0 ;  /* 0x000000262b097207 */ /* 0x002fe40000000000 */
[----:B------:R-:W-:Y:S01]  /*14990*/  SEL R11, R38, R43, P0 ;  /* 0x0000002b260b7207 */ /* 0x000fe20000000000 */
[----:B--2---:R-:W-:Y:S01]  /*149a0*/  IMAD R12, R88, UR6, RZ ;  /* 0x00000006580c7c24 */ /* 0x004fe2000f8e02ff */
[----:B------:R-:W-:Y:S01]  /*149b0*/  SEL R33, R47, R42, P0 ;  /* 0x0000002a2f217207 */ /* 0x000fe20000000000 */
[----:B------:R-:W-:Y:S01]  /*149c0*/  ULDC.64 UR6, c[0x0][0xb40] ;  /* 0x0002d00000067ab9 */ /* 0x000fe20000000a00 */
[----:B------:R-:W-:Y:S01]  /*149d0*/  SEL R8, R45, R40, P0 ;  /* 0x000000282d087207 */ /* 0x000fe20000000000 */
[----:B------:R-:W-:Y:S01]  /*149e0*/  IMAD R38, R89, UR44, R12 ;  /* 0x0000002c59267c24 */ /* 0x000fe2000f8e020c */
[----:B------:R-:W-:Y:S01]  /*149f0*/  SEL R10, R40, R45, P0 ;  /* 0x0000002d280a7207 */ /* 0x000fe20000000000 */
[----:B------:R-:W-:Y:S01]  /*14a00*/  STSM.16.M88.4 [R83], R32 ;  /* 0x0000002053007844 */ /* 0x000fe20000000200 */
[----:B------:R-:W-:-:S02]  /*14a10*/  SEL R12, R41, R36, P0 ;  /* 0x00000024290c7207 */ /* 0x000fc40000000000 */
[----:B------:R-:W-:Y:S01]  /*14a20*/  SEL R14, R36, R41, P0 ;  /* 0x00000029240e7207 */ /* 0x000fe20000000000 */
[----:B------:R1:W-:Y:S01]  /*14a30*/  STSM.16.M88.4 [R82], R8 ;  /* 0x0000000852007844 */ /* 0x0003e20000000200 */
[----:B------:R-:W-:Y:S02]  /*14a40*/  SEL R13, R39, R0, P0 ;  /* 0x00000000270d7207 */ /* 0x000fe40000000000 */
[----:B------:R-:W-:Y:S02]  /*14a50*/  SEL R15, R0, R39, P0 ;  /* 0x00000027000f7207 */ /* 0x000fe40000000000 */
        /* <DEDUP_REMOVED lines=8> */
[----:B-1----:R-:W-:Y:S02]  /*14ae0*/  SEL R9, R81, R70, P0 ;  /* 0x0000004651097207 */ /* 0x002fe40000000000 */
[----:B------:R-:W-:Y:S01]  /*14af0*/  SEL R11, R70, R81, P0 ;  /* 0x00000051460b7207 */ /* 0x000fe20000000000 */
[----:B------:R-:W-:Y:S01]  /*14b00*/  STSM.16.M88.4 [R76], R48 ;  /* 0x000000304c007844 */ /* 0x000fe20000000200 */
[----:B------:R-:W-:-:S02]  /*14b10*/  SEL R8, R67, R60, P0 ;  /* 0x0000003c43087207 */ /* 0x000fc40000000000 */
[----:B------:R-:W-:Y:S01]  /*14b20*/  SEL R10, R60, R67, P0 ;  /* 0x000000433c0a7207 */ /* 0x000fe20000000000 */
[----:B------:R-:W-:Y:S01]  /*14b30*/  STSM.16.M88.4 [R74], R52 ;  /* 0x000000344a007844 */ /* 0x000fe20000000200 */
[----:B------:R-:W-:Y:S02]  /*14b40*/  SHF.R.S32.HI R3, RZ, 0x1f, R87 ;  /* 0x0000001fff037819 */ /* 0x000fe40000011457 */
[----:B------:R-:W-:Y:S01]  /*14b50*/  IADD3 R0, P3, R87, R6, RZ ;  /* 0x0000000657007210 */ /* 0x000fe20007f7e0ff */
[----:B------:R-:W-:Y:S03]  /*14b60*/  STSM.16.M88.4 [R21], R56 ;  /* 0x0000003815007844 */ /* 0x000fe60000000200 */
[----:B------:R-:W-:Y:S01]  /*14b70*/  IADD3.X R3, R3, R7, R38, P3, !PT ;  /* 0x0000000703037210 */ /* 0x000fe20001ffe426 */
[----:B------:R-:W-:Y:S01]  /*14b80*/  STSM.16.M88.4 [R20], R8 ;  /* 0x0000000814007844 */ /* 0x000fe20000000200 */
[C---:B------:R-:W-:Y:S01]  /*14b90*/  LEA R6, P3, R0.reuse, UR6, 0x2 ;  /* 0x0000000600067c11 */ /* 0x040fe2000f8610ff */
[----:B------:R1:W-:Y:S06]  /*14ba0*/  MEMBAR.ALL.CTA ;  /* 0x0000000000007992 */ /* 0x0003ec0000008000 */
[----:B-1----:R-:W1:Y:S01]  /*14bb0*/  FENCE.VIEW.ASYNC.S ;  /* 0x00000000000073c6 */ /* 0x002e620000000000 */
[----:B------:R-:W-:-:S03]  /*14bc0*/  LEA.HI.X R7, R0, UR7, R3, 0x2, P3 ;  /* 0x0000000700077c11 */ /* 0x000fc600098f1403 */
        /* <DEDUP_REMOVED lines=18> */
[----:B------:R-:W-:-:S05]  /*14cf0*/  UMOV UR8, 0x40 ;  /* 0x0000004000087882 */ /* 0x000fca0000000000 */
        /* <DEDUP_REMOVED lines=13> */
.L_x_3749:
[----:B------:R-:W-:Y:S05]  /*14dd0*/  BSYNC B0 ;  /* 0x0000000000007941 */ /* 0x000fea0003800000 */
.L_x_3748:
[----:B------:R-:W-:Y:S05]  /*14de0*/  BRA `(.L_x_3747) ;  /* 0x0000000800607947 */ /* 0x000fea0003800000 */
.L_x_3746:
[----:B------:R-:W1:Y:S01]  /*14df0*/  LDC.64 R14, c[0x0][0xae0] ;  /* 0x0002b800ff0e7b82 */ /* 0x000e620000000a00 */
[----:B------:R-:W-:Y:S01]  /*14e00*/  SHF.R.S32.HI R0, RZ, 0x1f, R3 ;  /* 0x0000001fff007819 */ /* 0x000fe20000011403 */
[----:B------:R-:W-:Y:S01]  /*14e10*/  USHF.R.S32.HI UR5, URZ, 0x1f, UR43 ;  /* 0x0000001f3f057899 */ /* 0x000fe2000801142b */
[----:B------:R-:W-:Y:S01]  /*14e20*/  ISETP.GT.AND P0, PT, R3, 0x7f, PT ;  /* 0x0000007f0300780c */ /* 0x000fe20003f04270 */
[----:B------:R-:W-:Y:S01]  /*14e30*/  USHF.R.S32.HI UR6, URZ, 0x1f, UR44 ;  /* 0x0000001f3f067899 */ /* 0x000fe2000801142c */
[----:B------:R-:W-:Y:S01]  /*14e40*/  LEA.HI R0, R0, R3, RZ, 0x3 ;  /* 0x0000000300007211 */ /* 0x000fe200078f18ff */
[----:B------:R-:W-:Y:S02]  /*14e50*/  BSSY B0, `(.L_x_3750) ;  /* 0x000001e000007945 */ /* 0x000fe40003800000 */
[----:B------:R-:W2:Y:S01]  /*14e60*/  LDC R13, c[0x0][0xdac] ;  /* 0x00036b00ff0d7b82 */ /* 0x000ea20000000800 */
[----:B------:R-:W-:-:S05]  /*14e70*/  LOP3.LUT R4, R0, 0x1ffffff8, RZ, 0xc0, !PT ;  /* 0x1ffffff800047812 */ /* 0x000fca00078ec0ff */
[----:B------:R-:W-:Y:S01]  /*14e80*/  IMAD.IADD R3, R3, 0x1, -R4 ;  /* 0x0000000103037824 */ /* 0x000fe200078e0a04 */
[----:B------:R-:W-:Y:S01]  /*14e90*/  SHF.R.S32.HI R4, RZ, 0x3, R0 ;  /* 0x00000003ff047819 */ /* 0x000fe20000011400 */
[----:B------:R-:W3:Y:S02]  /*14ea0*/  LDC.64 R18, c[0x0][0xae8] ;  /* 0x0002ba00ff127b82 */ /* 0x000ee40000000a00 */
[----:B------:R-:W-:Y:S02]  /*14eb0*/  IMAD.SHL.U32 R10, R3, 0x8, RZ ;  /* 0x00000008030a7824 */ /* 0x000fe400078e00ff */
[----:B-1----:R-:W-:Y:S01]  /*14ec0*/  IMAD R12, R14, UR5, RZ ;  /* 0x000000050e0c7c24 */ /* 0x002fe2000f8e02ff */
[----:B------:R-:W-:Y:S06]  /*14ed0*/  @P0 BRA `(.L_x_3751) ;  /* 0x0000000000540947 */ /* 0x000fec0003800000 */
[----:B------:R-:W-:Y:S01]  /*14ee0*/  IMAD.U32 R6, RZ, RZ, UR42 ;  /* 0x0000002aff067e24 */ /* 0x000fe2000f8e00ff */
[----:B------:R-:W-:-:S04]  /*14ef0*/  ULDC UR7, c[0x0][0xa88] ;  /* 0x0002a20000077ab9 */ /* 0x000fc80000000800 */
[----:B------:R-:W-:-:S04]  /*14f00*/  IADD3 R6, R6, -0x80, R91 ;  /* 0xffffff8006067810 */ /* 0x000fc80007ffe05b */
        /* <DEDUP_REMOVED lines=18> */
.L_x_3751:
[----:B------:R-:W-:Y:S05]  /*15030*/  BSYNC B0 ;  /* 0x0000000000007941 */ /* 0x000fea0003800000 */
.L_x_3750:
[----:B------:R-:W-:Y:S01]  /*15040*/  ULDC UR5, c[0x0][0xa88] ;  /* 0x0002a20000057ab9 */ /* 0x000fe20000000800 */
[----:B------:R-:W-:Y:S01]  /*15050*/  SHF.R.S32.HI R11, RZ, 0x1f, R10 ;  /* 0x0000001fff0b7819 */ /* 0x000fe2000001140a */
[----:B------:R-:W-:Y:S01]  /*15060*/  UIADD3 UR42, -UR42, UR5, URZ ;  /* 0x000000052a2a7290 */ /* 0x000fe2000fffe13f */
[----:B------:R-:W-:Y:S01]  /*15070*/  VIADD R0, R4, 0x20 ;  /* 0x0000002004007836 */ /* 0x000fe20000000000 */
[----:B------:R-:W-:Y:S01]  /*15080*/  ULOP3.LUT UR49, URZ, UR49, URZ, 0x33, !UPT ;  /* 0x000000313f317292 */ /* 0x000fe2000f8e333f */
[----:B-1----:R-:W-:Y:S01]  /*15090*/  IMAD R3, R15, UR43, R12 ;  /* 0x0000002b0f037c24 */ /* 0x002fe2000f8e020c */
[----:B------:R-:W-:Y:S01]  /*150a0*/  BSSY B0, `(.L_x_3752) ;  /* 0x0000024000007945 */ /* 0x000fe20003800000 */
[----:B------:R-:W-:Y:S01]  /*150b0*/  IMAD.WIDE.U32 R6, R14, UR43, R10 ;  /* 0x0000002b0e067c25 */ /* 0x000fe2000f8e000a */
[----:B------:R-:W-:Y:S02]  /*150c0*/  ISETP.GE.AND P3, PT, R4, UR42, PT ;  /* 0x0000002a04007c0c */ /* 0x000fe4000bf66270 */
[----:B------:R-:W-:Y:S01]  /*150d0*/  ISETP.GE.AND P0, PT, R0, UR42, PT ;  /* 0x0000002a00007c0c */ /* 0x000fe2000bf06270 */
[----:B------:R-:W-:-:S02]  /*150e0*/  VIADD R5, R4, 0x40 ;  /* 0x0000004004057836 */ /* 0x000fc40000000000 */
[----:B------:R-:W-:Y:S02]  /*150f0*/  VIADD R8, R4, 0x60 ;  /* 0x0000006004087836 */ /* 0x000fe40000000000 */
[----:B------:R-:W-:Y:S01]  /*15100*/  IMAD.IADD R7, R7, 0x1, R3 ;  /* 0x0000000107077824 */ /* 0x000fe200078e0203 */
[----:B------:R-:W-:Y:S01]  /*15110*/  ISETP.GE.AND P1, PT, R5, UR42, PT ;  /* 0x0000002a05007c0c */ /* 0x000fe2000bf26270 */
[----:B---3--:R-:W-:Y:S01]  /*15120*/  IMAD R0, R18, UR6, RZ ;  /* 0x0000000612007c24 */ /* 0x008fe2000f8e02ff */
[----:B------:R-:W-:Y:S01]  /*15130*/  SHF.R.S32.HI R5, RZ, 0x1f, R4 ;  /* 0x0000001fff057819 */ /* 0x000fe20000011404 */
[----:B--2---:R-:W-:Y:S01]  /*15140*/  VIADD R13, R13, UR49 ;  /* 0x000000310d0d7c36 */ /* 0x004fe20008000000 */
[----:B------:R-:W-:Y:S01]  /*15150*/  ISETP.GE.AND P2, PT, R8, UR42, PT ;  /* 0x0000002a08007c0c */ /* 0x000fe2000bf46270 */
[----:B------:R-:W-:Y:S02]  /*15160*/  IMAD R3, R19, UR44, R0 ;  /* 0x0000002c13037c24 */ /* 0x000fe4000f8e0200 */
[----:B------:R-:W-:-:S04]  /*15170*/  IMAD.WIDE.U32 R8, R18, UR44, R6 ;  /* 0x0000002c12087c25 */ /* 0x000fc8000f8e0006 */
[----:B------:R-:W-:-:S04]  /*15180*/  IMAD.WIDE R6, R13, 0x80, R4 ;  /* 0x000000800d067825 */ /* 0x000fc800078e0204 */
[----:B------:R-:W-:Y:S01]  /*15190*/  IMAD.IADD R13, R9, 0x1, R3 ;  /* 0x00000001090d7824 */ /* 0x000fe200078e0203 */
        /* <DEDUP_REMOVED lines=20> */
.L_x_3753:
[----:B------:R-:W-:Y:S05]  /*152e0*/  BSYNC B0 ;  /* 0x0000000000007941 */ /* 0x000fea0003800000 */
.L_x_3752:
        /* <DEDUP_REMOVED lines=17> */
[----:B-1----:R-:W-:Y:S01]  /*15400*/  LEA R14, P0, R4, UR6, 0x1 ;  /* 0x00000006040e7c11 */ /* 0x002fe2000f8008ff */
[----:B------:R-:W-:-:S05]  /*15410*/  IMAD.IADD R3, R5, 0x1, R3 ;  /* 0x0000000105037824 */ /* 0x000fca00078e0203 */
[----:B------:R-:W-:-:S05]  /*15420*/  LEA.HI.X R15, R4, UR7, R3, 0x1, P0 ;  /* 0x00000007040f7c11 */ /* 0x000fca00080f0c03 */
[----:B------:R2:W-:Y:S04]  /*15430*/  @!P3 STG.E.128 desc[UR52][R14.64], RZ ;  /* 0x000000ff0e00b986 */ /* 0x0005e8000c101d34 */
[----:B------:R2:W-:Y:S04]  /*15440*/  @!P4 STG.E.128 desc[UR52][R14.64+0x80], RZ ;  /* 0x000080ff0e00c986 */ /* 0x0005e8000c101d34 */
[----:B------:R2:W-:Y:S02]  /*15450*/  @!P5 STG.E.128 desc[UR52][R14.64+0x100], RZ ;  /* 0x000100ff0e00d986 */ /* 0x0005e4000c101d34 */
.L_x_3755:
[----:B------:R-:W-:Y:S05]  /*15460*/  BSYNC B0 ;  /* 0x0000000000007941 */ /* 0x000fea0003800000 */
.L_x_3754:
        /* <DEDUP_REMOVED lines=17> */
[----:B-12---:R-:W-:Y:S01]  /*15580*/  LEA R14, P0, R4, UR6, 0x1 ;  /* 0x00000006040e7c11 */ /* 0x006fe2000f8008ff */
[----:B------:R-:W-:-:S05]  /*15590*/  IMAD.IADD R3, R5, 0x1, R3 ;  /* 0x0000000105037824 */ /* 0x000fca00078e0203 */
[----:B------:R-:W-:-:S05]  /*155a0*/  LEA.HI.X R15, R4, UR7, R3, 0x1, P0 ;  /* 0x00000007040f7c11 */ /* 0x000fca00080f0c03 */
[----:B------:R3:W-:Y:S04]  /*155b0*/  @!P1 STG.E.128 desc[UR52][R14.64], RZ ;  /* 0x000000ff0e009986 */ /* 0x0007e8000c101d34 */
[----:B------:R3:W-:Y:S04]  /*155c0*/  @!P3 STG.E.128 desc[UR52][R14.64+0x80], RZ ;  /* 0x000080ff0e00b986 */ /* 0x0007e8000c101d34 */
[----:B------:R3:W-:Y:S02]  /*155d0*/  @!P4 STG.E.128 desc[UR52][R14.64+0x100], RZ ;  /* 0x000100ff0e00c986 */ /* 0x0007e4000c101d34 */
.L_x_3757:
[----:B------:R-:W-:Y:S05]  /*155e0*/  BSYNC B0 ;  /* 0x0000000000007941 */ /* 0x000fea0003800000 */
.L_x_3756:
[----:B------:R-:W-:Y:S04]  /*155f0*/  BSSY B0, `(.L_x_3747) ;  /* 0x0000017000007945 */ /* 0x000fe80003800000 */
[----:B------:R-:W-:Y:S05]  /*15600*/  @P2 BRA `(.L_x_3758) ;  /* 0x0000000000542947 */ /* 0x000fea0003800000 */
[----:B------:R-:W-:Y:S01]  /*15610*/  IADD3 R3, P0, R6, 0x60, RZ ;  /* 0x0000006006037810 */ /* 0x000fe20007f1e0ff */
[----:B------:R-:W-:Y:S01]  /*15620*/  ULDC UR5, c[0x0][0xa8c] ;  /* 0x0002a30000057ab9 */ /* 0x000fe20000000800 */
[----:B------:R-:W-:Y:S01]  /*15630*/  ULDC.64 UR6, c[0x0][0xad8] ;  /* 0x0002b60000067ab9 */ /* 0x000fe20000000a00 */
[----:B------:R-:W-:Y:S01]  /*15640*/  IMAD.MOV.U32 R4, RZ, RZ, R8 ;  /* 0x000000ffff047224 */ /* 0x000fe200078e0008 */
[C---:B------:R-:W-:Y:S01]  /*15650*/  ISETP.GE.AND P1, PT, R10.reuse, UR5, PT ;  /* 0x000000050a007c0c */ /* 0x040fe2000bf26270 */
[----:B------:R-:W-:Y:S02]  /*15660*/  IMAD.X R6, RZ, RZ, R7, P0 ;  /* 0x000000ffff067224 */ /* 0x000fe400000e0607 */
[----:B------:R-:W-:Y:S02]  /*15670*/  IMAD.MOV.U32 R5, RZ, RZ, R13 ;  /* 0x000000ffff057224 */ /* 0x000fe400078e000d */
[----:B------:R-:W-:Y:S02]  /*15680*/  VIADD R0, R10, 0x40 ;  /* 0x000000400a007836 */ /* 0x000fe40000000000 */
[----:B------:R-:W-:-:S02]  /*15690*/  IMAD R6, R6, UR6, RZ ;  /* 0x0000000606067c24 */ /* 0x000fc4000f8e02ff */
        /* <DEDUP_REMOVED lines=12> */
.L_x_3758:
[----:B------:R-:W-:Y:S05]  /*15760*/  BSYNC B0 ;  /* 0x0000000000007941 */ /* 0x000fea0003800000 */
.L_x_3747:
[----:B------:R-:W5:Y:S02]  /*15770*/  LDC R0, c[0x0][0xda8] ;  /* 0x00036a00ff007b82 */ /* 0x000f640000000800 */
[----:B-----5:R-:W-:-:S13]  /*15780*/  ISETP.LE.AND P0, PT, R0, UR4, PT ;  /* 0x0000000400007c0c */ /* 0x020fda000bf03270 */
[----:B------:R-:W-:Y:S05]  /*15790*/  @!P0 BRA `(.L_x_3759) ;  /* 0xfffffeb400748947 */ /* 0x000fea000383ffff */
[----:B------:R-:W-:Y:S05]  /*157a0*/  EXIT ;  /* 0x000000000000794d */ /* 0x000fea0003800000 */
.L_x_3661:
[----:B------:R-:W-:-:S08]  /*157b0*/  NOP ;  /* 0x0000000000007918 */ /* 0x000fd00000000000 */
[----:B------:R-:W1:-:S00]  /*157c0*/  USETMAXREG.DEALLOC.CTAPOOL 0x18 ;  /* 0x00000018000079c8 */ /* 0x000e4000080e0500 */
[----:B-1----:R-:W-:-:S06]  /*157d0*/  LOP3.LUT R0, R0, 0x3, RZ, 0xc0, !PT ;  /* 0x0000000300007812 */ /* 0x002fcc00078ec0ff */
[----:B------:R-:W1:Y:S01]  /*157e0*/  S2UR UR4, SR_CTAID.X ;  /* 0x00000000000479c3 */ /* 0x000e620000002500 */
[----:B------:R-:W-:Y:S01]  /*157f0*/  LOP3.LUT R16, R16, 0xfffffffd, RZ, 0xc0, !PT ;  /* 0xfffffffd10107812 */ /* 0x000fe200078ec0ff */
[----:B------:R-:W-:Y:S04]  /*15800*/  STL [R1], RZ ;  /* 0x000000ff01007387 */ /* 0x000fe80000100800 */
[----:B------:R-:W2:Y:S04]  /*15810*/  SHFL.IDX PT, R0, R0, RZ, 0x1f ;  /* 0x00001fff00007589 */ /* 0x000ea800000e0000 */
[----:B------:R3:W-:Y:S01]  /*15820*/  STL [R1+0x18], RZ ;  /* 0x000018ff01007387 */ /* 0x0007e20000100800 */
[----:B--2---:R-:W-:-:S02]  /*15830*/  ISETP.NE.AND P0, PT, R0, RZ, PT ;  /* 0x000000ff0000720c */ /* 0x004fc40003f05270 */
[----:B------:R-:W1:Y:S11]  /*15840*/  LDC R0, c[0x0][0xda8] ;  /* 0x00036a00ff007b82 */ /* 0x000e760000000800 */
[----:B------:R-:W-:Y:S01]  /*15850*/  @P0 LOP3.LUT R16, R16, 0x2, RZ, 0xfc, !PT ;  /* 0x0000000210100812 */ /* 0x000fe200078efcff */
[----:B------:R-:W-:Y:S06]  /*15860*/  @P0 BAR.ARV 0x4, 0x180 ;  /* 0x0106000000000b1d */ /* 0x000fec0000002000 */
[----:B-1----:R-:W-:Y:S01]  /*15870*/  ISETP.LE.AND P0, PT, R0, UR4, PT ;  /* 0x0000000400007c0c */ /* 0x002fe2000bf03270 */
[----:B------:R-:W-:-:S05]  /*15880*/  IMAD.MOV.U32 R0, RZ, RZ, 0x1 ;  /* 0x00000001ff007424 */ /* 0x000fca00078e00ff */
[----:B------:R3:W-:Y:S07]  /*15890*/  STL [R1+0x8], R0 ;  /* 0x0000080001007387 */ /* 0x0007ee0000100800 */
[----:B------:R-:W-:Y:S05]  /*158a0*/  @P0 BRA `(.L_x_3760) ;  /* 0x0000004000d80947 */ /* 0x000fea0003800000 */
[----:B------:R-:W1:Y:S01]  /*158b0*/  S2R R2, SR_TID.X ;  /* 0x0000000000027919 */ /* 0x000e620000002100 */
[----:B------:R-:W-:Y:S01]  /*158c0*/  ULDC UR43, c[0x0][0xc] ;  /* 0x00000300002b7ab9 */ /* 0x000fe20000000800 */
[----:B------:R-:W-:Y:S01]  /*158d0*/  ULOP3.LUT UR41, UR46, 0x1, URZ, 0xfc, !UPT ;  /* 0x000000012e297892 */ /* 0x000fe2000f8efc3f */
[----:B------:R-:W2:Y:S01]  /*158e0*/  S2R R4, SR_TID.X ;  /* 0x0000000000047919 */ /* 0x000ea20000002100 */
[----:B------:R-:W-:Y:S01]  /*158f0*/  ULOP3.LUT UR44, UR46, 0x2, URZ, 0xfc, !UPT ;  /* 0x000000022e2c7892 */ /* 0x000fe2000f8efc3f */
[----:B------:R-:W-:Y:S01]  /*15900*/  ULDC.64 UR48, c[0x0][0x198] ;  /* 0x0000660000307ab9 */ /* 0x000fe20000000a00 */
[----:B-1----:R-:W-:Y:S01]  /*15910*/  LOP3.LUT R2, R2, 0x7f, RZ, 0xc0, !PT ;  /* 0x0000007f02027812 */ /* 0x002fe200078ec0ff */
[----:B--2---:R-:W-:-:S04]  /*15920*/  IMAD.SHL.U32 R18, R4, 0x40, RZ ;  /* 0x0000004004127824 */ /* 0x004fc800078e00ff */
[----:B---3--:R-:W-:-:S05]  /*15930*/  IMAD.SHL.U32 R0, R2, 0x10, RZ ;  /* 0x0000001002007824 */ /* 0x008fca00078e00ff */
        /* <DEDUP_REMOVED lines=12> */
[----:B------:R-:W-:Y:S01]  /*15a00*/  LOP3.LUT R17, R17, R2, RZ, 0xfc, !PT ;  /* 0x0000000211117212 */ /* 0x000fe200078efcff */
[----:B------:R-:W-:Y:S01]  /*15a10*/  IMAD.U32 R2, RZ, RZ, UR4 ;  /* 0x00000004ff027e24 */ /* 0x000fe2000f8e00ff */
[----:B------:R-:W-:Y:S01]  /*15a20*/  LOP3.LUT R3, R0, 0x30, R3, 0x78, !PT ;  /* 0x0000003000037812 */ /* 0x000fe200078e7803 */
[----:B------:R-:W-:-:S03]  /*15a30*/  IMAD.MOV.U32 R0, RZ, RZ, 0x1 ;  /* 0x00000001ff007424 */ /* 0x000fc600078e00ff */
[----:B------:R1:W-:Y:S01]  /*15a40*/  STL [R1+0x14], R2 ;  /* 0x0000140201007387 */ /* 0x0003e20000100800 */
[----:B------:R-:W-:-:S03]  /*15a50*/  LOP3.LUT R18, R3, 0x640, R18, 0xf8, !PT ;  /* 0x0000064003127812 */ /* 0x000fc600078ef812 */
[----:B------:R1:W-:Y:S04]  /*15a60*/  STL [R1+0x18], RZ ;  /* 0x000018ff01007387 */ /* 0x0003e80000100800 */
[----:B------:R1:W-:Y:S04]  /*15a70*/  STL [R1+0x8], R0 ;  /* 0x0000080001007387 */ /* 0x0003e80000100800 */
[----:B------:R1:W-:Y:S02]  /*15a80*/  STL [R1], RZ ;  /* 0x000000ff01007387 */ /* 0x0003e40000100800 */
.L_x_3822:
        /* <DEDUP_REMOVED lines=13> */
[----:B---3--:R-:W-:Y:S05]  /*15b60*/  @!P0 BRA `(.L_x_3761) ;  /* 0x0000000000208947 */ /* 0x008fea0003800000 */
        /* <DEDUP_REMOVED lines=8> */
.L_x_3761:
[----:B------:R-:W-:Y:S01]  /*15bf0*/  ULDC UR9, c[0x0][0xdc4] ;  /* 0x0003710000097ab9 */ /* 0x000fe20000000800 */
[----:B------:R-:W-:Y:S01]  /*15c00*/  UMOV UR7, UR8 ;  /* 0x0000000800077c82 */ /* 0x000fe20008000000 */
[----:B------:R-:W-:-:S11]  /*15c10*/  UISETP.NE.AND UP0, UPT, UR9, 0x1, UPT ;  /* 0x000000010900788c */ /* 0x000fd6000bf05270 */
[----:B------:R-:W-:Y:S02]  /*15c20*/  @UP0 ULDC.64 UR10, c[0x0][0xdc8] ;  /* 0x00037200000a0ab9 */ /* 0x000fe40000000a00 */
[----:B------:R-:W-:-:S04]  /*15c30*/  UIMAD.WIDE.U32 UR4, UR8, UR10, URZ ;  /* 0x0000000a080472a5 */ /* 0x000fc8000f8e003f */
[----:B------:R-:W-:-:S04]  /*15c40*/  @UP0 USHF.R.U32.HI UR7, URZ, UR11, UR5 ;  /* 0x0000000b3f070299 */ /* 0x000fc80008011605 */
[----:B------:R-:W-:-:S12]  /*15c50*/  UIMAD UR4, UR7, UR9, URZ ;  /* 0x00000009070472a4 */ /* 0x000fd8000f8e023f */
.L_x_3762:
[----:B------:R-:W-:Y:S01]  /*15c60*/  ULDC.64 UR10, c[0x0][0x3f8] ;  /* 0x0000fe00000a7ab9 */ /* 0x000fe20000000a00 */
[----:B------:R-:W-:Y:S02]  /*15c70*/  ULOP3.LUT UR7, URZ, UR7, URZ, 0x33, !UPT ;  /* 0x000000073f077292 */ /* 0x000fe4000f8e333f */
[----:B------:R-:W-:Y:S01]  /*15c80*/  UISETP.NE.U32.AND UP0, UPT, UR10, URZ, UPT ;  /* 0x0000003f0a00728c */ /* 0x000fe2000bf05070 */
[----:B------:R-:W-:Y:S02]  /*15c90*/  ULDC UR37, c[0x0][0xdac] ;  /* 0x00036b0000257ab9 */ /* 0x000fe40000000800 */
[----:B------:R-:W-:Y:S01]  /*15ca0*/  ULDC UR10, c[0x0][0xdb8] ;  /* 0x00036e00000a7ab9 */ /* 0x000fe20000000800 */
[----:B------:R-:W-:Y:S02]  /*15cb0*/  UIADD3 UR37, UR7, UR37, URZ ;  /* 0x0000002507257290 */ /* 0x000fe4000fffe03f */
[----:B------:R-:W-:Y:S02]  /*15cc0*/  UISETP.NE.AND UP1, UPT, UR10, 0x1, UPT ;  /* 0x000000010a00788c */ /* 0x000fe4000bf25270 */
[----:B------:R-:W-:Y:S01]  /*15cd0*/  UIADD3 UR8, UR8, -UR4, URZ ;  /* 0x8000000408087290 */ /* 0x000fe2000fffe03f */
[----:B------:R-:W-:-:S02]  /*15ce0*/  ULDC UR9, c[0x0][0xdc4] ;  /* 0x0003710000097ab9 */ /* 0x000fc40000000800 */
[----:B------:R-:W-:Y:S01]  /*15cf0*/  ULDC.64 UR4, c[0x0][0x9e0] ;  /* 0x0002780000047ab9 */ /* 0x000fe20000000a00 */
[----:B------:R-:W-:Y:S02]  /*15d00*/  UISETP.NE.AND.EX UP0, UPT, UR11, URZ, UPT, UP0 ;  /* 0x0000003f0b00728c */ /* 0x000fe4000bf05300 */
[----:B------:R-:W-:Y:S02]  /*15d10*/  UISETP.GE.AND UP2, UPT, UR5, 0x1, UPT ;  /* 0x000000010500788c */ /* 0x000fe4000bf46270 */
[----:B------:R-:W-:Y:S01]  /*15d20*/  USHF.L.U32 UR37, UR37, 0x7, URZ ;  /* 0x0000000725257899 */ /* 0x000fe2000800063f */
[----:B------:R-:W-:Y:S01]  /*15d30*/  ULDC UR11, c[0x0][0x404] ;  /* 0x00010100000b7ab9 */ /* 0x000fe20000000800 */
[----:B------:R-:W-:Y:S01]  /*15d40*/  ULDC UR12, c[0x0][0x288] ;  /* 0x0000a200000c7ab9 */ /* 0x000fe20000000800 */
[----:B------:R-:W-:Y:S01]  /*15d50*/  UIMAD UR9, UR6, UR9, UR8 ;  /* 0x00000009060972a4 */ /* 0x000fe2000f8e0208 */
[----:B------:R-:W-:Y:S01]  /*15d60*/  PLOP3.LUT P1, PT, PT, PT, UP2, 0x80, 0x0 ;  /* 0x000000000000781c */ /* 0x000fe20003f2f028 */
[----:B------:R-:W-:Y:S01]  /*15d70*/  USEL UR11, UR11, 0x1, UP0 ;  /* 0x000000010b0b7887 */ /* 0x000fe20008000000 */
[----:B------:R-:W-:Y:S01]  /*15d80*/  @UP1 ULDC UR6, c[0x0][0xdbc] ;  /* 0x00036f0000061ab9 */ /* 0x000fe20000000800 */
[----:B------:R-:W-:Y:S01]  /*15d90*/  UIADD3 UR8, UR37, 0x80, -UR12 ;  /* 0x0000008025087890 */ /* 0x000fe2000fffe80c */
[----:B------:R-:W-:Y:S01]  /*15da0*/  ULDC UR13, c[0x0][0x2e0] ;  /* 0x0000b800000d7ab9 */ /* 0x000fe20000000800 */
[----:B------:R-:W-:Y:S01]  /*15db0*/  UIMAD.WIDE.U32 UR6, UR9, UR6, URZ ;  /* 0x00000006090672a5 */ /* 0x000fe2000f8e003f */
[----:B------:R-:W-:Y:S01]  /*15dc0*/  @UP1 ULDC UR14, c[0x0][0xdc0] ;  /* 0x00037000000e1ab9 */ /* 0x000fe20000000800 */
[----:B------:R-:W-:Y:S01]  /*15dd0*/  UIMAD UR8, UR11, UR13, UR8 ;  /* 0x0000000d0b0872a4 */ /* 0x000fe2000f8e0208 */
[----:B------:R-:W-:Y:S01]  /*15de0*/  UMOV UR39, UR9 ;  /* 0x0000000900277c82 */ /* 0x000fe20008000000 */
[----:B------:R-:W-:-:S02]  /*15df0*/  @UP1 USHF.R.U32.HI UR39, URZ, UR14, UR7 ;  /* 0x0000000e3f271299 */ /* 0x000fc40008011607 */
[----:B------:R-:W-:Y:S02]  /*15e00*/  UIADD3 UR4, UR8, UR4, URZ ;  /* 0x0000000408047290 */ /* 0x000fe4000fffe03f */
[----:B------:R-:W-:-:S04]  /*15e10*/  UIADD3 UR38, -UR39, URZ, URZ ;  /* 0x0000003f27267290 */ /* 0x000fc8000fffe13f */
[----:B------:R-:W-:Y:S01]  /*15e20*/  UIMAD UR38, UR10, UR38, UR9 ;  /* 0x000000260a2672a4 */ /* 0x000fe2000f8e0209 */
[----:B------:R-:W-:Y:S01]  /*15e30*/  IMAD.U32 R0, RZ, RZ, UR4 ;  /* 0x00000004ff007e24 */ /* 0x000fe2000f8e00ff */
[----:B------:R-:W-:Y:S10]  /*15e40*/  @!P1 BRA `(.L_x_3763) ;  /* 0x0000000000409947 */ /* 0x000ff40003800000 */
        /* <DEDUP_REMOVED lines=10> */
.L_x_3764:
[----:B------:R-:W-:-:S11]  /*15ef0*/  UISETP.NE.AND UP0, UPT, UR5, 0x1, UPT ;  /* 0x000000010500788c */ /* 0x000fd6000bf05270 */
[----:B------:R-:W-:Y:S02]  /*15f00*/  @UP0 ULDC.64 UR8, c[0x0][0x9e8] ;  /* 0x00027a0000080ab9 */ /* 0x000fe40000000a00 */
[----:B------:R-:W-:-:S04]  /*15f10*/  UIMAD.WIDE.U32 UR6, UR4, UR8, URZ ;  /* 0x00000008040672a5 */ /* 0x000fc8000f8e003f */
[----:B------:R-:W-:-:S12]  /*15f20*/  @UP0 USHF.R.U32.HI UR4, URZ, UR9, UR7 ;  /* 0x000000093f040299 */ /* 0x000fd80008011607 */
.L_x_3765:
[----:B------:R-:W-:-:S06]  /*15f30*/  UIMAD UR4, UR4, UR5, UR5 ;  /* 0x00000005040472a4 */ /* 0x000fcc000f8e0205 */
[----:B------:R-:W-:-:S07]  /*15f40*/  VIMNMX R0, R0, UR4, PT ;  /* 0x0000000400007c48 */ /* 0x000fce000bfe0100 */
.L_x_3763:
[----:B------:R-:W-:Y:S01]  /*15f50*/  UIMAD UR6, UR11, UR13, 0x9f ;  /* 0x0000009f0b0674a4 */ /* 0x000fe2000f8e020d */
[----:B------:R-:W-:Y:S01]  /*15f60*/  VIADD R0, R0, 0x9f ;  /* 0x0000009f00007836 */ /* 0x000fe20000000000 */
[----:B------:R-:W-:Y:S02]  /*15f70*/  UIADD3 UR4, UR37, -UR12, URZ ;  /* 0x8000000c25047290 */ /* 0x000fe4000fffe03f */
[----:B------:R-:W-:Y:S01]  /*15f80*/  UIMAD.WIDE UR6, UR6, 0x66666667, URZ ;  /* 0x66666667060678a5 */ /* 0x000fe2000f8e023f */
[----:B------:R-:W-:Y:S01]  /*15f90*/  IMAD.HI R0, R0, 0x66666667, RZ ;  /* 0x6666666700007827 */ /* 0x000fe200078e02ff */
[----:B------:R-:W-:Y:S02]  /*15fa0*/  UIMAD UR4, UR11, UR13, UR4 ;  /* 0x0000000d0b0472a4 */ /* 0x000fe4000f8e0204 */
[----:B------:R-:W-:Y:S02]  /*15fb0*/  USHF.R.U32.HI UR6, URZ, 0x1f, UR7 ;  /* 0x0000001f3f067899 */ /* 0x000fe40008011607 */
[----:B------:R-:W-:Y:S01]  /*15fc0*/  SHF.R.U32.HI R3, RZ, 0x1f, R0 ;  /* 0x0000001fff037819 */ /* 0x000fe20000011600 */
[----:B------:R-:W-:Y:S01]  /*15fd0*/  ULDC UR8, c[0x0][0x9dc] ;  /* 0x0002770000087ab9 */ /* 0x000fe20000000800 */
[----:B------:R-:W-:-:S02]  /*15fe0*/  ULEA.HI.SX32 UR6, UR7, UR6, 0x1a ;  /* 0x0000000607067291 */ /* 0x000fc4000f8fd23f */
[----:B------:R-:W-:Y:S01]  /*15ff0*/  LEA.HI.SX32 R3, R0, R3, 0x1a ;  /* 0x0000000300037211 */ /* 0x000fe200078fd2ff */
[----:B------:R-:W-:-:S03]  /*16000*/  UIADD3 UR8, UR4, -UR8, URZ ;  /* 0x8000000804087290 */ /* 0x000fc6000fffe03f */
[----:B------:R-:W-:-:S05]  /*16010*/  VIMNMX R2, R3, UR6, PT ;  /* 0x0000000603027c48 */ /* 0x000fca000bfe0100 */
[----:B------:R1:W-:Y:S01]  /*16020*/  STL [R1+0x4], R2 ;  /* 0x0000040201007387 */ /* 0x0003e20000100800 */
[----:B------:R-:W-:Y:S05]  /*16030*/  @!P1 BRA `(.L_x_3766) ;  /* 0x0000000000449947 */ /* 0x000fea0003800000 */
        /* <DEDUP_REMOVED lines=10> */
.L_x_3767:
[----:B------:R-:W-:-:S11]  /*160e0*/  UISETP.NE.AND UP0, UPT, UR5, 0x1, UPT ;  /* 0x000000010500788c */ /* 0x000fd6000bf05270 */
[----:B------:R-:W-:Y:S02]  /*160f0*/  @UP0 ULDC.64 UR10, c[0x0][0x9e8] ;  /* 0x00027a00000a0ab9 */ /* 0x000fe40000000a00 */
[----:B------:R-:W-:-:S04]  /*16100*/  UIMAD.WIDE.U32 UR6, UR4, UR10, URZ ;  /* 0x0000000a040672a5 */ /* 0x000fc8000f8e003f */
[----:B------:R-:W-:-:S12]  /*16110*/  @UP0 USHF.R.U32.HI UR4, URZ, UR11, UR7 ;  /* 0x0000000b3f040299 */ /* 0x000fd80008011607 */
.L_x_3768:
[----:B------:R-:W-:-:S04]  /*16120*/  UIMAD UR4, UR4, UR5, URZ ;  /* 0x00000005040472a4 */ /* 0x000fc8000f8e023f */
[----:B------:R-:W-:-:S04]  /*16130*/  UISETP.LT.AND UP0, UPT, UR8, UR4, UPT ;  /* 0x000000040800728c */ /* 0x000fc8000bf01270 */
[----:B------:R-:W-:-:S12]  /*16140*/  USEL UR8, UR8, UR4, !UP0 ;  /* 0x0000000408087287 */ /* 0x000fd8000c000000 */
.L_x_3766:
[----:B------:R-:W-:Y:S01]  /*16150*/  UIMAD.WIDE UR4, UR8, 0x66666667, URZ ;  /* 0x66666667080478a5 */ /* 0x000fe2000f8e023f */
[----:B------:R-:W-:Y:S03]  /*16160*/  BSSY B6, `(.L_x_3769) ;  /* 0x0000390000067945 */ /* 0x000fe60003800000 */
[----:B------:R-:W-:-:S04]  /*16170*/  USHF.R.U32.HI UR4, URZ, 0x1f, UR5 ;  /* 0x0000001f3f047899 */ /* 0x000fc80008011605 */
[----:B------:R-:W-:-:S04]  /*16180*/  ULEA.HI.SX32 UR4, UR5, UR4, 0x1a ;  /* 0x0000000405047291 */ /* 0x000fc8000f8fd23f */
[----:B------:R-:W-:-:S04]  /*16190*/  UISETP.LT.AND UP0, UPT, URZ, UR4, UPT ;  /* 0x000000043f00728c */ /* 0x000fc8000bf01270 */
[----:B------:R-:W-:-:S06]  /*161a0*/  USEL UR42, URZ, UR4, !UP0 ;  /* 0x000000043f2a7287 */ /* 0x000fcc000c000000 */
[----:B------:R-:W-:-:S13]  /*161b0*/  ISETP.GT.AND P0, PT, R2, UR42, PT ;  /* 0x0000002a02007c0c */ /* 0x000fda000bf04270 */
[----:B------:R-:W-:Y:S05]  /*161c0*/  @P0 BRA `(.L_x_3770) ;  /* 0x0000000000480947 */ /* 0x000fea0003800000 */
[----:B------:R-:W2:Y:S02]  /*161d0*/  S2R R0, SR_TID.X ;  /* 0x0000000000007919 */ /* 0x000ea40000002100 */
[----:B--2---:R-:W-:-:S04]  /*161e0*/  LOP3.LUT R0, R0, 0x7f, RZ, 0xc0, !PT ;  /* 0x0000007f00007812 */ /* 0x004fc800078ec0ff */
[----:B------:R-:W-:-:S13]  /*161f0*/  ISETP.NE.AND P0, PT, R0, RZ, PT ;  /* 0x000000ff0000720c */ /* 0x000fda0003f05270 */
[----:B------:R-:W-:Y:S05]  /*16200*/  @P0 BRA `(.L_x_3771) ;  /* 0x0000003800140947 */ /* 0x000fea0003800000 */
[----:B------:R-:W2:Y:S01]  /*16210*/  S2R R5, SR_LANEID ;  /* 0x0000000000057919 */ /* 0x000ea20000000000 */
[----:B------:R-:W-:Y:S01]  /*16220*/  VOTEU.ANY UR4, UPT, PT ;  /* 0x0000000000047886 */ /* 0x000fe200038e0100 */
[----:B-1----:R-:W1:Y:S01]  /*16230*/  LDC.64 R2, c[0x0][0xdf0] ;  /* 0x00037c00ff027b82 */ /* 0x002e620000000a00 */
[----:B------:R-:W2:Y:S02]  /*16240*/  FLO.U32 R0, UR4 ;  /* 0x0000000400007d00 */ /* 0x000ea400080e0000 */
[----:B--2---:R-:W-:-:S06]  /*16250*/  ISETP.EQ.U32.AND P0, PT, R0, R5, PT ;  /* 0x000000050000720c */ /* 0x004fcc0003f02070 */
[----:B------:R-:W1:Y:S07]  /*16260*/  POPC R5, UR4 ;  /* 0x0000000400057d09 */ /* 0x000e6e0008000000 */
[----:B-1----:R-:W2:Y:S01]  /*16270*/  @P0 ATOMG.E.ADD.STRONG.GPU PT, R3, desc[UR52][R2.64], R5 ;  /* 0x00000005020309a8 */ /* 0x002ea200081ee1f4 */
[----:B------:R-:W1:Y:S02]  /*16280*/  S2R R4, SR_LTMASK ;  /* 0x0000000000047919 */ /* 0x000e640000003900 */
[----:B-1----:R-:W-:-:S04]  /*16290*/  LOP3.LUT R4, R4, UR4, RZ, 0xc0, !PT ;  /* 0x0000000404047c12 */ /* 0x002fc8000f8ec0ff */
[----:B------:R-:W1:Y:S01]  /*162a0*/  POPC R7, R4 ;  /* 0x0000000400077309 */ /* 0x000e620000000000 */
[----:B--2---:R-:W1:Y:S02]  /*162b0*/  SHFL.IDX PT, R0, R3, R0, 0x1f ;  /* 0x00001f0003007589 */ /* 0x004e6400000e0000 */
[----:B-1----:R-:W-:-:S05]  /*162c0*/  IADD3 R0, R0, UR43, R7 ;  /* 0x0000002b00007c10 */ /* 0x002fca000fffe007 */
[----:B------:R4:W-:Y:S01]  /*162d0*/  STL [R1+0x14], R0 ;  /* 0x0000140001007387 */ /* 0x0009e20000100800 */
[----:B------:R-:W-:Y:S05]  /*162e0*/  BRA `(.L_x_3771) ;  /* 0x0000003400dc7947 */ /* 0x000fea0003800000 */
.L_x_3770:
[----:B------:R-:W2:Y:S01]  /*162f0*/  S2UR UR4, SR_CgaCtaId ;  /* 0x00000000000479c3 */ /* 0x000ea20000008800 */
[----:B------:R-:W-:Y:S02]  /*16300*/  UMOV UR40, 0x400 ;  /* 0x0000040000287882 */ /* 0x000fe40000000000 */
[----:B--2---:R-:W-:-:S04]  /*16310*/  ULEA UR40, UR4, UR40, 0x18 ;  /* 0x0000002804287291 */ /* 0x004fc8000f8ec03f */
[----:B------:R-:W-:-:S04]  /*16320*/  UIADD3 UR4, UR40, 0x24200, URZ ;  /* 0x0002420028047890 */ /* 0x000fc8000fffe03f */
[----:B------:R-:W-:-:S06]  /*16330*/  ULOP3.LUT UP0, URZ, UR4, 0x1bf, URZ, 0xc0, !UPT ;  /* 0x000001bf043f7892 */ /* 0x000fcc000f80c03f */
[----:B------:R-:W-:-:S13]  /*16340*/  PLOP3.LUT P0, PT, PT, PT, UP0, 0x80, 0x0 ;  /* 0x000000000000781c */ /* 0x000fda0003f0f008 */
        /* <DEDUP_REMOVED lines=17> */
.L_x_3772:
[----:B------:R-:W-:Y:S01]  /*16460*/  UIADD3 UR4, UR40, 0xf200, URZ ;  /* 0x0000f20028047890 */ /* 0x000fe2000fffe03f */
[----:B------:R-:W-:-:S05]  /*16470*/  LOP3.LUT R16, R16, 0xfffffffe, RZ, 0xc0, !PT ;  /* 0xfffffffe10107812 */ /* 0x000fca00078ec0ff */
[----:B------:R-:W-:-:S05]  /*16480*/  IMAD.U32 R19, RZ, RZ, UR4 ;  /* 0x00000004ff137e24 */ /* 0x000fca000f8e00ff */
[----:B------:R-:W-:-:S13]  /*16490*/  LOP3.LUT P0, RZ, R19, 0x1bf, RZ, 0xc0, !PT ;  /* 0x000001bf13ff7812 */ /* 0x000fda000780c0ff */
[----:B------:R-:W-:Y:S01]  /*164a0*/  @P0 LOP3.LUT R16, R16, 0x1, RZ, 0xfc, !PT ;  /* 0x0000000110100812 */ /* 0x000fe200078efcff */
[----:B------:R-:W-:Y:S06]  /*164b0*/  @!P0 BRA `(.L_x_3773) ;  /* 0x0000000000408947 */ /* 0x000fec0003800000 */
        /* <DEDUP_REMOVED lines=16> */
.L_x_3773:
        /* <DEDUP_REMOVED lines=20> */
.L_x_3774:
        /* <DEDUP_REMOVED lines=18> */
.L_x_3775:
[----:B------:R-:W-:Y:S01]  /*16820*/  ULDC.64 UR4, c[0x0][0x9f8] ;  /* 0x00027e0000047ab9 */ /* 0x000fe20000000a00 */
[----:B------:R-:W-:Y:S01]  /*16830*/  IMAD.U32 R5, RZ, RZ, UR39 ;  /* 0x00000027ff057e24 */ /* 0x000fe2000f8e00ff */
[----:B------:R-:W-:Y:S01]  /*16840*/  ISETP.NE.U32.AND P0, PT, RZ, UR4, PT ;  /* 0x00000004ff007c0c */ /* 0x000fe2000bf05070 */
[----:B------:R-:W-:Y:S01]  /*16850*/  IMAD.U32 R9, RZ, RZ, UR39 ;  /* 0x00000027ff097e24 */ /* 0x000fe2000f8e00ff */
[----:B------:R-:W2:Y:S01]  /*16860*/  S2R R4, SR_TID.X ;  /* 0x0000000000047919 */ /* 0x000ea20000002100 */
[----:B------:R-:W3:Y:S01]  /*16870*/  LDC R0, c[0x0][0x428] ;  /* 0x00010a00ff007b82 */ /* 0x000ee20000000800 */
[----:B------:R-:W-:-:S13]  /*16880*/  ISETP.NE.AND.EX P0, PT, RZ, UR5, PT, P0 ;  /* 0x00000005ff007c0c */ /* 0x000fda000bf05300 */
[----:B-1----:R-:W1:Y:S01]  /*16890*/  @P0 LDC.64 R2, c[0x0][0x9f8] ;  /* 0x00027e00ff020b82 */ /* 0x002e620000000a00 */
[----:B--2---:R-:W-:Y:S01]  /*168a0*/  LOP3.LUT R8, R4, 0x7f, RZ, 0xc0, !PT ;  /* 0x0000007f04087812 */ /* 0x004fe200078ec0ff */
[----:B-1----:R-:W-:-:S05]  /*168b0*/  @P0 IMAD.WIDE R2, R5, 0x4, R2 ;  /* 0x0000000405020825 */ /* 0x002fca00078e0202 */
[----:B------:R1:W2:Y:S01]  /*168c0*/  @P0 LDG.E R9, desc[UR52][R2.64] ;  /* 0x0000003402090981 */ /* 0x0002a2000c1e1900 */
[----:B---3--:R-:W-:Y:S01]  /*168d0*/  ISETP.NE.AND P0, PT, R0, 0x1, PT ;  /* 0x000000010000780c */ /* 0x008fe20003f05270 */
[----:B------:R-:W-:Y:S01]  /*168e0*/  UMOV UR36, URZ ;  /* 0x0000003f00247c82 */ /* 0x000fe20008000000 */
[----:B------:R-:W-:Y:S01]  /*168f0*/  ISETP.NE.AND P2, PT, R8, RZ, PT ;  /* 0x000000ff0800720c */ /* 0x000fe20003f45270 */
[----:B------:R-:W-:Y:S01]  /*16900*/  UMOV UR8, 0x40 ;  /* 0x0000004000087882 */ /* 0x000fe20000000000 */
[----:B------:R-:W-:Y:S01]  /*16910*/  UMOV UR9, UR37 ;  /* 0x0000002500097c82 */ /* 0x000fe20008000000 */
[----:B------:R-:W-:Y:S01]  /*16920*/  UMOV UR10, UR38 ;  /* 0x00000026000a7c82 */ /* 0x000fe20008000000 */
[----:B------:R-:W-:Y:S01]  /*16930*/  UMOV UR11, UR39 ;  /* 0x00000027000b7c82 */ /* 0x000fe20008000000 */
[----:B------:R-:W-:Y:S01]  /*16940*/  UMOV UR12, 0x80 ;  /* 0x00000080000c7882 */ /* 0x000fe20000000000 */
[----:B------:R-:W-:Y:S01]  /*16950*/  UMOV UR13, UR37 ;  /* 0x00000025000d7c82 */ /* 0x000fe20008000000 */
[----:B-1----:R-:W1:Y:S01]  /*16960*/  LDC.64 R2, c[0x0][0x3f8] ;  /* 0x0000fe00ff027b82 */ /* 0x002e620000000a00 */
[----:B------:R-:W-:Y:S01]  /*16970*/  UMOV UR14, UR38 ;  /* 0x00000026000e7c82 */ /* 0x000fe20008000000 */
[----:B------:R-:W-:Y:S01]  /*16980*/  UMOV UR15, UR39 ;  /* 0x00000027000f7c82 */ /* 0x000fe20008000000 */
[----:B------:R-:W-:Y:S01]  /*16990*/  UMOV UR6, 0xffffffff ;  /* 0xffffffff00067882 */ /* 0x000fe20000000000 */
[----:B------:R-:W-:Y:S01]  /*169a0*/  SHF.R.U32.HI R4, RZ, 0x5, R4 ;  /* 0x00000005ff047819 */ /* 0x000fe20000011604 */
[----:B------:R-:W-:Y:S01]  /*169b0*/  IMAD.U32 R19, RZ, RZ, UR38 ;  /* 0x00000026ff137e24 */ /* 0x000fe2000f8e00ff */
[----:B------:R-:W-:-:S02]  /*169c0*/  VOTEU.ALL UP1, P2 ;  /* 0x00000000003f7886 */ /* 0x000fc40001020000 */
[----:B------:R-:W3:Y:S01]  /*169d0*/  @P0 LDC R0, c[0x0][0x42c] ;  /* 0x00010b00ff000b82 */ /* 0x000ee20000000800 */
[----:B------:R-:W-:Y:S02]  /*169e0*/  LOP3.LUT R4, R4, 0x3, RZ, 0xc0, !PT ;  /* 0x0000000304047812 */ /* 0x000fe400078ec0ff */
[----:B------:R-:W-:-:S04]  /*169f0*/  @!UP1 UIADD3 UR4, UP0, UR48, 0x270, URZ ;  /* 0x0000027030049890 */ /* 0x000fc8000ff1e03f */
[----:B------:R-:W-:Y:S01]  /*16a00*/  @!UP1 UIADD3.X UR5, URZ, UR49, URZ, UP0, !UPT ;  /* 0x000000313f059290 */ /* 0x000fe200087fe43f */
[----:B------:R-:W4:Y:S01]  /*16a10*/  @P0 LDC R5, c[0x0][0x430] ;  /* 0x00010c00ff050b82 */ /* 0x000f220000000800 */
[----:B-1----:R-:W-:-:S07]  /*16a20*/  ISETP.NE.U32.AND P1, PT, R2, RZ, PT ;  /* 0x000000ff0200720c */ /* 0x002fce0003f25070 */
[----:B------:R1:W-:Y:S01]  /*16a30*/  @!UP1 UTMAPF.L2.4D [UR36], [UR4] ;  /* 0x00000024040095b8 */ /* 0x0003e20008018000 */
[----:B------:R-:W-:Y:S01]  /*16a40*/  ISETP.NE.AND.EX P1, PT, R3, RZ, PT, P1 ;  /* 0x000000ff0300720c */ /* 0x000fe20003f25310 */
[----:B---3--:R-:W-:Y:S01]  /*16a50*/  @P0 IMAD.HI.U32 R0, R0, UR38, RZ ;  /* 0x0000002600000c27 */ /* 0x008fe2000f8e00ff */
[----:B------:R1:W-:Y:S04]  /*16a60*/  @!UP1 UTMAPF.L2.4D [UR8], [UR4] ;  /* 0x00000008040095b8 */ /* 0x0003e80008018000 */
[----:B----4-:R-:W-:Y:S01]  /*16a70*/  @P0 SHF.R.U32.HI R19, RZ, R5, R0 ;  /* 0x00000005ff130219 */ /* 0x010fe20000011600 */
[----:B------:R1:W-:Y:S01]  /*16a80*/  @!UP1 UTMAPF.L2.4D [UR12], [UR4] ;  /* 0x0000000c040095b8 */ /* 0x0003e20008018000 */
[----:B--2---:R-:W-:Y:S01]  /*16a90*/  SHF.R.S32.HI R10, RZ, 0x1f, R9 ;  /* 0x0000001fff0a7819 */ /* 0x004fe20000011409 */
[----:B------:R1:W-:Y:S01]  /*16aa0*/  STL [R1+0xc], R9 ;  /* 0x00000c0901007387 */ /* 0x0003e20000100800 */
[----:B------:R-:W-:-:S03]  /*16ab0*/  SEL R0, R9, RZ, !P1 ;  /* 0x000000ff09007207 */ /* 0x000fc60004800000 */
[----:B------:R1:W-:Y:S01]  /*16ac0*/  STL [R1+0x10], R10 ;  /* 0x0000100a01007387 */ /* 0x0003e20000100800 */
[----:B------:R-:W-:Y:S05]  /*16ad0*/  BRA.DIV UR6, `(.L_x_3776) ;  /* 0x0000003a06307947 */ /* 0x000fea000b800000 */
[----:B------:R2:W3:Y:S02]  /*16ae0*/  SHFL.IDX PT, R14, R4, RZ, 0x1f ;  /* 0x00001fff040e7589 */ /* 0x0004e400000e0000 */
.L_x_3841:
[----:B---3--:R-:W-:Y:S02]  /*16af0*/  ISETP.NE.AND P0, PT, R14, RZ, PT ;  /* 0x000000ff0e00720c */ /* 0x008fe40003f05270 */
[----:B------:R-:W-:-:S11]  /*16b00*/  PLOP3.LUT P6, PT, PT, PT, PT, 0x8, 0x0 ;  /* 0x000000000000781c */ /* 0x000fd60003fce170 */
[----:B------:R-:W-:Y:S05]  /*16b10*/  @P0 BRA `(.L_x_3777) ;  /* 0x0000000800100947 */ /* 0x000fea0003800000 */
[----:B--2---:R-:W2:Y:S01]  /*16b20*/  LDL R4, [R1+0x4] ;  /* 0x0000040001047983 */ /* 0x004ea20000100800 */
[----:B-1----:R-:W-:Y:S01]  /*16b30*/  UMOV UR4, 0xffffffff ;  /* 0xffffffff00047882 */ /* 0x002fe20000000000 */
[----:B--2---:R-:W-:Y:S02]  /*16b40*/  VIADD R6, R4, 0xffffffff ;  /* 0xffffffff04067836 */ /* 0x004fe40000000000 */
[----:B------:R-:W-:Y:S05]  /*16b50*/  BRA.DIV UR4, `(.L_x_3778) ;  /* 0x0000003a04307947 */ /* 0x000fea000b800000 */
[----:B------:R-:W-:-:S13]  /*16b60*/  ELECT P6, URZ, PT ;  /* 0x00000000003f782f */ /* 0x000fda00038c0000 */
.L_x_3844:
        /* <DEDUP_REMOVED lines=20> */
.L_x_3780:
[----:B-1----:R-:W2:Y:S04]  /*16cb0*/  LDL R3, [R1] ;  /* 0x0000000001037983 */ /* 0x002ea80000100800 */
[----:B------:R-:W3:Y:S01]  /*16cc0*/  LDL R2, [R1+0x8] ;  /* 0x0000080001027983 */ /* 0x000ee20000100800 */
[----:B------:R-:W-:Y:S02]  /*16cd0*/  ISETP.NE.AND P0, PT, R8, RZ, PT ;  /* 0x000000ff0800720c */ /* 0x000fe40003f05270 */
[----:B--2---:R-:W-:Y:S02]  /*16ce0*/  LEA R3, R3, UR40, 0x3 ;  /* 0x0000002803037c11 */ /* 0x004fe4000f8e18ff */
[----:B---3--:R-:W-:-:S04]  /*16cf0*/  SHF.L.U32 R2, R2, 0x1f, RZ ;  /* 0x0000001f02027819 */ /* 0x008fc800000006ff */
[----:B------:R-:W1:Y:S02]  /*16d00*/  SYNCS.PHASECHK.TRANS64.TRYWAIT P3, [R3+URZ+0x33480], R2 ;  /* 0x03348002030075a7 */ /* 0x000e64000806017f */
[----:B-1----:R-:W-:Y:S05]  /*16d10*/  @!P3 BRA `(.L_x_3781) ;  /* 0x0000003400e0b947 */ /* 0x002fea0003800000 */
.L_x_3845:
        /* <DEDUP_REMOVED lines=8> */
.L_x_3782:
[----:B------:R-:W2:Y:S01]  /*16da0*/  LDL R4, [R1] ;  /* 0x0000000001047983 */ /* 0x000ea20000100800 */
[----:B------:R-:W-:Y:S01]  /*16db0*/  IMAD.U32 R5, RZ, RZ, UR40 ;  /* 0x00000028ff057e24 */ /* 0x000fe2000f8e00ff */
[----:B------:R-:W-:Y:S01]  /*16dc0*/  R2UR UR9, R3 ;  /* 0x00000000030972ca */ /* 0x000fe200000e0000 */
[----:B------:R-:W-:Y:S01]  /*16dd0*/  IMAD R6, R6, 0xa0, RZ ;  /* 0x000000a006067824 */ /* 0x000fe200078e02ff */
[----:B------:R-:W-:Y:S01]  /*16de0*/  UIADD3 UR4, UP0, UR48, 0x470, URZ ;  /* 0x0000047030047890 */ /* 0x000fe2000ff1e03f */
[----:B------:R-:W-:Y:S02]  /*16df0*/  R2UR UR12, R19 ;  /* 0x00000000130c72ca */ /* 0x000fe400000e0000 */
[----:B-----5:R-:W-:Y:S02]  /*16e00*/  R2UR UR13, R0 ;  /* 0x00000000000d72ca */ /* 0x020fe400000e0000 */
[----:B------:R-:W-:Y:S01]  /*16e10*/  R2UR UR11, R6 ;  /* 0x00000000060b72ca */ /* 0x000fe200000e0000 */
[----:B------:R-:W-:-:S05]  /*16e20*/  UIADD3.X UR5, URZ, UR49, URZ, UP0, !UPT ;  /* 0x000000313f057290 */ /* 0x000fca00087fe43f */
[----:B------:R-:W-:Y:S01]  /*16e30*/  UIADD3 UR9, UR9, 0x33470, URZ ;  /* 0x0003347009097890 */ /* 0x000fe2000fffe03f */
[----:B------:R-:W-:Y:S01]  /*16e40*/  UMOV UR10, URZ ;  /* 0x0000003f000a7c82 */ /* 0x000fe20008000000 */
[----:B------:R-:W-:Y:S01]  /*16e50*/  UMOV UR6, 0x0 ;  /* 0x0000000000067882 */ /* 0x000fe20000000000 */
[----:B------:R-:W-:Y:S01]  /*16e60*/  UMOV UR7, 0x14f00000 ;  /* 0x14f0000000077882 */ /* 0x000fe20000000000 */
[----:B------:R-:W-:Y:S01]  /*16e70*/  UMOV UR16, 0x40 ;  /* 0x0000004000107882 */ /* 0x000fe20000000000 */
[----:B--2---:R-:W-:-:S05]  /*16e80*/  IMAD R4, R4, 0x7800, R5 ;  /* 0x0000780004047824 */ /* 0x004fca00078e0205 */
[----:B------:R-:W-:-:S13]  /*16e90*/  R2UR UR15, R4 ;  /* 0x00000000040f72ca */ /* 0x000fda00000e0000 */
        /* <DEDUP_REMOVED lines=13> */
.L_x_3846:
        /* <DEDUP_REMOVED lines=8> */
.L_x_3784:
        /* <DEDUP_REMOVED lines=24> */
.L_x_3779:
[----:B------:R-:W-:Y:S05]  /*17170*/  WARPSYNC.ALL ;  /* 0x0000000000007948 */ /* 0x000fea0003800000 */
[----:B------:R-:W-:Y:S01]  /*17180*/  BAR.SYNC.DEFER_BLOCKING 0x8, 0x120 ;  /* 0x0204800000007b1d */ /* 0x000fe20000010000 */
[----:B------:R-:W-:Y:S01]  /*17190*/  ELECT P0, URZ, PT ;  /* 0x00000000003f782f */ /* 0x000fe20003800000 */
[----:B------:R-:W-:Y:S02]  /*171a0*/  UIADD3 UR4, UP0, UR48, 0x270, URZ ;  /* 0x0000027030047890 */ /* 0x000fe4000ff1e03f */
[----:B------:R-:W-:Y:S02]  /*171b0*/  UIADD3 UR8, UR40, 0x1e200, URZ ;  /* 0x0001e20028087890 */ /* 0x000fe4000fffe03f */
[----:B------:R-:W-:-:S02]  /*171c0*/  UIADD3 UR9, UR40, 0x33400, URZ ;  /* 0x0003340028097890 */ /* 0x000fc4000fffe03f */
[----:B------:R-:W-:Y:S02]  /*171d0*/  UIADD3.X UR5, URZ, UR49, URZ, UP0, !UPT ;  /* 0x000000313f057290 */ /* 0x000fe400087fe43f */
[----:B------:R-:W-:Y:S02]  /*171e0*/  UIADD3 UR24, UR40, 0x20200, URZ ;  /* 0x0002020028187890 */ /* 0x000fe4000fffe03f */
[----:B------:R-:W-:Y:S02]  /*171f0*/  UIADD3 UR16, UR40, 0x22200, URZ ;  /* 0x0002220028107890 */ /* 0x000fe4000fffe03f */
[----:B-12---:R-:W-:Y:S01]  /*17200*/  @P0 IMAD.MOV.U32 R2, RZ, RZ, 0x6000 ;  /* 0x00006000ff020424 */ /* 0x006fe200078e00ff */
[----:B------:R-:W-:Y:S01]  /*17210*/  UMOV UR6, 0x0 ;  /* 0x0000000000067882 */ /* 0x000fe20000000000 */
        /* <DEDUP_REMOVED lines=8> */
[----:B------:R3:W-:Y:S01]  /*172a0*/  @P0 SYNCS.ARRIVE.TRANS64 RZ, [UR40+0x33400], R2 ;  /* 0x03340002ffff09a7 */ /* 0x0007e20008000028 */
[----:B------:R-:W-:Y:S01]  /*172b0*/  UMOV UR29, UR39 ;  /* 0x00000027001d7c82 */ /* 0x000fe20008000000 */
[----:B------:R-:W-:Y:S01]  /*172c0*/  UMOV UR25, UR9 ;  /* 0x0000000900197c82 */ /* 0x000fe20008000000 */
[----:B------:R-:W-:Y:S01]  /*172d0*/  UMOV UR18, 0x80 ;  /* 0x0000008000127882 */ /* 0x000fe20000000000 */
[----:B------:R-:W-:Y:S01]  /*172e0*/  UMOV UR19, UR37 ;  /* 0x0000002500137c82 */ /* 0x000fe20008000000 */
[----:B------:R-:W-:Y:S01]  /*172f0*/  UMOV UR20, UR38 ;  /* 0x0000002600147c82 */ /* 0x000fe20008000000 */
[----:B------:R-:W-:Y:S01]  /*17300*/  UMOV UR21, UR39 ;  /* 0x0000002700157c82 */ /* 0x000fe20008000000 */
[----:B------:R3:W-:Y:S01]  /*17310*/  UTMALDG.4D [UR8], [UR4], desc[UR6] ;  /* 0x00000608040075b4 */ /* 0x0007e20008019000 */
[----:B------:R-:W-:Y:S01]  /*17320*/  UMOV UR17, UR9 ;  /* 0x0000000900117c82 */ /* 0x000fe20008000000 */
[----:B------:R3:W-:Y:S01]  /*17330*/  UTMALDG.4D [UR24], [UR4], desc[UR6] ;  /* 0x00000618040075b4 */ /* 0x0007e20008019000 */
[----:B------:R3:W-:Y:S02]  /*17340*/  UTMALDG.4D [UR16], [UR4], desc[UR6] ;  /* 0x00000610040075b4 */ /* 0x0007e40008019000 */
[----:B---3--:R-:W-:Y:S01]  /*17350*/  NOP ;  /* 0x0000000000007918 */ /* 0x008fe20000000000 */
.L_x_3777:
[----:B--2---:R-:W2:Y:S04]  /*17360*/  LDL.LU R4, [R1+0x18] ;  /* 0x0000180001047983 */ /* 0x004ea80000300800 */
[----:B------:R-:W3:Y:S01]  /*17370*/  LDL.LU R3, [R1+0x4] ;  /* 0x0000040001037983 */ /* 0x000ee20000300800 */
[----:B------:R-:W-:Y:S01]  /*17380*/  BSSY B0, `(.L_x_3785) ;  /* 0x000000b000007945 */ /* 0x000fe20003800000 */
[----:B--2---:R-:W-:Y:S02]  /*17390*/  VIADD R4, R4, 0x1 ;  /* 0x0000000104047836 */ /* 0x004fe40000000000 */
[----:B---3--:R-:W-:-:S03]  /*173a0*/  VIADD R3, R3, 0xfffffffe ;  /* 0xfffffffe03037836 */ /* 0x008fc60000000000 */
[----:B------:R-:W-:Y:S01]  /*173b0*/  LEA.HI R2, R4, R4, RZ, 0x1 ;  /* 0x0000000404027211 */ /* 0x000fe200078f08ff */
[----:B------:R2:W-:Y:S03]  /*173c0*/  STL [R1+0x18], R4 ;  /* 0x0000180401007387 */ /* 0x0005e60000100800 */
[----:B------:R-:W-:Y:S02]  /*173d0*/  LOP3.LUT R2, R2, 0xfffffffe, RZ, 0xc0, !PT ;  /* 0xfffffffe02027812 */ /* 0x000fe400078ec0ff */
[----:B------:R-:W-:-:S03]  /*173e0*/  ISETP.GE.AND P3, PT, R3, UR42, PT ;  /* 0x0000002a03007c0c */ /* 0x000fc6000bf66270 */
[----:B------:R-:W-:-:S05]  /*173f0*/  IMAD.IADD R2, R4, 0x1, -R2 ;  /* 0x0000000104027824 */ /* 0x000fca00078e0a02 */
[----:B------:R-:W-:-:S04]  /*17400*/  SHF.L.U32 R2, R2, 0x1f, RZ ;  /* 0x0000001f02027819 */ /* 0x000fc800000006ff */
[----:B------:R-:W3:Y:S02]  /*17410*/  SYNCS.PHASECHK.TRANS64.TRYWAIT P0, [UR40+0x33420], R2 ;  /* 0x03342002ff0075a7 */ /* 0x000ee40008000168 */
[----:B--23--:R-:W-:Y:S05]  /*17420*/  @!P0 BRA `(.L_x_3786) ;  /* 0x0000003000448947 */ /* 0x00cfea0003800000 */
.L_x_3847:
[----:B-1----:R-:W-:Y:S05]  /*17430*/  BSYNC B0 ;  /* 0x0000000000007941 */ /* 0x002fea0003800000 */
.L_x_3785:
[----:B------:R-:W-:Y:S05]  /*17440*/  @!P3 BRA `(.L_x_3787) ;  /* 0x000000180000b947 */ /* 0x000fea0003800000 */
[----:B--2---:R1:W5:Y:S04]  /*17450*/  LDL.LU R2, [R1] ;  /* 0x0000000001027983 */ /* 0x0043680000300800 */
[----:B------:R1:W5:Y:S02]  /*17460*/  LDL.LU R8, [R1+0x8] ;  /* 0x0000080001087983 */ /* 0x0003640000300800 */
.L_x_3811:
        /* <DEDUP_REMOVED lines=8> */
[----:B------:R2:W-:Y:S01]  /*174f0*/  STL [R1], R11 ;  /* 0x0000000b01007387 */ /* 0x0005e20000100800 */
[----:B---3--:R-:W-:Y:S05]  /*17500*/  @!P6 BRA `(.L_x_3789) ;  /* 0x000000080080e947 */ /* 0x008fea0003800000 */
        /* <DEDUP_REMOVED lines=22> */
.L_x_3790:
[----:B---3--:R-:W-:Y:S01]  /*17670*/  LEA R6, R11, UR40, 0x3 ;  /* 0x000000280b067c11 */ /* 0x008fe2000f8e18ff */
[----:B------:R-:W3:Y:S01]  /*17680*/  S2R R4, SR_TID.X ;  /* 0x0000000000047919 */ /* 0x000ee20000002100 */
[----:B------:R-:W-:Y:S01]  /*17690*/  SHF.L.U32 R5, R10, 0x1f, RZ ;  /* 0x0000001f0a057819 */ /* 0x000fe200000006ff */
[----:B------:R-:W-:Y:S03]  /*176a0*/  BSSY B1, `(.L_x_3791) ;  /* 0x0000005000017945 */ /* 0x000fe60003800000 */
[----:B------:R-:W4:Y:S01]  /*176b0*/  SYNCS.PHASECHK.TRANS64.TRYWAIT P0, [R6+URZ+0x33480], R5 ;  /* 0x03348005060075a7 */ /* 0x000f22000800017f */
[----:B---3--:R-:W-:-:S04]  /*176c0*/  LOP3.LUT R4, R4, 0x7f, RZ, 0xc0, !PT ;  /* 0x0000007f04047812 */ /* 0x008fc800078ec0ff */
[----:B------:R-:W-:Y:S01]  /*176d0*/  ISETP.NE.AND P3, PT, R4, RZ, PT ;  /* 0x000000ff0400720c */ /* 0x000fe20003f65270 */
[----:B----4-:R-:W-:-:S12]  /*176e0*/  @!P0 BRA `(.L_x_3792) ;  /* 0x0000002c00ac8947 */ /* 0x010fd80003800000 */
.L_x_3848:
[----:B------:R-:W-:Y:S05]  /*176f0*/  BSYNC B1 ;  /* 0x0000000000017941 */ /* 0x000fea0003800000 */
.L_x_3791:
        /* <DEDUP_REMOVED lines=9> */
.L_x_3794:
[----:B------:R-:W-:Y:S05]  /*17790*/  BSYNC B1 ;  /* 0x0000000000017941 */ /* 0x000fea0003800000 */
.L_x_3793:
[----:B------:R-:W4:Y:S01]  /*177a0*/  LDL R4, [R1] ;  /* 0x0000000001047983 */ /* 0x000f220000100800 */
[----:B------:R-:W-:Y:S01]  /*177b0*/  IMAD.MOV.U32 R14, RZ, RZ, RZ ;  /* 0x000000ffff0e7224 */ /* 0x000fe200078e00ff */
[----:B------:R-:W-:Y:S01]  /*177c0*/  R2UR UR12, R19 ;  /* 0x00000000130c72ca */ /* 0x000fe200000e0000 */
[----:B------:R-:W-:Y:S01]  /*177d0*/  IMAD.U32 R7, RZ, RZ, UR40 ;  /* 0x00000028ff077e24 */ /* 0x000fe2000f8e00ff */
[----:B------:R-:W-:Y:S01]  /*177e0*/  UIADD3 UR4, UP0, UR48, 0x470, URZ ;  /* 0x0000047030047890 */ /* 0x000fe2000ff1e03f */
[----:B------:R-:W-:Y:S01]  /*177f0*/  PLOP3.LUT P0, PT, PT, PT, PT, 0x80, 0x0 ;  /* 0x000000000000781c */ /* 0x000fe20003f0f070 */
[----:B------:R-:W-:Y:S01]  /*17800*/  IMAD R9, R9, 0xa0, RZ ;  /* 0x000000a009097824 */ /* 0x000fe200078e02ff */
[----:B------:R-:W-:Y:S01]  /*17810*/  R2UR UR10, R14 ;  /* 0x000000000e0a72ca */ /* 0x000fe200000e0000 */
[----:B------:R-:W-:Y:S01]  /*17820*/  UIADD3.X UR5, URZ, UR49, URZ, UP0, !UPT ;  /* 0x000000313f057290 */ /* 0x000fe200087fe43f */
[----:B------:R-:W-:Y:S01]  /*17830*/  UMOV UR6, 0x0 ;  /* 0x0000000000067882 */ /* 0x000fe20000000000 */
[----:B------:R-:W-:Y:S01]  /*17840*/  UMOV UR7, 0x14f00000 ;  /* 0x14f0000000077882 */ /* 0x000fe20000000000 */
[----:B----4-:R-:W-:-:S02]  /*17850*/  IMAD R4, R4, 0x7800, R7 ;  /* 0x0000780004047824 */ /* 0x010fc400078e0207 */
[----:B------:R-:W-:Y:S02]  /*17860*/  VIADD R7, R6, 0x33470 ;  /* 0x0003347006077836 */ /* 0x000fe40000000000 */
[----:B--2---:R-:W-:-:S07]  /*17870*/  VIADD R10, R4, 0xf200 ;  /* 0x0000f200040a7836 */ /* 0x004fce0000000000 */
.L_x_3795:
        /* <DEDUP_REMOVED lines=9> */
[----:B------:R-:W-:Y:S01]  /*17910*/  IMAD.MOV.U32 R13, RZ, RZ, 0x40 ;  /* 0x00000040ff0d7424 */ /* 0x000fe200078e00ff */
[----:B------:R-:W-:Y:S01]  /*17920*/  R2UR UR12, R19 ;  /* 0x00000000130c72ca */ /* 0x000fe200000e0000 */
[----:B------:R-:W-:Y:S01]  /*17930*/  VIADD R10, R4, 0x11a00 ;  /* 0x00011a00040a7836 */ /* 0x000fe20000000000 */
[----:B------:R-:W-:Y:S01]  /*17940*/  PLOP3.LUT P0, PT, PT, PT, PT, 0x80, 0x0 ;  /* 0x000000000000781c */ /* 0x000fe20003f0f070 */
[----:B------:R-:W-:Y:S01]  /*17950*/  UMOV UR6, 0x0 ;  /* 0x0000000000067882 */ /* 0x000fe20000000000 */
[----:B------:R-:W-:Y:S01]  /*17960*/  R2UR UR10, R13 ;  /* 0x000000000d0a72ca */ /* 0x000fe200000e0000 */
[----:B------:R-:W-:-:S14]  /*17970*/  UMOV UR7, 0x14f00000 ;  /* 0x14f0000000077882 */ /* 0x000fdc0000000000 */
.L_x_3796:
        /* <DEDUP_REMOVED lines=16> */
.L_x_3797:
        /* <DEDUP_REMOVED lines=12> */
.L_x_3849:
[----:B------:R-:W-:Y:S05]  /*17b40*/  BSYNC B1 ;  /* 0x0000000000017941 */ /* 0x000fea0003800000 */
.L_x_3798:
[----:B------:R-:W-:Y:S01]  /*17b50*/  BSSY B1, `(.L_x_3800) ;  /* 0x000000b000017945 */ /* 0x000fe20003800000 */
[----:B------:R-:W-:Y:S02]  /*17b60*/  IMAD.MOV.U32 R10, RZ, RZ, 0x0 ;  /* 0x00000000ff0a7424 */ /* 0x000fe400078e00ff */
[----:B------:R-:W-:Y:S01]  /*17b70*/  IMAD.MOV.U32 R11, RZ, RZ, 0x14f00000 ;  /* 0x14f00000ff0b7424 */ /* 0x000fe200078e00ff */
[----:B------:R-:W-:Y:S06]  /*17b80*/  @P3 BRA `(.L_x_3801) ;  /* 0x00000000001c3947 */ /* 0x000fec0003800000 */
[----:B------:R-:W4:Y:S01]  /*17b90*/  S2R R7, SR_TID.X ;  /* 0x0000000000077919 */ /* 0x000f220000002100 */
[----:B--23--:R-:W-:-:S04]  /*17ba0*/  IMAD.MOV.U32 R5, RZ, RZ, 0x7800 ;  /* 0x00007800ff057424 */ /* 0x00cfc800078e00ff */
[----:B------:R2:W-:Y:S01]  /*17bb0*/  SYNCS.ARRIVE.TRANS64 RZ, [R6+URZ+0x33430], R5 ;  /* 0x0334300506ff79a7 */ /* 0x0005e2000800003f */
[----:B----4-:R-:W-:-:S04]  /*17bc0*/  LOP3.LUT R7, R7, 0x1f, RZ, 0xc0, !PT ;  /* 0x0000001f07077812 */ /* 0x010fc800078ec0ff */
[----:B------:R-:W-:-:S13]  /*17bd0*/  ISETP.NE.AND P0, PT, R7, RZ, PT ;  /* 0x000000ff0700720c */ /* 0x000fda0003f05270 */
[----:B--2---:R-:W-:Y:S05]  /*17be0*/  @!P0 BRA `(.L_x_3801) ;  /* 0x0000000000048947 */ /* 0x004fea0003800000 */
[----:B------:R-:W-:Y:S01]  /*17bf0*/  BPT.TRAP 0x1 ;  /* 0x000000040000795c */ /* 0x000fe20000300000 */
.L_x_3801:
[----:B------:R-:W-:Y:S05]  /*17c00*/  BSYNC B1 ;  /* 0x0000000000017941 */ /* 0x000fea0003800000 */
.L_x_3800:
[----:B------:R-:W-:Y:S01]  /*17c10*/  R2UR UR10, R14 ;  /* 0x000000000e0a72ca */ /* 0x000fe200000e0000 */
[----:B------:R-:W-:Y:S01]  /*17c20*/  UIADD3 UR4, UP0, UR48, 0x370, URZ ;  /* 0x0000037030047890 */ /* 0x000fe2000ff1e03f */
[----:B------:R-:W-:Y:S01]  /*17c30*/  R2UR UR6, R10 ;  /* 0x000000000a0672ca */ /* 0x000fe200000e0000 */
[----:B--23--:R-:W-:Y:S01]  /*17c40*/  VIADD R6, R6, 0x33430 ;  /* 0x0003343006067836 */ /* 0x00cfe20000000000 */
[----:B------:R-:W-:Y:S01]  /*17c50*/  R2UR UR7, R11 ;  /* 0x000000000b0772ca */ /* 0x000fe200000e0000 */
[----:B------:R-:W-:Y:S01]  /*17c60*/  VIADD R5, R4, 0x24200 ;  /* 0x0002420004057836 */ /* 0x000fe20000000000 */
[----:B------:R-:W-:Y:S01]  /*17c70*/  R2UR UR12, R19 ;  /* 0x00000000130c72ca */ /* 0x000fe200000e0000 */
[----:B------:R-:W-:Y:S01]  /*17c80*/  UIADD3.X UR5, URZ, UR49, URZ, UP0, !UPT ;  /* 0x000000313f057290 */ /* 0x000fe200087fe43f */
[----:B------:R-:W-:-:S13]  /*17c90*/  PLOP3.LUT P0, PT, PT, PT, PT, 0x80, 0x0 ;  /* 0x000000000000781c */ /* 0x000fda0003f0f070 */
.L_x_3802:
        /* <DEDUP_REMOVED lines=9> */
[----:B------:R-:W-:Y:S01]  /*17d30*/  R2UR UR10, R13 ;  /* 0x000000000d0a72ca */ /* 0x000fe200000e0000 */
[----:B------:R-:W-:Y:S01]  /*17d40*/  VIADD R5, R4, 0x26a00 ;  /* 0x00026a0004057836 */ /* 0x000fe20000000000 */
[----:B------:R-:W-:Y:S02]  /*17d50*/  R2UR UR6, R10 ;  /* 0x000000000a0672ca */ /* 0x000fe400000e0000 */
[----:B------:R-:W-:Y:S02]  /*17d60*/  R2UR UR7, R11 ;  /* 0x000000000b0772ca */ /* 0x000fe400000e0000 */
[----:B------:R-:W-:Y:S02]  /*17d70*/  R2UR UR12, R19 ;  /* 0x00000000130c72ca */ /* 0x000fe400000e0000 */
[----:B------:R-:W-:-:S13]  /*17d80*/  PLOP3.LUT P0, PT, PT, PT, PT, 0x80, 0x0 ;  /* 0x000000000000781c */ /* 0x000fda0003f0f070 */
.L_x_3803:
        /* <DEDUP_REMOVED lines=15> */
.L_x_3804:
        /* <DEDUP_REMOVED lines=9> */
.L_x_3789:
[----:B------:R-:W-:Y:S05]  /*17f10*/  BSYNC B0 ;  /* 0x0000000000007941 */ /* 0x000fea0003800000 */
.L_x_3788:
[----:B------:R-:W-:-:S06]  /*17f20*/  UISETP.NE.AND UP0, UPT, UR41, 0x3, UPT ;  /* 0x000000032900788c */ /* 0x000fcc000bf05270 */
[----:B------:R-:W-:-:S13]  /*17f30*/  PLOP3.LUT P0, PT, PT, PT, UP0, 0x80, 0x0 ;  /* 0x000000000000781c */ /* 0x000fda0003f0f008 */
[----:B------:R-:W-:Y:S05]  /*17f40*/  @!P0 BRA `(.L_x_3805) ;  /* 0x0000000000048947 */ /* 0x000fea0003800000 */
[----:B------:R-:W-:Y:S01]  /*17f50*/  BPT.TRAP 0x1 ;  /* 0x000000040000795c */ /* 0x000fe20000300000 */
.L_x_3805:
        /* <DEDUP_REMOVED lines=8> */
.L_x_3850:
[----:B------:R-:W-:Y:S05]  /*17fe0*/  BSYNC B0 ;  /* 0x0000000000007941 */ /* 0x000fea0003800000 */
.L_x_3806:
[----:B------:R-:W-:Y:S05]  /*17ff0*/  @!P0 BRA `(.L_x_3808) ;  /* 0x0000000000048947 */ /* 0x000fea0003800000 */
[----:B------:R-:W-:Y:S01]  /*18000*/  BPT.TRAP 0x1 ;  /* 0x000000040000795c */ /* 0x000fe20000300000 */
.L_x_3808:
[----:B---3--:R-:W-:Y:S01]  /*18010*/  SHF.L.U32 R5, R8, 0x1f, RZ ;  /* 0x0000001f08057819 */ /* 0x008fe200000006ff */
[----:B------:R-:W-:-:S03]  /*18020*/  IMAD R2, R2, 0x7800, RZ ;  /* 0x0000780002027824 */ /* 0x000fc600078e02ff */
[----:B------:R-:W3:Y:S02]  /*18030*/  SYNCS.PHASECHK.TRANS64.TRYWAIT P3, [R12+URZ+0x33460], R5 ;  /* 0x033460050c0075a7 */ /* 0x000ee4000806017f */
[----:B---3--:R-:W-:Y:S05]  /*18040*/  @!P3 BRA `(.L_x_3809) ;  /* 0x000000240090b947 */ /* 0x008fea0003800000 */
.L_x_3851:
[C---:B------:R-:W-:Y:S01]  /*18050*/  LOP3.LUT R13, R2.reuse, R18, RZ, 0xfc, !PT ;  /* 0x00000012020d7212 */ /* 0x040fe200078efcff */
[----:B------:R-:W-:Y:S05]  /*18060*/  WARPSYNC.ALL ;  /* 0x0000000000007948 */ /* 0x000fea0003800000 */
[----:B---3--:R3:W4:Y:S01]  /*18070*/  LDSM.16.MT88.4 R4, [R13+UR40+0xf200] ;  /* 0x00f200280d04783b */ /* 0x0087220008004200 */
[----:B------:R-:W-:Y:S02]  /*18080*/  IMAD.U32 R14, RZ, RZ, UR40 ;  /* 0x00000028ff0e7e24 */ /* 0x000fe4000f8e00ff */
[----:B------:R-:W-:Y:S02]  /*18090*/  VIADD R15, R2, 0x2800 ;  /* 0x00002800020f7836 */ /* 0x000fe40000000000 */
[----:B------:R-:W-:-:S02]  /*180a0*/  VIADD R14, R14, 0x200 ;  /* 0x000002000e0e7836 */ /* 0x000fc40000000000 */
[C---:B------:R-:W-:Y:S02]  /*180b0*/  VIADD R20, R2.reuse, 0x1800 ;  /* 0x0000180002147836 */ /* 0x040fe40000000000 */
[C---:B---3--:R-:W-:Y:S02]  /*180c0*/  VIADD R13, R2.reuse, 0x800 ;  /* 0x00000800020d7836 */ /* 0x048fe40000000000 */
[----:B------:R-:W-:Y:S01]  /*180d0*/  VIADD R21, R2, 0x5800 ;  /* 0x0000580002157836 */ /* 0x000fe20000000000 */
[C-C-:B----4-:R-:W-:Y:S02]  /*180e0*/  PRMT R8, R4.reuse, 0x6420, R5.reuse ;  /* 0x0000642004087816 */ /* 0x150fe40000000005 */
[----:B------:R-:W-:Y:S02]  /*180f0*/  PRMT R9, R4, 0x7531, R5 ;  /* 0x0000753104097816 */ /* 0x000fe40000000005 */
[----:B------:R-:W-:Y:S02]  /*18100*/  LOP3.LUT R4, R2, R17, RZ, 0xfc, !PT ;  /* 0x0000001102047212 */ /* 0x000fe400078efcff */
[----:B--2---:R-:W-:-:S02]  /*18110*/  PRMT R10, R6, 0x6420, R7 ;  /* 0x00006420060a7816 */ /* 0x004fc40000000007 */
[----:B------:R-:W-:Y:S01]  /*18120*/  PRMT R11, R6, 0x7531, R7 ;  /* 0x00007531060b7816 */ /* 0x000fe20000000007 */
[----:B------:R-:W-:Y:S01]  /*18130*/  IMAD.IADD R4, R14, 0x1, R4 ;  /* 0x000000010e047824 */ /* 0x000fe200078e0204 */
[C---:B------:R-:W-:Y:S02]  /*18140*/  LOP3.LUT R5, R15.reuse, R18, RZ, 0xfc, !PT ;  /* 0x000000120f057212 */ /* 0x040fe400078efcff */
[----:B------:R-:W-:Y:S02]  /*18150*/  LOP3.LUT R15, R15, R17, RZ, 0xfc, !PT ;  /* 0x000000110f0f7212 */ /* 0x000fe400078efcff */
[----:B------:R-:W-:Y:S04]  /*18160*/  STSM.16.M88.4 [R4], R8 ;  /* 0x0000000804007844 */ /* 0x000fe80000000200 */
[----:B------:R-:W2:Y:S02]  /*18170*/  LDSM.16.MT88.4 R4, [R5+UR40+0xf200] ;  /* 0x00f200280504783b */ /* 0x000ea40008004200 */
[----:B--2---:R-:W-:-:S02]  /*18180*/  PRMT R8, R4, 0x6420, R5 ;  /* 0x0000642004087816 */ /* 0x004fc40000000005 */
[----:B------:R-:W-:Y:S01]  /*18190*/  PRMT R9, R4, 0x7531, R5 ;  /* 0x0000753104097816 */ /* 0x000fe20000000005 */
[----:B------:R-:W-:Y:S01]  /*181a0*/  VIADD R5, R2, 0x5000 ;  /* 0x0000500002057836 */ /* 0x000fe20000000000 */
[----:B------:R-:W-:Y:S02]  /*181b0*/  LOP3.LUT R4, R13, R17, RZ, 0xfc, !PT ;  /* 0x000000110d047212 */ /* 0x000fe400078efcff */
[C-C-:B------:R-:W-:Y:S02]  /*181c0*/  PRMT R10, R6.reuse, 0x6420, R7.reuse ;  /* 0x00006420060a7816 */ /* 0x140fe40000000007 */
[----:B------:R-:W-:Y:S01]  /*181d0*/  PRMT R11, R6, 0x7531, R7 ;  /* 0x00007531060b7816 */ /* 0x000fe20000000007 */
[----:B------:R-:W-:Y:S02]  /*181e0*/  IMAD.IADD R4, R14, 0x1, R4 ;  /* 0x000000010e047824 */ /* 0x000fe400078e0204 */
[----:B------:R-:W-:-:S03]  /*181f0*/  VIADD R14, R2, 0x1000 ;  /* 0x00001000020e7836 */ /* 0x000fc60000000000 */
[----:B------:R2:W-:Y:S02]  /*18200*/  STSM.16.M88.4 [R4], R8 ;  /* 0x0000000804007844 */ /* 0x0005e40000000200 */
[----:B--2---:R-:W-:-:S06]  /*18210*/  LOP3.LUT R4, R5, R18, RZ, 0xfc, !PT ;  /* 0x0000001205047212 */ /* 0x004fcc00078efcff */
[----:B------:R-:W2:Y:S02]  /*18220*/  LDSM.16.MT88.4 R4, [R4+UR40+0xf200] ;  /* 0x00f200280404783b */ /* 0x000ea40008004200 */
[C-C-:B--2---:R-:W-:Y:S02]  /*18230*/  PRMT R8, R4.reuse, 0x6420, R5.reuse ;  /* 0x0000642004087816 */ /* 0x144fe40000000005 */
        /* <DEDUP_REMOVED lines=8> */
[----:B--2---:R-:W-:Y:S01]  /*182c0*/  LOP3.LUT R4, R13, R18, RZ, 0xfc, !PT ;  /* 0x000000120d047212 */ /* 0x004fe200078efcff */
[----:B------:R-:W-:-:S04]  /*182d0*/  IMAD.U32 R13, RZ, RZ, UR40 ;  /* 0x00000028ff0d7e24 */ /* 0x000fc8000f8e00ff */
[----:B------:R-:W-:Y:S01]  /*182e0*/  VIADD R13, R13, 0x200 ;  /* 0x000002000d0d7836 */ /* 0x000fe20000000000 */
[----:B------:R-:W2:Y:S02]  /*182f0*/  LDSM.16.MT88.4 R4, [R4+UR40+0xf200] ;  /* 0x00f200280404783b */ /* 0x000ea40008004200 */
[C-C-:B--2---:R-:W-:Y:S02]  /*18300*/  PRMT R8, R4.reuse, 0x6420, R5.reuse ;  /* 0x0000642004087816 */ /* 0x144fe40000000005 */
[----:B------:R-:W-:Y:S02]  /*18310*/  PRMT R9, R4, 0x7531, R5 ;  /* 0x0000753104097816 */ /* 0x000fe40000000005 */
[----:B------:R-:W-:Y:S02]  /*18320*/  LOP3.LUT R4, R20, R17, RZ, 0xfc, !PT ;  /* 0x0000001114047212 */ /* 0x000fe400078efcff */
[C-C-:B------:R-:W-:Y:S02]  /*18330*/  PRMT R10, R6.reuse, 0x6420, R7.reuse ;  /* 0x00006420060a7816 */ /* 0x140fe40000000007 */
[----:B------:R-:W-:Y:S01]  /*18340*/  PRMT R11, R6, 0x7531, R7 ;  /* 0x00007531060b7816 */ /* 0x000fe20000000007 */
[----:B------:R-:W-:-:S02]  /*18350*/  IMAD.IADD R4, R13, 0x1, R4 ;  /* 0x000000010d047824 */ /* 0x000fc400078e0204 */
[----:B------:R-:W-:-:S03]  /*18360*/  VIADD R13, R2, 0x3000 ;  /* 0x00003000020d7836 */ /* 0x000fc60000000000 */
[----:B------:R2:W-:Y:S02]  /*18370*/  STSM.16.M88.4 [R4], R8 ;  /* 0x0000000804007844 */ /* 0x0005e40000000200 */
[C---:B--2---:R-:W-:Y:S02]  /*18380*/  LOP3.LUT R4, R13.reuse, R18, RZ, 0xfc, !PT ;  /* 0x000000120d047212 */ /* 0x044fe400078efcff */
[----:B------:R-:W-:-:S04]  /*18390*/  LOP3.LUT R13, R13, R17, RZ, 0xfc, !PT ;  /* 0x000000110d0d7212 */ /* 0x000fc800078efcff */
[----:B------:R-:W2:Y:S02]  /*183a0*/  LDSM.16.MT88.4 R4, [R4+UR40+0xf200] ;  /* 0x00f200280404783b */ /* 0x000ea40008004200 */
[C-C-:B--2---:R-:W-:Y:S02]  /*183b0*/  PRMT R8, R4.reuse, 0x6420, R5.reuse ;  /* 0x0000642004087816 */ /* 0x144fe40000000005 */
        /* <DEDUP_REMOVED lines=9> */
[C---:B--2---:R-:W-:Y:S02]  /*18450*/  LOP3.LUT R4, R21.reuse, R18, RZ, 0xfc, !PT ;  /* 0x0000001215047212 */ /* 0x044fe400078efcff */
[----:B------:R-:W-:-:S04]  /*18460*/  LOP3.LUT R21, R21, R17, RZ, 0xfc, !PT ;  /* 0x0000001115157212 */ /* 0x000fc800078efcff */
[----:B------:R-:W2:Y:S02]  /*18470*/  LDSM.16.MT88.4 R4, [R4+UR40+0xf200] ;  /* 0x00f200280404783b */ /* 0x000ea40008004200 */
[C-C-:B--2---:R-:W-:Y:S02]  /*18480*/  PRMT R8, R4.reuse, 0x6420, R5.reuse ;  /* 0x0000642004087816 */ /* 0x144fe40000000005 */
        /* <DEDUP_REMOVED lines=12> */
[----:B--2---:R-:W-:Y:S01]  /*18550*/  VIADD R15, R2, 0x6000 ;  /* 0x00006000020f7836 */ /* 0x004fe20000000000 */
[C-C-:B---3--:R-:W-:Y:S02]  /*18560*/  PRMT R8, R4.reuse, 0x6420, R5.reuse ;  /* 0x0000642004087816 */ /* 0x148fe40000000005 */
[----:B------:R-:W-:Y:S02]  /*18570*/  PRMT R9, R4, 0x7531, R5 ;  /* 0x0000753104097816 */ /* 0x000fe40000000005 */
[C-C-:B------:R-:W-:Y:S02]  /*18580*/  PRMT R10, R6.reuse, 0x6420, R7.reuse ;  /* 0x00006420060a7816 */ /* 0x140fe40000000007 */
[----:B------:R-:W-:-:S05]  /*18590*/  PRMT R11, R6, 0x7531, R7 ;  /* 0x00007531060b7816 */ /* 0x000fca0000000007 */
[----:B------:R2:W-:Y:S02]  /*185a0*/  STSM.16.M88.4 [R13], R8 ;  /* 0x000000080d007844 */ /* 0x0005e40000000200 */
[C---:B--2---:R-:W-:Y:S02]  /*185b0*/  VIADD R10, R2.reuse, 0x3800 ;  /* 0x00003800020a7836 */ /* 0x044fe40000000000 */
[----:B------:R-:W-:-:S03]  /*185c0*/  VIADD R13, R2, 0x4000 ;  /* 0x00004000020d7836 */ /* 0x000fc60000000000 */
[----:B------:R-:W-:-:S06]  /*185d0*/  LOP3.LUT R4, R10, R18, RZ, 0xfc, !PT ;  /* 0x000000120a047212 */ /* 0x000fcc00078efcff */
[----:B------:R-:W2:Y:S02]  /*185e0*/  LDSM.16.MT88.4 R4, [R4+UR40+0xf200] ;  /* 0x00f200280404783b */ /* 0x000ea40008004200 */
[C-C-:B--2---:R-:W-:Y:S02]  /*185f0*/  PRMT R8, R4.reuse, 0x6420, R5.reuse ;  /* 0x0000642004087816 */ /* 0x144fe40000000005 */
[----:B------:R-:W-:Y:S02]  /*18600*/  PRMT R9, R4, 0x7531, R5 ;  /* 0x0000753104097816 */ /* 0x000fe40000000005 */
[----:B------:R-:W-:Y:S02]  /*18610*/  LOP3.LUT R4, R10, R17, RZ, 0xfc, !PT ;  /* 0x000000110a047212 */ /* 0x000fe400078efcff */
[C-C-:B------:R-:W-:Y:S02]  /*18620*/  PRMT R10, R6.reuse, 0x6420, R7.reuse ;  /* 0x00006420060a7816 */ /* 0x140fe40000000007 */
[----:B------:R-:W-:Y:S01]  /*18630*/  PRMT R11, R6, 0x7531, R7 ;  /* 0x00007531060b7816 */ /* 0x000fe20000000007 */
[----:B------:R-:W-:-:S05]  /*18640*/  IMAD.IADD R4, R14, 0x1, R4 ;  /* 0x000000010e047824 */ /* 0x000fca00078e0204 */
[----:B------:R2:W-:Y:S02]  /*18650*/  STSM.16.M88.4 [R4], R8 ;  /* 0x0000000804007844 */ /* 0x0005e40000000200 */
[C---:B--2---:R-:W-:Y:S02]  /*18660*/  LOP3.LUT R4, R15.reuse, R18, RZ, 0xfc, !PT ;  /* 0x000000120f047212 */ /* 0x044fe400078efcff */
[----:B------:R-:W-:-:S04]  /*18670*/  LOP3.LUT R15, R15, R17, RZ, 0xfc, !PT ;  /* 0x000000110f0f7212 */ /* 0x000fc800078efcff */
        /* <DEDUP_REMOVED lines=21> */
[----:B--2---:R-:W-:Y:S01]  /*187d0*/  LOP3.LUT R4, R13, R18, RZ, 0xfc, !PT ;  /* 0x000000120d047212 */ /* 0x004fe200078efcff */
[----:B------:R-:W-:Y:S02]  /*187e0*/  VIADD R11, R2, 0x5000 ;  /* 0x00005000020b7836 */ /* 0x000fe40000000000 */
[----:B------:R-:W-:-:S03]  /*187f0*/  IMAD.U32 R13, RZ, RZ, UR40 ;  /* 0x00000028ff0d7e24 */ /* 0x000fc6000f8e00ff */
[----:B------:R-:W2:Y:S01]  /*18800*/  LDSM.16.MT88.4 R4, [R4+UR40+0xf200] ;  /* 0x00f200280404783b */ /* 0x000ea20008004200 */
        /* <DEDUP_REMOVED lines=14> */
[----:B------:R-:W-:Y:S01]  /*188f0*/  IMAD.U32 R4, RZ, RZ, UR40 ;  /* 0x00000028ff047e24 */ /* 0x000fe2000f8e00ff */
[--C-:B------:R-:W-:Y:S01]  /*18900*/  PRMT R10, R6, 0x6420, R7.reuse ;  /* 0x00006420060a7816 */ /* 0x100fe20000000007 */
[----:B------:R-:W-:Y:S01]  /*18910*/  VIADD R5, R2, 0x2000 ;  /* 0x0000200002057836 */ /* 0x000fe20000000000 */
[----:B------:R-:W-:Y:S01]  /*18920*/  PRMT R11, R6, 0x7531, R7 ;  /* 0x00007531060b7816 */ /* 0x000fe20000000007 */
[----:B------:R-:W-:Y:S02]  /*18930*/  VIADD R4, R4, 0x200 ;  /* 0x0000020004047836 */ /* 0x000fe40000000000 */
[----:B------:R-:W-:-:S02]  /*18940*/  VIADD R2, R2, 0x7000 ;  /* 0x0000700002027836 */ /* 0x000fc40000000000 */
[----:B------:R-:W-:Y:S01]  /*18950*/  IMAD.IADD R21, R4, 0x1, R21 ;  /* 0x0000000104157824 */ /* 0x000fe200078e0215 */
[----:B------:R-:W-:-:S04]  /*18960*/  LOP3.LUT R4, R5, R18, RZ, 0xfc, !PT ;  /* 0x0000001205047212 */ /* 0x000fc800078efcff */
[----:B------:R-:W-:Y:S04]  /*18970*/  STSM.16.M88.4 [R21], R8 ;  /* 0x0000000815007844 */ /* 0x000fe80000000200 */
[----:B------:R-:W2:Y:S02]  /*18980*/  LDSM.16.MT88.4 R4, [R4+UR40+0xf200] ;  /* 0x00f200280404783b */ /* 0x000ea40008004200 */
[C-C-:B--2---:R-:W-:Y:S02]  /*18990*/  PRMT R8, R4.reuse, 0x6420, R5.reuse ;  /* 0x0000642004087816 */ /* 0x144fe40000000005 */
        /* <DEDUP_REMOVED lines=8> */
[----:B--2---:R-:W-:-:S04]  /*18a20*/  IMAD.U32 R15, RZ, RZ, UR40 ;  /* 0x00000028ff0f7e24 */ /* 0x004fc8000f8e00ff */
        /* <DEDUP_REMOVED lines=9> */
[----:B------:R-:W2:Y:S01]  /*18ac0*/  LDSM.16.MT88.4 R4, [R4+UR40+0xf200] ;  /* 0x00f200280404783b */ /* 0x000ea20008004200 */
[----:B------:R-:W-:Y:S01]  /*18ad0*/  IMAD.IADD R2, R15, 0x1, R2 ;  /* 0x000000010f027824 */ /* 0x000fe200078e0202 */
[----:B--2---:R-:W-:-:S02]  /*18ae0*/  PRMT R8, R4, 0x6420, R5 ;  /* 0x0000642004087816 */ /* 0x004fc40000000005 */
        /* <DEDUP_REMOVED lines=12> */
.L_x_3810:
[----:B---3--:R-:W-:Y:S01]  /*18bb0*/  SYNCS.ARRIVE.TRANS64.A1T0 RZ, [R12+URZ+0x33450], RZ ;  /* 0x033450ff0cff79a7 */ /* 0x008fe2000810003f */
[----:B--2---:R-:W-:Y:S01]  /*18bc0*/  @!P2 VIADD R2, R12, 0x33480 ;  /* 0x000334800c02a836 */ /* 0x004fe20000000000 */
[----:B------:R3:W5:Y:S01]  /*18bd0*/  LDL R8, [R1+0x8] ;  /* 0x0000080001087983 */ /* 0x0007620000100800 */
[----:B------:R-:W-:Y:S03]  /*18be0*/  BAR.SYNC.DEFER_BLOCKING 0x2, 0x80 ;  /* 0x0082000000007b1d */ /* 0x000fe60000010000 */
[----:B------:R-:W-:Y:S02]  /*18bf0*/  @!P2 PRMT R2, RZ, 0x654, R2 ;  /* 0x00000654ff02a816 */ /* 0x000fe40000000002 */
[C---:B------:R-:W-:Y:S01]  /*18c00*/  ISETP.GT.AND P0, PT, R3.reuse, UR42, PT ;  /* 0x0000002a03007c0c */ /* 0x040fe2000bf04270 */
[----:B------:R-:W-:Y:S01]  /*18c10*/  VIADD R3, R3, 0xffffffff ;  /* 0xffffffff03037836 */ /* 0x000fe20000000000 */
[----:B------:R2:W-:Y:S02]  /*18c20*/  @!P2 SYNCS.ARRIVE.TRANS64.RED.A1T0 RZ, [R2+URZ], RZ ;  /* 0x000000ff02ffa9a7 */ /* 0x0005e4000810043f */
[----:B--2---:R3:W5:Y:S09]  /*18c30*/  LDL R2, [R1] ;  /* 0x0000000001027983 */ /* 0x0047720000100800 */
[----:B------:R-:W-:Y:S05]  /*18c40*/  @P0 BRA `(.L_x_3811) ;  /* 0xffffffe800080947 */ /* 0x000fea000383ffff */
.L_x_3787:
[----:B------:R-:W-:Y:S04]  /*18c50*/  BSSY B0, `(.L_x_3812) ;  /* 0x000000f000007945 */ /* 0x000fe80003800000 */
[----:B------:R-:W-:Y:S05]  /*18c60*/  @P2 BRA `(.L_x_3813) ;  /* 0x0000000000342947 */ /* 0x000fea0003800000 */
[----:B------:R-:W4:Y:S01]  /*18c70*/  S2R R5, SR_LANEID ;  /* 0x0000000000057919 */ /* 0x000f220000000000 */
[----:B------:R-:W-:Y:S01]  /*18c80*/  VOTEU.ANY UR4, UPT, PT ;  /* 0x0000000000047886 */ /* 0x000fe200038e0100 */
[----:B--2--5:R-:W2:Y:S01]  /*18c90*/  LDC.64 R2, c[0x0][0xdf0] ;  /* 0x00037c00ff027b82 */ /* 0x024ea20000000a00 */
[----:B------:R-:W4:Y:S02]  /*18ca0*/  FLO.U32 R0, UR4 ;  /* 0x0000000400007d00 */ /* 0x000f2400080e0000 */
[----:B----4-:R-:W-:-:S06]  /*18cb0*/  ISETP.EQ.U32.AND P0, PT, R0, R5, PT ;  /* 0x000000050000720c */ /* 0x010fcc0003f02070 */
[----:B------:R-:W2:Y:S07]  /*18cc0*/  POPC R5, UR4 ;  /* 0x0000000400057d09 */ /* 0x000eae0008000000 */
[----:B--2---:R-:W2:Y:S01]  /*18cd0*/  @P0 ATOMG.E.ADD.STRONG.GPU PT, R3, desc[UR52][R2.64], R5 ;  /* 0x00000005020309a8 */ /* 0x004ea200081ee1f4 */
[----:B------:R-:W4:Y:S02]  /*18ce0*/  S2R R4, SR_LTMASK ;  /* 0x0000000000047919 */ /* 0x000f240000003900 */
[----:B----4-:R-:W-:-:S04]  /*18cf0*/  LOP3.LUT R4, R4, UR4, RZ, 0xc0, !PT ;  /* 0x0000000404047c12 */ /* 0x010fc8000f8ec0ff */
[----:B------:R-:W4:Y:S01]  /*18d00*/  POPC R7, R4 ;  /* 0x0000000400077309 */ /* 0x000f220000000000 */
[----:B--2---:R-:W4:Y:S02]  /*18d10*/  SHFL.IDX PT, R0, R3, R0, 0x1f ;  /* 0x00001f0003007589 */ /* 0x004f2400000e0000 */
[----:B----4-:R-:W-:-:S05]  /*18d20*/  IADD3 R0, R0, UR43, R7 ;  /* 0x0000002b00007c10 */ /* 0x010fca000fffe007 */
[----:B------:R4:W-:Y:S02]  /*18d30*/  STL [R1+0x14], R0 ;  /* 0x0000140001007387 */ /* 0x0009e40000100800 */
.L_x_3813:
[----:B------:R-:W-:Y:S05]  /*18d40*/  BSYNC B0 ;  /* 0x0000000000007941 */ /* 0x000fea0003800000 */
.L_x_3812:
[----:B------:R-:W-:-:S06]  /*18d50*/  UISETP.NE.AND UP0, UPT, UR41, 0x3, UPT ;  /* 0x000000032900788c */ /* 0x000fcc000bf05270 */
[----:B------:R-:W-:-:S13]  /*18d60*/  PLOP3.LUT P0, PT, PT, PT, UP0, 0x80, 0x0 ;  /* 0x000000000000781c */ /* 0x000fda0003f0f008 */
[----:B------:R-:W-:Y:S05]  /*18d70*/  @!P0 BRA `(.L_x_3814) ;  /* 0x0000000000048947 */ /* 0x000fea0003800000 */
[----:B------:R-:W-:Y:S01]  /*18d80*/  BPT.TRAP 0x1 ;  /* 0x000000040000795c */ /* 0x000fe20000300000 */
.L_x_3814:
[----:B--2--5:R-:W2:Y:S04]  /*18d90*/  LDL R2, [R1+0x8] ;  /* 0x0000080001027983 */ /* 0x024ea80000100800 */
[----:B----4-:R-:W4:Y:S01]  /*18da0*/  LDL R0, [R1] ;  /* 0x0000000001007983 */ /* 0x010f220000100800 */
        /* <DEDUP_REMOVED lines=8> */
.L_x_3852:
[----:B------:R-:W-:Y:S05]  /*18e30*/  BSYNC B0 ;  /* 0x0000000000007941 */ /* 0x000fea0003800000 */
.L_x_3815:
[----:B------:R-:W-:Y:S05]  /*18e40*/  @!P1 BRA `(.L_x_3817) ;  /* 0x0000000000049947 */ /* 0x000fea0003800000 */
[----:B------:R-:W-:Y:S01]  /*18e50*/  BPT.TRAP 0x1 ;  /* 0x000000040000795c */ /* 0x000fe20000300000 */
.L_x_3817:
[----:B------:R-:W2:Y:S02]  /*18e60*/  LDL R2, [R1+0x8] ;  /* 0x0000080001027983 */ /* 0x000ea40000100800 */
[----:B--2---:R-:W-:-:S04]  /*18e70*/  SHF.L.U32 R3, R2, 0x1f, RZ ;  /* 0x0000001f02037819 */ /* 0x004fc800000006ff */
[----:B------:R-:W2:Y:S02]  /*18e80*/  SYNCS.PHASECHK.TRANS64.TRYWAIT P0, [R0+URZ+0x33460], R3 ;  /* 0x03346003000075a7 */ /* 0x000ea4000800017f */
[----:B--2---:R-:W-:Y:S05]  /*18e90*/  @!P0 BRA `(.L_x_3818) ;  /* 0x0000001800248947 */ /* 0x004fea0003800000 */
.L_x_3853:
[----:B------:R-:W4:Y:S01]  /*18ea0*/  LDL R2, [R1] ;  /* 0x0000000001027983 */ /* 0x000f220000100800 */
[----:B------:R-:W-:Y:S05]  /*18eb0*/  WARPSYNC.ALL ;  /* 0x0000000000007948 */ /* 0x000fea0003800000 */
[----:B------:R-:W-:-:S04]  /*18ec0*/  IMAD.U32 R14, RZ, RZ, UR40 ;  /* 0x00000028ff0e7e24 */ /* 0x000fc8000f8e00ff */
[----:B------:R-:W-:Y:S02]  /*18ed0*/  VIADD R14, R14, 0x200 ;  /* 0x000002000e0e7836 */ /* 0x000fe40000000000 */
[----:B----4-:R-:W-:-:S04]  /*18ee0*/  IMAD R2, R2, 0x7800, RZ ;  /* 0x0000780002027824 */ /* 0x010fc800078e02ff */
[C---:B------:R-:W-:Y:S01]  /*18ef0*/  VIADD R13, R2.reuse, 0x2800 ;  /* 0x00002800020d7836 */ /* 0x040fe20000000000 */
[CC--:B--2---:R-:W-:Y:S01]  /*18f00*/  LOP3.LUT R3, R2.reuse, R18.reuse, RZ, 0xfc, !PT ;  /* 0x0000001202037212 */ /* 0x0c4fe200078efcff */
[C---:B------:R-:W-:Y:S02]  /*18f10*/  VIADD R20, R2.reuse, 0x5000 ;  /* 0x0000500002147836 */ /* 0x040fe40000000000 */
[----:B------:R-:W-:Y:S02]  /*18f20*/  VIADD R19, R2, 0x2000 ;  /* 0x0000200002137836 */ /* 0x000fe40000000000 */
[----:B------:R2:W4:Y:S01]  /*18f30*/  LDSM.16.MT88.4 R4, [R3+UR40+0xf200] ;  /* 0x00f200280304783b */ /* 0x0005220008004200 */
[C---:B------:R-:W-:Y:S02]  /*18f40*/  LOP3.LUT R15, R20.reuse, R18, RZ, 0xfc, !PT ;  /* 0x00000012140f7212 */ /* 0x040fe400078efcff */
[----:B------:R-:W-:Y:S01]  /*18f50*/  LOP3.LUT R20, R20, R17, RZ, 0xfc, !PT ;  /* 0x0000001114147212 */ /* 0x000fe200078efcff */
[----:B--2---:R-:W-:Y:S01]  /*18f60*/  VIADD R3, R2, 0x800 ;  /* 0x0000080002037836 */ /* 0x004fe20000000000 */
[----:B----4-:R-:W-:-:S02]  /*18f70*/  PRMT R8, R4, 0x6420, R5 ;  /* 0x0000642004087816 */ /* 0x010fc40000000005 */
[----:B------:R-:W-:Y:S02]  /*18f80*/  PRMT R9, R4, 0x7531, R5 ;  /* 0x0000753104097816 */ /* 0x000fe40000000005 */
[-C--:B------:R-:W-:Y:S02]  /*18f90*/  LOP3.LUT R4, R2, R17.reuse, RZ, 0xfc, !PT ;  /* 0x0000001102047212 */ /* 0x080fe400078efcff */
[C-C-:B------:R-:W-:Y:S02]  /*18fa0*/  PRMT R10, R6.reuse, 0x6420, R7.reuse ;  /* 0x00006420060a7816 */ /* 0x140fe40000000007 */
[----:B------:R-:W-:Y:S01]  /*18fb0*/  PRMT R11, R6, 0x7531, R7 ;  /* 0x00007531060b7816 */ /* 0x000fe20000000007 */
[----:B------:R-:W-:Y:S01]  /*18fc0*/  IMAD.IADD R12, R14, 0x1, R4 ;  /* 0x000000010e0c7824 */ /* 0x000fe200078e0204 */
[C---:B------:R-:W-:Y:S02]  /*18fd0*/  LOP3.LUT R4, R13.reuse, R18, RZ, 0xfc, !PT ;  /* 0x000000120d047212 */ /* 0x040fe400078efcff */
[----:B------:R-:W-:-:S02]  /*18fe0*/  LOP3.LUT R13, R13, R17, RZ, 0xfc, !PT ;  /* 0x000000110d0d7212 */ /* 0x000fc400078efcff */
[----:B------:R2:W-:Y:S04]  /*18ff0*/  STSM.16.M88.4 [R12], R8 ;  /* 0x000000080c007844 */ /* 0x0005e80000000200 */
[----:B------:R-:W4:Y:S01]  /*19000*/  LDSM.16.MT88.4 R4, [R4+UR40+0xf200] ;  /* 0x00f200280404783b */ /* 0x000f220008004200 */
[----:B--2---:R-:W-:Y:S01]  /*19010*/  VIADD R12, R2, 0x1000 ;  /* 0x00001000020c7836 */ /* 0x004fe20000000000 */
[C-C-:B----4-:R-:W-:Y:S02]  /*19020*/  PRMT R8, R4.reuse, 0x6420, R5.reuse ;  /* 0x0000642004087816 */ /* 0x150fe40000000005 */
[----:B------:R-:W-:Y:S02]  /*19030*/  PRMT R9, R4, 0x7531, R5 ;  /* 0x0000753104097816 */ /* 0x000fe40000000005 */
[----:B------:R-:W-:-:S02]  /*19040*/  LOP3.LUT R5, R3, R17, RZ, 0xfc, !PT ;  /* 0x0000001103057212 */ /* 0x000fc400078efcff */
[C-C-:B------:R-:W-:Y:S02]  /*19050*/  PRMT R10, R6.reuse, 0x6420, R7.reuse ;  /* 0x00006420060a7816 */ /* 0x140fe40000000007 */
[----:B------:R-:W-:Y:S01]  /*19060*/  PRMT R11, R6, 0x7531, R7 ;  /* 0x00007531060b7816 */ /* 0x000fe20000000007 */
[----:B------:R-:W-:-:S05]  /*19070*/  IMAD.IADD R14, R14, 0x1, R5 ;  /* 0x000000010e0e7824 */ /* 0x000fca00078e0205 */
[----:B------:R-:W-:Y:S04]  /*19080*/  STSM.16.M88.4 [R14], R8 ;  /* 0x000000080e007844 */ /* 0x000fe80000000200 */
[----:B------:R2:W4:Y:S02]  /*19090*/  LDSM.16.MT88.4 R4, [R15+UR40+0xf200] ;  /* 0x00f200280f04783b */ /* 0x0005240008004200 */
[----:B--2---:R-:W-:-:S04]  /*190a0*/  IMAD.U32 R15, RZ, RZ, UR40 ;  /* 0x00000028ff0f7e24 */ /* 0x004fc8000f8e00ff */
[----:B------:R-:W-:Y:S02]  /*190b0*/  VIADD R15, R15, 0x200 ;  /* 0x000002000f0f7836 */ /* 0x000fe40000000000 */
[----:B------:R-:W-:Y:S01]  /*190c0*/  VIADD R14, R2, 0x1800 ;  /* 0x00001800020e7836 */ /* 0x000fe20000000000 */
[C-C-:B----4-:R-:W-:Y:S02]  /*190d0*/  PRMT R8, R4.reuse, 0x6420, R5.reuse ;  /* 0x0000642004087816 */ /* 0x150fe40000000005 */
        /* <DEDUP_REMOVED lines=10> */
[----:B------:R-:W2:Y:S01]  /*19180*/  LDSM.16.MT88.4 R4, [R5+UR40+0xf200] ;  /* 0x00f200280504783b */ /* 0x000ea20008004200 */
[----:B------:R-:W-:Y:S02]  /*19190*/  LOP3.LUT R14, R14, R18, RZ, 0xfc, !PT ;  /* 0x000000120e0e7212 */ /* 0x000fe400078efcff */
[C-C-:B--2---:R-:W-:Y:S02]  /*191a0*/  PRMT R8, R4.reuse, 0x6420, R5.reuse ;  /* 0x0000642004087816 */ /* 0x144fe40000000005 */
[----:B------:R-:W-:-:S02]  /*191b0*/  PRMT R9, R4, 0x7531, R5 ;  /* 0x0000753104097816 */ /* 0x000fc40000000005 */
[C-C-:B------:R-:W-:Y:S02]  /*191c0*/  PRMT R10, R6.reuse, 0x6420, R7.reuse ;  /* 0x00006420060a7816 */ /* 0x140fe40000000007 */
[----:B------:R-:W-:-:S05]  /*191d0*/  PRMT R11, R6, 0x7531, R7 ;  /* 0x00007531060b7816 */ /* 0x000fca0000000007 */
[----:B------:R2:W-:Y:S02]  /*191e0*/  STSM.16.M88.4 [R3], R8 ;  /* 0x0000000803007844 */ /* 0x0005e40000000200 */
[----:B--2---:R-:W-:-:S05]  /*191f0*/  VIADD R3, R2, 0x3000 ;  /* 0x0000300002037836 */ /* 0x004fca0000000000 */
[C---:B------:R-:W-:Y:S02]  /*19200*/  LOP3.LUT R6, R3.reuse, R18, RZ, 0xfc, !PT ;  /* 0x0000001203067212 */ /* 0x040fe400078efcff */
[----:B------:R-:W-:-:S04]  /*19210*/  LOP3.LUT R3, R3, R17, RZ, 0xfc, !PT ;  /* 0x0000001103037212 */ /* 0x000fc800078efcff */
[----:B------:R-:W2:Y:S02]  /*19220*/  LDSM.16.MT88.4 R4, [R6+UR40+0xf200] ;  /* 0x00f200280604783b */ /* 0x000ea40008004200 */
        /* <DEDUP_REMOVED lines=11> */
[----:B------:R-:W2:Y:S02]  /*192e0*/  LDSM.16.MT88.4 R4, [R21+UR40+0xf200] ;  /* 0x00f200281504783b */ /* 0x000ea40008004200 */
[C-C-:B--2---:R-:W-:Y:S02]  /*192f0*/  PRMT R8, R4.reuse, 0x6420, R5.reuse ;  /* 0x0000642004087816 */ /* 0x144fe40000000005 */
[----:B------:R-:W-:Y:S01]  /*19300*/  PRMT R9, R4, 0x7531, R5 ;  /* 0x0000753104097816 */ /* 0x000fe20000000005 */
[----:B------:R-:W-:Y:S01]  /*19310*/  IMAD.U32 R5, RZ, RZ, UR40 ;  /* 0x00000028ff057e24 */ /* 0x000fe2000f8e00ff */
[C-C-:B------:R-:W-:Y:S02]  /*19320*/  PRMT R10, R6.reuse, 0x6420, R7.reuse ;  /* 0x00006420060a7816 */ /* 0x140fe40000000007 */
[----:B------:R-:W-:Y:S01]  /*19330*/  PRMT R11, R6, 0x7531, R7 ;  /* 0x00007531060b7816 */ /* 0x000fe20000000007 */
[----:B------:R-:W-:-:S04]  /*19340*/  VIADD R5, R5, 0x200 ;  /* 0x0000020005057836 */ /* 0x000fc80000000000 */
[----:B------:R-:W-:-:S05]  /*19350*/  IMAD.IADD R13, R5, 0x1, R13 ;  /* 0x00000001050d7824 */ /* 0x000fca00078e020d */
[----:B------:R2:W-:Y:S04]  /*19360*/  STSM.16.M88.4 [R13], R8 ;  /* 0x000000080d007844 */ /* 0x0005e80000000200 */
[----:B------:R-:W4:Y:S01]  /*19370*/  LDSM.16.MT88.4 R4, [R12+UR40+0xf200] ;  /* 0x00f200280c04783b */ /* 0x000f220008004200 */
[----:B--2---:R-:W-:-:S04]  /*19380*/  IMAD.U32 R13, RZ, RZ, UR40 ;  /* 0x00000028ff0d7e24 */ /* 0x004fc8000f8e00ff */
[----:B------:R-:W-:-:S04]  /*19390*/  VIADD R13, R13, 0x200 ;  /* 0x000002000d0d7836 */ /* 0x000fc80000000000 */
[----:B------:R-:W-:Y:S01]  /*193a0*/  IMAD.IADD R3, R13, 0x1, R3 ;  /* 0x000000010d037824 */ /* 0x000fe200078e0203 */
[C-C-:B----4-:R-:W-:Y:S02]  /*193b0*/  PRMT R8, R4.reuse, 0x6420, R5.reuse ;  /* 0x0000642004087816 */ /* 0x150fe40000000005 */
[----:B------:R-:W-:Y:S02]  /*193c0*/  PRMT R9, R4, 0x7531, R5 ;  /* 0x0000753104097816 */ /* 0x000fe40000000005 */
[C-C-:B------:R-:W-:Y:S02]  /*193d0*/  PRMT R10, R6.reuse, 0x6420, R7.reuse ;  /* 0x00006420060a7816 */ /* 0x140fe40000000007 */
[----:B------:R-:W-:-:S05]  /*193e0*/  PRMT R11, R6, 0x7531, R7 ;  /* 0x00007531060b7816 */ /* 0x000fca0000000007 */
[----:B------:R2:W-:Y:S02]  /*193f0*/  STSM.16.M88.4 [R3], R8 ;  /* 0x0000000803007844 */ /* 0x0005e40000000200 */
[----:B--2---:R-:W-:-:S05]  /*19400*/  VIADD R3, R2, 0x3800 ;  /* 0x0000380002037836 */ /* 0x004fca0000000000 */
[C---:B------:R-:W-:Y:S02]  /*19410*/  LOP3.LUT R21, R3.reuse, R18, RZ, 0xfc, !PT ;  /* 0x0000001203157212 */ /* 0x040fe400078efcff */
[----:B------:R-:W-:-:S03]  /*19420*/  LOP3.LUT R3, R3, R17, RZ, 0xfc, !PT ;  /* 0x0000001103037212 */ /* 0x000fc600078efcff */
[----:B------:R-:W2:Y:S02]  /*19430*/  LDSM.16.MT88.4 R4, [R21+UR40+0xf200] ;  /* 0x00f200281504783b */ /* 0x000ea40008004200 */
[----:B------:R-:W-:Y:S02]  /*19440*/  IMAD.IADD R3, R13, 0x1, R3 ;  /* 0x000000010d037824 */ /* 0x000fe400078e0203 */
[----:B------:R-:W-:-:S05]  /*19450*/  VIADD R13, R2, 0x6000 ;  /* 0x00006000020d7836 */ /* 0x000fca0000000000 */
[C---:B------:R-:W-:Y:S02]  /*19460*/  LOP3.LUT R12, R13.reuse, R18, RZ, 0xfc, !PT ;  /* 0x000000120d0c7212 */ /* 0x040fe400078efcff */
[----:B------:R-:W-:Y:S02]  /*19470*/  LOP3.LUT R13, R13, R17, RZ, 0xfc, !PT ;  /* 0x000000110d0d7212 */ /* 0x000fe400078efcff */
[C-C-:B--2---:R-:W-:Y:S02]  /*19480*/  PRMT R8, R4.reuse, 0x6420, R5.reuse ;  /* 0x0000642004087816 */ /* 0x144fe40000000005 */
[----:B------:R-:W-:Y:S02]  /*19490*/  PRMT R9, R4, 0x7531, R5 ;  /* 0x0000753104097816 */ /* 0x000fe40000000005 */
[C-C-:B------:R-:W-:Y:S02]  /*194a0*/  PRMT R10, R6.reuse, 0x6420, R7.reuse ;  /* 0x00006420060a7816 */ /* 0x140fe40000000007 */
[----:B------:R-:W-:-:S05]  /*194b0*/  PRMT R11, R6, 0x7531, R7 ;  /* 0x00007531060b7816 */ /* 0x000fca0000000007 */
[----:B------:R-:W-:Y:S04]  /*194c0*/  STSM.16.M88.4 [R3], R8 ;  /* 0x0000000803007844 */ /* 0x000fe80000000200 */
[----:B------:R2:W4:Y:S02]  /*194d0*/  LDSM.16.MT88.4 R4, [R12+UR40+0xf200] ;  /* 0x00f200280c04783b */ /* 0x0005240008004200 */
[----:B--2---:R-:W-:Y:S02]  /*194e0*/  IMAD.U32 R12, RZ, RZ, UR40 ;  /* 0x00000028ff0c7e24 */ /* 0x004fe4000f8e00ff */
[----:B------:R-:W-:Y:S02]  /*194f0*/  VIADD R3, R2, 0x4000 ;  /* 0x0000400002037836 */ /* 0x000fe40000000000 */
[----:B------:R-:W-:-:S03]  /*19500*/  VIADD R12, R12, 0x200 ;  /* 0x000002000c0c7836 */ /* 0x000fc60000000000 */
[C---:B------:R-:W-:Y:S02]  /*19510*/  LOP3.LUT R21, R3.reuse, R18, RZ, 0xfc, !PT ;  /* 0x0000001203157212 */ /* 0x040fe400078efcff */
[C-C-:B----4-:R-:W-:Y:S02]  /*19520*/  PRMT R8, R4.reuse, 0x6420, R5.reuse ;  /* 0x0000642004087816 */ /* 0x150fe40000000005 */
[----:B------:R-:W-:Y:S02]  /*19530*/  PRMT R9, R4, 0x7531, R5 ;  /* 0x0000753104097816 */ /* 0x000fe40000000005 */
[----:B------:R-:W-:Y:S01]  /*19540*/  LOP3.LUT R4, R3, R17, RZ, 0xfc, !PT ;  /* 0x0000001103047212 */ /* 0x000fe200078efcff */
[----:B------:R-:W-:Y:S01]  /*19550*/  VIADD R3, R2, 0x6800 ;  /* 0x0000680002037836 */ /* 0x000fe20000000000 */
[C-C-:B------:R-:W-:Y:S02]  /*19560*/  PRMT R10, R6.reuse, 0x6420, R7.reuse ;  /* 0x00006420060a7816 */ /* 0x140fe40000000007 */
[----:B------:R-:W-:Y:S01]  /*19570*/  PRMT R11, R6, 0x7531, R7 ;  /* 0x00007531060b7816 */ /* 0x000fe20000000007 */
[----:B------:R-:W-:-:S02]  /*19580*/  IMAD.IADD R4, R12, 0x1, R4 ;  /* 0x000000010c047824 */ /* 0x000fc400078e0204 */
[C---:B------:R-:W-:Y:S02]  /*19590*/  VIADD R12, R2.reuse, 0x4800 ;  /* 0x00004800020c7836 */ /* 0x040fe40000000000 */
[----:B------:R-:W-:Y:S01]  /*195a0*/  VIADD R2, R2, 0x7000 ;  /* 0x0000700002027836 */ /* 0x000fe20000000000 */
[----:B------:R-:W-:Y:S04]  /*195b0*/  STSM.16.M88.4 [R4], R8 ;  /* 0x0000000804007844 */ /* 0x000fe80000000200 */
[----:B------:R2:W4:Y:S02]  /*195c0*/  LDSM.16.MT88.4 R4, [R14+UR40+0xf200] ;  /* 0x00f200280e04783b */ /* 0x0005240008004200 */
[----:B--2---:R-:W-:-:S04]  /*195d0*/  IMAD.U32 R14, RZ, RZ, UR40 ;  /* 0x00000028ff0e7e24 */ /* 0x004fc8000f8e00ff */
[----:B------:R-:W-:-:S04]  /*195e0*/  VIADD R14, R14, 0x200 ;  /* 0x000002000e0e7836 */ /* 0x000fc80000000000 */
[----:B------:R-:W-:Y:S01]  /*195f0*/  IMAD.IADD R20, R14, 0x1, R20 ;  /* 0x000000010e147824 */ /* 0x000fe200078e0214 */
        /* <DEDUP_REMOVED lines=9> */
[----:B------:R-:W-:-:S03]  /*19690*/  LOP3.LUT R3, R3, R17, RZ, 0xfc, !PT ;  /* 0x0000001103037212 */ /* 0x000fc600078efcff */
[----:B------:R-:W2:Y:S02]  /*196a0*/  LDSM.16.MT88.4 R4, [R21+UR40+0xf200] ;  /* 0x00f200281504783b */ /* 0x000ea40008004200 */
[C-C-:B--2---:R-:W-:Y:S02]  /*196b0*/  PRMT R8, R4.reuse, 0x6420, R5.reuse ;  /* 0x0000642004087816 */ /* 0x144fe40000000005 */
[----:B------:R-:W-:Y:S02]  /*196c0*/  PRMT R9, R4, 0x7531, R5 ;  /* 0x0000753104097816 */ /* 0x000fe40000000005 */
[C-C-:B------:R-:W-:Y:S02]  /*196d0*/  PRMT R10, R6.reuse, 0x6420, R7.reuse ;  /* 0x00006420060a7816 */ /* 0x140fe40000000007 */
[----:B------:R-:W-:-:S05]  /*196e0*/  PRMT R11, R6, 0x7531, R7 ;  /* 0x00007531060b7816 */ /* 0x000fca0000000007 */
[----:B------:R-:W-:Y:S04]  /*196f0*/  STSM.16.M88.4 [R20], R8 ;  /* 0x0000000814007844 */ /* 0x000fe80000000200 */
[----:B------:R2:W4:Y:S02]  /*19700*/  LDSM.16.MT88.4 R4, [R14+UR40+0xf200] ;  /* 0x00f200280e04783b */ /* 0x0005240008004200 */
[----:B--2---:R-:W-:-:S04]  /*19710*/  IMAD.U32 R14, RZ, RZ, UR40 ;  /* 0x00000028ff0e7e24 */ /* 0x004fc8000f8e00ff */
[----:B------:R-:W-:-:S04]  /*19720*/  VIADD R14, R14, 0x200 ;  /* 0x000002000e0e7836 */ /* 0x000fc80000000000 */
[C---:B------:R-:W-:Y:S02]  /*19730*/  IMAD.IADD R15, R14.reuse, 0x1, R15 ;  /* 0x000000010e0f7824 */ /* 0x040fe400078e020f */
[C---:B------:R-:W-:Y:S02]  /*19740*/  IMAD.IADD R13, R14.reuse, 0x1, R13 ;  /* 0x000000010e0d7824 */ /* 0x040fe400078e020d */
[----:B------:R-:W-:Y:S01]  /*19750*/  IMAD.IADD R3, R14, 0x1, R3 ;  /* 0x000000010e037824 */ /* 0x000fe200078e0203 */
[C-C-:B----4-:R-:W-:Y:S02]  /*19760*/  PRMT R8, R4.reuse, 0x6420, R5.reuse ;  /* 0x0000642004087816 */ /* 0x150fe40000000005 */
[----:B------:R-:W-:Y:S02]  /*19770*/  PRMT R9, R4, 0x7531, R5 ;  /* 0x0000753104097816 */ /* 0x000fe40000000005 */
[C-C-:B------:R-:W-:Y:S02]  /*19780*/  PRMT R10, R6.reuse, 0x6420, R7.reuse ;  /* 0x00006420060a7816 */ /* 0x140fe40000000007 */
[----:B------:R-:W-:-:S05]  /*19790*/  PRMT R11, R6, 0x7531, R7 ;  /* 0x00007531060b7816 */ /* 0x000fca0000000007 */
[----:B------:R-:W-:Y:S04]  /*197a0*/  STSM.16.M88.4 [R15], R8 ;  /* 0x000000080f007844 */ /* 0x000fe80000000200 */
[----:B------:R-:W2:Y:S02]  /*197b0*/  LDSM.16.MT88.4 R4, [R19+UR40+0xf200] ;  /* 0x00f200281304783b */ /* 0x000ea40008004200 */
[C-C-:B--2---:R-:W-:Y:S02]  /*197c0*/  PRMT R8, R4.reuse, 0x6420, R5.reuse ;  /* 0x0000642004087816 */ /* 0x144fe40000000005 */
[----:B------:R-:W-:Y:S02]  /*197d0*/  PRMT R9, R4, 0x7531, R5 ;  /* 0x0000753104097816 */ /* 0x000fe40000000005 */
[----:B------:R-:W-:-:S02]  /*197e0*/  PRMT R10, R6, 0x6420, R7 ;  /* 0x00006420060a7816 */ /* 0x000fc40000000007 */
[----:B------:R-:W-:-:S05]  /*197f0*/  PRMT R11, R6, 0x7531, R7 ;  /* 0x00007531060b7816 */ /* 0x000fca0000000007 */
[----:B------:R-:W-:Y:S04]  /*19800*/  STSM.16.M88.4 [R13], R8 ;  /* 0x000000080d007844 */ /* 0x000fe80000000200 */
[----:B------:R-:W2:Y:S02]  /*19810*/  LDSM.16.MT88.4 R4, [R12+UR40+0xf200] ;  /* 0x00f200280c04783b */ /* 0x000ea40008004200 */
[C-C-:B--2---:R-:W-:Y:S02]  /*19820*/  PRMT R8, R4.reuse, 0x6420, R5.reuse ;  /* 0x0000642004087816 */ /* 0x144fe40000000005 */
[----:B------:R-:W-:Y:S02]  /*19830*/  PRMT R9, R4, 0x7531, R5 ;  /* 0x0000753104097816 */ /* 0x000fe40000000005 */
[----:B------:R-:W-:-:S02]  /*19840*/  PRMT R10, R6, 0x6420, R7 ;  /* 0x00006420060a7816 */ /* 0x000fc40000000007 */
        /* <DEDUP_REMOVED lines=16> */
[----:B----4-:R-:W4:Y:S01]  /*19950*/  FENCE.VIEW.ASYNC.S ;  /* 0x00000000000073c6 */ /* 0x010f220000000000 */
[----:B------:R-:W-:Y:S05]  /*19960*/  @!P1 BRA `(.L_x_3819) ;  /* 0x0000000000049947 */ /* 0x000fea0003800000 */
[----:B------:R-:W-:Y:S01]  /*19970*/  BPT.TRAP 0x1 ;  /* 0x000000040000795c */ /* 0x000fe20000300000 */
.L_x_3819:
[----:B------:R-:W5:Y:S01]  /*19980*/  LDL.LU R4, [R1] ;  /* 0x0000000001047983 */ /* 0x000f620000300800 */
[----:B----4-:R5:W-:Y:S03]  /*19990*/  SYNCS.ARRIVE.TRANS64.A1T0 RZ, [R0+URZ+0x33450], RZ ;  /* 0x033450ff00ff79a7 */ /* 0x010be6000810003f */
[----:B------:R-:W4:Y:S01]  /*199a0*/  LDL.LU R3, [R1+0x8] ;  /* 0x0000080001037983 */ /* 0x000f220000300800 */
[----:B--2---:R-:W-:-:S05]  /*199b0*/  @!P2 VIADD R2, R0, 0x33480 ;  /* 0x000334800002a836 */ /* 0x004fca0000000000 */
[----:B------:R-:W-:Y:S01]  /*199c0*/  @!P2 PRMT R2, RZ, 0x654, R2 ;  /* 0x00000654ff02a816 */ /* 0x000fe20000000002 */
[----:B------:R-:W-:Y:S06]  /*199d0*/  BAR.SYNC.DEFER_BLOCKING 0x2, 0x80 ;  /* 0x0082000000007b1d */ /* 0x000fec0000010000 */
[----:B------:R2:W-:Y:S01]  /*199e0*/  @!P2 SYNCS.ARRIVE.TRANS64.RED.A1T0 RZ, [R2+URZ], RZ ;  /* 0x000000ff02ffa9a7 */ /* 0x0005e2000810043f */
[----:B-----5:R-:W-:-:S05]  /*199f0*/  VIADD R0, R4, 0x1 ;  /* 0x0000000104007836 */ /* 0x020fca0000000000 */
[----:B------:R-:W-:-:S04]  /*19a00*/  ISETP.NE.AND P0, PT, R0, 0x2, PT ;  /* 0x000000020000780c */ /* 0x000fc80003f05270 */
[----:B--2---:R-:W-:Y:S02]  /*19a10*/  SEL R2, RZ, 0x1, P0 ;  /* 0x00000001ff027807 */ /* 0x004fe40000000000 */
[----:B------:R-:W-:Y:S02]  /*19a20*/  SEL R0, R0, RZ, P0 ;  /* 0x000000ff00007207 */ /* 0x000fe40000000000 */
[----:B----4-:R-:W-:-:S03]  /*19a30*/  LOP3.LUT R3, R3, R2, RZ, 0x3c, !PT ;  /* 0x0000000203037212 */ /* 0x010fc600078e3cff */
[----:B------:R2:W-:Y:S04]  /*19a40*/  STL [R1], R0 ;  /* 0x0000000001007387 */ /* 0x0005e80000100800 */
[----:B------:R2:W-:Y:S02]  /*19a50*/  STL [R1+0x8], R3 ;  /* 0x0000080301007387 */ /* 0x0005e40000100800 */
.L_x_3771:
[----:B------:R-:W-:Y:S05]  /*19a60*/  BSYNC B6 ;  /* 0x0000000000067941 */ /* 0x000fea0003800000 */
.L_x_3769:
[----:B-1----:R1:W5:Y:S01]  /*19a70*/  LDL R2, [R1+0x14] ;  /* 0x0000140001027983 */ /* 0x0023620000100800 */
[----:B------:R-:W-:-:S13]  /*19a80*/  LOP3.LUT P0, RZ, R16, 0x2, RZ, 0xc0, !PT ;  /* 0x0000000210ff7812 */ /* 0x000fda000780c0ff */
        /* <DEDUP_REMOVED lines=9> */
.L_x_3820:
[----:B--2-4-:R-:W1:Y:S01]  /*19b20*/  S2R R0, SR_TID.X ;  /* 0x0000000000007919 */ /* 0x014e620000002100 */
        /* <DEDUP_REMOVED lines=10> */
.L_x_3821:
[----:B--2-4-:R-:W2:Y:S01]  /*19bd0*/  LDL R0, [R1+0x14] ;  /* 0x0000140001007983 */ /* 0x014ea20000100800 */
[----:B------:R-:W-:Y:S02]  /*19be0*/  ULDC UR4, c[0x0][0xda8] ;  /* 0x00036a0000047ab9 */ /* 0x000fe40000000800 */
[----:B--2---:R-:W-:-:S13]  /*19bf0*/  ISETP.GE.AND P0, PT, R0, UR4, PT ;  /* 0x0000000400007c0c */ /* 0x004fda000bf06270 */
[----:B------:R-:W-:Y:S05]  /*19c00*/  @!P0 BRA `(.L_x_3822) ;  /* 0xffffffbc00a08947 */ /* 0x000fea000383ffff */
.L_x_3760:
[----:B---3--:R-:W2:Y:S01]  /*19c10*/  LDL.LU R0, [R1+0x18] ;  /* 0x0000180001007983 */ /* 0x008ea20000300800 */
        /* <DEDUP_REMOVED lines=11> */
.L_x_3854:
[----:B------:R-:W-:Y:S05]  /*19cd0*/  BSYNC B0 ;  /* 0x0000000000007941 */ /* 0x000fea0003800000 */
.L_x_3823:
[----:B------:R-:W-:-:S03]  /*19ce0*/  UMOV UR4, 0xffffffff ;  /* 0xffffffff00047882 */ /* 0x000fc60000000000 */
[----:B------:R-:W-:Y:S05]  /*19cf0*/  BRA.DIV UR4, `(.L_x_3825) ;  /* 0x0000000a04b47947 */ /* 0x000fea000b800000 */
[----:B------:R-:W2:Y:S02]  /*19d00*/  S2R R2, SR_TID.X ;  /* 0x0000000000027919 */ /* 0x000ea40000002100 */
[----:B--2---:R-:W-:-:S04]  /*19d10*/  SHF.R.U32.HI R2, RZ, 0x5, R2 ;  /* 0x00000005ff027819 */ /* 0x004fc80000011602 */
[----:B------:R-:W-:-:S05]  /*19d20*/  LOP3.LUT R2, R2, 0x3, RZ, 0xc0, !PT ;  /* 0x0000000302027812 */ /* 0x000fca00078ec0ff */
[----:B------:R2:W3:Y:S02]  /*19d30*/  SHFL.IDX PT, R14, R2, RZ, 0x1f ;  /* 0x00001fff020e7589 */ /* 0x0004e400000e0000 */
.L_x_3857:
[----:B---3--:R-:W-:Y:S01]  /*19d40*/  ISETP.NE.AND P0, PT, R14, RZ, PT ;  /* 0x000000ff0e00720c */ /* 0x008fe20003f05270 */
[----:B------:R-:W-:-:S12]  /*19d50*/  BSSY B0, `(.L_x_3826) ;  /* 0x000002e000007945 */ /* 0x000fd80003800000 */
[----:B------:R-:W-:Y:S05]  /*19d60*/  @P0 BRA `(.L_x_3827) ;  /* 0x0000000000b00947 */ /* 0x000fea0003800000 */
[----:B------:R-:W-:-:S03]  /*19d70*/  UMOV UR4, 0xffffffff ;  /* 0xffffffff00047882 */ /* 0x000fc60000000000 */
[----:B------:R-:W-:Y:S05]  /*19d80*/  BRA.DIV UR4, `(.L_x_3828) ;  /* 0x0000000a04c47947 */ /* 0x000fea000b800000 */
[----:B------:R-:W-:-:S13]  /*19d90*/  ELECT P6, URZ, PT ;  /* 0x00000000003f782f */ /* 0x000fda00038c0000 */
.L_x_3860:
[----:B------:R-:W-:Y:S05]  /*19da0*/  @!P6 BRA `(.L_x_3827) ;  /* 0x0000000000a0e947 */ /* 0x000fea0003800000 */
[----:B------:R-:W-:-:S06]  /*19db0*/  ULOP3.LUT UR4, UR46, 0x2, URZ, 0xfc, !UPT ;  /* 0x000000022e047892 */ /* 0x000fcc000f8efc3f */
[----:B--2---:R-:W-:-:S05]  /*19dc0*/  IMAD.U32 R2, RZ, RZ, UR4 ;  /* 0x00000004ff027e24 */ /* 0x004fca000f8e00ff */
[----:B------:R-:W-:-:S13]  /*19dd0*/  ISETP.NE.AND P0, PT, R2, 0x3, PT ;  /* 0x000000030200780c */ /* 0x000fda0003f05270 */
[----:B------:R-:W-:Y:S05]  /*19de0*/  @!P0 BRA `(.L_x_3829) ;  /* 0x0000000000048947 */ /* 0x000fea0003800000 */
[----:B------:R-:W-:Y:S01]  /*19df0*/  BPT.TRAP 0x1 ;  /* 0x000000040000795c */ /* 0x000fe20000300000 */
.L_x_3829:
[----:B-1----:R-:W2:Y:S04]  /*19e00*/  LDL R3, [R1] ;  /* 0x0000000001037983 */ /* 0x002ea80000100800 */
        /* <DEDUP_REMOVED lines=13> */
.L_x_3861:
[----:B------:R-:W2:Y:S02]  /*19ee0*/  SYNCS.PHASECHK.TRANS64.TRYWAIT P1, [R7+URZ], R2 ;  /* 0x00000002070075a7 */ /* 0x000ea4000802017f */
[----:B--2---:R-:W-:Y:S05]  /*19ef0*/  @!P1 BRA `(.L_x_3831) ;  /* 0x00000008009c9947 */ /* 0x004fea0003800000 */
.L_x_3862:
[----:B------:R-:W-:Y:S05]  /*19f00*/  @!P0 BRA `(.L_x_3832) ;  /* 0x0000000000048947 */ /* 0x000fea0003800000 */
[----:B------:R-:W-:Y:S01]  /*19f10*/  BPT.TRAP 0x1 ;  /* 0x000000040000795c */ /* 0x000fe20000300000 */
.L_x_3832:
[----:B------:R-:W3:Y:S02]  /*19f20*/  LDL.LU R4, [R1] ;  /* 0x0000000001047983 */ /* 0x000ee40000300800 */
[----:B---3--:R-:W-:-:S04]  /*19f30*/  IMAD R4, R4, 0x8, R0 ;  /* 0x0000000804047824 */ /* 0x008fc800078e0200 */
[----:B------:R-:W3:Y:S02]  /*19f40*/  SYNCS.PHASECHK.TRANS64.TRYWAIT P1, [R4+URZ+0x33460], R5 ;  /* 0x03346005040075a7 */ /* 0x000ee4000802017f */
[----:B---3--:R-:W-:Y:S05]  /*19f50*/  @!P1 BRA `(.L_x_3833) ;  /* 0x0000000800989947 */ /* 0x008fea0003800000 */
.L_x_3863:
[----:B------:R-:W-:Y:S05]  /*19f60*/  @!P0 BRA `(.L_x_3834) ;  /* 0x0000000000048947 */ /* 0x000fea0003800000 */
[----:B------:R-:W-:Y:S01]  /*19f70*/  BPT.TRAP 0x1 ;  /* 0x000000040000795c */ /* 0x000fe20000300000 */
.L_x_3834:
[----:B------:R-:W-:-:S04]  /*19f80*/  IMAD R3, R3, 0x8, R0 ;  /* 0x0000000803037824 */ /* 0x000fc800078e0200 */
[----:B------:R-:W4:Y:S02]  /*19f90*/  SYNCS.PHASECHK.TRANS64.TRYWAIT P1, [R3+URZ+0x33460], R2 ;  /* 0x03346002030075a7 */ /* 0x000f24000802017f */
[----:B----4-:R-:W-:Y:S05]  /*19fa0*/  @!P1 BRA `(.L_x_3835) ;  /* 0x0000000800989947 */ /* 0x010fea0003800000 */
.L_x_3864:
[----:B------:R-:W-:Y:S05]  /*19fb0*/  @!P0 BRA `(.L_x_3836) ;  /* 0x0000000000048947 */ /* 0x000fea0003800000 */
[----:B------:R-:W-:Y:S01]  /*19fc0*/  BPT.TRAP 0x1 ;  /* 0x000000040000795c */ /* 0x000fe20000300000 */
.L_x_3836:
[----:B------:R-:W5:Y:S02]  /*19fd0*/  SYNCS.PHASECHK.TRANS64.TRYWAIT P0, [R4+URZ+0x33480], R5 ;  /* 0x03348005040075a7 */ /* 0x000f64000800017f */
[----:B-----5:R-:W-:Y:S05]  /*19fe0*/  @!P0 BRA `(.L_x_3837) ;  /* 0x00000008009c8947 */ /* 0x020fea0003800000 */
.L_x_3838:
[----:B------:R1:W1:Y:S02]  /*19ff0*/  SYNCS.PHASECHK.TRANS64.TRYWAIT P0, [R3+URZ+0x33480], R2 ;  /* 0x03348002030075a7 */ /* 0x000264000800017f */
[----:B-1----:R-:W-:Y:S05]  /*1a000*/  @!P0 NANOSLEEP.SYNCS 0x989680 ;  /* 0x009896800000895d */ /* 0x002fea0003900000 */
[----:B------:R-:W1:Y:S02]  /*1a010*/  @!P0 SYNCS.PHASECHK.TRANS64 P0, [R3+URZ+0x33480], R2 ;  /* 0x03348002030085a7 */ /* 0x000e64000800007f */
[----:B-1----:R-:W-:Y:S05]  /*1a020*/  @!P0 BRA `(.L_x_3838) ;  /* 0xfffffffc00f08947 */ /* 0x002fea000383ffff */
.L_x_3827:
[----:B------:R-:W-:Y:S05]  /*1a030*/  BSYNC B0 ;  /* 0x0000000000007941 */ /* 0x000fea0003800000 */
.L_x_3826:
[----:B------:R-:W-:Y:S05]  /*1a040*/  EXIT ;  /* 0x000000000000794d */ /* 0x000fea0003800000 */
.L_x_3673:
[----:B-1----:R-:W-:-:S04]  /*1a050*/  IMAD.U32 R3, RZ, RZ, UR38 ;  /* 0x00000026ff037e24 */ /* 0x002fc8000f8e00ff */
[----:B------:R1:W2:Y:S03]  /*1a060*/  SYNCS.PHASECHK.TRANS64.TRYWAIT P1, [R3+URZ+0x33400], R0 ;  /* 0x03340000030075a7 */ /* 0x0002a6000802017f */
[----:B--2---:R-:W-:Y:S05]  /*1a070*/  @!P1 NANOSLEEP.SYNCS 0x989680 ;  /* 0x009896800000995d */ /* 0x004fea0003900000 */
[----:B------:R-:W2:Y:S02]  /*1a080*/  @!P1 SYNCS.PHASECHK.TRANS64 P1, [R3+URZ+0x33400], R0 ;  /* 0x03340000030095a7 */ /* 0x000ea4000802007f */
[----:B--2---:R-:W-:Y:S05]  /*1a090*/  @!P1 BRA `(.L_x_3673) ;  /* 0xfffffffc00ec9947 */ /* 0x004fea000383ffff */
[----:B------:R-:W-:Y:S05]  /*1a0a0*/  BRA `(.L_x_3839) ;  /* 0xfffffe7c005c7947 */ /* 0x000fea000383ffff */
.L_x_3677:
[----:B--2---:R2:W3:Y:S02]  /*1a0b0*/  SYNCS.PHASECHK.TRANS64.TRYWAIT P1, [R3+URZ+0x33430], R0 ;  /* 0x03343000030075a7 */ /* 0x0044e4000802017f */
[----:B---3--:R-:W-:Y:S05]  /*1a0c0*/  @!P1 NANOSLEEP.SYNCS 0x989680 ;  /* 0x009896800000995d */ /* 0x008fea0003900000 */
[----:B------:R-:W3:Y:S02]  /*1a0d0*/  @!P1 SYNCS.PHASECHK.TRANS64 P1, [R3+URZ+0x33430], R0 ;  /* 0x03343000030095a7 */ /* 0x000ee4000802007f */
[----:B---3--:R-:W-:Y:S05]  /*1a0e0*/  @!P1 BRA `(.L_x_3677) ;  /* 0xfffffffc00f09947 */ /* 0x008fea000383ffff */
[----:B------:R-:W-:Y:S05]  /*1a0f0*/  BRA `(.L_x_3676) ;  /* 0xfffffe7c00887947 */ /* 0x000fea000383ffff */
.L_x_3693:
[----:B--2---:R-:W-:-:S04]  /*1a100*/  IMAD.U32 R11, RZ, RZ, UR6 ;  /* 0x00000006ff0b7e24 */ /* 0x004fc8000f8e00ff */
[----:B------:R2:W3:Y:S03]  /*1a110*/  SYNCS.PHASECHK.TRANS64.TRYWAIT P1, [R11+URZ+0x33430], R10 ;  /* 0x0334300a0b0075a7 */ /* 0x0004e6000802017f */
[----:B---3--:R-:W-:Y:S05]  /*1a120*/  @!P1 NANOSLEEP.SYNCS 0x989680 ;  /* 0x009896800000995d */ /* 0x008fea0003900000 */
[----:B------:R-:W3:Y:S02]  /*1a130*/  @!P1 SYNCS.PHASECHK.TRANS64 P1, [R11+URZ+0x33430], R10 ;  /* 0x0334300a0b0095a7 */ /* 0x000ee4000802007f */
[----:B---3--:R-:W-:Y:S05]  /*1a140*/  @!P1 BRA `(.L_x_3693) ;  /* 0xfffffffc00ec9947 */ /* 0x008fea000383ffff */
[----:B------:R-:W-:Y:S05]  /*1a150*/  BRA `(.L_x_3690) ;  /* 0xfffffec000ac7947 */ /* 0x000fea000383ffff */
.L_x_3697:
[----:B--2---:R-:W-:-:S04]  /*1a160*/  IMAD.U32 R11, RZ, RZ, UR6 ;  /* 0x00000006ff0b7e24 */ /* 0x004fc8000f8e00ff */
[----:B------:R2:W3:Y:S03]  /*1a170*/  SYNCS.PHASECHK.TRANS64.TRYWAIT P1, [R11+URZ+0x33450], R10 ;  /* 0x0334500a0b0075a7 */ /* 0x0004e6000802017f */
[----:B---3--:R-:W-:Y:S05]  /*1a180*/  @!P1 NANOSLEEP.SYNCS 0x989680 ;  /* 0x009896800000995d */ /* 0x008fea0003900000 */
[----:B------:R-:W3:Y:S02]  /*1a190*/  @!P1 SYNCS.PHASECHK.TRANS64 P1, [R11+URZ+0x33450], R10 ;  /* 0x0334500a0b0095a7 */ /* 0x000ee4000802007f */
[----:B---3--:R-:W-:Y:S05]  /*1a1a0*/  @!P1 BRA `(.L_x_3697) ;  /* 0xfffffffc00ec9947 */ /* 0x008fea000383ffff */
[----:B------:R-:W-:Y:S05]  /*1a1b0*/  BRA `(.L_x_3694) ;  /* 0xfffffecc00a87947 */ /* 0x000fea000383ffff */
.L_x_3715:
[----:B--2---:R-:W-:-:S04]  /*1a1c0*/  IMAD.U32 R3, RZ, RZ, UR6 ;  /* 0x00000006ff037e24 */ /* 0x004fc8000f8e00ff */
[----:B------:R2:W3:Y:S03]  /*1a1d0*/  SYNCS.PHASECHK.TRANS64.TRYWAIT P1, [R3+URZ+0x33430], R0 ;  /* 0x03343000030075a7 */ /* 0x0004e6000802017f */
[----:B---3--:R-:W-:Y:S05]  /*1a1e0*/  @!P1 NANOSLEEP.SYNCS 0x989680 ;  /* 0x009896800000995d */ /* 0x008fea0003900000 */
[----:B------:R-:W3:Y:S02]  /*1a1f0*/  @!P1 SYNCS.PHASECHK.TRANS64 P1, [R3+URZ+0x33430], R0 ;  /* 0x03343000030095a7 */ /* 0x000ee4000802007f */
[----:B---3--:R-:W-:Y:S05]  /*1a200*/  @!P1 BRA `(.L_x_3715) ;  /* 0xfffffffc00ec9947 */ /* 0x008fea000383ffff */
[----:B------:R-:W-:Y:S05]  /*1a210*/  BRA `(.L_x_3712) ;  /* 0xffffff0c00c47947 */ /* 0x000fea000383ffff */
.L_x_3719:
[----:B--2---:R-:W-:-:S04]  /*1a220*/  IMAD.U32 R3, RZ, RZ, UR6 ;  /* 0x00000006ff037e24 */ /* 0x004fc8000f8e00ff */
[----:B------:R2:W3:Y:S03]  /*1a230*/  SYNCS.PHASECHK.TRANS64.TRYWAIT P1, [R3+URZ+0x33450], R0 ;  /* 0x03345000030075a7 */ /* 0x0004e6000802017f */
[----:B---3--:R-:W-:Y:S05]  /*1a240*/  @!P1 NANOSLEEP.SYNCS 0x989680 ;  /* 0x009896800000995d */ /* 0x008fea0003900000 */
[----:B------:R-:W3:Y:S02]  /*1a250*/  @!P1 SYNCS.PHASECHK.TRANS64 P1, [R3+URZ+0x33450], R0 ;  /* 0x03345000030095a7 */ /* 0x000ee4000802007f */
[----:B---3--:R-:W-:Y:S05]  /*1a260*/  @!P1 BRA `(.L_x_3719) ;  /* 0xfffffffc00ec9947 */ /* 0x008fea000383ffff */
[----:B------:R-:W-:Y:S05]  /*1a270*/  BRA `(.L_x_3716) ;  /* 0xffffff1800cc7947 */ /* 0x000fea000383ffff */
.L_x_3726:
[----:B--2---:R-:W-:-:S04]  /*1a280*/  IMAD.U32 R3, RZ, RZ, UR6 ;  /* 0x00000006ff037e24 */ /* 0x004fc8000f8e00ff */
[----:B------:R2:W3:Y:S03]  /*1a290*/  SYNCS.PHASECHK.TRANS64.TRYWAIT P1, [R3+URZ+0x33430], R0 ;  /* 0x03343000030075a7 */ /* 0x0004e6000802017f */
[----:B---3--:R-:W-:Y:S05]  /*1a2a0*/  @!P1 NANOSLEEP.SYNCS 0x989680 ;  /* 0x009896800000995d */ /* 0x008fea0003900000 */
[----:B------:R-:W3:Y:S02]  /*1a2b0*/  @!P1 SYNCS.PHASECHK.TRANS64 P1, [R3+URZ+0x33430], R0 ;  /* 0x03343000030095a7 */ /* 0x000ee4000802007f */
[----:B---3--:R-:W-:Y:S05]  /*1a2c0*/  @!P1 BRA `(.L_x_3726) ;  /* 0xfffffffc00ec9947 */ /* 0x008fea000383ffff */
[----:B------:R-:W-:Y:S05]  /*1a2d0*/  BRA `(.L_x_3723) ;  /* 0xffffff3c006c7947 */ /* 0x000fea000383ffff */
.L_x_3730:
[----:B--2---:R-:W-:-:S04]  /*1a2e0*/  IMAD.U32 R3, RZ, RZ, UR6 ;  /* 0x00000006ff037e24 */ /* 0x004fc8000f8e00ff */
[----:B------:R2:W3:Y:S03]  /*1a2f0*/  SYNCS.PHASECHK.TRANS64.TRYWAIT P1, [R3+URZ+0x33450], R0 ;  /* 0x03345000030075a7 */ /* 0x0004e6000802017f */
[----:B---3--:R-:W-:Y:S05]  /*1a300*/  @!P1 NANOSLEEP.SYNCS 0x989680 ;  /* 0x009896800000995d */ /* 0x008fea0003900000 */
[----:B------:R-:W3:Y:S02]  /*1a310*/  @!P1 SYNCS.PHASECHK.TRANS64 P1, [R3+URZ+0x33450], R0 ;  /* 0x03345000030095a7 */ /* 0x000ee4000802007f */
[----:B---3--:R-:W-:Y:S05]  /*1a320*/  @!P1 BRA `(.L_x_3730) ;  /* 0xfffffffc00ec9947 */ /* 0x008fea000383ffff */
[----:B------:R-:W-:Y:S05]  /*1a330*/  BRA `(.L_x_3727) ;  /* 0xffffff4800747947 */ /* 0x000fea000383ffff */
.L_x_3744:
[----:B--2---:R-:W-:-:S04]  /*1a340*/  IMAD.U32 R7, RZ, RZ, UR9 ;  /* 0x00000009ff077e24 */ /* 0x004fc8000f8e00ff */
[----:B------:R2:W3:Y:S03]  /*1a350*/  SYNCS.PHASECHK.TRANS64.TRYWAIT P1, [R7+URZ+0x33450], R4 ;  /* 0x03345004070075a7 */ /* 0x0004e6000802017f */
[----:B---3--:R-:W-:Y:S05]  /*1a360*/  @!P1 NANOSLEEP.SYNCS 0x989680 ;  /* 0x009896800000995d */ /* 0x008fea0003900000 */
[----:B------:R-:W3:Y:S02]  /*1a370*/  @!P1 SYNCS.PHASECHK.TRANS64 P1, [R7+URZ+0x33450], R4 ;  /* 0x03345004070095a7 */ /* 0x000ee4000802007f */
[----:B---3--:R-:W-:Y:S05]  /*1a380*/  @!P1 BRA `(.L_x_3744) ;  /* 0xfffffffc00ec9947 */ /* 0x008fea000383ffff */
[----:B------:R-:W-:Y:S05]  /*1a390*/  BRA `(.L_x_3743) ;  /* 0xffffff8400d87947 */ /* 0x000fea000383ffff */
.L_x_3776:
[----:B------:R-:W-:Y:S02]  /*1a3a0*/  IMAD.MOV.U32 R13, RZ, RZ, R4 ;  /* 0x000000ffff0d7224 */ /* 0x000fe400078e0004 */
[----:B------:R-:W-:Y:S02]  /*1a3b0*/  IMAD.MOV.U32 R12, RZ, RZ, RZ ;  /* 0x000000ffff0c7224 */ /* 0x000fe400078e00ff */
[----:B------:R-:W-:Y:S02]  /*1a3c0*/  IMAD.MOV.U32 R11, RZ, RZ, 0x1f ;  /* 0x0000001fff0b7424 */ /* 0x000fe400078e00ff */
[----:B------:R-:W-:-:S07]  /*1a3d0*/  IMAD.MOV.U32 R15, RZ, RZ, -0x1 ;  /* 0xffffffffff0f7424 */ /* 0x000fce00078e00ff */
[----:B-1----:R-:W-:Y:S05]  /*1a3e0*/  WARPSYNC.COLLECTIVE R15, `(.L_x_3840) ;  /* 0x000000000f087348 */ /* 0x002fea0003c00000 */
[----:B------:R2:W3:Y:S02]  /*1a3f0*/  SHFL.IDX P6, R14, R13, R12, R11 ;  /* 0x0000000c0d0e7389 */ /* 0x0004e400000c000b */
[----:B-123--:R-:W-:Y:S01]  /*1a400*/  ENDCOLLECTIVE ;  /* 0x000000000000791b */ /* 0x00efe20003800000 */
.L_x_3840:
[----:B------:R-:W-:Y:S05]  /*1a410*/  BRA `(.L_x_3841) ;  /* 0xffffffc400b47947 */ /* 0x000fea000383ffff */
.L_x_3778:
[----:B------:R-:W-:Y:S01]  /*1a420*/  BSSY B0, `(.L_x_3842) ;  /* 0x0000006000007945 */ /* 0x000fe20003800000 */
[----:B------:R-:W-:-:S07]  /*1a430*/  IMAD.MOV.U32 R15, RZ, RZ, -0x1 ;  /* 0xffffffffff0f7424 */ /* 0x000fce00078e00ff */
[----:B------:R-:W-:Y:S05]  /*1a440*/  WARPSYNC.COLLECTIVE R15, `(.L_x_3843) ;  /* 0x000000000f0c7348 */ /* 0x000fea0003c00000 */
[----:B------:R-:W-:Y:S02]  /*1a450*/  ELECT P6, UR62, PT ;  /* 0x00000000003e782f */ /* 0x000fe400038c0000 */
[----:B------:R-:W-:Y:S01]  /*1a460*/  MOV R14, UR62 ;  /* 0x0000003e000e7c02 */ /* 0x000fe20008000f00 */
[----:B------:R-:W-:Y:S10]  /*1a470*/  ENDCOLLECTIVE ;  /* 0x000000000000791b */ /* 0x000ff40003800000 */
.L_x_3843:
[----:B------:R-:W-:Y:S05]  /*1a480*/  BSYNC B0 ;  /* 0x0000000000007941 */ /* 0x000fea0003800000 */
.L_x_3842:
[----:B------:R-:W-:Y:S05]  /*1a490*/  BRA `(.L_x_3844) ;  /* 0xffffffc400b47947 */ /* 0x000fea000383ffff */
.L_x_3781:
[----:B-1----:R1:W2:Y:S02]  /*1a4a0*/  SYNCS.PHASECHK.TRANS64.TRYWAIT P3, [R3+URZ+0x33480], R2 ;  /* 0x03348002030075a7 */ /* 0x0022a4000806017f */
[----:B--2---:R-:W-:Y:S05]  /*1a4b0*/  @!P3 NANOSLEEP.SYNCS 0x989680 ;  /* 0x009896800000b95d */ /* 0x004fea0003900000 */
[----:B------:R-:W2:Y:S02]  /*1a4c0*/  @!P3 SYNCS.PHASECHK.TRANS64 P3, [R3+URZ+0x33480], R2 ;  /* 0x033480020300b5a7 */ /* 0x000ea4000806007f */
[----:B--2---:R-:W-:Y:S05]  /*1a4d0*/  @!P3 BRA `(.L_x_3781) ;  /* 0xfffffffc00f0b947 */ /* 0x004fea000383ffff */
[----:B------:R-:W-:Y:S05]  /*1a4e0*/  BRA `(.L_x_3845) ;  /* 0xffffffc8000c7947 */ /* 0x000fea000383ffff */
.L_x_3783:
[----:B--2---:R2:W3:Y:S02]  /*1a4f0*/  SYNCS.PHASECHK.TRANS64.TRYWAIT P3, [R3+URZ+0x33440], R2 ;  /* 0x03344002030075a7 */ /* 0x0044e4000806017f */
[----:B---3--:R-:W-:Y:S05]  /*1a500*/  @!P3 NANOSLEEP.SYNCS 0x989680 ;  /* 0x009896800000b95d */ /* 0x008fea0003900000 */
[----:B------:R-:W3:Y:S02]  /*1a510*/  @!P3 SYNCS.PHASECHK.TRANS64 P3, [R3+URZ+0x33440], R2 ;  /* 0x033440020300b5a7 */ /* 0x000ee4000806007f */
[----:B---3--:R-:W-:Y:S05]  /*1a520*/  @!P3 BRA `(.L_x_3783) ;  /* 0xfffffffc00f0b947 */ /* 0x008fea000383ffff */
[----:B------:R-:W-:Y:S05]  /*1a530*/  BRA `(.L_x_3846) ;  /* 0xffffffc8008c7947 */ /* 0x000fea000383ffff */
.L_x_3786:
[----:B--2---:R-:W-:-:S04]  /*1a540*/  IMAD.U32 R4, RZ, RZ, UR40 ;  /* 0x00000028ff047e24 */ /* 0x004fc8000f8e00ff */
[----:B------:R2:W3:Y:S03]  /*1a550*/  SYNCS.PHASECHK.TRANS64.TRYWAIT P0, [R4+URZ+0x33420], R2 ;  /* 0x03342002040075a7 */ /* 0x0004e6000800017f */
[----:B---3--:R-:W-:Y:S05]  /*1a560*/  @!P0 NANOSLEEP.SYNCS 0x989680 ;  /* 0x009896800000895d */ /* 0x008fea0003900000 */
[----:B------:R-:W3:Y:S02]  /*1a570*/  @!P0 SYNCS.PHASECHK.TRANS64 P0, [R4+URZ+0x33420], R2 ;  /* 0x03342002040085a7 */ /* 0x000ee4000800007f */
[----:B---3--:R-:W-:Y:S05]  /*1a580*/  @!P0 BRA `(.L_x_3786) ;  /* 0xfffffffc00ec8947 */ /* 0x008fea000383ffff */
[----:B------:R-:W-:Y:S05]  /*1a590*/  BRA `(.L_x_3847) ;  /* 0xffffffcc00a47947 */ /* 0x000fea000383ffff */
.L_x_3792:
[----:B---3--:R3:W4:Y:S02]  /*1a5a0*/  SYNCS.PHASECHK.TRANS64.TRYWAIT P0, [R6+URZ+0x33480], R5 ;  /* 0x03348005060075a7 */ /* 0x008724000800017f */
[----:B----4-:R-:W-:Y:S05]  /*1a5b0*/  @!P0 NANOSLEEP.SYNCS 0x989680 ;  /* 0x009896800000895d */ /* 0x010fea0003900000 */
[----:B------:R-:W4:Y:S02]  /*1a5c0*/  @!P0 SYNCS.PHASECHK.TRANS64 P0, [R6+URZ+0x33480], R5 ;  /* 0x03348005060085a7 */ /* 0x000f24000800007f */
[----:B----4-:R-:W-:Y:S05]  /*1a5d0*/  @!P0 BRA `(.L_x_3792) ;  /* 0xfffffffc00f08947 */ /* 0x010fea000383ffff */
[----:B------:R-:W-:Y:S05]  /*1a5e0*/  BRA `(.L_x_3848) ;  /* 0xffffffd000407947 */ /* 0x000fea000383ffff */
.L_x_3799:
[----:B--2---:R2:W4:Y:S02]  /*1a5f0*/  SYNCS.PHASECHK.TRANS64.TRYWAIT P0, [R6+URZ+0x33440], R5 ;  /* 0x03344005060075a7 */ /* 0x004524000800017f */
[----:B----4-:R-:W-:Y:S05]  /*1a600*/  @!P0 NANOSLEEP.SYNCS 0x989680 ;  /* 0x009896800000895d */ /* 0x010fea0003900000 */
[----:B------:R-:W4:Y:S02]  /*1a610*/  @!P0 SYNCS.PHASECHK.TRANS64 P0, [R6+URZ+0x33440], R5 ;  /* 0x03344005060085a7 */ /* 0x000f24000800007f */
[----:B----4-:R-:W-:Y:S05]  /*1a620*/  @!P0 BRA `(.L_x_3799) ;  /* 0xfffffffc00f08947 */ /* 0x010fea000383ffff */
[----:B------:R-:W-:Y:S05]  /*1a630*/  BRA `(.L_x_3849) ;  /* 0xffffffd400407947 */ /* 0x000fea000383ffff */
.L_x_3807:
[----:B---3--:R3:W4:Y:S02]  /*1a640*/  SYNCS.PHASECHK.TRANS64.TRYWAIT P3, [R12+URZ+0x33470], R5 ;  /* 0x033470050c0075a7 */ /* 0x008724000806017f */
[----:B----4-:R-:W-:Y:S05]  /*1a650*/  @!P3 NANOSLEEP.SYNCS 0x989680 ;  /* 0x009896800000b95d */ /* 0x010fea0003900000 */
[----:B------:R-:W4:Y:S02]  /*1a660*/  @!P3 SYNCS.PHASECHK.TRANS64 P3, [R12+URZ+0x33470], R5 ;  /* 0x033470050c00b5a7 */ /* 0x000f24000806007f */
[----:B----4-:R-:W-:Y:S05]  /*1a670*/  @!P3 BRA `(.L_x_3807) ;  /* 0xfffffffc00f0b947 */ /* 0x010fea000383ffff */
[----:B------:R-:W-:Y:S05]  /*1a680*/  BRA `(.L_x_3850) ;  /* 0xffffffd800547947 */ /* 0x000fea000383ffff */
.L_x_3809:
[----:B---3--:R3:W4:Y:S02]  /*1a690*/  SYNCS.PHASECHK.TRANS64.TRYWAIT P3, [R12+URZ+0x33460], R5 ;  /* 0x033460050c0075a7 */ /* 0x008724000806017f */
[----:B----4-:R-:W-:Y:S05]  /*1a6a0*/  @!P3 NANOSLEEP.SYNCS 0x989680 ;  /* 0x009896800000b95d */ /* 0x010fea0003900000 */
[----:B------:R-:W4:Y:S02]  /*1a6b0*/  @!P3 SYNCS.PHASECHK.TRANS64 P3, [R12+URZ+0x33460], R5 ;  /* 0x033460050c00b5a7 */ /* 0x000f24000806007f */
[----:B----4-:R-:W-:Y:S05]  /*1a6c0*/  @!P3 BRA `(.L_x_3809) ;  /* 0xfffffffc00f0b947 */ /* 0x010fea000383ffff */
[----:B------:R-:W-:Y:S05]  /*1a6d0*/  BRA `(.L_x_3851) ;  /* 0xffffffd8005c7947 */ /* 0x000fea000383ffff */
.L_x_3816:
[----:B--2---:R2:W4:Y:S02]  /*1a6e0*/  SYNCS.PHASECHK.TRANS64.TRYWAIT P0, [R0+URZ+0x33470], R3 ;  /* 0x03347003000075a7 */ /* 0x004524000800017f */
[----:B----4-:R-:W-:Y:S05]  /*1a6f0*/  @!P0 NANOSLEEP.SYNCS 0x989680 ;  /* 0x009896800000895d */ /* 0x010fea0003900000 */
[----:B------:R-:W4:Y:S02]  /*1a700*/  @!P0 SYNCS.PHASECHK.TRANS64 P0, [R0+URZ+0x33470], R3 ;  /* 0x03347003000085a7 */ /* 0x000f24000800007f */
[----:B----4-:R-:W-:Y:S05]  /*1a710*/  @!P0 BRA `(.L_x_3816) ;  /* 0xfffffffc00f08947 */ /* 0x010fea000383ffff */
[----:B------:R-:W-:Y:S05]  /*1a720*/  BRA `(.L_x_3852) ;  /* 0xffffffe400c07947 */ /* 0x000fea000383ffff */
.L_x_3818:
[----:B--2---:R2:W4:Y:S02]  /*1a730*/  SYNCS.PHASECHK.TRANS64.TRYWAIT P0, [R0+URZ+0x33460], R3 ;  /* 0x03346003000075a7 */ /* 0x004524000800017f */
[----:B----4-:R-:W-:Y:S05]  /*1a740*/  @!P0 NANOSLEEP.SYNCS 0x989680 ;  /* 0x009896800000895d */ /* 0x010fea0003900000 */
[----:B------:R-:W4:Y:S02]  /*1a750*/  @!P0 SYNCS.PHASECHK.TRANS64 P0, [R0+URZ+0x33460], R3 ;  /* 0x03346003000085a7 */ /* 0x000f24000800007f */
[----:B----4-:R-:W-:Y:S05]  /*1a760*/  @!P0 BRA `(.L_x_3818) ;  /* 0xfffffffc00f08947 */ /* 0x010fea000383ffff */
[----:B------:R-:W-:Y:S05]  /*1a770*/  BRA `(.L_x_3853) ;  /* 0xffffffe400c87947 */ /* 0x000fea000383ffff */
.L_x_3824:
[----:B-1----:R1:W2:Y:S02]  /*1a780*/  SYNCS.PHASECHK.TRANS64.TRYWAIT P0, [R0+URZ+0x33420], R3 ;  /* 0x03342003000075a7 */ /* 0x0022a4000800017f */
[----:B--2---:R-:W-:Y:S05]  /*1a790*/  @!P0 NANOSLEEP.SYNCS 0x989680 ;  /* 0x009896800000895d */ /* 0x004fea0003900000 */
[----:B------:R-:W2:Y:S02]  /*1a7a0*/  @!P0 SYNCS.PHASECHK.TRANS64 P0, [R0+URZ+0x33420], R3 ;  /* 0x03342003000085a7 */ /* 0x000ea4000800007f */
[----:B--2---:R-:W-:Y:S05]  /*1a7b0*/  @!P0 BRA `(.L_x_3824) ;  /* 0xfffffffc00f08947 */ /* 0x004fea000383ffff */
[----:B------:R-:W-:Y:S05]  /*1a7c0*/  BRA `(.L_x_3854) ;  /* 0xfffffff400407947 */ /* 0x000fea000383ffff */
.L_x_3825:
        /* <DEDUP_REMOVED lines=11> */
.L_x_3856:
[----:B------:R-:W-:Y:S05]  /*1a880*/  BSYNC B0 ;  /* 0x0000000000007941 */ /* 0x000fea0003800000 */
.L_x_3855:
[----:B------:R-:W-:Y:S05]  /*1a890*/  BRA `(.L_x_3857) ;  /* 0xfffffff400287947 */ /* 0x000fea000383ffff */
.L_x_3828:
[----:B------:R-:W-:Y:S01]  /*1a8a0*/  BSSY B1, `(.L_x_3858) ;  /* 0x0000006000017945 */ /* 0x000fe20003800000 */
[----:B------:R-:W-:-:S07]  /*1a8b0*/  IMAD.MOV.U32 R15, RZ, RZ, -0x1 ;  /* 0xffffffffff0f7424 */ /* 0x000fce00078e00ff */
[----:B-12---:R-:W-:Y:S05]  /*1a8c0*/  WARPSYNC.COLLECTIVE R15, `(.L_x_3859) ;  /* 0x000000000f0c7348 */ /* 0x006fea0003c00000 */
[----:B------:R-:W-:Y:S02]  /*1a8d0*/  ELECT P6, UR62, PT ;  /* 0x00000000003e782f */ /* 0x000fe400038c0000 */
[----:B------:R-:W-:Y:S01]  /*1a8e0*/  MOV R14, UR62 ;  /* 0x0000003e000e7c02 */ /* 0x000fe20008000f00 */
[----:B-12---:R-:W-:Y:S10]  /*1a8f0*/  ENDCOLLECTIVE ;  /* 0x000000000000791b */ /* 0x006ff40003800000 */
.L_x_3859:
[----:B------:R-:W-:Y:S05]  /*1a900*/  BSYNC B1 ;  /* 0x0000000000017941 */ /* 0x000fea0003800000 */
.L_x_3858:
[----:B------:R-:W-:Y:S05]  /*1a910*/  BRA `(.L_x_3860) ;  /* 0xfffffff400207947 */ /* 0x000fea000383ffff */
.L_x_3830:
[----:B-1----:R1:W2:Y:S02]  /*1a920*/  SYNCS.PHASECHK.TRANS64.TRYWAIT P1, [R6+URZ], R5 ;  /* 0x00000005060075a7 */ /* 0x0022a4000802017f */
[----:B--2---:R-:W-:Y:S05]  /*1a930*/  @!P1 NANOSLEEP.SYNCS 0x989680 ;  /* 0x009896800000995d */ /* 0x004fea0003900000 */
[----:B------:R-:W2:Y:S02]  /*1a940*/  @!P1 SYNCS.PHASECHK.TRANS64 P1, [R6+URZ], R5 ;  /* 0x00000005060095a7 */ /* 0x000ea4000802007f */
[----:B--2---:R-:W-:Y:S05]  /*1a950*/  @!P1 BRA `(.L_x_3830) ;  /* 0xfffffffc00f09947 */ /* 0x004fea000383ffff */
[----:B------:R-:W-:Y:S05]  /*1a960*/  BRA `(.L_x_3861) ;  /* 0xfffffff4005c7947 */ /* 0x000fea000383ffff */
.L_x_3831:
[----:B--2---:R2:W3:Y:S02]  /*1a970*/  SYNCS.PHASECHK.TRANS64.TRYWAIT P1, [R7+URZ], R2 ;  /* 0x00000002070075a7 */ /* 0x0044e4000802017f */
[----:B---3--:R-:W-:Y:S05]  /*1a980*/  @!P1 NANOSLEEP.SYNCS 0x989680 ;  /* 0x009896800000995d */ /* 0x008fea0003900000 */
[----:B------:R-:W3:Y:S02]  /*1a990*/  @!P1 SYNCS.PHASECHK.TRANS64 P1, [R7+URZ], R2 ;  /* 0x00000002070095a7 */ /* 0x000ee4000802007f */
[----:B---3--:R-:W-:Y:S05]  /*1a9a0*/  @!P1 BRA `(.L_x_3831) ;  /* 0xfffffffc00f09947 */ /* 0x008fea000383ffff */
[----:B------:R-:W-:Y:S05]  /*1a9b0*/  BRA `(.L_x_3862) ;  /* 0xfffffff400507947 */ /* 0x000fea000383ffff */
.L_x_3833:
[----:B---3--:R3:W4:Y:S02]  /*1a9c0*/  SYNCS.PHASECHK.TRANS64.TRYWAIT P1, [R4+URZ+0x33460], R5 ;  /* 0x03346005040075a7 */ /* 0x008724000802017f */
[----:B----4-:R-:W-:Y:S05]  /*1a9d0*/  @!P1 NANOSLEEP.SYNCS 0x989680 ;  /* 0x009896800000995d */ /* 0x010fea0003900000 */
[----:B------:R-:W4:Y:S02]  /*1a9e0*/  @!P1 SYNCS.PHASECHK.TRANS64 P1, [R4+URZ+0x33460], R5 ;  /* 0x03346005040095a7 */ /* 0x000f24000802007f */
[----:B----4-:R-:W-:Y:S05]  /*1a9f0*/  @!P1 BRA `(.L_x_3833) ;  /* 0xfffffffc00f09947 */ /* 0x010fea000383ffff */
[----:B------:R-:W-:Y:S05]  /*1aa00*/  BRA `(.L_x_3863) ;  /* 0xfffffff400547947 */ /* 0x000fea000383ffff */
.L_x_3835:
[----:B----4-:R4:W1:Y:S02]  /*1aa10*/  SYNCS.PHASECHK.TRANS64.TRYWAIT P1, [R3+URZ+0x33460], R2 ;  /* 0x03346002030075a7 */ /* 0x010864000802017f */
[----:B-1----:R-:W-:Y:S05]  /*1aa20*/  @!P1 NANOSLEEP.SYNCS 0x989680 ;  /* 0x009896800000995d */ /* 0x002fea0003900000 */
[----:B------:R-:W1:Y:S02]  /*1aa30*/  @!P1 SYNCS.PHASECHK.TRANS64 P1, [R3+URZ+0x33460], R2 ;  /* 0x03346002030095a7 */ /* 0x000e64000802007f */
[----:B-1----:R-:W-:Y:S05]  /*1aa40*/  @!P1 BRA `(.L_x_3835) ;  /* 0xfffffffc00f09947 */ /* 0x002fea000383ffff */
[----:B------:R-:W-:Y:S05]  /*1aa50*/  BRA `(.L_x_3864) ;  /* 0xfffffff400547947 */ /* 0x000fea000383ffff */
.L_x_3837:
[----:B------:R1:W1:Y:S02]  /*1aa60*/  SYNCS.PHASECHK.TRANS64.TRYWAIT P0, [R4+URZ+0x33480], R5 ;  /* 0x03348005040075a7 */ /* 0x000264000800017f */
[----:B-1----:R-:W-:Y:S05]  /*1aa70*/  @!P0 NANOSLEEP.SYNCS 0x989680 ;  /* 0x009896800000895d */ /* 0x002fea0003900000 */
[----:B------:R-:W1:Y:S02]  /*1aa80*/  @!P0 SYNCS.PHASECHK.TRANS64 P0, [R4+URZ+0x33480], R5 ;  /* 0x03348005040085a7 */ /* 0x000e64000800007f */
[----:B-1----:R-:W-:Y:S05]  /*1aa90*/  @!P0 BRA `(.L_x_3837) ;  /* 0xfffffffc00f08947 */ /* 0x002fea000383ffff */
[----:B------:R-:W-:Y:S05]  /*1aaa0*/  BRA `(.L_x_3838) ;  /* 0xfffffff400507947 */ /* 0x000fea000383ffff */
.L_x_3865:
        /* <DEDUP_REMOVED lines=13> */
.L_x_12363:


//--------------------- .text._ZN7cutlass13device_kernelIN5flash11enable_sm90INS1_16FlashAttnFwdSm90INS1_25CollectiveMainloopFwdSm90ILi2EN4cute5tupleIJNS5_1CILi1EEES8_S8_EEENS6_IJNS7_ILi128EEENS7_ILi160EEENS7_ILi192EEEEEELi192ENS_12float_e4m3_tEfNS_4arch4Sm90ELb0ELb1ELb0ELb1ELb0ELb0ELb0ELb1ELb1ELb0ELb0ELb0EEENS1_21CollectiveEpilogueFwdINS6_IJSA_SC_SB_EEES9_NS_10bfloat16_tESG_Li256ELb1ELb0ELb0ELb1EEENS1_36VarlenDynamicPersistentTileSchedulerILi128ELi160ELi256ELi128ELb0ELb0ELb1ELb1ELb0ELb1EEEEEEEEEvNT_6ParamsE --------------------------
	.section	.text._ZN7cutlass13device_kernelIN5flash11enable_sm90INS1_16FlashAttnFwdSm90INS1_25CollectiveMainloopFwdSm90ILi2EN4cute5tupleIJNS5_1CILi1EEES8_S8_EEENS6_IJNS7_ILi128EEENS7_ILi160EEENS7_ILi192EEEEEELi192ENS_12float_e4m3_tEfNS_4arch4Sm90ELb0ELb1ELb0ELb1ELb0ELb0ELb0ELb1ELb1ELb0ELb0ELb0EEENS1_21CollectiveEpilogueFwdINS6_IJSA_SC_SB_EEES9_NS_10bfloat16_tESG_Li256ELb1ELb0ELb0ELb1EEENS1_36VarlenDynamicPersistentTileSchedulerILi128ELi160ELi256ELi128ELb0ELb0ELb1ELb1ELb0ELb1EEEEEEEEEvNT_6ParamsE,"ax",@progbits
	.align	128
.text._ZN7cutlass13device_kernelIN5flash11enable_sm90INS1_16FlashAttnFwdSm90INS1_25CollectiveMainloopFwdSm90ILi2EN4cute5tupleIJNS5_1CILi1EEES8_S8_EEENS6_IJNS7_ILi128EEENS7_ILi160EEENS7_ILi192EEEEEELi192ENS_12float_e4m3_tEfNS_4arch4Sm90ELb0ELb1ELb0ELb1ELb0ELb0ELb0ELb1ELb1ELb0ELb0ELb0EEENS1_21CollectiveEpilogueFwdINS6_IJSA_SC_SB_EEES9_NS_10bfloat16_tESG_Li256ELb1ELb0ELb0ELb1EEENS1_36VarlenDynamicPersistentTileSchedulerILi128ELi160ELi256ELi128ELb0ELb0ELb1ELb1ELb0ELb1EEEEEEEEEvNT_6ParamsE:
        .type           _ZN7cutlass13device_kernelIN5flash11enable_sm90INS1_16FlashAttnFwdSm90INS1_25CollectiveMainloopFwdSm90ILi2EN4cute5tupleIJNS5_1CILi1EEES8_S8_EEENS6_IJNS7_ILi128EEENS7_ILi160EEENS7_ILi192EEEEEELi192ENS_12float_e4m3_tEfNS_4arch4Sm90ELb0ELb1ELb0ELb1ELb0ELb0ELb0ELb1ELb1ELb0ELb0ELb0EEENS1_21CollectiveEpilogueFwdINS6_IJSA_SC_SB_EEES9_NS_10bfloat16_tESG_Li256ELb1ELb0ELb0ELb1EEENS1_36VarlenDynamicPersistentTileSchedulerILi128ELi160ELi256ELi128ELb0ELb0ELb1ELb1ELb0ELb1EEEEEEEEEvNT_6ParamsE,@function
        .size           _ZN7cutlass13device_kernelIN5flash11enable_sm90INS1_16FlashAttnFwdSm90INS1_25CollectiveMainloopFwdSm90ILi2EN4cute5tupleIJNS5_1CILi1EEES8_S8_EEENS6_IJNS7_ILi128EEENS7_ILi160EEENS7_ILi192EEEEEELi192ENS_12float_e4m3_tEfNS_4arch4Sm90ELb0ELb1ELb0ELb1ELb0ELb0ELb0ELb1ELb1ELb0ELb0ELb0EEENS1_21CollectiveEpilogueFwdINS6_IJSA_SC_SB_EEES9_NS_10bfloat16_tESG_Li256ELb1ELb0ELb0ELb1EEENS1_36VarlenDynamicPersistentTileSchedulerILi128ELi160ELi256ELi128ELb0ELb0ELb1ELb1ELb0ELb1EEEEEEEEEvNT_6ParamsE,(.L_x_12364 - _ZN7cutlass13device_kernelIN5flash11enable_sm90INS1_16FlashAttnFwdSm90INS1_25CollectiveMainloopFwdSm90ILi2EN4cute5tupleIJNS5_1CILi1EEES8_S8_EEENS6_IJNS7_ILi128EEENS7_ILi160EEENS7_ILi192EEEEEELi192ENS_12float_e4m3_tEfNS_4arch4Sm90ELb0ELb1ELb0ELb1ELb0ELb0ELb0ELb1ELb1ELb0ELb0ELb0EEENS1_21CollectiveEpilogueFwdINS6_IJSA_SC_SB_EEES9_NS_10bfloat16_tESG_Li256ELb1ELb0ELb0ELb1EEENS1_36VarlenDynamicPersistentTileSchedulerILi128ELi160ELi256ELi128ELb0ELb0ELb1ELb1ELb0ELb1EEEEEEEEEvNT_6ParamsE)
        .other          _ZN7cutlass13device_kernelIN5flash11enable_sm90INS1_16FlashAttnFwdSm90INS1_25CollectiveMainloopFwdSm90ILi2EN4cute5tupleIJNS5_1CILi1EEES8_S8_EEENS6_IJNS7_ILi128EEENS7_ILi160EEENS7_ILi192EEEEEELi192ENS_12float_e4m3_tEfNS_4arch4Sm90ELb0ELb1ELb0ELb1ELb0ELb0ELb0ELb1ELb1ELb0ELb0ELb0EEENS1_21CollectiveEpilogueFwdINS6_IJSA_SC_SB_EEES9_NS_10bfloat16_tESG_Li256ELb1ELb0ELb0ELb1EEENS1_36VarlenDynamicPersistentTileSchedulerILi128ELi160ELi256ELi128ELb0ELb0ELb1ELb1ELb0ELb1EEEEEEEEEvNT_6ParamsE,@"STO_CUDA_ENTRY STV_DEFAULT"
_ZN7cutlass13device_kernelIN5flash11enable_sm90INS1_16FlashAttnFwdSm90INS1_25CollectiveMainloopFwdSm90ILi2EN4cute5tupleIJNS5_1CILi1EEES8_S8_EEENS6_IJNS7_ILi128EEENS7_ILi160EEENS7_ILi192EEEEEELi192ENS_12float_e4m3_tEfNS_4arch4Sm90ELb0ELb1ELb0ELb1ELb0ELb0ELb0ELb1ELb1ELb0ELb0ELb0EEENS1_21CollectiveEpilogueFwdINS6_IJSA_SC_SB_EEES9_NS_10bfloat16_tESG_Li256ELb1ELb0ELb0ELb1EEENS1_36VarlenDynamicPersistentTileSchedulerILi128ELi160ELi256ELi128ELb0ELb0ELb1ELb1ELb0ELb1EEEEEEEEEvNT_6ParamsE:
        /* <DEDUP_REMOVED lines=21> */
.L_x_3867:
[----:B------:R-:W-:Y:S05]  /*0150*/  BSYNC B0 ;  /* 0x0000000000007941 */ /* 0x000fea0003800000 */
.L_x_3866:
        /* <DEDUP_REMOVED lines=41> */
.L_x_3868:
        /* <DEDUP_REMOVED lines=22> */
.L_x_3869:
        /* <DEDUP_REMOVED lines=18> */
.L_x_3870:
        /* <DEDUP_REMOVED lines=22> */
.L_x_3871:
        /* <DEDUP_REMOVED lines=22> */
.L_x_3872:
[----:B------:R-:W-:Y:S01]  /*0930*/  PLOP3.LUT P0, PT, PT, PT, UP0, 0x80, 0x0 ;  /* 0x000000000000781c */ /* 0x000fe20003f0f008 */
[----:B------:R-:W-:Y:S01]  /*0940*/  UMOV UR40, 0x1 ;  /* 0x0000000100287882 */ /* 0x000fe20000000000 */
[----:B------:R-:W-:Y:S01]  /*0950*/  NOP ;  /* 0x0000000000007918 */ /* 0x000fe20000000000 */
[----:B------:R-:W-:Y:S01]  /*0960*/  USEL UR40, UR40, 0x2, !UP0 ;  /* 0x0000000228287887 */ /* 0x000fe2000c000000 */
[----:B------:R-:W-:Y:S01]  /*0970*/  ULDC.64 UR50, c[0x0][0x208] ;  /* 0x0000820000327ab9 */ /* 0x000fe20000000a00 */
[----:B012-4-:R-:W-:Y:S08]  /*0980*/  BAR.SYNC.DEFER_BLOCKING 0x0 ;  /* 0x0000000000007b1d */ /* 0x017ff00000010000 */
[----:B------:R-:W-:Y:S05]  /*0990*/  @!P0 BRA `(.L_x_3873) ;  /* 0x0000015c005c8947 */ /* 0x000fea0003800000 */
.L_x_3874:
        /* <DEDUP_REMOVED lines=28> */
[----:B------:R-:W-:-:S05]  /*0b60*/  LOP3.LUT R5, R2, 0xffffff80, RZ, 0xc0, !PT ;  /* 0xffffff8002057812 */ /* 0x000fca00078ec0ff */
[----:B------:R-:W-:Y:S01]  /*0b70*/  IMAD.IADD R17, R0, 0x1, -R5 ;  /* 0x0000000100117824 */ /* 0x000fe200078e0a05 */
[----:B------:R-:W-:Y:S02]  /*0b80*/  LEA.HI R5, R3, R0, RZ, 0x5 ;  /* 0x0000000003057211 */ /* 0x000fe400078f28ff */
[----:B------:R-:W-:Y:S02]  /*0b90*/  LOP3.LUT R3, R4, 0x3fffff0, RZ, 0xc0, !PT ;  /* 0x03fffff004037812 */ /* 0x000fe400078ec0ff */
[----:B------:R-:W-:Y:S01]  /*0ba0*/  SHF.R.S32.HI R6, RZ, 0x1f, R17 ;  /* 0x0000001fff067819 */ /* 0x000fe20000011411 */
[----:B------:R-:W-:Y:S02]  /*0bb0*/  IMAD.SHL.U32 R5, R5, 0x20, RZ ;  /* 0x0000002005057824 */ /* 0x000fe400078e00ff */
[----:B------:R-:W-:Y:S01]  /*0bc0*/  IMAD.IADD R0, R0, 0x1, -R3 ;  /* 0x0000000100007824 */ /* 0x000fe200078e0a03 */
[----:B------:R-:W-:Y:S02]  /*0bd0*/  LEA.HI R8, R6, R17, RZ, 0x2 ;  /* 0x0000001106087211 */ /* 0x000fe400078f10ff */
[----:B------:R-:W-:-:S02]  /*0be0*/  LOP3.LUT R7, R5, 0xfffffc00, RZ, 0xc0, !PT ;  /* 0xfffffc0005077812 */ /* 0x000fc400078ec0ff */
[--C-:B------:R-:W-:Y:S02]  /*0bf0*/  SHF.R.S32.HI R9, RZ, 0x2, R8.reuse ;  /* 0x00000002ff097819 */ /* 0x100fe40000011408 */
[----:B------:R-:W-:Y:S01]  /*0c00*/  SHF.R.S32.HI R10, RZ, 0x1f, R8 ;  /* 0x0000001fff0a7819 */ /* 0x000fe20000011408 */
[----:B------:R-:W-:Y:S01]  /*0c10*/  IMAD R7, R0, 0x40, R7 ;  /* 0x0000004000077824 */ /* 0x000fe200078e0207 */
[----:B------:R-:W-:Y:S02]  /*0c20*/  SHF.R.S32.HI R5, RZ, 0x4, R4 ;  /* 0x00000004ff057819 */ /* 0x000fe40000011404 */
[----:B------:R-:W-:Y:S02]  /*0c30*/  SHF.R.S32.HI R3, RZ, 0x7, R2 ;  /* 0x00000007ff037819 */ /* 0x000fe40000011402 */
[----:B------:R-:W-:Y:S02]  /*0c40*/  LEA.HI R10, R10, R9, RZ, 0x3 ;  /* 0x000000090a0a7211 */ /* 0x000fe400078f18ff */
[----:B------:R-:W-:-:S02]  /*0c50*/  LEA.HI R4, R4, R5, RZ, 0x1 ;  /* 0x0000000504047211 */ /* 0x000fc400078f08ff */
[----:B------:R-:W-:Y:S02]  /*0c60*/  LEA.HI R2, R2, R3, RZ, 0x1 ;  /* 0x0000000302027211 */ /* 0x000fe400078f08ff */
[----:B------:R-:W-:Y:S02]  /*0c70*/  LOP3.LUT R10, R10, 0xfffffff8, RZ, 0xc0, !PT ;  /* 0xfffffff80a0a7812 */ /* 0x000fe400078ec0ff */
[----:B------:R-:W-:Y:S02]  /*0c80*/  LEA.HI R6, R6, R17, RZ, 0x5 ;  /* 0x0000001106067211 */ /* 0x000fe400078f28ff */
[----:B------:R-:W-:Y:S01]  /*0c90*/  LOP3.LUT R4, R4, 0x1ffffffe, RZ, 0xc0, !PT ;  /* 0x1ffffffe04047812 */ /* 0x000fe200078ec0ff */
[----:B------:R-:W-:Y:S01]  /*0ca0*/  IMAD.IADD R9, R9, 0x1, -R10 ;  /* 0x0000000109097824 */ /* 0x000fe200078e0a0a */
[----:B------:R-:W-:Y:S02]  /*0cb0*/  LOP3.LUT R2, R2, 0x3fffffe, RZ, 0xc0, !PT ;  /* 0x03fffffe02027812 */ /* 0x000fe400078ec0ff */
[----:B------:R-:W-:Y:S01]  /*0cc0*/  SHF.R.S32.HI R6, RZ, 0x5, R6 ;  /* 0x00000005ff067819 */ /* 0x000fe20000011406 */
[----:B------:R-:W-:Y:S01]  /*0cd0*/  IMAD.IADD R4, R5, 0x1, -R4 ;  /* 0x0000000105047824 */ /* 0x000fe200078e0a04 */
[----:B------:R-:W-:Y:S01]  /*0ce0*/  LOP3.LUT R8, R8, 0x7ffffffc, RZ, 0xc0, !PT ;  /* 0x7ffffffc08087812 */ /* 0x000fe200078ec0ff */
[----:B------:R-:W-:-:S02]  /*0cf0*/  IMAD.IADD R2, R3, 0x1, -R2 ;  /* 0x0000000103027824 */ /* 0x000fc400078e0a02 */
[----:B------:R-:W-:Y:S02]  /*0d00*/  IMAD R9, R6, 0x10, R9 ;  /* 0x0000001006097824 */ /* 0x000fe400078e0209 */
[----:B------:R-:W-:Y:S02]  /*0d10*/  IMAD R221, R4, 0x8, R7 ;  /* 0x0000000804dd7824 */ /* 0x000fe400078e0207 */
[----:B------:R-:W-:Y:S02]  /*0d20*/  IMAD.IADD R17, R17, 0x1, -R8 ;  /* 0x0000000111117824 */ /* 0x000fe400078e0a08 */
[----:B------:R-:W-:-:S07]  /*0d30*/  IMAD R220, R2, 0x40, R9 ;  /* 0x0000004002dc7824 */ /* 0x000fce00078e0209 */
.L_x_3978:
        /* <DEDUP_REMOVED lines=41> */
.L_x_3875:
        /* <DEDUP_REMOVED lines=11> */
.L_x_3876:
        /* <DEDUP_REMOVED lines=11> */
.L_x_3877:
        /* <DEDUP_REMOVED lines=55> */
[----:B-----5:R-:W-:-:S05]  /*14a0*/  IMAD.IADD R18, R18, 0x1, -R3 ;  /* 0x0000000112127824 */ /* 0x020fca00078e0a03 */
[----:B------:R-:W-:-:S05]  /*14b0*/  IADD3 R22, R18, 0x80, -R19 ;  /* 0x0000008012167810 */ /* 0x000fca0007ffe813 */
[----:B------:R-:W-:Y:S02]  /*14c0*/  IMAD R22, R109, 0x80, R22 ;  /* 0x000000806d167824 */ /* 0x000fe400078e0216 */
[----:B--2---:R-:W-:-:S04]  /*14d0*/  FMUL.FTZ R0, R9, R0 ;  /* 0x0000000009007220 */ /* 0x004fc80000410000 */
[----:B------:R-:W-:Y:S01]  /*14e0*/  FMUL.FTZ R0, R0, UR4 ;  /* 0x0000000400007c20 */ /* 0x000fe20008410000 */
[----:B------:R-:W-:Y:S02]  /*14f0*/  @UP2 ULDC UR4, c[0x0][0x42c] ;  /* 0x00010b0000042ab9 */ /* 0x000fe40000000800 */
[----:B------:R-:W-:Y:S02]  /*1500*/  UIMAD.WIDE.U32 UR4, UR44, UR4, URZ ;  /* 0x000000042c0472a5 */ /* 0x000fe4000f8e003f */
[----:B------:R-:W-:Y:S01]  /*1510*/  R2UR UR37, R0 ;  /* 0x00000000002572ca */ /* 0x000fe200000e0000 */
[----:B------:R-:W-:Y:S01]  /*1520*/  IMAD.IADD R0, R22, 0x1, R10 ;  /* 0x0000000116007824 */ /* 0x000fe200078e020a */
[----:B------:R-:W-:Y:S01]  /*1530*/  @UP2 USHF.R.U32.HI UR44, URZ, UR6, UR5 ;  /* 0x000000063f2c2299 */ /* 0x000fe20008011605 */
[----:B------:R-:W-:-:S12]  /*1540*/  @!P1 BRA `(.L_x_3878) ;  /* 0x0000000000409947 */ /* 0x000fd80003800000 */
        /* <DEDUP_REMOVED lines=10> */
.L_x_3879:
[----:B------:R-:W-:-:S13]  /*15f0*/  ISETP.NE.AND P0, PT, R11, 0x1, PT ;  /* 0x000000010b00780c */ /* 0x000fda0003f05270 */
[----:B------:R-:W0:Y:S02]  /*1600*/  @P0 LDC.64 R4, c[0x0][0x9e8] ;  /* 0x00027a00ff040b82 */ /* 0x000e240000000a00 */
[----:B0-----:R-:W-:-:S05]  /*1610*/  @P0 IMAD.HI.U32 R4, R3, R4, RZ ;  /* 0x0000000403040227 */ /* 0x001fca00078e00ff */
[----:B------:R-:W-:-:S07]  /*1620*/  @P0 SHF.R.U32.HI R3, RZ, R5, R4 ;  /* 0x00000005ff030219 */ /* 0x000fce0000011604 */
.L_x_3880:
[----:B------:R-:W-:-:S05]  /*1630*/  IMAD R3, R3, R11, R11 ;  /* 0x0000000b03037224 */ /* 0x000fca00078e020b */
[----:B------:R-:W-:-:S07]  /*1640*/  VIMNMX R0, R0, R3, PT ;  /* 0x0000000300007248 */ /* 0x000fce0003fe0100 */
.L_x_3878:
[----:B------:R-:W-:Y:S01]  /*1650*/  VIADD R3, R0, 0x9f ;  /* 0x0000009f00037836 */ /* 0x000fe20000000000 */
[----:B------:R-:W-:Y:S01]  /*1660*/  ULDC UR4, c[0x0][0x9dc] ;  /* 0x0002770000047ab9 */ /* 0x000fe20000000800 */
[C---:B------:R-:W-:Y:S02]  /*1670*/  IMAD.IADD R4, R18.reuse, 0x1, -R19 ;  /* 0x0000000112047824 */ /* 0x040fe400078e0a13 */
[----:B------:R-:W-:Y:S02]  /*1680*/  VIADD R0, R18, 0x9f ;  /* 0x0000009f12007836 */ /* 0x000fe40000000000 */
[----:B------:R-:W-:Y:S02]  /*1690*/  IMAD R105, R109, 0x80, R4 ;  /* 0x000000806d697824 */ /* 0x000fe400078e0204 */
[----:B------:R-:W-:-:S04]  /*16a0*/  IMAD.HI R4, R3, 0x66666667, RZ ;  /* 0x6666666703047827 */ /* 0x000fc800078e02ff */
[----:B------:R-:W-:Y:S01]  /*16b0*/  IMAD.HI R0, R0, 0x66666667, RZ ;  /* 0x6666666700007827 */ /* 0x000fe200078e02ff */
[----:B------:R-:W-:-:S03]  /*16c0*/  SHF.R.U32.HI R5, RZ, 0x1f, R4 ;  /* 0x0000001fff057819 */ /* 0x000fc60000011604 */
[----:B------:R-:W-:Y:S01]  /*16d0*/  VIADD R6, R105, -UR4 ;  /* 0x8000000469067c36 */ /* 0x000fe20008000000 */
[----:B------:R-:W-:Y:S02]  /*16e0*/  SHF.R.U32.HI R3, RZ, 0x1f, R0 ;  /* 0x0000001fff037819 */ /* 0x000fe40000011600 */
[----:B------:R-:W-:Y:S02]  /*16f0*/  LEA.HI.SX32 R104, R4, R5, 0x1a ;  /* 0x0000000504687211 */ /* 0x000fe400078fd2ff */
[----:B------:R-:W-:Y:S02]  /*1700*/  LEA.HI.SX32 R3, R0, R3, 0x1a ;  /* 0x0000000300037211 */ /* 0x000fe400078fd2ff */
        /* <DEDUP_REMOVED lines=12> */
.L_x_3882:
[----:B------:R-:W-:Y:S01]  /*17d0*/  ISETP.NE.AND P0, PT, R11, 0x1, PT ;  /* 0x000000010b00780c */ /* 0x000fe20003f05270 */
[----:B------:R-:W-:-:S12]  /*17e0*/  IMAD.MOV.U32 R0, RZ, RZ, R105 ;  /* 0x000000ffff007224 */ /* 0x000fd800078e0069 */
[----:B------:R-:W0:Y:S02]  /*17f0*/  @P0 LDC.64 R4, c[0x0][0x9e8] ;  /* 0x00027a00ff040b82 */ /* 0x000e240000000a00 */
[----:B0-----:R-:W-:-:S05]  /*1800*/  @P0 IMAD.HI.U32 R4, R105, R4, RZ ;  /* 0x0000000469040227 */ /* 0x001fca00078e00ff */
[----:B------:R-:W-:-:S07]  /*1810*/  @P0 SHF.R.U32.HI R0, RZ, R5, R4 ;  /* 0x00000005ff000219 */ /* 0x000fce0000011604 */
.L_x_3883:
[----:B------:R-:W-:-:S05]  /*1820*/  IMAD R0, R0, R11, RZ ;  /* 0x0000000b00007224 */ /* 0x000fca00078e02ff */
[----:B------:R-:W-:-:S13]  /*1830*/  R2UR UR5, R0 ;  /* 0x00000000000572ca */ /* 0x000fda00000e0000 */
[----:B------:R-:W-:-:S04]  /*1840*/  UISETP.LT.AND UP0, UPT, UR4, UR5, UPT ;  /* 0x000000050400728c */ /* 0x000fc8000bf01270 */
[----:B------:R-:W-:-:S12]  /*1850*/  USEL UR4, UR4, UR5, !UP0 ;  /* 0x0000000504047287 */ /* 0x000fd8000c000000 */
.L_x_3881:
[----:B------:R-:W-:Y:S01]  /*1860*/  UIMAD.WIDE UR4, UR4, 0x66666667, URZ ;  /* 0x66666667040478a5 */ /* 0x000fe2000f8e023f */
[----:B------:R-:W-:Y:S01]  /*1870*/  PLOP3.LUT P0, PT, PT, PT, PT, 0x80, 0x0 ;  /* 0x000000000000781c */ /* 0x000fe20003f0f070 */
[----:B------:R-:W-:Y:S01]  /*1880*/  IMAD.MOV.U32 R6, RZ, RZ, RZ ;  /* 0x000000ffff067224 */ /* 0x000fe200078e00ff */
[----:B------:R-:W-:Y:S01]  /*1890*/  CS2R R118, SRZ ;  /* 0x0000000000767805 */ /* 0x000fe2000001ff00 */
[----:B------:R-:W-:Y:S01]  /*18a0*/  USHF.R.U32.HI UR4, URZ, 0x1f, UR5 ;  /* 0x0000001f3f047899 */ /* 0x000fe20008011605 */
[----:B------:R-:W-:Y:S01]  /*18b0*/  IMAD.MOV.U32 R5, RZ, RZ, RZ ;  /* 0x000000ffff057224 */ /* 0x000fe200078e00ff */
        /* <DEDUP_REMOVED lines=51> */
[----:B------:R-:W-:Y:S01]  /*1bf0*/  CS2R R134, SRZ ;  /* 0x0000000000867805 */ /* 0x000fe2000001ff00 */
[----:B------:R-:W-:Y:S06]  /*1c00*/  @!P1 BRA `(.L_x_3884) ;  /* 0x0000011800f49947 */ /* 0x000fec0003800000 */
[----:B------:R-:W0:Y:S01]  /*1c10*/  S2R R0, SR_TID.X ;  /* 0x0000000000007919 */ /* 0x000e220000002100 */
[----:B------:R-:W1:Y:S01]  /*1c20*/  S2UR UR39, SR_CgaCtaId ;  /* 0x00000000002779c3 */ /* 0x000e620000008800 */
[----:B------:R-:W-:Y:S02]  /*1c30*/  UMOV UR41, 0x400 ;  /* 0x0000040000297882 */ /* 0x000fe40000000000 */
[----:B-1----:R-:W-:-:S04]  /*1c40*/  ULEA UR41, UR39, UR41, 0x18 ;  /* 0x0000002927297291 */ /* 0x002fc8000f8ec03f */
[----:B------:R-:W-:Y:S01]  /*1c50*/  UIADD3 UR5, UR41, 0x1e200, URZ ;  /* 0x0001e20029057890 */ /* 0x000fe2000fffe03f */
[----:B0-----:R-:W-:-:S03]  /*1c60*/  VIADD R0, R0, 0xffffff80 ;  /* 0xffffff8000007836 */ /* 0x001fc60000000000 */
[----:B------:R-:W-:Y:S02]  /*1c70*/  ULOP3.LUT UP0, URZ, UR5, 0x9f, URZ, 0xc0, !UPT ;  /* 0x0000009f053f7892 */ /* 0x000fe4000f80c03f */
[----:B------:R-:W-:-:S04]  /*1c80*/  SHF.R.S32.HI R3, RZ, 0x1f, R0 ;  /* 0x0000001fff037819 */ /* 0x000fc80000011400 */
[----:B------:R-:W-:Y:S02]  /*1c90*/  PLOP3.LUT P0, PT, PT, PT, UP0, 0x80, 0x0 ;  /* 0x000000000000781c */ /* 0x000fe40003f0f008 */
[----:B------:R-:W-:-:S04]  /*1ca0*/  LEA.HI R3, R3, R0, RZ, 0x7 ;  /* 0x0000000003037211 */ /* 0x000fc800078f38ff */
[----:B------:R-:W-:-:S06]  /*1cb0*/  SHF.R.S32.HI R3, RZ, 0x7, R3 ;  /* 0x00000007ff037819 */ /* 0x000fcc0000011403 */
[----:B------:R-:W0:Y:S02]  /*1cc0*/  SHFL.IDX PT, R3, R3, RZ, 0x1f ;  /* 0x00001fff03037589 */ /* 0x000e2400000e0000 */
[----:B0-----:R-:W-:-:S13]  /*1cd0*/  R2UR UR43, R3 ;  /* 0x00000000032b72ca */ /* 0x001fda00000e0000 */
        /* <DEDUP_REMOVED lines=23> */
.L_x_3885:
        /* <DEDUP_REMOVED lines=9> */
.L_x_4075:
[----:B------:R-:W-:Y:S05]  /*1ee0*/  @!P0 BRA `(.L_x_3887) ;  /* 0x0000000000048947 */ /* 0x000fea0003800000 */
[----:B------:R-:W-:Y:S01]  /*1ef0*/  BPT.TRAP 0x1 ;  /* 0x000000040000795c */ /* 0x000fe20000300000 */
.L_x_3887:
[----:B0-----:R-:W-:Y:S02]  /*1f00*/  IMAD.U32 R3, RZ, RZ, UR52 ;  /* 0x00000034ff037e24 */ /* 0x001fe4000f8e00ff */
[----:B------:R-:W-:-:S03]  /*1f10*/  IMAD.U32 R0, RZ, RZ, UR45 ;  /* 0x0000002dff007e24 */ /* 0x000fc6000f8e00ff */
[----:B------:R-:W-:Y:S02]  /*1f20*/  LEA R3, R3, UR41, 0x3 ;  /* 0x0000002903037c11 */ /* 0x000fe4000f8e18ff */
[----:B------:R-:W-:-:S04]  /*1f30*/  SHF.L.U32 R0, R0, 0x1f, RZ ;  /* 0x0000001f00007819 */ /* 0x000fc800000006ff */
[----:B------:R0:W1:Y:S01]  /*1f40*/  SYNCS.PHASECHK.TRANS64.TRYWAIT P1, [R3+URZ+0x33430], R0 ;  /* 0x03343000030075a7 */ /* 0x000062000802017f */
[----:B------:R-:W-:Y:S05]  /*1f50*/  @!P0 BRA `(.L_x_3888) ;  /* 0x0000000000048947 */ /* 0x000fea0003800000 */
[----:B------:R-:W-:Y:S01]  /*1f60*/  BPT.TRAP 0x1 ;  /* 0x000000040000795c */ /* 0x000fe20000300000 */
.L_x_3888:
[----:B------:R-:W2:Y:S01]  /*1f70*/  S2R R4, SR_TID.X ;  /* 0x0000000000047919 */ /* 0x000ea20000002100 */
[----:B------:R-:W-:Y:S02]  /*1f80*/  LOP3.LUT R2, R2, 0xfffffff7, RZ, 0xc0, !PT ;  /* 0xfffffff702027812 */ /* 0x000fe400078ec0ff */
[----:B--2---:R-:W-:-:S13]  /*1f90*/  LOP3.LUT P2, RZ, R4, 0x7f, RZ, 0xc0, !PT ;  /* 0x0000007f04ff7812 */ /* 0x004fda000784c0ff */
[----:B------:R-:W-:Y:S01]  /*1fa0*/  @P2 LOP3.LUT R2, R2, 0x8, RZ, 0xfc, !PT ;  /* 0x0000000802022812 */ /* 0x000fe200078efcff */
[----:B-1----:R-:W-:Y:S06]  /*1fb0*/  @P1 BRA `(.L_x_3889) ;  /* 0x0000000000081947 */ /* 0x002fec0003800000 */
[----:B------:R-:W1:Y:S02]  /*1fc0*/  SYNCS.PHASECHK.TRANS64.TRYWAIT P1, [R3+URZ+0x33430], R0 ;  /* 0x03343000030075a7 */ /* 0x000e64000802017f */
[----:B-1----:R-:W-:Y:S05]  /*1fd0*/  @!P1 BRA `(.L_x_3890) ;  /* 0x000001a800389947 */ /* 0x002fea0003800000 */
.L_x_3889:
[----:B------:R-:W-:Y:S05]  /*1fe0*/  WARPSYNC.ALL ;  /* 0x0000000000007948 */ /* 0x000fea0003800000 */
[----:B------:R-:W-:Y:S01]  /*1ff0*/  UIADD3 UR4, UR41, 0x24200, URZ ;  /* 0x0002420029047890 */ /* 0x000fe2000fffe03f */
[----:B------:R-:W-:Y:S01]  /*2000*/  WARPGROUP.ARRIVE ;  /* 0x00000000000079c5 */ /* 0x000fe20000000000 */
[----:B------:R-:W-:-:S05]  /*2010*/  ULOP3.LUT UR28, UR49, 0x10000, URZ, 0xfc, !UPT ;  /* 0x00010000311c7892 */ /* 0x000fca000f8efc3f */
[----:B------:R-:W2:Y:S01]  /*2020*/  S2R R4, SR_TID.X ;  /* 0x0000000000047919 */ /* 0x000ea20000002100 */
[----:B------:R-:W-:Y:S01]  /*2030*/  USHF.R.U32.HI UR4, URZ, 0x4, UR4 ;  /* 0x000000043f047899 */ /* 0x000fe20008011604 */
[----:B------:R-:W-:Y:S01]  /*2040*/  IMAD.MOV.U32 R5, RZ, RZ, -0xa0 ;  /* 0xffffff60ff057424 */ /* 0x000fe200078e00ff */
[----:B------:R-:W-:Y:S01]  /*2050*/  UMOV UR25, 0x80000020 ;  /* 0x8000002000197882 */ /* 0x000fe20000000000 */
[----:B------:R-:W-:Y:S01]  /*2060*/  UMOV UR27, 0x80000020 ;  /* 0x80000020001b7882 */ /* 0x000fe20000000000 */
[----:B------:R-:W-:Y:S01]  /*2070*/  ULOP3.LUT UR4, UR4, 0x3fff, URZ, 0xc0, !UPT ;  /* 0x00003fff04047892 */ /* 0x000fe2000f8ec03f */
[----:B------:R-:W-:Y:S01]  /*2080*/  IMAD R6, R104, R5, 0xa0 ;  /* 0x000000a068067424 */ /* 0x000fe200078e0205 */
[----:B------:R-:W-:Y:S01]  /*2090*/  UMOV UR24, UR28 ;  /* 0x0000001c00187c82 */ /* 0x000fe20008000000 */
[----:B------:R-:W-:Y:S01]  /*20a0*/  UMOV UR5, UR25 ;  /* 0x0000001900057c82 */ /* 0x000fe20008000000 */
[----:B------:R-:W-:Y:S01]  /*20b0*/  ULOP3.LUT UR49, UR4, 0x10000, URZ, 0xfc, !UPT ;  /* 0x0001000004317892 */ /* 0x000fe2000f8efc3f */
[----:B------:R-:W-:Y:S01]  /*20c0*/  IMAD R5, R109, 0x80, R220 ;  /* 0x000000806d057824 */ /* 0x000fe200078e02dc */
[----:B------:R-:W-:Y:S01]  /*20d0*/  UMOV UR7, 0x80000020 ;  /* 0x8000002000077882 */ /* 0x000fe20000000000 */
[----:B------:R-:W-:Y:S01]  /*20e0*/  UMOV UR4, UR24 ;  /* 0x0000001800047c82 */ /* 0x000fe20008000000 */
[----:B------:R-:W-:Y:S01]  /*20f0*/  UIMAD UR30, UR52, 0x780, UR49 ;  /* 0x00000780341e78a4 */ /* 0x000fe2000f8e0231 */
[----:B------:R-:W-:Y:S01]  /*2100*/  IMAD R9, R17, -0x2, R6 ;  /* 0xfffffffe11097824 */ /* 0x000fe200078e0206 */
[----:B------:R-:W-:Y:S01]  /*2110*/  UMOV UR11, 0x80000020 ;  /* 0x80000020000b7882 */ /* 0x000fe20000000000 */
[----:B------:R-:W-:Y:S01]  /*2120*/  UMOV UR15, 0x80000020 ;  /* 0x80000020000f7882 */ /* 0x000fe20000000000 */
[----:B------:R-:W-:-:S02]  /*2130*/  UIADD3 UR6, UR30, 0x80, URZ ;  /* 0x000000801e067890 */ /* 0x000fc4000fffe03f */
[----:B------:R-:W-:Y:S02]  /*2140*/  UIADD3 UR8, UR30, 0x100, URZ ;  /* 0x000001001e087890 */ /* 0x000fe4000fffe03f */
[----:B------:R-:W-:Y:S01]  /*2150*/  UMOV UR26, UR30 ;  /* 0x0000001e001a7c82 */ /* 0x000fe20008000000 */
[----:B------:R-:W-:Y:S01]  /*2160*/  UIADD3 UR9, UR30, 0x180, URZ ;  /* 0x000001801e097890 */ /* 0x000fe2000fffe03f */
[----:B------:R-:W-:Y:S01]  /*2170*/  QGMMA.64x32x32.F32.E4M3.E4M3 R88, gdesc[UR24], RZ, !UPT, gsb0 ;  /* 0x00600000185879f3 */ /* 0x000fe2000c0008ff */
[----:B------:R-:W-:Y:S01]  /*2180*/  UMOV UR26, UR6 ;  /* 0x00000006001a7c82 */ /* 0x000fe20008000000 */
[----:B------:R-:W-:Y:S01]  /*2190*/  UMOV UR27, 0x80000020 ;  /* 0x80000020001b7882 */ /* 0x000fe20000000000 */
[----:B------:R-:W-:Y:S01]  /*21a0*/  UMOV UR6, UR8 ;  /* 0x0000000800067c82 */ /* 0x000fe20008000000 */
[----:B------:R-:W-:Y:S02]  /*21b0*/  UIADD3 UR10, UR30, 0x200, URZ ;  /* 0x000002001e0a7890 */ /* 0x000fe4000fffe03f */
[----:B------:R-:W-:-:S02]  /*21c0*/  UIADD3 UR12, UR30, 0x102, URZ ;  /* 0x000001021e0c7890 */ /* 0x000fc4000fffe03f */
[----:B------:R-:W-:Y:S01]  /*21d0*/  UIADD3 UR13, UR30, 0x182, URZ ;  /* 0x000001821e0d7890 */ /* 0x000fe2000fffe03f */
[----:B--2---:R-:W-:Y:S01]  /*21e0*/  LOP3.LUT P1, RZ, R4, 0x7f, RZ, 0xc0, !PT ;  /* 0x0000007f04ff7812 */ /* 0x004fe2000782c0ff */
[----:B------:R-:W-:Y:S01]  /*21f0*/  UIADD3 UR14, UR30, 0x202, URZ ;  /* 0x000002021e0e7890 */ /* 0x000fe2000fffe03f */
[----:B------:R-:W-:Y:S01]  /*2200*/  IMAD.IADD R4, R18, 0x1, R6 ;  /* 0x0000000112047824 */ /* 0x000fe200078e0206 */
[----:B------:R-:W-:Y:S01]  /*2210*/  UIADD3 UR18, UR30, 0x382, URZ ;  /* 0x000003821e127890 */ /* 0x000fe2000fffe03f */
[----:B------:R-:W-:Y:S01]  /*2220*/  UMOV UR19, 0x80000020 ;  /* 0x8000002000137882 */ /* 0x000fe20000000000 */
[----:B------:R-:W-:Y:S01]  /*2230*/  UIADD3 UR22, UR30, 0x600, URZ ;  /* 0x000006001e167890 */ /* 0x000fe2000fffe03f */
[----:B------:R-:W-:Y:S01]  /*2240*/  IMAD R7, R17, -0x2, R4 ;  /* 0xfffffffe11077824 */ /* 0x000fe200078e0204 */
[----:B------:R-:W-:Y:S01]  /*2250*/  UMOV UR23, 0x80000020 ;  /* 0x8000002000177882 */ /* 0x000fe20000000000 */
[----:B------:R-:W-:Y:S01]  /*2260*/  UMOV UR31, 0x80000020 ;  /* 0x80000020001f7882 */ /* 0x000fe20000000000 */
[----:B------:R-:W-:-:S04]  /*2270*/  ULDC UR54, c[0x0][0x9dc] ;  /* 0x0002770000367ab9 */ /* 0x000fc80000000800 */
[----:B01----:R-:W-:-:S05]  /*2280*/  @!P1 VIADD R0, R3, 0x33440 ;  /* 0x0003344003009836 */ /* 0x003fca0000000000 */
        /* <DEDUP_REMOVED lines=175> */
[----:B0-----:R-:W-:-:S05]  /*2d80*/  IADD3 R0, -R19, 0x1, R4 ;  /* 0x0000000113007810 */ /* 0x001fca0007ffe104 */
[----:B------:R-:W-:-:S04]  /*2d90*/  IMAD R0, R17, -0x2, R0 ;  /* 0xfffffffe11007824 */ /* 0x000fc800078e0200 */
[C---:B------:R-:W-:Y:S02]  /*2da0*/  VIADD R8, R0.reuse, UR6 ;  /* 0x0000000600087c36 */ /* 0x040fe40008000000 */
[----:B------:R-:W-:-:S03]  /*2db0*/  VIADD R10, R0, UR10 ;  /* 0x0000000a000a7c36 */ /* 0x000fc60008000000 */
[----:B------:R-:W-:Y:S01]  /*2dc0*/  VIADDMNMX R0, R5, R8, R7, PT ;  /* 0x0000000805007246 */ /* 0x000fe20003800107 */
[----:B------:R-:W-:Y:S01]  /*2dd0*/  IMAD.IADD R3, R10, 0x1, R5 ;  /* 0x000000010a037824 */ /* 0x000fe200078e0205 */
        /* <DEDUP_REMOVED lines=13> */
.L_x_3893:
[----:B------:R-:W-:-:S06]  /*2eb0*/  UISETP.NE.AND UP1, UPT, UR7, 0x1, UPT ;  /* 0x000000010700788c */ /* 0x000fcc000bf25270 */
[----:B------:R-:W-:-:S05]  /*2ec0*/  PLOP3.LUT P1, PT, PT, PT, UP1, 0x80, 0x0 ;  /* 0x000000000000781c */ /* 0x000fca0003f2f018 */
[----:B------:R-:W-:-:S08]  /*2ed0*/  @UP1 ULDC.64 UR10, c[0x0][0x9e8] ;  /* 0x00027a00000a1ab9 */ /* 0x000fd00000000a00 */
[----:B------:R-:W-:-:S05]  /*2ee0*/  @P1 IMAD.HI.U32 R11, R4, UR10, RZ ;  /* 0x0000000a040b1c27 */ /* 0x000fca000f8e00ff */
[----:B------:R-:W-:-:S07]  /*2ef0*/  @P1 SHF.R.U32.HI R4, RZ, UR11, R11 ;  /* 0x0000000bff041c19 */ /* 0x000fce000801160b */
.L_x_3894:
[----:B------:R-:W-:Y:S05]  /*2f00*/  BSYNC B0 ;  /* 0x0000000000007941 */ /* 0x000fea0003800000 */
.L_x_3892:
[----:B------:R-:W-:-:S05]  /*2f10*/  IMAD R4, R4, UR7, R9 ;  /* 0x0000000704047c24 */ /* 0x000fca000f8e0209 */
[----:B------:R-:W-:Y:S02]  /*2f20*/  VIMNMX R3, R3, R4, !PT ;  /* 0x0000000403037248 */ /* 0x000fe40007fe0100 */
[----:B------:R-:W-:-:S07]  /*2f30*/  VIADDMNMX R0, R4, UR7, R0, PT ;  /* 0x0000000704007c46 */ /* 0x000fce000b800100 */
.L_x_3891:
[C---:B------:R-:W-:Y:S02]  /*2f40*/  ISETP.GE.AND P1, PT, R6.reuse, 0x2, PT ;  /* 0x000000020600780c */ /* 0x040fe40003f26270 */
[C---:B------:R-:W-:Y:S02]  /*2f50*/  ISETP.GE.AND P3, PT, R6.reuse, 0xa, PT ;  /* 0x0000000a0600780c */ /* 0x040fe40003f66270 */
[----:B------:R-:W-:Y:S02]  /*2f60*/  P2R R13, PR, RZ, 0x2 ;  /* 0x00000002ff0d7803 */ /* 0x000fe40000000000 */
        /* <DEDUP_REMOVED lines=46> */
[----:B------:R-:W-:Y:S02]  /*3250*/  ISETP.LT.OR P2, PT, R0, 0x29, P2 ;  /* 0x000000290000780c */ /* 0x000fe40001741670 */
[----:B------:R-:W-:Y:S02]  /*3260*/  IADD3 R4, R10, 0x8, R5 ;  /* 0x000000080a047810 */ /* 0x000fe40007ffe005 */
        /* <DEDUP_REMOVED lines=22> */
[----:B------:R-:W-:Y:S02]  /*33d0*/  ISETP.LT.OR P3, PT, R0, 0x3a, P3 ;  /* 0x0000003a0000780c */ /* 0x000fe40001f61670 */
        /* <DEDUP_REMOVED lines=140> */
.L_x_3897:
[----:B------:R-:W-:-:S06]  /*3ca0*/  UISETP.NE.AND UP1, UPT, UR7, 0x1, UPT ;  /* 0x000000010700788c */ /* 0x000fcc000bf25270 */
[----:B------:R-:W-:-:S05]  /*3cb0*/  PLOP3.LUT P6, PT, PT, PT, UP1, 0x80, 0x0 ;  /* 0x000000000000781c */ /* 0x000fca0003fcf018 */
[----:B------:R-:W-:-:S08]  /*3cc0*/  @UP1 ULDC.64 UR10, c[0x0][0x9e8] ;  /* 0x00027a00000a1ab9 */ /* 0x000fd00000000a00 */
[----:B------:R-:W-:Y:S01]  /*3cd0*/  @P6 IMAD.HI.U32 R3, R6, UR10, RZ ;  /* 0x0000000a06036c27 */ /* 0x000fe2000f8e00ff */
[----:B------:R-:W-:-:S13]  /*3ce0*/  PLOP3.LUT P6, PT, PT, PT, UP1, 0x80, 0x0 ;  /* 0x000000000000781c */ /* 0x000fda0003fcf018 */
[----:B------:R-:W-:-:S07]  /*3cf0*/  @P6 SHF.R.U32.HI R6, RZ, UR11, R3 ;  /* 0x0000000bff066c19 */ /* 0x000fce0008011603 */
.L_x_3898:
[----:B------:R-:W-:Y:S05]  /*3d00*/  BSYNC B0 ;  /* 0x0000000000007941 */ /* 0x000fea0003800000 */
.L_x_3896:
[----:B------:R-:W-:-:S05]  /*3d10*/  IMAD R3, R6, UR7, R9 ;  /* 0x0000000706037c24 */ /* 0x000fca000f8e0209 */
[----:B------:R-:W-:Y:S02]  /*3d20*/  VIMNMX R4, R4, R3, !PT ;  /* 0x0000000304047248 */ /* 0x000fe40007fe0100 */
[----:B------:R-:W-:-:S07]  /*3d30*/  VIADDMNMX R0, R3, UR7, R0, PT ;  /* 0x0000000703007c46 */ /* 0x000fce000b800100 */
.L_x_3895:
        /* <DEDUP_REMOVED lines=110> */
[----:B------:R-:W0:Y:S01]  /*4420*/  SHFL.BFLY PT, R3, R6, 0x2, 0x1f ;  /* 0x0c401f0006037f89 */ /* 0x000e2200000e0000 */
        /* <DEDUP_REMOVED lines=13> */
[----:B0-----:R-:W-:Y:S02]  /*4500*/  FMNMX.FTZ R7, R6, R3, !PT ;  /* 0x0000000306077209 */ /* 0x001fe40007810000 */
[C---:B------:R-:W-:Y:S02]  /*4510*/  ISETP.LT.OR P1, PT, R0.reuse, 0x6a, P1 ;  /* 0x0000006a0000780c */ /* 0x040fe40000f21670 */
[----:B------:R-:W-:Y:S01]  /*4520*/  ISETP.LT.OR P5, PT, R0, 0x99, P5 ;  /* 0x000000990000780c */ /* 0x000fe20002fa1670 */
[----:B------:R-:W0:Y:S01]  /*4530*/  SHFL.BFLY PT, R8, R7, 0x1, 0x1f ;  /* 0x0c201f0007087f89 */ /* 0x000e2200000e0000 */
        /* <DEDUP_REMOVED lines=11> */
[----:B0-----:R-:W-:Y:S01]  /*45f0*/  FMNMX.FTZ R3, R7, R8, !PT ;  /* 0x0000000807037209 */ /* 0x001fe20007810000 */
        /* <DEDUP_REMOVED lines=52> */
[----:B------:R-:W-:Y:S02]  /*4940*/  FMNMX.FTZ R20, R98, R15, !PT ;  /* 0x0000000f62147209 */ /* 0x000fe40007810000 */
[----:B------:R-:W-:Y:S02]  /*4950*/  FSEL R27, R27, -INF , !P1 ;  /* 0xff8000001b1b7808 */ /* 0x000fe40004800000 */
[----:B------:R-:W-:-:S02]  /*4960*/  FSETP.NEU.FTZ.AND P1, PT, R3, -INF , PT ;  /* 0xff8000000300780b */ /* 0x000fc40003f3d000 */
[----:B------:R-:W-:Y:S02]  /*4970*/  FMNMX.FTZ R21, R99, R20, !PT ;  /* 0x0000001463157209 */ /* 0x000fe40007810000 */
[----:B------:R-:W-:Y:S02]  /*4980*/  FSEL R88, R8, RZ, P1 ;  /* 0x000000ff08587208 */ /* 0x000fe40000800000 */
[----:B------:R-:W-:Y:S02]  /*4990*/  ISETP.NE.AND P6, PT, R132, RZ, PT ;  /* 0x000000ff8400720c */ /* 0x000fe40003fc5270 */
[----:B------:R-:W-:Y:S01]  /*49a0*/  ISETP.NE.AND P2, PT, R133, RZ, PT ;  /* 0x000000ff8500720c */ /* 0x000fe20003f45270 */
        /* <DEDUP_REMOVED lines=20> */
[--C-:B------:R-:W-:Y:S01]  /*4af0*/  FFMA.FTZ R9, R93, UR37, -R88.reuse ;  /* 0x000000255d097c23 */ /* 0x100fe20008010858 */
[----:B------:R-:W-:Y:S01]  /*4b00*/  FMNMX.FTZ R73, R79, R76, !PT ;  /* 0x0000004c4f497209 */ /* 0x000fe20007810000 */
[--C-:B------:R-:W-:Y:S01]  /*4b10*/  FFMA.FTZ R10, R96, UR37, -R88.reuse ;  /* 0x00000025600a7c23 */ /* 0x100fe20008010858 */
[----:B------:R-:W-:Y:S01]  /*4b20*/  ISETP.GT.AND P1, PT, R4, 0x89, !P2 ;  /* 0x000000890400780c */ /* 0x000fe20005724270 */
[----:B------:R-:W0:Y:S01]  /*4b30*/  MUFU.EX2 R6, R6 ;  /* 0x0000000600067308 */ /* 0x000e220000000800 */
[----:B------:R-:W-:Y:S01]  /*4b40*/  FMNMX.FTZ R76, R82, R73, !PT ;  /* 0x00000049524c7209 */ /* 0x000fe20007810000 */
[--C-:B------:R-:W-:Y:S01]  /*4b50*/  FFMA.FTZ R11, R97, UR37, -R88.reuse ;  /* 0x00000025610b7c23 */ /* 0x100fe20008010858 */
[----:B------:R-:W-:Y:S01]  /*4b60*/  ISETP.NE.AND P6, PT, R134, RZ, PT ;  /* 0x000000ff8600720c */ /* 0x000fe20003fc5270 */
[--C-:B------:R-:W-:Y:S01]  /*4b70*/  FFMA.FTZ R12, R100, UR37, -R88.reuse ;  /* 0x00000025640c7c23 */ /* 0x100fe20008010858 */
[----:B------:R-:W-:Y:S01]  /*4b80*/  FMNMX.FTZ R77, R83, R76, !PT ;  /* 0x0000004c534d7209 */ /* 0x000fe20007810000 */
[--C-:B------:R-:W-:Y:S01]  /*4b90*/  FFMA.FTZ R76, R84, UR37, -R88.reuse ;  /* 0x00000025544c7c23 */ /* 0x100fe20008010858 */
[----:B------:R-:W-:Y:S01]  /*4ba0*/  ISETP.LT.OR P1, PT, R0, 0x8a, P1 ;  /* 0x0000008a0000780c */ /* 0x000fe20000f21670 */
[----:B------:R-:W1:Y:S01]  /*4bb0*/  MUFU.EX2 R8, R8 ;  /* 0x0000000800087308 */ /* 0x000e620000000800 */
[----:B------:R-:W-:Y:S01]  /*4bc0*/  FMNMX.FTZ R80, R86, R77, !PT ;  /* 0x0000004d56507209 */ /* 0x000fe20007810000 */
[--C-:B------:R-:W-:Y:S01]  /*4bd0*/  FFMA.FTZ R13, R101, UR37, -R88.reuse ;  /* 0x00000025650d7c23 */ /* 0x100fe20008010858 */
[----:B------:R-:W-:Y:S01]  /*4be0*/  ISETP.GT.AND P2, PT, R4, 0x99, !P6 ;  /* 0x000000990400780c */ /* 0x000fe20007744270 */
[--C-:B------:R-:W-:Y:S01]  /*4bf0*/  FFMA.FTZ R56, R56, UR37, -R88.reuse ;  /* 0x0000002538387c23 */ /* 0x100fe20008010858 */
[----:B------:R-:W-:Y:S01]  /*4c00*/  FMNMX.FTZ R77, R87, R80, !PT ;  /* 0x00000050574d7209 */ /* 0x000fe20007810000 */
[--C-:B------:R-:W-:Y:S01]  /*4c10*/  FFMA.FTZ R57, R57, UR37, -R88.reuse ;  /* 0x0000002539397c23 */ /* 0x100fe20008010858 */
[----:B------:R-:W-:Y:S01]  /*4c20*/  FSEL R31, R31, -INF , !P1 ;  /* 0xff8000001f1f7808 */ /* 0x000fe20004800000 */
[----:B------:R-:W2:Y:S01]  /*4c30*/  MUFU.EX2 R9, R9 ;  /* 0x0000000900097308 */ /* 0x000ea20000000800 */
[----:B------:R-:W-:Y:S01]  /*4c40*/  FMNMX.FTZ R80, R58, R77, !PT ;  /* 0x0000004d3a507209 */ /* 0x000fe20007810000 */
[--C-:B------:R-:W-:Y:S01]  /*4c50*/  FFMA.FTZ R60, R60, UR37, -R88.reuse ;  /* 0x000000253c3c7c23 */ /* 0x100fe20008010858 */
[----:B------:R-:W-:Y:S01]  /*4c60*/  ISETP.LT.OR P2, PT, R0, 0x9a, P2 ;  /* 0x0000009a0000780c */ /* 0x000fe20001741670 */
[--C-:B------:R-:W-:Y:S01]  /*4c70*/  FFMA.FTZ R61, R61, UR37, -R88.reuse ;  /* 0x000000253d3d7c23 */ /* 0x100fe20008010858 */
[----:B------:R-:W-:Y:S01]  /*4c80*/  FMNMX.FTZ R81, R59, R80, !PT ;  /* 0x000000503b517209 */ /* 0x000fe20007810000 */
[--C-:B------:R-:W-:Y:S01]  /*4c90*/  FFMA.FTZ R64, R64, UR37, -R88.reuse ;  /* 0x0000002540407c23 */ /* 0x100fe20008010858 */
[----:B------:R-:W-:Y:S01]  /*4ca0*/  FSEL R39, R39, -INF , !P2 ;  /* 0xff80000027277808 */ /* 0x000fe20005000000 */
        /* <DEDUP_REMOVED lines=8> */
[----:B------:R-:W4:Y:S01]  /*4d30*/  MUFU.EX2 R10, R10 ;  /* 0x0000000a000a7308 */ /* 0x000f220000000800 */
        /* <DEDUP_REMOVED lines=9> */
[----:B------:R-:W-:-:S03]  /*4dd0*/  FFMA.FTZ R37, R37, UR37, -R88 ;  /* 0x0000002525257c23 */ /* 0x000fc60008010858 */
[----:B------:R-:W-:-:S03]  /*4de0*/  FMNMX.FTZ R81, R71, R80, !PT ;  /* 0x0000005047517209 */ /* 0x000fc60007810000 */
[----:B------:R-:W4:Y:S01]  /*4df0*/  MUFU.EX2 R11, R11 ;  /* 0x0000000b000b7308 */ /* 0x000f220000000800 */
[----:B------:R-:W-:-:S04]  /*4e00*/  FMNMX.FTZ R80, R42, R81, !PT ;  /* 0x000000512a507209 */ /* 0x000fc80007810000 */
[----:B------:R-:W-:-:S03]  /*4e10*/  FMNMX.FTZ R81, R43, R80, !PT ;  /* 0x000000502b517209 */ /* 0x000fc60007810000 */
[----:B------:R-:W4:Y:S01]  /*4e20*/  MUFU.EX2 R12, R12 ;  /* 0x0000000c000c7308 */ /* 0x000f220000000800 */
[----:B------:R-:W-:-:S04]  /*4e30*/  FMNMX.FTZ R80, R46, R81, !PT ;  /* 0x000000512e507209 */ /* 0x000fc80007810000 */
[----:B------:R-:W-:-:S03]  /*4e40*/  FMNMX.FTZ R81, R47, R80, !PT ;  /* 0x000000502f517209 */ /* 0x000fc60007810000 */
[----:B------:R-:W-:Y:S01]  /*4e50*/  MUFU.EX2 R13, R13 ;  /* 0x0000000d000d7308 */ /* 0x000fe20000000800 */
[----:B------:R-:W-:-:S04]  /*4e60*/  FMNMX.FTZ R80, R50, R81, !PT ;  /* 0x0000005132507209 */ /* 0x000fc80007810000 */
[----:B------:R-:W-:-:S03]  /*4e70*/  FMNMX.FTZ R81, R51, R80, !PT ;  /* 0x0000005033517209 */ /* 0x000fc60007810000 */
[----:B------:R-:W-:Y:S01]  /*4e80*/  MUFU.EX2 R14, R14 ;  /* 0x0000000e000e7308 */ /* 0x000fe20000000800 */
[----:B------:R-:W-:-:S04]  /*4e90*/  FMNMX.FTZ R80, R54, R81, !PT ;  /* 0x0000005136507209 */ /* 0x000fc80007810000 */
[----:B------:R-:W-:-:S03]  /*4ea0*/  FMNMX.FTZ R81, R55, R80, !PT ;  /* 0x0000005037517209 */ /* 0x000fc60007810000 */
[----:B------:R-:W-:Y:S01]  /*4eb0*/  MUFU.EX2 R20, R20 ;  /* 0x0000001400147308 */ /* 0x000fe20000000800 */
[----:B------:R-:W-:-:S04]  /*4ec0*/  FMNMX.FTZ R80, R26, R81, !PT ;  /* 0x000000511a507209 */ /* 0x000fc80007810000 */
[----:B------:R-:W-:Y:S01]  /*4ed0*/  FMNMX.FTZ R81, R27, R80, !PT ;  /* 0x000000501b517209 */ /* 0x000fe20007810000 */
[----:B------:R-:W-:-:S02]  /*4ee0*/  FFMA.FTZ R80, R40, UR37, -R88 ;  /* 0x0000002528507c23 */ /* 0x000fc40008010858 */
[----:B------:R-:W-:Y:S01]  /*4ef0*/  MUFU.EX2 R21, R92 ;  /* 0x0000005c00157308 */ /* 0x000fe20000000800 */
[----:B------:R-:W-:-:S04]  /*4f00*/  FMNMX.FTZ R4, R30, R81, !PT ;  /* 0x000000511e047209 */ /* 0x000fc80007810000 */
[----:B---3--:R-:W-:Y:S01]  /*4f10*/  FMNMX.FTZ R85, R31, R4, !PT ;  /* 0x000000041f557209 */ /* 0x008fe20007810000 */
[----:B------:R-:W-:-:S02]  /*4f20*/  FFMA.FTZ R4, R41, UR37, -R88 ;  /* 0x0000002529047c23 */ /* 0x000fc40008010858 */
[----:B------:R3:W-:Y:S01]  /*4f30*/  MUFU.EX2 R81, R80 ;  /* 0x0000005000517308 */ /* 0x0007e20000000800 */
        /* <DEDUP_REMOVED lines=12> */
[----:B------:R-:W0:Y:S05]  /*5000*/  SHFL.BFLY PT, R85, R0, 0x2, 0x1f ;  /* 0x0c401f0000557f89 */ /* 0x000e2a00000e0000 */
[----:B------:R-:W-:Y:S08]  /*5010*/  MUFU.EX2 R76, R76 ;  /* 0x0000004c004c7308 */ /* 0x000ff00000000800 */
[----:B------:R-:W-:Y:S08]  /*5020*/  MUFU.EX2 R56, R56 ;  /* 0x0000003800387308 */ /* 0x000ff00000000800 */
[----:B------:R-:W-:Y:S01]  /*5030*/  MUFU.EX2 R57, R57 ;  /* 0x0000003900397308 */ /* 0x000fe20000000800 */
[----:B0-----:R-:W-:-:S05]  /*5040*/  FMNMX.FTZ R85, R0, R85, !PT ;  /* 0x0000005500557209 */ /* 0x001fca0007810000 */
[----:B------:R-:W0:Y:S02]  /*5050*/  SHFL.BFLY PT, R0, R85, 0x1, 0x1f ;  /* 0x0c201f0055007f89 */ /* 0x000e2400000e0000 */
[----:B------:R-:W-:Y:S08]  /*5060*/  MUFU.EX2 R60, R60 ;  /* 0x0000003c003c7308 */ /* 0x000ff00000000800 */
[----:B------:R-:W-:Y:S08]  /*5070*/  MUFU.EX2 R61, R61 ;  /* 0x0000003d003d7308 */ /* 0x000ff00000000800 */
[----:B------:R-:W-:Y:S01]  /*5080*/  MUFU.EX2 R64, R64 ;  /* 0x0000004000407308 */ /* 0x000fe20000000800 */
[----:B0-----:R-:W-:-:S07]  /*5090*/  FMNMX.FTZ R0, R85, R0, !PT ;  /* 0x0000000055007209 */ /* 0x001fce0007810000 */
        /* <DEDUP_REMOVED lines=9> */
[----:B-----5:R-:W-:-:S01]  /*5130*/  FFMA.FTZ R89, R79, UR37, -R84 ;  /* 0x000000254f597c23 */ /* 0x020fc20008010854 */
[--C-:B------:R-:W-:Y:S01]  /*5140*/  FFMA.FTZ R95, R95, UR37, -R84.reuse ;  /* 0x000000255f5f7c23 */ /* 0x100fe20008010854 */
[----:B------:R-:W-:-:S01]  /*5150*/  FFMA.FTZ R79, R83, UR37, -R84 ;  /* 0x00000025534f7c23 */ /* 0x000fc20008010854 */
[----:B------:R-:W-:Y:S01]  /*5160*/  MUFU.EX2 R52, R52 ;  /* 0x0000003400347308 */ /* 0x000fe20000000800 */
[----:B------:R-:W-:-:S01]  /*5170*/  FFMA.FTZ R88, R78, UR37, -R84 ;  /* 0x000000254e587c23 */ /* 0x000fc20008010854 */
[----:B------:R-:W-:Y:S01]  /*5180*/  FADD.FTZ R83, R6, R7 ;  /* 0x0000000706537221 */ /* 0x000fe20000010000 */
[----:B------:R-:W-:-:S01]  /*5190*/  FFMA.FTZ R78, R82, UR37, -R84 ;  /* 0x00000025524e7c23 */ /* 0x000fc20008010854 */
[--C-:B------:R-:W-:Y:S01]  /*51a0*/  FFMA.FTZ R82, R62, UR37, -R84.reuse ;  /* 0x000000253e527c23 */ /* 0x100fe20008010854 */
[----:B---3--:R-:W-:-:S01]  /*51b0*/  FFMA.FTZ R80, R98, UR37, -R84 ;  /* 0x0000002562507c23 */ /* 0x008fc20008010854 */
[----:B------:R-:W-:Y:S01]  /*51c0*/  FFMA.FTZ R62, R66, UR37, -R84 ;  /* 0x00000025423e7c23 */ /* 0x000fe20008010854 */
[----:B-1----:R-:W-:-:S01]  /*51d0*/  FADD.FTZ R66, R8, R83 ;  /* 0x0000005308427221 */ /* 0x002fc20000010000 */
[----:B------:R-:W0:Y:S01]  /*51e0*/  MUFU.EX2 R53, R53 ;  /* 0x0000003500357308 */ /* 0x000e220000000800 */
[----:B------:R-:W-:-:S01]  /*51f0*/  FFMA.FTZ R85, R99, UR37, -R84 ;  /* 0x0000002563557c23 */ /* 0x000fc20008010854 */
[----:B------:R-:W-:Y:S01]  /*5200*/  FFMA.FTZ R102, R102, UR37, -R84 ;  /* 0x0000002566667c23 */ /* 0x000fe20008010854 */
[----:B--2---:R-:W-:-:S01]  /*5210*/  FADD.FTZ R83, R9, R66 ;  /* 0x0000004209537221 */ /* 0x004fc20000010000 */
[--C-:B------:R-:W-:Y:S01]  /*5220*/  FFMA.FTZ R103, R103, UR37, -R84.reuse ;  /* 0x0000002567677c23 */ /* 0x100fe20008010854 */
[----:B------:R-:W-:-:S01]  /*5230*/  FFMA.FTZ R74, R74, UR37, -R84 ;  /* 0x000000254a4a7c23 */ /* 0x000fc20008010854 */
[----:B------:R-:W-:Y:S01]  /*5240*/  FFMA.FTZ R75, R75, UR37, -R84 ;  /* 0x000000254b4b7c23 */ /* 0x000fe20008010854 */
[----:B----4-:R-:W-:-:S01]  /*5250*/  FADD.FTZ R66, R10, R83 ;  /* 0x000000530a427221 */ /* 0x010fc20000010000 */
        /* <DEDUP_REMOVED lines=9> */
[----:B0-----:R-:W-:-:S01]  /*52f0*/  FADD.FTZ R83, R52, R53 ;  /* 0x0000003534537221 */ /* 0x001fc20000010000 */
[----:B------:R-:W-:Y:S01]  /*5300*/  FFMA.FTZ R67, R67, UR37, -R84 ;  /* 0x0000002543437c23 */ /* 0x000fe20008010854 */
[----:B------:R-:W-:-:S01]  /*5310*/  FADD.FTZ R91, R13, R90 ;  /* 0x0000005a0d5b7221 */ /* 0x000fc20000010000 */
[--C-:B------:R-:W-:Y:S01]  /*5320*/  FFMA.FTZ R70, R70, UR37, -R84.reuse ;  /* 0x0000002546467c23 */ /* 0x100fe20008010854 */
[----:B------:R-:W-:-:S01]  /*5330*/  FFMA.FTZ R71, R71, UR37, -R84 ;  /* 0x0000002547477c23 */ /* 0x000fc20008010854 */
[----:B------:R-:W-:Y:S01]  /*5340*/  FFMA.FTZ R42, R42, UR37, -R84 ;  /* 0x000000252a2a7c23 */ /* 0x000fe20008010854 */
[----:B------:R-:W-:-:S01]  /*5350*/  FADD.FTZ R90, R14, R91 ;  /* 0x0000005b0e5a7221 */ /* 0x000fc20000010000 */
[----:B------:R-:W0:Y:S01]  /*5360*/  MUFU.EX2 R80, R80 ;  /* 0x0000005000507308 */ /* 0x000e220000000800 */
[----:B-1----:R-:W-:-:S01]  /*5370*/  FADD.FTZ R66, R94, R83 ;  /* 0x000000535e427221 */ /* 0x002fc20000010000 */
[----:B------:R-:W-:Y:S01]  /*5380*/  FFMA.FTZ R43, R43, UR37, -R84 ;  /* 0x000000252b2b7c23 */ /* 0x000fe20008010854 */
[----:B------:R-:W-:-:S01]  /*5390*/  FADD.FTZ R91, R15, R90 ;  /* 0x0000005a0f5b7221 */ /* 0x000fc20000010000 */
[--C-:B------:R-:W-:Y:S01]  /*53a0*/  FFMA.FTZ R46, R46, UR37, -R84.reuse ;  /* 0x000000252e2e7c23 */ /* 0x100fe20008010854 */
[----:B------:R-:W-:-:S01]  /*53b0*/  FFMA.FTZ R47, R47, UR37, -R84 ;  /* 0x000000252f2f7c23 */ /* 0x000fc20008010854 */
[----:B------:R-:W-:Y:S01]  /*53c0*/  FFMA.FTZ R50, R50, UR37, -R84 ;  /* 0x0000002532327c23 */ /* 0x000fe20008010854 */
[----:B------:R-:W-:-:S01]  /*53d0*/  FADD.FTZ R90, R20, R91 ;  /* 0x0000005b145a7221 */ /* 0x000fc20000010000 */
[----:B------:R-:W1:Y:S01]  /*53e0*/  MUFU.EX2 R85, R85 ;  /* 0x0000005500557308 */ /* 0x000e620000000800 */
[----:B--2---:R-:W-:-:S01]  /*53f0*/  FADD.FTZ R83, R95, R66 ;  /* 0x000000425f537221 */ /* 0x004fc20000010000 */
[----:B------:R-:W-:Y:S01]  /*5400*/  F2FP.SATFINITE.E4M3.F32.PACK_AB_MERGE_C R91, R9, R8, RZ ;  /* 0x00000008095b723e */ /* 0x000fe200048070ff */
[----:B------:R-:W-:-:S01]  /*5410*/  FFMA.FTZ R51, R51, UR37, -R84 ;  /* 0x0000002533337c23 */ /* 0x000fc20008010854 */
[--C-:B------:R-:W-:Y:S01]  /*5420*/  FFMA.FTZ R54, R54, UR37, -R84.reuse ;  /* 0x0000002536367c23 */ /* 0x100fe20008010854 */
[----:B------:R-:W-:-:S01]  /*5430*/  FFMA.FTZ R55, R55, UR37, -R84 ;  /* 0x0000002537377c23 */ /* 0x000fc20008010854 */
[----:B------:R-:W-:Y:S01]  /*5440*/  F2FP.SATFINITE.E4M3.F32.PACK_AB_MERGE_C R216, R7, R6, R91 ;  /* 0x0000000607d8723e */ /* 0x000fe2000480705b */
[----:B------:R-:W-:-:S01]  /*5450*/  FFMA.FTZ R26, R26, UR37, -R84 ;  /* 0x000000251a1a7c23 */ /* 0x000fc20008010854 */
[----:B------:R-:W2:Y:S01]  /*5460*/  MUFU.EX2 R102, R102 ;  /* 0x0000006600667308 */ /* 0x000ea20000000800 */
[----:B0-----:R-:W-:-:S01]  /*5470*/  FADD.FTZ R66, R80, R83 ;  /* 0x0000005350427221 */ /* 0x001fc20000010000 */
[--C-:B------:R-:W-:Y:S01]  /*5480*/  FFMA.FTZ R27, R27, UR37, -R84.reuse ;  /* 0x000000251b1b7c23 */ /* 0x100fe20008010854 */
[----:B------:R-:W-:-:S01]  /*5490*/  FFMA.FTZ R30, R30, UR37, -R84 ;  /* 0x000000251e1e7c23 */ /* 0x000fc20008010854 */
[--C-:B------:R-:W-:Y:S01]  /*54a0*/  FFMA.FTZ R31, R31, UR37, -R84.reuse ;  /* 0x000000251f1f7c23 */ /* 0x100fe20008010854 */
[----:B------:R-:W-:-:S01]  /*54b0*/  FFMA.FTZ R34, R34, UR37, -R84 ;  /* 0x0000002522227c23 */ /* 0x000fc20008010854 */
[--C-:B------:R-:W-:Y:S01]  /*54c0*/  FFMA.FTZ R35, R35, UR37, -R84.reuse ;  /* 0x0000002523237c23 */ /* 0x100fe20008010854 */
[----:B------:R-:W-:-:S01]  /*54d0*/  FFMA.FTZ R38, R38, UR37, -R84 ;  /* 0x0000002526267c23 */ /* 0x000fc20008010854 */
[----:B------:R-:W0:Y:S01]  /*54e0*/  MUFU.EX2 R103, R103 ;  /* 0x0000006700677308 */ /* 0x000e220000000800 */
[----:B-1----:R-:W-:-:S01]  /*54f0*/  FADD.FTZ R83, R85, R66 ;  /* 0x0000004255537221 */ /* 0x002fc20000010000 */
[----:B------:R-:W-:Y:S01]  /*5500*/  FFMA.FTZ R39, R39, UR37, -R84 ;  /* 0x0000002527277c23 */ /* 0x000fe20008010854 */
[----:B------:R-:W-:-:S02]  /*5510*/  F2FP.SATFINITE.E4M3.F32.PACK_AB_MERGE_C R20, R21, R20, RZ ;  /* 0x000000141514723e */ /* 0x000fc400048070ff */
[----:B------:R-:W-:Y:S02]  /*5520*/  F2FP.SATFINITE.E4M3.F32.PACK_AB_MERGE_C R94, R95, R94, RZ ;  /* 0x0000005e5f5e723e */ /* 0x000fe400048070ff */
[----:B------:R-:W-:Y:S01]  /*5530*/  F2FP.SATFINITE.E4M3.F32.PACK_AB_MERGE_C R212, R15, R14, R20 ;  /* 0x0000000e0fd4723e */ /* 0x000fe20004807014 */
[----:B------:R-:W1:Y:S01]  /*5540*/  MUFU.EX2 R74, R74 ;  /* 0x0000004a004a7308 */ /* 0x000e620000000800 */
[----:B--2---:R-:W-:-:S01]  /*5550*/  FADD.FTZ R66, R102, R83 ;  /* 0x0000005366427221 */ /* 0x004fc20000010000 */
[----:B------:R-:W-:Y:S01]  /*5560*/  FADD.FTZ R83, R21, R90 ;  /* 0x0000005a15537221 */ /* 0x000fe20000010000 */
[----:B------:R-:W-:-:S05]  /*5570*/  F2FP.SATFINITE.E4M3.F32.PACK_AB_MERGE_C R217, R53, R52, R94 ;  /* 0x0000003435d9723e */ /* 0x000fca000480705e */
[----:B------:R-:W2:Y:S01]  /*5580*/  MUFU.EX2 R75, R75 ;  /* 0x0000004b004b7308 */ /* 0x000ea20000000800 */
[----:B0-----:R-:W-:-:S01]  /*5590*/  FADD.FTZ R9, R103, R66 ;  /* 0x0000004267097221 */ /* 0x001fc20000010000 */
[----:B------:R-:W-:Y:S01]  /*55a0*/  F2FP.SATFINITE.E4M3.F32.PACK_AB_MERGE_C R66, R13, R12, RZ ;  /* 0x0000000c0d42723e */ /* 0x000fe200048070ff */
[----:B------:R-:W-:-:S01]  /*55b0*/  FADD.FTZ R12, R72, R83 ;  /* 0x00000053480c7221 */ /* 0x000fc20000010000 */
[----:B------:R-:W-:Y:S02]  /*55c0*/  F2FP.SATFINITE.E4M3.F32.PACK_AB_MERGE_C R102, R103, R102, RZ ;  /* 0x000000666766723e */ /* 0x000fe400048070ff */
[----:B------:R-:W-:Y:S01]  /*55d0*/  F2FP.SATFINITE.E4M3.F32.PACK_AB_MERGE_C R218, R11, R10, R66 ;  /* 0x0000000a0bda723e */ /* 0x000fe20004807042 */
[----:B------:R-:W-:Y:S01]  /*55e0*/  FADD.FTZ R13, R73, R12 ;  /* 0x0000000c490d7221 */ /* 0x000fe20000010000 */
[----:B------:R-:W0:Y:S01]  /*55f0*/  MUFU.EX2 R88, R88 ;  /* 0x0000005800587308 */ /* 0x000e220000000800 */
[----:B-1----:R-:W-:-:S01]  /*5600*/  FADD.FTZ R8, R74, R9 ;  /* 0x000000094a087221 */ /* 0x002fc20000010000 */
[----:B------:R-:W-:-:S06]  /*5610*/  F2FP.SATFINITE.E4M3.F32.PACK_AB_MERGE_C R219, R85, R80, R102 ;  /* 0x0000005055db723e */ /* 0x000fcc0004807066 */
[----:B------:R-:W1:Y:S01]  /*5620*/  MUFU.EX2 R89, R89 ;  /* 0x0000005900597308 */ /* 0x000e620000000800 */
[----:B--2---:R-:W-:-:S01]  /*5630*/  FADD.FTZ R9, R75, R8 ;  /* 0x000000084b097221 */ /* 0x004fc20000010000 */
[----:B------:R-:W-:Y:S01]  /*5640*/  FADD.FTZ R8, R76, R13 ;  /* 0x0000000d4c087221 */ /* 0x000fe20000010000 */
[----:B------:R-:W-:-:S03]  /*5650*/  F2FP.SATFINITE.E4M3.F32.PACK_AB_MERGE_C R76, R77, R76, RZ ;  /* 0x0000004c4d4c723e */ /* 0x000fc600048070ff */
[----:B------:R-:W-:Y:S01]  /*5660*/  FADD.FTZ R77, R77, R8 ;  /* 0x000000084d4d7221 */ /* 0x000fe20000010000 */
[----:B------:R-:W-:Y:S01]  /*5670*/  F2FP.SATFINITE.E4M3.F32.PACK_AB_MERGE_C R214, R73, R72, R76 ;  /* 0x0000004849d6723e */ /* 0x000fe2000480704c */
[----:B------:R-:W2:Y:S01]  /*5680*/  MUFU.EX2 R78, R78 ;  /* 0x0000004e004e7308 */ /* 0x000ea20000000800 */
[----:B0-----:R-:W-:-:S01]  /*5690*/  FADD.FTZ R6, R88, R9 ;  /* 0x0000000958067221 */ /* 0x001fc20000010000 */
[----:B------:R-:W-:-:S04]  /*56a0*/  FADD.FTZ R8, R56, R77 ;  /* 0x0000004d38087221 */ /* 0x000fc80000010000 */
[----:B------:R-:W-:Y:S02]  /*56b0*/  FADD.FTZ R9, R57, R8 ;  /* 0x0000000839097221 */ /* 0x000fe40000010000 */
[----:B------:R-:W0:Y:S01]  /*56c0*/  MUFU.EX2 R79, R79 ;  /* 0x0000004f004f7308 */ /* 0x000e220000000800 */
[----:B-1----:R-:W-:-:S01]  /*56d0*/  FADD.FTZ R7, R89, R6 ;  /* 0x0000000659077221 */ /* 0x002fc20000010000 */
[----:B------:R-:W-:Y:S01]  /*56e0*/  FADD.FTZ R8, R60, R9 ;  /* 0x000000093c087221 */ /* 0x000fe20000010000 */
[----:B------:R-:W-:Y:S02]  /*56f0*/  F2FP.SATFINITE.E4M3.F32.PACK_AB_MERGE_C R60, R61, R60, RZ ;  /* 0x0000003c3d3c723e */ /* 0x000fe400048070ff */
[----:B------:R-:W-:Y:S01]  /*5700*/  F2FP.SATFINITE.E4M3.F32.PACK_AB_MERGE_C R88, R89, R88, RZ ;  /* 0x000000585958723e */ /* 0x000fe200048070ff */
[----:B------:R-:W-:-:S01]  /*5710*/  FADD.FTZ R61, R61, R8 ;  /* 0x000000083d3d7221 */ /* 0x000fc20000010000 */
[----:B------:R-:W-:Y:S01]  /*5720*/  F2FP.SATFINITE.E4M3.F32.PACK_AB_MERGE_C R208, R57, R56, R60 ;  /* 0x0000003839d0723e */ /* 0x000fe2000480703c */
[----:B------:R-:W1:Y:S01]  /*5730*/  MUFU.EX2 R86, R86 ;  /* 0x0000005600567308 */ /* 0x000e620000000800 */
[----:B--2---:R-:W-:-:S01]  /*5740*/  FADD.FTZ R6, R78, R7 ;  /* 0x000000074e067221 */ /* 0x004fc20000010000 */
[----:B------:R-:W-:Y:S01]  /*5750*/  FADD.FTZ R8, R64, R61 ;  /* 0x0000003d40087221 */ /* 0x000fe20000010000 */
[----:B------:R-:W-:-:S03]  /*5760*/  F2FP.SATFINITE.E4M3.F32.PACK_AB_MERGE_C R213, R75, R74, R88 ;  /* 0x0000004a4bd5723e */ /* 0x000fc60004807058 */
[----:B------:R-:W-:Y:S02]  /*5770*/  FADD.FTZ R9, R65, R8 ;  /* 0x0000000841097221 */ /* 0x000fe40000010000 */
[----:B------:R-:W2:Y:S01]  /*5780*/  MUFU.EX2 R87, R87 ;  /* 0x0000005700577308 */ /* 0x000ea20000000800 */
[----:B0-----:R-:W-:-:S07]  /*5790*/  FADD.FTZ R7, R79, R6 ;  /* 0x000000064f077221 */ /* 0x001fce0000010000 */
[----:B------:R-:W0:Y:S01]  /*57a0*/  MUFU.EX2 R58, R58 ;  /* 0x0000003a003a7308 */ /* 0x000e220000000800 */
[----:B-1----:R-:W-:-:S07]  /*57b0*/  FADD.FTZ R6, R86, R7 ;  /* 0x0000000756067221 */ /* 0x002fce0000010000 */
[----:B------:R-:W1:Y:S01]  /*57c0*/  MUFU.EX2 R59, R59 ;  /* 0x0000003b003b7308 */ /* 0x000e620000000800 */
[----:B--2---:R-:W-:-:S01]  /*57d0*/  FADD.FTZ R7, R87, R6 ;  /* 0x0000000657077221 */ /* 0x004fc20000010000 */
[----:B------:R-:W-:-:S04]  /*57e0*/  F2FP.SATFINITE.E4M3.F32.PACK_AB_MERGE_C R86, R87, R86, RZ ;  /* 0x000000565756723e */ /* 0x000fc800048070ff */
[----:B------:R-:W-:Y:S02]  /*57f0*/  F2FP.SATFINITE.E4M3.F32.PACK_AB_MERGE_C R215, R79, R78, R86 ;  /* 0x0000004e4fd7723e */ /* 0x000fe40004807056 */
        /* <DEDUP_REMOVED lines=12> */
[----:B------:R-:W-:Y:S01]  /*58c0*/  MUFU.EX2 R40, R40 ;  /* 0x0000002800287308 */ /* 0x000fe20000000800 */
[----:B--2---:R-:W-:Y:S01]  /*58d0*/  F2FP.SATFINITE.E4M3.F32.PACK_AB_MERGE_C R10, R69, R68, RZ ;  /* 0x00000044450a723e */ /* 0x004fe200048070ff */
[----:B------:R-:W-:-:S03]  /*58e0*/  FADD.FTZ R68, R68, R9 ;  /* 0x0000000944447221 */ /* 0x000fc60000010000 */
[----:B------:R-:W-:Y:S01]  /*58f0*/  F2FP.SATFINITE.E4M3.F32.PACK_AB_MERGE_C R210, R65, R64, R10 ;  /* 0x0000004041d2723e */ /* 0x000fe2000480700a */
[----:B------:R-:W-:-:S02]  /*5900*/  FADD.FTZ R68, R69, R68 ;  /* 0x0000004445447221 */ /* 0x000fc40000010000 */
[----:B------:R-:W1:Y:S01]  /*5910*/  MUFU.EX2 R41, R41 ;  /* 0x0000002900297308 */ /* 0x000e620000000800 */
[----:B0-----:R-:W-:-:S07]  /*5920*/  FADD.FTZ R7, R67, R6 ;  /* 0x0000000643077221 */ /* 0x001fce0000010000 */
[----:B------:R-:W0:Y:S08]  /*5930*/  MUFU.EX2 R70, R70 ;  /* 0x0000004600467308 */ /* 0x000e300000000800 */
[----:B------:R-:W2:Y:S01]  /*5940*/  MUFU.EX2 R4, R4 ;  /* 0x0000000400047308 */ /* 0x000ea20000000800 */
[----:B-1----:R-:W-:-:S07]  /*5950*/  F2FP.SATFINITE.E4M3.F32.PACK_AB_MERGE_C R8, R41, R40, RZ ;  /* 0x000000282908723e */ /* 0x002fce00048070ff */
[----:B------:R-:W1:Y:S01]  /*5960*/  MUFU.EX2 R71, R71 ;  /* 0x0000004700477308 */ /* 0x000e620000000800 */
[----:B0-----:R-:W-:-:S07]  /*5970*/  FADD.FTZ R6, R70, R7 ;  /* 0x0000000746067221 */ /* 0x001fce0000010000 */
[----:B------:R-:W0:Y:S01]  /*5980*/  MUFU.EX2 R42, R42 ;  /* 0x0000002a002a7308 */ /* 0x000e220000000800 */
[----:B--2---:R-:W-:Y:S01]  /*5990*/  F2FP.SATFINITE.E4M3.F32.PACK_AB_MERGE_C R204, R4, R81, R8 ;  /* 0x0000005104cc723e */ /* 0x004fe20004807008 */
[----:B------:R-:W-:-:S04]  /*59a0*/  FADD.FTZ R81, R81, R68 ;  /* 0x0000004451517221 */ /* 0x000fc80000010000 */
[----:B------:R-:W-:Y:S02]  /*59b0*/  FADD.FTZ R81, R4, R81 ;  /* 0x0000005104517221 */ /* 0x000fe40000010000 */
[----:B------:R-:W2:Y:S01]  /*59c0*/  MUFU.EX2 R43, R43 ;  /* 0x0000002b002b7308 */ /* 0x000ea20000000800 */
[----:B-1----:R-:W-:-:S01]  /*59d0*/  FADD.FTZ R7, R71, R6 ;  /* 0x0000000647077221 */ /* 0x002fc20000010000 */
[----:B------:R-:W-:Y:S01]  /*59e0*/  FADD.FTZ R40, R40, R81 ;  /* 0x0000005128287221 */ /* 0x000fe20000010000 */
[----:B------:R-:W-:-:S03]  /*59f0*/  F2FP.SATFINITE.E4M3.F32.PACK_AB_MERGE_C R70, R71, R70, RZ ;  /* 0x000000464746723e */ /* 0x000fc600048070ff */
[----:B------:R-:W-:Y:S01]  /*5a00*/  FADD.FTZ R41, R41, R40 ;  /* 0x0000002829297221 */ /* 0x000fe20000010000 */
[----:B------:R-:W-:Y:S01]  /*5a10*/  F2FP.SATFINITE.E4M3.F32.PACK_AB_MERGE_C R211, R67, R62, R70 ;  /* 0x0000003e43d3723e */ /* 0x000fe20004807046 */
[----:B------:R-:W1:Y:S01]  /*5a20*/  MUFU.EX2 R46, R46 ;  /* 0x0000002e002e7308 */ /* 0x000e620000000800 */
[----:B0-----:R-:W-:-:S07]  /*5a30*/  FADD.FTZ R4, R42, R7 ;  /* 0x000000072a047221 */ /* 0x001fce0000010000 */
[----:B------:R-:W-:Y:S01]  /*5a40*/  MUFU.EX2 R48, R48 ;  /* 0x0000003000307308 */ /* 0x000fe20000000800 */
[----:B--2---:R-:W-:-:S07]  /*5a50*/  FADD.FTZ R7, R43, R4 ;  /* 0x000000042b077221 */ /* 0x004fce0000010000 */
        /* <DEDUP_REMOVED lines=18> */
[----:B------:R-:W-:Y:S01]  /*5b80*/  MUFU.EX2 R28, R28 ;  /* 0x0000001c001c7308 */ /* 0x000fe20000000800 */
[----:B--2---:R-:W-:-:S07]  /*5b90*/  FADD.FTZ R7, R51, R4 ;  /* 0x0000000433077221 */ /* 0x004fce0000010000 */
[----:B------:R-:W1:Y:S01]  /*5ba0*/  MUFU.EX2 R29, R29 ;  /* 0x0000001d001d7308 */ /* 0x000e620000000800 */
[----:B0-----:R-:W-:-:S07]  /*5bb0*/  FADD.FTZ R4, R54, R7 ;  /* 0x0000000736047221 */ /* 0x001fce0000010000 */
[----:B------:R-:W0:Y:S08]  /*5bc0*/  MUFU.EX2 R55, R55 ;  /* 0x0000003700377308 */ /* 0x000e300000000800 */
[----:B------:R-:W-:Y:S01]  /*5bd0*/  MUFU.EX2 R24, R24 ;  /* 0x0000001800187308 */ /* 0x000fe20000000800 */
[----:B-1----:R-:W-:-:S07]  /*5be0*/  F2FP.SATFINITE.E4M3.F32.PACK_AB_MERGE_C R6, R29, R28, RZ ;  /* 0x0000001c1d06723e */ /* 0x002fce00048070ff */
[----:B------:R-:W1:Y:S01]  /*5bf0*/  MUFU.EX2 R25, R25 ;  /* 0x0000001900197308 */ /* 0x000e620000000800 */
[C---:B0-----:R-:W-:Y:S01]  /*5c00*/  F2FP.SATFINITE.E4M3.F32.PACK_AB_MERGE_C R54, R55.reuse, R54, RZ ;  /* 0x000000363736723e */ /* 0x041fe200048070ff */
[----:B------:R-:W-:-:S03]  /*5c10*/  FADD.FTZ R55, R55, R4 ;  /* 0x0000000437377221 */ /* 0x000fc60000010000 */
[----:B------:R-:W-:-:S03]  /*5c20*/  F2FP.SATFINITE.E4M3.F32.PACK_AB_MERGE_C R207, R51, R50, R54 ;  /* 0x0000003233cf723e */ /* 0x000fc60004807036 */
[----:B------:R-:W0:Y:S08]  /*5c30*/  MUFU.EX2 R26, R26 ;  /* 0x0000001a001a7308 */ /* 0x000e300000000800 */
[----:B------:R-:W2:Y:S01]  /*5c40*/  MUFU.EX2 R27, R27 ;  /* 0x0000001b001b7308 */ /* 0x000ea20000000800 */
[----:B-1----:R-:W-:Y:S01]  /*5c50*/  F2FP.SATFINITE.E4M3.F32.PACK_AB_MERGE_C R200, R25, R24, R6 ;  /* 0x0000001819c8723e */ /* 0x002fe20004807006 */
[----:B------:R-:W-:-:S04]  /*5c60*/  FADD.FTZ R24, R24, R49 ;  /* 0x0000003118187221 */ /* 0x000fc80000010000 */
[----:B------:R-:W-:Y:S02]  /*5c70*/  FADD.FTZ R25, R25, R24 ;  /* 0x0000001819197221 */ /* 0x000fe40000010000 */
[----:B------:R-:W1:Y:S01]  /*5c80*/  MUFU.EX2 R30, R30 ;  /* 0x0000001e001e7308 */ /* 0x000e620000000800 */
[----:B0-----:R-:W-:-:S01]  /*5c90*/  FADD.FTZ R4, R26, R55 ;  /* 0x000000371a047221 */ /* 0x001fc20000010000 */
[----:B------:R-:W-:-:S04]  /*5ca0*/  FADD.FTZ R28, R28, R25 ;  /* 0x000000191c1c7221 */ /* 0x000fc80000010000 */
[----:B------:R-:W-:Y:S02]  /*5cb0*/  FADD.FTZ R29, R29, R28 ;  /* 0x0000001c1d1d7221 */ /* 0x000fe40000010000 */
        /* <DEDUP_REMOVED lines=8> */
[C---:B-1----:R-:W-:Y:S01]  /*5d40*/  F2FP.SATFINITE.E4M3.F32.PACK_AB_MERGE_C R30, R31.reuse, R30, RZ ;  /* 0x0000001e1f1e723e */ /* 0x042fe200048070ff */
[----:B------:R-:W-:-:S03]  /*5d50*/  FADD.FTZ R31, R31, R4 ;  /* 0x000000041f1f7221 */ /* 0x000fc60000010000 */
[----:B------:R-:W-:-:S03]  /*5d60*/  F2FP.SATFINITE.E4M3.F32.PACK_AB_MERGE_C R201, R27, R26, R30 ;  /* 0x0000001a1bc9723e */ /* 0x000fc6000480701e */
[----:B------:R-:W1:Y:S08]  /*5d70*/  MUFU.EX2 R34, R34 ;  /* 0x0000002200227308 */ /* 0x000e700000000800 */
[----:B------:R-:W2:Y:S01]  /*5d80*/  MUFU.EX2 R35, R35 ;  /* 0x0000002300237308 */ /* 0x000ea20000000800 */
[----:B0-----:R-:W-:Y:S01]  /*5d90*/  F2FP.SATFINITE.E4M3.F32.PACK_AB_MERGE_C R202, R33, R32, R6 ;  /* 0x0000002021ca723e */ /* 0x001fe20004807006 */
[----:B------:R-:W-:-:S04]  /*5da0*/  FADD.FTZ R32, R32, R29 ;  /* 0x0000001d20207221 */ /* 0x000fc80000010000 */
[----:B------:R-:W-:Y:S02]  /*5db0*/  FADD.FTZ R33, R33, R32 ;  /* 0x0000002021217221 */ /* 0x000fe40000010000 */
[----:B------:R-:W0:Y:S01]  /*5dc0*/  MUFU.EX2 R38, R38 ;  /* 0x0000002600267308 */ /* 0x000e220000000800 */
[----:B-1----:R-:W-:-:S01]  /*5dd0*/  FADD.FTZ R4, R34, R31 ;  /* 0x0000001f22047221 */ /* 0x002fc20000010000 */
[----:B------:R-:W-:-:S06]  /*5de0*/  FADD.FTZ R36, R36, R33 ;  /* 0x0000002124247221 */ /* 0x000fcc0000010000 */
[----:B------:R-:W1:Y:S01]  /*5df0*/  MUFU.EX2 R39, R39 ;  /* 0x0000002700277308 */ /* 0x000e620000000800 */
[----:B--2---:R-:W-:-:S04]  /*5e00*/  FADD.FTZ R7, R35, R4 ;  /* 0x0000000423077221 */ /* 0x004fc80000010000 */
[----:B0-----:R-:W-:Y:S01]  /*5e10*/  FADD.FTZ R6, R38, R7 ;  /* 0x0000000726067221 */ /* 0x001fe20000010000 */
[----:B------:R-:W-:-:S01]  /*5e20*/  FADD.FTZ R7, R37, R36 ;  /* 0x0000002425077221 */ /* 0x000fc20000010000 */
[C---:B-1----:R-:W-:Y:S02]  /*5e30*/  F2FP.SATFINITE.E4M3.F32.PACK_AB_MERGE_C R4, R39.reuse, R38, RZ ;  /* 0x000000262704723e */ /* 0x042fe400048070ff */
[----:B------:R-:W-:-:S02]  /*5e40*/  FADD.FTZ R6, R39, R6 ;  /* 0x0000000627067221 */ /* 0x000fc40000010000 */
[----:B------:R-:W-:Y:S01]  /*5e50*/  F2FP.SATFINITE.E4M3.F32.PACK_AB_MERGE_C R203, R35, R34, R4 ;  /* 0x0000002223cb723e */ /* 0x000fe20004807004 */
        /* <DEDUP_REMOVED lines=13> */
.L_x_3900:
[----:B------:R-:W-:-:S11]  /*5f30*/  UISETP.NE.AND UP1, UPT, UR7, 0x1, UPT ;  /* 0x000000010700788c */ /* 0x000fd6000bf25270 */
[----:B------:R-:W-:Y:S02]  /*5f40*/  @UP1 ULDC.64 UR18, c[0x0][0x9e8] ;  /* 0x00027a0000121ab9 */ /* 0x000fe40000000a00 */
[----:B------:R-:W-:-:S04]  /*5f50*/  UIMAD.WIDE.U32 UR10, UR14, UR18, URZ ;  /* 0x000000120e0a72a5 */ /* 0x000fc8000f8e003f */
[----:B------:R-:W-:-:S12]  /*5f60*/  @UP1 USHF.R.U32.HI UR14, URZ, UR19, UR11 ;  /* 0x000000133f0e1299 */ /* 0x000fd8000801160b */
.L_x_3901:
[----:B------:R-:W-:-:S04]  /*5f70*/  UIMAD UR7, UR14, UR7, UR7 ;  /* 0x000000070e0772a4 */ /* 0x000fc8000f8e0207 */
[----:B------:R-:W-:-:S04]  /*5f80*/  UISETP.LT.AND UP1, UPT, UR6, UR7, UPT ;  /* 0x000000070600728c */ /* 0x000fc8000bf21270 */
[----:B------:R-:W-:-:S12]  /*5f90*/  USEL UR6, UR6, UR7, UP1 ;  /* 0x0000000706067287 */ /* 0x000fd80008800000 */
.L_x_3899:
        /* <DEDUP_REMOVED lines=63> */
.L_x_3920:
        /* <DEDUP_REMOVED lines=9> */
.L_x_3904:
[----:B------:R-:W-:Y:S01]  /*6420*/  ULEA UR6, UR57, UR41, 0x3 ;  /* 0x0000002939067291 */ /* 0x000fe2000f8e183f */
[----:B------:R-:W-:-:S05]  /*6430*/  IMAD.U32 R10, RZ, RZ, UR56 ;  /* 0x00000038ff0a7e24 */ /* 0x000fca000f8e00ff */
[----:B------:R-:W-:-:S04]  /*6440*/  SHF.L.U32 R10, R10, 0x1f, RZ ;  /* 0x0000001f0a0a7819 */ /* 0x000fc800000006ff */
[----:B------:R0:W1:Y:S01]  /*6450*/  SYNCS.PHASECHK.TRANS64.TRYWAIT P1, [UR6+0x33430], R10 ;  /* 0x0334300aff0075a7 */ /* 0x0000620008020146 */
[----:B------:R-:W-:Y:S05]  /*6460*/  @!P0 BRA `(.L_x_3905) ;  /* 0x0000000000048947 */ /* 0x000fea0003800000 */
[----:B------:R-:W-:Y:S01]  /*6470*/  BPT.TRAP 0x1 ;  /* 0x000000040000795c */ /* 0x000fe20000300000 */
.L_x_3905:
[----:B-1----:R-:W-:Y:S05]  /*6480*/  @P1 BRA `(.L_x_3903) ;  /* 0x0000000000081947 */ /* 0x002fea0003800000 */
[----:B------:R-:W1:Y:S02]  /*6490*/  SYNCS.PHASECHK.TRANS64.TRYWAIT P1, [UR6+0x33430], R10 ;  /* 0x0334300aff0075a7 */ /* 0x000e640008020146 */
[----:B-1----:R-:W-:Y:S05]  /*64a0*/  @!P1 BRA `(.L_x_3906) ;  /* 0x0000016400189947 */ /* 0x002fea0003800000 */
.L_x_3903:
[----:B------:R-:W2:Y:S01]  /*64b0*/  S2R R12, SR_TID.X ;  /* 0x00000000000c7919 */ /* 0x000ea20000002100 */
        /* <DEDUP_REMOVED lines=187> */
.L_x_3908:
[----:B------:R-:W-:Y:S01]  /*7070*/  ULEA UR6, UR52, UR41, 0x3 ;  /* 0x0000002934067291 */ /* 0x000fe2000f8e183f */
[----:B------:R-:W-:-:S05]  /*7080*/  IMAD.U32 R10, RZ, RZ, UR45 ;  /* 0x0000002dff0a7e24 */ /* 0x000fca000f8e00ff */
[----:B------:R-:W-:-:S04]  /*7090*/  SHF.L.U32 R10, R10, 0x1f, RZ ;  /* 0x0000001f0a0a7819 */ /* 0x000fc800000006ff */
[----:B------:R0:W1:Y:S01]  /*70a0*/  SYNCS.PHASECHK.TRANS64.TRYWAIT P1, [UR6+0x33450], R10 ;  /* 0x0334500aff0075a7 */ /* 0x0000620008020146 */
[----:B------:R-:W-:Y:S05]  /*70b0*/  @!P0 BRA `(.L_x_3909) ;  /* 0x0000000000048947 */ /* 0x000fea0003800000 */
[----:B------:R-:W-:Y:S01]  /*70c0*/  BPT.TRAP 0x1 ;  /* 0x000000040000795c */ /* 0x000fe20000300000 */
.L_x_3909:
[----:B-1----:R-:W-:Y:S05]  /*70d0*/  @P1 BRA `(.L_x_3907) ;  /* 0x0000000000081947 */ /* 0x002fea0003800000 */
[----:B------:R-:W1:Y:S02]  /*70e0*/  SYNCS.PHASECHK.TRANS64.TRYWAIT P1, [UR6+0x33450], R10 ;  /* 0x0334500aff0075a7 */ /* 0x000e640008020146 */
[----:B-1----:R-:W-:Y:S05]  /*70f0*/  @!P1 BRA `(.L_x_3910) ;  /* 0x00000158001c9947 */ /* 0x002fea0003800000 */
.L_x_3907:
[----:B------:R-:W-:Y:S01]  /*7100*/  UIADD3 UR6, UR41, 0x200, URZ ;  /* 0x0000020029067890 */ /* 0x000fe2000fffe03f */
[----:B------:R-:W-:Y:S01]  /*7110*/  WARPGROUP.ARRIVE ;  /* 0x00000000000079c5 */ /* 0x000fe20000000000 */
[----:B------:R-:W-:-:S05]  /*7120*/  UMOV UR7, 0xc0000010 ;  /* 0xc000001000077882 */ /* 0x000fca0000000000 */
[----:B------:R-:W2:Y:S01]  /*7130*/  S2R R12, SR_TID.X ;  /* 0x00000000000c7919 */ /* 0x000ea20000002100 */
[----:B------:R-:W-:Y:S01]  /*7140*/  USHF.R.U32.HI UR6, URZ, 0x4, UR6 ;  /* 0x000000043f067899 */ /* 0x000fe20008011606 */
[----:B01----:R-:W-:Y:S02]  /*7150*/  IMAD.U32 R10, RZ, RZ, UR57 ;  /* 0x00000039ff0a7e24 */ /* 0x003fe4000f8e00ff */
[----:B------:R-:W-:Y:S01]  /*7160*/  IMAD R15, R4, -0xa0, RZ ;  /* 0xffffff60040f7824 */ /* 0x000fe200078e02ff */
[----:B------:R-:W-:-:S04]  /*7170*/  ULOP3.LUT UR6, UR6, 0x3fff, URZ, 0xc0, !UPT ;  /* 0x00003fff06067892 */ /* 0x000fc8000f8ec03f */
[----:B------:R-:W-:Y:S01]  /*7180*/  ULOP3.LUT UR6, UR6, 0x10000, URZ, 0xfc, !UPT ;  /* 0x0001000006067892 */ /* 0x000fe2000f8efc3f */
[----:B------:R-:W-:-:S03]  /*7190*/  IADD3 R14, R15, 0x1, R18 ;  /* 0x000000010f0e7810 */ /* 0x000fc60007ffe012 */
[----:B------:R-:W-:Y:S02]  /*71a0*/  UIMAD UR10, UR52, 0x780, UR6 ;  /* 0x00000780340a78a4 */ /* 0x000fe4000f8e0206 */
[----:B------:R-:W-:-:S04]  /*71b0*/  IMAD.IADD R14, R14, 0x1, -R19 ;  /* 0x000000010e0e7824 */ /* 0x000fc800078e0a13 */
[----:B------:R-:W-:Y:S01]  /*71c0*/  IMAD R14, R17, -0x2, R14 ;  /* 0xfffffffe110e7824 */ /* 0x000fe200078e020e */
[----:B------:R-:W-:Y:S02]  /*71d0*/  UMOV UR6, UR10 ;  /* 0x0000000a00067c82 */ /* 0x000fe40008000000 */
[----:B------:R-:W-:Y:S01]  /*71e0*/  QGMMA.64x192x32.F32.E4M3.E4M3 R24, R216, gdesc[UR4], R24, gsb0 ;  /* 0x02e00004d8187df3 */ /* 0x000fe20008000818 */
[----:B------:R-:W-:Y:S01]  /*71f0*/  UIADD3 UR6, UR10, 0x180, URZ ;  /* 0x000001800a067890 */ /* 0x000fe2000fffe03f */
[----:B------:R-:W-:Y:S01]  /*7200*/  UMOV UR7, 0xc0000010 ;  /* 0xc000001000077882 */ /* 0x000fe20000000000 */
[----:B--2---:R-:W-:Y:S02]  /*7210*/  LOP3.LUT P1, RZ, R12, 0x7f, RZ, 0xc0, !PT ;  /* 0x0000007f0cff7812 */ /* 0x004fe4000782c0ff */
[----:B------:R-:W-:-:S04]  /*7220*/  SHF.R.U32.HI R12, RZ, 0x7, R12 ;  /* 0x00000007ff0c7819 */ /* 0x000fc8000001160c */
[----:B------:R-:W-:-:S07]  /*7230*/  IADD3 R12, -R12, 0xb, RZ ;  /* 0x0000000b0c0c7810 */ /* 0x000fce0007ffe1ff */
        /* <DEDUP_REMOVED lines=22> */
[C---:B------:R-:W-:Y:S01]  /*73a0*/  VIADD R20, R14.reuse, UR6 ;  /* 0x000000060e147c36 */ /* 0x040fe20008000000 */
[----:B------:R-:W-:Y:S02]  /*73b0*/  WARPGROUP.DEPBAR.LE gsb0, 0x0 ;  /* 0x00008000000079c5 */ /* 0x000fe40000010000 */
[----:B------:R0:W-:Y:S06]  /*73c0*/  BAR.ARV R12, 0x100 ;  /* 0x0004000c0000751d */ /* 0x0001ec0000002000 */
[----:B------:R1:W-:Y:S01]  /*73d0*/  @!P1 SYNCS.ARRIVE.TRANS64.RED.A1T0 RZ, [R10+URZ], RZ ;  /* 0x000000ff0aff99a7 */ /* 0x0003e2000810043f */
[----:B------:R-:W-:Y:S01]  /*73e0*/  PLOP3.LUT P1, PT, PT, PT, UP0, 0x40, 0x0 ;  /* 0x000000000000781c */ /* 0x000fe20003f2e808 */
[----:B------:R-:W-:-:S02]  /*73f0*/  VIADD R200, R14, UR55 ;  /* 0x000000370ec87c36 */ /* 0x000fc40008000000 */
[C---:B0-----:R-:W-:Y:S02]  /*7400*/  IMAD.IADD R12, R5.reuse, 0x1, R20 ;  /* 0x00000001050c7824 */ /* 0x041fe400078e0214 */
[----:B------:R-:W-:Y:S02]  /*7410*/  IMAD.IADD R14, R5, 0x1, R200 ;  /* 0x00000001050e7824 */ /* 0x000fe400078e02c8 */
[----:B-1----:R-:W-:-:S06]  /*7420*/  IMAD R10, R17, -0x2, R15 ;  /* 0xfffffffe110a7824 */ /* 0x002fcc00078e020f */
[----:B------:R-:W-:Y:S05]  /*7430*/  @P1 BRA `(.L_x_3911) ;  /* 0x0000000000581947 */ /* 0x000fea0003800000 */
        /* <DEDUP_REMOVED lines=12> */
.L_x_3913:
[----:B------:R-:W-:Y:S02]  /*7500*/  IMAD.U32 R201, RZ, RZ, UR53 ;  /* 0x00000035ffc97e24 */ /* 0x000fe4000f8e00ff */
[----:B------:R-:W-:-:S03]  /*7510*/  IMAD.MOV.U32 R21, RZ, RZ, R13 ;  /* 0x000000ffff157224 */ /* 0x000fc600078e000d */
[----:B------:R-:W-:-:S13]  /*7520*/  ISETP.NE.AND P1, PT, R201, 0x1, PT ;  /* 0x00000001c900780c */ /* 0x000fda0003f25270 */
[----:B------:R-:W0:Y:S02]  /*7530*/  @P1 LDC.64 R202, c[0x0][0x9e8] ;  /* 0x00027a00ffca1b82 */ /* 0x000e240000000a00 */
[----:B0-----:R-:W-:-:S05]  /*7540*/  @P1 IMAD.HI.U32 R202, R13, R202, RZ ;  /* 0x000000ca0dca1227 */ /* 0x001fca00078e00ff */
[----:B------:R-:W-:-:S07]  /*7550*/  @P1 SHF.R.U32.HI R21, RZ, R203, R202 ;  /* 0x000000cbff151219 */ /* 0x000fce00000116ca */
.L_x_3914:
[----:B------:R-:W-:Y:S05]  /*7560*/  BSYNC B0 ;  /* 0x0000000000007941 */ /* 0x000fea0003800000 */
.L_x_3912:
[----:B------:R-:W-:-:S05]  /*7570*/  IMAD R21, R21, R201, R10 ;  /* 0x000000c915157224 */ /* 0x000fca00078e020a */
[----:B------:R-:W-:Y:S02]  /*7580*/  VIADDMNMX R14, R21, R201, R14, PT ;  /* 0x000000c9150e7246 */ /* 0x000fe4000380010e */
[----:B------:R-:W-:-:S07]  /*7590*/  VIMNMX R12, R12, R21, !PT ;  /* 0x000000150c0c7248 */ /* 0x000fce0007fe0100 */
.L_x_3911:
[C---:B------:R-:W-:Y:S02]  /*75a0*/  ISETP.GE.AND P1, PT, R15.reuse, 0x2, PT ;  /* 0x000000020f00780c */ /* 0x040fe40003f26270 */
[C---:B------:R-:W-:Y:S02]  /*75b0*/  ISETP.GE.AND P2, PT, R15.reuse, 0x9, PT ;  /* 0x000000090f00780c */ /* 0x040fe40003f46270 */
[----:B------:R-:W-:Y:S02]  /*75c0*/  LOP3.LUT R16, R16, 0xefffffff, RZ, 0xc0, !PT ;  /* 0xefffffff10107812 */ /* 0x000fe400078ec0ff */
[----:B------:R-:W-:Y:S02]  /*75d0*/  ISETP.GE.AND P3, PT, R15, 0xa, PT ;  /* 0x0000000a0f00780c */ /* 0x000fe40003f66270 */
[----:B------:R-:W-:Y:S02]  /*75e0*/  LOP3.LUT R2, R2, 0xfffffffe, RZ, 0xc0, !PT ;  /* 0xfffffffe02027812 */ /* 0x000fe400078ec0ff */
[----:B------:R-:W-:-:S02]  /*75f0*/  IADD3 R200, R200, 0x8, R5 ;  /* 0x00000008c8c87810 */ /* 0x000fc40007ffe005 */
[----:B------:R-:W-:Y:S02]  /*7600*/  IADD3 R20, R20, 0x8, R5 ;  /* 0x0000000814147810 */ /* 0x000fe40007ffe005 */
[----:B------:R-:W-:Y:S02]  /*7610*/  @P1 LOP3.LUT R16, R16, 0x10000000, RZ, 0xfc, !PT ;  /* 0x1000000010101812 */ /* 0x000fe400078efcff */
[----:B------:R-:W-:Y:S02]  /*7620*/  ISETP.GT.AND P1, PT, R12, 0x1, !P1 ;  /* 0x000000010c00780c */ /* 0x000fe40004f24270 */
[----:B------:R-:W-:Y:S02]  /*7630*/  LOP3.LUT R16, R16, 0xdfffffff, RZ, 0xc0, !PT ;  /* 0xdfffffff10107812 */ /* 0x000fe400078ec0ff */
[----:B------:R-:W-:Y:S02]  /*7640*/  ISETP.LT.OR P1, PT, R14, 0x2, P1 ;  /* 0x000000020e00780c */ /* 0x000fe40000f21670 */
[----:B------:R-:W-:-:S02]  /*7650*/  @P2 LOP3.LUT R16, R16, 0x20000000, RZ, 0xfc, !PT ;  /* 0x2000000010102812 */ /* 0x000fc400078efcff */
[----:B------:R-:W-:Y:S02]  /*7660*/  ISETP.GT.AND P2, PT, R12, 0x8, !P2 ;  /* 0x000000080c00780c */ /* 0x000fe40005744270 */
[----:B------:R-:W-:Y:S02]  /*7670*/  FSEL R185, R185, -INF , !P1 ;  /* 0xff800000b9b97808 */ /* 0x000fe40004800000 */
[----:B------:R-:W-:Y:S02]  /*7680*/  LOP3.LUT R16, R16, 0xbfffffff, RZ, 0xc0, !PT ;  /* 0xbfffffff10107812 */ /* 0x000fe400078ec0ff */
[----:B------:R-:W-:Y:S02]  /*7690*/  ISETP.GT.AND P1, PT, R12, 0x9, !P3 ;  /* 0x000000090c00780c */ /* 0x000fe40005f24270 */
[----:B------:R-:W-:Y:S02]  /*76a0*/  ISETP.LT.OR P2, PT, R14, 0x9, P2 ;  /* 0x000000090e00780c */ /* 0x000fe40001741670 */
[----:B------:R-:W-:-:S02]  /*76b0*/  @P3 LOP3.LUT R16, R16, 0x40000000, RZ, 0xfc, !PT ;  /* 0x4000000010103812 */ /* 0x000fc400078efcff */
[----:B------:R-:W-:Y:S02]  /*76c0*/  ISETP.LT.OR P1, PT, R14, 0xa, P1 ;  /* 0x0000000a0e00780c */ /* 0x000fe40000f21670 */
[----:B------:R-:W-:Y:S02]  /*76d0*/  FSEL R188, R188, -INF , !P2 ;  /* 0xff800000bcbc7808 */ /* 0x000fe40005000000 */
[C---:B------:R-:W-:Y:S02]  /*76e0*/  ISETP.GE.AND P3, PT, R15.reuse, 0x11, PT ;  /* 0x000000110f00780c */ /* 0x040fe40003f66270 */
[----:B------:R-:W-:Y:S02]  /*76f0*/  ISETP.GE.AND P2, PT, R15, 0x12, PT ;  /* 0x000000120f00780c */ /* 0x000fe40003f46270 */
[----:B------:R-:W-:Y:S02]  /*7700*/  FSEL R189, R189, -INF , !P1 ;  /* 0xff800000bdbd7808 */ /* 0x000fe40004800000 */
[----:B------:R-:W-:-:S02]  /*7710*/  ISETP.GT.AND P1, PT, R12, 0x10, !P3 ;  /* 0x000000100c00780c */ /* 0x000fc40005f24270 */
[----:B------:R-:W-:Y:S02]  /*7720*/  LOP3.LUT R16, R16, 0x7fffffff, RZ, 0xc0, !PT ;  /* 0x7fffffff10107812 */ /* 0x000fe400078ec0ff */
        /* <DEDUP_REMOVED lines=220> */
.L_x_3917:
[----:B------:R-:W-:Y:S02]  /*84f0*/  IMAD.U32 R201, RZ, RZ, UR53 ;  /* 0x00000035ffc97e24 */ /* 0x000fe4000f8e00ff */
[----:B------:R-:W-:-:S03]  /*8500*/  IMAD.MOV.U32 R21, RZ, RZ, R11 ;  /* 0x000000ffff157224 */ /* 0x000fc600078e000b */
[----:B------:R-:W-:-:S13]  /*8510*/  ISETP.NE.AND P6, PT, R201, 0x1, PT ;  /* 0x00000001c900780c */ /* 0x000fda0003fc5270 */
[----:B------:R-:W0:Y:S02]  /*8520*/  @P6 LDC.64 R14, c[0x0][0x9e8] ;  /* 0x00027a00ff0e6b82 */ /* 0x000e240000000a00 */
[----:B0-----:R-:W-:-:S05]  /*8530*/  @P6 IMAD.HI.U32 R14, R11, R14, RZ ;  /* 0x0000000e0b0e6227 */ /* 0x001fca00078e00ff */
[----:B------:R-:W-:-:S07]  /*8540*/  @P6 SHF.R.U32.HI R21, RZ, R15, R14 ;  /* 0x0000000fff156219 */ /* 0x000fce000001160e */
.L_x_3918:
[----:B------:R-:W-:Y:S05]  /*8550*/  BSYNC B0 ;  /* 0x0000000000007941 */ /* 0x000fea0003800000 */
.L_x_3916:
[----:B------:R-:W-:-:S05]  /*8560*/  IMAD R15, R21, R201, R10 ;  /* 0x000000c9150f7224 */ /* 0x000fca00078e020a */
[----:B------:R-:W-:Y:S02]  /*8570*/  VIADDMNMX R200, R15, R201, R200, PT ;  /* 0x000000c90fc87246 */ /* 0x000fe400038001c8 */
[----:B------:R-:W-:-:S07]  /*8580*/  VIMNMX R20, R20, R15, !PT ;  /* 0x0000000f14147248 */ /* 0x000fce0007fe0100 */
.L_x_3915:
        /* <DEDUP_REMOVED lines=101> */
[----:B------:R-:W0:Y:S01]  /*8be0*/  SHFL.BFLY PT, R15, R12, 0x2, 0x1f ;  /* 0x0c401f000c0f7f89 */ /* 0x000e2200000e0000 */
        /* <DEDUP_REMOVED lines=9> */
[C---:B------:R-:W-:Y:S02]  /*8c80*/  ISETP.GT.AND P4, PT, R20.reuse, 0x91, !P4 ;  /* 0x000000911400780c */ /* 0x040fe40006784270 */
[C---:B------:R-:W-:Y:S02]  /*8c90*/  ISETP.GT.AND P1, PT, R20.reuse, 0x60, !P1 ;  /* 0x000000601400780c */ /* 0x040fe40004f24270 */
[----:B------:R-:W-:Y:S02]  /*8ca0*/  ISETP.GT.AND P5, PT, R20, 0x98, !P5 ;  /* 0x000000981400780c */ /* 0x000fe40006fa4270 */
[----:B------:R-:W-:Y:S02]  /*8cb0*/  ISETP.LT.OR P1, PT, R200, 0x61, P1 ;  /* 0x00000061c800780c */ /* 0x000fe40000f21670 */
[----:B0-----:R-:W-:-:S02]  /*8cc0*/  FMNMX.FTZ R21, R12, R15, !PT ;  /* 0x0000000f0c157209 */ /* 0x001fc40007810000 */
[----:B------:R-:W-:Y:S02]  /*8cd0*/  FSEL R138, R138, -INF , !P1 ;  /* 0xff8000008a8a7808 */ /* 0x000fe40004800000 */
[----:B------:R-:W-:Y:S01]  /*8ce0*/  LOP3.LUT P1, RZ, R16, 0x800, RZ, 0xc0, !PT ;  /* 0x0000080010ff7812 */ /* 0x000fe2000782c0ff */
[----:B------:R-:W0:Y:S01]  /*8cf0*/  SHFL.BFLY PT, R10, R21, 0x1, 0x1f ;  /* 0x0c201f00150a7f89 */ /* 0x000e2200000e0000 */
[----:B------:R-:W-:Y:S02]  /*8d00*/  ISETP.LT.OR P3, PT, R200, 0x91, P3 ;  /* 0x00000091c800780c */ /* 0x000fe40001f61670 */
        /* <DEDUP_REMOVED lines=13> */
[----:B0-----:R-:W-:Y:S02]  /*8de0*/  FMNMX.FTZ R10, R21, R10, !PT ;  /* 0x0000000a150a7209 */ /* 0x001fe40007810000 */
        /* <DEDUP_REMOVED lines=67> */
[----:B------:R-:W-:-:S05]  /*9220*/  FSEL R14, R14, RZ, P1 ;  /* 0x000000ff0e0e7208 */ /* 0x000fca0000800000 */
        /* <DEDUP_REMOVED lines=52> */
[----:B------:R-:W-:Y:S01]  /*9570*/  FFMA.FTZ R133, R133, UR37, -R14 ;  /* 0x0000002585857c23 */ /* 0x000fe2000801080e */
[----:B------:R-:W-:Y:S01]  /*9580*/  IMAD.U32 R149, RZ, RZ, UR37 ;  /* 0x00000025ff957e24 */ /* 0x000fe2000f8e00ff */
        /* <DEDUP_REMOVED lines=37> */
[----:B------:R0:W-:Y:S01]  /*97e0*/  MUFU.EX2 R20, R196 ;  /* 0x000000c400147308 */ /* 0x0001e20000000800 */
[----:B------:R-:W-:Y:S02]  /*97f0*/  FSEL R140, R135, -INF , !P2 ;  /* 0xff800000878c7808 */ /* 0x000fe40005000000 */
[----:B------:R-:W-:-:S04]  /*9800*/  FMNMX.FTZ R141, R134, R141, !PT ;  /* 0x0000008d868d7209 */ /* 0x000fc80007810000 */
[----:B------:R-:W-:Y:S01]  /*9810*/  FMNMX.FTZ R192, R140, R141, !PT ;  /* 0x0000008d8cc07209 */ /* 0x000fe20007810000 */
[----:B------:R-:W-:Y:S01]  /*9820*/  MUFU.EX2 R135, R200 ;  /* 0x000000c800877308 */ /* 0x000fe20000000800 */
[----:B0-----:R-:W-:-:S03]  /*9830*/  FSEL R196, R10, RZ, P1 ;  /* 0x000000ff0ac47208 */ /* 0x001fc60000800000 */
[----:B------:R-:W0:Y:S02]  /*9840*/  SHFL.BFLY PT, R197, R192, 0x2, 0x1f ;  /* 0x0c401f00c0c57f89 */ /* 0x000e2400000e0000 */
[----:B------:R-:W-:-:S02]  /*9850*/  FADD.FTZ R196, -R196, R3 ;  /* 0x00000003c4c47221 */ /* 0x000fc40000010100 */
[----:B------:R-:W-:Y:S02]  /*9860*/  MUFU.EX2 R176, R176 ;  /* 0x000000b000b07308 */ /* 0x000fe40000000800 */
[----:B------:R-:W-:-:S06]  /*9870*/  FMUL.FTZ R3, R196, UR37 ;  /* 0x00000025c4037c20 */ /* 0x000fcc0008410000 */
[----:B------:R-:W1:Y:S08]  /*9880*/  MUFU.EX2 R3, R3 ;  /* 0x0000000300037308 */ /* 0x000e700000000800 */
[----:B------:R-:W-:Y:S01]  /*9890*/  MUFU.EX2 R177, R177 ;  /* 0x000000b100b17308 */ /* 0x000fe20000000800 */
[----:B0-----:R-:W-:-:S07]  /*98a0*/  FMNMX.FTZ R197, R192, R197, !PT ;  /* 0x000000c5c0c57209 */ /* 0x001fce0007810000 */
[----:B------:R-:W-:Y:S01]  /*98b0*/  MUFU.EX2 R180, R180 ;  /* 0x000000b400b47308 */ /* 0x000fe20000000800 */
[----:B------:R-:W0:Y:S01]  /*98c0*/  SHFL.BFLY PT, R192, R197, 0x1, 0x1f ;  /* 0x0c201f00c5c07f89 */ /* 0x000e2200000e0000 */
[----:B-1----:R-:W-:-:S06]  /*98d0*/  FFMA.FTZ R200, R3, R7, R12 ;  /* 0x0000000703c87223 */ /* 0x002fcc000001000c */
[----:B------:R-:W-:Y:S08]  /*98e0*/  MUFU.EX2 R181, R181 ;  /* 0x000000b500b57308 */ /* 0x000ff00000000800 */
[----:B------:R-:W-:Y:S08]  /*98f0*/  MUFU.EX2 R152, R152 ;  /* 0x0000009800987308 */ /* 0x000ff00000000800 */
[----:B------:R-:W-:Y:S01]  /*9900*/  MUFU.EX2 R153, R153 ;  /* 0x0000009900997308 */ /* 0x000fe20000000800 */
[----:B0-----:R-:W-:-:S04]  /*9910*/  FMNMX.FTZ R14, R197, R192, !PT ;  /* 0x000000c0c50e7209 */ /* 0x001fc80007810000 */
[C---:B------:R-:W-:Y:S01]  /*9920*/  FSETP.NEU.FTZ.AND P1, PT, R14.reuse, -INF , PT ;  /* 0xff8000000e00780b */ /* 0x040fe20003f3d000 */
[----:B------:R-:W-:-:S02]  /*9930*/  FFMA.FTZ R149, R14, R149, -8 ;  /* 0xc10000000e957423 */ /* 0x000fc40000010095 */
[----:B------:R-:W-:Y:S01]  /*9940*/  MUFU.EX2 R156, R156 ;  /* 0x0000009c009c7308 */ /* 0x000fe20000000800 */
[----:B------:R-:W-:Y:S02]  /*9950*/  FSEL R197, R14, RZ, P1 ;  /* 0x000000ff0ec57208 */ /* 0x000fe40000800000 */
[----:B------:R-:W-:-:S03]  /*9960*/  FSEL R149, R149, RZ, P1 ;  /* 0x000000ff95957208 */ /* 0x000fc60000800000 */
[----:B------:R-:W-:Y:S02]  /*9970*/  FADD.FTZ R197, -R197, R0 ;  /* 0x00000000c5c57221 */ /* 0x000fe40000010100 */
        /* <DEDUP_REMOVED lines=8> */
[----:B------:R-:W-:Y:S01]  /*9a00*/  FMUL.FTZ R158, R197, UR37 ;  /* 0x00000025c59e7c20 */ /* 0x000fe20008410000 */
[----:B------:R-:W-:Y:S01]  /*9a10*/  MUFU.EX2 R192, R192 ;  /* 0x000000c000c07308 */ /* 0x000fe20000000800 */
[----:B------:R-:W-:-:S01]  /*9a20*/  FADD.FTZ R197, R21, R200 ;  /* 0x000000c815c57221 */ /* 0x000fc20000010000 */
        /* <DEDUP_REMOVED lines=31> */
[----:B0-----:R-:W-:-:S01]  /*9c20*/  FFMA.FTZ R7, R158, R6, R15 ;  /* 0x000000069e077223 */ /* 0x001fc2000001000f */
[--C-:B------:R-:W-:Y:S01]  /*9c30*/  FFMA.FTZ R127, R127, UR37, -R149.reuse ;  /* 0x000000257f7f7c23 */ /* 0x100fe20008010895 */
[----:B------:R-:W-:-:S01]  /*9c40*/  FFMA.FTZ R130, R130, UR37, -R149 ;  /* 0x0000002582827c23 */ /* 0x000fc20008010895 */
[----:B------:R-:W-:Y:S01]  /*9c50*/  FFMA.FTZ R131, R131, UR37, -R149 ;  /* 0x0000002583837c23 */ /* 0x000fe20008010895 */
[----:B------:R-:W-:-:S01]  /*9c60*/  FADD.FTZ R6, R192, R7 ;  /* 0x00000007c0067221 */ /* 0x000fc20000010000 */
[--C-:B------:R-:W-:Y:S01]  /*9c70*/  FFMA.FTZ R134, R134, UR37, -R149.reuse ;  /* 0x0000002586867c23 */ /* 0x100fe20008010895 */
[----:B------:R-:W-:-:S01]  /*9c80*/  FFMA.FTZ R140, R140, UR37, -R149 ;  /* 0x000000258c8c7c23 */ /* 0x000fc20008010895 */
[----:B------:R-:W0:Y:S01]  /*9c90*/  MUFU.EX2 R191, R191 ;  /* 0x000000bf00bf7308 */ /* 0x000e220000000800 */
[----:B-1----:R-:W-:-:S07]  /*9ca0*/  FADD.FTZ R7, R187, R6 ;  /* 0x00000006bb077221 */ /* 0x002fce0000010000 */
[----:B------:R-:W1:Y:S01]  /*9cb0*/  MUFU.EX2 R194, R194 ;  /* 0x000000c200c27308 */ /* 0x000e620000000800 */
[----:B--2---:R-:W-:-:S07]  /*9cc0*/  FADD.FTZ R6, R190, R7 ;  /* 0x00000007be067221 */ /* 0x004fce0000010000 */
[----:B------:R2:W-:Y:S01]  /*9cd0*/  MUFU.EX2 R0, R198 ;  /* 0x000000c600007308 */ /* 0x0005e20000000800 */
[----:B0-----:R-:W-:-:S07]  /*9ce0*/  FADD.FTZ R7, R191, R6 ;  /* 0x00000006bf077221 */ /* 0x001fce0000010000 */
[----:B------:R-:W0:Y:S01]  /*9cf0*/  MUFU.EX2 R195, R195 ;  /* 0x000000c300c37308 */ /* 0x000e220000000800 */
[----:B--2---:R-:W-:-:S01]  /*9d00*/  FADD.FTZ R198, R184, R197 ;  /* 0x000000c5b8c67221 */ /* 0x004fc20000010000 */
[----:B-1----:R-:W-:-:S03]  /*9d10*/  FADD.FTZ R6, R194, R7 ;  /* 0x00000007c2067221 */ /* 0x002fc60000010000 */
[----:B------:R-:W-:-:S03]  /*9d20*/  FADD.FTZ R197, R185, R198 ;  /* 0x000000c6b9c57221 */ /* 0x000fc60000010000 */
[----:B------:R-:W1:Y:S01]  /*9d30*/  MUFU.EX2 R196, R196 ;  /* 0x000000c400c47308 */ /* 0x000e620000000800 */
[----:B------:R-:W-:-:S04]  /*9d40*/  FADD.FTZ R198, R186, R197 ;  /* 0x000000c5bac67221 */ /* 0x000fc80000010000 */
[----:B------:R-:W-:-:S03]  /*9d50*/  FADD.FTZ R197, R189, R198 ;  /* 0x000000c6bdc57221 */ /* 0x000fc60000010000 */
        /* <DEDUP_REMOVED lines=8> */
[----:B--2---:R-:W-:-:S01]  /*9de0*/  FADD.FTZ R198, R170, R7 ;  /* 0x00000007aac67221 */ /* 0x004fc20000010000 */
[----:B------:R-:W-:-:S04]  /*9df0*/  FADD.FTZ R7, R169, R6 ;  /* 0x00000006a9077221 */ /* 0x000fc80000010000 */
[----:B------:R-:W-:Y:S02]  /*9e00*/  FADD.FTZ R6, R172, R7 ;  /* 0x00000007ac067221 */ /* 0x000fe40000010000 */
[----:B------:R-:W2:Y:S01]  /*9e10*/  MUFU.EX2 R175, R175 ;  /* 0x000000af00af7308 */ /* 0x000ea20000000800 */
[----:B0-----:R-:W-:-:S01]  /*9e20*/  FADD.FTZ R197, R171, R198 ;  /* 0x000000c6abc57221 */ /* 0x001fc20000010000 */
[----:B------:R-:W-:-:S04]  /*9e30*/  FADD.FTZ R7, R173, R6 ;  /* 0x00000006ad077221 */ /* 0x000fc80000010000 */
[----:B------:R-:W-:Y:S02]  /*9e40*/  FADD.FTZ R6, R176, R7 ;  /* 0x00000007b0067221 */ /* 0x000fe40000010000 */
[----:B------:R-:W0:Y:S01]  /*9e50*/  MUFU.EX2 R178, R178 ;  /* 0x000000b200b27308 */ /* 0x000e220000000800 */
        /* <DEDUP_REMOVED lines=101> */
[----:B0-----:R-:W-:Y:S01]  /*a4b0*/  FADD.FTZ R6, R140, R198 ;  /* 0x000000c68c067221 */ /* 0x001fe20000010000 */
[----:B------:R-:W-:Y:S06]  /*a4c0*/  @!P0 BRA `(.L_x_3919) ;  /* 0x0000000000048947 */ /* 0x000fec0003800000 */
[----:B------:R-:W-:Y:S01]  /*a4d0*/  BPT.TRAP 0x1 ;  /* 0x000000040000795c */ /* 0x000fe20000300000 */
.L_x_3919:
        /* <DEDUP_REMOVED lines=151> */
.L_x_3902:
[----:B------:R-:W0:Y:S01]  /*ae50*/  LDC R8, c[0x0][0x9e4] ;  /* 0x00027900ff087b82 */ /* 0x000e220000000800 */
[----:B------:R-:W-:Y:S01]  /*ae60*/  VIADD R9, R22, -UR54 ;  /* 0x8000003616097c36 */ /* 0x000fe20008000000 */
[----:B------:R-:W-:-:S04]  /*ae70*/  LOP3.LUT R2, R2, 0xffffffef, RZ, 0xc0, !PT ;  /* 0xffffffef02027812 */ /* 0x000fc800078ec0ff */
[----:B------:R-:W-:Y:S02]  /*ae80*/  R2UR UR6, R9 ;  /* 0x00000000090672ca */ /* 0x000fe400000e0000 */
[----:B0-----:R-:W-:-:S13]  /*ae90*/  ISETP.GE.AND P1, PT, R8, 0x1, PT ;  /* 0x000000010800780c */ /* 0x001fda0003f26270 */
[----:B------:R-:W-:Y:S01]  /*aea0*/  @P1 LOP3.LUT R2, R2, 0x10, RZ, 0xfc, !PT ;  /* 0x0000001002021812 */ /* 0x000fe200078efcff */
        /* <DEDUP_REMOVED lines=10> */
.L_x_3922:
[----:B------:R-:W-:-:S13]  /*af50*/  ISETP.NE.AND P1, PT, R8, 0x1, PT ;  /* 0x000000010800780c */ /* 0x000fda0003f25270 */
[----:B------:R-:W0:Y:S02]  /*af60*/  @P1 LDC.64 R10, c[0x0][0x9e8] ;  /* 0x00027a00ff0a1b82 */ /* 0x000e240000000a00 */
[----:B0-----:R-:W-:-:S05]  /*af70*/  @P1 IMAD.HI.U32 R10, R22, R10, RZ ;  /* 0x0000000a160a1227 */ /* 0x001fca00078e00ff */
[----:B------:R-:W-:-:S07]  /*af80*/  @P1 SHF.R.U32.HI R22, RZ, R11, R10 ;  /* 0x0000000bff161219 */ /* 0x000fce000001160a */
.L_x_3923:
[----:B------:R-:W-:-:S05]  /*af90*/  IMAD R22, R22, R8, RZ ;  /* 0x0000000816167224 */ /* 0x000fca00078e02ff */
[----:B------:R-:W-:-:S13]  /*afa0*/  R2UR UR7, R22 ;  /* 0x00000000160772ca */ /* 0x000fda00000e0000 */
[----:B------:R-:W-:-:S04]  /*afb0*/  UISETP.LT.AND UP0, UPT, UR6, UR7, UPT ;  /* 0x000000070600728c */ /* 0x000fc8000bf01270 */
[----:B------:R-:W-:-:S12]  /*afc0*/  USEL UR6, UR6, UR7, !UP0 ;  /* 0x0000000706067287 */ /* 0x000fd8000c000000 */
.L_x_3921:
        /* <DEDUP_REMOVED lines=12> */
.L_x_3934:
[----:B------:R-:W-:Y:S01]  /*b090*/  ISETP.NE.AND P2, PT, RZ, UR43, PT ;  /* 0x0000002bff007c0c */ /* 0x000fe2000bf45270 */
[----:B------:R-:W-:-:S04]  /*b0a0*/  UISETP.NE.AND UP0, UPT, UR54, 0x1, UPT ;  /* 0x000000013600788c */ /* 0x000fc8000bf05270 */
[----:B------:R-:W-:-:S04]  /*b0b0*/  USEL UR45, URZ, 0x1, UP0 ;  /* 0x000000013f2d7887 */ /* 0x000fc80008000000 */
[----:B------:R-:W-:-:S04]  /*b0c0*/  ULOP3.LUT UR45, UR55, UR45, URZ, 0x3c, !UPT ;  /* 0x0000002d372d7292 */ /* 0x000fc8000f8e3c3f */
[----:B------:R-:W-:Y:S08]  /*b0d0*/  @P2 BRA `(.L_x_3925) ;  /* 0x0000000000382947 */ /* 0x000ff00003800000 */
[----:B------:R-:W-:Y:S05]  /*b0e0*/  @!P0 BRA `(.L_x_3926) ;  /* 0x0000000000048947 */ /* 0x000fea0003800000 */
[----:B------:R-:W-:Y:S01]  /*b0f0*/  BPT.TRAP 0x1 ;  /* 0x000000040000795c */ /* 0x000fe20000300000 */
.L_x_3926:
        /* <DEDUP_REMOVED lines=9> */
.L_x_3927:
[----:B-1----:R-:W-:Y:S05]  /*b190*/  @P1 BRA `(.L_x_3925) ;  /* 0x0000000000081947 */ /* 0x002fea0003800000 */
[----:B------:R-:W1:Y:S02]  /*b1a0*/  SYNCS.PHASECHK.TRANS64.TRYWAIT P1, [UR6+0x33430], R0 ;  /* 0x03343000ff0075a7 */ /* 0x000e640008020146 */
[----:B-1----:R-:W-:Y:S05]  /*b1b0*/  @!P1 BRA `(.L_x_3928) ;  /* 0x0000011800049947 */ /* 0x002fea0003800000 */
.L_x_3925:
[----:B-1----:R-:W1:Y:S01]  /*b1c0*/  S2R R3, SR_TID.X ;  /* 0x0000000000037919 */ /* 0x002e620000002100 */
        /* <DEDUP_REMOVED lines=21> */
[----:B-1----:R-:W-:Y:S01]  /*b320*/  SHF.R.U32.HI R3, RZ, 0x7, R3 ;  /* 0x00000007ff037819 */ /* 0x002fe20000011603 */
[----:B------:R-:W-:Y:S01]  /*b330*/  UMOV UR19, 0x80000020 ;  /* 0x8000002000137882 */ /* 0x000fe20000000000 */
[----:B------:R-:W-:Y:S01]  /*b340*/  UIADD3 UR22, UR56, 0x502, URZ ;  /* 0x0000050238167890 */ /* 0x000fe2000fffe03f */
[----:B------:R-:W-:-:S02]  /*b350*/  UMOV UR23, 0x80000020 ;  /* 0x8000002000177882 */ /* 0x000fc40000000000 */
[----:B0-----:R-:W-:-:S05]  /*b360*/  VIADD R0, R3, 0x8 ;  /* 0x0000000803007836 */ /* 0x001fca0000000000 */
        /* <DEDUP_REMOVED lines=164> */
.L_x_3930:
[----:B------:R-:W-:Y:S01]  /*bdb0*/  ULEA UR6, UR54, UR41, 0x3 ;  /* 0x0000002936067291 */ /* 0x000fe2000f8e183f */
[----:B------:R-:W-:-:S05]  /*bdc0*/  IMAD.U32 R0, RZ, RZ, UR55 ;  /* 0x00000037ff007e24 */ /* 0x000fca000f8e00ff */
[----:B------:R-:W-:-:S04]  /*bdd0*/  SHF.L.U32 R0, R0, 0x1f, RZ ;  /* 0x0000001f00007819 */ /* 0x000fc800000006ff */
[----:B------:R0:W1:Y:S01]  /*bde0*/  SYNCS.PHASECHK.TRANS64.TRYWAIT P1, [UR6+0x33450], R0 ;  /* 0x03345000ff0075a7 */ /* 0x0000620008020146 */
[----:B------:R-:W-:Y:S05]  /*bdf0*/  @!P0 BRA `(.L_x_3931) ;  /* 0x0000000000048947 */ /* 0x000fea0003800000 */
[----:B------:R-:W-:Y:S01]  /*be00*/  BPT.TRAP 0x1 ;  /* 0x000000040000795c */ /* 0x000fe20000300000 */
.L_x_3931:
[----:B-1----:R-:W-:Y:S05]  /*be10*/  @P1 BRA `(.L_x_3929) ;  /* 0x0000000000081947 */ /* 0x002fea0003800000 */
[----:B------:R-:W1:Y:S02]  /*be20*/  SYNCS.PHASECHK.TRANS64.TRYWAIT P1, [UR6+0x33450], R0 ;  /* 0x03345000ff0075a7 */ /* 0x000e640008020146 */
[----:B-1----:R-:W-:Y:S05]  /*be30*/  @!P1 BRA `(.L_x_3932) ;  /* 0x0000010800fc9947 */ /* 0x002fea0003800000 */
.L_x_3929:
[----:B------:R-:W-:Y:S01]  /*be40*/  UIADD3 UR6, UR41, 0x200, URZ ;  /* 0x0000020029067890 */ /* 0x000fe2000fffe03f */
[----:B------:R-:W-:Y:S01]  /*be50*/  WARPGROUP.ARRIVE ;  /* 0x00000000000079c5 */ /* 0x000fe20000000000 */
[----:B------:R-:W-:Y:S01]  /*be60*/  UMOV UR7, 0xc0000010 ;  /* 0xc000001000077882 */ /* 0x000fe20000000000 */
[----:B01----:R-:W-:Y:S01]  /*be70*/  FMNMX.FTZ R0, R184, R9, !PT ;  /* 0x00000009b8007209 */ /* 0x003fe20007810000 */
[----:B------:R-:W-:Y:S01]  /*be80*/  USHF.R.U32.HI UR6, URZ, 0x4, UR6 ;  /* 0x000000043f067899 */ /* 0x000fe20008011606 */
[----:B------:R-:W-:Y:S02]  /*be90*/  FMNMX.FTZ R10, R186, R11, !PT ;  /* 0x0000000bba0a7209 */ /* 0x000fe40007810000 */
[----:B------:R-:W0:Y:S01]  /*bea0*/  S2R R222, SR_TID.X ;  /* 0x0000000000de7919 */ /* 0x000e220000002100 */
        /* <DEDUP_REMOVED lines=85> */
[----:B0-----:R-:W-:Y:S01]  /*c400*/  SHF.R.U32.HI R222, RZ, 0x7, R222 ;  /* 0x00000007ffde7819 */ /* 0x001fe200000116de */
        /* <DEDUP_REMOVED lines=12> */
[----:B------:R-:W-:Y:S01]  /*c4d0*/  FFMA.FTZ R11, R3, R12, -8 ;  /* 0xc1000000030b7423 */ /* 0x000fe2000001000c */
[----:B------:R-:W-:Y:S02]  /*c4e0*/  WARPGROUP.DEPBAR.LE gsb0, 0x0 ;  /* 0x00008000000079c5 */ /* 0x000fe40000010000 */
[----:B------:R-:W-:Y:S01]  /*c4f0*/  WARPGROUP.ARRIVE ;  /* 0x00000000000079c5 */ /* 0x000fe20000000000 */
[----:B------:R-:W-:-:S01]  /*c500*/  FFMA.FTZ R15, R189, UR37, -R11 ;  /* 0x00000025bd0f7c23 */ /* 0x000fc2000801080b */
[----:B------:R-:W-:Y:S02]  /*c510*/  IMAD.U32 R189, RZ, RZ, UR37 ;  /* 0x00000025ffbd7e24 */ /* 0x000fe4000f8e00ff */
[----:B------:R-:W-:-:S01]  /*c520*/  FFMA.FTZ R12, R185, UR37, -R11 ;  /* 0x00000025b90c7c23 */ /* 0x000fc2000801080b */
[--C-:B------:R-:W-:Y:S01]  /*c530*/  FFMA.FTZ R13, R184, UR37, -R11.reuse ;  /* 0x00000025b80d7c23 */ /* 0x100fe2000801080b */
        /* <DEDUP_REMOVED lines=40> */
[----:B------:R-:W-:-:S01]  /*c7c0*/  FFMA.FTZ R133, R0, R189, -8 ;  /* 0xc100000000857423 */ /* 0x000fc200000100bd */
[----:B------:R-:W-:Y:S01]  /*c7d0*/  FMUL.FTZ R9, R9, UR37 ;  /* 0x0000002509097c20 */ /* 0x000fe20008410000 */
[----:B------:R-:W-:Y:S01]  /*c7e0*/  MUFU.EX2 R10, R10 ;  /* 0x0000000a000a7308 */ /* 0x000fe20000000800 */
[----:B------:R-:W-:-:S02]  /*c7f0*/  IMAD.U32 R196, RZ, RZ, UR52 ;  /* 0x00000034ffc47e24 */ /* 0x000fc4000f8e00ff */
        /* <DEDUP_REMOVED lines=32> */
[----:B------:R-:W-:Y:S01]  /*ca00*/  IADD3 R194, -R222, 0xb, RZ ;  /* 0x0000000bdec27810 */ /* 0x000fe20007ffe1ff */
[----:B------:R-:W-:-:S01]  /*ca10*/  FFMA.FTZ R143, R143, UR37, -R133 ;  /* 0x000000258f8f7c23 */ /* 0x000fc20008010885 */
[----:B------:R-:W2:Y:S01]  /*ca20*/  S2R R222, SR_TID.X ;  /* 0x0000000000de7919 */ /* 0x000ea20000002100 */
[----:B------:R-:W-:-:S01]  /*ca30*/  FFMA.FTZ R146, R146, UR37, -R133 ;  /* 0x0000002592927c23 */ /* 0x000fc20008010885 */
[--C-:B------:R-:W-:Y:S01]  /*ca40*/  FFMA.FTZ R147, R147, UR37, -R133.reuse ;  /* 0x0000002593937c23 */ /* 0x100fe20008010885 */
[----:B------:R-:W-:-:S01]  /*ca50*/  FFMA.FTZ R150, R150, UR37, -R133 ;  /* 0x0000002596967c23 */ /* 0x000fc20008010885 */
[----:B------:R-:W3:Y:S01]  /*ca60*/  MUFU.EX2 R187, R187 ;  /* 0x000000bb00bb7308 */ /* 0x000ee20000000800 */
[----:B-1----:R-:W-:-:S01]  /*ca70*/  FFMA.FTZ R6, R9, R6, R184 ;  /* 0x0000000609067223 */ /* 0x002fc200000100b8 */
[--C-:B------:R-:W-:Y:S01]  /*ca80*/  FFMA.FTZ R151, R151, UR37, -R133.reuse ;  /* 0x0000002597977c23 */ /* 0x100fe20008010885 */
[----:B------:R-:W-:-:S01]  /*ca90*/  FFMA.FTZ R122, R122, UR37, -R133 ;  /* 0x000000257a7a7c23 */ /* 0x000fc20008010885 */
[--C-:B------:R-:W-:Y:S01]  /*caa0*/  FFMA.FTZ R123, R123, UR37, -R133.reuse ;  /* 0x000000257b7b7c23 */ /* 0x100fe20008010885 */
[----:B------:R-:W-:-:S01]  /*cab0*/  FFMA.FTZ R126, R126, UR37, -R133 ;  /* 0x000000257e7e7c23 */ /* 0x000fc20008010885 */
[----:B------:R-:W-:-:S02]  /*cac0*/  FFMA.FTZ R134, R134, UR37, -R133 ;  /* 0x0000002586867c23 */ /* 0x000fc40008010885 */
        /* <DEDUP_REMOVED lines=10> */
[----:B---3--:R-:W-:-:S07]  /*cb70*/  FADD.FTZ R7, R15, R6 ;  /* 0x000000060f077221 */ /* 0x008fce0000010000 */
        /* <DEDUP_REMOVED lines=118> */
[--C-:B------:R-:W-:Y:S01]  /*d2e0*/  FFMA.FTZ R130, R131, UR37, -R133.reuse ;  /* 0x0000002583827c23 */ /* 0x100fe20008010885 */
[----:B------:R-:W-:-:S05]  /*d2f0*/  FFMA.FTZ R133, R135, UR37, -R133 ;  /* 0x0000002587857c23 */ /* 0x000fca0008010885 */
[----:B------:R-:W0:Y:S01]  /*d300*/  MUFU.EX2 R149, R149 ;  /* 0x0000009500957308 */ /* 0x000e220000000800 */
[----:B--2---:R-:W-:-:S07]  /*d310*/  FADD.FTZ R6, R148, R7 ;  /* 0x0000000794067221 */ /* 0x004fce0000010000 */
[----:B------:R-:W2:Y:S01]  /*d320*/  MUFU.EX2 R151, R151 ;  /* 0x0000009700977308 */ /* 0x000ea20000000800 */
[----:B-1----:R-:W-:-:S07]  /*d330*/  FADD.FTZ R192, R150, R197 ;  /* 0x000000c596c07221 */ /* 0x002fce0000010000 */
[----:B------:R-:W1:Y:S01]  /*d340*/  MUFU.EX2 R120, R120 ;  /* 0x0000007800787308 */ /* 0x000e620000000800 */
[----:B0-----:R-:W-:-:S01]  /*d350*/  FADD.FTZ R7, R149, R6 ;  /* 0x0000000695077221 */ /* 0x001fc20000010000 */
[----:B------:R-:W-:-:S05]  /*d360*/  @!P1 LEA R6, R196, UR41, 0x3 ;  /* 0x00000029c4069c11 */ /* 0x000fca000f8e18ff */
[----:B------:R-:W-:Y:S01]  /*d370*/  @!P1 VIADD R6, R6, 0x33440 ;  /* 0x0003344006069836 */ /* 0x000fe20000000000 */
[----:B------:R-:W-:Y:S01]  /*d380*/  MUFU.EX2 R122, R122 ;  /* 0x0000007a007a7308 */ /* 0x000fe20000000800 */
[----:B--2---:R-:W-:-:S03]  /*d390*/  FADD.FTZ R131, R151, R192 ;  /* 0x000000c097837221 */ /* 0x004fc60000010000 */
[----:B------:R-:W-:-:S04]  /*d3a0*/  @!P1 PRMT R6, RZ, 0x654, R6 ;  /* 0x00000654ff069816 */ /* 0x000fc80000000006 */
        /* <DEDUP_REMOVED lines=8> */
[----:B------:R-:W-:Y:S01]  /*d430*/  MUFU.EX2 R195, R195 ;  /* 0x000000c300c37308 */ /* 0x000fe20000000800 */
[----:B------:R-:W-:Y:S02]  /*d440*/  WARPGROUP.DEPBAR.LE gsb0, 0x0 ;  /* 0x00008000000079c5 */ /* 0x000fe40000010000 */
[----:B------:R-:W-:-:S05]  /*d450*/  WARPGROUP.ARRIVE ;  /* 0x00000000000079c5 */ /* 0x000fca0000000000 */
[----:B------:R-:W1:Y:S01]  /*d460*/  MUFU.EX2 R128, R128 ;  /* 0x0000008000807308 */ /* 0x000e620000000800 */
[----:B0-----:R-:W-:-:S01]  /*d470*/  FADD.FTZ R7, R125, R192 ;  /* 0x000000c07d077221 */ /* 0x001fc20000010000 */
[----:B------:R-:W-:Y:S06]  /*d480*/  QGMMA.64x192x32.F32.E4M3.E4M3 R24, R200, gdesc[UR4], R24, gsb0 ;  /* 0x02e00004c8187df3 */ /* 0x000fec0008000818 */
[----:B------:R-:W-:Y:S08]  /*d490*/  MUFU.EX2 R127, R127 ;  /* 0x0000007f007f7308 */ /* 0x000ff00000000800 */
[----:B------:R-:W0:Y:S08]  /*d4a0*/  MUFU.EX2 R129, R129 ;  /* 0x0000008100817308 */ /* 0x000e300000000800 */
[----:B------:R-:W-:Y:S08]  /*d4b0*/  MUFU.EX2 R130, R130 ;  /* 0x0000008200827308 */ /* 0x000ff00000000800 */
[----:B------:R-:W2:Y:S08]  /*d4c0*/  MUFU.EX2 R132, R132 ;  /* 0x0000008400847308 */ /* 0x000eb00000000800 */
[----:B------:R-:W3:Y:S08]  /*d4d0*/  MUFU.EX2 R134, R134 ;  /* 0x0000008600867308 */ /* 0x000ef00000000800 */
[----:B------:R-:W4:Y:S08]  /*d4e0*/  MUFU.EX2 R11, R11 ;  /* 0x0000000b000b7308 */ /* 0x000f300000000800 */
[----:B------:R-:W5:Y:S01]  /*d4f0*/  MUFU.EX2 R133, R133 ;  /* 0x0000008500857308 */ /* 0x000f620000000800 */
[----:B------:R-:W-:-:S02]  /*d500*/  WARPGROUP.DEPBAR.LE gsb0, 0x0 ;  /* 0x00008000000079c5 */ /* 0x000fc40000010000 */
[----:B------:R1:W-:Y:S06]  /*d510*/  BAR.ARV R194, 0x100 ;  /* 0x000400c20000751d */ /* 0x0003ec0000002000 */
[----:B------:R0:W-:Y:S01]  /*d520*/  @!P1 SYNCS.ARRIVE.TRANS64.RED.A1T0 RZ, [R6+URZ], RZ ;  /* 0x000000ff06ff99a7 */ /* 0x0001e2000810043f */
[----:B-1----:R-:W-:-:S04]  /*d530*/  FADD.FTZ R194, R122, R131 ;  /* 0x000000837ac27221 */ /* 0x002fc80000010000 */
[----:B------:R-:W-:Y:S01]  /*d540*/  FADD.FTZ R131, R123, R194 ;  /* 0x000000c27b837221 */ /* 0x000fe20000010000 */
[----:B0-----:R-:W-:-:S03]  /*d550*/  FADD.FTZ R6, R128, R7 ;  /* 0x0000000780067221 */ /* 0x001fc60000010000 */
[----:B------:R-:W-:Y:S01]  /*d560*/  FADD.FTZ R194, R126, R131 ;  /* 0x000000837ec27221 */ /* 0x000fe20000010000 */
[----:B------:R-:W-:-:S03]  /*d570*/  FADD.FTZ R131, R129, R6 ;  /* 0x0000000681837221 */ /* 0x000fc60000010000 */
[----:B------:R-:W-:Y:S01]  /*d580*/  FADD.FTZ R194, R195, R194 ;  /* 0x000000c2c3c27221 */ /* 0x000fe20000010000 */
[----:B--2---:R-:W-:-:S03]  /*d590*/  FADD.FTZ R6, R132, R131 ;  /* 0x0000008384067221 */ /* 0x004fc60000010000 */
[----:B------:R-:W-:-:S04]  /*d5a0*/  FADD.FTZ R7, R127, R194 ;  /* 0x000000c27f077221 */ /* 0x000fc80000010000 */
[----:B------:R-:W-:-:S04]  /*d5b0*/  FADD.FTZ R7, R130, R7 ;  /* 0x0000000782077221 */ /* 0x000fc80000010000 */
[----:B---3--:R-:W-:Y:S01]  /*d5c0*/  FADD.FTZ R131, R134, R7 ;  /* 0x0000000786837221 */ /* 0x008fe20000010000 */
[----:B----4-:R-:W-:-:S03]  /*d5d0*/  FADD.FTZ R7, R11, R6 ;  /* 0x000000060b077221 */ /* 0x010fc60000010000 */
[----:B-----5:R-:W-:Y:S01]  /*d5e0*/  FADD.FTZ R6, R133, R131 ;  /* 0x0000008385067221 */ /* 0x020fe20000010000 */
[----:B------:R-:W-:Y:S06]  /*d5f0*/  @!P0 BRA `(.L_x_3933) ;  /* 0x0000000000048947 */ /* 0x000fec0003800000 */
[----:B------:R-:W-:Y:S01]  /*d600*/  BPT.TRAP 0x1 ;  /* 0x000000040000795c */ /* 0x000fe20000300000 */
.L_x_3933:
        /* <DEDUP_REMOVED lines=147> */
.L_x_3924:
        /* <DEDUP_REMOVED lines=13> */
.L_x_3953:
[----:B------:R-:W-:Y:S01]  /*e010*/  ISETP.NE.AND P2, PT, RZ, UR43, PT ;  /* 0x0000002bff007c0c */ /* 0x000fe2000bf45270 */
[----:B------:R-:W-:-:S04]  /*e020*/  UISETP.NE.AND UP0, UPT, UR56, 0x1, UPT ;  /* 0x000000013800788c */ /* 0x000fc8000bf05270 */
[----:B------:R-:W-:-:S04]  /*e030*/  USEL UR45, URZ, 0x1, UP0 ;  /* 0x000000013f2d7887 */ /* 0x000fc80008000000 */
[----:B------:R-:W-:-:S04]  /*e040*/  ULOP3.LUT UR45, UR57, UR45, URZ, 0x3c, !UPT ;  /* 0x0000002d392d7292 */ /* 0x000fc8000f8e3c3f */
[----:B------:R-:W-:Y:S08]  /*e050*/  @P2 BRA `(.L_x_3936) ;  /* 0x0000000000382947 */ /* 0x000ff00003800000 */
[----:B------:R-:W-:Y:S05]  /*e060*/  @!P0 BRA `(.L_x_3937) ;  /* 0x0000000000048947 */ /* 0x000fea0003800000 */
[----:B------:R-:W-:Y:S01]  /*e070*/  BPT.TRAP 0x1 ;  /* 0x000000040000795c */ /* 0x000fe20000300000 */
.L_x_3937:
        /* <DEDUP_REMOVED lines=9> */
.L_x_3938:
[----:B-1----:R-:W-:Y:S05]  /*e110*/  @P1 BRA `(.L_x_3936) ;  /* 0x0000000000081947 */ /* 0x002fea0003800000 */
[----:B------:R-:W1:Y:S02]  /*e120*/  SYNCS.PHASECHK.TRANS64.TRYWAIT P1, [UR6+0x33430], R0 ;  /* 0x03343000ff0075a7 */ /* 0x000e640008020146 */
[----:B-1----:R-:W-:Y:S05]  /*e130*/  @!P1 BRA `(.L_x_3939) ;  /* 0x000000e800549947 */ /* 0x002fea0003800000 */
.L_x_3936:
        /* <DEDUP_REMOVED lines=191> */
.L_x_3941:
[----:B------:R-:W-:Y:S01]  /*ed30*/  ULEA UR6, UR56, UR41, 0x3 ;  /* 0x0000002938067291 */ /* 0x000fe2000f8e183f */
[----:B------:R-:W-:-:S05]  /*ed40*/  IMAD.U32 R0, RZ, RZ, UR57 ;  /* 0x00000039ff007e24 */ /* 0x000fca000f8e00ff */
[----:B------:R-:W-:-:S04]  /*ed50*/  SHF.L.U32 R0, R0, 0x1f, RZ ;  /* 0x0000001f00007819 */ /* 0x000fc800000006ff */
[----:B------:R0:W1:Y:S01]  /*ed60*/  SYNCS.PHASECHK.TRANS64.TRYWAIT P1, [UR6+0x33450], R0 ;  /* 0x03345000ff0075a7 */ /* 0x0000620008020146 */
[----:B------:R-:W-:Y:S05]  /*ed70*/  @!P0 BRA `(.L_x_3942) ;  /* 0x0000000000048947 */ /* 0x000fea0003800000 */
[----:B------:R-:W-:Y:S01]  /*ed80*/  BPT.TRAP 0x1 ;  /* 0x000000040000795c */ /* 0x000fe20000300000 */
.L_x_3942:
[----:B-1----:R-:W-:Y:S05]  /*ed90*/  @P1 BRA `(.L_x_3940) ;  /* 0x0000000000081947 */ /* 0x002fea0003800000 */
[----:B------:R-:W1:Y:S02]  /*eda0*/  SYNCS.PHASECHK.TRANS64.TRYWAIT P1, [UR6+0x33450], R0 ;  /* 0x03345000ff0075a7 */ /* 0x000e640008020146 */
[----:B-1----:R-:W-:Y:S05]  /*edb0*/  @!P1 BRA `(.L_x_3943) ;  /* 0x000000dc004c9947 */ /* 0x002fea0003800000 */
.L_x_3940:
[----:B------:R-:W-:Y:S01]  /*edc0*/  UIADD3 UR6, UR41, 0x200, URZ ;  /* 0x0000020029067890 */ /* 0x000fe2000fffe03f */
[----:B------:R-:W-:Y:S01]  /*edd0*/  WARPGROUP.ARRIVE ;  /* 0x00000000000079c5 */ /* 0x000fe20000000000 */
[----:B------:R-:W-:-:S05]  /*ede0*/  UMOV UR7, 0xc0000010 ;  /* 0xc000001000077882 */ /* 0x000fca0000000000 */
[----:B-1----:R-:W1:Y:S01]  /*edf0*/  S2R R3, SR_TID.X ;  /* 0x0000000000037919 */ /* 0x002e620000002100 */
[----:B------:R-:W-:Y:S01]  /*ee00*/  USHF.R.U32.HI UR6, URZ, 0x4, UR6 ;  /* 0x000000043f067899 */ /* 0x000fe20008011606 */
[----:B0-----:R-:W-:Y:S02]  /*ee10*/  IMAD.U32 R0, RZ, RZ, UR55 ;  /* 0x00000037ff007e24 */ /* 0x001fe4000f8e00ff */
        /* <DEDUP_REMOVED lines=10> */
[----:B------:R-:W-:Y:S01]  /*eec0*/  VIADD R22, R14, UR53 ;  /* 0x000000350e167c36 */ /* 0x000fe20008000000 */
[----:B------:R-:W-:Y:S01]  /*eed0*/  UMOV UR7, 0xc0000010 ;  /* 0xc000001000077882 */ /* 0x000fe20000000000 */
[----:B-1----:R-:W-:Y:S02]  /*eee0*/  LOP3.LUT P1, RZ, R3, 0x7f, RZ, 0xc0, !PT ;  /* 0x0000007f03ff7812 */ /* 0x002fe4000782c0ff */
        /* <DEDUP_REMOVED lines=25> */
[C---:B------:R-:W-:Y:S02]  /*f080*/  IMAD.IADD R14, R5.reuse, 0x1, R22 ;  /* 0x00000001050e7824 */ /* 0x040fe400078e0216 */
[----:B------:R-:W-:Y:S01]  /*f090*/  IMAD.IADD R3, R5, 0x1, R20 ;  /* 0x0000000105037824 */ /* 0x000fe200078e0214 */
[----:B------:R-:W-:Y:S02]  /*f0a0*/  WARPGROUP.DEPBAR.LE gsb0, 0x0 ;  /* 0x00008000000079c5 */ /* 0x000fe40000010000 */
[----:B------:R0:W-:Y:S06]  /*f0b0*/  BAR.ARV R21, 0x100 ;  /* 0x000400150000751d */ /* 0x0001ec0000002000 */
[----:B------:R1:W-:Y:S01]  /*f0c0*/  @!P1 SYNCS.ARRIVE.TRANS64.RED.A1T0 RZ, [R0+URZ], RZ ;  /* 0x000000ff00ff99a7 */ /* 0x0003e2000810043f */
[----:B------:R-:W-:Y:S01]  /*f0d0*/  ISETP.GE.AND P1, PT, R8, 0x1, PT ;  /* 0x000000010800780c */ /* 0x000fe20003f26270 */
[----:B-1----:R-:W-:-:S12]  /*f0e0*/  IMAD R0, R17, -0x2, R15 ;  /* 0xfffffffe11007824 */ /* 0x002fd800078e020f */
[----:B0-----:R-:W-:Y:S05]  /*f0f0*/  @!P1 BRA `(.L_x_3944) ;  /* 0x0000000000589947 */ /* 0x001fea0003800000 */
        /* <DEDUP_REMOVED lines=12> */
.L_x_3946:
[----:B------:R-:W-:Y:S02]  /*f1c0*/  IMAD.U32 R202, RZ, RZ, UR52 ;  /* 0x00000034ffca7e24 */ /* 0x000fe4000f8e00ff */
[----:B------:R-:W-:-:S03]  /*f1d0*/  IMAD.MOV.U32 R21, RZ, RZ, R11 ;  /* 0x000000ffff157224 */ /* 0x000fc600078e000b */
[----:B------:R-:W-:-:S13]  /*f1e0*/  ISETP.NE.AND P1, PT, R202, 0x1, PT ;  /* 0x00000001ca00780c */ /* 0x000fda0003f25270 */
[----:B------:R-:W0:Y:S02]  /*f1f0*/  @P1 LDC.64 R200, c[0x0][0x9e8] ;  /* 0x00027a00ffc81b82 */ /* 0x000e240000000a00 */
[----:B0-----:R-:W-:-:S05]  /*f200*/  @P1 IMAD.HI.U32 R200, R11, R200, RZ ;  /* 0x000000c80bc81227 */ /* 0x001fca00078e00ff */
[----:B------:R-:W-:-:S07]  /*f210*/  @P1 SHF.R.U32.HI R21, RZ, R201, R200 ;  /* 0x000000c9ff151219 */ /* 0x000fce00000116c8 */
.L_x_3947:
[----:B------:R-:W-:Y:S05]  /*f220*/  BSYNC B0 ;  /* 0x0000000000007941 */ /* 0x000fea0003800000 */
.L_x_3945:
[----:B------:R-:W-:-:S05]  /*f230*/  IMAD R21, R21, R202, R0 ;  /* 0x000000ca15157224 */ /* 0x000fca00078e0200 */
[----:B------:R-:W-:Y:S02]  /*f240*/  VIADDMNMX R14, R21, R202, R14, PT ;  /* 0x000000ca150e7246 */ /* 0x000fe4000380010e */
[----:B------:R-:W-:-:S07]  /*f250*/  VIMNMX R3, R3, R21, !PT ;  /* 0x0000001503037248 */ /* 0x000fce0007fe0100 */
.L_x_3944:
        /* <DEDUP_REMOVED lines=14> */
[----:B------:R-:W-:Y:S02]  /*f340*/  ISETP.LT.OR P1, PT, R14, 0x9, P1 ;  /* 0x000000090e00780c */ /* 0x000fe40000f21670 */
[----:B------:R-:W-:Y:S02]  /*f350*/  ISETP.GE.AND P2, PT, R15, 0x11, PT ;  /* 0x000000110f00780c */ /* 0x000fe40003f46270 */
[----:B------:R-:W-:Y:S02]  /*f360*/  LOP3.LUT R16, R16, 0xbfffffff, RZ, 0xc0, !PT ;  /* 0xbfffffff10107812 */ /* 0x000fe400078ec0ff */
[----:B------:R-:W-:-:S02]  /*f370*/  FSEL R188, R188, -INF , !P1 ;  /* 0xff800000bcbc7808 */ /* 0x000fc40004800000 */
[----:B------:R-:W-:Y:S02]  /*f380*/  ISETP.GT.AND P1, PT, R3, 0x9, !P3 ;  /* 0x000000090300780c */ /* 0x000fe40005f24270 */
[----:B------:R-:W-:Y:S02]  /*f390*/  @P3 LOP3.LUT R16, R16, 0x40000000, RZ, 0xfc, !PT ;  /* 0x4000000010103812 */ /* 0x000fe400078efcff */
[----:B------:R-:W-:Y:S02]  /*f3a0*/  ISETP.LT.OR P1, PT, R14, 0xa, P1 ;  /* 0x0000000a0e00780c */ /* 0x000fe40000f21670 */
[----:B------:R-:W-:Y:S02]  /*f3b0*/  LOP3.LUT R16, R16, 0x7fffffff, RZ, 0xc0, !PT ;  /* 0x7fffffff10107812 */ /* 0x000fe400078ec0ff */
[----:B------:R-:W-:Y:S02]  /*f3c0*/  FSEL R189, R189, -INF , !P1 ;  /* 0xff800000bdbd7808 */ /* 0x000fe40004800000 */
[----:B------:R-:W-:-:S02]  /*f3d0*/  @P2 LOP3.LUT R16, R16, 0x80000000, RZ, 0xfc, !PT ;  /* 0x8000000010102812 */ /* 0x000fc400078efcff */
[----:B------:R-:W-:Y:S02]  /*f3e0*/  ISETP.GT.AND P1, PT, R3, 0x10, !P2 ;  /* 0x000000100300780c */ /* 0x000fe40005724270 */
[C---:B------:R-:W-:Y:S02]  /*f3f0*/  ISETP.GE.AND P2, PT, R15.reuse, 0x12, PT ;  /* 0x000000120f00780c */ /* 0x040fe40003f46270 */
[----:B------:R-:W-:Y:S02]  /*f400*/  ISETP.LT.OR P1, PT, R14, 0x11, P1 ;  /* 0x000000110e00780c */ /* 0x000fe40000f21670 */
[----:B------:R-:W-:Y:S02]  /*f410*/  ISETP.GE.AND P3, PT, R15, 0x22, PT ;  /* 0x000000220f00780c */ /* 0x000fe40003f66270 */
[----:B------:R-:W-:Y:S02]  /*f420*/  FSEL R192, R192, -INF , !P1 ;  /* 0xff800000c0c07808 */ /* 0x000fe40004800000 */
[----:B------:R-:W-:-:S02]  /*f430*/  ISETP.GT.AND P1, PT, R3, 0x11, !P2 ;  /* 0x000000110300780c */ /* 0x000fc40005724270 */
[----:B------:R-:W-:Y:S02]  /*f440*/  LOP3.LUT R16, R16, 0xfffffffd, RZ, 0xc0, !PT ;  /* 0xfffffffd10107812 */ /* 0x000fe400078ec0ff */
[----:B------:R-:W-:Y:S02]  /*f450*/  ISETP.LT.OR P1, PT, R14, 0x12, P1 ;  /* 0x000000120e00780c */ /* 0x000fe40000f21670 */
[----:B------:R-:W-:Y:S02]  /*f460*/  @P2 LOP3.LUT R2, R2, 0x1, RZ, 0xfc, !PT ;  /* 0x0000000102022812 */ /* 0x000fe400078efcff */
[----:B------:R-:W-:Y:S02]  /*f470*/  ISETP.GE.AND P2, PT, R15, 0x19, PT ;  /* 0x000000190f00780c */ /* 0x000fe40003f46270 */
[----:B------:R-:W-:Y:S02]  /*f480*/  FSEL R193, R193, -INF , !P1 ;  /* 0xff800000c1c17808 */ /* 0x000fe40004800000 */
[----:B------:R-:W-:-:S02]  /*f490*/  LOP3.LUT R2, R2, 0xfffffffb, RZ, 0xc0, !PT ;  /* 0xfffffffb02027812 */ /* 0x000fc400078ec0ff */
[----:B------:R-:W-:Y:S02]  /*f4a0*/  ISETP.GT.AND P1, PT, R3, 0x18, !P2 ;  /* 0x000000180300780c */ /* 0x000fe40005724270 */
[----:B------:R-:W-:Y:S02]  /*f4b0*/  @P3 LOP3.LUT R16, R16, 0x2, RZ, 0xfc, !PT ;  /* 0x0000000210103812 */ /* 0x000fe400078efcff */
[----:B------:R-:W-:Y:S02]  /*f4c0*/  ISETP.LT.OR P1, PT, R14, 0x19, P1 ;  /* 0x000000190e00780c */ /* 0x000fe40000f21670 */
[----:B------:R-:W-:Y:S02]  /*f4d0*/  LOP3.LUT R16, R16, 0xfffffffb, RZ, 0xc0, !PT ;  /* 0xfffffffb10107812 */ /* 0x000fe400078ec0ff */
[----:B------:R-:W-:Y:S02]  /*f4e0*/  @P2 LOP3.LUT R2, R2, 0x4, RZ, 0xfc, !PT ;  /* 0x0000000402022812 */ /* 0x000fe400078efcff */
[----:B------:R-:W-:-:S02]  /*f4f0*/  ISETP.GE.AND P2, PT, R15, 0x1a, PT ;  /* 0x0000001a0f00780c */ /* 0x000fc40003f46270 */
[----:B------:R-:W-:Y:S02]  /*f500*/  FSEL R196, R196, -INF , !P1 ;  /* 0xff800000c4c47808 */ /* 0x000fe40004800000 */
        /* <DEDUP_REMOVED lines=189> */
[----:B------:R-:W-:-:S13]  /*100e0*/  ISETP.GE.AND P6, PT, R8, 0x1, PT ;  /* 0x000000010800780c */ /* 0x000fda0003fc6270 */
[----:B------:R-:W-:Y:S05]  /*100f0*/  @!P6 BRA `(.L_x_3948) ;  /* 0x000000000054e947 */ /* 0x000fea0003800000 */
        /* <DEDUP_REMOVED lines=11> */
.L_x_3950:
[----:B------:R-:W-:Y:S02]  /*101b0*/  IMAD.U32 R184, RZ, RZ, UR52 ;  /* 0x00000034ffb87e24 */ /* 0x000fe4000f8e00ff */
[----:B------:R-:W-:-:S03]  /*101c0*/  IMAD.MOV.U32 R3, RZ, RZ, R13 ;  /* 0x000000ffff037224 */ /* 0x000fc600078e000d */
[----:B------:R-:W-:-:S13]  /*101d0*/  ISETP.NE.AND P6, PT, R184, 0x1, PT ;  /* 0x00000001b800780c */ /* 0x000fda0003fc5270 */
[----:B------:R-:W0:Y:S02]  /*101e0*/  @P6 LDC.64 R14, c[0x0][0x9e8] ;  /* 0x00027a00ff0e6b82 */ /* 0x000e240000000a00 */
[----:B0-----:R-:W-:-:S05]  /*101f0*/  @P6 IMAD.HI.U32 R14, R13, R14, RZ ;  /* 0x0000000e0d0e6227 */ /* 0x001fca00078e00ff */
[----:B------:R-:W-:-:S07]  /*10200*/  @P6 SHF.R.U32.HI R3, RZ, R15, R14 ;  /* 0x0000000fff036219 */ /* 0x000fce000001160e */
.L_x_3951:
[----:B------:R-:W-:Y:S05]  /*10210*/  BSYNC B0 ;  /* 0x0000000000007941 */ /* 0x000fea0003800000 */
.L_x_3949:
[----:B------:R-:W-:-:S05]  /*10220*/  IMAD R3, R3, R184, R0 ;  /* 0x000000b803037224 */ /* 0x000fca00078e0200 */
[----:B------:R-:W-:Y:S02]  /*10230*/  VIADDMNMX R22, R3, R184, R22, PT ;  /* 0x000000b803167246 */ /* 0x000fe40003800116 */
[----:B------:R-:W-:-:S07]  /*10240*/  VIMNMX R20, R20, R3, !PT ;  /* 0x0000000314147248 */ /* 0x000fce0007fe0100 */
.L_x_3948:
        /* <DEDUP_REMOVED lines=115> */
[----:B0-----:R-:W-:-:S02]  /*10980*/  FMNMX.FTZ R184, R14, R3, !PT ;  /* 0x000000030eb87209 */ /* 0x001fc40007810000 */
[----:B------:R-:W-:Y:S02]  /*10990*/  FSEL R138, R138, -INF , !P1 ;  /* 0xff8000008a8a7808 */ /* 0x000fe40004800000 */
[----:B------:R-:W-:Y:S01]  /*109a0*/  LOP3.LUT P1, RZ, R16, 0x800, RZ, 0xc0, !PT ;  /* 0x0000080010ff7812 */ /* 0x000fe2000782c0ff */
[----:B------:R-:W0:Y:S01]  /*109b0*/  SHFL.BFLY PT, R3, R184, 0x1, 0x1f ;  /* 0x0c201f00b8037f89 */ /* 0x000e2200000e0000 */
        /* <DEDUP_REMOVED lines=170> */
[----:B------:R-:W-:Y:S01]  /*11460*/  FMNMX.FTZ R141, R131, R140, !PT ;  /* 0x0000008c838d7209 */ /* 0x000fe20007810000 */
[--C-:B------:R-:W-:Y:S01]  /*11470*/  FFMA.FTZ R140, R144, UR37, -R0.reuse ;  /* 0x00000025908c7c23 */ /* 0x100fe20008010800 */
[----:B------:R-:W-:-:S02]  /*11480*/  FFMA.FTZ R144, R148, UR37, -R0 ;  /* 0x0000002594907c23 */ /* 0x000fc40008010800 */
[----:B------:R-:W-:-:S03]  /*11490*/  FMNMX.FTZ R141, R134, R141, !PT ;  /* 0x0000008d868d7209 */ /* 0x000fc60007810000 */
[----:B------:R-:W-:Y:S01]  /*114a0*/  MUFU.EX2 R177, R177 ;  /* 0x000000b100b17308 */ /* 0x000fe20000000800 */
[----:B------:R-:W-:Y:S01]  /*114b0*/  FMNMX.FTZ R192, R22, R141, !PT ;  /* 0x0000008d16c07209 */ /* 0x000fe20007810000 */
[--C-:B------:R-:W-:Y:S01]  /*114c0*/  FFMA.FTZ R141, R145, UR37, -R0.reuse ;  /* 0x00000025918d7c23 */ /* 0x100fe20008010800 */
[----:B------:R-:W-:-:S01]  /*114d0*/  FFMA.FTZ R145, R149, UR37, -R0 ;  /* 0x0000002595917c23 */ /* 0x000fc20008010800 */
[----:B------:R-:W-:Y:S01]  /*114e0*/  FFMA.FTZ R149, R133, UR37, -R0 ;  /* 0x0000002585957c23 */ /* 0x000fe20008010800 */
[----:B------:R-:W-:Y:S01]  /*114f0*/  FSEL R133, R3, RZ, P1 ;  /* 0x000000ff03857208 */ /* 0x000fe20000800000 */
[----:B------:R-:W1:Y:S02]  /*11500*/  SHFL.BFLY PT, R197, R192, 0x2, 0x1f ;  /* 0x0c401f00c0c57f89 */ /* 0x000e6400000e0000 */
[----:B------:R-:W-:Y:S02]  /*11510*/  MUFU.EX2 R180, R180 ;  /* 0x000000b400b47308 */ /* 0x000fe40000000800 */
[----:B------:R-:W-:-:S04]  /*11520*/  FADD.FTZ R133, -R133, R10 ;  /* 0x0000000a85857221 */ /* 0x000fc80000010100 */
[----:B------:R-:W-:Y:S02]  /*11530*/  FMUL.FTZ R133, R133, UR37 ;  /* 0x0000002585857c20 */ /* 0x000fe40008410000 */
[----:B------:R-:W-:Y:S08]  /*11540*/  MUFU.EX2 R181, R181 ;  /* 0x000000b500b57308 */ /* 0x000ff00000000800 */
[----:B------:R-:W2:Y:S01]  /*11550*/  MUFU.EX2 R133, R133 ;  /* 0x0000008500857308 */ /* 0x000ea20000000800 */
[----:B-1----:R-:W-:-:S07]  /*11560*/  FMNMX.FTZ R197, R192, R197, !PT ;  /* 0x000000c5c0c57209 */ /* 0x002fce0007810000 */
[----:B------:R-:W-:Y:S01]  /*11570*/  MUFU.EX2 R152, R152 ;  /* 0x0000009800987308 */ /* 0x000fe20000000800 */
[----:B------:R-:W1:Y:S07]  /*11580*/  SHFL.BFLY PT, R148, R197, 0x1, 0x1f ;  /* 0x0c201f00c5947f89 */ /* 0x000e6e00000e0000 */
[----:B------:R-:W-:Y:S08]  /*11590*/  MUFU.EX2 R153, R153 ;  /* 0x0000009900997308 */ /* 0x000ff00000000800 */
[----:B------:R-:W-:Y:S08]  /*115a0*/  MUFU.EX2 R156, R156 ;  /* 0x0000009c009c7308 */ /* 0x000ff00000000800 */
[----:B------:R-:W-:Y:S01]  /*115b0*/  MUFU.EX2 R157, R157 ;  /* 0x0000009d009d7308 */ /* 0x000fe20000000800 */
[----:B-1----:R-:W-:Y:S01]  /*115c0*/  FMNMX.FTZ R0, R197, R148, !PT ;  /* 0x00000094c5007209 */ /* 0x002fe20007810000 */
[----:B------:R-:W-:-:S03]  /*115d0*/  IMAD.U32 R197, RZ, RZ, UR37 ;  /* 0x00000025ffc57e24 */ /* 0x000fc6000f8e00ff */
[C---:B------:R-:W-:Y:S01]  /*115e0*/  FSETP.NEU.FTZ.AND P1, PT, R0.reuse, -INF , PT ;  /* 0xff8000000000780b */ /* 0x040fe20003f3d000 */
[----:B------:R-:W-:-:S02]  /*115f0*/  FFMA.FTZ R10, R0, R197, -8 ;  /* 0xc1000000000a7423 */ /* 0x000fc400000100c5 */
[----:B------:R-:W-:Y:S01]  /*11600*/  MUFU.EX2 R160, R160 ;  /* 0x000000a000a07308 */ /* 0x000fe20000000800 */
[----:B------:R-:W-:Y:S02]  /*11610*/  FSEL R197, R0, RZ, P1 ;  /* 0x000000ff00c57208 */ /* 0x000fe40000800000 */
[----:B------:R-:W-:-:S03]  /*11620*/  FSEL R10, R10, RZ, P1 ;  /* 0x000000ff0a0a7208 */ /* 0x000fc60000800000 */
[----:B------:R-:W-:Y:S02]  /*11630*/  FADD.FTZ R197, -R197, R12 ;  /* 0x0000000cc5c57221 */ /* 0x000fe40000010100 */
[----:B------:R-:W-:Y:S01]  /*11640*/  MUFU.EX2 R161, R161 ;  /* 0x000000a100a17308 */ /* 0x000fe20000000800 */
[----:B0-----:R-:W-:-:S01]  /*11650*/  FFMA.FTZ R196, R158, UR37, -R10 ;  /* 0x000000259ec47c23 */ /* 0x001fc2000801080a */
[--C-:B------:R-:W-:Y:S01]  /*11660*/  FFMA.FTZ R15, R15, UR37, -R10.reuse ;  /* 0x000000250f0f7c23 */ /* 0x100fe2000801080a */
[----:B------:R-:W-:Y:S01]  /*11670*/  FMUL.FTZ R158, R197, UR37 ;  /* 0x00000025c59e7c20 */ /* 0x000fe20008410000 */
[--C-:B------:R-:W-:Y:S01]  /*11680*/  FFMA.FTZ R148, R187, UR37, -R10.reuse ;  /* 0x00000025bb947c23 */ /* 0x100fe2000801080a */
[----:B------:R-:W-:-:S01]  /*11690*/  FFMA.FTZ R187, R190, UR37, -R10 ;  /* 0x00000025bebb7c23 */ /* 0x000fc2000801080a */
[--C-:B------:R-:W-:Y:S01]  /*116a0*/  FFMA.FTZ R190, R191, UR37, -R10.reuse ;  /* 0x00000025bfbe7c23 */ /* 0x100fe2000801080a */
[----:B------:R-:W-:-:S01]  /*116b0*/  FFMA.FTZ R191, R194, UR37, -R10 ;  /* 0x00000025c2bf7c23 */ /* 0x000fc2000801080a */
[----:B------:R-:W-:Y:S01]  /*116c0*/  MUFU.EX2 R15, R15 ;  /* 0x0000000f000f7308 */ /* 0x000fe20000000800 */
[----:B------:R-:W-:-:S01]  /*116d0*/  FFMA.FTZ R192, R195, UR37, -R10 ;  /* 0x00000025c3c07c23 */ /* 0x000fc2000801080a */
[----:B------:R-:W-:Y:S01]  /*116e0*/  FFMA.FTZ R194, R198, UR37, -R10 ;  /* 0x00000025c6c27c23 */ /* 0x000fe2000801080a */
[----:B--2---:R-:W-:-:S01]  /*116f0*/  FFMA.FTZ R198, R133, R7, R14 ;  /* 0x0000000785c67223 */ /* 0x004fc2000001000e */
[--C-:B------:R-:W-:Y:S01]  /*11700*/  FFMA.FTZ R195, R199, UR37, -R10.reuse ;  /* 0x00000025c7c37c23 */ /* 0x100fe2000801080a */
[----:B------:R-:W-:-:S01]  /*11710*/  FFMA.FTZ R170, R170, UR37, -R10 ;  /* 0x00000025aaaa7c23 */ /* 0x000fc2000801080a */
[----:B------:R-:W-:Y:S01]  /*11720*/  FFMA.FTZ R171, R171, UR37, -R10 ;  /* 0x00000025abab7c23 */ /* 0x000fe2000801080a */
[----:B------:R-:W-:-:S01]  /*11730*/  FADD.FTZ R197, R21, R198 ;  /* 0x000000c615c57221 */ /* 0x000fc20000010000 */
        /* <DEDUP_REMOVED lines=26> */
[--C-:B------:R-:W-:Y:S01]  /*118e0*/  FFMA.FTZ R151, R151, UR37, -R10.reuse ;  /* 0x0000002597977c23 */ /* 0x100fe2000801080a */
[----:B------:R-:W-:-:S01]  /*118f0*/  FFMA.FTZ R122, R122, UR37, -R10 ;  /* 0x000000257a7a7c23 */ /* 0x000fc2000801080a */
[--C-:B------:R-:W-:Y:S01]  /*11900*/  FFMA.FTZ R123, R123, UR37, -R10.reuse ;  /* 0x000000257b7b7c23 */ /* 0x100fe2000801080a */
[----:B------:R-:W-:-:S01]  /*11910*/  FFMA.FTZ R126, R126, UR37, -R10 ;  /* 0x000000257e7e7c23 */ /* 0x000fc2000801080a */
[----:B------:R-:W-:-:S02]  /*11920*/  FFMA.FTZ R134, R134, UR37, -R10 ;  /* 0x0000002586867c23 */ /* 0x000fc4000801080a */
        /* <DEDUP_REMOVED lines=11> */
[----:B------:R-:W-:-:S04]  /*119e0*/  FADD.FTZ R196, R186, R197 ;  /* 0x000000c5bac47221 */ /* 0x000fc80000010000 */
[----:B------:R-:W-:-:S03]  /*119f0*/  FADD.FTZ R197, R189, R196 ;  /* 0x000000c4bdc57221 */ /* 0x000fc60000010000 */
[----:B------:R-:W2:Y:S01]  /*11a00*/  MUFU.EX2 R170, R170 ;  /* 0x000000aa00aa7308 */ /* 0x000ea20000000800 */
[----:B------:R-:W-:-:S01]  /*11a10*/  FADD.FTZ R6, R188, R197 ;  /* 0x000000c5bc067221 */ /* 0x000fc20000010000 */
[----:B-1----:R-:W-:-:S03]  /*11a20*/  FADD.FTZ R196, R194, R7 ;  /* 0x00000007c2c47221 */ /* 0x002fc60000010000 */
[----:B------:R-:W-:-:S03]  /*11a30*/  FADD.FTZ R7, R193, R6 ;  /* 0x00000006c1077221 */ /* 0x000fc60000010000 */
[----:B------:R-:W1:Y:S01]  /*11a40*/  MUFU.EX2 R171, R171 ;  /* 0x000000ab00ab7308 */ /* 0x000e620000000800 */
[----:B0-----:R-:W-:-:S01]  /*11a50*/  FADD.FTZ R197, R195, R196 ;  /* 0x000000c4c3c57221 */ /* 0x001fc20000010000 */
[----:B------:R-:W-:-:S04]  /*11a60*/  FADD.FTZ R6, R168, R7 ;  /* 0x00000007a8067221 */ /* 0x000fc80000010000 */
[----:B------:R-:W-:Y:S02]  /*11a70*/  FADD.FTZ R7, R169, R6 ;  /* 0x00000006a9077221 */ /* 0x000fe40000010000 */
        /* <DEDUP_REMOVED lines=25> */
[----:B--2---:R-:W-:-:S07]  /*11c10*/  FADD.FTZ R196, R182, R197 ;  /* 0x000000c5b6c47221 */ /* 0x004fce0000010000 */
[----:B------:R-:W2:Y:S01]  /*11c20*/  MUFU.EX2 R155, R155 ;  /* 0x0000009b009b7308 */ /* 0x000ea20000000800 */
[----:B-1----:R-:W-:-:S07]  /*11c30*/  FADD.FTZ R197, R183, R196 ;  /* 0x000000c4b7c57221 */ /* 0x002fce0000010000 */
[----:B------:R-:W1:Y:S01]  /*11c40*/  MUFU.EX2 R159, R159 ;  /* 0x0000009f009f7308 */ /* 0x000e620000000800 */
[----:B0-----:R-:W-:-:S07]  /*11c50*/  FADD.FTZ R196, R154, R197 ;  /* 0x000000c59ac47221 */ /* 0x001fce0000010000 */
[----:B------:R-:W0:Y:S01]  /*11c60*/  MUFU.EX2 R162, R162 ;  /* 0x000000a200a27308 */ /* 0x000e220000000800 */
[----:B--2---:R-:W-:-:S04]  /*11c70*/  FADD.FTZ R197, R155, R196 ;  /* 0x000000c49bc57221 */ /* 0x004fc80000010000 */
[----:B------:R-:W-:-:S03]  /*11c80*/  FADD.FTZ R196, R12, R197 ;  /* 0x000000c50cc47221 */ /* 0x000fc60000010000 */
        /* <DEDUP_REMOVED lines=18> */
[--C-:B------:R-:W-:Y:S01]  /*11db0*/  FFMA.FTZ R197, R127, UR37, -R10.reuse ;  /* 0x000000257fc57c23 */ /* 0x100fe2000801080a */
[----:B------:R-:W-:-:S05]  /*11dc0*/  FFMA.FTZ R127, R130, UR37, -R10 ;  /* 0x00000025827f7c23 */ /* 0x000fca000801080a */
        /* <DEDUP_REMOVED lines=57> */
[----:B-1----:R-:W-:-:S03]  /*12160*/  FADD.FTZ R7, R149, R6 ;  /* 0x0000000695077221 */ /* 0x002fc60000010000 */
[----:B0-----:R-:W-:Y:S01]  /*12170*/  FADD.FTZ R6, R199, R22 ;  /* 0x00000016c7067221 */ /* 0x001fe20000010000 */
[----:B------:R-:W-:Y:S06]  /*12180*/  @!P0 BRA `(.L_x_3952) ;  /* 0x0000000000048947 */ /* 0x000fec0003800000 */
[----:B------:R-:W-:Y:S01]  /*12190*/  BPT.TRAP 0x1 ;  /* 0x000000040000795c */ /* 0x000fe20000300000 */
.L_x_3952:
        /* <DEDUP_REMOVED lines=148> */
.L_x_3935:
[----:B------:R-:W-:Y:S06]  /*12ae0*/  BAR.ARV 0x8, 0x120 ;  /* 0x0204800000007b1d */ /* 0x000fec0000002000 */
[----:B------:R-:W-:Y:S05]  /*12af0*/  @!P0 BRA `(.L_x_3954) ;  /* 0x0000000000048947 */ /* 0x000fea0003800000 */
[----:B------:R-:W-:Y:S01]  /*12b00*/  BPT.TRAP 0x1 ;  /* 0x000000040000795c */ /* 0x000fe20000300000 */
.L_x_3954:
[----:B------:R-:W-:Y:S01]  /*12b10*/  ULEA UR9, UR52, UR41, 0x3 ;  /* 0x0000002934097291 */ /* 0x000fe2000f8e183f */
[----:B------:R-:W-:-:S05]  /*12b20*/  IMAD.U32 R4, RZ, RZ, UR45 ;  /* 0x0000002dff047e24 */ /* 0x000fca000f8e00ff */
[----:B------:R-:W-:-:S04]  /*12b30*/  SHF.L.U32 R4, R4, 0x1f, RZ ;  /* 0x0000001f04047819 */ /* 0x000fc800000006ff */
[----:B------:R0:W1:Y:S01]  /*12b40*/  SYNCS.PHASECHK.TRANS64.TRYWAIT P1, [UR9+0x33450], R4 ;  /* 0x03345004ff0075a7 */ /* 0x0000620008020149 */
[----:B------:R-:W-:Y:S05]  /*12b50*/  @!P0 BRA `(.L_x_3955) ;  /* 0x0000000000048947 */ /* 0x000fea0003800000 */
[----:B------:R-:W-:Y:S01]  /*12b60*/  BPT.TRAP 0x1 ;  /* 0x000000040000795c */ /* 0x000fe20000300000 */
.L_x_3955:
[----:B-1----:R-:W-:Y:S05]  /*12b70*/  @P1 BRA `(.L_x_3956) ;  /* 0x0000000000081947 */ /* 0x002fea0003800000 */
[----:B------:R-:W1:Y:S02]  /*12b80*/  SYNCS.PHASECHK.TRANS64.TRYWAIT P1, [UR9+0x33450], R4 ;  /* 0x03345004ff0075a7 */ /* 0x000e640008020149 */
[----:B-1----:R-:W-:Y:S05]  /*12b90*/  @!P1 BRA `(.L_x_3957) ;  /* 0x0000009c00ec9947 */ /* 0x002fea0003800000 */
.L_x_3956:
[----:B------:R-:W-:Y:S01]  /*12ba0*/  UIADD3 UR41, UR41, 0x200, URZ ;  /* 0x0000020029297890 */ /* 0x000fe2000fffe03f */
[----:B------:R-:W-:Y:S01]  /*12bb0*/  WARPGROUP.ARRIVE ;  /* 0x00000000000079c5 */ /* 0x000fe20000000000 */
[----:B------:R-:W-:Y:S01]  /*12bc0*/  UMOV UR7, 0xc0000010 ;  /* 0xc000001000077882 */ /* 0x000fe20000000000 */
[----:B------:R-:W-:Y:S01]  /*12bd0*/  ULDC.64 UR10, c[0x0][0x9a0] ;  /* 0x00026800000a7ab9 */ /* 0x000fe20000000a00 */
[----:B------:R-:W-:Y:S01]  /*12be0*/  USHF.R.U32.HI UR41, URZ, 0x4, UR41 ;  /* 0x000000043f297899 */ /* 0x000fe20008011629 */
[----:B------:R-:W-:Y:S01]  /*12bf0*/  IMAD.MOV.U32 R8, RZ, RZ, 0x3f800000 ;  /* 0x3f800000ff087424 */ /* 0x000fe200078e00ff */
        /* <DEDUP_REMOVED lines=34> */
[----:B01----:R-:W-:-:S04]  /*12e20*/  IMAD.U32 R4, RZ, RZ, UR6 ;  /* 0x00000006ff047e24 */ /* 0x003fc8000f8e00ff */
[----:B------:R-:W-:-:S05]  /*12e30*/  IMAD.U32 R5, RZ, RZ, UR7 ;  /* 0x00000007ff057e24 */ /* 0x000fca000f8e00ff */
[----:B------:R0:W2:Y:S01]  /*12e40*/  @P1 LDG.E R8, desc[UR50][R4.64] ;  /* 0x0000003204081981 */ /* 0x0000a2000c1e1900 */
        /* <DEDUP_REMOVED lines=9> */
[----:B------:R-:W1:Y:S04]  /*12ee0*/  SHFL.BFLY PT, R10, R7, 0x2, 0x1f ;  /* 0x0c401f00070a7f89 */ /* 0x000e6800000e0000 */
[----:B------:R-:W3:Y:S01]  /*12ef0*/  SHFL.BFLY PT, R11, R6, 0x2, 0x1f ;  /* 0x0c401f00060b7f89 */ /* 0x000ee200000e0000 */
[----:B-1----:R-:W-:-:S01]  /*12f00*/  FADD.FTZ R10, R10, R7 ;  /* 0x000000070a0a7221 */ /* 0x002fc20000010000 */
[----:B---3--:R-:W-:-:S04]  /*12f10*/  FADD.FTZ R11, R11, R6 ;  /* 0x000000060b0b7221 */ /* 0x008fc80000010000 */
[----:B------:R-:W1:Y:S04]  /*12f20*/  SHFL.BFLY PT, R9, R10, 0x1, 0x1f ;  /* 0x0c201f000a097f89 */ /* 0x000e6800000e0000 */
[----:B0-----:R-:W0:Y:S01]  /*12f30*/  SHFL.BFLY PT, R4, R11, 0x1, 0x1f ;  /* 0x0c201f000b047f89 */ /* 0x001e2200000e0000 */
[----:B------:R-:W-:Y:S02]  /*12f40*/  IMAD.MOV.U32 R7, RZ, RZ, RZ ;  /* 0x000000ffff077224 */ /* 0x000fe400078e00ff */
[----:B-1----:R-:W-:Y:S01]  /*12f50*/  FADD.FTZ R12, R10, R9 ;  /* 0x000000090a0c7221 */ /* 0x002fe20000010000 */
[----:B0-----:R-:W-:-:S04]  /*12f60*/  FADD.FTZ R14, R11, R4 ;  /* 0x000000040b0e7221 */ /* 0x001fc80000010000 */
        /* <DEDUP_REMOVED lines=29> */
.L_x_3958:
        /* <DEDUP_REMOVED lines=106> */
.L_x_3884:
[----:B------:R-:W0:Y:S01]  /*137e0*/  S2R R0, SR_CgaCtaId ;  /* 0x0000000000007919 */ /* 0x000e220000008800 */
[----:B------:R-:W-:Y:S01]  /*137f0*/  MOV R3, 0x400 ;  /* 0x0000040000037802 */ /* 0x000fe20000000f00 */
[----:B------:R-:W-:Y:S01]  /*13800*/  BSSY B0, `(.L_x_3959) ;  /* 0x00002eb000007945 */ /* 0x000fe20003800000 */
[----:B------:R-:W-:Y:S06]  /*13810*/  BAR.SYNC.DEFER_BLOCKING 0x5, 0x180 ;  /* 0x0146000000007b1d */ /* 0x000fec0000010000 */
[----:B------:R-:W1:Y:S01]  /*13820*/  S2R R104, SR_TID.X ;  /* 0x0000000000687919 */ /* 0x000e620000002100 */
[----:B0-----:R-:W-:-:S05]  /*13830*/  LEA R3, R0, R3, 0x18 ;  /* 0x0000000300037211 */ /* 0x001fca00078ec0ff */
[----:B------:R-:W0:Y:S01]  /*13840*/  LDS.128 R108, [R3+0x334d0] ;  /* 0x0334d000036c7984 */ /* 0x000e220000000c00 */
[----:B-1----:R-:W-:-:S05]  /*13850*/  VIADD R7, R104, 0xffffff80 ;  /* 0xffffff8068077836 */ /* 0x002fca0000000000 */
[----:B------:R-:W-:-:S04]  /*13860*/  SHF.R.S32.HI R8, RZ, 0x1f, R7 ;  /* 0x0000001fff087819 */ /* 0x000fc80000011407 */
[----:B------:R-:W-:-:S04]  /*13870*/  LEA.HI R4, R8, R7, RZ, 0x3 ;  /* 0x0000000708047211 */ /* 0x000fc800078f18ff */
[----:B------:R-:W-:Y:S02]  /*13880*/  LOP3.LUT R0, R4, 0x1ffffff8, RZ, 0xc0, !PT ;  /* 0x1ffffff804007812 */ /* 0x000fe400078ec0ff */
[----:B------:R-:W-:-:S03]  /*13890*/  SHF.R.S32.HI R4, RZ, 0x3, R4 ;  /* 0x00000003ff047819 */ /* 0x000fc60000011404 */
[----:B------:R-:W-:-:S04]  /*138a0*/  IMAD.IADD R0, R7, 0x1, -R0 ;  /* 0x0000000107007824 */ /* 0x000fc800078e0a00 */
[----:B------:R-:W-:Y:S01]  /*138b0*/  IMAD.SHL.U32 R0, R0, 0x8, RZ ;  /* 0x0000000800007824 */ /* 0x000fe200078e00ff */
[----:B0-----:R-:W-:Y:S02]  /*138c0*/  R2UR UR44, R110 ;  /* 0x000000006e2c72ca */ /* 0x001fe400000e0000 */
[----:B------:R-:W-:Y:S01]  /*138d0*/  R2UR UR48, R111 ;  /* 0x000000006f3072ca */ /* 0x000fe200000e0000 */
[----:B------:R-:W-:Y:S06]  /*138e0*/  BAR.ARV 0x4, 0x180 ;  /* 0x0106000000007b1d */ /* 0x000fec0000002000 */
[----:B------:R-:W-:Y:S08]  /*138f0*/  @P0 BRA `(.L_x_3960) ;  /* 0x0000002000a00947 */ /* 0x000ff00003800000 */
[----:B------:R-:W-:Y:S01]  /*13900*/  IMAD.SHL.U32 R9, R104, 0x4, RZ ;  /* 0x0000000468097824 */ /* 0x000fe200078e00ff */
[----:B------:R-:W-:-:S04]  /*13910*/  ULDC.64 UR4, c[0x4][0xe0] ;  /* 0x0100380000047ab9 */ /* 0x000fc80000000a00 */
[----:B------:R-:W-:-:S04]  /*13920*/  LOP3.LUT R9, R9, 0xc, RZ, 0xc0, !PT ;  /* 0x0000000c09097812 */ /* 0x000fc800078ec0ff */
[----:B------:R-:W-:-:S05]  /*13930*/  IADD3 R10, P0, R9, UR4, RZ ;  /* 0x00000004090a7c10 */ /* 0x000fca000ff1e0ff */
[----:B------:R-:W-:Y:S01]  /*13940*/  IMAD.X R11, RZ, RZ, UR5, P0 ;  /* 0x00000005ff0b7e24 */ /* 0x000fe200080e06ff */
[----:B------:R-:W0:Y:S01]  /*13950*/  S2R R18, SR_SWINHI ;  /* 0x0000000000127919 */ /* 0x000e220000002f00 */
[----:B------:R-:W-:Y:S01]  /*13960*/  F2FP.BF16.F32.PACK_AB R31, R94, R31 ;  /* 0x0000001f5e1f723e */ /* 0x000fe200000010ff */
[----:B------:R-:W-:Y:S02]  /*13970*/  ULDC.64 UR4, c[0x0][0xbd8] ;  /* 0x0002f60000047ab9 */ /* 0x000fe40000000a00 */
[----:B------:R1:W2:Y:S01]  /*13980*/  LDG.E.CONSTANT R9, desc[UR50][R10.64] ;  /* 0x000000320a097981 */ /* 0x0002a2000c1e9900 */
[----:B------:R-:W-:Y:S01]  /*13990*/  F2FP.BF16.F32.PACK_AB R30, R95, R30 ;  /* 0x0000001e5f1e723e */ /* 0x000fe200000010ff */
[----:B------:R-:W-:Y:S01]  /*139a0*/  UISETP.NE.U32.AND UP0, UPT, UR4, URZ, UPT ;  /* 0x0000003f0400728c */ /* 0x000fe2000bf05070 */
[----:B------:R-:W-:Y:S02]  /*139b0*/  F2FP.BF16.F32.PACK_AB R42, R71, R42 ;  /* 0x0000002a472a723e */ /* 0x000fe400000010ff */
[----:B------:R-:W-:Y:S01]  /*139c0*/  F2FP.BF16.F32.PACK_AB R39, R78, R39 ;  /* 0x000000274e27723e */ /* 0x000fe200000010ff */
[----:B------:R-:W-:Y:S01]  /*139d0*/  UISETP.NE.AND.EX UP0, UPT, UR5, URZ, UPT, UP0 ;  /* 0x0000003f0500728c */ /* 0x000fe2000bf05300 */
[----:B------:R-:W-:-:S02]  /*139e0*/  F2FP.BF16.F32.PACK_AB R64, R64, R73 ;  /* 0x000000494040723e */ /* 0x000fc400000010ff */
[----:B------:R-:W-:Y:S01]  /*139f0*/  F2FP.BF16.F32.PACK_AB R53, R60, R53 ;  /* 0x000000353c35723e */ /* 0x000fe200000010ff */
[----:B------:R-:W-:Y:S01]  /*13a00*/  ULDC.64 UR4, c[0x0][0xbd8] ;  /* 0x0002f60000047ab9 */ /* 0x000fe20000000a00 */
[----:B-1----:R-:W-:Y:S01]  /*13a10*/  LOP3.LUT P0, R10, R104, 0x3, RZ, 0xc0, !PT ;  /* 0x00000003680a7812 */ /* 0x002fe2000780c0ff */
[----:B------:R-:W-:Y:S01]  /*13a20*/  UIMAD.WIDE UR4, UR36, 0x4, UR4 ;  /* 0x00000004240478a5 */ /* 0x000fe2000f8e0204 */
[----:B------:R-:W-:Y:S02]  /*13a30*/  F2FP.BF16.F32.PACK_AB R52, R61, R52 ;  /* 0x000000343d34723e */ /* 0x000fe400000010ff */
[----:B------:R-:W-:Y:S02]  /*13a40*/  ISETP.EQ.OR P0, PT, R10, 0x3, !P0 ;  /* 0x000000030a00780c */ /* 0x000fe40004702670 */
[----:B------:R-:W-:Y:S02]  /*13a50*/  F2FP.BF16.F32.PACK_AB R15, R116, R15 ;  /* 0x0000000f740f723e */ /* 0x000fe400000010ff */
[----:B------:R-:W-:-:S02]  /*13a60*/  SEL R78, R31, R30, P0 ;  /* 0x0000001e1f4e7207 */ /* 0x000fc40000000000 */
[----:B------:R-:W-:Y:S02]  /*13a70*/  SEL R71, R30, R31, P0 ;  /* 0x0000001f1e477207 */ /* 0x000fe40000000000 */
[----:B------:R-:W-:Y:S02]  /*13a80*/  F2FP.BF16.F32.PACK_AB R14, R117, R14 ;  /* 0x0000000e750e723e */ /* 0x000fe400000010ff */
[----:B------:R-:W-:Y:S02]  /*13a90*/  F2FP.BF16.F32.PACK_AB R49, R68, R49 ;  /* 0x000000314431723e */ /* 0x000fe400000010ff */
[----:B------:R-:W-:Y:S02]  /*13aa0*/  F2FP.BF16.F32.PACK_AB R48, R69, R48 ;  /* 0x000000304530723e */ /* 0x000fe400000010ff */
[----:B------:R-:W-:Y:S02]  /*13ab0*/  MOV R10, R3 ;  /* 0x00000003000a7202 */ /* 0x000fe40000000f00 */
[----:B0-----:R-:W-:-:S02]  /*13ac0*/  MOV R11, R18 ;  /* 0x00000012000b7202 */ /* 0x001fc40000000f00 */
[----:B------:R-:W-:Y:S02]  /*13ad0*/  F2FP.BF16.F32.PACK_AB R45, R76, R45 ;  /* 0x0000002d4c2d723e */ /* 0x000fe400000010ff */
[----:B------:R-:W-:Y:S01]  /*13ae0*/  F2FP.BF16.F32.PACK_AB R44, R77, R44 ;  /* 0x0000002c4d2c723e */ /* 0x000fe200000010ff */
[----:B------:R-:W-:Y:S01]  /*13af0*/  IMAD.WIDE R30, R221, 0x2, R10 ;  /* 0x00000002dd1e7825 */ /* 0x000fe200078e020a */
[----:B------:R-:W-:Y:S02]  /*13b00*/  SEL R60, R53, R52, P0 ;  /* 0x00000034353c7207 */ /* 0x000fe40000000000 */
[----:B------:R-:W-:Y:S02]  /*13b10*/  SEL R68, R15, R14, P0 ;  /* 0x0000000e0f447207 */ /* 0x000fe40000000000 */
[----:B------:R-:W-:Y:S02]  /*13b20*/  IADD3 R73, P5, R30, 0x40, RZ ;  /* 0x000000401e497810 */ /* 0x000fe40007fbe0ff */
[----:B------:R-:W-:-:S02]  /*13b30*/  SEL R61, R14, R15, P0 ;  /* 0x0000000f0e3d7207 */ /* 0x000fc40000000000 */
[----:B------:R-:W-:Y:S02]  /*13b40*/  SEL R53, R52, R53, P0 ;  /* 0x0000003534357207 */ /* 0x000fe40000000000 */
[----:B------:R-:W-:Y:S02]  /*13b50*/  LOP3.LUT R14, R73, 0x380, RZ, 0xc0, !PT ;  /* 0x00000380490e7812 */ /* 0x000fe400078ec0ff */
[----:B------:R-:W-:Y:S02]  /*13b60*/  F2FP.BF16.F32.PACK_AB R41, R84, R41 ;  /* 0x000000295429723e */ /* 0x000fe400000010ff */
[----:B------:R-:W-:Y:S02]  /*13b70*/  F2FP.BF16.F32.PACK_AB R40, R85, R40 ;  /* 0x000000285528723e */ /* 0x000fe400000010ff */
[----:B------:R-:W-:Y:S02]  /*13b80*/  SEL R52, R49, R48, P0 ;  /* 0x0000003031347207 */ /* 0x000fe40000000000 */
[----:B------:R-:W-:-:S02]  /*13b90*/  SEL R49, R48, R49, P0 ;  /* 0x0000003130317207 */ /* 0x000fc40000000000 */
[----:B------:R-:W-:Y:S02]  /*13ba0*/  F2FP.BF16.F32.PACK_AB R37, R92, R37 ;  /* 0x000000255c25723e */ /* 0x000fe400000010ff */
[----:B------:R-:W-:Y:S02]  /*13bb0*/  F2FP.BF16.F32.PACK_AB R36, R93, R36 ;  /* 0x000000245d24723e */ /* 0x000fe400000010ff */
[----:B------:R-:W-:Y:S02]  /*13bc0*/  SEL R48, R45, R44, P0 ;  /* 0x0000002c2d307207 */ /* 0x000fe40000000000 */
[----:B------:R-:W-:Y:S02]  /*13bd0*/  F2FP.BF16.F32.PACK_AB R34, R87, R34 ;  /* 0x000000225722723e */ /* 0x000fe400000010ff */
[----:B------:R-:W-:Y:S02]  /*13be0*/  SEL R45, R44, R45, P0 ;  /* 0x0000002d2c2d7207 */ /* 0x000fe40000000000 */
[----:B------:R-:W-:-:S02]  /*13bf0*/  IADD3 R77, P6, R30, 0x60, RZ ;  /* 0x000000601e4d7810 */ /* 0x000fc40007fde0ff */
[----:B------:R-:W-:Y:S02]  /*13c00*/  SHF.R.U64 R14, R14, 0x3, RZ ;  /* 0x000000030e0e7819 */ /* 0x000fe400000012ff */
[----:B------:R-:W-:Y:S02]  /*13c10*/  SEL R44, R41, R40, P0 ;  /* 0x00000028292c7207 */ /* 0x000fe40000000000 */
[----:B------:R-:W-:Y:S02]  /*13c20*/  IADD3 R87, P2, R30, 0x4020, RZ ;  /* 0x000040201e577810 */ /* 0x000fe40007f5e0ff */
[----:B------:R-:W-:Y:S02]  /*13c30*/  F2FP.BF16.F32.PACK_AB R65, R56, R65 ;  /* 0x000000413841723e */ /* 0x000fe400000010ff */
[----:B------:R-:W-:Y:S02]  /*13c40*/  F2FP.BF16.F32.PACK_AB R13, R118, R13 ;  /* 0x0000000d760d723e */ /* 0x000fe400000010ff */
[----:B------:R-:W-:-:S02]  /*13c50*/  F2FP.BF16.F32.PACK_AB R12, R119, R12 ;  /* 0x0000000c770c723e */ /* 0x000fc400000010ff */
[----:B------:R-:W-:Y:S02]  /*13c60*/  SEL R41, R40, R41, P0 ;  /* 0x0000002928297207 */ /* 0x000fe40000000000 */
[----:B------:R-:W-:Y:S02]  /*13c70*/  SEL R40, R37, R36, P0 ;  /* 0x0000002425287207 */ /* 0x000fe40000000000 */
[----:B------:R-:W-:Y:S01]  /*13c80*/  SEL R51, R36, R37, P0 ;  /* 0x0000002524337207 */ /* 0x000fe20000000000 */
[----:B------:R-:W-:Y:S01]  /*13c90*/  IMAD.X R37, RZ, RZ, R31, P5 ;  /* 0x000000ffff257224 */ /* 0x000fe200028e061f */
[----:B------:R-:W-:Y:S02]  /*13ca0*/  IADD3 R69, P4, R30, 0x20, RZ ;  /* 0x000000201e457810 */ /* 0x000fe40007f9e0ff */
[----:B------:R-:W-:Y:S02]  /*13cb0*/  F2FP.BF16.F32.PACK_AB R54, R54, R57 ;  /* 0x000000393636723e */ /* 0x000fe400000010ff */
[----:B------:R-:W-:-:S02]  /*13cc0*/  F2FP.BF16.F32.PACK_AB R55, R55, R50 ;  /* 0x000000323737723e */ /* 0x000fc400000010ff */
[----:B------:R-:W-:Y:S02]  /*13cd0*/  F2FP.BF16.F32.PACK_AB R35, R86, R35 ;  /* 0x000000235623723e */ /* 0x000fe400000010ff */
[----:B------:R-:W-:Y:S02]  /*13ce0*/  LOP3.LUT R18, R77, 0x380, RZ, 0xc0, !PT ;  /* 0x000003804d127812 */ /* 0x000fe400078ec0ff */
[----:B------:R-:W-:Y:S02]  /*13cf0*/  LOP3.LUT R36, R14, R73, RZ, 0x3c, !PT ;  /* 0x000000490e247212 */ /* 0x000fe400078e3cff */
[----:B------:R-:W-:Y:S02]  /*13d00*/  LOP3.LUT R14, R87, 0x380, RZ, 0xc0, !PT ;  /* 0x00000380570e7812 */ /* 0x000fe400078ec0ff */
        /* <DEDUP_REMOVED lines=8> */
[----:B------:R-:W-:Y:S02]  /*13d90*/  LOP3.LUT R12, R69, 0x380, RZ, 0xc0, !PT ;  /* 0x00000380450c7812 */ /* 0x000fe400078ec0ff */
[----:B------:R-:W-:Y:S02]  /*13da0*/  F2FP.BF16.F32.PACK_AB R43, R70, R43 ;  /* 0x0000002b462b723e */ /* 0x000fe400000010ff */
[----:B------:R-:W-:Y:S02]  /*13db0*/  F2FP.BF16.F32.PACK_AB R27, R102, R27 ;  /* 0x0000001b661b723e */ /* 0x000fe400000010ff */
[----:B------:R-:W-:Y:S02]  /*13dc0*/  F2FP.BF16.F32.PACK_AB R26, R103, R26 ;  /* 0x0000001a671a723e */ /* 0x000fe400000010ff */
[----:B------:R-:W-:Y:S02]  /*13dd0*/  SEL R64, R54, R55, P0 ;  /* 0x0000003736407207 */ /* 0x000fe40000000000 */
[----:B------:R-:W-:-:S02]  /*13de0*/  SEL R76, R35, R34, P0 ;  /* 0x00000022234c7207 */ /* 0x000fc40000000000 */
[----:B------:R-:W-:Y:S01]  /*13df0*/  SEL R67, R34, R35, P0 ;  /* 0x0000002322437207 */ /* 0x000fe20000000000 */
[----:B------:R-:W-:Y:S01]  /*13e00*/  IMAD.X R35, RZ, RZ, R31, P6 ;  /* 0x000000ffff237224 */ /* 0x000fe200030e061f */
[----:B------:R-:W-:Y:S02]  /*13e10*/  SHF.R.U64 R18, R18, 0x3, RZ ;  /* 0x0000000312127819 */ /* 0x000fe400000012ff */
[----:B------:R-:W-:Y:S02]  /*13e20*/  SEL R55, R55, R54, P0 ;  /* 0x0000003637377207 */ /* 0x000fe40000000000 */
[----:B------:R-:W-:Y:S02]  /*13e30*/  IADD3 R89, P3, R30, 0x4040, RZ ;  /* 0x000040401e597810 */ /* 0x000fe40007f7e0ff */
[----:B------:R-:W-:Y:S02]  /*13e40*/  SHF.R.U64 R14, R14, 0x3, RZ ;  /* 0x000000030e0e7819 */ /* 0x000fe400000012ff */
[----:B------:R-:W-:-:S02]  /*13e50*/  F2FP.BF16.F32.PACK_AB R38, R79, R38 ;  /* 0x000000264f26723e */ /* 0x000fc400000010ff */
[----:B------:R-:W-:Y:S02]  /*13e60*/  SEL R72, R80, R81, P0 ;  /* 0x0000005150487207 */ /* 0x000fe40000000000 */
[----:B------:R-:W-:Y:S02]  /*13e70*/  SEL R54, R47, R46, P0 ;  /* 0x0000002e2f367207 */ /* 0x000fe40000000000 */
[----:B------:R-:W-:Y:S02]  /*13e80*/  IADD3 R95, P6, R30, 0x8020, RZ ;  /* 0x000080201e5f7810 */ /* 0x000fe40007fde0ff */
[----:B------:R-:W-:Y:S02]  /*13e90*/  SEL R81, R81, R80, P0 ;  /* 0x0000005051517207 */ /* 0x000fe40000000000 */
[----:B------:R-:W-:Y:S01]  /*13ea0*/  SEL R47, R46, R47, P0 ;  /* 0x0000002f2e2f7207 */ /* 0x000fe20000000000 */
[----:B------:R-:W-:Y:S01]  /*13eb0*/  IMAD.X R19, RZ, RZ, R31, P6 ;  /* 0x000000ffff137224 */ /* 0x000fe200030e061f */
[----:B------:R-:W-:-:S02]  /*13ec0*/  SHF.R.U64 R12, R12, 0x3, RZ ;  /* 0x000000030c0c7819 */ /* 0x000fc400000012ff */
[----:B------:R-:W-:Y:S02]  /*13ed0*/  SEL R46, R43, R42, P0 ;  /* 0x0000002a2b2e7207 */ /* 0x000fe40000000000 */
[----:B------:R-:W-:Y:S02]  /*13ee0*/  SEL R80, R27, R26, P0 ;  /* 0x0000001a1b507207 */ /* 0x000fe40000000000 */
[----:B------:R-:W-:Y:S01]  /*13ef0*/  SEL R75, R26, R27, P0 ;  /* 0x0000001b1a4b7207 */ /* 0x000fe20000000000 */
[----:B------:R-:W-:Y:S01]  /*13f00*/  IMAD.X R27, RZ, RZ, R31, P2 ;  /* 0x000000ffff1b7224 */ /* 0x000fe200010e061f */
[----:B------:R-:W-:Y:S02]  /*13f10*/  IADD3 R83, P1, R30, 0x4000, RZ ;  /* 0x000040001e537810 */ /* 0x000fe40007f3e0ff */
[----:B------:R-:W-:Y:S02]  /*13f20*/  LOP3.LUT R34, R18, R77, RZ, 0x3c, !PT ;  /* 0x0000004d12227212 */ /* 0x000fe400078e3cff */
[----:B------:R-:W-:-:S02]  /*13f30*/  SEL R43, R42, R43, P0 ;  /* 0x0000002b2a2b7207 */ /* 0x000fc40000000000 */
[----:B------:R-:W-:Y:S02]  /*13f40*/  LOP3.LUT R18, R89, 0x380, RZ, 0xc0, !PT ;  /* 0x0000038059127812 */ /* 0x000fe400078ec0ff */
[----:B------:R-:W-:Y:S02]  /*13f50*/  LOP3.LUT R26, R14, R87, RZ, 0x3c, !PT ;  /* 0x000000570e1a7212 */ /* 0x000fe400078e3cff */
[----:B------:R-:W-:Y:S02]  /*13f60*/  SEL R42, R39, R38, P0 ;  /* 0x00000026272a7207 */ /* 0x000fe40000000000 */
[----:B------:R-:W-:Y:S01]  /*13f70*/  SEL R63, R38, R39, P0 ;  /* 0x00000027263f7207 */ /* 0x000fe20000000000 */
[----:B------:R-:W-:Y:S01]  /*13f80*/  IMAD.X R39, RZ, RZ, R31, P4 ;  /* 0x000000ffff277224 */ /* 0x000fe200020e061f */
[----:B------:R-:W-:Y:S02]  /*13f90*/  LOP3.LUT R14, R95, 0x380, RZ, 0xc0, !PT ;  /* 0x000003805f0e7812 */ /* 0x000fe400078ec0ff */
[----:B------:R-:W-:-:S02]  /*13fa0*/  LOP3.LUT R38, R12, R69, RZ, 0x3c, !PT ;  /* 0x000000450c267212 */ /* 0x000fc400078e3cff */
[----:B------:R-:W-:Y:S01]  /*13fb0*/  F2FP.BF16.F32.PACK_AB R28, R28, R29 ;  /* 0x0000001d1c1c723e */ /* 0x000fe200000010ff */
[----:B------:R-:W-:Y:S01]  /*13fc0*/  IMAD.X R29, RZ, RZ, R31, P3 ;  /* 0x000000ffff1d7224 */ /* 0x000fe200018e061f */
[----:B------:R-:W-:Y:S02]  /*13fd0*/  F2FP.BF16.F32.PACK_AB R21, R21, R24 ;  /* 0x000000181515723e */ /* 0x000fe400000010ff */
[----:B------:R-:W-:Y:S02]  /*13fe0*/  LOP3.LUT R12, R83, 0x380, RZ, 0xc0, !PT ;  /* 0x00000380530c7812 */ /* 0x000fe400078ec0ff */
[----:B------:R-:W-:Y:S02]  /*13ff0*/  F2FP.BF16.F32.PACK_AB R33, R100, R33 ;  /* 0x000000216421723e */ /* 0x000fe400000010ff */
[----:B------:R-:W-:Y:S02]  /*14000*/  F2FP.BF16.F32.PACK_AB R32, R101, R32 ;  /* 0x000000206520723e */ /* 0x000fe400000010ff */
[----:B------:R-:W-:-:S02]  /*14010*/  SHF.R.U64 R18, R18, 0x3, RZ ;  /* 0x0000000312127819 */ /* 0x000fc400000012ff */
[----:B------:R-:W-:Y:S02]  /*14020*/  SHF.R.U64 R14, R14, 0x3, RZ ;  /* 0x000000030e0e7819 */ /* 0x000fe400000012ff */
[----:B------:R-:W-:Y:S02]  /*14030*/  F2FP.BF16.F32.PACK_AB R25, R25, R106 ;  /* 0x0000006a1919723e */ /* 0x000fe400000010ff */
[----:B------:R-:W-:Y:S02]  /*14040*/  F2FP.BF16.F32.PACK_AB R20, R20, R107 ;  /* 0x0000006b1414723e */ /* 0x000fe400000010ff */
[----:B------:R-:W-:Y:S02]  /*14050*/  SEL R66, R28, R21, P0 ;  /* 0x000000151c427207 */ /* 0x000fe40000000000 */
[----:B------:R-:W-:Y:S02]  /*14060*/  SEL R59, R21, R28, P0 ;  /* 0x0000001c153b7207 */ /* 0x000fe40000000000 */
[----:B------:R-:W-:-:S02]  /*14070*/  IADD3 R91, P4, R30, 0x4060, RZ ;  /* 0x000040601e5b7810 */ /* 0x000fc40007f9e0ff */
[----:B------:R-:W-:Y:S02]  /*14080*/  SHF.R.U64 R12, R12, 0x3, RZ ;  /* 0x000000030c0c7819 */ /* 0x000fe400000012ff */
[----:B------:R-:W-:Y:S02]  /*14090*/  F2FP.BF16.F32.PACK_AB R134, R134, R135 ;  /* 0x000000878686723e */ /* 0x000fe400000010ff */
[----:B------:R-:W-:Y:S02]  /*140a0*/  F2FP.BF16.F32.PACK_AB R96, R96, R113 ;  /* 0x000000716060723e */ /* 0x000fe400000010ff */
[----:B------:R-:W-:Y:S02]  /*140b0*/  F2FP.BF16.F32.PACK_AB R133, R132, R133 ;  /* 0x000000858485723e */ /* 0x000fe400000010ff */
[----:B------:R-:W-:Y:S02]  /*140c0*/  F2FP.BF16.F32.PACK_AB R97, R88, R97 ;  /* 0x000000615861723e */ /* 0x000fe400000010ff */
[----:B------:R-:W-:-:S02]  /*140d0*/  SEL R62, R33, R32, P0 ;  /* 0x00000020213e7207 */ /* 0x000fc40000000000 */
[----:B------:R-:W-:Y:S01]  /*140e0*/  SEL R57, R32, R33, P0 ;  /* 0x0000002120397207 */ /* 0x000fe20000000000 */
[--C-:B------:R-:W-:Y:S01]  /*140f0*/  IMAD.X R33, RZ, RZ, R31.reuse, P1 ;  /* 0x000000ffff217224 */ /* 0x100fe200008e061f */
[----:B------:R-:W-:Y:S02]  /*14100*/  IADD3 R93, P5, R30, 0x8000, RZ ;  /* 0x000080001e5d7810 */ /* 0x000fe40007fbe0ff */
[----:B------:R-:W-:Y:S02]  /*14110*/  LOP3.LUT R28, R18, R89, RZ, 0x3c, !PT ;  /* 0x00000059121c7212 */ /* 0x000fe400078e3cff */
[----:B------:R-:W-:Y:S01]  /*14120*/  F2FP.BF16.F32.PACK_AB R130, R130, R131 ;  /* 0x000000838282723e */ /* 0x000fe200000010ff */
[----:B------:R-:W-:Y:S01]  /*14130*/  IMAD.X R21, RZ, RZ, R31, P5 ;  /* 0x000000ffff157224 */ /* 0x000fe200028e061f */
[----:B------:R-:W-:Y:S02]  /*14140*/  F2FP.BF16.F32.PACK_AB R129, R128, R129 ;  /* 0x000000818081723e */ /* 0x000fe400000010ff */
[----:B------:R-:W-:-:S02]  /*14150*/  LOP3.LUT R18, R14, R95, RZ, 0x3c, !PT ;  /* 0x0000005f0e127212 */ /* 0x000fc400078e3cff */
[----:B------:R-:W-:Y:S02]  /*14160*/  F2FP.BF16.F32.PACK_AB R126, R126, R127 ;  /* 0x0000007f7e7e723e */ /* 0x000fe400000010ff */
[----:B------:R-:W-:Y:S02]  /*14170*/  F2FP.BF16.F32.PACK_AB R125, R124, R125 ;  /* 0x0000007d7c7d723e */ /* 0x000fe400000010ff */
[----:B------:R-:W-:Y:S02]  /*14180*/  SEL R82, R25, R20, P0 ;  /* 0x0000001419527207 */ /* 0x000fe40000000000 */
[----:B------:R-:W-:Y:S01]  /*14190*/  SEL R79, R20, R25, P0 ;  /* 0x00000019144f7207 */ /* 0x000fe20000000000 */
[----:B------:R-:W-:Y:S01]  /*141a0*/  IMAD.X R25, RZ, RZ, R31, P4 ;  /* 0x000000ffff197224 */ /* 0x000fe200020e061f */
[----:B------:R-:W-:Y:S02]  /*141b0*/  IADD3 R86, P1, R30, 0x8040, RZ ;  /* 0x000080401e567810 */ /* 0x000fe40007f3e0ff */
[----:B------:R-:W-:-:S02]  /*141c0*/  F2FP.BF16.F32.PACK_AB R122, R122, R123 ;  /* 0x0000007b7a7a723e */ /* 0x000fc400000010ff */
[----:B------:R-:W-:Y:S01]  /*141d0*/  F2FP.BF16.F32.PACK_AB R121, R120, R121 ;  /* 0x000000797879723e */ /* 0x000fe200000010ff */
[----:B------:R-:W-:Y:S01]  /*141e0*/  IMAD.X R13, RZ, RZ, R31, P1 ;  /* 0x000000ffff0d7224 */ /* 0x000fe200008e061f */
[----:B------:R-:W-:Y:S02]  /*141f0*/  IADD3 R88, P2, R30, 0x8060, RZ ;  /* 0x000080601e587810 */ /* 0x000fe40007f5e0ff */
[----:B------:R-:W-:Y:S02]  /*14200*/  LOP3.LUT R20, R91, 0x380, RZ, 0xc0, !PT ;  /* 0x000003805b147812 */ /* 0x000fe400078ec0ff */
[----:B------:R-:W-:Y:S02]  /*14210*/  LOP3.LUT R32, R12, R83, RZ, 0x3c, !PT ;  /* 0x000000530c207212 */ /* 0x000fe400078e3cff */
[----:B------:R-:W-:Y:S02]  /*14220*/  SEL R22, R134, R133, P0 ;  /* 0x0000008586167207 */ /* 0x000fe40000000000 */
[----:B------:R-:W-:-:S02]  /*14230*/  SEL R70, R96, R97, P0 ;  /* 0x0000006160467207 */ /* 0x000fc40000000000 */
[----:B------:R-:W-:Y:S02]  /*14240*/  LOP3.LUT R12, R93, 0x380, RZ, 0xc0, !PT ;  /* 0x000003805d0c7812 */ /* 0x000fe400078ec0ff */
[----:B------:R-:W-:Y:S02]  /*14250*/  SEL R133, R133, R134, P0 ;  /* 0x0000008685857207 */ /* 0x000fe40000000000 */
[----:B------:R-:W-:Y:S02]  /*14260*/  SEL R50, R130, R129, P0 ;  /* 0x0000008182327207 */ /* 0x000fe40000000000 */
[----:B------:R-:W-:Y:S02]  /*14270*/  SEL R97, R97, R96, P0 ;  /* 0x0000006061617207 */ /* 0x000fe40000000000 */
[----:B------:R-:W-:Y:S02]  /*14280*/  MOV R89, R18 ;  /* 0x0000001200597202 */ /* 0x000fe40000000f00 */
[----:B------:R-:W-:-:S02]  /*14290*/  SEL R129, R129, R130, P0 ;  /* 0x0000008281817207 */ /* 0x000fc40000000000 */
[----:B------:R-:W-:Y:S02]  /*142a0*/  SEL R56, R126, R125, P0 ;  /* 0x0000007d7e387207 */ /* 0x000fe40000000000 */
[----:B------:R-:W-:Y:S02]  /*142b0*/  LOP3.LUT R69, R86, 0x380, RZ, 0xc0, !PT ;  /* 0x0000038056457812 */ /* 0x000fe400078ec0ff */
[----:B------:R-:W-:Y:S02]  /*142c0*/  SEL R125, R125, R126, P0 ;  /* 0x0000007e7d7d7207 */ /* 0x000fe40000000000 */
[----:B------:R-:W-:Y:S02]  /*142d0*/  SEL R58, R122, R121, P0 ;  /* 0x000000797a3a7207 */ /* 0x000fe40000000000 */
[----:B------:R-:W-:Y:S02]  /*142e0*/  SHF.R.U64 R20, R20, 0x3, RZ ;  /* 0x0000000314147819 */ /* 0x000fe400000012ff */
[----:B------:R-:W-:-:S02]  /*142f0*/  LOP3.LUT R73, R88, 0x380, RZ, 0xc0, !PT ;  /* 0x0000038058497812 */ /* 0x000fc400078ec0ff */
[----:B------:R-:W-:Y:S02]  /*14300*/  SEL R121, R121, R122, P0 ;  /* 0x0000007a79797207 */ /* 0x000fe40000000000 */
[----:B------:R-:W-:Y:S02]  /*14310*/  SHF.R.U64 R12, R12, 0x3, RZ ;  /* 0x000000030c0c7819 */ /* 0x000fe400000012ff */
[----:B------:R-:W-:Y:S02]  /*14320*/  SHF.R.U64 R69, R69, 0x3, RZ ;  /* 0x0000000345457819 */ /* 0x000fe400000012ff */
[----:B------:R-:W-:Y:S02]  /*14330*/  LOP3.LUT R24, R20, R91, RZ, 0x3c, !PT ;  /* 0x0000005b14187212 */ /* 0x000fe400078e3cff */
[----:B------:R-:W-:Y:S02]  /*14340*/  SHF.R.U64 R73, R73, 0x3, RZ ;  /* 0x0000000349497819 */ /* 0x000fe400000012ff */
[----:B------:R-:W-:-:S02]  /*14350*/  LOP3.LUT R20, R12, R93, RZ, 0x3c, !PT ;  /* 0x0000005d0c147212 */ /* 0x000fc400078e3cff */
[----:B------:R-:W-:Y:S02]  /*14360*/  LOP3.LUT R12, R69, R86, RZ, 0x3c, !PT ;  /* 0x00000056450c7212 */ /* 0x000fe400078e3cff */
[----:B------:R-:W-:Y:S02]  /*14370*/  LOP3.LUT R14, R73, R88, RZ, 0x3c, !PT ;  /* 0x00000058490e7212 */ /* 0x000fe400078e3cff */
[----:B------:R-:W-:Y:S02]  /*14380*/  MOV R90, R20 ;  /* 0x00000014005a7202 */ /* 0x000fe40000000f00 */
[----:B------:R-:W-:Y:S02]  /*14390*/  LOP3.LUT R15, R30, 0x380, RZ, 0xc0, !PT ;  /* 0x000003801e0f7812 */ /* 0x000fe400078ec0ff */
[----:B------:R-:W-:Y:S02]  /*143a0*/  MOV R88, R12 ;  /* 0x0000000c00587202 */ /* 0x000fe40000000f00 */
[----:B------:R-:W-:-:S02]  /*143b0*/  SHF.R.U64 R15, R15, 0x3, RZ ;  /* 0x000000030f0f7819 */ /* 0x000fc400000012ff */
[----:B------:R-:W-:Y:S02]  /*143c0*/  MOV R93, R26 ;  /* 0x0000001a005d7202 */ /* 0x000fe40000000f00 */
[----:B------:R-:W-:Y:S01]  /*143d0*/  LOP3.LUT R30, R15, R30, RZ, 0x3c, !PT ;  /* 0x0000001e0f1e7212 */ /* 0x000fe200078e3cff */
[----:B------:R-:W-:Y:S01]  /*143e0*/  IMAD.X R15, RZ, RZ, R31, P2 ;  /* 0x000000ffff0f7224 */ /* 0x000fe200010e061f */
[----:B------:R-:W-:Y:S01]  /*143f0*/  MOV R91, R24 ;  /* 0x00000018005b7202 */ /* 0x000fe20000000f00 */
[----:B--2---:R-:W-:Y:S01]  /*14400*/  SHFL.IDX PT, R22, R22, R9, 0x1c1f ;  /* 0x001c1f0916167589 */ /* 0x004fe200000e0000 */
[----:B------:R-:W-:Y:S02]  /*14410*/  LOP3.LUT R18, R9, 0x2, RZ, 0x3c, !PT ;  /* 0x0000000209127812 */ /* 0x000fe400078e3cff */
[----:B------:R-:W-:Y:S01]  /*14420*/  MOV R87, R14 ;  /* 0x0000000e00577202 */ /* 0x000fe20000000f00 */
[----:B------:R-:W-:Y:S01]  /*14430*/  SHFL.IDX PT, R70, R70, R9, 0x1c1f ;  /* 0x001c1f0946467589 */ /* 0x000fe200000e0000 */
[----:B------:R-:W-:-:S02]  /*14440*/  MOV R99, R30 ;  /* 0x0000001e00637202 */ /* 0x000fc40000000f00 */
[----:B------:R-:W-:Y:S01]  /*14450*/  MOV R98, R38 ;  /* 0x0000002600627202 */ /* 0x000fe20000000f00 */
[----:B------:R-:W0:Y:S01]  /*14460*/  SHFL.IDX PT, R133, R133, R18, 0x1c1f ;  /* 0x001c1f1285857589 */ /* 0x000e2200000e0000 */
[----:B------:R-:W-:Y:S02]  /*14470*/  MOV R92, R28 ;  /* 0x0000001c005c7202 */ /* 0x000fe40000000f00 */
[----:B------:R-:W-:Y:S01]  /*14480*/  MOV R96, R36 ;  /* 0x0000002400607202 */ /* 0x000fe20000000f00 */
[----:B------:R-:W1:Y:S01]  /*14490*/  SHFL.IDX PT, R97, R97, R18, 0x1c1f ;  /* 0x001c1f1261617589 */ /* 0x000e6200000e0000 */
[----:B------:R-:W-:Y:S02]  /*144a0*/  MOV R95, R34 ;  /* 0x00000022005f7202 */ /* 0x000fe40000000f00 */
[----:B------:R-:W-:Y:S01]  /*144b0*/  MOV R94, R32 ;  /* 0x00000020005e7202 */ /* 0x000fe20000000f00 */
[----:B------:R-:W-:Y:S01]  /*144c0*/  SHFL.IDX PT, R50, R50, R9, 0x1c1f ;  /* 0x001c1f0932327589 */ /* 0x000fe200000e0000 */
[----:B------:R-:W-:-:S03]  /*144d0*/  PLOP3.LUT P1, PT, PT, PT, UP0, 0x80, 0x0 ;  /* 0x000000000000781c */ /* 0x000fc60003f2f008 */
[----:B------:R-:W-:Y:S04]  /*144e0*/  SHFL.IDX PT, R72, R72, R9, 0x1c1f ;  /* 0x001c1f0948487589 */ /* 0x000fe800000e0000 */
[----:B------:R-:W2:Y:S04]  /*144f0*/  SHFL.IDX PT, R129, R129, R18, 0x1c1f ;  /* 0x001c1f1281817589 */ /* 0x000ea800000e0000 */
[----:B------:R-:W3:Y:S04]  /*14500*/  SHFL.IDX PT, R81, R81, R18, 0x1c1f ;  /* 0x001c1f1251517589 */ /* 0x000ee800000e0000 */
[----:B------:R-:W-:Y:S01]  /*14510*/  SHFL.IDX PT, R56, R56, R9, 0x1c1f ;  /* 0x001c1f0938387589 */ /* 0x000fe200000e0000 */
[----:B0-----:R-:W-:-:S02]  /*14520*/  SEL R12, R22, R133, P0 ;  /* 0x00000085160c7207 */ /* 0x001fc40000000000 */
[----:B------:R-:W-:Y:S01]  /*14530*/  SEL R14, R133, R22, P0 ;  /* 0x00000016850e7207 */ /* 0x000fe20000000000 */
[----:B------:R-:W-:Y:S01]  /*14540*/  SHFL.IDX PT, R74, R74, R9, 0x1c1f ;  /* 0x001c1f094a4a7589 */ /* 0x000fe200000e0000 */
[----:B-1----:R-:W-:Y:S02]  /*14550*/  SEL R13, R70, R97, P0 ;  /* 0x00000061460d7207 */ /* 0x002fe40000000000 */
[----:B------:R-:W-:Y:S01]  /*14560*/  SEL R15, R97, R70, P0 ;  /* 0x00000046610f7207 */ /* 0x000fe20000000000 */
[----:B------:R-:W0:Y:S04]  /*14570*/  SHFL.IDX PT, R125, R125, R18, 0x1c1f ;  /* 0x001c1f127d7d7589 */ /* 0x000e2800000e0000 */
[----:B------:R-:W1:Y:S04]  /*14580*/  SHFL.IDX PT, R65, R65, R18, 0x1c1f ;  /* 0x001c1f1241417589 */ /* 0x000e6800000e0000 */
[----:B------:R-:W-:Y:S01]  /*14590*/  SHFL.IDX PT, R58, R58, R9, 0x1c1f ;  /* 0x001c1f093a3a7589 */ /* 0x000fe200000e0000 */
[----:B--2---:R-:W-:-:S02]  /*145a0*/  SEL R24, R50, R129, P0 ;  /* 0x0000008132187207 */ /* 0x004fc40000000000 */
[----:B------:R-:W-:Y:S01]  /*145b0*/  SEL R26, R129, R50, P0 ;  /* 0x00000032811a7207 */ /* 0x000fe20000000000 */
[----:B------:R-:W-:Y:S01]  /*145c0*/  SHFL.IDX PT, R64, R64, R9, 0x1c1f ;  /* 0x001c1f0940407589 */ /* 0x000fe200000e0000 */
[----:B---3--:R-:W-:Y:S02]  /*145d0*/  SEL R25, R72, R81, P0 ;  /* 0x0000005148197207 */ /* 0x008fe40000000000 */
[----:B------:R-:W-:Y:S01]  /*145e0*/  SEL R27, R81, R72, P0 ;  /* 0x00000048511b7207 */ /* 0x000fe20000000000 */
        /* <DEDUP_REMOVED lines=8> */
[----:B------:R-:W-:Y:S04]  /*14670*/  SHFL.IDX PT, R46, R46, R9, 0x1c1f ;  /* 0x001c1f092e2e7589 */ /* 0x000fe800000e0000 */
[----:B------:R-:W0:Y:S04]  /*14680*/  SHFL.IDX PT, R53, R53, R18, 0x1c1f ;  /* 0x001c1f1235357589 */ /* 0x000e2800000e0000 */
[----:B------:R-:W1:Y:S01]  /*14690*/  SHFL.IDX PT, R47, R47, R18, 0x1c1f ;  /* 0x001c1f122f2f7589 */ /* 0x000e6200000e0000 */
[----:B--2---:R-:W-:-:S02]  /*146a0*/  SEL R32, R58, R121, P0 ;  /* 0x000000793a207207 */ /* 0x004fc40000000000 */
[----:B------:R-:W-:Y:S01]  /*146b0*/  SEL R34, R121, R58, P0 ;  /* 0x0000003a79227207 */ /* 0x000fe20000000000 */
[----:B------:R-:W-:Y:S01]  /*146c0*/  SHFL.IDX PT, R43, R43, R18, 0x1c1f ;  /* 0x001c1f122b2b7589 */ /* 0x000fe200000e0000 */
[----:B---3--:R-:W-:Y:S02]  /*146d0*/  SEL R33, R64, R55, P0 ;  /* 0x0000003740217207 */ /* 0x008fe40000000000 */
[----:B------:R-:W-:Y:S01]  /*146e0*/  SEL R35, R55, R64, P0 ;  /* 0x0000004037237207 */ /* 0x000fe20000000000 */
[----:B------:R-:W-:Y:S04]  /*146f0*/  SHFL.IDX PT, R52, R52, R9, 0x1c1f ;  /* 0x001c1f0934347589 */ /* 0x000fe800000e0000 */
[----:B------:R-:W-:Y:S04]  /*14700*/  SHFL.IDX PT, R69, R76, R9, 0x1c1f ;  /* 0x001c1f094c457589 */ /* 0x000fe800000e0000 */
[----:B------:R-:W2:Y:S01]  /*14710*/  SHFL.IDX PT, R49, R49, R18, 0x1c1f ;  /* 0x001c1f1231317589 */ /* 0x000ea200000e0000 */
[----:B------:R-:W-:Y:S01]  /*14720*/  BAR.SYNC.DEFER_BLOCKING 0x1, 0x100 ;  /* 0x0044000000007b1d */ /* 0x000fe20000010000 */
[----:B0-----:R-:W-:-:S02]  /*14730*/  SEL R36, R60, R53, P0 ;  /* 0x000000353c247207 */ /* 0x001fc40000000000 */
[----:B------:R-:W-:Y:S02]  /*14740*/  SEL R38, R53, R60, P0 ;  /* 0x0000003c35267207 */ /* 0x000fe40000000000 */
[----:B-1----:R-:W-:Y:S02]  /*14750*/  SEL R37, R54, R47, P0 ;  /* 0x0000002f36257207 */ /* 0x002fe40000000000 */
[----:B------:R-:W-:Y:S01]  /*14760*/  SEL R39, R47, R54, P0 ;  /* 0x000000362f277207 */ /* 0x000fe20000000000 */
[----:B------:R-:W-:Y:S04]  /*14770*/  SHFL.IDX PT, R48, R48, R9, 0x1c1f ;  /* 0x001c1f0930307589 */ /* 0x000fe800000e0000 */
[----:B------:R2:W-:Y:S04]  /*14780*/  SHFL.IDX PT, R21, R42, R9, 0x1c1f ;  /* 0x001c1f092a157589 */ /* 0x0005e800000e0000 */
[----:B------:R-:W-:Y:S04]  /*14790*/  SHFL.IDX PT, R73, R78, R9, 0x1c1f ;  /* 0x001c1f094e497589 */ /* 0x000fe800000e0000 */
[----:B------:R-:W-:Y:S01]  /*147a0*/  SHFL.IDX PT, R45, R45, R18, 0x1c1f ;  /* 0x001c1f122d2d7589 */ /* 0x000fe200000e0000 */
[----:B--2---:R-:W-:-:S03]  /*147b0*/  SEL R42, R49, R52, P0 ;  /* 0x00000034312a7207 */ /* 0x004fc60000000000 */
[----:B------:R-:W-:Y:S04]  /*147c0*/  SHFL.IDX PT, R76, R63, R18, 0x1c1f ;  /* 0x001c1f123f4c7589 */ /* 0x000fe800000e0000 */
[----:B------:R-:W-:Y:S04]  /*147d0*/  SHFL.IDX PT, R44, R44, R9, 0x1c1f ;  /* 0x001c1f092c2c7589 */ /* 0x000fe800000e0000 */
[----:B------:R-:W-:Y:S04]  /*147e0*/  SHFL.IDX PT, R77, R80, R9, 0x1c1f ;  /* 0x001c1f09504d7589 */ /* 0x000fe800000e0000 */
[----:B------:R0:W-:Y:S04]  /*147f0*/  SHFL.IDX PT, R19, R41, R18, 0x1c1f ;  /* 0x001c1f1229137589 */ /* 0x0001e800000e0000 */
[----:B------:R-:W-:Y:S04]  /*14800*/  SHFL.IDX PT, R78, R67, R18, 0x1c1f ;  /* 0x001c1f12434e7589 */ /* 0x000fe800000e0000 */
[----:B------:R1:W-:Y:S01]  /*14810*/  SHFL.IDX PT, R20, R40, R9, 0x1c1f ;  /* 0x001c1f0928147589 */ /* 0x0003e200000e0000 */
[----:B0-----:R-:W-:-:S03]  /*14820*/  SEL R41, R46, R43, P0 ;  /* 0x0000002b2e297207 */ /* 0x001fc60000000000 */
[----:B------:R-:W-:Y:S01]  /*14830*/  SHFL.IDX PT, R62, R62, R9, 0x1c1f ;  /* 0x001c1f093e3e7589 */ /* 0x000fe200000e0000 */
[----:B------:R-:W-:-:S03]  /*14840*/  SEL R43, R43, R46, P0 ;  /* 0x0000002e2b2b7207 */ /* 0x000fc60000000000 */
[----:B------:R-:W-:Y:S01]  /*14850*/  SHFL.IDX PT, R83, R82, R9, 0x1c1f ;  /* 0x001c1f0952537589 */ /* 0x000fe200000e0000 */
[----:B-1----:R-:W-:-:S03]  /*14860*/  SEL R40, R52, R49, P0 ;  /* 0x0000003134287207 */ /* 0x002fc60000000000 */
[----:B------:R-:W-:Y:S04]  /*14870*/  SHFL.IDX PT, R51, R51, R18, 0x1c1f ;  /* 0x001c1f1233337589 */ /* 0x000fe800000e0000 */
[----:B------:R-:W0:Y:S04]  /*14880*/  SHFL.IDX PT, R57, R57, R18, 0x1c1f ;  /* 0x001c1f1239397589 */ /* 0x000e2800000e0000 */
[----:B------:R-:W-:Y:S04]  /*14890*/  SHFL.IDX PT, R80, R71, R18, 0x1c1f ;  /* 0x001c1f1247507589 */ /* 0x000fe800000e0000 */
[----:B------:R-:W-:Y:S04]  /*148a0*/  SHFL.IDX PT, R66, R66, R9, 0x1c1f ;  /* 0x001c1f0942427589 */ /* 0x000fe800000e0000 */
[----:B------:R-:W-:Y:S04]  /*148b0*/  SHFL.IDX PT, R86, R84, R9, 0x1c1f ;  /* 0x001c1f0954567589 */ /* 0x000fe800000e0000 */
[----:B------:R-:W1:Y:S04]  /*148c0*/  SHFL.IDX PT, R59, R59, R18, 0x1c1f ;  /* 0x001c1f123b3b7589 */ /* 0x000e6800000e0000 */
[----:B------:R-:W2:Y:S04]  /*148d0*/  SHFL.IDX PT, R82, R75, R18, 0x1c1f ;  /* 0x001c1f124b527589 */ /* 0x000ea800000e0000 */
[----:B------:R-:W-:Y:S01]  /*148e0*/  SHFL.IDX PT, R68, R68, R9, 0x1c1f ;  /* 0x001c1f0944447589 */ /* 0x000fe200000e0000 */
[----:B0-----:R-:W-:-:S02]  /*148f0*/  SEL R60, R62, R57, P0 ;  /* 0x000000393e3c7207 */ /* 0x001fc40000000000 */
[----:B------:R-:W-:Y:S01]  /*14900*/  SEL R62, R57, R62, P0 ;  /* 0x0000003e393e7207 */ /* 0x000fe20000000000 */
[----:B------:R-:W0:Y:S04]  /*14910*/  SHFL.IDX PT, R84, R79, R18, 0x1c1f ;  /* 0x001c1f124f547589 */ /* 0x000e2800000e0000 */
[----:B------:R2:W-:Y:S04]  /*14920*/  SHFL.IDX PT, R9, R61, R18, 0x1c1f ;  /* 0x001c1f123d097589 */ /* 0x0005e800000e0000 */
[----:B------:R-:W3:Y:S04]  /*14930*/  SHFL.IDX PT, R85, R85, R18, 0x1c1f ;  /* 0x001c1f1255557589 */ /* 0x000ee800000e0000 */
[----:B------:R4:W-:Y:S01]  /*14940*/  STSM.16.M88.4 [R99], R12 ;  /* 0x0000000c63007844 */ /* 0x0009e20000000200 */
[----:B-1----:R-:W-:-:S02]  /*14950*/  SEL R64, R66, R59, P0 ;  /* 0x0000003b42407207 */ /* 0x002fc40000000000 */
[----:B------:R-:W-:Y:S01]  /*14960*/  SEL R66, R59, R66, P0 ;  /* 0x000000423b427207 */ /* 0x000fe20000000000 */
[----:B------:R1:W-:Y:S01]  /*14970*/  STSM.16.M88.4 [R98], R24 ;  /* 0x0000001862007844 */ /* 0x0003e20000000200 */
[----:B--2---:R-:W-:Y:S02]  /*14980*/  SEL R61, R77, R82, P0 ;  /* 0x000000524d3d7207 */ /* 0x004fe40000000000 */
[----:B------:R-:W-:Y:S01]  /*14990*/  SEL R63, R82, R77, P0 ;  /* 0x0000004d523f7207 */ /* 0x000fe20000000000 */
[----:B------:R2:W-:Y:S04]  /*149a0*/  STSM.16.M88.4 [R96], R28 ;  /* 0x0000001c60007844 */ /* 0x0005e80000000200 */
[----:B------:R3:W-:Y:S01]  /*149b0*/  STSM.16.M88.4 [R95], R32 ;  /* 0x000000205f007844 */ /* 0x0007e20000000200 */
[----:B0-----:R-:W-:-:S02]  /*149c0*/  SEL R65, R83, R84, P0 ;  /* 0x0000005453417207 */ /* 0x001fc40000000000 */
[----:B------:R-:W-:Y:S01]  /*149d0*/  SEL R67, R84, R83, P0 ;  /* 0x0000005354437207 */ /* 0x000fe20000000000 */
[----:B------:R-:W-:Y:S01]  /*149e0*/  STSM.16.M88.4 [R94], R36 ;  /* 0x000000245e007844 */ /* 0x000fe20000000200 */
[----:B----4-:R-:W-:Y:S02]  /*149f0*/  SEL R12, R48, R45, P0 ;  /* 0x0000002d300c7207 */ /* 0x010fe40000000000 */
[----:B------:R-:W-:Y:S01]  /*14a00*/  SEL R14, R45, R48, P0 ;  /* 0x000000302d0e7207 */ /* 0x000fe20000000000 */
[----:B------:R-:W-:Y:S01]  /*14a10*/  STSM.16.M88.4 [R93], R40 ;  /* 0x000000285d007844 */ /* 0x000fe20000000200 */
[----:B------:R-:W-:Y:S02]  /*14a20*/  SEL R13, R21, R76, P0 ;  /* 0x0000004c150d7207 */ /* 0x000fe40000000000 */
[----:B------:R-:W-:Y:S02]  /*14a30*/  SEL R15, R76, R21, P0 ;  /* 0x000000154c0f7207 */ /* 0x000fe40000000000 */
[----:B-1----:R-:W-:-:S02]  /*14a40*/  SEL R24, R44, R19, P0 ;  /* 0x000000132c187207 */ /* 0x002fc40000000000 */
[----:B------:R-:W-:Y:S01]  /*14a50*/  SEL R26, R19, R44, P0 ;  /* 0x0000002c131a7207 */ /* 0x000fe20000000000 */
[----:B------:R0:W-:Y:S01]  /*14a60*/  STSM.16.M88.4 [R92], R12 ;  /* 0x0000000c5c007844 */ /* 0x0001e20000000200 */
[----:B------:R-:W-:Y:S02]  /*14a70*/  SEL R25, R69, R78, P0 ;  /* 0x0000004e45197207 */ /* 0x000fe40000000000 */
[----:B------:R-:W-:Y:S02]  /*14a80*/  SEL R27, R78, R69, P0 ;  /* 0x000000454e1b7207 */ /* 0x000fe40000000000 */
[----:B--2---:R-:W-:Y:S02]  /*14a90*/  SEL R28, R20, R51, P0 ;  /* 0x00000033141c7207 */ /* 0x004fe40000000000 */
[----:B------:R-:W-:Y:S01]  /*14aa0*/  SEL R30, R51, R20, P0 ;  /* 0x00000014331e7207 */ /* 0x000fe20000000000 */
[----:B------:R1:W-:Y:S01]  /*14ab0*/  STSM.16.M88.4 [R91], R24 ;  /* 0x000000185b007844 */ /* 0x0003e20000000200 */
[----:B------:R-:W-:-:S02]  /*14ac0*/  SEL R29, R73, R80, P0 ;  /* 0x00000050491d7207 */ /* 0x000fc40000000000 */
[----:B------:R-:W-:Y:S02]  /*14ad0*/  SEL R31, R80, R73, P0 ;  /* 0x00000049501f7207 */ /* 0x000fe40000000000 */
[----:B---3--:R-:W-:Y:S02]  /*14ae0*/  SEL R33, R86, R85, P0 ;  /* 0x0000005556217207 */ /* 0x008fe40000000000 */
[----:B------:R-:W-:Y:S01]  /*14af0*/  SEL R35, R85, R86, P0 ;  /* 0x0000005655237207 */ /* 0x000fe20000000000 */
[----:B------:R1:W-:Y:S01]  /*14b00*/  STSM.16.M88.4 [R90], R28 ;  /* 0x0000001c5a007844 */ /* 0x0003e20000000200 */
[----:B------:R-:W-:Y:S01]  /*14b10*/  SEL R32, R68, R9, P0 ;  /* 0x0000000944207207 */ /* 0x000fe20000000000 */
[----:B0-----:R-:W-:Y:S01]  /*14b20*/  IMAD.U32 R12, RZ, RZ, UR4 ;  /* 0x00000004ff0c7e24 */ /* 0x001fe2000f8e00ff */
[----:B------:R-:W-:Y:S01]  /*14b30*/  SEL R34, R9, R68, P0 ;  /* 0x0000004409227207 */ /* 0x000fe20000000000 */
[----:B------:R1:W-:Y:S01]  /*14b40*/  STSM.16.M88.4 [R89], R60 ;  /* 0x0000003c59007844 */ /* 0x0003e20000000200 */
[----:B------:R-:W-:Y:S01]  /*14b50*/  IMAD.U32 R13, RZ, RZ, UR5 ;  /* 0x00000005ff0d7e24 */ /* 0x000fe2000f8e00ff */
[----:B------:R-:W-:-:S02]  /*14b60*/  ULDC.64 UR4, c[0x0][0xbe0] ;  /* 0x0002f80000047ab9 */ /* 0x000fc40000000a00 */
[----:B------:R1:W-:Y:S04]  /*14b70*/  STSM.16.M88.4 [R88], R64 ;  /* 0x0000004058007844 */ /* 0x0003e80000000200 */
[----:B------:R1:W-:Y:S01]  /*14b80*/  STSM.16.M88.4 [R87], R32 ;  /* 0x0000002057007844 */ /* 0x0003e20000000200 */
[----:B------:R-:W-:Y:S01]  /*14b90*/  UISETP.NE.U32.AND UP1, UPT, UR4, URZ, UPT ;  /* 0x0000003f0400728c */ /* 0x000fe2000bf25070 */
[----:B------:R-:W-:Y:S03]  /*14ba0*/  BAR.SYNC.DEFER_BLOCKING 0x1, 0x100 ;  /* 0x0044000000007b1d */ /* 0x000fe60000010000 */
[----:B------:R-:W-:-:S05]  /*14bb0*/  UISETP.NE.AND.EX UP1, UPT, UR5, URZ, UPT, UP1 ;  /* 0x0000003f0500728c */ /* 0x000fca000bf25310 */
[----:B------:R-:W0:Y:S01]  /*14bc0*/  LDC R20, c[0x0][0xa88] ;  /* 0x0002a200ff147b82 */ /* 0x000e220000000800 */
[----:B------:R-:W-:-:S05]  /*14bd0*/  PLOP3.LUT P0, PT, PT, PT, UP1, 0x80, 0x0 ;  /* 0x000000000000781c */ /* 0x000fca0003f0f018 */
[----:B------:R-:W-:Y:S02]  /*14be0*/  @UP1 ULDC.64 UR6, c[0x0][0xbe0] ;  /* 0x0002f80000061ab9 */ /* 0x000fe40000000a00 */
[----:B------:R-:W-:-:S06]  /*14bf0*/  @UP1 UIMAD.WIDE UR6, UR36, 0x4, UR6 ;  /* 0x00000004240618a5 */ /* 0x000fcc000f8e0206 */
[----:B------:R-:W-:Y:S02]  /*14c00*/  IMAD.U32 R14, RZ, RZ, UR6 ;  /* 0x00000006ff0e7e24 */ /* 0x000fe4000f8e00ff */
[----:B------:R-:W-:Y:S01]  /*14c10*/  IMAD.U32 R15, RZ, RZ, UR7 ;  /* 0x00000007ff0f7e24 */ /* 0x000fe2000f8e00ff */
[----:B------:R-:W2:Y:S01]  /*14c20*/  @P1 LDG.E R9, desc[UR50][R12.64] ;  /* 0x000000320c091981 */ /* 0x000ea2000c1e1900 */
[----:B------:R-:W-:-:S03]  /*14c30*/  UMOV UR4, URZ ;  /* 0x0000003f00047c82 */ /* 0x000fc60008000000 */
[----:B0-----:R1:W5:Y:S01]  /*14c40*/  @P0 LDG.E R20, desc[UR50][R14.64] ;  /* 0x000000320e140981 */ /* 0x001362000c1e1900 */
[----:B--2---:R-:W-:Y:S01]  /*14c50*/  @P1 R2UR UR4, R9 ;  /* 0x00000000090412ca */ /* 0x004fe200000e0000 */
[----:B-1----:R-:W-:-:S14]  /*14c60*/  @P0 BRA `(.L_x_3961) ;  /* 0x0000000000100947 */ /* 0x002fdc0003800000 */
[----:B------:R-:W-:Y:S05]  /*14c70*/  @!P1 BRA `(.L_x_3961) ;  /* 0x00000000000c9947 */ /* 0x000fea0003800000 */
[----:B------:R-:W2:Y:S04]  /*14c80*/  LDG.E R9, desc[UR50][R12.64] ;  /* 0x000000320c097981 */ /* 0x000ea8000c1e1900 */
[----:B-----5:R-:W2:Y:S02]  /*14c90*/  LDG.E R20, desc[UR50][R12.64+0x4] ;  /* 0x000004320c147981 */ /* 0x020ea4000c1e1900 */
[----:B--2---:R-:W-:-:S07]  /*14ca0*/  IMAD.IADD R20, R20, 0x1, -R9 ;  /* 0x0000000114147824 */ /* 0x004fce00078e0a09 */
.L_x_3961:
[----:B------:R-:W-:Y:S01]  /*14cb0*/  USHF.R.S32.HI UR9, URZ, 0x1f, UR42 ;  /* 0x0000001f3f097899 */ /* 0x000fe2000801142a */
[----:B------:R-:W-:Y:S01]  /*14cc0*/  IMAD R9, R4, 0x40, R0 ;  /* 0x0000004004097824 */ /* 0x000fe200078e0200 */
[----:B------:R-:W-:Y:S01]  /*14cd0*/  ULDC.64 UR10, c[0x0][0xb70] ;  /* 0x0002dc00000a7ab9 */ /* 0x000fe20000000a00 */
[----:B------:R-:W-:Y:S01]  /*14ce0*/  USHF.R.S32.HI UR5, URZ, 0x1f, UR4 ;  /* 0x0000001f3f057899 */ /* 0x000fe20008011404 */
[----:B------:R-:W-:Y:S01]  /*14cf0*/  LEA.HI R8, R8, R7, RZ, 0x7 ;  /* 0x0000000708087211 */ /* 0x000fe200078f38ff */
[----:B------:R-:W-:Y:S01]  /*14d00*/  UIMAD UR8, UR9, UR10, URZ ;  /* 0x0000000a090872a4 */ /* 0x000fe2000f8e023f */
[----:B------:R-:W-:Y:S01]  /*14d10*/  IMAD R15, R23, 0x80, R220 ;  /* 0x00000080170f7824 */ /* 0x000fe200078e02dc */
[----:B------:R-:W-:Y:S01]  /*14d20*/  USHF.R.S32.HI UR13, URZ, 0x1f, UR36 ;  /* 0x0000001f3f0d7899 */ /* 0x000fe20008011424 */
[----:B------:R-:W-:Y:S01]  /*14d30*/  IMAD.WIDE R10, R9, 0x2, R10 ;  /* 0x00000002090a7825 */ /* 0x000fe200078e020a */
[----:B------:R-:W-:Y:S01]  /*14d40*/  UIMAD.WIDE.U32 UR6, UR42, UR10, UR4 ;  /* 0x0000000a2a0672a5 */ /* 0x000fe2000f8e0004 */
[----:B------:R-:W-:Y:S01]  /*14d50*/  LOP3.LUT R12, R8, 0xffffff80, RZ, 0xc0, !PT ;  /* 0xffffff80080c7812 */ /* 0x000fe200078ec0ff */
[----:B------:R-:W-:Y:S01]  /*14d60*/  UIMAD UR8, UR42, UR11, UR8 ;  /* 0x0000000b2a0872a4 */ /* 0x000fe2000f8e0208 */
[----:B------:R-:W-:Y:S01]  /*14d70*/  SHF.R.S32.HI R8, RZ, 0x1f, R15 ;  /* 0x0000001fff087819 */ /* 0x000fe2000001140f */
[----:B------:R-:W-:Y:S01]  /*14d80*/  USEL UR13, UR13, URZ, !UP0 ;  /* 0x0000003f0d0d7287 */ /* 0x000fe2000c000000 */
[C---:B------:R-:W-:Y:S01]  /*14d90*/  IADD3 R37, P6, R10.reuse, 0x1000, RZ ;  /* 0x000010000a257810 */ /* 0x040fe20007fde0ff */
[----:B------:R-:W-:Y:S01]  /*14da0*/  ULDC.64 UR10, c[0x0][0xb78] ;  /* 0x0002de00000a7ab9 */ /* 0x000fe20000000a00 */
[----:B------:R-:W-:Y:S01]  /*14db0*/  UIADD3 UR7, UR7, UR8, URZ ;  /* 0x0000000807077290 */ /* 0x000fe2000fffe03f */
[C---:B------:R-:W-:Y:S01]  /*14dc0*/  IADD3 R25, P5, R10.reuse, 0x2000, RZ ;  /* 0x000020000a197810 */ /* 0x040fe20007fbe0ff */
[----:B------:R-:W-:Y:S01]  /*14dd0*/  USEL UR12, UR36, URZ, !UP0 ;  /* 0x0000003f240c7287 */ /* 0x000fe2000c000000 */
[C---:B------:R-:W-:Y:S01]  /*14de0*/  IADD3 R57, P3, R10.reuse, 0x4000, RZ ;  /* 0x000040000a397810 */ /* 0x040fe20007f7e0ff */
[----:B------:R-:W-:Y:S01]  /*14df0*/  UIMAD UR8, UR13, UR10, URZ ;  /* 0x0000000a0d0872a4 */ /* 0x000fe2000f8e023f */
[----:B------:R-:W-:Y:S01]  /*14e00*/  IADD3 R33, P2, R10, 0x6000, RZ ;  /* 0x000060000a217810 */ /* 0x000fe20007f5e0ff */
[----:B------:R-:W-:Y:S01]  /*14e10*/  UIMAD.WIDE.U32 UR6, UR12, UR10, UR6 ;  /* 0x0000000a0c0672a5 */ /* 0x000fe2000f8e0006 */
[----:B------:R-:W-:Y:S01]  /*14e20*/  LOP3.LUT R36, R37, 0x380, RZ, 0xc0, !PT ;  /* 0x0000038025247812 */ /* 0x000fe200078ec0ff */
[----:B------:R-:W-:Y:S01]  /*14e30*/  UIMAD UR8, UR12, UR11, UR8 ;  /* 0x0000000b0c0872a4 */ /* 0x000fe2000f8e0208 */
[----:B------:R-:W-:Y:S01]  /*14e40*/  LOP3.LUT R24, R25, 0x380, RZ, 0xc0, !PT ;  /* 0x0000038019187812 */ /* 0x000fe200078ec0ff */
[----:B------:R-:W-:Y:S01]  /*14e50*/  IMAD.IADD R12, R7, 0x1, -R12 ;  /* 0x00000001070c7824 */ /* 0x000fe200078e0a0c */
[----:B------:R-:W-:Y:S01]  /*14e60*/  LOP3.LUT R56, R57, 0x380, RZ, 0xc0, !PT ;  /* 0x0000038039387812 */ /* 0x000fe200078ec0ff */
[C---:B------:R-:W-:Y:S01]  /*14e70*/  VIADD R7, R15.reuse, 0x8 ;  /* 0x000000080f077836 */ /* 0x040fe20000000000 */
[----:B------:R-:W-:Y:S01]  /*14e80*/  IADD3 R9, P0, R15, UR6, RZ ;  /* 0x000000060f097c10 */ /* 0x000fe2000ff1e0ff */
[----:B------:R-:W-:Y:S01]  /*14e90*/  IMAD.U32 R13, RZ, RZ, UR8 ;  /* 0x00000008ff0d7e24 */ /* 0x000fe2000f8e00ff */
[----:B------:R-:W-:-:S02]  /*14ea0*/  LOP3.LUT R32, R33, 0x380, RZ, 0xc0, !PT ;  /* 0x0000038021207812 */ /* 0x000fc400078ec0ff */
[----:B------:R-:W-:Y:S02]  /*14eb0*/  SHF.R.U64 R36, R36, 0x3, RZ ;  /* 0x0000000324247819 */ /* 0x000fe400000012ff */
[----:B------:R-:W-:Y:S01]  /*14ec0*/  IADD3.X R8, R8, UR7, R13, P0, !PT ;  /* 0x0000000708087c10 */ /* 0x000fe200087fe40d */
[----:B------:R-:W-:Y:S01]  /*14ed0*/  ULDC.64 UR6, c[0x0][0xb40] ;  /* 0x0002d00000067ab9 */ /* 0x000fe20000000a00 */
[----:B------:R-:W-:Y:S02]  /*14ee0*/  SHF.R.U64 R24, R24, 0x3, RZ ;  /* 0x0000000318187819 */ /* 0x000fe400000012ff */
[C---:B------:R-:W-:Y:S02]  /*14ef0*/  LEA R18, P1, R9.reuse, UR6, 0x2 ;  /* 0x0000000609127c11 */ /* 0x040fe4000f8210ff */
[----:B------:R-:W-:Y:S02]  /*14f00*/  SHF.R.U64 R56, R56, 0x3, RZ ;  /* 0x0000000338387819 */ /* 0x000fe400000012ff */
        /* <DEDUP_REMOVED lines=8> */
[----:B------:R-:W-:-:S02]  /*14f90*/  SHF.R.U64 R44, R44, 0x3, RZ ;  /* 0x000000032c2c7819 */ /* 0x000fc400000012ff */
        /* <DEDUP_REMOVED lines=18> */
[-C--:B-----5:R-:W-:Y:S02]  /*150c0*/  ISETP.GE.OR P1, PT, R15, R20.reuse, P0 ;  /* 0x000000140f00720c */ /* 0x0a0fe40000726670 */
[----:B------:R-:W-:Y:S01]  /*150d0*/  ISETP.GE.OR P0, PT, R7, R20, P0 ;  /* 0x000000140700720c */ /* 0x000fe20000706670 */
[----:B------:R-:W-:Y:S01]  /*150e0*/  IMAD.X R29, RZ, RZ, R11, P2 ;  /* 0x000000ffff1d7224 */ /* 0x000fe200010e060b */
[----:B------:R-:W-:-:S02]  /*150f0*/  LOP3.LUT R12, R13, 0x380, RZ, 0xc0, !PT ;  /* 0x000003800d0c7812 */ /* 0x000fc400078ec0ff */
[----:B------:R-:W-:Y:S02]  /*15100*/  LOP3.LUT R60, R61, 0x380, RZ, 0xc0, !PT ;  /* 0x000003803d3c7812 */ /* 0x000fe400078ec0ff */
[----:B------:R-:W-:Y:S02]  /*15110*/  LOP3.LUT R52, R53, 0x380, RZ, 0xc0, !PT ;  /* 0x0000038035347812 */ /* 0x000fe400078ec0ff */
[----:B------:R-:W-:Y:S02]  /*15120*/  LOP3.LUT R40, R41, 0x380, RZ, 0xc0, !PT ;  /* 0x0000038029287812 */ /* 0x000fe400078ec0ff */
[----:B------:R-:W-:Y:S01]  /*15130*/  LOP3.LUT R49, R10, 0x380, RZ, 0xc0, !PT ;  /* 0x000003800a317812 */ /* 0x000fe200078ec0ff */
[----:B------:R-:W-:Y:S01]  /*15140*/  UIMAD UR5, UR5, UR6, URZ ;  /* 0x00000006050572a4 */ /* 0x000fe2000f8e023f */
[----:B------:R-:W-:Y:S01]  /*15150*/  LOP3.LUT R7, R14, 0x380, RZ, 0xc0, !PT ;  /* 0x000003800e077812 */ /* 0x000fe200078ec0ff */
[----:B------:R0:W-:Y:S01]  /*15160*/  @!P1 STG.E desc[UR50][R18.64], R5 ;  /* 0x0000000512009986 */ /* 0x0001e2000c101932 */
[----:B------:R-:W-:-:S02]  /*15170*/  SHF.R.U64 R12, R12, 0x3, RZ ;  /* 0x000000030c0c7819 */ /* 0x000fc400000012ff */
[----:B------:R-:W-:Y:S01]  /*15180*/  SHF.R.U64 R60, R60, 0x3, RZ ;  /* 0x000000033c3c7819 */ /* 0x000fe200000012ff */
[----:B------:R1:W-:Y:S01]  /*15190*/  @!P0 STG.E desc[UR50][R18.64+0x20], R6 ;  /* 0x0000200612008986 */ /* 0x0003e2000c101932 */
[----:B------:R-:W-:Y:S02]  /*151a0*/  SHF.R.U64 R52, R52, 0x3, RZ ;  /* 0x0000000334347819 */ /* 0x000fe400000012ff */
[----:B------:R-:W-:Y:S01]  /*151b0*/  SHF.R.U64 R40, R40, 0x3, RZ ;  /* 0x0000000328287819 */ /* 0x000fe200000012ff */
[----:B------:R-:W5:Y:S01]  /*151c0*/  LD.E.128 R36, desc[UR50][R36.64] ;  /* 0x0000003224247980 */ /* 0x000f62000c101d00 */
[----:B------:R-:W-:Y:S02]  /*151d0*/  SHF.R.U64 R49, R49, 0x3, RZ ;  /* 0x0000000331317819 */ /* 0x000fe400000012ff */
[----:B------:R-:W-:Y:S01]  /*151e0*/  SHF.R.U64 R7, R7, 0x3, RZ ;  /* 0x0000000307077819 */ /* 0x000fe200000012ff */
[----:B0-----:R-:W-:Y:S01]  /*151f0*/  IMAD.U32 R5, RZ, RZ, UR6 ;  /* 0x00000006ff057e24 */ /* 0x001fe2000f8e00ff */
        /* <DEDUP_REMOVED lines=9> */
[----:B------:R-:W-:Y:S01]  /*15290*/  IMAD.MOV.U32 R49, RZ, RZ, R11 ;  /* 0x000000ffff317224 */ /* 0x000fe200078e000b */
[----:B------:R-:W-:Y:S01]  /*152a0*/  LOP3.LUT R28, R7, R14, RZ, 0x3c, !PT ;  /* 0x0000000e071c7212 */ /* 0x000fe200078e3cff */
[--C-:B-1----:R-:W-:Y:S01]  /*152b0*/  IMAD.MOV.U32 R6, RZ, RZ, R0.reuse ;  /* 0x000000ffff067224 */ /* 0x102fe200078e0000 */
[----:B------:R-:W-:Y:S01]  /*152c0*/  SHF.R.S32.HI R7, RZ, 0x1f, R0 ;  /* 0x0000001fff077819 */ /* 0x000fe20000011400 */
[----:B------:R-:W5:Y:S01]  /*152d0*/  LD.E.128 R24, desc[UR50][R24.64] ;  /* 0x0000003218187980 */ /* 0x000f62000c101d00 */
[----:B------:R-:W-:-:S03]  /*152e0*/  UIMAD UR5, UR4, UR7, UR5 ;  /* 0x00000007040572a4 */ /* 0x000fc6000f8e0205 */
[----:B------:R-:W5:Y:S01]  /*152f0*/  LD.E.128 R48, desc[UR50][R48.64] ;  /* 0x0000003230307980 */ /* 0x000f62000c101d00 */
[----:B------:R-:W-:Y:S01]  /*15300*/  IMAD.WIDE.U32 R6, R5, UR4, R6 ;  /* 0x0000000405067c25 */ /* 0x000fe2000f8e0006 */
[----:B------:R-:W-:Y:S02]  /*15310*/  ULDC.64 UR6, c[0x0][0xae0] ;  /* 0x0002b80000067ab9 */ /* 0x000fe40000000a00 */
        /* <DEDUP_REMOVED lines=17> */
[----:B------:R-:W-:Y:S01]  /*15430*/  IMAD.U32 R19, RZ, RZ, UR6 ;  /* 0x00000006ff137e24 */ /* 0x000fe2000f8e00ff */
[----:B------:R-:W-:Y:S01]  /*15440*/  UIMAD UR4, UR42, UR7, UR4 ;  /* 0x000000072a0472a4 */ /* 0x000fe2000f8e0204 */
[----:B------:R-:W-:Y:S02]  /*15450*/  IMAD R20, R23, -0x80, R20 ;  /* 0xffffff8017147824 */ /* 0x000fe400078e0214 */
[C---:B------:R-:W-:Y:S01]  /*15460*/  VIADD R5, R4.reuse, 0x20 ;  /* 0x0000002004057836 */ /* 0x040fe20000000000 */
[----:B------:R-:W-:Y:S01]  /*15470*/  ULDC.64 UR6, c[0x0][0xae8] ;  /* 0x0002ba0000067ab9 */ /* 0x000fe20000000a00 */
[----:B------:R-:W-:Y:S01]  /*15480*/  IMAD.WIDE.U32 R6, R19, UR42, R6 ;  /* 0x0000002a13067c25 */ /* 0x000fe2000f8e0006 */
[CC--:B------:R-:W-:Y:S02]  /*15490*/  ISETP.GE.AND P3, PT, R4.reuse, R20.reuse, PT ;  /* 0x000000140400720c */ /* 0x0c0fe40003f66270 */
[----:B------:R-:W-:Y:S01]  /*154a0*/  ISETP.GE.AND P0, PT, R5, R20, PT ;  /* 0x000000140500720c */ /* 0x000fe20003f06270 */
[----:B------:R-:W-:-:S02]  /*154b0*/  VIADD R5, R4, 0x40 ;  /* 0x0000004004057836 */ /* 0x000fc40000000000 */
[----:B------:R-:W-:Y:S01]  /*154c0*/  VIADD R7, R7, UR4 ;  /* 0x0000000407077c36 */ /* 0x000fe20008000000 */
[----:B------:R-:W-:Y:S01]  /*154d0*/  UIMAD UR4, UR13, UR6, URZ ;  /* 0x000000060d0472a4 */ /* 0x000fe2000f8e023f */
[----:B------:R-:W-:Y:S02]  /*154e0*/  VIADD R18, R4, 0x60 ;  /* 0x0000006004127836 */ /* 0x000fe40000000000 */
[----:B------:R-:W-:Y:S01]  /*154f0*/  VIADD R3, R3, 0x33420 ;  /* 0x0003342003037836 */ /* 0x000fe20000000000 */
[-C--:B------:R-:W-:Y:S01]  /*15500*/  ISETP.GE.AND P1, PT, R5, R20.reuse, PT ;  /* 0x000000140500720c */ /* 0x080fe20003f26270 */
[----:B------:R-:W-:Y:S01]  /*15510*/  IMAD.U32 R19, RZ, RZ, UR6 ;  /* 0x00000006ff137e24 */ /* 0x000fe2000f8e00ff */
[----:B------:R-:W-:Y:S01]  /*15520*/  SHF.R.S32.HI R5, RZ, 0x1f, R4 ;  /* 0x0000001fff057819 */ /* 0x000fe20000011404 */
[----:B------:R-:W-:Y:S01]  /*15530*/  UIMAD UR4, UR12, UR7, UR4 ;  /* 0x000000070c0472a4 */ /* 0x000fe2000f8e0204 */
[----:B------:R-:W-:Y:S01]  /*15540*/  ISETP.GE.AND P2, PT, R18, R20, PT ;  /* 0x000000141200720c */ /* 0x000fe20003f46270 */
[----:B------:R-:W-:Y:S01]  /*15550*/  IMAD.WIDE.U32 R18, R19, UR12, R6 ;  /* 0x0000000c13127c25 */ /* 0x000fe2000f8e0006 */
[----:B------:R-:W-:Y:S01]  /*15560*/  PRMT R3, RZ, 0x654, R3 ;  /* 0x00000654ff037816 */ /* 0x000fe20000000003 */
[----:B------:R-:W-:Y:S02]  /*15570*/  BSSY B1, `(.L_x_3962) ;  /* 0x0000018000017945 */ /* 0x000fe40003800000 */
[----:B------:R-:W-:Y:S01]  /*15580*/  IMAD.WIDE R6, R23, 0x80, R4 ;  /* 0x0000008017067825 */ /* 0x000fe200078e0204 */
[----:B0-----:R0:W-:Y:S03]  /*15590*/  SYNCS.ARRIVE.TRANS64.RED.A1T0 RZ, [R3+URZ], RZ ;  /* 0x000000ff03ff79a7 */ /* 0x0011e6000810043f */
[----:B------:R-:W-:Y:S01]  /*155a0*/  VIADD R23, R19, UR4 ;  /* 0x0000000413177c36 */ /* 0x000fe20008000000 */
[----:B------:R-:W-:Y:S06]  /*155b0*/  @P3 BRA `(.L_x_3963) ;  /* 0x00000000004c3947 */ /* 0x000fec0003800000 */
[C---:B------:R-:W-:Y:S01]  /*155c0*/  VIADD R4, R0.reuse, 0x40 ;  /* 0x0000004000047836 */ /* 0x040fe20000000000 */
[----:B------:R-:W-:Y:S01]  /*155d0*/  ULDC UR4, c[0x0][0xa8c] ;  /* 0x0002a30000047ab9 */ /* 0x000fe20000000800 */
[----:B------:R-:W-:Y:S01]  /*155e0*/  ULDC.64 UR6, c[0x0][0xad8] ;  /* 0x0002b60000067ab9 */ /* 0x000fe20000000a00 */
[C---:B------:R-:W-:Y:S01]  /*155f0*/  VIADD R20, R0.reuse, 0x80 ;  /* 0x0000008000147836 */ /* 0x040fe20000000000 */
[----:B------:R-:W-:Y:S01]  /*15600*/  ISETP.GE.AND P3, PT, R0, UR4, PT ;  /* 0x0000000400007c0c */ /* 0x000fe2000bf66270 */
[----:B0-----:R-:W-:Y:S01]  /*15610*/  IMAD R3, R7, UR6, RZ ;  /* 0x0000000607037c24 */ /* 0x001fe2000f8e02ff */
        /* <DEDUP_REMOVED lines=13> */
.L_x_3963:
[----:B------:R-:W-:Y:S05]  /*156f0*/  BSYNC B1 ;  /* 0x0000000000017941 */ /* 0x000fea0003800000 */
.L_x_3962:
[----:B------:R-:W-:Y:S04]  /*15700*/  BSSY B1, `(.L_x_3964) ;  /* 0x0000017000017945 */ /* 0x000fe80003800000 */
[----:B------:R-:W-:Y:S05]  /*15710*/  @P0 BRA `(.L_x_3965) ;  /* 0x0000000000540947 */ /* 0x000fea0003800000 */
[----:B0-----:R-:W-:Y:S01]  /*15720*/  IADD3 R3, P0, R6, 0x20, RZ ;  /* 0x0000002006037810 */ /* 0x001fe20007f1e0ff */
[C---:B------:R-:W-:Y:S01]  /*15730*/  VIADD R5, R0.reuse, 0x40 ;  /* 0x0000004000057836 */ /* 0x040fe20000000000 */
[----:B------:R-:W-:Y:S01]  /*15740*/  ULDC UR4, c[0x0][0xa8c] ;  /* 0x0002a30000047ab9 */ /* 0x000fe20000000800 */
[----:B------:R-:W-:Y:S01]  /*15750*/  ULDC.64 UR6, c[0x0][0xad8] ;  /* 0x0002b60000067ab9 */ /* 0x000fe20000000a00 */
[C---:B-1----:R-:W-:Y:S01]  /*15760*/  VIADD R21, R0.reuse, 0x80 ;  /* 0x0000008000157836 */ /* 0x042fe20000000000 */
[----:B------:R-:W-:Y:S01]  /*15770*/  ISETP.GE.AND P3, PT, R0, UR4, PT ;  /* 0x0000000400007c0c */ /* 0x000fe2000bf66270 */
[----:B------:R-:W-:Y:S01]  /*15780*/  IMAD.X R4, RZ, RZ, R7, P0 ;  /* 0x000000ffff047224 */ /* 0x000fe200000e0607 */
[----:B------:R-:W-:Y:S01]  /*15790*/  ISETP.GE.AND P4, PT, R5, UR4, PT ;  /* 0x0000000405007c0c */ /* 0x000fe2000bf86270 */
[----:B------:R-:W-:Y:S01]  /*157a0*/  IMAD.MOV.U32 R5, RZ, RZ, R23 ;  /* 0x000000ffff057224 */ /* 0x000fe200078e0017 */
[----:B------:R-:W-:Y:S01]  /*157b0*/  ISETP.GE.AND P5, PT, R21, UR4, PT ;  /* 0x0000000415007c0c */ /* 0x000fe2000bfa6270 */
[----:B------:R-:W-:-:S02]  /*157c0*/  IMAD R20, R4, UR6, RZ ;  /* 0x0000000604147c24 */ /* 0x000fc4000f8e02ff */
[----:B------:R-:W-:-:S04]  /*157d0*/  IMAD.MOV.U32 R4, RZ, RZ, R18 ;  /* 0x000000ffff047224 */ /* 0x000fc800078e0012 */
[----:B------:R-:W-:-:S04]  /*157e0*/  IMAD.WIDE.U32 R4, R3, UR6, R4 ;  /* 0x0000000603047c25 */ /* 0x000fc8000f8e0004 */
[----:B------:R-:W-:Y:S01]  /*157f0*/  IMAD R3, R3, UR7, R20 ;  /* 0x0000000703037c24 */ /* 0x000fe2000f8e0214 */
[----:B------:R-:W-:Y:S02]  /*15800*/  ULDC.64 UR6, c[0x0][0xa80] ;  /* 0x0002a00000067ab9 */ /* 0x000fe40000000a00 */
[----:B------:R-:W-:Y:S01]  /*15810*/  LEA R20, P0, R4, UR6, 0x1 ;  /* 0x0000000604147c11 */ /* 0x000fe2000f8008ff */
[----:B------:R-:W-:-:S05]  /*15820*/  IMAD.IADD R3, R5, 0x1, R3 ;  /* 0x0000000105037824 */ /* 0x000fca00078e0203 */
[----:B------:R-:W-:-:S05]  /*15830*/  LEA.HI.X R21, R4, UR7, R3, 0x1, P0 ;  /* 0x0000000704157c11 */ /* 0x000fca00080f0c03 */
[----:B-----5:R2:W-:Y:S04]  /*15840*/  @!P3 STG.E.128 desc[UR50][R20.64], R36 ;  /* 0x000000241400b986 */ /* 0x0205e8000c101d32 */
[----:B------:R2:W-:Y:S04]  /*15850*/  @!P4 STG.E.128 desc[UR50][R20.64+0x80], R44 ;  /* 0x0000802c1400c986 */ /* 0x0005e8000c101d32 */
[----:B------:R2:W-:Y:S02]  /*15860*/  @!P5 STG.E.128 desc[UR50][R20.64+0x100], R52 ;  /* 0x000100341400d986 */ /* 0x0005e4000c101d32 */
.L_x_3965:
[----:B------:R-:W-:Y:S05]  /*15870*/  BSYNC B1 ;  /* 0x0000000000017941 */ /* 0x000fea0003800000 */
.L_x_3964:
[----:B------:R-:W-:Y:S04]  /*15880*/  BSSY B1, `(.L_x_3966) ;  /* 0x0000017000017945 */ /* 0x000fe80003800000 */
[----:B------:R-:W-:Y:S05]  /*15890*/  @P1 BRA `(.L_x_3967) ;  /* 0x0000000000541947 */ /* 0x000fea0003800000 */
[----:B0-----:R-:W-:Y:S01]  /*158a0*/  IADD3 R3, P0, R6, 0x40, RZ ;  /* 0x0000004006037810 */ /* 0x001fe20007f1e0ff */
[C---:B------:R-:W-:Y:S01]  /*158b0*/  VIADD R5, R0.reuse, 0x40 ;  /* 0x0000004000057836 */ /* 0x040fe20000000000 */
[----:B------:R-:W-:Y:S01]  /*158c0*/  ULDC UR4, c[0x0][0xa8c] ;  /* 0x0002a30000047ab9 */ /* 0x000fe20000000800 */
[----:B------:R-:W-:Y:S01]  /*158d0*/  ULDC.64 UR6, c[0x0][0xad8] ;  /* 0x0002b60000067ab9 */ /* 0x000fe20000000a00 */
[C---:B-12---:R-:W-:Y:S01]  /*158e0*/  VIADD R21, R0.reuse, 0x80 ;  /* 0x0000008000157836 */ /* 0x046fe20000000000 */
        /* <DEDUP_REMOVED lines=16> */
.L_x_3967:
[----:B------:R-:W-:Y:S05]  /*159f0*/  BSYNC B1 ;  /* 0x0000000000017941 */ /* 0x000fea0003800000 */
.L_x_3966:
[----:B------:R-:W-:Y:S05]  /*15a00*/  @P2 BRA `(.L_x_3968) ;  /* 0x0000000c00282947 */ /* 0x000fea0003800000 */
[----:B0-----:R-:W-:Y:S01]  /*15a10*/  IADD3 R3, P0, R6, 0x60, RZ ;  /* 0x0000006006037810 */ /* 0x001fe20007f1e0ff */
[----:B------:R-:W-:Y:S01]  /*15a20*/  ULDC.64 UR4, c[0x0][0xad8] ;  /* 0x0002b60000047ab9 */ /* 0x000fe20000000a00 */
[----:B------:R-:W-:Y:S01]  /*15a30*/  IMAD.MOV.U32 R4, RZ, RZ, R18 ;  /* 0x000000ffff047224 */ /* 0x000fe200078e0012 */
[----:B------:R-:W-:Y:S01]  /*15a40*/  ULDC.64 UR6, c[0x0][0xa80] ;  /* 0x0002a00000067ab9 */ /* 0x000fe20000000a00 */
[----:B------:R-:W-:Y:S02]  /*15a50*/  IMAD.MOV.U32 R5, RZ, RZ, R23 ;  /* 0x000000ffff057224 */ /* 0x000fe400078e0017 */
[----:B------:R-:W-:Y:S02]  /*15a60*/  IMAD.X R6, RZ, RZ, R7, P0 ;  /* 0x000000ffff067224 */ /* 0x000fe400000e0607 */
[----:B------:R-:W-:Y:S02]  /*15a70*/  VIADD R7, R0, 0x40 ;  /* 0x0000004000077836 */ /* 0x000fe40000000000 */
[----:B------:R-:W-:-:S02]  /*15a80*/  IMAD R6, R6, UR4, RZ ;  /* 0x0000000406067c24 */ /* 0x000fc4000f8e02ff */
[C---:B------:R-:W-:Y:S01]  /*15a90*/  IMAD.WIDE.U32 R4, R3.reuse, UR4, R4 ;  /* 0x0000000403047c25 */ /* 0x040fe2000f8e0004 */
[----:B------:R-:W-:Y:S02]  /*15aa0*/  ULDC UR4, c[0x0][0xa8c] ;  /* 0x0002a30000047ab9 */ /* 0x000fe40000000800 */
[C---:B------:R-:W-:Y:S01]  /*15ab0*/  ISETP.GE.AND P1, PT, R0.reuse, UR4, PT ;  /* 0x0000000400007c0c */ /* 0x040fe2000bf26270 */
[----:B------:R-:W-:Y:S01]  /*15ac0*/  IMAD R3, R3, UR5, R6 ;  /* 0x0000000503037c24 */ /* 0x000fe2000f8e0206 */
[----:B------:R-:W-:Y:S01]  /*15ad0*/  ISETP.GE.AND P2, PT, R7, UR4, PT ;  /* 0x0000000407007c0c */ /* 0x000fe2000bf46270 */
        /* <DEDUP_REMOVED lines=10> */
.L_x_3960:
        /* <DEDUP_REMOVED lines=24> */
[----:B------:R-:W2:Y:S04]  /*15d00*/  LDG.E R7, desc[UR50][R8.64] ;  /* 0x0000003208077981 */ /* 0x000ea8000c1e1900 */
[----:B-----5:R-:W2:Y:S02]  /*15d10*/  LDG.E R12, desc[UR50][R8.64+0x4] ;  /* 0x00000432080c7981 */ /* 0x020ea4000c1e1900 */
[----:B--2---:R-:W-:-:S07]  /*15d20*/  IMAD.IADD R12, R12, 0x1, -R7 ;  /* 0x000000010c0c7824 */ /* 0x004fce00078e0a07 */
.L_x_3969:
[----:B------:R-:W-:Y:S01]  /*15d30*/  USHF.R.S32.HI UR4, URZ, 0x1f, UR36 ;  /* 0x0000001f3f047899 */ /* 0x000fe20008011424 */
[----:B------:R-:W-:Y:S01]  /*15d40*/  BSSY B1, `(.L_x_3970) ;  /* 0x000001d000017945 */ /* 0x000fe20003800000 */
[----:B------:R-:W-:Y:S01]  /*15d50*/  USEL UR8, UR36, URZ, !UP0 ;  /* 0x0000003f24087287 */ /* 0x000fe2000c000000 */
[----:B-1----:R-:W-:Y:S01]  /*15d60*/  SHF.R.S32.HI R11, RZ, 0x1f, R0 ;  /* 0x0000001fff0b7819 */ /* 0x002fe20000011400 */
[----:B------:R-:W-:Y:S01]  /*15d70*/  USEL UR7, UR4, URZ, !UP0 ;  /* 0x0000003f04077287 */ /* 0x000fe2000c000000 */
[----:B-----5:R-:W-:Y:S01]  /*15d80*/  SHF.R.S32.HI R10, RZ, 0x1f, R3 ;  /* 0x0000001fff0a7819 */ /* 0x020fe20000011403 */
[----:B------:R-:W-:Y:S10]  /*15d90*/  @P0 BRA `(.L_x_3971) ;  /* 0x00000000005c0947 */ /* 0x000ff40003800000 */
[----:B------:R-:W-:-:S04]  /*15da0*/  IMAD R6, R23, 0x80, R104 ;  /* 0x0000008017067824 */ /* 0x000fc800078e0268 */
        /* <DEDUP_REMOVED lines=22> */
.L_x_3971:
[----:B------:R-:W-:Y:S05]  /*15f10*/  BSYNC B1 ;  /* 0x0000000000017941 */ /* 0x000fea0003800000 */
.L_x_3970:
[----:B------:R-:W-:Y:S01]  /*15f20*/  ULDC.64 UR4, c[0x0][0xaa0] ;  /* 0x0002a80000047ab9 */ /* 0x000fe20000000a00 */
[----:B------:R-:W-:Y:S01]  /*15f30*/  IMAD.MOV.U32 R6, RZ, RZ, R0 ;  /* 0x000000ffff067224 */ /* 0x000fe200078e0000 */
[----:B------:R-:W-:Y:S01]  /*15f40*/  ULDC.64 UR10, c[0x0][0xae0] ;  /* 0x0002b800000a7ab9 */ /* 0x000fe20000000a00 */
[----:B0-----:R-:W-:Y:S01]  /*15f50*/  IMAD.MOV.U32 R7, RZ, RZ, R11 ;  /* 0x000000ffff077224 */ /* 0x001fe200078e000b */
[----:B------:R-:W-:Y:S01]  /*15f60*/  BSSY B1, `(.L_x_3972) ;  /* 0x000002e000017945 */ /* 0x000fe20003800000 */
[----:B------:R-:W-:Y:S02]  /*15f70*/  IMAD R8, R10, UR4, RZ ;  /* 0x000000040a087c24 */ /* 0x000fe4000f8e02ff */
[----:B------:R-:W-:Y:S01]  /*15f80*/  IMAD.WIDE.U32 R6, R3, UR4, R6 ;  /* 0x0000000403067c25 */ /* 0x000fe2000f8e0006 */
[----:B------:R-:W-:-:S03]  /*15f90*/  UIMAD UR4, UR6, UR10, URZ ;  /* 0x0000000a060472a4 */ /* 0x000fc6000f8e023f */
[----:B------:R-:W-:Y:S01]  /*15fa0*/  IMAD R3, R3, UR5, R8 ;  /* 0x0000000503037c24 */ /* 0x000fe2000f8e0208 */
[----:B------:R-:W-:Y:S01]  /*15fb0*/  UIMAD UR4, UR42, UR11, UR4 ;  /* 0x0000000b2a0472a4 */ /* 0x000fe2000f8e0204 */
[----:B------:R-:W-:Y:S02]  /*15fc0*/  IMAD.U32 R5, RZ, RZ, UR10 ;  /* 0x0000000aff057e24 */ /* 0x000fe4000f8e00ff */
[----:B------:R-:W-:Y:S01]  /*15fd0*/  IMAD.IADD R7, R7, 0x1, R3 ;  /* 0x0000000107077824 */ /* 0x000fe200078e0203 */
[----:B------:R-:W-:Y:S01]  /*15fe0*/  ULDC.64 UR10, c[0x0][0xae8] ;  /* 0x0002ba00000a7ab9 */ /* 0x000fe20000000a00 */
[----:B------:R-:W-:Y:S02]  /*15ff0*/  IMAD R3, R23, -0x80, R12 ;  /* 0xffffff8017037824 */ /* 0x000fe400078e020c */
[----:B------:R-:W-:Y:S01]  /*16000*/  IMAD.WIDE.U32 R6, R5, UR42, R6 ;  /* 0x0000002a05067c25 */ /* 0x000fe2000f8e0006 */
[----:B------:R-:W-:Y:S02]  /*16010*/  SHF.R.S32.HI R5, RZ, 0x1f, R4 ;  /* 0x0000001fff057819 */ /* 0x000fe40000011404 */
[C---:B------:R-:W-:Y:S01]  /*16020*/  ISETP.GE.AND P3, PT, R4.reuse, R3, PT ;  /* 0x000000030400720c */ /* 0x040fe20003f66270 */
[----:B------:R-:W-:Y:S01]  /*16030*/  VIADD R7, R7, UR4 ;  /* 0x0000000407077c36 */ /* 0x000fe20008000000 */
[----:B------:R-:W-:Y:S01]  /*16040*/  UIMAD UR4, UR7, UR10, URZ ;  /* 0x0000000a070472a4 */ /* 0x000fe2000f8e023f */
[----:B------:R-:W-:-:S02]  /*16050*/  VIADD R8, R4, 0x20 ;  /* 0x0000002004087836 */ /* 0x000fc40000000000 */
[----:B------:R-:W-:Y:S01]  /*16060*/  IMAD.U32 R9, RZ, RZ, UR10 ;  /* 0x0000000aff097e24 */ /* 0x000fe2000f8e00ff */
[----:B------:R-:W-:Y:S01]  /*16070*/  UIMAD UR4, UR8, UR11, UR4 ;  /* 0x0000000b080472a4 */ /* 0x000fe2000f8e0204 */
[----:B------:R-:W-:Y:S01]  /*16080*/  VIADD R10, R4, 0x40 ;  /* 0x00000040040a7836 */ /* 0x000fe20000000000 */
[----:B------:R-:W-:Y:S01]  /*16090*/  ISETP.GE.AND P2, PT, R8, R3, PT ;  /* 0x000000030800720c */ /* 0x000fe20003f46270 */
[----:B------:R-:W-:-:S03]  /*160a0*/  IMAD.WIDE.U32 R6, R9, UR8, R6 ;  /* 0x0000000809067c25 */ /* 0x000fc6000f8e0006 */
[----:B------:R-:W-:Y:S01]  /*160b0*/  ISETP.GE.AND P1, PT, R10, R3, PT ;  /* 0x000000030a00720c */ /* 0x000fe20003f26270 */
[----:B------:R-:W-:Y:S02]  /*160c0*/  VIADD R8, R4, 0x60 ;  /* 0x0000006004087836 */ /* 0x000fe40000000000 */
[----:B------:R-:W-:-:S03]  /*160d0*/  VIADD R11, R7, UR4 ;  /* 0x00000004070b7c36 */ /* 0x000fc60008000000 */
[----:B------:R-:W-:Y:S01]  /*160e0*/  ISETP.GE.AND P0, PT, R8, R3, PT ;  /* 0x000000030800720c */ /* 0x000fe20003f06270 */
[----:B------:R-:W-:Y:S01]  /*160f0*/  IMAD.WIDE R8, R23, 0x80, R4 ;  /* 0x0000008017087825 */ /* 0x000fe200078e0204 */
[----:B------:R-:W-:Y:S11]  /*16100*/  @P3 BRA `(.L_x_3973) ;  /* 0x00000000004c3947 */ /* 0x000ff60003800000 */
        /* <DEDUP_REMOVED lines=19> */
.L_x_3973:
[----:B------:R-:W-:Y:S05]  /*16240*/  BSYNC B1 ;  /* 0x0000000000017941 */ /* 0x000fea0003800000 */
.L_x_3972:
[----:B------:R-:W-:Y:S04]  /*16250*/  BSSY B1, `(.L_x_3974) ;  /* 0x0000017000017945 */ /* 0x000fe80003800000 */
[----:B------:R-:W-:Y:S05]  /*16260*/  @P2 BRA `(.L_x_3975) ;  /* 0x0000000000542947 */ /* 0x000fea0003800000 */
[----:B------:R-:W-:Y:S01]  /*16270*/  IADD3 R3, P2, R8, 0x20, RZ ;  /* 0x0000002008037810 */ /* 0x000fe20007f5e0ff */
[C---:B------:R-:W-:Y:S01]  /*16280*/  VIADD R5, R0.reuse, 0x40 ;  /* 0x0000004000057836 */ /* 0x040fe20000000000 */
[----:B------:R-:W-:Y:S01]  /*16290*/  ULDC UR4, c[0x0][0xa8c] ;  /* 0x0002a30000047ab9 */ /* 0x000fe20000000800 */
[----:B------:R-:W-:Y:S01]  /*162a0*/  ULDC.64 UR6, c[0x0][0xad8] ;  /* 0x0002b60000067ab9 */ /* 0x000fe20000000a00 */
[C---:B0-----:R-:W-:Y:S01]  /*162b0*/  VIADD R12, R0.reuse, 0x80 ;  /* 0x00000080000c7836 */ /* 0x041fe20000000000 */
        /* <DEDUP_REMOVED lines=16> */
.L_x_3975:
[----:B------:R-:W-:Y:S05]  /*163c0*/  BSYNC B1 ;  /* 0x0000000000017941 */ /* 0x000fea0003800000 */
.L_x_3974:
[----:B------:R-:W-:Y:S04]  /*163d0*/  BSSY B1, `(.L_x_3976) ;  /* 0x0000017000017945 */ /* 0x000fe80003800000 */
[----:B------:R-:W-:Y:S05]  /*163e0*/  @P1 BRA `(.L_x_3977) ;  /* 0x0000000000541947 */ /* 0x000fea0003800000 */
[----:B------:R-:W-:Y:S01]  /*163f0*/  IADD3 R3, P1, R8, 0x40, RZ ;  /* 0x0000004008037810 */ /* 0x000fe20007f3e0ff */
[C---:B------:R-:W-:Y:S01]  /*16400*/  VIADD R5, R0.reuse, 0x40 ;  /* 0x0000004000057836 */ /* 0x040fe20000000000 */
[----:B------:R-:W-:Y:S01]  /*16410*/  ULDC UR4, c[0x0][0xa8c] ;  /* 0x0002a30000047ab9 */ /* 0x000fe20000000800 */
[----:B------:R-:W-:Y:S01]  /*16420*/  ULDC.64 UR6, c[0x0][0xad8] ;  /* 0x0002b60000067ab9 */ /* 0x000fe20000000a00 */
[C---:B01----:R-:W-:Y:S01]  /*16430*/  VIADD R12, R0.reuse, 0x80 ;  /* 0x00000080000c7836 */ /* 0x043fe20000000000 */
        /* <DEDUP_REMOVED lines=16> */
.L_x_3977:
[----:B------:R-:W-:Y:S05]  /*16540*/  BSYNC B1 ;  /* 0x0000000000017941 */ /* 0x000fea0003800000 */
.L_x_3976:
[----:B------:R-:W-:Y:S05]  /*16550*/  @P0 BRA `(.L_x_3968) ;  /* 0x0000000000540947 */ /* 0x000fea0003800000 */
[----:B------:R-:W-:Y:S01]  /*16560*/  IADD3 R3, P0, R8, 0x60, RZ ;  /* 0x0000006008037810 */ /* 0x000fe20007f1e0ff */
[----:B------:R-:W-:Y:S01]  /*16570*/  ULDC UR4, c[0x0][0xa8c] ;  /* 0x0002a30000047ab9 */ /* 0x000fe20000000800 */
[----:B------:R-:W-:Y:S01]  /*16580*/  IMAD.MOV.U32 R4, RZ, RZ, R6 ;  /* 0x000000ffff047224 */ /* 0x000fe200078e0006 */
[----:B------:R-:W-:Y:S01]  /*16590*/  ULDC.64 UR6, c[0x0][0xad8] ;  /* 0x0002b60000067ab9 */ /* 0x000fe20000000a00 */
[----:B------:R-:W-:Y:S01]  /*165a0*/  IMAD.MOV.U32 R5, RZ, RZ, R11 ;  /* 0x000000ffff057224 */ /* 0x000fe200078e000b */
[C---:B------:R-:W-:Y:S01]  /*165b0*/  ISETP.GE.AND P1, PT, R0.reuse, UR4, PT ;  /* 0x0000000400007c0c */ /* 0x040fe2000bf26270 */
[----:B------:R-:W-:Y:S02]  /*165c0*/  IMAD.X R8, RZ, RZ, R9, P0 ;  /* 0x000000ffff087224 */ /* 0x000fe400000e0609 */
        /* <DEDUP_REMOVED lines=14> */
.L_x_3968:
[----:B------:R-:W-:Y:S05]  /*166b0*/  BSYNC B0 ;  /* 0x0000000000007941 */ /* 0x000fea0003800000 */
.L_x_3959:
[----:B------:R-:W-:Y:S02]  /*166c0*/  ULDC UR4, c[0x0][0xc14] ;  /* 0x0003050000047ab9 */ /* 0x000fe40000000800 */
[----:B------:R-:W-:-:S06]  /*166d0*/  UISETP.GE.AND UP0, UPT, UR48, UR4, UPT ;  /* 0x000000043000728c */ /* 0x000fcc000bf06270 */
[----:B------:R-:W-:-:S13]  /*166e0*/  PLOP3.LUT P0, PT, PT, PT, UP0, 0x80, 0x0 ;  /* 0x000000000000781c */ /* 0x000fda0003f0f008 */
[----:B------:R-:W-:Y:S05]  /*166f0*/  @!P0 BRA `(.L_x_3978) ;  /* 0xfffffea400908947 */ /* 0x000fea000383ffff */
[----:B------:R-:W-:Y:S05]  /*16700*/  EXIT ;  /* 0x000000000000794d */ /* 0x000fea0003800000 */
.L_x_3873:
[----:B------:R-:W-:-:S08]  /*16710*/  NOP ;  /* 0x0000000000007918 */ /* 0x000fd00000000000 */
[----:B------:R-:W0:-:S00]  /*16720*/  USETMAXREG.DEALLOC.CTAPOOL 0x18 ;  /* 0x00000018000079c8 */ /* 0x000e0000080e0500 */
[----:B0-----:R-:W-:Y:S01]  /*16730*/  LOP3.LUT R0, R0, 0x3, RZ, 0xc0, !PT ;  /* 0x0000000300007812 */ /* 0x001fe200078ec0ff */
[----:B------:R-:W-:Y:S01]  /*16740*/  IMAD.MOV.U32 R6, RZ, RZ, RZ ;  /* 0x000000ffff067224 */ /* 0x000fe200078e00ff */
[----:B------:R-:W-:-:S04]  /*16750*/  LOP3.LUT R16, R16, 0xfffffffd, RZ, 0xc0, !PT ;  /* 0xfffffffd10107812 */ /* 0x000fc800078ec0ff */
[----:B------:R-:W0:Y:S02]  /*16760*/  SHFL.IDX PT, R0, R0, RZ, 0x1f ;  /* 0x00001fff00007589 */ /* 0x000e2400000e0000 */
[----:B0-----:R-:W-:-:S13]  /*16770*/  ISETP.NE.AND P0, PT, R0, RZ, PT ;  /* 0x000000ff0000720c */ /* 0x001fda0003f05270 */
[----:B------:R-:W-:Y:S01]  /*16780*/  @P0 LOP3.LUT R16, R16, 0x2, RZ, 0xfc, !PT ;  /* 0x0000000210100812 */ /* 0x000fe200078efcff */
[----:B------:R-:W-:Y:S06]  /*16790*/  @!P0 BRA `(.L_x_3979) ;  /* 0x00000000002c8947 */ /* 0x000fec0003800000 */
[----:B------:R-:W0:Y:S08]  /*167a0*/  S2UR UR5, SR_CgaCtaId ;  /* 0x00000000000579c3 */ /* 0x000e300000008800 */
[----:B------:R-:W-:Y:S06]  /*167b0*/  BAR.SYNC.DEFER_BLOCKING 0x5, 0x180 ;  /* 0x0146000000007b1d */ /* 0x000fec0000010000 */
[----:B------:R-:W-:-:S02]  /*167c0*/  UMOV UR4, 0x400 ;  /* 0x0000040000047882 */ /* 0x000fc40000000000 */
[----:B0-----:R-:W-:-:S09]  /*167d0*/  ULEA UR4, UR5, UR4, 0x18 ;  /* 0x0000000405047291 */ /* 0x001fd2000f8ec03f */
[----:B------:R-:W0:Y:S04]  /*167e0*/  LDS.128 R4, [UR4+0x334d0] ;  /* 0x0334d004ff047984 */ /* 0x000e280008000c00 */
[----:B0-----:R0:W-:Y:S01]  /*167f0*/  STL [R1+0x1c], R5 ;  /* 0x00001c0501007387 */ /* 0x0011e20000100800 */
[----:B------:R-:W-:Y:S02]  /*16800*/  R2UR UR45, R7 ;  /* 0x00000000072d72ca */ /* 0x000fe400000e0000 */
[----:B------:R-:W-:Y:S01]  /*16810*/  R2UR UR38, R6 ;  /* 0x00000000062672ca */ /* 0x000fe200000e0000 */
[----:B------:R0:W-:Y:S01]  /*16820*/  STL [R1+0x18], R4 ;  /* 0x0000180401007387 */ /* 0x0001e20000100800 */
[----:B------:R-:W-:Y:S06]  /*16830*/  BAR.ARV 0x4, 0x180 ;  /* 0x0106000000007b1d */ /* 0x000fec0000002000 */
[----:B------:R-:W-:Y:S07]  /*16840*/  BRA `(.L_x_3980) ;  /* 0x0000000800bc7947 */ /* 0x000fee0003800000 */
.L_x_3979:
[----:B------:R-:W0:Y:S01]  /*16850*/  S2R R0, SR_TID.X ;  /* 0x0000000000007919 */ /* 0x000e220000002100 */
        /* <DEDUP_REMOVED lines=40> */
.L_x_3985:
        /* <DEDUP_REMOVED lines=14> */
.L_x_3984:
[----:B------:R-:W-:Y:S05]  /*16bc0*/  BSYNC B0 ;  /* 0x0000000000007941 */ /* 0x000fea0003800000 */
.L_x_3983:
        /* <DEDUP_REMOVED lines=22> */
.L_x_3981:
        /* <DEDUP_REMOVED lines=25> */
.L_x_3986:
        /* <DEDUP_REMOVED lines=58> */
.L_x_3982:
[----:B------:R0:W-:Y:S01]  /*17260*/  STL [R1+0x18], R0 ;  /* 0x0000180001007387 */ /* 0x0001e20000100800 */
[----:B------:R-:W-:-:S03]  /*17270*/  UMOV UR38, URZ ;  /* 0x0000003f00267c82 */ /* 0x000fc60008000000 */
[----:B------:R0:W-:Y:S02]  /*17280*/  STL [R1+0x1c], RZ ;  /* 0x00001cff01007387 */ /* 0x0001e40000100800 */
.L_x_3987:
        /* <DEDUP_REMOVED lines=11> */
.L_x_3980:
[----:B-1----:R-:W-:Y:S01]  /*17340*/  IMAD.MOV.U32 R0, RZ, RZ, 0x1 ;  /* 0x00000001ff007424 */ /* 0x002fe200078e00ff */
[----:B------:R-:W-:Y:S01]  /*17350*/  ULDC UR4, c[0x0][0xc14] ;  /* 0x0003050000047ab9 */ /* 0x000fe20000000800 */
[----:B------:R1:W-:Y:S01]  /*17360*/  STL [R1], RZ ;  /* 0x000000ff01007387 */ /* 0x0003e20000100800 */
[----:B------:R-:W-:-:S03]  /*17370*/  UISETP.GE.AND UP0, UPT, UR45, UR4, UPT ;  /* 0x000000042d00728c */ /* 0x000fc6000bf06270 */
[----:B------:R1:W-:Y:S03]  /*17380*/  STL [R1+0xc], R0 ;  /* 0x00000c0001007387 */ /* 0x0003e60000100800 */
[----:B------:R-:W-:Y:S01]  /*17390*/  PLOP3.LUT P0, PT, PT, PT, UP0, 0x80, 0x0 ;  /* 0x000000000000781c */ /* 0x000fe20003f0f008 */
[----:B------:R1:W-:-:S12]  /*173a0*/  STL [R1+0x28], RZ ;  /* 0x000028ff01007387 */ /* 0x0003d80000100800 */
[----:B-1----:R-:W-:Y:S05]  /*173b0*/  @P0 BRA `(.L_x_3988) ;  /* 0x0000005000180947 */ /* 0x002fea0003800000 */
[----:B------:R-:W1:Y:S01]  /*173c0*/  S2R R0, SR_TID.X ;  /* 0x0000000000007919 */ /* 0x000e620000002100 */
[----:B------:R-:W-:Y:S02]  /*173d0*/  ULOP3.LUT UR42, UR40, 0x1, URZ, 0xfc, !UPT ;  /* 0x00000001282a7892 */ /* 0x000fe4000f8efc3f */
[----:B------:R-:W-:Y:S01]  /*173e0*/  ULOP3.LUT UR44, UR40, 0x2, URZ, 0xfc, !UPT ;  /* 0x00000002282c7892 */ /* 0x000fe2000f8efc3f */
[----:B0-----:R-:W0:Y:S01]  /*173f0*/  S2R R4, SR_TID.X ;  /* 0x0000000000047919 */ /* 0x001e220000002100 */
[----:B------:R-:W-:Y:S01]  /*17400*/  ULDC UR43, c[0x0][0xc] ;  /* 0x00000300002b7ab9 */ /* 0x000fe20000000800 */
[----:B------:R-:W-:Y:S01]  /*17410*/  ULDC.64 UR46, c[0x0][0x198] ;  /* 0x00006600002e7ab9 */ /* 0x000fe20000000a00 */
[----:B------:R2:W-:Y:S01]  /*17420*/  STL [R1+0x28], RZ ;  /* 0x000028ff01007387 */ /* 0x0005e20000100800 */
[----:B-1----:R-:W-:Y:S01]  /*17430*/  LOP3.LUT R0, R0, 0x7f, RZ, 0xc0, !PT ;  /* 0x0000007f00007812 */ /* 0x002fe200078ec0ff */
[----:B0-----:R-:W-:-:S04]  /*17440*/  IMAD.SHL.U32 R2, R4, 0x20, RZ ;  /* 0x0000002004027824 */ /* 0x001fc800078e00ff */
[----:B------:R-:W-:Y:S02]  /*17450*/  IMAD.SHL.U32 R0, R0, 0x10, RZ ;  /* 0x0000001000007824 */ /* 0x000fe400078e00ff */
[C---:B------:R-:W-:Y:S02]  /*17460*/  IMAD.SHL.U32 R18, R4.reuse, 0x40, RZ ;  /* 0x0000004004127824 */ /* 0x040fe400078e00ff */
[----:B------:R-:W-:Y:S01]  /*17470*/  IMAD.SHL.U32 R7, R4, 0x4, RZ ;  /* 0x0000000404077824 */ /* 0x000fe200078e00ff */
[----:B------:R-:W-:Y:S02]  /*17480*/  LOP3.LUT R3, R0, 0x600, RZ, 0xc0, !PT ;  /* 0x0000060000037812 */ /* 0x000fe400078ec0ff */
[----:B------:R-:W-:Y:S02]  /*17490*/  SHF.R.U32.HI R0, RZ, 0x1, R4 ;  /* 0x00000001ff007819 */ /* 0x000fe40000011604 */
[----:B------:R-:W-:Y:S02]  /*174a0*/  LOP3.LUT R5, R3, 0x60, R2, 0xf8, !PT ;  /* 0x0000006003057812 */ /* 0x000fe400078ef802 */
[----:B------:R-:W-:-:S02]  /*174b0*/  LOP3.LUT R3, R18, 0x180, RZ, 0xc0, !PT ;  /* 0x0000018012037812 */ /* 0x000fc400078ec0ff */
[----:B------:R-:W-:Y:S02]  /*174c0*/  LOP3.LUT R5, R5, 0x100, R2, 0xf8, !PT ;  /* 0x0000010005057812 */ /* 0x000fe400078ef802 */
[----:B------:R-:W-:Y:S01]  /*174d0*/  LOP3.LUT R0, R3, 0x30, R0, 0xf8, !PT ;  /* 0x0000003003007812 */ /* 0x000fe200078ef800 */
[----:B------:R-:W-:Y:S01]  /*174e0*/  IMAD.SHL.U32 R3, R4, 0x8, RZ ;  /* 0x0000000804037824 */ /* 0x000fe200078e00ff */
[----:B------:R-:W-:-:S04]  /*174f0*/  LOP3.LUT R2, R2, 0x80, RZ, 0xc0, !PT ;  /* 0x0000008002027812 */ /* 0x000fc800078ec0ff */
[----:B------:R-:W-:Y:S01]  /*17500*/  LOP3.LUT R3, R0, 0x30, R3, 0x78, !PT ;  /* 0x0000003000037812 */ /* 0x000fe200078e7803 */
[----:B------:R-:W-:Y:S01]  /*17510*/  IMAD.MOV.U32 R0, RZ, RZ, 0x1 ;  /* 0x00000001ff007424 */ /* 0x000fe200078e00ff */
[----:B------:R-:W-:Y:S02]  /*17520*/  LOP3.LUT R2, R2, 0x10, R4, 0xf8, !PT ;  /* 0x0000001002027812 */ /* 0x000fe400078ef804 */
[----:B------:R-:W-:Y:S02]  /*17530*/  LOP3.LUT R18, R3, 0x640, R18, 0xf8, !PT ;  /* 0x0000064003127812 */ /* 0x000fe400078ef812 */
[----:B------:R2:W-:Y:S01]  /*17540*/  STL [R1+0xc], R0 ;  /* 0x00000c0001007387 */ /* 0x0005e20000100800 */
[----:B------:R-:W-:-:S03]  /*17550*/  LOP3.LUT R2, R2, 0x10, R7, 0x78, !PT ;  /* 0x0000001002027812 */ /* 0x000fc600078e7807 */
[----:B------:R2:W-:Y:S01]  /*17560*/  STL [R1], RZ ;  /* 0x000000ff01007387 */ /* 0x0005e20000100800 */
[----:B------:R-:W-:-:S07]  /*17570*/  LOP3.LUT R17, R5, R2, RZ, 0xfc, !PT ;  /* 0x0000000205117212 */ /* 0x000fce00078efcff */
.L_x_4058:
[----:B------:R-:W-:Y:S01]  /*17580*/  ULDC.64 UR4, c[0x0][0xa00] ;  /* 0x0002800000047ab9 */ /* 0x000fe20000000a00 */
[----:B------:R-:W-:Y:S01]  /*17590*/  ULDC.64 UR6, c[0x0][0xa00] ;  /* 0x0002800000067ab9 */ /* 0x000fe20000000a00 */
[----:B------:R-:W-:Y:S01]  /*175a0*/  ISETP.NE.U32.AND P0, PT, RZ, UR4, PT ;  /* 0x00000004ff007c0c */ /* 0x000fe2000bf05070 */
[----:B------:R-:W-:Y:S01]  /*175b0*/  UIMAD.WIDE UR6, UR45, 0x4, UR6 ;  /* 0x000000042d0678a5 */ /* 0x000fe2000f8e0206 */
[----:B-12---:R-:W-:Y:S01]  /*175c0*/  IMAD.MOV.U32 R0, RZ, RZ, RZ ;  /* 0x000000ffff007224 */ /* 0x006fe200078e00ff */
[----:B------:R-:W-:Y:S01]  /*175d0*/  ULDC.64 UR10, c[0x0][0xa08] ;  /* 0x00028200000a7ab9 */ /* 0x000fe20000000a00 */
[----:B------:R-:W-:Y:S01]  /*175e0*/  ISETP.NE.AND.EX P0, PT, RZ, UR5, PT, P0 ;  /* 0x00000005ff007c0c */ /* 0x000fe2000bf05300 */
[----:B------:R-:W-:Y:S01]  /*175f0*/  ULDC.64 UR4, c[0x0][0xa28] ;  /* 0x00028a0000047ab9 */ /* 0x000fe20000000a00 */
[----:B------:R-:W-:Y:S01]  /*17600*/  ULDC.64 UR8, c[0x0][0xa08] ;  /* 0x0002820000087ab9 */ /* 0x000fe20000000a00 */
[----:B------:R-:W-:Y:S01]  /*17610*/  IMAD.U32 R2, RZ, RZ, UR6 ;  /* 0x00000006ff027e24 */ /* 0x000fe2000f8e00ff */
[----:B0-----:R-:W-:Y:S01]  /*17620*/  CS2R R4, SRZ ;  /* 0x0000000000047805 */ /* 0x001fe2000001ff00 */
[----:B------:R-:W-:Y:S01]  /*17630*/  IMAD.U32 R3, RZ, RZ, UR7 ;  /* 0x00000007ff037e24 */ /* 0x000fe2000f8e00ff */
[----:B------:R-:W0:Y:S07]  /*17640*/  LDC R6, c[0x0][0x404] ;  /* 0x00010100ff067b82 */ /* 0x000e2e0000000800 */
[----:B------:R1:W2:Y:S01]  /*17650*/  @P0 LDG.E R0, desc[UR50][R2.64] ;  /* 0x0000003202000981 */ /* 0x0002a2000c1e1900 */
[----:B------:R-:W-:Y:S01]  /*17660*/  UISETP.NE.U32.AND UP0, UPT, UR4, URZ, UPT ;  /* 0x0000003f0400728c */ /* 0x000fe2000bf05070 */
[----:B------:R-:W-:Y:S01]  /*17670*/  ISETP.NE.U32.AND P1, PT, RZ, UR10, PT ;  /* 0x0000000aff007c0c */ /* 0x000fe2000bf25070 */
[----:B------:R-:W-:Y:S01]  /*17680*/  UIMAD.WIDE UR8, UR45, 0x4, UR8 ;  /* 0x000000042d0878a5 */ /* 0x000fe2000f8e0208 */
[----:B------:R-:W3:Y:S01]  /*17690*/  LDC R7, c[0x0][0x2e0] ;  /* 0x0000b800ff077b82 */ /* 0x000ee20000000800 */
[----:B------:R-:W-:Y:S01]  /*176a0*/  UISETP.NE.AND.EX UP0, UPT, UR5, URZ, UPT, UP0 ;  /* 0x0000003f0500728c */ /* 0x000fe2000bf05300 */
[----:B------:R-:W-:Y:S01]  /*176b0*/  ISETP.NE.AND.EX P1, PT, RZ, UR11, PT, P1 ;  /* 0x0000000bff007c0c */ /* 0x000fe2000bf25310 */
[----:B------:R-:W-:-:S02]  /*176c0*/  ULDC.64 UR10, c[0x0][0xa18] ;  /* 0x00028600000a7ab9 */ /* 0x000fc40000000a00 */
[----:B------:R-:W-:Y:S01]  /*176d0*/  UISETP.NE.U32.AND UP1, UPT, UR10, URZ, UPT ;  /* 0x0000003f0a00728c */ /* 0x000fe2000bf25070 */
[----:B-1----:R-:W-:Y:S02]  /*176e0*/  IMAD.U32 R2, RZ, RZ, UR8 ;  /* 0x00000008ff027e24 */ /* 0x002fe4000f8e00ff */
[----:B------:R-:W-:Y:S01]  /*176f0*/  IMAD.U32 R3, RZ, RZ, UR9 ;  /* 0x00000009ff037e24 */ /* 0x000fe2000f8e00ff */
[----:B------:R-:W-:-:S03]  /*17700*/  UISETP.NE.AND.EX UP1, UPT, UR11, URZ, UPT, UP1 ;  /* 0x0000003f0b00728c */ /* 0x000fc6000bf25310 */
[----:B------:R-:W-:Y:S01]  /*17710*/  @UP0 ULDC.64 UR4, c[0x0][0xa28] ;  /* 0x00028a0000040ab9 */ /* 0x000fe20000000a00 */
[----:B------:R-:W-:Y:S01]  /*17720*/  PLOP3.LUT P2, PT, PT, PT, UP0, 0x80, 0x0 ;  /* 0x000000000000781c */ /* 0x000fe20003f4f008 */
[----:B------:R-:W-:Y:S01]  /*17730*/  @UP0 UIMAD.WIDE UR4, UR45, 0x4, UR4 ;  /* 0x000000042d0408a5 */ /* 0x000fe2000f8e0204 */
[----:B------:R1:W5:Y:S01]  /*17740*/  @P1 LDG.E R5, desc[UR50][R2.64] ;  /* 0x0000003202051981 */ /* 0x000362000c1e1900 */
[----:B------:R-:W-:-:S04]  /*17750*/  PLOP3.LUT P4, PT, PT, PT, UP1, 0x80, 0x0 ;  /* 0x000000000000781c */ /* 0x000fc80003f8f018 */
[----:B-1----:R-:W-:Y:S02]  /*17760*/  IMAD.U32 R2, RZ, RZ, UR4 ;  /* 0x00000004ff027e24 */ /* 0x002fe4000f8e00ff */
[----:B------:R-:W-:Y:S01]  /*17770*/  IMAD.U32 R3, RZ, RZ, UR5 ;  /* 0x00000005ff037e24 */ /* 0x000fe2000f8e00ff */
[----:B------:R-:W-:Y:S02]  /*17780*/  @UP1 ULDC.64 UR4, c[0x0][0xa18] ;  /* 0x0002860000041ab9 */ /* 0x000fe40000000a00 */
[----:B------:R-:W-:Y:S02]  /*17790*/  @UP1 UIMAD.WIDE UR4, UR45, 0x4, UR4 ;  /* 0x000000042d0418a5 */ /* 0x000fe4000f8e0204 */
[----:B------:R1:W5:Y:S04]  /*177a0*/  @P2 LDG.E R4, desc[UR50][R2.64] ;  /* 0x0000003202042981 */ /* 0x000368000c1e1900 */
[----:B-1----:R-:W-:-:S02]  /*177b0*/  IMAD.U32 R2, RZ, RZ, UR4 ;  /* 0x00000004ff027e24 */ /* 0x002fc4000f8e00ff */
[----:B------:R-:W-:Y:S01]  /*177c0*/  IMAD.U32 R3, RZ, RZ, UR5 ;  /* 0x00000005ff037e24 */ /* 0x000fe2000f8e00ff */
[----:B------:R-:W-:Y:S02]  /*177d0*/  ULDC.64 UR4, c[0x0][0xa20] ;  /* 0x0002880000047ab9 */ /* 0x000fe40000000a00 */
[----:B------:R-:W-:-:S04]  /*177e0*/  ISETP.NE.U32.AND P3, PT, RZ, UR4, PT ;  /* 0x00000004ff007c0c */ /* 0x000fc8000bf65070 */
[----:B------:R-:W-:Y:S01]  /*177f0*/  ISETP.NE.AND.EX P3, PT, RZ, UR5, PT, P3 ;  /* 0x00000005ff007c0c */ /* 0x000fe2000bf65330 */
[----:B--2---:R1:W-:Y:S02]  /*17800*/  STL [R1+0x8], R0 ;  /* 0x0000080001007387 */ /* 0x0043e40000100800 */
[----:B-1----:R-:W1:Y:S02]  /*17810*/  LDC R0, c[0x0][0x288] ;  /* 0x0000a200ff007b82 */ /* 0x002e640000000800 */
[----:B-1----:R1:W5:Y:S06]  /*17820*/  @P4 LDG.E R0, desc[UR50][R2.64] ;  /* 0x0000003202004981 */ /* 0x00236c000c1e1900 */
[----:B-1----:R-:W1:Y:S02]  /*17830*/  LDC.64 R2, c[0x0][0x3f8] ;  /* 0x0000fe00ff027b82 */ /* 0x002e640000000a00 */
[----:B-1----:R-:W-:-:S04]  /*17840*/  ISETP.NE.U32.AND P2, PT, R2, RZ, PT ;  /* 0x000000ff0200720c */ /* 0x002fc80003f45070 */
[----:B------:R-:W-:-:S04]  /*17850*/  ISETP.NE.AND.EX P2, PT, R3, RZ, PT, P2 ;  /* 0x000000ff0300720c */ /* 0x000fc80003f45320 */
[----:B0-----:R-:W-:-:S05]  /*17860*/  SEL R6, R6, 0x1, P2 ;  /* 0x0000000106067807 */ /* 0x001fca0001000000 */
[----:B---3--:R-:W-:Y:S01]  /*17870*/  IMAD R6, R6, R7, RZ ;  /* 0x0000000706067224 */ /* 0x008fe200078e02ff */
[----:B------:R-:W-:Y:S06]  /*17880*/  @P4 BRA `(.L_x_3989) ;  /* 0x0000000000184947 */ /* 0x000fec0003800000 */
[----:B------:R-:W-:Y:S05]  /*17890*/  @!P0 BRA `(.L_x_3989) ;  /* 0x0000000000148947 */ /* 0x000fea0003800000 */
[----:B------:R-:W-:Y:S02]  /*178a0*/  IMAD.U32 R2, RZ, RZ, UR6 ;  /* 0x00000006ff027e24 */ /* 0x000fe4000f8e00ff */
[----:B------:R-:W-:-:S05]  /*178b0*/  IMAD.U32 R3, RZ, RZ, UR7 ;  /* 0x00000007ff037e24 */ /* 0x000fca000f8e00ff */
[----:B------:R-:W2:Y:S04]  /*178c0*/  LDG.E R7, desc[UR50][R2.64] ;  /* 0x0000003202077981 */ /* 0x000ea8000c1e1900 */
[----:B-----5:R-:W2:Y:S02]  /*178d0*/  LDG.E R0, desc[UR50][R2.64+0x4] ;  /* 0x0000043202007981 */ /* 0x020ea4000c1e1900 */
[----:B--2---:R-:W-:-:S07]  /*178e0*/  IMAD.IADD R0, R0, 0x1, -R7 ;  /* 0x0000000100007824 */ /* 0x004fce00078e0a07 */
.L_x_3989:
        /* <DEDUP_REMOVED lines=9> */
.L_x_3990:
[----:B------:R-:W-:Y:S05]  /*17980*/  @!P1 BRA `(.L_x_3991) ;  /* 0x0000000000149947 */ /* 0x000fea0003800000 */
[----:B0-----:R-:W-:Y:S02]  /*17990*/  IMAD.U32 R2, RZ, RZ, UR8 ;  /* 0x00000008ff027e24 */ /* 0x001fe4000f8e00ff */
[----:B------:R-:W-:-:S05]  /*179a0*/  IMAD.U32 R3, RZ, RZ, UR9 ;  /* 0x00000009ff037e24 */ /* 0x000fca000f8e00ff */
[----:B------:R-:W2:Y:S04]  /*179b0*/  LDG.E R5, desc[UR50][R2.64] ;  /* 0x0000003202057981 */ /* 0x000ea8000c1e1900 */
[----:B------:R-:W2:Y:S02]  /*179c0*/  LDG.E R6, desc[UR50][R2.64+0x4] ;  /* 0x0000043202067981 */ /* 0x000ea4000c1e1900 */
[----:B--2---:R-:W-:-:S07]  /*179d0*/  IMAD.IADD R6, R6, 0x1, -R5 ;  /* 0x0000000106067824 */ /* 0x004fce00078e0a05 */
.L_x_3991:
        /* <DEDUP_REMOVED lines=18> */
.L_x_3993:
[----:B------:R-:W-:-:S13]  /*17b00*/  ISETP.NE.AND P0, PT, R3, 0x1, PT ;  /* 0x000000010300780c */ /* 0x000fda0003f05270 */
[----:B------:R-:W0:Y:S02]  /*17b10*/  @P0 LDC.64 R4, c[0x0][0x9e8] ;  /* 0x00027a00ff040b82 */ /* 0x000e240000000a00 */
[----:B0-----:R-:W-:-:S05]  /*17b20*/  @P0 IMAD.HI.U32 R4, R6, R4, RZ ;  /* 0x0000000406040227 */ /* 0x001fca00078e00ff */
[----:B------:R-:W-:-:S07]  /*17b30*/  @P0 SHF.R.U32.HI R6, RZ, R5, R4 ;  /* 0x00000005ff060219 */ /* 0x000fce0000011604 */
.L_x_3994:
[----:B------:R-:W-:-:S05]  /*17b40*/  IMAD R5, R6, R3, R3 ;  /* 0x0000000306057224 */ /* 0x000fca00078e0203 */
[----:B------:R-:W-:-:S07]  /*17b50*/  VIMNMX R2, R2, R5, PT ;  /* 0x0000000502027248 */ /* 0x000fce0003fe0100 */
.L_x_3992:
[----:B------:R-:W-:Y:S01]  /*17b60*/  VIADD R2, R2, 0x9f ;  /* 0x0000009f02027836 */ /* 0x000fe20000000000 */
[----:B------:R-:W-:Y:S01]  /*17b70*/  ULDC UR4, c[0x0][0x9dc] ;  /* 0x0002770000047ab9 */ /* 0x000fe20000000800 */
[----:B------:R-:W-:Y:S02]  /*17b80*/  IMAD R0, R8, 0x80, -R0 ;  /* 0x0000008008007824 */ /* 0x000fe400078e0a00 */
[----:B------:R-:W-:-:S04]  /*17b90*/  IMAD.HI R5, R2, 0x66666667, RZ ;  /* 0x6666666702057827 */ /* 0x000fc800078e02ff */
[C---:B------:R-:W-:Y:S02]  /*17ba0*/  VIADD R2, R7.reuse, 0x9f ;  /* 0x0000009f07027836 */ /* 0x040fe40000000000 */
[----:B------:R-:W-:Y:S02]  /*17bb0*/  IMAD.IADD R7, R7, 0x1, R0 ;  /* 0x0000000107077824 */ /* 0x000fe400078e0200 */
[----:B------:R-:W-:Y:S01]  /*17bc0*/  IMAD.HI R4, R2, 0x66666667, RZ ;  /* 0x6666666702047827 */ /* 0x000fe200078e02ff */
[----:B------:R-:W-:-:S03]  /*17bd0*/  SHF.R.U32.HI R2, RZ, 0x1f, R5 ;  /* 0x0000001fff027819 */ /* 0x000fc60000011605 */
[----:B------:R-:W-:Y:S01]  /*17be0*/  VIADD R0, R7, -UR4 ;  /* 0x8000000407007c36 */ /* 0x000fe20008000000 */
[----:B------:R-:W-:Y:S02]  /*17bf0*/  LEA.HI.SX32 R2, R5, R2, 0x1a ;  /* 0x0000000205027211 */ /* 0x000fe400078fd2ff */
[----:B------:R-:W-:-:S04]  /*17c00*/  SHF.R.U32.HI R5, RZ, 0x1f, R4 ;  /* 0x0000001fff057819 */ /* 0x000fc80000011604 */
[----:B------:R-:W-:-:S04]  /*17c10*/  LEA.HI.SX32 R5, R4, R5, 0x1a ;  /* 0x0000000504057211 */ /* 0x000fc800078fd2ff */
[----:B------:R-:W-:-:S05]  /*17c20*/  VIMNMX R6, R5, R2, PT ;  /* 0x0000000205067248 */ /* 0x000fca0003fe0100 */
[----:B------:R0:W-:Y:S01]  /*17c30*/  STL [R1+0x4], R6 ;  /* 0x0000040601007387 */ /* 0x0001e20000100800 */
[----:B------:R-:W-:Y:S05]  /*17c40*/  @!P1 BRA `(.L_x_3995) ;  /* 0x0000000000409947 */ /* 0x000fea0003800000 */
[----:B------:R-:W-:-:S05]  /*17c50*/  IMAD.MOV.U32 R2, RZ, RZ, R7 ;  /* 0x000000ffff027224 */ /* 0x000fca00078e0007 */
        /* <DEDUP_REMOVED lines=9> */
.L_x_3996:
[----:B------:R-:W-:-:S13]  /*17cf0*/  ISETP.NE.AND P0, PT, R3, 0x1, PT ;  /* 0x000000010300780c */ /* 0x000fda0003f05270 */
[----:B------:R-:W1:Y:S02]  /*17d00*/  @P0 LDC.64 R4, c[0x0][0x9e8] ;  /* 0x00027a00ff040b82 */ /* 0x000e640000000a00 */
[----:B-1----:R-:W-:-:S05]  /*17d10*/  @P0 IMAD.HI.U32 R4, R2, R4, RZ ;  /* 0x0000000402040227 */ /* 0x002fca00078e00ff */
[----:B------:R-:W-:-:S07]  /*17d20*/  @P0 SHF.R.U32.HI R2, RZ, R5, R4 ;  /* 0x00000005ff020219 */ /* 0x000fce0000011604 */
.L_x_3997:
[----:B------:R-:W-:-:S05]  /*17d30*/  IMAD R3, R2, R3, RZ ;  /* 0x0000000302037224 */ /* 0x000fca00078e02ff */
[----:B------:R-:W-:-:S07]  /*17d40*/  VIMNMX R0, R0, R3, !PT ;  /* 0x0000000300007248 */ /* 0x000fce0007fe0100 */
.L_x_3995:
[----:B------:R-:W-:Y:S01]  /*17d50*/  IMAD.HI R0, R0, 0x66666667, RZ ;  /* 0x6666666700007827 */ /* 0x000fe200078e02ff */
[----:B------:R-:W-:Y:S04]  /*17d60*/  BSSY B6, `(.L_x_3998) ;  /* 0x00003a4000067945 */ /* 0x000fe80003800000 */
[----:B------:R-:W-:-:S04]  /*17d70*/  SHF.R.U32.HI R3, RZ, 0x1f, R0 ;  /* 0x0000001fff037819 */ /* 0x000fc80000011600 */
[----:B------:R-:W-:-:S04]  /*17d80*/  LEA.HI.SX32 R3, R0, R3, 0x1a ;  /* 0x0000000300037211 */ /* 0x000fc800078fd2ff */
        /* <DEDUP_REMOVED lines=22> */
.L_x_3999:
        /* <DEDUP_REMOVED lines=14> */
[----:B0-----:R-:W-:Y:S02]  /*17fd0*/  IMAD.U32 R6, RZ, RZ, UR8 ;  /* 0x00000008ff067e24 */ /* 0x001fe4000f8e00ff */
        /* <DEDUP_REMOVED lines=8> */
.L_x_4001:
[----:B------:R-:W-:Y:S01]  /*18060*/  UIADD3 UR4, UR41, 0xf200, URZ ;  /* 0x0000f20029047890 */ /* 0x000fe2000fffe03f */
[----:B------:R-:W-:-:S05]  /*18070*/  LOP3.LUT R16, R16, 0xfffffffe, RZ, 0xc0, !PT ;  /* 0xfffffffe10107812 */ /* 0x000fca00078ec0ff */
[----:B------:R-:W-:-:S05]  /*18080*/  IMAD.U32 R19, RZ, RZ, UR4 ;  /* 0x00000004ff137e24 */ /* 0x000fca000f8e00ff */
[----:B------:R-:W-:-:S13]  /*18090*/  LOP3.LUT P0, RZ, R19, 0x1bf, RZ, 0xc0, !PT ;  /* 0x000001bf13ff7812 */ /* 0x000fda000780c0ff */
[----:B------:R-:W-:Y:S01]  /*180a0*/  @P0 LOP3.LUT R16, R16, 0x1, RZ, 0xfc, !PT ;  /* 0x0000000110100812 */ /* 0x000fe200078efcff */
[----:B------:R-:W-:Y:S06]  /*180b0*/  @!P0 BRA `(.L_x_4002) ;  /* 0x0000000000408947 */ /* 0x000fec0003800000 */
        /* <DEDUP_REMOVED lines=16> */
.L_x_4002:
        /* <DEDUP_REMOVED lines=20> */
.L_x_4003:
        /* <DEDUP_REMOVED lines=18> */
.L_x_4004:
[----:B------:R-:W1:Y:S01]  /*18420*/  LDC R0, c[0x0][0x428] ;  /* 0x00010a00ff007b82 */ /* 0x000e620000000800 */
[----:B------:R-:W-:Y:S01]  /*18430*/  ULDC.64 UR4, c[0x0][0x9f8] ;  /* 0x00027e0000047ab9 */ /* 0x000fe20000000a00 */
[----:B------:R-:W2:Y:S01]  /*18440*/  LDL.LU R7, [R1+0x8] ;  /* 0x0000080001077983 */ /* 0x000ea20000300800 */
[----:B------:R-:W-:Y:S01]  /*18450*/  IMAD.U32 R19, RZ, RZ, UR38 ;  /* 0x00000026ff137e24 */ /* 0x000fe2000f8e00ff */
[----:B------:R-:W-:Y:S01]  /*18460*/  ULDC.64 UR6, c[0x0][0xa08] ;  /* 0x0002820000067ab9 */ /* 0x000fe20000000a00 */
[----:B-1----:R-:W-:Y:S01]  /*18470*/  ISETP.NE.AND P0, PT, R0, 0x1, PT ;  /* 0x000000010000780c */ /* 0x002fe20003f05270 */
[----:B------:R-:W-:Y:S01]  /*18480*/  UISETP.NE.U32.AND UP0, UPT, UR4, URZ, UPT ;  /* 0x0000003f0400728c */ /* 0x000fe2000bf05070 */
[----:B0-----:R-:W2:Y:S01]  /*18490*/  LDL.LU R6, [R1+0x1c] ;  /* 0x00001c0001067983 */ /* 0x001ea20000300800 */
[----:B------:R-:W-:Y:S02]  /*184a0*/  IMAD.U32 R5, RZ, RZ, UR45 ;  /* 0x0000002dff057e24 */ /* 0x000fe4000f8e00ff */
[----:B------:R-:W-:Y:S01]  /*184b0*/  UISETP.NE.AND.EX UP0, UPT, UR5, URZ, UPT, UP0 ;  /* 0x0000003f0500728c */ /* 0x000fe2000bf05300 */
[----:B------:R-:W0:Y:S07]  /*184c0*/  S2R R4, SR_TID.X ;  /* 0x0000000000047919 */ /* 0x000e2e0000002100 */
[----:B------:R-:W1:Y:S03]  /*184d0*/  @P0 LDC R0, c[0x0][0x42c] ;  /* 0x00010b00ff000b82 */ /* 0x000e660000000800 */
[----:B------:R-:W-:-:S02]  /*184e0*/  @UP0 ULDC.64 UR4, c[0x0][0x9f8] ;  /* 0x00027e0000040ab9 */ /* 0x000fc40000000a00 */
[----:B------:R-:W-:-:S03]  /*184f0*/  @UP0 UIMAD.WIDE UR4, UR45, 0x4, UR4 ;  /* 0x000000042d0408a5 */ /* 0x000fc6000f8e0204 */
[----:B------:R-:W3:Y:S03]  /*18500*/  @P0 LDC R3, c[0x0][0x430] ;  /* 0x00010c00ff030b82 */ /* 0x000ee60000000800 */
[----:B------:R-:W-:Y:S02]  /*18510*/  IMAD.U32 R2, RZ, RZ, UR4 ;  /* 0x00000004ff027e24 */ /* 0x000fe4000f8e00ff */
[----:B-1----:R-:W-:Y:S01]  /*18520*/  @P0 IMAD.HI.U32 R0, R0, UR38, RZ ;  /* 0x0000002600000c27 */ /* 0x002fe2000f8e00ff */
[----:B0-----:R-:W-:-:S04]  /*18530*/  LOP3.LUT R10, R4, 0x7f, RZ, 0xc0, !PT ;  /* 0x0000007f040a7812 */ /* 0x001fc800078ec0ff */
[----:B---3--:R-:W-:Y:S01]  /*18540*/  @P0 SHF.R.U32.HI R19, RZ, R3, R0 ;  /* 0x00000003ff130219 */ /* 0x008fe20000011600 */
[----:B------:R-:W-:Y:S01]  /*18550*/  IMAD.U32 R3, RZ, RZ, UR5 ;  /* 0x00000005ff037e24 */ /* 0x000fe2000f8e00ff */
[----:B------:R-:W-:Y:S01]  /*18560*/  PLOP3.LUT P0, PT, PT, PT, UP0, 0x80, 0x0 ;  /* 0x000000000000781c */ /* 0x000fe20003f0f008 */
[----:B------:R-:W-:-:S12]  /*18570*/  ULDC.64 UR4, c[0x0][0xa00] ;  /* 0x0002800000047ab9 */ /* 0x000fd80000000a00 */
        /* <DEDUP_REMOVED lines=30> */
[----:B------:R-:W-:Y:S04]  /*18760*/  STL [R1+0x10], R5 ;  /* 0x0000100501007387 */ /* 0x000fe80000100800 */
[----:B------:R1:W-:Y:S02]  /*18770*/  STL [R1+0x14], R0 ;  /* 0x0000140001007387 */ /* 0x0003e40000100800 */
[----:B-1----:R-:W-:Y:S01]  /*18780*/  SEL R0, R5, RZ, !P0 ;  /* 0x000000ff05007207 */ /* 0x002fe20004000000 */
[----:B0-----:R-:W-:Y:S06]  /*18790*/  BRA.DIV UR6, `(.L_x_4005) ;  /* 0x0000004606047947 */ /* 0x001fec000b800000 */
[----:B------:R0:W1:Y:S02]  /*187a0*/  SHFL.IDX PT, R14, R4, RZ, 0x1f ;  /* 0x00001fff040e7589 */ /* 0x00006400000e0000 */
.L_x_4077:
[----:B-1----:R-:W-:Y:S02]  /*187b0*/  ISETP.NE.AND P0, PT, R14, RZ, PT ;  /* 0x000000ff0e00720c */ /* 0x002fe40003f05270 */
[----:B------:R-:W-:-:S11]  /*187c0*/  PLOP3.LUT P6, PT, PT, PT, PT, 0x8, 0x0 ;  /* 0x000000000000781c */ /* 0x000fd60003fce170 */
[----:B------:R-:W-:Y:S05]  /*187d0*/  @P0 BRA `(.L_x_4006) ;  /* 0x0000000800240947 */ /* 0x000fea0003800000 */
[----:B0-----:R-:W2:Y:S01]  /*187e0*/  LDL R4, [R1+0x4] ;  /* 0x0000040001047983 */ /* 0x001ea20000100800 */
[----:B------:R-:W-:Y:S01]  /*187f0*/  UMOV UR4, 0xffffffff ;  /* 0xffffffff00047882 */ /* 0x000fe20000000000 */
[----:B--2---:R-:W-:Y:S02]  /*18800*/  VIADD R6, R4, 0xffffffff ;  /* 0xffffffff04067836 */ /* 0x004fe40000000000 */
[----:B------:R-:W-:Y:S05]  /*18810*/  BRA.DIV UR4, `(.L_x_4007) ;  /* 0x0000004604047947 */ /* 0x000fea000b800000 */
[----:B------:R-:W-:-:S13]  /*18820*/  ELECT P6, URZ, PT ;  /* 0x00000000003f782f */ /* 0x000fda00038c0000 */
.L_x_4080:
[----:B------:R-:W-:Y:S05]  /*18830*/  @!P6 BRA `(.L_x_4008) ;  /* 0x000000040090e947 */ /* 0x000fea0003800000 */
[----:B------:R-:W-:-:S04]  /*18840*/  ISETP.NE.U32.AND P0, PT, R2, RZ, PT ;  /* 0x000000ff0200720c */ /* 0x000fc80003f05070 */
[----:B------:R-:W-:-:S13]  /*18850*/  ISETP.NE.AND.EX P0, PT, R3, RZ, PT, P0 ;  /* 0x000000ff0300720c */ /* 0x000fda0003f05300 */
[----:B------:R-:W-:Y:S05]  /*18860*/  @!P0 BRA `(.L_x_4009) ;  /* 0x0000000000508947 */ /* 0x000fea0003800000 */
[----:B------:R-:W2:Y:S01]  /*18870*/  LDL R12, [R1+0x14] ;  /* 0x00001400010c7983 */ /* 0x000ea20000100800 */
[----:B------:R-:W0:Y:S03]  /*18880*/  LDC R9, c[0x0][0x41c] ;  /* 0x00010700ff097b82 */ /* 0x000e260000000800 */
[----:B------:R-:W3:Y:S01]  /*18890*/  LDL R11, [R1+0x10] ;  /* 0x00001000010b7983 */ /* 0x000ee20000100800 */
        /* <DEDUP_REMOVED lines=9> */
[----:B------:R-:W-:Y:S02]  /*18930*/  IMAD.MOV.U32 R4, RZ, RZ, R0 ;  /* 0x000000ffff047224 */ /* 0x000fe400078e0000 */
[----:B--2---:R-:W-:Y:S02]  /*18940*/  IMAD R9, R12, UR4, RZ ;  /* 0x000000040c097c24 */ /* 0x004fe4000f8e02ff */
[----:B---3--:R-:W-:-:S04]  /*18950*/  IMAD.WIDE.U32 R4, R11, UR4, R4 ;  /* 0x000000040b047c25 */ /* 0x008fc8000f8e0004 */
[----:B------:R-:W-:Y:S01]  /*18960*/  IMAD R0, R11, UR5, R9 ;  /* 0x000000050b007c24 */ /* 0x000fe2000f8e0209 */
[----:B------:R-:W-:-:S03]  /*18970*/  LEA R2, P0, R4, R2, 0x2 ;  /* 0x0000000204027211 */ /* 0x000fc600078010ff */
[----:B------:R-:W-:-:S05]  /*18980*/  IMAD.IADD R0, R5, 0x1, R0 ;  /* 0x0000000105007824 */ /* 0x000fca00078e0200 */
[----:B------:R-:W-:-:S05]  /*18990*/  LEA.HI.X R3, R4, R3, R0, 0x2, P0 ;  /* 0x0000000304037211 */ /* 0x000fca00000f1400 */
[----:B------:R0:W5:Y:S02]  /*189a0*/  LDG.E R0, desc[UR50][R2.64] ;  /* 0x0000003202007981 */ /* 0x000164000c1e1900 */
.L_x_4009:
[----:B0-----:R-:W2:Y:S04]  /*189b0*/  LDL R3, [R1] ;  /* 0x0000000001037983 */ /* 0x001ea80000100800 */
[----:B------:R-:W3:Y:S01]  /*189c0*/  LDL R2, [R1+0xc] ;  /* 0x00000c0001027983 */ /* 0x000ee20000100800 */
[----:B------:R-:W-:Y:S02]  /*189d0*/  ISETP.NE.AND P0, PT, R10, RZ, PT ;  /* 0x000000ff0a00720c */ /* 0x000fe40003f05270 */
[----:B--2---:R-:W-:Y:S02]  /*189e0*/  LEA R4, R3, UR41, 0x3 ;  /* 0x0000002903047c11 */ /* 0x004fe4000f8e18ff */
[----:B---3--:R-:W-:-:S04]  /*189f0*/  SHF.L.U32 R3, R2, 0x1f, RZ ;  /* 0x0000001f02037819 */ /* 0x008fc800000006ff */
[----:B------:R-:W0:Y:S02]  /*18a00*/  SYNCS.PHASECHK.TRANS64.TRYWAIT P2, [R4+URZ+0x33480], R3 ;  /* 0x03348003040075a7 */ /* 0x000e24000804017f */
[----:B0-----:R-:W-:Y:S05]  /*18a10*/  @!P2 BRA `(.L_x_4010) ;  /* 0x0000004000a4a947 */ /* 0x001fea0003800000 */
.L_x_4081:
        /* <DEDUP_REMOVED lines=8> */
.L_x_4011:
[----:B------:R-:W2:Y:S01]  /*18aa0*/  LDL R2, [R1] ;  /* 0x0000000001027983 */ /* 0x000ea20000100800 */
[----:B------:R-:W-:-:S03]  /*18ab0*/  IMAD.U32 R9, RZ, RZ, UR41 ;  /* 0x00000029ff097e24 */ /* 0x000fc6000f8e00ff */
[----:B------:R-:W3:Y:S01]  /*18ac0*/  LDL R5, [R1+0x24] ;  /* 0x0000240001057983 */ /* 0x000ee20000100800 */
[----:B------:R-:W-:Y:S01]  /*18ad0*/  R2UR UR9, R4 ;  /* 0x00000000040972ca */ /* 0x000fe200000e0000 */
        /* <DEDUP_REMOVED lines=14> */
[----:B------:R-:W-:Y:S02]  /*18bc0*/  UIADD3 UR14, UR15, 0x11a00, URZ ;  /* 0x00011a000f0e7890 */ /* 0x000fe4000fffe03f */
[----:B------:R-:W-:-:S05]  /*18bd0*/  UIADD3 UR15, UR15, 0x14200, URZ ;  /* 0x000142000f0f7890 */ /* 0x000fca000fffe03f */
        /* <DEDUP_REMOVED lines=10> */
.L_x_4082:
        /* <DEDUP_REMOVED lines=8> */
.L_x_4013:
        /* <DEDUP_REMOVED lines=24> */
.L_x_4008:
        /* <DEDUP_REMOVED lines=31> */
.L_x_4006:
        /* <DEDUP_REMOVED lines=10> */
.L_x_4083:
[----:B------:R-:W-:Y:S05]  /*19110*/  BSYNC B0 ;  /* 0x0000000000007941 */ /* 0x000fea0003800000 */
.L_x_4014:
[----:B0-----:R-:W2:Y:S04]  /*19120*/  LDL.LU R3, [R1+0x4] ;  /* 0x0000040001037983 */ /* 0x001ea80000300800 */
[----:B------:R-:W3:Y:S01]  /*19130*/  LDL R4, [R1+0x20] ;  /* 0x0000200001047983 */ /* 0x000ee20000100800 */
[----:B--2---:R-:W-:-:S05]  /*19140*/  VIADD R3, R3, 0xfffffffe ;  /* 0xfffffffe03037836 */ /* 0x004fca0000000000 */
[----:B---3--:R-:W-:-:S13]  /*19150*/  ISETP.GE.AND P0, PT, R3, R4, PT ;  /* 0x000000040300720c */ /* 0x008fda0003f06270 */
[----:B------:R-:W-:Y:S05]  /*19160*/  @!P0 BRA `(.L_x_4016) ;  /* 0x0000001800088947 */ /* 0x000fea0003800000 */
[----:B------:R0:W5:Y:S04]  /*19170*/  LDL.LU R2, [R1] ;  /* 0x0000000001027983 */ /* 0x0001680000300800 */
[----:B------:R0:W5:Y:S02]  /*19180*/  LDL.LU R8, [R1+0xc] ;  /* 0x00000c0001087983 */ /* 0x0001640000300800 */
.L_x_4040:
        /* <DEDUP_REMOVED lines=34> */
.L_x_4019:
        /* <DEDUP_REMOVED lines=8> */
.L_x_4084:
[----:B------:R-:W-:Y:S05]  /*19430*/  BSYNC B1 ;  /* 0x0000000000017941 */ /* 0x000fea0003800000 */
.L_x_4020:
        /* <DEDUP_REMOVED lines=9> */
.L_x_4023:
[----:B------:R-:W-:Y:S05]  /*194d0*/  BSYNC B1 ;  /* 0x0000000000017941 */ /* 0x000fea0003800000 */
.L_x_4022:
[----:B------:R-:W3:Y:S04]  /*194e0*/  LDL R4, [R1] ;  /* 0x0000000001047983 */ /* 0x000ee80000100800 */
[----:B------:R-:W4:Y:S01]  /*194f0*/  LDL R7, [R1+0x24] ;  /* 0x0000240001077983 */ /* 0x000f220000100800 */
[----:B------:R-:W-:Y:S01]  /*19500*/  IMAD.MOV.U32 R14, RZ, RZ, RZ ;  /* 0x000000ffff0e7224 */ /* 0x000fe200078e00ff */
[----:B------:R-:W-:Y:S01]  /*19510*/  R2UR UR12, R19 ;  /* 0x00000000130c72ca */ /* 0x000fe200000e0000 */
[----:B-1----:R-:W-:Y:S01]  /*19520*/  IMAD.U32 R10, RZ, RZ, UR41 ;  /* 0x00000029ff0a7e24 */ /* 0x002fe2000f8e00ff */
[----:B------:R-:W-:Y:S01]  /*19530*/  UIADD3 UR4, UP0, UR46, 0x470, URZ ;  /* 0x000004702e047890 */ /* 0x000fe2000ff1e03f */
[----:B------:R-:W-:Y:S01]  /*19540*/  PLOP3.LUT P0, PT, PT, PT, PT, 0x80, 0x0 ;  /* 0x000000000000781c */ /* 0x000fe20003f0f070 */
[----:B------:R-:W-:Y:S01]  /*19550*/  UMOV UR6, 0x0 ;  /* 0x0000000000067882 */ /* 0x000fe20000000000 */
[----:B------:R-:W-:Y:S01]  /*19560*/  R2UR UR10, R14 ;  /* 0x000000000e0a72ca */ /* 0x000fe200000e0000 */
[----:B------:R-:W-:Y:S01]  /*19570*/  UIADD3.X UR5, URZ, UR47, URZ, UP0, !UPT ;  /* 0x0000002f3f057290 */ /* 0x000fe200087fe43f */
[----:B------:R-:W-:Y:S01]  /*19580*/  UMOV UR7, 0x14f00000 ;  /* 0x14f0000000077882 */ /* 0x000fe20000000000 */
[----:B---3--:R-:W-:-:S02]  /*19590*/  IMAD R4, R4, 0x7800, R10 ;  /* 0x0000780004047824 */ /* 0x008fc400078e020a */
[----:B----4-:R-:W-:Y:S02]  /*195a0*/  IMAD R9, R9, 0xa0, R7 ;  /* 0x000000a009097824 */ /* 0x010fe400078e0207 */
[----:B------:R-:W-:Y:S02]  /*195b0*/  VIADD R7, R6, 0x33470 ;  /* 0x0003347006077836 */ /* 0x000fe40000000000 */
[----:B------:R-:W-:-:S07]  /*195c0*/  VIADD R10, R4, 0xf200 ;  /* 0x0000f200040a7836 */ /* 0x000fce0000000000 */
.L_x_4024:
        /* <DEDUP_REMOVED lines=16> */
.L_x_4025:
        /* <DEDUP_REMOVED lines=16> */
.L_x_4026:
        /* <DEDUP_REMOVED lines=12> */
.L_x_4085:
[----:B------:R-:W-:Y:S05]  /*19890*/  BSYNC B1 ;  /* 0x0000000000017941 */ /* 0x000fea0003800000 */
.L_x_4027:
        /* <DEDUP_REMOVED lines=11> */
.L_x_4030:
[----:B------:R-:W-:Y:S05]  /*19950*/  BSYNC B1 ;  /* 0x0000000000017941 */ /* 0x000fea0003800000 */
.L_x_4029:
        /* <DEDUP_REMOVED lines=9> */
.L_x_4031:
        /* <DEDUP_REMOVED lines=15> */
.L_x_4032:
        /* <DEDUP_REMOVED lines=15> */
.L_x_4033:
        /* <DEDUP_REMOVED lines=9> */
.L_x_4018:
[----:B------:R-:W-:Y:S05]  /*19c60*/  BSYNC B0 ;  /* 0x0000000000007941 */ /* 0x000fea0003800000 */
.L_x_4017:
[----:B------:R-:W-:-:S06]  /*19c70*/  UISETP.NE.AND UP0, UPT, UR42, 0x3, UPT ;  /* 0x000000032a00788c */ /* 0x000fcc000bf05270 */
[----:B------:R-:W-:-:S13]  /*19c80*/  PLOP3.LUT P0, PT, PT, PT, UP0, 0x80, 0x0 ;  /* 0x000000000000781c */ /* 0x000fda0003f0f008 */
[----:B------:R-:W-:Y:S05]  /*19c90*/  @!P0 BRA `(.L_x_4034) ;  /* 0x0000000000048947 */ /* 0x000fea0003800000 */
[----:B------:R-:W-:Y:S01]  /*19ca0*/  BPT.TRAP 0x1 ;  /* 0x000000040000795c */ /* 0x000fe20000300000 */
.L_x_4034:
        /* <DEDUP_REMOVED lines=8> */
.L_x_4086:
[----:B------:R-:W-:Y:S05]  /*19d30*/  BSYNC B0 ;  /* 0x0000000000007941 */ /* 0x000fea0003800000 */
.L_x_4035:
[----:B------:R-:W-:Y:S05]  /*19d40*/  @!P0 BRA `(.L_x_4037) ;  /* 0x0000000000048947 */ /* 0x000fea0003800000 */
[----:B------:R-:W-:Y:S01]  /*19d50*/  BPT.TRAP 0x1 ;  /* 0x000000040000795c */ /* 0x000fe20000300000 */
.L_x_4037:
[----:B--2---:R-:W-:Y:S01]  /*19d60*/  SHF.L.U32 R4, R8, 0x1f, RZ ;  /* 0x0000001f08047819 */ /* 0x004fe200000006ff */
[----:B------:R-:W-:-:S03]  /*19d70*/  IMAD R2, R2, 0x7800, RZ ;  /* 0x0000780002027824 */ /* 0x000fc600078e02ff */
[----:B------:R-:W2:Y:S02]  /*19d80*/  SYNCS.PHASECHK.TRANS64.TRYWAIT P2, [R12+URZ+0x33460], R4 ;  /* 0x033460040c0075a7 */ /* 0x000ea4000804017f */
[----:B--2---:R-:W-:Y:S05]  /*19d90*/  @!P2 BRA `(.L_x_4038) ;  /* 0x000000300040a947 */ /* 0x004fea0003800000 */
.L_x_4087:
[C---:B--2---:R-:W-:Y:S01]  /*19da0*/  LOP3.LUT R4, R2.reuse, R18, RZ, 0xfc, !PT ;  /* 0x0000001202047212 */ /* 0x044fe200078efcff */
[----:B------:R-:W-:Y:S05]  /*19db0*/  WARPSYNC.ALL ;  /* 0x0000000000007948 */ /* 0x000fea0003800000 */
[----:B------:R-:W2:Y:S01]  /*19dc0*/  LDSM.16.MT88.4 R4, [R4+UR41+0xf200] ;  /* 0x00f200290404783b */ /* 0x000ea20008004200 */
[----:B------:R-:W-:Y:S02]  /*19dd0*/  IMAD.U32 R14, RZ, RZ, UR41 ;  /* 0x00000029ff0e7e24 */ /* 0x000fe4000f8e00ff */
[----:B------:R-:W-:Y:S02]  /*19de0*/  VIADD R15, R2, 0x2800 ;  /* 0x00002800020f7836 */ /* 0x000fe40000000000 */
[----:B------:R-:W-:-:S02]  /*19df0*/  VIADD R14, R14, 0x200 ;  /* 0x000002000e0e7836 */ /* 0x000fc40000000000 */
[C---:B------:R-:W-:Y:S02]  /*19e00*/  VIADD R13, R2.reuse, 0x800 ;  /* 0x00000800020d7836 */ /* 0x040fe40000000000 */
[C---:B------:R-:W-:Y:S02]  /*19e10*/  VIADD R20, R2.reuse, 0x1800 ;  /* 0x0000180002147836 */ /* 0x040fe40000000000 */
[----:B------:R-:W-:Y:S01]  /*19e20*/  VIADD R21, R2, 0x5800 ;  /* 0x0000580002157836 */ /* 0x000fe20000000000 */
[C-C-:B--2---:R-:W-:Y:S02]  /*19e30*/  PRMT R8, R4.reuse, 0x6420, R5.reuse ;  /* 0x0000642004087816 */ /* 0x144fe40000000005 */
        /* <DEDUP_REMOVED lines=137> */
[----:B------:R-:W-:Y:S02]  /*1a6d0*/  PRMT R9, R4, 0x7531, R5 ;  /* 0x0000753104097816 */ /* 0x000fe40000000005 */
[----:B------:R-:W-:Y:S01]  /*1a6e0*/  LOP3.LUT R4, R15, R17, RZ, 0xfc, !PT ;  /* 0x000000110f047212 */ /* 0x000fe200078efcff */
[----:B------:R-:W-:Y:S01]  /*1a6f0*/  IMAD.U32 R15, RZ, RZ, UR41 ;  /* 0x00000029ff0f7e24 */ /* 0x000fe2000f8e00ff */
[C-C-:B------:R-:W-:Y:S02]  /*1a700*/  PRMT R10, R6.reuse, 0x6420, R7.reuse ;  /* 0x00006420060a7816 */ /* 0x140fe40000000007 */
[----:B------:R-:W-:Y:S01]  /*1a710*/  PRMT R11, R6, 0x7531, R7 ;  /* 0x00007531060b7816 */ /* 0x000fe20000000007 */
[----:B------:R-:W-:-:S04]  /*1a720*/  VIADD R15, R15, 0x200 ;  /* 0x000002000f0f7836 */ /* 0x000fc80000000000 */
[C---:B------:R-:W-:Y:S02]  /*1a730*/  IMAD.IADD R4, R15.reuse, 0x1, R4 ;  /* 0x000000010f047824 */ /* 0x040fe400078e0204 */
[----:B------:R-:W-:-:S03]  /*1a740*/  IMAD.IADD R13, R15, 0x1, R13 ;  /* 0x000000010f0d7824 */ /* 0x000fc600078e020d */
[----:B------:R1:W-:Y:S02]  /*1a750*/  STSM.16.M88.4 [R4], R8 ;  /* 0x0000000804007844 */ /* 0x0003e40000000200 */
[----:B-1----:R-:W-:-:S06]  /*1a760*/  LOP3.LUT R4, R14, R18, RZ, 0xfc, !PT ;  /* 0x000000120e047212 */ /* 0x002fcc00078efcff */
[----:B------:R-:W1:Y:S02]  /*1a770*/  LDSM.16.MT88.4 R4, [R4+UR41+0xf200] ;  /* 0x00f200290404783b */ /* 0x000e640008004200 */
[C-C-:B-1----:R-:W-:Y:S02]  /*1a780*/  PRMT R8, R4.reuse, 0x6420, R5.reuse ;  /* 0x0000642004087816 */ /* 0x142fe40000000005 */
[----:B------:R-:W-:Y:S02]  /*1a790*/  PRMT R9, R4, 0x7531, R5 ;  /* 0x0000753104097816 */ /* 0x000fe40000000005 */
[C-C-:B------:R-:W-:Y:S02]  /*1a7a0*/  PRMT R10, R6.reuse, 0x6420, R7.reuse ;  /* 0x00006420060a7816 */ /* 0x140fe40000000007 */
[----:B------:R-:W-:Y:S02]  /*1a7b0*/  PRMT R11, R6, 0x7531, R7 ;  /* 0x00007531060b7816 */ /* 0x000fe40000000007 */
[----:B------:R-:W-:-:S02]  /*1a7c0*/  LOP3.LUT R4, R2, R18, RZ, 0xfc, !PT ;  /* 0x0000001202047212 */ /* 0x000fc400078efcff */
[----:B------:R-:W-:Y:S01]  /*1a7d0*/  LOP3.LUT R2, R2, R17, RZ, 0xfc, !PT ;  /* 0x0000001102027212 */ /* 0x000fe200078efcff */
[----:B------:R-:W-:Y:S04]  /*1a7e0*/  STSM.16.M88.4 [R13], R8 ;  /* 0x000000080d007844 */ /* 0x000fe80000000200 */
[----:B------:R-:W1:Y:S01]  /*1a7f0*/  LDSM.16.MT88.4 R4, [R4+UR41+0xf200] ;  /* 0x00f200290404783b */ /* 0x000e620008004200 */
[----:B------:R-:W-:Y:S01]  /*1a800*/  IMAD.IADD R2, R15, 0x1, R2 ;  /* 0x000000010f027824 */ /* 0x000fe200078e0202 */
        /* <DEDUP_REMOVED lines=13> */
.L_x_4039:
[----:B-1----:R-:W3:Y:S01]  /*1a8e0*/  LDL R2, [R1+0x20] ;  /* 0x0000200001027983 */ /* 0x002ee20000100800 */
[----:B--2---:R1:W-:Y:S03]  /*1a8f0*/  SYNCS.ARRIVE.TRANS64.A1T0 RZ, [R12+URZ+0x33450], RZ ;  /* 0x033450ff0cff79a7 */ /* 0x0043e6000810003f */
[----:B------:R2:W5:Y:S01]  /*1a900*/  LDL R8, [R1+0xc] ;  /* 0x00000c0001087983 */ /* 0x0005620000100800 */
[----:B-1----:R-:W-:-:S05]  /*1a910*/  @!P1 VIADD R12, R12, 0x33480 ;  /* 0x000334800c0c9836 */ /* 0x002fca0000000000 */
[----:B------:R-:W-:Y:S01]  /*1a920*/  @!P1 PRMT R12, RZ, 0x654, R12 ;  /* 0x00000654ff0c9816 */ /* 0x000fe2000000000c */
[----:B------:R-:W-:Y:S06]  /*1a930*/  BAR.SYNC.DEFER_BLOCKING 0x2, 0x80 ;  /* 0x0082000000007b1d */ /* 0x000fec0000010000 */
[----:B------:R2:W-:Y:S01]  /*1a940*/  @!P1 SYNCS.ARRIVE.TRANS64.RED.A1T0 RZ, [R12+URZ], RZ ;  /* 0x000000ff0cff99a7 */ /* 0x0005e2000810043f */
[C---:B---3--:R-:W-:Y:S01]  /*1a950*/  ISETP.GT.AND P0, PT, R3.reuse, R2, PT ;  /* 0x000000020300720c */ /* 0x048fe20003f04270 */
[----:B------:R-:W-:Y:S01]  /*1a960*/  VIADD R3, R3, 0xffffffff ;  /* 0xffffffff03037836 */ /* 0x000fe20000000000 */
[----:B------:R2:W5:Y:S11]  /*1a970*/  LDL R2, [R1] ;  /* 0x0000000001027983 */ /* 0x0005760000100800 */
[----:B--2---:R-:W-:Y:S05]  /*1a980*/  @P0 BRA `(.L_x_4040) ;  /* 0xffffffe800000947 */ /* 0x004fea000383ffff */
.L_x_4016:
[----:B------:R-:W-:Y:S04]  /*1a990*/  BSSY B0, `(.L_x_4041) ;  /* 0x000000f000007945 */ /* 0x000fe80003800000 */
[----:B------:R-:W-:Y:S05]  /*1a9a0*/  @P1 BRA `(.L_x_4042) ;  /* 0x0000000000341947 */ /* 0x000fea0003800000 */
[----:B------:R-:W1:Y:S01]  /*1a9b0*/  S2R R5, SR_LANEID ;  /* 0x0000000000057919 */ /* 0x000e620000000000 */
[----:B------:R-:W-:Y:S01]  /*1a9c0*/  VOTEU.ANY UR4, UPT, PT ;  /* 0x0000000000047886 */ /* 0x000fe200038e0100 */
[----:B-----5:R-:W2:Y:S01]  /*1a9d0*/  LDC.64 R2, c[0x0][0xc38] ;  /* 0x00030e00ff027b82 */ /* 0x020ea20000000a00 */
        /* <DEDUP_REMOVED lines=10> */
.L_x_4042:
[----:B------:R-:W-:Y:S05]  /*1aa80*/  BSYNC B0 ;  /* 0x0000000000007941 */ /* 0x000fea0003800000 */
.L_x_4041:
[----:B------:R-:W-:-:S06]  /*1aa90*/  UISETP.NE.AND UP0, UPT, UR42, 0x3, UPT ;  /* 0x000000032a00788c */ /* 0x000fcc000bf05270 */
[----:B------:R-:W-:-:S13]  /*1aaa0*/  PLOP3.LUT P0, PT, PT, PT, UP0, 0x80, 0x0 ;  /* 0x000000000000781c */ /* 0x000fda0003f0f008 */
[----:B------:R-:W-:Y:S05]  /*1aab0*/  @!P0 BRA `(.L_x_4043) ;  /* 0x0000000000048947 */ /* 0x000fea0003800000 */
[----:B------:R-:W-:Y:S01]  /*1aac0*/  BPT.TRAP 0x1 ;  /* 0x000000040000795c */ /* 0x000fe20000300000 */
.L_x_4043:
[----:B-----5:R-:W2:Y:S04]  /*1aad0*/  LDL R2, [R1+0xc] ;  /* 0x00000c0001027983 */ /* 0x020ea80000100800 */
[----:B-1----:R-:W3:Y:S01]  /*1aae0*/  LDL R0, [R1] ;  /* 0x0000000001007983 */ /* 0x002ee20000100800 */
[----:B------:R-:W-:Y:S01]  /*1aaf0*/  BSSY B0, `(.L_x_4044) ;  /* 0x0000008000007945 */ /* 0x000fe20003800000 */
[----:B--2---:R-:W-:-:S04]  /*1ab00*/  LOP3.LUT R3, R2, 0x1, RZ, 0x3c, !PT ;  /* 0x0000000102037812 */ /* 0x004fc800078e3cff */
[----:B------:R-:W-:Y:S02]  /*1ab10*/  SHF.L.U32 R3, R3, 0x1f, RZ ;  /* 0x0000001f03037819 */ /* 0x000fe400000006ff */
[----:B---3--:R-:W-:-:S04]  /*1ab20*/  LEA R0, R0, UR41, 0x3 ;  /* 0x0000002900007c11 */ /* 0x008fc8000f8e18ff */
[----:B------:R-:W1:Y:S01]  /*1ab30*/  SYNCS.PHASECHK.TRANS64.TRYWAIT P0, [R0+URZ+0x33470], R3 ;  /* 0x03347003000075a7 */ /* 0x000e62000800017f */
[----:B------:R-:W-:-:S05]  /*1ab40*/  IMAD.U32 R2, RZ, RZ, UR44 ;  /* 0x0000002cff027e24 */ /* 0x000fca000f8e00ff */
[----:B------:R-:W-:Y:S01]  /*1ab50*/  ISETP.NE.AND P2, PT, R2, 0x3, PT ;  /* 0x000000030200780c */ /* 0x000fe20003f45270 */
[----:B-1----:R-:W-:-:S12]  /*1ab60*/  @!P0 BRA `(.L_x_4045) ;  /* 0x0000002000e08947 */ /* 0x002fd80003800000 */
.L_x_4088:
[----:B------:R-:W-:Y:S05]  /*1ab70*/  BSYNC B0 ;  /* 0x0000000000007941 */ /* 0x000fea0003800000 */
.L_x_4044:
[----:B------:R-:W-:Y:S05]  /*1ab80*/  @!P2 BRA `(.L_x_4046) ;  /* 0x000000000004a947 */ /* 0x000fea0003800000 */
[----:B------:R-:W-:Y:S01]  /*1ab90*/  BPT.TRAP 0x1 ;  /* 0x000000040000795c */ /* 0x000fe20000300000 */
.L_x_4046:
[----:B------:R-:W1:Y:S02]  /*1aba0*/  LDL R2, [R1+0xc] ;  /* 0x00000c0001027983 */ /* 0x000e640000100800 */
[----:B-1----:R-:W-:-:S04]  /*1abb0*/  SHF.L.U32 R3, R2, 0x1f, RZ ;  /* 0x0000001f02037819 */ /* 0x002fc800000006ff */
[----:B------:R-:W1:Y:S02]  /*1abc0*/  SYNCS.PHASECHK.TRANS64.TRYWAIT P0, [R0+URZ+0x33460], R3 ;  /* 0x03346003000075a7 */ /* 0x000e64000800017f */
[----:B-1----:R-:W-:Y:S05]  /*1abd0*/  @!P0 BRA `(.L_x_4047) ;  /* 0x0000002000d88947 */ /* 0x002fea0003800000 */
.L_x_4089:
[----:B------:R-:W2:Y:S01]  /*1abe0*/  LDL R2, [R1] ;  /* 0x0000000001027983 */ /* 0x000ea20000100800 */
[----:B------:R-:W-:Y:S05]  /*1abf0*/  WARPSYNC.ALL ;  /* 0x0000000000007948 */ /* 0x000fea0003800000 */
[----:B------:R-:W-:-:S04]  /*1ac00*/  IMAD.U32 R14, RZ, RZ, UR41 ;  /* 0x00000029ff0e7e24 */ /* 0x000fc8000f8e00ff */
[----:B------:R-:W-:Y:S02]  /*1ac10*/  VIADD R14, R14, 0x200 ;  /* 0x000002000e0e7836 */ /* 0x000fe40000000000 */
[----:B--2---:R-:W-:-:S04]  /*1ac20*/  IMAD R2, R2, 0x7800, RZ ;  /* 0x0000780002027824 */ /* 0x004fc800078e02ff */
[C---:B------:R-:W-:Y:S01]  /*1ac30*/  VIADD R13, R2.reuse, 0x2800 ;  /* 0x00002800020d7836 */ /* 0x040fe20000000000 */
[CC--:B-1----:R-:W-:Y:S01]  /*1ac40*/  LOP3.LUT R3, R2.reuse, R18.reuse, RZ, 0xfc, !PT ;  /* 0x0000001202037212 */ /* 0x0c2fe200078efcff */
[C---:B------:R-:W-:Y:S02]  /*1ac50*/  VIADD R20, R2.reuse, 0x5000 ;  /* 0x0000500002147836 */ /* 0x040fe40000000000 */
[----:B------:R-:W-:Y:S02]  /*1ac60*/  VIADD R19, R2, 0x2000 ;  /* 0x0000200002137836 */ /* 0x000fe40000000000 */
[----:B------:R1:W2:Y:S01]  /*1ac70*/  LDSM.16.MT88.4 R4, [R3+UR41+0xf200] ;  /* 0x00f200290304783b */ /* 0x0002a20008004200 */
[----:B------:R-:W-:Y:S01]  /*1ac80*/  LOP3.LUT R15, R20, R18, RZ, 0xfc, !PT ;  /* 0x00000012140f7212 */ /* 0x000fe200078efcff */
[----:B-1----:R-:W-:Y:S01]  /*1ac90*/  VIADD R3, R2, 0x800 ;  /* 0x0000080002037836 */ /* 0x002fe20000000000 */
[C-C-:B--2---:R-:W-:Y:S02]  /*1aca0*/  PRMT R8, R4.reuse, 0x6420, R5.reuse ;  /* 0x0000642004087816 */ /* 0x144fe40000000005 */
[----:B------:R-:W-:-:S02]  /*1acb0*/  PRMT R9, R4, 0x7531, R5 ;  /* 0x0000753104097816 */ /* 0x000fc40000000005 */
[-C--:B------:R-:W-:Y:S02]  /*1acc0*/  LOP3.LUT R4, R2, R17.reuse, RZ, 0xfc, !PT ;  /* 0x0000001102047212 */ /* 0x080fe400078efcff */
[C-C-:B------:R-:W-:Y:S02]  /*1acd0*/  PRMT R10, R6.reuse, 0x6420, R7.reuse ;  /* 0x00006420060a7816 */ /* 0x140fe40000000007 */
        /* <DEDUP_REMOVED lines=29> */
[----:B------:R-:W1:Y:S01]  /*1aeb0*/  LDSM.16.MT88.4 R4, [R5+UR41+0xf200] ;  /* 0x00f200290504783b */ /* 0x000e620008004200 */
[----:B------:R-:W-:Y:S02]  /*1aec0*/  LOP3.LUT R14, R14, R18, RZ, 0xfc, !PT ;  /* 0x000000120e0e7212 */ /* 0x000fe400078efcff */
[C-C-:B-1----:R-:W-:Y:S02]  /*1aed0*/  PRMT R8, R4.reuse, 0x6420, R5.reuse ;  /* 0x0000642004087816 */ /* 0x142fe40000000005 */
[----:B------:R-:W-:-:S02]  /*1aee0*/  PRMT R9, R4, 0x7531, R5 ;  /* 0x0000753104097816 */ /* 0x000fc40000000005 */
[C-C-:B------:R-:W-:Y:S02]  /*1aef0*/  PRMT R10, R6.reuse, 0x6420, R7.reuse ;  /* 0x00006420060a7816 */ /* 0x140fe40000000007 */
[----:B------:R-:W-:-:S05]  /*1af00*/  PRMT R11, R6, 0x7531, R7 ;  /* 0x00007531060b7816 */ /* 0x000fca0000000007 */
[----:B------:R1:W-:Y:S02]  /*1af10*/  STSM.16.M88.4 [R3], R8 ;  /* 0x0000000803007844 */ /* 0x0003e40000000200 */
[----:B-1----:R-:W-:-:S05]  /*1af20*/  VIADD R3, R2, 0x3000 ;  /* 0x0000300002037836 */ /* 0x002fca0000000000 */
[C---:B------:R-:W-:Y:S02]  /*1af30*/  LOP3.LUT R6, R3.reuse, R18, RZ, 0xfc, !PT ;  /* 0x0000001203067212 */ /* 0x040fe400078efcff */
[----:B------:R-:W-:-:S04]  /*1af40*/  LOP3.LUT R3, R3, R17, RZ, 0xfc, !PT ;  /* 0x0000001103037212 */ /* 0x000fc800078efcff */
[----:B------:R-:W1:Y:S02]  /*1af50*/  LDSM.16.MT88.4 R4, [R6+UR41+0xf200] ;  /* 0x00f200290604783b */ /* 0x000e640008004200 */
[C-C-:B-1----:R-:W-:Y:S02]  /*1af60*/  PRMT R8, R4.reuse, 0x6420, R5.reuse ;  /* 0x0000642004087816 */ /* 0x142fe40000000005 */
        /* <DEDUP_REMOVED lines=22> */
[----:B------:R-:W-:Y:S01]  /*1b0d0*/  IMAD.IADD R3, R13, 0x1, R3 ;  /* 0x000000010d037824 */ /* 0x000fe200078e0203 */
[C-C-:B--2---:R-:W-:Y:S02]  /*1b0e0*/  PRMT R8, R4.reuse, 0x6420, R5.reuse ;  /* 0x0000642004087816 */ /* 0x144fe40000000005 */
[----:B------:R-:W-:Y:S02]  /*1b0f0*/  PRMT R9, R4, 0x7531, R5 ;  /* 0x0000753104097816 */ /* 0x000fe40000000005 */
[C-C-:B------:R-:W-:Y:S02]  /*1b100*/  PRMT R10, R6.reuse, 0x6420, R7.reuse ;  /* 0x00006420060a7816 */ /* 0x140fe40000000007 */
[----:B------:R-:W-:-:S05]  /*1b110*/  PRMT R11, R6, 0x7531, R7 ;  /* 0x00007531060b7816 */ /* 0x000fca0000000007 */
[----:B------:R1:W-:Y:S02]  /*1b120*/  STSM.16.M88.4 [R3], R8 ;  /* 0x0000000803007844 */ /* 0x0003e40000000200 */
[----:B-1----:R-:W-:-:S05]  /*1b130*/  VIADD R3, R2, 0x3800 ;  /* 0x0000380002037836 */ /* 0x002fca0000000000 */
[C---:B------:R-:W-:Y:S02]  /*1b140*/  LOP3.LUT R21, R3.reuse, R18, RZ, 0xfc, !PT ;  /* 0x0000001203157212 */ /* 0x040fe400078efcff */
[----:B------:R-:W-:-:S03]  /*1b150*/  LOP3.LUT R3, R3, R17, RZ, 0xfc, !PT ;  /* 0x0000001103037212 */ /* 0x000fc600078efcff */
[----:B------:R-:W1:Y:S02]  /*1b160*/  LDSM.16.MT88.4 R4, [R21+UR41+0xf200] ;  /* 0x00f200291504783b */ /* 0x000e640008004200 */
[----:B------:R-:W-:Y:S02]  /*1b170*/  IMAD.IADD R3, R13, 0x1, R3 ;  /* 0x000000010d037824 */ /* 0x000fe400078e0203 */
[----:B------:R-:W-:-:S05]  /*1b180*/  VIADD R13, R2, 0x6000 ;  /* 0x00006000020d7836 */ /* 0x000fca0000000000 */
[C---:B------:R-:W-:Y:S02]  /*1b190*/  LOP3.LUT R12, R13.reuse, R18, RZ, 0xfc, !PT ;  /* 0x000000120d0c7212 */ /* 0x040fe400078efcff */
[----:B------:R-:W-:Y:S02]  /*1b1a0*/  LOP3.LUT R13, R13, R17, RZ, 0xfc, !PT ;  /* 0x000000110d0d7212 */ /* 0x000fe400078efcff */
[C-C-:B-1----:R-:W-:Y:S02]  /*1b1b0*/  PRMT R8, R4.reuse, 0x6420, R5.reuse ;  /* 0x0000642004087816 */ /* 0x142fe40000000005 */
[----:B------:R-:W-:Y:S02]  /*1b1c0*/  PRMT R9, R4, 0x7531, R5 ;  /* 0x0000753104097816 */ /* 0x000fe40000000005 */
[C-C-:B------:R-:W-:Y:S02]  /*1b1d0*/  PRMT R10, R6.reuse, 0x6420, R7.reuse ;  /* 0x00006420060a7816 */ /* 0x140fe40000000007 */
[----:B------:R-:W-:-:S05]  /*1b1e0*/  PRMT R11, R6, 0x7531, R7 ;  /* 0x00007531060b7816 */ /* 0x000fca0000000007 */
[----:B------:R-:W-:Y:S04]  /*1b1f0*/  STSM.16.M88.4 [R3], R8 ;  /* 0x0000000803007844 */ /* 0x000fe80000000200 */
[----:B------:R1:W2:Y:S02]  /*1b200*/  LDSM.16.MT88.4 R4, [R12+UR41+0xf200] ;  /* 0x00f200290c04783b */ /* 0x0002a40008004200 */
[----:B-1----:R-:W-:Y:S02]  /*1b210*/  IMAD.U32 R12, RZ, RZ, UR41 ;  /* 0x00000029ff0c7e24 */ /* 0x002fe4000f8e00ff */
[----:B------:R-:W-:Y:S02]  /*1b220*/  VIADD R3, R2, 0x4000 ;  /* 0x0000400002037836 */ /* 0x000fe40000000000 */
[----:B------:R-:W-:-:S03]  /*1b230*/  VIADD R12, R12, 0x200 ;  /* 0x000002000c0c7836 */ /* 0x000fc60000000000 */
[C---:B------:R-:W-:Y:S02]  /*1b240*/  LOP3.LUT R21, R3.reuse, R18, RZ, 0xfc, !PT ;  /* 0x0000001203157212 */ /* 0x040fe400078efcff */
[C-C-:B--2---:R-:W-:Y:S02]  /*1b250*/  PRMT R8, R4.reuse, 0x6420, R5.reuse ;  /* 0x0000642004087816 */ /* 0x144fe40000000005 */
        /* <DEDUP_REMOVED lines=8> */
[----:B------:R1:W2:Y:S02]  /*1b2e0*/  LDSM.16.MT88.4 R4, [R14+UR41+0xf200] ;  /* 0x00f200290e04783b */ /* 0x0002a40008004200 */
[----:B-1----:R-:W-:-:S04]  /*1b2f0*/  IMAD.U32 R14, RZ, RZ, UR41 ;  /* 0x00000029ff0e7e24 */ /* 0x002fc8000f8e00ff */
[----:B------:R-:W-:-:S04]  /*1b300*/  VIADD R14, R14, 0x200 ;  /* 0x000002000e0e7836 */ /* 0x000fc80000000000 */
        /* <DEDUP_REMOVED lines=14> */
[----:B------:R1:W-:Y:S02]  /*1b3f0*/  STSM.16.M88.4 [R3], R8 ;  /* 0x0000000803007844 */ /* 0x0003e40000000200 */
[C---:B-1----:R-:W-:Y:S02]  /*1b400*/  VIADD R3, R2.reuse, 0x6800 ;  /* 0x0000680002037836 */ /* 0x042fe40000000000 */
[----:B------:R-:W-:-:S03]  /*1b410*/  VIADD R2, R2, 0x7000 ;  /* 0x0000700002027836 */ /* 0x000fc60000000000 */
[C---:B------:R-:W-:Y:S02]  /*1b420*/  LOP3.LUT R14, R3.reuse, R18, RZ, 0xfc, !PT ;  /* 0x00000012030e7212 */ /* 0x040fe400078efcff */
[----:B------:R-:W-:-:S03]  /*1b430*/  LOP3.LUT R3, R3, R17, RZ, 0xfc, !PT ;  /* 0x0000001103037212 */ /* 0x000fc600078efcff */
        /* <DEDUP_REMOVED lines=40> */
.L_x_4048:
[----:B------:R-:W3:Y:S01]  /*1b6c0*/  LDL.LU R4, [R1] ;  /* 0x0000000001047983 */ /* 0x000ee20000300800 */
[----:B--2---:R3:W-:Y:S03]  /*1b6d0*/  SYNCS.ARRIVE.TRANS64.A1T0 RZ, [R0+URZ+0x33450], RZ ;  /* 0x033450ff00ff79a7 */ /* 0x0047e6000810003f */
[----:B------:R-:W2:Y:S01]  /*1b6e0*/  LDL.LU R3, [R1+0xc] ;  /* 0x00000c0001037983 */ /* 0x000ea20000300800 */
[----:B-1----:R-:W-:-:S05]  /*1b6f0*/  @!P1 VIADD R2, R0, 0x33480 ;  /* 0x0003348000029836 */ /* 0x002fca0000000000 */
[----:B------:R-:W-:Y:S01]  /*1b700*/  @!P1 PRMT R2, RZ, 0x654, R2 ;  /* 0x00000654ff029816 */ /* 0x000fe20000000002 */
[----:B------:R-:W-:Y:S06]  /*1b710*/  BAR.SYNC.DEFER_BLOCKING 0x2, 0x80 ;  /* 0x0082000000007b1d */ /* 0x000fec0000010000 */
[----:B------:R1:W-:Y:S01]  /*1b720*/  @!P1 SYNCS.ARRIVE.TRANS64.RED.A1T0 RZ, [R2+URZ], RZ ;  /* 0x000000ff02ff99a7 */ /* 0x0003e2000810043f */
[----:B---3--:R-:W-:-:S05]  /*1b730*/  VIADD R0, R4, 0x1 ;  /* 0x0000000104007836 */ /* 0x008fca0000000000 */
[----:B------:R-:W-:-:S04]  /*1b740*/  ISETP.NE.AND P0, PT, R0, 0x2, PT ;  /* 0x000000020000780c */ /* 0x000fc80003f05270 */
[----:B-1----:R-:W-:Y:S02]  /*1b750*/  SEL R2, RZ, 0x1, P0 ;  /* 0x00000001ff027807 */ /* 0x002fe40000000000 */
[----:B------:R-:W-:Y:S02]  /*1b760*/  SEL R0, R0, RZ, P0 ;  /* 0x000000ff00007207 */ /* 0x000fe40000000000 */
[----:B--2---:R-:W-:-:S03]  /*1b770*/  LOP3.LUT R3, R3, R2, RZ, 0x3c, !PT ;  /* 0x0000000203037212 */ /* 0x004fc600078e3cff */
[----:B------:R1:W-:Y:S04]  /*1b780*/  STL [R1], R0 ;  /* 0x0000000001007387 */ /* 0x0003e80000100800 */
[----:B------:R1:W-:Y:S02]  /*1b790*/  STL [R1+0xc], R3 ;  /* 0x00000c0301007387 */ /* 0x0003e40000100800 */
.L_x_4000:
[----:B------:R-:W-:Y:S05]  /*1b7a0*/  BSYNC B6 ;  /* 0x0000000000067941 */ /* 0x000fea0003800000 */
.L_x_3998:
[----:B------:R-:W-:-:S13]  /*1b7b0*/  LOP3.LUT P0, RZ, R16, 0x2, RZ, 0xc0, !PT ;  /* 0x0000000210ff7812 */ /* 0x000fda000780c0ff */
[----:B------:R-:W-:Y:S05]  /*1b7c0*/  @!P0 BRA `(.L_x_4049) ;  /* 0x0000000000308947 */ /* 0x000fea0003800000 */
[----:B------:R-:W3:Y:S08]  /*1b7d0*/  S2UR UR5, SR_CgaCtaId ;  /* 0x00000000000579c3 */ /* 0x000ef00000008800 */
[----:B------:R-:W-:Y:S06]  /*1b7e0*/  BAR.SYNC.DEFER_BLOCKING 0x5, 0x180 ;  /* 0x0146000000007b1d */ /* 0x000fec0000010000 */
[----:B------:R-:W-:-:S02]  /*1b7f0*/  UMOV UR4, 0x400 ;  /* 0x0000040000047882 */ /* 0x000fc40000000000 */
[----:B---3--:R-:W-:-:S09]  /*1b800*/  ULEA UR4, UR5, UR4, 0x18 ;  /* 0x0000000405047291 */ /* 0x008fd2000f8ec03f */
[----:B0-----:R-:W0:Y:S04]  /*1b810*/  LDS.128 R4, [UR4+0x334d0] ;  /* 0x0334d004ff047984 */ /* 0x001e280008000c00 */
[----:B0-----:R0:W-:Y:S01]  /*1b820*/  STL.64 [R1+0x18], R4 ;  /* 0x0000180401007387 */ /* 0x0011e20000100a00 */
[----:B------:R-:W-:Y:S02]  /*1b830*/  IMAD.MOV.U32 R2, RZ, RZ, R7 ;  /* 0x000000ffff027224 */ /* 0x000fe400078e0007 */
[----:B-12---:R-:W-:-:S03]  /*1b840*/  IMAD.MOV.U32 R0, RZ, RZ, R6 ;  /* 0x000000ffff007224 */ /* 0x006fc600078e0006 */
[----:B------:R-:W-:Y:S02]  /*1b850*/  R2UR UR45, R2 ;  /* 0x00000000022d72ca */ /* 0x000fe400000e0000 */
[----:B------:R-:W-:Y:S01]  /*1b860*/  R2UR UR38, R0 ;  /* 0x00000000002672ca */ /* 0x000fe200000e0000 */
[----:B------:R-:W-:Y:S06]  /*1b870*/  BAR.ARV 0x4, 0x180 ;  /* 0x0106000000007b1d */ /* 0x000fec0000002000 */
[----:B------:R-:W-:Y:S08]  /*1b880*/  BRA `(.L_x_4050) ;  /* 0x0000000800d47947 */ /* 0x000ff00003800000 */
.L_x_4049:
[----:B------:R-:W3:Y:S01]  /*1b890*/  S2R R2, SR_TID.X ;  /* 0x0000000000027919 */ /* 0x000ee20000002100 */
[----:B------:R-:W-:Y:S01]  /*1b8a0*/  ULDC UR4, c[0x0][0xc14] ;  /* 0x0003050000047ab9 */ /* 0x000fe20000000800 */
[----:B-12---:R-:W2:Y:S01]  /*1b8b0*/  LDL.LU R0, [R1+0x18] ;  /* 0x0000180001007983 */ /* 0x006ea20000300800 */
[----:B------:R-:W-:Y:S01]  /*1b8c0*/  IMAD.MOV.U32 R4, RZ, RZ, RZ ;  /* 0x000000ffff047224 */ /* 0x000fe200078e00ff */
[----:B---3--:R-:W-:-:S04]  /*1b8d0*/  LOP3.LUT R7, R2, 0x1f, RZ, 0xc0, !PT ;  /* 0x0000001f02077812 */ /* 0x008fc800078ec0ff */
        /* <DEDUP_REMOVED lines=19> */
[----:B0-----:R-:W0:Y:S02]  /*1ba10*/  SHFL.UP PT, R6, R0, 0x4, RZ ;  /* 0x0480000000067989 */ /* 0x001e2400000e00ff */
        /* <DEDUP_REMOVED lines=16> */
.L_x_4055:
        /* <DEDUP_REMOVED lines=14> */
.L_x_4054:
[----:B------:R-:W-:Y:S05]  /*1bc00*/  BSYNC B0 ;  /* 0x0000000000007941 */ /* 0x000fea0003800000 */
.L_x_4053:
        /* <DEDUP_REMOVED lines=22> */
.L_x_4051:
        /* <DEDUP_REMOVED lines=14> */
[----:B0-----:R-:W-:Y:S02]  /*1be50*/  IMAD.MOV.U32 R2, RZ, RZ, RZ ;  /* 0x000000ffff027224 */ /* 0x001fe400078e00ff */
[----:B--2---:R-:W-:-:S05]  /*1be60*/  IMAD R6, R4, R7, RZ ;  /* 0x0000000704067224 */ /* 0x004fca00078e02ff */
[----:B------:R-:W-:-:S04]  /*1be70*/  IABS R9, R6 ;  /* 0x0000000600097213 */ /* 0x000fc80000000000 */
[----:B------:R-:W0:Y:S08]  /*1be80*/  I2F.RP R11, R9 ;  /* 0x00000009000b7306 */ /* 0x000e300000209400 */
[----:B0-----:R-:W0:Y:S02]  /*1be90*/  MUFU.RCP R11, R11 ;  /* 0x0000000b000b7308 */ /* 0x001e240000001000 */
[----:B0-----:R-:W-:-:S06]  /*1bea0*/  VIADD R12, R11, 0xffffffe ;  /* 0x0ffffffe0b0c7836 */ /* 0x001fcc0000000000 */
[----:B------:R0:W1:Y:S01]  /*1beb0*/  F2I.FTZ.U32.TRUNC.NTZ R3, R12 ;  /* 0x0000000c00037305 */ /* 0x000062000021f000 */
[----:B------:R-:W-:Y:S05]  /*1bec0*/  @!P0 BRA `(.L_x_4056) ;  /* 0x00000000000c8947 */ /* 0x000fea0003800000 */
[----:B------:R-:W-:-:S06]  /*1bed0*/  UIADD3 UR4, UR6, -0x1, URZ ;  /* 0xffffffff06047890 */ /* 0x000fcc000fffe03f */
[----:B------:R-:W-:-:S05]  /*1bee0*/  IMAD.U32 R11, RZ, RZ, UR4 ;  /* 0x00000004ff0b7e24 */ /* 0x000fca000f8e00ff */
[----:B------:R2:W3:Y:S02]  /*1bef0*/  SHFL.IDX PT, R2, R8, R11, 0x1f ;  /* 0x00001f0b08027589 */ /* 0x0004e400000e0000 */
.L_x_4056:
[--C-:B-12---:R-:W-:Y:S02]  /*1bf00*/  IMAD.MOV R8, RZ, RZ, -R3.reuse ;  /* 0x000000ffff087224 */ /* 0x106fe400078e0a03 */
[----:B---3--:R-:W-:Y:S02]  /*1bf10*/  IMAD R10, R2, R5, R10 ;  /* 0x00000005020a7224 */ /* 0x008fe400078e020a */
[----:B------:R-:W-:Y:S02]  /*1bf20*/  IMAD R8, R8, R9, RZ ;  /* 0x0000000908087224 */ /* 0x000fe400078e02ff */
[----:B------:R-:W-:Y:S01]  /*1bf30*/  IMAD.MOV.U32 R2, RZ, RZ, RZ ;  /* 0x000000ffff027224 */ /* 0x000fe200078e00ff */
[----:B------:R1:W-:Y:S01]  /*1bf40*/  STL [R1+0x18], R10 ;  /* 0x0000180a01007387 */ /* 0x0003e20000100800 */
[----:B------:R-:W-:Y:S02]  /*1bf50*/  IMAD.IADD R11, R0, 0x1, -R10 ;  /* 0x00000001000b7824 */ /* 0x000fe400078e0a0a */
[----:B------:R-:W-:Y:S01]  /*1bf60*/  IMAD.HI.U32 R3, R3, R8, R2 ;  /* 0x0000000803037227 */ /* 0x000fe200078e0002 */
[----:B------:R-:W-:-:S02]  /*1bf70*/  IABS R2, R6 ;  /* 0x0000000600027213 */ /* 0x000fc40000000000 */
        /* <DEDUP_REMOVED lines=20> */
[----:B------:R-:W2:Y:S08]  /*1c0c0*/  I2F.RP R8, R7 ;  /* 0x0000000700087306 */ /* 0x000eb00000209400 */
[----:B--2---:R-:W2:Y:S02]  /*1c0d0*/  MUFU.RCP R8, R8 ;  /* 0x0000000800087308 */ /* 0x004ea40000001000 */
[----:B--2---:R-:W-:Y:S01]  /*1c0e0*/  VIADD R3, R8, 0xffffffe ;  /* 0x0ffffffe08037836 */ /* 0x004fe20000000000 */
[----:B------:R-:W-:-:S05]  /*1c0f0*/  IABS R8, R5 ;  /* 0x0000000500087213 */ /* 0x000fca0000000000 */
[----:B------:R-:W2:Y:S01]  /*1c100*/  F2I.FTZ.U32.TRUNC.NTZ R3, R3 ;  /* 0x0000000300037305 */ /* 0x000ea2000021f000 */
[----:B------:R-:W-:Y:S02]  /*1c110*/  IMAD.MOV R8, RZ, RZ, -R8 ;  /* 0x000000ffff087224 */ /* 0x000fe400078e0a08 */
[----:B--2---:R-:W-:-:S04]  /*1c120*/  IMAD.MOV R2, RZ, RZ, -R3 ;  /* 0x000000ffff027224 */ /* 0x004fc800078e0a03 */
[----:B------:R-:W-:Y:S02]  /*1c130*/  IMAD R9, R2, R7, RZ ;  /* 0x0000000702097224 */ /* 0x000fe400078e02ff */
[----:B------:R-:W-:-:S04]  /*1c140*/  IMAD.MOV.U32 R2, RZ, RZ, RZ ;  /* 0x000000ffff027224 */ /* 0x000fc800078e00ff */
[----:B------:R-:W-:Y:S01]  /*1c150*/  IMAD.HI.U32 R2, R3, R9, R2 ;  /* 0x0000000903027227 */ /* 0x000fe200078e0002 */
[----:B------:R-:W-:Y:S02]  /*1c160*/  IABS R9, R6 ;  /* 0x0000000600097213 */ /* 0x000fe40000000000 */
[----:B------:R-:W-:-:S03]  /*1c170*/  LOP3.LUT R3, R6, R5, RZ, 0x3c, !PT ;  /* 0x0000000506037212 */ /* 0x000fc600078e3cff */
[----:B------:R-:W-:Y:S01]  /*1c180*/  IMAD.HI.U32 R2, R2, R9, RZ ;  /* 0x0000000902027227 */ /* 0x000fe200078e00ff */
[----:B------:R-:W-:-:S03]  /*1c190*/  ISETP.GE.AND P2, PT, R3, RZ, PT ;  /* 0x000000ff0300720c */ /* 0x000fc60003f46270 */
[----:B------:R-:W-:Y:S02]  /*1c1a0*/  IMAD R8, R2, R8, R9 ;  /* 0x0000000802087224 */ /* 0x000fe400078e0209 */
[----:B------:R-:W-:-:S03]  /*1c1b0*/  IMAD.IADD R3, R6, 0x1, R0 ;  /* 0x0000000106037824 */ /* 0x000fc600078e0200 */
[----:B------:R-:W-:-:S13]  /*1c1c0*/  ISETP.GT.U32.AND P1, PT, R7, R8, PT ;  /* 0x000000080700720c */ /* 0x000fda0003f24070 */
[----:B------:R-:W-:Y:S02]  /*1c1d0*/  @!P1 IMAD.IADD R8, R8, 0x1, -R7 ;  /* 0x0000000108089824 */ /* 0x000fe400078e0a07 */
[----:B------:R-:W-:Y:S01]  /*1c1e0*/  @!P1 VIADD R2, R2, 0x1 ;  /* 0x0000000102029836 */ /* 0x000fe20000000000 */
[----:B------:R-:W-:Y:S02]  /*1c1f0*/  ISETP.NE.AND P1, PT, R5, RZ, PT ;  /* 0x000000ff0500720c */ /* 0x000fe40003f25270 */
[----:B------:R-:W-:-:S13]  /*1c200*/  ISETP.GE.U32.AND P0, PT, R8, R7, PT ;  /* 0x000000070800720c */ /* 0x000fda0003f06070 */
[----:B------:R-:W-:-:S04]  /*1c210*/  @P0 VIADD R2, R2, 0x1 ;  /* 0x0000000102020836 */ /* 0x000fc80000000000 */
        /* <DEDUP_REMOVED lines=9> */
.L_x_4052:
[----:B------:R0:W-:Y:S01]  /*1c2b0*/  STL [R1+0x18], R0 ;  /* 0x0000180001007387 */ /* 0x0001e20000100800 */
[----:B------:R-:W-:Y:S01]  /*1c2c0*/  ULDC UR45, c[0x0][0xc14] ;  /* 0x00030500002d7ab9 */ /* 0x000fe20000000800 */
[----:B------:R-:W-:Y:S02]  /*1c2d0*/  UMOV UR38, URZ ;  /* 0x0000003f00267c82 */ /* 0x000fe40008000000 */
[----:B------:R0:W-:Y:S03]  /*1c2e0*/  STL [R1+0x1c], RZ ;  /* 0x00001cff01007387 */ /* 0x0001e60000100800 */
.L_x_4057:
[----:B------:R-:W2:Y:S04]  /*1c2f0*/  LDL R3, [R1+0x18] ;  /* 0x0000180001037983 */ /* 0x000ea80000100800 */
[----:B------:R-:W3:Y:S01]  /*1c300*/  LDL R2, [R1+0x1c] ;  /* 0x00001c0001027983 */ /* 0x000ee20000100800 */
[----:B------:R-:W-:Y:S02]  /*1c310*/  IMAD.U32 R6, RZ, RZ, UR38 ;  /* 0x00000026ff067e24 */ /* 0x000fe4000f8e00ff */
[----:B------:R-:W-:Y:S01]  /*1c320*/  IMAD.U32 R7, RZ, RZ, UR45 ;  /* 0x0000002dff077e24 */ /* 0x000fe2000f8e00ff */
[----:B01----:R-:W0:Y:S02]  /*1c330*/  S2R R0, SR_TID.X ;  /* 0x0000000000007919 */ /* 0x003e240000002100 */
        /* <DEDUP_REMOVED lines=10> */
.L_x_4050:
[----:B------:R-:W-:Y:S02]  /*1c3e0*/  ULDC UR4, c[0x0][0xc14] ;  /* 0x0003050000047ab9 */ /* 0x000fe40000000800 */
[----:B------:R-:W-:-:S06]  /*1c3f0*/  UISETP.GE.AND UP0, UPT, UR45, UR4, UPT ;  /* 0x000000042d00728c */ /* 0x000fcc000bf06270 */
[----:B------:R-:W-:-:S13]  /*1c400*/  PLOP3.LUT P0, PT, PT, PT, UP0, 0x80, 0x0 ;  /* 0x000000000000781c */ /* 0x000fda0003f0f008 */
[----:B------:R-:W-:Y:S05]  /*1c410*/  @!P0 BRA `(.L_x_4058) ;  /* 0xffffffb000588947 */ /* 0x000fea000383ffff */
.L_x_3988:
[----:B-1----:R-:W2:Y:S01]  /*1c420*/  LDL.LU R0, [R1+0x28] ;  /* 0x0000280001007983 */ /* 0x002ea20000300800 */
[----:B------:R-:W-:Y:S01]  /*1c430*/  BSSY B0, `(.L_x_4059) ;  /* 0x000000b000007945 */ /* 0x000fe20003800000 */
[----:B0-----:R-:W0:Y:S01]  /*1c440*/  S2R R5, SR_CgaCtaId ;  /* 0x0000000000057919 */ /* 0x001e220000008800 */
        /* <DEDUP_REMOVED lines=9> */
.L_x_4090:
[----:B------:R-:W-:Y:S05]  /*1c4e0*/  BSYNC B0 ;  /* 0x0000000000007941 */ /* 0x000fea0003800000 */
.L_x_4059:
[----:B------:R-:W-:-:S03]  /*1c4f0*/  UMOV UR4, 0xffffffff ;  /* 0xffffffff00047882 */ /* 0x000fc60000000000 */
[----:B------:R-:W-:Y:S05]  /*1c500*/  BRA.DIV UR4, `(.L_x_4061) ;  /* 0x0000000a04b47947 */ /* 0x000fea000b800000 */
[----:B------:R-:W1:Y:S02]  /*1c510*/  S2R R2, SR_TID.X ;  /* 0x0000000000027919 */ /* 0x000e640000002100 */
[----:B-1----:R-:W-:-:S04]  /*1c520*/  SHF.R.U32.HI R2, RZ, 0x5, R2 ;  /* 0x00000005ff027819 */ /* 0x002fc80000011602 */
[----:B------:R-:W-:-:S05]  /*1c530*/  LOP3.LUT R2, R2, 0x3, RZ, 0xc0, !PT ;  /* 0x0000000302027812 */ /* 0x000fca00078ec0ff */
[----:B------:R1:W2:Y:S02]  /*1c540*/  SHFL.IDX PT, R14, R2, RZ, 0x1f ;  /* 0x00001fff020e7589 */ /* 0x0002a400000e0000 */
.L_x_4093:
[----:B--2---:R-:W-:Y:S01]  /*1c550*/  ISETP.NE.AND P0, PT, R14, RZ, PT ;  /* 0x000000ff0e00720c */ /* 0x004fe20003f05270 */
[----:B------:R-:W-:-:S12]  /*1c560*/  BSSY B0, `(.L_x_4062) ;  /* 0x000002e000007945 */ /* 0x000fd80003800000 */
[----:B------:R-:W-:Y:S05]  /*1c570*/  @P0 BRA `(.L_x_4063) ;  /* 0x0000000000b00947 */ /* 0x000fea0003800000 */
[----:B------:R-:W-:-:S03]  /*1c580*/  UMOV UR4, 0xffffffff ;  /* 0xffffffff00047882 */ /* 0x000fc60000000000 */
[----:B------:R-:W-:Y:S05]  /*1c590*/  BRA.DIV UR4, `(.L_x_4064) ;  /* 0x0000000a04c47947 */ /* 0x000fea000b800000 */
[----:B------:R-:W-:-:S13]  /*1c5a0*/  ELECT P6, URZ, PT ;  /* 0x00000000003f782f */ /* 0x000fda00038c0000 */
.L_x_4096:
[----:B------:R-:W-:Y:S05]  /*1c5b0*/  @!P6 BRA `(.L_x_4063) ;  /* 0x0000000000a0e947 */ /* 0x000fea0003800000 */
[----:B------:R-:W-:-:S06]  /*1c5c0*/  ULOP3.LUT UR4, UR40, 0x2, URZ, 0xfc, !UPT ;  /* 0x0000000228047892 */ /* 0x000fcc000f8efc3f */
[----:B-1----:R-:W-:-:S05]  /*1c5d0*/  IMAD.U32 R2, RZ, RZ, UR4 ;  /* 0x00000004ff027e24 */ /* 0x002fca000f8e00ff */
[----:B------:R-:W-:-:S13]  /*1c5e0*/  ISETP.NE.AND P0, PT, R2, 0x3, PT ;  /* 0x000000030200780c */ /* 0x000fda0003f05270 */
[----:B------:R-:W-:Y:S05]  /*1c5f0*/  @!P0 BRA `(.L_x_4065) ;  /* 0x0000000000048947 */ /* 0x000fea0003800000 */
[----:B------:R-:W-:Y:S01]  /*1c600*/  BPT.TRAP 0x1 ;  /* 0x000000040000795c */ /* 0x000fe20000300000 */
.L_x_4065:
[----:B0-----:R-:W2:Y:S04]  /*1c610*/  LDL R3, [R1] ;  /* 0x0000000001037983 */ /* 0x001ea80000100800 */
        /* <DEDUP_REMOVED lines=13> */
.L_x_4097:
[----:B------:R-:W1:Y:S02]  /*1c6f0*/  SYNCS.PHASECHK.TRANS64.TRYWAIT P1, [R7+URZ], R2 ;  /* 0x00000002070075a7 */ /* 0x000e64000802017f */
[----:B-1----:R-:W-:Y:S05]  /*1c700*/  @!P1 BRA `(.L_x_4067) ;  /* 0x00000008009c9947 */ /* 0x002fea0003800000 */
.L_x_4098:
[----:B------:R-:W-:Y:S05]  /*1c710*/  @!P0 BRA `(.L_x_4068) ;  /* 0x0000000000048947 */ /* 0x000fea0003800000 */
[----:B------:R-:W-:Y:S01]  /*1c720*/  BPT.TRAP 0x1 ;  /* 0x000000040000795c */ /* 0x000fe20000300000 */
.L_x_4068:
[----:B------:R-:W2:Y:S02]  /*1c730*/  LDL.LU R4, [R1] ;  /* 0x0000000001047983 */ /* 0x000ea40000300800 */
[----:B--2---:R-:W-:-:S04]  /*1c740*/  IMAD R4, R4, 0x8, R0 ;  /* 0x0000000804047824 */ /* 0x004fc800078e0200 */
[----:B------:R-:W2:Y:S02]  /*1c750*/  SYNCS.PHASECHK.TRANS64.TRYWAIT P1, [R4+URZ+0x33460], R5 ;  /* 0x03346005040075a7 */ /* 0x000ea4000802017f */
[----:B--2---:R-:W-:Y:S05]  /*1c760*/  @!P1 BRA `(.L_x_4069) ;  /* 0x0000000800989947 */ /* 0x004fea0003800000 */
.L_x_4099:
[----:B------:R-:W-:Y:S05]  /*1c770*/  @!P0 BRA `(.L_x_4070) ;  /* 0x0000000000048947 */ /* 0x000fea0003800000 */
[----:B------:R-:W-:Y:S01]  /*1c780*/  BPT.TRAP 0x1 ;  /* 0x000000040000795c */ /* 0x000fe20000300000 */
.L_x_4070:
[----:B------:R-:W-:-:S04]  /*1c790*/  IMAD R3, R3, 0x8, R0 ;  /* 0x0000000803037824 */ /* 0x000fc800078e0200 */
[----:B------:R-:W3:Y:S02]  /*1c7a0*/  SYNCS.PHASECHK.TRANS64.TRYWAIT P1, [R3+URZ+0x33460], R2 ;  /* 0x03346002030075a7 */ /* 0x000ee4000802017f */
[----:B---3--:R-:W-:Y:S05]  /*1c7b0*/  @!P1 BRA `(.L_x_4071) ;  /* 0x0000000800989947 */ /* 0x008fea0003800000 */
.L_x_4100:
[----:B------:R-:W-:Y:S05]  /*1c7c0*/  @!P0 BRA `(.L_x_4072) ;  /* 0x0000000000048947 */ /* 0x000fea0003800000 */
[----:B------:R-:W-:Y:S01]  /*1c7d0*/  BPT.TRAP 0x1 ;  /* 0x000000040000795c */ /* 0x000fe20000300000 */
.L_x_4072:
[----:B------:R-:W4:Y:S02]  /*1c7e0*/  SYNCS.PHASECHK.TRANS64.TRYWAIT P0, [R4+URZ+0x33480], R5 ;  /* 0x03348005040075a7 */ /* 0x000f24000800017f */
[----:B----4-:R-:W-:Y:S05]  /*1c7f0*/  @!P0 BRA `(.L_x_4073) ;  /* 0x00000008009c8947 */ /* 0x010fea0003800000 */
.L_x_4074:
[----:B------:R0:W0:Y:S02]  /*1c800*/  SYNCS.PHASECHK.TRANS64.TRYWAIT P0, [R3+URZ+0x33480], R2 ;  /* 0x03348002030075a7 */ /* 0x000024000800017f */
[----:B0-----:R-:W-:Y:S05]  /*1c810*/  @!P0 NANOSLEEP.SYNCS 0x989680 ;  /* 0x009896800000895d */ /* 0x001fea0003900000 */
[----:B------:R-:W0:Y:S02]  /*1c820*/  @!P0 SYNCS.PHASECHK.TRANS64 P0, [R3+URZ+0x33480], R2 ;  /* 0x03348002030085a7 */ /* 0x000e24000800007f */
[----:B0-----:R-:W-:Y:S05]  /*1c830*/  @!P0 BRA `(.L_x_4074) ;  /* 0xfffffffc00f08947 */ /* 0x001fea000383ffff */
.L_x_4063:
[----:B------:R-:W-:Y:S05]  /*1c840*/  BSYNC B0 ;  /* 0x0000000000007941 */ /* 0x000fea0003800000 */
.L_x_4062:
[----:B------:R-:W-:Y:S05]  /*1c850*/  EXIT ;  /* 0x000000000000794d */ /* 0x000fea0003800000 */
.L_x_3886:
[----:B0-----:R-:W-:-:S04]  /*1c860*/  IMAD.U32 R3, RZ, RZ, UR41 ;  /* 0x00000029ff037e24 */ /* 0x001fc8000f8e00ff */
[----:B------:R0:W1:Y:S03]  /*1c870*/  SYNCS.PHASECHK.TRANS64.TRYWAIT P1, [R3+URZ+0x33400], R0 ;  /* 0x03340000030075a7 */ /* 0x000066000802017f */
[----:B-1----:R-:W-:Y:S05]  /*1c880*/  @!P1 NANOSLEEP.SYNCS 0x989680 ;  /* 0x009896800000995d */ /* 0x002fea0003900000 */
[----:B------:R-:W1:Y:S02]  /*1c890*/  @!P1 SYNCS.PHASECHK.TRANS64 P1, [R3+URZ+0x33400], R0 ;  /* 0x03340000030095a7 */ /* 0x000e64000802007f */
[----:B-1----:R-:W-:Y:S05]  /*1c8a0*/  @!P1 BRA `(.L_x_3886) ;  /* 0xfffffffc00ec9947 */ /* 0x002fea000383ffff */
[----:B------:R-:W-:Y:S05]  /*1c8b0*/  BRA `(.L_x_4075) ;  /* 0xfffffe5400887947 */ /* 0x000fea000383ffff */
.L_x_3890:
[----:B-1----:R1:W2:Y:S02]  /*1c8c0*/  SYNCS.PHASECHK.TRANS64.TRYWAIT P1, [R3+URZ+0x33430], R0 ;  /* 0x03343000030075a7 */ /* 0x0022a4000802017f */
[----:B--2---:R-:W-:Y:S05]  /*1c8d0*/  @!P1 NANOSLEEP.SYNCS 0x989680 ;  /* 0x009896800000995d */ /* 0x004fea0003900000 */
[----:B------:R-:W2:Y:S02]  /*1c8e0*/  @!P1 SYNCS.PHASECHK.TRANS64 P1, [R3+URZ+0x33430], R0 ;  /* 0x03343000030095a7 */ /* 0x000ea4000802007f */
[----:B--2---:R-:W-:Y:S05]  /*1c8f0*/  @!P1 BRA `(.L_x_3890) ;  /* 0xfffffffc00f09947 */ /* 0x004fea000383ffff */
[----:B------:R-:W-:Y:S05]  /*1c900*/  BRA `(.L_x_3889) ;  /* 0xfffffe5400b47947 */ /* 0x000fea000383ffff */
.L_x_3906:
[----:B-1----:R-:W-:-:S04]  /*1c910*/  IMAD.U32 R15, RZ, RZ, UR6 ;  /* 0x00000006ff0f7e24 */ /* 0x002fc8000f8e00ff */
[----:B------:R1:W2:Y:S03]  /*1c920*/  SYNCS.PHASECHK.TRANS64.TRYWAIT P1, [R15+URZ+0x33430], R10 ;  /* 0x0334300a0f0075a7 */ /* 0x0002a6000802017f */
[----:B--2---:R-:W-:Y:S05]  /*1c930*/  @!P1 NANOSLEEP.SYNCS 0x989680 ;  /* 0x009896800000995d */ /* 0x004fea0003900000 */
[----:B------:R-:W2:Y:S02]  /*1c940*/  @!P1 SYNCS.PHASECHK.TRANS64 P1, [R15+URZ+0x33430], R10 ;  /* 0x0334300a0f0095a7 */ /* 0x000ea4000802007f */
[----:B--2---:R-:W-:Y:S05]  /*1c950*/  @!P1 BRA `(.L_x_3906) ;  /* 0xfffffffc00ec9947 */ /* 0x004fea000383ffff */
[----:B------:R-:W-:Y:S05]  /*1c960*/  BRA `(.L_x_3903) ;  /* 0xfffffe9800d07947 */ /* 0x000fea000383ffff */
.L_x_3910:
[----:B-1----:R-:W-:-:S04]  /*1c970*/  IMAD.U32 R15, RZ, RZ, UR6 ;  /* 0x00000006ff0f7e24 */ /* 0x002fc8000f8e00ff */
[----:B------:R1:W2:Y:S03]  /*1c980*/  SYNCS.PHASECHK.TRANS64.TRYWAIT P1, [R15+URZ+0x33450], R10 ;  /* 0x0334500a0f0075a7 */ /* 0x0002a6000802017f */
[----:B--2---:R-:W-:Y:S05]  /*1c990*/  @!P1 NANOSLEEP.SYNCS 0x989680 ;  /* 0x009896800000995d */ /* 0x004fea0003900000 */
[----:B------:R-:W2:Y:S02]  /*1c9a0*/  @!P1 SYNCS.PHASECHK.TRANS64 P1, [R15+URZ+0x33450], R10 ;  /* 0x0334500a0f0095a7 */ /* 0x000ea4000802007f */
[----:B--2---:R-:W-:Y:S05]  /*1c9b0*/  @!P1 BRA `(.L_x_3910) ;  /* 0xfffffffc00ec9947 */ /* 0x004fea000383ffff */
[----:B------:R-:W-:Y:S05]  /*1c9c0*/  BRA `(.L_x_3907) ;  /* 0xfffffea400cc7947 */ /* 0x000fea000383ffff */
.L_x_3928:
[----:B-1----:R-:W-:-:S04]  /*1c9d0*/  IMAD.U32 R3, RZ, RZ, UR6 ;  /* 0x00000006ff037e24 */ /* 0x002fc8000f8e00ff */
[----:B------:R1:W2:Y:S03]  /*1c9e0*/  SYNCS.PHASECHK.TRANS64.TRYWAIT P1, [R3+URZ+0x33430], R0 ;  /* 0x03343000030075a7 */ /* 0x0002a6000802017f */
[----:B--2---:R-:W-:Y:S05]  /*1c9f0*/  @!P1 NANOSLEEP.SYNCS 0x989680 ;  /* 0x009896800000995d */ /* 0x004fea0003900000 */
[----:B------:R-:W2:Y:S02]  /*1ca00*/  @!P1 SYNCS.PHASECHK.TRANS64 P1, [R3+URZ+0x33430], R0 ;  /* 0x03343000030095a7 */ /* 0x000ea4000802007f */
[----:B--2---:R-:W-:Y:S05]  /*1ca10*/  @!P1 BRA `(.L_x_3928) ;  /* 0xfffffffc00ec9947 */ /* 0x004fea000383ffff */
[----:B------:R-:W-:Y:S05]  /*1ca20*/  BRA `(.L_x_3925) ;  /* 0xfffffee400e47947 */ /* 0x000fea000383ffff */
.L_x_3932:
[----:B-1----:R-:W-:-:S04]  /*1ca30*/  IMAD.U32 R3, RZ, RZ, UR6 ;  /* 0x00000006ff037e24 */ /* 0x002fc8000f8e00ff */
[----:B------:R1:W2:Y:S03]  /*1ca40*/  SYNCS.PHASECHK.TRANS64.TRYWAIT P1, [R3+URZ+0x33450], R0 ;  /* 0x03345000030075a7 */ /* 0x0002a6000802017f */
[----:B--2---:R-:W-:Y:S05]  /*1ca50*/  @!P1 NANOSLEEP.SYNCS 0x989680 ;  /* 0x009896800000995d */ /* 0x004fea0003900000 */
[----:B------:R-:W2:Y:S02]  /*1ca60*/  @!P1 SYNCS.PHASECHK.TRANS64 P1, [R3+URZ+0x33450], R0 ;  /* 0x03345000030095a7 */ /* 0x000ea4000802007f */
[----:B--2---:R-:W-:Y:S05]  /*1ca70*/  @!P1 BRA `(.L_x_3932) ;  /* 0xfffffffc00ec9947 */ /* 0x004fea000383ffff */
[----:B------:R-:W-:Y:S05]  /*1ca80*/  BRA `(.L_x_3929) ;  /* 0xfffffef000ec7947 */ /* 0x000fea000383ffff */
.L_x_3939:
[----:B-1----:R-:W-:-:S04]  /*1ca90*/  IMAD.U32 R3, RZ, RZ, UR6 ;  /* 0x00000006ff037e24 */ /* 0x002fc8000f8e00ff */
[----:B------:R1:W2:Y:S03]  /*1caa0*/  SYNCS.PHASECHK.TRANS64.TRYWAIT P1, [R3+URZ+0x33430], R0 ;  /* 0x03343000030075a7 */ /* 0x0002a6000802017f */
[----:B--2---:R-:W-:Y:S05]  /*1cab0*/  @!P1 NANOSLEEP.SYNCS 0x989680 ;  /* 0x009896800000995d */ /* 0x004fea0003900000 */
[----:B------:R-:W2:Y:S02]  /*1cac0*/  @!P1 SYNCS.PHASECHK.TRANS64 P1, [R3+URZ+0x33430], R0 ;  /* 0x03343000030095a7 */ /* 0x000ea4000802007f */
[----:B--2---:R-:W-:Y:S05]  /*1cad0*/  @!P1 BRA `(.L_x_3939) ;  /* 0xfffffffc00ec9947 */ /* 0x004fea000383ffff */
[----:B------:R-:W-:Y:S05]  /*1cae0*/  BRA `(.L_x_3936) ;  /* 0xffffff1400947947 */ /* 0x000fea000383ffff */
.L_x_3943:
[----:B-1----:R-:W-:-:S04]  /*1caf0*/  IMAD.U32 R3, RZ, RZ, UR6 ;  /* 0x00000006ff037e24 */ /* 0x002fc8000f8e00ff */
[----:B------:R1:W2:Y:S03]  /*1cb00*/  SYNCS.PHASECHK.TRANS64.TRYWAIT P1, [R3+URZ+0x33450], R0 ;  /* 0x03345000030075a7 */ /* 0x0002a6000802017f */
[----:B--2---:R-:W-:Y:S05]  /*1cb10*/  @!P1 NANOSLEEP.SYNCS 0x989680 ;  /* 0x009896800000995d */ /* 0x004fea0003900000 */
[----:B------:R-:W2:Y:S02]  /*1cb20*/  @!P1 SYNCS.PHASECHK.TRANS64 P1, [R3+URZ+0x33450], R0 ;  /* 0x03345000030095a7 */ /* 0x000ea4000802007f */
[----:B--2---:R-:W-:Y:S05]  /*1cb30*/  @!P1 BRA `(.L_x_3943) ;  /* 0xfffffffc00ec9947 */ /* 0x004fea000383ffff */
[----:B------:R-:W-:Y:S05]  /*1cb40*/  BRA `(.L_x_3940) ;  /* 0xffffff20009c7947 */ /* 0x000fea000383ffff */
.L_x_3957:
[----:B-1----:R-:W-:-:S04]  /*1cb50*/  IMAD.U32 R5, RZ, RZ, UR9 ;  /* 0x00000009ff057e24 */ /* 0x002fc8000f8e00ff */
[----:B------:R1:W2:Y:S03]  /*1cb60*/  SYNCS.PHASECHK.TRANS64.TRYWAIT P1, [R5+URZ+0x33450], R4 ;  /* 0x03345004050075a7 */ /* 0x0002a6000802017f */
[----:B--2---:R-:W-:Y:S05]  /*1cb70*/  @!P1 NANOSLEEP.SYNCS 0x989680 ;  /* 0x009896800000995d */ /* 0x004fea0003900000 */
[----:B------:R-:W2:Y:S02]  /*1cb80*/  @!P1 SYNCS.PHASECHK.TRANS64 P1, [R5+URZ+0x33450], R4 ;  /* 0x03345004050095a7 */ /* 0x000ea4000802007f */
[----:B--2---:R-:W-:Y:S05]  /*1cb90*/  @!P1 BRA `(.L_x_3957) ;  /* 0xfffffffc00ec9947 */ /* 0x004fea000383ffff */
[----:B------:R-:W-:Y:S05]  /*1cba0*/  BRA `(.L_x_3956) ;  /* 0xffffff5c00fc7947 */ /* 0x000fea000383ffff */
.L_x_4005:
[----:B------:R-:W-:Y:S02]  /*1cbb0*/  IMAD.MOV.U32 R13, RZ, RZ, R4 ;  /* 0x000000ffff0d7224 */ /* 0x000fe400078e0004 */
[----:B------:R-:W-:Y:S02]  /*1cbc0*/  IMAD.MOV.U32 R12, RZ, RZ, RZ ;  /* 0x000000ffff0c7224 */ /* 0x000fe400078e00ff */
[----:B------:R-:W-:Y:S02]  /*1cbd0*/  IMAD.MOV.U32 R11, RZ, RZ, 0x1f ;  /* 0x0000001fff0b7424 */ /* 0x000fe400078e00ff */
[----:B------:R-:W-:-:S07]  /*1cbe0*/  IMAD.MOV.U32 R15, RZ, RZ, -0x1 ;  /* 0xffffffffff0f7424 */ /* 0x000fce00078e00ff */
[----:B------:R-:W-:Y:S05]  /*1cbf0*/  WARPSYNC.COLLECTIVE R15, `(.L_x_4076) ;  /* 0x000000000f087348 */ /* 0x000fea0003c00000 */
[----:B------:R0:W1:Y:S02]  /*1cc00*/  SHFL.IDX P6, R14, R13, R12, R11 ;  /* 0x0000000c0d0e7389 */ /* 0x00006400000c000b */
[----:B01----:R-:W-:Y:S01]  /*1cc10*/  ENDCOLLECTIVE ;  /* 0x000000000000791b */ /* 0x003fe20003800000 */
.L_x_4076:
[----:B------:R-:W-:Y:S05]  /*1cc20*/  BRA `(.L_x_4077) ;  /* 0xffffffb800e07947 */ /* 0x000fea000383ffff */
.L_x_4007:
[----:B------:R-:W-:Y:S01]  /*1cc30*/  BSSY B0, `(.L_x_4078) ;  /* 0x0000006000007945 */ /* 0x000fe20003800000 */
[----:B------:R-:W-:-:S07]  /*1cc40*/  IMAD.MOV.U32 R15, RZ, RZ, -0x1 ;  /* 0xffffffffff0f7424 */ /* 0x000fce00078e00ff */
[----:B------:R-:W-:Y:S05]  /*1cc50*/  WARPSYNC.COLLECTIVE R15, `(.L_x_4079) ;  /* 0x000000000f0c7348 */ /* 0x000fea0003c00000 */
[----:B------:R-:W-:Y:S02]  /*1cc60*/  ELECT P6, UR62, PT ;  /* 0x00000000003e782f */ /* 0x000fe400038c0000 */
[----:B------:R-:W-:Y:S01]  /*1cc70*/  MOV R14, UR62 ;  /* 0x0000003e000e7c02 */ /* 0x000fe20008000f00 */
[----:B------:R-:W-:Y:S10]  /*1cc80*/  ENDCOLLECTIVE ;  /* 0x000000000000791b */ /* 0x000ff40003800000 */
.L_x_4079:
[----:B------:R-:W-:Y:S05]  /*1cc90*/  BSYNC B0 ;  /* 0x0000000000007941 */ /* 0x000fea0003800000 */
.L_x_4078:
[----:B------:R-:W-:Y:S05]  /*1cca0*/  BRA `(.L_x_4080) ;  /* 0xffffffb800e07947 */ /* 0x000fea000383ffff */
.L_x_4010:
[----:B0-----:R0:W1:Y:S02]  /*1ccb0*/  SYNCS.PHASECHK.TRANS64.TRYWAIT P2, [R4+URZ+0x33480], R3 ;  /* 0x03348003040075a7 */ /* 0x001064000804017f */
[----:B-1----:R-:W-:Y:S05]  /*1ccc0*/  @!P2 NANOSLEEP.SYNCS 0x989680 ;  /* 0x009896800000a95d */ /* 0x002fea0003900000 */
[----:B------:R-:W1:Y:S02]  /*1ccd0*/  @!P2 SYNCS.PHASECHK.TRANS64 P2, [R4+URZ+0x33480], R3 ;  /* 0x033480030400a5a7 */ /* 0x000e64000804007f */
[----:B-1----:R-:W-:Y:S05]  /*1cce0*/  @!P2 BRA `(.L_x_4010) ;  /* 0xfffffffc00f0a947 */ /* 0x002fea000383ffff */
[----:B------:R-:W-:Y:S05]  /*1ccf0*/  BRA `(.L_x_4081) ;  /* 0xffffffbc00487947 */ /* 0x000fea000383ffff */
.L_x_4012:
[----:B-1----:R1:W2:Y:S02]  /*1cd00*/  SYNCS.PHASECHK.TRANS64.TRYWAIT P2, [R4+URZ+0x33440], R3 ;  /* 0x03344003040075a7 */ /* 0x0022a4000804017f */
[----:B--2---:R-:W-:Y:S05]  /*1cd10*/  @!P2 NANOSLEEP.SYNCS 0x989680 ;  /* 0x009896800000a95d */ /* 0x004fea0003900000 */
[----:B------:R-:W2:Y:S02]  /*1cd20*/  @!P2 SYNCS.PHASECHK.TRANS64 P2, [R4+URZ+0x33440], R3 ;  /* 0x033440030400a5a7 */ /* 0x000ea4000804007f */
[----:B--2---:R-:W-:Y:S05]  /*1cd30*/  @!P2 BRA `(.L_x_4012) ;  /* 0xfffffffc00f0a947 */ /* 0x004fea000383ffff */
[----:B------:R-:W-:Y:S05]  /*1cd40*/  BRA `(.L_x_4082) ;  /* 0xffffffbc00cc7947 */ /* 0x000fea000383ffff */
.L_x_4015:
[----:B0-----:R-:W-:-:S04]  /*1cd50*/  IMAD.U32 R3, RZ, RZ, UR41 ;  /* 0x00000029ff037e24 */ /* 0x001fc8000f8e00ff */
[----:B------:R0:W1:Y:S03]  /*1cd60*/  SYNCS.PHASECHK.TRANS64.TRYWAIT P0, [R3+URZ+0x33420], R2 ;  /* 0x03342002030075a7 */ /* 0x000066000800017f */
[----:B-1----:R-:W-:Y:S05]  /*1cd70*/  @!P0 NANOSLEEP.SYNCS 0x989680 ;  /* 0x009896800000895d */ /* 0x002fea0003900000 */
[----:B------:R-:W1:Y:S02]  /*1cd80*/  @!P0 SYNCS.PHASECHK.TRANS64 P0, [R3+URZ+0x33420], R2 ;  /* 0x03342002030085a7 */ /* 0x000e64000800007f */
[----:B-1----:R-:W-:Y:S05]  /*1cd90*/  @!P0 BRA `(.L_x_4015) ;  /* 0xfffffffc00ec8947 */ /* 0x002fea000383ffff */
[----:B------:R-:W-:Y:S05]  /*1cda0*/  BRA `(.L_x_4083) ;  /* 0xffffffc000d87947 */ /* 0x000fea000383ffff */
.L_x_4021:
[----:B--2---:R2:W3:Y:S02]  /*1cdb0*/  SYNCS.PHASECHK.TRANS64.TRYWAIT P0, [R6+URZ+0x33480], R5 ;  /* 0x03348005060075a7 */ /* 0x0044e4000800017f */
[----:B---3--:R-:W-:Y:S05]  /*1cdc0*/  @!P0 NANOSLEEP.SYNCS 0x989680 ;  /* 0x009896800000895d */ /* 0x008fea0003900000 */
[----:B------:R-:W3:Y:S02]  /*1cdd0*/  @!P0 SYNCS.PHASECHK.TRANS64 P0, [R6+URZ+0x33480], R5 ;  /* 0x03348005060085a7 */ /* 0x000ee4000800007f */
[----:B---3--:R-:W-:Y:S05]  /*1cde0*/  @!P0 BRA `(.L_x_4021) ;  /* 0xfffffffc00f08947 */ /* 0x008fea000383ffff */
[----:B------:R-:W-:Y:S05]  /*1cdf0*/  BRA `(.L_x_4084) ;  /* 0xffffffc4008c7947 */ /* 0x000fea000383ffff */
.L_x_4028:
[----:B-1----:R1:W3:Y:S02]  /*1ce00*/  SYNCS.PHASECHK.TRANS64.TRYWAIT P0, [R6+URZ+0x33440], R5 ;  /* 0x03344005060075a7 */ /* 0x0022e4000800017f */
[----:B---3--:R-:W-:Y:S05]  /*1ce10*/  @!P0 NANOSLEEP.SYNCS 0x989680 ;  /* 0x009896800000895d */ /* 0x008fea0003900000 */
[----:B------:R-:W3:Y:S02]  /*1ce20*/  @!P0 SYNCS.PHASECHK.TRANS64 P0, [R6+URZ+0x33440], R5 ;  /* 0x03344005060085a7 */ /* 0x000ee4000800007f */
[----:B---3--:R-:W-:Y:S05]  /*1ce30*/  @!P0 BRA `(.L_x_4028) ;  /* 0xfffffffc00f08947 */ /* 0x008fea000383ffff */
[----:B------:R-:W-:Y:S05]  /*1ce40*/  BRA `(.L_x_4085) ;  /* 0xffffffc800907947 */ /* 0x000fea000383ffff */
.L_x_4036:
[----:B--2---:R2:W3:Y:S02]  /*1ce50*/  SYNCS.PHASECHK.TRANS64.TRYWAIT P2, [R12+URZ+0x33470], R4 ;  /* 0x033470040c0075a7 */ /* 0x0044e4000804017f */
[----:B---3--:R-:W-:Y:S05]  /*1ce60*/  @!P2 NANOSLEEP.SYNCS 0x989680 ;  /* 0x009896800000a95d */ /* 0x008fea0003900000 */
[----:B------:R-:W3:Y:S02]  /*1ce70*/  @!P2 SYNCS.PHASECHK.TRANS64 P2, [R12+URZ+0x33470], R4 ;  /* 0x033470040c00a5a7 */ /* 0x000ee4000804007f */
[----:B---3--:R-:W-:Y:S05]  /*1ce80*/  @!P2 BRA `(.L_x_4036) ;  /* 0xfffffffc00f0a947 */ /* 0x008fea000383ffff */
[----:B------:R-:W-:Y:S05]  /*1ce90*/  BRA `(.L_x_4086) ;  /* 0xffffffcc00a47947 */ /* 0x000fea000383ffff */
.L_x_4038:
[----:B--2---:R2:W3:Y:S02]  /*1cea0*/  SYNCS.PHASECHK.TRANS64.TRYWAIT P2, [R12+URZ+0x33460], R4 ;  /* 0x033460040c0075a7 */ /* 0x0044e4000804017f */
[----:B---3--:R-:W-:Y:S05]  /*1ceb0*/  @!P2 NANOSLEEP.SYNCS 0x989680 ;  /* 0x009896800000a95d */ /* 0x008fea0003900000 */
[----:B------:R-:W3:Y:S02]  /*1cec0*/  @!P2 SYNCS.PHASECHK.TRANS64 P2, [R12+URZ+0x33460], R4 ;  /* 0x033460040c00a5a7 */ /* 0x000ee4000804007f */
[----:B---3--:R-:W-:Y:S05]  /*1ced0*/  @!P2 BRA `(.L_x_4038) ;  /* 0xfffffffc00f0a947 */ /* 0x008fea000383ffff */
[----:B------:R-:W-:Y:S05]  /*1cee0*/  BRA `(.L_x_4087) ;  /* 0xffffffcc00ac7947 */ /* 0x000fea000383ffff */
.L_x_4045:
[----:B-1----:R1:W2:Y:S02]  /*1cef0*/  SYNCS.PHASECHK.TRANS64.TRYWAIT P0, [R0+URZ+0x33470], R3 ;  /* 0x03347003000075a7 */ /* 0x0022a4000800017f */
[----:B--2---:R-:W-:Y:S05]  /*1cf00*/  @!P0 NANOSLEEP.SYNCS 0x989680 ;  /* 0x009896800000895d */ /* 0x004fea0003900000 */
[----:B------:R-:W2:Y:S02]  /*1cf10*/  @!P0 SYNCS.PHASECHK.TRANS64 P0, [R0+URZ+0x33470], R3 ;  /* 0x03347003000085a7 */ /* 0x000ea4000800007f */
[----:B--2---:R-:W-:Y:S05]  /*1cf20*/  @!P0 BRA `(.L_x_4045) ;  /* 0xfffffffc00f08947 */ /* 0x004fea000383ffff */
[----:B------:R-:W-:Y:S05]  /*1cf30*/  BRA `(.L_x_4088) ;  /* 0xffffffdc000c7947 */ /* 0x000fea000383ffff */
.L_x_4047:
[----:B-1----:R1:W2:Y:S02]  /*1cf40*/  SYNCS.PHASECHK.TRANS64.TRYWAIT P0, [R0+URZ+0x33460], R3 ;  /* 0x03346003000075a7 */ /* 0x0022a4000800017f */
[----:B--2---:R-:W-:Y:S05]  /*1cf50*/  @!P0 NANOSLEEP.SYNCS 0x989680 ;  /* 0x009896800000895d */ /* 0x004fea0003900000 */
[----:B------:R-:W2:Y:S02]  /*1cf60*/  @!P0 SYNCS.PHASECHK.TRANS64 P0, [R0+URZ+0x33460], R3 ;  /* 0x03346003000085a7 */ /* 0x000ea4000800007f */
[----:B--2---:R-:W-:Y:S05]  /*1cf70*/  @!P0 BRA `(.L_x_4047) ;  /* 0xfffffffc00f08947 */ /* 0x004fea000383ffff */
[----:B------:R-:W-:Y:S05]  /*1cf80*/  BRA `(.L_x_4089) ;  /* 0xffffffdc00147947 */ /* 0x000fea000383ffff */
.L_x_4060:
[----:B0-----:R0:W1:Y:S02]  /*1cf90*/  SYNCS.PHASECHK.TRANS64.TRYWAIT P0, [R0+URZ+0x33420], R3 ;  /* 0x03342003000075a7 */ /* 0x001064000800017f */
[----:B-1----:R-:W-:Y:S05]  /*1cfa0*/  @!P0 NANOSLEEP.SYNCS 0x989680 ;  /* 0x009896800000895d */ /* 0x002fea0003900000 */
[----:B------:R-:W1:Y:S02]  /*1cfb0*/  @!P0 SYNCS.PHASECHK.TRANS64 P0, [R0+URZ+0x33420], R3 ;  /* 0x03342003000085a7 */ /* 0x000e64000800007f */
[----:B-1----:R-:W-:Y:S05]  /*1cfc0*/  @!P0 BRA `(.L_x_4060) ;  /* 0xfffffffc00f08947 */ /* 0x002fea000383ffff */
[----:B------:R-:W-:Y:S05]  /*1cfd0*/  BRA `(.L_x_4090) ;  /* 0xfffffff400407947 */ /* 0x000fea000383ffff */
.L_x_4061:
        /* <DEDUP_REMOVED lines=11> */
.L_x_4092:
[----:B------:R-:W-:Y:S05]  /*1d090*/  BSYNC B0 ;  /* 0x0000000000007941 */ /* 0x000fea0003800000 */
.L_x_4091:
[----:B------:R-:W-:Y:S05]  /*1d0a0*/  BRA `(.L_x_4093) ;  /* 0xfffffff400287947 */ /* 0x000fea000383ffff */
.L_x_4064:
[----:B------:R-:W-:Y:S01]  /*1d0b0*/  BSSY B1, `(.L_x_4094) ;  /* 0x0000006000017945 */ /* 0x000fe20003800000 */
[----:B------:R-:W-:-:S07]  /*1d0c0*/  IMAD.MOV.U32 R15, RZ, RZ, -0x1 ;  /* 0xffffffffff0f7424 */ /* 0x000fce00078e00ff */
[----:B01----:R-:W-:Y:S05]  /*1d0d0*/  WARPSYNC.COLLECTIVE R15, `(.L_x_4095) ;  /* 0x000000000f0c7348 */ /* 0x003fea0003c00000 */
[----:B------:R-:W-:Y:S02]  /*1d0e0*/  ELECT P6, UR62, PT ;  /* 0x00000000003e782f */ /* 0x000fe400038c0000 */
[----:B------:R-:W-:Y:S01]  /*1d0f0*/  MOV R14, UR62 ;  /* 0x0000003e000e7c02 */ /* 0x000fe20008000f00 */
[----:B01----:R-:W-:Y:S10]  /*1d100*/  ENDCOLLECTIVE ;  /* 0x000000000000791b */ /* 0x003ff40003800000 */
.L_x_4095:
[----:B------:R-:W-:Y:S05]  /*1d110*/  BSYNC B1 ;  /* 0x0000000000017941 */ /* 0x000fea0003800000 */
.L_x_4094:
[----:B------:R-:W-:Y:S05]  /*1d120*/  BRA `(.L_x_4096) ;  /* 0xfffffff400207947 */ /* 0x000fea000383ffff */
.L_x_4066:
[----:B0-----:R0:W1:Y:S02]  /*1d130*/  SYNCS.PHASECHK.TRANS64.TRYWAIT P1, [R6+URZ], R5 ;  /* 0x00000005060075a7 */ /* 0x001064000802017f */
[----:B-1----:R-:W-:Y:S05]  /*1d140*/  @!P1 NANOSLEEP.SYNCS 0x989680 ;  /* 0x009896800000995d */ /* 0x002fea0003900000 */
[----:B------:R-:W1:Y:S02]  /*1d150*/  @!P1 SYNCS.PHASECHK.TRANS64 P1, [R6+URZ], R5 ;  /* 0x00000005060095a7 */ /* 0x000e64000802007f */
[----:B-1----:R-:W-:Y:S05]  /*1d160*/  @!P1 BRA `(.L_x_4066) ;  /* 0xfffffffc00f09947 */ /* 0x002fea000383ffff */
[----:B------:R-:W-:Y:S05]  /*1d170*/  BRA `(.L_x_4097) ;  /* 0xfffffff4005c7947 */ /* 0x000fea000383ffff */
.L_x_4067:
[----:B-1----:R1:W2:Y:S02]  /*1d180*/  SYNCS.PHASECHK.TRANS64.TRYWAIT P1, [R7+URZ], R2 ;  /* 0x00000002070075a7 */ /* 0x0022a4000802017f */
[----:B--2---:R-:W-:Y:S05]  /*1d190*/  @!P1 NANOSLEEP.SYNCS 0x989680 ;  /* 0x009896800000995d */ /* 0x004fea0003900000 */
[----:B------:R-:W2:Y:S02]  /*1d1a0*/  @!P1 SYNCS.PHASECHK.TRANS64 P1, [R7+URZ], R2 ;  /* 0x00000002070095a7 */ /* 0x000ea4000802007f */
[----:B--2---:R-:W-:Y:S05]  /*1d1b0*/  @!P1 BRA `(.L_x_4067) ;  /* 0xfffffffc00f09947 */ /* 0x004fea000383ffff */
[----:B------:R-:W-:Y:S05]  /*1d1c0*/  BRA `(.L_x_4098) ;  /* 0xfffffff400507947 */ /* 0x000fea000383ffff */
.L_x_4069:
[----:B--2---:R2:W3:Y:S02]  /*1d1d0*/  SYNCS.PHASECHK.TRANS64.TRYWAIT P1, [R4+URZ+0x33460], R5 ;  /* 0x03346005040075a7 */ /* 0x0044e4000802017f */
[----:B---3--:R-:W-:Y:S05]  /*1d1e0*/  @!P1 NANOSLEEP.SYNCS 0x989680 ;  /* 0x009896800000995d */ /* 0x008fea0003900000 */
[----:B------:R-:W3:Y:S02]  /*1d1f0*/  @!P1 SYNCS.PHASECHK.TRANS64 P1, [R4+URZ+0x33460], R5 ;  /* 0x03346005040095a7 */ /* 0x000ee4000802007f */
[----:B---3--:R-:W-:Y:S05]  /*1d200*/  @!P1 BRA `(.L_x_4069) ;  /* 0xfffffffc00f09947 */ /* 0x008fea000383ffff */
[----:B------:R-:W-:Y:S05]  /*1d210*/  BRA `(.L_x_4099) ;  /* 0xfffffff400547947 */ /* 0x000fea000383ffff */
.L_x_4071:
[----:B---3--:R3:W4:Y:S02]  /*1d220*/  SYNCS.PHASECHK.TRANS64.TRYWAIT P1, [R3+URZ+0x33460], R2 ;  /* 0x03346002030075a7 */ /* 0x008724000802017f */
[----:B----4-:R-:W-:Y:S05]  /*1d230*/  @!P1 NANOSLEEP.SYNCS 0x989680 ;  /* 0x009896800000995d */ /* 0x010fea0003900000 */
[----:B------:R-:W4:Y:S02]  /*1d240*/  @!P1 SYNCS.PHASECHK.TRANS64 P1, [R3+URZ+0x33460], R2 ;  /* 0x03346002030095a7 */ /* 0x000f24000802007f */
[----:B----4-:R-:W-:Y:S05]  /*1d250*/  @!P1 BRA `(.L_x_4071) ;  /* 0xfffffffc00f09947 */ /* 0x010fea000383ffff */
[----:B------:R-:W-:Y:S05]  /*1d260*/  BRA `(.L_x_4100) ;  /* 0xfffffff400547947 */ /* 0x000fea000383ffff */
.L_x_4073:
[----:B----4-:R4:W0:Y:S02]  /*1d270*/  SYNCS.PHASECHK.TRANS64.TRYWAIT P0, [R4+URZ+0x33480], R5 ;  /* 0x03348005040075a7 */ /* 0x010824000800017f */
[----:B0-----:R-:W-:Y:S05]  /*1d280*/  @!P0 NANOSLEEP.SYNCS 0x989680 ;  /* 0x009896800000895d */ /* 0x001fea0003900000 */
[----:B------:R-:W0:Y:S02]  /*1d290*/  @!P0 SYNCS.PHASECHK.TRANS64 P0, [R4+URZ+0x33480], R5 ;  /* 0x03348005040085a7 */ /* 0x000e24000800007f */
[----:B0-----:R-:W-:Y:S05]  /*1d2a0*/  @!P0 BRA `(.L_x_4073) ;  /* 0xfffffffc00f08947 */ /* 0x001fea000383ffff */
[----:B------:R-:W-:Y:S05]  /*1d2b0*/  BRA `(.L_x_4074) ;  /* 0xfffffff400507947 */ /* 0x000fea000383ffff */
.L_x_4101:
        /* <DEDUP_REMOVED lines=12> */
.L_x_12364:


//--------------------- .text._ZN7cutlass13device_kernelIN5flash11enable_sm90INS1_16FlashAttnFwdSm90INS1_25CollectiveMainloopFwdSm90ILi2EN4cute5tupleIJNS5_1CILi1EEES8_S8_EEENS6_IJNS7_ILi128EEENS7_ILi160EEENS7_ILi192EEEEEELi192ENS_12float_e4m3_tEfNS_4arch4Sm90ELb0ELb1ELb0ELb1ELb0ELb1ELb0ELb1ELb1ELb0ELb0ELb0EEENS1_21CollectiveEpilogueFwdINS6_IJSA_SC_SB_EEES9_NS_10bfloat16_tESG_Li256ELb1ELb0ELb0ELb1EEENS1_36VarlenDynamicPersistentTileSchedulerILi128ELi160ELi256ELi128ELb0ELb0ELb1ELb1ELb0ELb1EEEEEEEEEvNT_6ParamsE --------------------------
	.section	.text._ZN7cutlass13device_kernelIN5flash11enable_sm90INS1_16FlashAttnFwdSm90INS1_25CollectiveMainloopFwdSm90ILi2EN4cute5tupleIJNS5_1CILi1EEES8_S8_EEENS6_IJNS7_ILi128EEENS7_ILi160EEENS7_ILi192EEEEEELi192ENS_12float_e4m3_tEfNS_4arch4Sm90ELb0ELb1ELb0ELb1ELb0ELb1ELb0ELb1ELb1ELb0ELb0ELb0EEENS1_21CollectiveEpilogueFwdINS6_IJSA_SC_SB_EEES9_NS_10bfloat16_tESG_Li256ELb1ELb0ELb0ELb1EEENS1_36VarlenDynamicPersistentTileSchedulerILi128ELi160ELi256ELi128ELb0ELb0ELb1ELb1ELb0ELb1EEEEEEEEEvNT_6ParamsE,"ax",@progbits
	.align	128
.text._ZN7cutlass13device_kernelIN5flash11enable_sm90INS1_16FlashAttnFwdSm90INS1_25CollectiveMainloopFwdSm90ILi2EN4cute5tupleIJNS5_1CILi1EEES8_S8_EEENS6_IJNS7_ILi128EEENS7_ILi160EEENS7_ILi192EEEEEELi192ENS_12float_e4m3_tEfNS_4arch4Sm90ELb0ELb1ELb0ELb1ELb0ELb1ELb0ELb1ELb1ELb0ELb0ELb0EEENS1_21CollectiveEpilogueFwdINS6_IJSA_SC_SB_EEES9_NS_10bfloat16_tESG_Li256ELb1ELb0ELb0ELb1EEENS1_36VarlenDynamicPersistentTileSchedulerILi128ELi160ELi256ELi128ELb0ELb0ELb1ELb1ELb0ELb1EEEEEEEEEvNT_6ParamsE:
        .type           _ZN7cutlass13device_kernelIN5flash11enable_sm90INS1_16FlashAttnFwdSm90INS1_25CollectiveMainloopFwdSm90ILi2EN4cute5tupleIJNS5_1CILi1EEES8_S8_EEENS6_IJNS7_ILi128EEENS7_ILi160EEENS7_ILi192EEEEEELi192ENS_12float_e4m3_tEfNS_4arch4Sm90ELb0ELb1ELb0ELb1ELb0ELb1ELb0ELb1ELb1ELb0ELb0ELb0EEENS1_21CollectiveEpilogueFwdINS6_IJSA_SC_SB_EEES9_NS_10bfloat16_tESG_Li256ELb1ELb0ELb0ELb1EEENS1_36VarlenDynamicPersistentTileSchedulerILi128ELi160ELi256ELi128ELb0ELb0ELb1ELb1ELb0ELb1EEEEEEEEEvNT_6ParamsE,@function
        .size           _ZN7cutlass13device_kernelIN5flash11enable_sm90INS1_16FlashAttnFwdSm90INS1_25CollectiveMainloopFwdSm90ILi2EN4cute5tupleIJNS5_1CILi1EEES8_S8_EEENS6_IJNS7_ILi128EEENS7_ILi160EEENS7_ILi192EEEEEELi192ENS_12float_e4m3_tEfNS_4arch4Sm90ELb0ELb1ELb0ELb1ELb0ELb1ELb0ELb1ELb1ELb0ELb0ELb0EEENS1_21CollectiveEpilogueFwdINS6_IJSA_SC_SB_EEES9_NS_10bfloat16_tESG_Li256ELb1ELb0ELb0ELb1EEENS1_36VarlenDynamicPersistentTileSchedulerILi128ELi160ELi256ELi128ELb0ELb0ELb1ELb1ELb0ELb1EEEEEEEEEvNT_6ParamsE,(.L_x_12365 - _ZN7cutlass13device_kernelIN5flash11enable_sm90INS1_16FlashAttnFwdSm90INS1_25CollectiveMainloopFwdSm90ILi2EN4cute5tupleIJNS5_1CILi1EEES8_S8_EEENS6_IJNS7_ILi128EEENS7_ILi160EEENS7_ILi192EEEEEELi192ENS_12float_e4m3_tEfNS_4arch4Sm90ELb0ELb1ELb0ELb1ELb0ELb1ELb0ELb1ELb1ELb0ELb0ELb0EEENS1_21CollectiveEpilogueFwdINS6_IJSA_SC_SB_EEES9_NS_10bfloat16_tESG_Li256ELb1ELb0ELb0ELb1EEENS1_36VarlenDynamicPersistentTileSchedulerILi128ELi160ELi256ELi128ELb0ELb0ELb1ELb1ELb0ELb1EEEEEEEEEvNT_6ParamsE)
        .other          _ZN7cutlass13device_kernelIN5flash11enable_sm90INS1_16FlashAttnFwdSm90INS1_25CollectiveMainloopFwdSm90ILi2EN4cute5tupleIJNS5_1CILi1EEES8_S8_EEENS6_IJNS7_ILi128EEENS7_ILi160EEENS7_ILi192EEEEEELi192ENS_12float_e4m3_tEfNS_4arch4Sm90ELb0ELb1ELb0ELb1ELb0ELb1ELb0ELb1ELb1ELb0ELb0ELb0EEENS1_21CollectiveEpilogueFwdINS6_IJSA_SC_SB_EEES9_NS_10bfloat16_tESG_Li256ELb1ELb0ELb0ELb1EEENS1_36VarlenDynamicPersistentTileSchedulerILi128ELi160ELi256ELi128ELb0ELb0ELb1ELb1ELb0ELb1EEEEEEEEEvNT_6ParamsE,@"STO_CUDA_ENTRY STV_DEFAULT"
_ZN7cutlass13device_kernelIN5flash11enable_sm90INS1_16FlashAttnFwdSm90INS1_25CollectiveMainloopFwdSm90ILi2EN4cute5tupleIJNS5_1CILi1EEES8_S8_EEENS6_IJNS7_ILi128EEENS7_ILi160EEENS7_ILi192EEEEEELi192ENS_12float_e4m3_tEfNS_4arch4Sm90ELb0ELb1ELb0ELb1ELb0ELb1ELb0ELb1ELb1ELb0ELb0ELb0EEENS1_21CollectiveEpilogueFwdINS6_IJSA_SC_SB_EEES9_NS_10bfloat16_tESG_Li256ELb1ELb0ELb0ELb1EEENS1_36VarlenDynamicPersistentTileSchedulerILi128ELi160ELi256ELi128ELb0ELb0ELb1ELb1ELb0ELb1EEEEEEEEEvNT_6ParamsE:
[----:B------:R-:W0:Y:S02]  /*0000*/  LDC R1, c[0x0][0x28] ;  /* 0x00000a00ff017b82 */ /* 0x000e240000000800 */
[----:B0-----:R-:W-:-:S05]  /*0010*/  VIADD R1, R1, 0xfffffcf0 ;  /* 0xfffffcf001017836 */ /* 0x001fca0000000000 */
[----:B------:R-:W-:Y:S01]  /*0020*/  R2UR UR4, R1 ;  /* 0x00000000010472ca */ /* 0x000fe200000e0000 */
[----:B------:R-:W0:Y:S01]  /*0030*/  S2R R3, SR_TID.X ;  /* 0x0000000000037919 */ /* 0x000e220000002100 */
[----:B------:R-:W-:Y:S01]  /*0040*/  ELECT P0, URZ, PT ;  /* 0x00000000003f782f */ /* 0x000fe20003800000 */
[----:B------:R-:W-:Y:S01]  /*0050*/  BSSY B0, `(.L_x_4102) ;  /* 0x000001b000007945 */ /* 0x000fe20003800000 */
[----:B------:R-:W-:Y:S01]  /*0060*/  ULDC UR44, c[0x0][0x20] ;  /* 0x00000800002c7ab9 */ /* 0x000fe20000000800 */
[----:B------:R-:W-:-:S08]  /*0070*/  ULDC UR43, c[0x0][0x24] ;  /* 0x00000900002b7ab9 */ /* 0x000fd00000000800 */
[----:B------:R-:W-:-:S04]  /*0080*/  UIADD3 UR44, UP0, UR4, UR44, URZ ;  /* 0x0000002c042c7290 */ /* 0x000fc8000ff1e03f */
[----:B------:R-:W-:Y:S01]  /*0090*/  UIADD3.X UR43, URZ, UR43, URZ, UP0, !UPT ;  /* 0x0000002b3f2b7290 */ /* 0x000fe200087fe43f */
        /* <DEDUP_REMOVED lines=22> */
.L_x_4103:
[----:B------:R-:W-:Y:S05]  /*0200*/  BSYNC B0 ;  /* 0x0000000000007941 */ /* 0x000fea0003800000 */
.L_x_4102:
        /* <DEDUP_REMOVED lines=41> */
.L_x_4104:
        /* <DEDUP_REMOVED lines=22> */
.L_x_4105:
        /* <DEDUP_REMOVED lines=18> */
.L_x_4106:
        /* <DEDUP_REMOVED lines=22> */
.L_x_4107:
        /* <DEDUP_REMOVED lines=22> */
.L_x_4108:
[----:B------:R-:W-:Y:S01]  /*09e0*/  PLOP3.LUT P0, PT, PT, PT, UP0, 0x80, 0x0 ;  /* 0x000000000000781c */ /* 0x000fe20003f0f008 */
[----:B------:R-:W-:Y:S01]  /*09f0*/  UMOV UR36, 0x1 ;  /* 0x0000000100247882 */ /* 0x000fe20000000000 */
[----:B------:R-:W-:Y:S01]  /*0a00*/  NOP ;  /* 0x0000000000007918 */ /* 0x000fe20000000000 */
[----:B------:R-:W-:Y:S01]  /*0a10*/  USEL UR36, UR36, 0x2, !UP0 ;  /* 0x0000000224247887 */ /* 0x000fe2000c000000 */
[----:B------:R-:W-:Y:S01]  /*0a20*/  ULDC.64 UR52, c[0x0][0x208] ;  /* 0x0000820000347ab9 */ /* 0x000fe20000000a00 */
[----:B012-4-:R-:W-:Y:S08]  /*0a30*/  BAR.SYNC.DEFER_BLOCKING 0x0 ;  /* 0x0000000000007b1d */ /* 0x017ff00000010000 */
[----:B------:R-:W-:Y:S05]  /*0a40*/  @!P0 BRA `(.L_x_4109) ;  /* 0x000001fc00488947 */ /* 0x000fea0003800000 */
.L_x_4110:
[----:B------:R-:W-:-:S08]  /*0a50*/  NOP ;  /* 0x0000000000007918 */ /* 0x000fd00000000000 */
[----:B------:R-:W0:Y:S02]  /*0a60*/  USETMAXREG.TRY_ALLOC.CTAPOOL UP0, 0xf0 ;  /* 0x000000f0000079c8 */ /* 0x000e240008000600 */
[----:B0-----:R-:W-:-:S13]  /*0a70*/  PLOP3.LUT P0, PT, PT, PT, UP0, 0x80, 0x0 ;  /* 0x000000000000781c */ /* 0x001fda0003f0f008 */
[----:B------:R-:W-:Y:S05]  /*0a80*/  @!P0 BRA `(.L_x_4110) ;  /* 0xfffffffc00f08947 */ /* 0x000fea000383ffff */
[----:B------:R-:W0:Y:S01]  /*0a90*/  S2R R0, SR_TID.X ;  /* 0x0000000000007919 */ /* 0x000e220000002100 */
[----:B------:R-:W1:Y:S01]  /*0aa0*/  S2UR UR37, SR_CgaCtaId ;  /* 0x00000000002579c3 */ /* 0x000e620000008800 */
[----:B------:R-:W-:Y:S01]  /*0ab0*/  UMOV UR38, 0x400 ;  /* 0x0000040000267882 */ /* 0x000fe20000000000 */
[----:B------:R-:W-:-:S06]  /*0ac0*/  LOP3.LUT R2, R2, 0xffffffdf, RZ, 0xc0, !PT ;  /* 0xffffffdf02027812 */ /* 0x000fcc00078ec0ff */
[----:B------:R-:W-:Y:S06]  /*0ad0*/  BAR.ARV 0x8, 0x120 ;  /* 0x0204800000007b1d */ /* 0x000fec0000002000 */
[----:B------:R-:W-:Y:S01]  /*0ae0*/  ULDC UR4, c[0x0][0xc14] ;  /* 0x0003050000047ab9 */ /* 0x000fe20000000800 */
[----:B------:R-:W-:Y:S04]  /*0af0*/  STL.64 [R1+0x2b8], RZ ;  /* 0x0002b8ff01007387 */ /* 0x000fe80000100a00 */
[----:B------:R-:W-:Y:S01]  /*0b00*/  STL [R1+0x2c0], RZ ;  /* 0x0002c0ff01007387 */ /* 0x000fe20000100800 */
[----:B-1----:R-:W-:Y:S01]  /*0b10*/  ULEA UR38, UR37, UR38, 0x18 ;  /* 0x0000002625267291 */ /* 0x002fe2000f8ec03f */
[----:B0-----:R-:W-:-:S04]  /*0b20*/  SHF.R.U32.HI R0, RZ, 0x7, R0 ;  /* 0x00000007ff007819 */ /* 0x001fc80000011600 */
[----:B------:R-:W-:-:S13]  /*0b30*/  ISETP.NE.AND P0, PT, R0, 0x1, PT ;  /* 0x000000010000780c */ /* 0x000fda0003f05270 */
[----:B------:R-:W-:Y:S01]  /*0b40*/  @P0 LOP3.LUT R2, R2, 0x20, RZ, 0xfc, !PT ;  /* 0x0000002002020812 */ /* 0x000fe200078efcff */
[----:B------:R-:W-:Y:S08]  /*0b50*/  @!P0 BAR.ARV 0x9, 0x100 ;  /* 0x0244000000008b1d */ /* 0x000ff00000002000 */
[----:B------:R-:W-:Y:S06]  /*0b60*/  BAR.SYNC.DEFER_BLOCKING 0x5, 0x180 ;  /* 0x0146000000007b1d */ /* 0x000fec0000010000 */
[----:B------:R-:W0:Y:S02]  /*0b70*/  LDS.128 R224, [UR38+0x334d0] ;  /* 0x0334d026ffe07984 */ /* 0x000e240008000c00 */
[----:B------:R-:W-:Y:S06]  /*0b80*/  BAR.ARV 0x4, 0x180 ;  /* 0x0106000000007b1d */ /* 0x000fec0000002000 */
[----:B0-----:R-:W-:-:S13]  /*0b90*/  ISETP.GE.AND P0, PT, R227, UR4, PT ;  /* 0x00000004e3007c0c */ /* 0x001fda000bf06270 */
[----:B------:R-:W-:Y:S05]  /*0ba0*/  @P0 EXIT ;  /* 0x000000000000094d */ /* 0x000fea0003800000 */
[----:B------:R-:W0:Y:S01]  /*0bb0*/  S2R R0, SR_TID.X ;  /* 0x0000000000007919 */ /* 0x000e220000002100 */
[----:B------:R-:W-:Y:S01]  /*0bc0*/  R2UR UR46, R226 ;  /* 0x00000000e22e72ca */ /* 0x000fe200000e0000 */
[----:B------:R-:W-:Y:S01]  /*0bd0*/  IMAD.MOV.U32 R223, RZ, RZ, RZ ;  /* 0x000000ffffdf7224 */ /* 0x000fe200078e00ff */
[----:B------:R-:W-:Y:S01]  /*0be0*/  R2UR UR49, R227 ;  /* 0x00000000e33172ca */ /* 0x000fe200000e0000 */
[----:B------:R-:W-:Y:S01]  /*0bf0*/  IMAD.MOV.U32 R221, RZ, RZ, RZ ;  /* 0x000000ffffdd7224 */ /* 0x000fe200078e00ff */
[----:B------:R-:W-:Y:S01]  /*0c00*/  UIADD3 UR48, UR38, 0x1e200, URZ ;  /* 0x0001e20026307890 */ /* 0x000fe2000fffe03f */
[----:B------:R-:W-:Y:S01]  /*0c10*/  UMOV UR47, URZ ;  /* 0x0000003f002f7c82 */ /* 0x000fe20008000000 */
[----:B------:R-:W-:Y:S01]  /*0c20*/  UMOV UR50, URZ ;  /* 0x0000003f00327c82 */ /* 0x000fe20008000000 */
[----:B------:R-:W-:Y:S01]  /*0c30*/  UMOV UR54, URZ ;  /* 0x0000003f00367c82 */ /* 0x000fe20008000000 */
[----:B0-----:R-:W-:-:S05]  /*0c40*/  VIADD R232, R0, 0xffffff80 ;  /* 0xffffff8000e87836 */ /* 0x001fca0000000000 */
[----:B------:R-:W-:-:S04]  /*0c50*/  SHF.R.S32.HI R3, RZ, 0x1f, R232 ;  /* 0x0000001fff037819 */ /* 0x000fc800000114e8 */
[CC--:B------:R-:W-:Y:S02]  /*0c60*/  LEA.HI R0, R3.reuse, R232.reuse, RZ, 0x5 ;  /* 0x000000e803007211 */ /* 0x0c0fe400078f28ff */
[CC--:B------:R-:W-:Y:S02]  /*0c70*/  LEA.HI R8, R3.reuse, R232.reuse, RZ, 0x4 ;  /* 0x000000e803087211 */ /* 0x0c0fe400078f20ff */
[-C--:B------:R-:W-:Y:S01]  /*0c80*/  LEA.HI R4, R3, R232.reuse, RZ, 0x2 ;  /* 0x000000e803047211 */ /* 0x080fe200078f10ff */
[----:B------:R-:W-:Y:S01]  /*0c90*/  IMAD.SHL.U32 R0, R0, 0x20, RZ ;  /* 0x0000002000007824 */ /* 0x000fe200078e00ff */
[----:B------:R-:W-:Y:S02]  /*0ca0*/  LOP3.LUT R5, R8, 0x3fffff0, RZ, 0xc0, !PT ;  /* 0x03fffff008057812 */ /* 0x000fe400078ec0ff */
[----:B------:R-:W-:Y:S02]  /*0cb0*/  SHF.R.S32.HI R9, RZ, 0x4, R8 ;  /* 0x00000004ff097819 */ /* 0x000fe40000011408 */
[----:B------:R-:W-:Y:S01]  /*0cc0*/  LOP3.LUT R7, R0, 0xfffffc00, RZ, 0xc0, !PT ;  /* 0xfffffc0000077812 */ /* 0x000fe200078ec0ff */
[C---:B------:R-:W-:Y:S01]  /*0cd0*/  IMAD.IADD R0, R232.reuse, 0x1, -R5 ;  /* 0x00000001e8007824 */ /* 0x040fe200078e0a05 */
[----:B------:R-:W-:-:S02]  /*0ce0*/  LEA.HI R5, R232, R232, RZ, 0x1 ;  /* 0x000000e8e8057211 */ /* 0x000fc400078f08ff */
[----:B------:R-:W-:Y:S01]  /*0cf0*/  LEA.HI R8, R8, R9, RZ, 0x1 ;  /* 0x0000000908087211 */ /* 0x000fe200078f08ff */
[----:B------:R-:W-:Y:S01]  /*0d00*/  IMAD R11, R0, 0x40, R7 ;  /* 0x00000040000b7824 */ /* 0x000fe200078e0207 */
[----:B------:R-:W-:Y:S02]  /*0d10*/  SHF.R.S32.HI R18, RZ, 0x1, R5 ;  /* 0x00000001ff127819 */ /* 0x000fe40000011405 */
[C---:B------:R-:W-:Y:S02]  /*0d20*/  LOP3.LUT R7, R5.reuse, 0xfffffffe, RZ, 0xc0, !PT ;  /* 0xfffffffe05077812 */ /* 0x040fe400078ec0ff */
[----:B------:R-:W-:Y:S02]  /*0d30*/  LEA.HI R6, R5, R18, RZ, 0x1 ;  /* 0x0000001205067211 */ /* 0x000fe400078f08ff */
[----:B------:R-:W-:Y:S01]  /*0d40*/  SHF.R.S32.HI R5, RZ, 0x2, R4 ;  /* 0x00000002ff057819 */ /* 0x000fe20000011404 */
[----:B------:R-:W-:Y:S01]  /*0d50*/  IMAD.IADD R10, R232, 0x1, -R7 ;  /* 0x00000001e80a7824 */ /* 0x000fe200078e0a07 */
[----:B------:R-:W-:-:S02]  /*0d60*/  LOP3.LUT R7, R6, 0x3fffffe, RZ, 0xc0, !PT ;  /* 0x03fffffe06077812 */ /* 0x000fc400078ec0ff */
[----:B------:R-:W-:Y:S01]  /*0d70*/  SHF.R.S32.HI R4, RZ, 0x1f, R4 ;  /* 0x0000001fff047819 */ /* 0x000fe20000011404 */
[----:B------:R-:W-:Y:S01]  /*0d80*/  IMAD.SHL.U32 R6, R10, 0x10, RZ ;  /* 0x000000100a067824 */ /* 0x000fe200078e00ff */
[----:B------:R-:W-:Y:S01]  /*0d90*/  LOP3.LUT R8, R8, 0x1ffffffe, RZ, 0xc0, !PT ;  /* 0x1ffffffe08087812 */ /* 0x000fe200078ec0ff */
[----:B------:R-:W-:Y:S01]  /*0da0*/  IMAD.IADD R7, R18, 0x1, -R7 ;  /* 0x0000000112077824 */ /* 0x000fe200078e0a07 */
[----:B------:R-:W-:Y:S01]  /*0db0*/  LEA.HI R0, R3, R232, RZ, 0x7 ;  /* 0x000000e803007211 */ /* 0x000fe200078f38ff */
[----:B------:R-:W-:Y:S01]  /*0dc0*/  VIADD R12, R6, 0x40 ;  /* 0x00000040060c7836 */ /* 0x000fe20000000000 */
[----:B------:R-:W-:Y:S01]  /*0dd0*/  LEA.HI R4, R4, R5, RZ, 0x2 ;  /* 0x0000000504047211 */ /* 0x000fe200078f10ff */
[C---:B------:R-:W-:Y:S01]  /*0de0*/  IMAD R237, R9.reuse, 0x8, R7 ;  /* 0x0000000809ed7824 */ /* 0x040fe200078e0207 */
[----:B------:R-:W-:Y:S01]  /*0df0*/  LOP3.LUT R13, R0, 0xffffff80, RZ, 0xc0, !PT ;  /* 0xffffff80000d7812 */ /* 0x000fe200078ec0ff */
[----:B------:R-:W-:Y:S01]  /*0e00*/  IMAD.IADD R8, R9, 0x1, -R8 ;  /* 0x0000000109087824 */ /* 0x000fe200078e0a08 */
[----:B------:R-:W-:Y:S01]  /*0e10*/  LOP3.LUT R4, R4, 0xfffffffc, RZ, 0xc0, !PT ;  /* 0xfffffffc04047812 */ /* 0x000fe200078ec0ff */
[----:B------:R-:W-:Y:S01]  /*0e20*/  VIADD R9, R6, 0x20 ;  /* 0x0000002006097836 */ /* 0x000fe20000000000 */
[----:B------:R0:W-:Y:S01]  /*0e30*/  STL [R1+0x2d4], R10 ;  /* 0x0002d40a01007387 */ /* 0x0001e20000100800 */
[----:B------:R-:W-:Y:S01]  /*0e40*/  IMAD.IADD R19, R232, 0x1, -R13 ;  /* 0x00000001e8137824 */ /* 0x000fe200078e0a0d */
[----:B------:R-:W-:Y:S01]  /*0e50*/  SHF.R.S32.HI R17, RZ, 0x7, R0 ;  /* 0x00000007ff117819 */ /* 0x000fe20000011400 */
[----:B------:R-:W-:Y:S01]  /*0e60*/  IMAD.IADD R5, R5, 0x1, -R4 ;  /* 0x0000000105057824 */ /* 0x000fe200078e0a04 */
[----:B------:R-:W-:Y:S01]  /*0e70*/  SHF.R.S32.HI R4, RZ, 0x1f, R9 ;  /* 0x0000001fff047819 */ /* 0x000fe20000011409 */
[----:B------:R-:W-:Y:S01]  /*0e80*/  IMAD.SHL.U32 R237, R237, 0x40, RZ ;  /* 0x00000040eded7824 */ /* 0x000fe200078e00ff */
[----:B------:R-:W-:Y:S01]  /*0e90*/  SHF.R.S32.HI R7, RZ, 0x1f, R19 ;  /* 0x0000001fff077819 */ /* 0x000fe20000011413 */
[----:B------:R-:W-:Y:S01]  /*0ea0*/  STL [R1+0x2e8], R19 ;  /* 0x0002e81301007387 */ /* 0x000fe20000100800 */
[-C--:B------:R-:W-:Y:S01]  /*0eb0*/  LEA.HI R14, R4, R9.reuse, RZ, 0x4 ;  /* 0x00000009040e7211 */ /* 0x080fe200078f20ff */
[----:B0-----:R-:W-:Y:S01]  /*0ec0*/  IMAD R10, R8, 0x8, R11 ;  /* 0x00000008080a7824 */ /* 0x001fe200078e020b */
[----:B------:R-:W-:Y:S01]  /*0ed0*/  SHF.R.S32.HI R11, RZ, 0x1f, R12 ;  /* 0x0000001fff0b7819 */ /* 0x000fe2000001140c */
[----:B------:R0:W-:Y:S01]  /*0ee0*/  STL [R1+0x2d8], R5 ;  /* 0x0002d80501007387 */ /* 0x0001e20000100800 */
[----:B------:R-:W-:Y:S01]  /*0ef0*/  LEA.HI R15, R4, R9, RZ, 0x6 ;  /* 0x00000009040f7211 */ /* 0x000fe200078f30ff */
[----:B------:R-:W-:Y:S01]  /*0f00*/  IMAD.SHL.U32 R4, R5, 0x80, RZ ;  /* 0x0000008005047824 */ /* 0x000fe200078e00ff */
[----:B------:R-:W-:Y:S01]  /*0f10*/  LEA.HI R8, R7, R19, RZ, 0x2 ;  /* 0x0000001307087211 */ /* 0x000fe200078f10ff */
[----:B------:R1:W-:Y:S01]  /*0f20*/  STL [R1+0x2f0], R10 ;  /* 0x0002f00a01007387 */ /* 0x0003e20000100800 */
[-C--:B------:R-:W-:Y:S01]  /*0f30*/  LEA.HI R16, R11, R12.reuse, RZ, 0x4 ;  /* 0x0000000c0b107211 */ /* 0x080fe200078f20ff */
[----:B------:R-:W-:Y:S01]  /*0f40*/  IMAD.SHL.U32 R15, R15, 0x80, RZ ;  /* 0x000000800f0f7824 */ /* 0x000fe200078e00ff */
[----:B------:R-:W-:Y:S01]  /*0f50*/  LEA.HI R12, R11, R12, RZ, 0x6 ;  /* 0x0000000c0b0c7211 */ /* 0x000fe200078f30ff */
[----:B------:R2:W-:Y:S01]  /*0f60*/  STL [R1+0x2ec], R17 ;  /* 0x0002ec1101007387 */ /* 0x0005e20000100800 */
[----:B------:R-:W-:-:S02]  /*0f70*/  SHF.R.S32.HI R9, RZ, 0x2, R8 ;  /* 0x00000002ff097819 */ /* 0x000fc40000011408 */
[----:B0-----:R-:W-:Y:S01]  /*0f80*/  LOP3.LUT R5, R4, 0x180, RZ, 0xc0, !PT ;  /* 0x0000018004057812 */ /* 0x001fe200078ec0ff */
[----:B------:R-:W-:Y:S01]  /*0f90*/  IMAD.SHL.U32 R12, R12, 0x80, RZ ;  /* 0x000000800c0c7824 */ /* 0x000fe200078e00ff */
[----:B------:R-:W-:Y:S02]  /*0fa0*/  LEA.HI R0, R0, R17, RZ, 0x1 ;  /* 0x0000001100007211 */ /* 0x000fe400078f08ff */
[----:B-1----:R-:W-:Y:S02]  /*0fb0*/  SHF.R.S32.HI R10, RZ, 0x1f, R8 ;  /* 0x0000001fff0a7819 */ /* 0x002fe40000011408 */
[C---:B------:R-:W-:Y:S02]  /*0fc0*/  LOP3.LUT R13, R5.reuse, 0x30, R14, 0xf8, !PT ;  /* 0x00000030050d7812 */ /* 0x040fe400078ef80e */
[----:B------:R-:W-:Y:S02]  /*0fd0*/  LOP3.LUT R11, R5, 0x30, R6, 0xf8, !PT ;  /* 0x00000030050b7812 */ /* 0x000fe400078ef806 */
[----:B------:R-:W-:-:S02]  /*0fe0*/  SHF.R.U32.HI R4, RZ, 0x3, R5 ;  /* 0x00000003ff047819 */ /* 0x000fc40000011605 */
[----:B------:R-:W-:Y:S02]  /*0ff0*/  LOP3.LUT R5, R5, 0x30, R16, 0xf8, !PT ;  /* 0x0000003005057812 */ /* 0x000fe400078ef810 */
[----:B------:R-:W-:Y:S02]  /*1000*/  LEA.HI R10, R10, R9, RZ, 0x3 ;  /* 0x000000090a0a7211 */ /* 0x000fe400078f18ff */
[----:B------:R-:W-:Y:S02]  /*1010*/  LOP3.LUT R5, R5, R4, RZ, 0x3c, !PT ;  /* 0x0000000405057212 */ /* 0x000fe400078e3cff */
[----:B------:R-:W-:Y:S02]  /*1020*/  LOP3.LUT R12, R12, 0xffffe000, RZ, 0xc0, !PT ;  /* 0xffffe0000c0c7812 */ /* 0x000fe400078ec0ff */
[----:B------:R-:W-:Y:S02]  /*1030*/  LOP3.LUT R10, R10, 0xfffffff8, RZ, 0xc0, !PT ;  /* 0xfffffff80a0a7812 */ /* 0x000fe400078ec0ff */
[----:B------:R-:W-:-:S02]  /*1040*/  LEA.HI R7, R7, R19, RZ, 0x5 ;  /* 0x0000001307077211 */ /* 0x000fc400078f28ff */
[----:B------:R-:W-:Y:S01]  /*1050*/  LEA.HI R3, R3, R232, RZ, 0x3 ;  /* 0x000000e803037211 */ /* 0x000fe200078f18ff */
[----:B------:R-:W-:Y:S01]  /*1060*/  IMAD.IADD R10, R9, 0x1, -R10 ;  /* 0x00000001090a7824 */ /* 0x000fe200078e0a0a */
[----:B------:R-:W-:Y:S02]  /*1070*/  IADD3 R12, R5, R237, R12 ;  /* 0x000000ed050c7210 */ /* 0x000fe40007ffe00c */
[-C--:B------:R-:W-:Y:S02]  /*1080*/  LOP3.LUT R13, R13, R4.reuse, RZ, 0x3c, !PT ;  /* 0x000000040d0d7212 */ /* 0x080fe400078e3cff */
[----:B------:R-:W-:Y:S02]  /*1090*/  LOP3.LUT R6, R11, R4, RZ, 0x3c, !PT ;  /* 0x000000040b067212 */ /* 0x000fe400078e3cff */
[----:B------:R-:W-:Y:S02]  /*10a0*/  LOP3.LUT R0, R0, 0x3fffffe, RZ, 0xc0, !PT ;  /* 0x03fffffe00007812 */ /* 0x000fe400078ec0ff */
[----:B------:R-:W-:-:S02]  /*10b0*/  SHF.R.S32.HI R7, RZ, 0x5, R7 ;  /* 0x00000005ff077819 */ /* 0x000fc40000011407 */
[----:B------:R-:W-:Y:S01]  /*10c0*/  LOP3.LUT R5, R3, 0x1ffffff8, RZ, 0xc0, !PT ;  /* 0x1ffffff803057812 */ /* 0x000fe200078ec0ff */
[----:B------:R-:W-:Y:S01]  /*10d0*/  IMAD.IADD R0, R17, 0x1, -R0 ;  /* 0x0000000111007824 */ /* 0x000fe200078e0a00 */
[----:B------:R-:W-:Y:S01]  /*10e0*/  LOP3.LUT R4, R15, 0xffffe000, RZ, 0xc0, !PT ;  /* 0xffffe0000f047812 */ /* 0x000fe200078ec0ff */
[----:B------:R-:W-:Y:S01]  /*10f0*/  IMAD R7, R7, 0x10, R10 ;  /* 0x0000001007077824 */ /* 0x000fe200078e020a */
[----:B------:R-:W-:Y:S01]  /*1100*/  SHF.R.S32.HI R230, RZ, 0x3, R3 ;  /* 0x00000003ffe67819 */ /* 0x000fe20000011403 */
[----:B------:R-:W-:Y:S01]  /*1110*/  IMAD.IADD R5, R232, 0x1, -R5 ;  /* 0x00000001e8057824 */ /* 0x000fe200078e0a05 */
[----:B------:R-:W-:Y:S01]  /*1120*/  IADD3 R4, R13, R237, R4 ;  /* 0x000000ed0d047210 */ /* 0x000fe20007ffe004 */
[----:B------:R-:W-:Y:S01]  /*1130*/  IMAD R229, R0, 0x40, R7 ;  /* 0x0000004000e57824 */ /* 0x000fe200078e0207 */
[----:B------:R-:W-:Y:S01]  /*1140*/  LOP3.LUT R222, R8, 0x7ffffffc, RZ, 0xc0, !PT ;  /* 0x7ffffffc08de7812 */ /* 0x000fe200078ec0ff */
[----:B------:R-:W-:Y:S01]  /*1150*/  IMAD.SHL.U32 R228, R5, 0x8, RZ ;  /* 0x0000000805e47824 */ /* 0x000fe200078e00ff */
[----:B------:R-:W-:Y:S01]  /*1160*/  IADD3 R5, R237, UR38, R6 ;  /* 0x00000026ed057c10 */ /* 0x000fe2000fffe006 */
[----:B------:R-:W-:-:S02]  /*1170*/  VIADD R3, R4, UR38 ;  /* 0x0000002604037c36 */ /* 0x000fc40008000000 */
[----:B------:R-:W-:Y:S02]  /*1180*/  VIADD R0, R12, UR38 ;  /* 0x000000260c007c36 */ /* 0x000fe40008000000 */
[----:B------:R0:W-:Y:S01]  /*1190*/  STL [R1+0x2e4], R5 ;  /* 0x0002e40501007387 */ /* 0x0001e20000100800 */
[----:B--2---:R-:W-:Y:S02]  /*11a0*/  IMAD.MOV.U32 R17, RZ, RZ, RZ ;  /* 0x000000ffff117224 */ /* 0x004fe400078e00ff */
[----:B------:R-:W-:Y:S01]  /*11b0*/  IMAD.IADD R222, R19, 0x1, -R222 ;  /* 0x0000000113de7824 */ /* 0x000fe200078e0ade */
[----:B------:R0:W-:Y:S04]  /*11c0*/  STL [R1+0x2e0], R3 ;  /* 0x0002e00301007387 */ /* 0x0001e80000100800 */
[----:B------:R0:W-:Y:S02]  /*11d0*/  STL [R1+0x2dc], R0 ;  /* 0x0002dc0001007387 */ /* 0x0001e40000100800 */
.L_x_4267:
[----:B------:R-:W-:Y:S01]  /*11e0*/  ULDC.64 UR4, c[0x0][0xa28] ;  /* 0x00028a0000047ab9 */ /* 0x000fe20000000a00 */
[----:B------:R-:W-:Y:S01]  /*11f0*/  ULDC.64 UR6, c[0x0][0xa18] ;  /* 0x0002860000067ab9 */ /* 0x000fe20000000a00 */
[----:B------:R-:W-:Y:S01]  /*1200*/  UISETP.NE.U32.AND UP0, UPT, UR4, URZ, UPT ;  /* 0x0000003f0400728c */ /* 0x000fe2000bf05070 */
[----:B-12--5:R-:W1:Y:S01]  /*1210*/  LDC R23, c[0x0][0x288] ;  /* 0x0000a200ff177b82 */ /* 0x026e620000000800 */
[----:B------:R-:W-:Y:S01]  /*1220*/  UISETP.NE.U32.AND UP1, UPT, UR6, URZ, UPT ;  /* 0x0000003f0600728c */ /* 0x000fe2000bf25070 */
[----:B0-----:R-:W-:Y:S01]  /*1230*/  IMAD.MOV.U32 R28, RZ, RZ, RZ ;  /* 0x000000ffff1c7224 */ /* 0x001fe200078e00ff */
[----:B------:R-:W-:Y:S01]  /*1240*/  UISETP.NE.AND.EX UP0, UPT, UR5, URZ, UPT, UP0 ;  /* 0x0000003f0500728c */ /* 0x000fe2000bf05300 */
[----:B------:R-:W-:Y:S01]  /*1250*/  IMAD.MOV.U32 R20, RZ, RZ, RZ ;  /* 0x000000ffff147224 */ /* 0x000fe200078e00ff */
[----:B------:R-:W-:Y:S01]  /*1260*/  UISETP.NE.AND.EX UP1, UPT, UR7, URZ, UPT, UP1 ;  /* 0x0000003f0700728c */ /* 0x000fe2000bf25310 */
[----:B------:R-:W-:Y:S01]  /*1270*/  ULDC.64 UR4, c[0x0][0xa08] ;  /* 0x0002820000047ab9 */ /* 0x000fe20000000a00 */
[----:B------:R-:W-:Y:S01]  /*1280*/  ULDC.64 UR8, c[0x0][0xa08] ;  /* 0x0002820000087ab9 */ /* 0x000fe20000000a00 */
[----:B------:R-:W-:Y:S01]  /*1290*/  UIMAD.WIDE UR6, UR49, 0x4, UR4 ;  /* 0x00000004310678a5 */ /* 0x000fe2000f8e0204 */
[----:B------:R-:W-:Y:S01]  /*12a0*/  ISETP.NE.U32.AND P0, PT, RZ, UR8, PT ;  /* 0x00000008ff007c0c */ /* 0x000fe2000bf05070 */
[----:B----4-:R-:W2:Y:S01]  /*12b0*/  LDC.64 R10, c[0x0][0x3f8] ;  /* 0x0000fe00ff0a7b82 */ /* 0x010ea20000000a00 */
[----:B------:R-:W-:-:S03]  /*12c0*/  PLOP3.LUT P3, PT, PT, PT, UP1, 0x80, 0x0 ;  /* 0x000000000000781c */ /* 0x000fc60003f6f018 */
[----:B------:R-:W-:Y:S01]  /*12d0*/  @UP0 ULDC.64 UR4, c[0x0][0xa28] ;  /* 0x00028a0000040ab9 */ /* 0x000fe20000000a00 */
[----:B------:R-:W-:Y:S01]  /*12e0*/  ISETP.NE.AND.EX P0, PT, RZ, UR9, PT, P0 ;  /* 0x00000009ff007c0c */ /* 0x000fe2000bf05300 */
[----:B------:R-:W-:Y:S01]  /*12f0*/  @UP0 UIMAD.WIDE UR4, UR49, 0x4, UR4 ;  /* 0x00000004310408a5 */ /* 0x000fe2000f8e0204 */
[----:B---3--:R-:W-:Y:S01]  /*1300*/  IMAD.U32 R6, RZ, RZ, UR6 ;  /* 0x00000006ff067e24 */ /* 0x008fe2000f8e00ff */
[----:B------:R-:W-:Y:S01]  /*1310*/  PLOP3.LUT P1, PT, PT, PT, UP0, 0x80, 0x0 ;  /* 0x000000000000781c */ /* 0x000fe20003f2f008 */
[----:B------:R-:W-:Y:S01]  /*1320*/  IMAD.U32 R7, RZ, RZ, UR7 ;  /* 0x00000007ff077e24 */ /* 0x000fe2000f8e00ff */
[----:B0-----:R-:W0:Y:S02]  /*1330*/  LDC R0, c[0x0][0x404] ;  /* 0x00010100ff007b82 */ /* 0x001e240000000800 */
[----:B------:R-:W-:Y:S02]  /*1340*/  IMAD.U32 R4, RZ, RZ, UR4 ;  /* 0x00000004ff047e24 */ /* 0x000fe4000f8e00ff */
[----:B------:R-:W-:Y:S01]  /*1350*/  IMAD.U32 R5, RZ, RZ, UR5 ;  /* 0x00000005ff057e24 */ /* 0x000fe2000f8e00ff */
[----:B------:R-:W-:-:S02]  /*1360*/  @UP1 ULDC.64 UR4, c[0x0][0xa18] ;  /* 0x0002860000041ab9 */ /* 0x000fc40000000a00 */
[----:B------:R-:W-:Y:S01]  /*1370*/  @UP1 UIMAD.WIDE UR4, UR49, 0x4, UR4 ;  /* 0x00000004310418a5 */ /* 0x000fe2000f8e0204 */
[----:B------:R3:W5:Y:S01]  /*1380*/  @P0 LDG.E R28, desc[UR52][R6.64] ;  /* 0x00000034061c0981 */ /* 0x000762000c1e1900 */
[----:B------:R-:W4:Y:S03]  /*1390*/  LDC R25, c[0x0][0x2e0] ;  /* 0x0000b800ff197b82 */ /* 0x000f260000000800 */
[----:B------:R3:W5:Y:S01]  /*13a0*/  @P1 LDG.E R20, desc[UR52][R4.64] ;  /* 0x0000003404141981 */ /* 0x000762000c1e1900 */
[----:B------:R-:W-:Y:S02]  /*13b0*/  IMAD.U32 R8, RZ, RZ, UR4 ;  /* 0x00000004ff087e24 */ /* 0x000fe4000f8e00ff */
[----:B------:R-:W-:Y:S01]  /*13c0*/  IMAD.U32 R9, RZ, RZ, UR5 ;  /* 0x00000005ff097e24 */ /* 0x000fe2000f8e00ff */
[----:B--2---:R-:W-:Y:S01]  /*13d0*/  ISETP.NE.U32.AND P1, PT, R10, RZ, PT ;  /* 0x000000ff0a00720c */ /* 0x004fe20003f25070 */
[----:B------:R-:W-:-:S03]  /*13e0*/  ULDC.64 UR4, c[0x0][0xa20] ;  /* 0x0002880000047ab9 */ /* 0x000fc60000000a00 */
[----:B-1----:R3:W5:Y:S01]  /*13f0*/  @P3 LDG.E R23, desc[UR52][R8.64] ;  /* 0x0000003408173981 */ /* 0x002762000c1e1900 */
[----:B------:R-:W-:Y:S02]  /*1400*/  ISETP.NE.AND.EX P1, PT, R11, RZ, PT, P1 ;  /* 0x000000ff0b00720c */ /* 0x000fe40003f25310 */
[----:B------:R-:W-:Y:S02]  /*1410*/  ISETP.NE.U32.AND P2, PT, RZ, UR4, PT ;  /* 0x00000004ff007c0c */ /* 0x000fe4000bf45070 */
[----:B0-----:R-:W-:Y:S02]  /*1420*/  SEL R0, R0, 0x1, P1 ;  /* 0x0000000100007807 */ /* 0x001fe40000800000 */
[----:B------:R-:W-:-:S03]  /*1430*/  ISETP.NE.AND.EX P2, PT, RZ, UR5, PT, P2 ;  /* 0x00000005ff007c0c */ /* 0x000fc6000bf45320 */
[----:B----4-:R-:W-:Y:S01]  /*1440*/  IMAD R25, R0, R25, RZ ;  /* 0x0000001900197224 */ /* 0x010fe200078e02ff */
[----:B---3--:R-:W-:Y:S09]  /*1450*/  @P3 BRA `(.L_x_4111) ;  /* 0x00000000002c3947 */ /* 0x008ff20003800000 */
        /* <DEDUP_REMOVED lines=11> */
.L_x_4111:
[----:B------:R-:W-:Y:S01]  /*1510*/  UMOV UR42, UR46 ;  /* 0x0000002e002a7c82 */ /* 0x000fe20008000000 */
[----:B------:R-:W-:Y:S01]  /*1520*/  UMOV UR39, UR49 ;  /* 0x0000003100277c82 */ /* 0x000fe20008000000 */
[----:B------:R-:W-:Y:S01]  /*1530*/  ULDC UR45, c[0x0][0x338] ;  /* 0x0000ce00002d7ab9 */ /* 0x000fe20000000800 */
        /* <DEDUP_REMOVED lines=8> */
.L_x_4112:
[----:B------:R-:W-:Y:S05]  /*15c0*/  @!P0 BRA `(.L_x_4113) ;  /* 0x00000000000c8947 */ /* 0x000fea0003800000 */
[----:B------:R-:W2:Y:S04]  /*15d0*/  LDG.E R0, desc[UR52][R6.64] ;  /* 0x0000003406007981 */ /* 0x000ea8000c1e1900 */
[----:B------:R-:W2:Y:S02]  /*15e0*/  LDG.E R25, desc[UR52][R6.64+0x4] ;  /* 0x0000043406197981 */ /* 0x000ea4000c1e1900 */
[----:B--2---:R-:W-:-:S07]  /*15f0*/  IMAD.IADD R25, R25, 0x1, -R0 ;  /* 0x0000000119197824 */ /* 0x004fce00078e0a00 */
.L_x_4113:
[----:B------:R-:W-:Y:S01]  /*1600*/  ULDC.64 UR4, c[0x0][0xa10] ;  /* 0x0002840000047ab9 */ /* 0x000fe20000000a00 */
[----:B------:R-:W1:Y:S01]  /*1610*/  S2R R7, SR_TID.X ;  /* 0x0000000000077919 */ /* 0x000e620000002100 */
[----:B------:R-:W-:Y:S01]  /*1620*/  UISETP.NE.U32.AND UP0, UPT, UR4, URZ, UPT ;  /* 0x0000003f0400728c */ /* 0x000fe2000bf05070 */
[----:B------:R-:W2:Y:S03]  /*1630*/  S2UR UR6, SR_SWINHI ;  /* 0x00000000000679c3 */ /* 0x000ea60000002f00 */
[----:B------:R-:W-:-:S05]  /*1640*/  UISETP.NE.AND.EX UP0, UPT, UR5, URZ, UPT, UP0 ;  /* 0x0000003f0500728c */ /* 0x000fca000bf05300 */
[----:B------:R-:W3:Y:S01]  /*1650*/  LDC.64 R14, c[0x0][0x9e0] ;  /* 0x00027800ff0e7b82 */ /* 0x000ee20000000a00 */
[----:B------:R-:W-:-:S05]  /*1660*/  PLOP3.LUT P0, PT, PT, PT, UP0, 0x80, 0x0 ;  /* 0x000000000000781c */ /* 0x000fca0003f0f008 */
[----:B------:R-:W-:Y:S02]  /*1670*/  @UP0 ULDC.64 UR4, c[0x0][0xa10] ;  /* 0x0002840000040ab9 */ /* 0x000fe40000000a00 */
[----:B------:R-:W-:-:S06]  /*1680*/  @UP0 UIMAD.WIDE UR4, UR49, 0x4, UR4 ;  /* 0x00000004310408a5 */ /* 0x000fcc000f8e0204 */
[----:B0-----:R-:W-:Y:S02]  /*1690*/  IMAD.U32 R4, RZ, RZ, UR4 ;  /* 0x00000004ff047e24 */ /* 0x001fe4000f8e00ff */
[----:B------:R-:W-:Y:S01]  /*16a0*/  IMAD.U32 R5, RZ, RZ, UR5 ;  /* 0x00000005ff057e24 */ /* 0x000fe2000f8e00ff */
[----:B------:R-:W-:Y:S02]  /*16b0*/  ULDC.64 UR4, c[0x0][0xa30] ;  /* 0x00028c0000047ab9 */ /* 0x000fe40000000a00 */
[----:B------:R-:W-:Y:S02]  /*16c0*/  UISETP.NE.U32.AND UP1, UPT, UR4, URZ, UPT ;  /* 0x0000003f0400728c */ /* 0x000fe4000bf25070 */
[----:B------:R-:W4:Y:S02]  /*16d0*/  @P0 LDG.E R6, desc[UR52][R4.64] ;  /* 0x0000003404060981 */ /* 0x000f24000c1e1900 */
[----:B------:R-:W-:Y:S02]  /*16e0*/  UISETP.NE.AND.EX UP1, UPT, UR5, URZ, UPT, UP1 ;  /* 0x0000003f0500728c */ /* 0x000fe4000bf25310 */
[----:B------:R-:W3:Y:S04]  /*16f0*/  @P0 LDG.E R0, desc[UR52][R4.64+0x4] ;  /* 0x0000043404000981 */ /* 0x000ee8000c1e1900 */
[----:B------:R-:W-:-:S05]  /*1700*/  PLOP3.LUT P1, PT, PT, PT, UP1, 0x80, 0x0 ;  /* 0x000000000000781c */ /* 0x000fca0003f2f018 */
[----:B------:R-:W-:Y:S02]  /*1710*/  @UP1 ULDC.64 UR4, c[0x0][0xa30] ;  /* 0x00028c0000041ab9 */ /* 0x000fe40000000a00 */
[----:B------:R-:W-:-:S06]  /*1720*/  @UP1 UIMAD.WIDE UR4, UR49, 0x4, UR4 ;  /* 0x00000004310418a5 */ /* 0x000fcc000f8e0204 */
[----:B------:R-:W-:Y:S02]  /*1730*/  IMAD.U32 R12, RZ, RZ, UR4 ;  /* 0x00000004ff0c7e24 */ /* 0x000fe4000f8e00ff */
[----:B------:R-:W-:-:S05]  /*1740*/  IMAD.U32 R13, RZ, RZ, UR5 ;  /* 0x00000005ff0d7e24 */ /* 0x000fca000f8e00ff */
[----:B------:R0:W3:Y:S01]  /*1750*/  @P1 LDG.E R3, desc[UR52][R12.64] ;  /* 0x000000340c031981 */ /* 0x0000e2000c1e1900 */
[----:B------:R-:W-:Y:S01]  /*1760*/  UMOV UR4, UR38 ;  /* 0x0000002600047c82 */ /* 0x000fe20008000000 */
[----:B--2---:R-:W-:Y:S01]  /*1770*/  UMOV UR5, UR6 ;  /* 0x0000000600057c82 */ /* 0x004fe20008000000 */
[----:B-1----:R-:W-:Y:S01]  /*1780*/  LOP3.LUT R7, R7, 0x7f, RZ, 0xc0, !PT ;  /* 0x0000007f07077812 */ /* 0x002fe200078ec0ff */
[----:B------:R-:W-:Y:S01]  /*1790*/  UIADD3 UR6, UP1, UR4, 0x33490, URZ ;  /* 0x0003349004067890 */ /* 0x000fe2000ff3e03f */
[----:B------:R-:W-:Y:S01]  /*17a0*/  IMAD.MOV.U32 R9, RZ, RZ, 0x100 ;  /* 0x00000100ff097424 */ /* 0x000fe200078e00ff */
[----:B------:R-:W-:Y:S01]  /*17b0*/  UIADD3 UR10, UP2, UR4, 0x334a0, URZ ;  /* 0x000334a0040a7890 */ /* 0x000fe2000ff5e03f */
[----:B------:R-:W-:Y:S01]  /*17c0*/  IMAD.MOV.U32 R10, RZ, RZ, 0x1 ;  /* 0x00000001ff0a7424 */ /* 0x000fe200078e00ff */
[----:B------:R-:W-:Y:S01]  /*17d0*/  UIADD3.X UR9, URZ, UR5, URZ, UP1, !UPT ;  /* 0x000000053f097290 */ /* 0x000fe20008ffe43f */
[----:B------:R-:W-:Y:S01]  /*17e0*/  IMAD.MOV.U32 R11, RZ, RZ, RZ ;  /* 0x000000ffff0b7224 */ /* 0x000fe200078e00ff */
[----:B------:R-:W-:Y:S01]  /*17f0*/  UIADD3.X UR4, URZ, UR5, URZ, UP2, !UPT ;  /* 0x000000053f047290 */ /* 0x000fe200097fe43f */
[----:B0-----:R-:W-:Y:S01]  /*1800*/  IMAD.U32 R12, RZ, RZ, UR6 ;  /* 0x00000006ff0c7e24 */ /* 0x001fe2000f8e00ff */
[----:B------:R-:W-:Y:S01]  /*1810*/  STL.64 [R1], RZ ;  /* 0x000000ff01007387 */ /* 0x000fe20000100a00 */
[----:B------:R-:W-:Y:S01]  /*1820*/  IMAD.U32 R4, RZ, RZ, UR10 ;  /* 0x0000000aff047e24 */ /* 0x000fe2000f8e00ff */
[----:B-----5:R-:W-:Y:S01]  /*1830*/  R2UR UR51, R25 ;  /* 0x00000000193372ca */ /* 0x020fe200000e0000 */
[----:B------:R-:W-:-:S02]  /*1840*/  IMAD.U32 R13, RZ, RZ, UR9 ;  /* 0x00000009ff0d7e24 */ /* 0x000fc4000f8e00ff */
[----:B------:R-:W-:Y:S02]  /*1850*/  IMAD.U32 R5, RZ, RZ, UR4 ;  /* 0x00000004ff057e24 */ /* 0x000fe4000f8e00ff */
[----:B------:R-:W-:Y:S01]  /*1860*/  IMAD.IADD R19, R25, 0x1, -R20 ;  /* 0x0000000119137824 */ /* 0x000fe200078e0a14 */
[----:B------:R-:W-:Y:S04]  /*1870*/  STL.64 [R1+0x8], R12 ;  /* 0x0000080c01007387 */ /* 0x000fe80000100a00 */
[----:B------:R-:W-:Y:S04]  /*1880*/  STL.64 [R1+0x10], R4 ;  /* 0x0000100401007387 */ /* 0x000fe80000100a00 */
[----:B------:R-:W-:Y:S01]  /*1890*/  STL.64 [R1+0x30], R4 ;  /* 0x0000300401007387 */ /* 0x000fe20000100a00 */
[----:B----4-:R-:W-:Y:S01]  /*18a0*/  @P0 R2UR UR7, R6 ;  /* 0x00000000060702ca */ /* 0x010fe200000e0000 */
[----:B------:R-:W-:Y:S01]  /*18b0*/  IMAD.MOV.U32 R6, RZ, RZ, 0x7800 ;  /* 0x00007800ff067424 */ /* 0x000fe200078e00ff */
[----:B---3--:R-:W-:-:S02]  /*18c0*/  @P0 R2UR UR8, R0 ;  /* 0x00000000000802ca */ /* 0x008fc400000e0000 */
[----:B------:R-:W-:Y:S01]  /*18d0*/  ISETP.NE.AND P0, PT, R7, RZ, PT ;  /* 0x000000ff0700720c */ /* 0x000fe20003f05270 */
[----:B------:R-:W-:-:S03]  /*18e0*/  IMAD.U32 R7, RZ, RZ, UR36 ;  /* 0x00000024ff077e24 */ /* 0x000fc6000f8e00ff */
[----:B------:R-:W-:Y:S02]  /*18f0*/  SEL R8, RZ, 0x1, P0 ;  /* 0x00000001ff087807 */ /* 0x000fe40000000000 */
[----:B------:R0:W-:Y:S04]  /*1900*/  STL.64 [R1+0x18], R6 ;  /* 0x0000180601007387 */ /* 0x0001e80000100a00 */
[----:B------:R1:W-:Y:S01]  /*1910*/  STL.128 [R1+0x20], R8 ;  /* 0x0000200801007387 */ /* 0x0003e20000100c00 */
[----:B------:R-:W-:-:S06]  /*1920*/  @UP0 UIADD3 UR45, -UR7, UR8, URZ ;  /* 0x00000008072d0290 */ /* 0x000fcc000fffe13f */
[----:B------:R-:W-:Y:S01]  /*1930*/  VIADD R22, R19, UR45 ;  /* 0x0000002d13167c36 */ /* 0x000fe20008000000 */
[----:B0-----:R-:W-:-:S03]  /*1940*/  LEA R6, R225, 0x80, 0x7 ;  /* 0x00000080e1067811 */ /* 0x001fc600078e38ff */
[----:B------:R-:W-:Y:S01]  /*1950*/  VIADD R0, R22, 0x9f ;  /* 0x0000009f16007836 */ /* 0x000fe20000000000 */
[----:B------:R-:W-:Y:S02]  /*1960*/  @P1 R2UR UR51, R3 ;  /* 0x00000000033312ca */ /* 0x000fe400000e0000 */
[----:B------:R-:W-:Y:S01]  /*1970*/  ISETP.GE.AND P1, PT, R15, 0x1, PT ;  /* 0x000000010f00780c */ /* 0x000fe20003f26270 */
[----:B------:R-:W-:Y:S01]  /*1980*/  IMAD.HI R0, R0, 0x66666667, RZ ;  /* 0x6666666700007827 */ /* 0x000fe200078e02ff */
[----:B------:R-:W-:-:S04]  /*1990*/  IADD3 R7, R22, R6, -R23 ;  /* 0x0000000616077210 */ /* 0x000fc80007ffe817 */
[----:B------:R-:W-:-:S04]  /*19a0*/  SHF.R.U32.HI R3, RZ, 0x1f, R0 ;  /* 0x0000001fff037819 */ /* 0x000fc80000011600 */
[----:B------:R-:W-:Y:S01]  /*19b0*/  LEA.HI.SX32 R24, R0, R3, 0x1a ;  /* 0x0000000300187211 */ /* 0x000fe200078fd2ff */
[----:B------:R-:W-:Y:S02]  /*19c0*/  IMAD.IADD R0, R7, 0x1, R14 ;  /* 0x0000000107007824 */ /* 0x000fe400078e020e */
[----:B-1----:R-:W-:Y:S05]  /*19d0*/  @!P1 BRA `(.L_x_4114) ;  /* 0x0000000000409947 */ /* 0x002fea0003800000 */
        /* <DEDUP_REMOVED lines=10> */
.L_x_4115:
[----:B------:R-:W-:-:S13]  /*1a80*/  ISETP.NE.AND P0, PT, R15, 0x1, PT ;  /* 0x000000010f00780c */ /* 0x000fda0003f05270 */
[----:B------:R-:W0:Y:S02]  /*1a90*/  @P0 LDC.64 R4, c[0x0][0x9e8] ;  /* 0x00027a00ff040b82 */ /* 0x000e240000000a00 */
[----:B0-----:R-:W-:-:S05]  /*1aa0*/  @P0 IMAD.HI.U32 R4, R3, R4, RZ ;  /* 0x0000000403040227 */ /* 0x001fca00078e00ff */
[----:B------:R-:W-:-:S07]  /*1ab0*/  @P0 SHF.R.U32.HI R3, RZ, R5, R4 ;  /* 0x00000005ff030219 */ /* 0x000fce0000011604 */
.L_x_4116:
[----:B------:R-:W-:-:S05]  /*1ac0*/  IMAD R3, R3, R15, R15 ;  /* 0x0000000f03037224 */ /* 0x000fca00078e020f */
[----:B------:R-:W-:-:S07]  /*1ad0*/  VIMNMX R0, R0, R3, PT ;  /* 0x0000000300007248 */ /* 0x000fce0003fe0100 */
.L_x_4114:
[----:B------:R-:W0:Y:S01]  /*1ae0*/  LDC R4, c[0x0][0x9dc] ;  /* 0x00027700ff047b82 */ /* 0x000e220000000800 */
[----:B------:R-:W-:-:S04]  /*1af0*/  IMAD R3, R225, 0x80, -R23 ;  /* 0x00000080e1037824 */ /* 0x000fc800078e0a17 */
[----:B------:R-:W-:-:S04]  /*1b00*/  IMAD.IADD R3, R22, 0x1, R3 ;  /* 0x0000000116037824 */ /* 0x000fc800078e0203 */
[----:B0-----:R-:W-:Y:S01]  /*1b10*/  IMAD.IADD R4, R3, 0x1, -R4 ;  /* 0x0000000103047824 */ /* 0x001fe200078e0a04 */
        /* <DEDUP_REMOVED lines=10> */
.L_x_4118:
[----:B------:R-:W-:-:S13]  /*1bc0*/  ISETP.NE.AND P0, PT, R15, 0x1, PT ;  /* 0x000000010f00780c */ /* 0x000fda0003f05270 */
[----:B------:R-:W0:Y:S02]  /*1bd0*/  @P0 LDC.64 R6, c[0x0][0x9e8] ;  /* 0x00027a00ff060b82 */ /* 0x000e240000000a00 */
[----:B0-----:R-:W-:-:S05]  /*1be0*/  @P0 IMAD.HI.U32 R6, R3, R6, RZ ;  /* 0x0000000603060227 */ /* 0x001fca00078e00ff */
[----:B------:R-:W-:-:S07]  /*1bf0*/  @P0 SHF.R.U32.HI R3, RZ, R7, R6 ;  /* 0x00000007ff030219 */ /* 0x000fce0000011606 */
.L_x_4119:
[----:B------:R-:W-:-:S05]  /*1c00*/  IMAD R3, R3, R15, RZ ;  /* 0x0000000f03037224 */ /* 0x000fca00078e02ff */
[----:B------:R-:W-:-:S07]  /*1c10*/  VIMNMX R4, R4, R3, !PT ;  /* 0x0000000304047248 */ /* 0x000fce0007fe0100 */
.L_x_4117:
[----:B------:R-:W2:Y:S04]  /*1c20*/  LDL R71, [R1+0x2d8] ;  /* 0x0002d80001477983 */ /* 0x000ea80000100800 */
[----:B------:R-:W3:Y:S01]  /*1c30*/  LDL R6, [R1+0x2d4] ;  /* 0x0002d40001067983 */ /* 0x000ee20000100800 */
[----:B------:R-:W-:Y:S02]  /*1c40*/  VIADD R0, R0, 0x9f ;  /* 0x0000009f00007836 */ /* 0x000fe40000000000 */
[----:B------:R-:W-:-:S04]  /*1c50*/  IMAD.HI R4, R4, 0x66666667, RZ ;  /* 0x6666666704047827 */ /* 0x000fc800078e02ff */
[----:B------:R-:W-:Y:S01]  /*1c60*/  IMAD.HI R0, R0, 0x66666667, RZ ;  /* 0x6666666700007827 */ /* 0x000fe200078e02ff */
[----:B------:R-:W-:-:S04]  /*1c70*/  SHF.R.U32.HI R5, RZ, 0x1f, R4 ;  /* 0x0000001fff057819 */ /* 0x000fc80000011604 */
[----:B------:R-:W-:Y:S02]  /*1c80*/  SHF.R.U32.HI R3, RZ, 0x1f, R0 ;  /* 0x0000001fff037819 */ /* 0x000fe40000011600 */
[----:B------:R-:W-:Y:S02]  /*1c90*/  LEA.HI.SX32 R5, R4, R5, 0x1a ;  /* 0x0000000504057211 */ /* 0x000fe400078fd2ff */
[----:B------:R-:W-:Y:S02]  /*1ca0*/  LEA.HI.SX32 R3, R0, R3, 0x1a ;  /* 0x0000000300037211 */ /* 0x000fe400078fd2ff */
[----:B------:R-:W-:Y:S02]  /*1cb0*/  VIMNMX R0, RZ, R5, !PT ;  /* 0x00000005ff007248 */ /* 0x000fe40007fe0100 */
[----:B------:R-:W-:-:S03]  /*1cc0*/  VIMNMX R4, R24, R3, PT ;  /* 0x0000000318047248 */ /* 0x000fc60003fe0100 */
[--C-:B------:R-:W-:Y:S02]  /*1cd0*/  IMAD R0, R0, 0xa0, -R19.reuse ;  /* 0x000000a000007824 */ /* 0x100fe400078e0a13 */
[----:B------:R-:W-:-:S03]  /*1ce0*/  IMAD R4, R4, 0xa0, -R19 ;  /* 0x000000a004047824 */ /* 0x000fc600078e0a13 */
[----:B------:R-:W-:Y:S02]  /*1cf0*/  VIMNMX R0, RZ, R0, !PT ;  /* 0x00000000ff007248 */ /* 0x000fe40007fe0100 */
[----:B------:R-:W-:-:S04]  /*1d00*/  VIMNMX R3, R4, UR45, PT ;  /* 0x0000002d04037c48 */ /* 0x000fc8000bfe0100 */
[----:B------:R-:W-:Y:S01]  /*1d10*/  ISETP.GT.AND P0, PT, R3, R0, PT ;  /* 0x000000000300720c */ /* 0x000fe20003f04270 */
[----:B------:R-:W-:-:S05]  /*1d20*/  IMAD.WIDE.U32 R4, R0, -0x33333333, RZ ;  /* 0xcccccccd00047825 */ /* 0x000fca00078e00ff */
[----:B------:R-:W-:-:S07]  /*1d30*/  SHF.R.U32.HI R51, RZ, 0x7, R5 ;  /* 0x00000007ff337819 */ /* 0x000fce0000011605 */
[----:B------:R-:W-:-:S04]  /*1d40*/  @P0 VIADD R0, R3, 0x9f ;  /* 0x0000009f03000836 */ /* 0x000fc80000000000 */
[----:B------:R-:W-:-:S05]  /*1d50*/  @P0 IMAD.HI R0, R0, 0x66666667, RZ ;  /* 0x6666666700000827 */ /* 0x000fca00078e02ff */
[----:B------:R-:W-:Y:S01]  /*1d60*/  @P0 SHF.R.U32.HI R3, RZ, 0x1f, R0 ;  /* 0x0000001fff030819 */ /* 0x000fe20000011600 */
[----:B------:R-:W-:-:S03]  /*1d70*/  IMAD.MOV.U32 R53, RZ, RZ, R51 ;  /* 0x000000ffff357224 */ /* 0x000fc600078e0033 */
[----:B------:R-:W-:-:S04]  /*1d80*/  @P0 LEA.HI.SX32 R53, R0, R3, 0x1a ;  /* 0x0000000300350211 */ /* 0x000fc800078fd2ff */
[----:B------:R-:W-:Y:S01]  /*1d90*/  ISETP.GT.AND P1, PT, R53, R51, PT ;  /* 0x000000333500720c */ /* 0x000fe20003f24270 */
[----:B------:R-:W-:Y:S01]  /*1da0*/  ULOP3.LUT UR55, UR36, 0x1, URZ, 0xfc, !UPT ;  /* 0x0000000124377892 */ /* 0x000fe2000f8efc3f */
[----:B------:R-:W-:Y:S01]  /*1db0*/  PLOP3.LUT P0, PT, PT, PT, PT, 0x80, 0x0 ;  /* 0x000000000000781c */ /* 0x000fe20003f0f070 */
[----:B--2---:R-:W-:Y:S02]  /*1dc0*/  IMAD.SHL.U32 R46, R71, 0x80, RZ ;  /* 0x00000080472e7824 */ /* 0x004fe400078e00ff */
[----:B---3--:R-:W-:-:S03]  /*1dd0*/  IMAD.SHL.U32 R19, R6, 0x10, RZ ;  /* 0x0000001006137824 */ /* 0x008fc600078e00ff */
[----:B------:R-:W-:-:S04]  /*1de0*/  LOP3.LUT R46, R46, 0x180, RZ, 0xc0, !PT ;  /* 0x000001802e2e7812 */ /* 0x000fc800078ec0ff */
[----:B------:R-:W-:Y:S02]  /*1df0*/  SHF.R.U32.HI R47, RZ, 0x3, R46 ;  /* 0x00000003ff2f7819 */ /* 0x000fe4000001162e */
[----:B------:R-:W-:-:S04]  /*1e00*/  LOP3.LUT R0, R46, 0x10, R19, 0xf8, !PT ;  /* 0x000000102e007812 */ /* 0x000fc800078ef813 */
[----:B------:R-:W-:Y:S01]  /*1e10*/  LOP3.LUT R0, R0, R47, RZ, 0x3c, !PT ;  /* 0x0000002f00007212 */ /* 0x000fe200078e3cff */
[----:B------:R-:W-:Y:S02]  /*1e20*/  IMAD.SHL.U32 R48, R6, 0x8, RZ ;  /* 0x0000000806307824 */ /* 0x000fe400078e00ff */
[C---:B------:R-:W-:Y:S02]  /*1e30*/  VIADD R50, R19.reuse, 0x20 ;  /* 0x0000002013327836 */ /* 0x040fe40000000000 */
[----:B------:R-:W-:Y:S02]  /*1e40*/  VIADD R52, R19, 0x40 ;  /* 0x0000004013347836 */ /* 0x000fe40000000000 */
[----:B------:R-:W-:Y:S01]  /*1e50*/  IMAD.IADD R49, R237, 0x1, R0 ;  /* 0x00000001ed317824 */ /* 0x000fe200078e0200 */
[----:B------:R-:W-:Y:S06]  /*1e60*/  @!P1 BRA `(.L_x_4120) ;  /* 0x0000002000c89947 */ /* 0x000fec0003800000 */
[----:B------:R-:W-:Y:S01]  /*1e70*/  UIADD3 UR4, UR38, 0x24200, URZ ;  /* 0x0002420026047890 */ /* 0x000fe2000fffe03f */
[----:B------:R-:W-:Y:S01]  /*1e80*/  ULDC UR56, c[0x0][0x2e4] ;  /* 0x0000b90000387ab9 */ /* 0x000fe20000000800 */
[----:B------:R-:W-:Y:S02]  /*1e90*/  ULDC.64 UR40, c[0x0][0x318] ;  /* 0x0000c60000287ab9 */ /* 0x000fe40000000a00 */
[----:B------:R-:W-:-:S06]  /*1ea0*/  ULOP3.LUT UP0, URZ, UR4, 0x1bf, URZ, 0xc0, !UPT ;  /* 0x000001bf043f7892 */ /* 0x000fcc000f80c03f */
[----:B------:R-:W-:-:S13]  /*1eb0*/  PLOP3.LUT P0, PT, PT, PT, UP0, 0x80, 0x0 ;  /* 0x000000000000781c */ /* 0x000fda0003f0f008 */
        /* <DEDUP_REMOVED lines=17> */
.L_x_4121:
[----:B------:R-:W0:Y:S01]  /*1fd0*/  S2UR UR6, SR_SWINHI ;  /* 0x00000000000679c3 */ /* 0x000e220000002f00 */
[----:B------:R-:W-:-:S05]  /*1fe0*/  IMAD.U32 R26, RZ, RZ, UR44 ;  /* 0x0000002cff1a7e24 */ /* 0x000fca000f8e00ff */
[----:B------:R-:W-:-:S05]  /*1ff0*/  IADD3 R26, P0, R26, 0x38, RZ ;  /* 0x000000381a1a7810 */ /* 0x000fca0007f1e0ff */
[----:B------:R-:W-:Y:S01]  /*2000*/  IMAD.X R27, RZ, RZ, UR43, P0 ;  /* 0x0000002bff1b7e24 */ /* 0x000fe200080e06ff */
[----:B------:R-:W-:Y:S01]  /*2010*/  UMOV UR4, UR38 ;  /* 0x0000002600047c82 */ /* 0x000fe20008000000 */
[----:B0-----:R-:W-:Y:S01]  /*2020*/  UMOV UR5, UR6 ;  /* 0x0000000600057c82 */ /* 0x001fe20008000000 */
[----:B------:R-:W-:-:S04]  /*2030*/  UIADD3 UR6, UP0, UR4, 0x24200, URZ ;  /* 0x0002420004067890 */ /* 0x000fc8000ff1e03f */
[----:B------:R-:W-:Y:S02]  /*2040*/  UIADD3.X UR4, URZ, UR5, URZ, UP0, !UPT ;  /* 0x000000053f047290 */ /* 0x000fe400087fe43f */
[----:B------:R-:W-:-:S04]  /*2050*/  IMAD.U32 R4, RZ, RZ, UR6 ;  /* 0x00000006ff047e24 */ /* 0x000fc8000f8e00ff */
[----:B------:R-:W-:Y:S01]  /*2060*/  IMAD.U32 R5, RZ, RZ, UR4 ;  /* 0x00000004ff057e24 */ /* 0x000fe2000f8e00ff */
[----:B------:R-:W-:-:S04]  /*2070*/  UIADD3 UR4, UR38, 0xf200, URZ ;  /* 0x0000f20026047890 */ /* 0x000fc8000fffe03f */
[----:B------:R-:W-:Y:S01]  /*2080*/  ULOP3.LUT UP0, URZ, UR4, 0x1bf, URZ, 0xc0, !UPT ;  /* 0x000001bf043f7892 */ /* 0x000fe2000f80c03f */
[----:B------:R0:W-:Y:S05]  /*2090*/  STL.64 [R1+0x38], R4 ;  /* 0x0000380401007387 */ /* 0x0001ea0000100a00 */
[----:B------:R-:W-:-:S13]  /*20a0*/  PLOP3.LUT P1, PT, PT, PT, UP0, 0x80, 0x0 ;  /* 0x000000000000781c */ /* 0x000fda0003f2f008 */
[----:B0-----:R-:W-:Y:S05]  /*20b0*/  @!P1 BRA `(.L_x_4122) ;  /* 0x0000000000409947 */ /* 0x001fea0003800000 */
        /* <DEDUP_REMOVED lines=16> */
.L_x_4122:
[----:B------:R-:W-:Y:S01]  /*21c0*/  ULDC.64 UR4, c[0x0][0x9f8] ;  /* 0x00027e0000047ab9 */ /* 0x000fe20000000a00 */
[----:B------:R-:W0:Y:S01]  /*21d0*/  LDC R0, c[0x0][0x428] ;  /* 0x00010a00ff007b82 */ /* 0x000e220000000800 */
[----:B------:R-:W-:Y:S01]  /*21e0*/  UISETP.NE.U32.AND UP0, UPT, UR4, URZ, UPT ;  /* 0x0000003f0400728c */ /* 0x000fe2000bf05070 */
[----:B------:R-:W1:Y:S06]  /*21f0*/  S2R R21, SR_TID.X ;  /* 0x0000000000157919 */ /* 0x000e6c0000002100 */
[----:B------:R-:W2:Y:S01]  /*2200*/  LDC.64 R60, c[0x0][0xa08] ;  /* 0x00028200ff3c7b82 */ /* 0x000ea20000000a00 */
[----:B------:R-:W-:Y:S01]  /*2210*/  UISETP.NE.AND.EX UP0, UPT, UR5, URZ, UPT, UP0 ;  /* 0x0000003f0500728c */ /* 0x000fe2000bf05300 */
[----:B------:R-:W-:Y:S01]  /*2220*/  IMAD.U32 R65, RZ, RZ, UR46 ;  /* 0x0000002eff417e24 */ /* 0x000fe2000f8e00ff */
[----:B------:R-:W-:Y:S01]  /*2230*/  ULDC.64 UR6, c[0x0][0x2f0] ;  /* 0x0000bc0000067ab9 */ /* 0x000fe20000000a00 */
[----:B------:R-:W-:Y:S01]  /*2240*/  IMAD.U32 R66, RZ, RZ, UR49 ;  /* 0x00000031ff427e24 */ /* 0x000fe2000f8e00ff */
[----:B------:R-:W-:Y:S01]  /*2250*/  ULDC.64 UR8, c[0x0][0x300] ;  /* 0x0000c00000087ab9 */ /* 0x000fe20000000a00 */
[----:B------:R-:W-:Y:S01]  /*2260*/  ULDC.64 UR14, c[0x0][0x2d8] ;  /* 0x0000b600000e7ab9 */ /* 0x000fe20000000a00 */
[----:B------:R-:W-:Y:S01]  /*2270*/  PLOP3.LUT P0, PT, PT, PT, UP0, 0x80, 0x0 ;  /* 0x000000000000781c */ /* 0x000fe20003f0f008 */
[----:B------:R-:W3:Y:S01]  /*2280*/  LDC.64 R14, c[0x0][0x2f0] ;  /* 0x0000bc00ff0e7b82 */ /* 0x000ee20000000a00 */
[----:B------:R-:W4:Y:S07]  /*2290*/  LDL.64 R8, [R1+0x38] ;  /* 0x0000380001087983 */ /* 0x000f2e0000100a00 */
[----:B------:R-:W5:Y:S01]  /*22a0*/  LDC.64 R10, c[0x0][0x2e0] ;  /* 0x0000b800ff0a7b82 */ /* 0x000f620000000a00 */
[----:B------:R-:W-:Y:S01]  /*22b0*/  @UP0 ULDC.64 UR4, c[0x0][0x9f8] ;  /* 0x00027e0000040ab9 */ /* 0x000fe20000000a00 */
[----:B------:R5:W-:Y:S01]  /*22c0*/  STL.64 [R1+0x2b0], R26 ;  /* 0x0002b01a01007387 */ /* 0x000be20000100a00 */
[----:B------:R-:W-:-:S02]  /*22d0*/  @UP0 UIMAD.WIDE UR4, UR49, 0x4, UR4 ;  /* 0x00000004310408a5 */ /* 0x000fc4000f8e0204 */
[----:B------:R-:W-:Y:S01]  /*22e0*/  USHF.R.S32.HI UR12, URZ, 0x1f, UR51 ;  /* 0x0000001f3f0c7899 */ /* 0x000fe20008011433 */
[----:B------:R-:W-:Y:S01]  /*22f0*/  IMAD.U32 R30, RZ, RZ, UR44 ;  /* 0x0000002cff1e7e24 */ /* 0x000fe2000f8e00ff */
[----:B------:R-:W-:Y:S02]  /*2300*/  ULDC.64 UR10, c[0x0][0x3e0] ;  /* 0x0000f800000a7ab9 */ /* 0x000fe40000000a00 */
[----:B------:R-:W-:Y:S02]  /*2310*/  IMAD.U32 R4, RZ, RZ, UR4 ;  /* 0x00000004ff047e24 */ /* 0x000fe4000f8e00ff */
[----:B------:R-:W-:Y:S01]  /*2320*/  IMAD.U32 R5, RZ, RZ, UR5 ;  /* 0x00000005ff057e24 */ /* 0x000fe2000f8e00ff */
[----:B------:R-:W-:-:S04]  /*2330*/  ULDC.64 UR4, c[0x0][0x2f8] ;  /* 0x0000be0000047ab9 */ /* 0x000fc80000000a00 */
[----:B------:R2:W5:Y:S01]  /*2340*/  @P0 LDG.E R4, desc[UR52][R4.64] ;  /* 0x0000003404040981 */ /* 0x000562000c1e1900 */
[----:B0-----:R-:W-:Y:S02]  /*2350*/  ISETP.NE.AND P0, PT, R0, 0x1, PT ;  /* 0x000000010000780c */ /* 0x001fe40003f05270 */
[----:B-1----:R-:W-:Y:S01]  /*2360*/  SHF.R.U32.HI R70, RZ, 0x7, R21 ;  /* 0x00000007ff467819 */ /* 0x002fe20000011615 */
[----:B---3--:R-:W-:Y:S03]  /*2370*/  STL.64 [R1+0x48], R14 ;  /* 0x0000480e01007387 */ /* 0x008fe60000100a00 */
[----:B------:R-:W-:-:S07]  /*2380*/  ISETP.NE.AND P6, PT, R70, 0x1, PT ;  /* 0x000000014600780c */ /* 0x000fce0003fc5270 */
[----:B------:R-:W0:Y:S08]  /*2390*/  @P0 LDC R0, c[0x0][0x42c] ;  /* 0x00010b00ff000b82 */ /* 0x000e300000000800 */
[----:B------:R-:W1:Y:S01]  /*23a0*/  @P0 LDC R3, c[0x0][0x430] ;  /* 0x00010c00ff030b82 */ /* 0x000e620000000800 */
[----:B0-----:R-:W-:-:S05]  /*23b0*/  @P0 IMAD.HI.U32 R0, R0, UR46, RZ ;  /* 0x0000002e00000c27 */ /* 0x001fca000f8e00ff */
[----:B-1----:R-:W-:Y:S01]  /*23c0*/  @P0 SHF.R.U32.HI R65, RZ, R3, R0 ;  /* 0x00000003ff410219 */ /* 0x002fe20000011600 */
[----:B------:R-:W-:Y:S01]  /*23d0*/  IMAD.IADD R0, R28, 0x1, R25 ;  /* 0x000000011c007824 */ /* 0x000fe200078e0219 */
[----:B------:R-:W-:Y:S02]  /*23e0*/  PLOP3.LUT P0, PT, PT, PT, UP0, 0x80, 0x0 ;  /* 0x000000000000781c */ /* 0x000fe40003f0f008 */
[----:B------:R-:W-:Y:S01]  /*23f0*/  SHF.R.S32.HI R67, RZ, 0x1f, R65 ;  /* 0x0000001fff437819 */ /* 0x000fe20000011441 */
[----:B------:R-:W-:Y:S01]  /*2400*/  IMAD.WIDE.U32 R58, R65, UR4, RZ ;  /* 0x00000004413a7c25 */ /* 0x000fe2000f8e00ff */
[----:B------:R-:W-:-:S03]  /*2410*/  SHF.R.S32.HI R62, RZ, 0x1f, R0 ;  /* 0x0000001fff3e7819 */ /* 0x000fc60000011400 */
[----:B------:R-:W-:Y:S02]  /*2420*/  IMAD R6, R67, UR4, RZ ;  /* 0x0000000443067c24 */ /* 0x000fe4000f8e02ff */
[----:B--2---:R-:W-:Y:S02]  /*2430*/  IMAD R5, R62, UR6, RZ ;  /* 0x000000063e057c24 */ /* 0x004fe4000f8e02ff */
[----:B------:R-:W-:Y:S01]  /*2440*/  IMAD R3, R65, UR5, R6 ;  /* 0x0000000541037c24 */ /* 0x000fe2000f8e0206 */
[----:B------:R-:W-:-:S03]  /*2450*/  UIMAD.WIDE.U32 UR4, UR6, 0xa0, URZ ;  /* 0x000000a0060478a5 */ /* 0x000fc6000f8e003f */
[----:B------:R-:W-:Y:S02]  /*2460*/  IMAD.IADD R59, R59, 0x1, R3 ;  /* 0x000000013b3b7824 */ /* 0x000fe400078e0203 */
[----:B------:R-:W-:Y:S01]  /*2470*/  IMAD R3, R0, UR7, R5 ;  /* 0x0000000700037c24 */ /* 0x000fe2000f8e0205 */
[----:B------:R-:W0:Y:S01]  /*2480*/  LDC.64 R28, c[0x0][0x198] ;  /* 0x00006600ff1c7b82 */ /* 0x000e220000000a00 */
[----:B------:R-:W-:Y:S02]  /*2490*/  VIADD R232, R21, 0xffffff80 ;  /* 0xffffff8015e87836 */ /* 0x000fe40000000000 */
[----:B------:R-:W-:Y:S02]  /*24a0*/  IMAD.MOV.U32 R21, RZ, RZ, 0x1 ;  /* 0x00000001ff157424 */ /* 0x000fe400078e00ff */
[----:B-----5:R-:W-:Y:S01]  /*24b0*/  @P0 IMAD.MOV.U32 R66, RZ, RZ, R4 ;  /* 0x000000ffff420224 */ /* 0x020fe200078e0004 */
[----:B------:R-:W-:Y:S01]  /*24c0*/  ISETP.NE.U32.AND P0, PT, R60, RZ, PT ;  /* 0x000000ff3c00720c */ /* 0x000fe20003f05070 */
[----:B------:R-:W-:Y:S01]  /*24d0*/  IMAD.WIDE.U32 R4, R0, UR6, R58 ;  /* 0x0000000600047c25 */ /* 0x000fe2000f8e003a */
[----:B------:R-:W-:-:S02]  /*24e0*/  UIMAD UR6, UR7, 0xa0, URZ ;  /* 0x000000a0070678a4 */ /* 0x000fc4000f8e023f */
[----:B------:R-:W-:Y:S01]  /*24f0*/  ISETP.NE.AND.EX P0, PT, R61, RZ, PT, P0 ;  /* 0x000000ff3d00720c */ /* 0x000fe20003f05300 */
[----:B------:R-:W-:Y:S01]  /*2500*/  IMAD.IADD R5, R5, 0x1, R3 ;  /* 0x0000000105057824 */ /* 0x000fe200078e0203 */
[----:B------:R-:W-:Y:S01]  /*2510*/  SHF.R.S32.HI R69, RZ, 0x1f, R66 ;  /* 0x0000001fff457819 */ /* 0x000fe20000011442 */
[----:B------:R-:W-:Y:S01]  /*2520*/  UIADD3 UR6, UR5, UR6, URZ ;  /* 0x0000000605067290 */ /* 0x000fe2000fffe03f */
[----:B------:R-:W-:Y:S02]  /*2530*/  SEL R63, R66, RZ, !P0 ;  /* 0x000000ff423f7207 */ /* 0x000fe40004000000 */
[----:B------:R-:W-:-:S03]  /*2540*/  SEL R64, R69, RZ, !P0 ;  /* 0x000000ff45407207 */ /* 0x000fc60004000000 */
[----:B------:R-:W-:-:S04]  /*2550*/  IMAD.WIDE.U32 R4, R63, UR8, R4 ;  /* 0x000000083f047c25 */ /* 0x000fc8000f8e0004 */
[----:B------:R-:W-:-:S04]  /*2560*/  IMAD R6, R64, UR8, RZ ;  /* 0x0000000840067c24 */ /* 0x000fc8000f8e02ff */
[----:B------:R-:W-:Y:S01]  /*2570*/  IMAD R7, R63, UR9, R6 ;  /* 0x000000093f077c24 */ /* 0x000fe2000f8e0206 */
[----:B------:R-:W-:Y:S01]  /*2580*/  ULDC.64 UR8, c[0x0][0x2f0] ;  /* 0x0000bc0000087ab9 */ /* 0x000fe20000000a00 */
[----:B------:R-:W-:Y:S01]  /*2590*/  IADD3 R6, P0, R4, UR14, RZ ;  /* 0x0000000e04067c10 */ /* 0x000fe2000ff1e0ff */
[----:B------:R-:W-:Y:S02]  /*25a0*/  IMAD.U32 R12, RZ, RZ, UR8 ;  /* 0x00000008ff0c7e24 */ /* 0x000fe4000f8e00ff */
[----:B------:R-:W-:Y:S01]  /*25b0*/  IMAD.U32 R13, RZ, RZ, UR9 ;  /* 0x00000009ff0d7e24 */ /* 0x000fe2000f8e00ff */
[----:B------:R-:W-:Y:S01]  /*25c0*/  IADD3.X R7, R5, UR15, R7, P0, !PT ;  /* 0x0000000f05077c10 */ /* 0x000fe200087fe407 */
[----:B------:R-:W-:Y:S01]  /*25d0*/  IMAD.U32 R5, RZ, RZ, UR5 ;  /* 0x00000005ff057e24 */ /* 0x000fe2000f8e00ff */
[----:B0-----:R-:W-:Y:S01]  /*25e0*/  IADD3 R44, P1, R28, 0x20c, RZ ;  /* 0x0000020c1c2c7810 */ /* 0x001fe20007f3e0ff */
[----:B------:R-:W-:Y:S01]  /*25f0*/  IMAD.U32 R4, RZ, RZ, UR4 ;  /* 0x00000004ff047e24 */ /* 0x000fe2000f8e00ff */
[----:B------:R0:W-:Y:S01]  /*2600*/  STL.U8 [R1+0x140], R21 ;  /* 0x0001401501007387 */ /* 0x0001e20000100000 */
[----:B------:R-:W-:-:S02]  /*2610*/  IMAD.U32 R5, RZ, RZ, UR6 ;  /* 0x00000006ff057e24 */ /* 0x000fc4000f8e00ff */
[----:B------:R-:W-:Y:S01]  /*2620*/  IMAD.U32 R31, RZ, RZ, UR43 ;  /* 0x0000002bff1f7e24 */ /* 0x000fe2000f8e00ff */
[----:B------:R-:W2:Y:S01]  /*2630*/  @!P6 LDL.64 R12, [R1+0x48] ;  /* 0x00004800010ce983 */ /* 0x000ea20000100a00 */
[----:B------:R-:W-:Y:S01]  /*2640*/  VIADD R3, R10, 0x9f ;  /* 0x0000009f0a037836 */ /* 0x000fe20000000000 */
[----:B------:R-:W-:Y:S01]  /*2650*/  IADD3 R34, P0, R28, 0x200, RZ ;  /* 0x000002001c227810 */ /* 0x000fe20007f1e0ff */
[----:B------:R-:W-:Y:S01]  /*2660*/  IMAD.X R45, RZ, RZ, R29, P1 ;  /* 0x000000ffff2d7224 */ /* 0x000fe200008e061d */
[----:B------:R1:W-:Y:S01]  /*2670*/  STL.128 [R1+0x50], R4 ;  /* 0x0000500401007387 */ /* 0x0003e20000100c00 */
[----:B------:R-:W-:Y:S01]  /*2680*/  ULDC.64 UR4, c[0x0][0x3d8] ;  /* 0x0000f60000047ab9 */ /* 0x000fe20000000a00 */
[----:B------:R-:W-:Y:S01]  /*2690*/  IMAD.U32 R25, RZ, RZ, UR44 ;  /* 0x0000002cff197e24 */ /* 0x000fe2000f8e00ff */
[----:B------:R-:W-:Y:S01]  /*26a0*/  SHF.R.S32.HI R27, RZ, 0x1f, R48 ;  /* 0x0000001fff1b7819 */ /* 0x000fe20000011430 */
[----:B0-----:R-:W-:Y:S01]  /*26b0*/  IMAD.U32 R21, RZ, RZ, UR44 ;  /* 0x0000002cff157e24 */ /* 0x001fe2000f8e00ff */
[----:B------:R-:W-:Y:S01]  /*26c0*/  ULDC.64 UR8, c[0x0][0x3c8] ;  /* 0x0000f20000087ab9 */ /* 0x000fe20000000a00 */
[--C-:B------:R-:W-:Y:S01]  /*26d0*/  SHF.R.S32.HI R57, RZ, 0x1f, R19.reuse ;  /* 0x0000001fff397819 */ /* 0x100fe20000011413 */
[----:B------:R-:W-:Y:S01]  /*26e0*/  IMAD.MOV.U32 R56, RZ, RZ, R19 ;  /* 0x000000ffff387224 */ /* 0x000fe200078e0013 */
[----:B------:R-:W-:Y:S01]  /*26f0*/  ULDC.64 UR6, c[0x0][0x3e8] ;  /* 0x0000fa0000067ab9 */ /* 0x000fe20000000a00 */
[----:B-1----:R-:W3:Y:S01]  /*2700*/  @!P6 LDL.128 R4, [R1+0x50] ;  /* 0x000050000104e983 */ /* 0x002ee20000100c00 */
[----:B------:R-:W-:-:S05]  /*2710*/  IMAD.HI R3, R3, 0x66666667, RZ ;  /* 0x6666666703037827 */ /* 0x000fca00078e02ff */
[----:B------:R-:W-:-:S04]  /*2720*/  SHF.R.U32.HI R20, RZ, 0x1f, R3 ;  /* 0x0000001fff147819 */ /* 0x000fc80000011603 */
[----:B------:R-:W-:-:S05]  /*2730*/  LEA.HI.SX32 R20, R3, R20, 0x1a ;  /* 0x0000001403147211 */ /* 0x000fca00078fd2ff */
[----:B------:R0:W-:Y:S04]  /*2740*/  STL [R1+0x40], R20 ;  /* 0x0000401401007387 */ /* 0x0001e80000100800 */
[----:B0-----:R-:W5:Y:S01]  /*2750*/  @!P6 LDL R20, [R1+0x40] ;  /* 0x000040000114e983 */ /* 0x001f620000100800 */
[----:B------:R-:W-:Y:S01]  /*2760*/  IADD3 R3, P2, R28, 0x70, RZ ;  /* 0x000000701c037810 */ /* 0x000fe20007f5e0ff */
[----:B------:R-:W-:-:S04]  /*2770*/  IMAD.X R35, RZ, RZ, R29, P0 ;  /* 0x000000ffff237224 */ /* 0x000fc800000e061d */
[----:B------:R-:W-:Y:S02]  /*2780*/  IMAD.X R26, RZ, RZ, R29, P2 ;  /* 0x000000ffff1a7224 */ /* 0x000fe400010e061d */
[----:B------:R-:W-:Y:S02]  /*2790*/  IMAD.MOV.U32 R28, RZ, RZ, R3 ;  /* 0x000000ffff1c7224 */ /* 0x000fe400078e0003 */
[----:B------:R-:W-:Y:S01]  /*27a0*/  IMAD.MOV.U32 R29, RZ, RZ, R26 ;  /* 0x000000ffff1d7224 */ /* 0x000fe200078e001a */
[----:B------:R-:W-:Y:S01]  /*27b0*/  SHF.R.S32.HI R3, RZ, 0x1f, R18 ;  /* 0x0000001fff037819 */ /* 0x000fe20000011412 */
[----:B------:R-:W-:Y:S01]  /*27c0*/  UIMAD UR13, UR12, UR4, URZ ;  /* 0x000000040c0d72a4 */ /* 0x000fe2000f8e023f */
[----:B------:R-:W-:Y:S01]  /*27d0*/  IMAD.MOV.U32 R26, RZ, RZ, R48 ;  /* 0x000000ffff1a7224 */ /* 0x000fe200078e0030 */
[----:B------:R-:W-:Y:S01]  /*27e0*/  UIMAD.WIDE.U32 UR8, UR51, UR4, UR8 ;  /* 0x00000004330872a5 */ /* 0x000fe2000f8e0008 */
[----:B------:R0:W-:Y:S01]  /*27f0*/  STL.128 [R1+0x260], R28 ;  /* 0x0002601c01007387 */ /* 0x0001e20000100c00 */
[----:B------:R-:W-:Y:S01]  /*2800*/  UIMAD UR13, UR51, UR5, UR13 ;  /* 0x00000005330d72a4 */ /* 0x000fe2000f8e020d */
[----:B------:R-:W-:-:S03]  /*2810*/  IMAD.WIDE.U32 R32, R18, UR4, R26 ;  /* 0x0000000412207c25 */ /* 0x000fc6000f8e001a */
[----:B------:R-:W-:Y:S01]  /*2820*/  UIADD3 UR13, UR9, UR13, URZ ;  /* 0x0000000d090d7290 */ /* 0x000fe2000fffe03f */
[----:B------:R-:W-:Y:S01]  /*2830*/  IMAD.WIDE.U32 R38, R18, UR4, R56 ;  /* 0x0000000412267c25 */ /* 0x000fe2000f8e0038 */
[----:B------:R-:W-:Y:S01]  /*2840*/  UIMAD UR12, UR12, UR6, URZ ;  /* 0x000000060c0c72a4 */ /* 0x000fe2000f8e023f */
[----:B0-----:R-:W-:Y:S02]  /*2850*/  IADD3 R28, P0, R25, 0x140, RZ ;  /* 0x00000140191c7810 */ /* 0x001fe40007f1e0ff */
[----:B------:R-:W-:Y:S01]  /*2860*/  IADD3 R30, P1, R21, 0x68, RZ ;  /* 0x00000068151e7810 */ /* 0x000fe20007f3e0ff */
[----:B------:R-:W-:Y:S02]  /*2870*/  IMAD R21, R3, UR4, RZ ;  /* 0x0000000403157c24 */ /* 0x000fe4000f8e02ff */
[----:B------:R-:W-:Y:S01]  /*2880*/  IMAD.X R29, RZ, RZ, UR43, P0 ;  /* 0x0000002bff1d7e24 */ /* 0x000fe200080e06ff */
[----:B------:R-:W-:Y:S01]  /*2890*/  IADD3 R36, P0, R32, UR8, RZ ;  /* 0x0000000820247c10 */ /* 0x000fe2000ff1e0ff */
[----:B------:R-:W-:Y:S01]  /*28a0*/  IMAD R25, R18, UR5, R21 ;  /* 0x0000000512197c24 */ /* 0x000fe2000f8e0215 */
[----:B------:R-:W-:-:S02]  /*28b0*/  UIMAD.WIDE.U32 UR10, UR51, UR6, UR10 ;  /* 0x00000006330a72a5 */ /* 0x000fc4000f8e000a */
[----:B------:R-:W-:Y:S01]  /*28c0*/  IMAD.WIDE.U32 R26, R18, UR6, R26 ;  /* 0x00000006121a7c25 */ /* 0x000fe2000f8e001a */
[----:B------:R-:W-:Y:S01]  /*28d0*/  UIMAD UR12, UR51, UR7, UR12 ;  /* 0x00000007330c72a4 */ /* 0x000fe2000f8e020c */
[----:B------:R-:W-:Y:S02]  /*28e0*/  IADD3.X R37, R33, UR13, R25, P0, !PT ;  /* 0x0000000d21257c10 */ /* 0x000fe400087fe419 */
[----:B------:R-:W-:Y:S01]  /*28f0*/  IMAD R21, R3, UR6, RZ ;  /* 0x0000000603157c24 */ /* 0x000fe2000f8e02ff */
[----:B------:R-:W-:Y:S01]  /*2900*/  IADD3 R40, P0, R38, UR8, RZ ;  /* 0x0000000826287c10 */ /* 0x000fe2000ff1e0ff */
[----:B------:R-:W-:Y:S01]  /*2910*/  UIADD3 UR12, UR11, UR12, URZ ;  /* 0x0000000c0b0c7290 */ /* 0x000fe2000fffe03f */
[C---:B------:R-:W-:Y:S02]  /*2920*/  IMAD.WIDE.U32 R32, R18.reuse, UR6, R56 ;  /* 0x0000000612207c25 */ /* 0x040fe4000f8e0038 */
[----:B------:R-:W-:Y:S01]  /*2930*/  IADD3.X R41, R25, UR13, R39, P0, !PT ;  /* 0x0000000d19297c10 */ /* 0x000fe200087fe427 */
[----:B------:R-:W-:Y:S01]  /*2940*/  UIMAD.WIDE.U32 UR18, UR4, 0xa0, URZ ;  /* 0x000000a0041278a5 */ /* 0x000fe2000f8e003f */
[----:B------:R-:W-:Y:S01]  /*2950*/  IMAD R21, R18, UR7, R21 ;  /* 0x0000000712157c24 */ /* 0x000fe2000f8e0215 */
[----:B------:R-:W-:Y:S01]  /*2960*/  IADD3 R38, P0, R26, UR10, RZ ;  /* 0x0000000a1a267c10 */ /* 0x000fe2000ff1e0ff */
[----:B------:R-:W-:Y:S01]  /*2970*/  UIMAD UR16, UR5, 0xa0, URZ ;  /* 0x000000a0051078a4 */ /* 0x000fe2000f8e023f */
[----:B------:R-:W-:Y:S01]  /*2980*/  IMAD.U32 R26, RZ, RZ, UR44 ;  /* 0x0000002cff1a7e24 */ /* 0x000fe2000f8e00ff */
[----:B------:R0:W-:Y:S01]  /*2990*/  STL.64 [R1+0x150], R44 ;  /* 0x0001502c01007387 */ /* 0x0001e20000100a00 */
[----:B------:R-:W-:Y:S01]  /*29a0*/  IMAD.X R31, RZ, RZ, UR43, P1 ;  /* 0x0000002bff1f7e24 */ /* 0x000fe200088e06ff */
[----:B------:R-:W-:Y:S01]  /*29b0*/  IADD3.X R39, R27, UR12, R21, P0, !PT ;  /* 0x0000000c1b277c10 */ /* 0x000fe200087fe415 */
[----:B------:R-:W-:Y:S01]  /*29c0*/  UIADD3 UR16, UR19, UR16, URZ ;  /* 0x0000001013107290 */ /* 0x000fe2000fffe03f */
[----:B------:R-:W-:-:S02]  /*29d0*/  IADD3 R42, P1, R32, UR10, RZ ;  /* 0x0000000a202a7c10 */ /* 0x000fc4000ff3e0ff */
[----:B------:R-:W-:Y:S01]  /*29e0*/  IADD3 R26, P0, R26, 0x60, RZ ;  /* 0x000000601a1a7810 */ /* 0x000fe20007f1e0ff */
[----:B0-----:R-:W0:Y:S01]  /*29f0*/  LDC.64 R44, c[0x0][0x3d0] ;  /* 0x0000f400ff2c7b82 */ /* 0x001e220000000a00 */
[----:B------:R-:W-:Y:S01]  /*2a00*/  USHF.L.U64.HI UR20, UR4, 0x7, UR5 ;  /* 0x0000000704147899 */ /* 0x000fe20008010205 */
[----:B------:R1:W-:Y:S01]  /*2a10*/  STL.128 [R1+0x2a0], R28 ;  /* 0x0002a01c01007387 */ /* 0x0003e20000100c00 */
[----:B------:R-:W-:Y:S01]  /*2a20*/  USHF.L.U32 UR21, UR4, 0x7, URZ ;  /* 0x0000000704157899 */ /* 0x000fe2000800063f */
[----:B------:R-:W-:Y:S01]  /*2a30*/  IADD3.X R43, R21, UR12, R33, P1, !PT ;  /* 0x0000000c152b7c10 */ /* 0x000fe20008ffe421 */
[----:B------:R-:W-:Y:S01]  /*2a40*/  UIMAD.WIDE.U32 UR4, UR6, 0xa0, URZ ;  /* 0x000000a0060478a5 */ /* 0x000fe2000f8e003f */
[----:B------:R-:W-:Y:S01]  /*2a50*/  IMAD.X R27, RZ, RZ, UR43, P0 ;  /* 0x0000002bff1b7e24 */ /* 0x000fe200080e06ff */
[----:B------:R-:W-:Y:S01]  /*2a60*/  UIMAD UR17, UR7, 0xa0, URZ ;  /* 0x000000a0071178a4 */ /* 0x000fe2000f8e023f */
[----:B------:R-:W-:Y:S01]  /*2a70*/  IMAD.U32 R21, RZ, RZ, UR16 ;  /* 0x00000010ff157e24 */ /* 0x000fe2000f8e00ff */
[----:B------:R-:W-:Y:S01]  /*2a80*/  USHF.L.U64.HI UR7, UR6, 0x7, UR7 ;  /* 0x0000000706077899 */ /* 0x000fe20008010207 */
[----:B------:R4:W-:Y:S01]  /*2a90*/  STL.64 [R1+0x148], R34 ;  /* 0x0001482201007387 */ /* 0x0009e20000100a00 */
[----:B------:R-:W-:-:S02]  /*2aa0*/  IMAD.U32 R32, RZ, RZ, UR21 ;  /* 0x00000015ff207e24 */ /* 0x000fc4000f8e00ff */
[----:B------:R-:W-:Y:S02]  /*2ab0*/  IMAD.U32 R33, RZ, RZ, UR20 ;  /* 0x00000014ff217e24 */ /* 0x000fe4000f8e00ff */
[----:B-1----:R-:W-:Y:S01]  /*2ac0*/  IMAD.U32 R28, RZ, RZ, UR18 ;  /* 0x00000012ff1c7e24 */ /* 0x002fe2000f8e00ff */
[----:B------:R1:W-:Y:S01]  /*2ad0*/  STL.64 [R1+0x258], R26 ;  /* 0x0002581a01007387 */ /* 0x0003e20000100a00 */
[----:B------:R-:W-:Y:S02]  /*2ae0*/  IMAD.U32 R29, RZ, RZ, UR19 ;  /* 0x00000013ff1d7e24 */ /* 0x000fe4000f8e00ff */
[----:B----4-:R-:W-:Y:S02]  /*2af0*/  IMAD.MOV.U32 R34, RZ, RZ, R28 ;  /* 0x000000ffff227224 */ /* 0x010fe400078e001c */
[----:B------:R-:W-:Y:S02]  /*2b00*/  IMAD.MOV.U32 R35, RZ, RZ, R21 ;  /* 0x000000ffff237224 */ /* 0x000fe400078e0015 */
[----:B------:R-:W-:-:S02]  /*2b10*/  IMAD.U32 R28, RZ, RZ, UR4 ;  /* 0x00000004ff1c7e24 */ /* 0x000fc4000f8e00ff */
[----:B------:R-:W-:Y:S01]  /*2b20*/  IMAD.U32 R29, RZ, RZ, UR5 ;  /* 0x00000005ff1d7e24 */ /* 0x000fe2000f8e00ff */
[----:B------:R-:W-:Y:S01]  /*2b30*/  STL.128 [R1+0x100], RZ ;  /* 0x000100ff01007387 */ /* 0x000fe20000100c00 */
[----:B-1----:R-:W-:-:S03]  /*2b40*/  IMAD.U32 R26, RZ, RZ, UR7 ;  /* 0x00000007ff1a7e24 */ /* 0x002fc6000f8e00ff */
[----:B------:R-:W-:Y:S01]  /*2b50*/  STL.128 [R1+0xc0], RZ ;  /* 0x0000c0ff01007387 */ /* 0x000fe20000100c00 */
[----:B------:R-:W-:-:S03]  /*2b60*/  UIADD3 UR17, UR5, UR17, URZ ;  /* 0x0000001105117290 */ /* 0x000fc6000fffe03f */
[----:B------:R-:W-:Y:S01]  /*2b70*/  STL.128 [R1+0xc0], R32 ;  /* 0x0000c02001007387 */ /* 0x000fe20000100c00 */
[----:B------:R-:W-:-:S03]  /*2b80*/  USHF.L.U32 UR6, UR6, 0x7, URZ ;  /* 0x0000000706067899 */ /* 0x000fc6000800063f */
[----:B------:R1:W-:Y:S01]  /*2b90*/  STL.128 [R1+0x100], R32 ;  /* 0x0001002001007387 */ /* 0x0003e20000100c00 */
[----:B------:R-:W-:Y:S02]  /*2ba0*/  IMAD.U32 R21, RZ, RZ, UR17 ;  /* 0x00000011ff157e24 */ /* 0x000fe4000f8e00ff */
[----:B------:R-:W-:Y:S01]  /*2bb0*/  IMAD.U32 R31, RZ, RZ, UR11 ;  /* 0x0000000bff1f7e24 */ /* 0x000fe2000f8e00ff */
[----:B------:R4:W-:Y:S01]  /*2bc0*/  STL.64 [R1+0x130], R42 ;  /* 0x0001302a01007387 */ /* 0x0009e20000100a00 */
[----:B------:R-:W-:Y:S02]  /*2bd0*/  IMAD.U32 R30, RZ, RZ, UR10 ;  /* 0x0000000aff1e7e24 */ /* 0x000fe4000f8e00ff */
[----:B------:R-:W-:Y:S01]  /*2be0*/  IMAD.U32 R54, RZ, RZ, UR8 ;  /* 0x00000008ff367e24 */ /* 0x000fe2000f8e00ff */
[CC--:B0-----:R-:W-:Y:S01]  /*2bf0*/  ISETP.GE.AND P0, PT, R48.reuse, R45.reuse, PT ;  /* 0x0000002d3000720c */ /* 0x0c1fe20003f06270 */
[----:B------:R-:W-:Y:S04]  /*2c00*/  STL.128 [R1+0x120], RZ ;  /* 0x000120ff01007387 */ /* 0x000fe80000100c00 */
[----:B------:R-:W-:Y:S04]  /*2c10*/  STL.128 [R1+0xe0], RZ ;  /* 0x0000e0ff01007387 */ /* 0x000fe80000100c00 */
[----:B------:R0:W-:Y:S01]  /*2c20*/  STL.64 [R1+0xf0], R38 ;  /* 0x0000f02601007387 */ /* 0x0001e20000100a00 */
[----:B-1----:R-:W-:Y:S01]  /*2c30*/  IMAD.MOV.U32 R34, RZ, RZ, R28 ;  /* 0x000000ffff227224 */ /* 0x002fe200078e001c */
[----:B----4-:R-:W1:Y:S01]  /*2c40*/  LDC.64 R42, c[0x0][0x3f8] ;  /* 0x0000fe00ff2a7b82 */ /* 0x010e620000000a00 */
[----:B------:R-:W-:Y:S01]  /*2c50*/  IMAD.MOV.U32 R33, RZ, RZ, R26 ;  /* 0x000000ffff217224 */ /* 0x000fe200078e001a */
[----:B------:R-:W-:Y:S01]  /*2c60*/  ISETP.GE.AND P4, PT, R19, R45, PT ;  /* 0x0000002d1300720c */ /* 0x000fe20003f86270 */
[----:B------:R-:W-:Y:S01]  /*2c70*/  VIADD R26, R48, 0x10 ;  /* 0x00000010301a7836 */ /* 0x000fe20000000000 */
[----:B------:R-:W-:-:S04]  /*2c80*/  ULDC.64 UR4, c[0x0][0x408] ;  /* 0x0001020000047ab9 */ /* 0x000fc80000000a00 */
[----:B------:R-:W4:Y:S01]  /*2c90*/  LDC.64 R28, c[0x0][0x3d8] ;  /* 0x0000f600ff1c7b82 */ /* 0x000f220000000a00 */
[-C--:B------:R-:W-:Y:S01]  /*2ca0*/  ISETP.GE.AND P1, PT, R26, R45.reuse, PT ;  /* 0x0000002d1a00720c */ /* 0x080fe20003f26270 */
[----:B------:R-:W-:Y:S02]  /*2cb0*/  VIADD R26, R48, 0x30 ;  /* 0x00000030301a7836 */ /* 0x000fe40000000000 */
[----:B------:R-:W-:Y:S02]  /*2cc0*/  IMAD.MOV.U32 R35, RZ, RZ, R21 ;  /* 0x000000ffff237224 */ /* 0x000fe400078e0015 */
[----:B------:R-:W-:Y:S01]  /*2cd0*/  IMAD.U32 R21, RZ, RZ, UR6 ;  /* 0x00000006ff157e24 */ /* 0x000fe2000f8e00ff */
[----:B------:R-:W-:Y:S01]  /*2ce0*/  ISETP.GE.AND P3, PT, R26, R45, PT ;  /* 0x0000002d1a00720c */ /* 0x000fe20003f66270 */
[----:B------:R-:W-:Y:S02]  /*2cf0*/  VIADD R26, R48, 0x20 ;  /* 0x00000020301a7836 */ /* 0x000fe40000000000 */
[----:B------:R-:W-:Y:S01]  /*2d00*/  IMAD.U32 R31, RZ, RZ, UR12 ;  /* 0x0000000cff1f7e24 */ /* 0x000fe2000f8e00ff */
[----:B------:R-:W-:Y:S01]  /*2d10*/  SEL R25, RZ, 0xffffffff, P1 ;  /* 0xffffffffff197807 */ /* 0x000fe20000800000 */
[----:B------:R-:W-:-:S02]  /*2d20*/  IMAD.MOV.U32 R32, RZ, RZ, R21 ;  /* 0x000000ffff207224 */ /* 0x000fc400078e0015 */
[----:B------:R-:W-:Y:S02]  /*2d30*/  IMAD.U32 R21, RZ, RZ, UR13 ;  /* 0x0000000dff157e24 */ /* 0x000fe4000f8e00ff */
[C---:B------:R-:W-:Y:S01]  /*2d40*/  IMAD.IADD R68, R48.reuse, 0x1, R26 ;  /* 0x0000000130447824 */ /* 0x040fe200078e021a */
[----:B------:R0:W-:Y:S02]  /*2d50*/  STL.64 [R1+0xb0], R30 ;  /* 0x0000b01e01007387 */ /* 0x0001e40000100a00 */
[----:B0-----:R-:W-:Y:S02]  /*2d60*/  VIADD R38, R48, 0x40 ;  /* 0x0000004030267836 */ /* 0x001fe40000000000 */
[----:B------:R-:W-:Y:S01]  /*2d70*/  STL.128 [R1+0xe0], R32 ;  /* 0x0000e02001007387 */ /* 0x000fe20000100c00 */
[----:B------:R-:W-:-:S03]  /*2d80*/  ISETP.GE.AND P5, PT, R68, R45, PT ;  /* 0x0000002d4400720c */ /* 0x000fc60003fa6270 */
[----:B------:R0:W-:Y:S01]  /*2d90*/  STL.128 [R1+0x120], R32 ;  /* 0x0001202001007387 */ /* 0x0001e20000100c00 */
[----:B------:R-:W-:Y:S02]  /*2da0*/  IMAD.MOV.U32 R30, RZ, RZ, R54 ;  /* 0x000000ffff1e7224 */ /* 0x000fe400078e0036 */
[----:B------:R-:W-:Y:S01]  /*2db0*/  IMAD.MOV.U32 R31, RZ, RZ, R21 ;  /* 0x000000ffff1f7224 */ /* 0x000fe200078e0015 */
[----:B------:R-:W-:Y:S02]  /*2dc0*/  SEL R21, RZ, 0x1, P0 ;  /* 0x00000001ff157807 */ /* 0x000fe40000000000 */
[-C--:B------:R-:W-:Y:S02]  /*2dd0*/  ISETP.GE.AND P2, PT, R26, R45.reuse, PT ;  /* 0x0000002d1a00720c */ /* 0x080fe40003f46270 */
[----:B----4-:R4:W-:Y:S01]  /*2de0*/  STL.128 [R1+0x90], R28 ;  /* 0x0000901c01007387 */ /* 0x0109e20000100c00 */
[----:B0-----:R-:W-:Y:S01]  /*2df0*/  IMAD.SHL.U32 R34, R25, 0x2, RZ ;  /* 0x0000000219227824 */ /* 0x001fe200078e00ff */
[----:B------:R-:W-:Y:S01]  /*2e00*/  ISETP.GE.AND P0, PT, R38, R45, PT ;  /* 0x0000002d2600720c */ /* 0x000fe20003f06270 */
[----:B------:R-:W-:-:S03]  /*2e10*/  IMAD.IADD R38, R48, 0x1, R38 ;  /* 0x0000000130267824 */ /* 0x000fc600078e0226 */
[----:B------:R-:W-:Y:S01]  /*2e20*/  LOP3.LUT R25, R34, 0x2, R21, 0xe2, !PT ;  /* 0x0000000222197812 */ /* 0x000fe200078ee215 */
[----:B------:R-:W-:Y:S01]  /*2e30*/  VIADD R21, R44, 0x9f ;  /* 0x0000009f2c157836 */ /* 0x000fe20000000000 */
[----:B----4-:R-:W-:Y:S01]  /*2e40*/  SEL R29, RZ, 0xffffffff, P5 ;  /* 0xffffffffff1d7807 */ /* 0x010fe20002800000 */
[----:B------:R-:W-:Y:S01]  /*2e50*/  VIADD R32, R48, 0x50 ;  /* 0x0000005030207836 */ /* 0x000fe20000000000 */
[----:B------:R-:W-:Y:S01]  /*2e60*/  SEL R27, RZ, 0x8, P3 ;  /* 0x00000008ff1b7807 */ /* 0x000fe20001800000 */
[----:B------:R-:W-:Y:S01]  /*2e70*/  IMAD.HI R21, R21, 0x66666667, RZ ;  /* 0x6666666715157827 */ /* 0x000fe200078e02ff */
[----:B------:R-:W-:Y:S02]  /*2e80*/  SEL R28, RZ, 0x4, P2 ;  /* 0x00000004ff1c7807 */ /* 0x000fe40001000000 */
[----:B------:R-:W-:Y:S01]  /*2e90*/  SEL R30, RZ, 0x1, P4 ;  /* 0x00000001ff1e7807 */ /* 0x000fe20002000000 */
[----:B------:R-:W-:Y:S01]  /*2ea0*/  IMAD.SHL.U32 R29, R29, 0x2, RZ ;  /* 0x000000021d1d7824 */ /* 0x000fe200078e00ff */
[----:B------:R-:W-:Y:S01]  /*2eb0*/  ISETP.GE.AND P2, PT, R38, R45, PT ;  /* 0x0000002d2600720c */ /* 0x000fe20003f46270 */
[----:B------:R-:W-:Y:S01]  /*2ec0*/  IMAD.SHL.U32 R26, R45, 0x2, RZ ;  /* 0x000000022d1a7824 */ /* 0x000fe200078e00ff */
[----:B------:R-:W-:-:S02]  /*2ed0*/  LOP3.LUT R25, R27, R25, R28, 0xfe, !PT ;  /* 0x000000191b197212 */ /* 0x000fc400078efe1c */
[----:B------:R-:W-:Y:S02]  /*2ee0*/  ISETP.GE.AND P1, PT, R32, R45, PT ;  /* 0x0000002d2000720c */ /* 0x000fe40003f26270 */
[----:B------:R-:W-:Y:S02]  /*2ef0*/  LOP3.LUT R29, R29, 0x2, R30, 0xe2, !PT ;  /* 0x000000021d1d7812 */ /* 0x000fe400078ee21e */
[----:B------:R-:W-:Y:S02]  /*2f00*/  SHF.R.U32.HI R28, RZ, 0x1f, R21 ;  /* 0x0000001fff1c7819 */ /* 0x000fe40000011615 */
[----:B------:R-:W-:Y:S02]  /*2f10*/  SEL R32, RZ, 0x10, P0 ;  /* 0x00000010ff207807 */ /* 0x000fe40000000000 */
[----:B------:R-:W-:Y:S02]  /*2f20*/  SEL R34, RZ, 0x4, P2 ;  /* 0x00000004ff227807 */ /* 0x000fe40001000000 */
[----:B-1----:R-:W-:Y:S01]  /*2f30*/  LOP3.LUT P0, RZ, R42, R60, RZ, 0xfc, !PT ;  /* 0x0000003c2aff7212 */ /* 0x002fe2000780fcff */
[----:B------:R0:W-:Y:S01]  /*2f40*/  STL [R1+0x6c], R26 ;  /* 0x00006c1a01007387 */ /* 0x0001e20000100800 */
[----:B------:R-:W-:Y:S01]  /*2f50*/  IMAD R69, R69, UR4, RZ ;  /* 0x0000000445457c24 */ /* 0x000fe2000f8e02ff */
[----:B------:R-:W-:Y:S01]  /*2f60*/  LEA.HI.SX32 R30, R21, R28, 0x1a ;  /* 0x0000001c151e7211 */ /* 0x000fe200078fd2ff */
[----:B------:R-:W-:Y:S01]  /*2f70*/  IMAD.U32 R55, RZ, RZ, UR9 ;  /* 0x00000009ff377e24 */ /* 0x000fe2000f8e00ff */
[----:B------:R-:W-:Y:S01]  /*2f80*/  LOP3.LUT P0, RZ, R43, R61, RZ, 0xfc, P0 ;  /* 0x0000003d2bff7212 */ /* 0x000fe2000000fcff */
[----:B------:R-:W-:Y:S01]  /*2f90*/  IMAD.WIDE.U32 R54, R66, UR4, RZ ;  /* 0x0000000442367c25 */ /* 0x000fe2000f8e00ff */
[----:B------:R1:W-:Y:S01]  /*2fa0*/  STL.64 [R1+0x110], R40 ;  /* 0x0001102801007387 */ /* 0x0003e20000100a00 */
[----:B0-----:R-:W-:-:S02]  /*2fb0*/  LOP3.LUT R26, R29, R34, RZ, 0xfc, !PT ;  /* 0x000000221d1a7212 */ /* 0x001fc400078efcff */
[----:B------:R-:W0:Y:S01]  /*2fc0*/  LDC.64 R28, c[0x0][0x300] ;  /* 0x0000c000ff1c7b82 */ /* 0x000e220000000a00 */
[C---:B------:R-:W-:Y:S01]  /*2fd0*/  IMAD R69, R66.reuse, UR5, R69 ;  /* 0x0000000542457c24 */ /* 0x040fe2000f8e0245 */
[----:B------:R-:W-:Y:S01]  /*2fe0*/  STL.64 [R1+0x88], R44 ;  /* 0x0000882c01007387 */ /* 0x000fe20000100a00 */
[----:B------:R-:W-:Y:S01]  /*2ff0*/  SEL R27, RZ, 0x20, P1 ;  /* 0x00000020ff1b7807 */ /* 0x000fe20000800000 */
[----:B------:R-:W-:Y:S02]  /*3000*/  ULDC.64 UR4, c[0x0][0x308] ;  /* 0x0000c20000047ab9 */ /* 0x000fe40000000a00 */
[----:B------:R4:W-:Y:S01]  /*3010*/  STL.64 [R1+0xa0], R44 ;  /* 0x0000a02c01007387 */ /* 0x0009e20000100a00 */
[----:B-1----:R-:W-:Y:S01]  /*3020*/  SEL R40, R66, RZ, !P0 ;  /* 0x000000ff42287207 */ /* 0x002fe20004000000 */
[----:B------:R-:W1:Y:S02]  /*3030*/  LDC.64 R34, c[0x0][0x328] ;  /* 0x0000ca00ff227b82 */ /* 0x000e640000000a00 */
[----:B------:R2:W-:Y:S01]  /*3040*/  STL.64 [R1+0xd0], R36 ;  /* 0x0000d02401007387 */ /* 0x0005e20000100a00 */
[----:B----4-:R-:W-:Y:S01]  /*3050*/  LEA R44, P0, R54, R42, 0x2 ;  /* 0x0000002a362c7211 */ /* 0x010fe200078010ff */
[----:B------:R-:W-:Y:S01]  /*3060*/  IMAD.IADD R42, R55, 0x1, R69 ;  /* 0x00000001372a7824 */ /* 0x000fe200078e0245 */
[----:B--2---:R-:W-:-:S04]  /*3070*/  LOP3.LUT R36, R27, R25, R32, 0xfe, !PT ;  /* 0x000000191b247212 */ /* 0x004fc800078efe20 */
[----:B------:R-:W-:Y:S01]  /*3080*/  LEA.HI.X R45, R54, R43, R42, 0x2, P0 ;  /* 0x0000002b362d7211 */ /* 0x000fe200000f142a */
[----:B------:R-:W1:Y:S01]  /*3090*/  LDC.64 R32, c[0x0][0x318] ;  /* 0x0000c600ff207b82 */ /* 0x000e620000000a00 */
[----:B------:R-:W-:Y:S01]  /*30a0*/  IADD3 R21, P0, R58, UR14, RZ ;  /* 0x0000000e3a157c10 */ /* 0x000fe2000ff1e0ff */
[----:B------:R3:W-:Y:S01]  /*30b0*/  STL.U8 [R1+0x80], R36 ;  /* 0x0000802401007387 */ /* 0x0007e20000100000 */
[----:B------:R-:W-:Y:S02]  /*30c0*/  IMAD R25, R13, R18, RZ ;  /* 0x000000120d197224 */ /* 0x000fe400078e02ff */
[-C--:B------:R-:W-:Y:S01]  /*30d0*/  IMAD.WIDE.U32 R42, R18, R12.reuse, R56 ;  /* 0x0000000c122a7225 */ /* 0x080fe200078e0038 */
[----:B------:R-:W-:Y:S01]  /*30e0*/  IADD3.X R31, R59, UR15, RZ, P0, !PT ;  /* 0x0000000f3b1f7c10 */ /* 0x000fe200087fe4ff */
[----:B------:R-:W-:Y:S02]  /*30f0*/  STL [R1+0xf8], RZ ;  /* 0x0000f8ff01007387 */ /* 0x000fe40000100800 */
[----:B------:R-:W-:Y:S01]  /*3100*/  IMAD R25, R3, R12, R25 ;  /* 0x0000000c03197224 */ /* 0x000fe200078e0219 */
[-C--:B------:R-:W-:Y:S01]  /*3110*/  ISETP.GE.AND P3, PT, R50, R11.reuse, PT ;  /* 0x0000000b3200720c */ /* 0x080fe20003f66270 */
[----:B------:R-:W-:Y:S01]  /*3120*/  STL [R1+0x118], RZ ;  /* 0x000118ff01007387 */ /* 0x000fe20000100800 */
[----:B------:R-:W-:-:S03]  /*3130*/  ISETP.GE.AND P2, PT, R68, R11, PT ;  /* 0x0000000b4400720c */ /* 0x000fc60003f46270 */
[----:B------:R-:W-:Y:S04]  /*3140*/  STL [R1+0xb8], RZ ;  /* 0x0000b8ff01007387 */ /* 0x000fe80000100800 */
[----:B------:R-:W-:Y:S01]  /*3150*/  STL [R1+0xd8], RZ ;  /* 0x0000d8ff01007387 */ /* 0x000fe20000100800 */
[----:B---3--:R-:W-:-:S03]  /*3160*/  IADD3 R36, P0, R6, R42, RZ ;  /* 0x0000002a06247210 */ /* 0x008fc60007f1e0ff */
[----:B------:R-:W-:Y:S01]  /*3170*/  STL [R1+0xb8], R30 ;  /* 0x0000b81e01007387 */ /* 0x000fe20000100800 */
[----:B------:R-:W-:-:S03]  /*3180*/  SHF.L.U64.HI R13, R12, 0x7, R13 ;  /* 0x000000070c0d7819 */ /* 0x000fc6000001020d */
[----:B------:R-:W-:Y:S01]  /*3190*/  STL [R1+0xd8], R30 ;  /* 0x0000d81e01007387 */ /* 0x000fe20000100800 */
[----:B------:R-:W-:-:S03]  /*31a0*/  IADD3.X R37, R7, R43, R25, P0, !PT ;  /* 0x0000002b07257210 */ /* 0x000fc600007fe419 */
[----:B------:R-:W-:Y:S04]  /*31b0*/  STL [R1+0xf8], R30 ;  /* 0x0000f81e01007387 */ /* 0x000fe80000100800 */
[----:B------:R2:W-:Y:S01]  /*31c0*/  STL [R1+0x118], R30 ;  /* 0x0001181e01007387 */ /* 0x0005e20000100800 */
[----:B------:R-:W-:Y:S01]  /*31d0*/  SEL R7, RZ, 0xffffffff, P2 ;  /* 0xffffffffff077807 */ /* 0x000fe20001000000 */
[C---:B------:R-:W-:Y:S01]  /*31e0*/  VIADD R6, R19.reuse, 0x60 ;  /* 0x0000006013067836 */ /* 0x040fe20000000000 */
[----:B------:R-:W-:Y:S01]  /*31f0*/  ISETP.GE.AND P1, PT, R19, R11, PT ;  /* 0x0000000b1300720c */ /* 0x000fe20003f26270 */
[----:B------:R-:W-:Y:S01]  /*3200*/  STL.64 [R1+0x1a0], RZ ;  /* 0x0001a0ff01007387 */ /* 0x000fe20000100a00 */
[----:B--2---:R-:W-:Y:S02]  /*3210*/  IMAD.MOV.U32 R30, RZ, RZ, R21 ;  /* 0x000000ffff1e7224 */ /* 0x004fe400078e0015 */
[----:B------:R-:W-:Y:S01]  /*3220*/  IMAD.SHL.U32 R21, R12, 0x80, RZ ;  /* 0x000000800c157824 */ /* 0x000fe200078e00ff */
[----:B------:R-:W-:Y:S01]  /*3230*/  SEL R12, RZ, 0xffffffff, P3 ;  /* 0xffffffffff0c7807 */ /* 0x000fe20001800000 */
[----:B------:R-:W-:Y:S01]  /*3240*/  STL.64 [R1+0x198], RZ ;  /* 0x000198ff01007387 */ /* 0x000fe20000100a00 */
[----:B------:R-:W-:-:S03]  /*3250*/  IMAD.SHL.U32 R7, R7, 0x2, RZ ;  /* 0x0000000207077824 */ /* 0x000fc600078e00ff */
[----:B0-----:R0:W-:Y:S01]  /*3260*/  STL.128 [R1+0x1a0], R28 ;  /* 0x0001a01c01007387 */ /* 0x0011e20000100c00 */
[----:B------:R-:W-:-:S03]  /*3270*/  ISETP.GE.AND P2, PT, R52, R11, PT ;  /* 0x0000000b3400720c */ /* 0x000fc60003f46270 */
[----:B------:R2:W-:Y:S01]  /*3280*/  STL.64 [R1+0x198], R14 ;  /* 0x0001980e01007387 */ /* 0x0005e20000100a00 */
[-C--:B------:R-:W-:Y:S01]  /*3290*/  ISETP.GE.AND P0, PT, R38, R11.reuse, PT ;  /* 0x0000000b2600720c */ /* 0x080fe20003f06270 */
[----:B0-----:R-:W0:Y:S01]  /*32a0*/  LDC.64 R30, c[0x0][0x320] ;  /* 0x0000c800ff1e7b82 */ /* 0x001e220000000a00 */
[----:B--2---:R-:W-:Y:S01]  /*32b0*/  IMAD.SHL.U32 R15, R12, 0x2, RZ ;  /* 0x000000020c0f7824 */ /* 0x004fe200078e00ff */
[----:B------:R-:W-:Y:S02]  /*32c0*/  SEL R14, RZ, 0x1, P1 ;  /* 0x00000001ff0e7807 */ /* 0x000fe40000800000 */
[----:B------:R-:W-:Y:S02]  /*32d0*/  ISETP.GE.AND P1, PT, R6, R11, PT ;  /* 0x0000000b0600720c */ /* 0x000fe40003f26270 */
[--C-:B------:R-:W-:Y:S02]  /*32e0*/  LOP3.LUT R12, R15, 0x2, R14.reuse, 0xe2, !PT ;  /* 0x000000020f0c7812 */ /* 0x100fe400078ee20e */
[----:B------:R-:W-:-:S02]  /*32f0*/  LOP3.LUT R7, R7, 0x2, R14, 0xe2, !PT ;  /* 0x0000000207077812 */ /* 0x000fc400078ee20e */
[----:B------:R-:W-:Y:S02]  /*3300*/  SEL R25, RZ, 0x8, P1 ;  /* 0x00000008ff197807 */ /* 0x000fe40000800000 */
[----:B------:R-:W-:Y:S01]  /*3310*/  SEL R14, RZ, 0x4, P2 ;  /* 0x00000004ff0e7807 */ /* 0x000fe20001000000 */
[----:B------:R2:W-:Y:S01]  /*3320*/  STL.U8 [R1+0x81], R26 ;  /* 0x0000811a01007387 */ /* 0x0005e20000100000 */
[----:B------:R-:W-:-:S03]  /*3330*/  VIADD R54, R19, 0x80 ;  /* 0x0000008013367836 */ /* 0x000fc60000000000 */
[----:B------:R3:W-:Y:S01]  /*3340*/  STL.64 [R1+0x180], R44 ;  /* 0x0001802c01007387 */ /* 0x0007e20000100a00 */
[----:B--2---:R-:W-:Y:S02]  /*3350*/  LOP3.LUT R26, R25, R12, R14, 0xfe, !PT ;  /* 0x0000000c191a7212 */ /* 0x004fe400078efe0e */
[----:B------:R-:W-:Y:S01]  /*3360*/  SEL R12, RZ, 0x4, P0 ;  /* 0x00000004ff0c7807 */ /* 0x000fe20000000000 */
[----:B------:R-:W-:Y:S01]  /*3370*/  STL.128 [R1+0x1c0], RZ ;  /* 0x0001c0ff01007387 */ /* 0x000fe20000100c00 */
[----:B------:R-:W-:Y:S02]  /*3380*/  IMAD.MOV.U32 R14, RZ, RZ, R4 ;  /* 0x000000ffff0e7224 */ /* 0x000fe400078e0004 */
[----:B---3--:R-:W-:Y:S01]  /*3390*/  VIADD R44, R19, 0xa0 ;  /* 0x000000a0132c7836 */ /* 0x008fe20000000000 */
[----:B-1----:R1:W-:Y:S01]  /*33a0*/  STL.128 [R1+0x1c0], R32 ;  /* 0x0001c02001007387 */ /* 0x0023e20000100c00 */
[----:B------:R-:W-:Y:S01]  /*33b0*/  LOP3.LUT R4, R25, R7, R12, 0xfe, !PT ;  /* 0x0000000719047212 */ /* 0x000fe200078efe0c */
[----:B------:R-:W-:-:S02]  /*33c0*/  IMAD.MOV.U32 R15, RZ, RZ, R5 ;  /* 0x000000ffff0f7224 */ /* 0x000fc400078e0005 */
[----:B------:R-:W-:Y:S01]  /*33d0*/  IMAD.MOV.U32 R12, RZ, RZ, R21 ;  /* 0x000000ffff0c7224 */ /* 0x000fe200078e0015 */
[-C--:B------:R-:W-:Y:S02]  /*33e0*/  ISETP.GE.AND P1, PT, R54, R11.reuse, PT ;  /* 0x0000000b3600720c */ /* 0x080fe40003f26270 */
[----:B------:R-:W-:Y:S02]  /*33f0*/  ISETP.GE.AND P2, PT, R44, R11, PT ;  /* 0x0000000b2c00720c */ /* 0x000fe40003f46270 */
[----:B------:R0:W-:Y:S01]  /*3400*/  STL.128 [R1+0x230], R12 ;  /* 0x0002300c01007387 */ /* 0x0001e20000100c00 */
[----:B-1----:R-:W1:Y:S01]  /*3410*/  LDC R33, c[0x0][0x310] ;  /* 0x0000c400ff217b82 */ /* 0x002e620000000800 */
[----:B------:R-:W-:Y:S02]  /*3420*/  SEL R5, RZ, 0x10, P1 ;  /* 0x00000010ff057807 */ /* 0x000fe40000800000 */
[----:B------:R-:W-:Y:S01]  /*3430*/  SEL R28, RZ, 0x20, P2 ;  /* 0x00000020ff1c7807 */ /* 0x000fe20001000000 */
[----:B0-----:R-:W-:Y:S01]  /*3440*/  IMAD.WIDE.U32 R12, R65, R30, UR4 ;  /* 0x00000004410c7e25 */ /* 0x001fe2000f8e001e */
[----:B------:R-:W-:Y:S05]  /*3450*/  @!P6 WARPSYNC.ALL ;  /* 0x000000000000e948 */ /* 0x000fea0003800000 */
[----:B------:R-:W-:-:S02]  /*3460*/  UIADD3 UR4, UP1, UR44, 0x218, URZ ;  /* 0x000002182c047890 */ /* 0x000fc4000ff3e03f */
[----:B------:R-:W-:Y:S01]  /*3470*/  UIADD3 UR6, UP0, UR44, 0x228, URZ ;  /* 0x000002282c067890 */ /* 0x000fe2000ff1e03f */
[----:B------:R-:W-:Y:S01]  /*3480*/  IMAD R14, R67, R30, RZ ;  /* 0x0000001e430e7224 */ /* 0x000fe200078e02ff */
[C-C-:B------:R-:W-:Y:S01]  /*3490*/  LOP3.LUT R26, R28.reuse, R26, R5.reuse, 0xfe, !PT ;  /* 0x0000001a1c1a7212 */ /* 0x140fe200078efe05 */
[----:B------:R-:W-:Y:S01]  /*34a0*/  UIADD3.X UR5, URZ, UR43, URZ, UP1, !UPT ;  /* 0x0000002b3f057290 */ /* 0x000fe20008ffe43f */
[----:B------:R-:W-:Y:S01]  /*34b0*/  LOP3.LUT R4, R28, R4, R5, 0xfe, !PT ;  /* 0x000000041c047212 */ /* 0x000fe200078efe05 */
[----:B------:R-:W-:Y:S01]  /*34c0*/  UIADD3.X UR7, URZ, UR43, URZ, UP0, !UPT ;  /* 0x0000002b3f077290 */ /* 0x000fe200087fe43f */
[----:B------:R-:W-:Y:S01]  /*34d0*/  IMAD R5, R65, R31, R14 ;  /* 0x0000001f41057224 */ /* 0x000fe200078e020e */
[----:B------:R0:W-:Y:S01]  /*34e0*/  STL.U8 [R1+0x250], R26 ;  /* 0x0002501a01007387 */ /* 0x0001e20000100000 */
[----:B------:R-:W-:Y:S02]  /*34f0*/  IMAD.MOV.U32 R32, RZ, RZ, R10 ;  /* 0x000000ffff207224 */ /* 0x000fe400078e000a */
[----:B------:R-:W-:-:S02]  /*3500*/  IMAD.IADD R13, R13, 0x1, R5 ;  /* 0x000000010d0d7824 */ /* 0x000fc400078e0205 */
[----:B------:R-:W-:Y:S02]  /*3510*/  IMAD.U32 R28, RZ, RZ, UR4 ;  /* 0x00000004ff1c7e24 */ /* 0x000fe4000f8e00ff */
[----:B------:R-:W-:Y:S02]  /*3520*/  IMAD.U32 R29, RZ, RZ, UR5 ;  /* 0x00000005ff1d7e24 */ /* 0x000fe4000f8e00ff */
[----:B------:R-:W-:Y:S02]  /*3530*/  IMAD.U32 R31, RZ, RZ, UR7 ;  /* 0x00000007ff1f7e24 */ /* 0x000fe4000f8e00ff */
[----:B0-----:R-:W-:Y:S01]  /*3540*/  IMAD.WIDE.U32 R26, R65, R30, R56 ;  /* 0x0000001e411a7225 */ /* 0x001fe200078e0038 */
[----:B------:R-:W-:-:S03]  /*3550*/  UIADD3 UR4, UP2, UR44, 0x210, URZ ;  /* 0x000002102c047890 */ /* 0x000fc6000ff5e03f */
[----:B------:R-:W-:Y:S01]  /*3560*/  IMAD.U32 R30, RZ, RZ, UR6 ;  /* 0x00000006ff1e7e24 */ /* 0x000fe2000f8e00ff */
[----:B------:R-:W-:Y:S01]  /*3570*/  UIADD3 UR6, UP1, UR44, 0x248, URZ ;  /* 0x000002482c067890 */ /* 0x000fe2000ff3e03f */
[----:B------:R-:W-:Y:S01]  /*3580*/  STL.64 [R1+0x1b0], RZ ;  /* 0x0001b0ff01007387 */ /* 0x000fe20000100a00 */
[----:B------:R-:W-:Y:S01]  /*3590*/  IADD3 R14, P0, R49, R8, RZ ;  /* 0x00000008310e7210 */ /* 0x000fe20007f1e0ff */
[----:B------:R-:W-:Y:S01]  /*35a0*/  IMAD.U32 R7, RZ, RZ, UR44 ;  /* 0x0000002cff077e24 */ /* 0x000fe2000f8e00ff */
[----:B------:R-:W-:Y:S01]  /*35b0*/  UIADD3 UR8, UP0, UR44, 0x250, URZ ;  /* 0x000002502c087890 */ /* 0x000fe2000ff1e03f */
[----:B-1----:R0:W-:Y:S01]  /*35c0*/  STL.64 [R1+0x1b0], R32 ;  /* 0x0001b02001007387 */ /* 0x0021e20000100a00 */
[----:B------:R-:W-:-:S03]  /*35d0*/  UIADD3.X UR5, URZ, UR43, URZ, UP2, !UPT ;  /* 0x0000002b3f057290 */ /* 0x000fc600097fe43f */
[----:B-----5:R1:W-:Y:S01]  /*35e0*/  STL [R1+0x228], R20 ;  /* 0x0002281401007387 */ /* 0x0203e20000100800 */
[----:B------:R-:W-:-:S03]  /*35f0*/  UIADD3.X UR7, URZ, UR43, URZ, UP1, !UPT ;  /* 0x0000002b3f077290 */ /* 0x000fc60008ffe43f */
[----:B------:R2:W-:Y:S04]  /*3600*/  STL.64 [R1+0x1d0], R12 ;  /* 0x0001d00c01007387 */ /* 0x0005e80000100a00 */
[----:B------:R3:W-:Y:S01]  /*3610*/  STL.128 [R1+0x270], R28 ;  /* 0x0002701c01007387 */ /* 0x0007e20000100c00 */
[----:B0-----:R-:W0:Y:S01]  /*3620*/  LDC R32, c[0x0][0x404] ;  /* 0x00010100ff207b82 */ /* 0x001e220000000800 */
[----:B------:R-:W-:Y:S01]  /*3630*/  IMAD.X R15, RZ, RZ, R9, P0 ;  /* 0x000000ffff0f7224 */ /* 0x000fe200000e0609 */
[----:B------:R-:W-:Y:S01]  /*3640*/  UIADD3.X UR9, URZ, UR43, URZ, UP0, !UPT ;  /* 0x0000002b3f097290 */ /* 0x000fe200087fe43f */
[----:B------:R-:W-:-:S05]  /*3650*/  IADD3 R7, P0, R7, 0x40, RZ ;  /* 0x0000004007077810 */ /* 0x000fca0007f1e0ff */
[----:B-1----:R-:W1:Y:S01]  /*3660*/  LDC.64 R20, c[0x0][0x3e8] ;  /* 0x0000fa00ff147b82 */ /* 0x002e620000000a00 */
[----:B------:R-:W-:Y:S07]  /*3670*/  STL.64 [R1+0x188], RZ ;  /* 0x000188ff01007387 */ /* 0x000fee0000100a00 */
[----:B--2---:R-:W2:Y:S01]  /*3680*/  LDC.64 R12, c[0x0][0x3f8] ;  /* 0x0000fe00ff0c7b82 */ /* 0x004ea20000000a00 */
[----:B------:R4:W-:Y:S07]  /*3690*/  STL.64 [R1+0x188], R10 ;  /* 0x0001880a01007387 */ /* 0x0009ee0000100a00 */
[----:B---3--:R-:W3:Y:S01]  /*36a0*/  LDC R28, c[0x0][0x2ec] ;  /* 0x0000bb00ff1c7b82 */ /* 0x008ee20000000800 */
[----:B------:R-:W-:-:S02]  /*36b0*/  IMAD.U32 R8, RZ, RZ, UR4 ;  /* 0x00000004ff087e24 */ /* 0x000fc4000f8e00ff */
[----:B------:R-:W-:Y:S02]  /*36c0*/  IMAD.U32 R9, RZ, RZ, UR5 ;  /* 0x00000005ff097e24 */ /* 0x000fe4000f8e00ff */
[----:B------:R-:W-:Y:S01]  /*36d0*/  IMAD.U32 R25, RZ, RZ, UR8 ;  /* 0x00000008ff197e24 */ /* 0x000fe2000f8e00ff */
[----:B------:R-:W-:Y:S01]  /*36e0*/  STL.U8 [R1+0x1d8], R4 ;  /* 0x0001d80401007387 */ /* 0x000fe20000100000 */
[----:B----4-:R-:W-:Y:S01]  /*36f0*/  IMAD.U32 R10, RZ, RZ, UR6 ;  /* 0x00000006ff0a7e24 */ /* 0x010fe2000f8e00ff */
[----:B------:R-:W-:Y:S01]  /*3700*/  ULDC.64 UR4, c[0x0][0x328] ;  /* 0x0000ca0000047ab9 */ /* 0x000fe20000000a00 */
[----:B------:R-:W-:Y:S02]  /*3710*/  IMAD.U32 R11, RZ, RZ, UR7 ;  /* 0x00000007ff0b7e24 */ /* 0x000fe4000f8e00ff */
[----:B------:R-:W-:Y:S02]  /*3720*/  IMAD.X R30, RZ, RZ, UR43, P0 ;  /* 0x0000002bff1e7e24 */ /* 0x000fe400080e06ff */
[----:B------:R-:W-:Y:S01]  /*3730*/  IMAD.U32 R34, RZ, RZ, UR9 ;  /* 0x00000009ff227e24 */ /* 0x000fe2000f8e00ff */
[----:B------:R-:W-:Y:S01]  /*3740*/  STL.128 [R1+0x280], R8 ;  /* 0x0002800801007387 */ /* 0x000fe20000100c00 */
[----:B------:R-:W-:-:S03]  /*3750*/  LOP3.LUT P0, RZ, R71, 0x2, RZ, 0xc0, !PT ;  /* 0x0000000247ff7812 */ /* 0x000fc6000780c0ff */
[----:B------:R4:W-:Y:S01]  /*3760*/  STL.U8 [R1+0x1d9], R4 ;  /* 0x0001d90401007387 */ /* 0x0009e20000100000 */
[----:B------:R-:W-:Y:S02]  /*3770*/  IMAD.U32 R233, RZ, RZ, UR45 ;  /* 0x0000002dffe97e24 */ /* 0x000fe4000f8e00ff */
[--C-:B------:R-:W-:Y:S02]  /*3780*/  IMAD.MOV.U32 R234, RZ, RZ, R232.reuse ;  /* 0x000000ffffea7224 */ /* 0x100fe400078e00e8 */
[----:B------:R-:W-:Y:S01]  /*3790*/  IMAD.MOV.U32 R235, RZ, RZ, R232 ;  /* 0x000000ffffeb7224 */ /* 0x000fe200078e00e8 */
[----:B----4-:R-:W4:Y:S01]  /*37a0*/  LDC.U8 R4, c[0x0][0x3f0] ;  /* 0x0000fc00ff047b82 */ /* 0x010f220000000000 */
[----:B------:R-:W-:Y:S02]  /*37b0*/  IMAD.MOV.U32 R10, RZ, RZ, R7 ;  /* 0x000000ffff0a7224 */ /* 0x000fe400078e0007 */
[----:B------:R-:W-:Y:S02]  /*37c0*/  IMAD.MOV.U32 R11, RZ, RZ, R30 ;  /* 0x000000ffff0b7224 */ /* 0x000fe400078e001e */
[----:B------:R-:W-:-:S02]  /*37d0*/  IMAD.MOV.U32 R8, RZ, RZ, R25 ;  /* 0x000000ffff087224 */ /* 0x000fc400078e0019 */
[----:B------:R-:W-:Y:S02]  /*37e0*/  IMAD.MOV.U32 R9, RZ, RZ, R34 ;  /* 0x000000ffff097224 */ /* 0x000fe400078e0022 */
[----:B------:R-:W-:Y:S02]  /*37f0*/  IMAD.MOV.U32 R7, RZ, RZ, 0x20 ;  /* 0x00000020ff077424 */ /* 0x000fe400078e00ff */
[----:B------:R-:W-:Y:S01]  /*3800*/  IMAD.MOV.U32 R41, RZ, RZ, R40 ;  /* 0x000000ffff297224 */ /* 0x000fe200078e0028 */
[----:B------:R5:W-:Y:S04]  /*3810*/  STL.128 [R1+0x290], R8 ;  /* 0x0002900801007387 */ /* 0x000be80000100c00 */
[----:B------:R-:W-:Y:S04]  /*3820*/  STL [R1+0x190], RZ ;  /* 0x000190ff01007387 */ /* 0x000fe80000100800 */
[----:B------:R-:W-:Y:S01]  /*3830*/  STL [R1+0x1b8], RZ ;  /* 0x0001b8ff01007387 */ /* 0x000fe20000100800 */
[----:B-----5:R-:W-:-:S03]  /*3840*/  SEL R10, R7, 0xffffffe0, !P0 ;  /* 0xffffffe0070a7807 */ /* 0x020fc60004000000 */
[----:B------:R-:W-:Y:S04]  /*3850*/  STL [R1+0x60], R233 ;  /* 0x000060e901007387 */ /* 0x000fe80000100800 */
[----:B------:R-:W-:Y:S04]  /*3860*/  STL.64 [R1+0x158], R232 ;  /* 0x000158e801007387 */ /* 0x000fe80000100a00 */
[----:B------:R-:W-:Y:S04]  /*3870*/  STL.128 [R1+0x70], R232 ;  /* 0x000070e801007387 */ /* 0x000fe80000100c00 */
[----:B------:R-:W-:Y:S04]  /*3880*/  STL.64 [R1+0x200], R40 ;  /* 0x0002002801007387 */ /* 0x000fe80000100a00 */
[----:B------:R-:W-:Y:S04]  /*3890*/  STL.64 [R1+0x240], R36 ;  /* 0x0002402401007387 */ /* 0x000fe80000100a00 */
[----:B------:R-:W-:Y:S04]  /*38a0*/  STL.64 [R1+0x220], R14 ;  /* 0x0002200e01007387 */ /* 0x000fe80000100a00 */
[----:B-1----:R-:W-:Y:S04]  /*38b0*/  STL.64 [R1+0xa8], R20 ;  /* 0x0000a81401007387 */ /* 0x002fe80000100a00 */
[----:B--2---:R-:W-:Y:S04]  /*38c0*/  STL.64 [R1+0x168], R12 ;  /* 0x0001680c01007387 */ /* 0x004fe80000100a00 */
[----:B0-----:R-:W-:Y:S04]  /*38d0*/  STL [R1+0x178], R32 ;  /* 0x0001782001007387 */ /* 0x001fe80000100800 */
[----:B---3--:R-:W-:Y:S04]  /*38e0*/  STL [R1+0x190], R28 ;  /* 0x0001901c01007387 */ /* 0x008fe80000100800 */
[----:B------:R-:W-:Y:S04]  /*38f0*/  STL [R1+0x1b8], R28 ;  /* 0x0001b81c01007387 */ /* 0x000fe80000100800 */
[----:B------:R-:W-:Y:S04]  /*3900*/  STL.128 [R1+0x1e0], RZ ;  /* 0x0001e0ff01007387 */ /* 0x000fe80000100c00 */
[----:B------:R-:W-:Y:S04]  /*3910*/  STL.64 [R1+0x1f0], RZ ;  /* 0x0001f0ff01007387 */ /* 0x000fe80000100a00 */
[----:B------:R-:W-:Y:S04]  /*3920*/  STL.64 [R1+0x1f8], RZ ;  /* 0x0001f8ff01007387 */ /* 0x000fe80000100a00 */
[----:B------:R-:W-:Y:S04]  /*3930*/  STL.64 [R1+0x248], R18 ;  /* 0x0002481201007387 */ /* 0x000fe80000100a00 */
[----:B------:R-:W-:Y:S04]  /*3940*/  STL [R1+0x170], R232 ;  /* 0x000170e801007387 */ /* 0x000fe80000100800 */
[----:B------:R-:W-:Y:S01]  /*3950*/  STL [R1+0x218], R10 ;  /* 0x0002180a01007387 */ /* 0x000fe20000100800 */
[----:B------:R-:W-:-:S02]  /*3960*/  IMAD.IADD R27, R5, 0x1, R27 ;  /* 0x00000001051b7824 */ /* 0x000fc400078e021b */
[----:B------:R-:W-:Y:S01]  /*3970*/  IMAD R5, R64, UR4, RZ ;  /* 0x0000000440057c24 */ /* 0x000fe2000f8e02ff */
[----:B----4-:R0:W-:Y:S01]  /*3980*/  STL.U8 [R1+0x6a], R4 ;  /* 0x00006a0401007387 */ /* 0x0101e20000100000 */
[----:B------:R-:W-:-:S03]  /*3990*/  IMAD.WIDE.U32 R8, R63, UR4, R26 ;  /* 0x000000043f087c25 */ /* 0x000fc6000f8e001a */
[----:B------:R1:W-:Y:S01]  /*39a0*/  STL [R1+0x160], R0 ;  /* 0x0001600001007387 */ /* 0x0003e20000100800 */
[----:B------:R-:W-:Y:S01]  /*39b0*/  IMAD R7, R63, UR5, R5 ;  /* 0x000000053f077c24 */ /* 0x000fe2000f8e0205 */
[----:B------:R-:W-:Y:S01]  /*39c0*/  @!P6 BAR.SYNC.DEFER_BLOCKING 0x9, 0x100 ;  /* 0x024400000000eb1d */ /* 0x000fe20000010000 */
[----:B0-----:R-:W-:Y:S01]  /*39d0*/  IADD3 R4, P0, R18, R0, RZ ;  /* 0x0000000012047210 */ /* 0x001fe20007f1e0ff */
[----:B-1----:R-:W-:-:S04]  /*39e0*/  IMAD.U32 R0, RZ, RZ, UR44 ;  /* 0x0000002cff007e24 */ /* 0x002fc8000f8e00ff */
[----:B------:R-:W-:Y:S02]  /*39f0*/  IMAD.X R5, R62, 0x1, R3, P0 ;  /* 0x000000013e057824 */ /* 0x000fe400000e0603 */
[----:B------:R-:W-:Y:S02]  /*3a00*/  VIADD R92, R18, 0x80 ;  /* 0x00000080125c7836 */ /* 0x000fe40000000000 */
[----:B------:R-:W-:Y:S02]  /*3a10*/  VIADD R25, R70, 0x8 ;  /* 0x0000000846197836 */ /* 0x000fe40000000000 */
[----:B------:R-:W-:Y:S02]  /*3a20*/  VIADD R11, R0, 0x258 ;  /* 0x00000258000b7836 */ /* 0x000fe40000000000 */
[----:B------:R-:W-:-:S07]  /*3a30*/  IMAD.IADD R45, R9, 0x1, R7 ;  /* 0x00000001092d7824 */ /* 0x000fce00078e0207 */
.L_x_4131:
[----:B------:R-:W-:Y:S01]  /*3a40*/  VIADD R53, R53, 0xffffffff ;  /* 0xffffffff35357836 */ /* 0x000fe20000000000 */
[----:B------:R-:W-:Y:S05]  /*3a50*/  YIELD ;  /* 0x0000000000007946 */ /* 0x000fea0003800000 */
[----:B------:R-:W-:Y:S01]  /*3a60*/  IMAD.U32 R7, RZ, RZ, UR44 ;  /* 0x0000002cff077e24 */ /* 0x000fe2000f8e00ff */
[----:B------:R-:W-:Y:S01]  /*3a70*/  BSSY B1, `(.L_x_4123) ;  /* 0x0000005000017945 */ /* 0x000fe20003800000 */
[----:B------:R-:W-:Y:S02]  /*3a80*/  ISETP.GT.AND P0, PT, R53, R51, PT ;  /* 0x000000333500720c */ /* 0x000fe40003f04270 */
[----:B------:R-:W-:Y:S01]  /*3a90*/  VIADD R7, R7, 0x2b8 ;  /* 0x000002b807077836 */ /* 0x000fe20000000000 */
[----:B-123--:R-:W-:-:S10]  /*3aa0*/  MOV R96, 0x3ac0 ;  /* 0x00003ac000607802 */ /* 0x00efd40000000f00 */
[----:B------:R-:W-:Y:S05]  /*3ab0*/  CALL.REL.NOINC `($_ZN7cutlass13device_kernelIN5flash11enable_sm90INS1_16FlashAttnFwdSm90INS1_25CollectiveMainloopFwdSm90ILi2EN4cute5tupleIJNS5_1CILi1EEES8_S8_EEENS6_IJNS7_ILi128EEENS7_ILi160EEENS7_ILi192EEEEEELi192ENS_12float_e4m3_tEfNS_4arch4Sm90ELb0ELb1ELb0ELb1ELb0ELb1ELb0ELb1ELb1ELb0ELb0ELb0EEENS1_21CollectiveEpilogueFwdINS6_IJSA_SC_SB_EEES9_NS_10bfloat16_tESG_Li256ELb1ELb0ELb0ELb1EEENS1_36VarlenDynamicPersistentTileSchedulerILi128ELi160ELi256ELi128ELb0ELb0ELb1ELb1ELb0ELb1EEEEEEEEEvNT_6ParamsE$_ZZN5flash25CollectiveMainloopFwdSm90ILi2EN4cute5tupleIJNS1_1CILi1EEES4_S4_EEENS2_IJNS3_ILi128EEENS3_ILi160EEENS3_ILi192EEEEEELi192EN7cutlass12float_e4m3_tEfNSA_4arch4Sm90ELb0ELb1ELb0ELb1ELb0ELb1ELb0ELb1ELb1ELb0ELb0ELb0EE12store_kv_newINS_16FlashAttnFwdSm90ISE_NS_21CollectiveEpilogueFwdINS2_IJS6_S8_S7_EEES5_NSA_10bfloat16_tESD_Li256ELb1ELb0ELb0ELb1EEENS_36VarlenDynamicPersistentTileSchedulerILi128ELi160ELi256ELi128ELb0ELb0ELb1ELb1ELb0ELb1EEEE13SharedStorageEEEbRKNSE_6ParamsENSA_25PipelineTmaAsyncNoClusterILi2ENSA_16PipelineTmaAsyncILi2EEEEESV_RNSA_13PipelineStateILj2EEEiRT_RKNS_16SeqlenInfoQKNewKILb1ELb1EEENS2_IJiiiiEEEENKUliRKT_E_clISX_EEDaiS18_) ;  /* 0x0000026c000c7944 */ /* 0x000fea0003c00000 */
[----:B------:R-:W-:Y:S05]  /*3ac0*/  BSYNC B1 ;  /* 0x0000000000017941 */ /* 0x000fea0003800000 */
.L_x_4123:
[----:B------:R-:W-:-:S06]  /*3ad0*/  UISETP.NE.AND UP0, UPT, UR55, 0x3, UPT ;  /* 0x000000033700788c */ /* 0x000fcc000bf05270 */
[----:B------:R-:W-:-:S13]  /*3ae0*/  PLOP3.LUT P1, PT, PT, PT, UP0, 0x80, 0x0 ;  /* 0x000000000000781c */ /* 0x000fda0003f2f008 */
[----:B------:R-:W-:Y:S05]  /*3af0*/  @!P1 BRA `(.L_x_4124) ;  /* 0x0000000000049947 */ /* 0x000fea0003800000 */
[----:B------:R-:W-:Y:S01]  /*3b00*/  BPT.TRAP 0x1 ;  /* 0x000000040000795c */ /* 0x000fe20000300000 */
.L_x_4124:
[----:B------:R-:W-:Y:S01]  /*3b10*/  LEA R27, R17, UR38, 0x3 ;  /* 0x00000026111b7c11 */ /* 0x000fe2000f8e18ff */
[----:B------:R-:W-:Y:S01]  /*3b20*/  BSSY B0, `(.L_x_4125) ;  /* 0x0000004000007945 */ /* 0x000fe20003800000 */
[----:B------:R-:W-:-:S04]  /*3b30*/  SHF.L.U32 R0, R221, 0x1f, RZ ;  /* 0x0000001fdd007819 */ /* 0x000fc800000006ff */
[----:B------:R-:W0:Y:S02]  /*3b40*/  SYNCS.PHASECHK.TRANS64.TRYWAIT P1, [R27+URZ+0x334b0], R0 ;  /* 0x0334b0001b0075a7 */ /* 0x000e24000802017f */
[----:B0-----:R-:W-:Y:S05]  /*3b50*/  @!P1 BRA `(.L_x_4126) ;  /* 0x0000024c00cc9947 */ /* 0x001fea0003800000 */
.L_x_4421:
[----:B------:R-:W-:Y:S05]  /*3b60*/  BSYNC B0 ;  /* 0x0000000000007941 */ /* 0x000fea0003800000 */
.L_x_4125:
[----:B0-----:R-:W2:Y:S01]  /*3b70*/  LDL R0, [R1+0x60] ;  /* 0x0000600001007983 */ /* 0x001ea20000100800 */
[----:B------:R-:W-:Y:S01]  /*3b80*/  IMAD R3, R17, 0x7800, R49 ;  /* 0x0000780011037824 */ /* 0x000fe200078e0231 */
[----:B------:R-:W-:Y:S01]  /*3b90*/  BSSY B0, `(.L_x_4127) ;  /* 0x0000022000007945 */ /* 0x000fe20003800000 */
[----:B------:R-:W-:-:S04]  /*3ba0*/  IMAD.WIDE R12, R53, 0xa0, R4 ;  /* 0x000000a0350c7825 */ /* 0x000fc800078e0204 */
[----:B--2---:R-:W-:-:S05]  /*3bb0*/  IMAD R0, R53, -0xa0, R0 ;  /* 0xffffff6035007824 */ /* 0x004fca00078e0200 */
[----:B------:R-:W-:Y:S01]  /*3bc0*/  VIMNMX R7, R0, 0xa0, PT ;  /* 0x000000a000077848 */ /* 0x000fe20003fe0100 */
[C---:B------:R-:W-:Y:S01]  /*3bd0*/  VIADD R0, R3.reuse, UR38 ;  /* 0x0000002603007c36 */ /* 0x040fe20008000000 */
[----:B------:R-:W-:Y:S02]  /*3be0*/  IADD3 R3, R3, UR38, R10 ;  /* 0x0000002603037c10 */ /* 0x000fe4000fffe00a */
[----:B------:R-:W-:-:S13]  /*3bf0*/  ISETP.GE.AND P1, PT, R18, R7, PT ;  /* 0x000000071200720c */ /* 0x000fda0003f26270 */
[----:B------:R-:W-:Y:S05]  /*3c00*/  @P1 BRA `(.L_x_4128) ;  /* 0x0000000000681947 */ /* 0x000fea0003800000 */
[----:B------:R-:W-:Y:S01]  /*3c10*/  ISETP.GE.AND P3, PT, R19, UR56, PT ;  /* 0x0000003813007c0c */ /* 0x000fe2000bf66270 */
[----:B------:R-:W-:Y:S01]  /*3c20*/  IMAD.MOV.U32 R14, RZ, RZ, R8 ;  /* 0x000000ffff0e7224 */ /* 0x000fe200078e0008 */
[----:B------:R-:W-:Y:S01]  /*3c30*/  ULDC.64 UR4, c[0x0][0x308] ;  /* 0x0000c20000047ab9 */ /* 0x000fe20000000a00 */
[----:B------:R-:W-:Y:S01]  /*3c40*/  IMAD.MOV.U32 R15, RZ, RZ, R45 ;  /* 0x000000ffff0f7224 */ /* 0x000fe200078e002d */
[----:B------:R-:W-:Y:S01]  /*3c50*/  ISETP.GE.AND P2, PT, R50, UR56, PT ;  /* 0x0000003832007c0c */ /* 0x000fe2000bf46270 */
[----:B------:R-:W-:Y:S01]  /*3c60*/  IMAD R21, R13, UR40, RZ ;  /* 0x000000280d157c24 */ /* 0x000fe2000f8e02ff */
[----:B------:R-:W-:Y:S01]  /*3c70*/  ISETP.GE.AND P4, PT, R54, UR56, PT ;  /* 0x0000003836007c0c */ /* 0x000fe2000bf86270 */
[----:B------:R-:W-:Y:S01]  /*3c80*/  IMAD.WIDE.U32 R14, R12, UR40, R14 ;  /* 0x000000280c0e7c25 */ /* 0x000fe2000f8e000e */
[----:B------:R-:W-:-:S03]  /*3c90*/  ISETP.GE.AND P5, PT, R44, UR56, PT ;  /* 0x000000382c007c0c */ /* 0x000fc6000bfa6270 */
[----:B------:R-:W-:Y:S01]  /*3ca0*/  IMAD R21, R12, UR41, R21 ;  /* 0x000000290c157c24 */ /* 0x000fe2000f8e0215 */
[----:B------:R-:W-:Y:S01]  /*3cb0*/  IADD3 R14, P1, R14, UR4, RZ ;  /* 0x000000040e0e7c10 */ /* 0x000fe2000ff3e0ff */
[----:B------:R-:W0:Y:S03]  /*3cc0*/  @!P3 LDS.128 R28, [R0+0xf200] ;  /* 0x00f20000001cb984 */ /* 0x000e260000000c00 */
[----:B------:R-:W-:Y:S01]  /*3cd0*/  IADD3.X R15, R15, UR5, R21, P1, !PT ;  /* 0x000000050f0f7c10 */ /* 0x000fe20008ffe415 */
[----:B------:R-:W1:Y:S01]  /*3ce0*/  @!P2 LDS.128 R32, [R3+0xf200] ;  /* 0x00f200000320a984 */ /* 0x000e620000000c00 */
[----:B------:R-:W-:-:S03]  /*3cf0*/  ISETP.GE.AND P1, PT, R52, UR56, PT ;  /* 0x0000003834007c0c */ /* 0x000fc6000bf26270 */
[----:B------:R-:W2:Y:S04]  /*3d00*/  @!P4 LDS.128 R56, [R0+0x14200] ;  /* 0x014200000038c984 */ /* 0x000ea80000000c00 */
[----:B------:R-:W3:Y:S06]  /*3d10*/  @!P5 LDS.128 R60, [R3+0x14200] ;  /* 0x01420000033cd984 */ /* 0x000eec0000000c00 */
[----:B------:R-:W4:Y:S04]  /*3d20*/  @!P1 LDS.128 R36, [R0+0x11a00] ;  /* 0x011a000000249984 */ /* 0x000f280000000c00 */
[----:B0-----:R-:W-:Y:S01]  /*3d30*/  @!P3 STG.E.128 desc[UR52][R14.64], R28 ;  /* 0x0000001c0e00b986 */ /* 0x001fe2000c101d34 */
[----:B------:R-:W-:-:S03]  /*3d40*/  ISETP.GE.AND P3, PT, R6, UR56, PT ;  /* 0x0000003806007c0c */ /* 0x000fc6000bf66270 */
[----:B-1----:R-:W-:Y:S04]  /*3d50*/  @!P2 STG.E.128 desc[UR52][R14.64+0x20], R32 ;  /* 0x000020200e00a986 */ /* 0x002fe8000c101d34 */
[----:B--2---:R-:W-:Y:S04]  /*3d60*/  @!P4 STG.E.128 desc[UR52][R14.64+0x80], R56 ;  /* 0x000080380e00c986 */ /* 0x004fe8000c101d34 */
[----:B---3--:R-:W-:Y:S04]  /*3d70*/  @!P5 STG.E.128 desc[UR52][R14.64+0xa0], R60 ;  /* 0x0000a03c0e00d986 */ /* 0x008fe8000c101d34 */
[----:B------:R-:W0:Y:S04]  /*3d80*/  @!P3 LDS.128 R40, [R3+0x11a00] ;  /* 0x011a00000328b984 */ /* 0x000e280000000c00 */
[----:B----4-:R1:W-:Y:S04]  /*3d90*/  @!P1 STG.E.128 desc[UR52][R14.64+0x40], R36 ;  /* 0x000040240e009986 */ /* 0x0103e8000c101d34 */
[----:B0-----:R1:W-:Y:S02]  /*3da0*/  @!P3 STG.E.128 desc[UR52][R14.64+0x60], R40 ;  /* 0x000060280e00b986 */ /* 0x0013e4000c101d34 */
.L_x_4128:
[----:B------:R-:W-:Y:S05]  /*3db0*/  BSYNC B0 ;  /* 0x0000000000007941 */ /* 0x000fea0003800000 */
.L_x_4127:
[----:B------:R-:W-:Y:S01]  /*3dc0*/  ISETP.GE.AND P1, PT, R92, R7, PT ;  /* 0x000000075c00720c */ /* 0x000fe20003f26270 */
[----:B------:R-:W-:-:S12]  /*3dd0*/  BSSY B0, `(.L_x_4129) ;  /* 0x000001e000007945 */ /* 0x000fd80003800000 */
[----:B------:R-:W-:Y:S05]  /*3de0*/  @P1 BRA `(.L_x_4130) ;  /* 0x0000000000701947 */ /* 0x000fea0003800000 */
[----:B------:R-:W-:Y:S01]  /*3df0*/  ISETP.GE.AND P3, PT, R19, UR56, PT ;  /* 0x0000003813007c0c */ /* 0x000fe2000bf66270 */
[----:B------:R-:W-:Y:S01]  /*3e00*/  ULDC.64 UR4, c[0x0][0x308] ;  /* 0x0000c20000047ab9 */ /* 0x000fe20000000a00 */
[----:B------:R-:W-:Y:S01]  /*3e10*/  IADD3 R7, P1, R12, 0x80, RZ ;  /* 0x000000800c077810 */ /* 0x000fe20007f3e0ff */
[----:B------:R-:W-:Y:S01]  /*3e20*/  IMAD.MOV.U32 R12, RZ, RZ, R8 ;  /* 0x000000ffff0c7224 */ /* 0x000fe200078e0008 */
[----:B------:R-:W-:Y:S02]  /*3e30*/  ISETP.GE.AND P2, PT, R52, UR56, PT ;  /* 0x0000003834007c0c */ /* 0x000fe4000bf46270 */
[----:B------:R-:W-:Y:S01]  /*3e40*/  ISETP.GE.AND P4, PT, R6, UR56, PT ;  /* 0x0000003806007c0c */ /* 0x000fe2000bf86270 */
[----:B-1----:R-:W-:Y:S01]  /*3e50*/  IMAD.X R14, RZ, RZ, R13, P1 ;  /* 0x000000ffff0e7224 */ /* 0x002fe200008e060d */
[----:B------:R-:W-:Y:S01]  /*3e60*/  ISETP.GE.AND P5, PT, R44, UR56, PT ;  /* 0x000000382c007c0c */ /* 0x000fe2000bfa6270 */
[----:B------:R-:W-:Y:S02]  /*3e70*/  IMAD.MOV.U32 R13, RZ, RZ, R45 ;  /* 0x000000ffff0d7224 */ /* 0x000fe400078e002d */
[----:B------:R-:W-:-:S02]  /*3e80*/  IMAD R14, R14, UR40, RZ ;  /* 0x000000280e0e7c24 */ /* 0x000fc4000f8e02ff */
[----:B------:R-:W0:Y:S01]  /*3e90*/  @!P3 LDS.128 R28, [R0+0x11200] ;  /* 0x01120000001cb984 */ /* 0x000e220000000c00 */
[----:B------:R-:W-:-:S03]  /*3ea0*/  IMAD.WIDE.U32 R12, R7, UR40, R12 ;  /* 0x00000028070c7c25 */ /* 0x000fc6000f8e000c */
[----:B------:R-:W1:Y:S01]  /*3eb0*/  @!P2 LDS.128 R32, [R0+0x13a00] ;  /* 0x013a00000020a984 */ /* 0x000e620000000c00 */
[----:B------:R-:W-:Y:S01]  /*3ec0*/  IMAD R7, R7, UR41, R14 ;  /* 0x0000002907077c24 */ /* 0x000fe2000f8e020e */
[----:B------:R-:W-:Y:S02]  /*3ed0*/  IADD3 R20, P1, R12, UR4, RZ ;  /* 0x000000040c147c10 */ /* 0x000fe4000ff3e0ff */
[----:B------:R-:W2:Y:S02]  /*3ee0*/  @!P4 LDS.128 R36, [R3+0x13a00] ;  /* 0x013a00000324c984 */ /* 0x000ea40000000c00 */
[----:B------:R-:W-:Y:S02]  /*3ef0*/  IADD3.X R21, R13, UR5, R7, P1, !PT ;  /* 0x000000050d157c10 */ /* 0x000fe40008ffe407 */
[----:B------:R-:W-:Y:S01]  /*3f00*/  ISETP.GE.AND P1, PT, R54, UR56, PT ;  /* 0x0000003836007c0c */ /* 0x000fe2000bf26270 */
[----:B------:R-:W3:-:S12]  /*3f10*/  @!P5 LDS.128 R56, [R3+0x16200] ;  /* 0x016200000338d984 */ /* 0x000ed80000000c00 */
        /* <DEDUP_REMOVED lines=9> */
.L_x_4130:
[----:B------:R-:W-:Y:S05]  /*3fb0*/  BSYNC B0 ;  /* 0x0000000000007941 */ /* 0x000fea0003800000 */
.L_x_4129:
[----:B------:R-:W0:Y:S01]  /*3fc0*/  S2R R0, SR_TID.X ;  /* 0x0000000000007919 */ /* 0x000e220000002100 */
[----:B------:R-:W-:Y:S02]  /*3fd0*/  VIADD R17, R17, 0x1 ;  /* 0x0000000111117836 */ /* 0x000fe40000000000 */
[----:B------:R-:W-:Y:S01]  /*3fe0*/  VIADD R223, R223, 0x1 ;  /* 0x00000001dfdf7836 */ /* 0x000fe20000000000 */
[----:B------:R-:W-:Y:S01]  /*3ff0*/  @!PT LDS RZ, [RZ] ;  /* 0x00000000fffff984 */ /* 0x000fe20000000800 */
[----:B------:R-:W-:Y:S01]  /*4000*/  @!PT LDS RZ, [RZ] ;  /* 0x00000000fffff984 */ /* 0x000fe20000000800 */
[----:B------:R-:W-:Y:S01]  /*4010*/  @!PT LDS RZ, [RZ] ;  /* 0x00000000fffff984 */ /* 0x000fe20000000800 */
[----:B------:R-:W-:Y:S01]  /*4020*/  @!PT LDS RZ, [RZ] ;  /* 0x00000000fffff984 */ /* 0x000fe20000000800 */
[----:B------:R3:W-:Y:S06]  /*4030*/  MEMBAR.ALL.CTA ;  /* 0x0000000000007992 */ /* 0x0007ec0000008000 */
[----:B---3--:R-:W3:Y:S01]  /*4040*/  FENCE.VIEW.ASYNC.S ;  /* 0x00000000000073c6 */ /* 0x008ee20000000000 */
[----:B------:R-:W-:Y:S05]  /*4050*/  WARPSYNC.ALL ;  /* 0x0000000000007948 */ /* 0x000fea0003800000 */
[----:B---3--:R3:W-:Y:S01]  /*4060*/  BAR.SYNC.DEFER_BLOCKING R25, 0x80 ;  /* 0x000200190000751d */ /* 0x0087e20000010000 */
[----:B------:R-:W-:Y:S01]  /*4070*/  ISETP.NE.AND P2, PT, R17, 0x2, PT ;  /* 0x000000021100780c */ /* 0x000fe20003f45270 */
[----:B------:R-:W-:Y:S01]  /*4080*/  IMAD.MOV.U32 R220, RZ, RZ, RZ ;  /* 0x000000ffffdc7224 */ /* 0x000fe200078e00ff */
[----:B0-----:R-:W-:-:S04]  /*4090*/  LOP3.LUT R0, R0, 0x7f, RZ, 0xc0, !PT ;  /* 0x0000007f00007812 */ /* 0x001fc800078ec0ff */
[----:B------:R-:W-:-:S07]  /*40a0*/  ISETP.NE.AND P1, PT, R0, RZ, PT ;  /* 0x000000ff0000720c */ /* 0x000fce0003f25270 */
[----:B------:R-:W-:-:S06]  /*40b0*/  @!P2 LOP3.LUT R221, R221, 0x1, RZ, 0x3c, !PT ;  /* 0x00000001dddda812 */ /* 0x000fcc00078e3cff */
[----:B------:R-:W-:-:S05]  /*40c0*/  @!P1 VIADD R0, R27, 0x334c0 ;  /* 0x000334c01b009836 */ /* 0x000fca0000000000 */
[----:B------:R-:W-:-:S04]  /*40d0*/  @!P1 PRMT R0, RZ, 0x654, R0 ;  /* 0x00000654ff009816 */ /* 0x000fc80000000000 */
[----:B------:R3:W-:Y:S01]  /*40e0*/  @!P1 SYNCS.ARRIVE.TRANS64.RED.A1T0 RZ, [R0+URZ], RZ ;  /* 0x000000ff00ff99a7 */ /* 0x0007e2000810043f */
[----:B------:R0:W-:Y:S04]  /*40f0*/  STL [R1+0x2b8], R17 ;  /* 0x0002b81101007387 */ /* 0x0001e80000100800 */
[----:B------:R3:W-:Y:S04]  /*4100*/  STL [R1+0x2c0], R223 ;  /* 0x0002c0df01007387 */ /* 0x0007e80000100800 */
[----:B------:R3:W-:Y:S01]  /*4110*/  @!P2 STL.64 [R1+0x2b8], R220 ;  /* 0x0002b8dc0100a387 */ /* 0x0007e20000100a00 */
[----:B0-----:R-:W-:Y:S01]  /*4120*/  @!P2 IMAD.MOV.U32 R17, RZ, RZ, RZ ;  /* 0x000000ffff11a224 */ /* 0x001fe200078e00ff */
[----:B------:R-:W-:Y:S06]  /*4130*/  @P0 BRA `(.L_x_4131) ;  /* 0xfffffff800400947 */ /* 0x000fec000383ffff */
[----:B------:R-:W0:Y:S01]  /*4140*/  S2R R3, SR_TID.X ;  /* 0x0000000000037919 */ /* 0x000e220000002100 */
[----:B------:R-:W-:Y:S02]  /*4150*/  PLOP3.LUT P0, PT, PT, PT, PT, 0x8, 0x0 ;  /* 0x000000000000781c */ /* 0x000fe40003f0e170 */
[----:B0-----:R-:W-:-:S04]  /*4160*/  SHF.R.U32.HI R3, RZ, 0x7, R3 ;  /* 0x00000007ff037819 */ /* 0x001fc80000011603 */
[----:B------:R-:W-:-:S13]  /*4170*/  ISETP.NE.AND P3, PT, R3, 0x1, PT ;  /* 0x000000010300780c */ /* 0x000fda0003f65270 */
[----:B------:R-:W-:Y:S06]  /*4180*/  @!P3 BAR.ARV 0x9, 0x100 ;  /* 0x024400000000bb1d */ /* 0x000fec0000002000 */
.L_x_4120:
[----:B------:R-:W-:Y:S01]  /*4190*/  ULDC.64 UR6, c[0x0][0x990] ;  /* 0x0002640000067ab9 */ /* 0x000fe20000000a00 */
[----:B------:R-:W-:Y:S01]  /*41a0*/  ULDC.64 UR4, c[0x0][0x998] ;  /* 0x0002660000047ab9 */ /* 0x000fe20000000a00 */
[----:B------:R-:W-:Y:S01]  /*41b0*/  UISETP.NE.U32.AND UP0, UPT, UR6, URZ, UPT ;  /* 0x0000003f0600728c */ /* 0x000fe2000bf05070 */
[----:B------:R-:W-:Y:S01]  /*41c0*/  IMAD.MOV.U32 R3, RZ, RZ, 0x3f800000 ;  /* 0x3f800000ff037424 */ /* 0x000fe200078e00ff */
[----:B------:R-:W-:Y:S01]  /*41d0*/  UISETP.NE.U32.AND UP1, UPT, UR4, URZ, UPT ;  /* 0x0000003f0400728c */ /* 0x000fe2000bf25070 */
[----:B---3--:R-:W-:Y:S01]  /*41e0*/  IMAD.MOV.U32 R0, RZ, RZ, 0x3f800000 ;  /* 0x3f800000ff007424 */ /* 0x008fe200078e00ff */
[----:B------:R-:W-:Y:S02]  /*41f0*/  UISETP.NE.AND.EX UP0, UPT, UR7, URZ, UPT, UP0 ;  /* 0x0000003f0700728c */ /* 0x000fe4000bf05300 */
[----:B------:R-:W-:Y:S01]  /*4200*/  UISETP.NE.AND.EX UP1, UPT, UR5, URZ, UPT, UP1 ;  /* 0x0000003f0500728c */ /* 0x000fe2000bf25310 */
[----:B------:R-:W-:Y:S02]  /*4210*/  ULDC UR8, c[0x0][0x428] ;  /* 0x00010a0000087ab9 */ /* 0x000fe40000000800 */
[----:B------:R-:W-:Y:S01]  /*4220*/  UISETP.NE.AND UP2, UPT, UR8, 0x1, UPT ;  /* 0x000000010800788c */ /* 0x000fe2000bf45270 */
[----:B------:R-:W-:-:S02]  /*4230*/  PLOP3.LUT P1, PT, PT, PT, UP0, 0x80, 0x0 ;  /* 0x000000000000781c */ /* 0x000fc40003f2f008 */
[----:B------:R-:W-:-:S03]  /*4240*/  PLOP3.LUT P2, PT, PT, PT, UP1, 0x80, 0x0 ;  /* 0x000000000000781c */ /* 0x000fc60003f4f018 */
[----:B------:R-:W-:Y:S01]  /*4250*/  @UP0 USHF.R.S32.HI UR8, URZ, 0x1f, UR49 ;  /* 0x0000001f3f080899 */ /* 0x000fe20008011431 */
[----:B------:R-:W-:Y:S01]  /*4260*/  @UP0 ULDC.64 UR16, c[0x0][0x9a8] ;  /* 0x00026a0000100ab9 */ /* 0x000fe20000000a00 */
[----:B------:R-:W-:Y:S02]  /*4270*/  @UP1 USHF.R.S32.HI UR14, URZ, 0x1f, UR49 ;  /* 0x0000001f3f0e1899 */ /* 0x000fe40008011431 */
[----:B------:R-:W-:Y:S01]  /*4280*/  @UP0 UIMAD UR8, UR8, UR16, URZ ;  /* 0x00000010080802a4 */ /* 0x000fe2000f8e023f */
[----:B------:R-:W-:Y:S01]  /*4290*/  @UP1 ULDC.64 UR18, c[0x0][0x9b8] ;  /* 0x00026e0000121ab9 */ /* 0x000fe20000000a00 */
[----:B------:R-:W-:Y:S02]  /*42a0*/  @UP0 UIMAD.WIDE.U32 UR10, UR49, UR16, URZ ;  /* 0x00000010310a02a5 */ /* 0x000fe4000f8e003f */
[----:B------:R-:W-:Y:S02]  /*42b0*/  @UP1 UIMAD UR14, UR14, UR18, URZ ;  /* 0x000000120e0e12a4 */ /* 0x000fe4000f8e023f */
[----:B------:R-:W-:-:S02]  /*42c0*/  @UP0 UIMAD UR17, UR49, UR17, UR8 ;  /* 0x00000011311102a4 */ /* 0x000fc4000f8e0208 */
[----:B------:R-:W-:Y:S01]  /*42d0*/  @UP1 UIMAD.WIDE.U32 UR12, UR49, UR18, URZ ;  /* 0x00000012310c12a5 */ /* 0x000fe2000f8e003f */
[----:B------:R-:W-:Y:S01]  /*42e0*/  @UP2 ULDC UR8, c[0x0][0x42c] ;  /* 0x00010b0000082ab9 */ /* 0x000fe20000000800 */
[----:B------:R-:W-:Y:S02]  /*42f0*/  @UP1 UIMAD UR18, UR49, UR19, UR14 ;  /* 0x00000013311212a4 */ /* 0x000fe4000f8e020e */
[----:B------:R-:W-:Y:S01]  /*4300*/  UIMAD.WIDE.U32 UR8, UR46, UR8, URZ ;  /* 0x000000082e0872a5 */ /* 0x000fe2000f8e003f */
[----:B------:R-:W-:Y:S01]  /*4310*/  @UP2 ULDC UR14, c[0x0][0x430] ;  /* 0x00010c00000e2ab9 */ /* 0x000fe20000000800 */
[----:B------:R-:W-:Y:S02]  /*4320*/  UMOV UR16, UR46 ;  /* 0x0000002e00107c82 */ /* 0x000fe40008000000 */
[----:B------:R-:W-:Y:S02]  /*4330*/  @UP2 USHF.R.U32.HI UR16, URZ, UR14, UR9 ;  /* 0x0000000e3f102299 */ /* 0x000fe40008011609 */
[----:B------:R-:W-:-:S02]  /*4340*/  @UP0 UIADD3 UR11, UR11, UR17, URZ ;  /* 0x000000110b0b0290 */ /* 0x000fc4000fffe03f */
[----:B------:R-:W-:Y:S02]  /*4350*/  @UP0 USHF.R.S32.HI UR17, URZ, 0x1f, UR16 ;  /* 0x0000001f3f110899 */ /* 0x000fe40008011410 */
[----:B------:R-:W-:Y:S01]  /*4360*/  @UP1 USHF.R.S32.HI UR19, URZ, 0x1f, UR16 ;  /* 0x0000001f3f131899 */ /* 0x000fe20008011410 */
[----:B------:R-:W-:Y:S01]  /*4370*/  @UP0 ULDC.64 UR14, c[0x0][0x9b0] ;  /* 0x00026c00000e0ab9 */ /* 0x000fe20000000a00 */
[----:B------:R-:W-:Y:S01]  /*4380*/  @UP1 ULDC.64 UR8, c[0x0][0x9c0] ;  /* 0x0002700000081ab9 */ /* 0x000fe20000000a00 */
[----:B------:R-:W-:Y:S02]  /*4390*/  @UP1 UIADD3 UR13, UR13, UR18, URZ ;  /* 0x000000120d0d1290 */ /* 0x000fe4000fffe03f */
[----:B------:R-:W-:Y:S02]  /*43a0*/  @UP0 UIMAD UR17, UR17, UR14, URZ ;  /* 0x0000000e111102a4 */ /* 0x000fe4000f8e023f */
[----:B------:R-:W-:Y:S02]  /*43b0*/  @UP1 UIMAD UR18, UR19, UR8, URZ ;  /* 0x00000008131212a4 */ /* 0x000fe4000f8e023f */
[----:B------:R-:W-:-:S02]  /*43c0*/  @UP1 UIMAD.WIDE.U32 UR12, UR16, UR8, UR12 ;  /* 0x00000008100c12a5 */ /* 0x000fc4000f8e000c */
[----:B------:R-:W-:Y:S02]  /*43d0*/  @UP0 UIMAD.WIDE.U32 UR10, UR16, UR14, UR10 ;  /* 0x0000000e100a02a5 */ /* 0x000fe4000f8e000a */
[----:B------:R-:W-:Y:S02]  /*43e0*/  @UP0 UIMAD UR15, UR16, UR15, UR17 ;  /* 0x0000000f100f02a4 */ /* 0x000fe4000f8e0211 */
[----:B------:R-:W-:Y:S02]  /*43f0*/  @UP1 UIMAD UR8, UR16, UR9, UR18 ;  /* 0x00000009100812a4 */ /* 0x000fe4000f8e0212 */
[----:B------:R-:W-:Y:S02]  /*4400*/  @UP0 UIADD3 UR9, UR11, UR15, URZ ;  /* 0x0000000f0b090290 */ /* 0x000fe4000fffe03f */
[----:B------:R-:W-:Y:S02]  /*4410*/  @UP0 ULEA UR6, UP3, UR10, UR6, 0x2 ;  /* 0x000000060a060291 */ /* 0x000fe4000f86103f */
[----:B------:R-:W-:-:S02]  /*4420*/  @UP1 UIADD3 UR8, UR13, UR8, URZ ;  /* 0x000000080d081290 */ /* 0x000fc4000fffe03f */
[----:B------:R-:W-:Y:S02]  /*4430*/  @UP1 ULEA UR4, UP4, UR12, UR4, 0x2 ;  /* 0x000000040c041291 */ /* 0x000fe4000f88103f */
[----:B------:R-:W-:Y:S01]  /*4440*/  @UP0 ULEA.HI.X UR7, UR10, UR7, UR9, 0x2, UP3 ;  /* 0x000000070a070291 */ /* 0x000fe200098f1409 */
[----:B------:R-:W-:Y:S01]  /*4450*/  IMAD.U32 R4, RZ, RZ, UR6 ;  /* 0x00000006ff047e24 */ /* 0x000fe2000f8e00ff */
[----:B------:R-:W-:Y:S02]  /*4460*/  @UP1 ULEA.HI.X UR5, UR12, UR5, UR8, 0x2, UP4 ;  /* 0x000000050c051291 */ /* 0x000fe4000a0f1408 */
[----:B------:R-:W-:Y:S02]  /*4470*/  IMAD.U32 R6, RZ, RZ, UR4 ;  /* 0x00000004ff067e24 */ /* 0x000fe4000f8e00ff */
[----:B------:R-:W-:Y:S02]  /*4480*/  IMAD.U32 R5, RZ, RZ, UR7 ;  /* 0x00000007ff057e24 */ /* 0x000fe4000f8e00ff */
[----:B------:R-:W-:Y:S01]  /*4490*/  IMAD.U32 R7, RZ, RZ, UR5 ;  /* 0x00000005ff077e24 */ /* 0x000fe2000f8e00ff */
[----:B------:R-:W-:Y:S06]  /*44a0*/  @P0 BRA `(.L_x_4132) ;  /* 0x0000000000080947 */ /* 0x000fec0003800000 */
[----:B------:R-:W0:Y:S02]  /*44b0*/  FENCE.VIEW.ASYNC.G ;  /* 0x00000000000073c6 */ /* 0x000e240000000100 */
[----:B0-----:R-:W-:Y:S06]  /*44c0*/  BAR.ARV 0xc, 0x180 ;  /* 0x0306000000007b1d */ /* 0x001fec0000002000 */
.L_x_4132:
[----:B------:R-:W3:Y:S01]  /*44d0*/  @P1 LDG.E R3, desc[UR52][R4.64] ;  /* 0x0000003404031981 */ /* 0x000ee2000c1e1900 */
[----:B------:R-:W0:Y:S01]  /*44e0*/  LDC.64 R8, c[0x0][0x9e0] ;  /* 0x00027800ff087b82 */ /* 0x000e220000000a00 */
[----:B------:R-:W-:Y:S02]  /*44f0*/  ULDC UR4, c[0x0][0x988] ;  /* 0x0002620000047ab9 */ /* 0x000fe40000000800 */
[----:B------:R-:W3:Y:S01]  /*4500*/  @P2 LDG.E R0, desc[UR52][R6.64] ;  /* 0x0000003406002981 */ /* 0x000ee2000c1e1900 */
[----:B------:R-:W-:Y:S01]  /*4510*/  IADD3 R220, R22, 0x80, -R23 ;  /* 0x0000008016dc7810 */ /* 0x000fe20007ffe817 */
[----:B------:R-:W-:-:S04]  /*4520*/  @UP2 ULDC UR6, c[0x0][0x430] ;  /* 0x00010c0000062ab9 */ /* 0x000fc80000000800 */
[----:B------:R-:W-:Y:S01]  /*4530*/  IMAD R220, R225, 0x80, R220 ;  /* 0x00000080e1dc7824 */ /* 0x000fe200078e02dc */
[----:B0-----:R-:W-:Y:S01]  /*4540*/  ISETP.GE.AND P1, PT, R9, 0x1, PT ;  /* 0x000000010900780c */ /* 0x001fe20003f26270 */
[----:B---3--:R-:W-:-:S04]  /*4550*/  FMUL.FTZ R0, R3, R0 ;  /* 0x0000000003007220 */ /* 0x008fc80000410000 */
        /* <DEDUP_REMOVED lines=17> */
.L_x_4134:
[----:B------:R-:W-:-:S13]  /*4670*/  ISETP.NE.AND P0, PT, R9, 0x1, PT ;  /* 0x000000010900780c */ /* 0x000fda0003f05270 */
[----:B------:R-:W0:Y:S02]  /*4680*/  @P0 LDC.64 R4, c[0x0][0x9e8] ;  /* 0x00027a00ff040b82 */ /* 0x000e240000000a00 */
[----:B0-----:R-:W-:-:S05]  /*4690*/  @P0 IMAD.HI.U32 R4, R3, R4, RZ ;  /* 0x0000000403040227 */ /* 0x001fca00078e00ff */
[----:B------:R-:W-:-:S07]  /*46a0*/  @P0 SHF.R.U32.HI R3, RZ, R5, R4 ;  /* 0x00000005ff030219 */ /* 0x000fce0000011604 */
.L_x_4135:
[----:B------:R-:W-:-:S05]  /*46b0*/  IMAD R3, R3, R9, R9 ;  /* 0x0000000903037224 */ /* 0x000fca00078e0209 */
[----:B------:R-:W-:-:S07]  /*46c0*/  VIMNMX R0, R0, R3, PT ;  /* 0x0000000300007248 */ /* 0x000fce0003fe0100 */
.L_x_4133:
[----:B------:R-:W-:Y:S01]  /*46d0*/  VIADD R0, R0, 0x9f ;  /* 0x0000009f00007836 */ /* 0x000fe20000000000 */
[----:B------:R-:W-:Y:S01]  /*46e0*/  ULDC UR4, c[0x0][0x9dc] ;  /* 0x0002770000047ab9 */ /* 0x000fe20000000800 */
[----:B------:R-:W-:Y:S02]  /*46f0*/  IMAD.IADD R4, R22, 0x1, -R23 ;  /* 0x0000000116047824 */ /* 0x000fe400078e0a17 */
[----:B------:R-:W-:-:S04]  /*4700*/  IMAD.HI R0, R0, 0x66666667, RZ ;  /* 0x6666666700007827 */ /* 0x000fc800078e02ff */
[----:B------:R-:W-:Y:S01]  /*4710*/  IMAD R105, R225, 0x80, R4 ;  /* 0x00000080e1697824 */ /* 0x000fe200078e0204 */
[----:B------:R-:W-:-:S03]  /*4720*/  SHF.R.U32.HI R3, RZ, 0x1f, R0 ;  /* 0x0000001fff037819 */ /* 0x000fc60000011600 */
        /* <DEDUP_REMOVED lines=14> */
.L_x_4137:
[----:B------:R-:W-:Y:S01]  /*4810*/  ISETP.NE.AND P0, PT, R9, 0x1, PT ;  /* 0x000000010900780c */ /* 0x000fe20003f05270 */
[----:B------:R-:W-:-:S12]  /*4820*/  IMAD.MOV.U32 R0, RZ, RZ, R105 ;  /* 0x000000ffff007224 */ /* 0x000fd800078e0069 */
[----:B------:R-:W0:Y:S02]  /*4830*/  @P0 LDC.64 R4, c[0x0][0x9e8] ;  /* 0x00027a00ff040b82 */ /* 0x000e240000000a00 */
[----:B0-----:R-:W-:-:S05]  /*4840*/  @P0 IMAD.HI.U32 R4, R105, R4, RZ ;  /* 0x0000000469040227 */ /* 0x001fca00078e00ff */
[----:B------:R-:W-:-:S07]  /*4850*/  @P0 SHF.R.U32.HI R0, RZ, R5, R4 ;  /* 0x00000005ff000219 */ /* 0x000fce0000011604 */
.L_x_4138:
[----:B------:R-:W-:-:S05]  /*4860*/  IMAD R0, R0, R9, RZ ;  /* 0x0000000900007224 */ /* 0x000fca00078e02ff */
[----:B------:R-:W-:-:S13]  /*4870*/  R2UR UR5, R0 ;  /* 0x00000000000572ca */ /* 0x000fda00000e0000 */
[----:B------:R-:W-:-:S04]  /*4880*/  UISETP.LT.AND UP0, UPT, UR4, UR5, UPT ;  /* 0x000000050400728c */ /* 0x000fc8000bf01270 */
[----:B------:R-:W-:-:S12]  /*4890*/  USEL UR4, UR4, UR5, !UP0 ;  /* 0x0000000504047287 */ /* 0x000fd8000c000000 */
.L_x_4136:
[----:B------:R-:W-:Y:S01]  /*48a0*/  UIMAD.WIDE UR4, UR4, 0x66666667, URZ ;  /* 0x66666667040478a5 */ /* 0x000fe2000f8e023f */
[----:B------:R-:W-:Y:S02]  /*48b0*/  PLOP3.LUT P0, PT, PT, PT, PT, 0x80, 0x0 ;  /* 0x000000000000781c */ /* 0x000fe40003f0f070 */
[----:B------:R-:W-:Y:S02]  /*48c0*/  CS2R R4, SRZ ;  /* 0x0000000000047805 */ /* 0x000fe4000001ff00 */
[----:B------:R-:W-:Y:S01]  /*48d0*/  CS2R R118, SRZ ;  /* 0x0000000000767805 */ /* 0x000fe2000001ff00 */
[----:B------:R-:W-:Y:S01]  /*48e0*/  USHF.R.U32.HI UR4, URZ, 0x1f, UR5 ;  /* 0x0000001f3f047899 */ /* 0x000fe20008011605 */
[----:B------:R-:W-:Y:S02]  /*48f0*/  CS2R R26, SRZ ;  /* 0x00000000001a7805 */ /* 0x000fe4000001ff00 */
[----:B-1----:R-:W-:Y:S02]  /*4900*/  CS2R R36, SRZ ;  /* 0x0000000000247805 */ /* 0x002fe4000001ff00 */
[----:B------:R-:W-:Y:S01]  /*4910*/  CS2R R112, SRZ ;  /* 0x0000000000707805 */ /* 0x000fe2000001ff00 */
[----:B------:R-:W-:Y:S01]  /*4920*/  ULEA.HI.SX32 UR4, UR5, UR4, 0x1a ;  /* 0x0000000405047291 */ /* 0x000fe2000f8fd23f */
[----:B------:R-:W-:-:S02]  /*4930*/  CS2R R84, SRZ ;  /* 0x0000000000547805 */ /* 0x000fc4000001ff00 */
[----:B------:R-:W-:Y:S02]  /*4940*/  CS2R R110, SRZ ;  /* 0x00000000006e7805 */ /* 0x000fe4000001ff00 */
[----:B------:R-:W-:Y:S01]  /*4950*/  CS2R R30, SRZ ;  /* 0x00000000001e7805 */ /* 0x000fe2000001ff00 */
[----:B------:R-:W-:Y:S01]  /*4960*/  UISETP.LT.AND UP0, UPT, URZ, UR4, UPT ;  /* 0x000000043f00728c */ /* 0x000fe2000bf01270 */
[----:B--2---:R-:W-:Y:S01]  /*4970*/  CS2R R14, SRZ ;  /* 0x00000000000e7805 */ /* 0x004fe2000001ff00 */
[----:B------:R-:W-:Y:S01]  /*4980*/  IMAD.MOV.U32 R3, RZ, RZ, RZ ;  /* 0x000000ffff037224 */ /* 0x000fe200078e00ff */
[----:B------:R-:W-:Y:S01]  /*4990*/  CS2R R76, SRZ ;  /* 0x00000000004c7805 */ /* 0x000fe2000001ff00 */
[----:B------:R-:W-:Y:S01]  /*49a0*/  USEL UR41, URZ, UR4, !UP0 ;  /* 0x000000043f297287 */ /* 0x000fe2000c000000 */
[----:B------:R-:W-:Y:S02]  /*49b0*/  CS2R R8, SRZ ;  /* 0x0000000000087805 */ /* 0x000fe4000001ff00 */
[----:B------:R-:W-:-:S02]  /*49c0*/  CS2R R102, SRZ ;  /* 0x0000000000667805 */ /* 0x000fc4000001ff00 */
[----:B------:R-:W-:Y:S02]  /*49d0*/  CS2R R34, SRZ ;  /* 0x0000000000227805 */ /* 0x000fe4000001ff00 */
[----:B------:R-:W-:Y:S02]  /*49e0*/  CS2R R28, SRZ ;  /* 0x00000000001c7805 */ /* 0x000fe4000001ff00 */
[----:B------:R-:W-:Y:S02]  /*49f0*/  CS2R R96, SRZ ;  /* 0x0000000000607805 */ /* 0x000fe4000001ff00 */
[----:B------:R-:W-:Y:S02]  /*4a00*/  ISETP.GT.AND P1, PT, R104, UR41, PT ;  /* 0x0000002968007c0c */ /* 0x000fe4000bf24270 */
        /* <DEDUP_REMOVED lines=34> */
[----:B------:R-:W-:Y:S01]  /*4c30*/  CS2R R24, SRZ ;  /* 0x0000000000187805 */ /* 0x000fe2000001ff00 */
[----:B------:R-:W-:Y:S02]  /*4c40*/  IMAD.MOV.U32 R132, RZ, RZ, RZ ;  /* 0x000000ffff847224 */ /* 0x000fe400078e00ff */
[----:B------:R-:W-:Y:S01]  /*4c50*/  IMAD.MOV.U32 R11, RZ, RZ, RZ ;  /* 0x000000ffff0b7224 */ /* 0x000fe200078e00ff */
[----:B------:R-:W-:Y:S06]  /*4c60*/  @!P1 BRA `(.L_x_4139) ;  /* 0x0000018c00089947 */ /* 0x000fec0003800000 */
[----:B------:R-:W2:Y:S01]  /*4c70*/  LDL R6, [R1+0x2ec] ;  /* 0x0002ec0001067983 */ /* 0x000ea20000100800 */
[----:B------:R-:W-:-:S06]  /*4c80*/  ULOP3.LUT UP0, URZ, UR48, 0x9f, URZ, 0xc0, !UPT ;  /* 0x0000009f303f7892 */ /* 0x000fcc000f80c03f */
[----:B------:R-:W-:Y:S01]  /*4c90*/  PLOP3.LUT P0, PT, PT, PT, UP0, 0x80, 0x0 ;  /* 0x000000000000781c */ /* 0x000fe20003f0f008 */
[----:B--2---:R-:W0:Y:S02]  /*4ca0*/  SHFL.IDX PT, R0, R6, RZ, 0x1f ;  /* 0x00001fff06007589 */ /* 0x004e2400000e0000 */
        /* <DEDUP_REMOVED lines=24> */
.L_x_4140:
[----:B------:R-:W-:Y:S02]  /*4e30*/  ULDC UR4, c[0x0][0x3d4] ;  /* 0x0000f50000047ab9 */ /* 0x000fe40000000800 */
[----:B------:R-:W-:-:S13]  /*4e40*/  ISETP.LT.AND P0, PT, RZ, UR4, PT ;  /* 0x00000004ff007c0c */ /* 0x000fda000bf01270 */
[----:B------:R-:W-:Y:S05]  /*4e50*/  @P0 BRA `(.L_x_4141) ;  /* 0x0000000000400947 */ /* 0x000fea0003800000 */
[----:B------:R-:W-:Y:S01]  /*4e60*/  ULEA.HI UR4, UR47, UR47, URZ, 0x1 ;  /* 0x0000002f2f047291 */ /* 0x000fe2000f8f083f */
[----:B------:R-:W-:-:S03]  /*4e70*/  IMAD.U32 R3, RZ, RZ, UR38 ;  /* 0x00000026ff037e24 */ /* 0x000fc6000f8e00ff */
[----:B------:R-:W-:-:S04]  /*4e80*/  ULOP3.LUT UR4, UR4, 0xfffffffe, URZ, 0xc0, !UPT ;  /* 0xfffffffe04047892 */ /* 0x000fc8000f8ec03f */
[----:B------:R-:W-:-:S06]  /*4e90*/  UIADD3 UR4, UR47, -UR4, URZ ;  /* 0x800000042f047290 */ /* 0x000fcc000fffe03f */
[----:B------:R-:W-:-:S05]  /*4ea0*/  IMAD.U32 R0, RZ, RZ, UR4 ;  /* 0x00000004ff007e24 */ /* 0x000fca000f8e00ff */
[----:B------:R-:W-:-:S04]  /*4eb0*/  SHF.L.U32 R0, R0, 0x1f, RZ ;  /* 0x0000001f00007819 */ /* 0x000fc800000006ff */
[----:B------:R0:W1:Y:S03]  /*4ec0*/  SYNCS.PHASECHK.TRANS64.TRYWAIT P0, [R3+URZ+0x33400], R0 ;  /* 0x03340000030075a7 */ /* 0x000066000800017f */
[----:B-1----:R-:W-:Y:S05]  /*4ed0*/  @!P0 NANOSLEEP.SYNCS 0x989680 ;  /* 0x009896800000895d */ /* 0x002fea0003900000 */
[----:B------:R-:W1:Y:S02]  /*4ee0*/  @!P0 SYNCS.PHASECHK.TRANS64 P0, [R3+URZ+0x33400], R0 ;  /* 0x03340000030085a7 */ /* 0x000e64000800007f */
[----:B-1----:R-:W-:Y:S05]  /*4ef0*/  @P0 BRA `(.L_x_4142) ;  /* 0x0000007000180947 */ /* 0x002fea0003800000 */
.L_x_4143:
[----:B0-----:R-:W-:-:S04]  /*4f00*/  IMAD.U32 R3, RZ, RZ, UR38 ;  /* 0x00000026ff037e24 */ /* 0x001fc8000f8e00ff */
[----:B------:R0:W1:Y:S03]  /*4f10*/  SYNCS.PHASECHK.TRANS64.TRYWAIT P0, [R3+URZ+0x33400], R0 ;  /* 0x03340000030075a7 */ /* 0x000066000800017f */
[----:B-1----:R-:W-:Y:S05]  /*4f20*/  @!P0 NANOSLEEP.SYNCS 0x989680 ;  /* 0x009896800000895d */ /* 0x002fea0003900000 */
[----:B------:R-:W1:Y:S02]  /*4f30*/  @!P0 SYNCS.PHASECHK.TRANS64 P0, [R3+URZ+0x33400], R0 ;  /* 0x03340000030085a7 */ /* 0x000e64000800007f */
[----:B-1----:R-:W-:Y:S05]  /*4f40*/  @!P0 BRA `(.L_x_4143) ;  /* 0xfffffffc00ec8947 */ /* 0x002fea000383ffff */
[----:B------:R-:W-:Y:S05]  /*4f50*/  BRA `(.L_x_4142) ;  /* 0x0000007000007947 */ /* 0x000fea0003800000 */
.L_x_4141:
[----:B------:R-:W-:Y:S01]  /*4f60*/  ULOP3.LUT UP0, URZ, UR48, 0x1bf, URZ, 0xc0, !UPT ;  /* 0x000001bf303f7892 */ /* 0x000fe2000f80c03f */
[----:B------:R-:W-:Y:S01]  /*4f70*/  SHF.R.S32.HI R57, RZ, 0x1f, R48 ;  /* 0x0000001fff397819 */ /* 0x000fe20000011430 */
[----:B------:R-:W-:Y:S01]  /*4f80*/  USHF.R.S32.HI UR4, URZ, 0x1f, UR51 ;  /* 0x0000001f3f047899 */ /* 0x000fe20008011433 */
[----:B------:R-:W-:Y:S01]  /*4f90*/  ULDC.64 UR6, c[0x0][0x3d8] ;  /* 0x0000f60000067ab9 */ /* 0x000fe20000000a00 */
[----:B------:R-:W-:Y:S02]  /*4fa0*/  ULDC.64 UR8, c[0x0][0x3e8] ;  /* 0x0000fa0000087ab9 */ /* 0x000fe40000000a00 */
[----:B------:R-:W-:Y:S01]  /*4fb0*/  PLOP3.LUT P0, PT, PT, PT, UP0, 0x80, 0x0 ;  /* 0x000000000000781c */ /* 0x000fe20003f0f008 */
[----:B------:R-:W-:Y:S02]  /*4fc0*/  UIMAD UR5, UR4, UR6, URZ ;  /* 0x00000006040572a4 */ /* 0x000fe4000f8e023f */
[----:B------:R-:W-:Y:S01]  /*4fd0*/  IMAD.U32 R54, RZ, RZ, UR6 ;  /* 0x00000006ff367e24 */ /* 0x000fe2000f8e00ff */
[----:B------:R-:W-:-:S02]  /*4fe0*/  UIMAD UR4, UR4, UR8, URZ ;  /* 0x00000008040472a4 */ /* 0x000fc4000f8e023f */
[----:B------:R-:W-:Y:S01]  /*4ff0*/  IMAD.U32 R44, RZ, RZ, UR8 ;  /* 0x00000008ff2c7e24 */ /* 0x000fe2000f8e00ff */
[----:B------:R-:W-:Y:S02]  /*5000*/  UIMAD UR5, UR51, UR7, UR5 ;  /* 0x00000007330572a4 */ /* 0x000fe4000f8e0205 */
[----:B------:R-:W-:Y:S01]  /*5010*/  IMAD.WIDE.U32 R54, R54, UR51, RZ ;  /* 0x0000003336367c25 */ /* 0x000fe2000f8e00ff */
[----:B------:R-:W-:-:S03]  /*5020*/  UIMAD UR4, UR51, UR9, UR4 ;  /* 0x00000009330472a4 */ /* 0x000fc6000f8e0204 */
[----:B------:R-:W-:-:S04]  /*5030*/  IMAD.WIDE.U32 R44, R44, UR51, RZ ;  /* 0x000000332c2c7c25 */ /* 0x000fc8000f8e00ff */
[----:B------:R-:W-:Y:S02]  /*5040*/  VIADD R51, R55, UR5 ;  /* 0x0000000537337c36 */ /* 0x000fe40008000000 */
[----:B------:R-:W-:Y:S01]  /*5050*/  VIADD R53, R45, UR4 ;  /* 0x000000042d357c36 */ /* 0x000fe20008000000 */
        /* <DEDUP_REMOVED lines=17> */
.L_x_4144:
[----:B------:R-:W0:Y:S01]  /*5170*/  LDC.64 R6, c[0x0][0x3d8] ;  /* 0x0000f600ff067b82 */ /* 0x000e220000000a00 */
[----:B------:R-:W-:Y:S01]  /*5180*/  SHF.R.S32.HI R3, RZ, 0x1f, R225 ;  /* 0x0000001fff037819 */ /* 0x000fe200000114e1 */
[----:B------:R-:W-:Y:S01]  /*5190*/  ULDC.U8 UR4, c[0x0][0x3f0] ;  /* 0x0000fc0000047ab9 */ /* 0x000fe20000000000 */
[----:B------:R-:W-:Y:S01]  /*51a0*/  BSSY B0, `(.L_x_4145) ;  /* 0x00006d3000007945 */ /* 0x000fe20003800000 */
[----:B------:R-:W-:Y:S02]  /*51b0*/  ISETP.NE.AND P0, PT, RZ, UR4, PT ;  /* 0x00000004ff007c0c */ /* 0x000fe4000bf05270 */
[----:B------:R-:W-:Y:S02]  /*51c0*/  SHF.R.S32.HI R65, RZ, 0x1f, R18 ;  /* 0x0000001fff417819 */ /* 0x000fe40000011412 */
[----:B------:R-:W1:Y:S01]  /*51d0*/  LDC.64 R4, c[0x0][0x3e8] ;  /* 0x0000fa00ff047b82 */ /* 0x000e620000000a00 */
[-C--:B0-----:R-:W-:Y:S02]  /*51e0*/  IMAD R0, R3, R6.reuse, RZ ;  /* 0x0000000603007224 */ /* 0x081fe400078e02ff */
[----:B------:R-:W-:-:S04]  /*51f0*/  IMAD.WIDE.U32 R8, R225, R6, RZ ;  /* 0x00000006e1087225 */ /* 0x000fc800078e00ff */
[----:B------:R-:W-:Y:S02]  /*5200*/  IMAD.SHL.U32 R61, R8, 0x80, RZ ;  /* 0x00000080083d7824 */ /* 0x000fe400078e00ff */
[-C--:B-1----:R-:W-:Y:S02]  /*5210*/  IMAD R12, R3, R4.reuse, RZ ;  /* 0x00000004030c7224 */ /* 0x082fe400078e02ff */
[C---:B------:R-:W-:Y:S02]  /*5220*/  IMAD R3, R225.reuse, R7, R0 ;  /* 0x00000007e1037224 */ /* 0x040fe400078e0200 */
[----:B------:R-:W-:-:S04]  /*5230*/  IMAD.WIDE.U32 R10, R225, R4, RZ ;  /* 0x00000004e10a7225 */ /* 0x000fc800078e00ff */
[----:B------:R-:W-:Y:S02]  /*5240*/  IMAD R13, R225, R5, R12 ;  /* 0x00000005e10d7224 */ /* 0x000fe400078e020c */
[----:B------:R-:W-:Y:S02]  /*5250*/  IMAD.IADD R9, R9, 0x1, R3 ;  /* 0x0000000109097824 */ /* 0x000fe400078e0203 */
[----:B------:R-:W-:Y:S02]  /*5260*/  IMAD R0, R225, -0x80, R23 ;  /* 0xffffff80e1007824 */ /* 0x000fe400078e0217 */
[----:B------:R-:W-:Y:S01]  /*5270*/  IMAD.IADD R3, R11, 0x1, R13 ;  /* 0x000000010b037824 */ /* 0x000fe200078e020d */
[----:B------:R-:W-:Y:S01]  /*5280*/  SHF.L.U64.HI R60, R8, 0x7, R9 ;  /* 0x00000007083c7819 */ /* 0x000fe20000010209 */
[----:B------:R-:W-:Y:S01]  /*5290*/  IMAD.SHL.U32 R63, R10, 0x80, RZ ;  /* 0x000000800a3f7824 */ /* 0x000fe200078e00ff */
[----:B------:R-:W-:Y:S02]  /*52a0*/  VIMNMX R9, R0, 0x80, PT ;  /* 0x0000008000097848 */ /* 0x000fe40003fe0100 */
[----:B------:R-:W-:Y:S01]  /*52b0*/  SHF.L.U64.HI R62, R10, 0x7, R3 ;  /* 0x000000070a3e7819 */ /* 0x000fe20000010203 */
[----:B------:R-:W-:Y:S06]  /*52c0*/  @!P0 BRA `(.L_x_4146) ;  /* 0x0000003400888947 */ /* 0x000fec0003800000 */
[----:B------:R-:W0:Y:S01]  /*52d0*/  LDC R0, c[0x0][0x428] ;  /* 0x00010a00ff007b82 */ /* 0x000e220000000800 */
[----:B------:R-:W-:Y:S01]  /*52e0*/  ISETP.GE.AND P0, PT, R18, R9, PT ;  /* 0x000000091200720c */ /* 0x000fe20003f06270 */
[----:B------:R-:W-:Y:S01]  /*52f0*/  IMAD R3, R225, 0x80, R18 ;  /* 0x00000080e1037824 */ /* 0x000fe200078e0212 */
[----:B------:R-:W-:Y:S01]  /*5300*/  BSSY B1, `(.L_x_4147) ;  /* 0x0000050000017945 */ /* 0x000fe20003800000 */
        /* <DEDUP_REMOVED lines=12> */
[----:B------:R-:W-:Y:S02]  /*53d0*/  IMAD.MOV.U32 R10, RZ, RZ, R54 ;  /* 0x000000ffff0a7224 */ /* 0x000fe400078e0036 */
[----:B------:R-:W-:Y:S02]  /*53e0*/  IMAD.MOV.U32 R14, RZ, RZ, R44 ;  /* 0x000000ffff0e7224 */ /* 0x000fe400078e002c */
[----:B------:R-:W-:Y:S01]  /*53f0*/  IMAD.MOV.U32 R15, RZ, RZ, R53 ;  /* 0x000000ffff0f7224 */ /* 0x000fe200078e0035 */
[----:B0-----:R-:W-:-:S13]  /*5400*/  ISETP.NE.AND P1, PT, R0, 0x1, PT ;  /* 0x000000010000780c */ /* 0x001fda0003f25270 */
[----:B------:R-:W0:Y:S08]  /*5410*/  @P1 LDC R0, c[0x0][0x42c] ;  /* 0x00010b00ff001b82 */ /* 0x000e300000000800 */
[----:B------:R-:W1:Y:S01]  /*5420*/  @P1 LDC R11, c[0x0][0x430] ;  /* 0x00010c00ff0b1b82 */ /* 0x000e620000000800 */
[----:B0-----:R-:W-:-:S05]  /*5430*/  @P1 IMAD.HI.U32 R0, R3, R0, RZ ;  /* 0x0000000003001227 */ /* 0x001fca00078e00ff */
[----:B-1----:R-:W-:Y:S01]  /*5440*/  @P1 SHF.R.U32.HI R3, RZ, R11, R0 ;  /* 0x0000000bff031219 */ /* 0x002fe20000011600 */
[----:B------:R-:W-:-:S03]  /*5450*/  IMAD.MOV.U32 R11, RZ, RZ, R51 ;  /* 0x000000ffff0b7224 */ /* 0x000fc600078e0033 */
[----:B------:R-:W-:Y:S01]  /*5460*/  SHF.R.S32.HI R19, RZ, 0x1f, R3 ;  /* 0x0000001fff137819 */ /* 0x000fe20000011403 */
[----:B------:R-:W-:Y:S06]  /*5470*/  @P0 BRA `(.L_x_4148) ;  /* 0x0000000000e00947 */ /* 0x000fec0003800000 */
[C---:B------:R-:W-:Y:S01]  /*5480*/  IMAD R0, R65.reuse, R6, RZ ;  /* 0x0000000641007224 */ /* 0x040fe200078e02ff */
[----:B------:R-:W-:Y:S01]  /*5490*/  ULDC UR8, c[0x0][0x3d4] ;  /* 0x0000f50000087ab9 */ /* 0x000fe20000000800 */
[----:B------:R-:W-:Y:S01]  /*54a0*/  IMAD.MOV.U32 R8, RZ, RZ, R48 ;  /* 0x000000ffff087224 */ /* 0x000fe200078e0030 */
[----:B------:R-:W-:Y:S01]  /*54b0*/  ULDC.64 UR4, c[0x0][0x3c8] ;  /* 0x0000f20000047ab9 */ /* 0x000fe20000000a00 */
[----:B------:R-:W-:Y:S01]  /*54c0*/  IMAD.MOV.U32 R9, RZ, RZ, R57 ;  /* 0x000000ffff097224 */ /* 0x000fe200078e0039 */
[----:B------:R-:W-:Y:S01]  /*54d0*/  ULDC.64 UR6, c[0x0][0x3e0] ;  /* 0x0000f80000067ab9 */ /* 0x000fe20000000a00 */
[----:B------:R-:W-:Y:S01]  /*54e0*/  IMAD R65, R65, R4, RZ ;  /* 0x0000000441417224 */ /* 0x000fe200078e02ff */
[----:B------:R-:W-:Y:S01]  /*54f0*/  CS2R R42, SRZ ;  /* 0x00000000002a7805 */ /* 0x000fe2000001ff00 */
[----:B------:R-:W-:Y:S01]  /*5500*/  IMAD.WIDE.U32 R12, R18, R6, R8 ;  /* 0x00000006120c7225 */ /* 0x000fe200078e0008 */
[----:B------:R-:W-:-:S03]  /*5510*/  CS2R R40, SRZ ;  /* 0x0000000000287805 */ /* 0x000fc6000001ff00 */
[----:B------:R-:W-:Y:S01]  /*5520*/  IMAD.WIDE.U32 R8, R18, R4, R8 ;  /* 0x0000000412087225 */ /* 0x000fe200078e0008 */
[----:B------:R-:W-:-:S03]  /*5530*/  IADD3 R12, P2, P5, R61, R54, R12 ;  /* 0x000000363d0c7210 */ /* 0x000fc60007d5e00c */
[C---:B------:R-:W-:Y:S01]  /*5540*/  IMAD R65, R18.reuse, R5, R65 ;  /* 0x0000000512417224 */ /* 0x040fe200078e0241 */
[----:B------:R-:W-:Y:S01]  /*5550*/  IADD3 R44, P3, P4, R63, R44, R8 ;  /* 0x0000002c3f2c7210 */ /* 0x000fe20007c7e008 */
[----:B------:R-:W-:Y:S02]  /*5560*/  IMAD R21, R18, R7, R0 ;  /* 0x0000000712157224 */ /* 0x000fe400078e0200 */
[----:B------:R-:W-:Y:S02]  /*5570*/  IMAD.IADD R0, R9, 0x1, R65 ;  /* 0x0000000109007824 */ /* 0x000fe400078e0241 */
[----:B------:R-:W-:Y:S02]  /*5580*/  VIADD R8, R48, 0x10 ;  /* 0x0000001030087836 */ /* 0x000fe40000000000 */
[----:B------:R-:W-:Y:S01]  /*5590*/  IMAD.IADD R21, R13, 0x1, R21 ;  /* 0x000000010d157824 */ /* 0x000fe200078e0215 */
[----:B------:R-:W-:Y:S01]  /*55a0*/  IADD3.X R0, R62, R53, R0, P3, P4 ;  /* 0x000000353e007210 */ /* 0x000fe20001fe8400 */
[C---:B------:R-:W-:Y:S01]  /*55b0*/  VIADD R13, R48.reuse, 0x20 ;  /* 0x00000020300d7836 */ /* 0x040fe20000000000 */
[C---:B------:R-:W-:Y:S01]  /*55c0*/  ISETP.GE.AND P3, PT, R48.reuse, UR8, PT ;  /* 0x0000000830007c0c */ /* 0x040fe2000bf66270 */
[----:B------:R-:W-:Y:S01]  /*55d0*/  VIADD R9, R48, 0x30 ;  /* 0x0000003030097836 */ /* 0x000fe20000000000 */
[----:B------:R-:W-:Y:S01]  /*55e0*/  ISETP.GE.AND P1, PT, R8, UR8, PT ;  /* 0x0000000808007c0c */ /* 0x000fe2000bf26270 */
[----:B------:R-:W-:Y:S01]  /*55f0*/  VIADD R20, R48, 0x40 ;  /* 0x0000004030147836 */ /* 0x000fe20000000000 */
[----:B------:R-:W-:-:S02]  /*5600*/  IADD3.X R8, R60, R51, R21, P2, P5 ;  /* 0x000000333c087210 */ /* 0x000fc400017ea415 */
[----:B------:R-:W-:Y:S02]  /*5610*/  IADD3 R12, P4, R12, UR4, RZ ;  /* 0x000000040c0c7c10 */ /* 0x000fe4000ff9e0ff */
[----:B------:R-:W-:Y:S02]  /*5620*/  IADD3 R44, P5, R44, UR6, RZ ;  /* 0x000000062c2c7c10 */ /* 0x000fe4000ffbe0ff */
[----:B------:R-:W-:Y:S02]  /*5630*/  ISETP.GE.AND P2, PT, R13, UR8, PT ;  /* 0x000000080d007c0c */ /* 0x000fe4000bf46270 */
[----:B------:R-:W-:Y:S02]  /*5640*/  IADD3.X R13, R8, UR5, RZ, P4, !PT ;  /* 0x00000005080d7c10 */ /* 0x000fe4000a7fe4ff */
[----:B------:R-:W-:Y:S01]  /*5650*/  IADD3.X R45, R0, UR7, RZ, P5, !PT ;  /* 0x00000007002d7c10 */ /* 0x000fe2000affe4ff */
[----:B------:R-:W-:Y:S01]  /*5660*/  VIADD R0, R48, 0x50 ;  /* 0x0000005030007836 */ /* 0x000fe20000000000 */
[----:B------:R-:W-:Y:S01]  /*5670*/  ISETP.GE.AND P4, PT, R9, UR8, PT ;  /* 0x0000000809007c0c */ /* 0x000fe2000bf86270 */
[----:B------:R0:W5:Y:S01]  /*5680*/  @!P3 LDG.E.64 R42, desc[UR52][R12.64] ;  /* 0x000000340c2ab981 */ /* 0x000162000c1e1b00 */
[----:B------:R-:W-:-:S03]  /*5690*/  ISETP.GE.AND P5, PT, R20, UR8, PT ;  /* 0x0000000814007c0c */ /* 0x000fc6000bfa6270 */
[----:B------:R0:W5:Y:S01]  /*56a0*/  @!P3 LDG.E.64 R40, desc[UR52][R44.64] ;  /* 0x000000342c28b981 */ /* 0x000162000c1e1b00 */
[----:B------:R-:W-:Y:S02]  /*56b0*/  ISETP.GE.AND P3, PT, R0, UR8, PT ;  /* 0x0000000800007c0c */ /* 0x000fe4000bf66270 */
        /* <DEDUP_REMOVED lines=20> */
.L_x_4148:
[----:B------:R-:W-:Y:S05]  /*5800*/  BSYNC B1 ;  /* 0x0000000000017941 */ /* 0x000fea0003800000 */
.L_x_4147:
[-C--:B------:R-:W-:Y:S01]  /*5810*/  IMAD R0, R19, R6.reuse, RZ ;  /* 0x0000000613007224 */ /* 0x080fe200078e02ff */
[----:B------:R-:W-:Y:S01]  /*5820*/  ULDC.64 UR4, c[0x0][0x3c8] ;  /* 0x0000f20000047ab9 */ /* 0x000fe20000000a00 */
[----:B------:R-:W-:Y:S01]  /*5830*/  IMAD.WIDE.U32 R10, R3, R6, R10 ;  /* 0x00000006030a7225 */ /* 0x000fe200078e000a */
[----:B------:R-:W-:-:S03]  /*5840*/  ULDC.64 UR6, c[0x0][0x3e0] ;  /* 0x0000f80000067ab9 */ /* 0x000fc60000000a00 */
[----:B------:R-:W-:-:S04]  /*5850*/  IMAD.WIDE.U32 R14, R3, R4, R14 ;  /* 0x00000004030e7225 */ /* 0x000fc800078e000e */
[----:B------:R-:W-:Y:S01]  /*5860*/  IMAD R6, R19, R4, RZ ;  /* 0x0000000413067224 */ /* 0x000fe200078e02ff */
[----:B------:R-:W-:Y:S01]  /*5870*/  IADD3 R4, P1, R10, UR4, RZ ;  /* 0x000000040a047c10 */ /* 0x000fe2000ff3e0ff */
[C---:B0-----:R-:W-:Y:S01]  /*5880*/  IMAD R13, R3.reuse, R7, R0 ;  /* 0x00000007030d7224 */ /* 0x041fe200078e0200 */
[----:B------:R-:W-:Y:S01]  /*5890*/  IADD3 R0, P2, R14, UR6, RZ ;  /* 0x000000060e007c10 */ /* 0x000fe2000ff5e0ff */
[----:B------:R-:W-:Y:S01]  /*58a0*/  IMAD R3, R3, R5, R6 ;  /* 0x0000000503037224 */ /* 0x000fe200078e0206 */
[----:B------:R-:W-:Y:S02]  /*58b0*/  UMOV UR4, 0xffffffff ;  /* 0xffffffff00047882 */ /* 0x000fe40000000000 */
[----:B------:R-:W-:Y:S02]  /*58c0*/  IADD3.X R13, R11, UR5, R13, P1, !PT ;  /* 0x000000050b0d7c10 */ /* 0x000fe40008ffe40d */
[----:B------:R-:W-:Y:S01]  /*58d0*/  IADD3.X R3, R15, UR7, R3, P2, !PT ;  /* 0x000000070f037c10 */ /* 0x000fe200097fe403 */
[----:B------:R-:W-:Y:S06]  /*58e0*/  BRA.DIV UR4, `(.L_x_4149) ;  /* 0x00000232047c7947 */ /* 0x000fec000b800000 */
.L_x_4423:
[----:B------:R-:W-:-:S03]  /*58f0*/  UMOV UR4, 0xffffffff ;  /* 0xffffffff00047882 */ /* 0x000fc60000000000 */
[----:B------:R-:W-:Y:S05]  /*5900*/  BRA.DIV UR4, `(.L_x_4150) ;  /* 0x0000023204907947 */ /* 0x000fea000b800000 */
.L_x_4426:
[----:B------:R-:W-:-:S03]  /*5910*/  UMOV UR4, 0xffffffff ;  /* 0xffffffff00047882 */ /* 0x000fc60000000000 */
[----:B------:R-:W-:Y:S05]  /*5920*/  BRA.DIV UR4, `(.L_x_4151) ;  /* 0x0000023204b07947 */ /* 0x000fea000b800000 */
.L_x_4429:
[----:B------:R-:W-:-:S03]  /*5930*/  UMOV UR4, 0xffffffff ;  /* 0xffffffff00047882 */ /* 0x000fc60000000000 */
[----:B------:R-:W-:Y:S05]  /*5940*/  BRA.DIV UR4, `(.L_x_4152) ;  /* 0x0000023204d07947 */ /* 0x000fea000b800000 */
.L_x_4432:
[----:B------:R-:W-:-:S04]  /*5950*/  ULEA.HI UR4, UR47, UR47, URZ, 0x1 ;  /* 0x0000002f2f047291 */ /* 0x000fc8000f8f083f */
[----:B------:R-:W-:-:S04]  /*5960*/  ULOP3.LUT UR4, UR4, 0xfffffffe, URZ, 0xc0, !UPT ;  /* 0xfffffffe04047892 */ /* 0x000fc8000f8ec03f */
[----:B------:R-:W-:-:S06]  /*5970*/  UIADD3 UR4, UR47, -UR4, URZ ;  /* 0x800000042f047290 */ /* 0x000fcc000fffe03f */
[----:B------:R-:W-:-:S05]  /*5980*/  IMAD.U32 R0, RZ, RZ, UR4 ;  /* 0x00000004ff007e24 */ /* 0x000fca000f8e00ff */
[----:B------:R-:W-:-:S04]  /*5990*/  SHF.L.U32 R0, R0, 0x1f, RZ ;  /* 0x0000001f00007819 */ /* 0x000fc800000006ff */
[----:B------:R-:W0:Y:S02]  /*59a0*/  SYNCS.PHASECHK.TRANS64.TRYWAIT P1, [UR38+0x33400], R0 ;  /* 0x03340000ff0075a7 */ /* 0x000e240008020166 */
[----:B0-----:R-:W-:Y:S05]  /*59b0*/  @!P1 BRA `(.L_x_4153) ;  /* 0x0000023000dc9947 */ /* 0x001fea0003800000 */
.L_x_4433:
[----:B------:R-:W-:Y:S05]  /*59c0*/  @P0 BRA `(.L_x_4154) ;  /* 0x0000006400400947 */ /* 0x000fea0003800000 */
[----:B------:R-:W2:Y:S01]  /*59d0*/  LDL R5, [R1+0x2d8] ;  /* 0x0002d80001057983 */ /* 0x000ea20000100800 */
[----:B0-----:R-:W0:Y:S01]  /*59e0*/  LDC R3, c[0x0][0x3d4] ;  /* 0x0000f500ff037b82 */ /* 0x001e220000000800 */
[C---:B------:R-:W-:Y:S01]  /*59f0*/  VIADD R0, R48.reuse, 0x10 ;  /* 0x0000001030007836 */ /* 0x040fe20000000000 */
[----:B------:R-:W-:Y:S01]  /*5a00*/  BSSY B1, `(.L_x_4155) ;  /* 0x0000085000017945 */ /* 0x000fe20003800000 */
[C---:B------:R-:W-:Y:S02]  /*5a10*/  VIADD R4, R48.reuse, 0x20 ;  /* 0x0000002030047836 */ /* 0x040fe40000000000 */
[C---:B------:R-:W-:Y:S02]  /*5a20*/  VIADD R6, R48.reuse, 0x30 ;  /* 0x0000003030067836 */ /* 0x040fe40000000000 */
[----:B------:R-:W-:Y:S01]  /*5a30*/  VIADD R49, R49, UR38 ;  /* 0x0000002631317c36 */ /* 0x000fe20008000000 */
[-C--:B0-----:R-:W-:Y:S02]  /*5a40*/  ISETP.GE.AND P6, PT, R48, R3.reuse, PT ;  /* 0x000000033000720c */ /* 0x081fe40003fc6270 */
[-C--:B------:R-:W-:Y:S01]  /*5a50*/  ISETP.GE.AND P0, PT, R0, R3.reuse, PT ;  /* 0x000000030000720c */ /* 0x080fe20003f06270 */
[----:B------:R-:W-:Y:S01]  /*5a60*/  VIADD R0, R48, 0x40 ;  /* 0x0000004030007836 */ /* 0x000fe20000000000 */
[-C--:B------:R-:W-:Y:S01]  /*5a70*/  ISETP.GE.AND P1, PT, R4, R3.reuse, PT ;  /* 0x000000030400720c */ /* 0x080fe20003f26270 */
[----:B------:R-:W-:Y:S01]  /*5a80*/  VIADD R48, R48, 0x50 ;  /* 0x0000005030307836 */ /* 0x000fe20000000000 */
[----:B------:R-:W-:-:S02]  /*5a90*/  ISETP.GE.AND P2, PT, R6, R3, PT ;  /* 0x000000030600720c */ /* 0x000fc40003f46270 */
[-C--:B------:R-:W-:Y:S01]  /*5aa0*/  ISETP.GE.AND P3, PT, R0, R3.reuse, PT ;  /* 0x000000030000720c */ /* 0x080fe20003f66270 */
[----:B------:R-:W-:Y:S01]  /*5ab0*/  VIADD R0, R49, 0x20 ;  /* 0x0000002031007836 */ /* 0x000fe20000000000 */
[----:B------:R-:W-:Y:S02]  /*5ac0*/  ISETP.GE.AND P4, PT, R48, R3, PT ;  /* 0x000000033000720c */ /* 0x000fe40003f86270 */
[----:B--2---:R-:W-:Y:S01]  /*5ad0*/  LOP3.LUT P5, RZ, R5, 0x2, RZ, 0xc0, !PT ;  /* 0x0000000205ff7812 */ /* 0x004fe200078ac0ff */
[----:B------:R-:W-:-:S12]  /*5ae0*/  @P6 BRA `(.L_x_4156) ;  /* 0x0000000400d86947 */ /* 0x000fd80003800000 */
[----:B------:R-:W0:Y:S01]  /*5af0*/  LDS.128 R4, [R49+0x1e200] ;  /* 0x01e2000031047984 */ /* 0x000e220000000c00 */
[----:B-----5:R-:W-:Y:S02]  /*5b00*/  SHF.R.U32.HI R3, RZ, 0x8, R42 ;  /* 0x00000008ff037819 */ /* 0x020fe4000001162a */
[----:B------:R-:W-:Y:S02]  /*5b10*/  SHF.R.U32.HI R11, RZ, 0x8, R43 ;  /* 0x00000008ff0b7819 */ /* 0x000fe4000001162b */
[----:B------:R-:W-:Y:S02]  /*5b20*/  LOP3.LUT R10, R42, 0xff, RZ, 0xc0, !PT ;  /* 0x000000ff2a0a7812 */ /* 0x000fe400078ec0ff */
[----:B------:R-:W-:Y:S02]  /*5b30*/  LOP3.LUT R3, R3, 0xff, RZ, 0xc0, !PT ;  /* 0x000000ff03037812 */ /* 0x000fe400078ec0ff */
[----:B------:R-:W-:Y:S02]  /*5b40*/  LOP3.LUT R12, R43, 0xff, RZ, 0xc0, !PT ;  /* 0x000000ff2b0c7812 */ /* 0x000fe400078ec0ff */
[----:B------:R-:W-:-:S02]  /*5b50*/  LOP3.LUT R11, R11, 0xff, RZ, 0xc0, !PT ;  /* 0x000000ff0b0b7812 */ /* 0x000fc400078ec0ff */
[----:B------:R-:W-:Y:S02]  /*5b60*/  PRMT R3, R3, 0x7604, R10 ;  /* 0x0000760403037816 */ /* 0x000fe4000000000a */
[----:B------:R-:W-:Y:S02]  /*5b70*/  SHF.R.U32.HI R44, RZ, 0x10, R43 ;  /* 0x00000010ff2c7819 */ /* 0x000fe4000001162b */
[--C-:B------:R-:W-:Y:S02]  /*5b80*/  SHF.R.U32.HI R14, RZ, 0x8, R41.reuse ;  /* 0x00000008ff0e7819 */ /* 0x100fe40000011629 */
[----:B------:R-:W-:Y:S02]  /*5b90*/  SHF.R.U32.HI R10, RZ, 0x8, R40 ;  /* 0x00000008ff0a7819 */ /* 0x000fe40000011628 */
[----:B------:R-:W-:Y:S02]  /*5ba0*/  SHF.R.U32.HI R19, RZ, 0x10, R41 ;  /* 0x00000010ff137819 */ /* 0x000fe40000011629 */
[----:B------:R-:W-:-:S02]  /*5bb0*/  PRMT R11, R11, 0x7604, R12 ;  /* 0x000076040b0b7816 */ /* 0x000fc4000000000c */
[----:B------:R-:W-:Y:S01]  /*5bc0*/  LOP3.LUT R15, R41, 0xff, RZ, 0xc0, !PT ;  /* 0x000000ff290f7812 */ /* 0x000fe200078ec0ff */
[----:B------:R-:W-:Y:S01]  /*5bd0*/  IMAD.U32 R19, R19, 0x10000, RZ ;  /* 0x0001000013137824 */ /* 0x000fe200078e00ff */
[----:B------:R-:W-:Y:S02]  /*5be0*/  LOP3.LUT R14, R14, 0xff, RZ, 0xc0, !PT ;  /* 0x000000ff0e0e7812 */ /* 0x000fe400078ec0ff */
[----:B------:R-:W-:Y:S01]  /*5bf0*/  LOP3.LUT R12, R10, 0xff, RZ, 0xc0, !PT ;  /* 0x000000ff0a0c7812 */ /* 0x000fe200078ec0ff */
[----:B------:R-:W-:Y:S01]  /*5c00*/  IMAD.U32 R10, R44, 0x10000, RZ ;  /* 0x000100002c0a7824 */ /* 0x000fe200078e00ff */
[----:B------:R-:W-:Y:S02]  /*5c10*/  LOP3.LUT R13, R40, 0xff, RZ, 0xc0, !PT ;  /* 0x000000ff280d7812 */ /* 0x000fe400078ec0ff */
[----:B------:R-:W-:Y:S02]  /*5c20*/  PRMT R14, R14, 0x7604, R15 ;  /* 0x000076040e0e7816 */ /* 0x000fe4000000000f */
        /* <DEDUP_REMOVED lines=9> */
[----:B0-----:R-:W-:Y:S02]  /*5cc0*/  F2FP.F16.E4M3.UNPACK_B R3, R6.H1 ;  /* 0x00000006ff03723e */ /* 0x001fe400030006ff */
[----:B------:R-:W-:Y:S02]  /*5cd0*/  F2FP.F16.E4M3.UNPACK_B R43, R41 ;  /* 0x00000029ff2b723e */ /* 0x000fe400020006ff */
[----:B------:R-:W-:Y:S01]  /*5ce0*/  F2FP.F16.E4M3.UNPACK_B R15, R42 ;  /* 0x0000002aff0f723e */ /* 0x000fe200020006ff */
[----:B------:R-:W-:Y:S01]  /*5cf0*/  HADD2.F32 R10, -RZ, R3.H1_H1 ;  /* 0x30000003ff0a7230 */ /* 0x000fe20000004100 */
[----:B------:R-:W-:Y:S01]  /*5d00*/  F2FP.F16.E4M3.UNPACK_B R6, R6 ;  /* 0x00000006ff06723e */ /* 0x000fe200020006ff */
[----:B------:R-:W-:Y:S01]  /*5d10*/  HADD2.F32 R44, -RZ, R43.H1_H1 ;  /* 0x3000002bff2c7230 */ /* 0x000fe20000004100 */
[-C--:B------:R-:W-:Y:S01]  /*5d20*/  F2FP.F16.E4M3.UNPACK_B R12, R7.reuse ;  /* 0x00000007ff0c723e */ /* 0x080fe200020006ff */
[----:B------:R-:W-:Y:S01]  /*5d30*/  HADD2.F32 R19, -RZ, R15.H1_H1 ;  /* 0x3000000fff137230 */ /* 0x000fe20000004100 */
[----:B------:R-:W-:Y:S01]  /*5d40*/  F2FP.F16.E4M3.UNPACK_B R13, R7.H1 ;  /* 0x00000007ff0d723e */ /* 0x000fe200030006ff */
[----:B------:R-:W-:-:S02]  /*5d50*/  HADD2.F32 R11, -RZ, R3.H0_H0 ;  /* 0x20000003ff0b7230 */ /* 0x000fc40000004100 */
[CC--:B------:R-:W-:Y:S01]  /*5d60*/  FMUL.FTZ R46, R10.reuse, R44.reuse ;  /* 0x0000002c0a2e7220 */ /* 0x0c0fe20000410000 */
[----:B------:R-:W-:Y:S01]  /*5d70*/  F2FP.F16.E4M3.UNPACK_B R7, R5 ;  /* 0x00000005ff07723e */ /* 0x000fe200020006ff */
[----:B------:R-:W-:Y:S01]  /*5d80*/  FMUL.FTZ R45, R10, R19 ;  /* 0x000000130a2d7220 */ /* 0x000fe20000410000 */
[----:B------:R-:W-:Y:S01]  /*5d90*/  F2FP.F16.E4M3.UNPACK_B R10, R5.H1 ;  /* 0x00000005ff0a723e */ /* 0x000fe200030006ff */
[----:B------:R-:W-:Y:S02]  /*5da0*/  HADD2.F32 R43, -RZ, R43.H0_H0 ;  /* 0x2000002bff2b7230 */ /* 0x000fe40000004100 */
[C---:B------:R-:W-:Y:S01]  /*5db0*/  FFMA.FTZ R47, R11.reuse, R19, -R46 ;  /* 0x000000130b2f7223 */ /* 0x040fe2000001082e */
[--C-:B------:R-:W-:Y:S02]  /*5dc0*/  HADD2.F32 R5, -RZ, R6.reuse.H1_H1 ;  /* 0x30000006ff057230 */ /* 0x100fe40000004100 */
[----:B------:R-:W-:Y:S01]  /*5dd0*/  FFMA.FTZ R48, R11, R44, R45 ;  /* 0x0000002c0b307223 */ /* 0x000fe2000001002d */
[----:B------:R-:W-:Y:S01]  /*5de0*/  HADD2.F32 R15, -RZ, R15.H0_H0 ;  /* 0x2000000fff0f7230 */ /* 0x000fe20000004100 */
[----:B------:R-:W-:Y:S01]  /*5df0*/  F2FP.F16.E4M3.UNPACK_B R41, R41.H1 ;  /* 0x00000029ff29723e */ /* 0x000fe200030006ff */
[----:B------:R-:W-:Y:S01]  /*5e00*/  HADD2.F32 R6, -RZ, R6.H0_H0 ;  /* 0x20000006ff067230 */ /* 0x000fe20000004100 */
[----:B------:R-:W-:Y:S01]  /*5e10*/  F2FP.F16.E4M3.UNPACK_B R42, R42.H1 ;  /* 0x0000002aff2a723e */ /* 0x000fe200030006ff */
[C---:B------:R-:W-:Y:S01]  /*5e20*/  FMUL.FTZ R11, R5.reuse, R43 ;  /* 0x0000002b050b7220 */ /* 0x040fe20000410000 */
[----:B------:R-:W-:Y:S01]  /*5e30*/  FMUL.FTZ R44, R5, R15 ;  /* 0x0000000f052c7220 */ /* 0x000fe20000410000 */
[----:B------:R-:W-:Y:S01]  /*5e40*/  HADD2.F32 R5, -RZ, R12.H1_H1 ;  /* 0x3000000cff057230 */ /* 0x000fe20000004100 */
[----:B------:R-:W-:Y:S01]  /*5e50*/  F2FP.F16.E4M3.UNPACK_B R3, R4 ;  /* 0x00000004ff03723e */ /* 0x000fe200020006ff */
        /* <DEDUP_REMOVED lines=24> */
[--C-:B------:R-:W-:Y:S01]  /*5fe0*/  HADD2.F32 R6, -RZ, R4.reuse.H1_H1 ;  /* 0x30000004ff067230 */ /* 0x100fe20000004100 */
[----:B------:R-:W-:Y:S01]  /*5ff0*/  F2FP.SATFINITE.E4M3.F32.PACK_AB_MERGE_C R47, R48, R47, RZ ;  /* 0x0000002f302f723e */ /* 0x000fe200048070ff */
[----:B------:R-:W-:Y:S01]  /*6000*/  HADD2.F32 R12, -RZ, R11.H1_H1 ;  /* 0x3000000bff0c7230 */ /* 0x000fe20000004100 */
[----:B------:R-:W-:Y:S01]  /*6010*/  F2FP.SATFINITE.E4M3.F32.PACK_AB_MERGE_C R51, R52, R51, RZ ;  /* 0x000000333433723e */ /* 0x000fe200048070ff */
[----:B------:R-:W-:-:S02]  /*6020*/  HADD2.F32 R5, -RZ, R4.H0_H0 ;  /* 0x20000004ff057230 */ /* 0x000fc40000004100 */
        /* <DEDUP_REMOVED lines=13> */
[----:B------:R-:W-:Y:S01]  /*6100*/  HADD2.F32 R4, -RZ, R10.H1_H1 ;  /* 0x3000000aff047230 */ /* 0x000fe20000004100 */
[----:B------:R-:W-:Y:S01]  /*6110*/  F2FP.SATFINITE.E4M3.F32.PACK_AB_MERGE_C R15, R15, R42, RZ ;  /* 0x0000002a0f0f723e */ /* 0x000fe200048070ff */
[----:B------:R-:W-:Y:S01]  /*6120*/  HADD2.F32 R40, -RZ, R40.H0_H0 ;  /* 0x20000028ff287230 */ /* 0x000fe20000004100 */
[----:B------:R-:W-:Y:S01]  /*6130*/  F2FP.SATFINITE.E4M3.F32.PACK_AB_MERGE_C R42, R46, R45, R47 ;  /* 0x0000002d2e2a723e */ /* 0x000fe2000480702f */
[----:B------:R-:W-:Y:S02]  /*6140*/  HADD2.F32 R3, -RZ, R7.H1_H1 ;  /* 0x30000007ff037230 */ /* 0x000fe40000004100 */
[----:B------:R-:W-:Y:S01]  /*6150*/  FMUL.FTZ R19, R4, R11 ;  /* 0x0000000b04137220 */ /* 0x000fe20000410000 */
[----:B------:R-:W-:-:S02]  /*6160*/  HADD2.F32 R14, -RZ, R14.H0_H0 ;  /* 0x2000000eff0e7230 */ /* 0x000fc40000004100 */
        /* <DEDUP_REMOVED lines=10> */
[----:B------:R-:W-:-:S02]  /*6210*/  F2FP.SATFINITE.E4M3.F32.PACK_AB_MERGE_C R40, R13, R6, R15 ;  /* 0x000000060d28723e */ /* 0x000fc4000480700f */
[----:B------:R-:W-:-:S04]  /*6220*/  F2FP.SATFINITE.E4M3.F32.PACK_AB_MERGE_C R12, R12, R19, RZ ;  /* 0x000000130c0c723e */ /* 0x000fc800048070ff */
[----:B------:R-:W-:-:S05]  /*6230*/  F2FP.SATFINITE.E4M3.F32.PACK_AB_MERGE_C R41, R3, R4, R12 ;  /* 0x000000040329723e */ /* 0x000fca000480700c */
[----:B------:R0:W-:Y:S02]  /*6240*/  STS.128 [R49+0x1e200], R40 ;  /* 0x01e2002831007388 */ /* 0x0001e40000000c00 */
.L_x_4156:
[----:B------:R-:W-:Y:S05]  /*6250*/  BSYNC B1 ;  /* 0x0000000000017941 */ /* 0x000fea0003800000 */
.L_x_4155:
[----:B------:R-:W-:Y:S01]  /*6260*/  BSSY B1, `(.L_x_4157) ;  /* 0x000007d000017945 */ /* 0x000fe20003800000 */
[----:B------:R-:W-:-:S03]  /*6270*/  @P5 VIADD R0, R49, 0xffffffe0 ;  /* 0xffffffe031005836 */ /* 0x000fc60000000000 */
[----:B------:R-:W-:Y:S05]  /*6280*/  @P0 BRA `(.L_x_4158) ;  /* 0x0000000400e80947 */ /* 0x000fea0003800000 */
[----:B------:R-:W1:Y:S01]  /*6290*/  LDS.128 R4, [R0+0x1e200] ;  /* 0x01e2000000047984 */ /* 0x000e620000000c00 */
[----:B-----5:R-:W-:Y:S02]  /*62a0*/  SHF.R.U32.HI R10, RZ, 0x8, R36 ;  /* 0x00000008ff0a7819 */ /* 0x020fe40000011624 */
[----:B------:R-:W-:Y:S02]  /*62b0*/  SHF.R.U32.HI R12, RZ, 0x8, R37 ;  /* 0x00000008ff0c7819 */ /* 0x000fe40000011625 */
[----:B0-----:R-:W-:Y:S02]  /*62c0*/  SHF.R.U32.HI R40, RZ, 0x8, R39 ;  /* 0x00000008ff287819 */ /* 0x001fe40000011627 */
[----:B------:R-:W-:Y:S02]  /*62d0*/  LOP3.LUT R3, R36, 0xff, RZ, 0xc0, !PT ;  /* 0x000000ff24037812 */ /* 0x000fe400078ec0ff */
[----:B------:R-:W-:Y:S02]  /*62e0*/  SHF.R.U32.HI R13, RZ, 0x8, R38 ;  /* 0x00000008ff0d7819 */ /* 0x000fe40000011626 */
[----:B------:R-:W-:-:S02]  /*62f0*/  LOP3.LUT R10, R10, 0xff, RZ, 0xc0, !PT ;  /* 0x000000ff0a0a7812 */ /* 0x000fc400078ec0ff */
[----:B------:R-:W-:Y:S02]  /*6300*/  LOP3.LUT R11, R37, 0xff, RZ, 0xc0, !PT ;  /* 0x000000ff250b7812 */ /* 0x000fe400078ec0ff */
[----:B------:R-:W-:Y:S02]  /*6310*/  LOP3.LUT R19, R39, 0xff, RZ, 0xc0, !PT ;  /* 0x000000ff27137812 */ /* 0x000fe400078ec0ff */
[----:B------:R-:W-:Y:S02]  /*6320*/  LOP3.LUT R12, R12, 0xff, RZ, 0xc0, !PT ;  /* 0x000000ff0c0c7812 */ /* 0x000fe400078ec0ff */
[----:B------:R-:W-:Y:S02]  /*6330*/  LOP3.LUT R40, R40, 0xff, RZ, 0xc0, !PT ;  /* 0x000000ff28287812 */ /* 0x000fe400078ec0ff */
[----:B------:R-:W-:Y:S02]  /*6340*/  LOP3.LUT R15, R13, 0xff, RZ, 0xc0, !PT ;  /* 0x000000ff0d0f7812 */ /* 0x000fe400078ec0ff */
[----:B------:R-:W-:-:S02]  /*6350*/  PRMT R10, R10, 0x7604, R3 ;  /* 0x000076040a0a7816 */ /* 0x000fc40000000003 */
[----:B------:R-:W-:Y:S02]  /*6360*/  PRMT R13, R12, 0x7604, R11 ;  /* 0x000076040c0d7816 */ /* 0x000fe4000000000b */
[----:B------:R-:W-:Y:S02]  /*6370*/  PRMT R40, R40, 0x7604, R19 ;  /* 0x0000760428287816 */ /* 0x000fe40000000013 */
[----:B------:R-:W-:Y:S02]  /*6380*/  SHF.R.U32.HI R3, RZ, 0x10, R36 ;  /* 0x00000010ff037819 */ /* 0x000fe40000011624 */
[----:B------:R-:W-:Y:S02]  /*6390*/  SHF.R.U32.HI R12, RZ, 0x10, R37 ;  /* 0x00000010ff0c7819 */ /* 0x000fe40000011625 */
[----:B------:R-:W-:Y:S02]  /*63a0*/  SHF.R.U32.HI R19, RZ, 0x10, R39 ;  /* 0x00000010ff137819 */ /* 0x000fe40000011627 */
[----:B------:R-:W-:-:S02]  /*63b0*/  LOP3.LUT R14, R38, 0xff, RZ, 0xc0, !PT ;  /* 0x000000ff260e7812 */ /* 0x000fc400078ec0ff */
[----:B------:R-:W-:Y:S02]  /*63c0*/  SHF.R.U32.HI R11, RZ, 0x10, R38 ;  /* 0x00000010ff0b7819 */ /* 0x000fe40000011626 */
[----:B------:R-:W-:Y:S02]  /*63d0*/  LOP3.LUT R3, R3, 0xff, RZ, 0xc0, !PT ;  /* 0x000000ff03037812 */ /* 0x000fe400078ec0ff */
[----:B------:R-:W-:Y:S02]  /*63e0*/  LOP3.LUT R12, R12, 0xff, RZ, 0xc0, !PT ;  /* 0x000000ff0c0c7812 */ /* 0x000fe400078ec0ff */
[----:B------:R-:W-:Y:S02]  /*63f0*/  LOP3.LUT R19, R19, 0xff, RZ, 0xc0, !PT ;  /* 0x000000ff13137812 */ /* 0x000fe400078ec0ff */
[----:B------:R-:W-:Y:S02]  /*6400*/  PRMT R15, R15, 0x7604, R14 ;  /* 0x000076040f0f7816 */ /* 0x000fe4000000000e */
        /* <DEDUP_REMOVED lines=9> */
[----:B-1----:R-:W-:Y:S02]  /*64a0*/  F2FP.F16.E4M3.UNPACK_B R3, R6.H1 ;  /* 0x00000006ff03723e */ /* 0x002fe400030006ff */
        /* <DEDUP_REMOVED lines=88> */
.L_x_4158:
[----:B------:R-:W-:Y:S05]  /*6a30*/  BSYNC B1 ;  /* 0x0000000000017941 */ /* 0x000fea0003800000 */
.L_x_4157:
[----:B------:R-:W-:Y:S04]  /*6a40*/  BSSY B1, `(.L_x_4159) ;  /* 0x0000078000017945 */ /* 0x000fe80003800000 */
[----:B------:R-:W-:Y:S05]  /*6a50*/  @P1 BRA `(.L_x_4160) ;  /* 0x0000000400d81947 */ /* 0x000fea0003800000 */
[----:B------:R-:W2:Y:S01]  /*6a60*/  LDS.128 R4, [R49+0x20200] ;  /* 0x0202000031047984 */ /* 0x000ea20000000c00 */
        /* <DEDUP_REMOVED lines=28> */
[----:B--2---:R-:W-:Y:S02]  /*6c30*/  F2FP.F16.E4M3.UNPACK_B R3, R6.H1 ;  /* 0x00000006ff03723e */ /* 0x004fe400030006ff */
        /* <DEDUP_REMOVED lines=16> */
[----:B01----:R-:W-:Y:S01]  /*6d40*/  FFMA.FTZ R40, R11, R36, R37 ;  /* 0x000000240b287223 */ /* 0x003fe20000010025 */
        /* <DEDUP_REMOVED lines=71> */
.L_x_4160:
[----:B------:R-:W-:Y:S05]  /*71c0*/  BSYNC B1 ;  /* 0x0000000000017941 */ /* 0x000fea0003800000 */
.L_x_4159:
[----:B------:R-:W-:Y:S04]  /*71d0*/  BSSY B1, `(.L_x_4161) ;  /* 0x000007c000017945 */ /* 0x000fe80003800000 */
[----:B------:R-:W-:Y:S05]  /*71e0*/  @P2 BRA `(.L_x_4162) ;  /* 0x0000000400e82947 */ /* 0x000fea0003800000 */
[----:B------:R-:W3:Y:S01]  /*71f0*/  LDS.128 R4, [R0+0x20200] ;  /* 0x0202000000047984 */ /* 0x000ee20000000c00 */
[----:B-----5:R-:W-:Y:S02]  /*7200*/  SHF.R.U32.HI R10, RZ, 0x8, R28 ;  /* 0x00000008ff0a7819 */ /* 0x020fe4000001161c */
[----:B------:R-:W-:Y:S02]  /*7210*/  SHF.R.U32.HI R12, RZ, 0x8, R29 ;  /* 0x00000008ff0c7819 */ /* 0x000fe4000001161d */
[----:B------:R-:W-:Y:S02]  /*7220*/  SHF.R.U32.HI R32, RZ, 0x8, R31 ;  /* 0x00000008ff207819 */ /* 0x000fe4000001161f */
        /* <DEDUP_REMOVED lines=29> */
[----:B---3--:R-:W-:Y:S02]  /*7400*/  F2FP.F16.E4M3.UNPACK_B R3, R6.H1 ;  /* 0x00000006ff03723e */ /* 0x008fe400030006ff */
        /* <DEDUP_REMOVED lines=16> */
[----:B--2---:R-:W-:Y:S01]  /*7510*/  FFMA.FTZ R36, R11, R32, R33 ;  /* 0x000000200b247223 */ /* 0x004fe20000010021 */
        /* <DEDUP_REMOVED lines=27> */
[----:B01----:R-:W-:Y:S01]  /*76d0*/  FFMA.FTZ R40, R13, R31, R12 ;  /* 0x0000001f0d287223 */ /* 0x003fe2000001000c */
        /* <DEDUP_REMOVED lines=43> */
.L_x_4162:
[----:B------:R-:W-:Y:S05]  /*7990*/  BSYNC B1 ;  /* 0x0000000000017941 */ /* 0x000fea0003800000 */
.L_x_4161:
[----:B------:R-:W-:Y:S04]  /*79a0*/  BSSY B1, `(.L_x_4163) ;  /* 0x0000078000017945 */ /* 0x000fe80003800000 */
[----:B------:R-:W-:Y:S05]  /*79b0*/  @P3 BRA `(.L_x_4164) ;  /* 0x0000000400d83947 */ /* 0x000fea0003800000 */
[----:B------:R-:W4:Y:S01]  /*79c0*/  LDS.128 R4, [R49+0x22200] ;  /* 0x0222000031047984 */ /* 0x000f220000000c00 */
        /* <DEDUP_REMOVED lines=28> */
[----:B----4-:R-:W-:Y:S02]  /*7b90*/  F2FP.F16.E4M3.UNPACK_B R3, R6.H1 ;  /* 0x00000006ff03723e */ /* 0x010fe400030006ff */
        /* <DEDUP_REMOVED lines=16> */
[----:B---3--:R-:W-:Y:S01]  /*7ca0*/  FFMA.FTZ R32, R11, R28, R29 ;  /* 0x0000001c0b207223 */ /* 0x008fe2000001001d */
        /* <DEDUP_REMOVED lines=27> */
[----:B--2---:R-:W-:Y:S01]  /*7e60*/  FFMA.FTZ R36, R13, R27, R12 ;  /* 0x0000001b0d247223 */ /* 0x004fe2000001000c */
        /* <DEDUP_REMOVED lines=43> */
.L_x_4164:
[----:B------:R-:W-:Y:S05]  /*8120*/  BSYNC B1 ;  /* 0x0000000000017941 */ /* 0x000fea0003800000 */
.L_x_4163:
[----:B------:R-:W-:Y:S05]  /*8130*/  @P4 BRA `(.L_x_4154) ;  /* 0x0000003c00644947 */ /* 0x000fea0003800000 */
[----:B------:R-:W0:Y:S01]  /*8140*/  LDS.128 R4, [R0+0x22200] ;  /* 0x0222000000047984 */ /* 0x000e220000000c00 */
        /* <DEDUP_REMOVED lines=30> */
[-C--:B0-----:R-:W-:Y:S02]  /*8330*/  F2FP.F16.E4M3.UNPACK_B R3, R6.reuse.H1 ;  /* 0x00000006ff03723e */ /* 0x081fe400030006ff */
        /* <DEDUP_REMOVED lines=19> */
[----:B----4-:R-:W-:Y:S01]  /*8470*/  FFMA.FTZ R28, R9, R24, R25 ;  /* 0x00000018091c7223 */ /* 0x010fe20000010019 */
        /* <DEDUP_REMOVED lines=26> */
[----:B---3--:R-:W-:Y:S01]  /*8620*/  FFMA.FTZ R32, R11, R19, R10 ;  /* 0x000000130b207223 */ /* 0x008fe2000001000a */
        /* <DEDUP_REMOVED lines=42> */
[----:B------:R0:W-:Y:S01]  /*88d0*/  STS.128 [R0+0x22200], R24 ;  /* 0x0222001800007388 */ /* 0x0001e20000000c00 */
[----:B------:R-:W-:Y:S05]  /*88e0*/  BRA `(.L_x_4154) ;  /* 0x0000003400787947 */ /* 0x000fea0003800000 */
.L_x_4146:
[----:B------:R-:W0:Y:S01]  /*88f0*/  LDC R0, c[0x0][0x428] ;  /* 0x00010a00ff007b82 */ /* 0x000e220000000800 */
[----:B------:R-:W-:Y:S01]  /*8900*/  ISETP.GE.AND P0, PT, R18, R9, PT ;  /* 0x000000091200720c */ /* 0x000fe20003f06270 */
[----:B------:R-:W-:Y:S01]  /*8910*/  IMAD R3, R225, 0x80, R18 ;  /* 0x00000080e1037824 */ /* 0x000fe200078e0212 */
[----:B------:R-:W-:Y:S01]  /*8920*/  BSSY B1, `(.L_x_4165) ;  /* 0x0000042000017945 */ /* 0x000fe20003800000 */
[----:B------:R-:W-:Y:S01]  /*8930*/  IMAD.MOV.U32 R12, RZ, RZ, R54 ;  /* 0x000000ffff0c7224 */ /* 0x000fe200078e0036 */
[----:B------:R-:W-:Y:S01]  /*8940*/  CS2R R30, SRZ ;  /* 0x00000000001e7805 */ /* 0x000fe2000001ff00 */
[----:B------:R-:W-:Y:S01]  /*8950*/  IMAD.MOV.U32 R13, RZ, RZ, R51 ;  /* 0x000000ffff0d7224 */ /* 0x000fe200078e0033 */
[----:B------:R-:W-:Y:S01]  /*8960*/  CS2R R28, SRZ ;  /* 0x00000000001c7805 */ /* 0x000fe2000001ff00 */
[----:B------:R-:W-:Y:S01]  /*8970*/  IMAD.MOV.U32 R14, RZ, RZ, R44 ;  /* 0x000000ffff0e7224 */ /* 0x000fe200078e002c */
[----:B------:R-:W-:Y:S01]  /*8980*/  CS2R R34, SRZ ;  /* 0x0000000000227805 */ /* 0x000fe2000001ff00 */
[----:B------:R-:W-:Y:S01]  /*8990*/  IMAD.MOV.U32 R15, RZ, RZ, R53 ;  /* 0x000000ffff0f7224 */ /* 0x000fe200078e0035 */
        /* <DEDUP_REMOVED lines=9> */
[----:B0-----:R-:W-:-:S13]  /*8a30*/  ISETP.NE.AND P1, PT, R0, 0x1, PT ;  /* 0x000000010000780c */ /* 0x001fda0003f25270 */
[----:B------:R-:W0:Y:S08]  /*8a40*/  @P1 LDC R0, c[0x0][0x42c] ;  /* 0x00010b00ff001b82 */ /* 0x000e300000000800 */
[----:B------:R-:W1:Y:S01]  /*8a50*/  @P1 LDC R11, c[0x0][0x430] ;  /* 0x00010c00ff0b1b82 */ /* 0x000e620000000800 */
[----:B0-----:R-:W-:-:S05]  /*8a60*/  @P1 IMAD.HI.U32 R0, R3, R0, RZ ;  /* 0x0000000003001227 */ /* 0x001fca00078e00ff */
[----:B-1----:R-:W-:-:S04]  /*8a70*/  @P1 SHF.R.U32.HI R3, RZ, R11, R0 ;  /* 0x0000000bff031219 */ /* 0x002fc80000011600 */
[----:B------:R-:W-:Y:S01]  /*8a80*/  SHF.R.S32.HI R21, RZ, 0x1f, R3 ;  /* 0x0000001fff157819 */ /* 0x000fe20000011403 */
[----:B------:R-:W-:Y:S06]  /*8a90*/  @P0 BRA `(.L_x_4166) ;  /* 0x0000000000a80947 */ /* 0x000fec0003800000 */
[--C-:B------:R-:W-:Y:S01]  /*8aa0*/  SHF.R.S32.HI R9, RZ, 0x1f, R19.reuse ;  /* 0x0000001fff097819 */ /* 0x100fe20000011413 */
[C---:B------:R-:W-:Y:S01]  /*8ab0*/  IMAD R0, R65.reuse, R6, RZ ;  /* 0x0000000641007224 */ /* 0x040fe200078e02ff */
[----:B------:R-:W-:Y:S01]  /*8ac0*/  ULDC.64 UR4, c[0x0][0x3c8] ;  /* 0x0000f20000047ab9 */ /* 0x000fe20000000a00 */
[----:B------:R-:W-:Y:S01]  /*8ad0*/  IMAD.MOV.U32 R8, RZ, RZ, R19 ;  /* 0x000000ffff087224 */ /* 0x000fe200078e0013 */
[----:B------:R-:W-:Y:S01]  /*8ae0*/  ULDC.64 UR6, c[0x0][0x3e0] ;  /* 0x0000f80000067ab9 */ /* 0x000fe20000000a00 */
[----:B------:R-:W-:Y:S01]  /*8af0*/  IMAD R65, R65, R4, RZ ;  /* 0x0000000441417224 */ /* 0x000fe200078e02ff */
[----:B------:R-:W-:Y:S01]  /*8b00*/  CS2R R58, SRZ ;  /* 0x00000000003a7805 */ /* 0x000fe2000001ff00 */
[----:B------:R-:W-:Y:S01]  /*8b10*/  IMAD.WIDE.U32 R10, R18, R6, R8 ;  /* 0x00000006120a7225 */ /* 0x000fe200078e0008 */
[----:B------:R-:W-:Y:S02]  /*8b20*/  CS2R R56, SRZ ;  /* 0x0000000000387805 */ /* 0x000fe4000001ff00 */
[----:B------:R-:W-:-:S02]  /*8b30*/  CS2R R34, SRZ ;  /* 0x0000000000227805 */ /* 0x000fc4000001ff00 */
[----:B------:R-:W-:Y:S01]  /*8b40*/  CS2R R32, SRZ ;  /* 0x0000000000207805 */ /* 0x000fe2000001ff00 */
[C---:B------:R-:W-:Y:S01]  /*8b50*/  IMAD R25, R18.reuse, R7, R0 ;  /* 0x0000000712197224 */ /* 0x040fe200078e0200 */
[----:B------:R-:W-:Y:S01]  /*8b60*/  IADD3 R54, P1, P2, R61, R54, R10 ;  /* 0x000000363d367210 */ /* 0x000fe20007a3e00a */
[C---:B------:R-:W-:Y:S01]  /*8b70*/  IMAD.WIDE.U32 R8, R18.reuse, R4, R8 ;  /* 0x0000000412087225 */ /* 0x040fe200078e0008 */
[----:B------:R-:W-:Y:S02]  /*8b80*/  CS2R R30, SRZ ;  /* 0x00000000001e7805 */ /* 0x000fe4000001ff00 */
[----:B------:R-:W-:Y:S02]  /*8b90*/  CS2R R28, SRZ ;  /* 0x00000000001c7805 */ /* 0x000fe4000001ff00 */
[----:B------:R-:W-:Y:S01]  /*8ba0*/  CS2R R42, SRZ ;  /* 0x00000000002a7805 */ /* 0x000fe2000001ff00 */
[----:B------:R-:W-:Y:S01]  /*8bb0*/  IMAD R65, R18, R5, R65 ;  /* 0x0000000512417224 */ /* 0x000fe200078e0241 */
[----:B------:R-:W-:Y:S01]  /*8bc0*/  IADD3 R10, P3, P4, R63, R44, R8 ;  /* 0x0000002c3f0a7210 */ /* 0x000fe20007c7e008 */
[----:B------:R-:W-:Y:S01]  /*8bd0*/  IMAD.IADD R25, R25, 0x1, R11 ;  /* 0x0000000119197824 */ /* 0x000fe200078e020b */
[----:B------:R-:W-:Y:S01]  /*8be0*/  CS2R R40, SRZ ;  /* 0x0000000000287805 */ /* 0x000fe2000001ff00 */
[----:B------:R-:W-:Y:S01]  /*8bf0*/  IMAD.IADD R0, R65, 0x1, R9 ;  /* 0x0000000141007824 */ /* 0x000fe200078e0209 */
[----:B------:R-:W-:-:S02]  /*8c00*/  CS2R R38, SRZ ;  /* 0x0000000000267805 */ /* 0x000fc4000001ff00 */
[----:B------:R-:W-:Y:S02]  /*8c10*/  CS2R R36, SRZ ;  /* 0x0000000000247805 */ /* 0x000fe4000001ff00 */
[----:B------:R-:W-:Y:S02]  /*8c20*/  IADD3.X R9, R60, R51, R25, P1, P2 ;  /* 0x000000333c097210 */ /* 0x000fe40000fe4419 */
[----:B------:R-:W-:Y:S02]  /*8c30*/  CS2R R26, SRZ ;  /* 0x00000000001a7805 */ /* 0x000fe4000001ff00 */
[----:B------:R-:W-:Y:S01]  /*8c40*/  IADD3 R8, P1, R54, UR4, RZ ;  /* 0x0000000436087c10 */ /* 0x000fe2000ff3e0ff */
[----:B------:R-:W-:Y:S01]  /*8c50*/  ULDC UR4, c[0x0][0x3d4] ;  /* 0x0000f50000047ab9 */ /* 0x000fe20000000800 */
[----:B------:R-:W-:Y:S02]  /*8c60*/  IADD3.X R0, R62, R53, R0, P3, P4 ;  /* 0x000000353e007210 */ /* 0x000fe40001fe8400 */
[----:B------:R-:W-:-:S02]  /*8c70*/  CS2R R24, SRZ ;  /* 0x0000000000187805 */ /* 0x000fc4000001ff00 */
[----:B------:R-:W-:Y:S02]  /*8c80*/  IADD3 R10, P2, R10, UR6, RZ ;  /* 0x000000060a0a7c10 */ /* 0x000fe4000ff5e0ff */
[----:B------:R-:W-:Y:S02]  /*8c90*/  IADD3.X R9, R9, UR5, RZ, P1, !PT ;  /* 0x0000000509097c10 */ /* 0x000fe40008ffe4ff */
[----:B------:R-:W-:Y:S02]  /*8ca0*/  IADD3.X R11, R0, UR7, RZ, P2, !PT ;  /* 0x00000007000b7c10 */ /* 0x000fe400097fe4ff */
[----:B------:R-:W-:Y:S02]  /*8cb0*/  ISETP.GE.AND P1, PT, R19, UR4, PT ;  /* 0x0000000413007c0c */ /* 0x000fe4000bf26270 */
[----:B------:R-:W-:Y:S02]  /*8cc0*/  ISETP.GE.AND P2, PT, R50, UR4, PT ;  /* 0x0000000432007c0c */ /* 0x000fe4000bf46270 */
[----:B------:R-:W-:-:S09]  /*8cd0*/  ISETP.GE.AND P3, PT, R52, UR4, PT ;  /* 0x0000000434007c0c */ /* 0x000fd2000bf66270 */
[----:B------:R0:W5:Y:S04]  /*8ce0*/  @!P1 LDG.E.128 R56, desc[UR52][R8.64] ;  /* 0x0000003408389981 */ /* 0x000168000c1e1d00 */
[----:B------:R0:W5:Y:S04]  /*8cf0*/  @!P2 LDG.E.128 R32, desc[UR52][R8.64+0x20] ;  /* 0x000020340820a981 */ /* 0x000168000c1e1d00 */
[----:B------:R0:W5:Y:S04]  /*8d00*/  @!P3 LDG.E.128 R28, desc[UR52][R8.64+0x40] ;  /* 0x00004034081cb981 */ /* 0x000168000c1e1d00 */
[----:B------:R0:W5:Y:S04]  /*8d10*/  @!P1 LDG.E.128 R40, desc[UR52][R10.64] ;  /* 0x000000340a289981 */ /* 0x000168000c1e1d00 */
[----:B------:R0:W5:Y:S04]  /*8d20*/  @!P2 LDG.E.128 R36, desc[UR52][R10.64+0x20] ;  /* 0x000020340a24a981 */ /* 0x000168000c1e1d00 */
[----:B------:R0:W5:Y:S02]  /*8d30*/  @!P3 LDG.E.128 R24, desc[UR52][R10.64+0x40] ;  /* 0x000040340a18b981 */ /* 0x000164000c1e1d00 */
.L_x_4166:
[----:B------:R-:W-:Y:S05]  /*8d40*/  BSYNC B1 ;  /* 0x0000000000017941 */ /* 0x000fea0003800000 */
.L_x_4165:
[-C--:B------:R-:W-:Y:S01]  /*8d50*/  IMAD R0, R21, R6.reuse, RZ ;  /* 0x0000000615007224 */ /* 0x080fe200078e02ff */
[----:B------:R-:W-:Y:S01]  /*8d60*/  ULDC.64 UR4, c[0x0][0x3c8] ;  /* 0x0000f20000047ab9 */ /* 0x000fe20000000a00 */
[----:B0-----:R-:W-:Y:S01]  /*8d70*/  IMAD.WIDE.U32 R8, R3, R6, R12 ;  /* 0x0000000603087225 */ /* 0x001fe200078e000c */
        /* <DEDUP_REMOVED lines=11> */
.L_x_4435:
[----:B------:R-:W-:-:S03]  /*8e30*/  UMOV UR4, 0xffffffff ;  /* 0xffffffff00047882 */ /* 0x000fc60000000000 */
[----:B------:R-:W-:Y:S05]  /*8e40*/  BRA.DIV UR4, `(.L_x_4168) ;  /* 0x000001fe04ec7947 */ /* 0x000fea000b800000 */
.L_x_4438:
[----:B------:R-:W-:-:S03]  /*8e50*/  UMOV UR4, 0xffffffff ;  /* 0xffffffff00047882 */ /* 0x000fc60000000000 */
[----:B------:R-:W-:Y:S05]  /*8e60*/  BRA.DIV UR4, `(.L_x_4169) ;  /* 0x00000202040c7947 */ /* 0x000fea000b800000 */
.L_x_4441:
[----:B------:R-:W-:-:S03]  /*8e70*/  UMOV UR4, 0xffffffff ;  /* 0xffffffff00047882 */ /* 0x000fc60000000000 */
[----:B------:R-:W-:Y:S05]  /*8e80*/  BRA.DIV UR4, `(.L_x_4170) ;  /* 0x00000202042c7947 */ /* 0x000fea000b800000 */
.L_x_4444:
[----:B------:R-:W-:-:S04]  /*8e90*/  ULEA.HI UR4, UR47, UR47, URZ, 0x1 ;  /* 0x0000002f2f047291 */ /* 0x000fc8000f8f083f */
[----:B------:R-:W-:-:S04]  /*8ea0*/  ULOP3.LUT UR4, UR4, 0xfffffffe, URZ, 0xc0, !UPT ;  /* 0xfffffffe04047892 */ /* 0x000fc8000f8ec03f */
[----:B------:R-:W-:-:S06]  /*8eb0*/  UIADD3 UR4, UR47, -UR4, URZ ;  /* 0x800000042f047290 */ /* 0x000fcc000fffe03f */
[----:B------:R-:W-:-:S05]  /*8ec0*/  IMAD.U32 R0, RZ, RZ, UR4 ;  /* 0x00000004ff007e24 */ /* 0x000fca000f8e00ff */
[----:B------:R-:W-:-:S04]  /*8ed0*/  SHF.L.U32 R0, R0, 0x1f, RZ ;  /* 0x0000001f00007819 */ /* 0x000fc800000006ff */
[----:B------:R-:W0:Y:S02]  /*8ee0*/  SYNCS.PHASECHK.TRANS64.TRYWAIT P1, [UR38+0x33400], R0 ;  /* 0x03340000ff0075a7 */ /* 0x000e240008020166 */
[----:B0-----:R-:W-:Y:S05]  /*8ef0*/  @!P1 BRA `(.L_x_4171) ;  /* 0x0000020000389947 */ /* 0x001fea0003800000 */
.L_x_4445:
[----:B------:R-:W-:Y:S05]  /*8f00*/  @P0 BRA `(.L_x_4154) ;  /* 0x0000002c00f00947 */ /* 0x000fea0003800000 */
[----:B0-----:R-:W0:Y:S01]  /*8f10*/  LDC R3, c[0x0][0x3d4] ;  /* 0x0000f500ff037b82 */ /* 0x001e220000000800 */
[----:B------:R-:W-:Y:S01]  /*8f20*/  BSSY B1, `(.L_x_4172) ;  /* 0x00000fc000017945 */ /* 0x000fe20003800000 */
[-C--:B0-----:R-:W-:Y:S02]  /*8f30*/  ISETP.GE.AND P0, PT, R19, R3.reuse, PT ;  /* 0x000000031300720c */ /* 0x081fe40003f06270 */
[-C--:B------:R-:W-:Y:S02]  /*8f40*/  ISETP.GE.AND P1, PT, R50, R3.reuse, PT ;  /* 0x000000033200720c */ /* 0x080fe40003f26270 */
[----:B------:R-:W-:-:S09]  /*8f50*/  ISETP.GE.AND P2, PT, R52, R3, PT ;  /* 0x000000033400720c */ /* 0x000fd20003f46270 */
[----:B------:R-:W-:Y:S05]  /*8f60*/  @P0 BRA `(.L_x_4173) ;  /* 0x0000000c00dc0947 */ /* 0x000fea0003800000 */
[----:B------:R-:W2:Y:S04]  /*8f70*/  LDL R10, [R1+0x2d4] ;  /* 0x0002d400010a7983 */ /* 0x000ea80000100800 */
[----:B------:R-:W3:Y:S01]  /*8f80*/  LDL R69, [R1+0x2e4] ;  /* 0x0002e40001457983 */ /* 0x000ee20000100800 */
[----:B-----5:R-:W-:Y:S02]  /*8f90*/  SHF.R.U32.HI R0, RZ, 0x8, R56 ;  /* 0x00000008ff007819 */ /* 0x020fe40000011638 */
        /* <DEDUP_REMOVED lines=13> */
[----:B------:R-:W-:Y:S02]  /*9070*/  PRMT R19, R8, 0x7604, R9 ;  /* 0x0000760408137816 */ /* 0x000fe40000000009 */
        /* <DEDUP_REMOVED lines=13> */
[----:B------:R-:W-:Y:S02]  /*9150*/  SHF.R.U32.HI R21, RZ, 0x8, R42 ;  /* 0x00000008ff157819 */ /* 0x000fe4000001162a */
[----:B------:R-:W-:Y:S01]  /*9160*/  PRMT R48, R48, 0x7604, R49 ;  /* 0x0000760430307816 */ /* 0x000fe20000000031 */
[----:B------:R-:W-:Y:S01]  /*9170*/  IMAD.U32 R15, R15, 0x10000, RZ ;  /* 0x000100000f0f7824 */ /* 0x000fe200078e00ff */
[----:B------:R-:W-:Y:S02]  /*9180*/  SHF.R.U32.HI R49, RZ, 0x10, R41 ;  /* 0x00000010ff317819 */ /* 0x000fe40000011629 */
[----:B------:R-:W-:Y:S02]  /*9190*/  LOP3.LUT R44, R42, 0xff, RZ, 0xc0, !PT ;  /* 0x000000ff2a2c7812 */ /* 0x000fe400078ec0ff */
[----:B------:R-:W-:Y:S01]  /*91a0*/  LOP3.LUT R21, R21, 0xff, RZ, 0xc0, !PT ;  /* 0x000000ff15157812 */ /* 0x000fe200078ec0ff */
[----:B------:R-:W-:Y:S01]  /*91b0*/  IMAD.U32 R49, R49, 0x10000, RZ ;  /* 0x0001000031317824 */ /* 0x000fe200078e00ff */
[----:B------:R-:W-:-:S02]  /*91c0*/  SHF.R.U32.HI R53, RZ, 0x10, R43 ;  /* 0x00000010ff357819 */ /* 0x000fc4000001162b */
[----:B------:R-:W-:Y:S02]  /*91d0*/  PRMT R51, R21, 0x7604, R44 ;  /* 0x0000760415337816 */ /* 0x000fe4000000002c */
[--C-:B------:R-:W-:Y:S01]  /*91e0*/  LOP3.LUT R13, R13, 0xff0000, R56.reuse, 0xf8, !PT ;  /* 0x00ff00000d0d7812 */ /* 0x100fe200078ef838 */
[----:B------:R-:W-:Y:S01]  /*91f0*/  IMAD.U32 R53, R53, 0x10000, RZ ;  /* 0x0001000035357824 */ /* 0x000fe200078e00ff */
[----:B------:R-:W-:Y:S02]  /*9200*/  SHF.R.U32.HI R21, RZ, 0x10, R59 ;  /* 0x00000010ff157819 */ /* 0x000fe4000001163b */
[----:B------:R-:W-:Y:S02]  /*9210*/  LOP3.LUT R15, R12, 0xff0000, R15, 0xf8, !PT ;  /* 0x00ff00000c0f7812 */ /* 0x000fe400078ef80f */
        /* <DEDUP_REMOVED lines=9> */
[----:B------:R-:W-:Y:S02]  /*92b0*/  F2FP.F16.E4M3.UNPACK_B R45, R56 ;  /* 0x00000038ff2d723e */ /* 0x000fe400020006ff */
[--C-:B------:R-:W-:Y:S02]  /*92c0*/  LOP3.LUT R19, R19, 0xff0000, R58.reuse, 0xf8, !PT ;  /* 0x00ff000013137812 */ /* 0x100fe400078ef83a */
[----:B------:R-:W-:Y:S01]  /*92d0*/  LOP3.LUT R21, R14, 0xff0000, R21, 0xf8, !PT ;  /* 0x00ff00000e157812 */ /* 0x000fe200078ef815 */
[--C-:B------:R-:W-:Y:S01]  /*92e0*/  HADD2.F32 R49, -RZ, R45.reuse.H0_H0 ;  /* 0x2000002dff317230 */ /* 0x100fe20000004100 */
[----:B------:R-:W-:Y:S01]  /*92f0*/  F2FP.F16.E4M3.UNPACK_B R54, R53 ;  /* 0x00000035ff36723e */ /* 0x000fe200020006ff */
[----:B------:R-:W-:Y:S01]  /*9300*/  HADD2.F32 R45, -RZ, R45.H1_H1 ;  /* 0x3000002dff2d7230 */ /* 0x000fe20000004100 */
[----:B------:R-:W-:Y:S02]  /*9310*/  LOP3.LUT R48, R19, 0xff000000, R58, 0xf8, !PT ;  /* 0xff00000013307812 */ /* 0x000fe400078ef83a */
[----:B------:R-:W-:-:S02]  /*9320*/  LOP3.LUT R58, R21, 0xff000000, R59, 0xf8, !PT ;  /* 0xff000000153a7812 */ /* 0x000fc400078ef83b */
[----:B------:R-:W-:Y:S02]  /*9330*/  LOP3.LUT R59, R13, 0xff000000, R42, 0xf8, !PT ;  /* 0xff0000000d3b7812 */ /* 0x000fe400078ef82a */
[----:B------:R-:W-:Y:S01]  /*9340*/  LOP3.LUT R60, R55, 0xff000000, R43, 0xf8, !PT ;  /* 0xff000000373c7812 */ /* 0x000fe200078ef82b */
[----:B------:R-:W-:Y:S01]  /*9350*/  HADD2.F32 R55, -RZ, R54.H0_H0 ;  /* 0x20000036ff377230 */ /* 0x000fe20000004100 */
[----:B------:R-:W-:Y:S02]  /*9360*/  F2FP.F16.E4M3.UNPACK_B R53, R53.H1 ;  /* 0x00000035ff35723e */ /* 0x000fe400030006ff */
[----:B------:R-:W-:Y:S02]  /*9370*/  F2FP.F16.E4M3.UNPACK_B R56, R56.H1 ;  /* 0x00000038ff38723e */ /* 0x000fe400030006ff */
[----:B--2---:R-:W-:-:S04]  /*9380*/  LEA.HI R0, R3, R10, RZ, 0x1c ;  /* 0x0000000a03007211 */ /* 0x004fc800078fe0ff */
[----:B------:R-:W-:Y:S01]  /*9390*/  SHF.R.S32.HI R5, RZ, 0x1f, R0 ;  /* 0x0000001fff057819 */ /* 0x000fe20000011400 */
[----:B---3--:R-:W0:Y:S03]  /*93a0*/  LDS.128 R8, [R69+0x1e200] ;  /* 0x01e2000045087984 */ /* 0x008e260000000c00 */
[----:B------:R-:W-:Y:S01]  /*93b0*/  LEA.HI R4, R5, R0, RZ, 0x2 ;  /* 0x0000000005047211 */ /* 0x000fe200078f10ff */
[----:B------:R-:W-:-:S04]  /*93c0*/  IMAD.SHL.U32 R5, R0, 0x10, RZ ;  /* 0x0000001000057824 */ /* 0x000fc800078e00ff */
[----:B------:R-:W-:Y:S01]  /*93d0*/  IMAD.SHL.U32 R4, R4, 0x800, RZ ;  /* 0x0000080004047824 */ /* 0x000fe200078e00ff */
[----:B------:R-:W-:-:S04]  /*93e0*/  LOP3.LUT R0, R46, 0x30, R5, 0xf8, !PT ;  /* 0x000000302e007812 */ /* 0x000fc800078ef805 */
[----:B------:R-:W-:Y:S02]  /*93f0*/  LOP3.LUT R5, R0, R47, RZ, 0x3c, !PT ;  /* 0x0000002f00057212 */ /* 0x000fe400078e3cff */
[----:B------:R-:W-:-:S04]  /*9400*/  LOP3.LUT R0, R4, 0xffffe000, RZ, 0xc0, !PT ;  /* 0xffffe00004007812 */ /* 0x000fc800078ec0ff */
[----:B------:R-:W-:-:S05]  /*9410*/  IADD3 R0, R5, R237, R0 ;  /* 0x000000ed05007210 */ /* 0x000fca0007ffe000 */
[----:B------:R-:W1:Y:S01]  /*9420*/  LDS.128 R4, [R0+UR38+0x1e200] ;  /* 0x01e2002600047984 */ /* 0x000e620008000c00 */
[----:B0-----:R-:W-:Y:S02]  /*9430*/  F2FP.F16.E4M3.UNPACK_B R12, R9 ;  /* 0x00000009ff0c723e */ /* 0x001fe400020006ff */
        /* <DEDUP_REMOVED lines=8> */
[----:B------:R-:W-:Y:S02]  /*94c0*/  F2FP.F16.E4M3.UNPACK_B R8, R8.H1 ;  /* 0x00000008ff08723e */ /* 0x000fe400030006ff */
[-C--:B-1----:R-:W-:Y:S02]  /*94d0*/  F2FP.F16.E4M3.UNPACK_B R20, R5.reuse ;  /* 0x00000005ff14723e */ /* 0x082fe400020006ff */
[----:B------:R-:W-:Y:S02]  /*94e0*/  F2FP.F16.E4M3.UNPACK_B R21, R5.H1 ;  /* 0x00000005ff15723e */ /* 0x000fe400030006ff */
[-C--:B------:R-:W-:Y:S01]  /*94f0*/  F2FP.F16.E4M3.UNPACK_B R42, R7.reuse ;  /* 0x00000007ff2a723e */ /* 0x080fe200020006ff */
[--C-:B------:R-:W-:Y:S01]  /*9500*/  HADD2.F32 R40, -RZ, R20.reuse.H0_H0 ;  /* 0x20000014ff287230 */ /* 0x100fe20000004100 */
[----:B------:R-:W-:Y:S01]  /*9510*/  F2FP.F16.E4M3.UNPACK_B R43, R7.H1 ;  /* 0x00000007ff2b723e */ /* 0x000fe200030006ff */
[----:B------:R-:W-:Y:S01]  /*9520*/  HADD2.F32 R20, -RZ, R20.H1_H1 ;  /* 0x30000014ff147230 */ /* 0x000fe20000004100 */
[----:B------:R-:W-:-:S02]  /*9530*/  F2FP.F16.E4M3.UNPACK_B R5, R4 ;  /* 0x00000004ff05723e */ /* 0x000fc400020006ff */
[----:B------:R-:W-:Y:S01]  /*9540*/  F2FP.F16.E4M3.UNPACK_B R7, R4.H1 ;  /* 0x00000004ff07723e */ /* 0x000fe200030006ff */
[C---:B------:R-:W-:Y:S01]  /*9550*/  FMUL.FTZ R4, R40.reuse, R49 ;  /* 0x0000003128047220 */ /* 0x040fe20000410000 */
[-C--:B------:R-:W-:Y:S01]  /*9560*/  FMUL.FTZ R57, R40, R55.reuse ;  /* 0x0000003728397220 */ /* 0x080fe20000410000 */
[-C--:B------:R-:W-:Y:S02]  /*9570*/  F2FP.F16.E4M3.UNPACK_B R40, R6.reuse ;  /* 0x00000006ff28723e */ /* 0x080fe400020006ff */
[C---:B------:R-:W-:Y:S01]  /*9580*/  FFMA.FTZ R62, R10.reuse, R55, R4 ;  /* 0x000000370a3e7223 */ /* 0x040fe20000010004 */
[----:B------:R-:W-:Y:S01]  /*9590*/  HADD2.F32 R55, -RZ, R54.H1_H1 ;  /* 0x30000036ff377230 */ /* 0x000fe20000004100 */
[----:B------:R-:W-:Y:S01]  /*95a0*/  F2FP.F16.E4M3.UNPACK_B R41, R6.H1 ;  /* 0x00000006ff29723e */ /* 0x000fe200030006ff */
[----:B------:R-:W-:Y:S01]  /*95b0*/  FFMA.FTZ R61, R10, R49, -R57 ;  /* 0x000000310a3d7223 */ /* 0x000fe20000010839 */
        /* <DEDUP_REMOVED lines=15> */
[----:B------:R-:W-:Y:S01]  /*96b0*/  HADD2.F32 R21, -RZ, R21.H1_H1 ;  /* 0x30000015ff157230 */ /* 0x000fe20000004100 */
[----:B------:R-:W-:Y:S01]  /*96c0*/  F2FP.F16.E4M3.UNPACK_B R60, R60.H1 ;  /* 0x0000003cff3c723e */ /* 0x000fe200030006ff */
[----:B------:R-:W-:Y:S01]  /*96d0*/  HADD2.F32 R49, -RZ, R20.H0_H0 ;  /* 0x20000014ff317230 */ /* 0x000fe20000004100 */
[----:B------:R-:W-:Y:S01]  /*96e0*/  F2FP.F16.E4M3.UNPACK_B R58, R58.H1 ;  /* 0x0000003aff3a723e */ /* 0x000fe200030006ff */
[----:B------:R-:W-:Y:S02]  /*96f0*/  HADD2.F32 R6, -RZ, R42.H0_H0 ;  /* 0x2000002aff067230 */ /* 0x000fe40000004100 */
[----:B------:R-:W-:Y:S01]  /*9700*/  FMUL.FTZ R64, R21, R12 ;  /* 0x0000000c15407220 */ /* 0x000fe20000410000 */
[----:B------:R-:W-:Y:S02]  /*9710*/  HADD2.F32 R56, -RZ, R56.H1_H1 ;  /* 0x30000038ff387230 */ /* 0x000fe40000004100 */
[----:B------:R-:W-:-:S02]  /*9720*/  HADD2.F32 R45, -RZ, R10.H0_H0 ;  /* 0x2000000aff2d7230 */ /* 0x000fc40000004100 */
[C---:B------:R-:W-:Y:S01]  /*9730*/  FMUL.FTZ R53, R6.reuse, R49 ;  /* 0x0000003106357220 */ /* 0x040fe20000410000 */
[----:B------:R-:W-:Y:S02]  /*9740*/  HADD2.F32 R13, -RZ, R13.H1_H1 ;  /* 0x3000000dff0d7230 */ /* 0x000fe40000004100 */
[-C--:B------:R-:W-:Y:S01]  /*9750*/  FMUL.FTZ R21, R21, R56.reuse ;  /* 0x0000003815157220 */ /* 0x080fe20000410000 */
[----:B------:R-:W-:Y:S02]  /*9760*/  HADD2.F32 R4, -RZ, R15.H0_H0 ;  /* 0x2000000fff047230 */ /* 0x000fe40000004100 */
[----:B------:R-:W-:Y:S01]  /*9770*/  FMUL.FTZ R6, R6, R45 ;  /* 0x0000002d06067220 */ /* 0x000fe20000410000 */
[----:B------:R-:W-:Y:S02]  /*9780*/  HADD2.F32 R20, -RZ, R20.H1_H1 ;  /* 0x30000014ff147230 */ /* 0x000fe40000004100 */
[----:B------:R-:W-:Y:S01]  /*9790*/  FFMA.FTZ R64, R13, R56, -R64 ;  /* 0x000000380d407223 */ /* 0x000fe20000010840 */
[----:B------:R-:W-:-:S02]  /*97a0*/  HADD2.F32 R42, -RZ, R42.H1_H1 ;  /* 0x3000002aff2a7230 */ /* 0x000fc40000004100 */
[----:B------:R-:W-:Y:S01]  /*97b0*/  FFMA.FTZ R56, R13, R12, R21 ;  /* 0x0000000c0d387223 */ /* 0x000fe20000010015 */
[C---:B------:R-:W-:Y:S01]  /*97c0*/  FFMA.FTZ R49, R4.reuse, R49, R6 ;  /* 0x0000003104317223 */ /* 0x040fe20000010006 */
[----:B------:R-:W-:Y:S02]  /*97d0*/  HADD2.F32 R10, -RZ, R10.H1_H1 ;  /* 0x3000000aff0a7230 */ /* 0x000fe40000004100 */
[----:B------:R-:W-:Y:S01]  /*97e0*/  FFMA.FTZ R53, R4, R45, -R53 ;  /* 0x0000002d04357223 */ /* 0x000fe20000010835 */
[----:B------:R-:W-:Y:S02]  /*97f0*/  HADD2.F32 R15, -RZ, R15.H1_H1 ;  /* 0x3000000fff0f7230 */ /* 0x000fe40000004100 */
[C---:B------:R-:W-:Y:S01]  /*9800*/  FMUL.FTZ R12, R42.reuse, R20 ;  /* 0x000000142a0c7220 */ /* 0x040fe20000410000 */
[----:B------:R-:W-:Y:S02]  /*9810*/  HADD2.F32 R21, -RZ, R60.H0_H0 ;  /* 0x2000003cff157230 */ /* 0x000fe40000004100 */
[----:B------:R-:W-:Y:S01]  /*9820*/  FMUL.FTZ R45, R42, R10 ;  /* 0x0000000a2a2d7220 */ /* 0x000fe20000410000 */
[----:B------:R-:W-:-:S02]  /*9830*/  HADD2.F32 R6, -RZ, R43.H0_H0 ;  /* 0x2000002bff067230 */ /* 0x000fc40000004100 */
[C---:B------:R-:W-:Y:S01]  /*9840*/  FFMA.FTZ R66, R15.reuse, R10, -R12 ;  /* 0x0000000a0f427223 */ /* 0x040fe2000001080c */
[----:B------:R-:W-:Y:S01]  /*9850*/  HADD2.F32 R13, -RZ, R58.H0_H0 ;  /* 0x2000003aff0d7230 */ /* 0x000fe20000004100 */
[----:B------:R-:W-:Y:S01]  /*9860*/  F2FP.F16.E4M3.UNPACK_B R12, R51.H1 ;  /* 0x00000033ff0c723e */ /* 0x000fe200030006ff */
[----:B------:R-:W-:Y:S02]  /*9870*/  HADD2.F32 R4, -RZ, R19.H0_H0 ;  /* 0x20000013ff047230 */ /* 0x000fe40000004100 */
[C---:B------:R-:W-:Y:S01]  /*9880*/  FMUL.FTZ R63, R6.reuse, R21 ;  /* 0x00000015063f7220 */ /* 0x040fe20000410000 */
[----:B------:R-:W-:Y:S01]  /*9890*/  F2FP.F16.E4M3.UNPACK_B R10, R44.H1 ;  /* 0x0000002cff0a723e */ /* 0x000fe200030006ff */
[-C--:B------:R-:W-:Y:S01]  /*98a0*/  FMUL.FTZ R6, R6, R13.reuse ;  /* 0x0000000d06067220 */ /* 0x080fe20000410000 */
[----:B------:R-:W-:Y:S01]  /*98b0*/  FFMA.FTZ R68, R15, R20, R45 ;  /* 0x000000140f447223 */ /* 0x000fe2000001002d */
[----:B------:R-:W-:Y:S01]  /*98c0*/  FFMA.FTZ R63, R4, R13, -R63 ;  /* 0x0000000d043f7223 */ /* 0x000fe2000001083f */
[----:B------:R-:W-:-:S02]  /*98d0*/  HADD2.F32 R60, -RZ, R60.H1_H1 ;  /* 0x3000003cff3c7230 */ /* 0x000fc40000004100 */
[----:B------:R-:W-:Y:S01]  /*98e0*/  FFMA.FTZ R67, R4, R21, R6 ;  /* 0x0000001504437223 */ /* 0x000fe20000010006 */
[----:B------:R-:W-:Y:S01]  /*98f0*/  HADD2.F32 R43, -RZ, R43.H1_H1 ;  /* 0x3000002bff2b7230 */ /* 0x000fe20000004100 */
[----:B------:R-:W-:Y:S01]  /*9900*/  F2FP.F16.E4M3.UNPACK_B R51, R51 ;  /* 0x00000033ff33723e */ /* 0x000fe200020006ff */
[----:B------:R-:W-:Y:S01]  /*9910*/  HADD2.F32 R15, -RZ, R12.H0_H0 ;  /* 0x2000000cff0f7230 */ /* 0x000fe20000004100 */
[----:B------:R-:W-:Y:S01]  /*9920*/  F2FP.F16.E4M3.UNPACK_B R44, R44 ;  /* 0x0000002cff2c723e */ /* 0x000fe200020006ff */
[----:B------:R-:W-:Y:S02]  /*9930*/  HADD2.F32 R6, -RZ, R7.H0_H0 ;  /* 0x20000007ff067230 */ /* 0x000fe40000004100 */
[----:B------:R-:W-:Y:S01]  /*9940*/  FMUL.FTZ R20, R43, R60 ;  /* 0x0000003c2b147220 */ /* 0x000fe20000410000 */
[----:B------:R-:W-:Y:S01]  /*9950*/  HADD2.F32 R13, -RZ, R10.H0_H0 ;  /* 0x2000000aff0d7230 */ /* 0x000fe20000004100 */
[----:B------:R-:W-:Y:S01]  /*9960*/  F2FP.SATFINITE.E4M3.F32.PACK_AB_MERGE_C R56, R56, R57, RZ ;  /* 0x000000393838723e */ /* 0x000fe200048070ff */
[----:B------:R-:W-:-:S02]  /*9970*/  HADD2.F32 R58, -RZ, R58.H1_H1 ;  /* 0x3000003aff3a7230 */ /* 0x000fc40000004100 */
[C---:B------:R-:W-:Y:S01]  /*9980*/  FMUL.FTZ R21, R6.reuse, R15 ;  /* 0x0000000f06157220 */ /* 0x040fe20000410000 */
[----:B------:R-:W-:Y:S02]  /*9990*/  HADD2.F32 R19, -RZ, R19.H1_H1 ;  /* 0x30000013ff137230 */ /* 0x000fe40000004100 */
[----:B------:R-:W-:Y:S01]  /*99a0*/  FMUL.FTZ R6, R6, R13 ;  /* 0x0000000d06067220 */ /* 0x000fe20000410000 */
[----:B------:R-:W-:Y:S02]  /*99b0*/  HADD2.F32 R4, -RZ, R8.H0_H0 ;  /* 0x20000008ff047230 */ /* 0x000fe40000004100 */
[-C--:B------:R-:W-:Y:S01]  /*99c0*/  FMUL.FTZ R43, R43, R58.reuse ;  /* 0x0000003a2b2b7220 */ /* 0x080fe20000410000 */
[----:B------:R-:W-:Y:S02]  /*99d0*/  HADD2.F32 R12, -RZ, R12.H1_H1 ;  /* 0x3000000cff0c7230 */ /* 0x000fe40000004100 */
[----:B------:R-:W-:Y:S01]  /*99e0*/  FFMA.FTZ R70, R19, R58, -R20 ;  /* 0x0000003a13467223 */ /* 0x000fe20000010814 */
[----:B------:R-:W-:-:S02]  /*99f0*/  HADD2.F32 R7, -RZ, R7.H1_H1 ;  /* 0x30000007ff077230 */ /* 0x000fc40000004100 */
[C---:B------:R-:W-:Y:S01]  /*9a00*/  FFMA.FTZ R20, R4.reuse, R15, R6 ;  /* 0x0000000f04147223 */ /* 0x040fe20000010006 */
[----:B------:R-:W-:Y:S02]  /*9a10*/  HADD2.F32 R10, -RZ, R10.H1_H1 ;  /* 0x3000000aff0a7230 */ /* 0x000fe40000004100 */
[----:B------:R-:W-:Y:S01]  /*9a20*/  FFMA.FTZ R60, R19, R60, R43 ;  /* 0x0000003c133c7223 */ /* 0x000fe2000001002b */
[----:B------:R-:W-:Y:S02]  /*9a30*/  HADD2.F32 R8, -RZ, R8.H1_H1 ;  /* 0x30000008ff087230 */ /* 0x000fe40000004100 */
[C---:B------:R-:W-:Y:S01]  /*9a40*/  FMUL.FTZ R15, R7.reuse, R12 ;  /* 0x0000000c070f7220 */ /* 0x040fe20000410000 */
[----:B------:R-:W-:Y:S01]  /*9a50*/  FFMA.FTZ R21, R4, R13, -R21 ;  /* 0x0000000d04157223 */ /* 0x000fe20000010815 */
[-C--:B------:R-:W-:Y:S01]  /*9a60*/  FMUL.FTZ R7, R7, R10.reuse ;  /* 0x0000000a07077220 */ /* 0x080fe20000410000 */
[----:B------:R-:W-:Y:S02]  /*9a70*/  HADD2.F32 R13, -RZ, R51.H0_H0 ;  /* 0x20000033ff0d7230 */ /* 0x000fe40000004100 */
[----:B------:R-:W-:Y:S01]  /*9a80*/  FFMA.FTZ R42, R8, R10, -R15 ;  /* 0x0000000a082a7223 */ /* 0x000fe2000001080f */
[----:B------:R-:W-:-:S02]  /*9a90*/  HADD2.F32 R6, -RZ, R5.H0_H0 ;  /* 0x20000005ff067230 */ /* 0x000fc40000004100 */
[----:B------:R-:W-:Y:S01]  /*9aa0*/  FFMA.FTZ R43, R8, R12, R7 ;  /* 0x0000000c082b7223 */ /* 0x000fe20000010007 */
[--C-:B------:R-:W-:Y:S01]  /*9ab0*/  HADD2.F32 R7, -RZ, R44.reuse.H0_H0 ;  /* 0x2000002cff077230 */ /* 0x100fe20000004100 */
[----:B------:R-:W-:Y:S01]  /*9ac0*/  F2FP.F16.E4M3.UNPACK_B R10, R59.H1 ;  /* 0x0000003bff0a723e */ /* 0x000fe200030006ff */
        /* <DEDUP_REMOVED lines=8> */
[----:B------:R-:W-:Y:S02]  /*9b50*/  HADD2.F32 R9, -RZ, R9.H1_H1 ;  /* 0x30000009ff097230 */ /* 0x000fe40000004100 */
[C---:B------:R-:W-:Y:S01]  /*9b60*/  FMUL.FTZ R6, R5.reuse, R8 ;  /* 0x0000000805067220 */ /* 0x040fe20000410000 */
[----:B------:R-:W-:Y:S01]  /*9b70*/  F2FP.F16.E4M3.UNPACK_B R4, R48.H1 ;  /* 0x00000030ff04723e */ /* 0x000fe200030006ff */
        /* <DEDUP_REMOVED lines=15> */
[----:B------:R-:W-:Y:S01]  /*9c70*/  HADD2.F32 R14, -RZ, R14.H1_H1 ;  /* 0x3000000eff0e7230 */ /* 0x000fe20000004100 */
[----:B------:R-:W-:Y:S01]  /*9c80*/  F2FP.SATFINITE.E4M3.F32.PACK_AB_MERGE_C R60, R60, R67, RZ ;  /* 0x000000433c3c723e */ /* 0x000fe200048070ff */
[----:B------:R-:W-:-:S02]  /*9c90*/  HADD2.F32 R6, -RZ, R48.H0_H0 ;  /* 0x20000030ff067230 */ /* 0x000fc40000004100 */
[C---:B------:R-:W-:Y:S01]  /*9ca0*/  FMUL.FTZ R9, R41.reuse, R10 ;  /* 0x0000000a29097220 */ /* 0x040fe20000410000 */
[-C--:B------:R-:W-:Y:S01]  /*9cb0*/  FMUL.FTZ R45, R41, R7.reuse ;  /* 0x00000007292d7220 */ /* 0x080fe20000410000 */
[----:B------:R-:W-:Y:S01]  /*9cc0*/  FFMA.FTZ R41, R4, R12, R5 ;  /* 0x0000000c04297223 */ /* 0x000fe20000010005 */
[--C-:B------:R-:W-:Y:S02]  /*9cd0*/  HADD2.F32 R5, -RZ, R40.reuse.H0_H0 ;  /* 0x20000028ff057230 */ /* 0x100fe40000004100 */
[C---:B------:R-:W-:Y:S01]  /*9ce0*/  FFMA.FTZ R58, R14.reuse, R7, -R9 ;  /* 0x000000070e3a7223 */ /* 0x040fe20000010809 */
[--C-:B------:R-:W-:Y:S02]  /*9cf0*/  HADD2.F32 R7, -RZ, R59.reuse.H0_H0 ;  /* 0x2000003bff077230 */ /* 0x100fe40000004100 */
[----:B------:R-:W-:Y:S01]  /*9d00*/  FFMA.FTZ R14, R14, R10, R45 ;  /* 0x0000000a0e0e7223 */ /* 0x000fe2000001002d */
[----:B------:R-:W-:Y:S02]  /*9d10*/  HADD2.F32 R59, -RZ, R59.H1_H1 ;  /* 0x3000003bff3b7230 */ /* 0x000fe40000004100 */
[----:B------:R-:W-:Y:S01]  /*9d20*/  FMUL.FTZ R10, R5, R6 ;  /* 0x00000006050a7220 */ /* 0x000fe20000410000 */
[----:B------:R-:W-:-:S02]  /*9d30*/  HADD2.F32 R40, -RZ, R40.H1_H1 ;  /* 0x30000028ff287230 */ /* 0x000fc40000004100 */
[----:B------:R-:W-:Y:S01]  /*9d40*/  FMUL.FTZ R9, R5, R7 ;  /* 0x0000000705097220 */ /* 0x000fe20000410000 */
[----:B------:R-:W-:Y:S01]  /*9d50*/  HADD2.F32 R48, -RZ, R48.H1_H1 ;  /* 0x30000030ff307230 */ /* 0x000fe20000004100 */
[----:B------:R-:W-:Y:S01]  /*9d60*/  F2FP.SATFINITE.E4M3.F32.PACK_AB_MERGE_C R5, R64, R65, RZ ;  /* 0x000000414005723e */ /* 0x000fe200048070ff */
        /* <DEDUP_REMOVED lines=22> */
[----:B------:R0:W-:Y:S02]  /*9ed0*/  STS.128 [R0+UR38+0x1e200], R40 ;  /* 0x01e2002800007988 */ /* 0x0001e40008000c26 */
.L_x_4173:
[----:B------:R-:W-:Y:S05]  /*9ee0*/  BSYNC B1 ;  /* 0x0000000000017941 */ /* 0x000fea0003800000 */
.L_x_4172:
[----:B------:R-:W-:Y:S04]  /*9ef0*/  BSSY B1, `(.L_x_4174) ;  /* 0x0000103000017945 */ /* 0x000fe80003800000 */
[----:B------:R-:W-:Y:S05]  /*9f00*/  @P1 BRA `(.L_x_4175) ;  /* 0x0000001000041947 */ /* 0x000fea0003800000 */
[----:B------:R-:W2:Y:S01]  /*9f10*/  LDL R61, [R1+0x2e0] ;  /* 0x0002e000013d7983 */ /* 0x000ea20000100800 */
[----:B0----5:R-:W-:Y:S02]  /*9f20*/  SHF.R.U32.HI R4, RZ, 0x8, R32 ;  /* 0x00000008ff047819 */ /* 0x021fe40000011620 */
[----:B------:R-:W-:Y:S02]  /*9f30*/  SHF.R.S32.HI R9, RZ, 0x1f, R50 ;  /* 0x0000001fff097819 */ /* 0x000fe40000011432 */
[----:B------:R-:W-:Y:S02]  /*9f40*/  LOP3.LUT R0, R32, 0xff, RZ, 0xc0, !PT ;  /* 0x000000ff20007812 */ /* 0x000fe400078ec0ff */
[----:B------:R-:W-:Y:S02]  /*9f50*/  LOP3.LUT R5, R4, 0xff, RZ, 0xc0, !PT ;  /* 0x000000ff04057812 */ /* 0x000fe400078ec0ff */
[----:B------:R-:W-:Y:S02]  /*9f60*/  SHF.R.U32.HI R4, RZ, 0x8, R34 ;  /* 0x00000008ff047819 */ /* 0x000fe40000011622 */
[----:B------:R-:W-:-:S02]  /*9f70*/  LEA.HI R50, R9, R50, RZ, 0x4 ;  /* 0x0000003209327211 */ /* 0x000fc400078f20ff */
[----:B------:R-:W-:Y:S02]  /*9f80*/  PRMT R13, R5, 0x7604, R0 ;  /* 0x00007604050d7816 */ /* 0x000fe40000000000 */
[----:B------:R-:W-:Y:S02]  /*9f90*/  LOP3.LUT R0, R34, 0xff, RZ, 0xc0, !PT ;  /* 0x000000ff22007812 */ /* 0x000fe400078ec0ff */
[----:B------:R-:W-:Y:S02]  /*9fa0*/  LOP3.LUT R5, R4, 0xff, RZ, 0xc0, !PT ;  /* 0x000000ff04057812 */ /* 0x000fe400078ec0ff */
[----:B------:R-:W-:Y:S02]  /*9fb0*/  SHF.R.S32.HI R50, RZ, 0x4, R50 ;  /* 0x00000004ff327819 */ /* 0x000fe40000011432 */
[----:B------:R-:W-:Y:S02]  /*9fc0*/  PRMT R20, R5, 0x7604, R0 ;  /* 0x0000760405147816 */ /* 0x000fe40000000000 */
[----:B------:R-:W-:-:S02]  /*9fd0*/  SHF.R.U32.HI R7, RZ, 0x8, R33 ;  /* 0x00000008ff077819 */ /* 0x000fc40000011621 */
[----:B------:R-:W-:Y:S02]  /*9fe0*/  LEA.HI R0, R3, R50, RZ, 0x1c ;  /* 0x0000003203007211 */ /* 0x000fe400078fe0ff */
[----:B------:R-:W-:Y:S02]  /*9ff0*/  LOP3.LUT R6, R33, 0xff, RZ, 0xc0, !PT ;  /* 0x000000ff21067812 */ /* 0x000fe400078ec0ff */
[----:B------:R-:W-:Y:S02]  /*a000*/  LOP3.LUT R7, R7, 0xff, RZ, 0xc0, !PT ;  /* 0x000000ff07077812 */ /* 0x000fe400078ec0ff */
[----:B------:R-:W-:Y:S02]  /*a010*/  SHF.R.S32.HI R5, RZ, 0x1f, R0 ;  /* 0x0000001fff057819 */ /* 0x000fe40000011400 */
[----:B------:R-:W-:Y:S02]  /*a020*/  PRMT R15, R7, 0x7604, R6 ;  /* 0x00007604070f7816 */ /* 0x000fe40000000006 */
[----:B------:R-:W-:Y:S01]  /*a030*/  LEA.HI R4, R5, R0, RZ, 0x2 ;  /* 0x0000000005047211 */ /* 0x000fe200078f10ff */
[----:B------:R-:W-:Y:S01]  /*a040*/  IMAD.SHL.U32 R5, R0, 0x10, RZ ;  /* 0x0000001000057824 */ /* 0x000fe200078e00ff */
[----:B------:R-:W-:-:S02]  /*a050*/  SHF.R.U32.HI R7, RZ, 0x8, R35 ;  /* 0x00000008ff077819 */ /* 0x000fc40000011623 */
[----:B------:R-:W-:Y:S01]  /*a060*/  LOP3.LUT R6, R35, 0xff, RZ, 0xc0, !PT ;  /* 0x000000ff23067812 */ /* 0x000fe200078ec0ff */
[----:B------:R-:W-:Y:S01]  /*a070*/  IMAD.SHL.U32 R4, R4, 0x800, RZ ;  /* 0x0000080004047824 */ /* 0x000fe200078e00ff */
[----:B------:R-:W-:Y:S02]  /*a080*/  LOP3.LUT R7, R7, 0xff, RZ, 0xc0, !PT ;  /* 0x000000ff07077812 */ /* 0x000fe400078ec0ff */
[----:B------:R-:W-:Y:S02]  /*a090*/  LOP3.LUT R0, R46, 0x30, R5, 0xf8, !PT ;  /* 0x000000302e007812 */ /* 0x000fe400078ef805 */
[----:B------:R-:W-:Y:S02]  /*a0a0*/  PRMT R40, R7, 0x7604, R6 ;  /* 0x0000760407287816 */ /* 0x000fe40000000006 */
[----:B------:R-:W-:Y:S02]  /*a0b0*/  SHF.R.U32.HI R7, RZ, 0x8, R37 ;  /* 0x00000008ff077819 */ /* 0x000fe40000011625 */
[----:B------:R-:W-:-:S02]  /*a0c0*/  SHF.R.U32.HI R42, RZ, 0x8, R39 ;  /* 0x00000008ff2a7819 */ /* 0x000fc40000011627 */
[----:B------:R-:W-:Y:S02]  /*a0d0*/  LOP3.LUT R5, R0, R47, RZ, 0x3c, !PT ;  /* 0x0000002f00057212 */ /* 0x000fe400078e3cff */
[----:B------:R-:W-:Y:S02]  /*a0e0*/  LOP3.LUT R0, R4, 0xffffe000, RZ, 0xc0, !PT ;  /* 0xffffe00004007812 */ /* 0x000fe400078ec0ff */
[----:B------:R-:W-:Y:S02]  /*a0f0*/  SHF.R.U32.HI R9, RZ, 0x8, R36 ;  /* 0x00000008ff097819 */ /* 0x000fe40000011624 */
[----:B------:R-:W-:Y:S02]  /*a100*/  LOP3.LUT R6, R37, 0xff, RZ, 0xc0, !PT ;  /* 0x000000ff25067812 */ /* 0x000fe400078ec0ff */
[----:B------:R-:W-:Y:S02]  /*a110*/  LOP3.LUT R7, R7, 0xff, RZ, 0xc0, !PT ;  /* 0x000000ff07077812 */ /* 0x000fe400078ec0ff */
[----:B------:R-:W-:-:S02]  /*a120*/  LOP3.LUT R4, R42, 0xff, RZ, 0xc0, !PT ;  /* 0x000000ff2a047812 */ /* 0x000fc400078ec0ff */
[----:B------:R-:W-:Y:S02]  /*a130*/  LOP3.LUT R21, R39, 0xff, RZ, 0xc0, !PT ;  /* 0x000000ff27157812 */ /* 0x000fe400078ec0ff */
[----:B------:R-:W-:Y:S02]  /*a140*/  IADD3 R0, R5, R237, R0 ;  /* 0x000000ed05007210 */ /* 0x000fe40007ffe000 */
[----:B------:R-:W-:Y:S02]  /*a150*/  LOP3.LUT R8, R36, 0xff, RZ, 0xc0, !PT ;  /* 0x000000ff24087812 */ /* 0x000fe400078ec0ff */
[----:B------:R-:W-:Y:S02]  /*a160*/  LOP3.LUT R9, R9, 0xff, RZ, 0xc0, !PT ;  /* 0x000000ff09097812 */ /* 0x000fe400078ec0ff */
[----:B------:R-:W-:Y:S02]  /*a170*/  PRMT R43, R7, 0x7604, R6 ;  /* 0x00007604072b7816 */ /* 0x000fe40000000006 */
[----:B------:R-:W-:-:S02]  /*a180*/  PRMT R53, R4, 0x7604, R21 ;  /* 0x0000760404357816 */ /* 0x000fc40000000015 */
[----:B------:R-:W0:Y:S01]  /*a190*/  LDS.128 R4, [R0+UR38+0x1e200] ;  /* 0x01e2002600047984 */ /* 0x000e220008000c00 */
[----:B------:R-:W-:Y:S02]  /*a1a0*/  PRMT R41, R9, 0x7604, R8 ;  /* 0x0000760409297816 */ /* 0x000fe40000000008 */
[----:B------:R-:W-:Y:S02]  /*a1b0*/  SHF.R.U32.HI R14, RZ, 0x8, R38 ;  /* 0x00000008ff0e7819 */ /* 0x000fe40000011626 */
[----:B------:R-:W-:Y:S02]  /*a1c0*/  LOP3.LUT R12, R38, 0xff, RZ, 0xc0, !PT ;  /* 0x000000ff260c7812 */ /* 0x000fe400078ec0ff */
[----:B------:R-:W-:Y:S02]  /*a1d0*/  LOP3.LUT R19, R14, 0xff, RZ, 0xc0, !PT ;  /* 0x000000ff0e137812 */ /* 0x000fe400078ec0ff */
[----:B------:R-:W-:Y:S02]  /*a1e0*/  SHF.R.U32.HI R14, RZ, 0x10, R33 ;  /* 0x00000010ff0e7819 */ /* 0x000fe40000011621 */
[----:B------:R-:W-:-:S02]  /*a1f0*/  PRMT R51, R19, 0x7604, R12 ;  /* 0x0000760413337816 */ /* 0x000fc4000000000c */
[----:B------:R-:W-:Y:S02]  /*a200*/  SHF.R.U32.HI R19, RZ, 0x10, R34 ;  /* 0x00000010ff137819 */ /* 0x000fe40000011622 */
[----:B------:R-:W-:Y:S02]  /*a210*/  LOP3.LUT R14, R14, 0xff, RZ, 0xc0, !PT ;  /* 0x000000ff0e0e7812 */ /* 0x000fe400078ec0ff */
[----:B------:R-:W-:Y:S02]  /*a220*/  SHF.R.U32.HI R12, RZ, 0x10, R32 ;  /* 0x00000010ff0c7819 */ /* 0x000fe40000011620 */
[----:B------:R-:W-:Y:S02]  /*a230*/  LOP3.LUT R19, R19, 0xff, RZ, 0xc0, !PT ;  /* 0x000000ff13137812 */ /* 0x000fe400078ec0ff */
[----:B------:R-:W-:Y:S02]  /*a240*/  SHF.R.U32.HI R21, RZ, 0x10, R35 ;  /* 0x00000010ff157819 */ /* 0x000fe40000011623 */
[----:B------:R-:W-:-:S02]  /*a250*/  PRMT R15, R14, 0x7054, R15 ;  /* 0x000070540e0f7816 */ /* 0x000fc4000000000f */
[----:B------:R-:W-:Y:S02]  /*a260*/  SHF.R.U32.HI R14, RZ, 0x10, R37 ;  /* 0x00000010ff0e7819 */ /* 0x000fe40000011625 */
[----:B------:R-:W-:Y:S02]  /*a270*/  LOP3.LUT R12, R12, 0xff, RZ, 0xc0, !PT ;  /* 0x000000ff0c0c7812 */ /* 0x000fe400078ec0ff */
[----:B------:R-:W-:Y:S02]  /*a280*/  PRMT R19, R19, 0x7054, R20 ;  /* 0x0000705413137816 */ /* 0x000fe40000000014 */
[----:B------:R-:W-:Y:S02]  /*a290*/  LOP3.LUT R21, R21, 0xff, RZ, 0xc0, !PT ;  /* 0x000000ff15157812 */ /* 0x000fe400078ec0ff */
[----:B------:R-:W-:Y:S02]  /*a2a0*/  SHF.R.U32.HI R20, RZ, 0x10, R38 ;  /* 0x00000010ff147819 */ /* 0x000fe40000011626 */
[----:B------:R-:W-:-:S02]  /*a2b0*/  LOP3.LUT R14, R14, 0xff, RZ, 0xc0, !PT ;  /* 0x000000ff0e0e7812 */ /* 0x000fc400078ec0ff */
[----:B------:R-:W-:Y:S02]  /*a2c0*/  PRMT R13, R12, 0x7054, R13 ;  /* 0x000070540c0d7816 */ /* 0x000fe4000000000d */
[----:B------:R-:W-:Y:S02]  /*a2d0*/  PRMT R21, R21, 0x7054, R40 ;  /* 0x0000705415157816 */ /* 0x000fe40000000028 */
[----:B------:R-:W-:Y:S02]  /*a2e0*/  SHF.R.U32.HI R12, RZ, 0x10, R36 ;  /* 0x00000010ff0c7819 */ /* 0x000fe40000011624 */
[----:B------:R-:W-:Y:S02]  /*a2f0*/  LOP3.LUT R20, R20, 0xff, RZ, 0xc0, !PT ;  /* 0x000000ff14147812 */ /* 0x000fe400078ec0ff */
[----:B------:R-:W-:Y:S02]  /*a300*/  SHF.R.U32.HI R40, RZ, 0x10, R39 ;  /* 0x00000010ff287819 */ /* 0x000fe40000011627 */
[----:B------:R-:W-:-:S02]  /*a310*/  PRMT R49, R14, 0x7054, R43 ;  /* 0x000070540e317816 */ /* 0x000fc4000000002b */
[----:B------:R-:W-:Y:S02]  /*a320*/  LOP3.LUT R12, R12, 0xff, RZ, 0xc0, !PT ;  /* 0x000000ff0c0c7812 */ /* 0x000fe400078ec0ff */
[----:B------:R-:W-:Y:S02]  /*a330*/  PRMT R51, R20, 0x7054, R51 ;  /* 0x0000705414337816 */ /* 0x000fe40000000033 */
[----:B------:R-:W-:Y:S02]  /*a340*/  LOP3.LUT R40, R40, 0xff, RZ, 0xc0, !PT ;  /* 0x000000ff28287812 */ /* 0x000fe400078ec0ff */
[----:B------:R-:W-:Y:S02]  /*a350*/  LOP3.LUT R49, R49, 0xff000000, R37, 0xf8, !PT ;  /* 0xff00000031317812 */ /* 0x000fe400078ef825 */
[----:B------:R-:W-:Y:S02]  /*a360*/  PRMT R45, R12, 0x7054, R41 ;  /* 0x000070540c2d7816 */ /* 0x000fe40000000029 */
[----:B------:R-:W-:-:S02]  /*a370*/  LOP3.LUT R44, R51, 0xff000000, R38, 0xf8, !PT ;  /* 0xff000000332c7812 */ /* 0x000fc400078ef826 */
[----:B------:R-:W-:Y:S02]  /*a380*/  PRMT R53, R40, 0x7054, R53 ;  /* 0x0000705428357816 */ /* 0x000fe40000000035 */
[----:B------:R-:W-:Y:S02]  /*a390*/  LOP3.LUT R41, R15, 0xff000000, R33, 0xf8, !PT ;  /* 0xff0000000f297812 */ /* 0x000fe400078ef821 */
[----:B------:R-:W-:Y:S02]  /*a3a0*/  F2FP.F16.E4M3.UNPACK_B R38, R49 ;  /* 0x00000031ff26723e */ /* 0x000fe400020006ff */
[----:B0-----:R-:W-:Y:S02]  /*a3b0*/  F2FP.F16.E4M3.UNPACK_B R20, R5 ;  /* 0x00000005ff14723e */ /* 0x001fe400020006ff */
[----:B------:R-:W-:Y:S02]  /*a3c0*/  LOP3.LUT R45, R45, 0xff000000, R36, 0xf8, !PT ;  /* 0xff0000002d2d7812 */ /* 0x000fe400078ef824 */
[----:B------:R-:W-:Y:S01]  /*a3d0*/  LOP3.LUT R40, R13, 0xff000000, R32, 0xf8, !PT ;  /* 0xff0000000d287812 */ /* 0x000fe200078ef820 */
[----:B------:R-:W-:Y:S01]  /*a3e0*/  HADD2.F32 R32, -RZ, R20.H0_H0 ;  /* 0x20000014ff207230 */ /* 0x000fe20000004100 */
[----:B------:R-:W-:Y:S01]  /*a3f0*/  LOP3.LUT R48, R53, 0xff000000, R39, 0xf8, !PT ;  /* 0xff00000035307812 */ /* 0x000fe200078ef827 */
[----:B------:R-:W-:Y:S01]  /*a400*/  HADD2.F32 R39, -RZ, R38.H0_H0 ;  /* 0x20000026ff277230 */ /* 0x000fe20000004100 */
[----:B------:R-:W-:Y:S01]  /*a410*/  F2FP.F16.E4M3.UNPACK_B R36, R41 ;  /* 0x00000029ff24723e */ /* 0x000fe200020006ff */
[----:B------:R-:W-:Y:S01]  /*a420*/  HADD2.F32 R20, -RZ, R20.H1_H1 ;  /* 0x30000014ff147230 */ /* 0x000fe20000004100 */
[----:B------:R-:W-:-:S02]  /*a430*/  LOP3.LUT R42, R19, 0xff000000, R34, 0xf8, !PT ;  /* 0xff000000132a7812 */ /* 0x000fc400078ef822 */
[----:B------:R-:W-:Y:S01]  /*a440*/  FMUL.FTZ R51, R32, R39 ;  /* 0x0000002720337220 */ /* 0x000fe20000410000 */
[----:B------:R-:W-:Y:S01]  /*a450*/  HADD2.F32 R37, -RZ, R36.H0_H0 ;  /* 0x20000024ff257230 */ /* 0x000fe20000004100 */
[----:B------:R-:W-:Y:S02]  /*a460*/  LOP3.LUT R43, R21, 0xff000000, R35, 0xf8, !PT ;  /* 0xff000000152b7812 */ /* 0x000fe400078ef823 */
[----:B------:R-:W-:Y:S02]  /*a470*/  F2FP.F16.E4M3.UNPACK_B R21, R5.H1 ;  /* 0x00000005ff15723e */ /* 0x000fe400030006ff */
[-C--:B------:R-:W-:Y:S02]  /*a480*/  F2FP.F16.E4M3.UNPACK_B R34, R7.reuse ;  /* 0x00000007ff22723e */ /* 0x080fe400020006ff */
[----:B------:R-:W-:Y:S02]  /*a490*/  F2FP.F16.E4M3.UNPACK_B R35, R7.H1 ;  /* 0x00000007ff23723e */ /* 0x000fe400030006ff */
[----:B------:R-:W-:-:S02]  /*a4a0*/  F2FP.F16.E4M3.UNPACK_B R5, R4 ;  /* 0x00000004ff05723e */ /* 0x000fc400020006ff */
[----:B------:R-:W-:Y:S01]  /*a4b0*/  F2FP.F16.E4M3.UNPACK_B R7, R4.H1 ;  /* 0x00000004ff07723e */ /* 0x000fe200030006ff */
[----:B------:R-:W-:Y:S01]  /*a4c0*/  FMUL.FTZ R4, R32, R37 ;  /* 0x0000002520047220 */ /* 0x000fe20000410000 */
[----:B------:R-:W-:Y:S02]  /*a4d0*/  F2FP.F16.E4M3.UNPACK_B R49, R49.H1 ;  /* 0x00000031ff31723e */ /* 0x000fe400030006ff */
[----:B------:R-:W-:Y:S02]  /*a4e0*/  F2FP.F16.E4M3.UNPACK_B R41, R41.H1 ;  /* 0x00000029ff29723e */ /* 0x000fe400030006ff */
[-C--:B------:R-:W-:Y:S01]  /*a4f0*/  F2FP.F16.E4M3.UNPACK_B R32, R6.reuse ;  /* 0x00000006ff20723e */ /* 0x080fe200020006ff */
[----:B------:R-:W-:Y:S01]  /*a500*/  HADD2.F32 R53, -RZ, R49.H0_H0 ;  /* 0x20000031ff357230 */ /* 0x000fe20000004100 */
[----:B------:R-:W-:Y:S01]  /*a510*/  F2FP.F16.E4M3.UNPACK_B R33, R6.H1 ;  /* 0x00000006ff21723e */ /* 0x000fe200030006ff */
[--C-:B------:R-:W-:Y:S02]  /*a520*/  HADD2.F32 R6, -RZ, R21.reuse.H0_H0 ;  /* 0x20000015ff067230 */ /* 0x100fe40000004100 */
[----:B------:R-:W-:-:S03]  /*a530*/  HADD2.F32 R21, -RZ, R21.H1_H1 ;  /* 0x30000015ff157230 */ /* 0x000fc60000004100 */
[----:B------:R-:W-:Y:S01]  /*a540*/  FMUL.FTZ R57, R6, R53 ;  /* 0x0000003506397220 */ /* 0x000fe20000410000 */
[----:B--2---:R-:W0:Y:S02]  /*a550*/  LDS.128 R8, [R61+0x1e200] ;  /* 0x01e200003d087984 */ /* 0x004e240000000c00 */
        /* <DEDUP_REMOVED lines=9> */
[C---:B------:R-:W-:Y:S01]  /*a5f0*/  FFMA.FTZ R50, R10.reuse, R37, -R51 ;  /* 0x000000250a327223 */ /* 0x040fe20000010833 */
[----:B------:R-:W-:Y:S02]  /*a600*/  HADD2.F32 R51, -RZ, R38.H1_H1 ;  /* 0x30000026ff337230 */ /* 0x000fe40000004100 */
[----:B------:R-:W-:Y:S01]  /*a610*/  FFMA.FTZ R54, R10, R39, R4 ;  /* 0x000000270a367223 */ /* 0x000fe20000010004 */
[----:B------:R-:W-:Y:S01]  /*a620*/  HADD2.F32 R37, -RZ, R36.H1_H1 ;  /* 0x30000024ff257230 */ /* 0x000fe20000004100 */
[----:B------:R-:W-:Y:S01]  /*a630*/  F2FP.F16.E4M3.UNPACK_B R36, R48 ;  /* 0x00000030ff24723e */ /* 0x000fe200020006ff */
[----:B------:R-:W-:Y:S02]  /*a640*/  HADD2.F32 R39, -RZ, R41.H0_H0 ;  /* 0x20000029ff277230 */ /* 0x000fe40000004100 */
[C---:B------:R-:W-:Y:S01]  /*a650*/  FMUL.FTZ R55, R20.reuse, R51 ;  /* 0x0000003314377220 */ /* 0x040fe20000410000 */
[----:B------:R-:W-:Y:S02]  /*a660*/  HADD2.F32 R4, -RZ, R13.H0_H0 ;  /* 0x2000000dff047230 */ /* 0x000fe40000004100 */
[----:B------:R-:W-:Y:S01]  /*a670*/  FMUL.FTZ R20, R20, R37 ;  /* 0x0000002514147220 */ /* 0x000fe20000410000 */
[----:B------:R-:W-:-:S02]  /*a680*/  HADD2.F32 R10, -RZ, R41.H1_H1 ;  /* 0x30000029ff0a7230 */ /* 0x000fc40000004100 */
[----:B------:R-:W-:Y:S01]  /*a690*/  FMUL.FTZ R6, R6, R39 ;  /* 0x0000002706067220 */ /* 0x000fe20000410000 */
[C---:B------:R-:W-:Y:S01]  /*a6a0*/  FFMA.FTZ R55, R12.reuse, R37, -R55 ;  /* 0x000000250c377223 */ /* 0x040fe20000010837 */
[----:B------:R-:W-:Y:S01]  /*a6b0*/  FFMA.FTZ R51, R12, R51, R20 ;  /* 0x000000330c337223 */ /* 0x000fe20000010014 */
[----:B------:R-:W-:Y:S01]  /*a6c0*/  F2FP.F16.E4M3.UNPACK_B R12, R43 ;  /* 0x0000002bff0c723e */ /* 0x000fe200020006ff */
[C---:B------:R-:W-:Y:S01]  /*a6d0*/  FFMA.FTZ R57, R4.reuse, R39, -R57 ;  /* 0x0000002704397223 */ /* 0x040fe20000010839 */
[----:B------:R-:W-:Y:S01]  /*a6e0*/  FFMA.FTZ R53, R4, R53, R6 ;  /* 0x0000003504357223 */ /* 0x000fe20000010006 */
[----:B------:R-:W-:Y:S01]  /*a6f0*/  HADD2.F32 R20, -RZ, R49.H1_H1 ;  /* 0x30000031ff147230 */ /* 0x000fe20000004100 */
[----:B------:R-:W-:Y:S01]  /*a700*/  F2FP.F16.E4M3.UNPACK_B R48, R48.H1 ;  /* 0x00000030ff30723e */ /* 0x000fe200030006ff */
[----:B------:R-:W-:Y:S01]  /*a710*/  HADD2.F32 R39, -RZ, R36.H0_H0 ;  /* 0x20000024ff277230 */ /* 0x000fe20000004100 */
[----:B------:R-:W-:Y:S01]  /*a720*/  F2FP.F16.E4M3.UNPACK_B R43, R43.H1 ;  /* 0x0000002bff2b723e */ /* 0x000fe200030006ff */
[----:B------:R-:W-:-:S02]  /*a730*/  HADD2.F32 R6, -RZ, R34.H0_H0 ;  /* 0x20000022ff067230 */ /* 0x000fc40000004100 */
[C---:B------:R-:W-:Y:S01]  /*a740*/  FMUL.FTZ R38, R21.reuse, R20 ;  /* 0x0000001415267220 */ /* 0x040fe20000410000 */
[--C-:B------:R-:W-:Y:S02]  /*a750*/  HADD2.F32 R37, -RZ, R12.reuse.H0_H0 ;  /* 0x2000000cff257230 */ /* 0x100fe40000004100 */
[----:B------:R-:W-:Y:S01]  /*a760*/  FMUL.FTZ R21, R21, R10 ;  /* 0x0000000a15157220 */ /* 0x000fe20000410000 */
[----:B------:R-:W-:Y:S02]  /*a770*/  HADD2.F32 R13, -RZ, R13.H1_H1 ;  /* 0x3000000dff0d7230 */ /* 0x000fe40000004100 */
[C---:B------:R-:W-:Y:S01]  /*a780*/  FMUL.FTZ R41, R6.reuse, R39 ;  /* 0x0000002706297220 */ /* 0x040fe20000410000 */
        /* <DEDUP_REMOVED lines=8> */
[----:B------:R-:W-:Y:S01]  /*a810*/  FFMA.FTZ R41, R4, R37, -R41 ;  /* 0x0000002504297223 */ /* 0x000fe20000010829 */
[----:B------:R-:W-:Y:S01]  /*a820*/  HADD2.F32 R15, -RZ, R15.H1_H1 ;  /* 0x3000000fff0f7230 */ /* 0x000fe20000004100 */
[----:B------:R-:W-:Y:S01]  /*a830*/  F2FP.F16.E4M3.UNPACK_B R8, R8.H1 ;  /* 0x00000008ff08723e */ /* 0x000fe200030006ff */
[----:B------:R-:W-:-:S02]  /*a840*/  HADD2.F32 R21, -RZ, R48.H0_H0 ;  /* 0x20000030ff157230 */ /* 0x000fc40000004100 */
[C---:B------:R-:W-:Y:S01]  /*a850*/  FMUL.FTZ R10, R34.reuse, R36 ;  /* 0x00000024220a7220 */ /* 0x040fe20000410000 */
[----:B------:R-:W-:Y:S02]  /*a860*/  HADD2.F32 R6, -RZ, R35.H0_H0 ;  /* 0x20000023ff067230 */ /* 0x000fe40000004100 */
[-C--:B------:R-:W-:Y:S01]  /*a870*/  FMUL.FTZ R37, R34, R12.reuse ;  /* 0x0000000c22257220 */ /* 0x080fe20000410000 */
[----:B------:R-:W-:Y:S02]  /*a880*/  HADD2.F32 R13, -RZ, R43.H0_H0 ;  /* 0x2000002bff0d7230 */ /* 0x000fe40000004100 */
[C---:B------:R-:W-:Y:S01]  /*a890*/  FFMA.FTZ R58, R15.reuse, R12, -R10 ;  /* 0x0000000c0f3a7223 */ /* 0x040fe2000001080a */
        /* <DEDUP_REMOVED lines=24> */
[----:B------:R-:W-:Y:S02]  /*aa20*/  HADD2.F32 R7, -RZ, R7.H1_H1 ;  /* 0x30000007ff077230 */ /* 0x000fe40000004100 */
[----:B------:R-:W-:Y:S01]  /*aa30*/  FFMA.FTZ R48, R19, R48, R37 ;  /* 0x0000003013307223 */ /* 0x000fe20000010025 */
[----:B------:R-:W-:-:S02]  /*aa40*/  HADD2.F32 R10, -RZ, R10.H1_H1 ;  /* 0x3000000aff0a7230 */ /* 0x000fc40000004100 */
[C---:B------:R-:W-:Y:S01]  /*aa50*/  FFMA.FTZ R35, R4.reuse, R13, -R35 ;  /* 0x0000000d04237223 */ /* 0x040fe20000010823 */
[----:B------:R-:W-:Y:S01]  /*aa60*/  FFMA.FTZ R21, R4, R21, R6 ;  /* 0x0000001504157223 */ /* 0x000fe20000010006 */
[----:B------:R-:W-:Y:S02]  /*aa70*/  HADD2.F32 R8, -RZ, R8.H1_H1 ;  /* 0x30000008ff087230 */ /* 0x000fe40000004100 */
[C---:B------:R-:W-:Y:S01]  /*aa80*/  FMUL.FTZ R19, R7.reuse, R15 ;  /* 0x0000000f07137220 */ /* 0x040fe20000410000 */
[----:B------:R-:W-:Y:S01]  /*aa90*/  FMUL.FTZ R4, R7, R10 ;  /* 0x0000000a07047220 */ /* 0x000fe20000410000 */
[----:B------:R-:W-:Y:S01]  /*aaa0*/  HADD2.F32 R13, -RZ, R45.H0_H0 ;  /* 0x2000002dff0d7230 */ /* 0x000fe20000004100 */
[----:B------:R-:W-:Y:S01]  /*aab0*/  F2FP.SATFINITE.E4M3.F32.PACK_AB_MERGE_C R48, R48, R59, RZ ;  /* 0x0000003b3030723e */ /* 0x000fe200048070ff */
[----:B------:R-:W-:Y:S02]  /*aac0*/  HADD2.F32 R6, -RZ, R5.H0_H0 ;  /* 0x20000005ff067230 */ /* 0x000fe40000004100 */
[----:B------:R-:W-:Y:S01]  /*aad0*/  FFMA.FTZ R34, R8, R15, R4 ;  /* 0x0000000f08227223 */ /* 0x000fe20000010004 */
[----:B------:R-:W-:-:S02]  /*aae0*/  HADD2.F32 R7, -RZ, R40.H0_H0 ;  /* 0x20000028ff077230 */ /* 0x000fc40000004100 */
[----:B------:R-:W-:Y:S01]  /*aaf0*/  FFMA.FTZ R20, R8, R10, -R19 ;  /* 0x0000000a08147223 */ /* 0x000fe20000010813 */
[----:B------:R-:W-:Y:S02]  /*ab00*/  HADD2.F32 R4, -RZ, R9.H0_H0 ;  /* 0x20000009ff047230 */ /* 0x000fe40000004100 */
[C---:B------:R-:W-:Y:S01]  /*ab10*/  FMUL.FTZ R15, R6.reuse, R13 ;  /* 0x0000000d060f7220 */ /* 0x040fe20000410000 */
[----:B------:R-:W-:Y:S02]  /*ab20*/  HADD2.F32 R8, -RZ, R45.H1_H1 ;  /* 0x3000002dff087230 */ /* 0x000fe40000004100 */
[-C--:B------:R-:W-:Y:S01]  /*ab30*/  FMUL.FTZ R19, R6, R7.reuse ;  /* 0x0000000706137220 */ /* 0x080fe20000410000 */
[----:B------:R-:W-:Y:S01]  /*ab40*/  HADD2.F32 R5, -RZ, R5.H1_H1 ;  /* 0x30000005ff057230 */ /* 0x000fe20000004100 */
[----:B------:R-:W-:Y:S01]  /*ab50*/  F2FP.F16.E4M3.UNPACK_B R10, R44.H1 ;  /* 0x0000002cff0a723e */ /* 0x000fe200030006ff */
[----:B------:R-:W-:Y:S02]  /*ab60*/  HADD2.F32 R40, -RZ, R40.H1_H1 ;  /* 0x30000028ff287230 */ /* 0x000fe40000004100 */
[----:B------:R-:W-:Y:S01]  /*ab70*/  FFMA.FTZ R15, R4, R7, -R15 ;  /* 0x00000007040f7223 */ /* 0x000fe2000001080f */
[----:B------:R-:W-:-:S02]  /*ab80*/  HADD2.F32 R9, -RZ, R9.H1_H1 ;  /* 0x30000009ff097230 */ /* 0x000fc40000004100 */
[----:B------:R-:W-:Y:S01]  /*ab90*/  FFMA.FTZ R19, R4, R13, R19 ;  /* 0x0000000d04137223 */ /* 0x000fe20000010013 */
        /* <DEDUP_REMOVED lines=23> */
[----:B------:R-:W-:Y:S02]  /*ad10*/  HADD2.F32 R5, -RZ, R32.H0_H0 ;  /* 0x20000020ff057230 */ /* 0x000fe40000004100 */
        /* <DEDUP_REMOVED lines=32> */
.L_x_4175:
[----:B------:R-:W-:Y:S05]  /*af20*/  BSYNC B1 ;  /* 0x0000000000017941 */ /* 0x000fea0003800000 */
.L_x_4174:
[----:B------:R-:W-:Y:S05]  /*af30*/  @P2 BRA `(.L_x_4154) ;  /* 0x0000000c00e42947 */ /* 0x000fea0003800000 */
[----:B------:R-:W2:Y:S01]  /*af40*/  LDL R49, [R1+0x2dc] ;  /* 0x0002dc0001317983 */ /* 0x000ea20000100800 */
[----:B01----:R-:W-:Y:S02]  /*af50*/  SHF.R.S32.HI R5, RZ, 0x1f, R52 ;  /* 0x0000001fff057819 */ /* 0x003fe40000011434 */
[----:B-----5:R-:W-:Y:S02]  /*af60*/  SHF.R.U32.HI R0, RZ, 0x8, R28 ;  /* 0x00000008ff007819 */ /* 0x020fe4000001161c */
[----:B------:R-:W-:Y:S02]  /*af70*/  LEA.HI R52, R5, R52, RZ, 0x4 ;  /* 0x0000003405347211 */ /* 0x000fe400078f20ff */
[----:B------:R-:W-:Y:S02]  /*af80*/  LOP3.LUT R5, R28, 0xff, RZ, 0xc0, !PT ;  /* 0x000000ff1c057812 */ /* 0x000fe400078ec0ff */
[----:B------:R-:W-:Y:S02]  /*af90*/  LOP3.LUT R0, R0, 0xff, RZ, 0xc0, !PT ;  /* 0x000000ff00007812 */ /* 0x000fe400078ec0ff */
[----:B------:R-:W-:-:S02]  /*afa0*/  SHF.R.S32.HI R52, RZ, 0x4, R52 ;  /* 0x00000004ff347819 */ /* 0x000fc40000011434 */
[----:B------:R-:W-:Y:S02]  /*afb0*/  PRMT R13, R0, 0x7604, R5 ;  /* 0x00007604000d7816 */ /* 0x000fe40000000005 */
[----:B------:R-:W-:Y:S02]  /*afc0*/  SHF.R.U32.HI R0, RZ, 0x8, R30 ;  /* 0x00000008ff007819 */ /* 0x000fe4000001161e */
[----:B------:R-:W-:Y:S02]  /*afd0*/  LEA.HI R3, R3, R52, RZ, 0x1c ;  /* 0x0000003403037211 */ /* 0x000fe400078fe0ff */
[----:B------:R-:W-:Y:S02]  /*afe0*/  LOP3.LUT R6, R0, 0xff, RZ, 0xc0, !PT ;  /* 0x000000ff00067812 */ /* 0x000fe400078ec0ff */
[----:B------:R-:W-:Y:S01]  /*aff0*/  SHF.R.S32.HI R0, RZ, 0x1f, R3 ;  /* 0x0000001fff007819 */ /* 0x000fe20000011403 */
[----:B------:R-:W-:Y:S01]  /*b000*/  IMAD.SHL.U32 R5, R3, 0x10, RZ ;  /* 0x0000001003057824 */ /* 0x000fe200078e00ff */
[----:B------:R-:W-:-:S02]  /*b010*/  SHF.R.U32.HI R4, RZ, 0x8, R29 ;  /* 0x00000008ff047819 */ /* 0x000fc4000001161d */
[----:B------:R-:W-:Y:S02]  /*b020*/  LEA.HI R0, R0, R3, RZ, 0x2 ;  /* 0x0000000300007211 */ /* 0x000fe400078f10ff */
[----:B------:R-:W-:Y:S02]  /*b030*/  LOP3.LUT R46, R46, 0x30, R5, 0xf8, !PT ;  /* 0x000000302e2e7812 */ /* 0x000fe400078ef805 */
[----:B------:R-:W-:Y:S01]  /*b040*/  LOP3.LUT R7, R29, 0xff, RZ, 0xc0, !PT ;  /* 0x000000ff1d077812 */ /* 0x000fe200078ec0ff */
[----:B------:R-:W-:Y:S01]  /*b050*/  IMAD.SHL.U32 R0, R0, 0x800, RZ ;  /* 0x0000080000007824 */ /* 0x000fe200078e00ff */
[----:B------:R-:W-:Y:S02]  /*b060*/  LOP3.LUT R9, R30, 0xff, RZ, 0xc0, !PT ;  /* 0x000000ff1e097812 */ /* 0x000fe400078ec0ff */
[----:B------:R-:W-:Y:S02]  /*b070*/  LOP3.LUT R4, R4, 0xff, RZ, 0xc0, !PT ;  /* 0x000000ff04047812 */ /* 0x000fe400078ec0ff */
[----:B------:R-:W-:-:S02]  /*b080*/  SHF.R.U32.HI R5, RZ, 0x8, R24 ;  /* 0x00000008ff057819 */ /* 0x000fc40000011618 */
[----:B------:R-:W-:Y:S02]  /*b090*/  LOP3.LUT R46, R46, R47, RZ, 0x3c, !PT ;  /* 0x0000002f2e2e7212 */ /* 0x000fe400078e3cff */
[----:B------:R-:W-:Y:S02]  /*b0a0*/  SHF.R.U32.HI R3, RZ, 0x8, R31 ;  /* 0x00000008ff037819 */ /* 0x000fe4000001161f */
[----:B------:R-:W-:Y:S02]  /*b0b0*/  LOP3.LUT R0, R0, 0xffffe000, RZ, 0xc0, !PT ;  /* 0xffffe00000007812 */ /* 0x000fe400078ec0ff */
[----:B------:R-:W-:Y:S02]  /*b0c0*/  PRMT R12, R4, 0x7604, R7 ;  /* 0x00007604040c7816 */ /* 0x000fe40000000007 */
[----:B------:R-:W-:Y:S02]  /*b0d0*/  PRMT R15, R6, 0x7604, R9 ;  /* 0x00007604060f7816 */ /* 0x000fe40000000009 */
[----:B------:R-:W-:-:S02]  /*b0e0*/  LOP3.LUT R4, R31, 0xff, RZ, 0xc0, !PT ;  /* 0x000000ff1f047812 */ /* 0x000fc400078ec0ff */
[----:B------:R-:W-:Y:S02]  /*b0f0*/  LOP3.LUT R6, R24, 0xff, RZ, 0xc0, !PT ;  /* 0x000000ff18067812 */ /* 0x000fe400078ec0ff */
[----:B------:R-:W-:Y:S02]  /*b100*/  LOP3.LUT R5, R5, 0xff, RZ, 0xc0, !PT ;  /* 0x000000ff05057812 */ /* 0x000fe400078ec0ff */
[----:B------:R-:W-:Y:S02]  /*b110*/  LOP3.LUT R3, R3, 0xff, RZ, 0xc0, !PT ;  /* 0x000000ff03037812 */ /* 0x000fe400078ec0ff */
[----:B------:R-:W-:Y:S02]  /*b120*/  IADD3 R0, R46, R237, R0 ;  /* 0x000000ed2e007210 */ /* 0x000fe40007ffe000 */
[----:B------:R-:W-:Y:S02]  /*b130*/  PRMT R14, R3, 0x7604, R4 ;  /* 0x00007604030e7816 */ /* 0x000fe40000000004 */
[----:B------:R-:W-:-:S02]  /*b140*/  PRMT R21, R5, 0x7604, R6 ;  /* 0x0000760405157816 */ /* 0x000fc40000000006 */
[----:B------:R-:W0:Y:S01]  /*b150*/  LDS.128 R4, [R0+UR38+0x1e200] ;  /* 0x01e2002600047984 */ /* 0x000e220008000c00 */
        /* <DEDUP_REMOVED lines=30> */
[----:B------:R-:W-:Y:S02]  /*b340*/  F2FP.F16.E4M3.UNPACK_B R27, R29 ;  /* 0x0000001dff1b723e */ /* 0x000fe400020006ff */
[----:B------:R-:W-:Y:S02]  /*b350*/  F2FP.F16.E4M3.UNPACK_B R31, R35 ;  /* 0x00000023ff1f723e */ /* 0x000fe400020006ff */
[-C--:B0-----:R-:W-:Y:S02]  /*b360*/  F2FP.F16.E4M3.UNPACK_B R19, R5.reuse ;  /* 0x00000005ff13723e */ /* 0x081fe400020006ff */
[----:B------:R-:W-:Y:S01]  /*b370*/  LOP3.LUT R13, R13, 0xff0000, R28, 0xf8, !PT ;  /* 0x00ff00000d0d7812 */ /* 0x000fe200078ef81c */
[----:B------:R-:W-:Y:S01]  /*b380*/  HADD2.F32 R36, -RZ, R31.H0_H0 ;  /* 0x2000001fff247230 */ /* 0x000fe20000004100 */
[----:B------:R-:W-:Y:S01]  /*b390*/  LOP3.LUT R32, R15, 0xff000000, R30, 0xf8, !PT ;  /* 0xff0000000f207812 */ /* 0x000fe200078ef81e */
[----:B------:R-:W-:Y:S01]  /*b3a0*/  HADD2.F32 R30, -RZ, R27.H0_H0 ;  /* 0x2000001bff1e7230 */ /* 0x000fe20000004100 */
[----:B------:R-:W-:Y:S01]  /*b3b0*/  LOP3.LUT R34, R21, 0xff000000, R24, 0xf8, !PT ;  /* 0xff00000015227812 */ /* 0x000fe200078ef818 */
[--C-:B------:R-:W-:Y:S01]  /*b3c0*/  HADD2.F32 R21, -RZ, R19.reuse.H0_H0 ;  /* 0x20000013ff157230 */ /* 0x100fe20000004100 */
[----:B------:R-:W-:Y:S01]  /*b3d0*/  LOP3.LUT R37, R37, 0xff0000, R26, 0xf8, !PT ;  /* 0x00ff000025257812 */ /* 0x000fe200078ef81a */
[----:B------:R-:W-:Y:S01]  /*b3e0*/  HADD2.F32 R19, -RZ, R19.H1_H1 ;  /* 0x30000013ff137230 */ /* 0x000fe20000004100 */
[----:B------:R-:W-:Y:S01]  /*b3f0*/  LOP3.LUT R28, R13, 0xff000000, R28, 0xf8, !PT ;  /* 0xff0000000d1c7812 */ /* 0x000fe200078ef81c */
[----:B------:R-:W-:Y:S01]  /*b400*/  HADD2.F32 R27, -RZ, R27.H1_H1 ;  /* 0x3000001bff1b7230 */ /* 0x000fe20000004100 */
[----:B------:R-:W-:Y:S01]  /*b410*/  LOP3.LUT R38, R37, 0xff000000, R26, 0xf8, !PT ;  /* 0xff00000025267812 */ /* 0x000fe200078ef81a */
[C---:B------:R-:W-:Y:S01]  /*b420*/  FMUL.FTZ R37, R21.reuse, R36 ;  /* 0x0000002415257220 */ /* 0x040fe20000410000 */
[----:B------:R-:W-:Y:S01]  /*b430*/  FMUL.FTZ R41, R21, R30 ;  /* 0x0000001e15297220 */ /* 0x000fe20000410000 */
[----:B------:R-:W-:-:S02]  /*b440*/  F2FP.F16.E4M3.UNPACK_B R20, R5.H1 ;  /* 0x00000005ff14723e */ /* 0x000fc400030006ff */
[----:B------:R-:W-:Y:S02]  /*b450*/  F2FP.F16.E4M3.UNPACK_B R35, R35.H1 ;  /* 0x00000023ff23723e */ /* 0x000fe400030006ff */
[----:B------:R-:W-:Y:S02]  /*b460*/  F2FP.F16.E4M3.UNPACK_B R29, R29.H1 ;  /* 0x0000001dff1d723e */ /* 0x000fe400030006ff */
[-C--:B------:R-:W-:Y:S02]  /*b470*/  F2FP.F16.E4M3.UNPACK_B R21, R6.reuse ;  /* 0x00000006ff15723e */ /* 0x080fe400020006ff */
[----:B------:R-:W-:Y:S01]  /*b480*/  F2FP.F16.E4M3.UNPACK_B R24, R6.H1 ;  /* 0x00000006ff18723e */ /* 0x000fe200030006ff */
[--C-:B------:R-:W-:Y:S01]  /*b490*/  HADD2.F32 R6, -RZ, R20.reuse.H0_H0 ;  /* 0x20000014ff067230 */ /* 0x100fe20000004100 */
[-C--:B------:R-:W-:Y:S01]  /*b4a0*/  F2FP.F16.E4M3.UNPACK_B R25, R7.reuse ;  /* 0x00000007ff19723e */ /* 0x080fe200020006ff */
[----:B------:R-:W-:Y:S01]  /*b4b0*/  HADD2.F32 R20, -RZ, R20.H1_H1 ;  /* 0x30000014ff147230 */ /* 0x000fe20000004100 */
[----:B------:R-:W-:-:S02]  /*b4c0*/  F2FP.F16.E4M3.UNPACK_B R26, R7.H1 ;  /* 0x00000007ff1a723e */ /* 0x000fc400030006ff */
[-C--:B------:R-:W-:Y:S02]  /*b4d0*/  F2FP.F16.E4M3.UNPACK_B R5, R4.reuse ;  /* 0x00000004ff05723e */ /* 0x080fe400020006ff */
[----:B------:R-:W-:Y:S01]  /*b4e0*/  F2FP.F16.E4M3.UNPACK_B R7, R4.H1 ;  /* 0x00000004ff07723e */ /* 0x000fe200030006ff */
[----:B--2---:R-:W0:Y:S02]  /*b4f0*/  LDS.128 R8, [R49+0x1e200] ;  /* 0x01e2000031087984 */ /* 0x004e240000000c00 */
[----:B0-----:R-:W-:Y:S02]  /*b500*/  F2FP.F16.E4M3.UNPACK_B R12, R9 ;  /* 0x00000009ff0c723e */ /* 0x001fe400020006ff */
[-C--:B------:R-:W-:Y:S02]  /*b510*/  F2FP.F16.E4M3.UNPACK_B R14, R11.reuse ;  /* 0x0000000bff0e723e */ /* 0x080fe400020006ff */
[----:B------:R-:W-:Y:S02]  /*b520*/  F2FP.F16.E4M3.UNPACK_B R15, R11.H1 ;  /* 0x0000000bff0f723e */ /* 0x000fe400030006ff */
[----:B------:R-:W-:-:S02]  /*b530*/  F2FP.F16.E4M3.UNPACK_B R11, R10 ;  /* 0x0000000aff0b723e */ /* 0x000fc400020006ff */
[----:B------:R-:W-:Y:S01]  /*b540*/  F2FP.F16.E4M3.UNPACK_B R13, R10.H1 ;  /* 0x0000000aff0d723e */ /* 0x000fe200030006ff */
[--C-:B------:R-:W-:Y:S01]  /*b550*/  HADD2.F32 R10, -RZ, R12.reuse.H0_H0 ;  /* 0x2000000cff0a7230 */ /* 0x100fe20000004100 */
[----:B------:R-:W-:Y:S01]  /*b560*/  F2FP.F16.E4M3.UNPACK_B R9, R9.H1 ;  /* 0x00000009ff09723e */ /* 0x000fe200030006ff */
[----:B------:R-:W-:Y:S01]  /*b570*/  HADD2.F32 R12, -RZ, R12.H1_H1 ;  /* 0x3000000cff0c7230 */ /* 0x000fe20000004100 */
[----:B------:R-:W-:Y:S02]  /*b580*/  F2FP.F16.E4M3.UNPACK_B R3, R8 ;  /* 0x00000008ff03723e */ /* 0x000fe400020006ff */
[C---:B------:R-:W-:Y:S01]  /*b590*/  FFMA.FTZ R30, R10.reuse, R30, -R37 ;  /* 0x0000001e0a1e7223 */ /* 0x040fe20000010825 */
[----:B------:R-:W-:Y:S01]  /*b5a0*/  FFMA.FTZ R41, R10, R36, R41 ;  /* 0x000000240a297223 */ /* 0x000fe20000010029 */
[----:B------:R-:W-:Y:S01]  /*b5b0*/  HADD2.F32 R10, -RZ, R31.H1_H1 ;  /* 0x3000001fff0a7230 */ /* 0x000fe20000004100 */
[----:B------:R-:W-:Y:S01]  /*b5c0*/  F2FP.F16.E4M3.UNPACK_B R8, R8.H1 ;  /* 0x00000008ff08723e */ /* 0x000fe200030006ff */
[----:B------:R-:W-:-:S02]  /*b5d0*/  HADD2.F32 R37, -RZ, R35.H0_H0 ;  /* 0x20000023ff257230 */ /* 0x000fc40000004100 */
[----:B------:R-:W-:Y:S02]  /*b5e0*/  HADD2.F32 R31, -RZ, R29.H0_H0 ;  /* 0x2000001dff1f7230 */ /* 0x000fe40000004100 */
[CC--:B------:R-:W-:Y:S01]  /*b5f0*/  FMUL.FTZ R43, R19.reuse, R10.reuse ;  /* 0x0000000a132b7220 */ /* 0x0c0fe20000410000 */
[----:B------:R-:W-:Y:S01]  /*b600*/  FMUL.FTZ R19, R19, R27 ;  /* 0x0000001b13137220 */ /* 0x000fe20000410000 */
[----:B------:R-:W-:Y:S02]  /*b610*/  HADD2.F32 R4, -RZ, R9.H0_H0 ;  /* 0x20000009ff047230 */ /* 0x000fe40000004100 */
[----:B------:R-:W-:Y:S01]  /*b620*/  FMUL.FTZ R45, R6, R37 ;  /* 0x00000025062d7220 */ /* 0x000fe20000410000 */
[C---:B------:R-:W-:Y:S01]  /*b630*/  FFMA.FTZ R43, R12.reuse, R27, -R43 ;  /* 0x0000001b0c2b7223 */ /* 0x040fe2000001082b */
[----:B------:R-:W-:Y:S01]  /*b640*/  FFMA.FTZ R36, R12, R10, R19 ;  /* 0x0000000a0c247223 */ /* 0x000fe20000010013 */
[----:B------:R-:W-:Y:S01]  /*b650*/  FMUL.FTZ R6, R6, R31 ;  /* 0x0000001f06067220 */ /* 0x000fe20000410000 */
[----:B------:R-:W-:Y:S01]  /*b660*/  F2FP.F16.E4M3.UNPACK_B R12, R39 ;  /* 0x00000027ff0c723e */ /* 0x000fe200020006ff */
[----:B------:R-:W-:Y:S01]  /*b670*/  HADD2.F32 R35, -RZ, R35.H1_H1 ;  /* 0x30000023ff237230 */ /* 0x000fe20000004100 */
[----:B------:R-:W-:Y:S01]  /*b680*/  F2FP.F16.E4M3.UNPACK_B R10, R33 ;  /* 0x00000021ff0a723e */ /* 0x000fe200020006ff */
[----:B------:R-:W-:Y:S01]  /*b690*/  FFMA.FTZ R37, R4, R37, R6 ;  /* 0x0000002504257223 */ /* 0x000fe20000010006 */
[----:B------:R-:W-:-:S02]  /*b6a0*/  HADD2.F32 R29, -RZ, R29.H1_H1 ;  /* 0x3000001dff1d7230 */ /* 0x000fc40000004100 */
[----:B------:R-:W-:Y:S01]  /*b6b0*/  FFMA.FTZ R45, R4, R31, -R45 ;  /* 0x0000001f042d7223 */ /* 0x000fe2000001082d */
[----:B------:R-:W-:Y:S02]  /*b6c0*/  HADD2.F32 R27, -RZ, R12.H0_H0 ;  /* 0x2000000cff1b7230 */ /* 0x000fe40000004100 */
[C---:B------:R-:W-:Y:S01]  /*b6d0*/  FMUL.FTZ R40, R20.reuse, R35 ;  /* 0x0000002314287220 */ /* 0x040fe20000410000 */
[----:B------:R-:W-:Y:S02]  /*b6e0*/  HADD2.F32 R6, -RZ, R25.H0_H0 ;  /* 0x20000019ff067230 */ /* 0x000fe40000004100 */
[----:B------:R-:W-:Y:S01]  /*b6f0*/  FMUL.FTZ R20, R20, R29 ;  /* 0x0000001d14147220 */ /* 0x000fe20000410000 */
[----:B------:R-:W-:Y:S01]  /*b700*/  HADD2.F32 R19, -RZ, R10.H0_H0 ;  /* 0x2000000aff137230 */ /* 0x000fe20000004100 */
[----:B------:R-:W-:Y:S01]  /*b710*/  F2FP.F16.E4M3.UNPACK_B R39, R39.H1 ;  /* 0x00000027ff27723e */ /* 0x000fe200030006ff */
[----:B------:R-:W-:Y:S02]  /*b720*/  HADD2.F32 R9, -RZ, R9.H1_H1 ;  /* 0x30000009ff097230 */ /* 0x000fe40000004100 */
[----:B------:R-:W-:Y:S01]  /*b730*/  FMUL.FTZ R31, R6, R27 ;  /* 0x0000001b061f7220 */ /* 0x000fe20000410000 */
[----:B------:R-:W-:-:S02]  /*b740*/  HADD2.F32 R4, -RZ, R14.H0_H0 ;  /* 0x2000000eff047230 */ /* 0x000fc40000004100 */
[----:B------:R-:W-:Y:S01]  /*b750*/  FMUL.FTZ R6, R6, R19 ;  /* 0x0000001306067220 */ /* 0x000fe20000410000 */
[----:B------:R-:W-:Y:S02]  /*b760*/  HADD2.F32 R12, -RZ, R12.H1_H1 ;  /* 0x3000000cff0c7230 */ /* 0x000fe40000004100 */
[C---:B------:R-:W-:Y:S01]  /*b770*/  FFMA.FTZ R20, R9.reuse, R35, R20 ;  /* 0x0000002309147223 */ /* 0x040fe20000010014 */
[----:B------:R-:W-:Y:S01]  /*b780*/  F2FP.F16.E4M3.UNPACK_B R33, R33.H1 ;  /* 0x00000021ff21723e */ /* 0x000fe200030006ff */
[----:B------:R-:W-:Y:S02]  /*b790*/  HADD2.F32 R25, -RZ, R25.H1_H1 ;  /* 0x30000019ff197230 */ /* 0x000fe40000004100 */
[C---:B------:R-:W-:Y:S01]  /*b7a0*/  FFMA.FTZ R31, R4.reuse, R19, -R31 ;  /* 0x00000013041f7223 */ /* 0x040fe2000001081f */
[----:B------:R-:W-:Y:S01]  /*b7b0*/  FFMA.FTZ R35, R4, R27, R6 ;  /* 0x0000001b04237223 */ /* 0x000fe20000010006 */
[----:B------:R-:W-:Y:S02]  /*b7c0*/  HADD2.F32 R19, -RZ, R39.H0_H0 ;  /* 0x20000027ff137230 */ /* 0x000fe40000004100 */
[----:B------:R-:W-:Y:S01]  /*b7d0*/  FFMA.FTZ R40, R9, R29, -R40 ;  /* 0x0000001d09287223 */ /* 0x000fe20000010828 */
[----:B------:R-:W-:-:S02]  /*b7e0*/  HADD2.F32 R6, -RZ, R26.H0_H0 ;  /* 0x2000001aff067230 */ /* 0x000fc40000004100 */
[C---:B------:R-:W-:Y:S01]  /*b7f0*/  FMUL.FTZ R27, R25.reuse, R12 ;  /* 0x0000000c191b7220 */ /* 0x040fe20000410000 */
[----:B------:R-:W-:Y:S01]  /*b800*/  HADD2.F32 R10, -RZ, R10.H1_H1 ;  /* 0x3000000aff0a7230 */ /* 0x000fe20000004100 */
[----:B------:R-:W-:Y:S01]  /*b810*/  F2FP.SATFINITE.E4M3.F32.PACK_AB_MERGE_C R20, R20, R37, RZ ;  /* 0x000000251414723e */ /* 0x000fe200048070ff */
[----:B------:R-:W-:Y:S02]  /*b820*/  HADD2.F32 R14, -RZ, R14.H1_H1 ;  /* 0x3000000eff0e7230 */ /* 0x000fe40000004100 */
[----:B------:R-:W-:Y:S01]  /*b830*/  FMUL.FTZ R29, R6, R19 ;  /* 0x00000013061d7220 */ /* 0x000fe20000410000 */
[----:B------:R-:W-:Y:S02]  /*b840*/  HADD2.F32 R9, -RZ, R33.H0_H0 ;  /* 0x20000021ff097230 */ /* 0x000fe40000004100 */
[-C--:B------:R-:W-:Y:S01]  /*b850*/  FMUL.FTZ R25, R25, R10.reuse ;  /* 0x0000000a19197220 */ /* 0x080fe20000410000 */
[----:B------:R-:W-:Y:S02]  /*b860*/  HADD2.F32 R4, -RZ, R15.H0_H0 ;  /* 0x2000000fff047230 */ /* 0x000fe40000004100 */
[----:B------:R-:W-:Y:S01]  /*b870*/  FFMA.FTZ R42, R14, R10, -R27 ;  /* 0x0000000a0e2a7223 */ /* 0x000fe2000001081b */
[----:B------:R-:W-:Y:S01]  /*b880*/  F2FP.F16.E4M3.UNPACK_B R10, R34.H1 ;  /* 0x00000022ff0a723e */ /* 0x000fe200030006ff */
[-C--:B------:R-:W-:Y:S01]  /*b890*/  FMUL.FTZ R6, R6, R9.reuse ;  /* 0x0000000906067220 */ /* 0x080fe20000410000 */
[----:B------:R-:W-:Y:S01]  /*b8a0*/  FFMA.FTZ R44, R14, R12, R25 ;  /* 0x0000000c0e2c7223 */ /* 0x000fe20000010019 */
[C---:B------:R-:W-:Y:S01]  /*b8b0*/  FFMA.FTZ R46, R4.reuse, R9, -R29 ;  /* 0x00000009042e7223 */ /* 0x040fe2000001081d */
[----:B------:R-:W-:Y:S01]  /*b8c0*/  F2FP.F16.E4M3.UNPACK_B R9, R28.H1 ;  /* 0x0000001cff09723e */ /* 0x000fe200030006ff */
[----:B------:R-:W-:Y:S01]  /*b8d0*/  FFMA.FTZ R47, R4, R19, R6 ;  /* 0x00000013042f7223 */ /* 0x000fe20000010006 */
[----:B------:R-:W-:Y:S01]  /*b8e0*/  HADD2.F32 R25, -RZ, R10.H0_H0 ;  /* 0x2000000aff197230 */ /* 0x000fe20000004100 */
[----:B------:R-:W-:Y:S01]  /*b8f0*/  F2FP.F16.E4M3.UNPACK_B R34, R34 ;  /* 0x00000022ff22723e */ /* 0x000fe200020006ff */
[----:B------:R-:W-:Y:S01]  /*b900*/  HADD2.F32 R6, -RZ, R7.H0_H0 ;  /* 0x20000007ff067230 */ /* 0x000fe20000004100 */
[----:B------:R-:W-:Y:S01]  /*b910*/  F2FP.F16.E4M3.UNPACK_B R28, R28 ;  /* 0x0000001cff1c723e */ /* 0x000fe200020006ff */
[----:B------:R-:W-:Y:S01]  /*b920*/  HADD2.F32 R39, -RZ, R39.H1_H1 ;  /* 0x30000027ff277230 */ /* 0x000fe20000004100 */
[----:B------:R-:W-:Y:S01]  /*b930*/  F2FP.SATFINITE.E4M3.F32.PACK_AB_MERGE_C R40, R40, R45, RZ ;  /* 0x0000002d2828723e */ /* 0x000fe200048070ff */
[----:B------:R-:W-:-:S02]  /*b940*/  HADD2.F32 R26, -RZ, R26.H1_H1 ;  /* 0x3000001aff1a7230 */ /* 0x000fc40000004100 */
[----:B------:R-:W-:Y:S01]  /*b950*/  FMUL.FTZ R27, R6, R25 ;  /* 0x00000019061b7220 */ /* 0x000fe20000410000 */
[----:B------:R-:W-:Y:S02]  /*b960*/  HADD2.F32 R33, -RZ, R33.H1_H1 ;  /* 0x30000021ff217230 */ /* 0x000fe40000004100 */
        /* <DEDUP_REMOVED lines=13> */
[C---:B------:R-:W-:Y:S01]  /*ba40*/  FFMA.FTZ R33, R15.reuse, R33, -R12 ;  /* 0x000000210f217223 */ /* 0x040fe2000001080c */
[----:B------:R-:W-:Y:S01]  /*ba50*/  FFMA.FTZ R48, R15, R39, R26 ;  /* 0x000000270f307223 */ /* 0x000fe2000001001a */
[----:B------:R-:W-:Y:S01]  /*ba60*/  FMUL.FTZ R7, R7, R9 ;  /* 0x0000000907077220 */ /* 0x000fe20000410000 */
[----:B------:R-:W-:-:S02]  /*ba70*/  HADD2.F32 R15, -RZ, R34.H0_H0 ;  /* 0x20000022ff0f7230 */ /* 0x000fc40000004100 */
[C---:B------:R-:W-:Y:S01]  /*ba80*/  FFMA.FTZ R12, R8.reuse, R9, -R19 ;  /* 0x00000009080c7223 */ /* 0x040fe20000010813 */
[----:B------:R-:W-:Y:S02]  /*ba90*/  HADD2.F32 R6, -RZ, R5.H0_H0 ;  /* 0x20000005ff067230 */ /* 0x000fe40000004100 */
[----:B------:R-:W-:Y:S01]  /*baa0*/  FFMA.FTZ R10, R8, R10, R7 ;  /* 0x0000000a080a7223 */ /* 0x000fe20000010007 */
[----:B------:R-:W-:Y:S01]  /*bab0*/  HADD2.F32 R7, -RZ, R28.H0_H0 ;  /* 0x2000001cff077230 */ /* 0x000fe20000004100 */
[----:B------:R-:W-:Y:S01]  /*bac0*/  F2FP.SATFINITE.E4M3.F32.PACK_AB_MERGE_C R33, R33, R46, RZ ;  /* 0x0000002e2121723e */ /* 0x000fe200048070ff */
[----:B------:R-:W-:Y:S02]  /*bad0*/  HADD2.F32 R4, -RZ, R3.H0_H0 ;  /* 0x20000003ff047230 */ /* 0x000fe40000004100 */
[C---:B------:R-:W-:Y:S01]  /*bae0*/  FMUL.FTZ R9, R6.reuse, R15 ;  /* 0x0000000f06097220 */ /* 0x040fe20000410000 */
[----:B------:R-:W-:Y:S02]  /*baf0*/  HADD2.F32 R34, -RZ, R34.H1_H1 ;  /* 0x30000022ff227230 */ /* 0x000fe40000004100 */
[----:B------:R-:W-:Y:S01]  /*bb00*/  FMUL.FTZ R19, R6, R7 ;  /* 0x0000000706137220 */ /* 0x000fe20000410000 */
[----:B------:R-:W-:-:S02]  /*bb10*/  HADD2.F32 R5, -RZ, R5.H1_H1 ;  /* 0x30000005ff057230 */ /* 0x000fc40000004100 */
[C---:B------:R-:W-:Y:S01]  /*bb20*/  FFMA.FTZ R9, R4.reuse, R7, -R9 ;  /* 0x0000000704097223 */ /* 0x040fe20000010809 */
[----:B------:R-:W-:Y:S01]  /*bb30*/  HADD2.F32 R28, -RZ, R28.H1_H1 ;  /* 0x3000001cff1c7230 */ /* 0x000fe20000004100 */
[----:B------:R-:W-:Y:S01]  /*bb40*/  F2FP.F16.E4M3.UNPACK_B R7, R38.H1 ;  /* 0x00000026ff07723e */ /* 0x000fe200030006ff */
[----:B------:R-:W-:Y:S02]  /*bb50*/  HADD2.F32 R3, -RZ, R3.H1_H1 ;  /* 0x30000003ff037230 */ /* 0x000fe40000004100 */
[C---:B------:R-:W-:Y:S01]  /*bb60*/  FMUL.FTZ R8, R5.reuse, R34 ;  /* 0x0000002205087220 */ /* 0x040fe20000410000 */
[----:B------:R-:W-:Y:S01]  /*bb70*/  F2FP.F16.E4M3.UNPACK_B R6, R32.H1 ;  /* 0x00000020ff06723e */ /* 0x000fe200030006ff */
[-C--:B------:R-:W-:Y:S01]  /*bb80*/  FMUL.FTZ R5, R5, R28.reuse ;  /* 0x0000001c05057220 */ /* 0x080fe20000410000 */
[----:B------:R-:W-:Y:S01]  /*bb90*/  FFMA.FTZ R19, R4, R15, R19 ;  /* 0x0000000f04137223 */ /* 0x000fe20000010013 */
[----:B------:R-:W-:Y:S01]  /*bba0*/  FFMA.FTZ R28, R3, R28, -R8 ;  /* 0x0000001c031c7223 */ /* 0x000fe20000010808 */
[----:B------:R-:W-:-:S02]  /*bbb0*/  HADD2.F32 R8, -RZ, R7.H0_H0 ;  /* 0x20000007ff087230 */ /* 0x000fc40000004100 */
[----:B------:R-:W-:Y:S01]  /*bbc0*/  FFMA.FTZ R34, R3, R34, R5 ;  /* 0x0000002203227223 */ /* 0x000fe20000010005 */
[----:B------:R-:W-:Y:S01]  /*bbd0*/  HADD2.F32 R4, -RZ, R24.H0_H0 ;  /* 0x20000018ff047230 */ /* 0x000fe20000004100 */
[----:B------:R-:W-:Y:S01]  /*bbe0*/  F2FP.F16.E4M3.UNPACK_B R32, R32 ;  /* 0x00000020ff20723e */ /* 0x000fe200020006ff */
[----:B------:R-:W-:Y:S01]  /*bbf0*/  HADD2.F32 R5, -RZ, R6.H0_H0 ;  /* 0x20000006ff057230 */ /* 0x000fe20000004100 */
[----:B------:R-:W-:Y:S01]  /*bc00*/  F2FP.F16.E4M3.UNPACK_B R38, R38 ;  /* 0x00000026ff26723e */ /* 0x000fe200020006ff */
[----:B------:R-:W-:Y:S02]  /*bc10*/  HADD2.F32 R7, -RZ, R7.H1_H1 ;  /* 0x30000007ff077230 */ /* 0x000fe40000004100 */
[C---:B------:R-:W-:Y:S01]  /*bc20*/  FMUL.FTZ R14, R4.reuse, R8 ;  /* 0x00000008040e7220 */ /* 0x040fe20000410000 */
[----:B------:R-:W-:Y:S02]  /*bc30*/  HADD2.F32 R24, -RZ, R24.H1_H1 ;  /* 0x30000018ff187230 */ /* 0x000fe40000004100 */
[----:B------:R-:W-:Y:S01]  /*bc40*/  FMUL.FTZ R4, R4, R5 ;  /* 0x0000000504047220 */ /* 0x000fe20000410000 */
[----:B------:R-:W-:Y:S01]  /*bc50*/  HADD2.F32 R3, -RZ, R13.H0_H0 ;  /* 0x2000000dff037230 */ /* 0x000fe20000004100 */
[----:B------:R-:W-:Y:S01]  /*bc60*/  F2FP.SATFINITE.E4M3.F32.PACK_AB_MERGE_C R12, R12, R27, RZ ;  /* 0x0000001b0c0c723e */ /* 0x000fe200048070ff */
        /* <DEDUP_REMOVED lines=8> */
[--C-:B------:R-:W-:Y:S02]  /*bcf0*/  HADD2.F32 R6, -RZ, R38.reuse.H0_H0 ;  /* 0x20000026ff067230 */ /* 0x100fe40000004100 */
[----:B------:R-:W-:Y:S01]  /*bd00*/  FFMA.FTZ R24, R13, R7, R24 ;  /* 0x000000070d187223 */ /* 0x000fe20000010018 */
        /* <DEDUP_REMOVED lines=27> */
[----:B------:R2:W-:Y:S02]  /*bec0*/  STS.128 [R0+UR38+0x1e200], R32 ;  /* 0x01e2002000007988 */ /* 0x0005e40008000c26 */
.L_x_4154:
[----:B------:R-:W-:Y:S05]  /*bed0*/  BSYNC B0 ;  /* 0x0000000000007941 */ /* 0x000fea0003800000 */
.L_x_4145:
        /* <DEDUP_REMOVED lines=8> */
.L_x_4142:
[----:B0-23--:R-:W-:-:S05]  /*bf60*/  IMAD.U32 R0, RZ, RZ, UR55 ;  /* 0x00000037ff007e24 */ /* 0x00dfca000f8e00ff */
[----:B------:R-:W-:-:S13]  /*bf70*/  ISETP.NE.AND P0, PT, R0, 0x3, PT ;  /* 0x000000030000780c */ /* 0x000fda0003f05270 */
[----:B------:R-:W-:Y:S05]  /*bf80*/  @!P0 BRA `(.L_x_4176) ;  /* 0x0000000000048947 */ /* 0x000fea0003800000 */
[----:B------:R-:W-:Y:S01]  /*bf90*/  BPT.TRAP 0x1 ;  /* 0x000000040000795c */ /* 0x000fe20000300000 */
.L_x_4176:
[----:B------:R-:W-:Y:S02]  /*bfa0*/  IMAD.U32 R3, RZ, RZ, UR54 ;  /* 0x00000036ff037e24 */ /* 0x000fe4000f8e00ff */
[----:B------:R-:W-:-:S03]  /*bfb0*/  IMAD.U32 R0, RZ, RZ, UR50 ;  /* 0x00000032ff007e24 */ /* 0x000fc6000f8e00ff */
[----:B------:R-:W-:Y:S02]  /*bfc0*/  LEA R3, R3, UR38, 0x3 ;  /* 0x0000002603037c11 */ /* 0x000fe4000f8e18ff */
[----:B------:R-:W-:-:S04]  /*bfd0*/  SHF.L.U32 R0, R0, 0x1f, RZ ;  /* 0x0000001f00007819 */ /* 0x000fc800000006ff */
[----:B------:R0:W1:Y:S01]  /*bfe0*/  SYNCS.PHASECHK.TRANS64.TRYWAIT P2, [R3+URZ+0x33430], R0 ;  /* 0x03343000030075a7 */ /* 0x000062000804017f */
[----:B------:R-:W-:Y:S05]  /*bff0*/  @!P0 BRA `(.L_x_4177) ;  /* 0x0000000000048947 */ /* 0x000fea0003800000 */
[----:B------:R-:W-:Y:S01]  /*c000*/  BPT.TRAP 0x1 ;  /* 0x000000040000795c */ /* 0x000fe20000300000 */
.L_x_4177:
[----:B------:R-:W2:Y:S02]  /*c010*/  S2R R4, SR_TID.X ;  /* 0x0000000000047919 */ /* 0x000ea40000002100 */
[----:B--2---:R-:W-:-:S04]  /*c020*/  LOP3.LUT R4, R4, 0x7f, RZ, 0xc0, !PT ;  /* 0x0000007f04047812 */ /* 0x004fc800078ec0ff */
[----:B------:R-:W-:Y:S01]  /*c030*/  ISETP.NE.AND P1, PT, R4, RZ, PT ;  /* 0x000000ff0400720c */ /* 0x000fe20003f25270 */
[----:B-1----:R-:W-:-:S12]  /*c040*/  @P2 BRA `(.L_x_4178) ;  /* 0x0000000000082947 */ /* 0x002fd80003800000 */
[----:B------:R-:W1:Y:S02]  /*c050*/  SYNCS.PHASECHK.TRANS64.TRYWAIT P2, [R3+URZ+0x33430], R0 ;  /* 0x03343000030075a7 */ /* 0x000e64000804017f */
[----:B-1----:R-:W-:Y:S05]  /*c060*/  @!P2 BRA `(.L_x_4179) ;  /* 0x000001cc00f4a947 */ /* 0x002fea0003800000 */
.L_x_4178:
[----:B------:R-:W-:Y:S05]  /*c070*/  WARPSYNC.ALL ;  /* 0x0000000000007948 */ /* 0x000fea0003800000 */
[----:B------:R-:W-:Y:S01]  /*c080*/  UIADD3 UR4, UR38, 0x24200, URZ ;  /* 0x0002420026047890 */ /* 0x000fe2000fffe03f */
[----:B------:R-:W-:Y:S01]  /*c090*/  WARPGROUP.ARRIVE ;  /* 0x00000000000079c5 */ /* 0x000fe20000000000 */
[----:B------:R-:W-:Y:S01]  /*c0a0*/  ULOP3.LUT UR28, UR56, 0x10000, URZ, 0xfc, !UPT ;  /* 0x00010000381c7892 */ /* 0x000fe2000f8efc3f */
[----:B-----5:R-:W-:Y:S01]  /*c0b0*/  IMAD.MOV.U32 R9, RZ, RZ, -0xa0 ;  /* 0xffffff60ff097424 */ /* 0x020fe200078e00ff */
[----:B------:R-:W-:Y:S01]  /*c0c0*/  USHF.R.U32.HI UR4, URZ, 0x4, UR4 ;  /* 0x000000043f047899 */ /* 0x000fe20008011604 */
[----:B01----:R-:W-:Y:S01]  /*c0d0*/  @!P1 VIADD R0, R3, 0x33440 ;  /* 0x0003344003009836 */ /* 0x003fe20000000000 */
[----:B------:R-:W-:Y:S01]  /*c0e0*/  UMOV UR25, 0x80000020 ;  /* 0x8000002000197882 */ /* 0x000fe20000000000 */
[----:B------:R-:W-:Y:S01]  /*c0f0*/  UMOV UR27, 0x80000020 ;  /* 0x80000020001b7882 */ /* 0x000fe20000000000 */
[----:B------:R-:W-:Y:S01]  /*c100*/  ULOP3.LUT UR4, UR4, 0x3fff, URZ, 0xc0, !UPT ;  /* 0x00003fff04047892 */ /* 0x000fe2000f8ec03f */
[----:B------:R-:W-:Y:S01]  /*c110*/  IMAD R9, R104, R9, 0xa0 ;  /* 0x000000a068097424 */ /* 0x000fe200078e0209 */
[----:B------:R-:W-:Y:S01]  /*c120*/  UMOV UR24, UR28 ;  /* 0x0000001c00187c82 */ /* 0x000fe20008000000 */
[----:B------:R-:W-:Y:S01]  /*c130*/  UMOV UR5, UR25 ;  /* 0x0000001900057c82 */ /* 0x000fe20008000000 */
[----:B------:R-:W-:Y:S01]  /*c140*/  ULOP3.LUT UR51, UR4, 0x10000, URZ, 0xfc, !UPT ;  /* 0x0001000004337892 */ /* 0x000fe2000f8efc3f */
[----:B------:R-:W-:Y:S01]  /*c150*/  IMAD.IADD R3, R22, 0x1, R9 ;  /* 0x0000000116037824 */ /* 0x000fe200078e0209 */
[----:B------:R-:W-:Y:S01]  /*c160*/  UMOV UR7, 0x80000020 ;  /* 0x8000002000077882 */ /* 0x000fe20000000000 */
[----:B------:R-:W-:Y:S01]  /*c170*/  UMOV UR4, UR24 ;  /* 0x0000001800047c82 */ /* 0x000fe20008000000 */
[----:B------:R-:W-:Y:S01]  /*c180*/  UIMAD UR30, UR54, 0x780, UR51 ;  /* 0x00000780361e78a4 */ /* 0x000fe2000f8e0233 */
[----:B------:R-:W-:Y:S01]  /*c190*/  @!P1 PRMT R0, RZ, 0x654, R0 ;  /* 0x00000654ff009816 */ /* 0x000fe20000000000 */
[----:B------:R-:W-:Y:S01]  /*c1a0*/  UMOV UR11, 0x80000020 ;  /* 0x80000020000b7882 */ /* 0x000fe20000000000 */
[----:B------:R-:W-:Y:S01]  /*c1b0*/  UMOV UR15, 0x80000020 ;  /* 0x80000020000f7882 */ /* 0x000fe20000000000 */
[----:B------:R-:W-:Y:S01]  /*c1c0*/  UIADD3 UR6, UR30, 0x80, URZ ;  /* 0x000000801e067890 */ /* 0x000fe2000fffe03f */
[--C-:B------:R-:W-:Y:S01]  /*c1d0*/  IADD3 R5, -R23, 0x1, R3.reuse ;  /* 0x0000000117057810 */ /* 0x100fe20007ffe103 */
[----:B------:R-:W-:Y:S01]  /*c1e0*/  UIADD3 UR8, UR30, 0x100, URZ ;  /* 0x000001001e087890 */ /* 0x000fe2000fffe03f */
[C---:B------:R-:W-:Y:S01]  /*c1f0*/  IMAD R6, R222.reuse, -0x2, R3 ;  /* 0xfffffffede067824 */ /* 0x040fe200078e0203 */
        /* <DEDUP_REMOVED lines=9> */
[----:B------:R-:W-:Y:S02]  /*c290*/  UIADD3 UR13, UR30, 0x182, URZ ;  /* 0x000001821e0d7890 */ /* 0x000fe4000fffe03f */
[----:B------:R-:W-:Y:S02]  /*c2a0*/  UIADD3 UR14, UR30, 0x202, URZ ;  /* 0x000002021e0e7890 */ /* 0x000fe4000fffe03f */
[----:B------:R-:W-:Y:S01]  /*c2b0*/  UIADD3 UR18, UR30, 0x382, URZ ;  /* 0x000003821e127890 */ /* 0x000fe2000fffe03f */
[----:B------:R-:W-:Y:S01]  /*c2c0*/  UMOV UR19, 0x80000020 ;  /* 0x8000002000137882 */ /* 0x000fe20000000000 */
[----:B------:R-:W-:Y:S01]  /*c2d0*/  UIADD3 UR22, UR30, 0x600, URZ ;  /* 0x000006001e167890 */ /* 0x000fe2000fffe03f */
[----:B------:R-:W-:Y:S01]  /*c2e0*/  UMOV UR23, 0x80000020 ;  /* 0x8000002000177882 */ /* 0x000fe20000000000 */
[----:B------:R-:W-:Y:S01]  /*c2f0*/  UMOV UR31, 0x80000020 ;  /* 0x80000020001f7882 */ /* 0x000fe20000000000 */
[----:B------:R-:W-:Y:S01]  /*c300*/  ULDC UR56, c[0x0][0x9dc] ;  /* 0x0002770000387ab9 */ /* 0x000fe20000000800 */
        /* <DEDUP_REMOVED lines=15> */
[----:B----4-:R-:W-:-:S06]  /*c400*/  WARPGROUP.ARRIVE ;  /* 0x00000000000079c5 */ /* 0x010fcc0000000000 */
        /* <DEDUP_REMOVED lines=151> */
[----:B------:R-:W-:-:S06]  /*cd80*/  UISETP.GE.AND UP0, UPT, UR7, 0x1, UPT ;  /* 0x000000010700788c */ /* 0x000fcc000bf06270 */
[----:B------:R-:W-:Y:S01]  /*cd90*/  PLOP3.LUT P2, PT, PT, PT, UP0, 0x40, 0x0 ;  /* 0x000000000000781c */ /* 0x000fe20003f4e808 */
[----:B------:R-:W-:Y:S02]  /*cda0*/  WARPGROUP.DEPBAR.LE gsb0, 0x0 ;  /* 0x00008000000079c5 */ /* 0x000fe40000010000 */
[----:B------:R-:W-:-:S06]  /*cdb0*/  WARPGROUP.ARRIVE ;  /* 0x00000000000079c5 */ /* 0x000fcc0000000000 */
[----:B------:R-:W-:Y:S03]  /*cdc0*/  QGMMA.64x32x32.F32.E4M3.E4M3 R24, gdesc[UR20], R24, gsb0 ;  /* 0x00600000141879f3 */ /* 0x000fe60008000818 */
[----:B------:R-:W-:Y:S02]  /*cdd0*/  WARPGROUP.DEPBAR.LE gsb0, 0x0 ;  /* 0x00008000000079c5 */ /* 0x000fe40000010000 */
[----:B------:R0:W-:Y:S02]  /*cde0*/  @!P1 SYNCS.ARRIVE.TRANS64.RED.A1T0 RZ, [R0+URZ], RZ ;  /* 0x000000ff00ff99a7 */ /* 0x0001e4000810043f */
[----:B0-----:R-:W-:Y:S02]  /*cdf0*/  IMAD R0, R222, -0x2, R5 ;  /* 0xfffffffede007824 */ /* 0x001fe400078e0205 */
[----:B------:R-:W-:Y:S02]  /*ce00*/  IMAD R5, R225, 0x80, R229 ;  /* 0x00000080e1057824 */ /* 0x000fe400078e02e5 */
[----:B------:R-:W-:-:S02]  /*ce10*/  VIADD R11, R0, UR6 ;  /* 0x00000006000b7c36 */ /* 0x000fc40008000000 */
        /* <DEDUP_REMOVED lines=16> */
.L_x_4182:
[----:B------:R-:W-:-:S06]  /*cf20*/  UISETP.NE.AND UP1, UPT, UR7, 0x1, UPT ;  /* 0x000000010700788c */ /* 0x000fcc000bf25270 */
[----:B------:R-:W-:-:S05]  /*cf30*/  PLOP3.LUT P2, PT, PT, PT, UP1, 0x80, 0x0 ;  /* 0x000000000000781c */ /* 0x000fca0003f4f018 */
[----:B------:R-:W-:-:S08]  /*cf40*/  @UP1 ULDC.64 UR10, c[0x0][0x9e8] ;  /* 0x00027a00000a1ab9 */ /* 0x000fd00000000a00 */
[----:B------:R-:W-:-:S05]  /*cf50*/  @P2 IMAD.HI.U32 R7, R4, UR10, RZ ;  /* 0x0000000a04072c27 */ /* 0x000fca000f8e00ff */
[----:B------:R-:W-:-:S07]  /*cf60*/  @P2 SHF.R.U32.HI R4, RZ, UR11, R7 ;  /* 0x0000000bff042c19 */ /* 0x000fce0008011607 */
.L_x_4183:
[----:B------:R-:W-:Y:S05]  /*cf70*/  BSYNC B0 ;  /* 0x0000000000007941 */ /* 0x000fea0003800000 */
.L_x_4181:
[----:B------:R-:W-:-:S05]  /*cf80*/  IMAD R4, R4, UR7, R13 ;  /* 0x0000000704047c24 */ /* 0x000fca000f8e020d */
[----:B------:R-:W-:Y:S02]  /*cf90*/  VIMNMX R3, R3, R4, !PT ;  /* 0x0000000403037248 */ /* 0x000fe40007fe0100 */
[----:B------:R-:W-:-:S07]  /*cfa0*/  VIADDMNMX R0, R4, UR7, R0, PT ;  /* 0x0000000704007c46 */ /* 0x000fce000b800100 */
.L_x_4180:
[C---:B------:R-:W-:Y:S02]  /*cfb0*/  ISETP.GE.AND P2, PT, R9.reuse, 0x9, PT ;  /* 0x000000090900780c */ /* 0x040fe40003f46270 */
[----:B------:R-:W-:Y:S02]  /*cfc0*/  ISETP.GE.AND P3, PT, R9, 0x2, PT ;  /* 0x000000020900780c */ /* 0x000fe40003f66270 */
[----:B------:R-:W-:Y:S02]  /*cfd0*/  P2R R14, PR, RZ, 0x4 ;  /* 0x00000004ff0e7803 */ /* 0x000fe40000000000 */
[----:B------:R-:W-:Y:S02]  /*cfe0*/  ISETP.GT.AND P2, PT, R3, 0x8, !P2 ;  /* 0x000000080300780c */ /* 0x000fe40005744270 */
[----:B------:R-:W-:Y:S02]  /*cff0*/  P2R R12, PR, RZ, 0x8 ;  /* 0x00000008ff0c7803 */ /* 0x000fe40000000000 */
[----:B------:R-:W-:-:S02]  /*d000*/  ISETP.LT.OR P2, PT, R0, 0x9, P2 ;  /* 0x000000090000780c */ /* 0x000fc40001741670 */
[----:B------:R-:W-:Y:S02]  /*d010*/  ISETP.GT.AND P3, PT, R3, 0x1, !P3 ;  /* 0x000000010300780c */ /* 0x000fe40005f64270 */
[----:B------:R-:W-:Y:S02]  /*d020*/  ISETP.GE.AND P4, PT, R9, 0xa, PT ;  /* 0x0000000a0900780c */ /* 0x000fe40003f86270 */
[----:B------:R-:W-:Y:S02]  /*d030*/  FSEL R92, R92, -INF , !P2 ;  /* 0xff8000005c5c7808 */ /* 0x000fe40005000000 */
[----:B------:R-:W-:Y:S02]  /*d040*/  ISETP.LT.OR P3, PT, R0, 0x2, P3 ;  /* 0x000000020000780c */ /* 0x000fe40001f61670 */
[----:B------:R-:W-:Y:S02]  /*d050*/  ISETP.GT.AND P2, PT, R3, 0x9, !P4 ;  /* 0x000000090300780c */ /* 0x000fe40006744270 */
[----:B------:R-:W-:-:S02]  /*d060*/  FSEL R89, R89, -INF , !P3 ;  /* 0xff80000059597808 */ /* 0x000fc40005800000 */
[C---:B------:R-:W-:Y:S02]  /*d070*/  ISETP.LT.OR P2, PT, R0.reuse, 0xa, P2 ;  /* 0x0000000a0000780c */ /* 0x040fe40001741670 */
        /* <DEDUP_REMOVED lines=27> */
[----:B------:R-:W-:Y:S02]  /*d230*/  IADD3 R4, R8, 0x8, R5 ;  /* 0x0000000808047810 */ /* 0x000fe40007ffe005 */
        /* <DEDUP_REMOVED lines=174> */
.L_x_4186:
[----:B------:R-:W-:-:S06]  /*dd20*/  UISETP.NE.AND UP1, UPT, UR7, 0x1, UPT ;  /* 0x000000010700788c */ /* 0x000fcc000bf25270 */
[----:B------:R-:W-:-:S05]  /*dd30*/  PLOP3.LUT P6, PT, PT, PT, UP1, 0x80, 0x0 ;  /* 0x000000000000781c */ /* 0x000fca0003fcf018 */
[----:B------:R-:W-:-:S08]  /*dd40*/  @UP1 ULDC.64 UR10, c[0x0][0x9e8] ;  /* 0x00027a00000a1ab9 */ /* 0x000fd00000000a00 */
[----:B------:R-:W-:Y:S01]  /*dd50*/  @P6 IMAD.HI.U32 R3, R6, UR10, RZ ;  /* 0x0000000a06036c27 */ /* 0x000fe2000f8e00ff */
[----:B------:R-:W-:-:S13]  /*dd60*/  PLOP3.LUT P6, PT, PT, PT, UP1, 0x80, 0x0 ;  /* 0x000000000000781c */ /* 0x000fda0003fcf018 */
[----:B------:R-:W-:-:S07]  /*dd70*/  @P6 SHF.R.U32.HI R6, RZ, UR11, R3 ;  /* 0x0000000bff066c19 */ /* 0x000fce0008011603 */
.L_x_4187:
[----:B------:R-:W-:Y:S05]  /*dd80*/  BSYNC B0 ;  /* 0x0000000000007941 */ /* 0x000fea0003800000 */
.L_x_4185:
[----:B------:R-:W-:-:S05]  /*dd90*/  IMAD R3, R6, UR7, R13 ;  /* 0x0000000706037c24 */ /* 0x000fca000f8e020d */
[----:B------:R-:W-:Y:S02]  /*dda0*/  VIMNMX R4, R4, R3, !PT ;  /* 0x0000000304047248 */ /* 0x000fe40007fe0100 */
[----:B------:R-:W-:-:S07]  /*ddb0*/  VIADDMNMX R0, R3, UR7, R0, PT ;  /* 0x0000000703007c46 */ /* 0x000fce000b800100 */
.L_x_4184:
[----:B------:R-:W-:Y:S02]  /*ddc0*/  ISETP.GT.AND P2, PT, R4, 0x20, !P2 ;  /* 0x000000200400780c */ /* 0x000fe40005744270 */
[----:B------:R-:W-:Y:S02]  /*ddd0*/  ISETP.NE.AND P6, PT, R107, RZ, PT ;  /* 0x000000ff6b00720c */ /* 0x000fe40003fc5270 */
[----:B------:R-:W-:Y:S02]  /*dde0*/  ISETP.LT.OR P2, PT, R0, 0x21, P2 ;  /* 0x000000210000780c */ /* 0x000fe40001741670 */
[----:B------:R-:W-:Y:S02]  /*ddf0*/  FMNMX.FTZ R3, R7, R89, !PT ;  /* 0x0000005907037209 */ /* 0x000fe40007810000 */
[----:B------:R-:W-:Y:S02]  /*de00*/  FSEL R74, R74, -INF , !P2 ;  /* 0xff8000004a4a7808 */ /* 0x000fe40005000000 */
[----:B------:R-:W-:-:S02]  /*de10*/  ISETP.GT.AND P2, PT, R4, 0x21, !P6 ;  /* 0x000000210400780c */ /* 0x000fc40007744270 */
[----:B------:R-:W-:Y:S02]  /*de20*/  ISETP.NE.AND P6, PT, R118, RZ, PT ;  /* 0x000000ff7600720c */ /* 0x000fe40003fc5270 */
        /* <DEDUP_REMOVED lines=73> */
[----:B------:R-:W-:Y:S02]  /*e2c0*/  ISETP.GT.AND P2, PT, R4, 0x50, !P6 ;  /* 0x000000500400780c */ /* 0x000fe40007744270 */
[----:B------:R-:W-:Y:S02]  /*e2d0*/  ISETP.NE.AND P6, PT, R129, RZ, PT ;  /* 0x000000ff8100720c */ /* 0x000fe40003fc5270 */
        /* <DEDUP_REMOVED lines=17> */
[----:B------:R-:W-:Y:S01]  /*e3f0*/  ISETP.NE.AND P2, PT, R121, RZ, PT ;  /* 0x000000ff7900720c */ /* 0x000fe20003f45270 */
[----:B------:R-:W0:Y:S01]  /*e400*/  SHFL.BFLY PT, R3, R6, 0x2, 0x1f ;  /* 0x0c401f0006037f89 */ /* 0x000e2200000e0000 */
[C---:B------:R-:W-:Y:S02]  /*e410*/  ISETP.GT.AND P3, PT, R4.reuse, 0x90, !P3 ;  /* 0x000000900400780c */ /* 0x040fe40005f64270 */
[----:B------:R-:W-:-:S02]  /*e420*/  ISETP.GT.AND P2, PT, R4, 0x59, !P2 ;  /* 0x000000590400780c */ /* 0x000fc40005744270 */
[----:B------:R-:W-:Y:S02]  /*e430*/  ISETP.GT.AND P4, PT, R4, 0x91, !P4 ;  /* 0x000000910400780c */ /* 0x000fe40006784270 */
[----:B------:R-:W-:Y:S02]  /*e440*/  ISETP.LT.OR P2, PT, R0, 0x5a, P2 ;  /* 0x0000005a0000780c */ /* 0x000fe40001741670 */
[----:B------:R-:W-:Y:S02]  /*e450*/  ISETP.GT.AND P5, PT, R4, 0x98, !P5 ;  /* 0x000000980400780c */ /* 0x000fe40006fa4270 */
[----:B------:R-:W-:Y:S02]  /*e460*/  FSEL R71, R71, -INF , !P2 ;  /* 0xff80000047477808 */ /* 0x000fe40005000000 */
[----:B------:R-:W-:Y:S02]  /*e470*/  ISETP.NE.AND P2, PT, R122, RZ, PT ;  /* 0x000000ff7a00720c */ /* 0x000fe40003f45270 */
[----:B------:R-:W-:-:S02]  /*e480*/  ISETP.LT.OR P3, PT, R0, 0x91, P3 ;  /* 0x000000910000780c */ /* 0x000fc40001f61670 */
[----:B------:R-:W-:Y:S02]  /*e490*/  ISETP.GT.AND P2, PT, R4, 0x60, !P2 ;  /* 0x000000600400780c */ /* 0x000fe40005744270 */
[C---:B------:R-:W-:Y:S02]  /*e4a0*/  ISETP.LT.OR P4, PT, R0.reuse, 0x92, P4 ;  /* 0x000000920000780c */ /* 0x040fe40002781670 */
[----:B------:R-:W-:Y:S02]  /*e4b0*/  ISETP.LT.OR P2, PT, R0, 0x61, P2 ;  /* 0x000000610000780c */ /* 0x000fe40001741670 */
[----:B------:R-:W-:Y:S02]  /*e4c0*/  FSEL R34, R34, -INF , !P3 ;  /* 0xff80000022227808 */ /* 0x000fe40005800000 */
[----:B------:R-:W-:Y:S02]  /*e4d0*/  FSEL R42, R42, -INF , !P2 ;  /* 0xff8000002a2a7808 */ /* 0x000fe40005000000 */
[----:B------:R-:W-:-:S02]  /*e4e0*/  ISETP.NE.AND P2, PT, R123, RZ, PT ;  /* 0x000000ff7b00720c */ /* 0x000fc40003f45270 */
[----:B0-----:R-:W-:Y:S02]  /*e4f0*/  FMNMX.FTZ R8, R6, R3, !PT ;  /* 0x0000000306087209 */ /* 0x001fe40007810000 */
[----:B------:R-:W-:Y:S02]  /*e500*/  ISETP.GT.AND P2, PT, R4, 0x61, !P2 ;  /* 0x000000610400780c */ /* 0x000fe40005744270 */
[C---:B------:R-:W-:Y:S01]  /*e510*/  ISETP.LT.OR P5, PT, R0.reuse, 0x99, P5 ;  /* 0x000000990000780c */ /* 0x040fe20002fa1670 */
[----:B------:R-:W0:Y:S01]  /*e520*/  SHFL.BFLY PT, R3, R8, 0x1, 0x1f ;  /* 0x0c201f0008037f89 */ /* 0x000e2200000e0000 */
[----:B------:R-:W-:Y:S02]  /*e530*/  ISETP.LT.OR P2, PT, R0, 0x62, P2 ;  /* 0x000000620000780c */ /* 0x000fe40001741670 */
[----:B------:R-:W-:Y:S02]  /*e540*/  FSEL R35, R35, -INF , !P4 ;  /* 0xff80000023237808 */ /* 0x000fe40006000000 */
[----:B------:R-:W-:-:S02]  /*e550*/  FSEL R43, R43, -INF , !P2 ;  /* 0xff8000002b2b7808 */ /* 0x000fc40005000000 */
[----:B------:R-:W-:Y:S02]  /*e560*/  ISETP.NE.AND P2, PT, R124, RZ, PT ;  /* 0x000000ff7c00720c */ /* 0x000fe40003f45270 */
[----:B------:R-:W-:Y:S02]  /*e570*/  FSEL R38, R38, -INF , !P5 ;  /* 0xff80000026267808 */ /* 0x000fe40006800000 */
[----:B------:R-:W-:Y:S02]  /*e580*/  ISETP.GT.AND P2, PT, R4, 0x68, !P2 ;  /* 0x000000680400780c */ /* 0x000fe40005744270 */
[----:B------:R-:W-:Y:S02]  /*e590*/  R2UR UR10, R105 ;  /* 0x00000000690a72ca */ /* 0x000fe400000e0000 */
[----:B------:R-:W-:-:S04]  /*e5a0*/  ISETP.LT.OR P2, PT, R0, 0x69, P2 ;  /* 0x000000690000780c */ /* 0x000fc80001741670 */
[----:B------:R-:W-:Y:S02]  /*e5b0*/  FSEL R46, R46, -INF , !P2 ;  /* 0xff8000002e2e7808 */ /* 0x000fe40005000000 */
[----:B------:R-:W-:Y:S02]  /*e5c0*/  ISETP.NE.AND P2, PT, R125, RZ, PT ;  /* 0x000000ff7d00720c */ /* 0x000fe40003f45270 */
[----:B0-----:R-:W-:Y:S02]  /*e5d0*/  FMNMX.FTZ R3, R8, R3, !PT ;  /* 0x0000000308037209 */ /* 0x001fe40007810000 */
[----:B------:R-:W-:Y:S01]  /*e5e0*/  ISETP.GT.AND P2, PT, R4, 0x69, !P2 ;  /* 0x000000690400780c */ /* 0x000fe20005744270 */
[----:B------:R-:W-:-:S03]  /*e5f0*/  UIADD3 UR6, UR10, UR6, URZ ;  /* 0x000000060a067290 */ /* 0x000fc6000fffe03f */
        /* <DEDUP_REMOVED lines=14> */
[----:B------:R-:W-:Y:S02]  /*e6e0*/  ISETP.GT.AND P2, PT, R4, 0x79, !P6 ;  /* 0x000000790400780c */ /* 0x000fe40007744270 */
[----:B------:R-:W-:Y:S02]  /*e6f0*/  ISETP.NE.AND P6, PT, R132, RZ, PT ;  /* 0x000000ff8400720c */ /* 0x000fe40003fc5270 */
        /* <DEDUP_REMOVED lines=18> */
[----:B------:R-:W-:Y:S01]  /*e820*/  ISETP.NE.AND P2, PT, R20, RZ, PT ;  /* 0x000000ff1400720c */ /* 0x000fe20003f45270 */
[----:B------:R-:W-:-:S03]  /*e830*/  IMAD.U32 R20, RZ, RZ, UR40 ;  /* 0x00000028ff147e24 */ /* 0x000fc6000f8e00ff */
[----:B------:R-:W-:Y:S01]  /*e840*/  ISETP.GT.AND P2, PT, R4, 0x11, !P2 ;  /* 0x000000110400780c */ /* 0x000fe20005744270 */
[----:B------:R-:W-:-:S03]  /*e850*/  FFMA.FTZ R20, R3, R20, -8 ;  /* 0xc100000003147423 */ /* 0x000fc60000010014 */
        /* <DEDUP_REMOVED lines=14> */
[----:B------:R-:W-:Y:S02]  /*e940*/  ISETP.NE.AND P2, PT, R130, RZ, PT ;  /* 0x000000ff8200720c */ /* 0x000fe40003f45270 */
[----:B------:R-:W-:Y:S02]  /*e950*/  FMNMX.FTZ R15, R90, R91, !PT ;  /* 0x0000005b5a0f7209 */ /* 0x000fe40007810000 */
        /* <DEDUP_REMOVED lines=11> */
[----:B------:R-:W-:-:S04]  /*ea10*/  FSETP.NEU.FTZ.AND P2, PT, R3, -INF , PT ;  /* 0xff8000000300780b */ /* 0x000fc80003f5d000 */
[----:B------:R-:W-:Y:S02]  /*ea20*/  FSEL R20, R20, RZ, P2 ;  /* 0x000000ff14147208 */ /* 0x000fe40001000000 */
[----:B------:R-:W-:Y:S02]  /*ea30*/  ISETP.GT.AND P2, PT, R4, 0x89, !P6 ;  /* 0x000000890400780c */ /* 0x000fe40007744270 */
[----:B------:R-:W-:Y:S01]  /*ea40*/  ISETP.NE.AND P6, PT, R9, RZ, PT ;  /* 0x000000ff0900720c */ /* 0x000fe20003fc5270 */
        /* <DEDUP_REMOVED lines=8> */
[----:B------:R-:W-:Y:S01]  /*ead0*/  ISETP.LT.OR P2, PT, R0, 0x8a, P2 ;  /* 0x0000008a0000780c */ /* 0x000fe20001741670 */
[--C-:B------:R-:W-:Y:S01]  /*eae0*/  FFMA.FTZ R8, R92, UR40, -R20.reuse ;  /* 0x000000285c087c23 */ /* 0x100fe20008010814 */
[----:B------:R-:W-:Y:S01]  /*eaf0*/  FMNMX.FTZ R72, R98, R15, !PT ;  /* 0x0000000f62487209 */ /* 0x000fe20007810000 */
[----:B------:R-:W-:Y:S01]  /*eb00*/  MUFU.EX2 R6, R6 ;  /* 0x0000000600067308 */ /* 0x000fe20000000800 */
[----:B------:R-:W-:Y:S01]  /*eb10*/  FSEL R31, R31, -INF , !P2 ;  /* 0xff8000001f1f7808 */ /* 0x000fe20005000000 */
[--C-:B------:R-:W-:Y:S01]  /*eb20*/  FFMA.FTZ R9, R93, UR40, -R20.reuse ;  /* 0x000000285d097c23 */ /* 0x100fe20008010814 */
[----:B------:R-:W-:Y:S01]  /*eb30*/  FMNMX.FTZ R19, R99, R72, !PT ;  /* 0x0000004863137209 */ /* 0x000fe20007810000 */
[--C-:B------:R-:W-:Y:S01]  /*eb40*/  FFMA.FTZ R10, R96, UR40, -R20.reuse ;  /* 0x00000028600a7c23 */ /* 0x100fe20008010814 */
[----:B------:R-:W-:Y:S01]  /*eb50*/  ISETP.GT.AND P2, PT, R4, 0x99, !P6 ;  /* 0x000000990400780c */ /* 0x000fe20007744270 */
[--C-:B------:R-:W-:Y:S01]  /*eb60*/  FFMA.FTZ R11, R97, UR40, -R20.reuse ;  /* 0x00000028610b7c23 */ /* 0x100fe20008010814 */
        /* <DEDUP_REMOVED lines=9> */
[----:B------:R-:W1:Y:S01]  /*ec00*/  MUFU.EX2 R7, R7 ;  /* 0x0000000700077308 */ /* 0x000e620000000800 */
[----:B------:R-:W-:-:S01]  /*ec10*/  FFMA.FTZ R56, R56, UR40, -R20 ;  /* 0x0000002838387c23 */ /* 0x000fc20008010814 */
[--C-:B------:R-:W-:Y:S01]  /*ec20*/  FFMA.FTZ R57, R57, UR40, -R20.reuse ;  /* 0x0000002839397c23 */ /* 0x100fe20008010814 */
[----:B------:R-:W-:Y:S01]  /*ec30*/  FMNMX.FTZ R21, R75, R76, !PT ;  /* 0x0000004c4b157209 */ /* 0x000fe20007810000 */
[--C-:B------:R-:W-:Y:S01]  /*ec40*/  FFMA.FTZ R60, R60, UR40, -R20.reuse ;  /* 0x000000283c3c7c23 */ /* 0x100fe20008010814 */
[----:B------:R-:W-:-:S01]  /*ec50*/  FFMA.FTZ R61, R61, UR40, -R20 ;  /* 0x000000283d3d7c23 */ /* 0x000fc20008010814 */
[--C-:B------:R-:W-:Y:S01]  /*ec60*/  FFMA.FTZ R64, R64, UR40, -R20.reuse ;  /* 0x0000002840407c23 */ /* 0x100fe20008010814 */
[----:B------:R-:W-:Y:S01]  /*ec70*/  FMNMX.FTZ R76, R78, R21, !PT ;  /* 0x000000154e4c7209 */ /* 0x000fe20007810000 */
[----:B------:R-:W2:Y:S01]  /*ec80*/  MUFU.EX2 R8, R8 ;  /* 0x0000000800087308 */ /* 0x000ea20000000800 */
[----:B------:R-:W-:-:S01]  /*ec90*/  FFMA.FTZ R65, R65, UR40, -R20 ;  /* 0x0000002841417c23 */ /* 0x000fc20008010814 */
[--C-:B------:R-:W-:Y:S01]  /*eca0*/  FFMA.FTZ R68, R68, UR40, -R20.reuse ;  /* 0x0000002844447c23 */ /* 0x100fe20008010814 */
[----:B0-----:R-:W-:Y:S01]  /*ecb0*/  FMNMX.FTZ R73, R79, R76, !PT ;  /* 0x0000004c4f497209 */ /* 0x001fe20007810000 */
        /* <DEDUP_REMOVED lines=16> */
[----:B------:R-:W-:-:S03]  /*edc0*/  FFMA.FTZ R80, R85, UR40, -R20 ;  /* 0x0000002855507c23 */ /* 0x000fc60008010814 */
[----:B------:R-:W-:Y:S02]  /*edd0*/  FMNMX.FTZ R84, R58, R77, !PT ;  /* 0x0000004d3a547209 */ /* 0x000fe40007810000 */
[----:B------:R-:W3:Y:S02]  /*ede0*/  MUFU.EX2 R9, R9 ;  /* 0x0000000900097308 */ /* 0x000ee40000000800 */
[----:B------:R-:W-:-:S04]  /*edf0*/  FMNMX.FTZ R77, R59, R84, !PT ;  /* 0x000000543b4d7209 */ /* 0x000fc80007810000 */
[----:B------:R-:W-:Y:S02]  /*ee00*/  FMNMX.FTZ R84, R62, R77, !PT ;  /* 0x0000004d3e547209 */ /* 0x000fe40007810000 */
[----:B------:R-:W4:Y:S02]  /*ee10*/  MUFU.EX2 R10, R10 ;  /* 0x0000000a000a7308 */ /* 0x000f240000000800 */
[----:B------:R-:W-:-:S04]  /*ee20*/  FMNMX.FTZ R77, R63, R84, !PT ;  /* 0x000000543f4d7209 */ /* 0x000fc80007810000 */
[----:B------:R-:W-:Y:S02]  /*ee30*/  FMNMX.FTZ R84, R66, R77, !PT ;  /* 0x0000004d42547209 */ /* 0x000fe40007810000 */
[----:B------:R-:W-:Y:S02]  /*ee40*/  MUFU.EX2 R19, R88 ;  /* 0x0000005800137308 */ /* 0x000fe40000000800 */
[----:B------:R-:W-:-:S04]  /*ee50*/  FMNMX.FTZ R77, R67, R84, !PT ;  /* 0x00000054434d7209 */ /* 0x000fc80007810000 */
[----:B------:R-:W-:Y:S02]  /*ee60*/  FMNMX.FTZ R84, R70, R77, !PT ;  /* 0x0000004d46547209 */ /* 0x000fe40007810000 */
[----:B------:R-:W5:Y:S02]  /*ee70*/  MUFU.EX2 R11, R11 ;  /* 0x0000000b000b7308 */ /* 0x000f640000000800 */
        /* <DEDUP_REMOVED lines=15> */
[----:B------:R-:W-:Y:S01]  /*ef70*/  FMNMX.FTZ R77, R27, R84, !PT ;  /* 0x000000541b4d7209 */ /* 0x000fe20007810000 */
[----:B------:R-:W-:-:S03]  /*ef80*/  FFMA.FTZ R84, R40, UR40, -R20 ;  /* 0x0000002828547c23 */ /* 0x000fc60008010814 */
[----:B------:R-:W-:Y:S02]  /*ef90*/  FMNMX.FTZ R4, R30, R77, !PT ;  /* 0x0000004d1e047209 */ /* 0x000fe40007810000 */
[----:B------:R1:W-:Y:S02]  /*efa0*/  MUFU.EX2 R77, R84 ;  /* 0x00000054004d7308 */ /* 0x0003e40000000800 */
[----:B0-----:R-:W-:Y:S01]  /*efb0*/  FMNMX.FTZ R81, R31, R4, !PT ;  /* 0x000000041f517209 */ /* 0x001fe20007810000 */
[----:B------:R-:W-:-:S03]  /*efc0*/  FFMA.FTZ R4, R41, UR40, -R20 ;  /* 0x0000002829047c23 */ /* 0x000fc60008010814 */
[----:B------:R-:W-:Y:S02]  /*efd0*/  FMNMX.FTZ R40, R34, R81, !PT ;  /* 0x0000005122287209 */ /* 0x000fe40007810000 */
[----:B------:R-:W-:Y:S02]  /*efe0*/  MUFU.EX2 R76, R76 ;  /* 0x0000004c004c7308 */ /* 0x000fe40000000800 */
[----:B------:R-:W-:Y:S01]  /*eff0*/  FMNMX.FTZ R41, R35, R40, !PT ;  /* 0x0000002823297209 */ /* 0x000fe20007810000 */
[--C-:B------:R-:W-:Y:S01]  /*f000*/  FFMA.FTZ R40, R44, UR40, -R20.reuse ;  /* 0x000000282c287c23 */ /* 0x100fe20008010814 */
[----:B------:R-:W-:-:S01]  /*f010*/  FFMA.FTZ R44, R48, UR40, -R20 ;  /* 0x00000028302c7c23 */ /* 0x000fc20008010814 */
[--C-:B------:R-:W-:Y:S01]  /*f020*/  FFMA.FTZ R48, R52, UR40, -R20.reuse ;  /* 0x0000002834307c23 */ /* 0x100fe20008010814 */
[----:B------:R-:W-:Y:S01]  /*f030*/  FMNMX.FTZ R0, R38, R41, !PT ;  /* 0x0000002926007209 */ /* 0x000fe20007810000 */
[--C-:B------:R-:W-:Y:S01]  /*f040*/  FFMA.FTZ R41, R45, UR40, -R20.reuse ;  /* 0x000000282d297c23 */ /* 0x100fe20008010814 */
[----:B------:R-:W-:-:S01]  /*f050*/  FFMA.FTZ R45, R49, UR40, -R20 ;  /* 0x00000028312d7c23 */ /* 0x000fc20008010814 */
[----:B------:R-:W-:Y:S01]  /*f060*/  FFMA.FTZ R49, R53, UR40, -R20 ;  /* 0x0000002835317c23 */ /* 0x000fe20008010814 */
        /* <DEDUP_REMOVED lines=15> */
[----:B-1----:R-:W-:-:S06]  /*f160*/  FFMA.FTZ R84, R0, R53, -8 ;  /* 0xc100000000547423 */ /* 0x002fcc0000010035 */
        /* <DEDUP_REMOVED lines=13> */
[----:B------:R-:W-:Y:S01]  /*f240*/  FADD.FTZ R67, R6, R7 ;  /* 0x0000000706437221 */ /* 0x000fe20000010000 */
[----:B------:R-:W-:-:S01]  /*f250*/  FFMA.FTZ R78, R82, UR40, -R84 ;  /* 0x00000028524e7c23 */ /* 0x000fc20008010854 */
[--C-:B------:R-:W-:Y:S01]  /*f260*/  FFMA.FTZ R52, R98, UR40, -R84.reuse ;  /* 0x0000002862347c23 */ /* 0x100fe20008010854 */
[----:B------:R-:W-:-:S01]  /*f270*/  FFMA.FTZ R82, R62, UR40, -R84 ;  /* 0x000000283e527c23 */ /* 0x000fc20008010854 */
[----:B------:R-:W0:Y:S01]  /*f280*/  MUFU.EX2 R53, R53 ;  /* 0x0000003500357308 */ /* 0x000e220000000800 */
[----:B------:R-:W-:-:S01]  /*f290*/  FFMA.FTZ R62, R66, UR40, -R84 ;  /* 0x00000028423e7c23 */ /* 0x000fc20008010854 */
[----:B--2---:R-:W-:Y:S01]  /*f2a0*/  FADD.FTZ R66, R8, R67 ;  /* 0x0000004308427221 */ /* 0x004fe20000010000 */
[----:B------:R-:W-:-:S01]  /*f2b0*/  FFMA.FTZ R81, R99, UR40, -R84 ;  /* 0x0000002863517c23 */ /* 0x000fc20008010854 */
[--C-:B------:R-:W-:Y:S01]  /*f2c0*/  FFMA.FTZ R89, R102, UR40, -R84.reuse ;  /* 0x0000002866597c23 */ /* 0x100fe20008010854 */
[----:B------:R-:W-:-:S01]  /*f2d0*/  FFMA.FTZ R90, R103, UR40, -R84 ;  /* 0x00000028675a7c23 */ /* 0x000fc20008010854 */
[----:B---3--:R-:W-:Y:S01]  /*f2e0*/  FADD.FTZ R67, R9, R66 ;  /* 0x0000004209437221 */ /* 0x008fe20000010000 */
[----:B------:R-:W-:-:S01]  /*f2f0*/  FFMA.FTZ R74, R74, UR40, -R84 ;  /* 0x000000284a4a7c23 */ /* 0x000fc20008010854 */
[----:B------:R-:W1:Y:S01]  /*f300*/  MUFU.EX2 R85, R85 ;  /* 0x0000005500557308 */ /* 0x000e620000000800 */
[----:B------:R-:W-:-:S01]  /*f310*/  FFMA.FTZ R75, R75, UR40, -R84 ;  /* 0x000000284b4b7c23 */ /* 0x000fc20008010854 */
[----:B----4-:R-:W-:Y:S01]  /*f320*/  FADD.FTZ R94, R10, R67 ;  /* 0x000000430a5e7221 */ /* 0x010fe20000010000 */
[----:B------:R-:W-:-:S01]  /*f330*/  FFMA.FTZ R86, R86, UR40, -R84 ;  /* 0x0000002856567c23 */ /* 0x000fc20008010854 */
[--C-:B------:R-:W-:Y:S01]  /*f340*/  FFMA.FTZ R87, R87, UR40, -R84.reuse ;  /* 0x0000002857577c23 */ /* 0x100fe20008010854 */
[----:B------:R-:W-:-:S01]  /*f350*/  FFMA.FTZ R58, R58, UR40, -R84 ;  /* 0x000000283a3a7c23 */ /* 0x000fc20008010854 */
[----:B-----5:R-:W-:Y:S01]  /*f360*/  FADD.FTZ R93, R11, R94 ;  /* 0x0000005e0b5d7221 */ /* 0x020fe20000010000 */
        /* <DEDUP_REMOVED lines=11> */
[----:B------:R-:W-:Y:S01]  /*f420*/  FADD.FTZ R66, R12, R93 ;  /* 0x0000005d0c427221 */ /* 0x000fe20000010000 */
[----:B------:R-:W-:-:S01]  /*f430*/  FFMA.FTZ R50, R50, UR40, -R84 ;  /* 0x0000002832327c23 */ /* 0x000fc20008010854 */
[--C-:B------:R-:W-:Y:S01]  /*f440*/  FFMA.FTZ R51, R51, UR40, -R84.reuse ;  /* 0x0000002833337c23 */ /* 0x100fe20008010854 */
[----:B------:R-:W-:-:S01]  /*f450*/  FFMA.FTZ R54, R54, UR40, -R84 ;  /* 0x0000002836367c23 */ /* 0x000fc20008010854 */
[C---:B------:R-:W-:Y:S01]  /*f460*/  FADD.FTZ R93, R13.reuse, R66 ;  /* 0x000000420d5d7221 */ /* 0x040fe20000010000 */
[----:B------:R-:W-:Y:S01]  /*f470*/  F2FP.SATFINITE.E4M3.F32.PACK_AB_MERGE_C R13, R13, R12, RZ ;  /* 0x0000000c0d0d723e */ /* 0x000fe200048070ff */
[----:B------:R-:W1:Y:S01]  /*f480*/  MUFU.EX2 R81, R81 ;  /* 0x0000005100517308 */ /* 0x000e620000000800 */
[----:B--2---:R-:W-:-:S01]  /*f490*/  FADD.FTZ R67, R88, R67 ;  /* 0x0000004358437221 */ /* 0x004fc20000010000 */
[----:B------:R-:W-:Y:S01]  /*f4a0*/  FADD.FTZ R94, R14, R93 ;  /* 0x0000005d0e5e7221 */ /* 0x000fe20000010000 */
[----:B------:R-:W-:Y:S01]  /*f4b0*/  F2FP.SATFINITE.E4M3.F32.PACK_AB_MERGE_C R218, R11, R10, R13 ;  /* 0x0000000a0bda723e */ /* 0x000fe2000480700d */
[----:B------:R-:W-:Y:S01]  /*f4c0*/  FFMA.FTZ R55, R55, UR40, -R84 ;  /* 0x0000002837377c23 */ /* 0x000fe20008010854 */
[----:B------:R-:W-:Y:S01]  /*f4d0*/  F2FP.SATFINITE.E4M3.F32.PACK_AB_MERGE_C R10, R69, R68, RZ ;  /* 0x00000044450a723e */ /* 0x000fe200048070ff */
[----:B------:R-:W-:Y:S01]  /*f4e0*/  FADD.FTZ R94, R15, R94 ;  /* 0x0000005e0f5e7221 */ /* 0x000fe20000010000 */
[----:B------:R-:W-:-:S01]  /*f4f0*/  FFMA.FTZ R26, R26, UR40, -R84 ;  /* 0x000000281a1a7c23 */ /* 0x000fc20008010854 */
[----:B------:R-:W2:Y:S01]  /*f500*/  MUFU.EX2 R89, R89 ;  /* 0x0000005900597308 */ /* 0x000ea20000000800 */
[----:B0-----:R-:W-:-:S01]  /*f510*/  FADD.FTZ R66, R52, R67 ;  /* 0x0000004334427221 */ /* 0x001fc20000010000 */
[----:B------:R-:W-:Y:S01]  /*f520*/  FADD.FTZ R93, R19, R94 ;  /* 0x0000005e135d7221 */ /* 0x000fe20000010000 */
[----:B------:R-:W-:Y:S01]  /*f530*/  F2FP.SATFINITE.E4M3.F32.PACK_AB_MERGE_C R94, R9, R8, RZ ;  /* 0x00000008095e723e */ /* 0x000fe200048070ff */
[--C-:B------:R-:W-:Y:S01]  /*f540*/  FFMA.FTZ R27, R27, UR40, -R84.reuse ;  /* 0x000000281b1b7c23 */ /* 0x100fe20008010854 */
[----:B------:R-:W-:-:S01]  /*f550*/  FFMA.FTZ R30, R30, UR40, -R84 ;  /* 0x000000281e1e7c23 */ /* 0x000fc20008010854 */
[----:B------:R-:W-:Y:S01]  /*f560*/  FFMA.FTZ R31, R31, UR40, -R84 ;  /* 0x000000281f1f7c23 */ /* 0x000fe20008010854 */
[----:B------:R-:W-:Y:S01]  /*f570*/  F2FP.SATFINITE.E4M3.F32.PACK_AB_MERGE_C R216, R7, R6, R94 ;  /* 0x0000000607d8723e */ /* 0x000fe2000480705e */
[----:B------:R-:W0:Y:S01]  /*f580*/  MUFU.EX2 R90, R90 ;  /* 0x0000005a005a7308 */ /* 0x000e220000000800 */
[----:B-1----:R-:W-:-:S01]  /*f590*/  FADD.FTZ R66, R81, R66 ;  /* 0x0000004251427221 */ /* 0x002fc20000010000 */
[--C-:B------:R-:W-:Y:S01]  /*f5a0*/  FFMA.FTZ R34, R34, UR40, -R84.reuse ;  /* 0x0000002822227c23 */ /* 0x100fe20008010854 */
[----:B------:R-:W-:-:S01]  /*f5b0*/  FFMA.FTZ R35, R35, UR40, -R84 ;  /* 0x0000002823237c23 */ /* 0x000fc20008010854 */
[--C-:B------:R-:W-:Y:S01]  /*f5c0*/  FFMA.FTZ R38, R38, UR40, -R84.reuse ;  /* 0x0000002826267c23 */ /* 0x100fe20008010854 */
[----:B------:R-:W-:-:S01]  /*f5d0*/  FFMA.FTZ R39, R39, UR40, -R84 ;  /* 0x0000002827277c23 */ /* 0x000fc20008010854 */
[----:B------:R-:W-:-:S02]  /*f5e0*/  F2FP.SATFINITE.E4M3.F32.PACK_AB_MERGE_C R19, R72, R19, RZ ;  /* 0x000000134813723e */ /* 0x000fc400048070ff */
[----:B------:R-:W1:Y:S01]  /*f5f0*/  MUFU.EX2 R74, R74 ;  /* 0x0000004a004a7308 */ /* 0x000e620000000800 */
[----:B--2---:R-:W-:-:S01]  /*f600*/  FADD.FTZ R67, R89, R66 ;  /* 0x0000004259437221 */ /* 0x004fc20000010000 */
[----:B------:R-:W-:Y:S01]  /*f610*/  FADD.FTZ R66, R72, R93 ;  /* 0x0000005d48427221 */ /* 0x000fe20000010000 */
[----:B------:R-:W-:Y:S02]  /*f620*/  F2FP.SATFINITE.E4M3.F32.PACK_AB_MERGE_C R85, R88, R85, RZ ;  /* 0x000000555855723e */ /* 0x000fe400048070ff */
[----:B------:R-:W-:Y:S01]  /*f630*/  F2FP.SATFINITE.E4M3.F32.PACK_AB_MERGE_C R212, R15, R14, R19 ;  /* 0x0000000e0fd4723e */ /* 0x000fe20004807013 */
[----:B------:R-:W-:-:S01]  /*f640*/  FADD.FTZ R9, R21, R66 ;  /* 0x0000004215097221 */ /* 0x000fc20000010000 */
[----:B------:R-:W-:Y:S01]  /*f650*/  F2FP.SATFINITE.E4M3.F32.PACK_AB_MERGE_C R210, R65, R64, R10 ;  /* 0x0000004041d2723e */ /* 0x000fe2000480700a */
[----:B------:R-:W2:Y:S01]  /*f660*/  MUFU.EX2 R75, R75 ;  /* 0x0000004b004b7308 */ /* 0x000ea20000000800 */
[----:B0-----:R-:W-:-:S01]  /*f670*/  FADD.FTZ R67, R90, R67 ;  /* 0x000000435a437221 */ /* 0x001fc20000010000 */
[----:B------:R-:W-:Y:S01]  /*f680*/  FADD.FTZ R12, R76, R9 ;  /* 0x000000094c0c7221 */ /* 0x000fe20000010000 */
[----:B------:R-:W-:-:S02]  /*f690*/  F2FP.SATFINITE.E4M3.F32.PACK_AB_MERGE_C R89, R90, R89, RZ ;  /* 0x000000595a59723e */ /* 0x000fc400048070ff */
[----:B------:R-:W-:Y:S01]  /*f6a0*/  F2FP.SATFINITE.E4M3.F32.PACK_AB_MERGE_C R217, R53, R20, R85 ;  /* 0x0000001435d9723e */ /* 0x000fe20004807055 */
[----:B------:R-:W-:-:S01]  /*f6b0*/  FADD.FTZ R9, R73, R12 ;  /* 0x0000000c49097221 */ /* 0x000fc20000010000 */
[----:B------:R-:W-:Y:S01]  /*f6c0*/  F2FP.SATFINITE.E4M3.F32.PACK_AB_MERGE_C R73, R80, R73, RZ ;  /* 0x000000495049723e */ /* 0x000fe200048070ff */
[----:B------:R-:W0:Y:S01]  /*f6d0*/  MUFU.EX2 R91, R91 ;  /* 0x0000005b005b7308 */ /* 0x000e220000000800 */
[----:B-1----:R-:W-:-:S01]  /*f6e0*/  FADD.FTZ R8, R74, R67 ;  /* 0x000000434a087221 */ /* 0x002fc20000010000 */
[----:B------:R-:W-:Y:S01]  /*f6f0*/  FADD.FTZ R9, R80, R9 ;  /* 0x0000000950097221 */ /* 0x000fe20000010000 */
[----:B------:R-:W-:Y:S02]  /*f700*/  F2FP.SATFINITE.E4M3.F32.PACK_AB_MERGE_C R214, R76, R21, R73 ;  /* 0x000000154cd6723e */ /* 0x000fe40004807049 */
[----:B------:R-:W-:-:S03]  /*f710*/  F2FP.SATFINITE.E4M3.F32.PACK_AB_MERGE_C R219, R81, R52, R89 ;  /* 0x0000003451db723e */ /* 0x000fc60004807059 */
[----:B------:R-:W1:Y:S01]  /*f720*/  MUFU.EX2 R92, R92 ;  /* 0x0000005c005c7308 */ /* 0x000e620000000800 */
[----:B--2---:R-:W-:-:S07]  /*f730*/  FADD.FTZ R8, R75, R8 ;  /* 0x000000084b087221 */ /* 0x004fce0000010000 */
[----:B------:R-:W2:Y:S01]  /*f740*/  MUFU.EX2 R78, R78 ;  /* 0x0000004e004e7308 */ /* 0x000ea20000000800 */
[----:B0-----:R-:W-:-:S01]  /*f750*/  FADD.FTZ R7, R91, R8 ;  /* 0x000000085b077221 */ /* 0x001fc20000010000 */
[----:B------:R-:W-:-:S04]  /*f760*/  FADD.FTZ R8, R56, R9 ;  /* 0x0000000938087221 */ /* 0x000fc80000010000 */
[----:B------:R-:W-:Y:S02]  /*f770*/  FADD.FTZ R9, R57, R8 ;  /* 0x0000000839097221 */ /* 0x000fe40000010000 */
[----:B------:R-:W0:Y:S01]  /*f780*/  MUFU.EX2 R79, R79 ;  /* 0x0000004f004f7308 */ /* 0x000e220000000800 */
[----:B-1----:R-:W-:-:S01]  /*f790*/  FADD.FTZ R7, R92, R7 ;  /* 0x000000075c077221 */ /* 0x002fc20000010000 */
[----:B------:R-:W-:Y:S01]  /*f7a0*/  FADD.FTZ R8, R60, R9 ;  /* 0x000000093c087221 */ /* 0x000fe20000010000 */
[C---:B------:R-:W-:Y:S02]  /*f7b0*/  F2FP.SATFINITE.E4M3.F32.PACK_AB_MERGE_C R60, R61.reuse, R60, RZ ;  /* 0x0000003c3d3c723e */ /* 0x040fe400048070ff */
        /* <DEDUP_REMOVED lines=31> */
[----:B--2---:R-:W-:-:S07]  /*f9b0*/  FADD.FTZ R7, R63, R6 ;  /* 0x000000063f077221 */ /* 0x004fce0000010000 */
[----:B------:R-:W1:Y:S08]  /*f9c0*/  MUFU.EX2 R70, R70 ;  /* 0x0000004600467308 */ /* 0x000e700000000800 */
[----:B------:R-:W2:Y:S01]  /*f9d0*/  MUFU.EX2 R4, R4 ;  /* 0x0000000400047308 */ /* 0x000ea20000000800 */
[----:B0-----:R-:W-:-:S07]  /*f9e0*/  F2FP.SATFINITE.E4M3.F32.PACK_AB_MERGE_C R8, R41, R40, RZ ;  /* 0x000000282908723e */ /* 0x001fce00048070ff */
[----:B------:R-:W0:Y:S01]  /*f9f0*/  MUFU.EX2 R71, R71 ;  /* 0x0000004700477308 */ /* 0x000e220000000800 */
[----:B-1----:R-:W-:-:S07]  /*fa00*/  FADD.FTZ R6, R70, R7 ;  /* 0x0000000746067221 */ /* 0x002fce0000010000 */
[----:B------:R-:W1:Y:S01]  /*fa10*/  MUFU.EX2 R42, R42 ;  /* 0x0000002a002a7308 */ /* 0x000e620000000800 */
[----:B--2---:R-:W-:Y:S01]  /*fa20*/  F2FP.SATFINITE.E4M3.F32.PACK_AB_MERGE_C R204, R4, R77, R8 ;  /* 0x0000004d04cc723e */ /* 0x004fe20004807008 */
[----:B------:R-:W-:-:S04]  /*fa30*/  FADD.FTZ R77, R77, R68 ;  /* 0x000000444d4d7221 */ /* 0x000fc80000010000 */
[----:B------:R-:W-:Y:S02]  /*fa40*/  FADD.FTZ R77, R4, R77 ;  /* 0x0000004d044d7221 */ /* 0x000fe40000010000 */
[----:B------:R-:W2:Y:S01]  /*fa50*/  MUFU.EX2 R43, R43 ;  /* 0x0000002b002b7308 */ /* 0x000ea20000000800 */
[----:B0-----:R-:W-:-:S01]  /*fa60*/  FADD.FTZ R7, R71, R6 ;  /* 0x0000000647077221 */ /* 0x001fc20000010000 */
[----:B------:R-:W-:Y:S01]  /*fa70*/  FADD.FTZ R40, R40, R77 ;  /* 0x0000004d28287221 */ /* 0x000fe20000010000 */
[----:B------:R-:W-:-:S03]  /*fa80*/  F2FP.SATFINITE.E4M3.F32.PACK_AB_MERGE_C R70, R71, R70, RZ ;  /* 0x000000464746723e */ /* 0x000fc600048070ff */
[----:B------:R-:W-:Y:S01]  /*fa90*/  FADD.FTZ R41, R41, R40 ;  /* 0x0000002829297221 */ /* 0x000fe20000010000 */
[----:B------:R-:W-:Y:S01]  /*faa0*/  F2FP.SATFINITE.E4M3.F32.PACK_AB_MERGE_C R211, R63, R62, R70 ;  /* 0x0000003e3fd3723e */ /* 0x000fe20004807046 */
[----:B------:R-:W0:Y:S01]  /*fab0*/  MUFU.EX2 R46, R46 ;  /* 0x0000002e002e7308 */ /* 0x000e220000000800 */
[----:B-1----:R-:W-:-:S07]  /*fac0*/  FADD.FTZ R4, R42, R7 ;  /* 0x000000072a047221 */ /* 0x002fce0000010000 */
        /* <DEDUP_REMOVED lines=8> */
[----:B0-----:R-:W-:-:S01]  /*fb50*/  FADD.FTZ R7, R47, R4 ;  /* 0x000000042f077221 */ /* 0x001fc20000010000 */
[----:B------:R-:W-:-:S04]  /*fb60*/  F2FP.SATFINITE.E4M3.F32.PACK_AB_MERGE_C R46, R47, R46, RZ ;  /* 0x0000002e2f2e723e */ /* 0x000fc800048070ff */
[----:B------:R-:W-:Y:S02]  /*fb70*/  F2FP.SATFINITE.E4M3.F32.PACK_AB_MERGE_C R205, R43, R42, R46 ;  /* 0x0000002a2bcd723e */ /* 0x000fe4000480702e */
        /* <DEDUP_REMOVED lines=47> */
[----:B------:R-:W-:-:S06]  /*fe70*/  FADD.FTZ R36, R36, R33 ;  /* 0x0000002124247221 */ /* 0x000fcc0000010000 */
[----:B------:R-:W0:Y:S01]  /*fe80*/  MUFU.EX2 R39, R39 ;  /* 0x0000002700277308 */ /* 0x000e220000000800 */
[----:B--2---:R-:W-:-:S04]  /*fe90*/  FADD.FTZ R7, R35, R4 ;  /* 0x0000000423077221 */ /* 0x004fc80000010000 */
[----:B-1----:R-:W-:Y:S01]  /*fea0*/  FADD.FTZ R6, R38, R7 ;  /* 0x0000000726067221 */ /* 0x002fe20000010000 */
[----:B------:R-:W-:-:S01]  /*feb0*/  FADD.FTZ R7, R37, R36 ;  /* 0x0000002425077221 */ /* 0x000fc20000010000 */
[C---:B0-----:R-:W-:Y:S02]  /*fec0*/  F2FP.SATFINITE.E4M3.F32.PACK_AB_MERGE_C R4, R39.reuse, R38, RZ ;  /* 0x000000262704723e */ /* 0x041fe400048070ff */
        /* <DEDUP_REMOVED lines=15> */
.L_x_4189:
[----:B------:R-:W-:-:S11]  /*ffc0*/  UISETP.NE.AND UP1, UPT, UR7, 0x1, UPT ;  /* 0x000000010700788c */ /* 0x000fd6000bf25270 */
[----:B------:R-:W-:Y:S02]  /*ffd0*/  @UP1 ULDC.64 UR10, c[0x0][0x9e8] ;  /* 0x00027a00000a1ab9 */ /* 0x000fe40000000a00 */
[----:B------:R-:W-:-:S04]  /*ffe0*/  UIMAD.WIDE.U32 UR14, UR18, UR10, URZ ;  /* 0x0000000a120e72a5 */ /* 0x000fc8000f8e003f */
[----:B------:R-:W-:-:S12]  /*fff0*/  @UP1 USHF.R.U32.HI UR18, URZ, UR11, UR15 ;  /* 0x0000000b3f121299 */ /* 0x000fd8000801160f */
.L_x_4190:
[----:B------:R-:W-:-:S04]  /*10000*/  UIMAD UR7, UR18, UR7, UR7 ;  /* 0x00000007120772a4 */ /* 0x000fc8000f8e0207 */
[----:B------:R-:W-:-:S04]  /*10010*/  UISETP.LT.AND UP1, UPT, UR6, UR7, UPT ;  /* 0x000000070600728c */ /* 0x000fc8000bf21270 */
[----:B------:R-:W-:-:S12]  /*10020*/  USEL UR6, UR6, UR7, UP1 ;  /* 0x0000000706067287 */ /* 0x000fd80008800000 */
.L_x_4188:
        /* <DEDUP_REMOVED lines=61> */
[----:B------:R-:W-:-:S07]  /*10400*/  VIADD R12, R11, 0x8 ;  /* 0x000000080b0c7836 */ /* 0x000fce0000000000 */
.L_x_4209:
        /* <DEDUP_REMOVED lines=9> */
.L_x_4193:
[----:B------:R-:W-:Y:S01]  /*104a0*/  ULEA UR6, UR59, UR38, 0x3 ;  /* 0x000000263b067291 */ /* 0x000fe2000f8e183f */
[----:B------:R-:W-:-:S05]  /*104b0*/  IMAD.U32 R8, RZ, RZ, UR58 ;  /* 0x0000003aff087e24 */ /* 0x000fca000f8e00ff */
[----:B------:R-:W-:-:S04]  /*104c0*/  SHF.L.U32 R8, R8, 0x1f, RZ ;  /* 0x0000001f08087819 */ /* 0x000fc800000006ff */
[----:B------:R0:W1:Y:S01]  /*104d0*/  SYNCS.PHASECHK.TRANS64.TRYWAIT P2, [UR6+0x33430], R8 ;  /* 0x03343008ff0075a7 */ /* 0x0000620008040146 */
[----:B------:R-:W-:Y:S05]  /*104e0*/  @!P0 BRA `(.L_x_4194) ;  /* 0x0000000000048947 */ /* 0x000fea0003800000 */
[----:B------:R-:W-:Y:S01]  /*104f0*/  BPT.TRAP 0x1 ;  /* 0x000000040000795c */ /* 0x000fe20000300000 */
.L_x_4194:
[----:B-1----:R-:W-:Y:S05]  /*10500*/  @P2 BRA `(.L_x_4192) ;  /* 0x0000000000082947 */ /* 0x002fea0003800000 */
[----:B------:R-:W1:Y:S02]  /*10510*/  SYNCS.PHASECHK.TRANS64.TRYWAIT P2, [UR6+0x33430], R8 ;  /* 0x03343008ff0075a7 */ /* 0x000e640008040146 */
[----:B-1----:R-:W-:Y:S05]  /*10520*/  @!P2 BRA `(.L_x_4195) ;  /* 0x0000018800d8a947 */ /* 0x002fea0003800000 */
.L_x_4192:
[----:B-1----:R-:W1:Y:S01]  /*10530*/  S2R R9, SR_TID.X ;  /* 0x0000000000097919 */ /* 0x002e620000002100 */
        /* <DEDUP_REMOVED lines=21> */
[----:B-1----:R-:W-:-:S05]  /*10690*/  SHF.R.U32.HI R9, RZ, 0x7, R9 ;  /* 0x00000007ff097819 */ /* 0x002fca0000011609 */
        /* <DEDUP_REMOVED lines=165> */
.L_x_4197:
[----:B------:R-:W-:Y:S01]  /*110f0*/  ULEA UR6, UR54, UR38, 0x3 ;  /* 0x0000002636067291 */ /* 0x000fe2000f8e183f */
[----:B------:R-:W-:-:S05]  /*11100*/  IMAD.U32 R8, RZ, RZ, UR50 ;  /* 0x00000032ff087e24 */ /* 0x000fca000f8e00ff */
[----:B------:R-:W-:-:S04]  /*11110*/  SHF.L.U32 R8, R8, 0x1f, RZ ;  /* 0x0000001f08087819 */ /* 0x000fc800000006ff */
[----:B------:R0:W1:Y:S01]  /*11120*/  SYNCS.PHASECHK.TRANS64.TRYWAIT P2, [UR6+0x33450], R8 ;  /* 0x03345008ff0075a7 */ /* 0x0000620008040146 */
[----:B------:R-:W-:Y:S05]  /*11130*/  @!P0 BRA `(.L_x_4198) ;  /* 0x0000000000048947 */ /* 0x000fea0003800000 */
[----:B------:R-:W-:Y:S01]  /*11140*/  BPT.TRAP 0x1 ;  /* 0x000000040000795c */ /* 0x000fe20000300000 */
.L_x_4198:
[----:B-1----:R-:W-:Y:S05]  /*11150*/  @P2 BRA `(.L_x_4196) ;  /* 0x0000000000082947 */ /* 0x002fea0003800000 */
[----:B------:R-:W1:Y:S02]  /*11160*/  SYNCS.PHASECHK.TRANS64.TRYWAIT P2, [UR6+0x33450], R8 ;  /* 0x03345008ff0075a7 */ /* 0x000e640008040146 */
[----:B-1----:R-:W-:Y:S05]  /*11170*/  @!P2 BRA `(.L_x_4199) ;  /* 0x0000017c00dca947 */ /* 0x002fea0003800000 */
.L_x_4196:
[----:B------:R-:W-:Y:S01]  /*11180*/  UIADD3 UR6, UR38, 0x200, URZ ;  /* 0x0000020026067890 */ /* 0x000fe2000fffe03f */
[----:B------:R-:W-:Y:S01]  /*11190*/  WARPGROUP.ARRIVE ;  /* 0x00000000000079c5 */ /* 0x000fe20000000000 */
[----:B------:R-:W-:-:S05]  /*111a0*/  UMOV UR7, 0xc0000010 ;  /* 0xc000001000077882 */ /* 0x000fca0000000000 */
[----:B------:R-:W2:Y:S01]  /*111b0*/  S2R R13, SR_TID.X ;  /* 0x00000000000d7919 */ /* 0x000ea20000002100 */
[----:B------:R-:W-:Y:S01]  /*111c0*/  USHF.R.U32.HI UR6, URZ, 0x4, UR6 ;  /* 0x000000043f067899 */ /* 0x000fe20008011606 */
[----:B-1----:R-:W-:Y:S01]  /*111d0*/  IMAD.U32 R9, RZ, RZ, UR59 ;  /* 0x0000003bff097e24 */ /* 0x002fe2000f8e00ff */
[----:B------:R-:W-:Y:S01]  /*111e0*/  PLOP3.LUT P2, PT, PT, PT, UP0, 0x40, 0x0 ;  /* 0x000000000000781c */ /* 0x000fe20003f4e808 */
[----:B------:R-:W-:Y:S01]  /*111f0*/  IMAD R19, R4, -0xa0, RZ ;  /* 0xffffff6004137824 */ /* 0x000fe200078e02ff */
[----:B------:R-:W-:Y:S02]  /*11200*/  ULOP3.LUT UR6, UR6, 0x3fff, URZ, 0xc0, !UPT ;  /* 0x00003fff06067892 */ /* 0x000fe4000f8ec03f */
[----:B------:R-:W-:Y:S02]  /*11210*/  @!P1 LEA R9, R9, UR38, 0x3 ;  /* 0x0000002609099c11 */ /* 0x000fe4000f8e18ff */
[----:B------:R-:W-:Y:S01]  /*11220*/  ULOP3.LUT UR6, UR6, 0x10000, URZ, 0xfc, !UPT ;  /* 0x0001000006067892 */ /* 0x000fe2000f8efc3f */
[----:B------:R-:W-:-:S02]  /*11230*/  IADD3 R14, R19, 0x1, R22 ;  /* 0x00000001130e7810 */ /* 0x000fc40007ffe016 */
[----:B------:R-:W-:Y:S01]  /*11240*/  @!P1 VIADD R9, R9, 0x33440 ;  /* 0x0003344009099836 */ /* 0x000fe20000000000 */
[----:B------:R-:W-:-:S04]  /*11250*/  UIMAD UR10, UR54, 0x780, UR6 ;  /* 0x00000780360a78a4 */ /* 0x000fc8000f8e0206 */
[----:B------:R-:W-:-:S03]  /*11260*/  @!P1 PRMT R9, RZ, 0x654, R9 ;  /* 0x00000654ff099816 */ /* 0x000fc60000000009 */
[----:B------:R-:W-:Y:S02]  /*11270*/  UMOV UR6, UR10 ;  /* 0x0000000a00067c82 */ /* 0x000fe40008000000 */
[----:B------:R-:W-:Y:S01]  /*11280*/  QGMMA.64x192x32.F32.E4M3.E4M3 R24, R216, gdesc[UR4], R24, gsb0 ;  /* 0x02e00004d8187df3 */ /* 0x000fe20008000818 */
[----:B------:R-:W-:Y:S01]  /*11290*/  UIADD3 UR6, UR10, 0x180, URZ ;  /* 0x000001800a067890 */ /* 0x000fe2000fffe03f */
[----:B------:R-:W-:Y:S01]  /*112a0*/  UMOV UR7, 0xc0000010 ;  /* 0xc000001000077882 */ /* 0x000fe20000000000 */
[----:B--2---:R-:W-:-:S04]  /*112b0*/  SHF.R.U32.HI R13, RZ, 0x7, R13 ;  /* 0x00000007ff0d7819 */ /* 0x004fc8000001160d */
[----:B0-----:R-:W-:Y:S01]  /*112c0*/  IADD3 R8, -R13, 0xb, RZ ;  /* 0x0000000b0d087810 */ /* 0x001fe20007ffe1ff */
[----:B------:R-:W-:Y:S01]  /*112d0*/  IMAD R13, R222, -0x2, R19 ;  /* 0xfffffffede0d7824 */ /* 0x000fe200078e0213 */
[----:B------:R-:W-:Y:S02]  /*112e0*/  WARPGROUP.DEPBAR.LE gsb0, 0x0 ;  /* 0x00008000000079c5 */ /* 0x000fe40000010000 */
[----:B------:R-:W-:-:S09]  /*112f0*/  WARPGROUP.ARRIVE ;  /* 0x00000000000079c5 */ /* 0x000fd20000000000 */
        /* <DEDUP_REMOVED lines=26> */
[----:B0-----:R-:W-:Y:S06]  /*114a0*/  @P2 BRA `(.L_x_4200) ;  /* 0x0000000000582947 */ /* 0x001fec0003800000 */
[----:B------:R-:W-:Y:S01]  /*114b0*/  IMAD.IADD R21, R5, 0x1, R10 ;  /* 0x0000000105157824 */ /* 0x000fe200078e020a */
[----:B------:R-:W-:Y:S04]  /*114c0*/  BSSY B0, `(.L_x_4201) ;  /* 0x0000011000007945 */ /* 0x000fe80003800000 */
        /* <DEDUP_REMOVED lines=10> */
.L_x_4202:
[----:B------:R-:W-:-:S05]  /*11570*/  IMAD.U32 R201, RZ, RZ, UR55 ;  /* 0x00000037ffc97e24 */ /* 0x000fca000f8e00ff */
[----:B------:R-:W-:-:S13]  /*11580*/  ISETP.NE.AND P2, PT, R201, 0x1, PT ;  /* 0x00000001c900780c */ /* 0x000fda0003f45270 */
[----:B------:R-:W0:Y:S02]  /*11590*/  @P2 LDC.64 R8, c[0x0][0x9e8] ;  /* 0x00027a00ff082b82 */ /* 0x000e240000000a00 */
[----:B0-----:R-:W-:-:S04]  /*115a0*/  @P2 IMAD.HI.U32 R202, R21, R8, RZ ;  /* 0x0000000815ca2227 */ /* 0x001fc800078e00ff */
[----:B------:R-:W-:Y:S01]  /*115b0*/  IMAD.MOV.U32 R8, RZ, RZ, R21 ;  /* 0x000000ffff087224 */ /* 0x000fe200078e0015 */
[----:B------:R-:W-:-:S07]  /*115c0*/  @P2 SHF.R.U32.HI R8, RZ, R9, R202 ;  /* 0x00000009ff082219 */ /* 0x000fce00000116ca */
.L_x_4203:
[----:B------:R-:W-:Y:S05]  /*115d0*/  BSYNC B0 ;  /* 0x0000000000007941 */ /* 0x000fea0003800000 */
.L_x_4201:
[----:B------:R-:W-:-:S05]  /*115e0*/  IMAD R8, R8, R201, R13 ;  /* 0x000000c908087224 */ /* 0x000fca00078e020d */
[----:B------:R-:W-:Y:S02]  /*115f0*/  VIADDMNMX R15, R8, R201, R15, PT ;  /* 0x000000c9080f7246 */ /* 0x000fe4000380010f */
[----:B------:R-:W-:-:S07]  /*11600*/  VIMNMX R14, R14, R8, !PT ;  /* 0x000000080e0e7248 */ /* 0x000fce0007fe0100 */
.L_x_4200:
        /* <DEDUP_REMOVED lines=16> */
[----:B------:R-:W-:Y:S02]  /*11710*/  FSEL R188, R188, -INF , !P2 ;  /* 0xff800000bcbc7808 */ /* 0x000fe40005000000 */
[----:B------:R-:W-:-:S02]  /*11720*/  ISETP.GT.AND P2, PT, R14, 0x9, !P4 ;  /* 0x000000090e00780c */ /* 0x000fc40006744270 */
[----:B------:R-:W-:Y:S02]  /*11730*/  LOP3.LUT R16, R16, 0x7fffffff, RZ, 0xc0, !PT ;  /* 0x7fffffff10107812 */ /* 0x000fe400078ec0ff */
[----:B------:R-:W-:Y:S02]  /*11740*/  ISETP.LT.OR P2, PT, R15, 0xa, P2 ;  /* 0x0000000a0f00780c */ /* 0x000fe40001741670 */
[----:B------:R-:W-:Y:S02]  /*11750*/  @P4 LOP3.LUT R16, R16, 0x80000000, RZ, 0xfc, !PT ;  /* 0x8000000010104812 */ /* 0x000fe400078efcff */
[----:B------:R-:W-:Y:S02]  /*11760*/  FSEL R189, R189, -INF , !P2 ;  /* 0xff800000bdbd7808 */ /* 0x000fe40005000000 */
[----:B------:R-:W-:Y:S02]  /*11770*/  @P3 LOP3.LUT R2, R2, 0x1, RZ, 0xfc, !PT ;  /* 0x0000000102023812 */ /* 0x000fe400078efcff */
[----:B------:R-:W-:-:S02]  /*11780*/  ISETP.GT.AND P2, PT, R14, 0x10, !P3 ;  /* 0x000000100e00780c */ /* 0x000fc40005f44270 */
[----:B------:R-:W-:Y:S02]  /*11790*/  ISETP.GE.AND P3, PT, R19, 0x12, PT ;  /* 0x000000121300780c */ /* 0x000fe40003f66270 */
[----:B------:R-:W-:Y:S02]  /*117a0*/  ISETP.LT.OR P2, PT, R15, 0x11, P2 ;  /* 0x000000110f00780c */ /* 0x000fe40001741670 */
[----:B------:R-:W-:Y:S02]  /*117b0*/  LOP3.LUT R2, R2, 0xfffffff7, RZ, 0xc0, !PT ;  /* 0xfffffff702027812 */ /* 0x000fe400078ec0ff */
[----:B------:R-:W-:Y:S02]  /*117c0*/  FSEL R192, R192, -INF , !P2 ;  /* 0xff800000c0c07808 */ /* 0x000fe40005000000 */
[----:B------:R-:W-:Y:S02]  /*117d0*/  ISETP.GT.AND P2, PT, R14, 0x11, !P3 ;  /* 0x000000110e00780c */ /* 0x000fe40005f44270 */
[----:B------:R-:W-:-:S02]  /*117e0*/  ISETP.GE.AND P4, PT, R19, 0x22, PT ;  /* 0x000000221300780c */ /* 0x000fc40003f86270 */
[----:B------:R-:W-:Y:S02]  /*117f0*/  ISETP.LT.OR P2, PT, R15, 0x12, P2 ;  /* 0x000000120f00780c */ /* 0x000fe40001741670 */
[----:B------:R-:W-:Y:S02]  /*11800*/  @P3 LOP3.LUT R2, R2, 0x8, RZ, 0xfc, !PT ;  /* 0x0000000802023812 */ /* 0x000fe400078efcff */
[----:B------:R-:W-:Y:S02]  /*11810*/  ISETP.GE.AND P3, PT, R19, 0x19, PT ;  /* 0x000000191300780c */ /* 0x000fe40003f66270 */
[----:B------:R-:W-:Y:S02]  /*11820*/  FSEL R193, R193, -INF , !P2 ;  /* 0xff800000c1c17808 */ /* 0x000fe40005000000 */
[----:B------:R-:W-:Y:S02]  /*11830*/  LOP3.LUT R2, R2, 0xfffffffb, RZ, 0xc0, !PT ;  /* 0xfffffffb02027812 */ /* 0x000fe400078ec0ff */
[----:B------:R-:W-:-:S02]  /*11840*/  ISETP.GT.AND P2, PT, R14, 0x18, !P3 ;  /* 0x000000180e00780c */ /* 0x000fc40005f44270 */
[----:B------:R-:W-:Y:S02]  /*11850*/  LOP3.LUT R16, R16, 0xfffffffd, RZ, 0xc0, !PT ;  /* 0xfffffffd10107812 */ /* 0x000fe400078ec0ff */
[----:B------:R-:W-:Y:S02]  /*11860*/  ISETP.LT.OR P2, PT, R15, 0x19, P2 ;  /* 0x000000190f00780c */ /* 0x000fe40001741670 */
[----:B------:R-:W-:Y:S02]  /*11870*/  @P4 LOP3.LUT R16, R16, 0x2, RZ, 0xfc, !PT ;  /* 0x0000000210104812 */ /* 0x000fe400078efcff */
[----:B------:R-:W-:Y:S02]  /*11880*/  @P3 LOP3.LUT R2, R2, 0x4, RZ, 0xfc, !PT ;  /* 0x0000000402023812 */ /* 0x000fe400078efcff */
[----:B------:R-:W-:Y:S02]  /*11890*/  ISETP.GE.AND P3, PT, R19, 0x1a, PT ;  /* 0x0000001a1300780c */ /* 0x000fe40003f66270 */
[----:B------:R-:W-:-:S02]  /*118a0*/  FSEL R196, R196, -INF , !P2 ;  /* 0xff800000c4c47808 */ /* 0x000fc40005000000 */
[----:B------:R-:W-:Y:S02]  /*118b0*/  ISETP.GT.AND P2, PT, R14, 0x19, !P3 ;  /* 0x000000190e00780c */ /* 0x000fe40005f44270 */
[----:B------:R-:W-:Y:S02]  /*118c0*/  LOP3.LUT R2, R2, 0xfffffffd, RZ, 0xc0, !PT ;  /* 0xfffffffd02027812 */ /* 0x000fe400078ec0ff */
[----:B------:R-:W-:Y:S02]  /*118d0*/  ISETP.LT.OR P2, PT, R15, 0x1a, P2 ;  /* 0x0000001a0f00780c */ /* 0x000fe40001741670 */
[----:B------:R-:W-:Y:S02]  /*118e0*/  LOP3.LUT R16, R16, 0xfffffffb, RZ, 0xc0, !PT ;  /* 0xfffffffb10107812 */ /* 0x000fe400078ec0ff */
[----:B------:R-:W-:Y:S02]  /*118f0*/  FSEL R197, R197, -INF , !P2 ;  /* 0xff800000c5c57808 */ /* 0x000fe40005000000 */
[----:B------:R-:W-:-:S02]  /*11900*/  ISETP.GE.AND P2, PT, R19, 0x21, PT ;  /* 0x000000211300780c */ /* 0x000fc40003f46270 */
        /* <DEDUP_REMOVED lines=200> */
.L_x_4206:
[----:B------:R-:W-:-:S05]  /*12590*/  IMAD.U32 R19, RZ, RZ, UR55 ;  /* 0x00000037ff137e24 */ /* 0x000fca000f8e00ff */
[----:B------:R-:W-:-:S13]  /*125a0*/  ISETP.NE.AND P6, PT, R19, 0x1, PT ;  /* 0x000000011300780c */ /* 0x000fda0003fc5270 */
[----:B------:R-:W0:Y:S02]  /*125b0*/  @P6 LDC.64 R8, c[0x0][0x9e8] ;  /* 0x00027a00ff086b82 */ /* 0x000e240000000a00 */
[----:B0-----:R-:W-:-:S04]  /*125c0*/  @P6 IMAD.HI.U32 R14, R12, R8, RZ ;  /* 0x000000080c0e6227 */ /* 0x001fc800078e00ff */
[----:B------:R-:W-:Y:S01]  /*125d0*/  IMAD.MOV.U32 R8, RZ, RZ, R12 ;  /* 0x000000ffff087224 */ /* 0x000fe200078e000c */
[----:B------:R-:W-:-:S07]  /*125e0*/  @P6 SHF.R.U32.HI R8, RZ, R9, R14 ;  /* 0x00000009ff086219 */ /* 0x000fce000001160e */
.L_x_4207:
[----:B------:R-:W-:Y:S05]  /*125f0*/  BSYNC B0 ;  /* 0x0000000000007941 */ /* 0x000fea0003800000 */
.L_x_4205:
[----:B------:R-:W-:-:S05]  /*12600*/  IMAD R13, R8, R19, R13 ;  /* 0x00000013080d7224 */ /* 0x000fca00078e020d */
[----:B------:R-:W-:Y:S02]  /*12610*/  VIADDMNMX R200, R13, R19, R200, PT ;  /* 0x000000130dc87246 */ /* 0x000fe400038001c8 */
[----:B------:R-:W-:-:S07]  /*12620*/  VIMNMX R20, R20, R13, !PT ;  /* 0x0000000d14147248 */ /* 0x000fce0007fe0100 */
.L_x_4204:
[----:B------:R-:W-:Y:S01]  /*12630*/  ISETP.GT.AND P2, PT, R20, 0x20, !P2 ;  /* 0x000000201400780c */ /* 0x000fe20005744270 */
[----:B------:R-:W-:Y:S01]  /*12640*/  IMAD.U32 R13, RZ, RZ, UR40 ;  /* 0x00000028ff0d7e24 */ /* 0x000fe2000f8e00ff */
[----:B------:R-:W-:Y:S02]  /*12650*/  LOP3.LUT P6, RZ, R16, 0x2, RZ, 0xc0, !PT ;  /* 0x0000000210ff7812 */ /* 0x000fe400078cc0ff */
[----:B------:R-:W-:Y:S02]  /*12660*/  ISETP.LT.OR P2, PT, R200, 0x21, P2 ;  /* 0x00000021c800780c */ /* 0x000fe40001741670 */
[----:B------:R-:W-:Y:S02]  /*12670*/  FMNMX.FTZ R8, R184, R3, !PT ;  /* 0x00000003b8087209 */ /* 0x000fe40007810000 */
[----:B------:R-:W-:Y:S02]  /*12680*/  FSEL R170, R170, -INF , !P2 ;  /* 0xff800000aaaa7808 */ /* 0x000fe40005000000 */
[----:B------:R-:W-:-:S02]  /*12690*/  ISETP.GT.AND P2, PT, R20, 0x21, !P6 ;  /* 0x000000211400780c */ /* 0x000fc40007744270 */
[----:B------:R-:W-:Y:S02]  /*126a0*/  LOP3.LUT P6, RZ, R16, 0x8000, RZ, 0xc0, !PT ;  /* 0x0000800010ff7812 */ /* 0x000fe400078cc0ff */
        /* <DEDUP_REMOVED lines=73> */
[----:B------:R-:W-:Y:S02]  /*12b40*/  ISETP.GT.AND P2, PT, R20, 0x50, !P6 ;  /* 0x000000501400780c */ /* 0x000fe40007744270 */
[----:B------:R-:W-:Y:S02]  /*12b50*/  LOP3.LUT P6, RZ, R16, 0x10, RZ, 0xc0, !PT ;  /* 0x0000001010ff7812 */ /* 0x000fe400078cc0ff */
        /* <DEDUP_REMOVED lines=20> */
[----:B------:R-:W-:Y:S01]  /*12ca0*/  ISETP.GT.AND P3, PT, R20, 0x90, !P3 ;  /* 0x000000901400780c */ /* 0x000fe20005f64270 */
[----:B------:R-:W0:Y:S01]  /*12cb0*/  SHFL.BFLY PT, R9, R14, 0x2, 0x1f ;  /* 0x0c401f000e097f89 */ /* 0x000e2200000e0000 */
[C---:B------:R-:W-:Y:S02]  /*12cc0*/  ISETP.LT.OR P2, PT, R200.reuse, 0x5a, P2 ;  /* 0x0000005ac800780c */ /* 0x040fe40001741670 */
[----:B------:R-:W-:Y:S02]  /*12cd0*/  ISETP.LT.OR P3, PT, R200, 0x91, P3 ;  /* 0x00000091c800780c */ /* 0x000fe40001f61670 */
[----:B------:R-:W-:Y:S02]  /*12ce0*/  FSEL R167, R167, -INF , !P2 ;  /* 0xff800000a7a77808 */ /* 0x000fe40005000000 */
[----:B------:R-:W-:Y:S02]  /*12cf0*/  LOP3.LUT P2, RZ, R16, 0x800, RZ, 0xc0, !PT ;  /* 0x0000080010ff7812 */ /* 0x000fe4000784c0ff */
[----:B------:R-:W-:-:S02]  /*12d00*/  ISETP.GT.AND P4, PT, R20, 0x91, !P4 ;  /* 0x000000911400780c */ /* 0x000fc40006784270 */
[----:B------:R-:W-:Y:S02]  /*12d10*/  ISETP.GT.AND P2, PT, R20, 0x60, !P2 ;  /* 0x000000601400780c */ /* 0x000fe40005744270 */
[----:B------:R-:W-:Y:S02]  /*12d20*/  FSEL R130, R130, -INF , !P3 ;  /* 0xff80000082827808 */ /* 0x000fe40005800000 */
[----:B------:R-:W-:Y:S02]  /*12d30*/  ISETP.LT.OR P2, PT, R200, 0x61, P2 ;  /* 0x00000061c800780c */ /* 0x000fe40001741670 */
[----:B------:R-:W-:Y:S02]  /*12d40*/  ISETP.GT.AND P5, PT, R20, 0x98, !P5 ;  /* 0x000000981400780c */ /* 0x000fe40006fa4270 */
[----:B------:R-:W-:Y:S02]  /*12d50*/  FSEL R138, R138, -INF , !P2 ;  /* 0xff8000008a8a7808 */ /* 0x000fe40005000000 */
[----:B------:R-:W-:-:S02]  /*12d60*/  LOP3.LUT P2, RZ, R16, 0x400, RZ, 0xc0, !PT ;  /* 0x0000040010ff7812 */ /* 0x000fc4000784c0ff */
[----:B------:R-:W-:Y:S02]  /*12d70*/  ISETP.LT.OR P4, PT, R200, 0x92, P4 ;  /* 0x00000092c800780c */ /* 0x000fe40002781670 */
[----:B------:R-:W-:Y:S02]  /*12d80*/  ISETP.GT.AND P2, PT, R20, 0x61, !P2 ;  /* 0x000000611400780c */ /* 0x000fe40005744270 */
[----:B0-----:R-:W-:Y:S02]  /*12d90*/  FMNMX.FTZ R15, R14, R9, !PT ;  /* 0x000000090e0f7209 */ /* 0x001fe40007810000 */
[C---:B------:R-:W-:Y:S02]  /*12da0*/  ISETP.LT.OR P2, PT, R200.reuse, 0x62, P2 ;  /* 0x00000062c800780c */ /* 0x040fe40001741670 */
[----:B------:R-:W-:Y:S01]  /*12db0*/  ISETP.LT.OR P5, PT, R200, 0x99, P5 ;  /* 0x00000099c800780c */ /* 0x000fe20002fa1670 */
[----:B------:R-:W0:Y:S01]  /*12dc0*/  SHFL.BFLY PT, R8, R15, 0x1, 0x1f ;  /* 0x0c201f000f087f89 */ /* 0x000e2200000e0000 */
[----:B------:R-:W-:-:S02]  /*12dd0*/  FSEL R139, R139, -INF , !P2 ;  /* 0xff8000008b8b7808 */ /* 0x000fc40005000000 */
[----:B------:R-:W-:Y:S02]  /*12de0*/  LOP3.LUT P2, RZ, R16, 0x200, RZ, 0xc0, !PT ;  /* 0x0000020010ff7812 */ /* 0x000fe4000784c0ff */
[----:B------:R-:W-:Y:S02]  /*12df0*/  FSEL R131, R131, -INF , !P4 ;  /* 0xff80000083837808 */ /* 0x000fe40006000000 */
[----:B------:R-:W-:Y:S02]  /*12e00*/  ISETP.GT.AND P2, PT, R20, 0x68, !P2 ;  /* 0x000000681400780c */ /* 0x000fe40005744270 */
[----:B------:R-:W-:Y:S02]  /*12e10*/  FSEL R134, R134, -INF , !P5 ;  /* 0xff80000086867808 */ /* 0x000fe40006800000 */
[----:B------:R-:W-:-:S04]  /*12e20*/  ISETP.LT.OR P2, PT, R200, 0x69, P2 ;  /* 0x00000069c800780c */ /* 0x000fc80001741670 */
[----:B------:R-:W-:Y:S02]  /*12e30*/  FSEL R142, R142, -INF , !P2 ;  /* 0xff8000008e8e7808 */ /* 0x000fe40005000000 */
[----:B------:R-:W-:-:S04]  /*12e40*/  LOP3.LUT P2, RZ, R16, 0x100, RZ, 0xc0, !PT ;  /* 0x0000010010ff7812 */ /* 0x000fc8000784c0ff */
[----:B------:R-:W-:Y:S02]  /*12e50*/  ISETP.GT.AND P2, PT, R20, 0x69, !P2 ;  /* 0x000000691400780c */ /* 0x000fe40005744270 */
[----:B0-----:R-:W-:Y:S02]  /*12e60*/  FMNMX.FTZ R8, R15, R8, !PT ;  /* 0x000000080f087209 */ /* 0x001fe40007810000 */
[----:B------:R-:W-:-:S03]  /*12e70*/  ISETP.LT.OR P2, PT, R200, 0x6a, P2 ;  /* 0x0000006ac800780c */ /* 0x000fc60001741670 */
[----:B------:R-:W-:Y:S01]  /*12e80*/  FFMA.FTZ R13, R8, R13, -8 ;  /* 0xc1000000080d7423 */ /* 0x000fe2000001000d */
        /* <DEDUP_REMOVED lines=160> */
[----:B------:R-:W-:Y:S02]  /*13890*/  FSEL R140, R135, -INF , !P3 ;  /* 0xff800000878c7808 */ /* 0x000fe40005800000 */
[----:B------:R-:W-:-:S04]  /*138a0*/  FMNMX.FTZ R141, R134, R141, !PT ;  /* 0x0000008d868d7209 */ /* 0x000fc80007810000 */
[----:B------:R-:W-:Y:S01]  /*138b0*/  FMNMX.FTZ R189, R140, R141, !PT ;  /* 0x0000008d8cbd7209 */ /* 0x000fe20007810000 */
[----:B------:R-:W-:Y:S04]  /*138c0*/  MUFU.EX2 R135, R193 ;  /* 0x000000c100877308 */ /* 0x000fe80000000800 */
[----:B------:R-:W0:Y:S04]  /*138d0*/  SHFL.BFLY PT, R192, R189, 0x2, 0x1f ;  /* 0x0c401f00bdc07f89 */ /* 0x000e2800000e0000 */
[----:B------:R1:W-:Y:S08]  /*138e0*/  MUFU.EX2 R141, R196 ;  /* 0x000000c4008d7308 */ /* 0x0003f00000000800 */
[----:B------:R-:W-:Y:S01]  /*138f0*/  MUFU.EX2 R177, R177 ;  /* 0x000000b100b17308 */ /* 0x000fe20000000800 */
[----:B-1----:R-:W-:-:S05]  /*13900*/  FSEL R196, R8, RZ, P2 ;  /* 0x000000ff08c47208 */ /* 0x002fca0001000000 */
[----:B------:R-:W-:Y:S02]  /*13910*/  FADD.FTZ R196, -R196, R3 ;  /* 0x00000003c4c47221 */ /* 0x000fe40000010100 */
[----:B------:R-:W-:Y:S02]  /*13920*/  MUFU.EX2 R180, R180 ;  /* 0x000000b400b47308 */ /* 0x000fe40000000800 */
[----:B------:R-:W-:Y:S01]  /*13930*/  FMUL.FTZ R3, R196, UR40 ;  /* 0x00000028c4037c20 */ /* 0x000fe20008410000 */
[----:B0-----:R-:W-:-:S05]  /*13940*/  FMNMX.FTZ R192, R189, R192, !PT ;  /* 0x000000c0bdc07209 */ /* 0x001fca0007810000 */
[----:B------:R-:W0:Y:S01]  /*13950*/  MUFU.EX2 R3, R3 ;  /* 0x0000000300037308 */ /* 0x000e220000000800 */
        /* <DEDUP_REMOVED lines=14> */
[----:B------:R-:W-:Y:S01]  /*13a40*/  FMUL.FTZ R0, R193, UR40 ;  /* 0x00000028c1007c20 */ /* 0x000fe20008410000 */
[--C-:B------:R-:W-:Y:S01]  /*13a50*/  FFMA.FTZ R187, R190, UR40, -R149.reuse ;  /* 0x00000028bebb7c23 */ /* 0x100fe20008010895 */
[----:B------:R-:W-:-:S01]  /*13a60*/  FFMA.FTZ R190, R191, UR40, -R149 ;  /* 0x00000028bfbe7c23 */ /* 0x000fc20008010895 */
[--C-:B------:R-:W-:Y:S01]  /*13a70*/  FFMA.FTZ R189, R194, UR40, -R149.reuse ;  /* 0x00000028c2bd7c23 */ /* 0x100fe20008010895 */
[----:B------:R-:W-:Y:S01]  /*13a80*/  MUFU.EX2 R9, R9 ;  /* 0x0000000900097308 */ /* 0x000fe20000000800 */
[----:B------:R-:W-:-:S01]  /*13a90*/  FFMA.FTZ R194, R195, UR40, -R149 ;  /* 0x00000028c3c27c23 */ /* 0x000fc20008010895 */
[----:B------:R-:W-:Y:S01]  /*13aa0*/  FFMA.FTZ R191, R198, UR40, -R149 ;  /* 0x00000028c6bf7c23 */ /* 0x000fe20008010895 */
[----:B0-----:R-:W-:-:S01]  /*13ab0*/  FFMA.FTZ R198, R3, R7, R14 ;  /* 0x0000000703c67223 */ /* 0x001fc2000001000e */
        /* <DEDUP_REMOVED lines=42> */
[----:B------:R-:W-:Y:S01]  /*13d60*/  FADD.FTZ R7, R21, R6 ;  /* 0x0000000615077221 */ /* 0x000fe20000010000 */
[----:B------:R-:W-:-:S01]  /*13d70*/  FFMA.FTZ R134, R134, UR40, -R149 ;  /* 0x0000002886867c23 */ /* 0x000fc20008010895 */
[----:B------:R-:W2:Y:S01]  /*13d80*/  MUFU.EX2 R194, R194 ;  /* 0x000000c200c27308 */ /* 0x000ea20000000800 */
[----:B0-----:R-:W-:-:S01]  /*13d90*/  FADD.FTZ R198, R190, R193 ;  /* 0x000000c1bec67221 */ /* 0x001fc20000010000 */
[----:B------:R-:W-:Y:S01]  /*13da0*/  FADD.FTZ R6, R186, R7 ;  /* 0x00000007ba067221 */ /* 0x000fe20000010000 */
[----:B------:R-:W-:-:S03]  /*13db0*/  FFMA.FTZ R149, R140, UR40, -R149 ;  /* 0x000000288c957c23 */ /* 0x000fc60008010895 */
        /* <DEDUP_REMOVED lines=125> */
.L_x_4208:
        /* <DEDUP_REMOVED lines=147> */
[----:B------:R-:W-:Y:S01]  /*14ec0*/  IMAD.MOV.U32 R0, RZ, RZ, R13 ;  /* 0x000000ffff007224 */ /* 0x000fe200078e000d */
[----:B------:R-:W-:Y:S01]  /*14ed0*/  UMOV UR54, UR59 ;  /* 0x0000003b00367c82 */ /* 0x000fe20008000000 */
[----:B------:R-:W-:Y:S01]  /*14ee0*/  IMAD.MOV.U32 R3, RZ, RZ, R8 ;  /* 0x000000ffff037224 */ /* 0x000fe200078e0008 */
[----:B------:R-:W-:-:S06]  /*14ef0*/  UMOV UR50, UR58 ;  /* 0x0000003a00327c82 */ /* 0x000fcc0008000000 */
.L_x_4191:
        /* <DEDUP_REMOVED lines=16> */
.L_x_4211:
[----:B------:R-:W-:-:S13]  /*15000*/  ISETP.NE.AND P2, PT, R5, 0x1, PT ;  /* 0x000000010500780c */ /* 0x000fda0003f45270 */
[----:B------:R-:W0:Y:S02]  /*15010*/  @P2 LDC.64 R8, c[0x0][0x9e8] ;  /* 0x00027a00ff082b82 */ /* 0x000e240000000a00 */
[----:B0-----:R-:W-:-:S05]  /*15020*/  @P2 IMAD.HI.U32 R8, R220, R8, RZ ;  /* 0x00000008dc082227 */ /* 0x001fca00078e00ff */
[----:B------:R-:W-:-:S07]  /*15030*/  @P2 SHF.R.U32.HI R220, RZ, R9, R8 ;  /* 0x00000009ffdc2219 */ /* 0x000fce0000011608 */
.L_x_4212:
[----:B------:R-:W-:-:S05]  /*15040*/  IMAD R220, R220, R5, RZ ;  /* 0x00000005dcdc7224 */ /* 0x000fca00078e02ff */
[----:B------:R-:W-:-:S13]  /*15050*/  R2UR UR7, R220 ;  /* 0x00000000dc0772ca */ /* 0x000fda00000e0000 */
[----:B------:R-:W-:-:S04]  /*15060*/  UISETP.LT.AND UP0, UPT, UR6, UR7, UPT ;  /* 0x000000070600728c */ /* 0x000fc8000bf01270 */
[----:B------:R-:W-:-:S12]  /*15070*/  USEL UR6, UR6, UR7, !UP0 ;  /* 0x0000000706067287 */ /* 0x000fd8000c000000 */
.L_x_4210:
        /* <DEDUP_REMOVED lines=12> */
.L_x_4223:
[----:B------:R-:W-:Y:S01]  /*15140*/  ISETP.NE.AND P2, PT, RZ, UR45, PT ;  /* 0x0000002dff007c0c */ /* 0x000fe2000bf45270 */
[----:B------:R-:W-:-:S04]  /*15150*/  UISETP.NE.AND UP0, UPT, UR56, 0x1, UPT ;  /* 0x000000013800788c */ /* 0x000fc8000bf05270 */
[----:B------:R-:W-:-:S04]  /*15160*/  USEL UR50, URZ, 0x1, UP0 ;  /* 0x000000013f327887 */ /* 0x000fc80008000000 */
[----:B------:R-:W-:-:S04]  /*15170*/  ULOP3.LUT UR50, UR57, UR50, URZ, 0x3c, !UPT ;  /* 0x0000003239327292 */ /* 0x000fc8000f8e3c3f */
[----:B------:R-:W-:Y:S08]  /*15180*/  @P2 BRA `(.L_x_4214) ;  /* 0x0000000000382947 */ /* 0x000ff00003800000 */
[----:B------:R-:W-:Y:S05]  /*15190*/  @!P0 BRA `(.L_x_4215) ;  /* 0x0000000000048947 */ /* 0x000fea0003800000 */
[----:B------:R-:W-:Y:S01]  /*151a0*/  BPT.TRAP 0x1 ;  /* 0x000000040000795c */ /* 0x000fe20000300000 */
.L_x_4215:
        /* <DEDUP_REMOVED lines=9> */
.L_x_4216:
[----:B-1----:R-:W-:Y:S05]  /*15240*/  @P3 BRA `(.L_x_4214) ;  /* 0x0000000000083947 */ /* 0x002fea0003800000 */
[----:B------:R-:W1:Y:S02]  /*15250*/  SYNCS.PHASECHK.TRANS64.TRYWAIT P3, [UR6+0x33430], R0 ;  /* 0x03343000ff0075a7 */ /* 0x000e640008060146 */
[----:B-1----:R-:W-:Y:S05]  /*15260*/  @!P3 BRA `(.L_x_4217) ;  /* 0x0000013c00b8b947 */ /* 0x002fea0003800000 */
.L_x_4214:
        /* <DEDUP_REMOVED lines=191> */
.L_x_4219:
[----:B------:R-:W-:Y:S01]  /*15e60*/  ULEA UR6, UR56, UR38, 0x3 ;  /* 0x0000002638067291 */ /* 0x000fe2000f8e183f */
[----:B------:R-:W-:-:S05]  /*15e70*/  IMAD.U32 R0, RZ, RZ, UR57 ;  /* 0x00000039ff007e24 */ /* 0x000fca000f8e00ff */
[----:B------:R-:W-:-:S04]  /*15e80*/  SHF.L.U32 R0, R0, 0x1f, RZ ;  /* 0x0000001f00007819 */ /* 0x000fc800000006ff */
[----:B------:R0:W1:Y:S01]  /*15e90*/  SYNCS.PHASECHK.TRANS64.TRYWAIT P2, [UR6+0x33450], R0 ;  /* 0x03345000ff0075a7 */ /* 0x0000620008040146 */
[----:B------:R-:W-:Y:S05]  /*15ea0*/  @!P0 BRA `(.L_x_4220) ;  /* 0x0000000000048947 */ /* 0x000fea0003800000 */
[----:B------:R-:W-:Y:S01]  /*15eb0*/  BPT.TRAP 0x1 ;  /* 0x000000040000795c */ /* 0x000fe20000300000 */
.L_x_4220:
[----:B-1----:R-:W-:Y:S05]  /*15ec0*/  @P2 BRA `(.L_x_4218) ;  /* 0x0000000000082947 */ /* 0x002fea0003800000 */
[----:B------:R-:W1:Y:S02]  /*15ed0*/  SYNCS.PHASECHK.TRANS64.TRYWAIT P2, [UR6+0x33450], R0 ;  /* 0x03345000ff0075a7 */ /* 0x000e640008040146 */
[----:B-1----:R-:W-:Y:S05]  /*15ee0*/  @!P2 BRA `(.L_x_4221) ;  /* 0x0000013000b0a947 */ /* 0x002fea0003800000 */
.L_x_4218:
        /* <DEDUP_REMOVED lines=95> */
[----:B0-----:R-:W-:-:S02]  /*164e0*/  FMNMX.FTZ R12, R11, R0, !PT ;  /* 0x000000000b0c7209 */ /* 0x001fc40007810000 */
[----:B-1----:R-:W-:Y:S01]  /*164f0*/  FMNMX.FTZ R13, R10, R3, !PT ;  /* 0x000000030a0d7209 */ /* 0x002fe20007810000 */
[----:B------:R-:W-:Y:S02]  /*16500*/  IMAD.U32 R10, RZ, RZ, UR40 ;  /* 0x00000028ff0a7e24 */ /* 0x000fe4000f8e00ff */
[----:B------:R-:W0:Y:S04]  /*16510*/  SHFL.BFLY PT, R3, R12, 0x1, 0x1f ;  /* 0x0c201f000c037f89 */ /* 0x000e2800000e0000 */
[----:B------:R-:W1:Y:S01]  /*16520*/  SHFL.BFLY PT, R0, R13, 0x1, 0x1f ;  /* 0x0c201f000d007f89 */ /* 0x000e6200000e0000 */
[----:B0-----:R-:W-:Y:S02]  /*16530*/  FMNMX.FTZ R3, R12, R3, !PT ;  /* 0x000000030c037209 */ /* 0x001fe40007810000 */
[----:B-1----:R-:W-:-:S03]  /*16540*/  FMNMX.FTZ R0, R13, R0, !PT ;  /* 0x000000000d007209 */ /* 0x002fc60007810000 */
        /* <DEDUP_REMOVED lines=10> */
[--C-:B------:R-:W-:Y:S01]  /*165f0*/  FFMA.FTZ R177, R180, UR40, -R10.reuse ;  /* 0x00000028b4b17c23 */ /* 0x100fe2000801080a */
[----:B------:R-:W-:Y:S01]  /*16600*/  QGMMA.64x192x32.F32.E4M3.E4M3 R24, R212, gdesc[UR4], R24, gsb0 ;  /* 0x02e00004d4187df3 */ /* 0x000fe20008000818 */
[----:B------:R-:W-:Y:S01]  /*16610*/  UIADD3 UR6, UR10, 0x300, URZ ;  /* 0x000003000a067890 */ /* 0x000fe2000fffe03f */
[----:B------:R-:W-:Y:S01]  /*16620*/  FFMA.FTZ R180, R181, UR40, -R10 ;  /* 0x00000028b5b47c23 */ /* 0x000fe2000801080a */
[----:B------:R-:W-:Y:S01]  /*16630*/  UMOV UR7, 0xc0000010 ;  /* 0xc000001000077882 */ /* 0x000fe20000000000 */
[----:B------:R-:W-:-:S02]  /*16640*/  IMAD.U32 R181, RZ, RZ, UR40 ;  /* 0x00000028ffb57e24 */ /* 0x000fc4000f8e00ff */
        /* <DEDUP_REMOVED lines=81> */
[----:B------:R-:W-:-:S02]  /*16b60*/  IMAD.U32 R195, RZ, RZ, UR54 ;  /* 0x00000036ffc37e24 */ /* 0x000fc4000f8e00ff */
[----:B------:R-:W-:-:S01]  /*16b70*/  FFMA.FTZ R131, R131, UR40, -R10 ;  /* 0x0000002883837c23 */ /* 0x000fc2000801080a */
[----:B------:R-:W1:Y:S01]  /*16b80*/  MUFU.EX2 R13, R13 ;  /* 0x0000000d000d7308 */ /* 0x000e620000000800 */
[----:B0-----:R-:W-:-:S01]  /*16b90*/  FADD.FTZ R194, R12, R7 ;  /* 0x000000070cc27221 */ /* 0x001fc20000010000 */
[--C-:B------:R-:W-:Y:S01]  /*16ba0*/  FFMA.FTZ R134, R134, UR40, -R10.reuse ;  /* 0x0000002886867c23 */ /* 0x100fe2000801080a */
[----:B------:R-:W-:-:S01]  /*16bb0*/  FFMA.FTZ R135, R135, UR40, -R10 ;  /* 0x0000002887877c23 */ /* 0x000fc2000801080a */
[----:B------:R-:W-:-:S04]  /*16bc0*/  IADD3 R193, -R220, 0xb, RZ ;  /* 0x0000000bdcc17810 */ /* 0x000fc80007ffe1ff */
        /* <DEDUP_REMOVED lines=132> */
[----:B------:R-:W0:Y:S01]  /*17410*/  MUFU.EX2 R122, R122 ;  /* 0x0000007a007a7308 */ /* 0x000e220000000800 */
[----:B--2---:R-:W-:-:S03]  /*17420*/  FADD.FTZ R191, R151, R194 ;  /* 0x000000c297bf7221 */ /* 0x004fc60000010000 */
[----:B------:R-:W-:-:S04]  /*17430*/  @!P1 PRMT R6, RZ, 0x654, R6 ;  /* 0x00000654ff069816 */ /* 0x000fc80000000006 */
        /* <DEDUP_REMOVED lines=14> */
[----:B------:R-:W-:Y:S01]  /*17520*/  MUFU.EX2 R128, R128 ;  /* 0x0000008000807308 */ /* 0x000fe20000000800 */
[----:B-1----:R-:W-:-:S01]  /*17530*/  FADD.FTZ R7, R125, R10 ;  /* 0x0000000a7d077221 */ /* 0x002fc20000010000 */
[----:B------:R-:W-:Y:S01]  /*17540*/  QGMMA.64x192x32.F32.E4M3.E4M3 R24, R200, gdesc[UR4], R24, gsb0 ;  /* 0x02e00004c8187df3 */ /* 0x000fe20008000818 */
[----:B0-----:R-:W-:-:S05]  /*17550*/  FADD.FTZ R191, R127, R194 ;  /* 0x000000c27fbf7221 */ /* 0x001fca0000010000 */
[----:B------:R-:W0:Y:S08]  /*17560*/  MUFU.EX2 R130, R130 ;  /* 0x0000008200827308 */ /* 0x000e300000000800 */
        /* <DEDUP_REMOVED lines=10> */
[----:B------:R0:W-:Y:S06]  /*17610*/  BAR.ARV R193, 0x100 ;  /* 0x000400c10000751d */ /* 0x0001ec0000002000 */
[----:B------:R3:W-:Y:S02]  /*17620*/  @!P1 SYNCS.ARRIVE.TRANS64.RED.A1T0 RZ, [R6+URZ], RZ ;  /* 0x000000ff06ff99a7 */ /* 0x0007e4000810043f */
[----:B---3--:R-:W-:-:S04]  /*17630*/  FADD.FTZ R6, R128, R7 ;  /* 0x0000000780067221 */ /* 0x008fc80000010000 */
[----:B------:R-:W-:-:S04]  /*17640*/  FADD.FTZ R7, R129, R6 ;  /* 0x0000000681077221 */ /* 0x000fc80000010000 */
[----:B------:R-:W-:-:S04]  /*17650*/  FADD.FTZ R6, R132, R7 ;  /* 0x0000000784067221 */ /* 0x000fc80000010000 */
[----:B-1----:R-:W-:Y:S01]  /*17660*/  FADD.FTZ R7, R133, R6 ;  /* 0x0000000685077221 */ /* 0x002fe20000010000 */
[----:B--2---:R-:W-:-:S01]  /*17670*/  FADD.FTZ R6, R135, R10 ;  /* 0x0000000a87067221 */ /* 0x004fc20000010000 */
[----:B0-----:R-:W-:Y:S06]  /*17680*/  @!P0 BRA `(.L_x_4222) ;  /* 0x0000000000048947 */ /* 0x001fec0003800000 */
[----:B------:R-:W-:Y:S01]  /*17690*/  BPT.TRAP 0x1 ;  /* 0x000000040000795c */ /* 0x000fe20000300000 */
.L_x_4222:
        /* <DEDUP_REMOVED lines=147> */
.L_x_4213:
[----:B------:R-:W-:-:S13]  /*17fd0*/  ISETP.GE.AND P2, PT, R4, UR41, PT ;  /* 0x0000002904007c0c */ /* 0x000fda000bf46270 */
[----:B------:R-:W-:Y:S05]  /*17fe0*/  @!P2 BRA `(.L_x_4224) ;  /* 0x0000004800f0a947 */ /* 0x000fea0003800000 */
[----:B------:R-:W-:Y:S01]  /*17ff0*/  IMAD R11, R225, 0x80, R229 ;  /* 0x00000080e10b7824 */ /* 0x000fe200078e02e5 */
[----:B------:R-:W-:Y:S01]  /*18000*/  UMOV UR58, UR54 ;  /* 0x00000036003a7c82 */ /* 0x000fe20008000000 */
[----:B------:R-:W-:Y:S01]  /*18010*/  IMAD.MOV.U32 R12, RZ, RZ, R0 ;  /* 0x000000ffff0c7224 */ /* 0x000fe200078e0000 */
[----:B------:R-:W-:Y:S01]  /*18020*/  UMOV UR59, UR50 ;  /* 0x00000032003b7c82 */ /* 0x000fe20008000000 */
[----:B------:R-:W-:Y:S01]  /*18030*/  VIADD R11, R11, 0x8 ;  /* 0x000000080b0b7836 */ /* 0x000fe20000000000 */
[----:B------:R-:W-:Y:S01]  /*18040*/  ULDC UR54, c[0x0][0x9e4] ;  /* 0x0002790000367ab9 */ /* 0x000fe20000000800 */
[----:B------:R-:W-:Y:S01]  /*18050*/  IMAD.MOV.U32 R10, RZ, RZ, R3 ;  /* 0x000000ffff0a7224 */ /* 0x000fe200078e0003 */
[----:B------:R-:W-:Y:S01]  /*18060*/  ULDC UR56, c[0x0][0x9dc] ;  /* 0x0002770000387ab9 */ /* 0x000fe20000000800 */
[----:B------:R-:W-:Y:S01]  /*18070*/  ULDC UR55, c[0x0][0x9e0] ;  /* 0x0002780000377ab9 */ /* 0x000fe20000000800 */
[----:B------:R-:W-:-:S07]  /*18080*/  IADD3 R11, R11, R22, -R23 ;  /* 0x000000160b0b7210 */ /* 0x000fce0007ffe817 */
.L_x_4242:
[----:B------:R-:W-:Y:S01]  /*18090*/  ISETP.NE.AND P2, PT, RZ, UR45, PT ;  /* 0x0000002dff007c0c */ /* 0x000fe2000bf45270 */
[----:B------:R-:W-:-:S04]  /*180a0*/  UISETP.NE.AND UP0, UPT, UR58, 0x1, UPT ;  /* 0x000000013a00788c */ /* 0x000fc8000bf05270 */
[----:B------:R-:W-:-:S04]  /*180b0*/  USEL UR50, URZ, 0x1, UP0 ;  /* 0x000000013f327887 */ /* 0x000fc80008000000 */
[----:B------:R-:W-:-:S04]  /*180c0*/  ULOP3.LUT UR50, UR59, UR50, URZ, 0x3c, !UPT ;  /* 0x000000323b327292 */ /* 0x000fc8000f8e3c3f */
[----:B------:R-:W-:Y:S08]  /*180d0*/  @P2 BRA `(.L_x_4225) ;  /* 0x0000000000382947 */ /* 0x000ff00003800000 */
[----:B------:R-:W-:Y:S05]  /*180e0*/  @!P0 BRA `(.L_x_4226) ;  /* 0x0000000000048947 */ /* 0x000fea0003800000 */
[----:B------:R-:W-:Y:S01]  /*180f0*/  BPT.TRAP 0x1 ;  /* 0x000000040000795c */ /* 0x000fe20000300000 */
.L_x_4226:
        /* <DEDUP_REMOVED lines=9> */
.L_x_4227:
[----:B-1----:R-:W-:Y:S05]  /*18190*/  @P3 BRA `(.L_x_4225) ;  /* 0x0000000000083947 */ /* 0x002fea0003800000 */
[----:B------:R-:W1:Y:S02]  /*181a0*/  SYNCS.PHASECHK.TRANS64.TRYWAIT P3, [UR6+0x33430], R0 ;  /* 0x03343000ff0075a7 */ /* 0x000e640008060146 */
[----:B-1----:R-:W-:Y:S05]  /*181b0*/  @!P3 BRA `(.L_x_4228) ;  /* 0x000001100014b947 */ /* 0x002fea0003800000 */
.L_x_4225:
        /* <DEDUP_REMOVED lines=191> */
.L_x_4230:
[----:B------:R-:W-:Y:S01]  /*18db0*/  ULEA UR6, UR58, UR38, 0x3 ;  /* 0x000000263a067291 */ /* 0x000fe2000f8e183f */
[----:B------:R-:W-:-:S05]  /*18dc0*/  IMAD.U32 R0, RZ, RZ, UR59 ;  /* 0x0000003bff007e24 */ /* 0x000fca000f8e00ff */
[----:B------:R-:W-:-:S04]  /*18dd0*/  SHF.L.U32 R0, R0, 0x1f, RZ ;  /* 0x0000001f00007819 */ /* 0x000fc800000006ff */
[----:B------:R0:W1:Y:S01]  /*18de0*/  SYNCS.PHASECHK.TRANS64.TRYWAIT P2, [UR6+0x33450], R0 ;  /* 0x03345000ff0075a7 */ /* 0x0000620008040146 */
[----:B------:R-:W-:Y:S05]  /*18df0*/  @!P0 BRA `(.L_x_4231) ;  /* 0x0000000000048947 */ /* 0x000fea0003800000 */
[----:B------:R-:W-:Y:S01]  /*18e00*/  BPT.TRAP 0x1 ;  /* 0x000000040000795c */ /* 0x000fe20000300000 */
.L_x_4231:
[----:B-1----:R-:W-:Y:S05]  /*18e10*/  @P2 BRA `(.L_x_4229) ;  /* 0x0000000000082947 */ /* 0x002fea0003800000 */
[----:B------:R-:W1:Y:S02]  /*18e20*/  SYNCS.PHASECHK.TRANS64.TRYWAIT P2, [UR6+0x33450], R0 ;  /* 0x03345000ff0075a7 */ /* 0x000e640008040146 */
[----:B-1----:R-:W-:Y:S05]  /*18e30*/  @!P2 BRA `(.L_x_4232) ;  /* 0x00000104000ca947 */ /* 0x002fea0003800000 */
.L_x_4229:
[----:B------:R-:W-:Y:S01]  /*18e40*/  UIADD3 UR6, UR38, 0x200, URZ ;  /* 0x0000020026067890 */ /* 0x000fe2000fffe03f */
[----:B------:R-:W-:Y:S01]  /*18e50*/  WARPGROUP.ARRIVE ;  /* 0x00000000000079c5 */ /* 0x000fe20000000000 */
[----:B------:R-:W-:-:S05]  /*18e60*/  UMOV UR7, 0xc0000010 ;  /* 0xc000001000077882 */ /* 0x000fca0000000000 */
[----:B-1----:R-:W1:Y:S01]  /*18e70*/  S2R R3, SR_TID.X ;  /* 0x0000000000037919 */ /* 0x002e620000002100 */
[----:B------:R-:W-:Y:S01]  /*18e80*/  USHF.R.U32.HI UR6, URZ, 0x4, UR6 ;  /* 0x000000043f067899 */ /* 0x000fe20008011606 */
[----:B------:R-:W-:Y:S01]  /*18e90*/  IMAD R15, R4, -0xa0, RZ ;  /* 0xffffff60040f7824 */ /* 0x000fe200078e02ff */
[----:B------:R-:W-:Y:S01]  /*18ea0*/  ISETP.GE.AND P2, PT, R5, 0x1, PT ;  /* 0x000000010500780c */ /* 0x000fe20003f46270 */
[----:B0-----:R-:W-:Y:S01]  /*18eb0*/  IMAD.U32 R0, RZ, RZ, UR57 ;  /* 0x00000039ff007e24 */ /* 0x001fe2000f8e00ff */
[----:B------:R-:W-:Y:S02]  /*18ec0*/  ULOP3.LUT UR6, UR6, 0x3fff, URZ, 0xc0, !UPT ;  /* 0x00003fff06067892 */ /* 0x000fe4000f8ec03f */
[----:B------:R-:W-:Y:S02]  /*18ed0*/  IADD3 R8, R15, 0x1, R22 ;  /* 0x000000010f087810 */ /* 0x000fe40007ffe016 */
[----:B------:R-:W-:Y:S01]  /*18ee0*/  ULOP3.LUT UR6, UR6, 0x10000, URZ, 0xfc, !UPT ;  /* 0x0001000006067892 */ /* 0x000fe2000f8efc3f */
[----:B------:R-:W-:-:S03]  /*18ef0*/  @!P1 LEA R0, R0, UR38, 0x3 ;  /* 0x0000002600009c11 */ /* 0x000fc6000f8e18ff */
[----:B------:R-:W-:Y:S02]  /*18f00*/  UIMAD UR10, UR58, 0x780, UR6 ;  /* 0x000007803a0a78a4 */ /* 0x000fe4000f8e0206 */
[----:B------:R-:W-:-:S05]  /*18f10*/  @!P1 VIADD R0, R0, 0x33440 ;  /* 0x0003344000009836 */ /* 0x000fca0000000000 */
[----:B------:R-:W-:Y:S01]  /*18f20*/  UMOV UR6, UR10 ;  /* 0x0000000a00067c82 */ /* 0x000fe20008000000 */
[----:B------:R-:W-:Y:S01]  /*18f30*/  @!P1 PRMT R0, RZ, 0x654, R0 ;  /* 0x00000654ff009816 */ /* 0x000fe20000000000 */
[----:B------:R-:W-:Y:S01]  /*18f40*/  QGMMA.64x192x32.F32.E4M3.E4M3 R24, R216, gdesc[UR4], R24, gsb0 ;  /* 0x02e00004d8187df3 */ /* 0x000fe20008000818 */
[----:B------:R-:W-:Y:S01]  /*18f50*/  UIADD3 UR6, UR10, 0x180, URZ ;  /* 0x000001800a067890 */ /* 0x000fe2000fffe03f */
[----:B------:R-:W-:Y:S01]  /*18f60*/  UMOV UR7, 0xc0000010 ;  /* 0xc000001000077882 */ /* 0x000fe20000000000 */
[----:B-1----:R-:W-:-:S04]  /*18f70*/  SHF.R.U32.HI R3, RZ, 0x7, R3 ;  /* 0x00000007ff037819 */ /* 0x002fc80000011603 */
[----:B------:R-:W-:Y:S01]  /*18f80*/  IADD3 R9, -R3, 0xb, RZ ;  /* 0x0000000b03097810 */ /* 0x000fe20007ffe1ff */
[----:B------:R-:W-:-:S04]  /*18f90*/  IMAD.IADD R3, R8, 0x1, -R23 ;  /* 0x0000000108037824 */ /* 0x000fc800078e0a17 */
[----:B------:R-:W-:Y:S02]  /*18fa0*/  IMAD R20, R222, -0x2, R3 ;  /* 0xfffffffede147824 */ /* 0x000fe400078e0203 */
[----:B------:R-:W-:Y:S01]  /*18fb0*/  IMAD R3, R225, 0x80, R229 ;  /* 0x00000080e1037824 */ /* 0x000fe200078e02e5 */
        /* <DEDUP_REMOVED lines=20> */
[C---:B------:R-:W-:Y:S01]  /*19100*/  VIADD R200, R20.reuse, UR55 ;  /* 0x0000003714c87c36 */ /* 0x040fe20008000000 */
[----:B------:R0:W-:Y:S06]  /*19110*/  BAR.ARV R9, 0x100 ;  /* 0x000400090000751d */ /* 0x0001ec0000002000 */
[----:B------:R-:W-:Y:S01]  /*19120*/  VIADD R20, R20, UR6 ;  /* 0x0000000614147c36 */ /* 0x000fe20008000000 */
[----:B------:R1:W-:Y:S01]  /*19130*/  @!P1 SYNCS.ARRIVE.TRANS64.RED.A1T0 RZ, [R0+URZ], RZ ;  /* 0x000000ff00ff99a7 */ /* 0x0003e2000810043f */
[----:B------:R-:W-:-:S02]  /*19140*/  IMAD.IADD R14, R3, 0x1, R200 ;  /* 0x00000001030e7824 */ /* 0x000fc400078e02c8 */
[----:B------:R-:W-:Y:S02]  /*19150*/  IMAD.IADD R13, R3, 0x1, R20 ;  /* 0x00000001030d7824 */ /* 0x000fe400078e0214 */
[----:B-1----:R-:W-:Y:S01]  /*19160*/  IMAD R0, R222, -0x2, R15 ;  /* 0xfffffffede007824 */ /* 0x002fe200078e020f */
        /* <DEDUP_REMOVED lines=13> */
.L_x_4235:
[----:B------:R-:W-:Y:S01]  /*19240*/  IMAD.U32 R21, RZ, RZ, UR54 ;  /* 0x00000036ff157e24 */ /* 0x000fe2000f8e00ff */
[----:B------:R-:W-:-:S04]  /*19250*/  IADD3 R19, R3, R22, -R23 ;  /* 0x0000001603137210 */ /* 0x000fc80007ffe817 */
[----:B------:R-:W-:-:S13]  /*19260*/  ISETP.NE.AND P2, PT, R21, 0x1, PT ;  /* 0x000000011500780c */ /* 0x000fda0003f45270 */
[----:B------:R-:W0:Y:S02]  /*19270*/  @P2 LDC.64 R8, c[0x0][0x9e8] ;  /* 0x00027a00ff082b82 */ /* 0x000e240000000a00 */
[----:B0-----:R-:W-:-:S05]  /*19280*/  @P2 IMAD.HI.U32 R8, R19, R8, RZ ;  /* 0x0000000813082227 */ /* 0x001fca00078e00ff */
[----:B------:R-:W-:-:S07]  /*19290*/  @P2 SHF.R.U32.HI R19, RZ, R9, R8 ;  /* 0x00000009ff132219 */ /* 0x000fce0000011608 */
.L_x_4236:
[----:B------:R-:W-:Y:S05]  /*192a0*/  BSYNC B0 ;  /* 0x0000000000007941 */ /* 0x000fea0003800000 */
.L_x_4234:
[----:B------:R-:W-:-:S05]  /*192b0*/  IMAD R19, R19, R21, R0 ;  /* 0x0000001513137224 */ /* 0x000fca00078e0200 */
[----:B------:R-:W-:Y:S02]  /*192c0*/  VIADDMNMX R14, R19, R21, R14, PT ;  /* 0x00000015130e7246 */ /* 0x000fe4000380010e */
[----:B------:R-:W-:-:S07]  /*192d0*/  VIMNMX R13, R13, R19, !PT ;  /* 0x000000130d0d7248 */ /* 0x000fce0007fe0100 */
.L_x_4233:
[C---:B------:R-:W-:Y:S02]  /*192e0*/  ISETP.GE.AND P2, PT, R15.reuse, 0x2, PT ;  /* 0x000000020f00780c */ /* 0x040fe40003f46270 */
[----:B------:R-:W-:Y:S02]  /*192f0*/  LOP3.LUT R16, R16, 0xdfffffff, RZ, 0xc0, !PT ;  /* 0xdfffffff10107812 */ /* 0x000fe400078ec0ff */
[C---:B------:R-:W-:Y:S02]  /*19300*/  ISETP.GE.AND P3, PT, R15.reuse, 0x9, PT ;  /* 0x000000090f00780c */ /* 0x040fe40003f66270 */
[----:B------:R-:W-:Y:S02]  /*19310*/  LOP3.LUT R2, R2, 0xfffffffe, RZ, 0xc0, !PT ;  /* 0xfffffffe02027812 */ /* 0x000fe400078ec0ff */
[----:B------:R-:W-:Y:S02]  /*19320*/  ISETP.GE.AND P4, PT, R15, 0x22, PT ;  /* 0x000000220f00780c */ /* 0x000fe40003f86270 */
[----:B------:R-:W-:-:S02]  /*19330*/  IADD3 R200, R200, 0x8, R3 ;  /* 0x00000008c8c87810 */ /* 0x000fc40007ffe003 */
[----:B------:R-:W-:Y:S02]  /*19340*/  IADD3 R20, R20, 0x8, R3 ;  /* 0x0000000814147810 */ /* 0x000fe40007ffe003 */
[----:B------:R-:W-:Y:S02]  /*19350*/  @P2 LOP3.LUT R16, R16, 0x20000000, RZ, 0xfc, !PT ;  /* 0x2000000010102812 */ /* 0x000fe400078efcff */
[----:B------:R-:W-:Y:S02]  /*19360*/  ISETP.GT.AND P2, PT, R13, 0x1, !P2 ;  /* 0x000000010d00780c */ /* 0x000fe40005744270 */
[----:B------:R-:W-:Y:S02]  /*19370*/  LOP3.LUT R16, R16, 0xbfffffff, RZ, 0xc0, !PT ;  /* 0xbfffffff10107812 */ /* 0x000fe400078ec0ff */
[----:B------:R-:W-:Y:S02]  /*19380*/  ISETP.LT.OR P2, PT, R14, 0x2, P2 ;  /* 0x000000020e00780c */ /* 0x000fe40001741670 */
[----:B------:R-:W-:-:S02]  /*19390*/  @P3 LOP3.LUT R16, R16, 0x40000000, RZ, 0xfc, !PT ;  /* 0x4000000010103812 */ /* 0x000fc400078efcff */
[----:B------:R-:W-:Y:S02]  /*193a0*/  FSEL R185, R185, -INF , !P2 ;  /* 0xff800000b9b97808 */ /* 0x000fe40005000000 */
[----:B------:R-:W-:Y:S02]  /*193b0*/  ISETP.GT.AND P2, PT, R13, 0x8, !P3 ;  /* 0x000000080d00780c */ /* 0x000fe40005f44270 */
[----:B------:R-:W-:Y:S02]  /*193c0*/  ISETP.GE.AND P3, PT, R15, 0xa, PT ;  /* 0x0000000a0f00780c */ /* 0x000fe40003f66270 */
[----:B------:R-:W-:Y:S02]  /*193d0*/  ISETP.LT.OR P2, PT, R14, 0x9, P2 ;  /* 0x000000090e00780c */ /* 0x000fe40001741670 */
[----:B------:R-:W-:Y:S02]  /*193e0*/  LOP3.LUT R16, R16, 0x7fffffff, RZ, 0xc0, !PT ;  /* 0x7fffffff10107812 */ /* 0x000fe400078ec0ff */
[----:B------:R-:W-:-:S02]  /*193f0*/  FSEL R188, R188, -INF , !P2 ;  /* 0xff800000bcbc7808 */ /* 0x000fc40005000000 */
[----:B------:R-:W-:-:S04]  /*19400*/  ISETP.GT.AND P2, PT, R13, 0x9, !P3 ;  /* 0x000000090d00780c */ /* 0x000fc80005f44270 */
[----:B------:R-:W-:Y:S02]  /*19410*/  ISETP.LT.OR P2, PT, R14, 0xa, P2 ;  /* 0x0000000a0e00780c */ /* 0x000fe40001741670 */
[----:B------:R-:W-:Y:S02]  /*19420*/  @P3 LOP3.LUT R16, R16, 0x80000000, RZ, 0xfc, !PT ;  /* 0x8000000010103812 */ /* 0x000fe400078efcff */
[----:B------:R-:W-:Y:S02]  /*19430*/  ISETP.GE.AND P3, PT, R15, 0x11, PT ;  /* 0x000000110f00780c */ /* 0x000fe40003f66270 */
[----:B------:R-:W-:Y:S02]  /*19440*/  FSEL R189, R189, -INF , !P2 ;  /* 0xff800000bdbd7808 */ /* 0x000fe40005000000 */
[----:B------:R-:W-:Y:S02]  /*19450*/  ISETP.GT.AND P2, PT, R13, 0x10, !P3 ;  /* 0x000000100d00780c */ /* 0x000fe40005f44270 */
[----:B------:R-:W-:-:S02]  /*19460*/  LOP3.LUT R16, R16, 0xfffffffd, RZ, 0xc0, !PT ;  /* 0xfffffffd10107812 */ /* 0x000fc400078ec0ff */
[----:B------:R-:W-:Y:S02]  /*19470*/  ISETP.LT.OR P2, PT, R14, 0x11, P2 ;  /* 0x000000110e00780c */ /* 0x000fe40001741670 */
[----:B------:R-:W-:Y:S02]  /*19480*/  @P4 LOP3.LUT R16, R16, 0x2, RZ, 0xfc, !PT ;  /* 0x0000000210104812 */ /* 0x000fe400078efcff */
[----:B------:R-:W-:Y:S02]  /*19490*/  FSEL R192, R192, -INF , !P2 ;  /* 0xff800000c0c07808 */ /* 0x000fe40005000000 */
[----:B------:R-:W-:Y:S02]  /*194a0*/  @P3 LOP3.LUT R2, R2, 0x1, RZ, 0xfc, !PT ;  /* 0x0000000102023812 */ /* 0x000fe400078efcff */
[----:B------:R-:W-:Y:S02]  /*194b0*/  ISETP.GE.AND P3, PT, R15, 0x12, PT ;  /* 0x000000120f00780c */ /* 0x000fe40003f66270 */
[----:B------:R-:W-:-:S02]  /*194c0*/  LOP3.LUT R2, R2, 0xfffffff7, RZ, 0xc0, !PT ;  /* 0xfffffff702027812 */ /* 0x000fc400078ec0ff */
[----:B------:R-:W-:Y:S02]  /*194d0*/  ISETP.GT.AND P2, PT, R13, 0x11, !P3 ;  /* 0x000000110d00780c */ /* 0x000fe40005f44270 */
[----:B------:R-:W-:Y:S02]  /*194e0*/  LOP3.LUT R16, R16, 0xfffffffb, RZ, 0xc0, !PT ;  /* 0xfffffffb10107812 */ /* 0x000fe400078ec0ff */
[----:B------:R-:W-:-:S04]  /*194f0*/  ISETP.LT.OR P2, PT, R14, 0x12, P2 ;  /* 0x000000120e00780c */ /* 0x000fc80001741670 */
[----:B------:R-:W-:Y:S02]  /*19500*/  FSEL R193, R193, -INF , !P2 ;  /* 0xff800000c1c17808 */ /* 0x000fe40005000000 */
[----:B------:R-:W-:Y:S02]  /*19510*/  @P3 LOP3.LUT R2, R2, 0x8, RZ, 0xfc, !PT ;  /* 0x0000000802023812 */ /* 0x000fe400078efcff */
[----:B------:R-:W-:Y:S02]  /*19520*/  ISETP.GE.AND P3, PT, R15, 0x19, PT ;  /* 0x000000190f00780c */ /* 0x000fe40003f66270 */
[----:B------:R-:W-:Y:S02]  /*19530*/  LOP3.LUT R2, R2, 0xfffffffb, RZ, 0xc0, !PT ;  /* 0xfffffffb02027812 */ /* 0x000fe400078ec0ff */
[----:B------:R-:W-:-:S04]  /*19540*/  ISETP.GT.AND P2, PT, R13, 0x18, !P3 ;  /* 0x000000180d00780c */ /* 0x000fc80005f44270 */
        /* <DEDUP_REMOVED lines=210> */
.L_x_4239:
[----:B------:R-:W-:Y:S02]  /*1a270*/  IMAD.U32 R13, RZ, RZ, UR54 ;  /* 0x00000036ff0d7e24 */ /* 0x000fe4000f8e00ff */
[----:B------:R-:W-:-:S03]  /*1a280*/  IMAD.MOV.U32 R3, RZ, RZ, R11 ;  /* 0x000000ffff037224 */ /* 0x000fc600078e000b */
[----:B------:R-:W-:-:S13]  /*1a290*/  ISETP.NE.AND P6, PT, R13, 0x1, PT ;  /* 0x000000010d00780c */ /* 0x000fda0003fc5270 */
[----:B------:R-:W0:Y:S02]  /*1a2a0*/  @P6 LDC.64 R8, c[0x0][0x9e8] ;  /* 0x00027a00ff086b82 */ /* 0x000e240000000a00 */
[----:B0-----:R-:W-:-:S05]  /*1a2b0*/  @P6 IMAD.HI.U32 R8, R11, R8, RZ ;  /* 0x000000080b086227 */ /* 0x001fca00078e00ff */
[----:B------:R-:W-:-:S07]  /*1a2c0*/  @P6 SHF.R.U32.HI R3, RZ, R9, R8 ;  /* 0x00000009ff036219 */ /* 0x000fce0000011608 */
.L_x_4240:
[----:B------:R-:W-:Y:S05]  /*1a2d0*/  BSYNC B0 ;  /* 0x0000000000007941 */ /* 0x000fea0003800000 */
.L_x_4238:
[----:B------:R-:W-:-:S05]  /*1a2e0*/  IMAD R3, R3, R13, R0 ;  /* 0x0000000d03037224 */ /* 0x000fca00078e0200 */
[----:B------:R-:W-:Y:S02]  /*1a2f0*/  VIADDMNMX R200, R3, R13, R200, PT ;  /* 0x0000000d03c87246 */ /* 0x000fe400038001c8 */
[----:B------:R-:W-:-:S07]  /*1a300*/  VIMNMX R20, R20, R3, !PT ;  /* 0x0000000314147248 */ /* 0x000fce0007fe0100 */
.L_x_4237:
[----:B------:R-:W-:Y:S02]  /*1a310*/  ISETP.GT.AND P2, PT, R20, 0x20, !P2 ;  /* 0x000000201400780c */ /* 0x000fe40005744270 */
        /* <DEDUP_REMOVED lines=110> */
[C---:B------:R-:W-:Y:S02]  /*1aa00*/  ISETP.LT.OR P2, PT, R200.reuse, 0x61, P2 ;  /* 0x00000061c800780c */ /* 0x040fe40001741670 */
[----:B------:R-:W-:Y:S02]  /*1aa10*/  ISETP.LT.OR P4, PT, R200, 0x92, P4 ;  /* 0x00000092c800780c */ /* 0x000fe40002781670 */
[----:B------:R-:W-:Y:S02]  /*1aa20*/  FSEL R138, R138, -INF , !P2 ;  /* 0xff8000008a8a7808 */ /* 0x000fe40005000000 */
[----:B------:R-:W-:-:S02]  /*1aa30*/  LOP3.LUT P2, RZ, R16, 0x400, RZ, 0xc0, !PT ;  /* 0x0000040010ff7812 */ /* 0x000fc4000784c0ff */
[C---:B------:R-:W-:Y:S02]  /*1aa40*/  ISETP.GT.AND P5, PT, R20.reuse, 0x98, !P5 ;  /* 0x000000981400780c */ /* 0x040fe40006fa4270 */
[----:B------:R-:W-:Y:S02]  /*1aa50*/  ISETP.GT.AND P2, PT, R20, 0x61, !P2 ;  /* 0x000000611400780c */ /* 0x000fe40005744270 */
[----:B0-----:R-:W-:Y:S02]  /*1aa60*/  FMNMX.FTZ R13, R8, R3, !PT ;  /* 0x00000003080d7209 */ /* 0x001fe40007810000 */
[----:B------:R-:W-:Y:S02]  /*1aa70*/  ISETP.LT.OR P2, PT, R200, 0x62, P2 ;  /* 0x00000062c800780c */ /* 0x000fe40001741670 */
[----:B------:R-:W-:Y:S01]  /*1aa80*/  FSEL R131, R131, -INF , !P4 ;  /* 0xff80000083837808 */ /* 0x000fe20006000000 */
[----:B------:R-:W0:Y:S01]  /*1aa90*/  SHFL.BFLY PT, R0, R13, 0x1, 0x1f ;  /* 0x0c201f000d007f89 */ /* 0x000e2200000e0000 */
[----:B------:R-:W-:-:S02]  /*1aaa0*/  FSEL R139, R139, -INF , !P2 ;  /* 0xff8000008b8b7808 */ /* 0x000fc40005000000 */
[----:B------:R-:W-:Y:S02]  /*1aab0*/  LOP3.LUT P2, RZ, R16, 0x200, RZ, 0xc0, !PT ;  /* 0x0000020010ff7812 */ /* 0x000fe4000784c0ff */
[----:B------:R-:W-:Y:S02]  /*1aac0*/  ISETP.LT.OR P5, PT, R200, 0x99, P5 ;  /* 0x00000099c800780c */ /* 0x000fe40002fa1670 */
[----:B------:R-:W-:Y:S02]  /*1aad0*/  ISETP.GT.AND P2, PT, R20, 0x68, !P2 ;  /* 0x000000681400780c */ /* 0x000fe40005744270 */
[----:B------:R-:W-:Y:S02]  /*1aae0*/  FSEL R134, R134, -INF , !P5 ;  /* 0xff80000086867808 */ /* 0x000fe40006800000 */
[----:B------:R-:W-:-:S04]  /*1aaf0*/  ISETP.LT.OR P2, PT, R200, 0x69, P2 ;  /* 0x00000069c800780c */ /* 0x000fc80001741670 */
[----:B------:R-:W-:Y:S02]  /*1ab00*/  FSEL R142, R142, -INF , !P2 ;  /* 0xff8000008e8e7808 */ /* 0x000fe40005000000 */
[----:B------:R-:W-:-:S04]  /*1ab10*/  LOP3.LUT P2, RZ, R16, 0x100, RZ, 0xc0, !PT ;  /* 0x0000010010ff7812 */ /* 0x000fc8000784c0ff */
[----:B------:R-:W-:Y:S02]  /*1ab20*/  ISETP.GT.AND P2, PT, R20, 0x69, !P2 ;  /* 0x000000691400780c */ /* 0x000fe40005744270 */
[----:B0-----:R-:W-:Y:S01]  /*1ab30*/  FMNMX.FTZ R3, R13, R0, !PT ;  /* 0x000000000d037209 */ /* 0x001fe20007810000 */
[----:B------:R-:W-:Y:S01]  /*1ab40*/  IMAD.U32 R0, RZ, RZ, UR40 ;  /* 0x00000028ff007e24 */ /* 0x000fe2000f8e00ff */
        /* <DEDUP_REMOVED lines=127> */
[----:B------:R-:W-:Y:S01]  /*1b340*/  FMNMX.FTZ R185, R183, R188, !PT ;  /* 0x000000bcb7b97209 */ /* 0x000fe20007810000 */
[----:B0-----:R-:W-:-:S03]  /*1b350*/  IMAD.U32 R189, RZ, RZ, UR40 ;  /* 0x00000028ffbd7e24 */ /* 0x001fc6000f8e00ff */
        /* <DEDUP_REMOVED lines=32> */
[----:B------:R-:W-:Y:S02]  /*1b560*/  FMNMX.FTZ R141, R131, R140, !PT ;  /* 0x0000008c838d7209 */ /* 0x000fe40007810000 */
[----:B------:R-:W-:Y:S02]  /*1b570*/  FSEL R140, R135, -INF , !P3 ;  /* 0xff800000878c7808 */ /* 0x000fe40005800000 */
[----:B------:R-:W-:-:S03]  /*1b580*/  FMNMX.FTZ R141, R134, R141, !PT ;  /* 0x0000008d868d7209 */ /* 0x000fc60007810000 */
[----:B------:R-:W-:Y:S01]  /*1b590*/  MUFU.EX2 R135, R192 ;  /* 0x000000c000877308 */ /* 0x000fe20000000800 */
[----:B------:R-:W-:-:S05]  /*1b5a0*/  FMNMX.FTZ R185, R140, R141, !PT ;  /* 0x0000008d8cb97209 */ /* 0x000fca0007810000 */
[----:B------:R-:W0:Y:S02]  /*1b5b0*/  SHFL.BFLY PT, R188, R185, 0x2, 0x1f ;  /* 0x0c401f00b9bc7f89 */ /* 0x000e2400000e0000 */
[----:B------:R-:W-:Y:S08]  /*1b5c0*/  MUFU.EX2 R141, R193 ;  /* 0x000000c1008d7308 */ /* 0x000ff00000000800 */
[----:B------:R-:W-:Y:S08]  /*1b5d0*/  MUFU.EX2 R176, R176 ;  /* 0x000000b000b07308 */ /* 0x000ff00000000800 */
[----:B------:R-:W-:Y:S01]  /*1b5e0*/  MUFU.EX2 R177, R177 ;  /* 0x000000b100b17308 */ /* 0x000fe20000000800 */
[----:B0-----:R-:W-:Y:S01]  /*1b5f0*/  FMNMX.FTZ R188, R185, R188, !PT ;  /* 0x000000bcb9bc7209 */ /* 0x001fe20007810000 */
[----:B------:R-:W-:Y:S01]  /*1b600*/  FFMA.FTZ R185, R133, UR40, -R0 ;  /* 0x0000002885b97c23 */ /* 0x000fe20008010800 */
[----:B------:R-:W-:-:S05]  /*1b610*/  FSEL R133, R3, RZ, P2 ;  /* 0x000000ff03857208 */ /* 0x000fca0001000000 */
[----:B------:R-:W-:Y:S01]  /*1b620*/  MUFU.EX2 R180, R180 ;  /* 0x000000b400b47308 */ /* 0x000fe20000000800 */
[----:B------:R-:W0:Y:S01]  /*1b630*/  SHFL.BFLY PT, R149, R188, 0x1, 0x1f ;  /* 0x0c201f00bc957f89 */ /* 0x000e2200000e0000 */
[----:B------:R-:W-:-:S04]  /*1b640*/  FADD.FTZ R133, -R133, R10 ;  /* 0x0000000a85857221 */ /* 0x000fc80000010100 */
[----:B------:R-:W-:Y:S02]  /*1b650*/  FMUL.FTZ R133, R133, UR40 ;  /* 0x0000002885857c20 */ /* 0x000fe40008410000 */
[----:B------:R-:W-:Y:S08]  /*1b660*/  MUFU.EX2 R181, R181 ;  /* 0x000000b500b57308 */ /* 0x000ff00000000800 */
[----:B------:R-:W1:Y:S08]  /*1b670*/  MUFU.EX2 R133, R133 ;  /* 0x0000008500857308 */ /* 0x000e700000000800 */
[----:B------:R-:W-:Y:S01]  /*1b680*/  MUFU.EX2 R152, R152 ;  /* 0x0000009800987308 */ /* 0x000fe20000000800 */
[----:B0-----:R-:W-:-:S04]  /*1b690*/  FMNMX.FTZ R0, R188, R149, !PT ;  /* 0x00000095bc007209 */ /* 0x001fc80007810000 */
[C---:B------:R-:W-:Y:S01]  /*1b6a0*/  FSETP.NEU.FTZ.AND P2, PT, R0.reuse, -INF , PT ;  /* 0xff8000000000780b */ /* 0x040fe20003f5d000 */
[----:B------:R-:W-:-:S02]  /*1b6b0*/  FFMA.FTZ R10, R0, R189, -8 ;  /* 0xc1000000000a7423 */ /* 0x000fc400000100bd */
[----:B------:R-:W-:Y:S01]  /*1b6c0*/  MUFU.EX2 R149, R185 ;  /* 0x000000b900957308 */ /* 0x000fe20000000800 */
[----:B-1----:R-:W-:-:S02]  /*1b6d0*/  FFMA.FTZ R196, R133, R7, R8 ;  /* 0x0000000785c47223 */ /* 0x002fc40000010008 */
[----:B------:R-:W-:-:S05]  /*1b6e0*/  FSEL R10, R10, RZ, P2 ;  /* 0x000000ff0a0a7208 */ /* 0x000fca0001000000 */
[--C-:B------:R-:W-:Y:S01]  /*1b6f0*/  FFMA.FTZ R193, R190, UR40, -R10.reuse ;  /* 0x00000028bec17c23 */ /* 0x100fe2000801080a */
[----:B------:R-:W-:-:S01]  /*1b700*/  FFMA.FTZ R190, R191, UR40, -R10 ;  /* 0x00000028bfbe7c23 */ /* 0x000fc2000801080a */
[----:B------:R-:W-:Y:S01]  /*1b710*/  FSEL R191, R0, RZ, P2 ;  /* 0x000000ff00bf7208 */ /* 0x000fe20001000000 */
[----:B------:R-:W-:-:S01]  /*1b720*/  FFMA.FTZ R9, R9, UR40, -R10 ;  /* 0x0000002809097c23 */ /* 0x000fc2000801080a */
[----:B------:R0:W-:Y:S01]  /*1b730*/  MUFU.EX2 R185, R193 ;  /* 0x000000c100b97308 */ /* 0x0001e20000000800 */
[----:B------:R-:W-:-:S01]  /*1b740*/  FFMA.FTZ R188, R187, UR40, -R10 ;  /* 0x00000028bbbc7c23 */ /* 0x000fc2000801080a */
[----:B------:R-:W-:Y:S01]  /*1b750*/  FFMA.FTZ R187, R194, UR40, -R10 ;  /* 0x00000028c2bb7c23 */ /* 0x000fe2000801080a */
[----:B------:R-:W-:-:S01]  /*1b760*/  FADD.FTZ R191, -R191, R12 ;  /* 0x0000000cbfbf7221 */ /* 0x000fc20000010100 */
[--C-:B------:R-:W-:Y:S01]  /*1b770*/  FFMA.FTZ R192, R195, UR40, -R10.reuse ;  /* 0x00000028c3c07c23 */ /* 0x100fe2000801080a */
[----:B------:R-:W-:-:S01]  /*1b780*/  FFMA.FTZ R189, R198, UR40, -R10 ;  /* 0x00000028c6bd7c23 */ /* 0x000fc2000801080a */
[--C-:B------:R-:W-:Y:S01]  /*1b790*/  FFMA.FTZ R194, R199, UR40, -R10.reuse ;  /* 0x00000028c7c27c23 */ /* 0x100fe2000801080a */
[----:B------:R-:W-:-:S01]  /*1b7a0*/  FFMA.FTZ R170, R170, UR40, -R10 ;  /* 0x00000028aaaa7c23 */ /* 0x000fc2000801080a */
[----:B------:R-:W-:Y:S01]  /*1b7b0*/  MUFU.EX2 R9, R9 ;  /* 0x0000000900097308 */ /* 0x000fe20000000800 */
[----:B0-----:R-:W-:-:S01]  /*1b7c0*/  FFMA.FTZ R193, R158, UR40, -R10 ;  /* 0x000000289ec17c23 */ /* 0x001fc2000801080a */
[----:B------:R-:W-:Y:S01]  /*1b7d0*/  FMUL.FTZ R158, R191, UR40 ;  /* 0x00000028bf9e7c20 */ /* 0x000fe20008410000 */
[----:B------:R-:W-:-:S01]  /*1b7e0*/  FADD.FTZ R191, R13, R196 ;  /* 0x000000c40dbf7221 */ /* 0x000fc20000010000 */
[--C-:B------:R-:W-:Y:S01]  /*1b7f0*/  FFMA.FTZ R171, R171, UR40, -R10.reuse ;  /* 0x00000028abab7c23 */ /* 0x100fe2000801080a */
[----:B------:R-:W-:-:S01]  /*1b800*/  FFMA.FTZ R174, R174, UR40, -R10 ;  /* 0x00000028aeae7c23 */ /* 0x000fc2000801080a */
[----:B------:R-:W-:Y:S01]  /*1b810*/  FFMA.FTZ R175, R175, UR40, -R10 ;  /* 0x00000028afaf7c23 */ /* 0x000fe2000801080a */
[----:B------:R-:W-:-:S01]  /*1b820*/  FADD.FTZ R196, R14, R191 ;  /* 0x000000bf0ec47221 */ /* 0x000fc20000010000 */
[----:B------:R-:W0:Y:S01]  /*1b830*/  MUFU.EX2 R158, R158 ;  /* 0x0000009e009e7308 */ /* 0x000e220000000800 */
[----:B------:R-:W-:-:S01]  /*1b840*/  FFMA.FTZ R178, R178, UR40, -R10 ;  /* 0x00000028b2b27c23 */ /* 0x000fc2000801080a */
[----:B------:R-:W-:Y:S01]  /*1b850*/  FFMA.FTZ R179, R179, UR40, -R10 ;  /* 0x00000028b3b37c23 */ /* 0x000fe2000801080a */
[----:B------:R-:W-:-:S01]  /*1b860*/  FADD.FTZ R196, R15, R196 ;  /* 0x000000c40fc47221 */ /* 0x000fc20000010000 */
        /* <DEDUP_REMOVED lines=24> */
[----:B------:R-:W-:Y:S01]  /*1b9f0*/  FFMA.FTZ R126, R126, UR40, -R10 ;  /* 0x000000287e7e7c23 */ /* 0x000fe2000801080a */
[----:B------:R-:W-:-:S01]  /*1ba00*/  FADD.FTZ R7, R185, R6 ;  /* 0x00000006b9077221 */ /* 0x000fc20000010000 */
[--C-:B------:R-:W-:Y:S01]  /*1ba10*/  FFMA.FTZ R127, R127, UR40, -R10.reuse ;  /* 0x000000287f7f7c23 */ /* 0x100fe2000801080a */
[----:B------:R-:W-:-:S01]  /*1ba20*/  FFMA.FTZ R130, R130, UR40, -R10 ;  /* 0x0000002882827c23 */ /* 0x000fc2000801080a */
[----:B------:R-:W1:Y:S01]  /*1ba30*/  MUFU.EX2 R192, R192 ;  /* 0x000000c000c07308 */ /* 0x000e620000000800 */
[----:B--2---:R-:W-:-:S01]  /*1ba40*/  FADD.FTZ R6, R190, R7 ;  /* 0x00000007be067221 */ /* 0x004fc20000010000 */
[----:B------:R-:W-:Y:S01]  /*1ba50*/  FADD.FTZ R7, R19, R196 ;  /* 0x000000c413077221 */ /* 0x000fe20000010000 */
[----:B------:R-:W-:-:S01]  /*1ba60*/  FFMA.FTZ R131, R131, UR40, -R10 ;  /* 0x0000002883837c23 */ /* 0x000fc2000801080a */
[----:B------:R-:W-:-:S04]  /*1ba70*/  FFMA.FTZ R134, R134, UR40, -R10 ;  /* 0x0000002886867c23 */ /* 0x000fc8000801080a */
        /* <DEDUP_REMOVED lines=74> */
[----:B0-----:R-:W-:-:S01]  /*1bf20*/  FADD.FTZ R191, R139, R196 ;  /* 0x000000c48bbf7221 */ /* 0x001fc20000010000 */
[----:B------:R-:W-:-:S06]  /*1bf30*/  FADD.FTZ R6, R135, R6 ;  /* 0x0000000687067221 */ /* 0x000fcc0000010000 */
        /* <DEDUP_REMOVED lines=51> */
.L_x_4241:
        /* <DEDUP_REMOVED lines=148> */
.L_x_4224:
[----:B------:R-:W-:Y:S06]  /*1cbb0*/  BAR.ARV 0x8, 0x120 ;  /* 0x0204800000007b1d */ /* 0x000fec0000002000 */
[----:B------:R-:W-:Y:S05]  /*1cbc0*/  @!P0 BRA `(.L_x_4243) ;  /* 0x0000000000048947 */ /* 0x000fea0003800000 */
[----:B------:R-:W-:Y:S01]  /*1cbd0*/  BPT.TRAP 0x1 ;  /* 0x000000040000795c */ /* 0x000fe20000300000 */
.L_x_4243:
[----:B------:R-:W-:Y:S01]  /*1cbe0*/  ULEA UR14, UR54, UR38, 0x3 ;  /* 0x00000026360e7291 */ /* 0x000fe2000f8e183f */
[----:B------:R-:W-:-:S05]  /*1cbf0*/  IMAD.U32 R4, RZ, RZ, UR50 ;  /* 0x00000032ff047e24 */ /* 0x000fca000f8e00ff */
[----:B------:R-:W-:-:S04]  /*1cc00*/  SHF.L.U32 R4, R4, 0x1f, RZ ;  /* 0x0000001f04047819 */ /* 0x000fc800000006ff */
[----:B------:R0:W1:Y:S01]  /*1cc10*/  SYNCS.PHASECHK.TRANS64.TRYWAIT P1, [UR14+0x33450], R4 ;  /* 0x03345004ff0075a7 */ /* 0x000062000802014e */
[----:B------:R-:W-:Y:S05]  /*1cc20*/  @!P0 BRA `(.L_x_4244) ;  /* 0x0000000000048947 */ /* 0x000fea0003800000 */
[----:B------:R-:W-:Y:S01]  /*1cc30*/  BPT.TRAP 0x1 ;  /* 0x000000040000795c */ /* 0x000fe20000300000 */
.L_x_4244:
[----:B-1----:R-:W-:Y:S05]  /*1cc40*/  @P1 BRA `(.L_x_4245) ;  /* 0x0000000000081947 */ /* 0x002fea0003800000 */
[----:B------:R-:W1:Y:S02]  /*1cc50*/  SYNCS.PHASECHK.TRANS64.TRYWAIT P1, [UR14+0x33450], R4 ;  /* 0x03345004ff0075a7 */ /* 0x000e64000802014e */
[----:B-1----:R-:W-:Y:S05]  /*1cc60*/  @!P1 BRA `(.L_x_4246) ;  /* 0x000000c400989947 */ /* 0x002fea0003800000 */
.L_x_4245:
        /* <DEDUP_REMOVED lines=11> */
[----:B------:R-:W-:-:S04]  /*1cd20*/  PLOP3.LUT P1, PT, PT, PT, UP0, 0x80, 0x0 ;  /* 0x000000000000781c */ /* 0x000fc80003f2f008 */
[----:B------:R-:W-:Y:S02]  /*1cd30*/  @UP0 USHF.R.S32.HI UR9, URZ, 0x1f, UR49 ;  /* 0x0000001f3f090899 */ /* 0x000fe40008011431 */
[----:B------:R-:W-:Y:S01]  /*1cd40*/  UMOV UR6, UR8 ;  /* 0x0000000800067c82 */ /* 0x000fe20008000000 */
[----:B------:R-:W-:Y:S01]  /*1cd50*/  @UP0 ULDC.64 UR10, c[0x0][0x9c8] ;  /* 0x00027200000a0ab9 */ /* 0x000fe20000000a00 */
[----:B------:R-:W-:Y:S01]  /*1cd60*/  QGMMA.64x192x32.F32.E4M3.E4M3 R24, R216, gdesc[UR4], R24, gsb0 ;  /* 0x02e00004d8187df3 */ /* 0x000fe20008000818 */
[----:B------:R-:W-:Y:S01]  /*1cd70*/  UIADD3 UR6, UR8, 0x180, URZ ;  /* 0x0000018008067890 */ /* 0x000fe2000fffe03f */
[----:B------:R-:W-:Y:S01]  /*1cd80*/  UMOV UR7, 0xc0000010 ;  /* 0xc000001000077882 */ /* 0x000fe20000000000 */
[----:B------:R-:W-:Y:S01]  /*1cd90*/  @UP0 UIMAD UR9, UR9, UR10, URZ ;  /* 0x0000000a090902a4 */ /* 0x000fe2000f8e023f */
[----:B------:R-:W-:Y:S01]  /*1cda0*/  @UP0 ULDC.64 UR12, c[0x0][0x9d0] ;  /* 0x00027400000c0ab9 */ /* 0x000fe20000000a00 */
[----:B------:R-:W-:Y:S02]  /*1cdb0*/  WARPGROUP.DEPBAR.LE gsb0, 0x0 ;  /* 0x00008000000079c5 */ /* 0x000fe40000010000 */
[----:B------:R-:W-:-:S13]  /*1cdc0*/  WARPGROUP.ARRIVE ;  /* 0x00000000000079c5 */ /* 0x000fda0000000000 */
[----:B------:R-:W-:Y:S01]  /*1cdd0*/  QGMMA.64x192x32.F32.E4M3.E4M3 R24, R212, gdesc[UR4], R24, gsb0 ;  /* 0x02e00004d4187df3 */ /* 0x000fe20008000818 */
[----:B------:R-:W-:Y:S01]  /*1cde0*/  UIADD3 UR6, UR8, 0x300, URZ ;  /* 0x0000030008067890 */ /* 0x000fe2000fffe03f */
[----:B------:R-:W-:Y:S01]  /*1cdf0*/  UMOV UR7, 0xc0000010 ;  /* 0xc000001000077882 */ /* 0x000fe20000000000 */
[----:B------:R-:W-:Y:S02]  /*1ce00*/  WARPGROUP.DEPBAR.LE gsb0, 0x0 ;  /* 0x00008000000079c5 */ /* 0x000fe40000010000 */
[----:B------:R-:W-:-:S15]  /*1ce10*/  WARPGROUP.ARRIVE ;  /* 0x00000000000079c5 */ /* 0x000fde0000000000 */
[----:B------:R-:W-:Y:S01]  /*1ce20*/  QGMMA.64x192x32.F32.E4M3.E4M3 R24, R208, gdesc[UR4], R24, gsb0 ;  /* 0x02e00004d0187df3 */ /* 0x000fe20008000818 */
[----:B------:R-:W-:Y:S02]  /*1ce30*/  @UP0 UIMAD.WIDE.U32 UR6, UR49, UR10, URZ ;  /* 0x0000000a310602a5 */ /* 0x000fe4000f8e003f */
[----:B------:R-:W-:Y:S02]  /*1ce40*/  @UP0 UIMAD UR10, UR49, UR11, UR9 ;  /* 0x0000000b310a02a4 */ /* 0x000fe4000f8e0209 */
[----:B------:R-:W-:Y:S02]  /*1ce50*/  @UP0 USHF.R.S32.HI UR9, URZ, 0x1f, UR46 ;  /* 0x0000001f3f090899 */ /* 0x000fe4000801142e */
[----:B------:R-:W-:Y:S02]  /*1ce60*/  @UP0 UIADD3 UR7, UR7, UR10, URZ ;  /* 0x0000000a07070290 */ /* 0x000fe4000fffe03f */
[----:B------:R-:W-:Y:S02]  /*1ce70*/  @UP0 UIMAD UR9, UR9, UR12, URZ ;  /* 0x0000000c090902a4 */ /* 0x000fe4000f8e023f */
[----:B------:R-:W-:-:S02]  /*1ce80*/  @UP0 UIMAD.WIDE.U32 UR6, UR46, UR12, UR6 ;  /* 0x0000000c2e0602a5 */ /* 0x000fc4000f8e0006 */
[----:B------:R-:W-:Y:S02]  /*1ce90*/  @UP0 UIMAD UR9, UR46, UR13, UR9 ;  /* 0x0000000d2e0902a4 */ /* 0x000fe4000f8e0209 */
[----:B------:R-:W-:Y:S02]  /*1cea0*/  @UP0 ULEA UR4, UP1, UR6, UR4, 0x2 ;  /* 0x0000000406040291 */ /* 0x000fe4000f82103f */
[----:B------:R-:W-:-:S04]  /*1ceb0*/  @UP0 UIADD3 UR7, UR7, UR9, URZ ;  /* 0x0000000907070290 */ /* 0x000fc8000fffe03f */
[----:B------:R-:W-:Y:S01]  /*1cec0*/  @UP0 ULEA.HI.X UR5, UR6, UR5, UR7, 0x2, UP1 ;  /* 0x0000000506050291 */ /* 0x000fe200088f1407 */
[----:B01----:R-:W-:-:S05]  /*1ced0*/  IMAD.U32 R4, RZ, RZ, UR4 ;  /* 0x00000004ff047e24 */ /* 0x003fca000f8e00ff */
        /* <DEDUP_REMOVED lines=49> */
.L_x_4247:
        /* <DEDUP_REMOVED lines=106> */
.L_x_4139:
[----:B------:R-:W0:Y:S08]  /*1d890*/  S2UR UR37, SR_CgaCtaId ;  /* 0x00000000002579c3 */ /* 0x000e300000008800 */
[----:B------:R-:W-:Y:S06]  /*1d8a0*/  BAR.SYNC.DEFER_BLOCKING 0x5, 0x180 ;  /* 0x0146000000007b1d */ /* 0x000fec0000010000 */
[----:B------:R-:W-:Y:S01]  /*1d8b0*/  UMOV UR38, 0x400 ;  /* 0x0000040000267882 */ /* 0x000fe20000000000 */
[----:B------:R-:W-:Y:S01]  /*1d8c0*/  BSSY B0, `(.L_x_4248) ;  /* 0x00002e5000007945 */ /* 0x000fe20003800000 */
[----:B0-----:R-:W-:-:S09]  /*1d8d0*/  ULEA UR38, UR37, UR38, 0x18 ;  /* 0x0000002625267291 */ /* 0x001fd2000f8ec03f */
[----:B------:R-:W0:Y:S02]  /*1d8e0*/  LDS.128 R224, [UR38+0x334d0] ;  /* 0x0334d026ffe07984 */ /* 0x000e240008000c00 */
[----:B0-----:R-:W-:Y:S02]  /*1d8f0*/  R2UR UR46, R226 ;  /* 0x00000000e22e72ca */ /* 0x001fe400000e0000 */
[----:B------:R-:W-:Y:S01]  /*1d900*/  R2UR UR49, R227 ;  /* 0x00000000e33172ca */ /* 0x000fe200000e0000 */
[----:B------:R-:W-:Y:S06]  /*1d910*/  BAR.ARV 0x4, 0x180 ;  /* 0x0106000000007b1d */ /* 0x000fec0000002000 */
[----:B------:R-:W-:Y:S08]  /*1d920*/  @P0 BRA `(.L_x_4249) ;  /* 0x0000002000a40947 */ /* 0x000ff00003800000 */
[----:B------:R-:W0:Y:S01]  /*1d930*/  S2R R19, SR_TID.X ;  /* 0x0000000000137919 */ /* 0x000e220000002100 */
[----:B------:R-:W-:Y:S01]  /*1d940*/  ULDC.64 UR4, c[0x4][0xe0] ;  /* 0x0100380000047ab9 */ /* 0x000fe20000000a00 */
[----:B------:R-:W2:Y:S01]  /*1d950*/  LDL R22, [R1+0x2f0] ;  /* 0x0002f00001167983 */ /* 0x000ea20000100800 */
[----:B0-----:R-:W-:-:S05]  /*1d960*/  IMAD.SHL.U32 R6, R19, 0x4, RZ ;  /* 0x0000000413067824 */ /* 0x001fca00078e00ff */
[----:B------:R-:W-:-:S04]  /*1d970*/  LOP3.LUT R6, R6, 0xc, RZ, 0xc0, !PT ;  /* 0x0000000c06067812 */ /* 0x000fc800078ec0ff */
[----:B------:R-:W-:-:S05]  /*1d980*/  IADD3 R6, P0, R6, UR4, RZ ;  /* 0x0000000406067c10 */ /* 0x000fca000ff1e0ff */
[----:B------:R-:W-:-:S05]  /*1d990*/  IMAD.X R7, RZ, RZ, UR5, P0 ;  /* 0x00000005ff077e24 */ /* 0x000fca00080e06ff */
[----:B------:R0:W3:Y:S01]  /*1d9a0*/  LDG.E.CONSTANT R10, desc[UR52][R6.64] ;  /* 0x00000034060a7981 */ /* 0x0000e2000c1e9900 */
[----:B------:R-:W1:Y:S01]  /*1d9b0*/  S2UR UR6, SR_SWINHI ;  /* 0x00000000000679c3 */ /* 0x000e620000002f00 */
[----:B------:R-:W-:Y:S02]  /*1d9c0*/  F2FP.BF16.F32.PACK_AB R85, R85, R112 ;  /* 0x000000705555723e */ /* 0x000fe400000010ff */
[----:B------:R-:W-:Y:S02]  /*1d9d0*/  F2FP.BF16.F32.PACK_AB R36, R36, R113 ;  /* 0x000000712424723e */ /* 0x000fe400000010ff */
[----:B------:R-:W-:Y:S02]  /*1d9e0*/  F2FP.BF16.F32.PACK_AB R37, R37, R72 ;  /* 0x000000482525723e */ /* 0x000fe400000010ff */
[----:B------:R-:W-:Y:S02]  /*1d9f0*/  F2FP.BF16.F32.PACK_AB R60, R60, R73 ;  /* 0x000000493c3c723e */ /* 0x000fe400000010ff */
[----:B0-----:R-:W-:-:S02]  /*1da00*/  LOP3.LUT P0, R6, R19, 0x3, RZ, 0xc0, !PT ;  /* 0x0000000313067812 */ /* 0x001fc4000780c0ff */
[----:B------:R-:W-:Y:S02]  /*1da10*/  F2FP.BF16.F32.PACK_AB R20, R20, R89 ;  /* 0x000000591414723e */ /* 0x000fe400000010ff */
[----:B------:R-:W-:Y:S02]  /*1da20*/  ISETP.EQ.OR P0, PT, R6, 0x3, !P0 ;  /* 0x000000030600780c */ /* 0x000fe40004702670 */
[----:B------:R-:W-:Y:S02]  /*1da30*/  F2FP.BF16.F32.PACK_AB R8, R77, R8 ;  /* 0x000000084d08723e */ /* 0x000fe400000010ff */
[----:B------:R-:W-:Y:S02]  /*1da40*/  SEL R89, R85, R36, P0 ;  /* 0x0000002455597207 */ /* 0x000fe40000000000 */
[----:B------:R-:W-:Y:S02]  /*1da50*/  SEL R75, R37, R60, P0 ;  /* 0x0000003c254b7207 */ /* 0x000fe40000000000 */
[----:B------:R-:W-:-:S02]  /*1da60*/  F2FP.BF16.F32.PACK_AB R11, R11, R24 ;  /* 0x000000180b0b723e */ /* 0x000fc400000010ff */
[----:B------:R-:W-:Y:S01]  /*1da70*/  F2FP.BF16.F32.PACK_AB R12, R12, R25 ;  /* 0x000000190c0c723e */ /* 0x000fe200000010ff */
[----:B------:R-:W-:Y:S01]  /*1da80*/  UMOV UR4, UR38 ;  /* 0x0000002600047c82 */ /* 0x000fe20008000000 */
[----:B-1----:R-:W-:Y:S01]  /*1da90*/  UMOV UR5, UR6 ;  /* 0x0000000600057c82 */ /* 0x002fe20008000000 */
[----:B------:R-:W-:Y:S01]  /*1daa0*/  F2FP.BF16.F32.PACK_AB R130, R127, R130 ;  /* 0x000000827f82723e */ /* 0x000fe200000010ff */
[----:B------:R-:W-:Y:S01]  /*1dab0*/  IMAD.U32 R6, RZ, RZ, UR4 ;  /* 0x00000004ff067e24 */ /* 0x000fe2000f8e00ff */
[----:B------:R-:W-:Y:S01]  /*1dac0*/  F2FP.BF16.F32.PACK_AB R9, R126, R9 ;  /* 0x000000097e09723e */ /* 0x000fe200000010ff */
[----:B------:R-:W-:Y:S01]  /*1dad0*/  IMAD.U32 R7, RZ, RZ, UR5 ;  /* 0x00000005ff077e24 */ /* 0x000fe2000f8e00ff */
[----:B------:R-:W-:Y:S01]  /*1dae0*/  SEL R77, R60, R37, P0 ;  /* 0x000000253c4d7207 */ /* 0x000fe20000000000 */
[----:B------:R-:W-:Y:S01]  /*1daf0*/  ULDC.64 UR4, c[0x0][0xbd8] ;  /* 0x0002f60000047ab9 */ /* 0x000fe20000000a00 */
[----:B------:R-:W-:Y:S02]  /*1db00*/  SEL R85, R36, R85, P0 ;  /* 0x0000005524557207 */ /* 0x000fe40000000000 */
[----:B------:R-:W-:-:S02]  /*1db10*/  F2FP.BF16.F32.PACK_AB R3, R14, R3 ;  /* 0x000000030e03723e */ /* 0x000fc400000010ff */
[----:B------:R-:W-:Y:S02]  /*1db20*/  F2FP.BF16.F32.PACK_AB R0, R53, R0 ;  /* 0x000000003500723e */ /* 0x000fe400000010ff */
[----:B------:R-:W-:Y:S02]  /*1db30*/  F2FP.BF16.F32.PACK_AB R42, R87, R42 ;  /* 0x0000002a572a723e */ /* 0x000fe400000010ff */
[----:B------:R-:W-:Y:S02]  /*1db40*/  SEL R87, R8, R3, P0 ;  /* 0x0000000308577207 */ /* 0x000fe40000000000 */
[----:B------:R-:W-:Y:S02]  /*1db50*/  SEL R19, R11, R12, P0 ;  /* 0x0000000c0b137207 */ /* 0x000fe40000000000 */
        /* <DEDUP_REMOVED lines=38> */
[----:B------:R-:W-:Y:S02]  /*1ddc0*/  F2FP.BF16.F32.PACK_AB R61, R61, R88 ;  /* 0x000000583d3d723e */ /* 0x000fe400000010ff */
[----:B------:R-:W-:Y:S02]  /*1ddd0*/  F2FP.BF16.F32.PACK_AB R15, R15, R40 ;  /* 0x000000280f0f723e */ /* 0x000fe400000010ff */
[----:B------:R-:W-:Y:S02]  /*1dde0*/  F2FP.BF16.F32.PACK_AB R21, R21, R56 ;  /* 0x000000381515723e */ /* 0x000fe400000010ff */
[----:B------:R-:W-:Y:S02]  /*1ddf0*/  F2FP.BF16.F32.PACK_AB R129, R129, R132 ;  /* 0x000000848181723e */ /* 0x000fe400000010ff */
[----:B------:R-:W-:Y:S02]  /*1de00*/  F2FP.BF16.F32.PACK_AB R44, R44, R81 ;  /* 0x000000512c2c723e */ /* 0x000fe400000010ff */
[----:B------:R-:W-:-:S02]  /*1de10*/  F2FP.BF16.F32.PACK_AB R125, R125, R128 ;  /* 0x000000807d7d723e */ /* 0x000fc400000010ff */
[----:B------:R-:W-:Y:S02]  /*1de20*/  SEL R81, R61, R20, P0 ;  /* 0x000000143d517207 */ /* 0x000fe40000000000 */
        /* <DEDUP_REMOVED lines=9> */
[----:B------:R-:W-:Y:S02]  /*1dec0*/  SEL R91, R129, R130, P0 ;  /* 0x00000082815b7207 */ /* 0x000fe40000000000 */
[----:B------:R-:W-:-:S02]  /*1ded0*/  F2FP.BF16.F32.PACK_AB R55, R70, R55 ;  /* 0x000000374637723e */ /* 0x000fc400000010ff */
[----:B------:R-:W-:Y:S02]  /*1dee0*/  SEL R129, R130, R129, P0 ;  /* 0x0000008182817207 */ /* 0x000fe40000000000 */
[----:B------:R-:W-:Y:S02]  /*1def0*/  SEL R93, R125, R116, P0 ;  /* 0x000000747d5d7207 */ /* 0x000fe40000000000 */
        /* <DEDUP_REMOVED lines=19> */
[----:B--2---:R-:W-:-:S03]  /*1e030*/  IMAD.WIDE R36, R22, 0x2, R6 ;  /* 0x0000000216247825 */ /* 0x004fc600078e0206 */
[C---:B------:R-:W-:Y:S02]  /*1e040*/  IADD3 R131, P1, R36.reuse, 0x40, RZ ;  /* 0x0000004024837810 */ /* 0x040fe40007f3e0ff */
[C---:B------:R-:W-:Y:S02]  /*1e050*/  IADD3 R133, P3, R36.reuse, 0x60, RZ ;  /* 0x0000006024857810 */ /* 0x040fe40007f7e0ff */
[----:B------:R-:W-:Y:S02]  /*1e060*/  IADD3 R127, P2, R36, 0x20, RZ ;  /* 0x00000020247f7810 */ /* 0x000fe40007f5e0ff */
[----:B------:R-:W-:Y:S02]  /*1e070*/  LOP3.LUT R8, R131, 0x380, RZ, 0xc0, !PT ;  /* 0x0000038083087812 */ /* 0x000fe400078ec0ff */
[----:B------:R-:W-:Y:S02]  /*1e080*/  LOP3.LUT R12, R133, 0x380, RZ, 0xc0, !PT ;  /* 0x00000380850c7812 */ /* 0x000fe400078ec0ff */
[----:B------:R-:W-:Y:S01]  /*1e090*/  LOP3.LUT R0, R127, 0x380, RZ, 0xc0, !PT ;  /* 0x000003807f007812 */ /* 0x000fe200078ec0ff */
[----:B------:R-:W-:Y:S01]  /*1e0a0*/  IMAD.X R35, RZ, RZ, R37, P2 ;  /* 0x000000ffff237224 */ /* 0x000fe200010e0625 */
[----:B------:R-:W-:-:S02]  /*1e0b0*/  SHF.R.U64 R8, R8, 0x3, RZ ;  /* 0x0000000308087819 */ /* 0x000fc400000012ff */
[----:B------:R-:W-:Y:S02]  /*1e0c0*/  IADD3 R137, P4, R36, 0x4020, RZ ;  /* 0x0000402024897810 */ /* 0x000fe40007f9e0ff */
[----:B------:R-:W-:Y:S02]  /*1e0d0*/  SHF.R.U64 R12, R12, 0x3, RZ ;  /* 0x000000030c0c7819 */ /* 0x000fe400000012ff */
[----:B------:R-:W-:Y:S02]  /*1e0e0*/  IADD3 R139, P2, R36, 0x4040, RZ ;  /* 0x00004040248b7810 */ /* 0x000fe40007f5e0ff */
[----:B------:R-:W-:Y:S02]  /*1e0f0*/  SHF.R.U64 R0, R0, 0x3, RZ ;  /* 0x0000000300007819 */ /* 0x000fe400000012ff */
[----:B------:R-:W-:Y:S02]  /*1e100*/  IADD3 R135, P5, R36, 0x4000, RZ ;  /* 0x0000400024877810 */ /* 0x000fe40007fbe0ff */
[----:B------:R-:W-:-:S02]  /*1e110*/  LOP3.LUT R32, R8, R131, RZ, 0x3c, !PT ;  /* 0x0000008308207212 */ /* 0x000fc400078e3cff */
[----:B------:R-:W-:Y:S02]  /*1e120*/  LOP3.LUT R30, R12, R133, RZ, 0x3c, !PT ;  /* 0x000000850c1e7212 */ /* 0x000fe400078e3cff */
[----:B------:R-:W-:Y:S02]  /*1e130*/  LOP3.LUT R8, R137, 0x380, RZ, 0xc0, !PT ;  /* 0x0000038089087812 */ /* 0x000fe400078ec0ff */
[----:B------:R-:W-:Y:S02]  /*1e140*/  LOP3.LUT R34, R0, R127, RZ, 0x3c, !PT ;  /* 0x0000007f00227212 */ /* 0x000fe400078e3cff */
[----:B------:R-:W-:Y:S01]  /*1e150*/  LOP3.LUT R12, R139, 0x380, RZ, 0xc0, !PT ;  /* 0x000003808b0c7812 */ /* 0x000fe200078ec0ff */
[--C-:B------:R-:W-:Y:S01]  /*1e160*/  IMAD.X R33, RZ, RZ, R37.reuse, P1 ;  /* 0x000000ffff217224 */ /* 0x100fe200008e0625 */
[----:B------:R-:W-:Y:S01]  /*1e170*/  LOP3.LUT R0, R135, 0x380, RZ, 0xc0, !PT ;  /* 0x0000038087007812 */ /* 0x000fe200078ec0ff */
[--C-:B------:R-:W-:Y:S01]  /*1e180*/  IMAD.X R29, RZ, RZ, R37.reuse, P5 ;  /* 0x000000ffff1d7224 */ /* 0x100fe200028e0625 */
[----:B------:R-:W-:Y:S01]  /*1e190*/  IADD3 R141, P1, R36, 0x4060, RZ ;  /* 0x00004060248d7810 */ /* 0x000fe20007f3e0ff */
[--C-:B------:R-:W-:Y:S01]  /*1e1a0*/  IMAD.X R27, RZ, RZ, R37.reuse, P4 ;  /* 0x000000ffff1b7224 */ /* 0x100fe200020e0625 */
[----:B------:R-:W-:Y:S01]  /*1e1b0*/  SHF.R.U64 R8, R8, 0x3, RZ ;  /* 0x0000000308087819 */ /* 0x000fe200000012ff */
[--C-:B------:R-:W-:Y:S01]  /*1e1c0*/  IMAD.X R31, RZ, RZ, R37.reuse, P3 ;  /* 0x000000ffff1f7224 */ /* 0x100fe200018e0625 */
[----:B------:R-:W-:Y:S01]  /*1e1d0*/  IADD3 R145, P5, R36, 0x8020, RZ ;  /* 0x0000802024917810 */ /* 0x000fe20007fbe0ff */
[----:B------:R-:W-:Y:S01]  /*1e1e0*/  IMAD.X R23, RZ, RZ, R37, P2 ;  /* 0x000000ffff177224 */ /* 0x000fe200010e0625 */
[----:B------:R-:W-:-:S02]  /*1e1f0*/  SHF.R.U64 R12, R12, 0x3, RZ ;  /* 0x000000030c0c7819 */ /* 0x000fc400000012ff */
[----:B------:R-:W-:Y:S02]  /*1e200*/  IADD3 R147, P4, R36, 0x8040, RZ ;  /* 0x0000804024937810 */ /* 0x000fe40007f9e0ff */
[----:B------:R-:W-:Y:S02]  /*1e210*/  SHF.R.U64 R0, R0, 0x3, RZ ;  /* 0x0000000300007819 */ /* 0x000fe400000012ff */
[C---:B------:R-:W-:Y:S02]  /*1e220*/  IADD3 R143, P3, R36.reuse, 0x8000, RZ ;  /* 0x00008000248f7810 */ /* 0x040fe40007f7e0ff */
[----:B------:R-:W-:Y:S02]  /*1e230*/  IADD3 R149, P2, R36, 0x8060, RZ ;  /* 0x0000806024957810 */ /* 0x000fe40007f5e0ff */
[----:B------:R-:W-:Y:S02]  /*1e240*/  LOP3.LUT R14, R141, 0x380, RZ, 0xc0, !PT ;  /* 0x000003808d0e7812 */ /* 0x000fe400078ec0ff */
[----:B------:R-:W-:-:S02]  /*1e250*/  LOP3.LUT R26, R8, R137, RZ, 0x3c, !PT ;  /* 0x00000089081a7212 */ /* 0x000fc400078e3cff */
[----:B------:R-:W-:Y:S02]  /*1e260*/  LOP3.LUT R22, R12, R139, RZ, 0x3c, !PT ;  /* 0x0000008b0c167212 */ /* 0x000fe400078e3cff */
[----:B------:R-:W-:Y:S02]  /*1e270*/  LOP3.LUT R8, R145, 0x380, RZ, 0xc0, !PT ;  /* 0x0000038091087812 */ /* 0x000fe400078ec0ff */
[----:B------:R-:W-:Y:S02]  /*1e280*/  LOP3.LUT R13, R36, 0x380, RZ, 0xc0, !PT ;  /* 0x00000380240d7812 */ /* 0x000fe400078ec0ff */
[----:B------:R-:W-:Y:S02]  /*1e290*/  LOP3.LUT R28, R0, R135, RZ, 0x3c, !PT ;  /* 0x00000087001c7212 */ /* 0x000fe400078e3cff */
        /* <DEDUP_REMOVED lines=8> */
[----:B------:R-:W-:Y:S02]  /*1e320*/  SHF.R.U64 R38, R38, 0x3, RZ ;  /* 0x0000000326267819 */ /* 0x000fe400000012ff */
[----:B------:R-:W-:Y:S02]  /*1e330*/  LOP3.LUT R24, R14, R141, RZ, 0x3c, !PT ;  /* 0x0000008d0e187212 */ /* 0x000fe400078e3cff */
[----:B------:R-:W-:Y:S02]  /*1e340*/  LOP3.LUT R14, R8, R145, RZ, 0x3c, !PT ;  /* 0x00000091080e7212 */ /* 0x000fe400078e3cff */
        /* <DEDUP_REMOVED lines=8> */
[----:B---3--:R-:W-:Y:S01]  /*1e3d0*/  LOP3.LUT R0, R10, 0x2, RZ, 0x3c, !PT ;  /* 0x000000020a007812 */ /* 0x008fe200078e3cff */
[----:B------:R-:W-:Y:S01]  /*1e3e0*/  IMAD.X R9, RZ, RZ, R37, P4 ;  /* 0x000000ffff097224 */ /* 0x000fe200020e0625 */
[----:B------:R-:W-:Y:S01]  /*1e3f0*/  MOV R84, R36 ;  /* 0x0000002400547202 */ /* 0x000fe20000000f00 */
[----:B------:R-:W-:Y:S01]  /*1e400*/  SHFL.IDX PT, R19, R19, R10, 0x1c1f ;  /* 0x001c1f0a13137589 */ /* 0x000fe200000e0000 */
[----:B------:R-:W-:-:S02]  /*1e410*/  MOV R37, R12 ;  /* 0x0000000c00257202 */ /* 0x000fc40000000f00 */
[----:B------:R-:W-:Y:S01]  /*1e420*/  MOV R68, R20 ;  /* 0x0000001400447202 */ /* 0x000fe20000000f00 */
[----:B------:R-:W0:Y:S01]  /*1e430*/  SHFL.IDX PT, R12, R11, R0, 0x1c1f ;  /* 0x001c1f000b0c7589 */ /* 0x000e2200000e0000 */
[----:B------:R-:W-:Y:S02]  /*1e440*/  MOV R66, R14 ;  /* 0x0000000e00427202 */ /* 0x000fe40000000f00 */
[----:B------:R-:W-:Y:S01]  /*1e450*/  MOV R72, R22 ;  /* 0x0000001600487202 */ /* 0x000fe20000000f00 */
[----:B------:R-:W-:Y:S01]  /*1e460*/  SHFL.IDX PT, R41, R41, R10, 0x1c1f ;  /* 0x001c1f0a29297589 */ /* 0x000fe200000e0000 */
[----:B------:R-:W-:Y:S02]  /*1e470*/  MOV R70, R24 ;  /* 0x0000001800467202 */ /* 0x000fe40000000f00 */
[----:B------:R-:W-:Y:S01]  /*1e480*/  MOV R76, R28 ;  /* 0x0000001c004c7202 */ /* 0x000fe20000000f00 */
[----:B------:R-:W-:Y:S01]  /*1e490*/  SHFL.IDX PT, R91, R91, R10, 0x1c1f ;  /* 0x001c1f0a5b5b7589 */ /* 0x000fe200000e0000 */
[----:B------:R-:W-:-:S03]  /*1e4a0*/  MOV R74, R26 ;  /* 0x0000001a004a7202 */ /* 0x000fc60000000f00 */
[----:B------:R-:W-:Y:S01]  /*1e4b0*/  SHFL.IDX PT, R14, R47, R0, 0x1c1f ;  /* 0x001c1f002f0e7589 */ /* 0x000fe200000e0000 */
[----:B------:R-:W-:-:S03]  /*1e4c0*/  MOV R80, R32 ;  /* 0x0000002000507202 */ /* 0x000fc60000000f00 */
[----:B------:R-:W1:Y:S01]  /*1e4d0*/  SHFL.IDX PT, R20, R129, R0, 0x1c1f ;  /* 0x001c1f0081147589 */ /* 0x000e6200000e0000 */
[----:B------:R-:W-:-:S03]  /*1e4e0*/  MOV R78, R30 ;  /* 0x0000001e004e7202 */ /* 0x000fc60000000f00 */
[----:B------:R-:W-:Y:S01]  /*1e4f0*/  SHFL.IDX PT, R49, R49, R10, 0x1c1f ;  /* 0x001c1f0a31317589 */ /* 0x000fe200000e0000 */
[----:B------:R-:W-:-:S03]  /*1e500*/  MOV R82, R34 ;  /* 0x0000002200527202 */ /* 0x000fc60000000f00 */
[----:B------:R-:W-:Y:S04]  /*1e510*/  SHFL.IDX PT, R93, R93, R10, 0x1c1f ;  /* 0x001c1f0a5d5d7589 */ /* 0x000fe800000e0000 */
[----:B------:R-:W-:Y:S04]  /*1e520*/  SHFL.IDX PT, R22, R53, R0, 0x1c1f ;  /* 0x001c1f0035167589 */ /* 0x000fe800000e0000 */
[----:B------:R-:W2:Y:S04]  /*1e530*/  SHFL.IDX PT, R24, R125, R0, 0x1c1f ;  /* 0x001c1f007d187589 */ /* 0x000ea800000e0000 */
[----:B------:R-:W-:Y:S04]  /*1e540*/  SHFL.IDX PT, R57, R57, R10, 0x1c1f ;  /* 0x001c1f0a39397589 */ /* 0x000fe800000e0000 */
[----:B------:R-:W-:Y:S04]  /*1e550*/  SHFL.IDX PT, R95, R95, R10, 0x1c1f ;  /* 0x001c1f0a5f5f7589 */ /* 0x000fe800000e0000 */
[----:B------:R-:W-:Y:S04]  /*1e560*/  SHFL.IDX PT, R26, R59, R0, 0x1c1f ;  /* 0x001c1f003b1a7589 */ /* 0x000fe800000e0000 */
[----:B------:R-:W3:Y:S04]  /*1e570*/  SHFL.IDX PT, R28, R117, R0, 0x1c1f ;  /* 0x001c1f00751c7589 */ /* 0x000ee800000e0000 */
[----:B------:R-:W-:Y:S04]  /*1e580*/  SHFL.IDX PT, R65, R65, R10, 0x1c1f ;  /* 0x001c1f0a41417589 */ /* 0x000fe800000e0000 */
[----:B------:R-:W-:Y:S04]  /*1e590*/  SHFL.IDX PT, R97, R97, R10, 0x1c1f ;  /* 0x001c1f0a61617589 */ /* 0x000fe800000e0000 */
[----:B------:R-:W-:Y:S04]  /*1e5a0*/  SHFL.IDX PT, R30, R67, R0, 0x1c1f ;  /* 0x001c1f00431e7589 */ /* 0x000fe800000e0000 */
[----:B------:R-:W4:Y:S04]  /*1e5b0*/  SHFL.IDX PT, R32, R101, R0, 0x1c1f ;  /* 0x001c1f0065207589 */ /* 0x000f2800000e0000 */
[----:B------:R-:W-:Y:S04]  /*1e5c0*/  SHFL.IDX PT, R71, R71, R10, 0x1c1f ;  /* 0x001c1f0a47477589 */ /* 0x000fe800000e0000 */
[----:B------:R-:W-:Y:S04]  /*1e5d0*/  SHFL.IDX PT, R99, R99, R10, 0x1c1f ;  /* 0x001c1f0a63637589 */ /* 0x000fe800000e0000 */
[----:B------:R-:W-:Y:S04]  /*1e5e0*/  SHFL.IDX PT, R34, R73, R0, 0x1c1f ;  /* 0x001c1f0049227589 */ /* 0x000fe800000e0000 */
[----:B------:R-:W4:Y:S04]  /*1e5f0*/  SHFL.IDX PT, R48, R63, R0, 0x1c1f ;  /* 0x001c1f003f307589 */ /* 0x000f2800000e0000 */
[----:B------:R-:W-:Y:S04]  /*1e600*/  SHFL.IDX PT, R103, R103, R10, 0x1c1f ;  /* 0x001c1f0a67677589 */ /* 0x000fe800000e0000 */
[----:B------:R-:W4:Y:S04]  /*1e610*/  SHFL.IDX PT, R50, R55, R0, 0x1c1f ;  /* 0x001c1f0037327589 */ /* 0x000f2800000e0000 */
        /* <DEDUP_REMOVED lines=9> */
[----:B------:R-:W4:Y:S04]  /*1e6b0*/  SHFL.IDX PT, R40, R61, R0, 0x1c1f ;  /* 0x001c1f003d287589 */ /* 0x000f2800000e0000 */
        /* <DEDUP_REMOVED lines=11> */
[----:B------:R-:W-:Y:S04]  /*1e770*/  SHFL.IDX PT, R60, R119, R0, 0x1c1f ;  /* 0x001c1f00773c7589 */ /* 0x000fe800000e0000 */
[----:B------:R2:W-:Y:S04]  /*1e780*/  SHFL.IDX PT, R121, R121, R10, 0x1c1f ;  /* 0x001c1f0a79797589 */ /* 0x0005e800000e0000 */
[----:B------:R-:W4:Y:S01]  /*1e790*/  SHFL.IDX PT, R62, R123, R0, 0x1c1f ;  /* 0x001c1f007b3e7589 */ /* 0x000f2200000e0000 */
[----:B------:R-:W-:-:S02]  /*1e7a0*/  MOV R64, R8 ;  /* 0x0000000800407202 */ /* 0x000fc40000000f00 */
[----:B0-----:R-:W-:Y:S02]  /*1e7b0*/  SEL R8, R19, R12, P0 ;  /* 0x0000000c13087207 */ /* 0x001fe40000000000 */
[----:B-1----:R-:W-:Y:S02]  /*1e7c0*/  SEL R9, R91, R20, P0 ;  /* 0x000000145b097207 */ /* 0x002fe40000000000 */
[----:B--2---:R-:W-:Y:S02]  /*1e7d0*/  SEL R10, R12, R19, P0 ;  /* 0x000000130c0a7207 */ /* 0x004fe40000000000 */
[----:B------:R-:W-:Y:S01]  /*1e7e0*/  SEL R11, R20, R91, P0 ;  /* 0x0000005b140b7207 */ /* 0x000fe20000000000 */
[----:B------:R-:W-:Y:S01]  /*1e7f0*/  BAR.SYNC.DEFER_BLOCKING 0x1, 0x100 ;  /* 0x0044000000007b1d */ /* 0x000fe20000010000 */
[----:B------:R-:W-:Y:S02]  /*1e800*/  SEL R12, R41, R14, P0 ;  /* 0x0000000e290c7207 */ /* 0x000fe40000000000 */
[----:B------:R-:W-:-:S02]  /*1e810*/  SEL R14, R14, R41, P0 ;  /* 0x000000290e0e7207 */ /* 0x000fc40000000000 */
[----:B------:R-:W-:Y:S02]  /*1e820*/  SEL R13, R93, R24, P0 ;  /* 0x000000185d0d7207 */ /* 0x000fe40000000000 */
[----:B------:R-:W-:Y:S02]  /*1e830*/  SEL R15, R24, R93, P0 ;  /* 0x0000005d180f7207 */ /* 0x000fe40000000000 */
[----:B------:R-:W-:Y:S02]  /*1e840*/  SEL R20, R49, R22, P0 ;  /* 0x0000001631147207 */ /* 0x000fe40000000000 */
[----:B------:R-:W-:Y:S02]  /*1e850*/  SEL R22, R22, R49, P0 ;  /* 0x0000003116167207 */ /* 0x000fe40000000000 */
[----:B---3--:R-:W-:Y:S02]  /*1e860*/  SEL R21, R95, R28, P0 ;  /* 0x0000001c5f157207 */ /* 0x008fe40000000000 */
[----:B------:R-:W-:-:S02]  /*1e870*/  SEL R23, R28, R95, P0 ;  /* 0x0000005f1c177207 */ /* 0x000fc40000000000 */
[----:B------:R-:W-:Y:S02]  /*1e880*/  SEL R24, R57, R26, P0 ;  /* 0x0000001a39187207 */ /* 0x000fe40000000000 */
[----:B------:R-:W-:Y:S02]  /*1e890*/  SEL R26, R26, R57, P0 ;  /* 0x000000391a1a7207 */ /* 0x000fe40000000000 */
[----:B----4-:R-:W-:Y:S02]  /*1e8a0*/  SEL R25, R97, R32, P0 ;  /* 0x0000002061197207 */ /* 0x010fe40000000000 */
[----:B------:R-:W-:Y:S02]  /*1e8b0*/  SEL R27, R32, R97, P0 ;  /* 0x00000061201b7207 */ /* 0x000fe40000000000 */
[----:B------:R-:W-:Y:S01]  /*1e8c0*/  SEL R28, R65, R30, P0 ;  /* 0x0000001e411c7207 */ /* 0x000fe20000000000 */
[----:B------:R0:W-:Y:S01]  /*1e8d0*/  STSM.16.M88.4 [R84], R8 ;  /* 0x0000000854007844 */ /* 0x0001e20000000200 */
[----:B------:R-:W-:-:S02]  /*1e8e0*/  SEL R30, R30, R65, P0 ;  /* 0x000000411e1e7207 */ /* 0x000fc40000000000 */
[----:B------:R-:W-:Y:S02]  /*1e8f0*/  SEL R29, R99, R48, P0 ;  /* 0x00000030631d7207 */ /* 0x000fe40000000000 */
[----:B------:R-:W-:Y:S02]  /*1e900*/  SEL R31, R48, R99, P0 ;  /* 0x00000063301f7207 */ /* 0x000fe40000000000 */
[----:B------:R-:W-:Y:S01]  /*1e910*/  SEL R32, R71, R34, P0 ;  /* 0x0000002247207207 */ /* 0x000fe20000000000 */
[----:B------:R1:W-:Y:S01]  /*1e920*/  STSM.16.M88.4 [R82], R12 ;  /* 0x0000000c52007844 */ /* 0x0003e20000000200 */
[----:B------:R-:W-:Y:S02]  /*1e930*/  SEL R34, R34, R71, P0 ;  /* 0x0000004722227207 */ /* 0x000fe40000000000 */
[----:B------:R-:W-:Y:S02]  /*1e940*/  SEL R33, R103, R50, P0 ;  /* 0x0000003267217207 */ /* 0x000fe40000000000 */
[----:B------:R-:W-:Y:S01]  /*1e950*/  SEL R35, R50, R103, P0 ;  /* 0x0000006732237207 */ /* 0x000fe20000000000 */
[----:B------:R2:W-:Y:S01]  /*1e960*/  STSM.16.M88.4 [R80], R20 ;  /* 0x0000001450007844 */ /* 0x0005e20000000200 */
[----:B0-----:R-:W-:-:S02]  /*1e970*/  SEL R8, R75, R36, P0 ;  /* 0x000000244b087207 */ /* 0x001fc40000000000 */
[----:B------:R-:W-:Y:S02]  /*1e980*/  SEL R10, R36, R75, P0 ;  /* 0x0000004b240a7207 */ /* 0x000fe40000000000 */
[----:B------:R-:W-:Y:S02]  /*1e990*/  SEL R9, R105, R52, P0 ;  /* 0x0000003469097207 */ /* 0x000fe40000000000 */
[----:B------:R-:W-:Y:S01]  /*1e9a0*/  SEL R11, R52, R105, P0 ;  /* 0x00000069340b7207 */ /* 0x000fe20000000000 */
[----:B------:R-:W-:Y:S01]  /*1e9b0*/  STSM.16.M88.4 [R78], R24 ;  /* 0x000000184e007844 */ /* 0x000fe20000000200 */
[----:B-1----:R-:W-:Y:S01]  /*1e9c0*/  SEL R12, R79, R38, P0 ;  /* 0x000000264f0c7207 */ /* 0x002fe20000000000 */
[----:B------:R-:W-:Y:S01]  /*1e9d0*/  UISETP.NE.U32.AND UP0, UPT, UR4, URZ, UPT ;  /* 0x0000003f0400728c */ /* 0x000fe2000bf05070 */
[----:B------:R-:W-:Y:S02]  /*1e9e0*/  SEL R14, R38, R79, P0 ;  /* 0x0000004f260e7207 */ /* 0x000fe40000000000 */
[----:B------:R-:W-:-:S02]  /*1e9f0*/  SEL R13, R107, R54, P0 ;  /* 0x000000366b0d7207 */ /* 0x000fc40000000000 */
[----:B------:R-:W-:Y:S01]  /*1ea00*/  SEL R15, R54, R107, P0 ;  /* 0x0000006b360f7207 */ /* 0x000fe20000000000 */
[----:B------:R-:W-:Y:S01]  /*1ea10*/  STSM.16.M88.4 [R76], R28 ;  /* 0x0000001c4c007844 */ /* 0x000fe20000000200 */
[----:B--2---:R-:W-:Y:S01]  /*1ea20*/  SEL R20, R81, R40, P0 ;  /* 0x0000002851147207 */ /* 0x004fe20000000000 */
[----:B------:R-:W-:Y:S01]  /*1ea30*/  UISETP.NE.AND.EX UP0, UPT, UR5, URZ, UPT, UP0 ;  /* 0x0000003f0500728c */ /* 0x000fe2000bf05300 */
[----:B------:R-:W-:Y:S01]  /*1ea40*/  SEL R22, R40, R81, P0 ;  /* 0x0000005128167207 */ /* 0x000fe20000000000 */
[----:B------:R-:W-:Y:S01]  /*1ea50*/  STSM.16.M88.4 [R74], R32 ;  /* 0x000000204a007844 */ /* 0x000fe20000000200 */
[----:B------:R-:W-:Y:S01]  /*1ea60*/  SEL R21, R109, R56, P0 ;  /* 0x000000386d157207 */ /* 0x000fe20000000000 */
[----:B------:R-:W-:Y:S01]  /*1ea70*/  ULDC.64 UR4, c[0x0][0xbd8] ;  /* 0x0002f60000047ab9 */ /* 0x000fe20000000a00 */
[----:B------:R-:W-:Y:S01]  /*1ea80*/  SEL R23, R56, R109, P0 ;  /* 0x0000006d38177207 */ /* 0x000fe20000000000 */
[----:B------:R-:W-:Y:S01]  /*1ea90*/  STSM.16.M88.4 [R72], R8 ;  /* 0x0000000848007844 */ /* 0x000fe20000000200 */
[----:B------:R-:W-:-:S02]  /*1eaa0*/  SEL R40, R83, R42, P0 ;  /* 0x0000002a53287207 */ /* 0x000fc40000000000 */
[----:B------:R-:W-:Y:S01]  /*1eab0*/  SEL R42, R42, R83, P0 ;  /* 0x000000532a2a7207 */ /* 0x000fe20000000000 */
[----:B------:R0:W-:Y:S01]  /*1eac0*/  STSM.16.M88.4 [R70], R12 ;  /* 0x0000000c46007844 */ /* 0x0001e20000000200 */
[----:B------:R-:W-:Y:S02]  /*1ead0*/  SEL R41, R111, R58, P0 ;  /* 0x0000003a6f297207 */ /* 0x000fe40000000000 */
[----:B------:R-:W-:Y:S01]  /*1eae0*/  SEL R43, R58, R111, P0 ;  /* 0x0000006f3a2b7207 */ /* 0x000fe20000000000 */
[----:B------:R-:W-:Y:S01]  /*1eaf0*/  UIMAD.WIDE UR4, UR39, 0x4, UR4 ;  /* 0x00000004270478a5 */ /* 0x000fe2000f8e0204 */
[----:B------:R-:W-:Y:S02]  /*1eb00*/  SEL R45, R121, R62, P0 ;  /* 0x0000003e792d7207 */ /* 0x000fe40000000000 */
[----:B------:R-:W-:Y:S01]  /*1eb10*/  SEL R47, R62, R121, P0 ;  /* 0x000000793e2f7207 */ /* 0x000fe20000000000 */
[----:B------:R-:W-:Y:S01]  /*1eb20*/  STSM.16.M88.4 [R68], R20 ;  /* 0x0000001444007844 */ /* 0x000fe20000000200 */
[----:B0-----:R-:W-:-:S02]  /*1eb30*/  SEL R12, R87, R44, P0 ;  /* 0x0000002c570c7207 */ /* 0x001fc40000000000 */
[----:B------:R-:W-:Y:S02]  /*1eb40*/  SEL R14, R44, R87, P0 ;  /* 0x000000572c0e7207 */ /* 0x000fe40000000000 */
[----:B------:R-:W-:Y:S02]  /*1eb50*/  SEL R13, R115, R60, P0 ;  /* 0x0000003c730d7207 */ /* 0x000fe40000000000 */
[----:B------:R-:W-:Y:S02]  /*1eb60*/  SEL R15, R60, R115, P0 ;  /* 0x000000733c0f7207 */ /* 0x000fe40000000000 */
[----:B------:R-:W-:Y:S02]  /*1eb70*/  SEL R44, R89, R46, P0 ;  /* 0x0000002e592c7207 */ /* 0x000fe40000000000 */
[----:B------:R-:W-:Y:S01]  /*1eb80*/  SEL R46, R46, R89, P0 ;  /* 0x000000592e2e7207 */ /* 0x000fe20000000000 */
[----:B------:R-:W-:Y:S01]  /*1eb90*/  STSM.16.M88.4 [R66], R40 ;  /* 0x0000002842007844 */ /* 0x000fe20000000200 */
[----:B------:R-:W-:-:S03]  /*1eba0*/  IMAD.U32 R8, RZ, RZ, UR4 ;  /* 0x00000004ff087e24 */ /* 0x000fc6000f8e00ff */
[----:B------:R0:W-:Y:S01]  /*1ebb0*/  STSM.16.M88.4 [R64], R12 ;  /* 0x0000000c40007844 */ /* 0x0001e20000000200 */
[----:B------:R-:W-:Y:S01]  /*1ebc0*/  IMAD.U32 R9, RZ, RZ, UR5 ;  /* 0x00000005ff097e24 */ /* 0x000fe2000f8e00ff */
[----:B------:R-:W-:Y:S02]  /*1ebd0*/  ULDC.64 UR4, c[0x0][0xbe0] ;  /* 0x0002f80000047ab9 */ /* 0x000fe40000000a00 */
[----:B------:R1:W-:Y:S01]  /*1ebe0*/  STSM.16.M88.4 [R37], R44 ;  /* 0x0000002c25007844 */ /* 0x0003e20000000200 */
[----:B------:R-:W-:Y:S01]  /*1ebf0*/  UISETP.NE.U32.AND UP1, UPT, UR4, URZ, UPT ;  /* 0x0000003f0400728c */ /* 0x000fe2000bf25070 */
[----:B------:R-:W2:Y:S03]  /*1ec00*/  LDC R3, c[0x0][0xa88] ;  /* 0x0002a200ff037b82 */ /* 0x000ea60000000800 */
[----:B------:R-:W-:-:S05]  /*1ec10*/  UISETP.NE.AND.EX UP1, UPT, UR5, URZ, UPT, UP1 ;  /* 0x0000003f0500728c */ /* 0x000fca000bf25310 */
[----:B------:R-:W-:Y:S01]  /*1ec20*/  BAR.SYNC.DEFER_BLOCKING 0x1, 0x100 ;  /* 0x0044000000007b1d */ /* 0x000fe20000010000 */
[----:B------:R-:W-:Y:S02]  /*1ec30*/  PLOP3.LUT P1, PT, PT, PT, UP0, 0x80, 0x0 ;  /* 0x000000000000781c */ /* 0x000fe40003f2f008 */
[----:B------:R-:W-:-:S03]  /*1ec40*/  PLOP3.LUT P0, PT, PT, PT, UP1, 0x80, 0x0 ;  /* 0x000000000000781c */ /* 0x000fc60003f0f018 */
[----:B------:R-:W-:Y:S02]  /*1ec50*/  @UP1 ULDC.64 UR6, c[0x0][0xbe0] ;  /* 0x0002f80000061ab9 */ /* 0x000fe40000000a00 */
[----:B------:R-:W-:-:S06]  /*1ec60*/  @UP1 UIMAD.WIDE UR6, UR39, 0x4, UR6 ;  /* 0x00000004270618a5 */ /* 0x000fcc000f8e0206 */
[----:B------:R-:W-:Y:S02]  /*1ec70*/  IMAD.U32 R10, RZ, RZ, UR6 ;  /* 0x00000006ff0a7e24 */ /* 0x000fe4000f8e00ff */
[----:B------:R-:W-:Y:S01]  /*1ec80*/  IMAD.U32 R11, RZ, RZ, UR7 ;  /* 0x00000007ff0b7e24 */ /* 0x000fe2000f8e00ff */
[----:B------:R-:W3:Y:S04]  /*1ec90*/  @P1 LDG.E R0, desc[UR52][R8.64] ;  /* 0x0000003408001981 */ /* 0x000ee8000c1e1900 */
[----:B--2---:R1:W5:Y:S01]  /*1eca0*/  @P0 LDG.E R3, desc[UR52][R10.64] ;  /* 0x000000340a030981 */ /* 0x004362000c1e1900 */
[----:B------:R-:W-:Y:S01]  /*1ecb0*/  UMOV UR4, URZ ;  /* 0x0000003f00047c82 */ /* 0x000fe20008000000 */
[----:B0-----:R-:W-:Y:S01]  /*1ecc0*/  IMAD R13, R230, 0x40, R228 ;  /* 0x00000040e60d7824 */ /* 0x001fe200078e02e4 */
[----:B---3--:R-:W-:Y:S01]  /*1ecd0*/  @P1 R2UR UR4, R0 ;  /* 0x00000000000412ca */ /* 0x008fe200000e0000 */
[----:B-1----:R-:W-:-:S14]  /*1ece0*/  @P0 BRA `(.L_x_4250) ;  /* 0x0000000000100947 */ /* 0x002fdc0003800000 */
[----:B------:R-:W-:Y:S05]  /*1ecf0*/  @!P1 BRA `(.L_x_4250) ;  /* 0x00000000000c9947 */ /* 0x000fea0003800000 */
[----:B------:R-:W2:Y:S04]  /*1ed00*/  LDG.E R0, desc[UR52][R8.64] ;  /* 0x0000003408007981 */ /* 0x000ea8000c1e1900 */
[----:B-----5:R-:W2:Y:S02]  /*1ed10*/  LDG.E R3, desc[UR52][R8.64+0x4] ;  /* 0x0000043408037981 */ /* 0x020ea4000c1e1900 */
[----:B--2---:R-:W-:-:S07]  /*1ed20*/  IMAD.IADD R3, R3, 0x1, -R0 ;  /* 0x0000000103037824 */ /* 0x004fce00078e0a00 */
.L_x_4250:
[----:B------:R-:W2:Y:S01]  /*1ed30*/  LDL R14, [R1+0x2e8] ;  /* 0x0002e800010e7983 */ /* 0x000ea20000100800 */
[----:B------:R-:W-:Y:S01]  /*1ed40*/  USHF.R.S32.HI UR9, URZ, 0x1f, UR42 ;  /* 0x0000001f3f097899 */ /* 0x000fe2000801142a */
[----:B------:R-:W-:Y:S01]  /*1ed50*/  IMAD.WIDE R6, R13, 0x2, R6 ;  /* 0x000000020d067825 */ /* 0x000fe200078e0206 */
[----:B------:R-:W-:Y:S01]  /*1ed60*/  ULDC.64 UR10, c[0x0][0xb70] ;  /* 0x0002dc00000a7ab9 */ /* 0x000fe20000000a00 */
[----:B------:R-:W-:Y:S02]  /*1ed70*/  USHF.R.S32.HI UR5, URZ, 0x1f, UR4 ;  /* 0x0000001f3f057899 */ /* 0x000fe40008011404 */
[----:B------:R-:W-:Y:S01]  /*1ed80*/  UIMAD UR8, UR9, UR10, URZ ;  /* 0x0000000a090872a4 */ /* 0x000fe2000f8e023f */
[----:B------:R-:W-:Y:S01]  /*1ed90*/  IADD3 R9, P5, R6, 0x2000, RZ ;  /* 0x0000200006097810 */ /* 0x000fe20007fbe0ff */
[----:B------:R-:W-:Y:S01]  /*1eda0*/  USHF.R.S32.HI UR12, URZ, 0x1f, UR39 ;  /* 0x0000001f3f0c7899 */ /* 0x000fe20008011427 */
[----:B------:R-:W-:Y:S01]  /*1edb0*/  IMAD R10, R236, 0x80, R229 ;  /* 0x00000080ec0a7824 */ /* 0x000fe200078e02e5 */
[----:B------:R-:W-:Y:S01]  /*1edc0*/  UIMAD.WIDE.U32 UR6, UR42, UR10, UR4 ;  /* 0x0000000a2a0672a5 */ /* 0x000fe2000f8e0004 */
[----:B------:R-:W-:Y:S01]  /*1edd0*/  LOP3.LUT R8, R9, 0x380, RZ, 0xc0, !PT ;  /* 0x0000038009087812 */ /* 0x000fe200078ec0ff */
[----:B------:R-:W-:Y:S01]  /*1ede0*/  UIMAD UR8, UR42, UR11, UR8 ;  /* 0x0000000b2a0872a4 */ /* 0x000fe2000f8e0208 */
[----:B------:R-:W-:Y:S01]  /*1edf0*/  IADD3 R21, P2, R6, 0x1000, RZ ;  /* 0x0000100006157810 */ /* 0x000fe20007f5e0ff */
[----:B------:R-:W-:Y:S01]  /*1ee00*/  USEL UR12, UR12, URZ, !UP0 ;  /* 0x0000003f0c0c7287 */ /* 0x000fe2000c000000 */
[----:B------:R-:W-:Y:S01]  /*1ee10*/  SHF.R.U64 R8, R8, 0x3, RZ ;  /* 0x0000000308087819 */ /* 0x000fe200000012ff */
[----:B------:R-:W-:Y:S01]  /*1ee20*/  ULDC.64 UR10, c[0x0][0xb78] ;  /* 0x0002de00000a7ab9 */ /* 0x000fe20000000a00 */
[----:B------:R-:W-:Y:S01]  /*1ee30*/  UIADD3 UR7, UR7, UR8, URZ ;  /* 0x0000000807077290 */ /* 0x000fe2000fffe03f */
[----:B------:R-:W-:Y:S01]  /*1ee40*/  SHF.R.S32.HI R0, RZ, 0x1f, R10 ;  /* 0x0000001fff007819 */ /* 0x000fe2000001140a */
[----:B------:R-:W-:Y:S01]  /*1ee50*/  USEL UR13, UR39, URZ, !UP0 ;  /* 0x0000003f270d7287 */ /* 0x000fe2000c000000 */
[----:B------:R-:W-:Y:S01]  /*1ee60*/  LOP3.LUT R8, R8, R9, RZ, 0x3c, !PT ;  /* 0x0000000908087212 */ /* 0x000fe200078e3cff */
[----:B------:R-:W-:Y:S01]  /*1ee70*/  UIMAD UR8, UR12, UR10, URZ ;  /* 0x0000000a0c0872a4 */ /* 0x000fe2000f8e023f */
[----:B------:R-:W-:Y:S01]  /*1ee80*/  LOP3.LUT R20, R21, 0x380, RZ, 0xc0, !PT ;  /* 0x0000038015147812 */ /* 0x000fe200078ec0ff */
[----:B------:R-:W-:Y:S01]  /*1ee90*/  UIMAD.WIDE.U32 UR6, UR13, UR10, UR6 ;  /* 0x0000000a0d0672a5 */ /* 0x000fe2000f8e0006 */
[----:B------:R-:W-:Y:S01]  /*1eea0*/  IADD3 R37, P0, R6, 0x5000, RZ ;  /* 0x0000500006257810 */ /* 0x000fe20007f1e0ff */
[----:B------:R-:W-:Y:S01]  /*1eeb0*/  UIMAD UR8, UR13, UR11, UR8 ;  /* 0x0000000b0d0872a4 */ /* 0x000fe2000f8e0208 */
[----:B------:R-:W-:-:S02]  /*1eec0*/  SHF.R.U64 R20, R20, 0x3, RZ ;  /* 0x0000000314147819 */ /* 0x000fc400000012ff */
[----:B------:R-:W-:Y:S02]  /*1eed0*/  IADD3 R13, P4, R6, 0x3000, RZ ;  /* 0x00003000060d7810 */ /* 0x000fe40007f9e0ff */
[----:B------:R-:W-:Y:S01]  /*1eee0*/  IADD3 R9, P1, R10, UR6, RZ ;  /* 0x000000060a097c10 */ /* 0x000fe2000ff3e0ff */
[----:B------:R-:W-:Y:S01]  /*1eef0*/  IMAD.U32 R11, RZ, RZ, UR8 ;  /* 0x00000008ff0b7e24 */ /* 0x000fe2000f8e00ff */
[----:B------:R-:W-:Y:S01]  /*1ef00*/  LOP3.LUT R20, R20, R21, RZ, 0x3c, !PT ;  /* 0x0000001514147212 */ /* 0x000fe200078e3cff */
[----:B------:R-:W-:Y:S01]  /*1ef10*/  IMAD.X R21, RZ, RZ, R7, P2 ;  /* 0x000000ffff157224 */ /* 0x000fe200010e0607 */
[----:B------:R-:W-:Y:S02]  /*1ef20*/  IADD3 R49, P3, R6, 0x4000, RZ ;  /* 0x0000400006317810 */ /* 0x000fe40007f7e0ff */
[----:B------:R-:W-:Y:S01]  /*1ef30*/  IADD3.X R0, R0, UR7, R11, P1, !PT ;  /* 0x0000000700007c10 */ /* 0x000fe20008ffe40b */
[----:B------:R-:W-:Y:S01]  /*1ef40*/  ULDC.64 UR6, c[0x0][0xb40] ;  /* 0x0002d00000067ab9 */ /* 0x000fe20000000a00 */
[----:B------:R-:W-:-:S02]  /*1ef50*/  IADD3 R25, P2, R6, 0x7000, RZ ;  /* 0x0000700006197810 */ /* 0x000fc40007f5e0ff */
[----:B------:R-:W-:Y:S02]  /*1ef60*/  LEA R42, P1, R9, UR6, 0x2 ;  /* 0x00000006092a7c11 */ /* 0x000fe4000f8210ff */
[----:B------:R-:W-:Y:S02]  /*1ef70*/  LOP3.LUT R36, R37, 0x380, RZ, 0xc0, !PT ;  /* 0x0000038025247812 */ /* 0x000fe400078ec0ff */
[----:B------:R-:W-:Y:S01]  /*1ef80*/  LEA.HI.X R43, R9, UR7, R0, 0x2, P1 ;  /* 0x00000007092b7c11 */ /* 0x000fe200088f1400 */
[----:B------:R-:W-:Y:S01]  /*1ef90*/  IMAD.X R9, RZ, RZ, R7, P5 ;  /* 0x000000ffff097224 */ /* 0x000fe200028e0607 */
[----:B------:R-:W-:Y:S01]  /*1efa0*/  IADD3 R33, P1, R6, 0x6000, RZ ;  /* 0x0000600006217810 */ /* 0x000fe20007f3e0ff */
[----:B------:R-:W-:Y:S01]  /*1efb0*/  VIADD R0, R10, 0x8 ;  /* 0x000000080a007836 */ /* 0x000fe20000000000 */
[----:B------:R-:W-:Y:S01]  /*1efc0*/  LOP3.LUT R12, R13, 0x380, RZ, 0xc0, !PT ;  /* 0x000003800d0c7812 */ /* 0x000fe200078ec0ff */
[----:B------:R-:W-:Y:S01]  /*1efd0*/  ULDC.64 UR6, c[0x0][0xaa0] ;  /* 0x0002a80000067ab9 */ /* 0x000fe20000000a00 */
[----:B------:R-:W-:-:S02]  /*1efe0*/  LOP3.LUT R48, R49, 0x380, RZ, 0xc0, !PT ;  /* 0x0000038031307812 */ /* 0x000fc400078ec0ff */
[----:B------:R-:W-:Y:S02]  /*1eff0*/  LOP3.LUT R24, R25, 0x380, RZ, 0xc0, !PT ;  /* 0x0000038019187812 */ /* 0x000fe400078ec0ff */
[----:B------:R-:W-:Y:S02]  /*1f000*/  SHF.R.U64 R36, R36, 0x3, RZ ;  /* 0x0000000324247819 */ /* 0x000fe400000012ff */
[----:B------:R-:W-:Y:S02]  /*1f010*/  LOP3.LUT R32, R33, 0x380, RZ, 0xc0, !PT ;  /* 0x0000038021207812 */ /* 0x000fe400078ec0ff */
[----:B------:R-:W-:Y:S02]  /*1f020*/  SHF.R.U64 R12, R12, 0x3, RZ ;  /* 0x000000030c0c7819 */ /* 0x000fe400000012ff */
[----:B------:R-:W-:Y:S02]  /*1f030*/  SHF.R.U64 R48, R48, 0x3, RZ ;  /* 0x0000000330307819 */ /* 0x000fe400000012ff */
[----:B------:R-:W-:-:S02]  /*1f040*/  SHF.R.U64 R24, R24, 0x3, RZ ;  /* 0x0000000318187819 */ /* 0x000fc400000012ff */
[----:B------:R-:W-:Y:S01]  /*1f050*/  LOP3.LUT R36, R36, R37, RZ, 0x3c, !PT ;  /* 0x0000002524247212 */ /* 0x000fe200078e3cff */
[--C-:B------:R-:W-:Y:S01]  /*1f060*/  IMAD.X R37, RZ, RZ, R7.reuse, P0 ;  /* 0x000000ffff257224 */ /* 0x100fe200000e0607 */
[----:B------:R-:W-:Y:S02]  /*1f070*/  SHF.R.U64 R32, R32, 0x3, RZ ;  /* 0x0000000320207819 */ /* 0x000fe400000012ff */
[----:B------:R-:W-:Y:S01]  /*1f080*/  LOP3.LUT R12, R12, R13, RZ, 0x3c, !PT ;  /* 0x0000000d0c0c7212 */ /* 0x000fe200078e3cff */
[--C-:B------:R-:W-:Y:S01]  /*1f090*/  IMAD.X R13, RZ, RZ, R7.reuse, P4 ;  /* 0x000000ffff0d7224 */ /* 0x100fe200020e0607 */
[----:B------:R-:W-:Y:S01]  /*1f0a0*/  LOP3.LUT R48, R48, R49, RZ, 0x3c, !PT ;  /* 0x0000003130307212 */ /* 0x000fe200078e3cff */
[----:B------:R-:W-:Y:S01]  /*1f0b0*/  IMAD.X R49, RZ, RZ, R7, P3 ;  /* 0x000000ffff317224 */ /* 0x000fe200018e0607 */
[C---:B------:R-:W-:Y:S02]  /*1f0c0*/  IADD3 R53, P5, R6.reuse, 0x8000, RZ ;  /* 0x0000800006357810 */ /* 0x040fe40007fbe0ff */
[----:B------:R-:W-:-:S02]  /*1f0d0*/  IADD3 R45, P4, R6, 0x9000, RZ ;  /* 0x00009000062d7810 */ /* 0x000fc40007f9e0ff */
[----:B------:R-:W-:Y:S01]  /*1f0e0*/  LOP3.LUT R24, R24, R25, RZ, 0x3c, !PT ;  /* 0x0000001918187212 */ /* 0x000fe200078e3cff */
[--C-:B------:R-:W-:Y:S01]  /*1f0f0*/  IMAD.X R25, RZ, RZ, R7.reuse, P2 ;  /* 0x000000ffff197224 */ /* 0x100fe200010e0607 */
[----:B------:R-:W-:Y:S02]  /*1f100*/  IADD3 R41, P3, R6, 0xa000, RZ ;  /* 0x0000a00006297810 */ /* 0x000fe40007f7e0ff */
[----:B------:R-:W-:Y:S01]  /*1f110*/  LOP3.LUT R32, R32, R33, RZ, 0x3c, !PT ;  /* 0x0000002120207212 */ /* 0x000fe200078e3cff */
[----:B------:R-:W-:Y:S01]  /*1f120*/  IMAD.X R33, RZ, RZ, R7, P1 ;  /* 0x000000ffff217224 */ /* 0x000fe200008e0607 */
[----:B------:R-:W-:Y:S02]  /*1f130*/  IADD3 R11, P2, R6, 0xb000, RZ ;  /* 0x0000b000060b7810 */ /* 0x000fe40007f5e0ff */
[----:B------:R-:W-:Y:S02]  /*1f140*/  LOP3.LUT R52, R53, 0x380, RZ, 0xc0, !PT ;  /* 0x0000038035347812 */ /* 0x000fe400078ec0ff */
[----:B------:R-:W-:-:S02]  /*1f150*/  LOP3.LUT R44, R45, 0x380, RZ, 0xc0, !PT ;  /* 0x000003802d2c7812 */ /* 0x000fc400078ec0ff */
[----:B------:R-:W-:Y:S01]  /*1f160*/  LOP3.LUT R15, R6, 0x380, RZ, 0xc0, !PT ;  /* 0x00000380060f7812 */ /* 0x000fe200078ec0ff */
[----:B------:R-:W-:Y:S01]  /*1f170*/  UIMAD UR5, UR5, UR6, URZ ;  /* 0x00000006050572a4 */ /* 0x000fe2000f8e023f */
[----:B------:R-:W-:Y:S01]  /*1f180*/  LOP3.LUT R40, R41, 0x380, RZ, 0xc0, !PT ;  /* 0x0000038029287812 */ /* 0x000fe200078ec0ff */
[----:B------:R-:W-:Y:S01]  /*1f190*/  IMAD.X R57, RZ, RZ, R7, P2 ;  /* 0x000000ffff397224 */ /* 0x000fe200010e0607 */
        /* <DEDUP_REMOVED lines=10> */
[----:B------:R-:W-:Y:S01]  /*1f240*/  LOP3.LUT R6, R15, R6, RZ, 0x3c, !PT ;  /* 0x000000060f067212 */ /* 0x000fe200078e3cff */
[----:B------:R-:W-:Y:S01]  /*1f250*/  IMAD.U32 R19, RZ, RZ, UR6 ;  /* 0x00000006ff137e24 */ /* 0x000fe2000f8e00ff */
[--C-:B------:R-:W-:Y:S01]  /*1f260*/  SHF.R.S32.HI R59, RZ, 0x1f, R228.reuse ;  /* 0x0000001fff3b7819 */ /* 0x100fe200000114e4 */
[----:B------:R-:W-:Y:S01]  /*1f270*/  IMAD.MOV.U32 R58, RZ, RZ, R228 ;  /* 0x000000ffff3a7224 */ /* 0x000fe200078e00e4 */
[----:B------:R-:W-:-:S03]  /*1f280*/  UIMAD UR5, UR4, UR7, UR5 ;  /* 0x00000007040572a4 */ /* 0x000fc6000f8e0205 */
[----:B------:R-:W-:Y:S01]  /*1f290*/  IMAD.WIDE.U32 R58, R19, UR4, R58 ;  /* 0x00000004133a7c25 */ /* 0x000fe2000f8e003a */
[----:B------:R-:W-:Y:S02]  /*1f2a0*/  ULDC.64 UR6, c[0x0][0xae0] ;  /* 0x0002b80000067ab9 */ /* 0x000fe40000000a00 */
[----:B------:R-:W-:Y:S01]  /*1f2b0*/  UIMAD UR4, UR9, UR6, URZ ;  /* 0x00000006090472a4 */ /* 0x000fe2000f8e023f */
[----:B------:R-:W-:-:S03]  /*1f2c0*/  VIADD R59, R59, UR5 ;  /* 0x000000053b3b7c36 */ /* 0x000fc60008000000 */
[----:B------:R-:W-:Y:S01]  /*1f2d0*/  UIMAD UR4, UR42, UR7, UR4 ;  /* 0x000000072a0472a4 */ /* 0x000fe2000f8e0204 */
[----:B-----5:R-:W-:Y:S02]  /*1f2e0*/  IMAD R60, R236, -0x80, R3 ;  /* 0xffffff80ec3c7824 */ /* 0x020fe400078e0203 */
[----:B------:R-:W-:-:S03]  /*1f2f0*/  VIADD R19, R230, 0x60 ;  /* 0x00000060e6137836 */ /* 0x000fc60000000000 */
[-C--:B------:R-:W-:Y:S02]  /*1f300*/  ISETP.GE.AND P3, PT, R230, R60.reuse, PT ;  /* 0x0000003ce600720c */ /* 0x080fe40003f66270 */
[----:B------:R-:W-:Y:S02]  /*1f310*/  ISETP.GE.AND P2, PT, R19, R60, PT ;  /* 0x0000003c1300720c */ /* 0x000fe40003f46270 */
[----:B------:R-:W-:Y:S01]  /*1f320*/  SHF.R.S32.HI R231, RZ, 0x1f, R230 ;  /* 0x0000001fffe77819 */ /* 0x000fe200000114e6 */
[----:B------:R-:W-:Y:S01]  /*1f330*/  BSSY B1, `(.L_x_4251) ;  /* 0x0000040000017945 */ /* 0x000fe20003800000 */
[----:B--2---:R-:W-:-:S04]  /*1f340*/  LOP3.LUT P0, RZ, R14, 0x3, RZ, 0xc0, !PT ;  /* 0x000000030eff7812 */ /* 0x004fc8000780c0ff */
[-C--:B------:R-:W-:Y:S02]  /*1f350*/  ISETP.GE.OR P1, PT, R10, R3.reuse, P0 ;  /* 0x000000030a00720c */ /* 0x080fe40000726670 */
[----:B------:R-:W-:Y:S02]  /*1f360*/  ISETP.GE.OR P0, PT, R0, R3, P0 ;  /* 0x000000030000720c */ /* 0x000fe40000706670 */
[----:B------:R-:W-:-:S04]  /*1f370*/  LOP3.LUT R0, R11, 0x380, RZ, 0xc0, !PT ;  /* 0x000003800b007812 */ /* 0x000fc800078ec0ff */
[----:B------:R-:W-:-:S04]  /*1f380*/  SHF.R.U64 R0, R0, 0x3, RZ ;  /* 0x0000000300007819 */ /* 0x000fc800000012ff */
[----:B------:R-:W-:Y:S01]  /*1f390*/  LOP3.LUT R56, R0, R11, RZ, 0x3c, !PT ;  /* 0x0000000b00387212 */ /* 0x000fe200078e3cff */
[----:B------:R-:W-:Y:S04]  /*1f3a0*/  @!P1 STG.E desc[UR52][R42.64], R5 ;  /* 0x000000052a009986 */ /* 0x000fe8000c101934 */
        /* <DEDUP_REMOVED lines=13> */
[----:B------:R-:W-:-:S02]  /*1f480*/  VIADD R0, R230, 0x20 ;  /* 0x00000020e6007836 */ /* 0x000fc40000000000 */
[----:B------:R-:W-:Y:S01]  /*1f490*/  VIADD R3, R230, 0x40 ;  /* 0x00000040e6037836 */ /* 0x000fe20000000000 */
[----:B------:R-:W-:Y:S01]  /*1f4a0*/  @!PT LDS RZ, [RZ] ;  /* 0x00000000fffff984 */ /* 0x000fe20000000800 */
[----:B------:R-:W-:Y:S01]  /*1f4b0*/  @!PT LDS RZ, [RZ] ;  /* 0x00000000fffff984 */ /* 0x000fe20000000800 */
[----:B------:R-:W-:Y:S01]  /*1f4c0*/  @!PT LDS RZ, [RZ] ;  /* 0x00000000fffff984 */ /* 0x000fe20000000800 */
[----:B------:R-:W-:Y:S01]  /*1f4d0*/  @!PT LDS RZ, [RZ] ;  /* 0x00000000fffff984 */ /* 0x000fe20000000800 */
[----:B------:R1:W-:Y:S06]  /*1f4e0*/  MEMBAR.ALL.CTA ;  /* 0x0000000000007992 */ /* 0x0003ec0000008000 */
[----:B-1----:R-:W1:Y:S01]  /*1f4f0*/  FENCE.VIEW.ASYNC.S ;  /* 0x00000000000073c6 */ /* 0x002e620000000000 */
[-C--:B------:R-:W-:Y:S02]  /*1f500*/  ISETP.GE.AND P0, PT, R0, R60.reuse, PT ;  /* 0x0000003c0000720c */ /* 0x080fe40003f06270 */
[----:B------:R-:W-:Y:S01]  /*1f510*/  ISETP.GE.AND P1, PT, R3, R60, PT ;  /* 0x0000003c0300720c */ /* 0x000fe20003f26270 */
[----:B0-----:R-:W-:Y:S01]  /*1f520*/  IMAD.U32 R57, RZ, RZ, UR6 ;  /* 0x00000006ff397e24 */ /* 0x001fe2000f8e00ff */
[----:B------:R-:W-:-:S02]  /*1f530*/  ULDC.64 UR6, c[0x0][0xae8] ;  /* 0x0002ba0000067ab9 */ /* 0x000fc40000000a00 */
[----:B------:R-:W-:Y:S01]  /*1f540*/  UIMAD UR5, UR12, UR6, URZ ;  /* 0x000000060c0572a4 */ /* 0x000fe2000f8e023f */
[----:B------:R-:W-:-:S03]  /*1f550*/  IMAD.WIDE.U32 R56, R57, UR42, R58 ;  /* 0x0000002a39387c25 */ /* 0x000fc6000f8e003a */
[----:B------:R-:W-:Y:S01]  /*1f560*/  UIMAD UR5, UR13, UR7, UR5 ;  /* 0x000000070d0572a4 */ /* 0x000fe2000f8e0205 */
[----:B------:R-:W-:Y:S01]  /*1f570*/  VIADD R57, R57, UR4 ;  /* 0x0000000439397c36 */ /* 0x000fe20008000000 */
[----:B------:R-:W-:Y:S01]  /*1f580*/  UIADD3 UR4, UR38, 0x33420, URZ ;  /* 0x0003342026047890 */ /* 0x000fe2000fffe03f */
[----:B------:R-:W-:Y:S02]  /*1f590*/  IMAD.U32 R61, RZ, RZ, UR6 ;  /* 0x00000006ff3d7e24 */ /* 0x000fe4000f8e00ff */
[----:B------:R-:W-:Y:S01]  /*1f5a0*/  IMAD.WIDE R58, R236, 0x80, R230 ;  /* 0x00000080ec3a7825 */ /* 0x000fe200078e02e6 */
[----:B------:R-:W-:-:S03]  /*1f5b0*/  UPRMT UR4, URZ, 0x654, UR4 ;  /* 0x000006543f047896 */ /* 0x000fc60008000004 */
[----:B------:R-:W-:-:S04]  /*1f5c0*/  IMAD.WIDE.U32 R60, R61, UR13, R56 ;  /* 0x0000000d3d3c7c25 */ /* 0x000fc8000f8e0038 */
[----:B------:R-:W-:Y:S02]  /*1f5d0*/  VIADD R19, R61, UR5 ;  /* 0x000000053d137c36 */ /* 0x000fe40008000000 */
[----:B-1----:R-:W-:Y:S01]  /*1f5e0*/  SYNCS.ARRIVE.TRANS64.RED.A1T0 RZ, [UR4], RZ ;  /* 0x000000ffffff79a7 */ /* 0x002fe20008100404 */
[----:B------:R-:W-:Y:S05]  /*1f5f0*/  @P3 BRA `(.L_x_4252) ;  /* 0x00000000004c3947 */ /* 0x000fea0003800000 */
[----:B------:R-:W-:Y:S01]  /*1f600*/  ULDC.64 UR4, c[0x0][0xad8] ;  /* 0x0002b60000047ab9 */ /* 0x000fe20000000a00 */
[----:B------:R-:W-:Y:S01]  /*1f610*/  IMAD.MOV.U32 R56, RZ, RZ, R60 ;  /* 0x000000ffff387224 */ /* 0x000fe200078e003c */
[----:B------:R-:W-:Y:S01]  /*1f620*/  ULDC.64 UR6, c[0x0][0xa80] ;  /* 0x0002a00000067ab9 */ /* 0x000fe20000000a00 */
[----:B------:R-:W-:Y:S02]  /*1f630*/  IMAD R3, R59, UR4, RZ ;  /* 0x000000043b037c24 */ /* 0x000fe4000f8e02ff */
[----:B------:R-:W-:Y:S02]  /*1f640*/  IMAD.MOV.U32 R57, RZ, RZ, R19 ;  /* 0x000000ffff397224 */ /* 0x000fe400078e0013 */
[C---:B------:R-:W-:Y:S02]  /*1f650*/  IMAD R3, R58.reuse, UR5, R3 ;  /* 0x000000053a037c24 */ /* 0x040fe4000f8e0203 */
[----:B------:R-:W-:Y:S01]  /*1f660*/  IMAD.WIDE.U32 R56, R58, UR4, R56 ;  /* 0x000000043a387c25 */ /* 0x000fe2000f8e0038 */
[----:B------:R-:W-:-:S02]  /*1f670*/  ULDC UR4, c[0x0][0xa8c] ;  /* 0x0002a30000047ab9 */ /* 0x000fc40000000800 */
[----:B------:R-:W-:Y:S01]  /*1f680*/  ISETP.GE.AND P4, PT, R228, UR4, PT ;  /* 0x00000004e4007c0c */ /* 0x000fe2000bf86270 */
[----:B------:R-:W-:Y:S01]  /*1f690*/  IMAD.IADD R3, R57, 0x1, R3 ;  /* 0x0000000139037824 */ /* 0x000fe200078e0203 */
[----:B------:R-:W-:Y:S01]  /*1f6a0*/  LEA R62, P5, R56, UR6, 0x1 ;  /* 0x00000006383e7c11 */ /* 0x000fe2000f8a08ff */
[C---:B------:R-:W-:Y:S02]  /*1f6b0*/  VIADD R0, R228.reuse, 0x40 ;  /* 0x00000040e4007836 */ /* 0x040fe40000000000 */
[----:B------:R-:W-:Y:S01]  /*1f6c0*/  VIADD R57, R228, 0x80 ;  /* 0x00000080e4397836 */ /* 0x000fe20000000000 */
[----:B------:R-:W-:Y:S02]  /*1f6d0*/  LEA.HI.X R63, R56, UR7, R3, 0x1, P5 ;  /* 0x00000007383f7c11 */ /* 0x000fe4000a8f0c03 */
[----:B------:R-:W-:Y:S02]  /*1f6e0*/  ISETP.GE.AND P3, PT, R0, UR4, PT ;  /* 0x0000000400007c0c */ /* 0x000fe4000bf66270 */
[----:B------:R-:W-:-:S03]  /*1f6f0*/  ISETP.GE.AND P5, PT, R57, UR4, PT ;  /* 0x0000000439007c0c */ /* 0x000fc6000bfa6270 */
[----:B-----5:R0:W-:Y:S08]  /*1f700*/  @!P4 STG.E.128 desc[UR52][R62.64], R28 ;  /* 0x0000001c3e00c986 */ /* 0x0201f0000c101d34 */
[----:B------:R0:W-:Y:S04]  /*1f710*/  @!P3 STG.E.128 desc[UR52][R62.64+0x80], R48 ;  /* 0x000080303e00b986 */ /* 0x0001e8000c101d34 */
[----:B------:R0:W-:Y:S02]  /*1f720*/  @!P5 STG.E.128 desc[UR52][R62.64+0x100], R52 ;  /* 0x000100343e00d986 */ /* 0x0001e4000c101d34 */
.L_x_4252:
[----:B------:R-:W-:Y:S05]  /*1f730*/  BSYNC B1 ;  /* 0x0000000000017941 */ /* 0x000fea0003800000 */
.L_x_4251:
[----:B------:R-:W-:Y:S04]  /*1f740*/  BSSY B1, `(.L_x_4253) ;  /* 0x0000017000017945 */ /* 0x000fe80003800000 */
[----:B------:R-:W-:Y:S05]  /*1f750*/  @P0 BRA `(.L_x_4254) ;  /* 0x0000000000540947 */ /* 0x000fea0003800000 */
[----:B------:R-:W-:Y:S01]  /*1f760*/  IADD3 R3, P0, R58, 0x20, RZ ;  /* 0x000000203a037810 */ /* 0x000fe20007f1e0ff */
[C---:B0----5:R-:W-:Y:S01]  /*1f770*/  VIADD R28, R228.reuse, 0x40 ;  /* 0x00000040e41c7836 */ /* 0x061fe20000000000 */
        /* <DEDUP_REMOVED lines=19> */
.L_x_4254:
[----:B------:R-:W-:Y:S05]  /*1f8b0*/  BSYNC B1 ;  /* 0x0000000000017941 */ /* 0x000fea0003800000 */
.L_x_4253:
[----:B------:R-:W-:Y:S04]  /*1f8c0*/  BSSY B1, `(.L_x_4255) ;  /* 0x0000017000017945 */ /* 0x000fe80003800000 */
[----:B------:R-:W-:Y:S05]  /*1f8d0*/  @P1 BRA `(.L_x_4256) ;  /* 0x0000000000541947 */ /* 0x000fea0003800000 */
[----:B------:R-:W-:Y:S01]  /*1f8e0*/  IADD3 R3, P0, R58, 0x40, RZ ;  /* 0x000000403a037810 */ /* 0x000fe20007f1e0ff */
[C---:B-1---5:R-:W-:Y:S01]  /*1f8f0*/  VIADD R20, R228.reuse, 0x40 ;  /* 0x00000040e4147836 */ /* 0x062fe20000000000 */
        /* <DEDUP_REMOVED lines=19> */
.L_x_4256:
[----:B------:R-:W-:Y:S05]  /*1fa30*/  BSYNC B1 ;  /* 0x0000000000017941 */ /* 0x000fea0003800000 */
.L_x_4255:
[----:B------:R-:W-:Y:S05]  /*1fa40*/  @P2 BRA `(.L_x_4257) ;  /* 0x0000000c00302947 */ /* 0x000fea0003800000 */
[----:B------:R-:W-:Y:S01]  /*1fa50*/  IADD3 R3, P0, R58, 0x60, RZ ;  /* 0x000000603a037810 */ /* 0x000fe20007f1e0ff */
[----:B------:R-:W-:Y:S01]  /*1fa60*/  ULDC.64 UR4, c[0x0][0xad8] ;  /* 0x0002b60000047ab9 */ /* 0x000fe20000000a00 */
[----:B--2--5:R-:W-:Y:S01]  /*1fa70*/  IMAD.MOV.U32 R8, RZ, RZ, R60 ;  /* 0x000000ffff087224 */ /* 0x024fe200078e003c */
[----:B------:R-:W-:Y:S01]  /*1fa80*/  ULDC.64 UR6, c[0x0][0xa80] ;  /* 0x0002a00000067ab9 */ /* 0x000fe20000000a00 */
[----:B------:R-:W-:Y:S02]  /*1fa90*/  IMAD.MOV.U32 R9, RZ, RZ, R19 ;  /* 0x000000ffff097224 */ /* 0x000fe400078e0013 */
[----:B------:R-:W-:Y:S02]  /*1faa0*/  IMAD.X R58, RZ, RZ, R59, P0 ;  /* 0x000000ffff3a7224 */ /* 0x000fe400000e063b */
[----:B------:R-:W-:Y:S02]  /*1fab0*/  VIADD R0, R228, 0x40 ;  /* 0x00000040e4007836 */ /* 0x000fe40000000000 */
[----:B------:R-:W-:-:S02]  /*1fac0*/  IMAD R58, R58, UR4, RZ ;  /* 0x000000043a3a7c24 */ /* 0x000fc4000f8e02ff */
[C---:B------:R-:W-:Y:S01]  /*1fad0*/  IMAD.WIDE.U32 R8, R3.reuse, UR4, R8 ;  /* 0x0000000403087c25 */ /* 0x040fe2000f8e0008 */
[----:B------:R-:W-:Y:S02]  /*1fae0*/  ULDC UR4, c[0x0][0xa8c] ;  /* 0x0002a30000047ab9 */ /* 0x000fe40000000800 */
        /* <DEDUP_REMOVED lines=13> */
.L_x_4249:
        /* <DEDUP_REMOVED lines=27> */
.L_x_4258:
[----:B------:R-:W-:Y:S01]  /*1fd70*/  USHF.R.S32.HI UR4, URZ, 0x1f, UR39 ;  /* 0x0000001f3f047899 */ /* 0x000fe20008011427 */
[----:B------:R-:W-:Y:S01]  /*1fd80*/  BSSY B1, `(.L_x_4259) ;  /* 0x000001e000017945 */ /* 0x000fe20003800000 */
[----:B------:R-:W-:Y:S01]  /*1fd90*/  USEL UR8, UR39, URZ, !UP0 ;  /* 0x0000003f27087287 */ /* 0x000fe2000c000000 */
[----:B------:R-:W-:Y:S01]  /*1fda0*/  SHF.R.S32.HI R11, RZ, 0x1f, R228 ;  /* 0x0000001fff0b7819 */ /* 0x000fe200000114e4 */
[----:B------:R-:W-:Y:S01]  /*1fdb0*/  USEL UR7, UR4, URZ, !UP0 ;  /* 0x0000003f04077287 */ /* 0x000fe2000c000000 */
[----:B-----5:R-:W-:Y:S01]  /*1fdc0*/  SHF.R.S32.HI R8, RZ, 0x1f, R9 ;  /* 0x0000001fff087819 */ /* 0x020fe20000011409 */
[----:B------:R-:W-:Y:S10]  /*1fdd0*/  @P0 BRA `(.L_x_4260) ;  /* 0x0000000000600947 */ /* 0x000ff40003800000 */
[----:B------:R-:W0:Y:S02]  /*1fde0*/  S2R R0, SR_TID.X ;  /* 0x0000000000007919 */ /* 0x000e240000002100 */
[----:B0-----:R-:W-:-:S04]  /*1fdf0*/  IMAD R0, R236, 0x80, R0 ;  /* 0x00000080ec007824 */ /* 0x001fc800078e0200 */
[----:B------:R-:W-:-:S05]  /*1fe00*/  VIADD R0, R0, 0xffffff80 ;  /* 0xffffff8000007836 */ /* 0x000fca0000000000 */
[----:B------:R-:W-:-:S13]  /*1fe10*/  ISETP.GE.AND P0, PT, R0, R3, PT ;  /* 0x000000030000720c */ /* 0x000fda0003f06270 */
[----:B------:R-:W-:Y:S05]  /*1fe20*/  @P0 BRA `(.L_x_4260) ;  /* 0x00000000004c0947 */ /* 0x000fea0003800000 */
[C---:B-1----:R-:W-:Y:S01]  /*1fe30*/  IADD3 R4, P0, R0.reuse, R9, RZ ;  /* 0x0000000900047210 */ /* 0x042fe20007f1e0ff */
        /* <DEDUP_REMOVED lines=18> */
.L_x_4260:
[----:B------:R-:W-:Y:S05]  /*1ff60*/  BSYNC B1 ;  /* 0x0000000000017941 */ /* 0x000fea0003800000 */
.L_x_4259:
[----:B------:R-:W-:Y:S01]  /*1ff70*/  ULDC.64 UR4, c[0x0][0xaa0] ;  /* 0x0002a80000047ab9 */ /* 0x000fe20000000a00 */
[----:B-1----:R-:W-:Y:S01]  /*1ff80*/  IMAD.MOV.U32 R4, RZ, RZ, R228 ;  /* 0x000000ffff047224 */ /* 0x002fe200078e00e4 */
        /* <DEDUP_REMOVED lines=11> */
[----:B------:R-:W-:Y:S01]  /*20040*/  IMAD R13, R236, -0x80, R3 ;  /* 0xffffff80ec0d7824 */ /* 0x000fe200078e0203 */
[----:B------:R-:W-:Y:S01]  /*20050*/  SHF.R.S32.HI R9, RZ, 0x1f, R230 ;  /* 0x0000001fff097819 */ /* 0x000fe200000114e6 */
[----:B------:R-:W-:-:S03]  /*20060*/  IMAD.WIDE.U32 R4, R7, UR42, R4 ;  /* 0x0000002a07047c25 */ /* 0x000fc6000f8e0004 */
[CC--:B------:R-:W-:Y:S01]  /*20070*/  ISETP.GE.AND P1, PT, R230.reuse, R13.reuse, PT ;  /* 0x0000000de600720c */ /* 0x0c0fe20003f26270 */
        /* <DEDUP_REMOVED lines=33> */
.L_x_4262:
[----:B------:R-:W-:Y:S05]  /*20290*/  BSYNC B1 ;  /* 0x0000000000017941 */ /* 0x000fea0003800000 */
.L_x_4261:
[----:B------:R-:W-:Y:S01]  /*202a0*/  BSSY B1, `(.L_x_4263) ;  /* 0x0000018000017945 */ /* 0x000fe20003800000 */
[----:B------:R-:W-:-:S03]  /*202b0*/  ISETP.GE.AND P1, PT, R0, R13, PT ;  /* 0x0000000d0000720c */ /* 0x000fc60003f26270 */
[----:B------:R-:W-:Y:S10]  /*202c0*/  @P2 BRA `(.L_x_4264) ;  /* 0x0000000000542947 */ /* 0x000ff40003800000 */
        /* <DEDUP_REMOVED lines=21> */
.L_x_4264:
[----:B------:R-:W-:Y:S05]  /*20420*/  BSYNC B1 ;  /* 0x0000000000017941 */ /* 0x000fea0003800000 */
.L_x_4263:
        /* <DEDUP_REMOVED lines=23> */
.L_x_4266:
[----:B------:R-:W-:Y:S05]  /*205a0*/  BSYNC B1 ;  /* 0x0000000000017941 */ /* 0x000fea0003800000 */
.L_x_4265:
        /* <DEDUP_REMOVED lines=22> */
.L_x_4257:
[----:B------:R-:W-:Y:S05]  /*20710*/  BSYNC B0 ;  /* 0x0000000000007941 */ /* 0x000fea0003800000 */
.L_x_4248:
[----:B------:R-:W-:Y:S02]  /*20720*/  ULDC UR4, c[0x0][0xc14] ;  /* 0x0003050000047ab9 */ /* 0x000fe40000000800 */
[----:B------:R-:W-:-:S06]  /*20730*/  UISETP.GE.AND UP0, UPT, UR49, UR4, UPT ;  /* 0x000000043100728c */ /* 0x000fcc000bf06270 */
[----:B------:R-:W-:-:S13]  /*20740*/  PLOP3.LUT P0, PT, PT, PT, UP0, 0x80, 0x0 ;  /* 0x000000000000781c */ /* 0x000fda0003f0f008 */
[----:B------:R-:W-:Y:S05]  /*20750*/  @!P0 BRA `(.L_x_4267) ;  /* 0xfffffe0800a08947 */ /* 0x000fea000383ffff */
[----:B------:R-:W-:Y:S05]  /*20760*/  EXIT ;  /* 0x000000000000794d */ /* 0x000fea0003800000 */
.L_x_4109:
        /* <DEDUP_REMOVED lines=14> */
[----:B0-----:R0:W-:Y:S01]  /*20850*/  STL.128 [R1+0x2d0], R4 ;  /* 0x0002d00401007387 */ /* 0x0011e20000100c00 */
[----:B------:R-:W-:Y:S06]  /*20860*/  BAR.ARV 0x4, 0x180 ;  /* 0x0106000000007b1d */ /* 0x000fec0000002000 */
[----:B------:R-:W-:Y:S05]  /*20870*/  BRA `(.L_x_4269) ;  /* 0x0000000800ac7947 */ /* 0x000fea0003800000 */
.L_x_4268:
[----:B------:R-:W0:Y:S01]  /*20880*/  S2R R0, SR_TID.X ;  /* 0x0000000000007919 */ /* 0x000e220000002100 */
        /* <DEDUP_REMOVED lines=41> */
.L_x_4274:
        /* <DEDUP_REMOVED lines=13> */
.L_x_4273:
[----:B------:R-:W-:Y:S05]  /*20bf0*/  BSYNC B0 ;  /* 0x0000000000007941 */ /* 0x000fea0003800000 */
.L_x_4272:
        /* <DEDUP_REMOVED lines=21> */
.L_x_4270:
        /* <DEDUP_REMOVED lines=21> */
.L_x_4275:
[----:B-1----:R-:W-:Y:S01]  /*20ea0*/  IMAD.MOV R2, RZ, RZ, -R3 ;  /* 0x000000ffff027224 */ /* 0x002fe200078e0a03 */
[----:B--2---:R-:W-:Y:S01]  /*20eb0*/  IABS R6, R9 ;  /* 0x0000000900067213 */ /* 0x004fe20000000000 */
[----:B---3--:R-:W-:Y:S02]  /*20ec0*/  IMAD R4, R4, UR5, R7 ;  /* 0x0000000504047c24 */ /* 0x008fe4000f8e0207 */
[----:B------:R-:W-:Y:S02]  /*20ed0*/  IMAD R7, R2, R11, RZ ;  /* 0x0000000b02077224 */ /* 0x000fe400078e02ff */
[----:B------:R-:W-:Y:S01]  /*20ee0*/  IMAD.MOV.U32 R2, RZ, RZ, RZ ;  /* 0x000000ffff027224 */ /* 0x000fe200078e00ff */
[----:B------:R1:W-:Y:S01]  /*20ef0*/  STL [R1+0x2d0], R4 ;  /* 0x0002d00401007387 */ /* 0x0003e20000100800 */
        /* <DEDUP_REMOVED lines=53> */
.L_x_4271:
[----:B------:R-:W-:Y:S01]  /*21250*/  IMAD.U32 R2, RZ, RZ, UR6 ;  /* 0x00000006ff027e24 */ /* 0x000fe2000f8e00ff */
[----:B------:R0:W-:Y:S04]  /*21260*/  STL [R1+0x2d4], RZ ;  /* 0x0002d4ff01007387 */ /* 0x0001e80000100800 */
[----:B------:R0:W-:Y:S04]  /*21270*/  STL [R1+0x2d8], RZ ;  /* 0x0002d8ff01007387 */ /* 0x0001e80000100800 */
[----:B------:R0:W-:Y:S02]  /*21280*/  STL [R1+0x2d0], R2 ;  /* 0x0002d00201007387 */ /* 0x0001e40000100800 */
.L_x_4276:
[----:B------:R-:W2:Y:S04]  /*21290*/  LDL R4, [R1+0x2d0] ;  /* 0x0002d00001047983 */ /* 0x000ea80000100800 */
        /* <DEDUP_REMOVED lines=9> */
.L_x_4269:
[----:B-1----:R-:W2:Y:S01]  /*21330*/  LDL R0, [R1+0x2dc] ;  /* 0x0002dc0001007983 */ /* 0x002ea20000100800 */
[----:B------:R-:W-:Y:S01]  /*21340*/  ULDC UR4, c[0x0][0xc14] ;  /* 0x0003050000047ab9 */ /* 0x000fe20000000800 */
[----:B------:R-:W-:Y:S02]  /*21350*/  IMAD.MOV.U32 R19, RZ, RZ, RZ ;  /* 0x000000ffff137224 */ /* 0x000fe400078e00ff */
[----:B------:R1:W-:Y:S01]  /*21360*/  STL [R1+0x308], RZ ;  /* 0x000308ff01007387 */ /* 0x0003e20000100800 */
[----:B--2---:R-:W-:Y:S01]  /*21370*/  ISETP.GE.AND P0, PT, R0, UR4, PT ;  /* 0x0000000400007c0c */ /* 0x004fe2000bf06270 */
[----:B------:R-:W-:-:S05]  /*21380*/  IMAD.MOV.U32 R0, RZ, RZ, 0x1 ;  /* 0x00000001ff007424 */ /* 0x000fca00078e00ff */
[----:B------:R1:W-:Y:S07]  /*21390*/  STL [R1+0x2ec], R0 ;  /* 0x0002ec0001007387 */ /* 0x0003ee0000100800 */
[----:B------:R-:W-:Y:S05]  /*213a0*/  @P0 BRA `(.L_x_4277) ;  /* 0x0000007000b00947 */ /* 0x000fea0003800000 */
[----:B-1----:R-:W1:Y:S01]  /*213b0*/  S2R R0, SR_TID.X ;  /* 0x0000000000007919 */ /* 0x002e620000002100 */
[----:B------:R-:W-:Y:S01]  /*213c0*/  BSSY B7, `(.L_x_4277) ;  /* 0x000072a000077945 */ /* 0x000fe20003800000 */
[----:B------:R-:W-:Y:S01]  /*213d0*/  IMAD.MOV.U32 R19, RZ, RZ, RZ ;  /* 0x000000ffff137224 */ /* 0x000fe200078e00ff */
[----:B------:R-:W-:Y:S01]  /*213e0*/  ULDC.64 UR40, c[0x0][0x198] ;  /* 0x0000660000287ab9 */ /* 0x000fe20000000a00 */
[----:B0-----:R-:W0:Y:S01]  /*213f0*/  S2R R4, SR_TID.X ;  /* 0x0000000000047919 */ /* 0x001e220000002100 */
[----:B------:R-:W-:Y:S02]  /*21400*/  ULOP3.LUT UR37, UR36, 0x1, URZ, 0xfc, !UPT ;  /* 0x0000000124257892 */ /* 0x000fe4000f8efc3f */
[----:B------:R-:W-:Y:S01]  /*21410*/  ULOP3.LUT UR39, UR36, 0x2, URZ, 0xfc, !UPT ;  /* 0x0000000224277892 */ /* 0x000fe2000f8efc3f */
[----:B------:R2:W-:Y:S01]  /*21420*/  STL [R1+0x308], RZ ;  /* 0x000308ff01007387 */ /* 0x0005e20000100800 */
[----:B------:R-:W-:-:S03]  /*21430*/  ULDC UR38, c[0x0][0xc] ;  /* 0x0000030000267ab9 */ /* 0x000fc60000000800 */
        /* <DEDUP_REMOVED lines=20> */
[----:B------:R2:W-:Y:S01]  /*21580*/  STL [R1+0x2ec], R0 ;  /* 0x0002ec0001007387 */ /* 0x0005e20000100800 */
[----:B------:R-:W-:-:S07]  /*21590*/  LOP3.LUT R17, R5, R2, RZ, 0xfc, !PT ;  /* 0x0000000205117212 */ /* 0x000fce00078efcff */
.L_x_4404:
[----:B--2---:R-:W2:Y:S01]  /*215a0*/  LDL R0, [R1+0x2dc] ;  /* 0x0002dc0001007983 */ /* 0x004ea20000100800 */
[----:B------:R-:W-:Y:S05]  /*215b0*/  YIELD ;  /* 0x0000000000007946 */ /* 0x000fea0003800000 */
[----:B------:R-:W-:Y:S01]  /*215c0*/  ULDC.64 UR4, c[0x0][0xa28] ;  /* 0x00028a0000047ab9 */ /* 0x000fe20000000a00 */
[----:B0-----:R-:W-:Y:S02]  /*215d0*/  CS2R R6, SRZ ;  /* 0x0000000000067805 */ /* 0x001fe4000001ff00 */
[----:B------:R-:W-:Y:S01]  /*215e0*/  ISETP.NE.U32.AND P0, PT, RZ, UR4, PT ;  /* 0x00000004ff007c0c */ /* 0x000fe2000bf05070 */
[----:B------:R-:W0:Y:S01]  /*215f0*/  LDC.64 R12, c[0x0][0xa00] ;  /* 0x00028000ff0c7b82 */ /* 0x000e220000000a00 */
[----:B------:R-:W-:Y:S01]  /*21600*/  ULDC.64 UR6, c[0x0][0xa08] ;  /* 0x0002820000067ab9 */ /* 0x000fe20000000a00 */
[----:B------:R-:W-:Y:S01]  /*21610*/  ULDC.64 UR8, c[0x0][0xa10] ;  /* 0x0002840000087ab9 */ /* 0x000fe20000000a00 */
[----:B------:R-:W-:Y:S01]  /*21620*/  ISETP.NE.AND.EX P0, PT, RZ, UR5, PT, P0 ;  /* 0x00000005ff007c0c */ /* 0x000fe2000bf05300 */
[----:B------:R-:W-:-:S04]  /*21630*/  ULDC.64 UR4, c[0x0][0xa18] ;  /* 0x0002860000047ab9 */ /* 0x000fc80000000a00 */
[----:B-1----:R-:W1:Y:S08]  /*21640*/  LDC.64 R4, c[0x0][0xa08] ;  /* 0x00028200ff047b82 */ /* 0x002e700000000a00 */
[----:B------:R-:W2:Y:S01]  /*21650*/  @P0 LDC.64 R2, c[0x0][0xa28] ;  /* 0x00028a00ff020b82 */ /* 0x000ea20000000a00 */
[----:B------:R-:W-:Y:S02]  /*21660*/  ISETP.NE.U32.AND P2, PT, RZ, UR6, PT ;  /* 0x00000006ff007c0c */ /* 0x000fe4000bf45070 */
[----:B------:R-:W-:Y:S01]  /*21670*/  ISETP.NE.U32.AND P4, PT, RZ, UR8, PT ;  /* 0x00000008ff007c0c */ /* 0x000fe2000bf85070 */
[----:B------:R-:W-:-:S02]  /*21680*/  IMAD.MOV.U32 R9, RZ, RZ, RZ ;  /* 0x000000ffff097224 */ /* 0x000fc400078e00ff */
[----:B------:R-:W-:Y:S02]  /*21690*/  IMAD.MOV.U32 R10, RZ, RZ, RZ ;  /* 0x000000ffff0a7224 */ /* 0x000fe400078e00ff */
[----:B--2---:R-:W-:-:S05]  /*216a0*/  @P0 IMAD.WIDE R2, R0, 0x4, R2 ;  /* 0x0000000400020825 */ /* 0x004fca00078e0202 */
[----:B------:R2:W5:Y:S01]  /*216b0*/  @P0 LDG.E R6, desc[UR52][R2.64] ;  /* 0x0000003402060981 */ /* 0x000562000c1e1900 */
[----:B------:R-:W-:Y:S01]  /*216c0*/  ISETP.NE.U32.AND P0, PT, RZ, UR4, PT ;  /* 0x00000004ff007c0c */ /* 0x000fe2000bf05070 */
[----:B0-----:R-:W-:-:S03]  /*216d0*/  IMAD.WIDE R12, R0, 0x4, R12 ;  /* 0x00000004000c7825 */ /* 0x001fc600078e020c */
[----:B------:R-:W-:Y:S01]  /*216e0*/  ISETP.NE.AND.EX P0, PT, RZ, UR5, PT, P0 ;  /* 0x00000005ff007c0c */ /* 0x000fe2000bf05300 */
[----:B------:R-:W-:Y:S01]  /*216f0*/  ULDC.64 UR4, c[0x0][0xa00] ;  /* 0x0002800000047ab9 */ /* 0x000fe20000000a00 */
[----:B-1----:R-:W-:Y:S01]  /*21700*/  IMAD.WIDE R4, R0, 0x4, R4 ;  /* 0x0000000400047825 */ /* 0x002fe200078e0204 */
[----:B------:R-:W-:Y:S01]  /*21710*/  ISETP.NE.U32.AND P1, PT, RZ, UR4, PT ;  /* 0x00000004ff007c0c */ /* 0x000fe2000bf25070 */
[----:B--2---:R-:W0:Y:S03]  /*21720*/  LDC.64 R2, c[0x0][0xa10] ;  /* 0x00028400ff027b82 */ /* 0x004e260000000a00 */
[----:B------:R-:W-:Y:S02]  /*21730*/  ISETP.NE.AND.EX P3, PT, RZ, UR5, PT, P1 ;  /* 0x00000005ff007c0c */ /* 0x000fe4000bf65310 */
[----:B------:R-:W-:Y:S02]  /*21740*/  ISETP.NE.AND.EX P1, PT, RZ, UR7, PT, P2 ;  /* 0x00000007ff007c0c */ /* 0x000fe4000bf25320 */
[----:B------:R-:W-:-:S02]  /*21750*/  ISETP.NE.AND.EX P2, PT, RZ, UR9, PT, P4 ;  /* 0x00000009ff007c0c */ /* 0x000fc4000bf45340 */
[----:B------:R-:W1:Y:S01]  /*21760*/  @P0 LDC.64 R14, c[0x0][0xa18] ;  /* 0x00028600ff0e0b82 */ /* 0x000e620000000a00 */
[----:B------:R-:W-:-:S06]  /*21770*/  ULDC UR4, c[0x0][0x288] ;  /* 0x0000a20000047ab9 */ /* 0x000fcc0000000800 */
[----:B------:R-:W2:Y:S04]  /*21780*/  @P3 LDG.E R7, desc[UR52][R12.64] ;  /* 0x000000340c073981 */ /* 0x000ea8000c1e1900 */
[----:B------:R3:W5:Y:S01]  /*21790*/  @P1 LDG.E R9, desc[UR52][R4.64] ;  /* 0x0000003404091981 */ /* 0x000762000c1e1900 */
[----:B0-----:R-:W-:-:S05]  /*217a0*/  IMAD.WIDE R2, R0, 0x4, R2 ;  /* 0x0000000400027825 */ /* 0x001fca00078e0202 */
[----:B------:R3:W5:Y:S01]  /*217b0*/  @P2 LDG.E R10, desc[UR52][R2.64] ;  /* 0x00000034020a2981 */ /* 0x000762000c1e1900 */
[----:B-1----:R-:W-:-:S04]  /*217c0*/  @P0 IMAD.WIDE R14, R0, 0x4, R14 ;  /* 0x00000004000e0825 */ /* 0x002fc800078e020e */
[----:B------:R-:W-:Y:S01]  /*217d0*/  IMAD.U32 R0, RZ, RZ, UR4 ;  /* 0x00000004ff007e24 */ /* 0x000fe2000f8e00ff */
[----:B------:R-:W-:-:S05]  /*217e0*/  ULDC.64 UR4, c[0x0][0x3f8] ;  /* 0x0000fe0000047ab9 */ /* 0x000fca0000000a00 */
        /* <DEDUP_REMOVED lines=8> */
[----:B------:R-:W-:Y:S01]  /*21870*/  IMAD.U32 R8, RZ, RZ, UR5 ;  /* 0x00000005ff087e24 */ /* 0x000fe2000f8e00ff */
[----:B--2---:R0:W-:Y:S02]  /*21880*/  STL [R1+0x2f4], R7 ;  /* 0x0002f40701007387 */ /* 0x0041e40000100800 */
[----:B0-----:R-:W-:Y:S01]  /*21890*/  IMAD.U32 R7, RZ, RZ, UR4 ;  /* 0x00000004ff077e24 */ /* 0x001fe2000f8e00ff */
[----:B---3--:R-:W-:Y:S06]  /*218a0*/  @P0 BRA `(.L_x_4278) ;  /* 0x0000000000100947 */ /* 0x008fec0003800000 */
[----:B------:R-:W-:Y:S05]  /*218b0*/  @!P3 BRA `(.L_x_4278) ;  /* 0x00000000000cb947 */ /* 0x000fea0003800000 */
[----:B------:R-:W2:Y:S04]  /*218c0*/  LDG.E R11, desc[UR52][R12.64] ;  /* 0x000000340c0b7981 */ /* 0x000ea8000c1e1900 */
[----:B-----5:R-:W2:Y:S02]  /*218d0*/  LDG.E R0, desc[UR52][R12.64+0x4] ;  /* 0x000004340c007981 */ /* 0x020ea4000c1e1900 */
[----:B--2---:R-:W-:-:S07]  /*218e0*/  IMAD.IADD R0, R0, 0x1, -R11 ;  /* 0x0000000100007824 */ /* 0x004fce00078e0a0b */
.L_x_4278:
[----:B-----5:R-:W-:Y:S01]  /*218f0*/  IMAD.IADD R9, R9, 0x1, R6 ;  /* 0x0000000109097824 */ /* 0x020fe200078e0206 */
[----:B------:R-:W-:Y:S02]  /*21900*/  ULDC.64 UR4, c[0x0][0xa20] ;  /* 0x0002880000047ab9 */ /* 0x000fe40000000a00 */
[----:B------:R-:W-:Y:S02]  /*21910*/  ISETP.NE.U32.AND P0, PT, RZ, UR4, PT ;  /* 0x00000004ff007c0c */ /* 0x000fe4000bf05070 */
[----:B------:R0:W-:Y:S02]  /*21920*/  STL [R1+0x300], R9 ;  /* 0x0003000901007387 */ /* 0x0001e40000100800 */
[----:B------:R-:W-:-:S13]  /*21930*/  ISETP.NE.AND.EX P0, PT, RZ, UR5, PT, P0 ;  /* 0x00000005ff007c0c */ /* 0x000fda000bf05300 */
[----:B0-----:R-:W-:Y:S05]  /*21940*/  @!P0 BRA `(.L_x_4279) ;  /* 0x0000000000148947 */ /* 0x001fea0003800000 */
[----:B------:R-:W2:Y:S01]  /*21950*/  LDL R11, [R1+0x2dc] ;  /* 0x0002dc00010b7983 */ /* 0x000ea20000100800 */
[----:B------:R-:W2:Y:S02]  /*21960*/  LDC.64 R4, c[0x0][0xa20] ;  /* 0x00028800ff047b82 */ /* 0x000ea40000000a00 */
[----:B--2---:R-:W-:-:S05]  /*21970*/  IMAD.WIDE R4, R11, 0x4, R4 ;  /* 0x000000040b047825 */ /* 0x004fca00078e0204 */
[----:B------:R0:W5:Y:S01]  /*21980*/  LDG.E R7, desc[UR52][R4.64] ;  /* 0x0000003404077981 */ /* 0x000162000c1e1900 */
[----:B------:R-:W-:Y:S05]  /*21990*/  BRA `(.L_x_4280) ;  /* 0x0000000000107947 */ /* 0x000fea0003800000 */
.L_x_4279:
[----:B------:R-:W-:Y:S05]  /*219a0*/  @!P1 BRA `(.L_x_4280) ;  /* 0x00000000000c9947 */ /* 0x000fea0003800000 */
[----:B------:R-:W2:Y:S04]  /*219b0*/  LDG.E R7, desc[UR52][R4.64] ;  /* 0x0000003404077981 */ /* 0x000ea8000c1e1900 */
[----:B------:R-:W2:Y:S02]  /*219c0*/  LDG.E R4, desc[UR52][R4.64+0x4] ;  /* 0x0000043404047981 */ /* 0x000ea4000c1e1900 */
[----:B--2---:R-:W-:-:S07]  /*219d0*/  IMAD.IADD R7, R4, 0x1, -R7 ;  /* 0x0000000104077824 */ /* 0x004fce00078e0a07 */
.L_x_4280:
[----:B0-----:R-:W2:Y:S04]  /*219e0*/  @P2 LDG.E R4, desc[UR52][R2.64] ;  /* 0x0000003402042981 */ /* 0x001ea8000c1e1900 */
[----:B------:R-:W3:Y:S04]  /*219f0*/  LDL R11, [R1+0x2d4] ;  /* 0x0002d400010b7983 */ /* 0x000ee80000100800 */
[----:B------:R-:W2:Y:S01]  /*21a00*/  @P2 LDG.E R2, desc[UR52][R2.64+0x4] ;  /* 0x0000043402022981 */ /* 0x000ea2000c1e1900 */
[----:B-----5:R-:W-:Y:S02]  /*21a10*/  IMAD.IADD R6, R7, 0x1, -R6 ;  /* 0x0000000107067824 */ /* 0x020fe400078e0a06 */
[----:B--2---:R-:W-:-:S04]  /*21a20*/  @P2 IMAD.IADD R8, R2, 0x1, -R4 ;  /* 0x0000000102082824 */ /* 0x004fc800078e0a04 */
[----:B------:R-:W-:-:S04]  /*21a30*/  IMAD.IADD R20, R6, 0x1, R8 ;  /* 0x0000000106147824 */ /* 0x000fc800078e0208 */
[----:B------:R-:W-:-:S04]  /*21a40*/  VIADD R2, R20, 0x9f ;  /* 0x0000009f14027836 */ /* 0x000fc80000000000 */
[----:B------:R-:W-:-:S05]  /*21a50*/  IMAD.HI R2, R2, 0x66666667, RZ ;  /* 0x6666666702027827 */ /* 0x000fca00078e02ff */
[----:B------:R-:W-:-:S04]  /*21a60*/  SHF.R.U32.HI R3, RZ, 0x1f, R2 ;  /* 0x0000001fff037819 */ /* 0x000fc80000011602 */
[----:B------:R-:W-:Y:S02]  /*21a70*/  LEA.HI.SX32 R9, R2, R3, 0x1a ;  /* 0x0000000302097211 */ /* 0x000fe400078fd2ff */
[----:B------:R-:W0:Y:S03]  /*21a80*/  LDC.64 R2, c[0x0][0x9e0] ;  /* 0x00027800ff027b82 */ /* 0x000e260000000a00 */
[----:B------:R1:W-:Y:S01]  /*21a90*/  STL [R1+0x2e4], R9 ;  /* 0x0002e40901007387 */ /* 0x0003e20000100800 */
[----:B---3--:R-:W-:-:S04]  /*21aa0*/  LEA R21, R11, 0x80, 0x7 ;  /* 0x000000800b157811 */ /* 0x008fc800078e38ff */
[----:B------:R-:W-:Y:S02]  /*21ab0*/  IADD3 R21, R20, R21, -R0 ;  /* 0x0000001514157210 */ /* 0x000fe40007ffe800 */
[----:B0-----:R-:W-:-:S03]  /*21ac0*/  ISETP.GE.AND P1, PT, R3, 0x1, PT ;  /* 0x000000010300780c */ /* 0x001fc60003f26270 */
[----:B------:R-:W-:-:S10]  /*21ad0*/  IMAD.IADD R2, R21, 0x1, R2 ;  /* 0x0000000115027824 */ /* 0x000fd400078e0202 */
[----:B-1----:R-:W-:Y:S05]  /*21ae0*/  @!P1 BRA `(.L_x_4281) ;  /* 0x0000000000489947 */ /* 0x002fea0003800000 */
        /* <DEDUP_REMOVED lines=11> */
.L_x_4283:
[----:B------:R-:W-:-:S13]  /*21ba0*/  ISETP.NE.AND P0, PT, R3, 0x1, PT ;  /* 0x000000010300780c */ /* 0x000fda0003f05270 */
[----:B------:R-:W0:Y:S02]  /*21bb0*/  @P0 LDC.64 R4, c[0x0][0x9e8] ;  /* 0x00027a00ff040b82 */ /* 0x000e240000000a00 */
[----:B0-----:R-:W-:-:S05]  /*21bc0*/  @P0 IMAD.HI.U32 R4, R7, R4, RZ ;  /* 0x0000000407040227 */ /* 0x001fca00078e00ff */
[----:B------:R-:W-:-:S07]  /*21bd0*/  @P0 SHF.R.U32.HI R7, RZ, R5, R4 ;  /* 0x00000005ff070219 */ /* 0x000fce0000011604 */
.L_x_4284:
[----:B------:R-:W-:Y:S05]  /*21be0*/  BSYNC B0 ;  /* 0x0000000000007941 */ /* 0x000fea0003800000 */
.L_x_4282:
[----:B------:R-:W-:-:S05]  /*21bf0*/  IMAD R7, R7, R3, R3 ;  /* 0x0000000307077224 */ /* 0x000fca00078e0203 */
[----:B------:R-:W-:-:S07]  /*21c00*/  VIMNMX R2, R2, R7, PT ;  /* 0x0000000702027248 */ /* 0x000fce0003fe0100 */
.L_x_4281:
        /* <DEDUP_REMOVED lines=15> */
.L_x_4287:
[----:B------:R-:W-:Y:S01]  /*21d00*/  ISETP.NE.AND P0, PT, R3, 0x1, PT ;  /* 0x000000010300780c */ /* 0x000fe20003f05270 */
[----:B------:R-:W-:-:S12]  /*21d10*/  IMAD.MOV.U32 R7, RZ, RZ, R20 ;  /* 0x000000ffff077224 */ /* 0x000fd800078e0014 */
[----:B------:R-:W0:Y:S02]  /*21d20*/  @P0 LDC.64 R4, c[0x0][0x9e8] ;  /* 0x00027a00ff040b82 */ /* 0x000e240000000a00 */
[----:B0-----:R-:W-:-:S05]  /*21d30*/  @P0 IMAD.HI.U32 R4, R20, R4, RZ ;  /* 0x0000000414040227 */ /* 0x001fca00078e00ff */
[----:B------:R-:W-:-:S07]  /*21d40*/  @P0 SHF.R.U32.HI R7, RZ, R5, R4 ;  /* 0x00000005ff070219 */ /* 0x000fce0000011604 */
.L_x_4288:
[----:B------:R-:W-:Y:S05]  /*21d50*/  BSYNC B0 ;  /* 0x0000000000007941 */ /* 0x000fea0003800000 */
.L_x_4286:
[----:B------:R-:W-:-:S05]  /*21d60*/  IMAD R3, R7, R3, RZ ;  /* 0x0000000307037224 */ /* 0x000fca00078e02ff */
[----:B------:R-:W-:-:S07]  /*21d70*/  VIMNMX R0, R0, R3, !PT ;  /* 0x0000000300007248 */ /* 0x000fce0007fe0100 */
.L_x_4285:
[----:B------:R-:W-:Y:S01]  /*21d80*/  VIADD R2, R2, 0x9f ;  /* 0x0000009f02027836 */ /* 0x000fe20000000000 */
[----:B------:R-:W-:Y:S01]  /*21d90*/  BSSY B0, `(.L_x_4289) ;  /* 0x0000178000007945 */ /* 0x000fe20003800000 */
[----:B------:R-:W-:-:S04]  /*21da0*/  IMAD.HI R0, R0, 0x66666667, RZ ;  /* 0x6666666700007827 */ /* 0x000fc800078e02ff */
[----:B------:R-:W-:-:S05]  /*21db0*/  IMAD.HI R2, R2, 0x66666667, RZ ;  /* 0x6666666702027827 */ /* 0x000fca00078e02ff */
[----:B------:R-:W-:-:S04]  /*21dc0*/  SHF.R.U32.HI R3, RZ, 0x1f, R2 ;  /* 0x0000001fff037819 */ /* 0x000fc80000011602 */
[----:B------:R-:W-:Y:S02]  /*21dd0*/  LEA.HI.SX32 R3, R2, R3, 0x1a ;  /* 0x0000000302037211 */ /* 0x000fe400078fd2ff */
[----:B------:R-:W-:-:S04]  /*21de0*/  SHF.R.U32.HI R2, RZ, 0x1f, R0 ;  /* 0x0000001fff027819 */ /* 0x000fc80000011600 */
[----:B------:R-:W-:Y:S02]  /*21df0*/  LEA.HI.SX32 R2, R0, R2, 0x1a ;  /* 0x0000000200027211 */ /* 0x000fe400078fd2ff */
[----:B------:R-:W-:Y:S02]  /*21e00*/  VIMNMX R0, R9, R3, PT ;  /* 0x0000000309007248 */ /* 0x000fe40003fe0100 */
[----:B------:R-:W-:-:S05]  /*21e10*/  VIMNMX R2, RZ, R2, !PT ;  /* 0x00000002ff027248 */ /* 0x000fca0007fe0100 */
[--C-:B------:R-:W-:Y:S02]  /*21e20*/  IMAD R2, R2, 0xa0, -R6.reuse ;  /* 0x000000a002027824 */ /* 0x100fe400078e0a06 */
[----:B------:R-:W-:-:S03]  /*21e30*/  IMAD R6, R0, 0xa0, -R6 ;  /* 0x000000a000067824 */ /* 0x000fc600078e0a06 */
[----:B------:R-:W-:Y:S02]  /*21e40*/  VIMNMX R0, RZ, R2, !PT ;  /* 0x00000002ff007248 */ /* 0x000fe40007fe0100 */
[----:B------:R-:W-:-:S03]  /*21e50*/  VIMNMX R8, R6, R8, PT ;  /* 0x0000000806087248 */ /* 0x000fc60003fe0100 */
[----:B------:R-:W-:Y:S01]  /*21e60*/  IMAD.WIDE.U32 R2, R0, -0x33333333, RZ ;  /* 0xcccccccd00027825 */ /* 0x000fe200078e00ff */
[----:B------:R-:W-:-:S04]  /*21e70*/  ISETP.GT.AND P0, PT, R8, R0, PT ;  /* 0x000000000800720c */ /* 0x000fc80003f04270 */
[----:B------:R-:W-:-:S05]  /*21e80*/  SHF.R.U32.HI R3, RZ, 0x7, R3 ;  /* 0x00000007ff037819 */ /* 0x000fca0000011603 */
[----:B------:R-:W-:-:S04]  /*21e90*/  IMAD.MOV.U32 R4, RZ, RZ, R3 ;  /* 0x000000ffff047224 */ /* 0x000fc800078e0003 */
[----:B------:R-:W-:-:S04]  /*21ea0*/  @P0 VIADD R0, R8, 0x9f ;  /* 0x0000009f08000836 */ /* 0x000fc80000000000 */
[----:B------:R-:W-:-:S05]  /*21eb0*/  @P0 IMAD.HI R0, R0, 0x66666667, RZ ;  /* 0x6666666700000827 */ /* 0x000fca00078e02ff */
[----:B------:R-:W-:-:S04]  /*21ec0*/  @P0 SHF.R.U32.HI R2, RZ, 0x1f, R0 ;  /* 0x0000001fff020819 */ /* 0x000fc80000011600 */
[----:B------:R-:W-:Y:S02]  /*21ed0*/  @P0 LEA.HI.SX32 R4, R0, R2, 0x1a ;  /* 0x0000000200040211 */ /* 0x000fe400078fd2ff */
[----:B------:R-:W-:Y:S02]  /*21ee0*/  PLOP3.LUT P0, PT, PT, PT, PT, 0x80, 0x0 ;  /* 0x000000000000781c */ /* 0x000fe40003f0f070 */
[----:B------:R-:W-:-:S13]  /*21ef0*/  ISETP.GT.AND P1, PT, R4, R3, PT ;  /* 0x000000030400720c */ /* 0x000fda0003f24270 */
[----:B------:R-:W-:Y:S05]  /*21f00*/  @!P1 BRA `(.L_x_4290) ;  /* 0x0000001400809947 */ /* 0x000fea0003800000 */
[----:B------:R-:W2:Y:S01]  /*21f10*/  LDL R5, [R1+0x2dc] ;  /* 0x0002dc0001057983 */ /* 0x000ea20000100800 */
[----:B------:R-:W0:Y:S03]  /*21f20*/  LDC R0, c[0x0][0x428] ;  /* 0x00010a00ff007b82 */ /* 0x000e260000000800 */
[----:B------:R-:W3:Y:S01]  /*21f30*/  LDL R9, [R1+0x2d8] ;  /* 0x0002d80001097983 */ /* 0x000ee20000100800 */
[----:B------:R-:W-:Y:S01]  /*21f40*/  UMOV UR4, 0xffffffff ;  /* 0xffffffff00047882 */ /* 0x000fe20000000000 */
[----:B0-----:R-:W-:-:S13]  /*21f50*/  ISETP.NE.AND P0, PT, R0, 0x1, PT ;  /* 0x000000010000780c */ /* 0x001fda0003f05270 */
[----:B------:R-:W3:Y:S01]  /*21f60*/  @P0 LDC R0, c[0x0][0x42c] ;  /* 0x00010b00ff000b82 */ /* 0x000ee20000000800 */
[----:B--2---:R-:W-:-:S07]  /*21f70*/  IMAD.MOV.U32 R7, RZ, RZ, R5 ;  /* 0x000000ffff077224 */ /* 0x004fce00078e0005 */
[----:B------:R-:W0:Y:S01]  /*21f80*/  @P0 LDC R5, c[0x0][0x430] ;  /* 0x00010c00ff050b82 */ /* 0x000e220000000800 */
[----:B---3--:R-:W-:-:S04]  /*21f90*/  @P0 IMAD.HI.U32 R0, R9, R0, RZ ;  /* 0x0000000009000227 */ /* 0x008fc800078e00ff */
        /* <DEDUP_REMOVED lines=8> */
.L_x_4448:
[----:B-1----:R-:W-:Y:S02]  /*22020*/  ISETP.NE.AND P0, PT, R14, RZ, PT ;  /* 0x000000ff0e00720c */ /* 0x002fe40003f05270 */
[----:B------:R-:W-:-:S11]  /*22030*/  PLOP3.LUT P6, PT, PT, PT, PT, 0x8, 0x0 ;  /* 0x000000000000781c */ /* 0x000fd60003fce170 */
[----:B------:R-:W-:Y:S05]  /*22040*/  @P0 BRA `(.L_x_4292) ;  /* 0x00000000000c0947 */ /* 0x000fea0003800000 */
[----:B------:R-:W-:-:S03]  /*22050*/  UMOV UR4, 0xffffffff ;  /* 0xffffffff00047882 */ /* 0x000fc60000000000 */
[----:B------:R-:W-:Y:S05]  /*22060*/  BRA.DIV UR4, `(.L_x_4293) ;  /* 0x0000007204e47947 */ /* 0x000fea000b800000 */
[----:B------:R-:W-:-:S13]  /*22070*/  ELECT P6, URZ, PT ;  /* 0x00000000003f782f */ /* 0x000fda00038c0000 */
.L_x_4292:
        /* <DEDUP_REMOVED lines=12> */
.L_x_4451:
[----:B------:R-:W-:Y:S05]  /*22140*/  BSYNC B1 ;  /* 0x0000000000017941 */ /* 0x000fea0003800000 */
.L_x_4294:
        /* <DEDUP_REMOVED lines=12> */
.L_x_4452:
[----:B------:R-:W-:Y:S05]  /*22210*/  BSYNC B2 ;  /* 0x0000000000027941 */ /* 0x000fea0003800000 */
.L_x_4298:
        /* <DEDUP_REMOVED lines=9> */
.L_x_4301:
[----:B------:R-:W-:Y:S05]  /*222b0*/  BSYNC B2 ;  /* 0x0000000000027941 */ /* 0x000fea0003800000 */
.L_x_4300:
[----:B0-----:R-:W2:Y:S01]  /*222c0*/  LDL R5, [R1+0x2e0] ;  /* 0x0002e00001057983 */ /* 0x001ea20000100800 */
[----:B------:R-:W-:Y:S01]  /*222d0*/  IMAD.MOV.U32 R6, RZ, RZ, RZ ;  /* 0x000000ffff067224 */ /* 0x000fe200078e00ff */
[----:B------:R-:W-:Y:S01]  /*222e0*/  UIADD3 UR4, UP0, UR40, 0x570, URZ ;  /* 0x0000057028047890 */ /* 0x000fe2000ff1e03f */
[----:B------:R-:W-:Y:S01]  /*222f0*/  PLOP3.LUT P0, PT, PT, PT, PT, 0x80, 0x0 ;  /* 0x000000000000781c */ /* 0x000fe20003f0f070 */
[----:B------:R-:W-:Y:S01]  /*22300*/  UMOV UR6, 0x0 ;  /* 0x0000000000067882 */ /* 0x000fe20000000000 */
[----:B------:R-:W-:Y:S01]  /*22310*/  UMOV UR7, 0x12f00000 ;  /* 0x12f0000000077882 */ /* 0x000fe20000000000 */
[----:B------:R-:W-:Y:S01]  /*22320*/  R2UR UR10, R6 ;  /* 0x00000000060a72ca */ /* 0x000fe200000e0000 */
[----:B------:R-:W-:Y:S01]  /*22330*/  IMAD R6, R4, 0xa0, R10 ;  /* 0x000000a004067824 */ /* 0x000fe200078e020a */
[----:B------:R-:W-:-:S03]  /*22340*/  UIADD3.X UR5, URZ, UR41, URZ, UP0, !UPT ;  /* 0x000000293f057290 */ /* 0x000fc600087fe43f */
[----:B------:R-:W-:Y:S02]  /*22350*/  VIADD R6, R6, 0xffffff60 ;  /* 0xffffff6006067836 */ /* 0x000fe40000000000 */
[----:B--2---:R-:W-:Y:S02]  /*22360*/  IMAD R9, R5, 0x7800, R11 ;  /* 0x0000780005097824 */ /* 0x004fe400078e020b */
[----:B------:R-:W-:Y:S02]  /*22370*/  VIADD R5, R8, 0x33490 ;  /* 0x0003349008057836 */ /* 0x000fe40000000000 */
[----:B------:R-:W-:-:S07]  /*22380*/  VIADD R7, R9, 0x24200 ;  /* 0x0002420009077836 */ /* 0x000fce0000000000 */
.L_x_4302:
        /* <DEDUP_REMOVED lines=16> */
.L_x_4303:
        /* <DEDUP_REMOVED lines=16> */
.L_x_4304:
        /* <DEDUP_REMOVED lines=13> */
.L_x_4453:
[----:B------:R-:W-:Y:S05]  /*22660*/  BSYNC B2 ;  /* 0x0000000000027941 */ /* 0x000fea0003800000 */
.L_x_4305:
        /* <DEDUP_REMOVED lines=11> */
.L_x_4308:
[----:B------:R-:W-:Y:S05]  /*22720*/  BSYNC B2 ;  /* 0x0000000000027941 */ /* 0x000fea0003800000 */
.L_x_4307:
[----:B------:R-:W-:Y:S01]  /*22730*/  R2UR UR6, R12 ;  /* 0x000000000c0672ca */ /* 0x000fe200000e0000 */
[----:B------:R-:W-:Y:S01]  /*22740*/  IMAD.MOV.U32 R5, RZ, RZ, RZ ;  /* 0x000000ffff057224 */ /* 0x000fe200078e00ff */
[----:B------:R-:W-:Y:S01]  /*22750*/  R2UR UR7, R13 ;  /* 0x000000000d0772ca */ /* 0x000fe200000e0000 */
[----:B------:R-:W-:Y:S01]  /*22760*/  UIADD3 UR4, UP0, UR40, 0x670, URZ ;  /* 0x0000067028047890 */ /* 0x000fe2000ff1e03f */
[----:B------:R-:W-:Y:S01]  /*22770*/  PLOP3.LUT P0, PT, PT, PT, PT, 0x80, 0x0 ;  /* 0x000000000000781c */ /* 0x000fe20003f0f070 */
[----:B------:R-:W-:Y:S01]  /*22780*/  VIADD R8, R8, 0x334b0 ;  /* 0x000334b008087836 */ /* 0x000fe20000000000 */
[----:B------:R-:W-:Y:S01]  /*22790*/  R2UR UR10, R5 ;  /* 0x00000000050a72ca */ /* 0x000fe200000e0000 */
[----:B------:R-:W-:Y:S01]  /*227a0*/  VIADD R5, R9, 0xf200 ;  /* 0x0000f20009057836 */ /* 0x000fe20000000000 */
[----:B------:R-:W-:-:S13]  /*227b0*/  UIADD3.X UR5, URZ, UR41, URZ, UP0, !UPT ;  /* 0x000000293f057290 */ /* 0x000fda00087fe43f */
.L_x_4309:
        /* <DEDUP_REMOVED lines=15> */
.L_x_4310:
        /* <DEDUP_REMOVED lines=15> */
.L_x_4311:
        /* <DEDUP_REMOVED lines=10> */
.L_x_4297:
[----:B------:R-:W-:Y:S05]  /*22a40*/  BSYNC B1 ;  /* 0x0000000000017941 */ /* 0x000fea0003800000 */
.L_x_4296:
        /* <DEDUP_REMOVED lines=8> */
[----:B------:R-:W-:Y:S02]  /*22ad0*/  VIADD R6, R4, 0xfffffffe ;  /* 0xfffffffe04067836 */ /* 0x000fe40000000000 */
[----:B------:R0:W-:Y:S03]  /*22ae0*/  STL [R1+0x2e0], R5 ;  /* 0x0002e00501007387 */ /* 0x0001e60000100800 */
[----:B------:R-:W-:Y:S01]  /*22af0*/  ISETP.GE.AND P2, PT, R6, R3, PT ;  /* 0x000000030600720c */ /* 0x000fe20003f46270 */
[----:B------:R0:W-:-:S12]  /*22b00*/  STL [R1+0x2f0], R7 ;  /* 0x0002f00701007387 */ /* 0x0001d80000100800 */
[----:B0-----:R-:W-:Y:S05]  /*22b10*/  @!P2 BRA `(.L_x_4290) ;  /* 0x00000008007ca947 */ /* 0x001fea0003800000 */
[C---:B------:R-:W-:Y:S02]  /*22b20*/  IMAD R8, R4.reuse, 0xa0, R10 ;  /* 0x000000a004087824 */ /* 0x040fe400078e020a */
[----:B------:R-:W-:Y:S02]  /*22b30*/  VIADD R9, R4, 0xffffffff ;  /* 0xffffffff04097836 */ /* 0x000fe40000000000 */
[----:B------:R-:W-:-:S07]  /*22b40*/  VIADD R8, R8, 0xfffffec0 ;  /* 0xfffffec008087836 */ /* 0x000fce0000000000 */
.L_x_4328:
        /* <DEDUP_REMOVED lines=13> */
.L_x_4454:
[----:B------:R-:W-:Y:S05]  /*22c20*/  BSYNC B2 ;  /* 0x0000000000027941 */ /* 0x000fea0003800000 */
.L_x_4314:
        /* <DEDUP_REMOVED lines=9> */
.L_x_4317:
[----:B------:R-:W-:Y:S05]  /*22cc0*/  BSYNC B2 ;  /* 0x0000000000027941 */ /* 0x000fea0003800000 */
.L_x_4316:
        /* <DEDUP_REMOVED lines=11> */
.L_x_4318:
        /* <DEDUP_REMOVED lines=13> */
[----:B------:R-:W-:Y:S02]  /*22e50*/  UMOV UR7, 0x12f00000 ;  /* 0x12f0000000077882 */ /* 0x000fe40000000000 */
[----:B------:R-:W-:Y:S01]  /*22e60*/  R2UR UR10, R10 ;  /* 0x000000000a0a72ca */ /* 0x000fe200000e0000 */
[----:B------:R-:W-:-:S14]  /*22e70*/  VIADD R10, R5, 0x26a00 ;  /* 0x00026a00050a7836 */ /* 0x000fdc0000000000 */
.L_x_4319:
        /* <DEDUP_REMOVED lines=16> */
.L_x_4320:
        /* <DEDUP_REMOVED lines=13> */
.L_x_4455:
[----:B------:R-:W-:Y:S05]  /*23050*/  BSYNC B2 ;  /* 0x0000000000027941 */ /* 0x000fea0003800000 */
.L_x_4321:
        /* <DEDUP_REMOVED lines=11> */
.L_x_4324:
[----:B------:R-:W-:Y:S05]  /*23110*/  BSYNC B2 ;  /* 0x0000000000027941 */ /* 0x000fea0003800000 */
.L_x_4323:
        /* <DEDUP_REMOVED lines=8> */
.L_x_4325:
        /* <DEDUP_REMOVED lines=11> */
[----:B------:R-:W-:Y:S01]  /*23250*/  R2UR UR6, R12 ;  /* 0x000000000c0672ca */ /* 0x000fe200000e0000 */
[----:B------:R-:W-:Y:S01]  /*23260*/  VIADD R4, R5, 0x11a00 ;  /* 0x00011a0005047836 */ /* 0x000fe20000000000 */
[----:B------:R-:W-:Y:S02]  /*23270*/  R2UR UR7, R13 ;  /* 0x000000000d0772ca */ /* 0x000fe400000e0000 */
[----:B------:R-:W-:Y:S02]  /*23280*/  R2UR UR10, R6 ;  /* 0x00000000060a72ca */ /* 0x000fe400000e0000 */
[----:B------:R-:W-:-:S13]  /*23290*/  PLOP3.LUT P1, PT, PT, PT, PT, 0x80, 0x0 ;  /* 0x000000000000781c */ /* 0x000fda0003f2f070 */
.L_x_4326:
        /* <DEDUP_REMOVED lines=15> */
.L_x_4327:
        /* <DEDUP_REMOVED lines=10> */
.L_x_4313:
[----:B------:R-:W-:Y:S05]  /*23430*/  BSYNC B1 ;  /* 0x0000000000017941 */ /* 0x000fea0003800000 */
.L_x_4312:
        /* <DEDUP_REMOVED lines=13> */
.L_x_4290:
[----:B------:R-:W-:Y:S05]  /*23510*/  BSYNC B0 ;  /* 0x0000000000007941 */ /* 0x000fea0003800000 */
.L_x_4289:
        /* <DEDUP_REMOVED lines=17> */
.L_x_4331:
[----:B------:R-:W-:-:S13]  /*23630*/  ISETP.NE.AND P1, PT, R3, 0x1, PT ;  /* 0x000000010300780c */ /* 0x000fda0003f25270 */
[----:B0-----:R-:W0:Y:S02]  /*23640*/  @P1 LDC.64 R4, c[0x0][0x9e8] ;  /* 0x00027a00ff041b82 */ /* 0x001e240000000a00 */
[----:B0-----:R-:W-:-:S05]  /*23650*/  @P1 IMAD.HI.U32 R4, R0, R4, RZ ;  /* 0x0000000400041227 */ /* 0x001fca00078e00ff */
[----:B------:R-:W-:-:S07]  /*23660*/  @P1 SHF.R.U32.HI R0, RZ, R5, R4 ;  /* 0x00000005ff001219 */ /* 0x000fce0000011604 */
.L_x_4332:
[----:B------:R-:W-:Y:S05]  /*23670*/  BSYNC B0 ;  /* 0x0000000000007941 */ /* 0x000fea0003800000 */
.L_x_4330:
[----:B------:R-:W-:-:S05]  /*23680*/  IMAD R0, R0, R3, R3 ;  /* 0x0000000300007224 */ /* 0x000fca00078e0203 */
[----:B------:R-:W-:-:S07]  /*23690*/  VIMNMX R2, R2, R0, PT ;  /* 0x0000000002027248 */ /* 0x000fce0003fe0100 */
.L_x_4329:
[----:B0-----:R-:W2:Y:S01]  /*236a0*/  LDL.LU R4, [R1+0x2e4] ;  /* 0x0002e40001047983 */ /* 0x001ea20000300800 */
[----:B------:R-:W-:Y:S01]  /*236b0*/  VIADD R0, R2, 0x9f ;  /* 0x0000009f02007836 */ /* 0x000fe20000000000 */
[----:B------:R-:W-:-:S03]  /*236c0*/  ULDC UR4, c[0x0][0x9dc] ;  /* 0x0002770000047ab9 */ /* 0x000fc60000000800 */
[----:B------:R-:W-:-:S05]  /*236d0*/  IMAD.HI R0, R0, 0x66666667, RZ ;  /* 0x6666666700007827 */ /* 0x000fca00078e02ff */
[----:B------:R-:W-:-:S04]  /*236e0*/  SHF.R.U32.HI R2, RZ, 0x1f, R0 ;  /* 0x0000001fff027819 */ /* 0x000fc80000011600 */
[----:B------:R-:W-:Y:S01]  /*236f0*/  LEA.HI.SX32 R2, R0, R2, 0x1a ;  /* 0x0000000200027211 */ /* 0x000fe200078fd2ff */
[----:B------:R-:W-:-:S03]  /*23700*/  VIADD R0, R20, -UR4 ;  /* 0x8000000414007c36 */ /* 0x000fc60008000000 */
[----:B--2---:R-:W-:-:S05]  /*23710*/  VIMNMX R6, R4, R2, PT ;  /* 0x0000000204067248 */ /* 0x004fca0003fe0100 */
[----:B------:R0:W-:Y:S01]  /*23720*/  STL [R1+0x2e8], R6 ;  /* 0x0002e80601007387 */ /* 0x0001e20000100800 */
[----:B------:R-:W-:Y:S05]  /*23730*/  @!P0 BRA `(.L_x_4333) ;  /* 0x0000000000448947 */ /* 0x000fea0003800000 */
[----:B------:R-:W-:Y:S01]  /*23740*/  ISETP.GT.AND P0, PT, R20, -0x1, PT ;  /* 0xffffffff1400780c */ /* 0x000fe20003f04270 */
[----:B------:R-:W-:-:S12]  /*23750*/  BSSY B0, `(.L_x_4334) ;  /* 0x000000d000007945 */ /* 0x000fd80003800000 */
        /* <DEDUP_REMOVED lines=8> */
.L_x_4335:
[----:B------:R-:W-:-:S13]  /*237e0*/  ISETP.NE.AND P0, PT, R3, 0x1, PT ;  /* 0x000000010300780c */ /* 0x000fda0003f05270 */
[----:B------:R-:W1:Y:S02]  /*237f0*/  @P0 LDC.64 R4, c[0x0][0x9e8] ;  /* 0x00027a00ff040b82 */ /* 0x000e640000000a00 */
[----:B-1----:R-:W-:-:S05]  /*23800*/  @P0 IMAD.HI.U32 R4, R20, R4, RZ ;  /* 0x0000000414040227 */ /* 0x002fca00078e00ff */
[----:B------:R-:W-:-:S07]  /*23810*/  @P0 SHF.R.U32.HI R20, RZ, R5, R4 ;  /* 0x00000005ff140219 */ /* 0x000fce0000011604 */
.L_x_4336:
[----:B------:R-:W-:Y:S05]  /*23820*/  BSYNC B0 ;  /* 0x0000000000007941 */ /* 0x000fea0003800000 */
.L_x_4334:
[----:B------:R-:W-:-:S05]  /*23830*/  IMAD R3, R20, R3, RZ ;  /* 0x0000000314037224 */ /* 0x000fca00078e02ff */
[----:B------:R-:W-:-:S07]  /*23840*/  VIMNMX R0, R0, R3, !PT ;  /* 0x0000000300007248 */ /* 0x000fce0007fe0100 */
.L_x_4333:
        /* <DEDUP_REMOVED lines=26> */
.L_x_4338:
        /* <DEDUP_REMOVED lines=23> */
.L_x_4340:
[----:B------:R-:W2:Y:S01]  /*23b60*/  LDL R2, [R1+0x2e4] ;  /* 0x0002e40001027983 */ /* 0x000ea20000100800 */
[----:B------:R-:W-:Y:S01]  /*23b70*/  LOP3.LUT R16, R16, 0xfffffffe, RZ, 0xc0, !PT ;  /* 0xfffffffe10107812 */ /* 0x000fe200078ec0ff */
[----:B--2---:R-:W-:-:S05]  /*23b80*/  VIADD R0, R2, 0xf200 ;  /* 0x0000f20002007836 */ /* 0x004fca0000000000 */
[----:B------:R1:W-:Y:S01]  /*23b90*/  STL [R1+0x2f8], R0 ;  /* 0x0002f80001007387 */ /* 0x0003e20000100800 */
[----:B------:R-:W-:-:S13]  /*23ba0*/  LOP3.LUT P0, RZ, R0, 0x1bf, RZ, 0xc0, !PT ;  /* 0x000001bf00ff7812 */ /* 0x000fda000780c0ff */
[----:B------:R-:W-:Y:S01]  /*23bb0*/  @P0 LOP3.LUT R16, R16, 0x1, RZ, 0xfc, !PT ;  /* 0x0000000110100812 */ /* 0x000fe200078efcff */
[----:B-1----:R-:W-:Y:S06]  /*23bc0*/  @!P0 BRA `(.L_x_4341) ;  /* 0x0000000000408947 */ /* 0x002fec0003800000 */
        /* <DEDUP_REMOVED lines=16> */
.L_x_4341:
[----:B------:R-:W2:Y:S02]  /*23cd0*/  LDL R2, [R1+0x2e4] ;  /* 0x0002e40001027983 */ /* 0x000ea40000100800 */
        /* <DEDUP_REMOVED lines=20> */
.L_x_4342:
[----:B------:R-:W2:Y:S02]  /*23e20*/  LDL.LU R2, [R1+0x2f8] ;  /* 0x0002f80001027983 */ /* 0x000ea40000300800 */
[----:B--2---:R-:W-:-:S13]  /*23e30*/  LOP3.LUT P6, RZ, R2, 0x1bf, RZ, 0xc0, !PT ;  /* 0x000001bf02ff7812 */ /* 0x004fda00078cc0ff */
        /* <DEDUP_REMOVED lines=17> */
.L_x_4343:
[----:B------:R-:W2:Y:S01]  /*23f50*/  LDL.LU R3, [R1+0x2f4] ;  /* 0x0002f40001037983 */ /* 0x000ea20000300800 */
[----:B------:R-:W1:Y:S01]  /*23f60*/  LDC R0, c[0x0][0x428] ;  /* 0x00010a00ff007b82 */ /* 0x000e620000000800 */
[----:B------:R-:W-:Y:S02]  /*23f70*/  ULDC.64 UR4, c[0x0][0x9f8] ;  /* 0x00027e0000047ab9 */ /* 0x000fe40000000a00 */
[----:B------:R-:W2:Y:S04]  /*23f80*/  LDL.LU R2, [R1+0x2d4] ;  /* 0x0002d40001027983 */ /* 0x000ea80000300800 */
[----:B0-----:R-:W3:Y:S04]  /*23f90*/  LDL R6, [R1+0x2d8] ;  /* 0x0002d80001067983 */ /* 0x001ee80000100800 */
[----:B------:R-:W4:Y:S01]  /*23fa0*/  LDL R5, [R1+0x2dc] ;  /* 0x0002dc0001057983 */ /* 0x000f220000100800 */
[----:B-1----:R-:W-:Y:S01]  /*23fb0*/  ISETP.NE.AND P0, PT, R0, 0x1, PT ;  /* 0x000000010000780c */ /* 0x002fe20003f05270 */
[----:B--2---:R-:W-:-:S12]  /*23fc0*/  IMAD R4, R2, 0x80, R3 ;  /* 0x0000008002047824 */ /* 0x004fd800078e0203 */
[----:B------:R-:W0:Y:S01]  /*23fd0*/  @P0 LDC R3, c[0x0][0x42c] ;  /* 0x00010b00ff030b82 */ /* 0x000e220000000800 */
[----:B---3--:R-:W-:Y:S02]  /*23fe0*/  IMAD.MOV.U32 R0, RZ, RZ, R6 ;  /* 0x000000ffff007224 */ /* 0x008fe400078e0006 */
[----:B----4-:R-:W-:-:S05]  /*23ff0*/  IMAD.MOV.U32 R7, RZ, RZ, R5 ;  /* 0x000000ffff077224 */ /* 0x010fca00078e0005 */
[----:B------:R-:W1:Y:S01]  /*24000*/  @P0 LDC R2, c[0x0][0x430] ;  /* 0x00010c00ff020b82 */ /* 0x000e620000000800 */
[----:B0-----:R-:W-:Y:S02]  /*24010*/  @P0 IMAD.HI.U32 R3, R6, R3, RZ ;  /* 0x0000000306030227 */ /* 0x001fe400078e00ff */
[----:B------:R-:W0:Y:S03]  /*24020*/  S2R R6, SR_TID.X ;  /* 0x0000000000067919 */ /* 0x000e260000002100 */
[----:B-1----:R-:W-:Y:S02]  /*24030*/  @P0 SHF.R.U32.HI R0, RZ, R2, R3 ;  /* 0x00000002ff000219 */ /* 0x002fe40000011603 */
[----:B------:R-:W-:-:S04]  /*24040*/  ISETP.NE.U32.AND P0, PT, RZ, UR4, PT ;  /* 0x00000004ff007c0c */ /* 0x000fc8000bf05070 */
[----:B------:R-:W-:Y:S01]  /*24050*/  ISETP.NE.AND.EX P0, PT, RZ, UR5, PT, P0 ;  /* 0x00000005ff007c0c */ /* 0x000fe2000bf05300 */
[----:B------:R-:W-:-:S12]  /*24060*/  ULDC.64 UR4, c[0x0][0xa00] ;  /* 0x0002800000047ab9 */ /* 0x000fd80000000a00 */
[----:B------:R-:W1:Y:S01]  /*24070*/  @P0 LDC.64 R2, c[0x0][0x9f8] ;  /* 0x00027e00ff020b82 */ /* 0x000e620000000a00 */
[----:B0-----:R-:W-:Y:S01]  /*24080*/  LOP3.LUT R6, R6, 0x7f, RZ, 0xc0, !PT ;  /* 0x0000007f06067812 */ /* 0x001fe200078ec0ff */
[----:B-1----:R-:W-:-:S05]  /*24090*/  @P0 IMAD.WIDE R2, R5, 0x4, R2 ;  /* 0x0000000405020825 */ /* 0x002fca00078e0202 */
        /* <DEDUP_REMOVED lines=11> */
.L_x_4344:
        /* <DEDUP_REMOVED lines=14> */
.L_x_4345:
        /* <DEDUP_REMOVED lines=13> */
.L_x_4346:
        /* <DEDUP_REMOVED lines=10> */
[----:B------:R-:W2:Y:S01]  /*243a0*/  LDL R2, [R1+0x2f4] ;  /* 0x0002f40001027983 */ /* 0x000ea20000100800 */
[----:B0-----:R-:W0:Y:S01]  /*243b0*/  LDC.64 R6, c[0x0][0x3f8] ;  /* 0x0000fe00ff067b82 */ /* 0x001e220000000a00 */
        /* <DEDUP_REMOVED lines=12> */
.L_x_4458:
[----:B-1----:R-:W-:Y:S02]  /*24480*/  ISETP.NE.AND P0, PT, R14, RZ, PT ;  /* 0x000000ff0e00720c */ /* 0x002fe40003f05270 */
[----:B------:R-:W-:-:S11]  /*24490*/  PLOP3.LUT P6, PT, PT, PT, PT, 0x8, 0x0 ;  /* 0x000000000000781c */ /* 0x000fd60003fce170 */
[----:B------:R-:W-:Y:S05]  /*244a0*/  @P0 BRA `(.L_x_4348) ;  /* 0x0000000800580947 */ /* 0x000fea0003800000 */
[----:B------:R-:W-:-:S03]  /*244b0*/  UMOV UR4, 0xffffffff ;  /* 0xffffffff00047882 */ /* 0x000fc60000000000 */
[----:B------:R-:W-:Y:S05]  /*244c0*/  BRA.DIV UR4, `(.L_x_4349) ;  /* 0x0000005204847947 */ /* 0x000fea000b800000 */
[----:B------:R-:W-:-:S13]  /*244d0*/  ELECT P6, URZ, PT ;  /* 0x00000000003f782f */ /* 0x000fda00038c0000 */
.L_x_4461:
[----:B------:R-:W-:Y:S05]  /*244e0*/  @!P6 BRA `(.L_x_4350) ;  /* 0x0000000400ace947 */ /* 0x000fea0003800000 */
[----:B0-----:R-:W2:Y:S01]  /*244f0*/  LDL R5, [R1+0x2e8] ;  /* 0x0002e80001057983 */ /* 0x001ea20000100800 */
[----:B------:R-:W-:-:S04]  /*24500*/  ISETP.NE.U32.AND P0, PT, R6, RZ, PT ;  /* 0x000000ff0600720c */ /* 0x000fc80003f05070 */
[----:B------:R-:W-:Y:S01]  /*24510*/  ISETP.NE.AND.EX P0, PT, R7, RZ, PT, P0 ;  /* 0x000000ff0700720c */ /* 0x000fe20003f05300 */
[----:B--2---:R-:W-:-:S12]  /*24520*/  VIADD R5, R5, 0xffffffff ;  /* 0xffffffff05057836 */ /* 0x004fd80000000000 */
        /* <DEDUP_REMOVED lines=21> */
.L_x_4351:
[----:B------:R-:W2:Y:S01]  /*24680*/  LDL R8, [R1+0x2ec] ;  /* 0x0002ec0001087983 */ /* 0x000ea20000100800 */
[----:B0-----:R-:W-:Y:S01]  /*24690*/  MOV R6, 0x400 ;  /* 0x0000040000067802 */ /* 0x001fe20000000f00 */
[----:B------:R-:W0:Y:S01]  /*246a0*/  S2R R9, SR_CgaCtaId ;  /* 0x0000000000097919 */ /* 0x000e220000008800 */
[----:B------:R-:W1:Y:S02]  /*246b0*/  S2R R7, SR_TID.X ;  /* 0x0000000000077919 */ /* 0x000e640000002100 */
[----:B0-----:R-:W-:-:S05]  /*246c0*/  LEA R6, R9, R6, 0x18 ;  /* 0x0000000609067211 */ /* 0x001fca00078ec0ff */
[----:B------:R-:W-:Y:S01]  /*246d0*/  IMAD R6, R19, 0x8, R6 ;  /* 0x0000000813067824 */ /* 0x000fe200078e0206 */
[----:B-1----:R-:W-:-:S04]  /*246e0*/  LOP3.LUT R7, R7, 0x7f, RZ, 0xc0, !PT ;  /* 0x0000007f07077812 */ /* 0x002fc800078ec0ff */
[----:B------:R-:W-:Y:S02]  /*246f0*/  ISETP.NE.AND P0, PT, R7, RZ, PT ;  /* 0x000000ff0700720c */ /* 0x000fe40003f05270 */
[----:B--2---:R-:W-:-:S04]  /*24700*/  SHF.L.U32 R8, R8, 0x1f, RZ ;  /* 0x0000001f08087819 */ /* 0x004fc800000006ff */
[----:B------:R-:W0:Y:S02]  /*24710*/  SYNCS.PHASECHK.TRANS64.TRYWAIT P2, [R6+URZ+0x33480], R8 ;  /* 0x03348008060075a7 */ /* 0x000e24000804017f */
[----:B0-----:R-:W-:Y:S05]  /*24720*/  @!P2 BRA `(.L_x_4352) ;  /* 0x00000050000ca947 */ /* 0x001fea0003800000 */
.L_x_4462:
        /* <DEDUP_REMOVED lines=8> */
.L_x_4353:
        /* <DEDUP_REMOVED lines=31> */
.L_x_4463:
        /* <DEDUP_REMOVED lines=8> */
.L_x_4355:
        /* <DEDUP_REMOVED lines=24> */
.L_x_4350:
        /* <DEDUP_REMOVED lines=39> */
.L_x_4348:
        /* <DEDUP_REMOVED lines=13> */
.L_x_4464:
[----:B------:R-:W-:Y:S05]  /*24ee0*/  BSYNC B0 ;  /* 0x0000000000007941 */ /* 0x000fea0003800000 */
.L_x_4356:
[----:B------:R-:W2:Y:S04]  /*24ef0*/  LDL.LU R5, [R1+0x2e8] ;  /* 0x0002e80001057983 */ /* 0x000ea80000300800 */
[----:B0-----:R-:W3:Y:S01]  /*24f00*/  LDL R4, [R1+0x2fc] ;  /* 0x0002fc0001047983 */ /* 0x001ee20000100800 */
[----:B--2---:R-:W-:-:S05]  /*24f10*/  VIADD R12, R5, 0xfffffffe ;  /* 0xfffffffe050c7836 */ /* 0x004fca0000000000 */
[----:B---3--:R-:W-:-:S13]  /*24f20*/  ISETP.GE.AND P0, PT, R12, R4, PT ;  /* 0x000000040c00720c */ /* 0x008fda0003f06270 */
[----:B------:R-:W-:Y:S05]  /*24f30*/  @!P0 BRA `(.L_x_4358) ;  /* 0x0000001800a08947 */ /* 0x000fea0003800000 */
[----:B------:R0:W5:Y:S01]  /*24f40*/  LDL.LU R7, [R1+0x2ec] ;  /* 0x0002ec0001077983 */ /* 0x0001620000300800 */
[----:B------:R-:W-:-:S07]  /*24f50*/  IMAD.MOV.U32 R6, RZ, RZ, R19 ;  /* 0x000000ffff067224 */ /* 0x000fce00078e0013 */
.L_x_4382:
[----:B------:R-:W-:Y:S01]  /*24f60*/  VIADD R19, R6, 0x1 ;  /* 0x0000000106137836 */ /* 0x000fe20000000000 */
[----:B------:R-:W-:Y:S05]  /*24f70*/  YIELD ;  /* 0x0000000000007946 */ /* 0x000fea0003800000 */
[----:B------:R-:W-:Y:S01]  /*24f80*/  ISETP.NE.AND P0, PT, R19, 0x2, PT ;  /* 0x000000021300780c */ /* 0x000fe20003f05270 */
[----:B------:R-:W-:Y:S03]  /*24f90*/  BSSY B0, `(.L_x_4359) ;  /* 0x00000ad000007945 */ /* 0x000fe60003800000 */
[----:B------:R-:W-:-:S02]  /*24fa0*/  SEL R3, RZ, 0x1, P0 ;  /* 0x00000001ff037807 */ /* 0x000fc40000000000 */
[----:B------:R-:W-:Y:S02]  /*24fb0*/  SEL R19, R19, RZ, P0 ;  /* 0x000000ff13137207 */ /* 0x000fe40000000000 */
[----:B-----5:R-:W-:-:S05]  /*24fc0*/  LOP3.LUT R9, R7, R3, RZ, 0x3c, !PT ;  /* 0x0000000307097212 */ /* 0x020fca00078e3cff */
        /* <DEDUP_REMOVED lines=26> */
.L_x_4361:
[----:B--2---:R-:W2:Y:S01]  /*25170*/  S2R R5, SR_CgaCtaId ;  /* 0x0000000000057919 */ /* 0x004ea20000008800 */
[----:B------:R-:W-:Y:S01]  /*25180*/  MOV R4, 0x400 ;  /* 0x0000040000047802 */ /* 0x000fe20000000f00 */
[----:B------:R-:W-:Y:S01]  /*25190*/  BSSY B1, `(.L_x_4362) ;  /* 0x0000009000017945 */ /* 0x000fe20003800000 */
[----:B------:R-:W3:Y:S02]  /*251a0*/  S2R R3, SR_TID.X ;  /* 0x0000000000037919 */ /* 0x000ee40000002100 */
[----:B--2---:R-:W-:Y:S02]  /*251b0*/  LEA R4, R5, R4, 0x18 ;  /* 0x0000000405047211 */ /* 0x004fe400078ec0ff */
[----:B---3--:R-:W-:-:S03]  /*251c0*/  LOP3.LUT R3, R3, 0x7f, RZ, 0xc0, !PT ;  /* 0x0000007f03037812 */ /* 0x008fc600078ec0ff */
[----:B------:R-:W-:Y:S01]  /*251d0*/  IMAD R5, R19, 0x8, R4 ;  /* 0x0000000813057824 */ /* 0x000fe200078e0204 */
[----:B------:R-:W-:Y:S02]  /*251e0*/  SHF.L.U32 R4, R9, 0x1f, RZ ;  /* 0x0000001f09047819 */ /* 0x000fe400000006ff */
[----:B------:R-:W-:Y:S02]  /*251f0*/  ISETP.NE.AND P2, PT, R3, RZ, PT ;  /* 0x000000ff0300720c */ /* 0x000fe40003f45270 */
[----:B------:R-:W2:Y:S02]  /*25200*/  SYNCS.PHASECHK.TRANS64.TRYWAIT P0, [R5+URZ+0x33480], R4 ;  /* 0x03348004050075a7 */ /* 0x000ea4000800017f */
[----:B--2---:R-:W-:Y:S09]  /*25210*/  @!P0 BRA `(.L_x_4363) ;  /* 0x0000004400988947 */ /* 0x004ff20003800000 */
.L_x_4465:
[----:B------:R-:W-:Y:S05]  /*25220*/  BSYNC B1 ;  /* 0x0000000000017941 */ /* 0x000fea0003800000 */
.L_x_4362:
        /* <DEDUP_REMOVED lines=9> */
.L_x_4365:
[----:B------:R-:W-:Y:S05]  /*252c0*/  BSYNC B1 ;  /* 0x0000000000017941 */ /* 0x000fea0003800000 */
.L_x_4364:
[----:B-1----:R-:W3:Y:S01]  /*252d0*/  LDL R9, [R1+0x300] ;  /* 0x0003000001097983 */ /* 0x002ee20000100800 */
        /* <DEDUP_REMOVED lines=10> */
[----:B------:R-:W-:-:S04]  /*25380*/  IMAD R3, R19, 0x7800, R3 ;  /* 0x0000780013037824 */ /* 0x000fc800078e0203 */
[----:B------:R-:W-:Y:S02]  /*25390*/  VIADD R10, R3, 0xf200 ;  /* 0x0000f200030a7836 */ /* 0x000fe40000000000 */
[----:B---3--:R-:W-:Y:S02]  /*253a0*/  IMAD R9, R8, 0xa0, R9 ;  /* 0x000000a008097824 */ /* 0x008fe400078e0209 */
[----:B------:R-:W-:-:S07]  /*253b0*/  VIADD R8, R5, 0x33470 ;  /* 0x0003347005087836 */ /* 0x000fce0000000000 */
.L_x_4366:
        /* <DEDUP_REMOVED lines=16> */
.L_x_4367:
        /* <DEDUP_REMOVED lines=16> */
.L_x_4368:
        /* <DEDUP_REMOVED lines=13> */
.L_x_4466:
[----:B------:R-:W-:Y:S05]  /*25690*/  BSYNC B1 ;  /* 0x0000000000017941 */ /* 0x000fea0003800000 */
.L_x_4369:
        /* <DEDUP_REMOVED lines=11> */
.L_x_4372:
[----:B------:R-:W-:Y:S05]  /*25750*/  BSYNC B1 ;  /* 0x0000000000017941 */ /* 0x000fea0003800000 */
.L_x_4371:
[----:B------:R-:W-:Y:S01]  /*25760*/  R2UR UR10, R15 ;  /* 0x000000000f0a72ca */ /* 0x000fe200000e0000 */
[----:B------:R-:W-:Y:S01]  /*25770*/  UIADD3 UR4, UP0, UR40, 0x370, URZ ;  /* 0x0000037028047890 */ /* 0x000fe2000ff1e03f */
[----:B------:R-:W-:Y:S01]  /*25780*/  R2UR UR6, R10 ;  /* 0x000000000a0672ca */ /* 0x000fe200000e0000 */
[----:B-12---:R-:W-:Y:S01]  /*25790*/  VIADD R5, R5, 0x33430 ;  /* 0x0003343005057836 */ /* 0x006fe20000000000 */
[----:B------:R-:W-:Y:S01]  /*257a0*/  R2UR UR7, R11 ;  /* 0x000000000b0772ca */ /* 0x000fe200000e0000 */
[----:B------:R-:W-:Y:S01]  /*257b0*/  VIADD R4, R3, 0x24200 ;  /* 0x0002420003047836 */ /* 0x000fe20000000000 */
[----:B------:R-:W-:Y:S01]  /*257c0*/  PLOP3.LUT P0, PT, PT, PT, PT, 0x80, 0x0 ;  /* 0x000000000000781c */ /* 0x000fe20003f0f070 */
[----:B------:R-:W-:-:S12]  /*257d0*/  UIADD3.X UR5, URZ, UR41, URZ, UP0, !UPT ;  /* 0x000000293f057290 */ /* 0x000fd800087fe43f */
.L_x_4373:
        /* <DEDUP_REMOVED lines=15> */
.L_x_4374:
        /* <DEDUP_REMOVED lines=15> */
.L_x_4375:
        /* <DEDUP_REMOVED lines=10> */
.L_x_4360:
[----:B------:R-:W-:Y:S05]  /*25a60*/  BSYNC B0 ;  /* 0x0000000000007941 */ /* 0x000fea0003800000 */
.L_x_4359:
[----:B------:R-:W-:-:S06]  /*25a70*/  UISETP.NE.AND UP0, UPT, UR37, 0x3, UPT ;  /* 0x000000032500788c */ /* 0x000fcc000bf05270 */
[----:B------:R-:W-:-:S13]  /*25a80*/  PLOP3.LUT P0, PT, PT, PT, UP0, 0x80, 0x0 ;  /* 0x000000000000781c */ /* 0x000fda0003f0f008 */
[----:B------:R-:W-:Y:S05]  /*25a90*/  @!P0 BRA `(.L_x_4376) ;  /* 0x0000000000048947 */ /* 0x000fea0003800000 */
[----:B------:R-:W-:Y:S01]  /*25aa0*/  BPT.TRAP 0x1 ;  /* 0x000000040000795c */ /* 0x000fe20000300000 */
.L_x_4376:
[----:B------:R-:W2:Y:S01]  /*25ab0*/  S2R R5, SR_CgaCtaId ;  /* 0x0000000000057919 */ /* 0x000ea20000008800 */
[----:B------:R-:W-:Y:S01]  /*25ac0*/  IMAD.U32 R3, RZ, RZ, UR39 ;  /* 0x00000027ff037e24 */ /* 0x000fe2000f8e00ff */
[----:B------:R-:W-:Y:S01]  /*25ad0*/  MOV R4, 0x400 ;  /* 0x0000040000047802 */ /* 0x000fe20000000f00 */
[----:B------:R-:W-:Y:S03]  /*25ae0*/  BSSY B0, `(.L_x_4377) ;  /* 0x0000008000007945 */ /* 0x000fe60003800000 */
[----:B------:R-:W-:Y:S02]  /*25af0*/  ISETP.NE.AND P0, PT, R3, 0x3, PT ;  /* 0x000000030300780c */ /* 0x000fe40003f05270 */
[----:B------:R-:W-:-:S04]  /*25b00*/  LOP3.LUT R3, R7, 0x1, RZ, 0x3c, !PT ;  /* 0x0000000107037812 */ /* 0x000fc800078e3cff */
[----:B------:R-:W-:Y:S02]  /*25b10*/  SHF.L.U32 R3, R3, 0x1f, RZ ;  /* 0x0000001f03037819 */ /* 0x000fe400000006ff */
[----:B--2---:R-:W-:-:S05]  /*25b20*/  LEA R4, R5, R4, 0x18 ;  /* 0x0000000405047211 */ /* 0x004fca00078ec0ff */
[----:B------:R-:W-:-:S04]  /*25b30*/  IMAD R13, R6, 0x8, R4 ;  /* 0x00000008060d7824 */ /* 0x000fc800078e0204 */
[----:B------:R-:W2:Y:S02]  /*25b40*/  SYNCS.PHASECHK.TRANS64.TRYWAIT P2, [R13+URZ+0x33470], R3 ;  /* 0x033470030d0075a7 */ /* 0x000ea4000804017f */
[----:B--2---:R-:W-:Y:S05]  /*25b50*/  @!P2 BRA `(.L_x_4378) ;  /* 0x0000003c0070a947 */ /* 0x004fea0003800000 */
.L_x_4467:
[----:B------:R-:W-:Y:S05]  /*25b60*/  BSYNC B0 ;  /* 0x0000000000007941 */ /* 0x000fea0003800000 */
.L_x_4377:
[----:B------:R-:W-:Y:S05]  /*25b70*/  @!P0 BRA `(.L_x_4379) ;  /* 0x0000000000048947 */ /* 0x000fea0003800000 */
[----:B------:R-:W-:Y:S01]  /*25b80*/  BPT.TRAP 0x1 ;  /* 0x000000040000795c */ /* 0x000fe20000300000 */
.L_x_4379:
[----:B------:R-:W-:Y:S01]  /*25b90*/  SHF.L.U32 R4, R7, 0x1f, RZ ;  /* 0x0000001f07047819 */ /* 0x000fe200000006ff */
[----:B--2---:R-:W-:-:S03]  /*25ba0*/  IMAD R3, R6, 0x7800, RZ ;  /* 0x0000780006037824 */ /* 0x004fc600078e02ff */
[----:B------:R-:W2:Y:S02]  /*25bb0*/  SYNCS.PHASECHK.TRANS64.TRYWAIT P2, [R13+URZ+0x33460], R4 ;  /* 0x033460040d0075a7 */ /* 0x000ea4000804017f */
[----:B--2---:R-:W-:Y:S05]  /*25bc0*/  @!P2 BRA `(.L_x_4380) ;  /* 0x0000003c0068a947 */ /* 0x004fea0003800000 */
.L_x_4468:
[----:B------:R-:W3:Y:S04]  /*25bd0*/  LDL R14, [R1+0x2e4] ;  /* 0x0002e400010e7983 */ /* 0x000ee80000100800 */
[----:B------:R-:W4:Y:S01]  /*25be0*/  LDL R15, [R1+0x304] ;  /* 0x00030400010f7983 */ /* 0x000f220000100800 */
[C---:B--2---:R-:W-:Y:S01]  /*25bf0*/  LOP3.LUT R4, R3.reuse, R18, RZ, 0xfc, !PT ;  /* 0x0000001203047212 */ /* 0x044fe200078efcff */
[----:B------:R-:W-:Y:S05]  /*25c00*/  WARPSYNC.ALL ;  /* 0x0000000000007948 */ /* 0x000fea0003800000 */
[----:B------:R-:W-:-:S02]  /*25c10*/  VIADD R20, R3, 0x2800 ;  /* 0x0000280003147836 */ /* 0x000fc40000000000 */
[----:B------:R-:W-:Y:S02]  /*25c20*/  VIADD R21, R3, 0x1800 ;  /* 0x0000180003157836 */ /* 0x000fe40000000000 */
[----:B---3--:R-:W-:-:S06]  /*25c30*/  IMAD.IADD R4, R14, 0x1, R4 ;  /* 0x000000010e047824 */ /* 0x008fcc00078e0204 */
[----:B------:R-:W2:Y:S02]  /*25c40*/  LDSM.16.MT88.4 R4, [R4+0xf200] ;  /* 0x00f200000404783b */ /* 0x000ea40000004200 */
[C-C-:B--2---:R-:W-:Y:S02]  /*25c50*/  PRMT R8, R4.reuse, 0x6420, R5.reuse ;  /* 0x0000642004087816 */ /* 0x144fe40000000005 */
[----:B-1----:R-:W-:Y:S02]  /*25c60*/  PRMT R9, R4, 0x7531, R5 ;  /* 0x0000753104097816 */ /* 0x002fe40000000005 */
[----:B------:R-:W-:Y:S02]  /*25c70*/  LOP3.LUT R4, R3, R17, RZ, 0xfc, !PT ;  /* 0x0000001103047212 */ /* 0x000fe400078efcff */
[C-C-:B------:R-:W-:Y:S02]  /*25c80*/  PRMT R10, R6.reuse, 0x6420, R7.reuse ;  /* 0x00006420060a7816 */ /* 0x140fe40000000007 */
[----:B------:R-:W-:Y:S01]  /*25c90*/  PRMT R11, R6, 0x7531, R7 ;  /* 0x00007531060b7816 */ /* 0x000fe20000000007 */
[----:B----4-:R-:W-:-:S05]  /*25ca0*/  IMAD.IADD R4, R15, 0x1, R4 ;  /* 0x000000010f047824 */ /* 0x010fca00078e0204 */
[----:B------:R1:W-:Y:S02]  /*25cb0*/  STSM.16.M88.4 [R4], R8 ;  /* 0x0000000804007844 */ /* 0x0003e40000000200 */
[----:B-1----:R-:W-:-:S05]  /*25cc0*/  LOP3.LUT R4, R20, R18, RZ, 0xfc, !PT ;  /* 0x0000001214047212 */ /* 0x002fca00078efcff */
[----:B------:R-:W-:-:S06]  /*25cd0*/  IMAD.IADD R4, R14, 0x1, R4 ;  /* 0x000000010e047824 */ /* 0x000fcc00078e0204 */
[----:B------:R-:W1:Y:S02]  /*25ce0*/  LDSM.16.MT88.4 R4, [R4+0xf200] ;  /* 0x00f200000404783b */ /* 0x000e640000004200 */
[C-C-:B-1----:R-:W-:Y:S02]  /*25cf0*/  PRMT R8, R4.reuse, 0x6420, R5.reuse ;  /* 0x0000642004087816 */ /* 0x142fe40000000005 */
[----:B------:R-:W-:Y:S01]  /*25d00*/  PRMT R9, R4, 0x7531, R5 ;  /* 0x0000753104097816 */ /* 0x000fe20000000005 */
[----:B------:R-:W-:Y:S01]  /*25d10*/  IMAD.MOV.U32 R5, RZ, RZ, R14 ;  /* 0x000000ffff057224 */ /* 0x000fe200078e000e */
[C-C-:B------:R-:W-:Y:S01]  /*25d20*/  PRMT R10, R6.reuse, 0x6420, R7.reuse ;  /* 0x00006420060a7816 */ /* 0x140fe20000000007 */
[----:B------:R-:W-:Y:S01]  /*25d30*/  VIADD R14, R3, 0x800 ;  /* 0x00000800030e7836 */ /* 0x000fe20000000000 */
[----:B------:R-:W-:-:S04]  /*25d40*/  PRMT R11, R6, 0x7531, R7 ;  /* 0x00007531060b7816 */ /* 0x000fc80000000007 */
[C---:B------:R-:W-:Y:S02]  /*25d50*/  LOP3.LUT R4, R14.reuse, R17, RZ, 0xfc, !PT ;  /* 0x000000110e047212 */ /* 0x040fe400078efcff */
[----:B------:R-:W-:-:S03]  /*25d60*/  LOP3.LUT R14, R14, R18, RZ, 0xfc, !PT ;  /* 0x000000120e0e7212 */ /* 0x000fc600078efcff */
[----:B------:R-:W-:-:S05]  /*25d70*/  IMAD.IADD R4, R15, 0x1, R4 ;  /* 0x000000010f047824 */ /* 0x000fca00078e0204 */
[----:B------:R1:W-:Y:S02]  /*25d80*/  STSM.16.M88.4 [R4], R8 ;  /* 0x0000000804007844 */ /* 0x0003e40000000200 */
[----:B-1----:R-:W-:Y:S02]  /*25d90*/  VIADD R4, R3, 0x5000 ;  /* 0x0000500003047836 */ /* 0x002fe40000000000 */
[----:B------:R-:W-:-:S03]  /*25da0*/  IMAD.MOV.U32 R11, RZ, RZ, R5 ;  /* 0x000000ffff0b7224 */ /* 0x000fc600078e0005 */
[----:B------:R-:W-:-:S05]  /*25db0*/  LOP3.LUT R4, R4, R18, RZ, 0xfc, !PT ;  /* 0x0000001204047212 */ /* 0x000fca00078efcff */
[----:B------:R-:W-:-:S06]  /*25dc0*/  IMAD.IADD R4, R11, 0x1, R4 ;  /* 0x000000010b047824 */ /* 0x000fcc00078e0204 */
[----:B------:R-:W1:Y:S02]  /*25dd0*/  LDSM.16.MT88.4 R4, [R4+0xf200] ;  /* 0x00f200000404783b */ /* 0x000e640000004200 */
[C-C-:B-1----:R-:W-:Y:S02]  /*25de0*/  PRMT R8, R4.reuse, 0x6420, R5.reuse ;  /* 0x0000642004087816 */ /* 0x142fe40000000005 */
[----:B------:R-:W-:Y:S01]  /*25df0*/  PRMT R9, R4, 0x7531, R5 ;  /* 0x0000753104097816 */ /* 0x000fe20000000005 */
[----:B------:R-:W-:Y:S01]  /*25e00*/  IMAD.MOV.U32 R5, RZ, RZ, R11 ;  /* 0x000000ffff057224 */ /* 0x000fe200078e000b */
[C-C-:B------:R-:W-:Y:S02]  /*25e10*/  PRMT R10, R6.reuse, 0x6420, R7.reuse ;  /* 0x00006420060a7816 */ /* 0x140fe40000000007 */
[----:B------:R-:W-:Y:S01]  /*25e20*/  PRMT R11, R6, 0x7531, R7 ;  /* 0x00007531060b7816 */ /* 0x000fe20000000007 */
[----:B------:R-:W-:Y:S02]  /*25e30*/  IMAD.MOV.U32 R7, RZ, RZ, R15 ;  /* 0x000000ffff077224 */ /* 0x000fe400078e000f */
[----:B------:R-:W-:-:S05]  /*25e40*/  VIADD R15, R3, 0x1000 ;  /* 0x00001000030f7836 */ /* 0x000fca0000000000 */
[----:B------:R-:W-:-:S05]  /*25e50*/  LOP3.LUT R4, R15, R17, RZ, 0xfc, !PT ;  /* 0x000000110f047212 */ /* 0x000fca00078efcff */
[----:B------:R-:W-:-:S05]  /*25e60*/  IMAD.IADD R4, R7, 0x1, R4 ;  /* 0x0000000107047824 */ /* 0x000fca00078e0204 */
[----:B------:R1:W-:Y:S02]  /*25e70*/  STSM.16.M88.4 [R4], R8 ;  /* 0x0000000804007844 */ /* 0x0003e40000000200 */
[----:B-1----:R-:W-:Y:S02]  /*25e80*/  IMAD.IADD R4, R5, 0x1, R14 ;  /* 0x0000000105047824 */ /* 0x002fe400078e020e */
[----:B------:R-:W-:Y:S02]  /*25e90*/  IMAD.MOV.U32 R11, RZ, RZ, R7 ;  /* 0x000000ffff0b7224 */ /* 0x000fe400078e0007 */
[----:B------:R-:W-:Y:S02]  /*25ea0*/  IMAD.MOV.U32 R14, RZ, RZ, R5 ;  /* 0x000000ffff0e7224 */ /* 0x000fe400078e0005 */
[----:B------:R-:W1:Y:S02]  /*25eb0*/  LDSM.16.MT88.4 R4, [R4+0xf200] ;  /* 0x00f200000404783b */ /* 0x000e640000004200 */
[----:B-1----:R-:W-:-:S02]  /*25ec0*/  PRMT R8, R4, 0x6420, R5 ;  /* 0x0000642004087816 */ /* 0x002fc40000000005 */
[----:B------:R-:W-:Y:S01]  /*25ed0*/  PRMT R9, R4, 0x7531, R5 ;  /* 0x0000753104097816 */ /* 0x000fe20000000005 */
[----:B------:R-:W-:Y:S01]  /*25ee0*/  IMAD.MOV.U32 R5, RZ, RZ, R11 ;  /* 0x000000ffff057224 */ /* 0x000fe200078e000b */
[----:B------:R-:W-:Y:S02]  /*25ef0*/  LOP3.LUT R4, R21, R17, RZ, 0xfc, !PT ;  /* 0x0000001115047212 */ /* 0x000fe400078efcff */
[C-C-:B------:R-:W-:Y:S02]  /*25f00*/  PRMT R10, R6.reuse, 0x6420, R7.reuse ;  /* 0x00006420060a7816 */ /* 0x140fe40000000007 */
[----:B------:R-:W-:Y:S01]  /*25f10*/  PRMT R11, R6, 0x7531, R7 ;  /* 0x00007531060b7816 */ /* 0x000fe20000000007 */
[----:B------:R-:W-:-:S05]  /*25f20*/  IMAD.IADD R4, R5, 0x1, R4 ;  /* 0x0000000105047824 */ /* 0x000fca00078e0204 */
[----:B------:R1:W-:Y:S02]  /*25f30*/  STSM.16.M88.4 [R4], R8 ;  /* 0x0000000804007844 */ /* 0x0003e40000000200 */
[----:B-1----:R-:W-:Y:S02]  /*25f40*/  IMAD.MOV.U32 R11, RZ, RZ, R14 ;  /* 0x000000ffff0b7224 */ /* 0x002fe400078e000e */
[----:B------:R-:W-:Y:S02]  /*25f50*/  VIADD R14, R3, 0x3000 ;  /* 0x00003000030e7836 */ /* 0x000fe40000000000 */
[----:B------:R-:W-:-:S03]  /*25f60*/  IMAD.MOV.U32 R10, RZ, RZ, R5 ;  /* 0x000000ffff0a7224 */ /* 0x000fc600078e0005 */
[----:B------:R-:W-:-:S05]  /*25f70*/  LOP3.LUT R4, R14, R18, RZ, 0xfc, !PT ;  /* 0x000000120e047212 */ /* 0x000fca00078efcff */
[----:B------:R-:W-:-:S06]  /*25f80*/  IMAD.IADD R4, R11, 0x1, R4 ;  /* 0x000000010b047824 */ /* 0x000fcc00078e0204 */
[----:B------:R-:W1:Y:S02]  /*25f90*/  LDSM.16.MT88.4 R4, [R4+0xf200] ;  /* 0x00f200000404783b */ /* 0x000e640000004200 */
[C-C-:B-1----:R-:W-:Y:S02]  /*25fa0*/  PRMT R8, R4.reuse, 0x6420, R5.reuse ;  /* 0x0000642004087816 */ /* 0x142fe40000000005 */
        /* <DEDUP_REMOVED lines=19> */
[----:B------:R-:W-:Y:S02]  /*260e0*/  PRMT R11, R6, 0x7531, R7 ;  /* 0x00007531060b7816 */ /* 0x000fe40000000007 */
[----:B------:R-:W2:Y:S01]  /*260f0*/  LDL R7, [R1+0x2e4] ;  /* 0x0002e40001077983 */ /* 0x000ea20000100800 */
[----:B------:R-:W-:-:S05]  /*26100*/  LOP3.LUT R4, R20, R17, RZ, 0xfc, !PT ;  /* 0x0000001114047212 */ /* 0x000fca00078efcff */
[----:B------:R-:W-:Y:S01]  /*26110*/  IMAD.IADD R4, R5, 0x1, R4 ;  /* 0x0000000105047824 */ /* 0x000fe200078e0204 */
[----:B------:R-:W-:-:S04]  /*26120*/  LOP3.LUT R15, R15, R18, RZ, 0xfc, !PT ;  /* 0x000000120f0f7212 */ /* 0x000fc800078efcff */
[----:B------:R2:W-:Y:S01]  /*26130*/  STSM.16.M88.4 [R4], R8 ;  /* 0x0000000804007844 */ /* 0x0005e20000000200 */
[----:B------:R-:W-:Y:S01]  /*26140*/  VIADD R20, R3, 0x6000 ;  /* 0x0000600003147836 */ /* 0x000fe20000000000 */
[----:B------:R-:W-:Y:S01]  /*26150*/  LOP3.LUT R21, R21, R18, RZ, 0xfc, !PT ;  /* 0x0000001215157212 */ /* 0x000fe200078efcff */
[----:B--2---:R-:W-:-:S04]  /*26160*/  IMAD.MOV.U32 R11, RZ, RZ, R7 ;  /* 0x000000ffff0b7224 */ /* 0x004fc800078e0007 */
[----:B------:R-:W-:Y:S02]  /*26170*/  IMAD.IADD R4, R11, 0x1, R15 ;  /* 0x000000010b047824 */ /* 0x000fe400078e020f */
[----:B------:R-:W-:-:S04]  /*26180*/  IMAD.MOV.U32 R15, RZ, RZ, R5 ;  /* 0x000000ffff0f7224 */ /* 0x000fc800078e0005 */
[----:B------:R-:W1:Y:S02]  /*26190*/  LDSM.16.MT88.4 R4, [R4+0xf200] ;  /* 0x00f200000404783b */ /* 0x000e640000004200 */
[C-C-:B-1----:R-:W-:Y:S02]  /*261a0*/  PRMT R8, R4.reuse, 0x6420, R5.reuse ;  /* 0x0000642004087816 */ /* 0x142fe40000000005 */
[----:B------:R-:W-:Y:S02]  /*261b0*/  PRMT R9, R4, 0x7531, R5 ;  /* 0x0000753104097816 */ /* 0x000fe40000000005 */
[----:B------:R-:W-:Y:S01]  /*261c0*/  LOP3.LUT R4, R14, R17, RZ, 0xfc, !PT ;  /* 0x000000110e047212 */ /* 0x000fe200078efcff */
[----:B------:R-:W-:Y:S01]  /*261d0*/  IMAD.MOV.U32 R14, RZ, RZ, R11 ;  /* 0x000000ffff0e7224 */ /* 0x000fe200078e000b */
[C-C-:B------:R-:W-:Y:S02]  /*261e0*/  PRMT R10, R6.reuse, 0x6420, R7.reuse ;  /* 0x00006420060a7816 */ /* 0x140fe40000000007 */
[----:B------:R-:W-:Y:S01]  /*261f0*/  PRMT R11, R6, 0x7531, R7 ;  /* 0x00007531060b7816 */ /* 0x000fe20000000007 */
[----:B------:R-:W-:-:S05]  /*26200*/  IMAD.IADD R4, R15, 0x1, R4 ;  /* 0x000000010f047824 */ /* 0x000fca00078e0204 */
[----:B------:R1:W-:Y:S02]  /*26210*/  STSM.16.M88.4 [R4], R8 ;  /* 0x0000000804007844 */ /* 0x0003e40000000200 */
[----:B-1----:R-:W-:-:S05]  /*26220*/  VIADD R10, R3, 0x3800 ;  /* 0x00003800030a7836 */ /* 0x002fca0000000000 */
[----:B------:R-:W-:-:S05]  /*26230*/  LOP3.LUT R4, R10, R18, RZ, 0xfc, !PT ;  /* 0x000000120a047212 */ /* 0x000fca00078efcff */
[----:B------:R-:W-:-:S06]  /*26240*/  IMAD.IADD R4, R14, 0x1, R4 ;  /* 0x000000010e047824 */ /* 0x000fcc00078e0204 */
[----:B------:R-:W1:Y:S02]  /*26250*/  LDSM.16.MT88.4 R4, [R4+0xf200] ;  /* 0x00f200000404783b */ /* 0x000e640000004200 */
[C-C-:B-1----:R-:W-:Y:S02]  /*26260*/  PRMT R8, R4.reuse, 0x6420, R5.reuse ;  /* 0x0000642004087816 */ /* 0x142fe40000000005 */
[----:B------:R-:W-:Y:S02]  /*26270*/  PRMT R9, R4, 0x7531, R5 ;  /* 0x0000753104097816 */ /* 0x000fe40000000005 */
[----:B------:R-:W-:Y:S02]  /*26280*/  LOP3.LUT R4, R10, R17, RZ, 0xfc, !PT ;  /* 0x000000110a047212 */ /* 0x000fe400078efcff */
[C-C-:B------:R-:W-:Y:S02]  /*26290*/  PRMT R10, R6.reuse, 0x6420, R7.reuse ;  /* 0x00006420060a7816 */ /* 0x140fe40000000007 */
[----:B------:R-:W-:Y:S01]  /*262a0*/  PRMT R11, R6, 0x7531, R7 ;  /* 0x00007531060b7816 */ /* 0x000fe20000000007 */
[----:B------:R-:W-:-:S05]  /*262b0*/  IMAD.IADD R4, R15, 0x1, R4 ;  /* 0x000000010f047824 */ /* 0x000fca00078e0204 */
[----:B------:R1:W-:Y:S02]  /*262c0*/  STSM.16.M88.4 [R4], R8 ;  /* 0x0000000804007844 */ /* 0x0003e40000000200 */
[----:B-1----:R-:W-:-:S05]  /*262d0*/  LOP3.LUT R4, R20, R18, RZ, 0xfc, !PT ;  /* 0x0000001214047212 */ /* 0x002fca00078efcff */
[----:B------:R-:W-:-:S06]  /*262e0*/  IMAD.IADD R4, R14, 0x1, R4 ;  /* 0x000000010e047824 */ /* 0x000fcc00078e0204 */
[----:B------:R-:W1:Y:S02]  /*262f0*/  LDSM.16.MT88.4 R4, [R4+0xf200] ;  /* 0x00f200000404783b */ /* 0x000e640000004200 */
[C-C-:B-1----:R-:W-:Y:S02]  /*26300*/  PRMT R8, R4.reuse, 0x6420, R5.reuse ;  /* 0x0000642004087816 */ /* 0x142fe40000000005 */
[----:B------:R-:W-:Y:S01]  /*26310*/  PRMT R9, R4, 0x7531, R5 ;  /* 0x0000753104097816 */ /* 0x000fe20000000005 */
[----:B------:R-:W-:Y:S02]  /*26320*/  IMAD.MOV.U32 R5, RZ, RZ, R14 ;  /* 0x000000ffff057224 */ /* 0x000fe400078e000e */
[----:B------:R-:W-:-:S05]  /*26330*/  VIADD R14, R3, 0x4000 ;  /* 0x00004000030e7836 */ /* 0x000fca0000000000 */
[----:B------:R-:W-:Y:S02]  /*26340*/  LOP3.LUT R4, R14, R17, RZ, 0xfc, !PT ;  /* 0x000000110e047212 */ /* 0x000fe400078efcff */
[C-C-:B------:R-:W-:Y:S02]  /*26350*/  PRMT R10, R6.reuse, 0x6420, R7.reuse ;  /* 0x00006420060a7816 */ /* 0x140fe40000000007 */
[----:B------:R-:W-:Y:S01]  /*26360*/  PRMT R11, R6, 0x7531, R7 ;  /* 0x00007531060b7816 */ /* 0x000fe20000000007 */
[----:B------:R-:W-:-:S05]  /*26370*/  IMAD.IADD R4, R15, 0x1, R4 ;  /* 0x000000010f047824 */ /* 0x000fca00078e0204 */
[----:B------:R1:W-:Y:S02]  /*26380*/  STSM.16.M88.4 [R4], R8 ;  /* 0x0000000804007844 */ /* 0x0003e40000000200 */
[----:B-1----:R-:W-:-:S04]  /*26390*/  IMAD.MOV.U32 R11, RZ, RZ, R5 ;  /* 0x000000ffff0b7224 */ /* 0x002fc800078e0005 */
[----:B------:R-:W-:-:S06]  /*263a0*/  IMAD.IADD R4, R11, 0x1, R21 ;  /* 0x000000010b047824 */ /* 0x000fcc00078e0215 */
[----:B------:R-:W1:Y:S01]  /*263b0*/  LDSM.16.MT88.4 R4, [R4+0xf200] ;  /* 0x00f200000404783b */ /* 0x000e620000004200 */
[----:B------:R-:W-:Y:S02]  /*263c0*/  LOP3.LUT R14, R14, R18, RZ, 0xfc, !PT ;  /* 0x000000120e0e7212 */ /* 0x000fe400078efcff */
[C-C-:B-1----:R-:W-:Y:S02]  /*263d0*/  PRMT R8, R4.reuse, 0x6420, R5.reuse ;  /* 0x0000642004087816 */ /* 0x142fe40000000005 */
[----:B------:R-:W-:Y:S01]  /*263e0*/  PRMT R9, R4, 0x7531, R5 ;  /* 0x0000753104097816 */ /* 0x000fe20000000005 */
[----:B------:R-:W-:Y:S01]  /*263f0*/  IMAD.MOV.U32 R5, RZ, RZ, R11 ;  /* 0x000000ffff057224 */ /* 0x000fe200078e000b */
[C-C-:B------:R-:W-:Y:S02]  /*26400*/  PRMT R10, R6.reuse, 0x6420, R7.reuse ;  /* 0x00006420060a7816 */ /* 0x140fe40000000007 */
[----:B------:R-:W-:Y:S01]  /*26410*/  PRMT R11, R6, 0x7531, R7 ;  /* 0x00007531060b7816 */ /* 0x000fe20000000007 */
[----:B------:R-:W-:-:S02]  /*26420*/  IMAD.MOV.U32 R7, RZ, RZ, R15 ;  /* 0x000000ffff077224 */ /* 0x000fc400078e000f */
[----:B------:R-:W-:-:S05]  /*26430*/  VIADD R15, R3, 0x4800 ;  /* 0x00004800030f7836 */ /* 0x000fca0000000000 */
[----:B------:R-:W-:-:S05]  /*26440*/  LOP3.LUT R4, R15, R17, RZ, 0xfc, !PT ;  /* 0x000000110f047212 */ /* 0x000fca00078efcff */
[----:B------:R-:W-:-:S05]  /*26450*/  IMAD.IADD R4, R7, 0x1, R4 ;  /* 0x0000000107047824 */ /* 0x000fca00078e0204 */
[----:B------:R1:W-:Y:S02]  /*26460*/  STSM.16.M88.4 [R4], R8 ;  /* 0x0000000804007844 */ /* 0x0003e40000000200 */
[----:B-1----:R-:W-:Y:S02]  /*26470*/  IMAD.IADD R4, R5, 0x1, R14 ;  /* 0x0000000105047824 */ /* 0x002fe400078e020e */
[----:B------:R-:W-:-:S04]  /*26480*/  IMAD.MOV.U32 R14, RZ, RZ, R5 ;  /* 0x000000ffff0e7224 */ /* 0x000fc800078e0005 */
[----:B------:R-:W1:Y:S02]  /*26490*/  LDSM.16.MT88.4 R4, [R4+0xf200] ;  /* 0x00f200000404783b */ /* 0x000e640000004200 */
[C-C-:B-1----:R-:W-:Y:S02]  /*264a0*/  PRMT R8, R4.reuse, 0x6420, R5.reuse ;  /* 0x0000642004087816 */ /* 0x142fe40000000005 */
[----:B------:R-:W-:Y:S02]  /*264b0*/  PRMT R9, R4, 0x7531, R5 ;  /* 0x0000753104097816 */ /* 0x000fe40000000005 */
[----:B------:R-:W2:Y:S01]  /*264c0*/  LDL R5, [R1+0x304] ;  /* 0x0003040001057983 */ /* 0x000ea20000100800 */
[----:B------:R-:W-:-:S05]  /*264d0*/  VIADD R11, R3, 0x5000 ;  /* 0x00005000030b7836 */ /* 0x000fca0000000000 */
[----:B------:R-:W-:Y:S02]  /*264e0*/  LOP3.LUT R4, R11, R17, RZ, 0xfc, !PT ;  /* 0x000000110b047212 */ /* 0x000fe400078efcff */
[C-C-:B------:R-:W-:Y:S02]  /*264f0*/  PRMT R10, R6.reuse, 0x6420, R7.reuse ;  /* 0x00006420060a7816 */ /* 0x140fe40000000007 */
[----:B------:R-:W-:Y:S01]  /*26500*/  PRMT R11, R6, 0x7531, R7 ;  /* 0x00007531060b7816 */ /* 0x000fe20000000007 */
[----:B--2---:R-:W-:-:S05]  /*26510*/  IMAD.IADD R4, R5, 0x1, R4 ;  /* 0x0000000105047824 */ /* 0x004fca00078e0204 */
[----:B------:R1:W-:Y:S02]  /*26520*/  STSM.16.M88.4 [R4], R8 ;  /* 0x0000000804007844 */ /* 0x0003e40000000200 */
[----:B-1----:R-:W-:Y:S02]  /*26530*/  IMAD.MOV.U32 R10, RZ, RZ, R14 ;  /* 0x000000ffff0a7224 */ /* 0x002fe400078e000e */
[----:B------:R-:W-:-:S05]  /*26540*/  VIADD R14, R3, 0x6800 ;  /* 0x00006800030e7836 */ /* 0x000fca0000000000 */
[----:B------:R-:W-:-:S05]  /*26550*/  LOP3.LUT R4, R14, R18, RZ, 0xfc, !PT ;  /* 0x000000120e047212 */ /* 0x000fca00078efcff */
[----:B------:R-:W-:-:S06]  /*26560*/  IMAD.IADD R4, R10, 0x1, R4 ;  /* 0x000000010a047824 */ /* 0x000fcc00078e0204 */
[----:B------:R-:W1:Y:S01]  /*26570*/  LDSM.16.MT88.4 R4, [R4+0xf200] ;  /* 0x00f200000404783b */ /* 0x000e620000004200 */
[----:B------:R-:W-:Y:S01]  /*26580*/  VIADD R11, R3, 0x5800 ;  /* 0x00005800030b7836 */ /* 0x000fe20000000000 */
[C-C-:B-1----:R-:W-:Y:S02]  /*26590*/  PRMT R8, R4.reuse, 0x6420, R5.reuse ;  /* 0x0000642004087816 */ /* 0x142fe40000000005 */
[----:B------:R-:W-:Y:S01]  /*265a0*/  PRMT R9, R4, 0x7531, R5 ;  /* 0x0000753104097816 */ /* 0x000fe20000000005 */
[----:B------:R-:W-:Y:S01]  /*265b0*/  IMAD.MOV.U32 R5, RZ, RZ, R10 ;  /* 0x000000ffff057224 */ /* 0x000fe200078e000a */
[----:B------:R-:W-:Y:S02]  /*265c0*/  LOP3.LUT R4, R11, R17, RZ, 0xfc, !PT ;  /* 0x000000110b047212 */ /* 0x000fe400078efcff */
[C-C-:B------:R-:W-:Y:S02]  /*265d0*/  PRMT R10, R6.reuse, 0x6420, R7.reuse ;  /* 0x00006420060a7816 */ /* 0x140fe40000000007 */
[----:B------:R-:W-:-:S02]  /*265e0*/  PRMT R11, R6, 0x7531, R7 ;  /* 0x00007531060b7816 */ /* 0x000fc40000000007 */
[----:B------:R-:W2:Y:S01]  /*265f0*/  LDL R6, [R1+0x304] ;  /* 0x0003040001067983 */ /* 0x000ea20000100800 */
[----:B------:R-:W-:Y:S02]  /*26600*/  IMAD.MOV.U32 R7, RZ, RZ, R5 ;  /* 0x000000ffff077224 */ /* 0x000fe400078e0005 */
[----:B------:R-:W-:Y:S02]  /*26610*/  VIADD R5, R3, 0x2000 ;  /* 0x0000200003057836 */ /* 0x000fe40000000000 */
[----:B--2---:R-:W-:-:S05]  /*26620*/  IMAD.IADD R4, R6, 0x1, R4 ;  /* 0x0000000106047824 */ /* 0x004fca00078e0204 */
[----:B------:R1:W-:Y:S02]  /*26630*/  STSM.16.M88.4 [R4], R8 ;  /* 0x0000000804007844 */ /* 0x0003e40000000200 */
[----:B-1----:R-:W-:Y:S01]  /*26640*/  LOP3.LUT R4, R5, R18, RZ, 0xfc, !PT ;  /* 0x0000001205047212 */ /* 0x002fe200078efcff */
[----:B------:R-:W-:-:S04]  /*26650*/  IMAD.MOV.U32 R11, RZ, RZ, R7 ;  /* 0x000000ffff0b7224 */ /* 0x000fc800078e0007 */
[----:B------:R-:W-:-:S06]  /*26660*/  IMAD.IADD R4, R11, 0x1, R4 ;  /* 0x000000010b047824 */ /* 0x000fcc00078e0204 */
[----:B------:R-:W1:Y:S02]  /*26670*/  LDSM.16.MT88.4 R4, [R4+0xf200] ;  /* 0x00f200000404783b */ /* 0x000e640000004200 */
[C-C-:B-1----:R-:W-:Y:S02]  /*26680*/  PRMT R8, R4.reuse, 0x6420, R5.reuse ;  /* 0x0000642004087816 */ /* 0x142fe40000000005 */
[----:B------:R-:W-:Y:S02]  /*26690*/  PRMT R9, R4, 0x7531, R5 ;  /* 0x0000753104097816 */ /* 0x000fe40000000005 */
[----:B------:R-:W2:Y:S01]  /*266a0*/  LDL R4, [R1+0x304] ;  /* 0x0003040001047983 */ /* 0x000ea20000100800 */
[----:B------:R-:W-:Y:S01]  /*266b0*/  LOP3.LUT R20, R20, R17, RZ, 0xfc, !PT ;  /* 0x0000001114147212 */ /* 0x000fe200078efcff */
[----:B------:R-:W-:Y:S01]  /*266c0*/  IMAD.MOV.U32 R5, RZ, RZ, R11 ;  /* 0x000000ffff057224 */ /* 0x000fe200078e000b */
[C-C-:B------:R-:W-:Y:S02]  /*266d0*/  PRMT R10, R6.reuse, 0x6420, R7.reuse ;  /* 0x00006420060a7816 */ /* 0x140fe40000000007 */
[----:B------:R-:W-:-:S02]  /*266e0*/  PRMT R11, R6, 0x7531, R7 ;  /* 0x00007531060b7816 */ /* 0x000fc40000000007 */
[----:B------:R-:W-:Y:S01]  /*266f0*/  LOP3.LUT R15, R15, R18, RZ, 0xfc, !PT ;  /* 0x000000120f0f7212 */ /* 0x000fe200078efcff */
[----:B--2---:R-:W-:-:S05]  /*26700*/  IMAD.IADD R20, R4, 0x1, R20 ;  /* 0x0000000104147824 */ /* 0x004fca00078e0214 */
[----:B------:R1:W-:Y:S02]  /*26710*/  STSM.16.M88.4 [R20], R8 ;  /* 0x0000000814007844 */ /* 0x0003e40000000200 */
[----:B-1----:R-:W-:-:S04]  /*26720*/  IMAD.MOV.U32 R11, RZ, RZ, R5 ;  /* 0x000000ffff0b7224 */ /* 0x002fc800078e0005 */
[----:B------:R-:W-:Y:S02]  /*26730*/  IMAD.IADD R4, R11, 0x1, R15 ;  /* 0x000000010b047824 */ /* 0x000fe400078e020f */
[----:B------:R-:W2:Y:S04]  /*26740*/  LDL R15, [R1+0x304] ;  /* 0x00030400010f7983 */ /* 0x000ea80000100800 */
[----:B------:R-:W1:Y:S01]  /*26750*/  LDSM.16.MT88.4 R4, [R4+0xf200] ;  /* 0x00f200000404783b */ /* 0x000e620000004200 */
[----:B------:R-:W-:Y:S01]  /*26760*/  VIADD R3, R3, 0x7000 ;  /* 0x0000700003037836 */ /* 0x000fe20000000000 */
[----:B------:R-:W-:Y:S02]  /*26770*/  LOP3.LUT R14, R14, R17, RZ, 0xfc, !PT ;  /* 0x000000110e0e7212 */ /* 0x000fe400078efcff */
[----:B-1----:R-:W-:-:S02]  /*26780*/  PRMT R8, R4, 0x6420, R5 ;  /* 0x0000642004087816 */ /* 0x002fc40000000005 */
[----:B------:R-:W-:Y:S01]  /*26790*/  PRMT R9, R4, 0x7531, R5 ;  /* 0x0000753104097816 */ /* 0x000fe20000000005 */
[----:B------:R-:W-:Y:S01]  /*267a0*/  IMAD.MOV.U32 R5, RZ, RZ, R11 ;  /* 0x000000ffff057224 */ /* 0x000fe200078e000b */
[----:B------:R-:W-:Y:S02]  /*267b0*/  LOP3.LUT R4, R3, R18, RZ, 0xfc, !PT ;  /* 0x0000001203047212 */ /* 0x000fe400078efcff */
[C-C-:B------:R-:W-:Y:S02]  /*267c0*/  PRMT R10, R6.reuse, 0x6420, R7.reuse ;  /* 0x00006420060a7816 */ /* 0x140fe40000000007 */
[----:B------:R-:W-:Y:S01]  /*267d0*/  PRMT R11, R6, 0x7531, R7 ;  /* 0x00007531060b7816 */ /* 0x000fe20000000007 */
[----:B------:R-:W-:Y:S01]  /*267e0*/  IMAD.IADD R4, R5, 0x1, R4 ;  /* 0x0000000105047824 */ /* 0x000fe200078e0204 */
[----:B------:R-:W-:Y:S01]  /*267f0*/  LOP3.LUT R3, R3, R17, RZ, 0xfc, !PT ;  /* 0x0000001103037212 */ /* 0x000fe200078efcff */
[----:B--2---:R-:W-:-:S05]  /*26800*/  IMAD.IADD R14, R15, 0x1, R14 ;  /* 0x000000010f0e7824 */ /* 0x004fca00078e020e */
[----:B------:R-:W-:Y:S04]  /*26810*/  STSM.16.M88.4 [R14], R8 ;  /* 0x000000080e007844 */ /* 0x000fe80000000200 */
[----:B------:R-:W1:Y:S01]  /*26820*/  LDSM.16.MT88.4 R4, [R4+0xf200] ;  /* 0x00f200000404783b */ /* 0x000e620000004200 */
        /* <DEDUP_REMOVED lines=14> */
.L_x_4381:
[----:B-1----:R-:W3:Y:S01]  /*26910*/  LDL R3, [R1+0x2fc] ;  /* 0x0002fc0001037983 */ /* 0x002ee20000100800 */
[----:B--2---:R1:W-:Y:S01]  /*26920*/  SYNCS.ARRIVE.TRANS64.A1T0 RZ, [R13+URZ+0x33450], RZ ;  /* 0x033450ff0dff79a7 */ /* 0x0043e2000810003f */
[----:B------:R-:W-:Y:S02]  /*26930*/  IMAD.MOV.U32 R6, RZ, RZ, R19 ;  /* 0x000000ffff067224 */ /* 0x000fe400078e0013 */
[----:B------:R2:W5:Y:S01]  /*26940*/  LDL R7, [R1+0x2ec] ;  /* 0x0002ec0001077983 */ /* 0x0005620000100800 */
[----:B-1----:R-:W-:-:S05]  /*26950*/  @!P1 VIADD R13, R13, 0x33480 ;  /* 0x000334800d0d9836 */ /* 0x002fca0000000000 */
[----:B------:R-:W-:Y:S01]  /*26960*/  @!P1 PRMT R13, RZ, 0x654, R13 ;  /* 0x00000654ff0d9816 */ /* 0x000fe2000000000d */
[----:B------:R-:W-:Y:S06]  /*26970*/  BAR.SYNC.DEFER_BLOCKING 0x2, 0x80 ;  /* 0x0082000000007b1d */ /* 0x000fec0000010000 */
[----:B------:R2:W-:Y:S01]  /*26980*/  @!P1 SYNCS.ARRIVE.TRANS64.RED.A1T0 RZ, [R13+URZ], RZ ;  /* 0x000000ff0dff99a7 */ /* 0x0005e2000810043f */
[C---:B---3--:R-:W-:Y:S01]  /*26990*/  ISETP.GT.AND P0, PT, R12.reuse, R3, PT ;  /* 0x000000030c00720c */ /* 0x048fe20003f04270 */
[----:B------:R-:W-:-:S12]  /*269a0*/  VIADD R12, R12, 0xffffffff ;  /* 0xffffffff0c0c7836 */ /* 0x000fd80000000000 */
[----:B--2---:R-:W-:Y:S05]  /*269b0*/  @P0 BRA `(.L_x_4382) ;  /* 0xffffffe400680947 */ /* 0x004fea000383ffff */
.L_x_4358:
[----:B------:R-:W-:Y:S04]  /*269c0*/  BSSY B0, `(.L_x_4383) ;  /* 0x000000f000007945 */ /* 0x000fe80003800000 */
        /* <DEDUP_REMOVED lines=10> */
[----:B-----5:R-:W1:Y:S01]  /*26a70*/  POPC R7, R4 ;  /* 0x0000000400077309 */ /* 0x020e620000000000 */
[----:B--2---:R-:W1:Y:S02]  /*26a80*/  SHFL.IDX PT, R0, R3, R0, 0x1f ;  /* 0x00001f0003007589 */ /* 0x004e6400000e0000 */
[----:B-1----:R-:W-:-:S05]  /*26a90*/  IADD3 R0, R0, UR38, R7 ;  /* 0x0000002600007c10 */ /* 0x002fca000fffe007 */
[----:B------:R1:W-:Y:S02]  /*26aa0*/  STL [R1+0x2d0], R0 ;  /* 0x0002d00001007387 */ /* 0x0003e40000100800 */
.L_x_4384:
[----:B------:R-:W-:Y:S05]  /*26ab0*/  BSYNC B0 ;  /* 0x0000000000007941 */ /* 0x000fea0003800000 */
.L_x_4383:
[----:B------:R-:W-:-:S06]  /*26ac0*/  UISETP.NE.AND UP0, UPT, UR37, 0x3, UPT ;  /* 0x000000032500788c */ /* 0x000fcc000bf05270 */
[----:B------:R-:W-:-:S13]  /*26ad0*/  PLOP3.LUT P0, PT, PT, PT, UP0, 0x80, 0x0 ;  /* 0x000000000000781c */ /* 0x000fda0003f0f008 */
[----:B------:R-:W-:Y:S05]  /*26ae0*/  @!P0 BRA `(.L_x_4385) ;  /* 0x0000000000048947 */ /* 0x000fea0003800000 */
[----:B------:R-:W-:Y:S01]  /*26af0*/  BPT.TRAP 0x1 ;  /* 0x000000040000795c */ /* 0x000fe20000300000 */
.L_x_4385:
[----:B------:R-:W2:Y:S01]  /*26b00*/  LDL R3, [R1+0x2ec] ;  /* 0x0002ec0001037983 */ /* 0x000ea20000100800 */
[----:B-1----:R-:W-:Y:S01]  /*26b10*/  MOV R0, 0x400 ;  /* 0x0000040000007802 */ /* 0x002fe20000000f00 */
[----:B------:R-:W-:Y:S01]  /*26b20*/  BSSY B0, `(.L_x_4386) ;  /* 0x000000a000007945 */ /* 0x000fe20003800000 */
[----:B------:R-:W1:Y:S02]  /*26b30*/  S2R R2, SR_CgaCtaId ;  /* 0x0000000000027919 */ /* 0x000e640000008800 */
[----:B-1----:R-:W-:Y:S01]  /*26b40*/  LEA R0, R2, R0, 0x18 ;  /* 0x0000000002007211 */ /* 0x002fe200078ec0ff */
[----:B------:R-:W-:-:S04]  /*26b50*/  IMAD.U32 R2, RZ, RZ, UR39 ;  /* 0x00000027ff027e24 */ /* 0x000fc8000f8e00ff */
[----:B------:R-:W-:Y:S01]  /*26b60*/  IMAD R0, R19, 0x8, R0 ;  /* 0x0000000813007824 */ /* 0x000fe200078e0200 */
[----:B------:R-:W-:Y:S02]  /*26b70*/  ISETP.NE.AND P2, PT, R2, 0x3, PT ;  /* 0x000000030200780c */ /* 0x000fe40003f45270 */
[----:B--2---:R-:W-:-:S04]  /*26b80*/  LOP3.LUT R3, R3, 0x1, RZ, 0x3c, !PT ;  /* 0x0000000103037812 */ /* 0x004fc800078e3cff */
[----:B------:R-:W-:-:S04]  /*26b90*/  SHF.L.U32 R3, R3, 0x1f, RZ ;  /* 0x0000001f03037819 */ /* 0x000fc800000006ff */
[----:B------:R-:W1:Y:S02]  /*26ba0*/  SYNCS.PHASECHK.TRANS64.TRYWAIT P0, [R0+URZ+0x33470], R3 ;  /* 0x03347003000075a7 */ /* 0x000e64000800017f */
[----:B-1----:R-:W-:Y:S05]  /*26bb0*/  @!P0 BRA `(.L_x_4387) ;  /* 0x0000002c00808947 */ /* 0x002fea0003800000 */
.L_x_4469:
[----:B------:R-:W-:Y:S05]  /*26bc0*/  BSYNC B0 ;  /* 0x0000000000007941 */ /* 0x000fea0003800000 */
.L_x_4386:
[----:B------:R-:W-:Y:S05]  /*26bd0*/  @!P2 BRA `(.L_x_4388) ;  /* 0x000000000004a947 */ /* 0x000fea0003800000 */
[----:B------:R-:W-:Y:S01]  /*26be0*/  BPT.TRAP 0x1 ;  /* 0x000000040000795c */ /* 0x000fe20000300000 */
.L_x_4388:
[----:B------:R-:W1:Y:S02]  /*26bf0*/  LDL R2, [R1+0x2ec] ;  /* 0x0002ec0001027983 */ /* 0x000e640000100800 */
[----:B-1----:R-:W-:-:S04]  /*26c00*/  SHF.L.U32 R3, R2, 0x1f, RZ ;  /* 0x0000001f02037819 */ /* 0x002fc800000006ff */
[----:B------:R-:W1:Y:S02]  /*26c10*/  SYNCS.PHASECHK.TRANS64.TRYWAIT P0, [R0+URZ+0x33460], R3 ;  /* 0x03346003000075a7 */ /* 0x000e64000800017f */
[----:B-1----:R-:W-:Y:S05]  /*26c20*/  @!P0 BRA `(.L_x_4389) ;  /* 0x0000002c00788947 */ /* 0x002fea0003800000 */
.L_x_4470:
[----:B------:R-:W2:Y:S04]  /*26c30*/  LDL.LU R12, [R1+0x2e4] ;  /* 0x0002e400010c7983 */ /* 0x000ea80000300800 */
[----:B------:R-:W3:Y:S01]  /*26c40*/  LDL R15, [R1+0x304] ;  /* 0x00030400010f7983 */ /* 0x000ee20000100800 */
[----:B------:R-:W-:-:S05]  /*26c50*/  IMAD R2, R19, 0x7800, RZ ;  /* 0x0000780013027824 */ /* 0x000fca00078e02ff */
[C---:B-1----:R-:W-:Y:S01]  /*26c60*/  LOP3.LUT R3, R2.reuse, R18, RZ, 0xfc, !PT ;  /* 0x0000001202037212 */ /* 0x042fe200078efcff */
[----:B------:R-:W-:Y:S05]  /*26c70*/  WARPSYNC.ALL ;  /* 0x0000000000007948 */ /* 0x000fea0003800000 */
[C---:B------:R-:W-:Y:S02]  /*26c80*/  VIADD R14, R2.reuse, 0x2800 ;  /* 0x00002800020e7836 */ /* 0x040fe40000000000 */
[C---:B------:R-:W-:Y:S02]  /*26c90*/  VIADD R13, R2.reuse, 0x5000 ;  /* 0x00005000020d7836 */ /* 0x040fe40000000000 */
[----:B------:R-:W-:-:S02]  /*26ca0*/  VIADD R21, R2, 0x2000 ;  /* 0x0000200002157836 */ /* 0x000fc40000000000 */
[----:B--2---:R-:W-:-:S06]  /*26cb0*/  IMAD.IADD R5, R12, 0x1, R3 ;  /* 0x000000010c057824 */ /* 0x004fcc00078e0203 */
[----:B-----5:R-:W1:Y:S01]  /*26cc0*/  LDSM.16.MT88.4 R4, [R5+0xf200] ;  /* 0x00f200000504783b */ /* 0x020e620000004200 */
[----:B------:R-:W-:-:S05]  /*26cd0*/  LOP3.LUT R3, R2, R17, RZ, 0xfc, !PT ;  /* 0x0000001102037212 */ /* 0x000fca00078efcff */
[----:B---3--:R-:W-:Y:S01]  /*26ce0*/  IMAD.IADD R3, R15, 0x1, R3 ;  /* 0x000000010f037824 */ /* 0x008fe200078e0203 */
[C-C-:B-1----:R-:W-:Y:S02]  /*26cf0*/  PRMT R8, R4.reuse, 0x6420, R5.reuse ;  /* 0x0000642004087816 */ /* 0x142fe40000000005 */
[----:B------:R-:W-:Y:S02]  /*26d00*/  PRMT R9, R4, 0x7531, R5 ;  /* 0x0000753104097816 */ /* 0x000fe40000000005 */
[----:B------:R-:W-:Y:S02]  /*26d10*/  LOP3.LUT R4, R14, R18, RZ, 0xfc, !PT ;  /* 0x000000120e047212 */ /* 0x000fe400078efcff */
[C-C-:B------:R-:W-:Y:S02]  /*26d20*/  PRMT R10, R6.reuse, 0x6420, R7.reuse ;  /* 0x00006420060a7816 */ /* 0x140fe40000000007 */
[----:B------:R-:W-:Y:S01]  /*26d30*/  PRMT R11, R6, 0x7531, R7 ;  /* 0x00007531060b7816 */ /* 0x000fe20000000007 */
[----:B------:R-:W-:-:S04]  /*26d40*/  IMAD.IADD R6, R12, 0x1, R4 ;  /* 0x000000010c067824 */ /* 0x000fc800078e0204 */
[----:B------:R1:W-:Y:S04]  /*26d50*/  STSM.16.M88.4 [R3], R8 ;  /* 0x0000000803007844 */ /* 0x0003e80000000200 */
[----:B------:R-:W2:Y:S01]  /*26d60*/  LDSM.16.MT88.4 R4, [R6+0xf200] ;  /* 0x00f200000604783b */ /* 0x000ea20000004200 */
[----:B-1----:R-:W-:Y:S01]  /*26d70*/  VIADD R3, R2, 0x800 ;  /* 0x0000080002037836 */ /* 0x002fe20000000000 */
[C-C-:B--2---:R-:W-:Y:S02]  /*26d80*/  PRMT R8, R4.reuse, 0x6420, R5.reuse ;  /* 0x0000642004087816 */ /* 0x144fe40000000005 */
[----:B------:R-:W-:Y:S02]  /*26d90*/  PRMT R9, R4, 0x7531, R5 ;  /* 0x0000753104097816 */ /* 0x000fe40000000005 */
[----:B------:R-:W-:-:S02]  /*26da0*/  LOP3.LUT R4, R3, R17, RZ, 0xfc, !PT ;  /* 0x0000001103047212 */ /* 0x000fc400078efcff */
[----:B------:R-:W-:Y:S02]  /*26db0*/  LOP3.LUT R5, R13, R18, RZ, 0xfc, !PT ;  /* 0x000000120d057212 */ /* 0x000fe400078efcff */
[C-C-:B------:R-:W-:Y:S01]  /*26dc0*/  PRMT R10, R6.reuse, 0x6420, R7.reuse ;  /* 0x00006420060a7816 */ /* 0x140fe20000000007 */
[----:B------:R-:W-:Y:S01]  /*26dd0*/  IMAD.IADD R4, R15, 0x1, R4 ;  /* 0x000000010f047824 */ /* 0x000fe200078e0204 */
[----:B------:R-:W-:Y:S01]  /*26de0*/  PRMT R11, R6, 0x7531, R7 ;  /* 0x00007531060b7816 */ /* 0x000fe20000000007 */
[----:B------:R-:W-:-:S04]  /*26df0*/  IMAD.IADD R5, R12, 0x1, R5 ;  /* 0x000000010c057824 */ /* 0x000fc800078e0205 */
[----:B------:R-:W-:Y:S04]  /*26e00*/  STSM.16.M88.4 [R4], R8 ;  /* 0x0000000804007844 */ /* 0x000fe80000000200 */
[----:B------:R-:W1:Y:S01]  /*26e10*/  LDSM.16.MT88.4 R4, [R5+0xf200] ;  /* 0x00f200000504783b */ /* 0x000e620000004200 */
[----:B------:R-:W-:Y:S01]  /*26e20*/  VIADD R13, R2, 0x1000 ;  /* 0x00001000020d7836 */ /* 0x000fe20000000000 */
[----:B------:R-:W-:Y:S02]  /*26e30*/  LOP3.LUT R3, R3, R18, RZ, 0xfc, !PT ;  /* 0x0000001203037212 */ /* 0x000fe400078efcff */
[C-C-:B-1----:R-:W-:Y:S02]  /*26e40*/  PRMT R8, R4.reuse, 0x6420, R5.reuse ;  /* 0x0000642004087816 */ /* 0x142fe40000000005 */
[----:B------:R-:W-:-:S02]  /*26e50*/  PRMT R9, R4, 0x7531, R5 ;  /* 0x0000753104097816 */ /* 0x000fc40000000005 */
[----:B------:R-:W-:Y:S02]  /*26e60*/  LOP3.LUT R4, R13, R17, RZ, 0xfc, !PT ;  /* 0x000000110d047212 */ /* 0x000fe400078efcff */
[C-C-:B------:R-:W-:Y:S02]  /*26e70*/  PRMT R10, R6.reuse, 0x6420, R7.reuse ;  /* 0x00006420060a7816 */ /* 0x140fe40000000007 */
[----:B------:R-:W-:Y:S01]  /*26e80*/  PRMT R11, R6, 0x7531, R7 ;  /* 0x00007531060b7816 */ /* 0x000fe20000000007 */
[----:B------:R-:W-:Y:S02]  /*26e90*/  IMAD.IADD R4, R15, 0x1, R4 ;  /* 0x000000010f047824 */ /* 0x000fe400078e0204 */
[----:B------:R-:W-:-:S03]  /*26ea0*/  IMAD.IADD R6, R12, 0x1, R3 ;  /* 0x000000010c067824 */ /* 0x000fc600078e0203 */
[----:B------:R-:W-:Y:S04]  /*26eb0*/  STSM.16.M88.4 [R4], R8 ;  /* 0x0000000804007844 */ /* 0x000fe80000000200 */
        /* <DEDUP_REMOVED lines=10> */
[----:B-1----:R-:W-:Y:S02]  /*26f60*/  IMAD.MOV.U32 R11, RZ, RZ, R12 ;  /* 0x000000ffff0b7224 */ /* 0x002fe400078e000c */
[----:B------:R-:W-:-:S05]  /*26f70*/  VIADD R12, R2, 0x3000 ;  /* 0x00003000020c7836 */ /* 0x000fca0000000000 */
[----:B------:R-:W-:Y:S01]  /*26f80*/  LOP3.LUT R3, R12, R18, RZ, 0xfc, !PT ;  /* 0x000000120c037212 */ /* 0x000fe200078efcff */
[----:B------:R-:W-:-:S04]  /*26f90*/  IMAD.MOV.U32 R10, RZ, RZ, R5 ;  /* 0x000000ffff0a7224 */ /* 0x000fc800078e0005 */
[----:B------:R-:W-:-:S05]  /*26fa0*/  IMAD.IADD R3, R11, 0x1, R3 ;  /* 0x000000010b037824 */ /* 0x000fca00078e0203 */
[----:B------:R1:W2:Y:S01]  /*26fb0*/  LDSM.16.MT88.4 R4, [R3+0xf200] ;  /* 0x00f200000304783b */ /* 0x0002a20000004200 */
[----:B------:R-:W-:Y:S01]  /*26fc0*/  VIADD R20, R2, 0x5800 ;  /* 0x0000580002147836 */ /* 0x000fe20000000000 */
[----:B-1----:R-:W-:Y:S02]  /*26fd0*/  LOP3.LUT R3, R21, R17, RZ, 0xfc, !PT ;  /* 0x0000001115037212 */ /* 0x002fe400078efcff */
[C-C-:B--2---:R-:W-:Y:S02]  /*26fe0*/  PRMT R8, R4.reuse, 0x6420, R5.reuse ;  /* 0x0000642004087816 */ /* 0x144fe40000000005 */
[----:B------:R-:W-:Y:S01]  /*26ff0*/  PRMT R9, R4, 0x7531, R5 ;  /* 0x0000753104097816 */ /* 0x000fe20000000005 */
[----:B------:R-:W-:Y:S01]  /*27000*/  IMAD.MOV.U32 R4, RZ, RZ, R10 ;  /* 0x000000ffff047224 */ /* 0x000fe200078e000a */
[C---:B------:R-:W-:Y:S01]  /*27010*/  PRMT R10, R6.reuse, 0x6420, R7 ;  /* 0x00006420060a7816 */ /* 0x040fe20000000007 */
[----:B------:R-:W-:Y:S01]  /*27020*/  IMAD.MOV.U32 R5, RZ, RZ, R11 ;  /* 0x000000ffff057224 */ /* 0x000fe200078e000b */
[----:B------:R-:W-:Y:S01]  /*27030*/  PRMT R11, R6, 0x7531, R7 ;  /* 0x00007531060b7816 */ /* 0x000fe20000000007 */
[----:B------:R-:W-:-:S05]  /*27040*/  IMAD.IADD R3, R4, 0x1, R3 ;  /* 0x0000000104037824 */ /* 0x000fca00078e0203 */
[----:B------:R1:W-:Y:S02]  /*27050*/  STSM.16.M88.4 [R3], R8 ;  /* 0x0000000803007844 */ /* 0x0003e40000000200 */
[----:B-1----:R-:W-:Y:S01]  /*27060*/  LOP3.LUT R3, R20, R18, RZ, 0xfc, !PT ;  /* 0x0000001214037212 */ /* 0x002fe200078efcff */
[----:B------:R-:W-:-:S04]  /*27070*/  IMAD.MOV.U32 R11, RZ, RZ, R5 ;  /* 0x000000ffff0b7224 */ /* 0x000fc800078e0005 */
[----:B------:R-:W-:Y:S02]  /*27080*/  IMAD.IADD R3, R11, 0x1, R3 ;  /* 0x000000010b037824 */ /* 0x000fe400078e0203 */
[----:B------:R-:W-:-:S03]  /*27090*/  IMAD.MOV.U32 R10, RZ, RZ, R4 ;  /* 0x000000ffff0a7224 */ /* 0x000fc600078e0004 */
[----:B------:R1:W2:Y:S01]  /*270a0*/  LDSM.16.MT88.4 R4, [R3+0xf200] ;  /* 0x00f200000304783b */ /* 0x0002a20000004200 */
[----:B------:R-:W-:Y:S02]  /*270b0*/  LOP3.LUT R13, R13, R18, RZ, 0xfc, !PT ;  /* 0x000000120d0d7212 */ /* 0x000fe400078efcff */
[----:B-1----:R-:W-:Y:S01]  /*270c0*/  LOP3.LUT R3, R14, R17, RZ, 0xfc, !PT ;  /* 0x000000110e037212 */ /* 0x002fe200078efcff */
[----:B------:R-:W-:Y:S01]  /*270d0*/  IMAD.MOV.U32 R14, RZ, RZ, R11 ;  /* 0x000000ffff0e7224 */ /* 0x000fe200078e000b */
[C-C-:B--2---:R-:W-:Y:S02]  /*270e0*/  PRMT R8, R4.reuse, 0x6420, R5.reuse ;  /* 0x0000642004087816 */ /* 0x144fe40000000005 */
        /* <DEDUP_REMOVED lines=8> */
[----:B------:R-:W2:Y:S01]  /*27170*/  LDSM.16.MT88.4 R4, [R4+0xf200] ;  /* 0x00f200000404783b */ /* 0x000ea20000004200 */
[----:B-1----:R-:W-:-:S05]  /*27180*/  LOP3.LUT R3, R12, R17, RZ, 0xfc, !PT ;  /* 0x000000110c037212 */ /* 0x002fca00078efcff */
[----:B------:R-:W-:Y:S02]  /*27190*/  IMAD.IADD R3, R13, 0x1, R3 ;  /* 0x000000010d037824 */ /* 0x000fe400078e0203 */
[----:B------:R-:W-:Y:S01]  /*271a0*/  IMAD.MOV.U32 R12, RZ, RZ, R14 ;  /* 0x000000ffff0c7224 */ /* 0x000fe200078e000e */
[C-C-:B--2---:R-:W-:Y:S02]  /*271b0*/  PRMT R8, R4.reuse, 0x6420, R5.reuse ;  /* 0x0000642004087816 */ /* 0x144fe40000000005 */
[----:B------:R-:W-:Y:S02]  /*271c0*/  PRMT R9, R4, 0x7531, R5 ;  /* 0x0000753104097816 */ /* 0x000fe40000000005 */
[C-C-:B------:R-:W-:Y:S02]  /*271d0*/  PRMT R10, R6.reuse, 0x6420, R7.reuse ;  /* 0x00006420060a7816 */ /* 0x140fe40000000007 */
[----:B------:R-:W-:-:S05]  /*271e0*/  PRMT R11, R6, 0x7531, R7 ;  /* 0x00007531060b7816 */ /* 0x000fca0000000007 */
[----:B------:R1:W-:Y:S02]  /*271f0*/  STSM.16.M88.4 [R3], R8 ;  /* 0x0000000803007844 */ /* 0x0003e40000000200 */
[----:B-1----:R-:W-:-:S05]  /*27200*/  VIADD R3, R2, 0x3800 ;  /* 0x0000380002037836 */ /* 0x002fca0000000000 */
[----:B------:R-:W-:-:S05]  /*27210*/  LOP3.LUT R4, R3, R18, RZ, 0xfc, !PT ;  /* 0x0000001203047212 */ /* 0x000fca00078efcff */
[----:B------:R-:W-:-:S06]  /*27220*/  IMAD.IADD R4, R12, 0x1, R4 ;  /* 0x000000010c047824 */ /* 0x000fcc00078e0204 */
[----:B------:R-:W1:Y:S01]  /*27230*/  LDSM.16.MT88.4 R4, [R4+0xf200] ;  /* 0x00f200000404783b */ /* 0x000e620000004200 */
[----:B------:R-:W-:Y:S01]  /*27240*/  LOP3.LUT R3, R3, R17, RZ, 0xfc, !PT ;  /* 0x0000001103037212 */ /* 0x000fe200078efcff */
[----:B------:R-:W-:-:S04]  /*27250*/  VIADD R14, R2, 0x6000 ;  /* 0x00006000020e7836 */ /* 0x000fc80000000000 */
[----:B------:R-:W-:Y:S01]  /*27260*/  IMAD.IADD R3, R13, 0x1, R3 ;  /* 0x000000010d037824 */ /* 0x000fe200078e0203 */
[C-C-:B-1----:R-:W-:Y:S02]  /*27270*/  PRMT R8, R4.reuse, 0x6420, R5.reuse ;  /* 0x0000642004087816 */ /* 0x142fe40000000005 */
[----:B------:R-:W-:Y:S02]  /*27280*/  PRMT R9, R4, 0x7531, R5 ;  /* 0x0000753104097816 */ /* 0x000fe40000000005 */
[C-C-:B------:R-:W-:Y:S02]  /*27290*/  PRMT R10, R6.reuse, 0x6420, R7.reuse ;  /* 0x00006420060a7816 */ /* 0x140fe40000000007 */
[----:B------:R-:W-:-:S05]  /*272a0*/  PRMT R11, R6, 0x7531, R7 ;  /* 0x00007531060b7816 */ /* 0x000fca0000000007 */
[----:B------:R1:W-:Y:S02]  /*272b0*/  STSM.16.M88.4 [R3], R8 ;  /* 0x0000000803007844 */ /* 0x0003e40000000200 */
[----:B-1----:R-:W-:-:S05]  /*272c0*/  LOP3.LUT R3, R14, R18, RZ, 0xfc, !PT ;  /* 0x000000120e037212 */ /* 0x002fca00078efcff */
[----:B------:R-:W-:-:S05]  /*272d0*/  IMAD.IADD R3, R12, 0x1, R3 ;  /* 0x000000010c037824 */ /* 0x000fca00078e0203 */
[----:B------:R1:W2:Y:S02]  /*272e0*/  LDSM.16.MT88.4 R4, [R3+0xf200] ;  /* 0x00f200000304783b */ /* 0x0002a40000004200 */
[----:B-1----:R-:W-:Y:S01]  /*272f0*/  VIADD R3, R2, 0x4000 ;  /* 0x0000400002037836 */ /* 0x002fe20000000000 */
[----:B------:R-:W-:Y:S02]  /*27300*/  LOP3.LUT R15, R15, R18, RZ, 0xfc, !PT ;  /* 0x000000120f0f7212 */ /* 0x000fe400078efcff */
[C-C-:B--2---:R-:W-:Y:S02]  /*27310*/  PRMT R8, R4.reuse, 0x6420, R5.reuse ;  /* 0x0000642004087816 */ /* 0x144fe40000000005 */
[----:B------:R-:W-:Y:S02]  /*27320*/  PRMT R9, R4, 0x7531, R5 ;  /* 0x0000753104097816 */ /* 0x000fe40000000005 */
[----:B------:R-:W-:Y:S02]  /*27330*/  LOP3.LUT R4, R3, R17, RZ, 0xfc, !PT ;  /* 0x0000001103047212 */ /* 0x000fe400078efcff */
[----:B------:R-:W-:-:S02]  /*27340*/  PRMT R10, R6, 0x6420, R7 ;  /* 0x00006420060a7816 */ /* 0x000fc40000000007 */
[----:B------:R-:W-:Y:S01]  /*27350*/  PRMT R11, R6, 0x7531, R7 ;  /* 0x00007531060b7816 */ /* 0x000fe20000000007 */
[----:B------:R-:W-:-:S05]  /*27360*/  IMAD.IADD R4, R13, 0x1, R4 ;  /* 0x000000010d047824 */ /* 0x000fca00078e0204 */
[----:B------:R1:W-:Y:S02]  /*27370*/  STSM.16.M88.4 [R4], R8 ;  /* 0x0000000804007844 */ /* 0x0003e40000000200 */
[----:B-1----:R-:W-:Y:S02]  /*27380*/  IMAD.IADD R4, R12, 0x1, R15 ;  /* 0x000000010c047824 */ /* 0x002fe400078e020f */
[----:B------:R-:W2:Y:S04]  /*27390*/  LDL.LU R15, [R1+0x304] ;  /* 0x00030400010f7983 */ /* 0x000ea80000300800 */
[----:B------:R-:W1:Y:S01]  /*273a0*/  LDSM.16.MT88.4 R4, [R4+0xf200] ;  /* 0x00f200000404783b */ /* 0x000e620000004200 */
[----:B------:R-:W-:Y:S01]  /*273b0*/  VIADD R13, R2, 0x4800 ;  /* 0x00004800020d7836 */ /* 0x000fe20000000000 */
[----:B------:R-:W-:-:S05]  /*273c0*/  LOP3.LUT R3, R3, R18, RZ, 0xfc, !PT ;  /* 0x0000001203037212 */ /* 0x000fca00078efcff */
[----:B------:R-:W-:Y:S01]  /*273d0*/  IMAD.IADD R3, R12, 0x1, R3 ;  /* 0x000000010c037824 */ /* 0x000fe200078e0203 */
[C-C-:B-1----:R-:W-:Y:S02]  /*273e0*/  PRMT R8, R4.reuse, 0x6420, R5.reuse ;  /* 0x0000642004087816 */ /* 0x142fe40000000005 */
[----:B------:R-:W-:Y:S02]  /*273f0*/  PRMT R9, R4, 0x7531, R5 ;  /* 0x0000753104097816 */ /* 0x000fe40000000005 */
[----:B------:R-:W-:Y:S02]  /*27400*/  LOP3.LUT R4, R13, R17, RZ, 0xfc, !PT ;  /* 0x000000110d047212 */ /* 0x000fe400078efcff */
[C-C-:B------:R-:W-:Y:S02]  /*27410*/  PRMT R10, R6.reuse, 0x6420, R7.reuse ;  /* 0x00006420060a7816 */ /* 0x140fe40000000007 */
[----:B------:R-:W-:Y:S02]  /*27420*/  PRMT R11, R6, 0x7531, R7 ;  /* 0x00007531060b7816 */ /* 0x000fe40000000007 */
[----:B------:R-:W-:-:S02]  /*27430*/  LOP3.LUT R21, R21, R18, RZ, 0xfc, !PT ;  /* 0x0000001215157212 */ /* 0x000fc400078efcff */
[----:B------:R-:W-:Y:S01]  /*27440*/  LOP3.LUT R13, R13, R18, RZ, 0xfc, !PT ;  /* 0x000000120d0d7212 */ /* 0x000fe200078efcff */
[----:B--2---:R-:W-:-:S05]  /*27450*/  IMAD.IADD R4, R15, 0x1, R4 ;  /* 0x000000010f047824 */ /* 0x004fca00078e0204 */
[----:B------:R1:W-:Y:S04]  /*27460*/  STSM.16.M88.4 [R4], R8 ;  /* 0x0000000804007844 */ /* 0x0003e80000000200 */
[----:B------:R2:W3:Y:S01]  /*27470*/  LDSM.16.MT88.4 R4, [R3+0xf200] ;  /* 0x00f200000304783b */ /* 0x0004e20000004200 */
[----:B-1----:R-:W-:-:S05]  /*27480*/  VIADD R11, R2, 0x5000 ;  /* 0x00005000020b7836 */ /* 0x002fca0000000000 */
[----:B--2---:R-:W-:-:S05]  /*27490*/  LOP3.LUT R3, R11, R17, RZ, 0xfc, !PT ;  /* 0x000000110b037212 */ /* 0x004fca00078efcff */
[----:B------:R-:W-:Y:S01]  /*274a0*/  IMAD.IADD R3, R15, 0x1, R3 ;  /* 0x000000010f037824 */ /* 0x000fe200078e0203 */
[C-C-:B---3--:R-:W-:Y:S02]  /*274b0*/  PRMT R8, R4.reuse, 0x6420, R5.reuse ;  /* 0x0000642004087816 */ /* 0x148fe40000000005 */
[----:B------:R-:W-:Y:S02]  /*274c0*/  PRMT R9, R4, 0x7531, R5 ;  /* 0x0000753104097816 */ /* 0x000fe40000000005 */
[C-C-:B------:R-:W-:Y:S02]  /*274d0*/  PRMT R10, R6.reuse, 0x6420, R7.reuse ;  /* 0x00006420060a7816 */ /* 0x140fe40000000007 */
[----:B------:R-:W-:-:S05]  /*274e0*/  PRMT R11, R6, 0x7531, R7 ;  /* 0x00007531060b7816 */ /* 0x000fca0000000007 */
[----:B------:R1:W-:Y:S02]  /*274f0*/  STSM.16.M88.4 [R3], R8 ;  /* 0x0000000803007844 */ /* 0x0003e40000000200 */
[----:B-1----:R-:W-:Y:S02]  /*27500*/  IMAD.MOV.U32 R11, RZ, RZ, R12 ;  /* 0x000000ffff0b7224 */ /* 0x002fe400078e000c */
[----:B------:R-:W-:-:S05]  /*27510*/  VIADD R12, R2, 0x6800 ;  /* 0x00006800020c7836 */ /* 0x000fca0000000000 */
[----:B------:R-:W-:-:S05]  /*27520*/  LOP3.LUT R3, R12, R18, RZ, 0xfc, !PT ;  /* 0x000000120c037212 */ /* 0x000fca00078efcff */
[----:B------:R-:W-:-:S05]  /*27530*/  IMAD.IADD R3, R11, 0x1, R3 ;  /* 0x000000010b037824 */ /* 0x000fca00078e0203 */
[----:B------:R1:W2:Y:S02]  /*27540*/  LDSM.16.MT88.4 R4, [R3+0xf200] ;  /* 0x00f200000304783b */ /* 0x0002a40000004200 */
[----:B-1----:R-:W-:-:S05]  /*27550*/  LOP3.LUT R3, R20, R17, RZ, 0xfc, !PT ;  /* 0x0000001114037212 */ /* 0x002fca00078efcff */
[----:B------:R-:W-:Y:S01]  /*27560*/  IMAD.IADD R3, R15, 0x1, R3 ;  /* 0x000000010f037824 */ /* 0x000fe200078e0203 */
[C-C-:B--2---:R-:W-:Y:S02]  /*27570*/  PRMT R8, R4.reuse, 0x6420, R5.reuse ;  /* 0x0000642004087816 */ /* 0x144fe40000000005 */
[----:B------:R-:W-:Y:S01]  /*27580*/  PRMT R9, R4, 0x7531, R5 ;  /* 0x0000753104097816 */ /* 0x000fe20000000005 */
[----:B------:R-:W-:Y:S01]  /*27590*/  IMAD.MOV.U32 R5, RZ, RZ, R11 ;  /* 0x000000ffff057224 */ /* 0x000fe200078e000b */
[C-C-:B------:R-:W-:Y:S02]  /*275a0*/  PRMT R10, R6.reuse, 0x6420, R7.reuse ;  /* 0x00006420060a7816 */ /* 0x140fe40000000007 */
[----:B------:R-:W-:-:S05]  /*275b0*/  PRMT R11, R6, 0x7531, R7 ;  /* 0x00007531060b7816 */ /* 0x000fca0000000007 */
[----:B------:R1:W-:Y:S02]  /*275c0*/  STSM.16.M88.4 [R3], R8 ;  /* 0x0000000803007844 */ /* 0x0003e40000000200 */
[----:B-1----:R-:W-:-:S04]  /*275d0*/  IMAD.MOV.U32 R11, RZ, RZ, R5 ;  /* 0x000000ffff0b7224 */ /* 0x002fc800078e0005 */
[----:B------:R-:W-:-:S05]  /*275e0*/  IMAD.IADD R21, R11, 0x1, R21 ;  /* 0x000000010b157824 */ /* 0x000fca00078e0215 */
[----:B------:R-:W1:Y:S01]  /*275f0*/  LDSM.16.MT88.4 R4, [R21+0xf200] ;  /* 0x00f200001504783b */ /* 0x000e620000004200 */
[----:B------:R-:W-:Y:S01]  /*27600*/  LOP3.LUT R3, R14, R17, RZ, 0xfc, !PT ;  /* 0x000000110e037212 */ /* 0x000fe200078efcff */
[----:B------:R-:W-:-:S04]  /*27610*/  IMAD.MOV.U32 R14, RZ, RZ, R11 ;  /* 0x000000ffff0e7224 */ /* 0x000fc800078e000b */
[----:B------:R-:W-:Y:S01]  /*27620*/  IMAD.IADD R3, R15, 0x1, R3 ;  /* 0x000000010f037824 */ /* 0x000fe200078e0203 */
[C-C-:B-1----:R-:W-:Y:S02]  /*27630*/  PRMT R8, R4.reuse, 0x6420, R5.reuse ;  /* 0x0000642004087816 */ /* 0x142fe40000000005 */
[----:B------:R-:W-:Y:S01]  /*27640*/  PRMT R9, R4, 0x7531, R5 ;  /* 0x0000753104097816 */ /* 0x000fe20000000005 */
[----:B------:R-:W-:Y:S01]  /*27650*/  IMAD.IADD R5, R14, 0x1, R13 ;  /* 0x000000010e057824 */ /* 0x000fe200078e020d */
[C-C-:B------:R-:W-:Y:S02]  /*27660*/  PRMT R10, R6.reuse, 0x6420, R7.reuse ;  /* 0x00006420060a7816 */ /* 0x140fe40000000007 */
[----:B------:R-:W-:-:S05]  /*27670*/  PRMT R11, R6, 0x7531, R7 ;  /* 0x00007531060b7816 */ /* 0x000fca0000000007 */
[----:B------:R1:W-:Y:S04]  /*27680*/  STSM.16.M88.4 [R3], R8 ;  /* 0x0000000803007844 */ /* 0x0003e80000000200 */
[----:B------:R-:W2:Y:S01]  /*27690*/  LDSM.16.MT88.4 R4, [R5+0xf200] ;  /* 0x00f200000504783b */ /* 0x000ea20000004200 */
[----:B------:R-:W-:Y:S01]  /*276a0*/  VIADD R2, R2, 0x7000 ;  /* 0x0000700002027836 */ /* 0x000fe20000000000 */
[----:B-1----:R-:W-:-:S05]  /*276b0*/  LOP3.LUT R3, R12, R17, RZ, 0xfc, !PT ;  /* 0x000000110c037212 */ /* 0x002fca00078efcff */
[----:B------:R-:W-:Y:S01]  /*276c0*/  IMAD.IADD R3, R15, 0x1, R3 ;  /* 0x000000010f037824 */ /* 0x000fe200078e0203 */
[C-C-:B--2---:R-:W-:Y:S02]  /*276d0*/  PRMT R8, R4.reuse, 0x6420, R5.reuse ;  /* 0x0000642004087816 */ /* 0x144fe40000000005 */
[----:B------:R-:W-:Y:S02]  /*276e0*/  PRMT R9, R4, 0x7531, R5 ;  /* 0x0000753104097816 */ /* 0x000fe40000000005 */
[----:B------:R-:W-:Y:S02]  /*276f0*/  LOP3.LUT R4, R2, R18, RZ, 0xfc, !PT ;  /* 0x0000001202047212 */ /* 0x000fe400078efcff */
[C-C-:B------:R-:W-:Y:S02]  /*27700*/  PRMT R10, R6.reuse, 0x6420, R7.reuse ;  /* 0x00006420060a7816 */ /* 0x140fe40000000007 */
[----:B------:R-:W-:Y:S01]  /*27710*/  PRMT R11, R6, 0x7531, R7 ;  /* 0x00007531060b7816 */ /* 0x000fe20000000007 */
[----:B------:R-:W-:-:S04]  /*27720*/  IMAD.IADD R4, R14, 0x1, R4 ;  /* 0x000000010e047824 */ /* 0x000fc800078e0204 */
[----:B------:R-:W-:Y:S04]  /*27730*/  STSM.16.M88.4 [R3], R8 ;  /* 0x0000000803007844 */ /* 0x000fe80000000200 */
[----:B------:R-:W1:Y:S01]  /*27740*/  LDSM.16.MT88.4 R4, [R4+0xf200] ;  /* 0x00f200000404783b */ /* 0x000e620000004200 */
[----:B------:R-:W-:-:S05]  /*27750*/  LOP3.LUT R2, R2, R17, RZ, 0xfc, !PT ;  /* 0x0000001102027212 */ /* 0x000fca00078efcff */
[----:B------:R-:W-:Y:S01]  /*27760*/  IMAD.IADD R2, R15, 0x1, R2 ;  /* 0x000000010f027824 */ /* 0x000fe200078e0202 */
[C-C-:B-1----:R-:W-:Y:S02]  /*27770*/  PRMT R8, R4.reuse, 0x6420, R5.reuse ;  /* 0x0000642004087816 */ /* 0x142fe40000000005 */
        /* <DEDUP_REMOVED lines=12> */
.L_x_4390:
[----:B------:R-:W3:Y:S01]  /*27840*/  LDL.LU R3, [R1+0x2ec] ;  /* 0x0002ec0001037983 */ /* 0x000ee20000300800 */
[----:B--2---:R2:W-:Y:S01]  /*27850*/  SYNCS.ARRIVE.TRANS64.A1T0 RZ, [R0+URZ+0x33450], RZ ;  /* 0x033450ff00ff79a7 */ /* 0x0045e2000810003f */
[----:B------:R-:W-:Y:S02]  /*27860*/  VIADD R19, R19, 0x1 ;  /* 0x0000000113137836 */ /* 0x000fe40000000000 */
[----:B-1----:R-:W-:Y:S01]  /*27870*/  @!P1 VIADD R2, R0, 0x33480 ;  /* 0x0003348000029836 */ /* 0x002fe20000000000 */
[----:B------:R-:W-:Y:S02]  /*27880*/  BAR.SYNC.DEFER_BLOCKING 0x2, 0x80 ;  /* 0x0082000000007b1d */ /* 0x000fe40000010000 */
[----:B------:R-:W-:Y:S02]  /*27890*/  ISETP.NE.AND P0, PT, R19, 0x2, PT ;  /* 0x000000021300780c */ /* 0x000fe40003f05270 */
[----:B------:R-:W-:Y:S02]  /*278a0*/  @!P1 PRMT R2, RZ, 0x654, R2 ;  /* 0x00000654ff029816 */ /* 0x000fe40000000002 */
[----:B--2---:R-:W-:-:S02]  /*278b0*/  SEL R0, RZ, 0x1, P0 ;  /* 0x00000001ff007807 */ /* 0x004fc40000000000 */
[----:B------:R-:W-:Y:S01]  /*278c0*/  SEL R19, R19, RZ, P0 ;  /* 0x000000ff13137207 */ /* 0x000fe20000000000 */
[----:B------:R1:W-:Y:S01]  /*278d0*/  @!P1 SYNCS.ARRIVE.TRANS64.RED.A1T0 RZ, [R2+URZ], RZ ;  /* 0x000000ff02ff99a7 */ /* 0x0003e2000810043f */
[----:B---3--:R-:W-:-:S05]  /*278e0*/  LOP3.LUT R3, R3, R0, RZ, 0x3c, !PT ;  /* 0x0000000003037212 */ /* 0x008fca00078e3cff */
[----:B------:R1:W-:Y:S02]  /*278f0*/  STL [R1+0x2ec], R3 ;  /* 0x0002ec0301007387 */ /* 0x0003e40000100800 */
.L_x_4339:
[----:B------:R-:W-:Y:S05]  /*27900*/  BSYNC B6 ;  /* 0x0000000000067941 */ /* 0x000fea0003800000 */
.L_x_4337:
[----:B------:R-:W-:-:S13]  /*27910*/  LOP3.LUT P0, RZ, R16, 0x2, RZ, 0xc0, !PT ;  /* 0x0000000210ff7812 */ /* 0x000fda000780c0ff */
[----:B------:R-:W-:Y:S05]  /*27920*/  @!P0 BRA `(.L_x_4391) ;  /* 0x0000000000248947 */ /* 0x000fea0003800000 */
[----:B------:R-:W-:Y:S05]  /*27930*/  WARPSYNC.ALL ;  /* 0x0000000000007948 */ /* 0x000fea0003800000 */
[----:B------:R-:W3:Y:S08]  /*27940*/  S2UR UR5, SR_CgaCtaId ;  /* 0x00000000000579c3 */ /* 0x000ef00000008800 */
[----:B------:R-:W-:Y:S06]  /*27950*/  BAR.SYNC.DEFER_BLOCKING 0x5, 0x180 ;  /* 0x0146000000007b1d */ /* 0x000fec0000010000 */
[----:B------:R-:W-:-:S02]  /*27960*/  UMOV UR4, 0x400 ;  /* 0x0000040000047882 */ /* 0x000fc40000000000 */
[----:B---3--:R-:W-:-:S09]  /*27970*/  ULEA UR4, UR5, UR4, 0x18 ;  /* 0x0000000405047291 */ /* 0x008fd2000f8ec03f */
[----:B0-----:R-:W0:Y:S04]  /*27980*/  LDS.128 R4, [UR4+0x334d0] ;  /* 0x0334d004ff047984 */ /* 0x001e280008000c00 */
[----:B0-----:R0:W-:Y:S01]  /*27990*/  STL.128 [R1+0x2d0], R4 ;  /* 0x0002d00401007387 */ /* 0x0011e20000100c00 */
[----:B------:R-:W-:Y:S06]  /*279a0*/  BAR.ARV 0x4, 0x180 ;  /* 0x0106000000007b1d */ /* 0x000fec0000002000 */
[----:B------:R-:W-:Y:S05]  /*279b0*/  BRA `(.L_x_4392) ;  /* 0x0000000c00187947 */ /* 0x000fea0003800000 */
.L_x_4391:
[----:B--2---:R-:W2:Y:S01]  /*279c0*/  S2R R0, SR_TID.X ;  /* 0x0000000000007919 */ /* 0x004ea20000002100 */
[----:B------:R-:W-:Y:S01]  /*279d0*/  UMOV UR4, 0xffffffff ;  /* 0xffffffff00047882 */ /* 0x000fe20000000000 */
[----:B--2---:R-:W-:-:S04]  /*279e0*/  LOP3.LUT R9, R0, 0x1f, RZ, 0xc0, !PT ;  /* 0x0000001f00097812 */ /* 0x004fc800078ec0ff */
[----:B------:R-:W-:Y:S01]  /*279f0*/  ISETP.NE.AND P0, PT, R9, 0x1f, PT ;  /* 0x0000001f0900780c */ /* 0x000fe20003f05270 */
[----:B------:R-:W-:-:S12]  /*27a00*/  BRA.DIV UR4, `(.L_x_4393) ;  /* 0x0000002204147947 */ /* 0x000fd8000b800000 */
[----:B------:R-:W2:Y:S01]  /*27a10*/  LDL R5, [R1+0x2dc] ;  /* 0x0002dc0001057983 */ /* 0x000ea20000100800 */
[----:B------:R-:W-:-:S03]  /*27a20*/  ULDC UR4, c[0x0][0xc14] ;  /* 0x0003050000047ab9 */ /* 0x000fc60000000800 */
[----:B0-----:R-:W3:Y:S01]  /*27a30*/  LDL.LU R6, [R1+0x2d0] ;  /* 0x0002d00001067983 */ /* 0x001ee20000300800 */
[----:B--2---:R-:W-:-:S05]  /*27a40*/  IMAD.IADD R5, R5, 0x1, R9 ;  /* 0x0000000105057824 */ /* 0x004fca00078e0209 */
[----:B------:R-:W-:-:S13]  /*27a50*/  ISETP.GE.OR P1, PT, R5, UR4, !P0 ;  /* 0x0000000405007c0c */ /* 0x000fda000c726670 */
[----:B-1----:R-:W0:Y:S02]  /*27a60*/  @!P1 LDC.64 R2, c[0x0][0xc58] ;  /* 0x00031600ff029b82 */ /* 0x002e240000000a00 */
[----:B0-----:R-:W-:-:S06]  /*27a70*/  @!P1 IMAD.WIDE R2, R5, 0x4, R2 ;  /* 0x0000000405029825 */ /* 0x001fcc00078e0202 */
[----:B------:R0:W2:Y:S02]  /*27a80*/  @!P1 LDG.E R3, desc[UR52][R2.64] ;  /* 0x0000003402039981 */ /* 0x0000a4000c1e1900 */
[----:B0-----:R-:W-:Y:S01]  /*27a90*/  IMAD.MOV.U32 R2, RZ, RZ, RZ ;  /* 0x000000ffff027224 */ /* 0x001fe200078e00ff */
[C---:B------:R-:W-:Y:S01]  /*27aa0*/  ISETP.GE.U32.AND P2, PT, R9.reuse, 0x2, PT ;  /* 0x000000020900780c */ /* 0x040fe20003f46070 */
[----:B---3--:R-:W-:Y:S01]  /*27ab0*/  IMAD.MOV.U32 R8, RZ, RZ, R6 ;  /* 0x000000ffff087224 */ /* 0x008fe200078e0006 */
[C---:B------:R-:W-:Y:S02]  /*27ac0*/  ISETP.GE.U32.AND P3, PT, R9.reuse, 0x4, PT ;  /* 0x000000040900780c */ /* 0x040fe40003f66070 */
[C---:B------:R-:W-:Y:S02]  /*27ad0*/  ISETP.GE.U32.AND P4, PT, R9.reuse, 0x8, PT ;  /* 0x000000080900780c */ /* 0x040fe40003f86070 */
[----:B------:R-:W-:Y:S01]  /*27ae0*/  ISETP.GE.U32.AND P5, PT, R9, 0x10, PT ;  /* 0x000000100900780c */ /* 0x000fe20003fa6070 */
[----:B------:R-:W-:Y:S04]  /*27af0*/  SHFL.IDX PT, R0, R8, RZ, 0x1f ;  /* 0x00001fff08007589 */ /* 0x000fe800000e0000 */
[----:B------:R-:W-:Y:S01]  /*27b00*/  SHFL.IDX PT, R4, R8, 0x1, 0x1f ;  /* 0x00201f0008047f89 */ /* 0x000fe200000e0000 */
[----:B--2---:R-:W-:-:S05]  /*27b10*/  @!P1 IMAD.MOV.U32 R2, RZ, RZ, R3 ;  /* 0x000000ffff029224 */ /* 0x004fca00078e0003 */
[----:B------:R-:W0:Y:S01]  /*27b20*/  SHFL.UP PT, R14, R2, 0x1, RZ ;  /* 0x04200000020e7989 */ /* 0x000e2200000e00ff */
[----:B------:R-:W-:-:S04]  /*27b30*/  ISETP.NE.AND P1, PT, R9, RZ, PT ;  /* 0x000000ff0900720c */ /* 0x000fc80003f25270 */
        /* <DEDUP_REMOVED lines=15> */
.L_x_4480:
[----:B------:R-:W-:Y:S02]  /*27c30*/  ULDC UR4, c[0x0][0xc10] ;  /* 0x0003040000047ab9 */ /* 0x000fe40000000800 */
[----:B------:R-:W-:-:S04]  /*27c40*/  IMAD.U32 R5, RZ, RZ, UR4 ;  /* 0x00000004ff057e24 */ /* 0x000fc8000f8e00ff */
[----:B-1----:R-:W-:-:S04]  /*27c50*/  IMAD R7, R14, R5, RZ ;  /* 0x000000050e077224 */ /* 0x002fc800078e02ff */
[----:B------:R-:W-:-:S05]  /*27c60*/  IMAD.IADD R4, R4, 0x1, R7 ;  /* 0x0000000104047824 */ /* 0x000fca00078e0207 */
[----:B------:R-:W-:-:S13]  /*27c70*/  ISETP.GT.AND P6, PT, R4, R0, PT ;  /* 0x000000000400720c */ /* 0x000fda0003fc4270 */
[----:B------:R-:W-:Y:S05]  /*27c80*/  @P6 BRA `(.L_x_4394) ;  /* 0x0000000000a46947 */ /* 0x000fea0003800000 */
.L_x_4399:
        /* <DEDUP_REMOVED lines=16> */
.L_x_4397:
[----:B------:R-:W-:Y:S05]  /*27d90*/  BSYNC B0 ;  /* 0x0000000000007941 */ /* 0x000fea0003800000 */
.L_x_4396:
        /* <DEDUP_REMOVED lines=16> */
[----:B0-----:R-:W-:-:S05]  /*27ea0*/  IMAD.IADD R3, R7, 0x1, R14 ;  /* 0x0000000107037824 */ /* 0x001fca00078e020e */
[----:B------:R0:W1:Y:S02]  /*27eb0*/  SHFL.IDX PT, R14, R3, 0x1f, 0x1f ;  /* 0x03e01f00030e7f89 */ /* 0x00006400000e0000 */
.L_x_4488:
[----:B------:R-:W-:Y:S02]  /*27ec0*/  ULDC UR4, c[0x0][0xc10] ;  /* 0x0003040000047ab9 */ /* 0x000fe40000000800 */
[----:B------:R-:W-:-:S04]  /*27ed0*/  IMAD.U32 R5, RZ, RZ, UR4 ;  /* 0x00000004ff057e24 */ /* 0x000fc8000f8e00ff */
[----:B-1----:R-:W-:-:S04]  /*27ee0*/  IMAD R7, R14, R5, RZ ;  /* 0x000000050e077224 */ /* 0x002fc800078e02ff */
[----:B------:R-:W-:-:S05]  /*27ef0*/  IMAD.IADD R4, R7, 0x1, R4 ;  /* 0x0000000107047824 */ /* 0x000fca00078e0204 */
[----:B------:R-:W-:-:S13]  /*27f00*/  ISETP.GT.AND P6, PT, R4, R0, PT ;  /* 0x000000000400720c */ /* 0x000fda0003fc4270 */
[----:B------:R-:W-:Y:S05]  /*27f10*/  @!P6 BRA `(.L_x_4399) ;  /* 0xfffffffc005ce947 */ /* 0x000fea000383ffff */
.L_x_4394:
        /* <DEDUP_REMOVED lines=8> */
.L_x_4492:
[----:B------:R-:W-:Y:S01]  /*27fa0*/  ISETP.NE.AND P0, PT, R7, RZ, PT ;  /* 0x000000ff0700720c */ /* 0x000fe20003f05270 */
[----:B------:R-:W-:-:S12]  /*27fb0*/  IMAD.MOV.U32 R7, RZ, RZ, RZ ;  /* 0x000000ffff077224 */ /* 0x000fd800078e00ff */
[----:B------:R-:W-:Y:S05]  /*27fc0*/  @!P0 BRA `(.L_x_4401) ;  /* 0x0000000000108947 */ /* 0x000fea0003800000 */
[----:B------:R-:W-:Y:S01]  /*27fd0*/  UMOV UR4, 0xffffffff ;  /* 0xffffffff00047882 */ /* 0x000fe20000000000 */
[----:B------:R-:W-:Y:S02]  /*27fe0*/  VIADD R12, R8, 0xffffffff ;  /* 0xffffffff080c7836 */ /* 0x000fe40000000000 */
[----:B------:R-:W-:Y:S05]  /*27ff0*/  BRA.DIV UR4, `(.L_x_4402) ;  /* 0x0000002204c87947 */ /* 0x000fea000b800000 */
[----:B------:R3:W4:Y:S02]  /*28000*/  SHFL.IDX PT, R7, R3, R12, 0x1f ;  /* 0x00001f0c03077589 */ /* 0x00072400000e0000 */
.L_x_4401:
[----:B------:R-:W5:Y:S01]  /*28010*/  LDL.LU R9, [R1+0x2dc] ;  /* 0x0002dc0001097983 */ /* 0x000f620000300800 */
[----:B01-3--:R-:W0:Y:S01]  /*28020*/  LDC.64 R2, c[0x0][0xc68] ;  /* 0x00031a00ff027b82 */ /* 0x00be220000000a00 */
[----:B-----5:R-:W-:-:S04]  /*28030*/  IMAD.IADD R9, R8, 0x1, R9 ;  /* 0x0000000108097824 */ /* 0x020fc800078e0209 */
[----:B0-----:R-:W-:Y:S01]  /*28040*/  IMAD.WIDE R2, R9, 0x4, R2 ;  /* 0x0000000409027825 */ /* 0x001fe200078e0202 */
[----:B------:R0:W-:Y:S04]  /*28050*/  STL [R1+0x2dc], R9 ;  /* 0x0002dc0901007387 */ /* 0x0001e80000100800 */
[----:B0-----:R-:W2:Y:S01]  /*28060*/  LDG.E R9, desc[UR52][R2.64] ;  /* 0x0000003402097981 */ /* 0x001ea2000c1e1900 */
[----:B----4-:R-:W-:-:S04]  /*28070*/  IMAD R7, R7, R5, R6 ;  /* 0x0000000507077224 */ /* 0x010fc800078e0206 */
[----:B------:R-:W-:Y:S01]  /*28080*/  IMAD.IADD R0, R0, 0x1, -R7 ;  /* 0x0000000100007824 */ /* 0x000fe200078e0a07 */
[----:B------:R0:W-:Y:S01]  /*28090*/  STL [R1+0x2d0], R7 ;  /* 0x0002d00701007387 */ /* 0x0001e20000100800 */
[----:B--2---:R-:W-:-:S05]  /*280a0*/  IMAD R8, R4, R9, RZ ;  /* 0x0000000904087224 */ /* 0x004fca00078e02ff */
[----:B------:R-:W-:-:S04]  /*280b0*/  IABS R10, R8 ;  /* 0x00000008000a7213 */ /* 0x000fc80000000000 */
        /* <DEDUP_REMOVED lines=28> */
[----:B0-----:R-:W-:-:S04]  /*28280*/  IABS R7, R5 ;  /* 0x0000000500077213 */ /* 0x001fc80000000000 */
[----:B------:R-:W0:Y:S08]  /*28290*/  I2F.RP R10, R7 ;  /* 0x00000007000a7306 */ /* 0x000e300000209400 */
        /* <DEDUP_REMOVED lines=30> */
.L_x_4395:
[----:B------:R-:W-:Y:S01]  /*28480*/  UMOV UR4, URZ ;  /* 0x0000003f00047c82 */ /* 0x000fe20008000000 */
[----:B------:R-:W-:Y:S01]  /*28490*/  UMOV UR5, URZ ;  /* 0x0000003f00057c82 */ /* 0x000fe20008000000 */
[----:B------:R-:W-:Y:S01]  /*284a0*/  ULDC UR6, c[0x0][0xc14] ;  /* 0x0003050000067ab9 */ /* 0x000fe20000000800 */
[----:B------:R0:W-:Y:S01]  /*284b0*/  STL [R1+0x2d0], R0 ;  /* 0x0002d00001007387 */ /* 0x0001e20000100800 */
[----:B------:R-:W-:Y:S02]  /*284c0*/  IMAD.U32 R3, RZ, RZ, UR4 ;  /* 0x00000004ff037e24 */ /* 0x000fe4000f8e00ff */
[----:B------:R-:W-:-:S03]  /*284d0*/  IMAD.U32 R2, RZ, RZ, UR5 ;  /* 0x00000005ff027e24 */ /* 0x000fc6000f8e00ff */
[----:B------:R1:W-:Y:S01]  /*284e0*/  STL [R1+0x2d4], R3 ;  /* 0x0002d40301007387 */ /* 0x0003e20000100800 */
[----:B0-----:R-:W-:-:S03]  /*284f0*/  IMAD.U32 R0, RZ, RZ, UR6 ;  /* 0x00000006ff007e24 */ /* 0x001fc6000f8e00ff */
[----:B------:R1:W-:Y:S04]  /*28500*/  STL [R1+0x2d8], R2 ;  /* 0x0002d80201007387 */ /* 0x0003e80000100800 */
[----:B------:R1:W-:Y:S02]  /*28510*/  STL [R1+0x2dc], R0 ;  /* 0x0002dc0001007387 */ /* 0x0003e40000100800 */
.L_x_4403:
[----:B-1----:R-:W2:Y:S04]  /*28520*/  LDL R3, [R1+0x2d8] ;  /* 0x0002d80001037983 */ /* 0x002ea80000100800 */
[----:B0-----:R-:W3:Y:S04]  /*28530*/  LDL R2, [R1+0x2dc] ;  /* 0x0002dc0001027983 */ /* 0x001ee80000100800 */
[----:B------:R-:W4:Y:S04]  /*28540*/  LDL R4, [R1+0x2d0] ;  /* 0x0002d00001047983 */ /* 0x000f280000100800 */
        /* <DEDUP_REMOVED lines=13> */
.L_x_4392:
[----:B--23--:R-:W2:Y:S01]  /*28620*/  LDL R0, [R1+0x2dc] ;  /* 0x0002dc0001007983 */ /* 0x00cea20000100800 */
[----:B------:R-:W-:Y:S02]  /*28630*/  ULDC UR4, c[0x0][0xc14] ;  /* 0x0003050000047ab9 */ /* 0x000fe40000000800 */
[----:B--2---:R-:W-:-:S13]  /*28640*/  ISETP.GE.AND P0, PT, R0, UR4, PT ;  /* 0x0000000400007c0c */ /* 0x004fda000bf06270 */
[----:B------:R-:W-:Y:S05]  /*28650*/  @!P0 BRA `(.L_x_4404) ;  /* 0xffffff8c00d08947 */ /* 0x000fea000383ffff */
[----:B------:R-:W-:Y:S05]  /*28660*/  BSYNC B7 ;  /* 0x0000000000077941 */ /* 0x000fea0003800000 */
.L_x_4277:
        /* <DEDUP_REMOVED lines=12> */
.L_x_4495:
[----:B------:R-:W-:Y:S05]  /*28730*/  BSYNC B0 ;  /* 0x0000000000007941 */ /* 0x000fea0003800000 */
.L_x_4405:
[----:B------:R-:W-:-:S03]  /*28740*/  UMOV UR4, 0xffffffff ;  /* 0xffffffff00047882 */ /* 0x000fc60000000000 */
[----:B------:R-:W-:Y:S05]  /*28750*/  BRA.DIV UR4, `(.L_x_4407) ;  /* 0x0000001e042c7947 */ /* 0x000fea000b800000 */
[----:B------:R-:W1:Y:S02]  /*28760*/  S2R R2, SR_TID.X ;  /* 0x0000000000027919 */ /* 0x000e640000002100 */
[----:B-1----:R-:W-:-:S04]  /*28770*/  SHF.R.U32.HI R2, RZ, 0x5, R2 ;  /* 0x00000005ff027819 */ /* 0x002fc80000011602 */
[----:B------:R-:W-:-:S05]  /*28780*/  LOP3.LUT R2, R2, 0x3, RZ, 0xc0, !PT ;  /* 0x0000000302027812 */ /* 0x000fca00078ec0ff */
[----:B------:R1:W2:Y:S02]  /*28790*/  SHFL.IDX PT, R14, R2, RZ, 0x1f ;  /* 0x00001fff020e7589 */ /* 0x0002a400000e0000 */
.L_x_4498:
[----:B--2---:R-:W-:Y:S01]  /*287a0*/  ISETP.NE.AND P0, PT, R14, RZ, PT ;  /* 0x000000ff0e00720c */ /* 0x004fe20003f05270 */
[----:B------:R-:W-:-:S12]  /*287b0*/  BSSY B0, `(.L_x_4408) ;  /* 0x000002c000007945 */ /* 0x000fd80003800000 */
[----:B------:R-:W-:Y:S05]  /*287c0*/  @P0 BRA `(.L_x_4409) ;  /* 0x0000000000a80947 */ /* 0x000fea0003800000 */
[----:B------:R-:W-:-:S03]  /*287d0*/  UMOV UR4, 0xffffffff ;  /* 0xffffffff00047882 */ /* 0x000fc60000000000 */
[----:B------:R-:W-:Y:S05]  /*287e0*/  BRA.DIV UR4, `(.L_x_4410) ;  /* 0x0000001e043c7947 */ /* 0x000fea000b800000 */
[----:B------:R-:W-:-:S13]  /*287f0*/  ELECT P6, URZ, PT ;  /* 0x00000000003f782f */ /* 0x000fda00038c0000 */
.L_x_4501:
[----:B------:R-:W-:Y:S05]  /*28800*/  @!P6 BRA `(.L_x_4409) ;  /* 0x000000000098e947 */ /* 0x000fea0003800000 */
[----:B------:R-:W-:-:S06]  /*28810*/  ULOP3.LUT UR4, UR36, 0x2, URZ, 0xfc, !UPT ;  /* 0x0000000224047892 */ /* 0x000fcc000f8efc3f */
[----:B-1----:R-:W-:-:S05]  /*28820*/  IMAD.U32 R2, RZ, RZ, UR4 ;  /* 0x00000004ff027e24 */ /* 0x002fca000f8e00ff */
[----:B------:R-:W-:-:S13]  /*28830*/  ISETP.NE.AND P0, PT, R2, 0x3, PT ;  /* 0x000000030200780c */ /* 0x000fda0003f05270 */
[----:B------:R-:W-:Y:S05]  /*28840*/  @!P0 BRA `(.L_x_4411) ;  /* 0x0000000000048947 */ /* 0x000fea0003800000 */
[----:B------:R-:W-:Y:S01]  /*28850*/  BPT.TRAP 0x1 ;  /* 0x000000040000795c */ /* 0x000fe20000300000 */
.L_x_4411:
        /* <DEDUP_REMOVED lines=13> */
.L_x_4502:
[----:B------:R-:W1:Y:S02]  /*28930*/  SYNCS.PHASECHK.TRANS64.TRYWAIT P1, [R7+URZ], R2 ;  /* 0x00000002070075a7 */ /* 0x000e64000802017f */
[----:B-1----:R-:W-:Y:S05]  /*28940*/  @!P1 BRA `(.L_x_4413) ;  /* 0x0000001c00189947 */ /* 0x002fea0003800000 */
.L_x_4503:
[----:B------:R-:W-:Y:S05]  /*28950*/  @!P0 BRA `(.L_x_4414) ;  /* 0x0000000000048947 */ /* 0x000fea0003800000 */
[----:B------:R-:W-:Y:S01]  /*28960*/  BPT.TRAP 0x1 ;  /* 0x000000040000795c */ /* 0x000fe20000300000 */
.L_x_4414:
[----:B------:R-:W-:-:S04]  /*28970*/  IMAD R4, R19, 0x8, R0 ;  /* 0x0000000813047824 */ /* 0x000fc800078e0200 */
[----:B------:R-:W2:Y:S02]  /*28980*/  SYNCS.PHASECHK.TRANS64.TRYWAIT P1, [R4+URZ+0x33460], R5 ;  /* 0x03346005040075a7 */ /* 0x000ea4000802017f */
[----:B--2---:R-:W-:Y:S05]  /*28990*/  @!P1 BRA `(.L_x_4415) ;  /* 0x0000001c00189947 */ /* 0x004fea0003800000 */
.L_x_4504:
[----:B------:R-:W-:Y:S05]  /*289a0*/  @!P0 BRA `(.L_x_4416) ;  /* 0x0000000000048947 */ /* 0x000fea0003800000 */
[----:B------:R-:W-:Y:S01]  /*289b0*/  BPT.TRAP 0x1 ;  /* 0x000000040000795c */ /* 0x000fe20000300000 */
.L_x_4416:
[----:B------:R-:W-:-:S04]  /*289c0*/  IMAD R3, R3, 0x8, R0 ;  /* 0x0000000803037824 */ /* 0x000fc800078e0200 */
[----:B------:R-:W3:Y:S02]  /*289d0*/  SYNCS.PHASECHK.TRANS64.TRYWAIT P1, [R3+URZ+0x33460], R2 ;  /* 0x03346002030075a7 */ /* 0x000ee4000802017f */
[----:B---3--:R-:W-:Y:S05]  /*289e0*/  @!P1 BRA `(.L_x_4417) ;  /* 0x0000001c00189947 */ /* 0x008fea0003800000 */
.L_x_4505:
[----:B------:R-:W-:Y:S05]  /*289f0*/  @!P0 BRA `(.L_x_4418) ;  /* 0x0000000000048947 */ /* 0x000fea0003800000 */
[----:B------:R-:W-:Y:S01]  /*28a00*/  BPT.TRAP 0x1 ;  /* 0x000000040000795c */ /* 0x000fe20000300000 */
.L_x_4418:
[----:B------:R-:W4:Y:S02]  /*28a10*/  SYNCS.PHASECHK.TRANS64.TRYWAIT P0, [R4+URZ+0x33480], R5 ;  /* 0x03348005040075a7 */ /* 0x000f24000800017f */
[----:B----4-:R-:W-:Y:S05]  /*28a20*/  @!P0 BRA `(.L_x_4419) ;  /* 0x0000001c001c8947 */ /* 0x010fea0003800000 */
.L_x_4420:
[----:B------:R0:W0:Y:S02]  /*28a30*/  SYNCS.PHASECHK.TRANS64.TRYWAIT P0, [R3+URZ+0x33480], R2 ;  /* 0x03348002030075a7 */ /* 0x000024000800017f */
[----:B0-----:R-:W-:Y:S05]  /*28a40*/  @!P0 NANOSLEEP.SYNCS 0x989680 ;  /* 0x009896800000895d */ /* 0x001fea0003900000 */
[----:B------:R-:W0:Y:S02]  /*28a50*/  @!P0 SYNCS.PHASECHK.TRANS64 P0, [R3+URZ+0x33480], R2 ;  /* 0x03348002030085a7 */ /* 0x000e24000800007f */
[----:B0-----:R-:W-:Y:S05]  /*28a60*/  @!P0 BRA `(.L_x_4420) ;  /* 0xfffffffc00f08947 */ /* 0x001fea000383ffff */
.L_x_4409:
[----:B------:R-:W-:Y:S05]  /*28a70*/  BSYNC B0 ;  /* 0x0000000000007941 */ /* 0x000fea0003800000 */
.L_x_4408:
[----:B------:R-:W-:Y:S05]  /*28a80*/  EXIT ;  /* 0x000000000000794d */ /* 0x000fea0003800000 */
.L_x_4126:
[----:B0-----:R0:W1:Y:S02]  /*28a90*/  SYNCS.PHASECHK.TRANS64.TRYWAIT P1, [R27+URZ+0x334b0], R0 ;  /* 0x0334b0001b0075a7 */ /* 0x001064000802017f */
[----:B-1----:R-:W-:Y:S05]  /*28aa0*/  @!P1 NANOSLEEP.SYNCS 0x989680 ;  /* 0x009896800000995d */ /* 0x002fea0003900000 */
[----:B------:R-:W1:Y:S02]  /*28ab0*/  @!P1 SYNCS.PHASECHK.TRANS64 P1, [R27+URZ+0x334b0], R0 ;  /* 0x0334b0001b0095a7 */ /* 0x000e64000802007f */
[----:B-1----:R-:W-:Y:S05]  /*28ac0*/  @!P1 BRA `(.L_x_4126) ;  /* 0xfffffffc00f09947 */ /* 0x002fea000383ffff */
[----:B------:R-:W-:Y:S05]  /*28ad0*/  BRA `(.L_x_4421) ;  /* 0xfffffdb000207947 */ /* 0x000fea000383ffff */
.L_x_4149:
[----:B------:R-:W-:Y:S02]  /*28ae0*/  IMAD.MOV.U32 R12, RZ, RZ, RZ ;  /* 0x000000ffff0c7224 */ /* 0x000fe400078e00ff */
[----:B------:R-:W-:Y:S02]  /*28af0*/  IMAD.MOV.U32 R11, RZ, RZ, 0x1e1f ;  /* 0x00001e1fff0b7424 */ /* 0x000fe400078e00ff */
[----:B------:R-:W-:-:S07]  /*28b00*/  IMAD.MOV.U32 R15, RZ, RZ, -0x1 ;  /* 0xffffffffff0f7424 */ /* 0x000fce00078e00ff */
[----:B-----5:R-:W-:Y:S05]  /*28b10*/  WARPSYNC.COLLECTIVE R15, `(.L_x_4422) ;  /* 0x000000000f087348 */ /* 0x020fea0003c00000 */
[----:B------:R0:W1:Y:S02]  /*28b20*/  SHFL.IDX P6, R14, R13, R12, R11 ;  /* 0x0000000c0d0e7389 */ /* 0x00006400000c000b */
[----:B01---5:R-:W-:Y:S01]  /*28b30*/  ENDCOLLECTIVE ;  /* 0x000000000000791b */ /* 0x023fe20003800000 */
.L_x_4422:
[----:B------:R-:W-:Y:S05]  /*28b40*/  BRA `(.L_x_4423) ;  /* 0xfffffdcc00687947 */ /* 0x000fea000383ffff */
.L_x_4150:
        /* <DEDUP_REMOVED lines=8> */
.L_x_4425:
[----:B------:R-:W-:Y:S05]  /*28bd0*/  BSYNC B1 ;  /* 0x0000000000017941 */ /* 0x000fea0003800000 */
.L_x_4424:
[----:B------:R-:W-:Y:S05]  /*28be0*/  BRA `(.L_x_4426) ;  /* 0xfffffdcc00487947 */ /* 0x000fea000383ffff */
.L_x_4151:
        /* <DEDUP_REMOVED lines=8> */
.L_x_4428:
[----:B------:R-:W-:Y:S05]  /*28c70*/  BSYNC B1 ;  /* 0x0000000000017941 */ /* 0x000fea0003800000 */
.L_x_4427:
[----:B------:R-:W-:Y:S05]  /*28c80*/  BRA `(.L_x_4429) ;  /* 0xfffffdcc00287947 */ /* 0x000fea000383ffff */
.L_x_4152:
        /* <DEDUP_REMOVED lines=8> */
.L_x_4431:
[----:B------:R-:W-:Y:S05]  /*28d10*/  BSYNC B1 ;  /* 0x0000000000017941 */ /* 0x000fea0003800000 */
.L_x_4430:
[----:B------:R-:W-:Y:S05]  /*28d20*/  BRA `(.L_x_4432) ;  /* 0xfffffdcc00087947 */ /* 0x000fea000383ffff */
.L_x_4153:
[----:B0-----:R-:W-:-:S04]  /*28d30*/  IMAD.U32 R3, RZ, RZ, UR38 ;  /* 0x00000026ff037e24 */ /* 0x001fc8000f8e00ff */
[----:B------:R0:W1:Y:S03]  /*28d40*/  SYNCS.PHASECHK.TRANS64.TRYWAIT P1, [R3+URZ+0x33400], R0 ;  /* 0x03340000030075a7 */ /* 0x000066000802017f */
[----:B-1----:R-:W-:Y:S05]  /*28d50*/  @!P1 NANOSLEEP.SYNCS 0x989680 ;  /* 0x009896800000995d */ /* 0x002fea0003900000 */
[----:B------:R-:W1:Y:S02]  /*28d60*/  @!P1 SYNCS.PHASECHK.TRANS64 P1, [R3+URZ+0x33400], R0 ;  /* 0x03340000030095a7 */ /* 0x000e64000802007f */
[----:B-1----:R-:W-:Y:S05]  /*28d70*/  @!P1 BRA `(.L_x_4153) ;  /* 0xfffffffc00ec9947 */ /* 0x002fea000383ffff */
[----:B------:R-:W-:Y:S05]  /*28d80*/  BRA `(.L_x_4433) ;  /* 0xfffffdcc000c7947 */ /* 0x000fea000383ffff */
.L_x_4167:
[----:B------:R-:W-:Y:S02]  /*28d90*/  IMAD.MOV.U32 R12, RZ, RZ, RZ ;  /* 0x000000ffff0c7224 */ /* 0x000fe400078e00ff */
[----:B------:R-:W-:Y:S02]  /*28da0*/  IMAD.MOV.U32 R11, RZ, RZ, 0x1e1f ;  /* 0x00001e1fff0b7424 */ /* 0x000fe400078e00ff */
[----:B------:R-:W-:-:S07]  /*28db0*/  IMAD.MOV.U32 R15, RZ, RZ, -0x1 ;  /* 0xffffffffff0f7424 */ /* 0x000fce00078e00ff */
[----:B-----5:R-:W-:Y:S05]  /*28dc0*/  WARPSYNC.COLLECTIVE R15, `(.L_x_4434) ;  /* 0x000000000f087348 */ /* 0x020fea0003c00000 */
[----:B------:R0:W1:Y:S02]  /*28dd0*/  SHFL.IDX P6, R14, R13, R12, R11 ;  /* 0x0000000c0d0e7389 */ /* 0x00006400000c000b */
[----:B01---5:R-:W-:Y:S01]  /*28de0*/  ENDCOLLECTIVE ;  /* 0x000000000000791b */ /* 0x023fe20003800000 */
.L_x_4434:
[----:B------:R-:W-:Y:S05]  /*28df0*/  BRA `(.L_x_4435) ;  /* 0xfffffe00000c7947 */ /* 0x000fea000383ffff */
.L_x_4168:
        /* <DEDUP_REMOVED lines=8> */
.L_x_4437:
[----:B------:R-:W-:Y:S05]  /*28e80*/  BSYNC B1 ;  /* 0x0000000000017941 */ /* 0x000fea0003800000 */
.L_x_4436:
[----:B------:R-:W-:Y:S05]  /*28e90*/  BRA `(.L_x_4438) ;  /* 0xfffffdfc00ec7947 */ /* 0x000fea000383ffff */
.L_x_4169:
        /* <DEDUP_REMOVED lines=8> */
.L_x_4440:
[----:B------:R-:W-:Y:S05]  /*28f20*/  BSYNC B1 ;  /* 0x0000000000017941 */ /* 0x000fea0003800000 */
.L_x_4439:
[----:B------:R-:W-:Y:S05]  /*28f30*/  BRA `(.L_x_4441) ;  /* 0xfffffdfc00cc7947 */ /* 0x000fea000383ffff */
.L_x_4170:
        /* <DEDUP_REMOVED lines=8> */
.L_x_4443:
[----:B------:R-:W-:Y:S05]  /*28fc0*/  BSYNC B1 ;  /* 0x0000000000017941 */ /* 0x000fea0003800000 */
.L_x_4442:
[----:B------:R-:W-:Y:S05]  /*28fd0*/  BRA `(.L_x_4444) ;  /* 0xfffffdfc00ac7947 */ /* 0x000fea000383ffff */
.L_x_4171:
[----:B0-----:R-:W-:-:S04]  /*28fe0*/  IMAD.U32 R3, RZ, RZ, UR38 ;  /* 0x00000026ff037e24 */ /* 0x001fc8000f8e00ff */
[----:B------:R0:W1:Y:S03]  /*28ff0*/  SYNCS.PHASECHK.TRANS64.TRYWAIT P1, [R3+URZ+0x33400], R0 ;  /* 0x03340000030075a7 */ /* 0x000066000802017f */
[----:B-1----:R-:W-:Y:S05]  /*29000*/  @!P1 NANOSLEEP.SYNCS 0x989680 ;  /* 0x009896800000995d */ /* 0x002fea0003900000 */
[----:B------:R-:W1:Y:S02]  /*29010*/  @!P1 SYNCS.PHASECHK.TRANS64 P1, [R3+URZ+0x33400], R0 ;  /* 0x03340000030095a7 */ /* 0x000e64000802007f */
[----:B-1----:R-:W-:Y:S05]  /*29020*/  @!P1 BRA `(.L_x_4171) ;  /* 0xfffffffc00ec9947 */ /* 0x002fea000383ffff */
[----:B------:R-:W-:Y:S05]  /*29030*/  BRA `(.L_x_4445) ;  /* 0xfffffdfc00b07947 */ /* 0x000fea000383ffff */
.L_x_4179:
[----:B-1----:R1:W2:Y:S02]  /*29040*/  SYNCS.PHASECHK.TRANS64.TRYWAIT P2, [R3+URZ+0x33430], R0 ;  /* 0x03343000030075a7 */ /* 0x0022a4000804017f */
[----:B--2---:R-:W-:Y:S05]  /*29050*/  @!P2 NANOSLEEP.SYNCS 0x989680 ;  /* 0x009896800000a95d */ /* 0x004fea0003900000 */
[----:B------:R-:W2:Y:S02]  /*29060*/  @!P2 SYNCS.PHASECHK.TRANS64 P2, [R3+URZ+0x33430], R0 ;  /* 0x033430000300a5a7 */ /* 0x000ea4000804007f */
[----:B--2---:R-:W-:Y:S05]  /*29070*/  @!P2 BRA `(.L_x_4179) ;  /* 0xfffffffc00f0a947 */ /* 0x004fea000383ffff */
[----:B------:R-:W-:Y:S05]  /*29080*/  BRA `(.L_x_4178) ;  /* 0xfffffe2c00f87947 */ /* 0x000fea000383ffff */
.L_x_4195:
[----:B-1----:R-:W-:-:S04]  /*29090*/  IMAD.U32 R9, RZ, RZ, UR6 ;  /* 0x00000006ff097e24 */ /* 0x002fc8000f8e00ff */
[----:B------:R1:W2:Y:S03]  /*290a0*/  SYNCS.PHASECHK.TRANS64.TRYWAIT P2, [R9+URZ+0x33430], R8 ;  /* 0x03343008090075a7 */ /* 0x0002a6000804017f */
[----:B--2---:R-:W-:Y:S05]  /*290b0*/  @!P2 NANOSLEEP.SYNCS 0x989680 ;  /* 0x009896800000a95d */ /* 0x004fea0003900000 */
[----:B------:R-:W2:Y:S02]  /*290c0*/  @!P2 SYNCS.PHASECHK.TRANS64 P2, [R9+URZ+0x33430], R8 ;  /* 0x033430080900a5a7 */ /* 0x000ea4000804007f */
[----:B--2---:R-:W-:Y:S05]  /*290d0*/  @!P2 BRA `(.L_x_4195) ;  /* 0xfffffffc00eca947 */ /* 0x004fea000383ffff */
[----:B------:R-:W-:Y:S05]  /*290e0*/  BRA `(.L_x_4192) ;  /* 0xfffffe7400107947 */ /* 0x000fea000383ffff */
.L_x_4199:
[----:B-1----:R-:W-:-:S04]  /*290f0*/  IMAD.U32 R9, RZ, RZ, UR6 ;  /* 0x00000006ff097e24 */ /* 0x002fc8000f8e00ff */
[----:B------:R1:W2:Y:S03]  /*29100*/  SYNCS.PHASECHK.TRANS64.TRYWAIT P2, [R9+URZ+0x33450], R8 ;  /* 0x03345008090075a7 */ /* 0x0002a6000804017f */
[----:B--2---:R-:W-:Y:S05]  /*29110*/  @!P2 NANOSLEEP.SYNCS 0x989680 ;  /* 0x009896800000a95d */ /* 0x004fea0003900000 */
[----:B------:R-:W2:Y:S02]  /*29120*/  @!P2 SYNCS.PHASECHK.TRANS64 P2, [R9+URZ+0x33450], R8 ;  /* 0x033450080900a5a7 */ /* 0x000ea4000804007f */
[----:B--2---:R-:W-:Y:S05]  /*29130*/  @!P2 BRA `(.L_x_4199) ;  /* 0xfffffffc00eca947 */ /* 0x004fea000383ffff */
[----:B------:R-:W-:Y:S05]  /*29140*/  BRA `(.L_x_4196) ;  /* 0xfffffe80000c7947 */ /* 0x000fea000383ffff */
.L_x_4217:
[----:B-1----:R-:W-:-:S04]  /*29150*/  IMAD.U32 R3, RZ, RZ, UR6 ;  /* 0x00000006ff037e24 */ /* 0x002fc8000f8e00ff */
[----:B------:R1:W2:Y:S03]  /*29160*/  SYNCS.PHASECHK.TRANS64.TRYWAIT P3, [R3+URZ+0x33430], R0 ;  /* 0x03343000030075a7 */ /* 0x0002a6000806017f */
[----:B--2---:R-:W-:Y:S05]  /*29170*/  @!P3 NANOSLEEP.SYNCS 0x989680 ;  /* 0x009896800000b95d */ /* 0x004fea0003900000 */
[----:B------:R-:W2:Y:S02]  /*29180*/  @!P3 SYNCS.PHASECHK.TRANS64 P3, [R3+URZ+0x33430], R0 ;  /* 0x033430000300b5a7 */ /* 0x000ea4000806007f */
[----:B--2---:R-:W-:Y:S05]  /*29190*/  @!P3 BRA `(.L_x_4217) ;  /* 0xfffffffc00ecb947 */ /* 0x004fea000383ffff */
[----:B------:R-:W-:Y:S05]  /*291a0*/  BRA `(.L_x_4214) ;  /* 0xfffffec000307947 */ /* 0x000fea000383ffff */
.L_x_4221:
[----:B-1----:R-:W-:-:S04]  /*291b0*/  IMAD.U32 R3, RZ, RZ, UR6 ;  /* 0x00000006ff037e24 */ /* 0x002fc8000f8e00ff */
[----:B------:R1:W2:Y:S03]  /*291c0*/  SYNCS.PHASECHK.TRANS64.TRYWAIT P2, [R3+URZ+0x33450], R0 ;  /* 0x03345000030075a7 */ /* 0x0002a6000804017f */
[----:B--2---:R-:W-:Y:S05]  /*291d0*/  @!P2 NANOSLEEP.SYNCS 0x989680 ;  /* 0x009896800000a95d */ /* 0x004fea0003900000 */
[----:B------:R-:W2:Y:S02]  /*291e0*/  @!P2 SYNCS.PHASECHK.TRANS64 P2, [R3+URZ+0x33450], R0 ;  /* 0x033450000300a5a7 */ /* 0x000ea4000804007f */
[----:B--2---:R-:W-:Y:S05]  /*291f0*/  @!P2 BRA `(.L_x_4221) ;  /* 0xfffffffc00eca947 */ /* 0x004fea000383ffff */
[----:B------:R-:W-:Y:S05]  /*29200*/  BRA `(.L_x_4218) ;  /* 0xfffffecc00387947 */ /* 0x000fea000383ffff */
.L_x_4228:
[----:B-1----:R-:W-:-:S04]  /*29210*/  IMAD.U32 R3, RZ, RZ, UR6 ;  /* 0x00000006ff037e24 */ /* 0x002fc8000f8e00ff */
[----:B------:R1:W2:Y:S03]  /*29220*/  SYNCS.PHASECHK.TRANS64.TRYWAIT P3, [R3+URZ+0x33430], R0 ;  /* 0x03343000030075a7 */ /* 0x0002a6000806017f */
[----:B--2---:R-:W-:Y:S05]  /*29230*/  @!P3 NANOSLEEP.SYNCS 0x989680 ;  /* 0x009896800000b95d */ /* 0x004fea0003900000 */
[----:B------:R-:W2:Y:S02]  /*29240*/  @!P3 SYNCS.PHASECHK.TRANS64 P3, [R3+URZ+0x33430], R0 ;  /* 0x033430000300b5a7 */ /* 0x000ea4000806007f */
[----:B--2---:R-:W-:Y:S05]  /*29250*/  @!P3 BRA `(.L_x_4228) ;  /* 0xfffffffc00ecb947 */ /* 0x004fea000383ffff */
[----:B------:R-:W-:Y:S05]  /*29260*/  BRA `(.L_x_4225) ;  /* 0xfffffeec00d47947 */ /* 0x000fea000383ffff */
.L_x_4232:
[----:B-1----:R-:W-:-:S04]  /*29270*/  IMAD.U32 R3, RZ, RZ, UR6 ;  /* 0x00000006ff037e24 */ /* 0x002fc8000f8e00ff */
[----:B------:R1:W2:Y:S03]  /*29280*/  SYNCS.PHASECHK.TRANS64.TRYWAIT P2, [R3+URZ+0x33450], R0 ;  /* 0x03345000030075a7 */ /* 0x0002a6000804017f */
[----:B--2---:R-:W-:Y:S05]  /*29290*/  @!P2 NANOSLEEP.SYNCS 0x989680 ;  /* 0x009896800000a95d */ /* 0x004fea0003900000 */
[----:B------:R-:W2:Y:S02]  /*292a0*/  @!P2 SYNCS.PHASECHK.TRANS64 P2, [R3+URZ+0x33450], R0 ;  /* 0x033450000300a5a7 */ /* 0x000ea4000804007f */
[----:B--2---:R-:W-:Y:S05]  /*292b0*/  @!P2 BRA `(.L_x_4232) ;  /* 0xfffffffc00eca947 */ /* 0x004fea000383ffff */
[----:B------:R-:W-:Y:S05]  /*292c0*/  BRA `(.L_x_4229) ;  /* 0xfffffef800dc7947 */ /* 0x000fea000383ffff */
.L_x_4246:
[----:B-1----:R-:W-:-:S04]  /*292d0*/  IMAD.U32 R5, RZ, RZ, UR14 ;  /* 0x0000000eff057e24 */ /* 0x002fc8000f8e00ff */
[----:B------:R1:W2:Y:S03]  /*292e0*/  SYNCS.PHASECHK.TRANS64.TRYWAIT P1, [R5+URZ+0x33450], R4 ;  /* 0x03345004050075a7 */ /* 0x0002a6000802017f */
[----:B--2---:R-:W-:Y:S05]  /*292f0*/  @!P1 NANOSLEEP.SYNCS 0x989680 ;  /* 0x009896800000995d */ /* 0x004fea0003900000 */
[----:B------:R-:W2:Y:S02]  /*29300*/  @!P1 SYNCS.PHASECHK.TRANS64 P1, [R5+URZ+0x33450], R4 ;  /* 0x03345004050095a7 */ /* 0x000ea4000802007f */
[----:B--2---:R-:W-:Y:S05]  /*29310*/  @!P1 BRA `(.L_x_4246) ;  /* 0xfffffffc00ec9947 */ /* 0x004fea000383ffff */
[----:B------:R-:W-:Y:S05]  /*29320*/  BRA `(.L_x_4245) ;  /* 0xffffff3800507947 */ /* 0x000fea000383ffff */
.L_x_4291:
[----:B------:R-:W0:Y:S01]  /*29330*/  S2R R7, SR_TID.X ;  /* 0x0000000000077919 */ /* 0x000e220000002100 */
[----:B------:R-:W-:Y:S01]  /*29340*/  BSSY B1, `(.L_x_4446) ;  /* 0x000000a000017945 */ /* 0x000fe20003800000 */
[----:B------:R-:W-:Y:S02]  /*29350*/  IMAD.MOV.U32 R12, RZ, RZ, RZ ;  /* 0x000000ffff0c7224 */ /* 0x000fe400078e00ff */
        /* <DEDUP_REMOVED lines=8> */
.L_x_4447:
[----:B------:R-:W-:Y:S05]  /*293e0*/  BSYNC B1 ;  /* 0x0000000000017941 */ /* 0x000fea0003800000 */
.L_x_4446:
[----:B------:R-:W-:Y:S05]  /*293f0*/  BRA `(.L_x_4448) ;  /* 0xffffff8c00087947 */ /* 0x000fea000383ffff */
.L_x_4293:
[----:B------:R-:W-:Y:S01]  /*29400*/  BSSY B1, `(.L_x_4449) ;  /* 0x0000006000017945 */ /* 0x000fe20003800000 */
[----:B------:R-:W-:-:S07]  /*29410*/  IMAD.MOV.U32 R15, RZ, RZ, -0x1 ;  /* 0xffffffffff0f7424 */ /* 0x000fce00078e00ff */
[----:B0-----:R-:W-:Y:S05]  /*29420*/  WARPSYNC.COLLECTIVE R15, `(.L_x_4450) ;  /* 0x000000000f0c7348 */ /* 0x001fea0003c00000 */
[----:B------:R-:W-:Y:S02]  /*29430*/  ELECT P6, UR62, PT ;  /* 0x00000000003e782f */ /* 0x000fe400038c0000 */
[----:B------:R-:W-:Y:S01]  /*29440*/  MOV R14, UR62 ;  /* 0x0000003e000e7c02 */ /* 0x000fe20008000f00 */
[----:B0-----:R-:W-:Y:S10]  /*29450*/  ENDCOLLECTIVE ;  /* 0x000000000000791b */ /* 0x001ff40003800000 */
.L_x_4450:
[----:B------:R-:W-:Y:S05]  /*29460*/  BSYNC B1 ;  /* 0x0000000000017941 */ /* 0x000fea0003800000 */
.L_x_4449:
[----:B------:R-:W-:Y:S05]  /*29470*/  BRA `(.L_x_4292) ;  /* 0xffffff8c00007947 */ /* 0x000fea000383ffff */
.L_x_4295:
[----:B0-----:R0:W1:Y:S02]  /*29480*/  SYNCS.PHASECHK.TRANS64.TRYWAIT P0, [R11+URZ+0x33420], R5 ;  /* 0x033420050b0075a7 */ /* 0x001064000800017f */
[----:B-1----:R-:W-:Y:S05]  /*29490*/  @!P0 NANOSLEEP.SYNCS 0x989680 ;  /* 0x009896800000895d */ /* 0x002fea0003900000 */
[----:B------:R-:W1:Y:S02]  /*294a0*/  @!P0 SYNCS.PHASECHK.TRANS64 P0, [R11+URZ+0x33420], R5 ;  /* 0x033420050b0085a7 */ /* 0x000e64000800007f */
[----:B-1----:R-:W-:Y:S05]  /*294b0*/  @!P0 BRA `(.L_x_4295) ;  /* 0xfffffffc00f08947 */ /* 0x002fea000383ffff */
[----:B------:R-:W-:Y:S05]  /*294c0*/  BRA `(.L_x_4451) ;  /* 0xffffff8c001c7947 */ /* 0x000fea000383ffff */
.L_x_4299:
[----:B-1----:R1:W2:Y:S02]  /*294d0*/  SYNCS.PHASECHK.TRANS64.TRYWAIT P0, [R8+URZ+0x334a0], R12 ;  /* 0x0334a00c080075a7 */ /* 0x0022a4000800017f */
[----:B--2---:R-:W-:Y:S05]  /*294e0*/  @!P0 NANOSLEEP.SYNCS 0x989680 ;  /* 0x009896800000895d */ /* 0x004fea0003900000 */
[----:B------:R-:W2:Y:S02]  /*294f0*/  @!P0 SYNCS.PHASECHK.TRANS64 P0, [R8+URZ+0x334a0], R12 ;  /* 0x0334a00c080085a7 */ /* 0x000ea4000800007f */
[----:B--2---:R-:W-:Y:S05]  /*29500*/  @!P0 BRA `(.L_x_4299) ;  /* 0xfffffffc00f08947 */ /* 0x004fea000383ffff */
[----:B------:R-:W-:Y:S05]  /*29510*/  BRA `(.L_x_4452) ;  /* 0xffffff8c003c7947 */ /* 0x000fea000383ffff */
.L_x_4306:
[----:B0-----:R0:W2:Y:S02]  /*29520*/  SYNCS.PHASECHK.TRANS64.TRYWAIT P0, [R8+URZ+0x334c0], R12 ;  /* 0x0334c00c080075a7 */ /* 0x0010a4000800017f */
[----:B--2---:R-:W-:Y:S05]  /*29530*/  @!P0 NANOSLEEP.SYNCS 0x989680 ;  /* 0x009896800000895d */ /* 0x004fea0003900000 */
[----:B------:R-:W2:Y:S02]  /*29540*/  @!P0 SYNCS.PHASECHK.TRANS64 P0, [R8+URZ+0x334c0], R12 ;  /* 0x0334c00c080085a7 */ /* 0x000ea4000800007f */
[----:B--2---:R-:W-:Y:S05]  /*29550*/  @!P0 BRA `(.L_x_4306) ;  /* 0xfffffffc00f08947 */ /* 0x004fea000383ffff */
[----:B------:R-:W-:Y:S05]  /*29560*/  BRA `(.L_x_4453) ;  /* 0xffffff90003c7947 */ /* 0x000fea000383ffff */
.L_x_4315:
[----:B0-----:R0:W1:Y:S02]  /*29570*/  SYNCS.PHASECHK.TRANS64.TRYWAIT P1, [R7+URZ+0x334a0], R6 ;  /* 0x0334a006070075a7 */ /* 0x001064000802017f */
[----:B-1----:R-:W-:Y:S05]  /*29580*/  @!P1 NANOSLEEP.SYNCS 0x989680 ;  /* 0x009896800000995d */ /* 0x002fea0003900000 */
[----:B------:R-:W1:Y:S02]  /*29590*/  @!P1 SYNCS.PHASECHK.TRANS64 P1, [R7+URZ+0x334a0], R6 ;  /* 0x0334a006070095a7 */ /* 0x000e64000802007f */
[----:B-1----:R-:W-:Y:S05]  /*295a0*/  @!P1 BRA `(.L_x_4315) ;  /* 0xfffffffc00f09947 */ /* 0x002fea000383ffff */
[----:B------:R-:W-:Y:S05]  /*295b0*/  BRA `(.L_x_4454) ;  /* 0xffffff9400987947 */ /* 0x000fea000383ffff */
.L_x_4322:
[----:B-1----:R1:W2:Y:S02]  /*295c0*/  SYNCS.PHASECHK.TRANS64.TRYWAIT P1, [R7+URZ+0x334c0], R6 ;  /* 0x0334c006070075a7 */ /* 0x0022a4000802017f */
[----:B--2---:R-:W-:Y:S05]  /*295d0*/  @!P1 NANOSLEEP.SYNCS 0x989680 ;  /* 0x009896800000995d */ /* 0x004fea0003900000 */
[----:B------:R-:W2:Y:S02]  /*295e0*/  @!P1 SYNCS.PHASECHK.TRANS64 P1, [R7+URZ+0x334c0], R6 ;  /* 0x0334c006070095a7 */ /* 0x000ea4000802007f */
[----:B--2---:R-:W-:Y:S05]  /*295f0*/  @!P1 BRA `(.L_x_4322) ;  /* 0xfffffffc00f09947 */ /* 0x004fea000383ffff */
[----:B------:R-:W-:Y:S05]  /*29600*/  BRA `(.L_x_4455) ;  /* 0xffffff9800907947 */ /* 0x000fea000383ffff */
.L_x_4347:
[----:B0-----:R-:W0:Y:S01]  /*29610*/  S2R R5, SR_TID.X ;  /* 0x0000000000057919 */ /* 0x001e220000002100 */
        /* <DEDUP_REMOVED lines=10> */
.L_x_4457:
[----:B------:R-:W-:Y:S05]  /*296c0*/  BSYNC B0 ;  /* 0x0000000000007941 */ /* 0x000fea0003800000 */
.L_x_4456:
[----:B------:R-:W-:Y:S05]  /*296d0*/  BRA `(.L_x_4458) ;  /* 0xffffffac00687947 */ /* 0x000fea000383ffff */
.L_x_4349:
[----:B------:R-:W-:Y:S01]  /*296e0*/  BSSY B0, `(.L_x_4459) ;  /* 0x0000006000007945 */ /* 0x000fe20003800000 */
[----:B------:R-:W-:-:S07]  /*296f0*/  IMAD.MOV.U32 R15, RZ, RZ, -0x1 ;  /* 0xffffffffff0f7424 */ /* 0x000fce00078e00ff */
[----:B0-----:R-:W-:Y:S05]  /*29700*/  WARPSYNC.COLLECTIVE R15, `(.L_x_4460) ;  /* 0x000000000f0c7348 */ /* 0x001fea0003c00000 */
[----:B------:R-:W-:Y:S02]  /*29710*/  ELECT P6, UR62, PT ;  /* 0x00000000003e782f */ /* 0x000fe400038c0000 */
[----:B------:R-:W-:Y:S01]  /*29720*/  MOV R14, UR62 ;  /* 0x0000003e000e7c02 */ /* 0x000fe20008000f00 */
[----:B0-----:R-:W-:Y:S10]  /*29730*/  ENDCOLLECTIVE ;  /* 0x000000000000791b */ /* 0x001ff40003800000 */
.L_x_4460:
[----:B------:R-:W-:Y:S05]  /*29740*/  BSYNC B0 ;  /* 0x0000000000007941 */ /* 0x000fea0003800000 */
.L_x_4459:
[----:B------:R-:W-:Y:S05]  /*29750*/  BRA `(.L_x_4461) ;  /* 0xffffffac00607947 */ /* 0x000fea000383ffff */
.L_x_4352:
[----:B0-----:R0:W1:Y:S02]  /*29760*/  SYNCS.PHASECHK.TRANS64.TRYWAIT P2, [R6+URZ+0x33480], R8 ;  /* 0x03348008060075a7 */ /* 0x001064000804017f */
[----:B-1----:R-:W-:Y:S05]  /*29770*/  @!P2 NANOSLEEP.SYNCS 0x989680 ;  /* 0x009896800000a95d */ /* 0x002fea0003900000 */
[----:B------:R-:W1:Y:S02]  /*29780*/  @!P2 SYNCS.PHASECHK.TRANS64 P2, [R6+URZ+0x33480], R8 ;  /* 0x033480080600a5a7 */ /* 0x000e64000804007f */
[----:B-1----:R-:W-:Y:S05]  /*29790*/  @!P2 BRA `(.L_x_4352) ;  /* 0xfffffffc00f0a947 */ /* 0x002fea000383ffff */
[----:B------:R-:W-:Y:S05]  /*297a0*/  BRA `(.L_x_4462) ;  /* 0xffffffac00e07947 */ /* 0x000fea000383ffff */
.L_x_4354:
[----:B-1----:R1:W2:Y:S02]  /*297b0*/  SYNCS.PHASECHK.TRANS64.TRYWAIT P2, [R6+URZ+0x33440], R8 ;  /* 0x03344008060075a7 */ /* 0x0022a4000804017f */
[----:B--2---:R-:W-:Y:S05]  /*297c0*/  @!P2 NANOSLEEP.SYNCS 0x989680 ;  /* 0x009896800000a95d */ /* 0x004fea0003900000 */
[----:B------:R-:W2:Y:S02]  /*297d0*/  @!P2 SYNCS.PHASECHK.TRANS64 P2, [R6+URZ+0x33440], R8 ;  /* 0x033440080600a5a7 */ /* 0x000ea4000804007f */
[----:B--2---:R-:W-:Y:S05]  /*297e0*/  @!P2 BRA `(.L_x_4354) ;  /* 0xfffffffc00f0a947 */ /* 0x004fea000383ffff */
[----:B------:R-:W-:Y:S05]  /*297f0*/  BRA `(.L_x_4463) ;  /* 0xffffffb000687947 */ /* 0x000fea000383ffff */
.L_x_4357:
        /* <DEDUP_REMOVED lines=8> */
.L_x_4363:
[----:B--2---:R2:W3:Y:S02]  /*29880*/  SYNCS.PHASECHK.TRANS64.TRYWAIT P0, [R5+URZ+0x33480], R4 ;  /* 0x03348004050075a7 */ /* 0x0044e4000800017f */
[----:B---3--:R-:W-:Y:S05]  /*29890*/  @!P0 NANOSLEEP.SYNCS 0x989680 ;  /* 0x009896800000895d */ /* 0x008fea0003900000 */
[----:B------:R-:W3:Y:S02]  /*298a0*/  @!P0 SYNCS.PHASECHK.TRANS64 P0, [R5+URZ+0x33480], R4 ;  /* 0x03348004050085a7 */ /* 0x000ee4000800007f */
[----:B---3--:R-:W-:Y:S05]  /*298b0*/  @!P0 BRA `(.L_x_4363) ;  /* 0xfffffffc00f08947 */ /* 0x008fea000383ffff */
[----:B------:R-:W-:Y:S05]  /*298c0*/  BRA `(.L_x_4465) ;  /* 0xffffffb800547947 */ /* 0x000fea000383ffff */
.L_x_4370:
[----:B-1----:R1:W3:Y:S02]  /*298d0*/  SYNCS.PHASECHK.TRANS64.TRYWAIT P0, [R5+URZ+0x33440], R4 ;  /* 0x03344004050075a7 */ /* 0x0022e4000800017f */
[----:B---3--:R-:W-:Y:S05]  /*298e0*/  @!P0 NANOSLEEP.SYNCS 0x989680 ;  /* 0x009896800000895d */ /* 0x008fea0003900000 */
[----:B------:R-:W3:Y:S02]  /*298f0*/  @!P0 SYNCS.PHASECHK.TRANS64 P0, [R5+URZ+0x33440], R4 ;  /* 0x03344004050085a7 */ /* 0x000ee4000800007f */
[----:B---3--:R-:W-:Y:S05]  /*29900*/  @!P0 BRA `(.L_x_4370) ;  /* 0xfffffffc00f08947 */ /* 0x008fea000383ffff */
[----:B------:R-:W-:Y:S05]  /*29910*/  BRA `(.L_x_4466) ;  /* 0xffffffbc005c7947 */ /* 0x000fea000383ffff */
.L_x_4378:
[----:B--2---:R2:W3:Y:S02]  /*29920*/  SYNCS.PHASECHK.TRANS64.TRYWAIT P2, [R13+URZ+0x33470], R3 ;  /* 0x033470030d0075a7 */ /* 0x0044e4000804017f */
[----:B---3--:R-:W-:Y:S05]  /*29930*/  @!P2 NANOSLEEP.SYNCS 0x989680 ;  /* 0x009896800000a95d */ /* 0x008fea0003900000 */
[----:B------:R-:W3:Y:S02]  /*29940*/  @!P2 SYNCS.PHASECHK.TRANS64 P2, [R13+URZ+0x33470], R3 ;  /* 0x033470030d00a5a7 */ /* 0x000ee4000804007f */
[----:B---3--:R-:W-:Y:S05]  /*29950*/  @!P2 BRA `(.L_x_4378) ;  /* 0xfffffffc00f0a947 */ /* 0x008fea000383ffff */
[----:B------:R-:W-:Y:S05]  /*29960*/  BRA `(.L_x_4467) ;  /* 0xffffffc0007c7947 */ /* 0x000fea000383ffff */
.L_x_4380:
[----:B--2---:R2:W3:Y:S02]  /*29970*/  SYNCS.PHASECHK.TRANS64.TRYWAIT P2, [R13+URZ+0x33460], R4 ;  /* 0x033460040d0075a7 */ /* 0x0044e4000804017f */
[----:B---3--:R-:W-:Y:S05]  /*29980*/  @!P2 NANOSLEEP.SYNCS 0x989680 ;  /* 0x009896800000a95d */ /* 0x008fea0003900000 */
[----:B------:R-:W3:Y:S02]  /*29990*/  @!P2 SYNCS.PHASECHK.TRANS64 P2, [R13+URZ+0x33460], R4 ;  /* 0x033460040d00a5a7 */ /* 0x000ee4000804007f */
[----:B---3--:R-:W-:Y:S05]  /*299a0*/  @!P2 BRA `(.L_x_4380) ;  /* 0xfffffffc00f0a947 */ /* 0x008fea000383ffff */
[----:B------:R-:W-:Y:S05]  /*299b0*/  BRA `(.L_x_4468) ;  /* 0xffffffc000847947 */ /* 0x000fea000383ffff */
.L_x_4387:
[----:B-1----:R1:W2:Y:S02]  /*299c0*/  SYNCS.PHASECHK.TRANS64.TRYWAIT P0, [R0+URZ+0x33470], R3 ;  /* 0x03347003000075a7 */ /* 0x0022a4000800017f */
[----:B--2---:R-:W-:Y:S05]  /*299d0*/  @!P0 NANOSLEEP.SYNCS 0x989680 ;  /* 0x009896800000895d */ /* 0x004fea0003900000 */
[----:B------:R-:W2:Y:S02]  /*299e0*/  @!P0 SYNCS.PHASECHK.TRANS64 P0, [R0+URZ+0x33470], R3 ;  /* 0x03347003000085a7 */ /* 0x000ea4000800007f */
[----:B--2---:R-:W-:Y:S05]  /*299f0*/  @!P0 BRA `(.L_x_4387) ;  /* 0xfffffffc00f08947 */ /* 0x004fea000383ffff */
[----:B------:R-:W-:Y:S05]  /*29a00*/  BRA `(.L_x_4469) ;  /* 0xffffffd0006c7947 */ /* 0x000fea000383ffff */
.L_x_4389:
[----:B-1----:R1:W2:Y:S02]  /*29a10*/  SYNCS.PHASECHK.TRANS64.TRYWAIT P0, [R0+URZ+0x33460], R3 ;  /* 0x03346003000075a7 */ /* 0x0022a4000800017f */
[----:B--2---:R-:W-:Y:S05]  /*29a20*/  @!P0 NANOSLEEP.SYNCS 0x989680 ;  /* 0x009896800000895d */ /* 0x004fea0003900000 */
[----:B------:R-:W2:Y:S02]  /*29a30*/  @!P0 SYNCS.PHASECHK.TRANS64 P0, [R0+URZ+0x33460], R3 ;  /* 0x03346003000085a7 */ /* 0x000ea4000800007f */
[----:B--2---:R-:W-:Y:S05]  /*29a40*/  @!P0 BRA `(.L_x_4389) ;  /* 0xfffffffc00f08947 */ /* 0x004fea000383ffff */
[----:B------:R-:W-:Y:S05]  /*29a50*/  BRA `(.L_x_4470) ;  /* 0xffffffd000747947 */ /* 0x000fea000383ffff */
.L_x_4393:
[----:B-1----:R-:W2:Y:S01]  /*29a60*/  LDL R3, [R1+0x2d0] ;  /* 0x0002d00001037983 */ /* 0x002ea20000100800 */
[----:B------:R-:W-:Y:S01]  /*29a70*/  BSSY B0, `(.L_x_4471) ;  /* 0x0000008000007945 */ /* 0x000fe20003800000 */
[----:B------:R-:W-:Y:S02]  /*29a80*/  IMAD.MOV.U32 R12, RZ, RZ, RZ ;  /* 0x000000ffff0c7224 */ /* 0x000fe400078e00ff */
[----:B------:R-:W-:Y:S02]  /*29a90*/  IMAD.MOV.U32 R11, RZ, RZ, 0x1f ;  /* 0x0000001fff0b7424 */ /* 0x000fe400078e00ff */
[----:B------:R-:W-:Y:S02]  /*29aa0*/  IMAD.MOV.U32 R15, RZ, RZ, -0x1 ;  /* 0xffffffffff0f7424 */ /* 0x000fe400078e00ff */
[----:B--2---:R-:W-:-:S07]  /*29ab0*/  IMAD.MOV.U32 R13, RZ, RZ, R3 ;  /* 0x000000ffff0d7224 */ /* 0x004fce00078e0003 */
[----:B0-----:R-:W-:Y:S05]  /*29ac0*/  WARPSYNC.COLLECTIVE R15, `(.L_x_4472) ;  /* 0x000000000f087348 */ /* 0x001fea0003c00000 */
[----:B------:R1:W2:Y:S02]  /*29ad0*/  SHFL.IDX P6, R14, R13, R12, R11 ;  /* 0x0000000c0d0e7389 */ /* 0x0002a400000c000b */
[----:B012---:R-:W-:Y:S01]  /*29ae0*/  ENDCOLLECTIVE ;  /* 0x000000000000791b */ /* 0x007fe20003800000 */
.L_x_4472:
[----:B------:R-:W-:Y:S05]  /*29af0*/  BSYNC B0 ;  /* 0x0000000000007941 */ /* 0x000fea0003800000 */
.L_x_4471:
        /* <DEDUP_REMOVED lines=9> */
.L_x_4473:
        /* <DEDUP_REMOVED lines=19> */
.L_x_4474:
[----:B------:R-:W-:Y:S01]  /*29cc0*/  IMAD.MOV.U32 R12, RZ, RZ, 0x2 ;  /* 0x00000002ff0c7424 */ /* 0x000fe200078e00ff */
[----:B------:R-:W-:-:S05]  /*29cd0*/  SEL R5, R14, RZ, P1 ;  /* 0x000000ff0e057207 */ /* 0x000fca0000800000 */
[----:B------:R-:W-:-:S04]  /*29ce0*/  IMAD.IADD R5, R2, 0x1, R5 ;  /* 0x0000000102057824 */ /* 0x000fc800078e0205 */
[----:B------:R-:W-:-:S07]  /*29cf0*/  IMAD.MOV.U32 R13, RZ, RZ, R5 ;  /* 0x000000ffff0d7224 */ /* 0x000fce00078e0005 */
[----:B------:R-:W-:Y:S05]  /*29d00*/  WARPSYNC.COLLECTIVE R15, `(.L_x_4475) ;  /* 0x000000000f087348 */ /* 0x000fea0003c00000 */
[----:B------:R0:W1:Y:S02]  /*29d10*/  SHFL.UP P6, R14, R13, R12, R11 ;  /* 0x0400000c0d0e7389 */ /* 0x00006400000c000b */
[----:B01----:R-:W-:Y:S01]  /*29d20*/  ENDCOLLECTIVE ;  /* 0x000000000000791b */ /* 0x003fe20003800000 */
.L_x_4475:
[----:B------:R-:W-:Y:S01]  /*29d30*/  IMAD.MOV.U32 R12, RZ, RZ, 0x4 ;  /* 0x00000004ff0c7424 */ /* 0x000fe200078e00ff */
[----:B------:R-:W-:-:S05]  /*29d40*/  SEL R6, R14, RZ, P2 ;  /* 0x000000ff0e067207 */ /* 0x000fca0001000000 */
[----:B------:R-:W-:-:S04]  /*29d50*/  IMAD.IADD R6, R5, 0x1, R6 ;  /* 0x0000000105067824 */ /* 0x000fc800078e0206 */
[----:B------:R-:W-:-:S07]  /*29d60*/  IMAD.MOV.U32 R13, RZ, RZ, R6 ;  /* 0x000000ffff0d7224 */ /* 0x000fce00078e0006 */
[----:B------:R-:W-:Y:S05]  /*29d70*/  WARPSYNC.COLLECTIVE R15, `(.L_x_4476) ;  /* 0x000000000f087348 */ /* 0x000fea0003c00000 */
[----:B------:R0:W1:Y:S02]  /*29d80*/  SHFL.UP P6, R14, R13, R12, R11 ;  /* 0x0400000c0d0e7389 */ /* 0x00006400000c000b */
[----:B01----:R-:W-:Y:S01]  /*29d90*/  ENDCOLLECTIVE ;  /* 0x000000000000791b */ /* 0x003fe20003800000 */
.L_x_4476:
[----:B------:R-:W-:Y:S01]  /*29da0*/  IMAD.MOV.U32 R12, RZ, RZ, 0x8 ;  /* 0x00000008ff0c7424 */ /* 0x000fe200078e00ff */
[----:B------:R-:W-:-:S05]  /*29db0*/  SEL R7, R14, RZ, P3 ;  /* 0x000000ff0e077207 */ /* 0x000fca0001800000 */
[----:B------:R-:W-:-:S04]  /*29dc0*/  IMAD.IADD R7, R6, 0x1, R7 ;  /* 0x0000000106077824 */ /* 0x000fc800078e0207 */
[----:B------:R-:W-:-:S07]  /*29dd0*/  IMAD.MOV.U32 R13, RZ, RZ, R7 ;  /* 0x000000ffff0d7224 */ /* 0x000fce00078e0007 */
[----:B------:R-:W-:Y:S05]  /*29de0*/  WARPSYNC.COLLECTIVE R15, `(.L_x_4477) ;  /* 0x000000000f087348 */ /* 0x000fea0003c00000 */
[----:B------:R0:W1:Y:S02]  /*29df0*/  SHFL.UP P6, R14, R13, R12, R11 ;  /* 0x0400000c0d0e7389 */ /* 0x00006400000c000b */
[----:B01----:R-:W-:Y:S01]  /*29e00*/  ENDCOLLECTIVE ;  /* 0x000000000000791b */ /* 0x003fe20003800000 */
.L_x_4477:
[----:B------:R-:W-:Y:S01]  /*29e10*/  IMAD.MOV.U32 R12, RZ, RZ, 0x10 ;  /* 0x00000010ff0c7424 */ /* 0x000fe200078e00ff */
[----:B------:R-:W-:-:S05]  /*29e20*/  SEL R14, R14, RZ, P4 ;  /* 0x000000ff0e0e7207 */ /* 0x000fca0002000000 */
[----:B------:R-:W-:-:S04]  /*29e30*/  IMAD.IADD R5, R7, 0x1, R14 ;  /* 0x0000000107057824 */ /* 0x000fc800078e020e */
[----:B------:R-:W-:-:S07]  /*29e40*/  IMAD.MOV.U32 R13, RZ, RZ, R5 ;  /* 0x000000ffff0d7224 */ /* 0x000fce00078e0005 */
[----:B------:R-:W-:Y:S05]  /*29e50*/  WARPSYNC.COLLECTIVE R15, `(.L_x_4478) ;  /* 0x000000000f087348 */ /* 0x000fea0003c00000 */
[----:B------:R0:W1:Y:S02]  /*29e60*/  SHFL.UP P6, R14, R13, R12, R11 ;  /* 0x0400000c0d0e7389 */ /* 0x00006400000c000b */
[----:B01----:R-:W-:Y:S01]  /*29e70*/  ENDCOLLECTIVE ;  /* 0x000000000000791b */ /* 0x003fe20003800000 */
.L_x_4478:
        /* <DEDUP_REMOVED lines=8> */
.L_x_4479:
[----:B------:R-:W-:Y:S05]  /*29f00*/  BRA `(.L_x_4480) ;  /* 0xffffffdc00487947 */ /* 0x000fea000383ffff */
.L_x_4398:
        /* <DEDUP_REMOVED lines=8> */
.L_x_4482:
[----:B------:R-:W-:Y:S05]  /*29f90*/  BSYNC B0 ;  /* 0x0000000000007941 */ /* 0x000fea0003800000 */
.L_x_4481:
[----:B------:R-:W-:Y:S01]  /*29fa0*/  SEL R13, R14, RZ, P1 ;  /* 0x000000ff0e0d7207 */ /* 0x000fe20000800000 */
[----:B------:R-:W-:Y:S02]  /*29fb0*/  IMAD.MOV.U32 R12, RZ, RZ, 0x2 ;  /* 0x00000002ff0c7424 */ /* 0x000fe400078e00ff */
[----:B------:R-:W-:Y:S02]  /*29fc0*/  IMAD.MOV.U32 R11, RZ, RZ, RZ ;  /* 0x000000ffff0b7224 */ /* 0x000fe400078e00ff */
[----:B------:R-:W-:Y:S02]  /*29fd0*/  IMAD.IADD R13, R2, 0x1, R13 ;  /* 0x00000001020d7824 */ /* 0x000fe400078e020d */
[----:B------:R-:W-:-:S07]  /*29fe0*/  IMAD.MOV.U32 R15, RZ, RZ, -0x1 ;  /* 0xffffffffff0f7424 */ /* 0x000fce00078e00ff */
[----:B------:R-:W-:Y:S05]  /*29ff0*/  WARPSYNC.COLLECTIVE R15, `(.L_x_4483) ;  /* 0x000000000f087348 */ /* 0x000fea0003c00000 */
[----:B------:R0:W1:Y:S02]  /*2a000*/  SHFL.UP P6, R14, R13, R12, R11 ;  /* 0x0400000c0d0e7389 */ /* 0x00006400000c000b */
[----:B01----:R-:W-:Y:S01]  /*2a010*/  ENDCOLLECTIVE ;  /* 0x000000000000791b */ /* 0x003fe20003800000 */
.L_x_4483:
[----:B------:R-:W-:Y:S01]  /*2a020*/  IMAD.MOV.U32 R12, RZ, RZ, 0x4 ;  /* 0x00000004ff0c7424 */ /* 0x000fe200078e00ff */
[----:B------:R-:W-:-:S05]  /*2a030*/  SEL R14, R14, RZ, P2 ;  /* 0x000000ff0e0e7207 */ /* 0x000fca0001000000 */
[----:B------:R-:W-:-:S04]  /*2a040*/  IMAD.IADD R5, R13, 0x1, R14 ;  /* 0x000000010d057824 */ /* 0x000fc800078e020e */
[----:B------:R-:W-:-:S07]  /*2a050*/  IMAD.MOV.U32 R13, RZ, RZ, R5 ;  /* 0x000000ffff0d7224 */ /* 0x000fce00078e0005 */
[----:B------:R-:W-:Y:S05]  /*2a060*/  WARPSYNC.COLLECTIVE R15, `(.L_x_4484) ;  /* 0x000000000f087348 */ /* 0x000fea0003c00000 */
[----:B------:R0:W1:Y:S02]  /*2a070*/  SHFL.UP P6, R14, R13, R12, R11 ;  /* 0x0400000c0d0e7389 */ /* 0x00006400000c000b */
[----:B01----:R-:W-:Y:S01]  /*2a080*/  ENDCOLLECTIVE ;  /* 0x000000000000791b */ /* 0x003fe20003800000 */
.L_x_4484:
[----:B------:R-:W-:Y:S01]  /*2a090*/  IMAD.MOV.U32 R12, RZ, RZ, 0x8 ;  /* 0x00000008ff0c7424 */ /* 0x000fe200078e00ff */
[----:B------:R-:W-:-:S05]  /*2a0a0*/  SEL R6, R14, RZ, P3 ;  /* 0x000000ff0e067207 */ /* 0x000fca0001800000 */
[----:B------:R-:W-:-:S04]  /*2a0b0*/  IMAD.IADD R6, R5, 0x1, R6 ;  /* 0x0000000105067824 */ /* 0x000fc800078e0206 */
[----:B------:R-:W-:-:S07]  /*2a0c0*/  IMAD.MOV.U32 R13, RZ, RZ, R6 ;  /* 0x000000ffff0d7224 */ /* 0x000fce00078e0006 */
[----:B------:R-:W-:Y:S05]  /*2a0d0*/  WARPSYNC.COLLECTIVE R15, `(.L_x_4485) ;  /* 0x000000000f087348 */ /* 0x000fea0003c00000 */
[----:B------:R0:W1:Y:S02]  /*2a0e0*/  SHFL.UP P6, R14, R13, R12, R11 ;  /* 0x0400000c0d0e7389 */ /* 0x00006400000c000b */
[----:B01----:R-:W-:Y:S01]  /*2a0f0*/  ENDCOLLECTIVE ;  /* 0x000000000000791b */ /* 0x003fe20003800000 */
.L_x_4485:
[----:B------:R-:W-:Y:S01]  /*2a100*/  IMAD.MOV.U32 R12, RZ, RZ, 0x10 ;  /* 0x00000010ff0c7424 */ /* 0x000fe200078e00ff */
[----:B------:R-:W-:-:S05]  /*2a110*/  SEL R7, R14, RZ, P4 ;  /* 0x000000ff0e077207 */ /* 0x000fca0002000000 */
[----:B------:R-:W-:-:S04]  /*2a120*/  IMAD.IADD R7, R6, 0x1, R7 ;  /* 0x0000000106077824 */ /* 0x000fc800078e0207 */
[----:B------:R-:W-:-:S07]  /*2a130*/  IMAD.MOV.U32 R13, RZ, RZ, R7 ;  /* 0x000000ffff0d7224 */ /* 0x000fce00078e0007 */
[----:B------:R-:W-:Y:S05]  /*2a140*/  WARPSYNC.COLLECTIVE R15, `(.L_x_4486) ;  /* 0x000000000f087348 */ /* 0x000fea0003c00000 */
[----:B------:R0:W1:Y:S02]  /*2a150*/  SHFL.UP P6, R14, R13, R12, R11 ;  /* 0x0400000c0d0e7389 */ /* 0x00006400000c000b */
[----:B01----:R-:W-:Y:S01]  /*2a160*/  ENDCOLLECTIVE ;  /* 0x000000000000791b */ /* 0x003fe20003800000 */
.L_x_4486:
        /* <DEDUP_REMOVED lines=8> */
.L_x_4487:
[----:B------:R-:W-:Y:S05]  /*2a1f0*/  BRA `(.L_x_4488) ;  /* 0xffffffdc00307947 */ /* 0x000fea000383ffff */
.L_x_4400:
[----:B------:R-:W-:Y:S01]  /*2a200*/  BSSY B0, `(.L_x_4489) ;  /* 0x0000006000007945 */ /* 0x000fe20003800000 */
[----:B------:R-:W-:Y:S01]  /*2a210*/  PLOP3.LUT P6, PT, P6, PT, PT, 0x8, 0x0 ;  /* 0x000000000000781c */ /* 0x000fe200037ce170 */
[----:B------:R-:W-:-:S12]  /*2a220*/  IMAD.MOV.U32 R15, RZ, RZ, -0x1 ;  /* 0xffffffffff0f7424 */ /* 0x000fd800078e00ff */
[----:B0-----:R-:W-:Y:S05]  /*2a230*/  WARPSYNC.COLLECTIVE R15, `(.L_x_4490) ;  /* 0x000000000f087348 */ /* 0x001fea0003c00000 */
[----:B------:R-:W-:Y:S01]  /*2a240*/  VOTE.ANY R14, PT, P6 ;  /* 0x00000000000e7806 */ /* 0x000fe200030e0100 */
[----:B0-----:R-:W-:Y:S06]  /*2a250*/  ENDCOLLECTIVE ;  /* 0x000000000000791b */ /* 0x001fec0003800000 */
.L_x_4490:
[----:B------:R-:W-:Y:S05]  /*2a260*/  BSYNC B0 ;  /* 0x0000000000007941 */ /* 0x000fea0003800000 */
.L_x_4489:
        /* <DEDUP_REMOVED lines=9> */
.L_x_4491:
[----:B------:R-:W-:Y:S01]  /*2a300*/  IMAD.MOV.U32 R4, RZ, RZ, R14 ;  /* 0x000000ffff047224 */ /* 0x000fe200078e000e */
[----:B------:R-:W-:Y:S06]  /*2a310*/  BRA `(.L_x_4492) ;  /* 0xffffffdc00207947 */ /* 0x000fec000383ffff */
.L_x_4402:
[----:B------:R-:W-:Y:S01]  /*2a320*/  BSSY B0, `(.L_x_4493) ;  /* 0x0000007000007945 */ /* 0x000fe20003800000 */
[----:B------:R-:W-:Y:S02]  /*2a330*/  IMAD.MOV.U32 R13, RZ, RZ, R3 ;  /* 0x000000ffff0d7224 */ /* 0x000fe400078e0003 */
[----:B------:R-:W-:Y:S02]  /*2a340*/  IMAD.MOV.U32 R11, RZ, RZ, 0x1f ;  /* 0x0000001fff0b7424 */ /* 0x000fe400078e00ff */
[----:B------:R-:W-:-:S07]  /*2a350*/  IMAD.MOV.U32 R15, RZ, RZ, -0x1 ;  /* 0xffffffffff0f7424 */ /* 0x000fce00078e00ff */
[----:B012---:R-:W-:Y:S05]  /*2a360*/  WARPSYNC.COLLECTIVE R15, `(.L_x_4494) ;  /* 0x000000000f087348 */ /* 0x007fea0003c00000 */
[----:B------:R3:W4:Y:S02]  /*2a370*/  SHFL.IDX P6, R14, R13, R12, R11 ;  /* 0x0000000c0d0e7389 */ /* 0x00072400000c000b */
[----:B01234-:R-:W-:Y:S01]  /*2a380*/  ENDCOLLECTIVE ;  /* 0x000000000000791b */ /* 0x01ffe20003800000 */
.L_x_4494:
[----:B------:R-:W-:Y:S05]  /*2a390*/  BSYNC B0 ;  /* 0x0000000000007941 */ /* 0x000fea0003800000 */
.L_x_4493:
[----:B------:R-:W-:Y:S01]  /*2a3a0*/  IMAD.MOV.U32 R7, RZ, RZ, R14 ;  /* 0x000000ffff077224 */ /* 0x000fe200078e000e */
[----:B------:R-:W-:Y:S06]  /*2a3b0*/  BRA `(.L_x_4401) ;  /* 0xffffffdc00147947 */ /* 0x000fec000383ffff */
.L_x_4406:
[----:B0-----:R0:W1:Y:S02]  /*2a3c0*/  SYNCS.PHASECHK.TRANS64.TRYWAIT P0, [R0+URZ+0x33420], R3 ;  /* 0x03342003000075a7 */ /* 0x001064000800017f */
[----:B-1----:R-:W-:Y:S05]  /*2a3d0*/  @!P0 NANOSLEEP.SYNCS 0x989680 ;  /* 0x009896800000895d */ /* 0x002fea0003900000 */
[----:B------:R-:W1:Y:S02]  /*2a3e0*/  @!P0 SYNCS.PHASECHK.TRANS64 P0, [R0+URZ+0x33420], R3 ;  /* 0x03342003000085a7 */ /* 0x000e64000800007f */
[----:B-1----:R-:W-:Y:S05]  /*2a3f0*/  @!P0 BRA `(.L_x_4406) ;  /* 0xfffffffc00f08947 */ /* 0x002fea000383ffff */
[----:B------:R-:W-:Y:S05]  /*2a400*/  BRA `(.L_x_4495) ;  /* 0xffffffe000c87947 */ /* 0x000fea000383ffff */
.L_x_4407:
        /* <DEDUP_REMOVED lines=11> */
.L_x_4497:
[----:B------:R-:W-:Y:S05]  /*2a4c0*/  BSYNC B0 ;  /* 0x0000000000007941 */ /* 0x000fea0003800000 */
.L_x_4496:
[----:B------:R-:W-:Y:S05]  /*2a4d0*/  BRA `(.L_x_4498) ;  /* 0xffffffe000b07947 */ /* 0x000fea000383ffff */
.L_x_4410:
[----:B------:R-:W-:Y:S01]  /*2a4e0*/  BSSY B1, `(.L_x_4499) ;  /* 0x0000006000017945 */ /* 0x000fe20003800000 */
[----:B------:R-:W-:-:S07]  /*2a4f0*/  IMAD.MOV.U32 R15, RZ, RZ, -0x1 ;  /* 0xffffffffff0f7424 */ /* 0x000fce00078e00ff */
[----:B01----:R-:W-:Y:S05]  /*2a500*/  WARPSYNC.COLLECTIVE R15, `(.L_x_4500) ;  /* 0x000000000f0c7348 */ /* 0x003fea0003c00000 */
[----:B------:R-:W-:Y:S02]  /*2a510*/  ELECT P6, UR62, PT ;  /* 0x00000000003e782f */ /* 0x000fe400038c0000 */
[----:B------:R-:W-:Y:S01]  /*2a520*/  MOV R14, UR62 ;  /* 0x0000003e000e7c02 */ /* 0x000fe20008000f00 */
[----:B01----:R-:W-:Y:S10]  /*2a530*/  ENDCOLLECTIVE ;  /* 0x000000000000791b */ /* 0x003ff40003800000 */
.L_x_4500:
[----:B------:R-:W-:Y:S05]  /*2a540*/  BSYNC B1 ;  /* 0x0000000000017941 */ /* 0x000fea0003800000 */
.L_x_4499:
[----:B------:R-:W-:Y:S05]  /*2a550*/  BRA `(.L_x_4501) ;  /* 0xffffffe000a87947 */ /* 0x000fea000383ffff */
.L_x_4412:
[----:B0-----:R0:W1:Y:S02]  /*2a560*/  SYNCS.PHASECHK.TRANS64.TRYWAIT P1, [R6+URZ], R5 ;  /* 0x00000005060075a7 */ /* 0x001064000802017f */
[----:B-1----:R-:W-:Y:S05]  /*2a570*/  @!P1 NANOSLEEP.SYNCS 0x989680 ;  /* 0x009896800000995d */ /* 0x002fea0003900000 */
[----:B------:R-:W1:Y:S02]  /*2a580*/  @!P1 SYNCS.PHASECHK.TRANS64 P1, [R6+URZ], R5 ;  /* 0x00000005060095a7 */ /* 0x000e64000802007f */
[----:B-1----:R-:W-:Y:S05]  /*2a590*/  @!P1 BRA `(.L_x_4412) ;  /* 0xfffffffc00f09947 */ /* 0x002fea000383ffff */
[----:B------:R-:W-:Y:S05]  /*2a5a0*/  BRA `(.L_x_4502) ;  /* 0xffffffe000e07947 */ /* 0x000fea000383ffff */
.L_x_4413:
[----:B-1----:R1:W2:Y:S02]  /*2a5b0*/  SYNCS.PHASECHK.TRANS64.TRYWAIT P1, [R7+URZ], R2 ;  /* 0x00000002070075a7 */ /* 0x0022a4000802017f */
[----:B--2---:R-:W-:Y:S05]  /*2a5c0*/  @!P1 NANOSLEEP.SYNCS 0x989680 ;  /* 0x009896800000995d */ /* 0x004fea0003900000 */
[----:B------:R-:W2:Y:S02]  /*2a5d0*/  @!P1 SYNCS.PHASECHK.TRANS64 P1, [R7+URZ], R2 ;  /* 0x00000002070095a7 */ /* 0x000ea4000802007f */
[----:B--2---:R-:W-:Y:S05]  /*2a5e0*/  @!P1 BRA `(.L_x_4413) ;  /* 0xfffffffc00f09947 */ /* 0x004fea000383ffff */
[----:B------:R-:W-:Y:S05]  /*2a5f0*/  BRA `(.L_x_4503) ;  /* 0xffffffe000d47947 */ /* 0x000fea000383ffff */
.L_x_4415:
[----:B--2---:R2:W3:Y:S02]  /*2a600*/  SYNCS.PHASECHK.TRANS64.TRYWAIT P1, [R4+URZ+0x33460], R5 ;  /* 0x03346005040075a7 */ /* 0x0044e4000802017f */
[----:B---3--:R-:W-:Y:S05]  /*2a610*/  @!P1 NANOSLEEP.SYNCS 0x989680 ;  /* 0x009896800000995d */ /* 0x008fea0003900000 */
[----:B------:R-:W3:Y:S02]  /*2a620*/  @!P1 SYNCS.PHASECHK.TRANS64 P1, [R4+URZ+0x33460], R5 ;  /* 0x03346005040095a7 */ /* 0x000ee4000802007f */
[----:B---3--:R-:W-:Y:S05]  /*2a630*/  @!P1 BRA `(.L_x_4415) ;  /* 0xfffffffc00f09947 */ /* 0x008fea000383ffff */
[----:B------:R-:W-:Y:S05]  /*2a640*/  BRA `(.L_x_4504) ;  /* 0xffffffe000d47947 */ /* 0x000fea000383ffff */
.L_x_4417:
[----:B---3--:R3:W4:Y:S02]  /*2a650*/  SYNCS.PHASECHK.TRANS64.TRYWAIT P1, [R3+URZ+0x33460], R2 ;  /* 0x03346002030075a7 */ /* 0x008724000802017f */
[----:B----4-:R-:W-:Y:S05]  /*2a660*/  @!P1 NANOSLEEP.SYNCS 0x989680 ;  /* 0x009896800000995d */ /* 0x010fea0003900000 */
[----:B------:R-:W4:Y:S02]  /*2a670*/  @!P1 SYNCS.PHASECHK.TRANS64 P1, [R3+URZ+0x33460], R2 ;  /* 0x03346002030095a7 */ /* 0x000f24000802007f */
[----:B----4-:R-:W-:Y:S05]  /*2a680*/  @!P1 BRA `(.L_x_4417) ;  /* 0xfffffffc00f09947 */ /* 0x010fea000383ffff */
[----:B------:R-:W-:Y:S05]  /*2a690*/  BRA `(.L_x_4505) ;  /* 0xffffffe000d47947 */ /* 0x000fea000383ffff */
.L_x_4419:
[----:B----4-:R4:W0:Y:S02]  /*2a6a0*/  SYNCS.PHASECHK.TRANS64.TRYWAIT P0, [R4+URZ+0x33480], R5 ;  /* 0x03348005040075a7 */ /* 0x010824000800017f */
[----:B0-----:R-:W-:Y:S05]  /*2a6b0*/  @!P0 NANOSLEEP.SYNCS 0x989680 ;  /* 0x009896800000895d */ /* 0x001fea0003900000 */
[----:B------:R-:W0:Y:S02]  /*2a6c0*/  @!P0 SYNCS.PHASECHK.TRANS64 P0, [R4+URZ+0x33480], R5 ;  /* 0x03348005040085a7 */ /* 0x000e24000800007f */
[----:B0-----:R-:W-:Y:S05]  /*2a6d0*/  @!P0 BRA `(.L_x_4419) ;  /* 0xfffffffc00f08947 */ /* 0x001fea000383ffff */
[----:B------:R-:W-:Y:S05]  /*2a6e0*/  BRA `(.L_x_4420) ;  /* 0xffffffe000d07947 */ /* 0x000fea000383ffff */
        .type           $_ZN7cutlass13device_kernelIN5flash11enable_sm90INS1_16FlashAttnFwdSm90INS1_25CollectiveMainloopFwdSm90ILi2EN4cute5tupleIJNS5_1CILi1EEES8_S8_EEENS6_IJNS7_ILi128EEENS7_ILi160EEENS7_ILi192EEEEEELi192ENS_12float_e4m3_tEfNS_4arch4Sm90ELb0ELb1ELb0ELb1ELb0ELb1ELb0ELb1ELb1ELb0ELb0ELb0EEENS1_21CollectiveEpilogueFwdINS6_IJSA_SC_SB_EEES9_NS_10bfloat16_tESG_Li256ELb1ELb0ELb0ELb1EEENS1_36VarlenDynamicPersistentTileSchedulerILi128ELi160ELi256ELi128ELb0ELb0ELb1ELb1ELb0ELb1EEEEEEEEEvNT_6ParamsE$_ZZN5flash25CollectiveMainloopFwdSm90ILi2EN4cute5tupleIJNS1_1CILi1EEES4_S4_EEENS2_IJNS3_ILi128EEENS3_ILi160EEENS3_ILi192EEEEEELi192EN7cutlass12float_e4m3_tEfNSA_4arch4Sm90ELb0ELb1ELb0ELb1ELb0ELb1ELb0ELb1ELb1ELb0ELb0ELb0EE12store_kv_newINS_16FlashAttnFwdSm90ISE_NS_21CollectiveEpilogueFwdINS2_IJS6_S8_S7_EEES5_NSA_10bfloat16_tESD_Li256ELb1ELb0ELb0ELb1EEENS_36VarlenDynamicPersistentTileSchedulerILi128ELi160ELi256ELi128ELb0ELb0ELb1ELb1ELb0ELb1EEEE13SharedStorageEEEbRKNSE_6ParamsENSA_25PipelineTmaAsyncNoClusterILi2ENSA_16PipelineTmaAsyncILi2EEEEESV_RNSA_13PipelineStateILj2EEEiRT_RKNS_16SeqlenInfoQKNewKILb1ELb1EEENS2_IJiiiiEEEENKUliRKT_E_clISX_EEDaiS18_,@function
        .size           $_ZN7cutlass13device_kernelIN5flash11enable_sm90INS1_16FlashAttnFwdSm90INS1_25CollectiveMainloopFwdSm90ILi2EN4cute5tupleIJNS5_1CILi1EEES8_S8_EEENS6_IJNS7_ILi128EEENS7_ILi160EEENS7_ILi192EEEEEELi192ENS_12float_e4m3_tEfNS_4arch4Sm90ELb0ELb1ELb0ELb1ELb0ELb1ELb0ELb1ELb1ELb0ELb0ELb0EEENS1_21CollectiveEpilogueFwdINS6_IJSA_SC_SB_EEES9_NS_10bfloat16_tESG_Li256ELb1ELb0ELb0ELb1EEENS1_36VarlenDynamicPersistentTileSchedulerILi128ELi160ELi256ELi128ELb0ELb0ELb1ELb1ELb0ELb1EEEEEEEEEvNT_6ParamsE$_ZZN5flash25CollectiveMainloopFwdSm90ILi2EN4cute5tupleIJNS1_1CILi1EEES4_S4_EEENS2_IJNS3_ILi128EEENS3_ILi160EEENS3_ILi192EEEEEELi192EN7cutlass12float_e4m3_tEfNSA_4arch4Sm90ELb0ELb1ELb0ELb1ELb0ELb1ELb0ELb1ELb1ELb0ELb0ELb0EE12store_kv_newINS_16FlashAttnFwdSm90ISE_NS_21CollectiveEpilogueFwdINS2_IJS6_S8_S7_EEES5_NSA_10bfloat16_tESD_Li256ELb1ELb0ELb0ELb1EEENS_36VarlenDynamicPersistentTileSchedulerILi128ELi160ELi256ELi128ELb0ELb0ELb1ELb1ELb0ELb1EEEE13SharedStorageEEEbRKNSE_6ParamsENSA_25PipelineTmaAsyncNoClusterILi2ENSA_16PipelineTmaAsyncILi2EEEEESV_RNSA_13PipelineStateILj2EEEiRT_RKNS_16SeqlenInfoQKNewKILb1ELb1EEENS2_IJiiiiEEEENKUliRKT_E_clISX_EEDaiS18_,(.L_x_12365 - $_ZN7cutlass13device_kernelIN5flash11enable_sm90INS1_16FlashAttnFwdSm90INS1_25CollectiveMainloopFwdSm90ILi2EN4cute5tupleIJNS5_1CILi1EEES8_S8_EEENS6_IJNS7_ILi128EEENS7_ILi160EEENS7_ILi192EEEEEELi192ENS_12float_e4m3_tEfNS_4arch4Sm90ELb0ELb1ELb0ELb1ELb0ELb1ELb0ELb1ELb1ELb0ELb0ELb0EEENS1_21CollectiveEpilogueFwdINS6_IJSA_SC_SB_EEES9_NS_10bfloat16_tESG_Li256ELb1ELb0ELb0ELb1EEENS1_36VarlenDynamicPersistentTileSchedulerILi128ELi160ELi256ELi128ELb0ELb0ELb1ELb1ELb0ELb1EEEEEEEEEvNT_6ParamsE$_ZZN5flash25CollectiveMainloopFwdSm90ILi2EN4cute5tupleIJNS1_1CILi1EEES4_S4_EEENS2_IJNS3_ILi128EEENS3_ILi160EEENS3_ILi192EEEEEELi192EN7cutlass12float_e4m3_tEfNSA_4arch4Sm90ELb0ELb1ELb0ELb1ELb0ELb1ELb0ELb1ELb1ELb0ELb0ELb0EE12store_kv_newINS_16FlashAttnFwdSm90ISE_NS_21CollectiveEpilogueFwdINS2_IJS6_S8_S7_EEES5_NSA_10bfloat16_tESD_Li256ELb1ELb0ELb0ELb1EEENS_36VarlenDynamicPersistentTileSchedulerILi128ELi160ELi256ELi128ELb0ELb0ELb1ELb1ELb0ELb1EEEE13SharedStorageEEEbRKNSE_6ParamsENSA_25PipelineTmaAsyncNoClusterILi2ENSA_16PipelineTmaAsyncILi2EEEEESV_RNSA_13PipelineStateILj2EEEiRT_RKNS_16SeqlenInfoQKNewKILb1ELb1EEENS2_IJiiiiEEEENKUliRKT_E_clISX_EEDaiS18_)
$_ZN7cutlass13device_kernelIN5flash11enable_sm90INS1_16FlashAttnFwdSm90INS1_25CollectiveMainloopFwdSm90ILi2EN4cute5tupleIJNS5_1CILi1EEES8_S8_EEENS6_IJNS7_ILi128EEENS7_ILi160EEENS7_ILi192EEEEEELi192ENS_12float_e4m3_tEfNS_4arch4Sm90ELb0ELb1ELb0ELb1ELb0ELb1ELb0ELb1ELb1ELb0ELb0ELb0EEENS1_21CollectiveEpilogueFwdINS6_IJSA_SC_SB_EEES9_NS_10bfloat16_tESG_Li256ELb1ELb0ELb0ELb1EEENS1_36VarlenDynamicPersistentTileSchedulerILi128ELi160ELi256ELi128ELb0ELb0ELb1ELb1ELb0ELb1EEEEEEEEEvNT_6ParamsE$_ZZN5flash25CollectiveMainloopFwdSm90ILi2EN4cute5tupleIJNS1_1CILi1EEES4_S4_EEENS2_IJNS3_ILi128EEENS3_ILi160EEENS3_ILi192EEEEEELi192EN7cutlass12float_e4m3_tEfNSA_4arch4Sm90ELb0ELb1ELb0ELb1ELb0ELb1ELb0ELb1ELb1ELb0ELb0ELb0EE12store_kv_newINS_16FlashAttnFwdSm90ISE_NS_21CollectiveEpilogueFwdINS2_IJS6_S8_S7_EEES5_NSA_10bfloat16_tESD_Li256ELb1ELb0ELb0ELb1EEENS_36VarlenDynamicPersistentTileSchedulerILi128ELi160ELi256ELi128ELb0ELb0ELb1ELb1ELb0ELb1EEEE13SharedStorageEEEbRKNSE_6ParamsENSA_25PipelineTmaAsyncNoClusterILi2ENSA_16PipelineTmaAsyncILi2EEEEESV_RNSA_13PipelineStateILj2EEEiRT_RKNS_16SeqlenInfoQKNewKILb1ELb1EEENS2_IJiiiiEEEENKUliRKT_E_clISX_EEDaiS18_:
[----:B------:R-:W-:Y:S05]  /*2a6f0*/  YIELD ;  /* 0x0000000000007946 */ /* 0x000fea0003800000 */
[----:B------:R-:W-:Y:S02]  /*2a700*/  ULDC UR4, c[0x0][0x20] ;  /* 0x0000080000047ab9 */ /* 0x000fe40000000800 */
[----:B------:R-:W-:-:S05]  /*2a710*/  VIADD R3, R11, -UR4 ;  /* 0x800000040b037c36 */ /* 0x000fca0008000000 */
[----:B------:R-:W2:Y:S01]  /*2a720*/  LDL.64 R12, [R3+0x8] ;  /* 0x00000800030c7983 */ /* 0x000ea20000100a00 */
[----:B------:R-:W0:Y:S02]  /*2a730*/  LDC.64 R20, c[0x0][0x208] ;  /* 0x00008200ff147b82 */ /* 0x000e240000000a00 */
[----:B0-----:R-:W-:Y:S02]  /*2a740*/  R2UR UR6, R20 ;  /* 0x00000000140672ca */ /* 0x001fe400000e0000 */
[----:B------:R-:W-:-:S13]  /*2a750*/  R2UR UR7, R21 ;  /* 0x00000000150772ca */ /* 0x000fda00000e0000 */
[----:B--2---:R-:W2:Y:S01]  /*2a760*/  LD.E R0, desc[UR6][R12.64+0x154] ;  /* 0x000154060c007980 */ /* 0x004ea2000c101900 */
[----:B------:R-:W-:Y:S01]  /*2a770*/  BSSY B0, `(.L_x_4506) ;  /* 0x0001112000007945 */ /* 0x000fe20003800000 */
[----:B--2---:R-:W-:Y:S01]  /*2a780*/  ISETP.GE.AND P1, PT, R0, 0x1, PT ;  /* 0x000000010000780c */ /* 0x004fe20003f26270 */
[----:B------:R-:W-:-:S12]  /*2a790*/  VIADD R0, R7, -UR4 ;  /* 0x8000000407007c36 */ /* 0x000fd80008000000 */
[----:B------:R-:W-:Y:S05]  /*2a7a0*/  @!P1 BRA `(.L_x_4507) ;  /* 0x0000010400149947 */ /* 0x000fea0003800000 */
[----:B------:R-:W2:Y:S01]  /*2a7b0*/  LDL.64 R14, [R3+0x40] ;  /* 0x00004000030e7983 */ /* 0x000ea20000100a00 */
[C---:B------:R-:W-:Y:S02]  /*2a7c0*/  R2UR UR6, R20.reuse ;  /* 0x00000000140672ca */ /* 0x040fe400000e0000 */
[C---:B------:R-:W-:Y:S01]  /*2a7d0*/  R2UR UR7, R21.reuse ;  /* 0x00000000150772ca */ /* 0x040fe200000e0000 */
[----:B------:R0:W5:Y:S01]  /*2a7e0*/  LDL.64 R106, [R3+0x50] ;  /* 0x00005000036a7983 */ /* 0x0001620000100a00 */
[----:B------:R-:W-:Y:S02]  /*2a7f0*/  R2UR UR4, R20 ;  /* 0x00000000140472ca */ /* 0x000fe400000e0000 */
[----:B------:R-:W-:-:S09]  /*2a800*/  R2UR UR5, R21 ;  /* 0x00000000150572ca */ /* 0x000fd200000e0000 */
[----:B------:R-:W3:Y:S04]  /*2a810*/  LD.E.U8 R12, desc[UR6][R12.64+0x170] ;  /* 0x000170060c0c7980 */ /* 0x000ee8000c101100 */
[----:B--2---:R-:W2:Y:S01]  /*2a820*/  LD.E.64 R104, desc[UR4][R14.64+0x10] ;  /* 0x000010040e687980 */ /* 0x004ea2000c101b00 */
[----:B------:R-:W-:-:S03]  /*2a830*/  SHF.R.S32.HI R33, RZ, 0x1f, R53 ;  /* 0x0000001fff217819 */ /* 0x000fc60000011435 */
[----:B------:R0:W5:Y:S04]  /*2a840*/  LD.E.64 R94, desc[UR4][R14.64+0x8] ;  /* 0x000008040e5e7980 */ /* 0x000168000c101b00 */
[----:B------:R0:W5:Y:S01]  /*2a850*/  LD.E.64 R26, desc[UR6][R14.64+0x18] ;  /* 0x000018060e1a7980 */ /* 0x000162000c101b00 */
[----:B---3--:R-:W-:Y:S01]  /*2a860*/  ISETP.NE.AND P1, PT, R12, RZ, PT ;  /* 0x000000ff0c00720c */ /* 0x008fe20003f25270 */
[-C--:B--2---:R-:W-:Y:S02]  /*2a870*/  IMAD R7, R105, R53.reuse, RZ ;  /* 0x0000003569077224 */ /* 0x084fe400078e02ff */
[----:B------:R-:W-:-:S04]  /*2a880*/  IMAD.WIDE.U32 R86, R104, R53, RZ ;  /* 0x0000003568567225 */ /* 0x000fc800078e00ff */
[----:B------:R-:W-:-:S04]  /*2a890*/  IMAD R7, R104, R33, R7 ;  /* 0x0000002168077224 */ /* 0x000fc800078e0207 */
[----:B------:R-:W-:Y:S02]  /*2a8a0*/  IMAD.IADD R85, R87, 0x1, R7 ;  /* 0x0000000157557824 */ /* 0x000fe400078e0207 */
[----:B0-----:R-:W-:Y:S05]  /*2a8b0*/  @!P1 BRA `(.L_x_4508) ;  /* 0x0000007c00649947 */ /* 0x001fea0003800000 */
[C---:B------:R-:W-:Y:S01]  /*2a8c0*/  R2UR UR6, R20.reuse ;  /* 0x00000000140672ca */ /* 0x040fe200000e0000 */
[----:B------:R0:W5:Y:S01]  /*2a8d0*/  LDL.64 R64, [R3+0x10] ;  /* 0x0000100003407983 */ /* 0x0001620000100a00 */
[C---:B------:R-:W-:Y:S02]  /*2a8e0*/  R2UR UR7, R21.reuse ;  /* 0x00000000150772ca */ /* 0x040fe400000e0000 */
[----:B------:R-:W-:Y:S02]  /*2a8f0*/  R2UR UR4, R20 ;  /* 0x00000000140472ca */ /* 0x000fe400000e0000 */
[----:B------:R-:W-:-:S09]  /*2a900*/  R2UR UR5, R21 ;  /* 0x00000000150572ca */ /* 0x000fd200000e0000 */
[----:B-----5:R-:W2:Y:S04]  /*2a910*/  LD.E R12, desc[UR6][R106.64+0xc] ;  /* 0x00000c066a0c7980 */ /* 0x020ea8000c101900 */
[----:B------:R-:W3:Y:S04]  /*2a920*/  LD.E R7, desc[UR4][R106.64+0x10] ;  /* 0x000010046a077980 */ /* 0x000ee8000c101900 */
[----:B------:R-:W4:Y:S04]  /*2a930*/  LD.E.64 R14, desc[UR4][R106.64+0x60] ;  /* 0x000060046a0e7980 */ /* 0x000f28000c101b00 */
[----:B------:R-:W4:Y:S01]  /*2a940*/  LD.E.64 R30, desc[UR6][R106.64+0x80] ;  /* 0x000080066a1e7980 */ /* 0x000f22000c101b00 */
[----:B------:R-:W-:-:S02]  /*2a950*/  R2UR UR8, R20 ;  /* 0x00000000140872ca */ /* 0x000fc400000e0000 */
[C---:B------:R-:W-:Y:S02]  /*2a960*/  R2UR UR9, R21.reuse ;  /* 0x00000000150972ca */ /* 0x040fe400000e0000 */
[C---:B------:R-:W-:Y:S02]  /*2a970*/  R2UR UR10, R20.reuse ;  /* 0x00000000140a72ca */ /* 0x040fe400000e0000 */
[C---:B------:R-:W-:Y:S02]  /*2a980*/  R2UR UR11, R21.reuse ;  /* 0x00000000150b72ca */ /* 0x040fe400000e0000 */
[----:B------:R-:W-:Y:S02]  /*2a990*/  R2UR UR12, R20 ;  /* 0x00000000140c72ca */ /* 0x000fe400000e0000 */
[----:B------:R-:W-:Y:S01]  /*2a9a0*/  R2UR UR13, R21 ;  /* 0x00000000150d72ca */ /* 0x000fe200000e0000 */
[----:B------:R-:W-:Y:S01]  /*2a9b0*/  BSSY B2, `(.L_x_4509) ;  /* 0x0000059000027945 */ /* 0x000fe20003800000 */
[----:B------:R-:W-:-:S03]  /*2a9c0*/  CS2R R28, SRZ ;  /* 0x00000000001c7805 */ /* 0x000fc6000001ff00 */
[----:B------:R0:W5:Y:S01]  /*2a9d0*/  LD.E.64 R60, desc[UR8][R106.64+0x78] ;  /* 0x000078086a3c7980 */ /* 0x000162000c101b00 */
[----:B------:R-:W-:-:S03]  /*2a9e0*/  CS2R R74, SRZ ;  /* 0x00000000004a7805 */ /* 0x000fc6000001ff00 */
[----:B------:R0:W5:Y:S01]  /*2a9f0*/  LD.E.64 R62, desc[UR10][R106.64+0x88] ;  /* 0x0000880a6a3e7980 */ /* 0x000162000c101b00 */
[----:B------:R-:W-:-:S03]  /*2aa00*/  CS2R R76, SRZ ;  /* 0x00000000004c7805 */ /* 0x000fc6000001ff00 */
[----:B------:R0:W5:Y:S01]  /*2aa10*/  LD.E.U8 R97, desc[UR12][R106.64+0x18] ;  /* 0x0000180c6a617980 */ /* 0x000162000c101100 */
        /* <DEDUP_REMOVED lines=10> */
[----:B--2---:R-:W-:Y:S01]  /*2aac0*/  IMAD R12, R53, -0xa0, R12 ;  /* 0xffffff60350c7824 */ /* 0x004fe200078e020c */
[----:B---3--:R-:W-:-:S04]  /*2aad0*/  LEA.HI R7, R7, R7, RZ, 0x1 ;  /* 0x0000000707077211 */ /* 0x008fc800078f08ff */
[----:B------:R-:W-:Y:S02]  /*2aae0*/  VIMNMX R34, R12, 0xa0, PT ;  /* 0x000000a00c227848 */ /* 0x000fe40003fe0100 */
[----:B------:R-:W-:-:S04]  /*2aaf0*/  SHF.R.S32.HI R7, RZ, 0x1, R7 ;  /* 0x00000001ff077819 */ /* 0x000fc80000011407 */
[----:B------:R-:W-:Y:S01]  /*2ab00*/  ISETP.GE.AND P1, PT, R7, R34, PT ;  /* 0x000000220700720c */ /* 0x000fe20003f26270 */
[-C--:B----4-:R-:W-:Y:S02]  /*2ab10*/  IMAD R13, R15, R53.reuse, RZ ;  /* 0x000000350f0d7224 */ /* 0x090fe400078e02ff */
[----:B------:R-:W-:Y:S02]  /*2ab20*/  IMAD R15, R31, R53, RZ ;  /* 0x000000351f0f7224 */ /* 0x000fe400078e02ff */
[-C--:B------:R-:W-:Y:S02]  /*2ab30*/  IMAD R31, R14, R33.reuse, R13 ;  /* 0x000000210e1f7224 */ /* 0x080fe400078e020d */
[----:B------:R-:W-:Y:S01]  /*2ab40*/  IMAD R33, R30, R33, R15 ;  /* 0x000000211e217224 */ /* 0x000fe200078e020f */
[----:B------:R0:W5:Y:S01]  /*2ab50*/  LD.E.64 R12, desc[UR4][R106.64+0x58] ;  /* 0x000058046a0c7980 */ /* 0x000162000c101b00 */
[----:B------:R-:W-:-:S03]  /*2ab60*/  IMAD.WIDE.U32 R70, R14, R53, RZ ;  /* 0x000000350e467225 */ /* 0x000fc600078e00ff */
[----:B------:R0:W5:Y:S01]  /*2ab70*/  LD.E.64 R14, desc[UR6][R106.64+0x68] ;  /* 0x000068066a0e7980 */ /* 0x000162000c101b00 */
[----:B------:R-:W-:-:S04]  /*2ab80*/  IMAD.WIDE.U32 R108, R30, R53, RZ ;  /* 0x000000351e6c7225 */ /* 0x000fc800078e00ff */
[----:B------:R-:W-:Y:S02]  /*2ab90*/  IMAD.IADD R55, R71, 0x1, R31 ;  /* 0x0000000147377824 */ /* 0x000fe400078e021f */
[----:B------:R-:W-:Y:S02]  /*2aba0*/  VIADD R7, R7, 0x80 ;  /* 0x0000008007077836 */ /* 0x000fe40000000000 */
[----:B------:R-:W-:Y:S01]  /*2abb0*/  IMAD.IADD R93, R109, 0x1, R33 ;  /* 0x000000016d5d7824 */ /* 0x000fe200078e0221 */
[----:B0-----:R-:W-:Y:S06]  /*2abc0*/  @P1 BRA `(.L_x_4510) ;  /* 0x0000000000dc1947 */ /* 0x001fec0003800000 */
[----:B-----5:R-:W-:Y:S02]  /*2abd0*/  LOP3.LUT R30, R97, 0x1, RZ, 0xc0, !PT ;  /* 0x00000001611e7812 */ /* 0x020fe400078ec0ff */
[----:B------:R-:W-:Y:S02]  /*2abe0*/  CS2R R102, SRZ ;  /* 0x0000000000667805 */ /* 0x000fe4000001ff00 */
[----:B------:R-:W-:Y:S02]  /*2abf0*/  IADD3 R32, P3, R62, R108, RZ ;  /* 0x0000006c3e207210 */ /* 0x000fe40007f7e0ff */
[----:B------:R-:W-:Y:S02]  /*2ac00*/  CS2R R104, SRZ ;  /* 0x0000000000687805 */ /* 0x000fe4000001ff00 */
[----:B------:R-:W-:Y:S02]  /*2ac10*/  ISETP.NE.U32.AND P1, PT, R30, 0x1, PT ;  /* 0x000000011e00780c */ /* 0x000fe40003f25070 */
[----:B------:R-:W-:Y:S01]  /*2ac20*/  IADD3 R30, P2, R14, R70, RZ ;  /* 0x000000460e1e7210 */ /* 0x000fe20007f5e0ff */
[----:B------:R-:W-:-:S04]  /*2ac30*/  IMAD.X R33, R63, 0x1, R93, P3 ;  /* 0x000000013f217824 */ /* 0x000fc800018e065d */
[----:B------:R-:W-:-:S06]  /*2ac40*/  IMAD.X R31, R15, 0x1, R55, P2 ;  /* 0x000000010f1f7824 */ /* 0x000fcc00010e0637 */
[C---:B------:R-:W-:Y:S02]  /*2ac50*/  @!P1 R2UR UR4, R20.reuse ;  /* 0x00000000140492ca */ /* 0x040fe400000e0000 */
[C---:B------:R-:W-:Y:S02]  /*2ac60*/  @!P1 R2UR UR5, R21.reuse ;  /* 0x00000000150592ca */ /* 0x040fe400000e0000 */
[----:B------:R-:W-:Y:S02]  /*2ac70*/  @!P1 R2UR UR6, R20 ;  /* 0x00000000140692ca */ /* 0x000fe400000e0000 */
[----:B------:R-:W-:-:S09]  /*2ac80*/  @!P1 R2UR UR7, R21 ;  /* 0x00000000150792ca */ /* 0x000fd200000e0000 */
[----:B------:R0:W5:Y:S04]  /*2ac90*/  @!P1 LD.E.64 R102, desc[UR4][R30.64] ;  /* 0x000000041e669980 */ /* 0x000168000c101b00 */
[----:B------:R0:W5:Y:S01]  /*2aca0*/  @!P1 LD.E.64 R104, desc[UR6][R32.64] ;  /* 0x0000000620689980 */ /* 0x000162000c101b00 */
[----:B------:R-:W-:Y:S02]  /*2acb0*/  R2P PR, R97, 0x3e ;  /* 0x0000003e61007804 */ /* 0x000fe40000000000 */
[----:B------:R-:W-:Y:S02]  /*2acc0*/  CS2R R90, SRZ ;  /* 0x00000000005a7805 */ /* 0x000fe4000001ff00 */
[----:B------:R-:W-:Y:S02]  /*2acd0*/  CS2R R88, SRZ ;  /* 0x0000000000587805 */ /* 0x000fe4000001ff00 */
[----:B------:R-:W-:-:S02]  /*2ace0*/  CS2R R80, SRZ ;  /* 0x0000000000507805 */ /* 0x000fc4000001ff00 */
[----:B------:R-:W-:Y:S02]  /*2acf0*/  CS2R R76, SRZ ;  /* 0x00000000004c7805 */ /* 0x000fe4000001ff00 */
[----:B------:R-:W-:Y:S02]  /*2ad00*/  CS2R R74, SRZ ;  /* 0x00000000004a7805 */ /* 0x000fe4000001ff00 */
[----:B------:R-:W-:Y:S02]  /*2ad10*/  CS2R R100, SRZ ;  /* 0x0000000000647805 */ /* 0x000fe4000001ff00 */
[C---:B------:R-:W-:Y:S02]  /*2ad20*/  @P1 R2UR UR4, R20.reuse ;  /* 0x00000000140412ca */ /* 0x040fe400000e0000 */
[----:B------:R-:W-:Y:S02]  /*2ad30*/  @P1 R2UR UR5, R21 ;  /* 0x00000000150512ca */ /* 0x000fe400000e0000 */
[----:B------:R-:W-:-:S02]  /*2ad40*/  @P2 R2UR UR8, R20 ;  /* 0x00000000140822ca */ /* 0x000fc400000e0000 */
[C---:B------:R-:W-:Y:S02]  /*2ad50*/  @P2 R2UR UR9, R21.reuse ;  /* 0x00000000150922ca */ /* 0x040fe400000e0000 */
[C---:B------:R-:W-:Y:S02]  /*2ad60*/  @P3 R2UR UR12, R20.reuse ;  /* 0x00000000140c32ca */ /* 0x040fe400000e0000 */
[C---:B------:R-:W-:Y:S02]  /*2ad70*/  @P3 R2UR UR13, R21.reuse ;  /* 0x00000000150d32ca */ /* 0x040fe400000e0000 */
[----:B------:R-:W-:Y:S02]  /*2ad80*/  @P4 R2UR UR16, R20 ;  /* 0x00000000141042ca */ /* 0x000fe400000e0000 */
[----:B------:R-:W-:Y:S02]  /*2ad90*/  @P4 R2UR UR17, R21 ;  /* 0x00000000151142ca */ /* 0x000fe400000e0000 */
[----:B------:R-:W-:-:S02]  /*2ada0*/  CS2R R98, SRZ ;  /* 0x0000000000627805 */ /* 0x000fc4000001ff00 */
[C---:B------:R-:W-:Y:S02]  /*2adb0*/  @P5 R2UR UR20, R20.reuse ;  /* 0x00000000141452ca */ /* 0x040fe400000e0000 */
[----:B------:R-:W-:Y:S02]  /*2adc0*/  CS2R R82, SRZ ;  /* 0x0000000000527805 */ /* 0x000fe4000001ff00 */
[----:B------:R-:W-:Y:S02]  /*2add0*/  @P5 R2UR UR21, R21 ;  /* 0x00000000151552ca */ /* 0x000fe400000e0000 */
[----:B------:R-:W-:Y:S02]  /*2ade0*/  CS2R R78, SRZ ;  /* 0x00000000004e7805 */ /* 0x000fe4000001ff00 */
[----:B------:R-:W-:Y:S02]  /*2adf0*/  @P1 R2UR UR6, R20 ;  /* 0x00000000140612ca */ /* 0x000fe400000e0000 */
[----:B------:R-:W-:-:S02]  /*2ae00*/  CS2R R72, SRZ ;  /* 0x0000000000487805 */ /* 0x000fc4000001ff00 */
[C---:B------:R-:W-:Y:S01]  /*2ae10*/  @P1 R2UR UR7, R21.reuse ;  /* 0x00000000150712ca */ /* 0x040fe200000e0000 */
[----:B------:R0:W5:Y:S01]  /*2ae20*/  @P1 LD.E.64 R90, desc[UR4][R30.64+0x10] ;  /* 0x000010041e5a1980 */ /* 0x000162000c101b00 */
[C---:B------:R-:W-:Y:S02]  /*2ae30*/  @P2 R2UR UR10, R20.reuse ;  /* 0x00000000140a22ca */ /* 0x040fe400000e0000 */
[C---:B------:R-:W-:Y:S01]  /*2ae40*/  @P2 R2UR UR11, R21.reuse ;  /* 0x00000000150b22ca */ /* 0x040fe200000e0000 */
[----:B------:R0:W5:Y:S01]  /*2ae50*/  @P2 LD.E.64 R88, desc[UR8][R30.64+0x20] ;  /* 0x000020081e582980 */ /* 0x000162000c101b00 */
[C---:B------:R-:W-:Y:S02]  /*2ae60*/  @P3 R2UR UR14, R20.reuse ;  /* 0x00000000140e32ca */ /* 0x040fe400000e0000 */
[----:B------:R-:W-:Y:S01]  /*2ae70*/  @P3 R2UR UR15, R21 ;  /* 0x00000000150f32ca */ /* 0x000fe200000e0000 */
[----:B------:R0:W5:Y:S01]  /*2ae80*/  @P3 LD.E.64 R80, desc[UR12][R30.64+0x30] ;  /* 0x0000300c1e503980 */ /* 0x000162000c101b00 */
[----:B------:R-:W-:-:S02]  /*2ae90*/  @P4 R2UR UR18, R20 ;  /* 0x00000000141242ca */ /* 0x000fc400000e0000 */
[C---:B------:R-:W-:Y:S01]  /*2aea0*/  @P4 R2UR UR19, R21.reuse ;  /* 0x00000000151342ca */ /* 0x040fe200000e0000 */
[----:B------:R0:W5:Y:S01]  /*2aeb0*/  @P4 LD.E.64 R76, desc[UR16][R30.64+0x40] ;  /* 0x000040101e4c4980 */ /* 0x000162000c101b00 */
[----:B------:R-:W-:Y:S02]  /*2aec0*/  @P5 R2UR UR22, R20 ;  /* 0x00000000141652ca */ /* 0x000fe400000e0000 */
[----:B------:R-:W-:Y:S01]  /*2aed0*/  @P5 R2UR UR23, R21 ;  /* 0x00000000151752ca */ /* 0x000fe200000e0000 */
[----:B------:R0:W5:Y:S04]  /*2aee0*/  @P5 LD.E.64 R74, desc[UR20][R30.64+0x50] ;  /* 0x000050141e4a5980 */ /* 0x000168000c101b00 */
[----:B------:R0:W5:Y:S04]  /*2aef0*/  @P1 LD.E.64 R100, desc[UR6][R32.64+0x10] ;  /* 0x0000100620641980 */ /* 0x000168000c101b00 */
[----:B------:R0:W5:Y:S04]  /*2af00*/  @P2 LD.E.64 R98, desc[UR10][R32.64+0x20] ;  /* 0x0000200a20622980 */ /* 0x000168000c101b00 */
[----:B------:R0:W5:Y:S04]  /*2af10*/  @P3 LD.E.64 R82, desc[UR14][R32.64+0x30] ;  /* 0x0000300e20523980 */ /* 0x000168000c101b00 */
[----:B------:R0:W5:Y:S04]  /*2af20*/  @P4 LD.E.64 R78, desc[UR18][R32.64+0x40] ;  /* 0x00004012204e4980 */ /* 0x000168000c101b00 */
[----:B------:R0:W5:Y:S02]  /*2af30*/  @P5 LD.E.64 R72, desc[UR22][R32.64+0x50] ;  /* 0x0000501620485980 */ /* 0x000164000c101b00 */
.L_x_4510:
[----:B------:R-:W-:Y:S05]  /*2af40*/  BSYNC B2 ;  /* 0x0000000000027941 */ /* 0x000fea0003800000 */
.L_x_4509:
[----:B------:R-:W-:Y:S01]  /*2af50*/  ISETP.GE.AND P1, PT, R7, R34, PT ;  /* 0x000000220700720c */ /* 0x000fe20003f26270 */
[----:B------:R-:W-:Y:S01]  /*2af60*/  BSSY B2, `(.L_x_4511) ;  /* 0x0000044000027945 */ /* 0x000fe20003800000 */
[----:B0-----:R-:W-:Y:S02]  /*2af70*/  CS2R R32, SRZ ;  /* 0x0000000000207805 */ /* 0x001fe4000001ff00 */
        /* <DEDUP_REMOVED lines=10> */
[----:B------:R-:W-:Y:S06]  /*2b020*/  @P1 BRA `(.L_x_4512) ;  /* 0x0000000000dc1947 */ /* 0x000fec0003800000 */
[----:B-----5:R-:W-:Y:S02]  /*2b030*/  LOP3.LUT R7, R97, 0x1, RZ, 0xc0, !PT ;  /* 0x0000000161077812 */ /* 0x020fe400078ec0ff */
[----:B------:R-:W-:Y:S02]  /*2b040*/  CS2R R66, SRZ ;  /* 0x0000000000427805 */ /* 0x000fe4000001ff00 */
[----:B------:R-:W-:Y:S02]  /*2b050*/  IADD3 R70, P1, P2, R14, R12, R70 ;  /* 0x0000000c0e467210 */ /* 0x000fe40007a3e046 */
[----:B------:R-:W-:Y:S02]  /*2b060*/  CS2R R68, SRZ ;  /* 0x0000000000447805 */ /* 0x000fe4000001ff00 */
[----:B------:R-:W-:Y:S02]  /*2b070*/  ISETP.NE.U32.AND P5, PT, R7, 0x1, PT ;  /* 0x000000010700780c */ /* 0x000fe40003fa5070 */
[----:B------:R-:W-:-:S02]  /*2b080*/  IADD3 R108, P3, P4, R62, R60, R108 ;  /* 0x0000003c3e6c7210 */ /* 0x000fc40007c7e06c */
[----:B------:R-:W-:Y:S02]  /*2b090*/  IADD3.X R71, R15, R13, R55, P1, P2 ;  /* 0x0000000d0f477210 */ /* 0x000fe40000fe4437 */
[----:B------:R-:W-:-:S07]  /*2b0a0*/  IADD3.X R109, R63, R61, R93, P3, P4 ;  /* 0x0000003d3f6d7210 */ /* 0x000fce0001fe845d */
        /* <DEDUP_REMOVED lines=47> */
.L_x_4512:
[----:B------:R-:W-:Y:S05]  /*2b3a0*/  BSYNC B2 ;  /* 0x0000000000027941 */ /* 0x000fea0003800000 */
.L_x_4511:
[----:B------:R-:W-:Y:S01]  /*2b3b0*/  R2UR UR4, R20 ;  /* 0x00000000140472ca */ /* 0x000fe200000e0000 */
[----:B------:R1:W5:Y:S01]  /*2b3c0*/  LDL R7, [R0] ;  /* 0x0000000000077983 */ /* 0x0003620000100800 */
[----:B------:R-:W-:-:S03]  /*2b3d0*/  R2UR UR5, R21 ;  /* 0x00000000150572ca */ /* 0x000fc600000e0000 */
[----:B-----5:R1:W5:Y:S10]  /*2b3e0*/  LDL R12, [R0+0x4] ;  /* 0x00000400000c7983 */ /* 0x0203740000100800 */
[----:B------:R-:W2:Y:S01]  /*2b3f0*/  LD.E R13, desc[UR4][R64.64+0x1c] ;  /* 0x00001c04400d7980 */ /* 0x000ea2000c101900 */
[----:B------:R-:W-:Y:S01]  /*2b400*/  BSSY B2, `(.L_x_4513) ;  /* 0x0000005000027945 */ /* 0x000fe20003800000 */
[----:B--2---:R-:W-:-:S04]  /*2b410*/  LOP3.LUT R13, R13, 0x1, RZ, 0xfc, !PT ;  /* 0x000000010d0d7812 */ /* 0x004fc800078efcff */
[----:B------:R-:W-:-:S13]  /*2b420*/  ISETP.NE.AND P1, PT, R13, 0x3, PT ;  /* 0x000000030d00780c */ /* 0x000fda0003f25270 */
[----:B-1----:R-:W-:Y:S05]  /*2b430*/  @!P1 BRA `(.L_x_4514) ;  /* 0x0000000000049947 */ /* 0x002fea0003800000 */
[----:B------:R-:W-:Y:S01]  /*2b440*/  BPT.TRAP 0x1 ;  /* 0x000000040000795c */ /* 0x000fe20000300000 */
.L_x_4514:
[----:B------:R-:W-:Y:S05]  /*2b450*/  BSYNC B2 ;  /* 0x0000000000027941 */ /* 0x000fea0003800000 */
.L_x_4513:
[----:B------:R-:W-:Y:S02]  /*2b460*/  R2UR UR4, R20 ;  /* 0x00000000140472ca */ /* 0x000fe400000e0000 */
[----:B------:R-:W-:-:S13]  /*2b470*/  R2UR UR5, R21 ;  /* 0x00000000150572ca */ /* 0x000fda00000e0000 */
[----:B------:R-:W2:Y:S01]  /*2b480*/  LD.E.64 R64, desc[UR4][R64.64+0x8] ;  /* 0x0000080440407980 */ /* 0x000ea2000c101b00 */
[----:B-----5:R-:W-:Y:S01]  /*2b490*/  SHF.L.U32 R12, R12, 0x1f, RZ ;  /* 0x0000001f0c0c7819 */ /* 0x020fe200000006ff */
[----:B------:R-:W-:Y:S01]  /*2b4a0*/  BSSY B2, `(.L_x_4515) ;  /* 0x0000005000027945 */ /* 0x000fe20003800000 */
[----:B--2---:R-:W-:-:S05]  /*2b4b0*/  MOV R14, R64 ;  /* 0x00000040000e7202 */ /* 0x004fca0000000f00 */
[----:B------:R-:W-:-:S04]  /*2b4c0*/  IMAD R7, R7, 0x8, R14 ;  /* 0x0000000807077824 */ /* 0x000fc800078e020e */
[----:B------:R-:W1:Y:S02]  /*2b4d0*/  SYNCS.PHASECHK.TRANS64.TRYWAIT P1, [R7+URZ], R12 ;  /* 0x0000000c070075a7 */ /* 0x000e64000802017f */
[----:B-1----:R-:W-:Y:S05]  /*2b4e0*/  @!P1 BRA `(.L_x_4516) ;  /* 0x0000010400489947 */ /* 0x002fea0003800000 */
.L_x_4621:
[----:B------:R-:W-:Y:S05]  /*2b4f0*/  BSYNC B2 ;  /* 0x0000000000027941 */ /* 0x000fea0003800000 */
.L_x_4515:
[----:B------:R-:W2:Y:S04]  /*2b500*/  LDL.64 R60, [R3+0x50] ;  /* 0x00005000033c7983 */ /* 0x000ea80000100a00 */
[----:B------:R-:W3:Y:S01]  /*2b510*/  LDL.64 R62, [R3+0x58] ;  /* 0x00005800033e7983 */ /* 0x000ee20000100a00 */
[C---:B------:R-:W-:Y:S02]  /*2b520*/  R2UR UR4, R20.reuse ;  /* 0x00000000140472ca */ /* 0x040fe400000e0000 */
[C---:B------:R-:W-:Y:S01]  /*2b530*/  R2UR UR5, R21.reuse ;  /* 0x00000000150572ca */ /* 0x040fe200000e0000 */
[----:B-1----:R-:W4:Y:S01]  /*2b540*/  LDL R7, [R0] ;  /* 0x0000000000077983 */ /* 0x002f220000100800 */
[----:B------:R-:W-:Y:S02]  /*2b550*/  R2UR UR6, R20 ;  /* 0x00000000140672ca */ /* 0x000fe400000e0000 */
[----:B------:R-:W-:Y:S01]  /*2b560*/  R2UR UR7, R21 ;  /* 0x00000000150772ca */ /* 0x000fe200000e0000 */
[----:B------:R1:W5:Y:S08]  /*2b570*/  LDL.64 R64, [R3+0x38] ;  /* 0x0000380003407983 */ /* 0x0003700000100a00 */
[----:B--2---:R-:W2:Y:S04]  /*2b580*/  LD.E R12, desc[UR4][R60.64+0x8] ;  /* 0x000008043c0c7980 */ /* 0x004ea8000c101900 */
[----:B------:R-:W4:Y:S04]  /*2b590*/  LD.E R106, desc[UR4][R60.64+0xc] ;  /* 0x00000c043c6a7980 */ /* 0x000f28000c101900 */
[----:B---3--:R-:W3:Y:S01]  /*2b5a0*/  LD.E.64 R62, desc[UR6][R62.64] ;  /* 0x000000063e3e7980 */ /* 0x008ee2000c101b00 */
[----:B------:R-:W-:Y:S01]  /*2b5b0*/  IMAD.MOV.U32 R93, RZ, RZ, 0x20 ;  /* 0x00000020ff5d7424 */ /* 0x000fe200078e00ff */
[----:B------:R-:W-:Y:S01]  /*2b5c0*/  BSSY B2, `(.L_x_4517) ;  /* 0x0000392000027945 */ /* 0x000fe20003800000 */
[----:B--2---:R-:W-:-:S04]  /*2b5d0*/  SHF.R.S32.HI R15, RZ, 0x1f, R12 ;  /* 0x0000001fff0f7819 */ /* 0x004fc8000001140c */
[----:B------:R-:W-:-:S04]  /*2b5e0*/  LEA.HI R13, R15, R12, RZ, 0x2 ;  /* 0x0000000c0f0d7211 */ /* 0x000fc800078f10ff */
[--C-:B------:R-:W-:Y:S02]  /*2b5f0*/  SHF.R.S32.HI R55, RZ, 0x2, R13.reuse ;  /* 0x00000002ff377819 */ /* 0x100fe4000001140d */
[----:B------:R-:W-:-:S04]  /*2b600*/  SHF.R.S32.HI R14, RZ, 0x1f, R13 ;  /* 0x0000001fff0e7819 */ /* 0x000fc8000001140d */
[----:B------:R-:W-:Y:S02]  /*2b610*/  LEA.HI R13, R14, R55, RZ, 0x2 ;  /* 0x000000370e0d7211 */ /* 0x000fe400078f10ff */
[----:B------:R-:W-:Y:S02]  /*2b620*/  LEA.HI R14, R12, R12, RZ, 0x1 ;  /* 0x0000000c0c0e7211 */ /* 0x000fe400078f08ff */
[----:B0-----:R-:W-:Y:S02]  /*2b630*/  LOP3.LUT R70, R13, 0xfffffffc, RZ, 0xc0, !PT ;  /* 0xfffffffc0d467812 */ /* 0x001fe400078ec0ff */
[----:B------:R-:W-:-:S03]  /*2b640*/  LOP3.LUT R13, R14, 0xffffffe, RZ, 0xc0, !PT ;  /* 0x0ffffffe0e0d7812 */ /* 0x000fc600078ec0ff */
[----:B------:R-:W-:Y:S01]  /*2b650*/  IMAD.IADD R70, R55, 0x1, -R70 ;  /* 0x0000000137467824 */ /* 0x000fe200078e0a46 */
[----:B------:R-:W-:Y:S01]  /*2b660*/  SHF.R.S32.HI R97, RZ, 0x1, R14 ;  /* 0x00000001ff617819 */ /* 0x000fe2000001140e */
[----:B------:R-:W-:Y:S01]  /*2b670*/  IMAD.IADD R13, R12, 0x1, -R13 ;  /* 0x000000010c0d7824 */ /* 0x000fe200078e0a0d */
[----:B------:R-:W-:Y:S01]  /*2b680*/  LEA.HI R15, R15, R12, RZ, 0x4 ;  /* 0x0000000c0f0f7211 */ /* 0x000fe200078f20ff */
[----:B------:R-:W-:Y:S01]  /*2b690*/  IMAD.SHL.U32 R12, R70, 0x80, RZ ;  /* 0x00000080460c7824 */ /* 0x000fe200078e00ff */
[----:B------:R-:W-:Y:S01]  /*2b6a0*/  LEA.HI R14, R14, R97, RZ, 0x1 ;  /* 0x000000610e0e7211 */ /* 0x000fe200078f08ff */
[----:B------:R-:W-:Y:S02]  /*2b6b0*/  IMAD.SHL.U32 R109, R13, 0x10, RZ ;  /* 0x000000100d6d7824 */ /* 0x000fe400078e00ff */
[----:B------:R-:W-:Y:S01]  /*2b6c0*/  IMAD.SHL.U32 R15, R15, 0x20, RZ ;  /* 0x000000200f0f7824 */ /* 0x000fe200078e00ff */
[----:B------:R-:W-:Y:S02]  /*2b6d0*/  LOP3.LUT R12, R12, 0x180, RZ, 0xc0, !PT ;  /* 0x000001800c0c7812 */ /* 0x000fe400078ec0ff */
[----:B------:R-:W-:-:S02]  /*2b6e0*/  LOP3.LUT R14, R14, 0x3fffffe, RZ, 0xc0, !PT ;  /* 0x03fffffe0e0e7812 */ /* 0x000fc400078ec0ff */
[----:B------:R-:W-:Y:S02]  /*2b6f0*/  LOP3.LUT R13, R12, 0x10, R109, 0xf8, !PT ;  /* 0x000000100c0d7812 */ /* 0x000fe400078ef86d */
[----:B------:R-:W-:Y:S01]  /*2b700*/  LOP3.LUT R15, R15, 0xfffffe00, RZ, 0xc0, !PT ;  /* 0xfffffe000f0f7812 */ /* 0x000fe200078ec0ff */
[----:B------:R-:W-:Y:S01]  /*2b710*/  IMAD.IADD R14, R97, 0x1, -R14 ;  /* 0x00000001610e7824 */ /* 0x000fe200078e0a0e */
[----:B------:R-:W-:-:S03]  /*2b720*/  SHF.R.U32.HI R12, RZ, 0x3, R12 ;  /* 0x00000003ff0c7819 */ /* 0x000fc6000001160c */
[----:B------:R-:W-:Y:S01]  /*2b730*/  IMAD R14, R14, 0x40, R15 ;  /* 0x000000400e0e7824 */ /* 0x000fe200078e020f */
[----:B------:R-:W-:Y:S01]  /*2b740*/  LOP3.LUT R13, R13, R12, RZ, 0x3c, !PT ;  /* 0x0000000c0d0d7212 */ /* 0x000fe200078e3cff */
[----:B----4-:R-:W-:Y:S02]  /*2b750*/  IMAD R55, R7, 0x7800, RZ ;  /* 0x0000780007377824 */ /* 0x010fe400078e02ff */
[----:B------:R-:W-:Y:S02]  /*2b760*/  IMAD R106, R53, -0xa0, R106 ;  /* 0xffffff60356a7824 */ /* 0x000fe400078e026a */
[----:B------:R-:W-:-:S03]  /*2b770*/  IMAD.IADD R14, R14, 0x1, R13 ;  /* 0x000000010e0e7824 */ /* 0x000fc600078e020d */
[----:B------:R-:W-:Y:S02]  /*2b780*/  VIMNMX R106, R106, 0xa0, PT ;  /* 0x000000a06a6a7848 */ /* 0x000fe40003fe0100 */
[----:B------:R-:W-:-:S04]  /*2b790*/  IADD3 R7, P2, R55, R14, RZ ;  /* 0x0000000e37077210 */ /* 0x000fc80007f5e0ff */
[----:B------:R-:W-:Y:S02]  /*2b7a0*/  LEA.HI.X.SX32 R55, R55, RZ, 0x1, P2 ;  /* 0x000000ff37377211 */ /* 0x000fe400010f0eff */
[----:B------:R-:W-:Y:S02]  /*2b7b0*/  ISETP.GE.AND P2, PT, R97, R106, PT ;  /* 0x0000006a6100720c */ /* 0x000fe40003f46270 */
[----:B------:R-:W-:Y:S02]  /*2b7c0*/  LOP3.LUT P1, RZ, R70, 0x2, RZ, 0xc0, !PT ;  /* 0x0000000246ff7812 */ /* 0x000fe4000782c0ff */
[----:B---3--:R-:W-:Y:S02]  /*2b7d0*/  IADD3 R70, P3, R62, R7, RZ ;  /* 0x000000073e467210 */ /* 0x008fe40007f7e0ff */
[----:B------:R-:W-:Y:S02]  /*2b7e0*/  SHF.R.S32.HI R111, RZ, 0x1f, R97 ;  /* 0x0000001fff6f7819 */ /* 0x000fe40000011461 */
[----:B------:R-:W-:Y:S01]  /*2b7f0*/  SHF.R.S32.HI R113, RZ, 0x1f, R109 ;  /* 0x0000001fff717819 */ /* 0x000fe2000001146d */
[----:B------:R-:W-:Y:S01]  /*2b800*/  IMAD.X R71, R63, 0x1, R55, P3 ;  /* 0x000000013f477824 */ /* 0x000fe200018e0637 */
[----:B------:R-:W-:-:S03]  /*2b810*/  SEL R93, R93, 0xffffffe0, !P1 ;  /* 0xffffffe05d5d7807 */ /* 0x000fc60004800000 */
[----:B-1----:R-:W-:Y:S05]  /*2b820*/  @P2 BRA `(.L_x_4518) ;  /* 0x0000003400ac2947 */ /* 0x002fea0003800000 */
[----:B------:R-:W-:Y:S02]  /*2b830*/  R2UR UR4, R20 ;  /* 0x00000000140472ca */ /* 0x000fe400000e0000 */
[----:B------:R-:W-:-:S13]  /*2b840*/  R2UR UR5, R21 ;  /* 0x00000000150572ca */ /* 0x000fda00000e0000 */
[----:B-----5:R-:W2:Y:S01]  /*2b850*/  LD.E.U8 R108, desc[UR4][R64.64] ;  /* 0x00000004406c7980 */ /* 0x020ea2000c101100 */
[----:B------:R-:W-:Y:S01]  /*2b860*/  IADD3 R12, P1, R109, R86, RZ ;  /* 0x000000566d0c7210 */ /* 0x000fe20007f3e0ff */
[----:B------:R-:W-:Y:S01]  /*2b870*/  IMAD R15, R95, R97, RZ ;  /* 0x000000615f0f7224 */ /* 0x000fe200078e02ff */
[----:B------:R-:W-:Y:S03]  /*2b880*/  BSSY B3, `(.L_x_4519) ;  /* 0x0000094000037945 */ /* 0x000fe60003800000 */
[----:B------:R-:W-:Y:S02]  /*2b890*/  IMAD.X R13, R113, 0x1, R85, P1 ;  /* 0x00000001710d7824 */ /* 0x000fe400008e0655 */
[C---:B------:R-:W-:Y:S02]  /*2b8a0*/  IMAD R15, R94.reuse, R111, R15 ;  /* 0x0000006f5e0f7224 */ /* 0x040fe400078e020f */
[----:B------:R-:W-:-:S03]  /*2b8b0*/  IMAD.WIDE.U32 R12, R94, R97, R12 ;  /* 0x000000615e0c7225 */ /* 0x000fc600078e000c */
[----:B------:R-:W-:-:S04]  /*2b8c0*/  IADD3 R106, P2, R26, R12, RZ ;  /* 0x0000000c1a6a7210 */ /* 0x000fc80007f5e0ff */
[----:B------:R-:W-:Y:S02]  /*2b8d0*/  IADD3.X R107, R27, R13, R15, P2, !PT ;  /* 0x0000000d1b6b7210 */ /* 0x000fe400017fe40f */
[----:B--2---:R-:W-:-:S04]  /*2b8e0*/  LOP3.LUT R14, R108, 0x1, RZ, 0xc0, !PT ;  /* 0x000000016c0e7812 */ /* 0x004fc800078ec0ff */
[----:B------:R-:W-:-:S13]  /*2b8f0*/  ISETP.NE.U32.AND P1, PT, R14, 0x1, PT ;  /* 0x000000010e00780c */ /* 0x000fda0003f25070 */
[----:B------:R-:W-:Y:S05]  /*2b900*/  @P1 BRA `(.L_x_4520) ;  /* 0x00000008002c1947 */ /* 0x000fea0003800000 */
[----:B------:R-:W-:Y:S02]  /*2b910*/  R2UR UR4, R20 ;  /* 0x00000000140472ca */ /* 0x000fe400000e0000 */
[----:B------:R-:W-:-:S13]  /*2b920*/  R2UR UR5, R21 ;  /* 0x00000000150572ca */ /* 0x000fda00000e0000 */
[----:B------:R-:W2:Y:S01]  /*2b930*/  LD.E.U8 R12, desc[UR4][R60.64+0x18] ;  /* 0x000018043c0c7980 */ /* 0x000ea2000c101100 */
[----:B------:R-:W-:Y:S01]  /*2b940*/  BSSY B4, `(.L_x_4521) ;  /* 0x0000081000047945 */ /* 0x000fe20003800000 */
[----:B--2---:R-:W-:-:S04]  /*2b950*/  LOP3.LUT R12, R12, 0x1, RZ, 0xc0, !PT ;  /* 0x000000010c0c7812 */ /* 0x004fc800078ec0ff */
[----:B------:R-:W-:Y:S02]  /*2b960*/  ISETP.NE.U32.AND P1, PT, R12, 0x1, PT ;  /* 0x000000010c00780c */ /* 0x000fe40003f25070 */
[----:B------:R0:W5:Y:S11]  /*2b970*/  LD.E.128 R12, desc[UR4][R70.64] ;  /* 0x00000004460c7980 */ /* 0x000176000c101d00 */
[----:B0-----:R-:W-:Y:S05]  /*2b980*/  @P1 BRA `(.L_x_4522) ;  /* 0x0000000400f01947 */ /* 0x001fea0003800000 */
[----:B-----5:R-:W-:Y:S01]  /*2b990*/  IMAD.MOV.U32 R110, RZ, RZ, R15 ;  /* 0x000000ffff6e7224 */ /* 0x020fe200078e000f */
[----:B------:R-:W-:Y:S01]  /*2b9a0*/  SHF.R.U32.HI R15, RZ, 0x8, R103 ;  /* 0x00000008ff0f7819 */ /* 0x000fe20000011667 */
[----:B------:R-:W-:Y:S01]  /*2b9b0*/  IMAD.MOV.U32 R108, RZ, RZ, R14 ;  /* 0x000000ffff6c7224 */ /* 0x000fe200078e000e */
        /* <DEDUP_REMOVED lines=17> */
[----:B------:R-:W-:Y:S01]  /*2bad0*/  SHF.R.U32.HI R103, RZ, 0x18, R103 ;  /* 0x00000018ff677819 */ /* 0x000fe20000011667 */
[----:B------:R-:W-:Y:S01]  /*2bae0*/  IMAD.U32 R115, R118, 0x10000, RZ ;  /* 0x0001000076737824 */ /* 0x000fe200078e00ff */
[----:B------:R-:W-:Y:S01]  /*2baf0*/  LOP3.LUT R15, R15, 0xff0000, R102, 0xf8, !PT ;  /* 0x00ff00000f0f7812 */ /* 0x000fe200078ef866 */
[----:B------:R-:W-:Y:S01]  /*2bb00*/  IMAD.U32 R119, R119, 0x10000, RZ ;  /* 0x0001000077777824 */ /* 0x000fe200078e00ff */
[----:B------:R-:W-:Y:S02]  /*2bb10*/  LOP3.LUT R117, R117, 0xff0000, R104, 0xf8, !PT ;  /* 0x00ff000075757812 */ /* 0x000fe400078ef868 */
[----:B------:R-:W-:Y:S01]  /*2bb20*/  SHF.R.U32.HI R14, RZ, 0x18, R105 ;  /* 0x00000018ff0e7819 */ /* 0x000fe20000011669 */
[----:B------:R-:W-:Y:S01]  /*2bb30*/  IMAD.SHL.U32 R105, R103, 0x1000000, RZ ;  /* 0x0100000067697824 */ /* 0x000fe200078e00ff */
[----:B------:R-:W-:Y:S02]  /*2bb40*/  LOP3.LUT R103, R15, 0xff000000, R102, 0xf8, !PT ;  /* 0xff0000000f677812 */ /* 0x000fe400078ef866 */
[----:B------:R-:W-:Y:S01]  /*2bb50*/  LOP3.LUT R117, R117, 0xff000000, R104, 0xf8, !PT ;  /* 0xff00000075757812 */ /* 0x000fe200078ef868 */
[----:B------:R-:W-:Y:S01]  /*2bb60*/  IMAD.SHL.U32 R15, R14, 0x1000000, RZ ;  /* 0x010000000e0f7824 */ /* 0x000fe200078e00ff */
[----:B------:R-:W-:-:S02]  /*2bb70*/  LOP3.LUT R116, R116, 0xff0000, R119, 0xf8, !PT ;  /* 0x00ff000074747812 */ /* 0x000fc400078ef877 */
[----:B------:R-:W-:Y:S02]  /*2bb80*/  F2FP.F16.E4M3.UNPACK_B R14, R13 ;  /* 0x0000000dff0e723e */ /* 0x000fe400020006ff */
[----:B------:R-:W-:Y:S02]  /*2bb90*/  LOP3.LUT R112, R112, 0xff0000, R115, 0xf8, !PT ;  /* 0x00ff000070707812 */ /* 0x000fe400078ef873 */
[----:B------:R-:W-:Y:S02]  /*2bba0*/  F2FP.F16.E4M3.UNPACK_B R102, R117.H1 ;  /* 0x00000075ff66723e */ /* 0x000fe400030006ff */
[----:B------:R-:W-:Y:S02]  /*2bbb0*/  F2FP.F16.E4M3.UNPACK_B R104, R103.H1 ;  /* 0x00000067ff68723e */ /* 0x000fe400030006ff */
[----:B------:R-:W-:Y:S01]  /*2bbc0*/  F2FP.F16.E4M3.UNPACK_B R13, R13.H1 ;  /* 0x0000000dff0d723e */ /* 0x000fe200030006ff */
[----:B------:R-:W-:Y:S01]  /*2bbd0*/  HADD2.F32 R114, -RZ, R102.H0_H0 ;  /* 0x20000066ff727230 */ /* 0x000fe20000004100 */
[----:B------:R-:W-:Y:S01]  /*2bbe0*/  LOP3.LUT R116, R116, R15, RZ, 0xfc, !PT ;  /* 0x0000000f74747212 */ /* 0x000fe200078efcff */
[--C-:B------:R-:W-:Y:S01]  /*2bbf0*/  HADD2.F32 R15, -RZ, R14.reuse.H0_H0 ;  /* 0x2000000eff0f7230 */ /* 0x100fe20000004100 */
[----:B------:R-:W-:Y:S01]  /*2bc00*/  LOP3.LUT R112, R112, R105, RZ, 0xfc, !PT ;  /* 0x0000006970707212 */ /* 0x000fe200078efcff */
[----:B------:R-:W-:Y:S01]  /*2bc10*/  HADD2.F32 R14, -RZ, R14.H1_H1 ;  /* 0x3000000eff0e7230 */ /* 0x000fe20000004100 */
[----:B------:R-:W-:Y:S01]  /*2bc20*/  F2FP.F16.E4M3.UNPACK_B R117, R117 ;  /* 0x00000075ff75723e */ /* 0x000fe200020006ff */
[----:B------:R-:W-:Y:S01]  /*2bc30*/  HADD2.F32 R115, -RZ, R102.H1_H1 ;  /* 0x30000066ff737230 */ /* 0x000fe20000004100 */
[----:B------:R-:W-:Y:S01]  /*2bc40*/  F2FP.F16.E4M3.UNPACK_B R103, R103 ;  /* 0x00000067ff67723e */ /* 0x000fe200020006ff */
[----:B------:R-:W-:-:S02]  /*2bc50*/  HADD2.F32 R105, -RZ, R104.H0_H0 ;  /* 0x20000068ff697230 */ /* 0x000fc40000004100 */
[C---:B------:R-:W-:Y:S01]  /*2bc60*/  FMUL.FTZ R118, R14.reuse, R114 ;  /* 0x000000720e767220 */ /* 0x040fe20000410000 */
[--C-:B------:R-:W-:Y:S02]  /*2bc70*/  HADD2.F32 R102, -RZ, R13.reuse.H1_H1 ;  /* 0x3000000dff667230 */ /* 0x100fe40000004100 */
[----:B------:R-:W-:Y:S02]  /*2bc80*/  HADD2.F32 R104, -RZ, R104.H1_H1 ;  /* 0x30000068ff687230 */ /* 0x000fe40000004100 */
[----:B------:R-:W-:Y:S01]  /*2bc90*/  FMUL.FTZ R119, R14, R105 ;  /* 0x000000690e777220 */ /* 0x000fe20000410000 */
[----:B------:R-:W-:Y:S02]  /*2bca0*/  HADD2.F32 R13, -RZ, R13.H0_H0 ;  /* 0x2000000dff0d7230 */ /* 0x000fe40000004100 */
[C---:B------:R-:W-:Y:S01]  /*2bcb0*/  FMUL.FTZ R14, R102.reuse, R115 ;  /* 0x00000073660e7220 */ /* 0x040fe20000410000 */
[C---:B------:R-:W-:Y:S01]  /*2bcc0*/  FFMA.FTZ R118, R15.reuse, R105, -R118 ;  /* 0x000000690f767223 */ /* 0x040fe20000010876 */
[----:B------:R-:W-:Y:S01]  /*2bcd0*/  FMUL.FTZ R102, R102, R104 ;  /* 0x0000006866667220 */ /* 0x000fe20000410000 */
[----:B------:R-:W-:Y:S01]  /*2bce0*/  FFMA.FTZ R119, R15, R114, R119 ;  /* 0x000000720f777223 */ /* 0x000fe20000010077 */
[C---:B------:R-:W-:Y:S01]  /*2bcf0*/  FFMA.FTZ R120, R13.reuse, R104, -R14 ;  /* 0x000000680d787223 */ /* 0x040fe2000001080e */
[----:B------:R-:W-:Y:S01]  /*2bd00*/  F2FP.F16.E4M3.UNPACK_B R14, R110 ;  /* 0x0000006eff0e723e */ /* 0x000fe200020006ff */
[----:B------:R-:W-:Y:S01]  /*2bd10*/  FFMA.FTZ R121, R13, R115, R102 ;  /* 0x000000730d797223 */ /* 0x000fe20000010066 */
[----:B------:R-:W-:-:S02]  /*2bd20*/  F2FP.F16.E4M3.UNPACK_B R15, R116.H1 ;  /* 0x00000074ff0f723e */ /* 0x000fc400030006ff */
[----:B------:R-:W-:Y:S01]  /*2bd30*/  F2FP.F16.E4M3.UNPACK_B R102, R112.H1 ;  /* 0x00000070ff66723e */ /* 0x000fe200030006ff */
[--C-:B------:R-:W-:Y:S01]  /*2bd40*/  HADD2.F32 R13, -RZ, R14.reuse.H0_H0 ;  /* 0x2000000eff0d7230 */ /* 0x100fe20000004100 */
[----:B------:R-:W-:Y:S01]  /*2bd50*/  F2FP.F16.E4M3.UNPACK_B R110, R110.H1 ;  /* 0x0000006eff6e723e */ /* 0x000fe200030006ff */
[----:B------:R-:W-:Y:S01]  /*2bd60*/  HADD2.F32 R14, -RZ, R14.H1_H1 ;  /* 0x3000000eff0e7230 */ /* 0x000fe20000004100 */
[----:B------:R-:W-:Y:S01]  /*2bd70*/  F2FP.F16.E4M3.UNPACK_B R116, R116 ;  /* 0x00000074ff74723e */ /* 0x000fe200020006ff */
[--C-:B------:R-:W-:Y:S01]  /*2bd80*/  HADD2.F32 R105, -RZ, R15.reuse.H0_H0 ;  /* 0x2000000fff697230 */ /* 0x100fe20000004100 */
[----:B------:R-:W-:Y:S01]  /*2bd90*/  F2FP.F16.E4M3.UNPACK_B R112, R112 ;  /* 0x00000070ff70723e */ /* 0x000fe200020006ff */
[----:B------:R-:W-:Y:S01]  /*2bda0*/  HADD2.F32 R104, -RZ, R102.H0_H0 ;  /* 0x20000066ff687230 */ /* 0x000fe20000004100 */
[----:B------:R-:W-:Y:S01]  /*2bdb0*/  F2FP.SATFINITE.E4M3.F32.PACK_AB_MERGE_C R120, R121, R120, RZ ;  /* 0x000000787978723e */ /* 0x000fe200048070ff */
[----:B------:R-:W-:Y:S02]  /*2bdc0*/  HADD2.F32 R114, -RZ, R15.H1_H1 ;  /* 0x3000000fff727230 */ /* 0x000fe40000004100 */
[----:B------:R-:W-:Y:S01]  /*2bdd0*/  FMUL.FTZ R122, R14, R105 ;  /* 0x000000690e7a7220 */ /* 0x000fe20000410000 */
[----:B------:R-:W-:-:S02]  /*2bde0*/  HADD2.F32 R15, -RZ, R110.H1_H1 ;  /* 0x3000006eff0f7230 */ /* 0x000fc40000004100 */
[-C--:B------:R-:W-:Y:S01]  /*2bdf0*/  FMUL.FTZ R14, R14, R104.reuse ;  /* 0x000000680e0e7220 */ /* 0x080fe20000410000 */
[----:B------:R-:W-:Y:S02]  /*2be00*/  HADD2.F32 R102, -RZ, R102.H1_H1 ;  /* 0x30000066ff667230 */ /* 0x000fe40000004100 */
[C---:B------:R-:W-:Y:S01]  /*2be10*/  FFMA.FTZ R122, R13.reuse, R104, -R122 ;  /* 0x000000680d7a7223 */ /* 0x040fe2000001087a */
[----:B------:R-:W-:Y:S02]  /*2be20*/  HADD2.F32 R110, -RZ, R110.H0_H0 ;  /* 0x2000006eff6e7230 */ /* 0x000fe40000004100 */
[----:B------:R-:W-:Y:S01]  /*2be30*/  FFMA.FTZ R127, R13, R105, R14 ;  /* 0x000000690d7f7223 */ /* 0x000fe2000001000e */
[----:B------:R-:W-:Y:S01]  /*2be40*/  F2FP.F16.E4M3.UNPACK_B R13, R108 ;  /* 0x0000006cff0d723e */ /* 0x000fe200020006ff */
[C---:B------:R-:W-:Y:S01]  /*2be50*/  FMUL.FTZ R115, R15.reuse, R114 ;  /* 0x000000720f737220 */ /* 0x040fe20000410000 */
[----:B------:R-:W-:Y:S01]  /*2be60*/  FMUL.FTZ R15, R15, R102 ;  /* 0x000000660f0f7220 */ /* 0x000fe20000410000 */
[----:B------:R-:W-:Y:S01]  /*2be70*/  F2FP.F16.E4M3.UNPACK_B R108, R108.H1 ;  /* 0x0000006cff6c723e */ /* 0x000fe200030006ff */
[----:B------:R-:W-:-:S02]  /*2be80*/  HADD2.F32 R104, -RZ, R116.H0_H0 ;  /* 0x20000074ff687230 */ /* 0x000fc40000004100 */
[C---:B------:R-:W-:Y:S01]  /*2be90*/  FFMA.FTZ R124, R110.reuse, R102, -R115 ;  /* 0x000000666e7c7223 */ /* 0x040fe20000010873 */
[--C-:B------:R-:W-:Y:S02]  /*2bea0*/  HADD2.F32 R14, -RZ, R13.reuse.H0_H0 ;  /* 0x2000000dff0e7230 */ /* 0x100fe40000004100 */
[----:B------:R-:W-:Y:S01]  /*2beb0*/  FFMA.FTZ R129, R110, R114, R15 ;  /* 0x000000726e817223 */ /* 0x000fe2000001000f */
[----:B------:R-:W-:Y:S02]  /*2bec0*/  HADD2.F32 R13, -RZ, R13.H1_H1 ;  /* 0x3000000dff0d7230 */ /* 0x000fe40000004100 */
[----:B------:R-:W-:Y:S02]  /*2bed0*/  HADD2.F32 R102, -RZ, R112.H0_H0 ;  /* 0x20000070ff667230 */ /* 0x000fe40000004100 */
[----:B------:R-:W-:Y:S02]  /*2bee0*/  HADD2.F32 R116, -RZ, R116.H1_H1 ;  /* 0x30000074ff747230 */ /* 0x000fe40000004100 */
[----:B------:R-:W-:Y:S01]  /*2bef0*/  FMUL.FTZ R105, R13, R104 ;  /* 0x000000680d697220 */ /* 0x000fe20000410000 */
[----:B------:R-:W-:-:S02]  /*2bf00*/  HADD2.F32 R15, -RZ, R108.H1_H1 ;  /* 0x3000006cff0f7230 */ /* 0x000fc40000004100 */
[-C--:B------:R-:W-:Y:S01]  /*2bf10*/  FMUL.FTZ R13, R13, R102.reuse ;  /* 0x000000660d0d7220 */ /* 0x080fe20000410000 */
[----:B------:R-:W-:Y:S02]  /*2bf20*/  HADD2.F32 R112, -RZ, R112.H1_H1 ;  /* 0x30000070ff707230 */ /* 0x000fe40000004100 */
[C---:B------:R-:W-:Y:S01]  /*2bf30*/  FFMA.FTZ R110, R14.reuse, R102, -R105 ;  /* 0x000000660e6e7223 */ /* 0x040fe20000010869 */
[----:B------:R-:W-:Y:S02]  /*2bf40*/  HADD2.F32 R108, -RZ, R108.H0_H0 ;  /* 0x2000006cff6c7230 */ /* 0x000fe40000004100 */
[C---:B------:R-:W-:Y:S01]  /*2bf50*/  FMUL.FTZ R115, R15.reuse, R116 ;  /* 0x000000740f737220 */ /* 0x040fe20000410000 */
[----:B------:R-:W-:Y:S01]  /*2bf60*/  FFMA.FTZ R123, R14, R104, R13 ;  /* 0x000000680e7b7223 */ /* 0x000fe2000001000d */
[----:B------:R-:W-:Y:S01]  /*2bf70*/  FMUL.FTZ R15, R15, R112 ;  /* 0x000000700f0f7220 */ /* 0x000fe20000410000 */
[-C--:B------:R-:W-:Y:S01]  /*2bf80*/  F2FP.F16.E4M3.UNPACK_B R13, R12.reuse.H1 ;  /* 0x0000000cff0d723e */ /* 0x080fe200030006ff */
[----:B------:R-:W-:Y:S01]  /*2bf90*/  HADD2.F32 R104, -RZ, R117.H1_H1 ;  /* 0x30000075ff687230 */ /* 0x000fe20000004100 */
[----:B------:R-:W-:Y:S01]  /*2bfa0*/  F2FP.F16.E4M3.UNPACK_B R12, R12 ;  /* 0x0000000cff0c723e */ /* 0x000fe200020006ff */
[----:B------:R-:W-:Y:S01]  /*2bfb0*/  FFMA.FTZ R125, R108, R116, R15 ;  /* 0x000000746c7d7223 */ /* 0x000fe2000001000f */
[----:B------:R-:W-:-:S02]  /*2bfc0*/  HADD2.F32 R102, -RZ, R103.H1_H1 ;  /* 0x30000067ff667230 */ /* 0x000fc40000004100 */
[----:B------:R-:W-:Y:S01]  /*2bfd0*/  FFMA.FTZ R112, R108, R112, -R115 ;  /* 0x000000706c707223 */ /* 0x000fe20000010873 */
[--C-:B------:R-:W-:Y:S01]  /*2bfe0*/  HADD2.F32 R15, -RZ, R13.reuse.H1_H1 ;  /* 0x3000000dff0f7230 */ /* 0x100fe20000004100 */
[----:B------:R-:W-:Y:S01]  /*2bff0*/  F2FP.SATFINITE.E4M3.F32.PACK_AB_MERGE_C R124, R129, R124, RZ ;  /* 0x0000007c817c723e */ /* 0x000fe200048070ff */
[----:B------:R-:W-:Y:S02]  /*2c000*/  HADD2.F32 R14, -RZ, R13.H0_H0 ;  /* 0x2000000dff0e7230 */ /* 0x000fe40000004100 */
[----:B------:R-:W-:Y:S02]  /*2c010*/  HADD2.F32 R117, -RZ, R117.H0_H0 ;  /* 0x20000075ff757230 */ /* 0x000fe40000004100 */
[C---:B------:R-:W-:Y:S01]  /*2c020*/  FMUL.FTZ R105, R15.reuse, R104 ;  /* 0x000000680f697220 */ /* 0x040fe20000410000 */
[----:B------:R-:W-:Y:S02]  /*2c030*/  HADD2.F32 R13, -RZ, R12.H1_H1 ;  /* 0x3000000cff0d7230 */ /* 0x000fe40000004100 */
[----:B------:R-:W-:Y:S01]  /*2c040*/  FMUL.FTZ R115, R15, R102 ;  /* 0x000000660f737220 */ /* 0x000fe20000410000 */
[----:B------:R-:W-:-:S02]  /*2c050*/  HADD2.F32 R103, -RZ, R103.H0_H0 ;  /* 0x20000067ff677230 */ /* 0x000fc40000004100 */
[C---:B------:R-:W-:Y:S01]  /*2c060*/  FFMA.FTZ R105, R14.reuse, R102, -R105 ;  /* 0x000000660e697223 */ /* 0x040fe20000010869 */
[----:B------:R-:W-:Y:S02]  /*2c070*/  HADD2.F32 R12, -RZ, R12.H0_H0 ;  /* 0x2000000cff0c7230 */ /* 0x000fe40000004100 */
[C---:B------:R-:W-:Y:S01]  /*2c080*/  FMUL.FTZ R15, R13.reuse, R117 ;  /* 0x000000750d0f7220 */ /* 0x040fe20000410000 */
[----:B------:R-:W-:Y:S01]  /*2c090*/  FFMA.FTZ R14, R14, R104, R115 ;  /* 0x000000680e0e7223 */ /* 0x000fe20000010073 */
[-C--:B------:R-:W-:Y:S01]  /*2c0a0*/  FMUL.FTZ R108, R13, R103.reuse ;  /* 0x000000670d6c7220 */ /* 0x080fe20000410000 */
[----:B------:R-:W-:Y:S01]  /*2c0b0*/  F2FP.SATFINITE.E4M3.F32.PACK_AB_MERGE_C R112, R125, R112, RZ ;  /* 0x000000707d70723e */ /* 0x000fe200048070ff */
[C---:B------:R-:W-:Y:S01]  /*2c0c0*/  FFMA.FTZ R15, R12.reuse, R103, -R15 ;  /* 0x000000670c0f7223 */ /* 0x040fe2000001080f */
[----:B------:R-:W-:Y:S01]  /*2c0d0*/  F2FP.SATFINITE.E4M3.F32.PACK_AB_MERGE_C R127, R127, R122, R124 ;  /* 0x0000007a7f7f723e */ /* 0x000fe2000480707c */
[----:B------:R-:W-:Y:S01]  /*2c0e0*/  FFMA.FTZ R108, R12, R117, R108 ;  /* 0x000000750c6c7223 */ /* 0x000fe2000001006c */
[----:B------:R-:W-:-:S02]  /*2c0f0*/  F2FP.SATFINITE.E4M3.F32.PACK_AB_MERGE_C R14, R14, R105, RZ ;  /* 0x000000690e0e723e */ /* 0x000fc400048070ff */
[----:B------:R-:W-:Y:S02]  /*2c100*/  F2FP.SATFINITE.E4M3.F32.PACK_AB_MERGE_C R110, R123, R110, R112 ;  /* 0x0000006e7b6e723e */ /* 0x000fe40004807070 */
[----:B------:R-:W-:Y:S01]  /*2c110*/  F2FP.SATFINITE.E4M3.F32.PACK_AB_MERGE_C R12, R108, R15, R14 ;  /* 0x0000000f6c0c723e */ /* 0x000fe2000480700e */
[----:B------:R-:W-:Y:S01]  /*2c120*/  IMAD.MOV.U32 R15, RZ, RZ, R127 ;  /* 0x000000ffff0f7224 */ /* 0x000fe200078e007f */
[----:B------:R-:W-:Y:S01]  /*2c130*/  F2FP.SATFINITE.E4M3.F32.PACK_AB_MERGE_C R13, R119, R118, R120 ;  /* 0x00000076770d723e */ /* 0x000fe20004807078 */
[----:B------:R-:W-:-:S07]  /*2c140*/  IMAD.MOV.U32 R14, RZ, RZ, R110 ;  /* 0x000000ffff0e7224 */ /* 0x000fce00078e006e */
.L_x_4522:
[----:B------:R-:W-:Y:S05]  /*2c150*/  BSYNC B4 ;  /* 0x0000000000047941 */ /* 0x000fea0003800000 */
.L_x_4521:
[C---:B------:R-:W-:Y:S02]  /*2c160*/  R2UR UR4, R20.reuse ;  /* 0x00000000140472ca */ /* 0x040fe400000e0000 */
[C---:B------:R-:W-:Y:S02]  /*2c170*/  R2UR UR5, R21.reuse ;  /* 0x00000000150572ca */ /* 0x040fe400000e0000 */
[----:B------:R-:W-:Y:S02]  /*2c180*/  R2UR UR6, R20 ;  /* 0x00000000140672ca */ /* 0x000fe400000e0000 */
[----:B------:R-:W-:-:S09]  /*2c190*/  R2UR UR7, R21 ;  /* 0x00000000150772ca */ /* 0x000fd200000e0000 */
[----:B-----5:R0:W-:Y:S04]  /*2c1a0*/  ST.E.128 desc[UR4][R106.64], R12 ;  /* 0x0000000c6a007985 */ /* 0x0201e8000c101d04 */
[----:B------:R0:W5:Y:S02]  /*2c1b0*/  LD.E.U8 R108, desc[UR6][R64.64] ;  /* 0x00000006406c7980 */ /* 0x000164000c101100 */
.L_x_4520:
[----:B------:R-:W-:Y:S05]  /*2c1c0*/  BSYNC B3 ;  /* 0x0000000000037941 */ /* 0x000fea0003800000 */
.L_x_4519:
[----:B-----5:R-:W-:Y:S01]  /*2c1d0*/  LOP3.LUT P1, RZ, R108, 0x2, RZ, 0xc0, !PT ;  /* 0x000000026cff7812 */ /* 0x020fe2000782c0ff */
[----:B------:R-:W-:-:S12]  /*2c1e0*/  BSSY B3, `(.L_x_4523) ;  /* 0x0000091000037945 */ /* 0x000fd80003800000 */
[----:B------:R-:W-:Y:S05]  /*2c1f0*/  @!P1 BRA `(.L_x_4524) ;  /* 0x00000008003c9947 */ /* 0x000fea0003800000 */
[----:B------:R-:W-:Y:S02]  /*2c200*/  R2UR UR4, R20 ;  /* 0x00000000140472ca */ /* 0x000fe400000e0000 */
[----:B------:R-:W-:-:S13]  /*2c210*/  R2UR UR5, R21 ;  /* 0x00000000150572ca */ /* 0x000fda00000e0000 */
[----:B0-----:R-:W2:Y:S01]  /*2c220*/  LD.E.U8 R14, desc[UR4][R60.64+0x18] ;  /* 0x000018043c0e7980 */ /* 0x001ea2000c101100 */
[--C-:B------:R-:W-:Y:S02]  /*2c230*/  SHF.R.S32.HI R13, RZ, 0x1f, R93.reuse ;  /* 0x0000001fff0d7819 */ /* 0x100fe4000001145d */
[----:B------:R-:W-:-:S04]  /*2c240*/  IADD3 R12, P2, P3, R62, R7, R93 ;  /* 0x000000073e0c7210 */ /* 0x000fc80007b5e05d */
[----:B------:R-:W-:Y:S01]  /*2c250*/  IADD3.X R13, R63, R55, R13, P2, P3 ;  /* 0x000000373f0d7210 */ /* 0x000fe200017e640d */
[----:B------:R-:W-:Y:S01]  /*2c260*/  BSSY B4, `(.L_x_4525) ;  /* 0x0000082000047945 */ /* 0x000fe20003800000 */
[----:B--2---:R-:W-:-:S04]  /*2c270*/  LOP3.LUT P1, RZ, R14, 0x2, RZ, 0xc0, !PT ;  /* 0x000000020eff7812 */ /* 0x004fc8000782c0ff */
[----:B------:R-:W5:Y:S09]  /*2c280*/  LD.E.128 R12, desc[UR4][R12.64] ;  /* 0x000000040c0c7980 */ /* 0x000f72000c101d00 */
[----:B------:R-:W-:Y:S05]  /*2c290*/  @!P1 BRA `(.L_x_4526) ;  /* 0x0000000400f89947 */ /* 0x000fea0003800000 */
[----:B-----5:R-:W-:Y:S01]  /*2c2a0*/  IMAD.MOV.U32 R102, RZ, RZ, R14 ;  /* 0x000000ffff667224 */ /* 0x020fe200078e000e */
[----:B------:R-:W-:Y:S01]  /*2c2b0*/  SHF.R.U32.HI R108, RZ, 0x8, R100 ;  /* 0x00000008ff6c7819 */ /* 0x000fe20000011664 */
[----:B------:R-:W-:Y:S01]  /*2c2c0*/  IMAD.MOV.U32 R103, RZ, RZ, R15 ;  /* 0x000000ffff677224 */ /* 0x000fe200078e000f */
[----:B------:R-:W-:Y:S02]  /*2c2d0*/  SHF.R.U32.HI R14, RZ, 0x8, R90 ;  /* 0x00000008ff0e7819 */ /* 0x000fe4000001165a */
[----:B------:R-:W-:Y:S02]  /*2c2e0*/  SHF.R.U32.HI R104, RZ, 0x8, R91 ;  /* 0x00000008ff687819 */ /* 0x000fe4000001165b */
[----:B------:R-:W-:Y:S02]  /*2c2f0*/  LOP3.LUT R115, R100, 0xff, RZ, 0xc0, !PT ;  /* 0x000000ff64737812 */ /* 0x000fe400078ec0ff */
[----:B------:R-:W-:Y:S02]  /*2c300*/  LOP3.LUT R108, R108, 0xff, RZ, 0xc0, !PT ;  /* 0x000000ff6c6c7812 */ /* 0x000fe400078ec0ff */
[----:B------:R-:W-:-:S02]  /*2c310*/  LOP3.LUT R15, R90, 0xff, RZ, 0xc0, !PT ;  /* 0x000000ff5a0f7812 */ /* 0x000fc400078ec0ff */
[----:B------:R-:W-:Y:S02]  /*2c320*/  LOP3.LUT R14, R14, 0xff, RZ, 0xc0, !PT ;  /* 0x000000ff0e0e7812 */ /* 0x000fe400078ec0ff */
[----:B------:R-:W-:Y:S02]  /*2c330*/  LOP3.LUT R105, R91, 0xff, RZ, 0xc0, !PT ;  /* 0x000000ff5b697812 */ /* 0x000fe400078ec0ff */
[----:B------:R-:W-:Y:S02]  /*2c340*/  SHF.R.U32.HI R110, RZ, 0x8, R101 ;  /* 0x00000008ff6e7819 */ /* 0x000fe40000011665 */
[----:B------:R-:W-:Y:S02]  /*2c350*/  LOP3.LUT R104, R104, 0xff, RZ, 0xc0, !PT ;  /* 0x000000ff68687812 */ /* 0x000fe400078ec0ff */
[----:B------:R-:W-:Y:S02]  /*2c360*/  PRMT R115, R108, 0x7604, R115 ;  /* 0x000076046c737816 */ /* 0x000fe40000000073 */
[----:B------:R-:W-:-:S02]  /*2c370*/  PRMT R15, R14, 0x7604, R15 ;  /* 0x000076040e0f7816 */ /* 0x000fc4000000000f */
[----:B------:R-:W-:Y:S02]  /*2c380*/  SHF.R.U32.HI R108, RZ, 0x10, R100 ;  /* 0x00000010ff6c7819 */ /* 0x000fe40000011664 */
[----:B------:R-:W-:Y:S02]  /*2c390*/  SHF.R.U32.HI R14, RZ, 0x10, R90 ;  /* 0x00000010ff0e7819 */ /* 0x000fe4000001165a */
[----:B------:R-:W-:Y:S02]  /*2c3a0*/  LOP3.LUT R117, R101, 0xff, RZ, 0xc0, !PT ;  /* 0x000000ff65757812 */ /* 0x000fe400078ec0ff */
[----:B------:R-:W-:Y:S02]  /*2c3b0*/  LOP3.LUT R110, R110, 0xff, RZ, 0xc0, !PT ;  /* 0x000000ff6e6e7812 */ /* 0x000fe400078ec0ff */
[----:B------:R-:W-:Y:S02]  /*2c3c0*/  PRMT R105, R104, 0x7604, R105 ;  /* 0x0000760468697816 */ /* 0x000fe40000000069 */
[----:B------:R-:W-:-:S02]  /*2c3d0*/  SHF.R.U32.HI R104, RZ, 0x10, R91 ;  /* 0x00000010ff687819 */ /* 0x000fc4000001165b */
[----:B------:R-:W-:Y:S02]  /*2c3e0*/  LOP3.LUT R108, R108, 0xff, RZ, 0xc0, !PT ;  /* 0x000000ff6c6c7812 */ /* 0x000fe400078ec0ff */
[----:B------:R-:W-:Y:S02]  /*2c3f0*/  LOP3.LUT R14, R14, 0xff, RZ, 0xc0, !PT ;  /* 0x000000ff0e0e7812 */ /* 0x000fe400078ec0ff */
[----:B------:R-:W-:Y:S02]  /*2c400*/  PRMT R117, R110, 0x7604, R117 ;  /* 0x000076046e757816 */ /* 0x000fe40000000075 */
[----:B------:R-:W-:Y:S02]  /*2c410*/  SHF.R.U32.HI R110, RZ, 0x10, R101 ;  /* 0x00000010ff6e7819 */ /* 0x000fe40000011665 */
[----:B------:R-:W-:Y:S02]  /*2c420*/  LOP3.LUT R104, R104, 0xff, RZ, 0xc0, !PT ;  /* 0x000000ff68687812 */ /* 0x000fe400078ec0ff */
[----:B------:R-:W-:-:S02]  /*2c430*/  PRMT R115, R108, 0x7054, R115 ;  /* 0x000070546c737816 */ /* 0x000fc40000000073 */
[----:B------:R-:W-:Y:S02]  /*2c440*/  PRMT R15, R14, 0x7054, R15 ;  /* 0x000070540e0f7816 */ /* 0x000fe4000000000f */
[----:B------:R-:W-:Y:S02]  /*2c450*/  LOP3.LUT R110, R110, 0xff, RZ, 0xc0, !PT ;  /* 0x000000ff6e6e7812 */ /* 0x000fe400078ec0ff */
[----:B------:R-:W-:Y:S02]  /*2c460*/  PRMT R104, R104, 0x7054, R105 ;  /* 0x0000705468687816 */ /* 0x000fe40000000069 */
[----:B------:R-:W-:Y:S02]  /*2c470*/  SHF.R.U32.HI R105, RZ, 0x18, R91 ;  /* 0x00000018ff697819 */ /* 0x000fe4000001165b */
[----:B------:R-:W-:Y:S02]  /*2c480*/  LOP3.LUT R115, R115, 0xff000000, R100, 0xf8, !PT ;  /* 0xff00000073737812 */ /* 0x000fe400078ef864 */
[----:B------:R-:W-:-:S02]  /*2c490*/  LOP3.LUT R91, R15, 0xff000000, R90, 0xf8, !PT ;  /* 0xff0000000f5b7812 */ /* 0x000fc400078ef85a */
[----:B------:R-:W-:Y:S02]  /*2c4a0*/  PRMT R110, R110, 0x7054, R117 ;  /* 0x000070546e6e7816 */ /* 0x000fe40000000075 */
[----:B------:R-:W-:Y:S02]  /*2c4b0*/  SHF.R.U32.HI R15, RZ, 0x18, R101 ;  /* 0x00000018ff0f7819 */ /* 0x000fe40000011665 */
[----:B------:R-:W-:Y:S02]  /*2c4c0*/  F2FP.F16.E4M3.UNPACK_B R14, R13 ;  /* 0x0000000dff0e723e */ /* 0x000fe400020006ff */
[----:B------:R-:W-:Y:S02]  /*2c4d0*/  F2FP.F16.E4M3.UNPACK_B R90, R115.H1 ;  /* 0x00000073ff5a723e */ /* 0x000fe400030006ff */
[----:B------:R-:W-:Y:S02]  /*2c4e0*/  F2FP.F16.E4M3.UNPACK_B R100, R91.H1 ;  /* 0x0000005bff64723e */ /* 0x000fe400030006ff */
[----:B------:R-:W-:Y:S01]  /*2c4f0*/  PRMT R110, R15, 0x654, R110 ;  /* 0x000006540f6e7816 */ /* 0x000fe2000000006e */
[--C-:B------:R-:W-:Y:S01]  /*2c500*/  HADD2.F32 R15, -RZ, R14.reuse.H0_H0 ;  /* 0x2000000eff0f7230 */ /* 0x100fe20000004100 */
[----:B------:R-:W-:Y:S01]  /*2c510*/  PRMT R104, R105, 0x654, R104 ;  /* 0x0000065469687816 */ /* 0x000fe20000000068 */
[----:B------:R-:W-:Y:S01]  /*2c520*/  HADD2.F32 R14, -RZ, R14.H1_H1 ;  /* 0x3000000eff0e7230 */ /* 0x000fe20000004100 */
[----:B------:R-:W-:Y:S01]  /*2c530*/  F2FP.F16.E4M3.UNPACK_B R13, R13.H1 ;  /* 0x0000000dff0d723e */ /* 0x000fe200030006ff */
[----:B------:R-:W-:Y:S01]  /*2c540*/  HADD2.F32 R105, -RZ, R90.H0_H0 ;  /* 0x2000005aff697230 */ /* 0x000fe20000004100 */
[----:B------:R-:W-:Y:S01]  /*2c550*/  F2FP.F16.E4M3.UNPACK_B R115, R115 ;  /* 0x00000073ff73723e */ /* 0x000fe200020006ff */
[----:B------:R-:W-:Y:S01]  /*2c560*/  HADD2.F32 R101, -RZ, R100.H0_H0 ;  /* 0x20000064ff657230 */ /* 0x000fe20000004100 */
[----:B------:R-:W-:Y:S01]  /*2c570*/  F2FP.F16.E4M3.UNPACK_B R91, R91 ;  /* 0x0000005bff5b723e */ /* 0x000fe200020006ff */
[----:B------:R-:W-:-:S02]  /*2c580*/  HADD2.F32 R108, -RZ, R90.H1_H1 ;  /* 0x3000005aff6c7230 */ /* 0x000fc40000004100 */
[C---:B------:R-:W-:Y:S01]  /*2c590*/  FMUL.FTZ R112, R14.reuse, R105 ;  /* 0x000000690e707220 */ /* 0x040fe20000410000 */
[--C-:B------:R-:W-:Y:S02]  /*2c5a0*/  HADD2.F32 R90, -RZ, R13.reuse.H1_H1 ;  /* 0x3000000dff5a7230 */ /* 0x100fe40000004100 */
[-C--:B------:R-:W-:Y:S01]  /*2c5b0*/  FMUL.FTZ R14, R14, R101.reuse ;  /* 0x000000650e0e7220 */ /* 0x080fe20000410000 */
[----:B------:R-:W-:Y:S02]  /*2c5c0*/  HADD2.F32 R100, -RZ, R100.H1_H1 ;  /* 0x30000064ff647230 */ /* 0x000fe40000004100 */
[C---:B------:R-:W-:Y:S01]  /*2c5d0*/  FFMA.FTZ R112, R15.reuse, R101, -R112 ;  /* 0x000000650f707223 */ /* 0x040fe20000010870 */
[----:B------:R-:W-:Y:S02]  /*2c5e0*/  HADD2.F32 R13, -RZ, R13.H0_H0 ;  /* 0x2000000dff0d7230 */ /* 0x000fe40000004100 */
[----:B------:R-:W-:Y:S01]  /*2c5f0*/  FFMA.FTZ R105, R15, R105, R14 ;  /* 0x000000690f697223 */ /* 0x000fe2000001000e */
[C---:B------:R-:W-:Y:S01]  /*2c600*/  FMUL.FTZ R114, R90.reuse, R108 ;  /* 0x0000006c5a727220 */ /* 0x040fe20000410000 */
[----:B------:R-:W-:Y:S01]  /*2c610*/  FMUL.FTZ R101, R90, R100 ;  /* 0x000000645a657220 */ /* 0x000fe20000410000 */
[----:B------:R-:W-:-:S02]  /*2c620*/  F2FP.F16.E4M3.UNPACK_B R14, R103 ;  /* 0x00000067ff0e723e */ /* 0x000fc400020006ff */
[----:B------:R-:W-:Y:S01]  /*2c630*/  F2FP.F16.E4M3.UNPACK_B R15, R110.H1 ;  /* 0x0000006eff0f723e */ /* 0x000fe200030006ff */
[C---:B------:R-:W-:Y:S01]  /*2c640*/  FFMA.FTZ R114, R13.reuse, R100, -R114 ;  /* 0x000000640d727223 */ /* 0x040fe20000010872 */
[----:B------:R-:W-:Y:S01]  /*2c650*/  F2FP.F16.E4M3.UNPACK_B R90, R104.H1 ;  /* 0x00000068ff5a723e */ /* 0x000fe200030006ff */
[----:B------:R-:W-:Y:S01]  /*2c660*/  FFMA.FTZ R117, R13, R108, R101 ;  /* 0x0000006c0d757223 */ /* 0x000fe20000010065 */
        /* <DEDUP_REMOVED lines=8> */
[----:B------:R-:W-:-:S02]  /*2c6f0*/  HADD2.F32 R108, -RZ, R15.H1_H1 ;  /* 0x3000000fff6c7230 */ /* 0x000fc40000004100 */
[CC--:B------:R-:W-:Y:S01]  /*2c700*/  FMUL.FTZ R116, R14.reuse, R101.reuse ;  /* 0x000000650e747220 */ /* 0x0c0fe20000410000 */
[--C-:B------:R-:W-:Y:S02]  /*2c710*/  HADD2.F32 R15, -RZ, R103.reuse.H1_H1 ;  /* 0x30000067ff0f7230 */ /* 0x100fe40000004100 */
        /* <DEDUP_REMOVED lines=50> */
[----:B------:R-:W-:Y:S02]  /*2ca40*/  F2FP.SATFINITE.E4M3.F32.PACK_AB_MERGE_C R105, R123, R116, R118 ;  /* 0x000000747b69723e */ /* 0x000fe40004807076 */
[----:B------:R-:W-:Y:S01]  /*2ca50*/  F2FP.SATFINITE.E4M3.F32.PACK_AB_MERGE_C R12, R102, R15, R14 ;  /* 0x0000000f660c723e */ /* 0x000fe2000480700e */
[----:B------:R-:W-:Y:S02]  /*2ca60*/  IMAD.MOV.U32 R14, RZ, RZ, R104 ;  /* 0x000000ffff0e7224 */ /* 0x000fe400078e0068 */
[----:B------:R-:W-:-:S07]  /*2ca70*/  IMAD.MOV.U32 R15, RZ, RZ, R105 ;  /* 0x000000ffff0f7224 */ /* 0x000fce00078e0069 */
.L_x_4526:
[----:B------:R-:W-:Y:S05]  /*2ca80*/  BSYNC B4 ;  /* 0x0000000000047941 */ /* 0x000fea0003800000 */
.L_x_4525:
[C---:B------:R-:W-:Y:S02]  /*2ca90*/  R2UR UR4, R20.reuse ;  /* 0x00000000140472ca */ /* 0x040fe400000e0000 */
[C---:B------:R-:W-:Y:S02]  /*2caa0*/  R2UR UR5, R21.reuse ;  /* 0x00000000150572ca */ /* 0x040fe400000e0000 */
[----:B------:R-:W-:Y:S02]  /*2cab0*/  R2UR UR6, R20 ;  /* 0x00000000140672ca */ /* 0x000fe400000e0000 */
[----:B------:R-:W-:-:S09]  /*2cac0*/  R2UR UR7, R21 ;  /* 0x00000000150772ca */ /* 0x000fd200000e0000 */
[----:B-----5:R1:W-:Y:S04]  /*2cad0*/  ST.E.128 desc[UR4][R106.64+0x20], R12 ;  /* 0x0000200c6a007985 */ /* 0x0203e8000c101d04 */
[----:B------:R1:W5:Y:S02]  /*2cae0*/  LD.E.U8 R108, desc[UR6][R64.64] ;  /* 0x00000006406c7980 */ /* 0x000364000c101100 */
.L_x_4524:
[----:B------:R-:W-:Y:S05]  /*2caf0*/  BSYNC B3 ;  /* 0x0000000000037941 */ /* 0x000fea0003800000 */
.L_x_4523:
[----:B-----5:R-:W-:Y:S01]  /*2cb00*/  LOP3.LUT P1, RZ, R108, 0x4, RZ, 0xc0, !PT ;  /* 0x000000046cff7812 */ /* 0x020fe2000782c0ff */
[----:B------:R-:W-:-:S12]  /*2cb10*/  BSSY B3, `(.L_x_4527) ;  /* 0x000008c000037945 */ /* 0x000fd80003800000 */
[----:B------:R-:W-:Y:S05]  /*2cb20*/  @!P1 BRA `(.L_x_4528) ;  /* 0x0000000800289947 */ /* 0x000fea0003800000 */
[----:B------:R-:W-:Y:S02]  /*2cb30*/  R2UR UR4, R20 ;  /* 0x00000000140472ca */ /* 0x000fe400000e0000 */
[----:B------:R-:W-:-:S13]  /*2cb40*/  R2UR UR5, R21 ;  /* 0x00000000150572ca */ /* 0x000fda00000e0000 */
[----:B01----:R-:W2:Y:S01]  /*2cb50*/  LD.E.U8 R12, desc[UR4][R60.64+0x18] ;  /* 0x000018043c0c7980 */ /* 0x003ea2000c101100 */
[----:B------:R-:W-:Y:S01]  /*2cb60*/  BSSY B4, `(.L_x_4529) ;  /* 0x0000080000047945 */ /* 0x000fe20003800000 */
[----:B--2---:R-:W-:Y:S02]  /*2cb70*/  LOP3.LUT P1, RZ, R12, 0x4, RZ, 0xc0, !PT ;  /* 0x000000040cff7812 */ /* 0x004fe4000782c0ff */
[----:B------:R0:W5:Y:S11]  /*2cb80*/  LD.E.128 R12, desc[UR4][R70.64+0x2800] ;  /* 0x00280004460c7980 */ /* 0x000176000c101d00 */
[----:B0-----:R-:W-:Y:S05]  /*2cb90*/  @!P1 BRA `(.L_x_4530) ;  /* 0x0000000400f09947 */ /* 0x001fea0003800000 */
        /* <DEDUP_REMOVED lines=17> */
[----:B------:R-:W-:Y:S02]  /*2ccb0*/  SHF.R.U32.HI R105, RZ, 0x10, R99 ;  /* 0x00000010ff697819 */ /* 0x000fe40000011663 */
[----:B------:R-:W-:Y:S02]  /*2ccc0*/  PRMT R15, R15, 0x7604, R14 ;  /* 0x000076040f0f7816 */ /* 0x000fe4000000000e */
[--C-:B------:R-:W-:Y:S01]  /*2ccd0*/  SHF.R.U32.HI R108, RZ, 0x10, R89.reuse ;  /* 0x00000010ff6c7819 */ /* 0x100fe20000011659 */
[----:B------:R-:W-:Y:S01]  /*2cce0*/  IMAD.U32 R105, R105, 0x10000, RZ ;  /* 0x0001000069697824 */ /* 0x000fe200078e00ff */
[----:B------:R-:W-:-:S02]  /*2ccf0*/  SHF.R.U32.HI R89, RZ, 0x18, R89 ;  /* 0x00000018ff597819 */ /* 0x000fc40000011659 */
        /* <DEDUP_REMOVED lines=10> */
[----:B------:R-:W-:Y:S02]  /*2cda0*/  F2FP.F16.E4M3.UNPACK_B R88, R103.H1 ;  /* 0x00000067ff58723e */ /* 0x000fe400030006ff */
[----:B------:R-:W-:Y:S02]  /*2cdb0*/  LOP3.LUT R100, R100, 0xff0000, R101, 0xf8, !PT ;  /* 0x00ff000064647812 */ /* 0x000fe400078ef865 */
[----:B------:R-:W-:Y:S01]  /*2cdc0*/  F2FP.F16.E4M3.UNPACK_B R98, R89.H1 ;  /* 0x00000059ff62723e */ /* 0x000fe200030006ff */
[----:B------:R-:W-:Y:S01]  /*2cdd0*/  HADD2.F32 R101, -RZ, R88.H0_H0 ;  /* 0x20000058ff657230 */ /* 0x000fe20000004100 */
[----:B------:R-:W-:Y:S01]  /*2cde0*/  LOP3.LUT R104, R104, R15, RZ, 0xfc, !PT ;  /* 0x0000000f68687212 */ /* 0x000fe200078efcff */
[--C-:B------:R-:W-:Y:S01]  /*2cdf0*/  HADD2.F32 R15, -RZ, R14.reuse.H0_H0 ;  /* 0x2000000eff0f7230 */ /* 0x100fe20000004100 */
[----:B------:R-:W-:Y:S01]  /*2ce00*/  LOP3.LUT R100, R100, R99, RZ, 0xfc, !PT ;  /* 0x0000006364647212 */ /* 0x000fe200078efcff */
[----:B------:R-:W-:Y:S01]  /*2ce10*/  HADD2.F32 R14, -RZ, R14.H1_H1 ;  /* 0x3000000eff0e7230 */ /* 0x000fe20000004100 */
[----:B------:R-:W-:Y:S01]  /*2ce20*/  F2FP.F16.E4M3.UNPACK_B R13, R13.H1 ;  /* 0x0000000dff0d723e */ /* 0x000fe200030006ff */
        /* <DEDUP_REMOVED lines=24> */
[----:B------:R-:W-:Y:S01]  /*2cfb0*/  F2FP.F16.E4M3.UNPACK_B R89, R89 ;  /* 0x00000059ff59723e */ /* 0x000fe200020006ff */
        /* <DEDUP_REMOVED lines=8> */
[C---:B------:R-:W-:Y:S01]  /*2d040*/  FMUL.FTZ R114, R15.reuse, R102 ;  /* 0x000000660f727220 */ /* 0x040fe20000410000 */
[----:B------:R-:W-:Y:S01]  /*2d050*/  F2FP.F16.E4M3.UNPACK_B R13, R90 ;  /* 0x0000005aff0d723e */ /* 0x000fe200020006ff */
[----:B------:R-:W-:Y:S01]  /*2d060*/  FMUL.FTZ R15, R15, R88 ;  /* 0x000000580f0f7220 */ /* 0x000fe20000410000 */
[----:B------:R-:W-:Y:S01]  /*2d070*/  F2FP.F16.E4M3.UNPACK_B R90, R90.H1 ;  /* 0x0000005aff5a723e */ /* 0x000fe200030006ff */
[----:B------:R-:W-:Y:S01]  /*2d080*/  FFMA.FTZ R114, R91, R88, -R114 ;  /* 0x000000585b727223 */ /* 0x000fe20000010872 */
[----:B------:R-:W-:-:S02]  /*2d090*/  HADD2.F32 R88, -RZ, R100.H0_H0 ;  /* 0x20000064ff587230 */ /* 0x000fc40000004100 */
[----:B------:R-:W-:Y:S01]  /*2d0a0*/  FFMA.FTZ R121, R91, R102, R15 ;  /* 0x000000665b797223 */ /* 0x000fe2000001000f */
[--C-:B------:R-:W-:Y:S01]  /*2d0b0*/  HADD2.F32 R14, -RZ, R13.reuse.H0_H0 ;  /* 0x2000000dff0e7230 */ /* 0x100fe20000004100 */
[----:B------:R-:W-:Y:S01]  /*2d0c0*/  F2FP.SATFINITE.E4M3.F32.PACK_AB_MERGE_C R105, R105, R110, RZ ;  /* 0x0000006e6969723e */ /* 0x000fe200048070ff */
[----:B------:R-:W-:Y:S02]  /*2d0d0*/  HADD2.F32 R13, -RZ, R13.H1_H1 ;  /* 0x3000000dff0d7230 */ /* 0x000fe40000004100 */
[--C-:B------:R-:W-:Y:S01]  /*2d0e0*/  HADD2.F32 R91, -RZ, R104.reuse.H0_H0 ;  /* 0x20000068ff5b7230 */ /* 0x100fe20000004100 */
[----:B------:R-:W-:Y:S01]  /*2d0f0*/  F2FP.SATFINITE.E4M3.F32.PACK_AB_MERGE_C R114, R121, R114, RZ ;  /* 0x000000727972723e */ /* 0x000fe200048070ff */
[----:B------:R-:W-:Y:S02]  /*2d100*/  HADD2.F32 R104, -RZ, R104.H1_H1 ;  /* 0x30000068ff687230 */ /* 0x000fe40000004100 */
[----:B------:R-:W-:Y:S01]  /*2d110*/  FMUL.FTZ R98, R13, R88 ;  /* 0x000000580d627220 */ /* 0x000fe20000410000 */
[----:B------:R-:W-:-:S02]  /*2d120*/  HADD2.F32 R15, -RZ, R90.H1_H1 ;  /* 0x3000005aff0f7230 */ /* 0x000fc40000004100 */
[-C--:B------:R-:W-:Y:S01]  /*2d130*/  FMUL.FTZ R99, R13, R91.reuse ;  /* 0x0000005b0d637220 */ /* 0x080fe20000410000 */
[----:B------:R-:W-:Y:S02]  /*2d140*/  HADD2.F32 R100, -RZ, R100.H1_H1 ;  /* 0x30000064ff647230 */ /* 0x000fe40000004100 */
[C---:B------:R-:W-:Y:S01]  /*2d150*/  FFMA.FTZ R115, R14.reuse, R91, R98 ;  /* 0x0000005b0e737223 */ /* 0x040fe20000010062 */
[----:B------:R-:W-:Y:S02]  /*2d160*/  HADD2.F32 R90, -RZ, R90.H0_H0 ;  /* 0x2000005aff5a7230 */ /* 0x000fe40000004100 */
[C---:B------:R-:W-:Y:S01]  /*2d170*/  FMUL.FTZ R13, R15.reuse, R104 ;  /* 0x000000680f0d7220 */ /* 0x040fe20000410000 */
[----:B------:R-:W-:Y:S01]  /*2d180*/  FFMA.FTZ R102, R14, R88, -R99 ;  /* 0x000000580e667223 */ /* 0x000fe20000010863 */
[-C--:B------:R-:W-:Y:S01]  /*2d190*/  FMUL.FTZ R15, R15, R100.reuse ;  /* 0x000000640f0f7220 */ /* 0x080fe20000410000 */
[----:B------:R-:W-:Y:S02]  /*2d1a0*/  HADD2.F32 R88, -RZ, R89.H1_H1 ;  /* 0x30000059ff587230 */ /* 0x000fe40000004100 */
[C---:B------:R-:W-:Y:S01]  /*2d1b0*/  FFMA.FTZ R100, R90.reuse, R100, -R13 ;  /* 0x000000645a647223 */ /* 0x040fe2000001080d */
[----:B------:R-:W-:Y:S01]  /*2d1c0*/  F2FP.F16.E4M3.UNPACK_B R13, R12.H1 ;  /* 0x0000000cff0d723e */ /* 0x000fe200030006ff */
[----:B------:R-:W-:Y:S01]  /*2d1d0*/  FFMA.FTZ R117, R90, R104, R15 ;  /* 0x000000685a757223 */ /* 0x000fe2000001000f */
[----:B------:R-:W-:Y:S01]  /*2d1e0*/  F2FP.F16.E4M3.UNPACK_B R12, R12 ;  /* 0x0000000cff0c723e */ /* 0x000fe200020006ff */
[----:B------:R-:W-:-:S02]  /*2d1f0*/  HADD2.F32 R90, -RZ, R103.H1_H1 ;  /* 0x30000067ff5a7230 */ /* 0x000fc40000004100 */
        /* <DEDUP_REMOVED lines=13> */
[----:B------:R-:W-:Y:S01]  /*2d2d0*/  F2FP.SATFINITE.E4M3.F32.PACK_AB_MERGE_C R13, R101, R108, R105 ;  /* 0x0000006c650d723e */ /* 0x000fe20004807069 */
[C---:B------:R-:W-:Y:S01]  /*2d2e0*/  FFMA.FTZ R15, R12.reuse, R89, -R15 ;  /* 0x000000590c0f7223 */ /* 0x040fe2000001080f */
[----:B------:R-:W-:Y:S01]  /*2d2f0*/  F2FP.SATFINITE.E4M3.F32.PACK_AB_MERGE_C R100, R115, R102, R100 ;  /* 0x000000667364723e */ /* 0x000fe20004807064 */
[----:B------:R-:W-:Y:S01]  /*2d300*/  FFMA.FTZ R98, R12, R103, R98 ;  /* 0x000000670c627223 */ /* 0x000fe20000010062 */
[----:B------:R-:W-:-:S02]  /*2d310*/  F2FP.SATFINITE.E4M3.F32.PACK_AB_MERGE_C R14, R14, R91, RZ ;  /* 0x0000005b0e0e723e */ /* 0x000fc400048070ff */
[----:B------:R-:W-:Y:S02]  /*2d320*/  F2FP.SATFINITE.E4M3.F32.PACK_AB_MERGE_C R101, R119, R112, R114 ;  /* 0x000000707765723e */ /* 0x000fe40004807072 */
[----:B------:R-:W-:Y:S01]  /*2d330*/  F2FP.SATFINITE.E4M3.F32.PACK_AB_MERGE_C R12, R98, R15, R14 ;  /* 0x0000000f620c723e */ /* 0x000fe2000480700e */
[----:B------:R-:W-:Y:S02]  /*2d340*/  IMAD.MOV.U32 R14, RZ, RZ, R100 ;  /* 0x000000ffff0e7224 */ /* 0x000fe400078e0064 */
[----:B------:R-:W-:-:S07]  /*2d350*/  IMAD.MOV.U32 R15, RZ, RZ, R101 ;  /* 0x000000ffff0f7224 */ /* 0x000fce00078e0065 */
.L_x_4530:
[----:B------:R-:W-:Y:S05]  /*2d360*/  BSYNC B4 ;  /* 0x0000000000047941 */ /* 0x000fea0003800000 */
.L_x_4529:
[C---:B------:R-:W-:Y:S02]  /*2d370*/  R2UR UR4, R20.reuse ;  /* 0x00000000140472ca */ /* 0x040fe400000e0000 */
[C---:B------:R-:W-:Y:S02]  /*2d380*/  R2UR UR5, R21.reuse ;  /* 0x00000000150572ca */ /* 0x040fe400000e0000 */
[----:B------:R-:W-:Y:S02]  /*2d390*/  R2UR UR6, R20 ;  /* 0x00000000140672ca */ /* 0x000fe400000e0000 */
[----:B------:R-:W-:-:S09]  /*2d3a0*/  R2UR UR7, R21 ;  /* 0x00000000150772ca */ /* 0x000fd200000e0000 */
[----:B-----5:R2:W-:Y:S04]  /*2d3b0*/  ST.E.128 desc[UR4][R106.64+0x40], R12 ;  /* 0x0000400c6a007985 */ /* 0x0205e8000c101d04 */
[----:B------:R2:W5:Y:S02]  /*2d3c0*/  LD.E.U8 R108, desc[UR6][R64.64] ;  /* 0x00000006406c7980 */ /* 0x000564000c101100 */
.L_x_4528:
[----:B------:R-:W-:Y:S05]  /*2d3d0*/  BSYNC B3 ;  /* 0x0000000000037941 */ /* 0x000fea0003800000 */
.L_x_4527:
[----:B-----5:R-:W-:Y:S01]  /*2d3e0*/  LOP3.LUT P1, RZ, R108, 0x8, RZ, 0xc0, !PT ;  /* 0x000000086cff7812 */ /* 0x020fe2000782c0ff */
[----:B------:R-:W-:-:S12]  /*2d3f0*/  BSSY B3, `(.L_x_4531) ;  /* 0x0000092000037945 */ /* 0x000fd80003800000 */
[----:B------:R-:W-:Y:S05]  /*2d400*/  @!P1 BRA `(.L_x_4532) ;  /* 0x0000000800409947 */ /* 0x000fea0003800000 */
[----:B------:R-:W-:Y:S02]  /*2d410*/  R2UR UR4, R20 ;  /* 0x00000000140472ca */ /* 0x000fe400000e0000 */
[----:B------:R-:W-:-:S13]  /*2d420*/  R2UR UR5, R21 ;  /* 0x00000000150572ca */ /* 0x000fda00000e0000 */
[----:B012---:R-:W2:Y:S01]  /*2d430*/  LD.E.U8 R14, desc[UR4][R60.64+0x18] ;  /* 0x000018043c0e7980 */ /* 0x007ea2000c101100 */
[----:B------:R-:W-:-:S05]  /*2d440*/  VIADD R12, R93, 0x2800 ;  /* 0x000028005d0c7836 */ /* 0x000fca0000000000 */
        /* <DEDUP_REMOVED lines=133> */
.L_x_4534:
[----:B------:R-:W-:Y:S05]  /*2dca0*/  BSYNC B4 ;  /* 0x0000000000047941 */ /* 0x000fea0003800000 */
.L_x_4533:
[C---:B------:R-:W-:Y:S02]  /*2dcb0*/  R2UR UR4, R20.reuse ;  /* 0x00000000140472ca */ /* 0x040fe400000e0000 */
[C---:B------:R-:W-:Y:S02]  /*2dcc0*/  R2UR UR5, R21.reuse ;  /* 0x00000000150572ca */ /* 0x040fe400000e0000 */
[----:B------:R-:W-:Y:S02]  /*2dcd0*/  R2UR UR6, R20 ;  /* 0x00000000140672ca */ /* 0x000fe400000e0000 */
[----:B------:R-:W-:-:S09]  /*2dce0*/  R2UR UR7, R21 ;  /* 0x00000000150772ca */ /* 0x000fd200000e0000 */
[----:B-----5:R3:W-:Y:S04]  /*2dcf0*/  ST.E.128 desc[UR4][R106.64+0x60], R12 ;  /* 0x0000600c6a007985 */ /* 0x0207e8000c101d04 */
[----:B------:R3:W5:Y:S02]  /*2dd00*/  LD.E.U8 R108, desc[UR6][R64.64] ;  /* 0x00000006406c7980 */ /* 0x000764000c101100 */
.L_x_4532:
[----:B------:R-:W-:Y:S05]  /*2dd10*/  BSYNC B3 ;  /* 0x0000000000037941 */ /* 0x000fea0003800000 */
.L_x_4531:
[----:B-----5:R-:W-:Y:S01]  /*2dd20*/  LOP3.LUT P1, RZ, R108, 0x10, RZ, 0xc0, !PT ;  /* 0x000000106cff7812 */ /* 0x020fe2000782c0ff */
[----:B------:R-:W-:-:S12]  /*2dd30*/  BSSY B3, `(.L_x_4535) ;  /* 0x000008c000037945 */ /* 0x000fd80003800000 */
[----:B------:R-:W-:Y:S05]  /*2dd40*/  @!P1 BRA `(.L_x_4536) ;  /* 0x0000000800289947 */ /* 0x000fea0003800000 */
[----:B------:R-:W-:Y:S02]  /*2dd50*/  R2UR UR4, R20 ;  /* 0x00000000140472ca */ /* 0x000fe400000e0000 */
[----:B------:R-:W-:-:S13]  /*2dd60*/  R2UR UR5, R21 ;  /* 0x00000000150572ca */ /* 0x000fda00000e0000 */
[----:B0123--:R-:W2:Y:S01]  /*2dd70*/  LD.E.U8 R12, desc[UR4][R60.64+0x18] ;  /* 0x000018043c0c7980 */ /* 0x00fea2000c101100 */
        /* <DEDUP_REMOVED lines=86> */
[----:B------:R-:W-:Y:S01]  /*2e2e0*/  HADD2.F32 R13, -RZ, R13.H1_H1 ;  /* 0x3000000dff0d7230 */ /* 0x000fe20000004100 */
[----:B------:R-:W-:Y:S01]  /*2e2f0*/  F2FP.SATFINITE.E4M3.F32.PACK_AB_MERGE_C R91, R91, R100, RZ ;  /* 0x000000645b5b723e */ /* 0x000fe200048070ff */
        /* <DEDUP_REMOVED lines=40> */
.L_x_4538:
[----:B------:R-:W-:Y:S05]  /*2e580*/  BSYNC B4 ;  /* 0x0000000000047941 */ /* 0x000fea0003800000 */
.L_x_4537:
[C---:B------:R-:W-:Y:S02]  /*2e590*/  R2UR UR4, R20.reuse ;  /* 0x00000000140472ca */ /* 0x040fe400000e0000 */
[C---:B------:R-:W-:Y:S02]  /*2e5a0*/  R2UR UR5, R21.reuse ;  /* 0x00000000150572ca */ /* 0x040fe400000e0000 */
[----:B------:R-:W-:Y:S02]  /*2e5b0*/  R2UR UR6, R20 ;  /* 0x00000000140672ca */ /* 0x000fe400000e0000 */
[----:B------:R-:W-:-:S09]  /*2e5c0*/  R2UR UR7, R21 ;  /* 0x00000000150772ca */ /* 0x000fd200000e0000 */
[----:B-----5:R4:W-:Y:S04]  /*2e5d0*/  ST.E.128 desc[UR4][R106.64+0x80], R12 ;  /* 0x0000800c6a007985 */ /* 0x0209e8000c101d04 */
[----:B------:R4:W5:Y:S02]  /*2e5e0*/  LD.E.U8 R108, desc[UR6][R64.64] ;  /* 0x00000006406c7980 */ /* 0x000964000c101100 */
.L_x_4536:
[----:B------:R-:W-:Y:S05]  /*2e5f0*/  BSYNC B3 ;  /* 0x0000000000037941 */ /* 0x000fea0003800000 */
.L_x_4535:
[----:B-----5:R-:W-:-:S13]  /*2e600*/  LOP3.LUT P1, RZ, R108, 0x20, RZ, 0xc0, !PT ;  /* 0x000000206cff7812 */ /* 0x020fda000782c0ff */
[----:B------:R-:W-:Y:S05]  /*2e610*/  @!P1 BRA `(.L_x_4518) ;  /* 0x0000000800309947 */ /* 0x000fea0003800000 */
[----:B------:R-:W-:Y:S02]  /*2e620*/  R2UR UR4, R20 ;  /* 0x00000000140472ca */ /* 0x000fe400000e0000 */
[----:B------:R-:W-:-:S13]  /*2e630*/  R2UR UR5, R21 ;  /* 0x00000000150572ca */ /* 0x000fda00000e0000 */
[----:B------:R-:W2:Y:S02]  /*2e640*/  LD.E.U8 R76, desc[UR4][R60.64+0x18] ;  /* 0x000018043c4c7980 */ /* 0x000ea4000c101100 */
[----:B01234-:R-:W-:-:S05]  /*2e650*/  VIADD R12, R93, 0x5000 ;  /* 0x000050005d0c7836 */ /* 0x01ffca0000000000 */
[--C-:B------:R-:W-:Y:S02]  /*2e660*/  SHF.R.S32.HI R13, RZ, 0x1f, R12.reuse ;  /* 0x0000001fff0d7819 */ /* 0x100fe4000001140c */
[----:B------:R-:W-:-:S04]  /*2e670*/  IADD3 R12, P1, P2, R62, R7, R12 ;  /* 0x000000073e0c7210 */ /* 0x000fc80007a3e00c */
[----:B------:R-:W-:Y:S01]  /*2e680*/  IADD3.X R13, R63, R55, R13, P1, P2 ;  /* 0x000000373f0d7210 */ /* 0x000fe20000fe440d */
[----:B------:R-:W-:Y:S05]  /*2e690*/  BSSY B3, `(.L_x_4539) ;  /* 0x0000081000037945 */ /* 0x000fea0003800000 */
[----:B------:R-:W5:Y:S01]  /*2e6a0*/  LD.E.128 R12, desc[UR4][R12.64] ;  /* 0x000000040c0c7980 */ /* 0x000f62000c101d00 */
[----:B------:R-:W-:-:S13]  /*2e6b0*/  LOP3.LUT P1, RZ, R76, 0x20, RZ, 0xc0, !PT ;  /* 0x000000204cff7812 */ /* 0x000fda000782c0ff */
[----:B------:R-:W-:Y:S05]  /*2e6c0*/  @!P1 BRA `(.L_x_4540) ;  /* 0x0000000400f49947 */ /* 0x000fea0003800000 */
        /* <DEDUP_REMOVED lines=8> */
[----:B------:R-:W-:Y:S02]  /*2e750*/  SHF.R.U32.HI R82, RZ, 0x8, R73 ;  /* 0x00000008ff527819 */ /* 0x000fe40000011649 */
[----:B------:R-:W-:Y:S02]  /*2e760*/  PRMT R81, R80, 0x7604, R81 ;  /* 0x0000760450517816 */ /* 0x000fe40000000051 */
[----:B------:R-:W-:Y:S02]  /*2e770*/  SHF.R.U32.HI R78, RZ, 0x8, R75 ;  /* 0x00000008ff4e7819 */ /* 0x000fe4000001164b */
[----:B------:R-:W-:Y:S02]  /*2e780*/  PRMT R15, R14, 0x7604, R15 ;  /* 0x000076040e0f7816 */ /* 0x000fe4000000000f */
[----:B------:R-:W-:Y:S02]  /*2e790*/  SHF.R.U32.HI R80, RZ, 0x10, R72 ;  /* 0x00000010ff507819 */ /* 0x000fe40000011648 */
[----:B------:R-:W-:-:S02]  /*2e7a0*/  SHF.R.U32.HI R14, RZ, 0x10, R74 ;  /* 0x00000010ff0e7819 */ /* 0x000fc4000001164a */
[----:B------:R-:W-:Y:S02]  /*2e7b0*/  LOP3.LUT R83, R73, 0xff, RZ, 0xc0, !PT ;  /* 0x000000ff49537812 */ /* 0x000fe400078ec0ff */
[----:B------:R-:W-:Y:S02]  /*2e7c0*/  LOP3.LUT R82, R82, 0xff, RZ, 0xc0, !PT ;  /* 0x000000ff52527812 */ /* 0x000fe400078ec0ff */
[----:B------:R-:W-:Y:S02]  /*2e7d0*/  LOP3.LUT R79, R75, 0xff, RZ, 0xc0, !PT ;  /* 0x000000ff4b4f7812 */ /* 0x000fe400078ec0ff */
[----:B------:R-:W-:Y:S02]  /*2e7e0*/  LOP3.LUT R78, R78, 0xff, RZ, 0xc0, !PT ;  /* 0x000000ff4e4e7812 */ /* 0x000fe400078ec0ff */
[----:B------:R-:W-:Y:S02]  /*2e7f0*/  LOP3.LUT R80, R80, 0xff, RZ, 0xc0, !PT ;  /* 0x000000ff50507812 */ /* 0x000fe400078ec0ff */
[----:B------:R-:W-:-:S02]  /*2e800*/  LOP3.LUT R14, R14, 0xff, RZ, 0xc0, !PT ;  /* 0x000000ff0e0e7812 */ /* 0x000fc400078ec0ff */
[----:B------:R-:W-:Y:S02]  /*2e810*/  PRMT R83, R82, 0x7604, R83 ;  /* 0x0000760452537816 */ /* 0x000fe40000000053 */
[----:B------:R-:W-:Y:S02]  /*2e820*/  SHF.R.U32.HI R82, RZ, 0x10, R73 ;  /* 0x00000010ff527819 */ /* 0x000fe40000011649 */
[----:B------:R-:W-:Y:S02]  /*2e830*/  PRMT R79, R78, 0x7604, R79 ;  /* 0x000076044e4f7816 */ /* 0x000fe4000000004f */
[----:B------:R-:W-:Y:S02]  /*2e840*/  PRMT R81, R80, 0x7054, R81 ;  /* 0x0000705450517816 */ /* 0x000fe40000000051 */
[----:B------:R-:W-:Y:S02]  /*2e850*/  SHF.R.U32.HI R78, RZ, 0x10, R75 ;  /* 0x00000010ff4e7819 */ /* 0x000fe4000001164b */
[----:B------:R-:W-:-:S02]  /*2e860*/  PRMT R15, R14, 0x7054, R15 ;  /* 0x000070540e0f7816 */ /* 0x000fc4000000000f */
[----:B------:R-:W-:Y:S02]  /*2e870*/  LOP3.LUT R82, R82, 0xff, RZ, 0xc0, !PT ;  /* 0x000000ff52527812 */ /* 0x000fe400078ec0ff */
[----:B------:R-:W-:Y:S02]  /*2e880*/  LOP3.LUT R81, R81, 0xff000000, R72, 0xf8, !PT ;  /* 0xff00000051517812 */ /* 0x000fe400078ef848 */
[----:B------:R-:W-:Y:S02]  /*2e890*/  LOP3.LUT R78, R78, 0xff, RZ, 0xc0, !PT ;  /* 0x000000ff4e4e7812 */ /* 0x000fe400078ec0ff */
[----:B------:R-:W-:Y:S02]  /*2e8a0*/  LOP3.LUT R74, R15, 0xff000000, R74, 0xf8, !PT ;  /* 0xff0000000f4a7812 */ /* 0x000fe400078ef84a */
[----:B------:R-:W-:Y:S02]  /*2e8b0*/  PRMT R82, R82, 0x7054, R83 ;  /* 0x0000705452527816 */ /* 0x000fe40000000053 */
[----:B------:R-:W-:-:S02]  /*2e8c0*/  SHF.R.U32.HI R15, RZ, 0x18, R73 ;  /* 0x00000018ff0f7819 */ /* 0x000fc40000011649 */
[----:B------:R-:W-:Y:S02]  /*2e8d0*/  F2FP.F16.E4M3.UNPACK_B R14, R13 ;  /* 0x0000000dff0e723e */ /* 0x000fe400020006ff */
[----:B------:R-:W-:Y:S02]  /*2e8e0*/  F2FP.F16.E4M3.UNPACK_B R72, R81.H1 ;  /* 0x00000051ff48723e */ /* 0x000fe400030006ff */
[----:B------:R-:W-:Y:S02]  /*2e8f0*/  PRMT R78, R78, 0x7054, R79 ;  /* 0x000070544e4e7816 */ /* 0x000fe4000000004f */
[----:B------:R-:W-:Y:S01]  /*2e900*/  SHF.R.U32.HI R75, RZ, 0x18, R75 ;  /* 0x00000018ff4b7819 */ /* 0x000fe2000001164b */
[--C-:B------:R-:W-:Y:S01]  /*2e910*/  HADD2.F32 R79, -RZ, R72.reuse.H0_H0 ;  /* 0x20000048ff4f7230 */ /* 0x100fe20000004100 */
[----:B------:R-:W-:Y:S01]  /*2e920*/  F2FP.F16.E4M3.UNPACK_B R73, R74.H1 ;  /* 0x0000004aff49723e */ /* 0x000fe200030006ff */
[----:B------:R-:W-:Y:S01]  /*2e930*/  HADD2.F32 R80, -RZ, R72.H1_H1 ;  /* 0x30000048ff507230 */ /* 0x000fe20000004100 */
[----:B------:R-:W-:Y:S01]  /*2e940*/  PRMT R82, R15, 0x654, R82 ;  /* 0x000006540f527816 */ /* 0x000fe20000000052 */
[--C-:B------:R-:W-:Y:S01]  /*2e950*/  HADD2.F32 R15, -RZ, R14.reuse.H0_H0 ;  /* 0x2000000eff0f7230 */ /* 0x100fe20000004100 */
[----:B------:R-:W-:Y:S01]  /*2e960*/  PRMT R78, R75, 0x654, R78 ;  /* 0x000006544b4e7816 */ /* 0x000fe2000000004e */
[----:B------:R-:W-:Y:S01]  /*2e970*/  HADD2.F32 R14, -RZ, R14.H1_H1 ;  /* 0x3000000eff0e7230 */ /* 0x000fe20000004100 */
[----:B------:R-:W-:Y:S01]  /*2e980*/  F2FP.F16.E4M3.UNPACK_B R13, R13.H1 ;  /* 0x0000000dff0d723e */ /* 0x000fe200030006ff */
[--C-:B------:R-:W-:Y:S01]  /*2e990*/  HADD2.F32 R75, -RZ, R73.reuse.H0_H0 ;  /* 0x20000049ff4b7230 */ /* 0x100fe20000004100 */
[----:B------:R-:W-:Y:S01]  /*2e9a0*/  F2FP.F16.E4M3.UNPACK_B R81, R81 ;  /* 0x00000051ff51723e */ /* 0x000fe200020006ff */
[----:B------:R-:W-:-:S02]  /*2e9b0*/  HADD2.F32 R73, -RZ, R73.H1_H1 ;  /* 0x30000049ff497230 */ /* 0x000fc40000004100 */
[C---:B------:R-:W-:Y:S01]  /*2e9c0*/  FMUL.FTZ R88, R14.reuse, R79 ;  /* 0x0000004f0e587220 */ /* 0x040fe20000410000 */
[--C-:B------:R-:W-:Y:S02]  /*2e9d0*/  HADD2.F32 R72, -RZ, R13.reuse.H1_H1 ;  /* 0x3000000dff487230 */ /* 0x100fe40000004100 */
[-C--:B------:R-:W-:Y:S01]  /*2e9e0*/  FMUL.FTZ R14, R14, R75.reuse ;  /* 0x0000004b0e0e7220 */ /* 0x080fe20000410000 */
[----:B------:R-:W-:Y:S02]  /*2e9f0*/  HADD2.F32 R13, -RZ, R13.H0_H0 ;  /* 0x2000000dff0d7230 */ /* 0x000fe40000004100 */
[C---:B------:R-:W-:Y:S01]  /*2ea00*/  FFMA.FTZ R88, R15.reuse, R75, -R88 ;  /* 0x0000004b0f587223 */ /* 0x040fe20000010858 */
[----:B------:R-:W-:Y:S01]  /*2ea10*/  F2FP.F16.E4M3.UNPACK_B R74, R74 ;  /* 0x0000004aff4a723e */ /* 0x000fe200020006ff */
        /* <DEDUP_REMOVED lines=43> */
[-C--:B------:R-:W-:Y:S01]  /*2ecd0*/  FMUL.FTZ R15, R15, R78.reuse ;  /* 0x0000004e0f0f7220 */ /* 0x080fe20000410000 */
[----:B------:R-:W-:Y:S02]  /*2ece0*/  HADD2.F32 R73, -RZ, R81.H1_H1 ;  /* 0x30000051ff497230 */ /* 0x000fe40000004100 */
[C---:B------:R-:W-:Y:S01]  /*2ecf0*/  FFMA.FTZ R89, R76.reuse, R78, -R13 ;  /* 0x0000004e4c597223 */ /* 0x040fe2000001080d */
[----:B------:R-:W-:Y:S01]  /*2ed00*/  F2FP.F16.E4M3.UNPACK_B R13, R12.H1 ;  /* 0x0000000cff0d723e */ /* 0x000fe200030006ff */
[----:B------:R-:W-:Y:S01]  /*2ed10*/  FFMA.FTZ R82, R76, R82, R15 ;  /* 0x000000524c527223 */ /* 0x000fe2000001000f */
[----:B------:R-:W-:Y:S01]  /*2ed20*/  F2FP.F16.E4M3.UNPACK_B R12, R12 ;  /* 0x0000000cff0c723e */ /* 0x000fe200020006ff */
[----:B------:R-:W-:Y:S01]  /*2ed30*/  HADD2.F32 R72, -RZ, R74.H1_H1 ;  /* 0x3000004aff487230 */ /* 0x000fe20000004100 */
[----:B------:R-:W-:Y:S01]  /*2ed40*/  F2FP.SATFINITE.E4M3.F32.PACK_AB_MERGE_C R99, R99, R100, RZ ;  /* 0x000000646363723e */ /* 0x000fe200048070ff */
[--C-:B------:R-:W-:Y:S01]  /*2ed50*/  HADD2.F32 R15, -RZ, R13.reuse.H1_H1 ;  /* 0x3000000dff0f7230 */ /* 0x100fe20000004100 */
[----:B------:R-:W-:Y:S01]  /*2ed60*/  F2FP.SATFINITE.E4M3.F32.PACK_AB_MERGE_C R82, R82, R89, RZ ;  /* 0x000000595252723e */ /* 0x000fe200048070ff */
[----:B------:R-:W-:Y:S01]  /*2ed70*/  HADD2.F32 R14, -RZ, R13.H0_H0 ;  /* 0x2000000dff0e7230 */ /* 0x000fe20000004100 */
[----:B------:R-:W-:Y:S01]  /*2ed80*/  F2FP.SATFINITE.E4M3.F32.PACK_AB_MERGE_C R91, R91, R98, R99 ;  /* 0x000000625b5b723e */ /* 0x000fe20004807063 */
        /* <DEDUP_REMOVED lines=10> */
[----:B------:R-:W-:Y:S01]  /*2ee30*/  F2FP.SATFINITE.E4M3.F32.PACK_AB_MERGE_C R13, R79, R88, R83 ;  /* 0x000000584f0d723e */ /* 0x000fe20004807053 */
[----:B------:R-:W-:Y:S01]  /*2ee40*/  FFMA.FTZ R15, R12, R74, -R15 ;  /* 0x0000004a0c0f7223 */ /* 0x000fe2000001080f */
[----:B------:R-:W-:Y:S01]  /*2ee50*/  F2FP.SATFINITE.E4M3.F32.PACK_AB_MERGE_C R14, R80, R77, R82 ;  /* 0x0000004d500e723e */ /* 0x000fe20004807052 */
[----:B------:R-:W-:Y:S01]  /*2ee60*/  FFMA.FTZ R76, R12, R81, R76 ;  /* 0x000000510c4c7223 */ /* 0x000fe2000001004c */
[----:B------:R-:W-:-:S04]  /*2ee70*/  F2FP.SATFINITE.E4M3.F32.PACK_AB_MERGE_C R75, R78, R75, RZ ;  /* 0x0000004b4e4b723e */ /* 0x000fc800048070ff */
[----:B------:R-:W-:Y:S01]  /*2ee80*/  F2FP.SATFINITE.E4M3.F32.PACK_AB_MERGE_C R12, R76, R15, R75 ;  /* 0x0000000f4c0c723e */ /* 0x000fe2000480704b */
[----:B------:R-:W-:-:S07]  /*2ee90*/  IMAD.MOV.U32 R15, RZ, RZ, R91 ;  /* 0x000000ffff0f7224 */ /* 0x000fce00078e005b */
.L_x_4540:
[----:B------:R-:W-:Y:S05]  /*2eea0*/  BSYNC B3 ;  /* 0x0000000000037941 */ /* 0x000fea0003800000 */
.L_x_4539:
[----:B------:R-:W-:Y:S02]  /*2eeb0*/  R2UR UR4, R20 ;  /* 0x00000000140472ca */ /* 0x000fe400000e0000 */
[----:B------:R-:W-:-:S13]  /*2eec0*/  R2UR UR5, R21 ;  /* 0x00000000150572ca */ /* 0x000fda00000e0000 */
[----:B-----5:R0:W-:Y:S02]  /*2eed0*/  ST.E.128 desc[UR4][R106.64+0xa0], R12 ;  /* 0x0000a00c6a007985 */ /* 0x0201e4000c101d04 */
.L_x_4518:
[----:B------:R-:W-:Y:S05]  /*2eee0*/  BSYNC B2 ;  /* 0x0000000000027941 */ /* 0x000fea0003800000 */
.L_x_4517:
[----:B------:R-:W-:Y:S02]  /*2eef0*/  R2UR UR4, R20 ;  /* 0x00000000140472ca */ /* 0x000fe400000e0000 */
[----:B------:R-:W-:-:S13]  /*2ef00*/  R2UR UR5, R21 ;  /* 0x00000000150572ca */ /* 0x000fda00000e0000 */
[----:B01234-:R-:W2:Y:S02]  /*2ef10*/  LD.E R12, desc[UR4][R60.64+0xc] ;  /* 0x00000c043c0c7980 */ /* 0x01fea4000c101900 */
[----:B--2---:R-:W-:Y:S02]  /*2ef20*/  IMAD R13, R53, -0xa0, R12 ;  /* 0xffffff60350d7824 */ /* 0x004fe400078e020c */
[----:B------:R-:W-:-:S03]  /*2ef30*/  VIADD R12, R97, 0x80 ;  /* 0x00000080610c7836 */ /* 0x000fc60000000000 */
[----:B------:R-:W-:-:S04]  /*2ef40*/  VIMNMX R13, R13, 0xa0, PT ;  /* 0x000000a00d0d7848 */ /* 0x000fc80003fe0100 */
[----:B------:R-:W-:-:S13]  /*2ef50*/  ISETP.GE.AND P1, PT, R12, R13, PT ;  /* 0x0000000d0c00720c */ /* 0x000fda0003f26270 */
[----:B------:R-:W-:Y:S05]  /*2ef60*/  @P1 BRA `(.L_x_4541) ;  /* 0x000000c800481947 */ /* 0x000fea0003800000 */
[----:B------:R-:W-:Y:S02]  /*2ef70*/  R2UR UR4, R20 ;  /* 0x00000000140472ca */ /* 0x000fe400000e0000 */
[----:B------:R-:W-:-:S13]  /*2ef80*/  R2UR UR5, R21 ;  /* 0x00000000150572ca */ /* 0x000fda00000e0000 */
[----:B-----5:R-:W2:Y:S01]  /*2ef90*/  LD.E.U8 R72, desc[UR4][R64.64] ;  /* 0x0000000440487980 */ /* 0x020ea2000c101100 */
[----:B------:R-:W-:Y:S01]  /*2efa0*/  IADD3 R97, P1, R97, 0x80, RZ ;  /* 0x0000008061617810 */ /* 0x000fe20007f3e0ff */
[----:B------:R-:W-:Y:S01]  /*2efb0*/  BSSY B2, `(.L_x_4542) ;  /* 0x0000099000027945 */ /* 0x000fe20003800000 */
[----:B------:R-:W-:-:S03]  /*2efc0*/  IADD3 R12, P2, R109, R86, RZ ;  /* 0x000000566d0c7210 */ /* 0x000fc60007f5e0ff */
[----:B------:R-:W-:Y:S02]  /*2efd0*/  IMAD.X R111, RZ, RZ, R111, P1 ;  /* 0x000000ffff6f7224 */ /* 0x000fe400008e066f */
[----:B------:R-:W-:Y:S02]  /*2efe0*/  IMAD.X R13, R113, 0x1, R85, P2 ;  /* 0x00000001710d7824 */ /* 0x000fe400010e0655 */
[----:B------:R-:W-:Y:S02]  /*2eff0*/  IMAD R111, R111, R94, RZ ;  /* 0x0000005e6f6f7224 */ /* 0x000fe400078e02ff */
[----:B------:R-:W-:-:S04]  /*2f000*/  IMAD.WIDE.U32 R12, R94, R97, R12 ;  /* 0x000000615e0c7225 */ /* 0x000fc800078e000c */
[----:B------:R-:W-:Y:S01]  /*2f010*/  IMAD R111, R95, R97, R111 ;  /* 0x000000615f6f7224 */ /* 0x000fe200078e026f */
        /* <DEDUP_REMOVED lines=139> */
.L_x_4545:
[----:B------:R-:W-:Y:S05]  /*2f8d0*/  BSYNC B3 ;  /* 0x0000000000037941 */ /* 0x000fea0003800000 */
.L_x_4544:
[C---:B------:R-:W-:Y:S02]  /*2f8e0*/  R2UR UR4, R20.reuse ;  /* 0x00000000140472ca */ /* 0x040fe400000e0000 */
[C---:B------:R-:W-:Y:S02]  /*2f8f0*/  R2UR UR5, R21.reuse ;  /* 0x00000000150572ca */ /* 0x040fe400000e0000 */
[----:B------:R-:W-:Y:S02]  /*2f900*/  R2UR UR6, R20 ;  /* 0x00000000140672ca */ /* 0x000fe400000e0000 */
[----:B------:R-:W-:-:S09]  /*2f910*/  R2UR UR7, R21 ;  /* 0x00000000150772ca */ /* 0x000fd200000e0000 */
[----:B-----5:R0:W-:Y:S04]  /*2f920*/  ST.E.128 desc[UR4][R26.64], R12 ;  /* 0x0000000c1a007985 */ /* 0x0201e8000c101d04 */
[----:B------:R0:W5:Y:S02]  /*2f930*/  LD.E.U8 R72, desc[UR6][R64.64] ;  /* 0x0000000640487980 */ /* 0x000164000c101100 */
.L_x_4543:
[----:B------:R-:W-:Y:S05]  /*2f940*/  BSYNC B2 ;  /* 0x0000000000027941 */ /* 0x000fea0003800000 */
.L_x_4542:
[----:B-----5:R-:W-:Y:S01]  /*2f950*/  LOP3.LUT P1, RZ, R72, 0x2, RZ, 0xc0, !PT ;  /* 0x0000000248ff7812 */ /* 0x020fe2000782c0ff */
[----:B------:R-:W-:-:S12]  /*2f960*/  BSSY B2, `(.L_x_4546) ;  /* 0x0000090000027945 */ /* 0x000fd80003800000 */
[----:B------:R-:W-:Y:S05]  /*2f970*/  @!P1 BRA `(.L_x_4547) ;  /* 0x0000000800389947 */ /* 0x000fea0003800000 */
[----:B------:R-:W-:Y:S02]  /*2f980*/  R2UR UR4, R20 ;  /* 0x00000000140472ca */ /* 0x000fe400000e0000 */
[----:B------:R-:W-:-:S13]  /*2f990*/  R2UR UR5, R21 ;  /* 0x00000000150572ca */ /* 0x000fda00000e0000 */
[----:B0-----:R-:W2:Y:S01]  /*2f9a0*/  LD.E.U8 R14, desc[UR4][R60.64+0x18] ;  /* 0x000018043c0e7980 */ /* 0x001ea2000c101100 */
        /* <DEDUP_REMOVED lines=132> */
.L_x_4549:
[----:B------:R-:W-:Y:S05]  /*301f0*/  BSYNC B3 ;  /* 0x0000000000037941 */ /* 0x000fea0003800000 */
.L_x_4548:
[C---:B------:R-:W-:Y:S02]  /*30200*/  R2UR UR4, R20.reuse ;  /* 0x00000000140472ca */ /* 0x040fe400000e0000 */
[C---:B------:R-:W-:Y:S02]  /*30210*/  R2UR UR5, R21.reuse ;  /* 0x00000000150572ca */ /* 0x040fe400000e0000 */
[----:B------:R-:W-:Y:S02]  /*30220*/  R2UR UR6, R20 ;  /* 0x00000000140672ca */ /* 0x000fe400000e0000 */
[----:B------:R-:W-:-:S09]  /*30230*/  R2UR UR7, R21 ;  /* 0x00000000150772ca */ /* 0x000fd200000e0000 */
[----:B-----5:R1:W-:Y:S04]  /*30240*/  ST.E.128 desc[UR4][R26.64+0x20], R12 ;  /* 0x0000200c1a007985 */ /* 0x0203e8000c101d04 */
[----:B------:R1:W5:Y:S02]  /*30250*/  LD.E.U8 R72, desc[UR6][R64.64] ;  /* 0x0000000640487980 */ /* 0x000364000c101100 */
.L_x_4547:
[----:B------:R-:W-:Y:S05]  /*30260*/  BSYNC B2 ;  /* 0x0000000000027941 */ /* 0x000fea0003800000 */
.L_x_4546:
        /* <DEDUP_REMOVED lines=136> */
.L_x_4553:
[----:B------:R-:W-:Y:S05]  /*30af0*/  BSYNC B3 ;  /* 0x0000000000037941 */ /* 0x000fea0003800000 */
.L_x_4552:
[C---:B------:R-:W-:Y:S02]  /*30b00*/  R2UR UR4, R20.reuse ;  /* 0x00000000140472ca */ /* 0x040fe400000e0000 */
[C---:B------:R-:W-:Y:S02]  /*30b10*/  R2UR UR5, R21.reuse ;  /* 0x00000000150572ca */ /* 0x040fe400000e0000 */
[----:B------:R-:W-:Y:S02]  /*30b20*/  R2UR UR6, R20 ;  /* 0x00000000140672ca */ /* 0x000fe400000e0000 */
[----:B------:R-:W-:-:S09]  /*30b30*/  R2UR UR7, R21 ;  /* 0x00000000150772ca */ /* 0x000fd200000e0000 */
[----:B-----5:R2:W-:Y:S04]  /*30b40*/  ST.E.128 desc[UR4][R26.64+0x40], R12 ;  /* 0x0000400c1a007985 */ /* 0x0205e8000c101d04 */
[----:B------:R2:W5:Y:S02]  /*30b50*/  LD.E.U8 R72, desc[UR6][R64.64] ;  /* 0x0000000640487980 */ /* 0x000564000c101100 */
.L_x_4551:
[----:B------:R-:W-:Y:S05]  /*30b60*/  BSYNC B2 ;  /* 0x0000000000027941 */ /* 0x000fea0003800000 */
.L_x_4550:
        /* <DEDUP_REMOVED lines=138> */
.L_x_4557:
[----:B------:R-:W-:Y:S05]  /*31410*/  BSYNC B3 ;  /* 0x0000000000037941 */ /* 0x000fea0003800000 */
.L_x_4556:
[C---:B------:R-:W-:Y:S02]  /*31420*/  R2UR UR4, R20.reuse ;  /* 0x00000000140472ca */ /* 0x040fe400000e0000 */
[C---:B------:R-:W-:Y:S02]  /*31430*/  R2UR UR5, R21.reuse ;  /* 0x00000000150572ca */ /* 0x040fe400000e0000 */
[----:B------:R-:W-:Y:S02]  /*31440*/  R2UR UR6, R20 ;  /* 0x00000000140672ca */ /* 0x000fe400000e0000 */
[----:B------:R-:W-:-:S09]  /*31450*/  R2UR UR7, R21 ;  /* 0x00000000150772ca */ /* 0x000fd200000e0000 */
[----:B-----5:R3:W-:Y:S04]  /*31460*/  ST.E.128 desc[UR4][R26.64+0x60], R12 ;  /* 0x0000600c1a007985 */ /* 0x0207e8000c101d04 */
[----:B------:R3:W5:Y:S02]  /*31470*/  LD.E.U8 R72, desc[UR6][R64.64] ;  /* 0x0000000640487980 */ /* 0x000764000c101100 */
.L_x_4555:
[----:B------:R-:W-:Y:S05]  /*31480*/  BSYNC B2 ;  /* 0x0000000000027941 */ /* 0x000fea0003800000 */
.L_x_4554:
        /* <DEDUP_REMOVED lines=136> */
.L_x_4561:
[----:B------:R-:W-:Y:S05]  /*31d10*/  BSYNC B3 ;  /* 0x0000000000037941 */ /* 0x000fea0003800000 */
.L_x_4560:
[C---:B------:R-:W-:Y:S02]  /*31d20*/  R2UR UR4, R20.reuse ;  /* 0x00000000140472ca */ /* 0x040fe400000e0000 */
[C---:B------:R-:W-:Y:S02]  /*31d30*/  R2UR UR5, R21.reuse ;  /* 0x00000000150572ca */ /* 0x040fe400000e0000 */
[----:B------:R-:W-:Y:S02]  /*31d40*/  R2UR UR6, R20 ;  /* 0x00000000140672ca */ /* 0x000fe400000e0000 */
[----:B------:R-:W-:-:S09]  /*31d50*/  R2UR UR7, R21 ;  /* 0x00000000150772ca */ /* 0x000fd200000e0000 */
[----:B-----5:R4:W-:Y:S04]  /*31d60*/  ST.E.128 desc[UR4][R26.64+0x80], R12 ;  /* 0x0000800c1a007985 */ /* 0x0209e8000c101d04 */
[----:B------:R4:W5:Y:S02]  /*31d70*/  LD.E.U8 R72, desc[UR6][R64.64] ;  /* 0x0000000640487980 */ /* 0x000964000c101100 */
.L_x_4559:
[----:B------:R-:W-:Y:S05]  /*31d80*/  BSYNC B2 ;  /* 0x0000000000027941 */ /* 0x000fea0003800000 */
.L_x_4558:
[----:B-----5:R-:W-:-:S13]  /*31d90*/  LOP3.LUT P1, RZ, R72, 0x20, RZ, 0xc0, !PT ;  /* 0x0000002048ff7812 */ /* 0x020fda000782c0ff */
[----:B------:R-:W-:Y:S05]  /*31da0*/  @!P1 BRA `(.L_x_4541) ;  /* 0x0000009800b89947 */ /* 0x000fea0003800000 */
[----:B------:R-:W-:Y:S02]  /*31db0*/  R2UR UR4, R20 ;  /* 0x00000000140472ca */ /* 0x000fe400000e0000 */
[----:B------:R-:W-:-:S13]  /*31dc0*/  R2UR UR5, R21 ;  /* 0x00000000150572ca */ /* 0x000fda00000e0000 */
[----:B------:R-:W2:Y:S01]  /*31dd0*/  LD.E.U8 R60, desc[UR4][R60.64+0x18] ;  /* 0x000018043c3c7980 */ /* 0x000ea2000c101100 */
[----:B------:R-:W-:-:S05]  /*31de0*/  VIADD R93, R93, 0x7000 ;  /* 0x000070005d5d7836 */ /* 0x000fca0000000000 */
[--C-:B01234-:R-:W-:Y:S02]  /*31df0*/  IADD3 R12, P1, P2, R62, R7, R93.reuse ;  /* 0x000000073e0c7210 */ /* 0x11ffe40007a3e05d */
[----:B------:R-:W-:-:S04]  /*31e00*/  SHF.R.S32.HI R62, RZ, 0x1f, R93 ;  /* 0x0000001fff3e7819 */ /* 0x000fc8000001145d */
        /* <DEDUP_REMOVED lines=8> */
[----:B------:R-:W-:Y:S02]  /*31e90*/  LOP3.LUT R7, R28, 0xff, RZ, 0xc0, !PT ;  /* 0x000000ff1c077812 */ /* 0x000fe400078ec0ff */
[----:B------:R-:W-:Y:S02]  /*31ea0*/  LOP3.LUT R14, R14, 0xff, RZ, 0xc0, !PT ;  /* 0x000000ff0e0e7812 */ /* 0x000fe400078ec0ff */
[----:B------:R-:W-:Y:S02]  /*31eb0*/  SHF.R.U32.HI R34, RZ, 0x8, R29 ;  /* 0x00000008ff227819 */ /* 0x000fe4000001161d */
[----:B------:R-:W-:Y:S02]  /*31ec0*/  PRMT R7, R14, 0x7604, R7 ;  /* 0x000076040e077816 */ /* 0x000fe40000000007 */
[----:B------:R-:W-:-:S02]  /*31ed0*/  SHF.R.U32.HI R38, RZ, 0x10, R29 ;  /* 0x00000010ff267819 */ /* 0x000fc4000001161d */
[----:B------:R-:W-:Y:S02]  /*31ee0*/  SHF.R.U32.HI R14, RZ, 0x8, R30 ;  /* 0x00000008ff0e7819 */ /* 0x000fe4000001161e */
[----:B------:R-:W-:Y:S02]  /*31ef0*/  LOP3.LUT R15, R29, 0xff, RZ, 0xc0, !PT ;  /* 0x000000ff1d0f7812 */ /* 0x000fe400078ec0ff */
[----:B------:R-:W-:Y:S02]  /*31f00*/  LOP3.LUT R34, R34, 0xff, RZ, 0xc0, !PT ;  /* 0x000000ff22227812 */ /* 0x000fe400078ec0ff */
[----:B------:R-:W-:Y:S02]  /*31f10*/  SHF.R.U32.HI R37, RZ, 0x8, R31 ;  /* 0x00000008ff257819 */ /* 0x000fe4000001161f */
[----:B------:R-:W-:Y:S01]  /*31f20*/  LOP3.LUT R35, R14, 0xff, RZ, 0xc0, !PT ;  /* 0x000000ff0e237812 */ /* 0x000fe200078ec0ff */
[----:B------:R-:W-:Y:S01]  /*31f30*/  IMAD.U32 R14, R38, 0x10000, RZ ;  /* 0x00010000260e7824 */ /* 0x000fe200078e00ff */
[----:B------:R-:W-:-:S02]  /*31f40*/  PRMT R15, R34, 0x7604, R15 ;  /* 0x00007604220f7816 */ /* 0x000fc4000000000f */
[----:B------:R-:W-:Y:S02]  /*31f50*/  SHF.R.U32.HI R38, RZ, 0x10, R31 ;  /* 0x00000010ff267819 */ /* 0x000fe4000001161f */
[----:B------:R-:W-:Y:S02]  /*31f60*/  LOP3.LUT R34, R30, 0xff, RZ, 0xc0, !PT ;  /* 0x000000ff1e227812 */ /* 0x000fe400078ec0ff */
[----:B------:R-:W-:Y:S02]  /*31f70*/  LOP3.LUT R36, R31, 0xff, RZ, 0xc0, !PT ;  /* 0x000000ff1f247812 */ /* 0x000fe400078ec0ff */
[----:B------:R-:W-:Y:S02]  /*31f80*/  LOP3.LUT R37, R37, 0xff, RZ, 0xc0, !PT ;  /* 0x000000ff25257812 */ /* 0x000fe400078ec0ff */
[----:B------:R-:W-:Y:S01]  /*31f90*/  LOP3.LUT R14, R15, 0xff0000, R14, 0xf8, !PT ;  /* 0x00ff00000f0e7812 */ /* 0x000fe200078ef80e */
[----:B------:R-:W-:Y:S01]  /*31fa0*/  IMAD.U32 R15, R38, 0x10000, RZ ;  /* 0x00010000260f7824 */ /* 0x000fe200078e00ff */
[----:B------:R-:W-:-:S02]  /*31fb0*/  PRMT R35, R35, 0x7604, R34 ;  /* 0x0000760423237816 */ /* 0x000fc40000000022 */
[----:B------:R-:W-:Y:S02]  /*31fc0*/  PRMT R36, R37, 0x7604, R36 ;  /* 0x0000760425247816 */ /* 0x000fe40000000024 */
[----:B------:R-:W-:Y:S02]  /*31fd0*/  SHF.R.U32.HI R34, RZ, 0x18, R29 ;  /* 0x00000018ff227819 */ /* 0x000fe4000001161d */
[----:B------:R-:W-:Y:S02]  /*31fe0*/  LOP3.LUT R35, R35, 0xff0000, R30, 0xf8, !PT ;  /* 0x00ff000023237812 */ /* 0x000fe400078ef81e */
[----:B------:R-:W-:Y:S02]  /*31ff0*/  LOP3.LUT R7, R7, 0xff0000, R28, 0xf8, !PT ;  /* 0x00ff000007077812 */ /* 0x000fe400078ef81c */
[----:B------:R-:W-:Y:S01]  /*32000*/  LOP3.LUT R29, R36, 0xff0000, R15, 0xf8, !PT ;  /* 0x00ff0000241d7812 */ /* 0x000fe200078ef80f */
[----:B------:R-:W-:Y:S01]  /*32010*/  IMAD.SHL.U32 R15, R34, 0x1000000, RZ ;  /* 0x01000000220f7824 */ /* 0x000fe200078e00ff */
[----:B------:R-:W-:-:S02]  /*32020*/  LOP3.LUT R35, R35, 0xff000000, R30, 0xf8, !PT ;  /* 0xff00000023237812 */ /* 0x000fc400078ef81e */
[----:B------:R-:W-:Y:S02]  /*32030*/  LOP3.LUT R28, R7, 0xff000000, R28, 0xf8, !PT ;  /* 0xff000000071c7812 */ /* 0x000fe400078ef81c */
[----:B------:R-:W-:Y:S02]  /*32040*/  LOP3.LUT R37, R29, 0xff000000, R31, 0xf8, !PT ;  /* 0xff0000001d257812 */ /* 0x000fe400078ef81f */
[----:B------:R-:W-:Y:S02]  /*32050*/  F2FP.F16.E4M3.UNPACK_B R7, R13 ;  /* 0x0000000dff07723e */ /* 0x000fe400020006ff */
[----:B------:R-:W-:Y:S02]  /*32060*/  LOP3.LUT R31, R14, R15, RZ, 0xfc, !PT ;  /* 0x0000000f0e1f7212 */ /* 0x000fe400078efcff */
[----:B------:R-:W-:Y:S01]  /*32070*/  F2FP.F16.E4M3.UNPACK_B R15, R35.H1 ;  /* 0x00000023ff0f723e */ /* 0x000fe200030006ff */
[--C-:B------:R-:W-:Y:S01]  /*32080*/  HADD2.F32 R14, -RZ, R7.reuse.H0_H0 ;  /* 0x20000007ff0e7230 */ /* 0x100fe20000004100 */
[-C--:B------:R-:W-:Y:S01]  /*32090*/  F2FP.F16.E4M3.UNPACK_B R29, R28.reuse.H1 ;  /* 0x0000001cff1d723e */ /* 0x080fe200030006ff */
[----:B------:R-:W-:Y:S01]  /*320a0*/  HADD2.F32 R7, -RZ, R7.H1_H1 ;  /* 0x30000007ff077230 */ /* 0x000fe20000004100 */
[----:B------:R-:W-:Y:S01]  /*320b0*/  F2FP.F16.E4M3.UNPACK_B R13, R13.H1 ;  /* 0x0000000dff0d723e */ /* 0x000fe200030006ff */
[--C-:B------:R-:W-:Y:S01]  /*320c0*/  HADD2.F32 R36, -RZ, R15.reuse.H0_H0 ;  /* 0x2000000fff247230 */ /* 0x100fe20000004100 */
[----:B------:R-:W-:Y:S01]  /*320d0*/  F2FP.F16.E4M3.UNPACK_B R35, R35 ;  /* 0x00000023ff23723e */ /* 0x000fe200020006ff */
[----:B------:R-:W-:Y:S01]  /*320e0*/  HADD2.F32 R38, -RZ, R15.H1_H1 ;  /* 0x3000000fff267230 */ /* 0x000fe20000004100 */
[----:B------:R-:W-:Y:S01]  /*320f0*/  F2FP.F16.E4M3.UNPACK_B R28, R28 ;  /* 0x0000001cff1c723e */ /* 0x000fe200020006ff */
[----:B------:R-:W-:-:S02]  /*32100*/  HADD2.F32 R30, -RZ, R29.H0_H0 ;  /* 0x2000001dff1e7230 */ /* 0x000fc40000004100 */
[----:B------:R-:W-:Y:S02]  /*32110*/  HADD2.F32 R15, -RZ, R13.H1_H1 ;  /* 0x3000000dff0f7230 */ /* 0x000fe40000004100 */
[----:B------:R-:W-:Y:S02]  /*32120*/  HADD2.F32 R34, -RZ, R29.H1_H1 ;  /* 0x3000001dff227230 */ /* 0x000fe40000004100 */
[C---:B------:R-:W-:Y:S01]  /*32130*/  FMUL.FTZ R29, R7.reuse, R36 ;  /* 0x00000024071d7220 */ /* 0x040fe20000410000 */
[----:B------:R-:W-:Y:S01]  /*32140*/  FMUL.FTZ R7, R7, R30 ;  /* 0x0000001e07077220 */ /* 0x000fe20000410000 */
[----:B------:R-:W-:Y:S02]  /*32150*/  HADD2.F32 R13, -RZ, R13.H0_H0 ;  /* 0x2000000dff0d7230 */ /* 0x000fe40000004100 */
[C---:B------:R-:W-:Y:S01]  /*32160*/  FMUL.FTZ R40, R15.reuse, R38 ;  /* 0x000000260f287220 */ /* 0x040fe20000410000 */
[----:B------:R-:W-:Y:S01]  /*32170*/  FMUL.FTZ R15, R15, R34 ;  /* 0x000000220f0f7220 */ /* 0x000fe20000410000 */
[C---:B------:R-:W-:Y:S01]  /*32180*/  FFMA.FTZ R36, R14.reuse, R36, R7 ;  /* 0x000000240e247223 */ /* 0x040fe20000010007 */
[----:B------:R-:W-:Y:S01]  /*32190*/  FFMA.FTZ R39, R14, R30, -R29 ;  /* 0x0000001e0e277223 */ /* 0x000fe2000001081d */
[----:B------:R-:W-:Y:S01]  /*321a0*/  F2FP.F16.E4M3.UNPACK_B R7, R33 ;  /* 0x00000021ff07723e */ /* 0x000fe200020006ff */
[C---:B------:R-:W-:Y:S01]  /*321b0*/  FFMA.FTZ R41, R13.reuse, R38, R15 ;  /* 0x000000260d297223 */ /* 0x040fe2000001000f */
[----:B------:R-:W-:Y:S01]  /*321c0*/  F2FP.F16.E4M3.UNPACK_B R14, R37.H1 ;  /* 0x00000025ff0e723e */ /* 0x000fe200030006ff */
[----:B------:R-:W-:Y:S01]  /*321d0*/  FFMA.FTZ R40, R13, R34, -R40 ;  /* 0x000000220d287223 */ /* 0x000fe20000010828 */
        /* <DEDUP_REMOVED lines=11> */
[----:B------:R-:W-:Y:S02]  /*32290*/  HADD2.F32 R14, -RZ, R33.H1_H1 ;  /* 0x30000021ff0e7230 */ /* 0x000fe40000004100 */
[-C--:B------:R-:W-:Y:S01]  /*322a0*/  FMUL.FTZ R7, R7, R30.reuse ;  /* 0x0000001e07077220 */ /* 0x080fe20000410000 */
[----:B------:R-:W-:Y:S02]  /*322b0*/  HADD2.F32 R15, -RZ, R15.H1_H1 ;  /* 0x3000000fff0f7230 */ /* 0x000fe40000004100 */
[C---:B------:R-:W-:Y:S01]  /*322c0*/  FFMA.FTZ R42, R13.reuse, R30, -R38 ;  /* 0x0000001e0d2a7223 */ /* 0x040fe20000010826 */
[----:B------:R-:W-:Y:S02]  /*322d0*/  HADD2.F32 R33, -RZ, R33.H0_H0 ;  /* 0x20000021ff217230 */ /* 0x000fe40000004100 */
[----:B------:R-:W-:Y:S01]  /*322e0*/  FFMA.FTZ R43, R13, R34, R7 ;  /* 0x000000220d2b7223 */ /* 0x000fe20000010007 */
[-C--:B------:R-:W-:Y:S01]  /*322f0*/  F2FP.F16.E4M3.UNPACK_B R7, R32.reuse ;  /* 0x00000020ff07723e */ /* 0x080fe200020006ff */
        /* <DEDUP_REMOVED lines=8> */
[----:B------:R-:W-:Y:S01]  /*32380*/  F2FP.SATFINITE.E4M3.F32.PACK_AB_MERGE_C R39, R36, R39, R40 ;  /* 0x000000272427723e */ /* 0x000fe20004807028 */
        /* <DEDUP_REMOVED lines=11> */
[-C--:B------:R-:W-:Y:S01]  /*32440*/  F2FP.F16.E4M3.UNPACK_B R7, R12.reuse.H1 ;  /* 0x0000000cff07723e */ /* 0x080fe200030006ff */
[C---:B------:R-:W-:Y:S01]  /*32450*/  FFMA.FTZ R34, R32.reuse, R31, -R15 ;  /* 0x0000001f20227223 */ /* 0x040fe2000001080f */
[----:B------:R-:W-:Y:S01]  /*32460*/  F2FP.F16.E4M3.UNPACK_B R12, R12 ;  /* 0x0000000cff0c723e */ /* 0x000fe200020006ff */
[----:B------:R-:W-:Y:S01]  /*32470*/  FFMA.FTZ R37, R32, R37, R14 ;  /* 0x0000002520257223 */ /* 0x000fe2000001000e */
[----:B------:R-:W-:Y:S01]  /*32480*/  HADD2.F32 R29, -RZ, R35.H1_H1 ;  /* 0x30000023ff1d7230 */ /* 0x000fe20000004100 */
[----:B------:R-:W-:Y:S01]  /*32490*/  F2FP.SATFINITE.E4M3.F32.PACK_AB_MERGE_C R55, R55, R56, RZ ;  /* 0x000000383737723e */ /* 0x000fe200048070ff */
[----:B------:R-:W-:-:S02]  /*324a0*/  HADD2.F32 R14, -RZ, R7.H1_H1 ;  /* 0x30000007ff0e7230 */ /* 0x000fc40000004100 */
[----:B------:R-:W-:Y:S01]  /*324b0*/  HADD2.F32 R15, -RZ, R28.H1_H1 ;  /* 0x3000001cff0f7230 */ /* 0x000fe20000004100 */
[----:B------:R-:W-:Y:S01]  /*324c0*/  F2FP.SATFINITE.E4M3.F32.PACK_AB_MERGE_C R34, R37, R34, RZ ;  /* 0x000000222522723e */ /* 0x000fe200048070ff */
[----:B------:R-:W-:Y:S02]  /*324d0*/  HADD2.F32 R13, -RZ, R7.H0_H0 ;  /* 0x20000007ff0d7230 */ /* 0x000fe40000004100 */
[C---:B------:R-:W-:Y:S01]  /*324e0*/  FMUL.FTZ R30, R14.reuse, R29 ;  /* 0x0000001d0e1e7220 */ /* 0x040fe20000410000 */
[----:B------:R-:W-:Y:S02]  /*324f0*/  HADD2.F32 R35, -RZ, R35.H0_H0 ;  /* 0x20000023ff237230 */ /* 0x000fe40000004100 */
[-C--:B------:R-:W-:Y:S01]  /*32500*/  FMUL.FTZ R32, R14, R15.reuse ;  /* 0x0000000f0e207220 */ /* 0x080fe20000410000 */
[----:B------:R-:W-:Y:S02]  /*32510*/  HADD2.F32 R7, -RZ, R12.H1_H1 ;  /* 0x3000000cff077230 */ /* 0x000fe40000004100 */
[----:B------:R-:W-:Y:S01]  /*32520*/  FFMA.FTZ R30, R13, R15, -R30 ;  /* 0x0000000f0d1e7223 */ /* 0x000fe2000001081e */
[----:B------:R-:W-:-:S02]  /*32530*/  HADD2.F32 R28, -RZ, R28.H0_H0 ;  /* 0x2000001cff1c7230 */ /* 0x000fc40000004100 */
[----:B------:R-:W-:Y:S01]  /*32540*/  FFMA.FTZ R13, R13, R29, R32 ;  /* 0x0000001d0d0d7223 */ /* 0x000fe20000010020 */
[----:B------:R-:W-:Y:S02]  /*32550*/  HADD2.F32 R12, -RZ, R12.H0_H0 ;  /* 0x2000000cff0c7230 */ /* 0x000fe40000004100 */
[-C--:B------:R-:W-:Y:S01]  /*32560*/  FMUL.FTZ R31, R7, R35.reuse ;  /* 0x00000023071f7220 */ /* 0x080fe20000410000 */
[----:B------:R-:W-:Y:S01]  /*32570*/  F2FP.SATFINITE.E4M3.F32.PACK_AB_MERGE_C R33, R33, R38, R34 ;  /* 0x000000262121723e */ /* 0x000fe20004807022 */
[----:B------:R-:W-:Y:S01]  /*32580*/  FMUL.FTZ R14, R7, R28 ;  /* 0x0000001c070e7220 */ /* 0x000fe20000410000 */
[----:B------:R-:W-:Y:S01]  /*32590*/  F2FP.SATFINITE.E4M3.F32.PACK_AB_MERGE_C R13, R13, R30, RZ ;  /* 0x0000001e0d0d723e */ /* 0x000fe200048070ff */
[C---:B------:R-:W-:Y:S01]  /*325a0*/  FFMA.FTZ R31, R12.reuse, R28, -R31 ;  /* 0x0000001c0c1f7223 */ /* 0x040fe2000001081f */
[----:B------:R-:W-:Y:S01]  /*325b0*/  F2FP.SATFINITE.E4M3.F32.PACK_AB_MERGE_C R15, R43, R42, R55 ;  /* 0x0000002a2b0f723e */ /* 0x000fe20004807037 */
[----:B------:R-:W-:-:S05]  /*325c0*/  FFMA.FTZ R14, R12, R35, R14 ;  /* 0x000000230c0e7223 */ /* 0x000fca000001000e */
[----:B------:R-:W-:Y:S01]  /*325d0*/  F2FP.SATFINITE.E4M3.F32.PACK_AB_MERGE_C R12, R14, R31, R13 ;  /* 0x0000001f0e0c723e */ /* 0x000fe2000480700d */
[----:B------:R-:W-:Y:S02]  /*325e0*/  IMAD.MOV.U32 R14, RZ, RZ, R33 ;  /* 0x000000ffff0e7224 */ /* 0x000fe400078e0021 */
[----:B------:R-:W-:-:S07]  /*325f0*/  IMAD.MOV.U32 R13, RZ, RZ, R39 ;  /* 0x000000ffff0d7224 */ /* 0x000fce00078e0027 */
.L_x_4563:
[----:B------:R-:W-:Y:S05]  /*32600*/  BSYNC B2 ;  /* 0x0000000000027941 */ /* 0x000fea0003800000 */
.L_x_4562:
[----:B------:R-:W-:Y:S02]  /*32610*/  R2UR UR4, R20 ;  /* 0x00000000140472ca */ /* 0x000fe400000e0000 */
[----:B------:R-:W-:-:S13]  /*32620*/  R2UR UR5, R21 ;  /* 0x00000000150572ca */ /* 0x000fda00000e0000 */
[----:B-----5:R0:W-:Y:S01]  /*32630*/  ST.E.128 desc[UR4][R26.64+0xa0], R12 ;  /* 0x0000a00c1a007985 */ /* 0x0201e2000c101d04 */
[----:B------:R-:W-:Y:S05]  /*32640*/  BRA `(.L_x_4541) ;  /* 0x0000009000907947 */ /* 0x000fea0003800000 */
.L_x_4508:
[C---:B------:R-:W-:Y:S01]  /*32650*/  R2UR UR10, R20.reuse ;  /* 0x00000000140a72ca */ /* 0x040fe200000e0000 */
[----:B------:R0:W5:Y:S01]  /*32660*/  LDL.64 R102, [R3+0x10] ;  /* 0x0000100003667983 */ /* 0x0001620000100a00 */
[C---:B------:R-:W-:Y:S02]  /*32670*/  R2UR UR11, R21.reuse ;  /* 0x00000000150b72ca */ /* 0x040fe400000e0000 */
[C---:B------:R-:W-:Y:S02]  /*32680*/  R2UR UR8, R20.reuse ;  /* 0x00000000140872ca */ /* 0x040fe400000e0000 */
[C---:B------:R-:W-:Y:S02]  /*32690*/  R2UR UR9, R21.reuse ;  /* 0x00000000150972ca */ /* 0x040fe400000e0000 */
[----:B------:R-:W-:Y:S02]  /*326a0*/  R2UR UR4, R20 ;  /* 0x00000000140472ca */ /* 0x000fe400000e0000 */
[----:B------:R-:W-:-:S02]  /*326b0*/  R2UR UR5, R21 ;  /* 0x00000000150572ca */ /* 0x000fc400000e0000 */
[C---:B------:R-:W-:Y:S02]  /*326c0*/  R2UR UR6, R20.reuse ;  /* 0x00000000140672ca */ /* 0x040fe400000e0000 */
[----:B------:R-:W-:Y:S01]  /*326d0*/  R2UR UR7, R21 ;  /* 0x00000000150772ca */ /* 0x000fe200000e0000 */
[----:B-----5:R-:W2:Y:S04]  /*326e0*/  LD.E R12, desc[UR10][R106.64+0xc] ;  /* 0x00000c0a6a0c7980 */ /* 0x020ea8000c101900 */
[----:B------:R-:W3:Y:S04]  /*326f0*/  LD.E R7, desc[UR8][R106.64+0x14] ;  /* 0x000014086a077980 */ /* 0x000ee8000c101900 */
[----:B------:R-:W4:Y:S04]  /*32700*/  LD.E.64 R90, desc[UR4][R106.64+0xa0] ;  /* 0x0000a0046a5a7980 */ /* 0x000f28000c101b00 */
[----:B------:R-:W4:Y:S01]  /*32710*/  LD.E.64 R98, desc[UR6][R106.64+0xc0] ;  /* 0x0000c0066a627980 */ /* 0x000f22000c101b00 */
[----:B------:R-:W-:-:S02]  /*32720*/  R2UR UR12, R20 ;  /* 0x00000000140c72ca */ /* 0x000fc400000e0000 */
[----:B------:R-:W-:Y:S01]  /*32730*/  R2UR UR13, R21 ;  /* 0x00000000150d72ca */ /* 0x000fe200000e0000 */
[----:B------:R0:W5:Y:S01]  /*32740*/  LD.E.64 R88, desc[UR4][R106.64+0x98] ;  /* 0x000098046a587980 */ /* 0x000162000c101b00 */
[----:B------:R-:W-:Y:S03]  /*32750*/  BSSY B2, `(.L_x_4564) ;  /* 0x0000052000027945 */ /* 0x000fe60003800000 */
[----:B------:R0:W5:Y:S01]  /*32760*/  LD.E.64 R100, desc[UR10][R106.64+0xc8] ;  /* 0x0000c80a6a647980 */ /* 0x000162000c101b00 */
        /* <DEDUP_REMOVED lines=28> */
[----:B------:R-:W-:Y:S02]  /*32930*/  VIADD R12, R7, 0x80 ;  /* 0x00000080070c7836 */ /* 0x000fe40000000000 */
[-C--:B------:R-:W-:Y:S01]  /*32940*/  IMAD R55, R90, R33.reuse, R13 ;  /* 0x000000215a377224 */ /* 0x080fe200078e020d */
[----:B------:R0:W5:Y:S01]  /*32950*/  LD.E.U8 R7, desc[UR12][R106.64+0x19] ;  /* 0x0000190c6a077980 */ /* 0x000162000c101100 */
[----:B------:R-:W-:Y:S02]  /*32960*/  IMAD R93, R98, R33, R15 ;  /* 0x00000021625d7224 */ /* 0x000fe400078e020f */
[----:B------:R-:W-:-:S02]  /*32970*/  IMAD.WIDE.U32 R108, R90, R53, RZ ;  /* 0x000000355a6c7225 */ /* 0x000fc400078e00ff */
[----:B------:R0:W5:Y:S02]  /*32980*/  LD.E.64 R90, desc[UR6][R106.64+0xa8] ;  /* 0x0000a8066a5a7980 */ /* 0x000164000c101b00 */
[----:B------:R-:W-:Y:S02]  /*32990*/  IMAD.WIDE.U32 R110, R98, R53, RZ ;  /* 0x00000035626e7225 */ /* 0x000fe400078e00ff */
[----:B------:R0:W5:Y:S01]  /*329a0*/  LD.E.64 R98, desc[UR8][R106.64+0xb8] ;  /* 0x0000b8086a627980 */ /* 0x000162000c101b00 */
[----:B------:R-:W-:Y:S02]  /*329b0*/  ISETP.GE.AND P3, PT, R12, R14, PT ;  /* 0x0000000e0c00720c */ /* 0x000fe40003f66270 */
[----:B------:R-:W-:Y:S02]  /*329c0*/  CS2R R32, SRZ ;  /* 0x0000000000207805 */ /* 0x000fe4000001ff00 */
[----:B------:R-:W-:Y:S02]  /*329d0*/  CS2R R14, SRZ ;  /* 0x00000000000e7805 */ /* 0x000fe4000001ff00 */
[----:B------:R-:W-:Y:S01]  /*329e0*/  CS2R R12, SRZ ;  /* 0x00000000000c7805 */ /* 0x000fe2000001ff00 */
[----:B------:R-:W-:-:S02]  /*329f0*/  IMAD.IADD R55, R109, 0x1, R55 ;  /* 0x000000016d377824 */ /* 0x000fc400078e0237 */
[----:B------:R-:W-:Y:S01]  /*32a00*/  IMAD.IADD R93, R111, 0x1, R93 ;  /* 0x000000016f5d7824 */ /* 0x000fe200078e025d */
[----:B0-----:R-:W-:Y:S06]  /*32a10*/  @P1 BRA `(.L_x_4565) ;  /* 0x0000000000941947 */ /* 0x001fec0003800000 */
[----:B-----5:R-:W-:Y:S02]  /*32a20*/  LOP3.LUT R60, R7, 0x1, RZ, 0xc0, !PT ;  /* 0x00000001073c7812 */ /* 0x020fe400078ec0ff */
[----:B------:R-:W-:Y:S02]  /*32a30*/  CS2R R78, SRZ ;  /* 0x00000000004e7805 */ /* 0x000fe4000001ff00 */
[----:B------:R-:W-:Y:S02]  /*32a40*/  IADD3 R106, P5, R90, R108, RZ ;  /* 0x0000006c5a6a7210 */ /* 0x000fe40007fbe0ff */
[----:B------:R-:W-:Y:S02]  /*32a50*/  CS2R R76, SRZ ;  /* 0x00000000004c7805 */ /* 0x000fe4000001ff00 */
[----:B------:R-:W-:Y:S02]  /*32a60*/  ISETP.NE.U32.AND P4, PT, R60, 0x1, PT ;  /* 0x000000013c00780c */ /* 0x000fe40003f85070 */
[----:B------:R-:W-:-:S02]  /*32a70*/  CS2R R70, SRZ ;  /* 0x0000000000467805 */ /* 0x000fc4000001ff00 */
[----:B------:R-:W-:Y:S01]  /*32a80*/  CS2R R68, SRZ ;  /* 0x0000000000447805 */ /* 0x000fe2000001ff00 */
[----:B------:R-:W-:Y:S01]  /*32a90*/  IMAD.X R107, R91, 0x1, R55, P5 ;  /* 0x000000015b6b7824 */ /* 0x000fe200028e0637 */
[----:B------:R-:W-:Y:S02]  /*32aa0*/  R2P PR, R7, 0x6 ;  /* 0x0000000607007804 */ /* 0x000fe40000000000 */
[----:B------:R-:W-:Y:S02]  /*32ab0*/  CS2R R66, SRZ ;  /* 0x0000000000427805 */ /* 0x000fe4000001ff00 */
[----:B------:R-:W-:Y:S02]  /*32ac0*/  IADD3 R112, P5, R100, R110, RZ ;  /* 0x0000006e64707210 */ /* 0x000fe40007fbe0ff */
[----:B------:R-:W-:Y:S02]  /*32ad0*/  CS2R R64, SRZ ;  /* 0x0000000000407805 */ /* 0x000fe4000001ff00 */
[----:B------:R-:W-:-:S02]  /*32ae0*/  CS2R R82, SRZ ;  /* 0x0000000000527805 */ /* 0x000fc4000001ff00 */
[----:B------:R-:W-:Y:S02]  /*32af0*/  CS2R R80, SRZ ;  /* 0x0000000000507805 */ /* 0x000fe4000001ff00 */
[----:B------:R-:W-:Y:S02]  /*32b00*/  CS2R R74, SRZ ;  /* 0x00000000004a7805 */ /* 0x000fe4000001ff00 */
[----:B------:R-:W-:Y:S02]  /*32b10*/  CS2R R72, SRZ ;  /* 0x0000000000487805 */ /* 0x000fe4000001ff00 */
[----:B------:R-:W-:Y:S02]  /*32b20*/  CS2R R62, SRZ ;  /* 0x00000000003e7805 */ /* 0x000fe4000001ff00 */
[----:B------:R-:W-:Y:S02]  /*32b30*/  @!P4 R2UR UR4, R20 ;  /* 0x000000001404c2ca */ /* 0x000fe400000e0000 */
[----:B------:R-:W-:-:S02]  /*32b40*/  CS2R R60, SRZ ;  /* 0x00000000003c7805 */ /* 0x000fc4000001ff00 */
[----:B------:R-:W-:Y:S01]  /*32b50*/  @!P4 R2UR UR5, R21 ;  /* 0x000000001505c2ca */ /* 0x000fe200000e0000 */
[----:B------:R-:W-:Y:S01]  /*32b60*/  IMAD.X R113, R101, 0x1, R93, P5 ;  /* 0x0000000165717824 */ /* 0x000fe200028e065d */
[C---:B------:R-:W-:Y:S02]  /*32b70*/  @P1 R2UR UR8, R20.reuse ;  /* 0x00000000140812ca */ /* 0x040fe400000e0000 */
[C---:B------:R-:W-:Y:S02]  /*32b80*/  @P1 R2UR UR9, R21.reuse ;  /* 0x00000000150912ca */ /* 0x040fe400000e0000 */
[C---:B------:R-:W-:Y:S02]  /*32b90*/  @P2 R2UR UR12, R20.reuse ;  /* 0x00000000140c22ca */ /* 0x040fe400000e0000 */
[----:B------:R-:W-:Y:S02]  /*32ba0*/  @P2 R2UR UR13, R21 ;  /* 0x00000000150d22ca */ /* 0x000fe400000e0000 */
[----:B------:R-:W-:-:S02]  /*32bb0*/  @!P4 R2UR UR6, R20 ;  /* 0x000000001406c2ca */ /* 0x000fc400000e0000 */
[C---:B------:R-:W-:Y:S01]  /*32bc0*/  @!P4 R2UR UR7, R21.reuse ;  /* 0x000000001507c2ca */ /* 0x040fe200000e0000 */
[----:B------:R0:W5:Y:S01]  /*32bd0*/  @!P4 LD.E.128 R76, desc[UR4][R106.64] ;  /* 0x000000046a4cc980 */ /* 0x000162000c101d00 */
[C---:B------:R-:W-:Y:S02]  /*32be0*/  @P1 R2UR UR10, R20.reuse ;  /* 0x00000000140a12ca */ /* 0x040fe400000e0000 */
[C---:B------:R-:W-:Y:S01]  /*32bf0*/  @P1 R2UR UR11, R21.reuse ;  /* 0x00000000150b12ca */ /* 0x040fe200000e0000 */
[----:B------:R0:W5:Y:S01]  /*32c00*/  @P1 LD.E.128 R68, desc[UR8][R106.64+0x20] ;  /* 0x000020086a441980 */ /* 0x000162000c101d00 */
[----:B------:R-:W-:Y:S02]  /*32c10*/  @P2 R2UR UR14, R20 ;  /* 0x00000000140e22ca */ /* 0x000fe400000e0000 */
[----:B------:R-:W-:Y:S01]  /*32c20*/  @P2 R2UR UR15, R21 ;  /* 0x00000000150f22ca */ /* 0x000fe200000e0000 */
[----:B------:R0:W5:Y:S04]  /*32c30*/  @P2 LD.E.128 R64, desc[UR12][R106.64+0x40] ;  /* 0x0000400c6a402980 */ /* 0x000168000c101d00 */
[----:B------:R0:W5:Y:S04]  /*32c40*/  @!P4 LD.E.128 R80, desc[UR6][R112.64] ;  /* 0x000000067050c980 */ /* 0x000168000c101d00 */
[----:B------:R0:W5:Y:S04]  /*32c50*/  @P1 LD.E.128 R72, desc[UR10][R112.64+0x20] ;  /* 0x0000200a70481980 */ /* 0x000168000c101d00 */
[----:B------:R0:W5:Y:S02]  /*32c60*/  @P2 LD.E.128 R60, desc[UR14][R112.64+0x40] ;  /* 0x0000400e703c2980 */ /* 0x000164000c101d00 */
.L_x_4565:
[----:B------:R-:W-:Y:S05]  /*32c70*/  BSYNC B2 ;  /* 0x0000000000027941 */ /* 0x000fea0003800000 */
.L_x_4564:
[----:B------:R-:W-:Y:S04]  /*32c80*/  BSSY B2, `(.L_x_4566) ;  /* 0x0000027000027945 */ /* 0x000fe80003800000 */
[----:B------:R-:W-:Y:S05]  /*32c90*/  @P3 BRA `(.L_x_4567) ;  /* 0x0000000000943947 */ /* 0x000fea0003800000 */
[----:B-----5:R-:W-:Y:S02]  /*32ca0*/  IADD3 R108, P4, P5, R90, R88, R108 ;  /* 0x000000585a6c7210 */ /* 0x020fe40007d9e06c */
[----:B------:R-:W-:Y:S02]  /*32cb0*/  CS2R R38, SRZ ;  /* 0x0000000000267805 */ /* 0x000fe4000001ff00 */
[C---:B------:R-:W-:Y:S02]  /*32cc0*/  LOP3.LUT R12, R7.reuse, 0x1, RZ, 0xc0, !PT ;  /* 0x00000001070c7812 */ /* 0x040fe400078ec0ff */
[----:B------:R-:W-:Y:S02]  /*32cd0*/  CS2R R36, SRZ ;  /* 0x0000000000247805 */ /* 0x000fe4000001ff00 */
[----:B------:R-:W-:Y:S02]  /*32ce0*/  R2P PR, R7, 0x6 ;  /* 0x0000000607007804 */ /* 0x000fe40000000000 */
[----:B------:R-:W-:-:S02]  /*32cf0*/  CS2R R42, SRZ ;  /* 0x00000000002a7805 */ /* 0x000fc4000001ff00 */
[----:B------:R-:W-:Y:S02]  /*32d00*/  ISETP.NE.U32.AND P3, PT, R12, 0x1, PT ;  /* 0x000000010c00780c */ /* 0x000fe40003f65070 */
[----:B------:R-:W-:Y:S02]  /*32d10*/  CS2R R40, SRZ ;  /* 0x0000000000287805 */ /* 0x000fe4000001ff00 */
[----:B------:R-:W-:Y:S02]  /*32d20*/  IADD3.X R109, R91, R89, R55, P4, P5 ;  /* 0x000000595b6d7210 */ /* 0x000fe400027ea437 */
[----:B------:R-:W-:Y:S02]  /*32d30*/  CS2R R58, SRZ ;  /* 0x00000000003a7805 */ /* 0x000fe4000001ff00 */
[----:B------:R-:W-:Y:S02]  /*32d40*/  IADD3 R110, P4, P5, R100, R98, R110 ;  /* 0x00000062646e7210 */ /* 0x000fe40007d9e06e */
[----:B------:R-:W-:-:S02]  /*32d50*/  CS2R R56, SRZ ;  /* 0x0000000000387805 */ /* 0x000fc4000001ff00 */
[----:B------:R-:W-:Y:S02]  /*32d60*/  CS2R R14, SRZ ;  /* 0x00000000000e7805 */ /* 0x000fe4000001ff00 */
[----:B------:R-:W-:Y:S02]  /*32d70*/  CS2R R12, SRZ ;  /* 0x00000000000c7805 */ /* 0x000fe4000001ff00 */
[----:B------:R-:W-:Y:S02]  /*32d80*/  CS2R R30, SRZ ;  /* 0x00000000001e7805 */ /* 0x000fe4000001ff00 */
[----:B------:R-:W-:Y:S02]  /*32d90*/  CS2R R28, SRZ ;  /* 0x00000000001c7805 */ /* 0x000fe4000001ff00 */
[----:B------:R-:W-:Y:S02]  /*32da0*/  CS2R R34, SRZ ;  /* 0x0000000000227805 */ /* 0x000fe4000001ff00 */
[----:B------:R-:W-:-:S02]  /*32db0*/  @P1 R2UR UR8, R20 ;  /* 0x00000000140812ca */ /* 0x000fc400000e0000 */
[----:B------:R-:W-:Y:S02]  /*32dc0*/  CS2R R32, SRZ ;  /* 0x0000000000207805 */ /* 0x000fe4000001ff00 */
[C---:B------:R-:W-:Y:S02]  /*32dd0*/  @!P3 R2UR UR4, R20.reuse ;  /* 0x000000001404b2ca */ /* 0x040fe400000e0000 */
[C---:B------:R-:W-:Y:S02]  /*32de0*/  @!P3 R2UR UR5, R21.reuse ;  /* 0x000000001505b2ca */ /* 0x040fe400000e0000 */
[C---:B------:R-:W-:Y:S02]  /*32df0*/  @P1 R2UR UR9, R21.reuse ;  /* 0x00000000150912ca */ /* 0x040fe400000e0000 */
[----:B------:R-:W-:Y:S02]  /*32e00*/  @P2 R2UR UR12, R20 ;  /* 0x00000000140c22ca */ /* 0x000fe400000e0000 */
[----:B------:R-:W-:-:S02]  /*32e10*/  @P2 R2UR UR13, R21 ;  /* 0x00000000150d22ca */ /* 0x000fc400000e0000 */
[C---:B------:R-:W-:Y:S02]  /*32e20*/  @!P3 R2UR UR6, R20.reuse ;  /* 0x000000001406b2ca */ /* 0x040fe400000e0000 */
[C---:B------:R-:W-:Y:S02]  /*32e30*/  @!P3 R2UR UR7, R21.reuse ;  /* 0x000000001507b2ca */ /* 0x040fe400000e0000 */
[C---:B------:R-:W-:Y:S01]  /*32e40*/  @P1 R2UR UR10, R20.reuse ;  /* 0x00000000140a12ca */ /* 0x040fe200000e0000 */
[----:B------:R1:W5:Y:S01]  /*32e50*/  @!P3 LD.E.128 R36, desc[UR4][R108.64] ;  /* 0x000000046c24b980 */ /* 0x000362000c101d00 */
[C---:B------:R-:W-:Y:S02]  /*32e60*/  @P1 R2UR UR11, R21.reuse ;  /* 0x00000000150b12ca */ /* 0x040fe400000e0000 */
[----:B------:R-:W-:Y:S01]  /*32e70*/  @P2 R2UR UR14, R20 ;  /* 0x00000000140e22ca */ /* 0x000fe200000e0000 */
[----:B------:R1:W5:Y:S01]  /*32e80*/  @P1 LD.E.128 R40, desc[UR8][R108.64+0x20] ;  /* 0x000020086c281980 */ /* 0x000362000c101d00 */
[----:B------:R-:W-:-:S02]  /*32e90*/  @P2 R2UR UR15, R21 ;  /* 0x00000000150f22ca */ /* 0x000fc400000e0000 */
[----:B------:R-:W-:Y:S01]  /*32ea0*/  IADD3.X R111, R101, R99, R93, P4, P5 ;  /* 0x00000063656f7210 */ /* 0x000fe200027ea45d */
[----:B------:R1:W5:Y:S04]  /*32eb0*/  @P2 LD.E.128 R56, desc[UR12][R108.64+0x40] ;  /* 0x0000400c6c382980 */ /* 0x000368000c101d00 */
[----:B------:R1:W5:Y:S04]  /*32ec0*/  @!P3 LD.E.128 R12, desc[UR6][R110.64] ;  /* 0x000000066e0cb980 */ /* 0x000368000c101d00 */
[----:B------:R1:W5:Y:S04]  /*32ed0*/  @P1 LD.E.128 R28, desc[UR10][R110.64+0x20] ;  /* 0x0000200a6e1c1980 */ /* 0x000368000c101d00 */
[----:B------:R1:W5:Y:S02]  /*32ee0*/  @P2 LD.E.128 R32, desc[UR14][R110.64+0x40] ;  /* 0x0000400e6e202980 */ /* 0x000364000c101d00 */
.L_x_4567:
[----:B------:R-:W-:Y:S05]  /*32ef0*/  BSYNC B2 ;  /* 0x0000000000027941 */ /* 0x000fea0003800000 */
.L_x_4566:
[----:B------:R-:W-:Y:S01]  /*32f00*/  R2UR UR4, R20 ;  /* 0x00000000140472ca */ /* 0x000fe200000e0000 */
[----:B-----5:R2:W5:Y:S01]  /*32f10*/  LDL R7, [R0] ;  /* 0x0000000000077983 */ /* 0x0205620000100800 */
[----:B------:R-:W-:-:S03]  /*32f20*/  R2UR UR5, R21 ;  /* 0x00000000150572ca */ /* 0x000fc600000e0000 */
[----:B------:R2:W5:Y:S10]  /*32f30*/  LDL R55, [R0+0x4] ;  /* 0x0000040000377983 */ /* 0x0005740000100800 */
[----:B------:R-:W3:Y:S01]  /*32f40*/  LD.E R88, desc[UR4][R102.64+0x1c] ;  /* 0x00001c0466587980 */ /* 0x000ee2000c101900 */
[----:B------:R-:W-:Y:S01]  /*32f50*/  BSSY B2, `(.L_x_4568) ;  /* 0x0000005000027945 */ /* 0x000fe20003800000 */
[----:B---3--:R-:W-:-:S04]  /*32f60*/  LOP3.LUT R88, R88, 0x1, RZ, 0xfc, !PT ;  /* 0x0000000158587812 */ /* 0x008fc800078efcff */
[----:B------:R-:W-:-:S13]  /*32f70*/  ISETP.NE.AND P1, PT, R88, 0x3, PT ;  /* 0x000000035800780c */ /* 0x000fda0003f25270 */
[----:B--2---:R-:W-:Y:S05]  /*32f80*/  @!P1 BRA `(.L_x_4569) ;  /* 0x0000000000049947 */ /* 0x004fea0003800000 */
[----:B------:R-:W-:Y:S01]  /*32f90*/  BPT.TRAP 0x1 ;  /* 0x000000040000795c */ /* 0x000fe20000300000 */
.L_x_4569:
[----:B------:R-:W-:Y:S05]  /*32fa0*/  BSYNC B2 ;  /* 0x0000000000027941 */ /* 0x000fea0003800000 */
.L_x_4568:
[----:B------:R-:W-:Y:S02]  /*32fb0*/  R2UR UR4, R20 ;  /* 0x00000000140472ca */ /* 0x000fe400000e0000 */
[----:B------:R-:W-:-:S13]  /*32fc0*/  R2UR UR5, R21 ;  /* 0x00000000150572ca */ /* 0x000fda00000e0000 */
[----:B------:R-:W2:Y:S01]  /*32fd0*/  LD.E.64 R102, desc[UR4][R102.64+0x8] ;  /* 0x0000080466667980 */ /* 0x000ea2000c101b00 */
[----:B-----5:R-:W-:Y:S01]  /*32fe0*/  SHF.L.U32 R90, R55, 0x1f, RZ ;  /* 0x0000001f375a7819 */ /* 0x020fe200000006ff */
[----:B------:R-:W-:Y:S01]  /*32ff0*/  BSSY B2, `(.L_x_4570) ;  /* 0x0000005000027945 */ /* 0x000fe20003800000 */
[----:B--2---:R-:W-:-:S05]  /*33000*/  MOV R88, R102 ;  /* 0x0000006600587202 */ /* 0x004fca0000000f00 */
[----:B------:R-:W-:-:S04]  /*33010*/  IMAD R7, R7, 0x8, R88 ;  /* 0x0000000807077824 */ /* 0x000fc800078e0258 */
[----:B------:R-:W2:Y:S02]  /*33020*/  SYNCS.PHASECHK.TRANS64.TRYWAIT P1, [R7+URZ], R90 ;  /* 0x0000005a070075a7 */ /* 0x000ea4000802017f */
[----:B--2---:R-:W-:Y:S05]  /*33030*/  @!P1 BRA `(.L_x_4571) ;  /* 0x0000008800889947 */ /* 0x004fea0003800000 */
.L_x_4622:
[----:B------:R-:W-:Y:S05]  /*33040*/  BSYNC B2 ;  /* 0x0000000000027941 */ /* 0x000fea0003800000 */
.L_x_4570:
[----:B------:R-:W3:Y:S01]  /*33050*/  LDL.64 R98, [R3+0x50] ;  /* 0x0000500003627983 */ /* 0x000ee20000100a00 */
[C---:B------:R-:W-:Y:S02]  /*33060*/  R2UR UR6, R20.reuse ;  /* 0x00000000140672ca */ /* 0x040fe400000e0000 */
[C---:B------:R-:W-:Y:S01]  /*33070*/  R2UR UR7, R21.reuse ;  /* 0x00000000150772ca */ /* 0x040fe200000e0000 */
[----:B------:R-:W2:Y:S01]  /*33080*/  LDL.64 R88, [R3+0x8] ;  /* 0x0000080003587983 */ /* 0x000ea20000100a00 */
[C---:B------:R-:W-:Y:S02]  /*33090*/  R2UR UR4, R20.reuse ;  /* 0x00000000140472ca */ /* 0x040fe400000e0000 */
[----:B------:R-:W-:Y:S01]  /*330a0*/  R2UR UR5, R21 ;  /* 0x00000000150572ca */ /* 0x000fe200000e0000 */
[----:B------:R-:W4:Y:S04]  /*330b0*/  LDL R55, [R0] ;  /* 0x0000000000377983 */ /* 0x000f280000100800 */
[----:B------:R-:W2:Y:S04]  /*330c0*/  LDL.64 R102, [R3+0x58] ;  /* 0x0000580003667983 */ /* 0x000ea80000100a00 */
[----:B------:R-:W5:Y:S04]  /*330d0*/  LDL.64 R100, [R3+0x38] ;  /* 0x0000380003647983 */ /* 0x000f680000100a00 */
[----:B---3--:R-:W3:Y:S04]  /*330e0*/  LD.E R84, desc[UR6][R98.64+0xc] ;  /* 0x00000c0662547980 */ /* 0x008ee8000c101900 */
[----:B-1----:R-:W3:Y:S01]  /*330f0*/  LD.E R110, desc[UR4][R98.64+0x8] ;  /* 0x00000804626e7980 */ /* 0x002ee2000c101900 */
[----:B------:R-:W-:-:S02]  /*33100*/  R2UR UR8, R20 ;  /* 0x00000000140872ca */ /* 0x000fc400000e0000 */
[----:B------:R-:W-:Y:S01]  /*33110*/  R2UR UR9, R21 ;  /* 0x00000000150972ca */ /* 0x000fe200000e0000 */
[----:B----4-:R-:W-:Y:S01]  /*33120*/  IMAD R55, R55, 0x7800, RZ ;  /* 0x0000780037377824 */ /* 0x010fe200078e02ff */
[----:B------:R-:W5:Y:S01]  /*33130*/  LD.E R108, desc[UR6][R98.64+0x4] ;  /* 0x00000406626c7980 */ /* 0x000f62000c101900 */
[----:B------:R-:W-:Y:S03]  /*33140*/  BSSY B2, `(.L_x_4572) ;  /* 0x00003d2000027945 */ /* 0x000fe60003800000 */
[----:B--2---:R-:W5:Y:S07]  /*33150*/  LD.E.64 R102, desc[UR4][R102.64] ;  /* 0x0000000466667980 */ /* 0x004f6e000c101b00 */
[----:B------:R1:W5:Y:S01]  /*33160*/  LD.E R7, desc[UR8][R88.64+0x64] ;  /* 0x0000640858077980 */ /* 0x000362000c101900 */
[----:B------:R-:W-:Y:S01]  /*33170*/  SHF.R.S32.HI R93, RZ, 0x1f, R55 ;  /* 0x0000001fff5d7819 */ /* 0x000fe20000011437 */
[----:B---3--:R-:W-:Y:S01]  /*33180*/  IMAD R84, R53, -0xa0, R84 ;  /* 0xffffff6035547824 */ /* 0x008fe200078e0254 */
[----:B------:R-:W-:-:S04]  /*33190*/  LEA.HI R109, R110, R110, RZ, 0x1 ;  /* 0x0000006e6e6d7211 */ /* 0x000fc800078f08ff */
[----:B------:R-:W-:Y:S02]  /*331a0*/  VIMNMX R84, R84, 0xa0, PT ;  /* 0x000000a054547848 */ /* 0x000fe40003fe0100 */
[----:B0-----:R-:W-:-:S04]  /*331b0*/  SHF.R.S32.HI R113, RZ, 0x1, R109 ;  /* 0x00000001ff717819 */ /* 0x001fc8000001146d */
[----:B------:R-:W-:Y:S02]  /*331c0*/  ISETP.GE.AND P1, PT, R113, R84, PT ;  /* 0x000000547100720c */ /* 0x000fe40003f26270 */
[----:B------:R-:W-:Y:S01]  /*331d0*/  LOP3.LUT R87, R109, 0xffffffe, RZ, 0xc0, !PT ;  /* 0x0ffffffe6d577812 */ /* 0x000fe200078ec0ff */
[----:B------:R-:W-:Y:S01]  /*331e0*/  IMAD R84, R95, R113, RZ ;  /* 0x000000715f547224 */ /* 0x000fe200078e02ff */
[----:B-1----:R-:W-:-:S03]  /*331f0*/  SHF.R.S32.HI R89, RZ, 0x1f, R113 ;  /* 0x0000001fff597819 */ /* 0x002fc60000011471 */
[----:B------:R-:W-:Y:S02]  /*33200*/  IMAD.IADD R87, R110, 0x1, -R87 ;  /* 0x000000016e577824 */ /* 0x000fe400078e0a57 */
[----:B------:R-:W-:Y:S02]  /*33210*/  IMAD R89, R94, R89, R84 ;  /* 0x000000595e597224 */ /* 0x000fe400078e0254 */
[----:B------:R-:W-:Y:S02]  /*33220*/  IMAD.SHL.U32 R97, R87, 0x10, RZ ;  /* 0x0000001057617824 */ /* 0x000fe400078e00ff */
[----:B------:R-:W-:Y:S01]  /*33230*/  IMAD.MOV.U32 R84, RZ, RZ, R86 ;  /* 0x000000ffff547224 */ /* 0x000fe200078e0056 */
[----:B------:R-:W-:Y:S06]  /*33240*/  @P1 BRA `(.L_x_4573) ;  /* 0x0000003c00041947 */ /* 0x000fec0003800000 */
[----:B------:R-:W-:Y:S02]  /*33250*/  R2UR UR4, R20 ;  /* 0x00000000140472ca */ /* 0x000fe400000e0000 */
[----:B------:R-:W-:-:S13]  /*33260*/  R2UR UR5, R21 ;  /* 0x00000000150572ca */ /* 0x000fda00000e0000 */
[----:B-----5:R-:W2:Y:S01]  /*33270*/  LD.E.U8 R86, desc[UR4][R100.64] ;  /* 0x0000000464567980 */ /* 0x020ea2000c101100 */
[----:B------:R-:W-:Y:S01]  /*33280*/  IMAD.WIDE.U32 R106, R94, R113, R84 ;  /* 0x000000715e6a7225 */ /* 0x000fe200078e0054 */
[----:B------:R-:W-:Y:S03]  /*33290*/  BSSY B3, `(.L_x_4574) ;  /* 0x000013b000037945 */ /* 0x000fe60003800000 */
[----:B------:R-:W-:Y:S01]  /*332a0*/  IMAD.IADD R111, R107, 0x1, R89 ;  /* 0x000000016b6f7824 */ /* 0x000fe200078e0259 */
[----:B--2---:R-:W-:-:S04]  /*332b0*/  LOP3.LUT R86, R86, 0x1, RZ, 0xc0, !PT ;  /* 0x0000000156567812 */ /* 0x004fc800078ec0ff */
[----:B------:R-:W-:-:S13]  /*332c0*/  ISETP.NE.U32.AND P1, PT, R86, 0x1, PT ;  /* 0x000000015600780c */ /* 0x000fda0003f25070 */
[----:B------:R-:W-:Y:S05]  /*332d0*/  @P1 BRA `(.L_x_4575) ;  /* 0x0000001000d81947 */ /* 0x000fea0003800000 */
[----:B------:R-:W-:Y:S01]  /*332e0*/  LEA.HI R84, R108, R108, RZ, 0x1 ;  /* 0x0000006c6c547211 */ /* 0x000fe200078f08ff */
[----:B------:R-:W-:Y:S01]  /*332f0*/  IMAD.IADD R85, R7, 0x1, -R108 ;  /* 0x0000000107557824 */ /* 0x000fe200078e0a6c */
[----:B------:R-:W-:Y:S02]  /*33300*/  SHF.R.S32.HI R89, RZ, 0x1f, R110 ;  /* 0x0000001fff597819 */ /* 0x000fe4000001146e */
[----:B------:R-:W-:Y:S02]  /*33310*/  SHF.R.S32.HI R112, RZ, 0x1, R84 ;  /* 0x00000001ff707819 */ /* 0x000fe40000011454 */
[----:B------:R-:W-:Y:S02]  /*33320*/  LEA.HI R91, R89, R110, RZ, 0x4 ;  /* 0x0000006e595b7211 */ /* 0x000fe400078f20ff */
[----:B------:R-:W-:Y:S02]  /*33330*/  ISETP.GE.AND P1, PT, R97, R112, PT ;  /* 0x000000706100720c */ /* 0x000fe40003f26270 */
[----:B------:R-:W-:Y:S01]  /*33340*/  LEA.HI R89, R89, R110, RZ, 0x2 ;  /* 0x0000006e59597211 */ /* 0x000fe200078f10ff */
[----:B------:R-:W-:Y:S01]  /*33350*/  IMAD.SHL.U32 R91, R91, 0x20, RZ ;  /* 0x000000205b5b7824 */ /* 0x000fe200078e00ff */
[----:B------:R-:W-:-:S02]  /*33360*/  SEL R84, R112, RZ, P1 ;  /* 0x000000ff70547207 */ /* 0x000fc40000800000 */
[----:B------:R-:W-:Y:S01]  /*33370*/  SEL R86, R108, R85, !P1 ;  /* 0x000000556c567207 */ /* 0x000fe20004800000 */
[----:B------:R-:W-:Y:S01]  /*33380*/  IMAD.SHL.U32 R89, R89, 0x20, RZ ;  /* 0x0000002059597824 */ /* 0x000fe200078e00ff */
[----:B------:R-:W-:Y:S01]  /*33390*/  LOP3.LUT R91, R91, 0xfffffe00, RZ, 0xc0, !PT ;  /* 0xfffffe005b5b7812 */ /* 0x000fe200078ec0ff */
[----:B------:R-:W-:Y:S01]  /*333a0*/  IMAD.IADD R84, R97, 0x1, R84 ;  /* 0x0000000161547824 */ /* 0x000fe200078e0254 */
[----:B------:R-:W-:Y:S02]  /*333b0*/  SHF.R.S32.HI R87, RZ, 0x1f, R86 ;  /* 0x0000001fff577819 */ /* 0x000fe40000011456 */
[----:B------:R-:W-:Y:S02]  /*333c0*/  LOP3.LUT R89, R89, 0x180, RZ, 0xc0, !PT ;  /* 0x0000018059597812 */ /* 0x000fe400078ec0ff */
[----:B------:R-:W-:Y:S02]  /*333d0*/  SHF.R.S32.HI R85, RZ, 0x1f, R84 ;  /* 0x0000001fff557819 */ /* 0x000fe40000011454 */
[----:B------:R-:W-:-:S02]  /*333e0*/  LEA.HI R88, R87, R86, RZ, 0x5 ;  /* 0x0000005657587211 */ /* 0x000fc400078f28ff */
[-C--:B------:R-:W-:Y:S02]  /*333f0*/  LEA.HI R86, R85, R84.reuse, RZ, 0x4 ;  /* 0x0000005455567211 */ /* 0x080fe400078f20ff */
[----:B------:R-:W-:Y:S02]  /*33400*/  LEA.HI R87, R113, R113, RZ, 0x1 ;  /* 0x0000007171577211 */ /* 0x000fe400078f08ff */
[----:B------:R-:W-:Y:S02]  /*33410*/  SHF.R.S32.HI R117, RZ, 0x4, R86 ;  /* 0x00000004ff757819 */ /* 0x000fe40000011456 */
[----:B------:R-:W-:Y:S02]  /*33420*/  LOP3.LUT R90, R87, 0x3fffffe, RZ, 0xc0, !PT ;  /* 0x03fffffe575a7812 */ /* 0x000fe400078ec0ff */
[----:B------:R-:W-:Y:S02]  /*33430*/  LEA.HI.SX32 R88, R88, R117, 0x1b ;  /* 0x0000007558587211 */ /* 0x000fe400078fdaff */
[----:B------:R-:W-:Y:S01]  /*33440*/  LEA.HI R84, R85, R84, RZ, 0x6 ;  /* 0x0000005455547211 */ /* 0x000fe200078f30ff */
[----:B------:R-:W-:Y:S01]  /*33450*/  IMAD.IADD R90, R113, 0x1, -R90 ;  /* 0x00000001715a7824 */ /* 0x000fe200078e0a5a */
[----:B------:R-:W-:-:S02]  /*33460*/  SHF.R.S32.HI R115, RZ, 0x1f, R88 ;  /* 0x0000001fff737819 */ /* 0x000fc40000011458 */
[----:B------:R-:W-:Y:S01]  /*33470*/  SHF.R.U32.HI R87, RZ, 0x3, R89 ;  /* 0x00000003ff577819 */ /* 0x000fe20000011659 */
[----:B------:R-:W-:Y:S01]  /*33480*/  IMAD R90, R90, 0x40, R91 ;  /* 0x000000405a5a7824 */ /* 0x000fe200078e025b */
[----:B------:R-:W-:Y:S01]  /*33490*/  LEA.HI R91, R115, R88, RZ, 0x2 ;  /* 0x00000058735b7211 */ /* 0x000fe200078f10ff */
[----:B------:R-:W-:Y:S01]  /*334a0*/  IMAD.SHL.U32 R115, R88, 0x10, RZ ;  /* 0x0000001058737824 */ /* 0x000fe200078e00ff */
[----:B------:R-:W-:Y:S02]  /*334b0*/  SHF.R.S32.HI R85, RZ, 0x6, R84 ;  /* 0x00000006ff557819 */ /* 0x000fe40000011454 */
[----:B------:R-:W-:Y:S02]  /*334c0*/  LOP3.LUT R86, R89, 0x30, R86, 0xf8, !PT ;  /* 0x0000003059567812 */ /* 0x000fe400078ef856 */
[----:B------:R-:W-:Y:S01]  /*334d0*/  SHF.R.S32.HI R91, RZ, 0x2, R91 ;  /* 0x00000002ff5b7819 */ /* 0x000fe2000001145b */
[----:B------:R-:W-:Y:S01]  /*334e0*/  IMAD R85, R85, 0x2800, R90 ;  /* 0x0000280055557824 */ /* 0x000fe200078e025a */
[----:B------:R-:W-:-:S02]  /*334f0*/  LOP3.LUT R84, R89, 0x30, R115, 0xf8, !PT ;  /* 0x0000003059547812 */ /* 0x000fc400078ef873 */
[-C--:B------:R-:W-:Y:S01]  /*33500*/  LOP3.LUT R86, R86, R87.reuse, RZ, 0x3c, !PT ;  /* 0x0000005756567212 */ /* 0x080fe200078e3cff */
[----:B------:R-:W-:Y:S01]  /*33510*/  IMAD R91, R91, 0x2800, R90 ;  /* 0x000028005b5b7824 */ /* 0x000fe200078e025a */
[----:B------:R-:W-:Y:S02]  /*33520*/  LOP3.LUT R84, R84, R87, RZ, 0x3c, !PT ;  /* 0x0000005754547212 */ /* 0x000fe400078e3cff */
[C---:B------:R-:W-:Y:S01]  /*33530*/  R2UR UR4, R20.reuse ;  /* 0x00000000140472ca */ /* 0x040fe200000e0000 */
[----:B------:R-:W-:Y:S01]  /*33540*/  IMAD.IADD R85, R85, 0x1, R86 ;  /* 0x0000000155557824 */ /* 0x000fe200078e0256 */
[----:B------:R-:W-:Y:S01]  /*33550*/  R2UR UR5, R21 ;  /* 0x00000000150572ca */ /* 0x000fe200000e0000 */
[----:B------:R-:W-:Y:S01]  /*33560*/  IMAD.IADD R91, R91, 0x1, R84 ;  /* 0x000000015b5b7824 */ /* 0x000fe200078e0254 */
[----:B------:R-:W-:Y:S02]  /*33570*/  R2UR UR6, R20 ;  /* 0x00000000140672ca */ /* 0x000fe400000e0000 */
[----:B------:R-:W-:-:S02]  /*33580*/  IADD3 R84, P1, P2, R102, R85, R55 ;  /* 0x0000005566547210 */ /* 0x000fc40007a3e037 */
[----:B------:R-:W-:Y:S02]  /*33590*/  R2UR UR7, R21 ;  /* 0x00000000150772ca */ /* 0x000fe400000e0000 */
[----:B------:R-:W-:Y:S02]  /*335a0*/  IADD3.X R85, R103, RZ, R93, P1, P2 ;  /* 0x000000ff67557210 */ /* 0x000fe40000fe445d */
[----:B------:R-:W-:Y:S02]  /*335b0*/  ISETP.GE.AND P2, PT, R97, R112, PT ;  /* 0x000000706100720c */ /* 0x000fe40003f46270 */
[----:B------:R-:W-:Y:S01]  /*335c0*/  IADD3 R88, P3, P4, R102, R91, R55 ;  /* 0x0000005b66587210 */ /* 0x000fe20007c7e037 */
[----:B------:R-:W-:Y:S01]  /*335d0*/  IMAD.SHL.U32 R117, R117, 0x10, RZ ;  /* 0x0000001075757824 */ /* 0x000fe200078e00ff */
[----:B------:R-:W5:Y:S02]  /*335e0*/  LD.E.128 R84, desc[UR4][R84.64] ;  /* 0x0000000454547980 */ /* 0x000f64000c101d00 */
[----:B------:R-:W-:Y:S01]  /*335f0*/  IADD3.X R89, R103, RZ, R93, P3, P4 ;  /* 0x000000ff67597210 */ /* 0x000fe20001fe845d */
[----:B------:R-:W-:Y:S01]  /*33600*/  BSSY B4, `(.L_x_4576) ;  /* 0x00000f8000047945 */ /* 0x000fe20003800000 */
[----:B------:R-:W-:-:S04]  /*33610*/  ISETP.GE.AND P1, PT, R115, R7, PT ;  /* 0x000000077300720c */ /* 0x000fc80003f26270 */
[----:B------:R-:W5:Y:S01]  /*33620*/  LD.E.128 R88, desc[UR6][R88.64] ;  /* 0x0000000658587980 */ /* 0x000f62000c101d00 */
[----:B------:R-:W-:Y:S01]  /*33630*/  SHF.R.S32.HI R112, RZ, 0x1f, R117 ;  /* 0x0000001fff707819 */ /* 0x000fe20000011475 */
[----:B------:R-:W-:Y:S07]  /*33640*/  @P2 BRA `(.L_x_4577) ;  /* 0x0000000c00cc2947 */ /* 0x000fee0003800000 */
[----:B------:R-:W-:Y:S01]  /*33650*/  SHF.R.U32.HI R118, RZ, 0x8, R76 ;  /* 0x00000008ff767819 */ /* 0x000fe2000001164c */
[----:B-----5:R-:W-:Y:S01]  /*33660*/  IMAD.MOV.U32 R114, RZ, RZ, R85 ;  /* 0x000000ffff727224 */ /* 0x020fe200078e0055 */
[----:B------:R-:W-:Y:S01]  /*33670*/  SHF.R.U32.HI R122, RZ, 0x8, R79 ;  /* 0x00000008ff7a7819 */ /* 0x000fe2000001164f */
[----:B------:R-:W-:Y:S01]  /*33680*/  IMAD.MOV.U32 R116, RZ, RZ, R89 ;  /* 0x000000ffff747224 */ /* 0x000fe200078e0059 */
        /* <DEDUP_REMOVED lines=12> */
[----:B------:R-:W-:Y:S02]  /*33750*/  LOP3.LUT R118, R118, 0xff, RZ, 0xc0, !PT ;  /* 0x000000ff76767812 */ /* 0x000fe400078ec0ff */
[----:B------:R-:W-:Y:S02]  /*33760*/  PRMT R119, R120, 0x7604, R119 ;  /* 0x0000760478777816 */ /* 0x000fe40000000077 */
[----:B------:R-:W-:Y:S02]  /*33770*/  SHF.R.U32.HI R125, RZ, 0x8, R81 ;  /* 0x00000008ff7d7819 */ /* 0x000fe40000011651 */
[----:B------:R-:W-:-:S02]  /*33780*/  LOP3.LUT R120, R82, 0xff, RZ, 0xc0, !PT ;  /* 0x000000ff52787812 */ /* 0x000fc400078ec0ff */
[----:B------:R-:W-:Y:S02]  /*33790*/  LOP3.LUT R127, R122, 0xff, RZ, 0xc0, !PT ;  /* 0x000000ff7a7f7812 */ /* 0x000fe400078ec0ff */
[----:B------:R-:W-:Y:S02]  /*337a0*/  PRMT R89, R118, 0x7604, R89 ;  /* 0x0000760476597816 */ /* 0x000fe40000000059 */
        /* <DEDUP_REMOVED lines=12> */
[----:B------:R-:W-:Y:S02]  /*33870*/  SHF.R.U32.HI R122, RZ, 0x10, R81 ;  /* 0x00000010ff7a7819 */ /* 0x000fe40000011651 */
[----:B------:R-:W-:Y:S02]  /*33880*/  SHF.R.U32.HI R126, RZ, 0x10, R83 ;  /* 0x00000010ff7e7819 */ /* 0x000fe40000011653 */
[----:B------:R-:W-:Y:S01]  /*33890*/  LOP3.LUT R120, R121, 0xff0000, R120, 0xf8, !PT ;  /* 0x00ff000079787812 */ /* 0x000fe200078ef878 */
[----:B------:R-:W-:Y:S01]  /*338a0*/  IMAD.U32 R122, R122, 0x10000, RZ ;  /* 0x000100007a7a7824 */ /* 0x000fe200078e00ff */
[----:B------:R-:W-:Y:S02]  /*338b0*/  PRMT R123, R124, 0x7604, R123 ;  /* 0x000076047c7b7816 */ /* 0x000fe4000000007b */
[----:B------:R-:W-:Y:S02]  /*338c0*/  SHF.R.U32.HI R121, RZ, 0x18, R79 ;  /* 0x00000018ff797819 */ /* 0x000fe4000001164f */
[----:B------:R-:W-:-:S02]  /*338d0*/  LOP3.LUT R124, R83, 0xff, RZ, 0xc0, !PT ;  /* 0x000000ff537c7812 */ /* 0x000fc400078ec0ff */
[----:B------:R-:W-:Y:S01]  /*338e0*/  LOP3.LUT R129, R129, 0xff, RZ, 0xc0, !PT ;  /* 0x000000ff81817812 */ /* 0x000fe200078ec0ff */
[----:B------:R-:W-:Y:S01]  /*338f0*/  IMAD.SHL.U32 R121, R121, 0x1000000, RZ ;  /* 0x0100000079797824 */ /* 0x000fe200078e00ff */
[----:B------:R-:W-:Y:S02]  /*33900*/  SHF.R.U32.HI R79, RZ, 0x18, R81 ;  /* 0x00000018ff4f7819 */ /* 0x000fe40000011651 */
[----:B------:R-:W-:Y:S02]  /*33910*/  SHF.R.U32.HI R77, RZ, 0x18, R77 ;  /* 0x00000018ff4d7819 */ /* 0x000fe4000001164d */
[----:B------:R-:W-:Y:S01]  /*33920*/  LOP3.LUT R118, R89, 0xff0000, R118, 0xf8, !PT ;  /* 0x00ff000059767812 */ /* 0x000fe200078ef876 */
[----:B------:R-:W-:Y:S01]  /*33930*/  IMAD.U32 R89, R126, 0x10000, RZ ;  /* 0x000100007e597824 */ /* 0x000fe200078e00ff */
[----:B------:R-:W-:Y:S01]  /*33940*/  PRMT R124, R129, 0x7604, R124 ;  /* 0x00007604817c7816 */ /* 0x000fe2000000007c */
[----:B------:R-:W-:Y:S01]  /*33950*/  IMAD.SHL.U32 R79, R79, 0x1000000, RZ ;  /* 0x010000004f4f7824 */ /* 0x000fe200078e00ff */
[----:B------:R-:W-:Y:S01]  /*33960*/  LOP3.LUT R122, R125, 0xff0000, R122, 0xf8, !PT ;  /* 0x00ff00007d7a7812 */ /* 0x000fe200078ef87a */
[----:B------:R-:W-:Y:S01]  /*33970*/  IMAD.SHL.U32 R77, R77, 0x1000000, RZ ;  /* 0x010000004d4d7824 */ /* 0x000fe200078e00ff */
[----:B------:R-:W-:-:S02]  /*33980*/  LOP3.LUT R119, R119, 0xff0000, R78, 0xf8, !PT ;  /* 0x00ff000077777812 */ /* 0x000fc400078ef84e */
[----:B------:R-:W-:Y:S02]  /*33990*/  LOP3.LUT R125, R124, 0xff0000, R89, 0xf8, !PT ;  /* 0x00ff00007c7d7812 */ /* 0x000fe400078ef859 */
[----:B------:R-:W-:Y:S02]  /*339a0*/  LOP3.LUT R89, R123, 0xff0000, R80, 0xf8, !PT ;  /* 0x00ff00007b597812 */ /* 0x000fe400078ef850 */
[----:B------:R-:W-:Y:S02]  /*339b0*/  LOP3.LUT R78, R119, 0xff000000, R78, 0xf8, !PT ;  /* 0xff000000774e7812 */ /* 0x000fe400078ef84e */
[----:B------:R-:W-:Y:S02]  /*339c0*/  LOP3.LUT R123, R122, R79, RZ, 0xfc, !PT ;  /* 0x0000004f7a7b7212 */ /* 0x000fe400078efcff */
[----:B------:R-:W-:Y:S02]  /*339d0*/  LOP3.LUT R119, R118, R77, RZ, 0xfc, !PT ;  /* 0x0000004d76777212 */ /* 0x000fe400078efcff */
[----:B------:R-:W-:-:S02]  /*339e0*/  LOP3.LUT R85, R85, 0xff0000, R76, 0xf8, !PT ;  /* 0x00ff000055557812 */ /* 0x000fc400078ef84c */
[----:B------:R-:W-:Y:S02]  /*339f0*/  SHF.R.U32.HI R126, RZ, 0x18, R83 ;  /* 0x00000018ff7e7819 */ /* 0x000fe40000011653 */
[----:B------:R-:W-:Y:S02]  /*33a00*/  F2FP.F16.E4M3.UNPACK_B R81, R116 ;  /* 0x00000074ff51723e */ /* 0x000fe400020006ff */
[----:B------:R-:W-:Y:S01]  /*33a10*/  F2FP.F16.E4M3.UNPACK_B R124, R123 ;  /* 0x0000007bff7c723e */ /* 0x000fe200020006ff */
[----:B------:R-:W-:Y:S01]  /*33a20*/  IMAD.SHL.U32 R126, R126, 0x1000000, RZ ;  /* 0x010000007e7e7824 */ /* 0x000fe200078e00ff */
[----:B------:R-:W-:Y:S02]  /*33a30*/  F2FP.F16.E4M3.UNPACK_B R83, R119 ;  /* 0x00000077ff53723e */ /* 0x000fe400020006ff */
[----:B------:R-:W-:Y:S01]  /*33a40*/  LOP3.LUT R85, R85, 0xff000000, R76, 0xf8, !PT ;  /* 0xff00000055557812 */ /* 0x000fe200078ef84c */
[----:B------:R-:W-:Y:S01]  /*33a50*/  HADD2.F32 R76, -RZ, R81.H0_H0 ;  /* 0x20000051ff4c7230 */ /* 0x000fe20000004100 */
[----:B------:R-:W-:Y:S01]  /*33a60*/  F2FP.F16.E4M3.UNPACK_B R79, R114 ;  /* 0x00000072ff4f723e */ /* 0x000fe200020006ff */
[----:B------:R-:W-:Y:S01]  /*33a70*/  HADD2.F32 R118, -RZ, R124.H0_H0 ;  /* 0x2000007cff767230 */ /* 0x000fe20000004100 */
[----:B------:R-:W-:Y:S01]  /*33a80*/  LOP3.LUT R89, R89, 0xff000000, R80, 0xf8, !PT ;  /* 0xff00000059597812 */ /* 0x000fe200078ef850 */
[----:B------:R-:W-:Y:S01]  /*33a90*/  HADD2.F32 R80, -RZ, R83.H0_H0 ;  /* 0x20000053ff507230 */ /* 0x000fe20000004100 */
[----:B------:R-:W-:Y:S01]  /*33aa0*/  LOP3.LUT R127, R127, 0xff0000, R82, 0xf8, !PT ;  /* 0x00ff00007f7f7812 */ /* 0x000fe200078ef852 */
[----:B------:R-:W-:-:S02]  /*33ab0*/  HADD2.F32 R77, -RZ, R79.H0_H0 ;  /* 0x2000004fff4d7230 */ /* 0x000fc40000004100 */
[C---:B------:R-:W-:Y:S01]  /*33ac0*/  FMUL.FTZ R128, R76.reuse, R118 ;  /* 0x000000764c807220 */ /* 0x040fe20000410000 */
[----:B------:R-:W-:Y:S01]  /*33ad0*/  LOP3.LUT R129, R125, R126, RZ, 0xfc, !PT ;  /* 0x0000007e7d817212 */ /* 0x000fe200078efcff */
[----:B------:R-:W-:Y:S01]  /*33ae0*/  HADD2.F32 R81, -RZ, R81.H1_H1 ;  /* 0x30000051ff517230 */ /* 0x000fe20000004100 */
[----:B------:R-:W-:Y:S01]  /*33af0*/  LOP3.LUT R82, R127, 0xff000000, R82, 0xf8, !PT ;  /* 0xff0000007f527812 */ /* 0x000fe200078ef852 */
[-C--:B------:R-:W-:Y:S01]  /*33b00*/  FMUL.FTZ R127, R76, R80.reuse ;  /* 0x000000504c7f7220 */ /* 0x080fe20000410000 */
[C---:B------:R-:W-:Y:S01]  /*33b10*/  FFMA.FTZ R76, R77.reuse, R80, -R128 ;  /* 0x000000504d4c7223 */ /* 0x040fe20000010880 */
[----:B------:R-:W-:Y:S01]  /*33b20*/  F2FP.F16.E4M3.UNPACK_B R126, R123.H1 ;  /* 0x0000007bff7e723e */ /* 0x000fe200030006ff */
[----:B------:R-:W-:Y:S02]  /*33b30*/  HADD2.F32 R124, -RZ, R124.H1_H1 ;  /* 0x3000007cff7c7230 */ /* 0x000fe40000004100 */
[----:B------:R-:W-:Y:S01]  /*33b40*/  FFMA.FTZ R77, R77, R118, R127 ;  /* 0x000000764d4d7223 */ /* 0x000fe2000001007f */
[----:B------:R-:W-:Y:S01]  /*33b50*/  F2FP.F16.E4M3.UNPACK_B R118, R116.H1 ;  /* 0x00000074ff76723e */ /* 0x000fe200030006ff */
[----:B------:R-:W-:Y:S01]  /*33b60*/  HADD2.F32 R80, -RZ, R79.H1_H1 ;  /* 0x3000004fff507230 */ /* 0x000fe20000004100 */
[----:B------:R-:W-:Y:S01]  /*33b70*/  F2FP.F16.E4M3.UNPACK_B R119, R119.H1 ;  /* 0x00000077ff77723e */ /* 0x000fe200030006ff */
[----:B------:R-:W-:Y:S01]  /*33b80*/  HADD2.F32 R128, -RZ, R126.H0_H0 ;  /* 0x2000007eff807230 */ /* 0x000fe20000004100 */
[----:B------:R-:W-:Y:S01]  /*33b90*/  LOP3.LUT R122, R120, R121, RZ, 0xfc, !PT ;  /* 0x00000079787a7212 */ /* 0x000fe200078efcff */
[----:B------:R-:W-:Y:S01]  /*33ba0*/  HADD2.F32 R120, -RZ, R83.H1_H1 ;  /* 0x30000053ff787230 */ /* 0x000fe20000004100 */
[----:B------:R-:W-:Y:S01]  /*33bb0*/  F2FP.F16.E4M3.UNPACK_B R114, R114.H1 ;  /* 0x00000072ff72723e */ /* 0x000fe200030006ff */
[----:B------:R-:W-:-:S02]  /*33bc0*/  HADD2.F32 R79, -RZ, R118.H0_H0 ;  /* 0x20000076ff4f7230 */ /* 0x000fc40000004100 */
[C---:B------:R-:W-:Y:S01]  /*33bd0*/  FMUL.FTZ R121, R81.reuse, R124 ;  /* 0x0000007c51797220 */ /* 0x040fe20000410000 */
[--C-:B------:R-:W-:Y:S02]  /*33be0*/  HADD2.F32 R116, -RZ, R119.reuse.H0_H0 ;  /* 0x20000077ff747230 */ /* 0x100fe40000004100 */
[----:B------:R-:W-:Y:S01]  /*33bf0*/  FMUL.FTZ R81, R81, R120 ;  /* 0x0000007851517220 */ /* 0x000fe20000410000 */
[----:B------:R-:W-:Y:S02]  /*33c00*/  HADD2.F32 R83, -RZ, R114.H0_H0 ;  /* 0x20000072ff537230 */ /* 0x000fe40000004100 */
[C---:B------:R-:W-:Y:S01]  /*33c10*/  FMUL.FTZ R130, R79.reuse, R128 ;  /* 0x000000804f827220 */ /* 0x040fe20000410000 */
[----:B------:R-:W-:Y:S01]  /*33c20*/  F2FP.F16.E4M3.UNPACK_B R125, R122 ;  /* 0x0000007aff7d723e */ /* 0x000fe200020006ff */
[----:B------:R-:W-:Y:S01]  /*33c30*/  FMUL.FTZ R123, R79, R116 ;  /* 0x000000744f7b7220 */ /* 0x000fe20000410000 */
[C---:B------:R-:W-:Y:S01]  /*33c40*/  FFMA.FTZ R79, R80.reuse, R120, -R121 ;  /* 0x00000078504f7223 */ /* 0x040fe20000010879 */
[----:B------:R-:W-:Y:S01]  /*33c50*/  FFMA.FTZ R80, R80, R124, R81 ;  /* 0x0000007c50507223 */ /* 0x000fe20000010051 */
[C---:B------:R-:W-:Y:S01]  /*33c60*/  FFMA.FTZ R81, R83.reuse, R116, -R130 ;  /* 0x0000007453517223 */ /* 0x040fe20000010882 */
[----:B------:R-:W-:Y:S01]  /*33c70*/  FFMA.FTZ R83, R83, R128, R123 ;  /* 0x0000008053537223 */ /* 0x000fe2000001007b */
[----:B------:R-:W-:Y:S01]  /*33c80*/  F2FP.F16.E4M3.UNPACK_B R121, R91 ;  /* 0x0000005bff79723e */ /* 0x000fe200020006ff */
[----:B------:R-:W-:Y:S01]  /*33c90*/  HADD2.F32 R118, -RZ, R118.H1_H1 ;  /* 0x30000076ff767230 */ /* 0x000fe20000004100 */
[----:B------:R-:W-:Y:S01]  /*33ca0*/  F2FP.F16.E4M3.UNPACK_B R128, R129 ;  /* 0x00000081ff80723e */ /* 0x000fe200020006ff */
[----:B------:R-:W-:Y:S01]  /*33cb0*/  HADD2.F32 R127, -RZ, R126.H1_H1 ;  /* 0x3000007eff7f7230 */ /* 0x000fe20000004100 */
[----:B------:R-:W-:Y:S01]  /*33cc0*/  F2FP.F16.E4M3.UNPACK_B R120, R87 ;  /* 0x00000057ff78723e */ /* 0x000fe200020006ff */
[----:B------:R-:W-:Y:S01]  /*33cd0*/  HADD2.F32 R123, -RZ, R119.H1_H1 ;  /* 0x30000077ff7b7230 */ /* 0x000fe20000004100 */
[----:B------:R-:W-:Y:S01]  /*33ce0*/  F2FP.F16.E4M3.UNPACK_B R129, R129.H1 ;  /* 0x00000081ff81723e */ /* 0x000fe200030006ff */
[----:B------:R-:W-:-:S02]  /*33cf0*/  HADD2.F32 R116, -RZ, R114.H1_H1 ;  /* 0x30000072ff747230 */ /* 0x000fc40000004100 */
[C---:B------:R-:W-:Y:S01]  /*33d00*/  FMUL.FTZ R131, R118.reuse, R127 ;  /* 0x0000007f76837220 */ /* 0x040fe20000410000 */
[----:B------:R-:W-:Y:S02]  /*33d10*/  HADD2.F32 R114, -RZ, R121.H0_H0 ;  /* 0x20000079ff727230 */ /* 0x000fe40000004100 */
[----:B------:R-:W-:Y:S01]  /*33d20*/  FMUL.FTZ R118, R118, R123 ;  /* 0x0000007b76767220 */ /* 0x000fe20000410000 */
[----:B------:R-:W-:Y:S02]  /*33d30*/  HADD2.F32 R126, -RZ, R128.H0_H0 ;  /* 0x20000080ff7e7230 */ /* 0x000fe40000004100 */
[----:B------:R-:W-:Y:S02]  /*33d40*/  HADD2.F32 R124, -RZ, R125.H0_H0 ;  /* 0x2000007dff7c7230 */ /* 0x000fe40000004100 */
[--C-:B------:R-:W-:Y:S02]  /*33d50*/  HADD2.F32 R119, -RZ, R120.reuse.H0_H0 ;  /* 0x20000078ff777230 */ /* 0x100fe40000004100 */
[----:B------:R-:W-:Y:S01]  /*33d60*/  FMUL.FTZ R130, R114, R126 ;  /* 0x0000007e72827220 */ /* 0x000fe20000410000 */
[----:B------:R-:W-:-:S02]  /*33d70*/  HADD2.F32 R120, -RZ, R120.H1_H1 ;  /* 0x30000078ff787230 */ /* 0x000fc40000004100 */
[-C--:B------:R-:W-:Y:S01]  /*33d80*/  FMUL.FTZ R133, R114, R124.reuse ;  /* 0x0000007c72857220 */ /* 0x080fe20000410000 */
[C---:B------:R-:W-:Y:S01]  /*33d90*/  FFMA.FTZ R114, R116.reuse, R123, -R131 ;  /* 0x0000007b74727223 */ /* 0x040fe20000010883 */
[----:B------:R-:W-:Y:S01]  /*33da0*/  FFMA.FTZ R116, R116, R127, R118 ;  /* 0x0000007f74747223 */ /* 0x000fe20000010076 */
[----:B------:R-:W-:Y:S01]  /*33db0*/  HADD2.F32 R127, -RZ, R125.H1_H1 ;  /* 0x3000007dff7f7230 */ /* 0x000fe20000004100 */
[----:B------:R-:W-:Y:S01]  /*33dc0*/  F2FP.F16.E4M3.UNPACK_B R123, R91.H1 ;  /* 0x0000005bff7b723e */ /* 0x000fe200030006ff */
[C---:B------:R-:W-:Y:S01]  /*33dd0*/  FFMA.FTZ R118, R119.reuse, R124, -R130 ;  /* 0x0000007c77767223 */ /* 0x040fe20000010882 */
[----:B------:R-:W-:Y:S01]  /*33de0*/  F2FP.F16.E4M3.UNPACK_B R125, R122.H1 ;  /* 0x0000007aff7d723e */ /* 0x000fe200030006ff */
[----:B------:R-:W-:Y:S01]  /*33df0*/  HADD2.F32 R124, -RZ, R121.H1_H1 ;  /* 0x30000079ff7c7230 */ /* 0x000fe20000004100 */
[----:B------:R-:W-:Y:S01]  /*33e00*/  F2FP.F16.E4M3.UNPACK_B R122, R87.H1 ;  /* 0x00000057ff7a723e */ /* 0x000fe200030006ff */
[----:B------:R-:W-:Y:S02]  /*33e10*/  HADD2.F32 R91, -RZ, R128.H1_H1 ;  /* 0x30000080ff5b7230 */ /* 0x000fe40000004100 */
[----:B------:R-:W-:Y:S01]  /*33e20*/  FFMA.FTZ R119, R119, R126, R133 ;  /* 0x0000007e77777223 */ /* 0x000fe20000010085 */
[----:B------:R-:W-:Y:S01]  /*33e30*/  HADD2.F32 R87, -RZ, R123.H0_H0 ;  /* 0x2000007bff577230 */ /* 0x000fe20000004100 */
[----:B------:R-:W-:Y:S01]  /*33e40*/  F2FP.SATFINITE.E4M3.F32.PACK_AB_MERGE_C R81, R114, R81, RZ ;  /* 0x000000517251723e */ /* 0x000fe200048070ff */
[----:B------:R-:W-:-:S02]  /*33e50*/  HADD2.F32 R128, -RZ, R129.H0_H0 ;  /* 0x20000081ff807230 */ /* 0x000fc40000004100 */
[C---:B------:R-:W-:Y:S01]  /*33e60*/  FMUL.FTZ R131, R124.reuse, R91 ;  /* 0x0000005b7c837220 */ /* 0x040fe20000410000 */
[--C-:B------:R-:W-:Y:S02]  /*33e70*/  HADD2.F32 R126, -RZ, R125.reuse.H0_H0 ;  /* 0x2000007dff7e7230 */ /* 0x100fe40000004100 */
[----:B------:R-:W-:Y:S01]  /*33e80*/  FMUL.FTZ R124, R124, R127 ;  /* 0x0000007f7c7c7220 */ /* 0x000fe20000410000 */
[--C-:B------:R-:W-:Y:S02]  /*33e90*/  HADD2.F32 R121, -RZ, R122.reuse.H0_H0 ;  /* 0x2000007aff797230 */ /* 0x100fe40000004100 */
[C---:B------:R-:W-:Y:S01]  /*33ea0*/  FMUL.FTZ R130, R87.reuse, R128 ;  /* 0x0000008057827220 */ /* 0x040fe20000410000 */
[----:B------:R-:W-:Y:S01]  /*33eb0*/  F2FP.SATFINITE.E4M3.F32.PACK_AB_MERGE_C R83, R116, R83, RZ ;  /* 0x000000537453723e */ /* 0x000fe200048070ff */
[-C--:B------:R-:W-:Y:S01]  /*33ec0*/  FMUL.FTZ R133, R87, R126.reuse ;  /* 0x0000007e57857220 */ /* 0x080fe20000410000 */
[C---:B------:R-:W-:Y:S01]  /*33ed0*/  FFMA.FTZ R87, R120.reuse, R127, -R131 ;  /* 0x0000007f78577223 */ /* 0x040fe20000010883 */
[----:B------:R-:W-:Y:S01]  /*33ee0*/  FFMA.FTZ R120, R120, R91, R124 ;  /* 0x0000005b78787223 */ /* 0x000fe2000001007c */
[C---:B------:R-:W-:Y:S01]  /*33ef0*/  FFMA.FTZ R91, R121.reuse, R126, -R130 ;  /* 0x0000007e795b7223 */ /* 0x040fe20000010882 */
[----:B------:R-:W-:Y:S01]  /*33f00*/  FFMA.FTZ R121, R121, R128, R133 ;  /* 0x0000008079797223 */ /* 0x000fe20000010085 */
[----:B------:R-:W-:Y:S01]  /*33f10*/  HADD2.F32 R130, -RZ, R125.H1_H1 ;  /* 0x3000007dff827230 */ /* 0x000fe20000004100 */
[----:B------:R-:W-:Y:S01]  /*33f20*/  F2FP.F16.E4M3.UNPACK_B R125, R88.H1 ;  /* 0x00000058ff7d723e */ /* 0x000fe200030006ff */
[----:B------:R-:W-:Y:S01]  /*33f30*/  HADD2.F32 R124, -RZ, R122.H1_H1 ;  /* 0x3000007aff7c7230 */ /* 0x000fe20000004100 */
[----:B------:R-:W-:Y:S01]  /*33f40*/  F2FP.F16.E4M3.UNPACK_B R131, R89.H1 ;  /* 0x00000059ff83723e */ /* 0x000fe200030006ff */
[----:B------:R-:W-:Y:S01]  /*33f50*/  HADD2.F32 R127, -RZ, R123.H1_H1 ;  /* 0x3000007bff7f7230 */ /* 0x000fe20000004100 */
[----:B------:R-:W-:Y:S01]  /*33f60*/  F2FP.F16.E4M3.UNPACK_B R128, R85.H1 ;  /* 0x00000055ff80723e */ /* 0x000fe200030006ff */
[----:B------:R-:W-:Y:S01]  /*33f70*/  HADD2.F32 R133, -RZ, R129.H1_H1 ;  /* 0x30000081ff857230 */ /* 0x000fe20000004100 */
[----:B------:R-:W-:Y:S01]  /*33f80*/  F2FP.F16.E4M3.UNPACK_B R122, R84.H1 ;  /* 0x00000054ff7a723e */ /* 0x000fe200030006ff */
[----:B------:R-:W-:-:S02]  /*33f90*/  HADD2.F32 R126, -RZ, R125.H0_H0 ;  /* 0x2000007dff7e7230 */ /* 0x000fc40000004100 */
[C---:B------:R-:W-:Y:S01]  /*33fa0*/  FMUL.FTZ R136, R127.reuse, R130 ;  /* 0x000000827f887220 */ /* 0x040fe20000410000 */
[----:B------:R-:W-:Y:S02]  /*33fb0*/  HADD2.F32 R132, -RZ, R131.H0_H0 ;  /* 0x20000083ff847230 */ /* 0x000fe40000004100 */
[----:B------:R-:W-:Y:S01]  /*33fc0*/  FMUL.FTZ R135, R127, R133 ;  /* 0x000000857f877220 */ /* 0x000fe20000410000 */
[----:B------:R-:W-:Y:S01]  /*33fd0*/  HADD2.F32 R129, -RZ, R128.H0_H0 ;  /* 0x20000080ff817230 */ /* 0x000fe20000004100 */
[----:B------:R-:W-:Y:S01]  /*33fe0*/  F2FP.F16.E4M3.UNPACK_B R88, R88 ;  /* 0x00000058ff58723e */ /* 0x000fe200020006ff */
        /* <DEDUP_REMOVED lines=8> */
[----:B------:R-:W-:Y:S01]  /*34070*/  F2FP.F16.E4M3.UNPACK_B R126, R89 ;  /* 0x00000059ff7e723e */ /* 0x000fe200020006ff */
[C---:B------:R-:W-:Y:S01]  /*34080*/  FFMA.FTZ R138, R124.reuse, R130, -R135 ;  /* 0x000000827c8a7223 */ /* 0x040fe20000010887 */
[----:B------:R-:W-:Y:S01]  /*34090*/  F2FP.F16.E4M3.UNPACK_B R123, R85 ;  /* 0x00000055ff7b723e */ /* 0x000fe200020006ff */
[----:B------:R-:W-:Y:S01]  /*340a0*/  FFMA.FTZ R140, R124, R133, R136 ;  /* 0x000000857c8c7223 */ /* 0x000fe20000010088 */
[----:B------:R-:W-:Y:S01]  /*340b0*/  HADD2.F32 R122, -RZ, R122.H1_H1 ;  /* 0x3000007aff7a7230 */ /* 0x000fe20000004100 */
[----:B------:R-:W-:Y:S01]  /*340c0*/  F2FP.F16.E4M3.UNPACK_B R84, R84 ;  /* 0x00000054ff54723e */ /* 0x000fe200020006ff */
[----:B------:R-:W-:-:S02]  /*340d0*/  HADD2.F32 R89, -RZ, R88.H0_H0 ;  /* 0x20000058ff597230 */ /* 0x000fc40000004100 */
[C---:B------:R-:W-:Y:S01]  /*340e0*/  FMUL.FTZ R85, R125.reuse, R131 ;  /* 0x000000837d557220 */ /* 0x040fe20000410000 */
[-C--:B------:R-:W-:Y:S01]  /*340f0*/  FMUL.FTZ R136, R125, R128.reuse ;  /* 0x000000807d887220 */ /* 0x080fe20000410000 */
[----:B------:R-:W-:Y:S01]  /*34100*/  HADD2.F32 R130, -RZ, R126.H0_H0 ;  /* 0x2000007eff827230 */ /* 0x000fe20000004100 */
[----:B------:R-:W-:Y:S01]  /*34110*/  F2FP.SATFINITE.E4M3.F32.PACK_AB_MERGE_C R91, R138, R91, RZ ;  /* 0x0000005b8a5b723e */ /* 0x000fe200048070ff */
[----:B------:R-:W-:Y:S02]  /*34120*/  HADD2.F32 R124, -RZ, R123.H0_H0 ;  /* 0x2000007bff7c7230 */ /* 0x000fe40000004100 */
[C---:B------:R-:W-:Y:S01]  /*34130*/  FFMA.FTZ R133, R122.reuse, R128, -R85 ;  /* 0x000000807a857223 */ /* 0x040fe20000010855 */
[----:B------:R-:W-:Y:S01]  /*34140*/  FFMA.FTZ R135, R122, R131, R136 ;  /* 0x000000837a877223 */ /* 0x000fe20000010088 */
[----:B------:R-:W-:Y:S02]  /*34150*/  HADD2.F32 R85, -RZ, R84.H0_H0 ;  /* 0x20000054ff557230 */ /* 0x000fe40000004100 */
[C---:B------:R-:W-:Y:S01]  /*34160*/  FMUL.FTZ R122, R89.reuse, R130 ;  /* 0x00000082597a7220 */ /* 0x040fe20000410000 */
[----:B------:R-:W-:Y:S01]  /*34170*/  FMUL.FTZ R89, R89, R124 ;  /* 0x0000007c59597220 */ /* 0x000fe20000410000 */
[----:B------:R-:W-:Y:S01]  /*34180*/  HADD2.F32 R88, -RZ, R88.H1_H1 ;  /* 0x30000058ff587230 */ /* 0x000fe20000004100 */
[----:B------:R-:W-:Y:S01]  /*34190*/  F2FP.SATFINITE.E4M3.F32.PACK_AB_MERGE_C R132, R135, R132, RZ ;  /* 0x000000848784723e */ /* 0x000fe200048070ff */
[----:B------:R-:W-:-:S02]  /*341a0*/  HADD2.F32 R125, -RZ, R126.H1_H1 ;  /* 0x3000007eff7d7230 */ /* 0x000fc40000004100 */
[C---:B------:R-:W-:Y:S01]  /*341b0*/  FFMA.FTZ R126, R85.reuse, R124, -R122 ;  /* 0x0000007c557e7223 */ /* 0x040fe2000001087a */
[----:B------:R-:W-:Y:S01]  /*341c0*/  FFMA.FTZ R130, R85, R130, R89 ;  /* 0x0000008255827223 */ /* 0x000fe20000010059 */
[----:B------:R-:W-:Y:S01]  /*341d0*/  HADD2.F32 R123, -RZ, R123.H1_H1 ;  /* 0x3000007bff7b7230 */ /* 0x000fe20000004100 */
[----:B------:R-:W-:Y:S01]  /*341e0*/  F2FP.F16.E4M3.UNPACK_B R89, R90.H1 ;  /* 0x0000005aff59723e */ /* 0x000fe200030006ff */
[----:B------:R-:W-:Y:S02]  /*341f0*/  HADD2.F32 R84, -RZ, R84.H1_H1 ;  /* 0x30000054ff547230 */ /* 0x000fe40000004100 */
[C---:B------:R-:W-:Y:S01]  /*34200*/  FMUL.FTZ R85, R88.reuse, R125 ;  /* 0x0000007d58557220 */ /* 0x040fe20000410000 */
[----:B------:R-:W-:Y:S01]  /*34210*/  F2FP.F16.E4M3.UNPACK_B R124, R82.H1 ;  /* 0x00000052ff7c723e */ /* 0x000fe200030006ff */
[-C--:B------:R-:W-:Y:S01]  /*34220*/  FMUL.FTZ R131, R88, R123.reuse ;  /* 0x0000007b58837220 */ /* 0x080fe20000410000 */
[----:B------:R-:W-:Y:S01]  /*34230*/  F2FP.F16.E4M3.UNPACK_B R122, R78.H1 ;  /* 0x0000004eff7a723e */ /* 0x000fe200030006ff */
[----:B------:R-:W-:Y:S01]  /*34240*/  FFMA.FTZ R129, R84, R123, -R85 ;  /* 0x0000007b54817223 */ /* 0x000fe20000010855 */
[----:B------:R-:W-:Y:S01]  /*34250*/  F2FP.F16.E4M3.UNPACK_B R85, R86.H1 ;  /* 0x00000056ff55723e */ /* 0x000fe200030006ff */
        /* <DEDUP_REMOVED lines=15> */
[C---:B------:R-:W-:Y:S01]  /*34350*/  FMUL.FTZ R136, R89.reuse, R124 ;  /* 0x0000007c59887220 */ /* 0x040fe20000410000 */
[----:B------:R-:W-:Y:S01]  /*34360*/  F2FP.F16.E4M3.UNPACK_B R84, R82 ;  /* 0x00000052ff54723e */ /* 0x000fe200020006ff */
[-C--:B------:R-:W-:Y:S01]  /*34370*/  FMUL.FTZ R89, R89, R122.reuse ;  /* 0x0000007a59597220 */ /* 0x080fe20000410000 */
[----:B------:R-:W-:Y:S02]  /*34380*/  HADD2.F32 R82, -RZ, R90.H0_H0 ;  /* 0x2000005aff527230 */ /* 0x000fe40000004100 */
[C---:B------:R-:W-:Y:S01]  /*34390*/  FFMA.FTZ R139, R85.reuse, R122, -R136 ;  /* 0x0000007a558b7223 */ /* 0x040fe20000010888 */
[----:B------:R-:W-:Y:S01]  /*343a0*/  F2FP.F16.E4M3.UNPACK_B R86, R86 ;  /* 0x00000056ff56723e */ /* 0x000fe200020006ff */
[----:B------:R-:W-:Y:S01]  /*343b0*/  FFMA.FTZ R141, R85, R124, R89 ;  /* 0x0000007c558d7223 */ /* 0x000fe20000010059 */
[----:B------:R-:W-:Y:S01]  /*343c0*/  HADD2.F32 R123, -RZ, R84.H0_H0 ;  /* 0x20000054ff7b7230 */ /* 0x000fe20000004100 */
[----:B------:R-:W-:Y:S01]  /*343d0*/  F2FP.SATFINITE.E4M3.F32.PACK_AB_MERGE_C R130, R131, R130, R132 ;  /* 0x000000828382723e */ /* 0x000fe20004807084 */
[----:B------:R-:W-:Y:S01]  /*343e0*/  HADD2.F32 R85, -RZ, R78.H0_H0 ;  /* 0x2000004eff557230 */ /* 0x000fe20000004100 */
[----:B------:R-:W-:Y:S01]  /*343f0*/  F2FP.SATFINITE.E4M3.F32.PACK_AB_MERGE_C R88, R139, R88, RZ ;  /* 0x000000588b58723e */ /* 0x000fe200048070ff */
[----:B------:R-:W-:-:S02]  /*34400*/  HADD2.F32 R90, -RZ, R90.H1_H1 ;  /* 0x3000005aff5a7230 */ /* 0x000fc40000004100 */
[C---:B------:R-:W-:Y:S01]  /*34410*/  FMUL.FTZ R127, R82.reuse, R123 ;  /* 0x0000007b527f7220 */ /* 0x040fe20000410000 */
[----:B------:R-:W-:Y:S02]  /*34420*/  HADD2.F32 R125, -RZ, R84.H1_H1 ;  /* 0x30000054ff7d7230 */ /* 0x000fe40000004100 */
        /* <DEDUP_REMOVED lines=14> */
[----:B------:R-:W-:Y:S01]  /*34510*/  F2FP.SATFINITE.E4M3.F32.PACK_AB_MERGE_C R86, R78, R127, R88 ;  /* 0x0000007f4e56723e */ /* 0x000fe20004807058 */
[----:B------:R-:W-:Y:S01]  /*34520*/  IMAD.MOV.U32 R88, RZ, RZ, R130 ;  /* 0x000000ffff587224 */ /* 0x000fe200078e0082 */
[----:B------:R-:W-:Y:S02]  /*34530*/  F2FP.SATFINITE.E4M3.F32.PACK_AB_MERGE_C R85, R79, R76, R81 ;  /* 0x0000004c4f55723e */ /* 0x000fe40004807051 */
[----:B------:R-:W-:Y:S02]  /*34540*/  F2FP.SATFINITE.E4M3.F32.PACK_AB_MERGE_C R89, R80, R77, R83 ;  /* 0x0000004d5059723e */ /* 0x000fe40004807053 */
[----:B------:R-:W-:Y:S02]  /*34550*/  F2FP.SATFINITE.E4M3.F32.PACK_AB_MERGE_C R91, R120, R119, R121 ;  /* 0x00000077785b723e */ /* 0x000fe40004807079 */
[----:B------:R-:W-:-:S02]  /*34560*/  F2FP.SATFINITE.E4M3.F32.PACK_AB_MERGE_C R84, R129, R126, R133 ;  /* 0x0000007e8154723e */ /* 0x000fc40004807085 */
[----:B------:R-:W-:-:S07]  /*34570*/  F2FP.SATFINITE.E4M3.F32.PACK_AB_MERGE_C R90, R125, R82, R128 ;  /* 0x000000527d5a723e */ /* 0x000fce0004807080 */
.L_x_4577:
[----:B------:R-:W-:Y:S05]  /*34580*/  BSYNC B4 ;  /* 0x0000000000047941 */ /* 0x000fea0003800000 */
.L_x_4576:
[C---:B------:R-:W-:Y:S02]  /*34590*/  R2UR UR4, R20.reuse ;  /* 0x00000000140472ca */ /* 0x040fe400000e0000 */
[C---:B------:R-:W-:Y:S02]  /*345a0*/  R2UR UR5, R21.reuse ;  /* 0x00000000150572ca */ /* 0x040fe400000e0000 */
[----:B------:R-:W-:Y:S02]  /*345b0*/  @!P1 R2UR UR6, R20 ;  /* 0x00000000140692ca */ /* 0x000fe400000e0000 */
[----:B------:R-:W-:Y:S02]  /*345c0*/  @!P1 R2UR UR7, R21 ;  /* 0x00000000150792ca */ /* 0x000fe400000e0000 */
[----:B------:R-:W-:Y:S02]  /*345d0*/  IADD3 R76, P2, P3, R26, R106, R117 ;  /* 0x0000006a1a4c7210 */ /* 0x000fe40007b5e075 */
[----:B------:R-:W-:-:S02]  /*345e0*/  @!P1 SHF.R.S32.HI R79, RZ, 0x1f, R115 ;  /* 0x0000001fff4f9819 */ /* 0x000fc40000011473 */
[----:B------:R-:W-:Y:S02]  /*345f0*/  @!P1 IADD3 R78, P4, P5, R26, R106, R115 ;  /* 0x0000006a1a4e9210 */ /* 0x000fe40007d9e073 */
[CC--:B------:R-:W-:Y:S02]  /*34600*/  IADD3.X R77, R27.reuse, R111.reuse, R112, P2, P3 ;  /* 0x0000006f1b4d7210 */ /* 0x0c0fe400017e6470 */
[----:B------:R-:W-:-:S03]  /*34610*/  @!P1 IADD3.X R79, R27, R111, R79, P4, P5 ;  /* 0x0000006f1b4f9210 */ /* 0x000fc600027ea44f */
[----:B-----5:R0:W-:Y:S04]  /*34620*/  ST.E.128 desc[UR4][R76.64], R84 ;  /* 0x000000544c007985 */ /* 0x0201e8000c101d04 */
[----:B------:R0:W-:Y:S02]  /*34630*/  @!P1 ST.E.128 desc[UR6][R78.64], R88 ;  /* 0x000000584e009985 */ /* 0x0001e4000c101d06 */
.L_x_4575:
[----:B------:R-:W-:Y:S05]  /*34640*/  BSYNC B3 ;  /* 0x0000000000037941 */ /* 0x000fea0003800000 */
.L_x_4574:
[----:B------:R-:W-:Y:S02]  /*34650*/  R2UR UR4, R20 ;  /* 0x00000000140472ca */ /* 0x000fe400000e0000 */
[----:B------:R-:W-:-:S13]  /*34660*/  R2UR UR5, R21 ;  /* 0x00000000150572ca */ /* 0x000fda00000e0000 */
[----:B0-----:R-:W2:Y:S01]  /*34670*/  LD.E.U8 R76, desc[UR4][R100.64] ;  /* 0x00000004644c7980 */ /* 0x001ea2000c101100 */
[----:B------:R-:W-:Y:S01]  /*34680*/  BSSY B3, `(.L_x_4578) ;  /* 0x000013f000037945 */ /* 0x000fe20003800000 */
[----:B--2---:R-:W-:-:S13]  /*34690*/  LOP3.LUT P1, RZ, R76, 0x2, RZ, 0xc0, !PT ;  /* 0x000000024cff7812 */ /* 0x004fda000782c0ff */
[----:B------:R-:W-:Y:S05]  /*346a0*/  @!P1 BRA `(.L_x_4579) ;  /* 0x0000001000f09947 */ /* 0x000fea0003800000 */
[----:B------:R-:W-:Y:S02]  /*346b0*/  R2UR UR4, R20 ;  /* 0x00000000140472ca */ /* 0x000fe400000e0000 */
[----:B------:R-:W-:-:S13]  /*346c0*/  R2UR UR5, R21 ;  /* 0x00000000150572ca */ /* 0x000fda00000e0000 */
[----:B------:R-:W2:Y:S01]  /*346d0*/  LD.E R76, desc[UR4][R98.64+0x4] ;  /* 0x00000404624c7980 */ /* 0x000ea2000c101900 */
[----:B------:R-:W-:Y:S01]  /*346e0*/  VIADD R84, R97, 0x20 ;  /* 0x0000002061547836 */ /* 0x000fe20000000000 */
[----:B------:R-:W-:Y:S01]  /*346f0*/  SHF.R.S32.HI R81, RZ, 0x1f, R110 ;  /* 0x0000001fff517819 */ /* 0x000fe2000001146e */
[----:B------:R-:W-:Y:S01]  /*34700*/  IMAD.IADD R79, R7, 0x1, -R108 ;  /* 0x00000001074f7824 */ /* 0x000fe200078e0a6c */
[----:B------:R-:W-:Y:S02]  /*34710*/  LEA.HI R80, R113, R113, RZ, 0x1 ;  /* 0x0000007171507211 */ /* 0x000fe400078f08ff */
[CC--:B------:R-:W-:Y:S02]  /*34720*/  LEA.HI R82, R81.reuse, R110.reuse, RZ, 0x4 ;  /* 0x0000006e51527211 */ /* 0x0c0fe400078f20ff */
[----:B------:R-:W-:Y:S02]  /*34730*/  LEA.HI R81, R81, R110, RZ, 0x2 ;  /* 0x0000006e51517211 */ /* 0x000fe400078f10ff */
[----:B------:R-:W-:Y:S01]  /*34740*/  LOP3.LUT R80, R80, 0x3fffffe, RZ, 0xc0, !PT ;  /* 0x03fffffe50507812 */ /* 0x000fe200078ec0ff */
[----:B------:R-:W-:Y:S01]  /*34750*/  IMAD.SHL.U32 R83, R82, 0x20, RZ ;  /* 0x0000002052537824 */ /* 0x000fe200078e00ff */
[----:B------:R-:W-:Y:S01]  /*34760*/  R2UR UR6, R20 ;  /* 0x00000000140672ca */ /* 0x000fe200000e0000 */
[----:B------:R-:W-:Y:S01]  /*34770*/  IMAD.SHL.U32 R81, R81, 0x20, RZ ;  /* 0x0000002051517824 */ /* 0x000fe200078e00ff */
[----:B------:R-:W-:Y:S01]  /*34780*/  R2UR UR7, R21 ;  /* 0x00000000150772ca */ /* 0x000fe200000e0000 */
[----:B------:R-:W-:Y:S01]  /*34790*/  IMAD.IADD R82, R113, 0x1, -R80 ;  /* 0x0000000171527824 */ /* 0x000fe200078e0a50 */
[----:B------:R-:W-:-:S02]  /*347a0*/  LOP3.LUT R83, R83, 0xfffffe00, RZ, 0xc0, !PT ;  /* 0xfffffe0053537812 */ /* 0x000fc400078ec0ff */
[----:B------:R-:W-:-:S03]  /*347b0*/  LOP3.LUT R81, R81, 0x180, RZ, 0xc0, !PT ;  /* 0x0000018051517812 */ /* 0x000fc600078ec0ff */
[----:B------:R-:W-:Y:S01]  /*347c0*/  IMAD R83, R82, 0x40, R83 ;  /* 0x0000004052537824 */ /* 0x000fe200078e0253 */
[----:B------:R-:W-:Y:S01]  /*347d0*/  SHF.R.U32.HI R82, RZ, 0x3, R81 ;  /* 0x00000003ff527819 */ /* 0x000fe20000011651 */
[----:B------:R-:W-:Y:S01]  /*347e0*/  BSSY B4, `(.L_x_4580) ;  /* 0x000011d000047945 */ /* 0x000fe20003800000 */
[----:B--2---:R-:W-:-:S04]  /*347f0*/  LEA.HI R76, R76, R76, RZ, 0x1 ;  /* 0x0000004c4c4c7211 */ /* 0x004fc800078f08ff */
[----:B------:R-:W-:-:S04]  /*34800*/  SHF.R.S32.HI R87, RZ, 0x1, R76 ;  /* 0x00000001ff577819 */ /* 0x000fc8000001144c */
[----:B------:R-:W-:-:S04]  /*34810*/  ISETP.GE.AND P1, PT, R84, R87, PT ;  /* 0x000000575400720c */ /* 0x000fc80003f26270 */
[----:B------:R-:W-:Y:S02]  /*34820*/  SEL R77, R87, RZ, P1 ;  /* 0x000000ff574d7207 */ /* 0x000fe40000800000 */
[----:B------:R-:W-:-:S03]  /*34830*/  SEL R78, R108, R79, !P1 ;  /* 0x0000004f6c4e7207 */ /* 0x000fc60004800000 */
[----:B------:R-:W-:Y:S01]  /*34840*/  IMAD.IADD R77, R84, 0x1, R77 ;  /* 0x00000001544d7824 */ /* 0x000fe200078e024d */
[----:B------:R-:W-:-:S04]  /*34850*/  SHF.R.S32.HI R79, RZ, 0x1f, R78 ;  /* 0x0000001fff4f7819 */ /* 0x000fc8000001144e */
[----:B------:R-:W-:Y:S02]  /*34860*/  SHF.R.S32.HI R76, RZ, 0x1f, R77 ;  /* 0x0000001fff4c7819 */ /* 0x000fe4000001144d */
[----:B------:R-:W-:Y:S02]  /*34870*/  LEA.HI R79, R79, R78, RZ, 0x5 ;  /* 0x0000004e4f4f7211 */ /* 0x000fe400078f28ff */
[CC--:B------:R-:W-:Y:S02]  /*34880*/  LEA.HI R78, R76.reuse, R77.reuse, RZ, 0x4 ;  /* 0x0000004d4c4e7211 */ /* 0x0c0fe400078f20ff */
[----:B------:R-:W-:Y:S02]  /*34890*/  LEA.HI R76, R76, R77, RZ, 0x6 ;  /* 0x0000004d4c4c7211 */ /* 0x000fe400078f30ff */
[----:B------:R-:W-:Y:S02]  /*348a0*/  SHF.R.S32.HI R86, RZ, 0x4, R78 ;  /* 0x00000004ff567819 */ /* 0x000fe4000001144e */
[----:B------:R-:W-:-:S02]  /*348b0*/  SHF.R.S32.HI R76, RZ, 0x6, R76 ;  /* 0x00000006ff4c7819 */ /* 0x000fc4000001144c */
[----:B------:R-:W-:Y:S02]  /*348c0*/  LEA.HI.SX32 R79, R79, R86, 0x1b ;  /* 0x000000564f4f7211 */ /* 0x000fe400078fdaff */
[----:B------:R-:W-:Y:S01]  /*348d0*/  LOP3.LUT R78, R81, 0x30, R78, 0xf8, !PT ;  /* 0x00000030514e7812 */ /* 0x000fe200078ef84e */
[----:B------:R-:W-:Y:S01]  /*348e0*/  IMAD R76, R76, 0x2800, R83 ;  /* 0x000028004c4c7824 */ /* 0x000fe200078e0253 */
[----:B------:R-:W-:Y:S01]  /*348f0*/  SHF.R.S32.HI R80, RZ, 0x1f, R79 ;  /* 0x0000001fff507819 */ /* 0x000fe2000001144f */
[----:B------:R-:W-:Y:S01]  /*34900*/  IMAD.SHL.U32 R85, R79, 0x10, RZ ;  /* 0x000000104f557824 */ /* 0x000fe200078e00ff */
[----:B------:R-:W-:Y:S02]  /*34910*/  LOP3.LUT R77, R78, R82, RZ, 0x3c, !PT ;  /* 0x000000524e4d7212 */ /* 0x000fe400078e3cff */
[----:B------:R-:W-:Y:S02]  /*34920*/  LEA.HI R80, R80, R79, RZ, 0x2 ;  /* 0x0000004f50507211 */ /* 0x000fe400078f10ff */
[----:B------:R-:W-:Y:S01]  /*34930*/  LOP3.LUT R79, R81, 0x30, R85, 0xf8, !PT ;  /* 0x00000030514f7812 */ /* 0x000fe200078ef855 */
[----:B------:R-:W-:Y:S01]  /*34940*/  IMAD.IADD R76, R76, 0x1, R77 ;  /* 0x000000014c4c7824 */ /* 0x000fe200078e024d */
[----:B------:R-:W-:-:S02]  /*34950*/  SHF.R.S32.HI R80, RZ, 0x2, R80 ;  /* 0x00000002ff507819 */ /* 0x000fc40000011450 */
[----:B------:R-:W-:Y:S02]  /*34960*/  LOP3.LUT R79, R79, R82, RZ, 0x3c, !PT ;  /* 0x000000524f4f7212 */ /* 0x000fe400078e3cff */
[----:B------:R-:W-:Y:S01]  /*34970*/  IADD3 R76, P1, P2, R102, R76, R55 ;  /* 0x0000004c664c7210 */ /* 0x000fe20007a3e037 */
[----:B------:R-:W-:-:S03]  /*34980*/  IMAD R80, R80, 0x2800, R83 ;  /* 0x0000280050507824 */ /* 0x000fc600078e0253 */
[----:B------:R-:W-:Y:S01]  /*34990*/  IADD3.X R77, R103, RZ, R93, P1, P2 ;  /* 0x000000ff674d7210 */ /* 0x000fe20000fe445d */
[----:B------:R-:W-:Y:S01]  /*349a0*/  IMAD.IADD R80, R80, 0x1, R79 ;  /* 0x0000000150507824 */ /* 0x000fe200078e024f */
[----:B------:R-:W-:-:S04]  /*349b0*/  ISETP.GE.AND P2, PT, R84, R87, PT ;  /* 0x000000575400720c */ /* 0x000fc80003f46270 */
[----:B------:R-:W-:Y:S01]  /*349c0*/  IADD3 R80, P3, P4, R102, R80, R55 ;  /* 0x0000005066507210 */ /* 0x000fe20007c7e037 */
[----:B------:R-:W5:Y:S03]  /*349d0*/  LD.E.128 R76, desc[UR4][R76.64] ;  /* 0x000000044c4c7980 */ /* 0x000f66000c101d00 */
[----:B------:R-:W-:Y:S01]  /*349e0*/  IADD3.X R81, R103, RZ, R93, P3, P4 ;  /* 0x000000ff67517210 */ /* 0x000fe20001fe845d */
[----:B------:R-:W-:Y:S01]  /*349f0*/  IMAD.SHL.U32 R87, R86, 0x10, RZ ;  /* 0x0000001056577824 */ /* 0x000fe200078e00ff */
[----:B------:R-:W-:-:S04]  /*34a00*/  ISETP.GE.AND P1, PT, R85, R7, PT ;  /* 0x000000075500720c */ /* 0x000fc80003f26270 */
[----:B------:R-:W5:Y:S01]  /*34a10*/  LD.E.128 R80, desc[UR6][R80.64] ;  /* 0x0000000650507980 */ /* 0x000f62000c101d00 */
[----:B------:R-:W-:Y:S01]  /*34a20*/  SHF.R.S32.HI R84, RZ, 0x1f, R87 ;  /* 0x0000001fff547819 */ /* 0x000fe20000011457 */
[----:B------:R-:W-:Y:S07]  /*34a30*/  @P2 BRA `(.L_x_4581) ;  /* 0x0000000c00dc2947 */ /* 0x000fee0003800000 */
[----:B------:R-:W-:Y:S02]  /*34a40*/  SHF.R.U32.HI R86, RZ, 0x8, R68 ;  /* 0x00000008ff567819 */ /* 0x000fe40000011644 */
[----:B------:R-:W-:Y:S02]  /*34a50*/  SHF.R.U32.HI R88, RZ, 0x8, R69 ;  /* 0x00000008ff587819 */ /* 0x000fe40000011645 */
[----:B------:R-:W-:Y:S02]  /*34a60*/  LOP3.LUT R89, R68, 0xff, RZ, 0xc0, !PT ;  /* 0x000000ff44597812 */ /* 0x000fe400078ec0ff */
[----:B------:R-:W-:Y:S02]  /*34a70*/  LOP3.LUT R86, R86, 0xff, RZ, 0xc0, !PT ;  /* 0x000000ff56567812 */ /* 0x000fe400078ec0ff */
[----:B------:R-:W-:Y:S02]  /*34a80*/  LOP3.LUT R91, R69, 0xff, RZ, 0xc0, !PT ;  /* 0x000000ff455b7812 */ /* 0x000fe400078ec0ff */
[----:B------:R-:W-:-:S02]  /*34a90*/  LOP3.LUT R88, R88, 0xff, RZ, 0xc0, !PT ;  /* 0x000000ff58587812 */ /* 0x000fc400078ec0ff */
[----:B------:R-:W-:Y:S02]  /*34aa0*/  PRMT R89, R86, 0x7604, R89 ;  /* 0x0000760456597816 */ /* 0x000fe40000000059 */
[----:B------:R-:W-:Y:S02]  /*34ab0*/  SHF.R.U32.HI R86, RZ, 0x8, R70 ;  /* 0x00000008ff567819 */ /* 0x000fe40000011646 */
[----:B------:R-:W-:Y:S02]  /*34ac0*/  PRMT R91, R88, 0x7604, R91 ;  /* 0x00007604585b7816 */ /* 0x000fe4000000005b */
[----:B------:R-:W-:Y:S02]  /*34ad0*/  SHF.R.U32.HI R88, RZ, 0x8, R71 ;  /* 0x00000008ff587819 */ /* 0x000fe40000011647 */
        /* <DEDUP_REMOVED lines=8> */
[----:B------:R-:W-:Y:S02]  /*34b60*/  SHF.R.U32.HI R86, RZ, 0x8, R73 ;  /* 0x00000008ff567819 */ /* 0x000fe40000011649 */
[----:B------:R-:W-:Y:S02]  /*34b70*/  PRMT R117, R88, 0x7604, R117 ;  /* 0x0000760458757816 */ /* 0x000fe40000000075 */
        /* <DEDUP_REMOVED lines=16> */
[----:B------:R-:W-:Y:S02]  /*34c80*/  SHF.R.U32.HI R114, RZ, 0x10, R71 ;  /* 0x00000010ff727819 */ /* 0x000fe40000011647 */
[----:B------:R-:W-:Y:S02]  /*34c90*/  LOP3.LUT R88, R88, 0xff, RZ, 0xc0, !PT ;  /* 0x000000ff58587812 */ /* 0x000fe400078ec0ff */
[----:B------:R-:W-:Y:S02]  /*34ca0*/  LOP3.LUT R90, R90, 0xff, RZ, 0xc0, !PT ;  /* 0x000000ff5a5a7812 */ /* 0x000fe400078ec0ff */
[----:B------:R-:W-:Y:S02]  /*34cb0*/  PRMT R89, R86, 0x7054, R89 ;  /* 0x0000705456597816 */ /* 0x000fe40000000059 */
[----:B------:R-:W-:Y:S02]  /*34cc0*/  LOP3.LUT R86, R114, 0xff, RZ, 0xc0, !PT ;  /* 0x000000ff72567812 */ /* 0x000fe400078ec0ff */
[----:B------:R-:W-:-:S02]  /*34cd0*/  PRMT R88, R88, 0x7054, R91 ;  /* 0x0000705458587816 */ /* 0x000fc4000000005b */
[----:B------:R-:W-:Y:S02]  /*34ce0*/  PRMT R115, R90, 0x7054, R115 ;  /* 0x000070545a737816 */ /* 0x000fe40000000073 */
[----:B------:R-:W-:Y:S02]  /*34cf0*/  SHF.R.U32.HI R114, RZ, 0x10, R73 ;  /* 0x00000010ff727819 */ /* 0x000fe40000011649 */
[----:B------:R-:W-:Y:S02]  /*34d00*/  SHF.R.U32.HI R90, RZ, 0x10, R72 ;  /* 0x00000010ff5a7819 */ /* 0x000fe40000011648 */
[----:B------:R-:W-:Y:S02]  /*34d10*/  SHF.R.U32.HI R91, RZ, 0x10, R74 ;  /* 0x00000010ff5b7819 */ /* 0x000fe4000001164a */
[----:B------:R-:W-:Y:S02]  /*34d20*/  PRMT R117, R86, 0x7054, R117 ;  /* 0x0000705456757816 */ /* 0x000fe40000000075 */
[----:B------:R-:W-:-:S02]  /*34d30*/  LOP3.LUT R86, R114, 0xff, RZ, 0xc0, !PT ;  /* 0x000000ff72567812 */ /* 0x000fc400078ec0ff */
[----:B------:R-:W-:Y:S02]  /*34d40*/  LOP3.LUT R90, R90, 0xff, RZ, 0xc0, !PT ;  /* 0x000000ff5a5a7812 */ /* 0x000fe400078ec0ff */
[----:B------:R-:W-:Y:S02]  /*34d50*/  LOP3.LUT R91, R91, 0xff, RZ, 0xc0, !PT ;  /* 0x000000ff5b5b7812 */ /* 0x000fe400078ec0ff */
[----:B------:R-:W-:Y:S02]  /*34d60*/  SHF.R.U32.HI R114, RZ, 0x10, R75 ;  /* 0x00000010ff727819 */ /* 0x000fe4000001164b */
[----:B------:R-:W-:Y:S02]  /*34d70*/  PRMT R86, R86, 0x7054, R121 ;  /* 0x0000705456567816 */ /* 0x000fe40000000079 */
[----:B------:R-:W-:Y:S02]  /*34d80*/  PRMT R119, R90, 0x7054, R119 ;  /* 0x000070545a777816 */ /* 0x000fe40000000077 */
[----:B------:R-:W-:-:S02]  /*34d90*/  PRMT R121, R91, 0x7054, R112 ;  /* 0x000070545b797816 */ /* 0x000fc40000000070 */
[----:B------:R-:W-:Y:S02]  /*34da0*/  LOP3.LUT R90, R114, 0xff, RZ, 0xc0, !PT ;  /* 0x000000ff725a7812 */ /* 0x000fe400078ec0ff */
[----:B------:R-:W-:Y:S02]  /*34db0*/  SHF.R.U32.HI R91, RZ, 0x18, R69 ;  /* 0x00000018ff5b7819 */ /* 0x000fe40000011645 */
[----:B------:R-:W-:Y:S02]  /*34dc0*/  SHF.R.U32.HI R69, RZ, 0x18, R73 ;  /* 0x00000018ff457819 */ /* 0x000fe40000011649 */
[----:B------:R-:W-:Y:S02]  /*34dd0*/  PRMT R125, R90, 0x7054, R125 ;  /* 0x000070545a7d7816 */ /* 0x000fe4000000007d */
[----:B------:R-:W-:Y:S02]  /*34de0*/  PRMT R90, R69, 0x654, R86 ;  /* 0x00000654455a7816 */ /* 0x000fe40000000056 */
[----:B------:R-:W-:-:S02]  /*34df0*/  PRMT R88, R91, 0x654, R88 ;  /* 0x000006545b587816 */ /* 0x000fc40000000058 */
[----:B-----5:R-:W-:Y:S02]  /*34e00*/  F2FP.F16.E4M3.UNPACK_B R73, R81 ;  /* 0x00000051ff49723e */ /* 0x020fe400020006ff */
[----:B------:R-:W-:Y:S02]  /*34e10*/  F2FP.F16.E4M3.UNPACK_B R91, R90 ;  /* 0x0000005aff5b723e */ /* 0x000fe400020006ff */
[----:B------:R-:W-:Y:S02]  /*34e20*/  F2FP.F16.E4M3.UNPACK_B R86, R88 ;  /* 0x00000058ff56723e */ /* 0x000fe400020006ff */
[----:B------:R-:W-:Y:S01]  /*34e30*/  SHF.R.U32.HI R118, RZ, 0x18, R71 ;  /* 0x00000018ff767819 */ /* 0x000fe20000011647 */
[----:B------:R-:W-:Y:S01]  /*34e40*/  HADD2.F32 R112, -RZ, R91.H0_H0 ;  /* 0x2000005bff707230 */ /* 0x000fe20000004100 */
[----:B------:R-:W-:Y:S01]  /*34e50*/  LOP3.LUT R89, R89, 0xff000000, R68, 0xf8, !PT ;  /* 0xff00000059597812 */ /* 0x000fe200078ef844 */
[--C-:B------:R-:W-:Y:S01]  /*34e60*/  HADD2.F32 R68, -RZ, R73.reuse.H0_H0 ;  /* 0x20000049ff447230 */ /* 0x100fe20000004100 */
[----:B------:R-:W-:Y:S01]  /*34e70*/  F2FP.F16.E4M3.UNPACK_B R71, R77 ;  /* 0x0000004dff47723e */ /* 0x000fe200020006ff */
[----:B------:R-:W-:Y:S01]  /*34e80*/  HADD2.F32 R73, -RZ, R73.H1_H1 ;  /* 0x30000049ff497230 */ /* 0x000fe20000004100 */
[----:B------:R-:W-:Y:S01]  /*34e90*/  LOP3.LUT R120, R119, 0xff000000, R72, 0xf8, !PT ;  /* 0xff00000077787812 */ /* 0x000fe200078ef848 */
[--C-:B------:R-:W-:Y:S01]  /*34ea0*/  HADD2.F32 R72, -RZ, R86.reuse.H0_H0 ;  /* 0x20000056ff487230 */ /* 0x100fe20000004100 */
[----:B------:R-:W-:Y:S01]  /*34eb0*/  LOP3.LUT R70, R115, 0xff000000, R70, 0xf8, !PT ;  /* 0xff00000073467812 */ /* 0x000fe200078ef846 */
[----:B------:R-:W-:Y:S01]  /*34ec0*/  HADD2.F32 R69, -RZ, R71.H0_H0 ;  /* 0x20000047ff457230 */ /* 0x000fe20000004100 */
[----:B------:R-:W-:Y:S01]  /*34ed0*/  SHF.R.U32.HI R116, RZ, 0x18, R75 ;  /* 0x00000018ff747819 */ /* 0x000fe2000001164b */
[C---:B------:R-:W-:Y:S01]  /*34ee0*/  FMUL.FTZ R114, R68.reuse, R112 ;  /* 0x0000007044727220 */ /* 0x040fe20000410000 */
[----:B------:R-:W-:Y:S01]  /*34ef0*/  FMUL.FTZ R75, R68, R72 ;  /* 0x00000048444b7220 */ /* 0x000fe20000410000 */
[----:B------:R-:W-:Y:S01]  /*34f00*/  F2FP.F16.E4M3.UNPACK_B R81, R81.H1 ;  /* 0x00000051ff51723e */ /* 0x000fe200030006ff */
[----:B------:R-:W-:Y:S01]  /*34f10*/  HADD2.F32 R91, -RZ, R91.H1_H1 ;  /* 0x3000005bff5b7230 */ /* 0x000fe20000004100 */
[----:B------:R-:W-:Y:S01]  /*34f20*/  F2FP.F16.E4M3.UNPACK_B R115, R90.H1 ;  /* 0x0000005aff73723e */ /* 0x000fe200030006ff */
[----:B------:R-:W-:Y:S01]  /*34f30*/  FFMA.FTZ R68, R69, R72, -R114 ;  /* 0x0000004845447223 */ /* 0x000fe20000010872 */
[----:B------:R-:W-:Y:S01]  /*34f40*/  F2FP.F16.E4M3.UNPACK_B R88, R88.H1 ;  /* 0x00000058ff58723e */ /* 0x000fe200030006ff */
[----:B------:R-:W-:-:S02]  /*34f50*/  HADD2.F32 R86, -RZ, R86.H1_H1 ;  /* 0x30000056ff567230 */ /* 0x000fc40000004100 */
[----:B------:R-:W-:Y:S01]  /*34f60*/  FFMA.FTZ R69, R69, R112, R75 ;  /* 0x0000007045457223 */ /* 0x000fe2000001004b */
[----:B------:R-:W-:Y:S01]  /*34f70*/  HADD2.F32 R72, -RZ, R71.H1_H1 ;  /* 0x30000047ff487230 */ /* 0x000fe20000004100 */
[----:B------:R-:W-:Y:S01]  /*34f80*/  F2FP.F16.E4M3.UNPACK_B R77, R77.H1 ;  /* 0x0000004dff4d723e */ /* 0x000fe200030006ff */
[----:B------:R-:W-:Y:S02]  /*34f90*/  HADD2.F32 R71, -RZ, R81.H0_H0 ;  /* 0x20000051ff477230 */ /* 0x000fe40000004100 */
[CC--:B------:R-:W-:Y:S01]  /*34fa0*/  FMUL.FTZ R119, R73.reuse, R91.reuse ;  /* 0x0000005b49777220 */ /* 0x0c0fe20000410000 */
[----:B------:R-:W-:Y:S02]  /*34fb0*/  HADD2.F32 R112, -RZ, R115.H0_H0 ;  /* 0x20000073ff707230 */ /* 0x000fe40000004100 */
[----:B------:R-:W-:Y:S01]  /*34fc0*/  FMUL.FTZ R114, R73, R86 ;  /* 0x0000005649727220 */ /* 0x000fe20000410000 */
[--C-:B------:R-:W-:Y:S01]  /*34fd0*/  HADD2.F32 R90, -RZ, R88.reuse.H0_H0 ;  /* 0x20000058ff5a7230 */ /* 0x100fe20000004100 */
[----:B------:R-:W-:Y:S01]  /*34fe0*/  LOP3.LUT R74, R121, 0xff000000, R74, 0xf8, !PT ;  /* 0xff000000794a7812 */ /* 0x000fe200078ef84a */
[----:B------:R-:W-:Y:S01]  /*34ff0*/  HADD2.F32 R75, -RZ, R77.H0_H0 ;  /* 0x2000004dff4b7230 */ /* 0x000fe20000004100 */
[----:B------:R-:W-:Y:S01]  /*35000*/  PRMT R125, R116, 0x654, R125 ;  /* 0x00000654747d7816 */ /* 0x000fe2000000007d */
[C---:B------:R-:W-:Y:S01]  /*35010*/  FMUL.FTZ R116, R71.reuse, R112 ;  /* 0x0000007047747220 */ /* 0x040fe20000410000 */
[----:B------:R-:W-:Y:S01]  /*35020*/  FMUL.FTZ R121, R71, R90 ;  /* 0x0000005a47797220 */ /* 0x000fe20000410000 */
[----:B------:R-:W-:Y:S01]  /*35030*/  PRMT R117, R118, 0x654, R117 ;  /* 0x0000065476757816 */ /* 0x000fe20000000075 */
[C---:B------:R-:W-:Y:S01]  /*35040*/  FFMA.FTZ R71, R72.reuse, R86, -R119 ;  /* 0x0000005648477223 */ /* 0x040fe20000010877 */
[----:B------:R-:W-:Y:S01]  /*35050*/  FFMA.FTZ R72, R72, R91, R114 ;  /* 0x0000005b48487223 */ /* 0x000fe20000010072 */
[----:B------:R-:W-:Y:S01]  /*35060*/  F2FP.F16.E4M3.UNPACK_B R91, R83 ;  /* 0x00000053ff5b723e */ /* 0x000fe200020006ff */
[C---:B------:R-:W-:Y:S01]  /*35070*/  FFMA.FTZ R73, R75.reuse, R90, -R116 ;  /* 0x0000005a4b497223 */ /* 0x040fe20000010874 */
[----:B------:R-:W-:Y:S01]  /*35080*/  F2FP.F16.E4M3.UNPACK_B R118, R125 ;  /* 0x0000007dff76723e */ /* 0x000fe200020006ff */
[----:B------:R-:W-:Y:S01]  /*35090*/  FFMA.FTZ R75, R75, R112, R121 ;  /* 0x000000704b4b7223 */ /* 0x000fe20000010079 */
[----:B------:R-:W-:Y:S01]  /*350a0*/  F2FP.F16.E4M3.UNPACK_B R114, R117 ;  /* 0x00000075ff72723e */ /* 0x000fe200020006ff */
[----:B------:R-:W-:Y:S01]  /*350b0*/  HADD2.F32 R86, -RZ, R81.H1_H1 ;  /* 0x30000051ff567230 */ /* 0x000fe20000004100 */
[----:B------:R-:W-:Y:S01]  /*350c0*/  F2FP.F16.E4M3.UNPACK_B R90, R79 ;  /* 0x0000004fff5a723e */ /* 0x000fe200020006ff */
        /* <DEDUP_REMOVED lines=9> */
[----:B------:R-:W-:Y:S01]  /*35160*/  F2FP.F16.E4M3.UNPACK_B R79, R79.H1 ;  /* 0x0000004fff4f723e */ /* 0x000fe200030006ff */
[----:B------:R-:W-:Y:S02]  /*35170*/  HADD2.F32 R77, -RZ, R77.H1_H1 ;  /* 0x3000004dff4d7230 */ /* 0x000fe40000004100 */
[C---:B------:R-:W-:Y:S01]  /*35180*/  FMUL.FTZ R124, R88.reuse, R119 ;  /* 0x00000077587c7220 */ /* 0x040fe20000410000 */
[----:B------:R-:W-:Y:S02]  /*35190*/  HADD2.F32 R81, -RZ, R90.H0_H0 ;  /* 0x2000005aff517230 */ /* 0x000fe40000004100 */
[----:B------:R-:W-:Y:S01]  /*351a0*/  FMUL.FTZ R126, R88, R115 ;  /* 0x00000073587e7220 */ /* 0x000fe20000410000 */
[----:B------:R-:W-:-:S02]  /*351b0*/  HADD2.F32 R91, -RZ, R91.H1_H1 ;  /* 0x3000005bff5b7230 */ /* 0x000fc40000004100 */
[C---:B------:R-:W-:Y:S01]  /*351c0*/  FFMA.FTZ R86, R77.reuse, R112, -R122 ;  /* 0x000000704d567223 */ /* 0x040fe2000001087a */
[----:B------:R-:W-:Y:S01]  /*351d0*/  FFMA.FTZ R88, R77, R116, R121 ;  /* 0x000000744d587223 */ /* 0x000fe20000010079 */
[C---:B------:R-:W-:Y:S01]  /*351e0*/  FFMA.FTZ R77, R81.reuse, R115, -R124 ;  /* 0x00000073514d7223 */ /* 0x040fe2000001087c */
[----:B------:R-:W-:Y:S01]  /*351f0*/  HADD2.F32 R115, -RZ, R114.H1_H1 ;  /* 0x30000072ff737230 */ /* 0x000fe20000004100 */
[----:B------:R-:W-:Y:S01]  /*35200*/  F2FP.F16.E4M3.UNPACK_B R114, R83.H1 ;  /* 0x00000053ff72723e */ /* 0x000fe200030006ff */
[----:B------:R-:W-:Y:S01]  /*35210*/  FFMA.FTZ R81, R81, R119, R126 ;  /* 0x0000007751517223 */ /* 0x000fe2000001007e */
[----:B------:R-:W-:Y:S01]  /*35220*/  HADD2.F32 R112, -RZ, R90.H1_H1 ;  /* 0x3000005aff707230 */ /* 0x000fe20000004100 */
[----:B------:R-:W-:Y:S01]  /*35230*/  F2FP.SATFINITE.E4M3.F32.PACK_AB_MERGE_C R73, R86, R73, RZ ;  /* 0x000000495649723e */ /* 0x000fe200048070ff */
[----:B------:R-:W-:Y:S01]  /*35240*/  HADD2.F32 R119, -RZ, R125.H0_H0 ;  /* 0x2000007dff777230 */ /* 0x000fe20000004100 */
[----:B------:R-:W-:Y:S01]  /*35250*/  F2FP.SATFINITE.E4M3.F32.PACK_AB_MERGE_C R75, R88, R75, RZ ;  /* 0x0000004b584b723e */ /* 0x000fe200048070ff */
[----:B------:R-:W-:Y:S01]  /*35260*/  HADD2.F32 R90, -RZ, R114.H0_H0 ;  /* 0x20000072ff5a7230 */ /* 0x000fe20000004100 */
[----:B------:R-:W-:Y:S01]  /*35270*/  F2FP.SATFINITE.E4M3.F32.PACK_AB_MERGE_C R71, R71, R68, R73 ;  /* 0x000000444747723e */ /* 0x000fe20004807049 */
[----:B------:R-:W-:Y:S01]  /*35280*/  HADD2.F32 R118, -RZ, R118.H1_H1 ;  /* 0x30000076ff767230 */ /* 0x000fe20000004100 */
[----:B------:R-:W-:Y:S01]  /*35290*/  F2FP.SATFINITE.E4M3.F32.PACK_AB_MERGE_C R72, R72, R69, R75 ;  /* 0x000000454848723e */ /* 0x000fe2000480704b */
[----:B------:R-:W-:-:S02]  /*352a0*/  HADD2.F32 R116, -RZ, R117.H0_H0 ;  /* 0x20000075ff747230 */ /* 0x000fc40000004100 */
[C---:B------:R-:W-:Y:S01]  /*352b0*/  FMUL.FTZ R122, R90.reuse, R119 ;  /* 0x000000775a7a7220 */ /* 0x040fe20000410000 */
[----:B------:R-:W-:Y:S02]  /*352c0*/  HADD2.F32 R83, -RZ, R79.H0_H0 ;  /* 0x2000004fff537230 */ /* 0x000fe40000004100 */
[C---:B------:R-:W-:Y:S01]  /*352d0*/  FMUL.FTZ R121, R91.reuse, R118 ;  /* 0x000000765b797220 */ /* 0x040fe20000410000 */
[-C--:B------:R-:W-:Y:S01]  /*352e0*/  FMUL.FTZ R91, R91, R115.reuse ;  /* 0x000000735b5b7220 */ /* 0x080fe20000410000 */
[-C--:B------:R-:W-:Y:S01]  /*352f0*/  FMUL.FTZ R124, R90, R116.reuse ;  /* 0x000000745a7c7220 */ /* 0x080fe20000410000 */
[----:B------:R-:W-:Y:S02]  /*35300*/  HADD2.F32 R125, -RZ, R125.H1_H1 ;  /* 0x3000007dff7d7230 */ /* 0x000fe40000004100 */
[C---:B------:R-:W-:Y:S01]  /*35310*/  FFMA.FTZ R130, R83.reuse, R116, -R122 ;  /* 0x0000007453827223 */ /* 0x040fe2000001087a */
[C---:B------:R-:W-:Y:S01]  /*35320*/  FFMA.FTZ R90, R112.reuse, R115, -R121 ;  /* 0x00000073705a7223 */ /* 0x040fe20000010879 */
[----:B------:R-:W-:Y:S01]  /*35330*/  FFMA.FTZ R131, R83, R119, R124 ;  /* 0x0000007753837223 */ /* 0x000fe2000001007c */
[----:B------:R-:W-:Y:S01]  /*35340*/  HADD2.F32 R116, -RZ, R114.H1_H1 ;  /* 0x30000072ff747230 */ /* 0x000fe20000004100 */
[----:B------:R-:W-:Y:S01]  /*35350*/  F2FP.F16.E4M3.UNPACK_B R114, R80.H1 ;  /* 0x00000050ff72723e */ /* 0x000fe200030006ff */
[----:B------:R-:W-:Y:S01]  /*35360*/  HADD2.F32 R119, -RZ, R117.H1_H1 ;  /* 0x30000075ff777230 */ /* 0x000fe20000004100 */
[----:B------:R-:W-:Y:S01]  /*35370*/  F2FP.F16.E4M3.UNPACK_B R121, R120.H1 ;  /* 0x00000078ff79723e */ /* 0x000fe200030006ff */
[----:B------:R-:W-:Y:S01]  /*35380*/  FFMA.FTZ R112, R112, R118, R91 ;  /* 0x0000007670707223 */ /* 0x000fe2000001005b */
        /* <DEDUP_REMOVED lines=13> */
[----:B------:R-:W-:Y:S01]  /*35460*/  HADD2.F32 R117, -RZ, R117.H1_H1 ;  /* 0x30000075ff757230 */ /* 0x000fe20000004100 */
[----:B------:R-:W-:Y:S01]  /*35470*/  F2FP.F16.E4M3.UNPACK_B R120, R120 ;  /* 0x00000078ff78723e */ /* 0x000fe200020006ff */
[----:B------:R-:W-:Y:S01]  /*35480*/  HADD2.F32 R121, -RZ, R121.H1_H1 ;  /* 0x30000079ff797230 */ /* 0x000fe20000004100 */
[----:B------:R-:W-:Y:S01]  /*35490*/  F2FP.F16.E4M3.UNPACK_B R89, R89 ;  /* 0x00000059ff59723e */ /* 0x000fe200020006ff */
[----:B------:R-:W-:Y:S01]  /*354a0*/  FFMA.FTZ R132, R91, R125, R126 ;  /* 0x0000007d5b847223 */ /* 0x000fe2000001007e */
[C---:B------:R-:W-:Y:S01]  /*354b0*/  FFMA.FTZ R123, R83.reuse, R118, -R116 ;  /* 0x00000076537b7223 */ /* 0x040fe20000010874 */
[----:B------:R-:W-:Y:S01]  /*354c0*/  FFMA.FTZ R122, R83, R122, R115 ;  /* 0x0000007a537a7223 */ /* 0x000fe20000010073 */
[----:B------:R-:W-:Y:S01]  /*354d0*/  HADD2.F32 R79, -RZ, R79.H1_H1 ;  /* 0x3000004fff4f7230 */ /* 0x000fe20000004100 */
[----:B------:R-:W-:Y:S01]  /*354e0*/  F2FP.F16.E4M3.UNPACK_B R76, R76 ;  /* 0x0000004cff4c723e */ /* 0x000fe200020006ff */
[----:B------:R-:W-:-:S02]  /*354f0*/  HADD2.F32 R83, -RZ, R80.H0_H0 ;  /* 0x20000050ff537230 */ /* 0x000fc40000004100 */
[C---:B------:R-:W-:Y:S01]  /*35500*/  FMUL.FTZ R118, R114.reuse, R121 ;  /* 0x0000007972767220 */ /* 0x040fe20000410000 */
[----:B------:R-:W-:Y:S01]  /*35510*/  FMUL.FTZ R126, R114, R117 ;  /* 0x00000075727e7220 */ /* 0x000fe20000410000 */
[----:B------:R-:W-:Y:S02]  /*35520*/  HADD2.F32 R116, -RZ, R120.H0_H0 ;  /* 0x20000078ff747230 */ /* 0x000fe40000004100 */
[----:B------:R-:W-:Y:S01]  /*35530*/  FFMA.FTZ R133, R91, R119, -R124 ;  /* 0x000000775b857223 */ /* 0x000fe2000001087c */
        /* <DEDUP_REMOVED lines=17> */
[----:B------:R-:W-:Y:S02]  /*35650*/  HADD2.F32 R80, -RZ, R83.H0_H0 ;  /* 0x20000053ff507230 */ /* 0x000fe40000004100 */
[C---:B------:R-:W-:Y:S01]  /*35660*/  FFMA.FTZ R119, R76.reuse, R89, -R79 ;  /* 0x000000594c777223 */ /* 0x040fe2000001084f */
[----:B------:R-:W-:Y:S01]  /*35670*/  F2FP.F16.E4M3.UNPACK_B R89, R70.H1 ;  /* 0x00000046ff59723e */ /* 0x000fe200030006ff */
[----:B------:R-:W-:Y:S01]  /*35680*/  FFMA.FTZ R120, R76, R91, R121 ;  /* 0x0000005b4c787223 */ /* 0x000fe20000010079 */
[----:B------:R-:W-:Y:S01]  /*35690*/  F2FP.F16.E4M3.UNPACK_B R79, R78.H1 ;  /* 0x0000004eff4f723e */ /* 0x000fe200030006ff */
[--C-:B------:R-:W-:Y:S01]  /*356a0*/  HADD2.F32 R115, -RZ, R114.reuse.H0_H0 ;  /* 0x20000072ff737230 */ /* 0x100fe20000004100 */
[----:B------:R-:W-:Y:S01]  /*356b0*/  F2FP.F16.E4M3.UNPACK_B R82, R82 ;  /* 0x00000052ff52723e */ /* 0x000fe200020006ff */
[----:B------:R-:W-:Y:S01]  /*356c0*/  HADD2.F32 R91, -RZ, R89.H0_H0 ;  /* 0x20000059ff5b7230 */ /* 0x000fe20000004100 */
[----:B------:R-:W-:Y:S01]  /*356d0*/  F2FP.F16.E4M3.UNPACK_B R70, R70 ;  /* 0x00000046ff46723e */ /* 0x000fe200020006ff */
[----:B------:R-:W-:-:S02]  /*356e0*/  HADD2.F32 R116, -RZ, R114.H1_H1 ;  /* 0x30000072ff747230 */ /* 0x000fc40000004100 */
[C---:B------:R-:W-:Y:S01]  /*356f0*/  FMUL.FTZ R121, R80.reuse, R115 ;  /* 0x0000007350797220 */ /* 0x040fe20000410000 */
[----:B------:R-:W-:Y:S01]  /*35700*/  HADD2.F32 R76, -RZ, R79.H0_H0 ;  /* 0x2000004fff4c7230 */ /* 0x000fe20000004100 */
[----:B------:R-:W-:Y:S01]  /*35710*/  F2FP.F16.E4M3.UNPACK_B R78, R78 ;  /* 0x0000004eff4e723e */ /* 0x000fe200020006ff */
[----:B------:R-:W-:Y:S02]  /*35720*/  HADD2.F32 R114, -RZ, R89.H1_H1 ;  /* 0x30000059ff727230 */ /* 0x000fe40000004100 */
[-C--:B------:R-:W-:Y:S01]  /*35730*/  FMUL.FTZ R89, R80, R91.reuse ;  /* 0x0000005b50597220 */ /* 0x080fe20000410000 */
[----:B------:R-:W-:Y:S02]  /*35740*/  HADD2.F32 R83, -RZ, R83.H1_H1 ;  /* 0x30000053ff537230 */ /* 0x000fe40000004100 */
[C---:B------:R-:W-:Y:S01]  /*35750*/  FFMA.FTZ R80, R76.reuse, R91, -R121 ;  /* 0x0000005b4c507223 */ /* 0x040fe20000010879 */
[----:B------:R-:W-:Y:S02]  /*35760*/  HADD2.F32 R79, -RZ, R79.H1_H1 ;  /* 0x3000004fff4f7230 */ /* 0x000fe40000004100 */
[----:B------:R-:W-:Y:S01]  /*35770*/  FFMA.FTZ R126, R76, R115, R89 ;  /* 0x000000734c7e7223 */ /* 0x000fe20000010059 */
[----:B------:R-:W-:Y:S01]  /*35780*/  F2FP.F16.E4M3.UNPACK_B R76, R74 ;  /* 0x0000004aff4c723e */ /* 0x000fe200020006ff */
[C---:B------:R-:W-:Y:S01]  /*35790*/  FMUL.FTZ R128, R83.reuse, R116 ;  /* 0x0000007453807220 */ /* 0x040fe20000410000 */
[----:B------:R-:W-:Y:S01]  /*357a0*/  FMUL.FTZ R83, R83, R114 ;  /* 0x0000007253537220 */ /* 0x000fe20000410000 */
[----:B------:R-:W-:Y:S01]  /*357b0*/  HADD2.F32 R74, -RZ, R82.H0_H0 ;  /* 0x20000052ff4a7230 */ /* 0x000fe20000004100 */
[----:B------:R-:W-:Y:S01]  /*357c0*/  F2FP.SATFINITE.E4M3.F32.PACK_AB_MERGE_C R130, R133, R130, RZ ;  /* 0x000000828582723e */ /* 0x000fe200048070ff */
[C---:B------:R-:W-:Y:S01]  /*357d0*/  FFMA.FTZ R127, R79.reuse, R114, -R128 ;  /* 0x000000724f7f7223 */ /* 0x040fe20000010880 */
[----:B------:R-:W-:Y:S01]  /*357e0*/  FFMA.FTZ R129, R79, R116, R83 ;  /* 0x000000744f817223 */ /* 0x000fe20000010053 */
[----:B------:R-:W-:Y:S01]  /*357f0*/  HADD2.F32 R89, -RZ, R76.H0_H0 ;  /* 0x2000004cff597230 */ /* 0x000fe20000004100 */
[----:B------:R-:W-:Y:S01]  /*35800*/  F2FP.SATFINITE.E4M3.F32.PACK_AB_MERGE_C R131, R132, R131, RZ ;  /* 0x000000838483723e */ /* 0x000fe200048070ff */
[----:B------:R-:W-:Y:S01]  /*35810*/  HADD2.F32 R79, -RZ, R70.H0_H0 ;  /* 0x20000046ff4f7230 */ /* 0x000fe20000004100 */
[----:B------:R-:W-:Y:S01]  /*35820*/  F2FP.SATFINITE.E4M3.F32.PACK_AB_MERGE_C R80, R127, R80, RZ ;  /* 0x000000507f50723e */ /* 0x000fe200048070ff */
[----:B------:R-:W-:-:S02]  /*35830*/  HADD2.F32 R82, -RZ, R82.H1_H1 ;  /* 0x30000052ff527230 */ /* 0x000fc40000004100 */
[C---:B------:R-:W-:Y:S01]  /*35840*/  FMUL.FTZ R115, R74.reuse, R89 ;  /* 0x000000594a737220 */ /* 0x040fe20000410000 */
[----:B------:R-:W-:Y:S02]  /*35850*/  HADD2.F32 R91, -RZ, R76.H1_H1 ;  /* 0x3000004cff5b7230 */ /* 0x000fe40000004100 */
[----:B------:R-:W-:Y:S01]  /*35860*/  FMUL.FTZ R74, R74, R79 ;  /* 0x0000004f4a4a7220 */ /* 0x000fe20000410000 */
[----:B------:R-:W-:Y:S01]  /*35870*/  HADD2.F32 R83, -RZ, R70.H1_H1 ;  /* 0x30000046ff537230 */ /* 0x000fe20000004100 */
[----:B------:R-:W-:Y:S01]  /*35880*/  F2FP.SATFINITE.E4M3.F32.PACK_AB_MERGE_C R117, R120, R117, R122 ;  /* 0x000000757875723e */ /* 0x000fe2000480707a */
        /* <DEDUP_REMOVED lines=10> */
[----:B------:R-:W-:Y:S01]  /*35930*/  F2FP.SATFINITE.E4M3.F32.PACK_AB_MERGE_C R79, R90, R77, R130 ;  /* 0x0000004d5a4f723e */ /* 0x000fe20004807082 */
[----:B------:R-:W-:Y:S01]  /*35940*/  IMAD.MOV.U32 R77, RZ, RZ, R71 ;  /* 0x000000ffff4d7224 */ /* 0x000fe200078e0047 */
[----:B------:R-:W-:Y:S01]  /*35950*/  F2FP.SATFINITE.E4M3.F32.PACK_AB_MERGE_C R83, R112, R81, R131 ;  /* 0x000000517053723e */ /* 0x000fe20004807083 */
[----:B------:R-:W-:Y:S01]  /*35960*/  IMAD.MOV.U32 R81, RZ, RZ, R72 ;  /* 0x000000ffff517224 */ /* 0x000fe200078e0048 */
[----:B------:R-:W-:Y:S01]  /*35970*/  F2FP.SATFINITE.E4M3.F32.PACK_AB_MERGE_C R78, R70, R115, R80 ;  /* 0x00000073464e723e */ /* 0x000fe20004807050 */
[----:B------:R-:W-:Y:S01]  /*35980*/  IMAD.MOV.U32 R80, RZ, RZ, R117 ;  /* 0x000000ffff507224 */ /* 0x000fe200078e0075 */
[----:B------:R-:W-:Y:S02]  /*35990*/  F2FP.SATFINITE.E4M3.F32.PACK_AB_MERGE_C R76, R119, R118, R123 ;  /* 0x00000076774c723e */ /* 0x000fe4000480707b */
[----:B------:R-:W-:-:S07]  /*359a0*/  F2FP.SATFINITE.E4M3.F32.PACK_AB_MERGE_C R82, R91, R74, R126 ;  /* 0x0000004a5b52723e */ /* 0x000fce000480707e */
.L_x_4581:
[----:B------:R-:W-:Y:S05]  /*359b0*/  BSYNC B4 ;  /* 0x0000000000047941 */ /* 0x000fea0003800000 */
.L_x_4580:
        /* <DEDUP_REMOVED lines=11> */
.L_x_4579:
[----:B------:R-:W-:Y:S05]  /*35a70*/  BSYNC B3 ;  /* 0x0000000000037941 */ /* 0x000fea0003800000 */
.L_x_4578:
[----:B------:R-:W-:Y:S02]  /*35a80*/  R2UR UR4, R20 ;  /* 0x00000000140472ca */ /* 0x000fe400000e0000 */
[----:B------:R-:W-:-:S13]  /*35a90*/  R2UR UR5, R21 ;  /* 0x00000000150572ca */ /* 0x000fda00000e0000 */
[----:B0-----:R-:W2:Y:S02]  /*35aa0*/  LD.E.U8 R68, desc[UR4][R100.64] ;  /* 0x0000000464447980 */ /* 0x001ea4000c101100 */
        /* <DEDUP_REMOVED lines=18> */
[----:B------:R-:W-:Y:S02]  /*35bd0*/  LOP3.LUT R73, R73, 0xfffffe00, RZ, 0xc0, !PT ;  /* 0xfffffe0049497812 */ /* 0x000fe400078ec0ff */
[----:B------:R-:W-:-:S03]  /*35be0*/  SHF.R.U32.HI R75, RZ, 0x3, R74 ;  /* 0x00000003ff4b7819 */ /* 0x000fc6000001164a */
[----:B------:R-:W-:Y:S01]  /*35bf0*/  IMAD R73, R78, 0x40, R73 ;  /* 0x000000404e497824 */ /* 0x000fe200078e0249 */
        /* <DEDUP_REMOVED lines=20> */
[----:B------:R-:W-:-:S03]  /*35d40*/  LEA.HI R71, R71, R72, RZ, 0x2 ;  /* 0x0000004847477211 */ /* 0x000fc600078f10ff */
[----:B------:R-:W-:Y:S01]  /*35d50*/  IMAD.IADD R68, R68, 0x1, R69 ;  /* 0x0000000144447824 */ /* 0x000fe200078e0245 */
[----:B------:R-:W-:Y:S02]  /*35d60*/  SHF.R.S32.HI R72, RZ, 0x2, R71 ;  /* 0x00000002ff487819 */ /* 0x000fe40000011447 */
[----:B------:R-:W-:Y:S02]  /*35d70*/  LOP3.LUT R71, R74, 0x30, R77, 0xf8, !PT ;  /* 0x000000304a477812 */ /* 0x000fe400078ef84d */
[----:B------:R-:W-:Y:S01]  /*35d80*/  IADD3 R68, P1, P2, R102, R68, R55 ;  /* 0x0000004466447210 */ /* 0x000fe20007a3e037 */
[----:B------:R-:W-:Y:S01]  /*35d90*/  IMAD R72, R72, 0x2800, R73 ;  /* 0x0000280048487824 */ /* 0x000fe200078e0249 */
[----:B------:R-:W-:Y:S02]  /*35da0*/  LOP3.LUT R71, R71, R75, RZ, 0x3c, !PT ;  /* 0x0000004b47477212 */ /* 0x000fe400078e3cff */
[----:B------:R-:W-:Y:S02]  /*35db0*/  ISETP.GE.AND P6, PT, R76, R81, PT ;  /* 0x000000514c00720c */ /* 0x000fe40003fc6270 */
[----:B------:R-:W-:Y:S01]  /*35dc0*/  IADD3.X R69, R103, RZ, R93, P1, P2 ;  /* 0x000000ff67457210 */ /* 0x000fe20000fe445d */
[----:B------:R-:W-:Y:S01]  /*35dd0*/  IMAD.IADD R72, R72, 0x1, R71 ;  /* 0x0000000148487824 */ /* 0x000fe200078e0247 */
[----:B------:R-:W-:-:S04]  /*35de0*/  ISETP.GE.AND P1, PT, R77, R7, PT ;  /* 0x000000074d00720c */ /* 0x000fc80003f26270 */
[----:B------:R-:W-:Y:S01]  /*35df0*/  IADD3 R72, P3, P4, R102, R72, R55 ;  /* 0x0000004866487210 */ /* 0x000fe20007c7e037 */
[----:B------:R-:W-:Y:S01]  /*35e00*/  IMAD.SHL.U32 R79, R79, 0x10, RZ ;  /* 0x000000104f4f7824 */ /* 0x000fe200078e00ff */
[----:B------:R-:W5:Y:S02]  /*35e10*/  LD.E.128 R68, desc[UR4][R68.64] ;  /* 0x0000000444447980 */ /* 0x000f64000c101d00 */
[----:B------:R-:W-:Y:S02]  /*35e20*/  IADD3.X R73, R103, RZ, R93, P3, P4 ;  /* 0x000000ff67497210 */ /* 0x000fe40001fe845d */
[----:B------:R-:W-:-:S04]  /*35e30*/  IADD3 R76, P2, P3, R26, R106, R79 ;  /* 0x0000006a1a4c7210 */ /* 0x000fc80007b5e04f */
[----:B------:R-:W5:Y:S01]  /*35e40*/  LD.E.128 R72, desc[UR6][R72.64] ;  /* 0x0000000648487980 */ /* 0x000f62000c101d00 */
[----:B------:R-:W-:Y:S01]  /*35e50*/  @!P1 IADD3 R106, P4, P5, R26, R106, R77 ;  /* 0x0000006a1a6a9210 */ /* 0x000fe20007d9e04d */
[----:B------:R-:W-:-:S12]  /*35e60*/  @P6 BRA `(.L_x_4583) ;  /* 0x0000000c00d06947 */ /* 0x000fd80003800000 */
[----:B------:R-:W-:Y:S01]  /*35e70*/  SHF.R.U32.HI R80, RZ, 0x8, R64 ;  /* 0x00000008ff507819 */ /* 0x000fe20000011640 */
[----:B-----5:R-:W-:Y:S01]  /*35e80*/  IMAD.MOV.U32 R81, RZ, RZ, R71 ;  /* 0x000000ffff517224 */ /* 0x020fe200078e0047 */
[----:B------:R-:W-:Y:S02]  /*35e90*/  LOP3.LUT R78, R64, 0xff, RZ, 0xc0, !PT ;  /* 0x000000ff404e7812 */ /* 0x000fe400078ec0ff */
[----:B------:R-:W-:Y:S02]  /*35ea0*/  LOP3.LUT R71, R80, 0xff, RZ, 0xc0, !PT ;  /* 0x000000ff50477812 */ /* 0x000fe400078ec0ff */
[----:B------:R-:W-:Y:S02]  /*35eb0*/  SHF.R.U32.HI R83, RZ, 0x8, R65 ;  /* 0x00000008ff537819 */ /* 0x000fe40000011641 */
[----:B------:R-:W-:Y:S02]  /*35ec0*/  PRMT R71, R71, 0x7604, R78 ;  /* 0x0000760447477816 */ /* 0x000fe4000000004e */
[----:B------:R-:W-:-:S02]  /*35ed0*/  LOP3.LUT R78, R65, 0xff, RZ, 0xc0, !PT ;  /* 0x000000ff414e7812 */ /* 0x000fc400078ec0ff */
[----:B------:R-:W-:Y:S02]  /*35ee0*/  SHF.R.U32.HI R82, RZ, 0x8, R66 ;  /* 0x00000008ff527819 */ /* 0x000fe40000011642 */
[----:B------:R-:W-:Y:S02]  /*35ef0*/  LOP3.LUT R83, R83, 0xff, RZ, 0xc0, !PT ;  /* 0x000000ff53537812 */ /* 0x000fe400078ec0ff */
[----:B------:R-:W-:Y:S02]  /*35f00*/  SHF.R.U32.HI R88, RZ, 0x8, R60 ;  /* 0x00000008ff587819 */ /* 0x000fe4000001163c */
[----:B------:R-:W-:Y:S02]  /*35f10*/  LOP3.LUT R80, R66, 0xff, RZ, 0xc0, !PT ;  /* 0x000000ff42507812 */ /* 0x000fe400078ec0ff */
[----:B------:R-:W-:Y:S02]  /*35f20*/  LOP3.LUT R85, R82, 0xff, RZ, 0xc0, !PT ;  /* 0x000000ff52557812 */ /* 0x000fe400078ec0ff */
[----:B------:R-:W-:-:S02]  /*35f30*/  PRMT R78, R83, 0x7604, R78 ;  /* 0x00007604534e7816 */ /* 0x000fc4000000004e */
[----:B------:R-:W-:Y:S02]  /*35f40*/  SHF.R.U32.HI R83, RZ, 0x8, R61 ;  /* 0x00000008ff537819 */ /* 0x000fe4000001163d */
[----:B------:R-:W-:Y:S02]  /*35f50*/  SHF.R.U32.HI R87, RZ, 0x8, R67 ;  /* 0x00000008ff577819 */ /* 0x000fe40000011643 */
[----:B------:R-:W-:Y:S02]  /*35f60*/  LOP3.LUT R86, R60, 0xff, RZ, 0xc0, !PT ;  /* 0x000000ff3c567812 */ /* 0x000fe400078ec0ff */
[----:B------:R-:W-:Y:S02]  /*35f70*/  LOP3.LUT R89, R88, 0xff, RZ, 0xc0, !PT ;  /* 0x000000ff58597812 */ /* 0x000fe400078ec0ff */
[----:B------:R-:W-:Y:S02]  /*35f80*/  PRMT R85, R85, 0x7604, R80 ;  /* 0x0000760455557816 */ /* 0x000fe40000000050 */
[----:B------:R-:W-:-:S02]  /*35f90*/  LOP3.LUT R80, R61, 0xff, RZ, 0xc0, !PT ;  /* 0x000000ff3d507812 */ /* 0x000fc400078ec0ff */
[----:B------:R-:W-:Y:S02]  /*35fa0*/  LOP3.LUT R83, R83, 0xff, RZ, 0xc0, !PT ;  /* 0x000000ff53537812 */ /* 0x000fe400078ec0ff */
[----:B------:R-:W-:Y:S02]  /*35fb0*/  LOP3.LUT R84, R67, 0xff, RZ, 0xc0, !PT ;  /* 0x000000ff43547812 */ /* 0x000fe400078ec0ff */
[----:B------:R-:W-:Y:S02]  /*35fc0*/  LOP3.LUT R87, R87, 0xff, RZ, 0xc0, !PT ;  /* 0x000000ff57577812 */ /* 0x000fe400078ec0ff */
[----:B------:R-:W-:Y:S02]  /*35fd0*/  PRMT R89, R89, 0x7604, R86 ;  /* 0x0000760459597816 */ /* 0x000fe40000000056 */
[----:B------:R-:W-:Y:S02]  /*35fe0*/  SHF.R.U32.HI R86, RZ, 0x8, R62 ;  /* 0x00000008ff567819 */ /* 0x000fe4000001163e */
[----:B------:R-:W-:-:S02]  /*35ff0*/  PRMT R80, R83, 0x7604, R80 ;  /* 0x0000760453507816 */ /* 0x000fc40000000050 */
[----:B------:R-:W-:Y:S02]  /*36000*/  PRMT R84, R87, 0x7604, R84 ;  /* 0x0000760457547816 */ /* 0x000fe40000000054 */
[----:B------:R-:W-:Y:S02]  /*36010*/  SHF.R.U32.HI R83, RZ, 0x10, R65 ;  /* 0x00000010ff537819 */ /* 0x000fe40000011641 */
[----:B------:R-:W-:Y:S02]  /*36020*/  LOP3.LUT R82, R62, 0xff, RZ, 0xc0, !PT ;  /* 0x000000ff3e527812 */ /* 0x000fe400078ec0ff */
[----:B------:R-:W-:Y:S01]  /*36030*/  LOP3.LUT R87, R86, 0xff, RZ, 0xc0, !PT ;  /* 0x000000ff56577812 */ /* 0x000fe200078ec0ff */
[----:B------:R-:W-:Y:S01]  /*36040*/  IMAD.U32 R83, R83, 0x10000, RZ ;  /* 0x0001000053537824 */ /* 0x000fe200078e00ff */
[----:B------:R-:W-:Y:S02]  /*36050*/  SHF.R.U32.HI R113, RZ, 0x8, R63 ;  /* 0x00000008ff717819 */ /* 0x000fe4000001163f */
[----:B------:R-:W-:-:S02]  /*36060*/  PRMT R91, R87, 0x7604, R82 ;  /* 0x00007604575b7816 */ /* 0x000fc40000000052 */
[----:B------:R-:W-:Y:S02]  /*36070*/  SHF.R.U32.HI R82, RZ, 0x10, R61 ;  /* 0x00000010ff527819 */ /* 0x000fe4000001163d */
[----:B------:R-:W-:Y:S02]  /*36080*/  LOP3.LUT R78, R78, 0xff0000, R83, 0xf8, !PT ;  /* 0x00ff00004e4e7812 */ /* 0x000fe400078ef853 */
[----:B------:R-:W-:Y:S01]  /*36090*/  SHF.R.U32.HI R87, RZ, 0x10, R67 ;  /* 0x00000010ff577819 */ /* 0x000fe20000011643 */
[----:B------:R-:W-:Y:S01]  /*360a0*/  IMAD.U32 R83, R82, 0x10000, RZ ;  /* 0x0001000052537824 */ /* 0x000fe200078e00ff */
[----:B------:R-:W-:Y:S02]  /*360b0*/  SHF.R.U32.HI R82, RZ, 0x18, R65 ;  /* 0x00000018ff527819 */ /* 0x000fe40000011641 */
[----:B------:R-:W-:Y:S01]  /*360c0*/  SHF.R.U32.HI R65, RZ, 0x18, R61 ;  /* 0x00000018ff417819 */ /* 0x000fe2000001163d */
[----:B------:R-:W-:Y:S01]  /*360d0*/  IMAD.U32 R87, R87, 0x10000, RZ ;  /* 0x0001000057577824 */ /* 0x000fe200078e00ff */
[----:B------:R-:W-:Y:S01]  /*360e0*/  LOP3.LUT R88, R63, 0xff, RZ, 0xc0, !PT ;  /* 0x000000ff3f587812 */ /* 0x000fe200078ec0ff */
[----:B------:R-:W-:Y:S01]  /*360f0*/  IMAD.SHL.U32 R61, R82, 0x1000000, RZ ;  /* 0x01000000523d7824 */ /* 0x000fe200078e00ff */
[----:B------:R-:W-:Y:S01]  /*36100*/  LOP3.LUT R113, R113, 0xff, RZ, 0xc0, !PT ;  /* 0x000000ff71717812 */ /* 0x000fe200078ec0ff */
[----:B------:R-:W-:Y:S01]  /*36110*/  IMAD.SHL.U32 R65, R65, 0x1000000, RZ ;  /* 0x0100000041417824 */ /* 0x000fe200078e00ff */
[----:B------:R-:W-:-:S02]  /*36120*/  LOP3.LUT R80, R80, 0xff0000, R83, 0xf8, !PT ;  /* 0x00ff000050507812 */ /* 0x000fc400078ef853 */
[----:B------:R-:W-:Y:S02]  /*36130*/  PRMT R88, R113, 0x7604, R88 ;  /* 0x0000760471587816 */ /* 0x000fe40000000058 */
[----:B------:R-:W-:Y:S02]  /*36140*/  LOP3.LUT R80, R80, R65, RZ, 0xfc, !PT ;  /* 0x0000004150507212 */ /* 0x000fe400078efcff */
[----:B------:R-:W-:Y:S02]  /*36150*/  SHF.R.U32.HI R113, RZ, 0x10, R63 ;  /* 0x00000010ff717819 */ /* 0x000fe4000001163f */
[----:B------:R-:W-:Y:S02]  /*36160*/  LOP3.LUT R78, R78, R61, RZ, 0xfc, !PT ;  /* 0x0000003d4e4e7212 */ /* 0x000fe400078efcff */
[----:B------:R-:W-:Y:S01]  /*36170*/  LOP3.LUT R84, R84, 0xff0000, R87, 0xf8, !PT ;  /* 0x00ff000054547812 */ /* 0x000fe200078ef857 */
[----:B------:R-:W-:Y:S01]  /*36180*/  IMAD.U32 R113, R113, 0x10000, RZ ;  /* 0x0001000071717824 */ /* 0x000fe200078e00ff */
[----:B------:R-:W-:-:S02]  /*36190*/  SHF.R.U32.HI R83, RZ, 0x18, R67 ;  /* 0x00000018ff537819 */ /* 0x000fc40000011643 */
[----:B------:R-:W-:Y:S02]  /*361a0*/  LOP3.LUT R89, R89, 0xff0000, R60, 0xf8, !PT ;  /* 0x00ff000059597812 */ /* 0x000fe400078ef83c */
[----:B------:R-:W-:Y:S01]  /*361b0*/  F2FP.F16.E4M3.UNPACK_B R65, R73 ;  /* 0x00000049ff41723e */ /* 0x000fe200020006ff */
[----:B------:R-:W-:Y:S01]  /*361c0*/  IMAD.SHL.U32 R83, R83, 0x1000000, RZ ;  /* 0x0100000053537824 */ /* 0x000fe200078e00ff */
[----:B------:R-:W-:Y:S02]  /*361d0*/  F2FP.F16.E4M3.UNPACK_B R86, R80 ;  /* 0x00000050ff56723e */ /* 0x000fe400020006ff */
[----:B------:R-:W-:Y:S02]  /*361e0*/  LOP3.LUT R71, R71, 0xff0000, R64, 0xf8, !PT ;  /* 0x00ff000047477812 */ /* 0x000fe400078ef840 */
[----:B------:R-:W-:Y:S01]  /*361f0*/  SHF.R.U32.HI R87, RZ, 0x18, R63 ;  /* 0x00000018ff577819 */ /* 0x000fe2000001163f */
[--C-:B------:R-:W-:Y:S01]  /*36200*/  HADD2.F32 R82, -RZ, R86.reuse.H0_H0 ;  /* 0x20000056ff527230 */ /* 0x100fe20000004100 */
[----:B------:R-:W-:Y:S01]  /*36210*/  F2FP.F16.E4M3.UNPACK_B R67, R78 ;  /* 0x0000004eff43723e */ /* 0x000fe200020006ff */
[----:B------:R-:W-:Y:S01]  /*36220*/  HADD2.F32 R86, -RZ, R86.H1_H1 ;  /* 0x30000056ff567230 */ /* 0x000fe20000004100 */
[----:B------:R-:W-:Y:S01]  /*36230*/  LOP3.LUT R89, R89, 0xff000000, R60, 0xf8, !PT ;  /* 0xff00000059597812 */ /* 0x000fe200078ef83c */
[----:B------:R-:W-:Y:S01]  /*36240*/  HADD2.F32 R60, -RZ, R65.H0_H0 ;  /* 0x20000041ff3c7230 */ /* 0x000fe20000004100 */
[----:B------:R-:W-:Y:S01]  /*36250*/  F2FP.F16.E4M3.UNPACK_B R63, R69 ;  /* 0x00000045ff3f723e */ /* 0x000fe200020006ff */
[----:B------:R-:W-:Y:S01]  /*36260*/  IMAD.SHL.U32 R87, R87, 0x1000000, RZ ;  /* 0x0100000057577824 */ /* 0x000fe200078e00ff */
[----:B------:R-:W-:Y:S01]  /*36270*/  LOP3.LUT R71, R71, 0xff000000, R64, 0xf8, !PT ;  /* 0xff00000047477812 */ /* 0x000fe200078ef840 */
[----:B------:R-:W-:Y:S01]  /*36280*/  HADD2.F32 R64, -RZ, R67.H0_H0 ;  /* 0x20000043ff407230 */ /* 0x000fe20000004100 */
[--C-:B------:R-:W-:Y:S01]  /*36290*/  LOP3.LUT R91, R91, 0xff0000, R62.reuse, 0xf8, !PT ;  /* 0x00ff00005b5b7812 */ /* 0x100fe200078ef83e */
[----:B------:R-:W-:Y:S01]  /*362a0*/  HADD2.F32 R61, -RZ, R63.H0_H0 ;  /* 0x2000003fff3d7230 */ /* 0x000fe20000004100 */
[----:B------:R-:W-:Y:S01]  /*362b0*/  LOP3.LUT R88, R88, 0xff0000, R113, 0xf8, !PT ;  /* 0x00ff000058587812 */ /* 0x000fe200078ef871 */
[C---:B------:R-:W-:Y:S01]  /*362c0*/  FMUL.FTZ R110, R60.reuse, R82 ;  /* 0x000000523c6e7220 */ /* 0x040fe20000410000 */
[----:B------:R-:W-:Y:S01]  /*362d0*/  LOP3.LUT R62, R91, 0xff000000, R62, 0xf8, !PT ;  /* 0xff0000005b3e7812 */ /* 0x000fe200078ef83e */
[-C--:B------:R-:W-:Y:S01]  /*362e0*/  FMUL.FTZ R91, R60, R64.reuse ;  /* 0x000000403c5b7220 */ /* 0x080fe20000410000 */
[----:B------:R-:W-:Y:S01]  /*362f0*/  LOP3.LUT R85, R85, 0xff0000, R66, 0xf8, !PT ;  /* 0x00ff000055557812 */ /* 0x000fe200078ef842 */
[C---:B------:R-:W-:Y:S01]  /*36300*/  FFMA.FTZ R60, R61.reuse, R64, -R110 ;  /* 0x000000403d3c7223 */ /* 0x040fe2000001086e */
[----:B------:R-:W-:Y:S01]  /*36310*/  LOP3.LUT R90, R88, R87, RZ, 0xfc, !PT ;  /* 0x00000057585a7212 */ /* 0x000fe200078efcff */
[----:B------:R-:W-:Y:S01]  /*36320*/  FFMA.FTZ R61, R61, R82, R91 ;  /* 0x000000523d3d7223 */ /* 0x000fe2000001005b */
[----:B------:R-:W-:Y:S01]  /*36330*/  F2FP.F16.E4M3.UNPACK_B R73, R73.H1 ;  /* 0x00000049ff49723e */ /* 0x000fe200030006ff */
[----:B------:R-:W-:Y:S01]  /*36340*/  HADD2.F32 R65, -RZ, R65.H1_H1 ;  /* 0x30000041ff417230 */ /* 0x000fe20000004100 */
[----:B------:R-:W-:Y:S01]  /*36350*/  F2FP.F16.E4M3.UNPACK_B R87, R80.H1 ;  /* 0x00000050ff57723e */ /* 0x000fe200030006ff */
[----:B------:R-:W-:Y:S01]  /*36360*/  HADD2.F32 R64, -RZ, R63.H1_H1 ;  /* 0x3000003fff407230 */ /* 0x000fe20000004100 */
[----:B------:R-:W-:Y:S01]  /*36370*/  F2FP.F16.E4M3.UNPACK_B R80, R78.H1 ;  /* 0x0000004eff50723e */ /* 0x000fe200030006ff */
[----:B------:R-:W-:Y:S01]  /*36380*/  HADD2.F32 R82, -RZ, R67.H1_H1 ;  /* 0x30000043ff527230 */ /* 0x000fe20000004100 */
[----:B------:R-:W-:Y:S01]  /*36390*/  LOP3.LUT R66, R85, 0xff000000, R66, 0xf8, !PT ;  /* 0xff00000055427812 */ /* 0x000fe200078ef842 */
[----:B------:R-:W-:Y:S01]  /*363a0*/  HADD2.F32 R63, -RZ, R73.H0_H0 ;  /* 0x20000049ff3f7230 */ /* 0x000fe20000004100 */
[----:B------:R-:W-:Y:S01]  /*363b0*/  LOP3.LUT R85, R84, R83, RZ, 0xfc, !PT ;  /* 0x0000005354557212 */ /* 0x000fe200078efcff */
[----:B------:R-:W-:Y:S01]  /*363c0*/  HADD2.F32 R84, -RZ, R87.H0_H0 ;  /* 0x20000057ff547230 */ /* 0x000fe20000004100 */
[----:B------:R-:W-:Y:S01]  /*363d0*/  F2FP.F16.E4M3.UNPACK_B R69, R69.H1 ;  /* 0x00000045ff45723e */ /* 0x000fe200030006ff */
[----:B------:R-:W-:-:S02]  /*363e0*/  HADD2.F32 R78, -RZ, R80.H0_H0 ;  /* 0x20000050ff4e7230 */ /* 0x000fc40000004100 */
[C---:B------:R-:W-:Y:S01]  /*363f0*/  FMUL.FTZ R83, R65.reuse, R86 ;  /* 0x0000005641537220 */ /* 0x040fe20000410000 */
[----:B------:R-:W-:Y:S01]  /*36400*/  FMUL.FTZ R65, R65, R82 ;  /* 0x0000005241417220 */ /* 0x000fe20000410000 */
[C---:B------:R-:W-:Y:S01]  /*36410*/  FMUL.FTZ R88, R63.reuse, R84 ;  /* 0x000000543f587220 */ /* 0x040fe20000410000 */
[----:B------:R-:W-:Y:S02]  /*36420*/  HADD2.F32 R67, -RZ, R69.H0_H0 ;  /* 0x20000045ff437230 */ /* 0x000fe40000004100 */
[----:B------:R-:W-:Y:S01]  /*36430*/  FMUL.FTZ R91, R63, R78 ;  /* 0x0000004e3f5b7220 */ /* 0x000fe20000410000 */
[C---:B------:R-:W-:Y:S01]  /*36440*/  FFMA.FTZ R63, R64.reuse, R82, -R83 ;  /* 0x00000052403f7223 */ /* 0x040fe20000010853 */
[----:B------:R-:W-:Y:S01]  /*36450*/  FFMA.FTZ R64, R64, R86, R65 ;  /* 0x0000005640407223 */ /* 0x000fe20000010041 */
[----:B------:R-:W-:Y:S01]  /*36460*/  F2FP.F16.E4M3.UNPACK_B R83, R75 ;  /* 0x0000004bff53723e */ /* 0x000fe200020006ff */
[C---:B------:R-:W-:Y:S01]  /*36470*/  FFMA.FTZ R65, R67.reuse, R78, -R88 ;  /* 0x0000004e43417223 */ /* 0x040fe20000010858 */
[----:B------:R-:W-:Y:S01]  /*36480*/  FFMA.FTZ R67, R67, R84, R91 ;  /* 0x0000005443437223 */ /* 0x000fe2000001005b */
        /* <DEDUP_REMOVED lines=8> */
[C---:B------:R-:W-:Y:S01]  /*36510*/  FMUL.FTZ R113, R78.reuse, R84 ;  /* 0x000000544e717220 */ /* 0x040fe20000410000 */
[----:B------:R-:W-:Y:S02]  /*36520*/  HADD2.F32 R110, -RZ, R91.H0_H0 ;  /* 0x2000005bff6e7230 */ /* 0x000fe40000004100 */
[----:B------:R-:W-:Y:S01]  /*36530*/  FMUL.FTZ R112, R78, R88 ;  /* 0x000000584e707220 */ /* 0x000fe20000410000 */
[----:B------:R-:W-:Y:S02]  /*36540*/  HADD2.F32 R87, -RZ, R86.H0_H0 ;  /* 0x20000056ff577230 */ /* 0x000fe40000004100 */
        /* <DEDUP_REMOVED lines=19> */
[----:B------:R-:W-:Y:S01]  /*36680*/  HADD2.F32 R88, -RZ, R86.H0_H0 ;  /* 0x20000056ff587230 */ /* 0x000fe20000004100 */
[----:B------:R-:W-:Y:S01]  /*36690*/  F2FP.SATFINITE.E4M3.F32.PACK_AB_MERGE_C R65, R78, R65, RZ ;  /* 0x000000414e41723e */ /* 0x000fe200048070ff */
[----:B------:R-:W-:Y:S02]  /*366a0*/  HADD2.F32 R82, -RZ, R82.H1_H1 ;  /* 0x30000052ff527230 */ /* 0x000fe40000004100 */
[C---:B------:R-:W-:Y:S01]  /*366b0*/  FMUL.FTZ R112, R85.reuse, R90 ;  /* 0x0000005a55707220 */ /* 0x040fe20000410000 */
[----:B------:R-:W-:Y:S02]  /*366c0*/  HADD2.F32 R110, -RZ, R110.H1_H1 ;  /* 0x3000006eff6e7230 */ /* 0x000fe40000004100 */
[-C--:B------:R-:W-:Y:S01]  /*366d0*/  FMUL.FTZ R85, R85, R88.reuse ;  /* 0x0000005855557220 */ /* 0x080fe20000410000 */
[----:B------:R-:W-:Y:S01]  /*366e0*/  F2FP.SATFINITE.E4M3.F32.PACK_AB_MERGE_C R67, R80, R67, RZ ;  /* 0x000000435043723e */ /* 0x000fe200048070ff */
[----:B------:R-:W-:Y:S01]  /*366f0*/  FFMA.FTZ R120, R75, R88, -R112 ;  /* 0x000000584b787223 */ /* 0x000fe20000010870 */
[----:B------:R-:W-:-:S02]  /*36700*/  HADD2.F32 R88, -RZ, R86.H1_H1 ;  /* 0x30000056ff587230 */ /* 0x000fc40000004100 */
[----:B------:R-:W-:Y:S01]  /*36710*/  FFMA.FTZ R121, R75, R90, R85 ;  /* 0x0000005a4b797223 */ /* 0x000fe20000010055 */
[----:B------:R-:W-:Y:S01]  /*36720*/  HADD2.F32 R85, -RZ, R83.H1_H1 ;  /* 0x30000053ff557230 */ /* 0x000fe20000004100 */
[----:B------:R-:W-:Y:S01]  /*36730*/  F2FP.F16.E4M3.UNPACK_B R83, R72.H1 ;  /* 0x00000048ff53723e */ /* 0x000fe200030006ff */
[C---:B------:R-:W-:Y:S01]  /*36740*/  FFMA.FTZ R118, R82.reuse, R91, R84 ;  /* 0x0000005b52767223 */ /* 0x040fe20000010054 */
[----:B------:R-:W-:Y:S01]  /*36750*/  F2FP.F16.E4M3.UNPACK_B R90, R89.H1 ;  /* 0x00000059ff5a723e */ /* 0x000fe200030006ff */
[----:B------:R-:W-:Y:S01]  /*36760*/  FFMA.FTZ R116, R82, R87, -R113 ;  /* 0x0000005752747223 */ /* 0x000fe20000010871 */
[----:B------:R-:W-:Y:S01]  /*36770*/  F2FP.F16.E4M3.UNPACK_B R86, R71.H1 ;  /* 0x00000047ff56723e */ /* 0x000fe200030006ff */
[----:B------:R-:W-:Y:S01]  /*36780*/  HADD2.F32 R84, -RZ, R83.H0_H0 ;  /* 0x20000053ff547230 */ /* 0x000fe20000004100 */
[----:B------:R-:W-:Y:S01]  /*36790*/  F2FP.F16.E4M3.UNPACK_B R75, R68.H1 ;  /* 0x00000044ff4b723e */ /* 0x000fe200030006ff */
[----:B------:R-:W-:Y:S02]  /*367a0*/  HADD2.F32 R91, -RZ, R90.H0_H0 ;  /* 0x2000005aff5b7230 */ /* 0x000fe40000004100 */
[----:B------:R-:W-:Y:S01]  /*367b0*/  FMUL.FTZ R113, R85, R110 ;  /* 0x0000006e55717220 */ /* 0x000fe20000410000 */
[----:B------:R-:W-:-:S02]  /*367c0*/  HADD2.F32 R82, -RZ, R81.H1_H1 ;  /* 0x30000051ff527230 */ /* 0x000fc40000004100 */
[-C--:B------:R-:W-:Y:S01]  /*367d0*/  FMUL.FTZ R85, R85, R88.reuse ;  /* 0x0000005855557220 */ /* 0x080fe20000410000 */
[----:B------:R-:W-:Y:S02]  /*367e0*/  HADD2.F32 R87, -RZ, R86.H0_H0 ;  /* 0x20000056ff577230 */ /* 0x000fe40000004100 */
[----:B------:R-:W-:Y:S01]  /*367f0*/  FMUL.FTZ R112, R84, R91 ;  /* 0x0000005b54707220 */ /* 0x000fe20000410000 */
[----:B------:R-:W-:Y:S02]  /*36800*/  HADD2.F32 R81, -RZ, R75.H0_H0 ;  /* 0x2000004bff517230 */ /* 0x000fe40000004100 */
[C---:B------:R-:W-:Y:S01]  /*36810*/  FFMA.FTZ R123, R82.reuse, R88, -R113 ;  /* 0x00000058527b7223 */ /* 0x040fe20000010871 */
[----:B------:R-:W-:Y:S01]  /*36820*/  FFMA.FTZ R122, R82, R110, R85 ;  /* 0x0000006e527a7223 */ /* 0x000fe20000010055 */
[----:B------:R-:W-:Y:S01]  /*36830*/  FMUL.FTZ R84, R84, R87 ;  /* 0x0000005754547220 */ /* 0x000fe20000410000 */
[----:B------:R-:W-:Y:S01]  /*36840*/  HADD2.F32 R83, -RZ, R83.H1_H1 ;  /* 0x30000053ff537230 */ /* 0x000fe20000004100 */
[----:B------:R-:W-:Y:S01]  /*36850*/  F2FP.F16.E4M3.UNPACK_B R72, R72 ;  /* 0x00000048ff48723e */ /* 0x000fe200020006ff */
[----:B------:R-:W-:Y:S01]  /*36860*/  HADD2.F32 R90, -RZ, R90.H1_H1 ;  /* 0x3000005aff5a7230 */ /* 0x000fe20000004100 */
[----:B------:R-:W-:Y:S01]  /*36870*/  F2FP.F16.E4M3.UNPACK_B R89, R89 ;  /* 0x00000059ff59723e */ /* 0x000fe200020006ff */
[C---:B------:R-:W-:Y:S01]  /*36880*/  FFMA.FTZ R112, R81.reuse, R87, -R112 ;  /* 0x0000005751707223 */ /* 0x040fe20000010870 */
[----:B------:R-:W-:Y:S01]  /*36890*/  F2FP.F16.E4M3.UNPACK_B R82, R71 ;  /* 0x00000047ff52723e */ /* 0x000fe200020006ff */
[----:B------:R-:W-:Y:S01]  /*368a0*/  FFMA.FTZ R91, R81, R91, R84 ;  /* 0x0000005b515b7223 */ /* 0x000fe20000010054 */
[----:B------:R-:W-:Y:S01]  /*368b0*/  HADD2.F32 R75, -RZ, R75.H1_H1 ;  /* 0x3000004bff4b7230 */ /* 0x000fe20000004100 */
[----:B------:R-:W-:Y:S01]  /*368c0*/  F2FP.F16.E4M3.UNPACK_B R68, R68 ;  /* 0x00000044ff44723e */ /* 0x000fe200020006ff */
[----:B------:R-:W-:-:S02]  /*368d0*/  HADD2.F32 R86, -RZ, R86.H1_H1 ;  /* 0x30000056ff567230 */ /* 0x000fc40000004100 */
[----:B------:R-:W-:Y:S01]  /*368e0*/  FMUL.FTZ R110, R83, R90 ;  /* 0x0000005a536e7220 */ /* 0x000fe20000410000 */
[----:B------:R-:W-:Y:S01]  /*368f0*/  HADD2.F32 R81, -RZ, R72.H0_H0 ;  /* 0x20000048ff517230 */ /* 0x000fe20000004100 */
[----:B------:R-:W-:Y:S01]  /*36900*/  F2FP.SATFINITE.E4M3.F32.PACK_AB_MERGE_C R120, R123, R120, RZ ;  /* 0x000000787b78723e */ /* 0x000fe200048070ff */
[----:B------:R-:W-:Y:S02]  /*36910*/  HADD2.F32 R88, -RZ, R89.H0_H0 ;  /* 0x20000059ff587230 */ /* 0x000fe40000004100 */
[-C--:B------:R-:W-:Y:S01]  /*36920*/  FMUL.FTZ R83, R83, R86.reuse ;  /* 0x0000005653537220 */ /* 0x080fe20000410000 */
[----:B------:R-:W-:Y:S02]  /*36930*/  HADD2.F32 R84, -RZ, R82.H0_H0 ;  /* 0x20000052ff547230 */ /* 0x000fe40000004100 */
[----:B------:R-:W-:Y:S01]  /*36940*/  FFMA.FTZ R113, R75, R86, -R110 ;  /* 0x000000564b717223 */ /* 0x000fe2000001086e */
[----:B------:R-:W-:Y:S02]  /*36950*/  HADD2.F32 R71, -RZ, R68.H0_H0 ;  /* 0x20000044ff477230 */ /* 0x000fe40000004100 */
[----:B------:R-:W-:Y:S01]  /*36960*/  FMUL.FTZ R86, R81, R88 ;  /* 0x0000005851567220 */ /* 0x000fe20000410000 */
[----:B------:R-:W-:-:S02]  /*36970*/  HADD2.F32 R72, -RZ, R72.H1_H1 ;  /* 0x30000048ff487230 */ /* 0x000fc40000004100 */
[-C--:B------:R-:W-:Y:S01]  /*36980*/  FMUL.FTZ R81, R81, R84.reuse ;  /* 0x0000005451517220 */ /* 0x080fe20000410000 */
[----:B------:R-:W-:Y:S02]  /*36990*/  HADD2.F32 R89, -RZ, R89.H1_H1 ;  /* 0x30000059ff597230 */ /* 0x000fe40000004100 */
[C---:B------:R-:W-:Y:S01]  /*369a0*/  FFMA.FTZ R86, R71.reuse, R84, -R86 ;  /* 0x0000005447567223 */ /* 0x040fe20000010856 */
[----:B------:R-:W-:Y:S02]  /*369b0*/  HADD2.F32 R68, -RZ, R68.H1_H1 ;  /* 0x30000044ff447230 */ /* 0x000fe40000004100 */
[----:B------:R-:W-:Y:S01]  /*369c0*/  FFMA.FTZ R88, R71, R88, R81 ;  /* 0x0000005847587223 */ /* 0x000fe20000010051 */
[----:B------:R-:W-:Y:S02]  /*369d0*/  HADD2.F32 R71, -RZ, R82.H1_H1 ;  /* 0x30000052ff477230 */ /* 0x000fe40000004100 */
[----:B------:R-:W-:Y:S01]  /*369e0*/  FMUL.FTZ R81, R72, R89 ;  /* 0x0000005948517220 */ /* 0x000fe20000410000 */
[----:B------:R-:W-:Y:S01]  /*369f0*/  FFMA.FTZ R90, R75, R90, R83 ;  /* 0x0000005a4b5a7223 */ /* 0x000fe20000010053 */
[----:B------:R-:W-:-:S02]  /*36a00*/  F2FP.F16.E4M3.UNPACK_B R75, R74.H1 ;  /* 0x0000004aff4b723e */ /* 0x000fc400030006ff */
[-C--:B------:R-:W-:Y:S01]  /*36a10*/  FFMA.FTZ R87, R68, R71.reuse, -R81 ;  /* 0x0000004744577223 */ /* 0x080fe20000010851 */
[----:B------:R-:W-:Y:S01]  /*36a20*/  F2FP.F16.E4M3.UNPACK_B R82, R62.H1 ;  /* 0x0000003eff52723e */ /* 0x000fe200030006ff */
[----:B------:R-:W-:Y:S01]  /*36a30*/  FMUL.FTZ R83, R72, R71 ;  /* 0x0000004748537220 */ /* 0x000fe20000410000 */
[----:B------:R-:W-:Y:S01]  /*36a40*/  F2FP.F16.E4M3.UNPACK_B R81, R66.H1 ;  /* 0x00000042ff51723e */ /* 0x000fe200030006ff */
[----:B------:R-:W-:Y:S01]  /*36a50*/  HADD2.F32 R72, -RZ, R75.H0_H0 ;  /* 0x2000004bff487230 */ /* 0x000fe20000004100 */
[----:B------:R-:W-:Y:S01]  /*36a60*/  F2FP.F16.E4M3.UNPACK_B R71, R70.H1 ;  /* 0x00000046ff47723e */ /* 0x000fe200030006ff */
[----:B------:R-:W-:Y:S01]  /*36a70*/  FFMA.FTZ R89, R68, R89, R83 ;  /* 0x0000005944597223 */ /* 0x000fe20000010053 */
[--C-:B------:R-:W-:Y:S01]  /*36a80*/  HADD2.F32 R85, -RZ, R82.reuse.H0_H0 ;  /* 0x20000052ff557230 */ /* 0x100fe20000004100 */
[----:B------:R-:W-:Y:S01]  /*36a90*/  F2FP.F16.E4M3.UNPACK_B R74, R74 ;  /* 0x0000004aff4a723e */ /* 0x000fe200020006ff */
[----:B------:R-:W-:Y:S01]  /*36aa0*/  HADD2.F32 R83, -RZ, R81.H0_H0 ;  /* 0x20000051ff537230 */ /* 0x000fe20000004100 */
[----:B------:R-:W-:Y:S01]  /*36ab0*/  F2FP.F16.E4M3.UNPACK_B R62, R62 ;  /* 0x0000003eff3e723e */ /* 0x000fe200020006ff */
[----:B------:R-:W-:-:S02]  /*36ac0*/  HADD2.F32 R84, -RZ, R82.H1_H1 ;  /* 0x30000052ff547230 */ /* 0x000fc40000004100 */
[----:B------:R-:W-:Y:S01]  /*36ad0*/  FMUL.FTZ R115, R72, R85 ;  /* 0x0000005548737220 */ /* 0x000fe20000410000 */
[----:B------:R-:W-:Y:S01]  /*36ae0*/  HADD2.F32 R75, -RZ, R75.H1_H1 ;  /* 0x3000004bff4b7230 */ /* 0x000fe20000004100 */
[----:B------:R-:W-:Y:S01]  /*36af0*/  F2FP.F16.E4M3.UNPACK_B R70, R70 ;  /* 0x00000046ff46723e */ /* 0x000fe200020006ff */
[----:B------:R-:W-:Y:S01]  /*36b00*/  HADD2.F32 R68, -RZ, R71.H0_H0 ;  /* 0x20000047ff447230 */ /* 0x000fe20000004100 */
[----:B------:R-:W-:Y:S01]  /*36b10*/  F2FP.SATFINITE.E4M3.F32.PACK_AB_MERGE_C R90, R90, R91, RZ ;  /* 0x0000005b5a5a723e */ /* 0x000fe200048070ff */
[----:B------:R-:W-:Y:S02]  /*36b20*/  HADD2.F32 R82, -RZ, R81.H1_H1 ;  /* 0x30000051ff527230 */ /* 0x000fe40000004100 */
[-C--:B------:R-:W-:Y:S01]  /*36b30*/  FMUL.FTZ R81, R72, R83.reuse ;  /* 0x0000005348517220 */ /* 0x080fe20000410000 */
[----:B------:R-:W-:Y:S02]  /*36b40*/  HADD2.F32 R71, -RZ, R71.H1_H1 ;  /* 0x30000047ff477230 */ /* 0x000fe40000004100 */
[C---:B------:R-:W-:Y:S01]  /*36b50*/  FFMA.FTZ R72, R68.reuse, R83, -R115 ;  /* 0x0000005344487223 */ /* 0x040fe20000010873 */
[C---:B------:R-:W-:Y:S01]  /*36b60*/  FMUL.FTZ R114, R75.reuse, R84 ;  /* 0x000000544b727220 */ /* 0x040fe20000410000 */
[----:B------:R-:W-:Y:S01]  /*36b70*/  FFMA.FTZ R110, R68, R85, R81 ;  /* 0x00000055446e7223 */ /* 0x000fe20000010051 */
[----:B------:R-:W-:Y:S01]  /*36b80*/  FMUL.FTZ R75, R75, R82 ;  /* 0x000000524b4b7220 */ /* 0x000fe20000410000 */
[----:B------:R-:W-:Y:S01]  /*36b90*/  F2FP.F16.E4M3.UNPACK_B R68, R66 ;  /* 0x00000042ff44723e */ /* 0x000fe200020006ff */
[----:B------:R-:W-:Y:S01]  /*36ba0*/  FFMA.FTZ R117, R71, R82, -R114 ;  /* 0x0000005247757223 */ /* 0x000fe20000010872 */
[----:B------:R-:W-:-:S02]  /*36bb0*/  HADD2.F32 R66, -RZ, R74.H0_H0 ;  /* 0x2000004aff427230 */ /* 0x000fc40000004100 */
[----:B------:R-:W-:Y:S01]  /*36bc0*/  FFMA.FTZ R119, R71, R84, R75 ;  /* 0x0000005447777223 */ /* 0x000fe2000001004b */
[----:B------:R-:W-:Y:S01]  /*36bd0*/  HADD2.F32 R81, -RZ, R62.H0_H0 ;  /* 0x2000003eff517230 */ /* 0x000fe20000004100 */
[----:B------:R-:W-:Y:S01]  /*36be0*/  F2FP.SATFINITE.E4M3.F32.PACK_AB_MERGE_C R121, R122, R121, RZ ;  /* 0x000000797a79723e */ /* 0x000fe200048070ff */
[----:B------:R-:W-:Y:S01]  /*36bf0*/  HADD2.F32 R71, -RZ, R68.H0_H0 ;  /* 0x20000044ff477230 */ /* 0x000fe20000004100 */
[----:B------:R-:W-:Y:S01]  /*36c00*/  F2FP.SATFINITE.E4M3.F32.PACK_AB_MERGE_C R72, R117, R72, RZ ;  /* 0x000000487548723e */ /* 0x000fe200048070ff */
[----:B------:R-:W-:Y:S02]  /*36c10*/  HADD2.F32 R74, -RZ, R74.H1_H1 ;  /* 0x3000004aff4a7230 */ /* 0x000fe40000004100 */
[C---:B------:R-:W-:Y:S01]  /*36c20*/  FMUL.FTZ R85, R66.reuse, R81 ;  /* 0x0000005142557220 */ /* 0x040fe20000410000 */
[----:B------:R-:W-:Y:S02]  /*36c30*/  HADD2.F32 R83, -RZ, R62.H1_H1 ;  /* 0x3000003eff537230 */ /* 0x000fe40000004100 */
[----:B------:R-:W-:Y:S01]  /*36c40*/  FMUL.FTZ R66, R66, R71 ;  /* 0x0000004742427220 */ /* 0x000fe20000410000 */
[----:B------:R-:W-:Y:S01]  /*36c50*/  HADD2.F32 R75, -RZ, R68.H1_H1 ;  /* 0x30000044ff4b7230 */ /* 0x000fe20000004100 */
[----:B------:R-:W-:Y:S01]  /*36c60*/  F2FP.SATFINITE.E4M3.F32.PACK_AB_MERGE_C R63, R63, R60, R65 ;  /* 0x0000003c3f3f723e */ /* 0x000fe20004807041 */
[----:B------:R-:W-:-:S02]  /*36c70*/  HADD2.F32 R62, -RZ, R70.H0_H0 ;  /* 0x20000046ff3e7230 */ /* 0x000fc40000004100 */
[C---:B------:R-:W-:Y:S01]  /*36c80*/  FMUL.FTZ R115, R74.reuse, R83 ;  /* 0x000000534a737220 */ /* 0x040fe20000410000 */
[----:B------:R-:W-:Y:S02]  /*36c90*/  HADD2.F32 R70, -RZ, R70.H1_H1 ;  /* 0x30000046ff467230 */ /* 0x000fe40000004100 */
[----:B------:R-:W-:Y:S01]  /*36ca0*/  FMUL.FTZ R74, R74, R75 ;  /* 0x0000004b4a4a7220 */ /* 0x000fe20000410000 */
[----:B------:R-:W-:Y:S01]  /*36cb0*/  F2FP.SATFINITE.E4M3.F32.PACK_AB_MERGE_C R61, R64, R61, R67 ;  /* 0x0000003d403d723e */ /* 0x000fe20004807043 */
[C---:B------:R-:W-:Y:S01]  /*36cc0*/  FFMA.FTZ R85, R62.reuse, R71, -R85 ;  /* 0x000000473e557223 */ /* 0x040fe20000010855 */
[----:B------:R-:W-:Y:S01]  /*36cd0*/  FFMA.FTZ R66, R62, R81, R66 ;  /* 0x000000513e427223 */ /* 0x000fe20000010042 */
[C---:B------:R-:W-:Y:S01]  /*36ce0*/  FFMA.FTZ R62, R70.reuse, R75, -R115 ;  /* 0x0000004b463e7223 */ /* 0x040fe20000010873 */
[----:B------:R-:W-:Y:S01]  /*36cf0*/  FFMA.FTZ R83, R70, R83, R74 ;  /* 0x0000005346537223 */ /* 0x000fe2000001004a */
[----:B------:R-:W-:Y:S02]  /*36d00*/  F2FP.SATFINITE.E4M3.F32.PACK_AB_MERGE_C R88, R89, R88, R90 ;  /* 0x000000585958723e */ /* 0x000fe4000480705a */
[----:B------:R-:W-:-:S02]  /*36d10*/  F2FP.SATFINITE.E4M3.F32.PACK_AB_MERGE_C R112, R113, R112, RZ ;  /* 0x000000707170723e */ /* 0x000fc400048070ff */
[----:B------:R-:W-:Y:S02]  /*36d20*/  F2FP.SATFINITE.E4M3.F32.PACK_AB_MERGE_C R110, R119, R110, RZ ;  /* 0x0000006e776e723e */ /* 0x000fe400048070ff */
        /* <DEDUP_REMOVED lines=8> */
.L_x_4583:
[----:B------:R-:W-:Y:S05]  /*36db0*/  BSYNC B3 ;  /* 0x0000000000037941 */ /* 0x000fea0003800000 */
.L_x_4582:
[C---:B------:R-:W-:Y:S02]  /*36dc0*/  R2UR UR4, R20.reuse ;  /* 0x00000000140472ca */ /* 0x040fe400000e0000 */
[C---:B------:R-:W-:Y:S02]  /*36dd0*/  R2UR UR5, R21.reuse ;  /* 0x00000000150572ca */ /* 0x040fe400000e0000 */
[----:B------:R-:W-:Y:S02]  /*36de0*/  @!P1 R2UR UR6, R20 ;  /* 0x00000000140692ca */ /* 0x000fe400000e0000 */
[----:B------:R-:W-:Y:S02]  /*36df0*/  @!P1 R2UR UR7, R21 ;  /* 0x00000000150792ca */ /* 0x000fe400000e0000 */
[----:B------:R-:W-:Y:S02]  /*36e00*/  SHF.R.S32.HI R79, RZ, 0x1f, R79 ;  /* 0x0000001fff4f7819 */ /* 0x000fe4000001144f */
[----:B------:R-:W-:-:S02]  /*36e10*/  @!P1 SHF.R.S32.HI R60, RZ, 0x1f, R77 ;  /* 0x0000001fff3c9819 */ /* 0x000fc4000001144d */
[CC--:B------:R-:W-:Y:S02]  /*36e20*/  IADD3.X R77, R27.reuse, R111.reuse, R79, P2, P3 ;  /* 0x0000006f1b4d7210 */ /* 0x0c0fe400017e644f */
[----:B------:R-:W-:-:S03]  /*36e30*/  @!P1 IADD3.X R107, R27, R111, R60, P4, P5 ;  /* 0x0000006f1b6b9210 */ /* 0x000fc600027ea43c */
[----:B-----5:R0:W-:Y:S04]  /*36e40*/  ST.E.128 desc[UR4][R76.64], R68 ;  /* 0x000000444c007985 */ /* 0x0201e8000c101d04 */
[----:B------:R0:W-:Y:S02]  /*36e50*/  @!P1 ST.E.128 desc[UR6][R106.64], R72 ;  /* 0x000000486a009985 */ /* 0x0001e4000c101d06 */
.L_x_4573:
[----:B------:R-:W-:Y:S05]  /*36e60*/  BSYNC B2 ;  /* 0x0000000000027941 */ /* 0x000fea0003800000 */
.L_x_4572:
[----:B------:R-:W-:Y:S02]  /*36e70*/  R2UR UR4, R20 ;  /* 0x00000000140472ca */ /* 0x000fe400000e0000 */
[----:B------:R-:W-:-:S13]  /*36e80*/  R2UR UR5, R21 ;  /* 0x00000000150572ca */ /* 0x000fda00000e0000 */
[----:B------:R-:W2:Y:S01]  /*36e90*/  LD.E R60, desc[UR4][R98.64+0xc] ;  /* 0x00000c04623c7980 */ /* 0x000ea2000c101900 */
[----:B------:R-:W-:Y:S01]  /*36ea0*/  LEA.HI.SX32 R109, R109, 0x80, 0x1f ;  /* 0x000000806d6d7811 */ /* 0x000fe200078ffaff */
[----:B------:R-:W-:Y:S01]  /*36eb0*/  IMAD R64, R105, R53, RZ ;  /* 0x0000003569407224 */ /* 0x000fe200078e02ff */
[----:B------:R-:W-:-:S05]  /*36ec0*/  SHF.R.S32.HI R63, RZ, 0x1f, R53 ;  /* 0x0000001fff3f7819 */ /* 0x000fca0000011435 */
[----:B------:R-:W-:Y:S01]  /*36ed0*/  IMAD R105, R104, R63, R64 ;  /* 0x0000003f68697224 */ /* 0x000fe200078e0240 */
[----:B------:R-:W-:Y:S01]  /*36ee0*/  SHF.R.S32.HI R63, RZ, 0x1f, R109 ;  /* 0x0000001fff3f7819 */ /* 0x000fe2000001146d */
[----:B--2---:R-:W-:-:S05]  /*36ef0*/  IMAD R60, R53, -0xa0, R60 ;  /* 0xffffff60353c7824 */ /* 0x004fca00078e023c */
[----:B------:R-:W-:Y:S01]  /*36f00*/  VIMNMX R62, R60, 0xa0, PT ;  /* 0x000000a03c3e7848 */ /* 0x000fe20003fe0100 */
[----:B------:R-:W-:-:S03]  /*36f10*/  IMAD.WIDE.U32 R60, R104, R53, RZ ;  /* 0x00000035683c7225 */ /* 0x000fc600078e00ff */
[----:B------:R-:W-:Y:S01]  /*36f20*/  ISETP.GE.AND P1, PT, R109, R62, PT ;  /* 0x0000003e6d00720c */ /* 0x000fe20003f26270 */
[----:B------:R-:W-:Y:S02]  /*36f30*/  IMAD R62, R95, R109, RZ ;  /* 0x0000006d5f3e7224 */ /* 0x000fe400078e02ff */
[----:B------:R-:W-:Y:S02]  /*36f40*/  IMAD.IADD R61, R61, 0x1, R105 ;  /* 0x000000013d3d7824 */ /* 0x000fe400078e0269 */
[C---:B------:R-:W-:Y:S02]  /*36f50*/  IMAD R63, R94.reuse, R63, R62 ;  /* 0x0000003f5e3f7224 */ /* 0x040fe400078e023e */
[----:B------:R-:W-:-:S06]  /*36f60*/  IMAD.WIDE.U32 R94, R94, R109, R60 ;  /* 0x0000006d5e5e7225 */ /* 0x000fcc00078e003c */
[----:B------:R-:W-:Y:S05]  /*36f70*/  @P1 BRA `(.L_x_4541) ;  /* 0x0000004800441947 */ /* 0x000fea0003800000 */
[----:B------:R-:W-:Y:S02]  /*36f80*/  R2UR UR4, R20 ;  /* 0x00000000140472ca */ /* 0x000fe400000e0000 */
[----:B------:R-:W-:-:S13]  /*36f90*/  R2UR UR5, R21 ;  /* 0x00000000150572ca */ /* 0x000fda00000e0000 */
[----:B-----5:R-:W2:Y:S01]  /*36fa0*/  LD.E.U8 R60, desc[UR4][R100.64] ;  /* 0x00000004643c7980 */ /* 0x020ea2000c101100 */
[----:B------:R-:W-:Y:S01]  /*36fb0*/  BSSY B2, `(.L_x_4584) ;  /* 0x000013f000027945 */ /* 0x000fe20003800000 */
[----:B0-----:R-:W-:Y:S01]  /*36fc0*/  IMAD.IADD R69, R95, 0x1, R63 ;  /* 0x000000015f457824 */ /* 0x001fe200078e023f */
[----:B--2---:R-:W-:-:S04]  /*36fd0*/  LOP3.LUT R60, R60, 0x1, RZ, 0xc0, !PT ;  /* 0x000000013c3c7812 */ /* 0x004fc800078ec0ff */
[----:B------:R-:W-:-:S13]  /*36fe0*/  ISETP.NE.U32.AND P1, PT, R60, 0x1, PT ;  /* 0x000000013c00780c */ /* 0x000fda0003f25070 */
[----:B------:R-:W-:Y:S05]  /*36ff0*/  @P1 BRA `(.L_x_4585) ;  /* 0x0000001000e81947 */ /* 0x000fea0003800000 */
[----:B------:R-:W-:Y:S02]  /*37000*/  R2UR UR4, R20 ;  /* 0x00000000140472ca */ /* 0x000fe400000e0000 */
[----:B------:R-:W-:-:S13]  /*37010*/  R2UR UR5, R21 ;  /* 0x00000000150572ca */ /* 0x000fda00000e0000 */
[----:B------:R-:W2:Y:S01]  /*37020*/  LD.E R60, desc[UR4][R98.64+0x4] ;  /* 0x00000404623c7980 */ /* 0x000ea2000c101900 */
[----:B------:R-:W-:Y:S01]  /*37030*/  IMAD.IADD R63, R7, 0x1, -R108 ;  /* 0x00000001073f7824 */ /* 0x000fe200078e0a6c */
[----:B------:R-:W-:Y:S02]  /*37040*/  SHF.R.S32.HI R66, RZ, 0x1f, R109 ;  /* 0x0000001fff427819 */ /* 0x000fe4000001146d */
[-C--:B------:R-:W-:Y:S02]  /*37050*/  LEA.HI R65, R109, R109.reuse, RZ, 0x1 ;  /* 0x0000006d6d417211 */ /* 0x080fe400078f08ff */
[----:B------:R-:W-:Y:S02]  /*37060*/  LEA.HI R67, R66, R109, RZ, 0x3 ;  /* 0x0000006d42437211 */ /* 0x000fe400078f18ff */
[C---:B------:R-:W-:Y:S01]  /*37070*/  LOP3.LUT R66, R65.reuse, 0x3fffffe, RZ, 0xc0, !PT ;  /* 0x03fffffe41427812 */ /* 0x040fe200078ec0ff */
[----:B------:R-:W-:Y:S01]  /*37080*/  IMAD.SHL.U32 R65, R65, 0x40, RZ ;  /* 0x0000004041417824 */ /* 0x000fe200078e00ff */
[----:B------:R-:W-:Y:S01]  /*37090*/  R2UR UR6, R20 ;  /* 0x00000000140672ca */ /* 0x000fe200000e0000 */
[----:B------:R-:W-:Y:S01]  /*370a0*/  IMAD.SHL.U32 R67, R67, 0x40, RZ ;  /* 0x0000004043437824 */ /* 0x000fe200078e00ff */
[----:B------:R-:W-:Y:S01]  /*370b0*/  R2UR UR7, R21 ;  /* 0x00000000150772ca */ /* 0x000fe200000e0000 */
[----:B------:R-:W-:Y:S01]  /*370c0*/  IMAD.IADD R66, R109, 0x1, -R66 ;  /* 0x000000016d427824 */ /* 0x000fe200078e0a42 */
[----:B------:R-:W-:-:S02]  /*370d0*/  LOP3.LUT R65, R65, 0x180, RZ, 0xc0, !PT ;  /* 0x0000018041417812 */ /* 0x000fc400078ec0ff */
[----:B------:R-:W-:-:S05]  /*370e0*/  LOP3.LUT R67, R67, 0xfffffe00, RZ, 0xc0, !PT ;  /* 0xfffffe0043437812 */ /* 0x000fca00078ec0ff */
        /* <DEDUP_REMOVED lines=14> */
[----:B------:R-:W-:-:S02]  /*371d0*/  SHF.R.U32.HI R63, RZ, 0x3, R65 ;  /* 0x00000003ff3f7819 */ /* 0x000fc40000011641 */
[----:B------:R-:W-:Y:S02]  /*371e0*/  LEA.HI.SX32 R64, R64, R73, 0x1b ;  /* 0x0000004940407211 */ /* 0x000fe400078fdaff */
[----:B------:R-:W-:Y:S02]  /*371f0*/  SHF.R.S32.HI R61, RZ, 0x6, R60 ;  /* 0x00000006ff3d7819 */ /* 0x000fe4000001143c */
[----:B------:R-:W-:Y:S02]  /*37200*/  SHF.R.S32.HI R71, RZ, 0x1f, R64 ;  /* 0x0000001fff477819 */ /* 0x000fe40000011440 */
[----:B------:R-:W-:Y:S01]  /*37210*/  LOP3.LUT R62, R65, 0x30, R62, 0xf8, !PT ;  /* 0x00000030413e7812 */ /* 0x000fe200078ef83e */
[----:B------:R-:W-:Y:S01]  /*37220*/  IMAD R61, R61, 0x2800, R66 ;  /* 0x000028003d3d7824 */ /* 0x000fe200078e0242 */
[----:B------:R-:W-:Y:S01]  /*37230*/  LEA.HI R67, R71, R64, RZ, 0x2 ;  /* 0x0000004047437211 */ /* 0x000fe200078f10ff */
[----:B------:R-:W-:Y:S01]  /*37240*/  IMAD.SHL.U32 R71, R64, 0x10, RZ ;  /* 0x0000001040477824 */ /* 0x000fe200078e00ff */
[----:B------:R-:W-:-:S02]  /*37250*/  LOP3.LUT R62, R62, R63, RZ, 0x3c, !PT ;  /* 0x0000003f3e3e7212 */ /* 0x000fc400078e3cff */
[----:B------:R-:W-:Y:S02]  /*37260*/  SHF.R.S32.HI R67, RZ, 0x2, R67 ;  /* 0x00000002ff437819 */ /* 0x000fe40000011443 */
[----:B------:R-:W-:Y:S01]  /*37270*/  LOP3.LUT R60, R65, 0x30, R71, 0xf8, !PT ;  /* 0x00000030413c7812 */ /* 0x000fe200078ef847 */
[----:B------:R-:W-:Y:S02]  /*37280*/  IMAD.IADD R61, R61, 0x1, R62 ;  /* 0x000000013d3d7824 */ /* 0x000fe400078e023e */
[----:B------:R-:W-:Y:S01]  /*37290*/  IMAD R67, R67, 0x2800, R66 ;  /* 0x0000280043437824 */ /* 0x000fe200078e0242 */
[----:B------:R-:W-:-:S05]  /*372a0*/  LOP3.LUT R60, R60, R63, RZ, 0x3c, !PT ;  /* 0x0000003f3c3c7212 */ /* 0x000fca00078e3cff */
[----:B------:R-:W-:Y:S01]  /*372b0*/  IMAD.IADD R67, R67, 0x1, R60 ;  /* 0x0000000143437824 */ /* 0x000fe200078e023c */
[----:B------:R-:W-:-:S04]  /*372c0*/  IADD3 R60, P1, P2, R102, R61, R55 ;  /* 0x0000003d663c7210 */ /* 0x000fc80007a3e037 */
[----:B------:R-:W-:Y:S02]  /*372d0*/  IADD3.X R61, R103, RZ, R93, P1, P2 ;  /* 0x000000ff673d7210 */ /* 0x000fe40000fe445d */
[----:B------:R-:W-:Y:S02]  /*372e0*/  ISETP.GE.AND P2, PT, R97, R68, PT ;  /* 0x000000446100720c */ /* 0x000fe40003f46270 */
[----:B------:R-:W-:Y:S01]  /*372f0*/  IADD3 R64, P3, P4, R102, R67, R55 ;  /* 0x0000004366407210 */ /* 0x000fe20007c7e037 */
[----:B------:R-:W-:Y:S01]  /*37300*/  IMAD.SHL.U32 R73, R73, 0x10, RZ ;  /* 0x0000001049497824 */ /* 0x000fe200078e00ff */
[----:B------:R-:W5:Y:S02]  /*37310*/  LD.E.128 R60, desc[UR4][R60.64] ;  /* 0x000000043c3c7980 */ /* 0x000f64000c101d00 */
[----:B------:R-:W-:Y:S02]  /*37320*/  IADD3.X R65, R103, RZ, R93, P3, P4 ;  /* 0x000000ff67417210 */ /* 0x000fe40001fe845d */
[----:B------:R-:W-:-:S04]  /*37330*/  ISETP.GE.AND P1, PT, R71, R7, PT ;  /* 0x000000074700720c */ /* 0x000fc80003f26270 */
[----:B------:R-:W5:Y:S01]  /*37340*/  LD.E.128 R64, desc[UR6][R64.64] ;  /* 0x0000000640407980 */ /* 0x000f62000c101d00 */
[----:B------:R-:W-:Y:S01]  /*37350*/  SHF.R.S32.HI R68, RZ, 0x1f, R73 ;  /* 0x0000001fff447819 */ /* 0x000fe20000011449 */
[----:B------:R-:W-:Y:S07]  /*37360*/  @P2 BRA `(.L_x_4587) ;  /* 0x0000000c00dc2947 */ /* 0x000fee0003800000 */
[----:B------:R-:W-:Y:S01]  /*37370*/  SHF.R.U32.HI R74, RZ, 0x8, R37 ;  /* 0x00000008ff4a7819 */ /* 0x000fe20000011625 */
[----:B-----5:R-:W-:Y:S01]  /*37380*/  IMAD.MOV.U32 R72, RZ, RZ, R67 ;  /* 0x000000ffff487224 */ /* 0x020fe200078e0043 */
        /* <DEDUP_REMOVED lines=13> */
[----:B------:R-:W-:Y:S02]  /*37460*/  PRMT R76, R67, 0x7604, R74 ;  /* 0x00007604434c7816 */ /* 0x000fe4000000004a */
[----:B------:R-:W-:Y:S02]  /*37470*/  SHF.R.U32.HI R67, RZ, 0x8, R13 ;  /* 0x00000008ff437819 */ /* 0x000fe4000001160d */
[----:B------:R-:W-:Y:S02]  /*37480*/  LOP3.LUT R78, R39, 0xff, RZ, 0xc0, !PT ;  /* 0x000000ff274e7812 */ /* 0x000fe400078ec0ff */
[----:B------:R-:W-:-:S02]  /*37490*/  LOP3.LUT R75, R75, 0xff, RZ, 0xc0, !PT ;  /* 0x000000ff4b4b7812 */ /* 0x000fc400078ec0ff */
[----:B------:R-:W-:Y:S02]  /*374a0*/  LOP3.LUT R74, R13, 0xff, RZ, 0xc0, !PT ;  /* 0x000000ff0d4a7812 */ /* 0x000fe400078ec0ff */
[----:B------:R-:W-:Y:S02]  /*374b0*/  LOP3.LUT R67, R67, 0xff, RZ, 0xc0, !PT ;  /* 0x000000ff43437812 */ /* 0x000fe400078ec0ff */
[----:B------:R-:W-:Y:S02]  /*374c0*/  SHF.R.U32.HI R82, RZ, 0x8, R15 ;  /* 0x00000008ff527819 */ /* 0x000fe4000001160f */
[----:B------:R-:W-:Y:S02]  /*374d0*/  LOP3.LUT R81, R12, 0xff, RZ, 0xc0, !PT ;  /* 0x000000ff0c517812 */ /* 0x000fe400078ec0ff */
[----:B------:R-:W-:Y:S02]  /*374e0*/  PRMT R79, R75, 0x7604, R78 ;  /* 0x000076044b4f7816 */ /* 0x000fe4000000004e */
[----:B------:R-:W-:-:S02]  /*374f0*/  SHF.R.U32.HI R75, RZ, 0x8, R14 ;  /* 0x00000008ff4b7819 */ /* 0x000fc4000001160e */
[----:B------:R-:W-:Y:S02]  /*37500*/  PRMT R78, R67, 0x7604, R74 ;  /* 0x00007604434e7816 */ /* 0x000fe4000000004a */
        /* <DEDUP_REMOVED lines=8> */
[----:B------:R-:W-:Y:S02]  /*37590*/  PRMT R80, R75, 0x7604, R80 ;  /* 0x000076044b507816 */ /* 0x000fe40000000050 */
[----:B------:R-:W-:Y:S02]  /*375a0*/  SHF.R.U32.HI R75, RZ, 0x10, R38 ;  /* 0x00000010ff4b7819 */ /* 0x000fe40000011626 */
[----:B------:R-:W-:-:S02]  /*375b0*/  SHF.R.U32.HI R67, RZ, 0x10, R36 ;  /* 0x00000010ff437819 */ /* 0x000fc40000011624 */
[----:B------:R-:W-:Y:S02]  /*375c0*/  PRMT R74, R74, 0x7054, R77 ;  /* 0x000070544a4a7816 */ /* 0x000fe4000000004d */
[----:B------:R-:W-:Y:S02]  /*375d0*/  SHF.R.U32.HI R77, RZ, 0x10, R13 ;  /* 0x00000010ff4d7819 */ /* 0x000fe4000001160d */
[----:B------:R-:W-:Y:S02]  /*375e0*/  LOP3.LUT R75, R75, 0xff, RZ, 0xc0, !PT ;  /* 0x000000ff4b4b7812 */ /* 0x000fe400078ec0ff */
[----:B------:R-:W-:Y:S02]  /*375f0*/  LOP3.LUT R67, R67, 0xff, RZ, 0xc0, !PT ;  /* 0x000000ff43437812 */ /* 0x000fe400078ec0ff */
[----:B------:R-:W-:Y:S02]  /*37600*/  SHF.R.U32.HI R82, RZ, 0x10, R39 ;  /* 0x00000010ff527819 */ /* 0x000fe40000011627 */
[----:B------:R-:W-:-:S02]  /*37610*/  LOP3.LUT R77, R77, 0xff, RZ, 0xc0, !PT ;  /* 0x000000ff4d4d7812 */ /* 0x000fc400078ec0ff */
[----:B------:R-:W-:Y:S02]  /*37620*/  PRMT R75, R75, 0x7054, R76 ;  /* 0x000070544b4b7816 */ /* 0x000fe4000000004c */
[----:B------:R-:W-:Y:S02]  /*37630*/  SHF.R.U32.HI R76, RZ, 0x10, R12 ;  /* 0x00000010ff4c7819 */ /* 0x000fe4000001160c */
[----:B------:R-:W-:Y:S02]  /*37640*/  PRMT R67, R67, 0x7054, R70 ;  /* 0x0000705443437816 */ /* 0x000fe40000000046 */
[----:B------:R-:W-:Y:S02]  /*37650*/  LOP3.LUT R70, R82, 0xff, RZ, 0xc0, !PT ;  /* 0x000000ff52467812 */ /* 0x000fe400078ec0ff */
[----:B------:R-:W-:Y:S02]  /*37660*/  PRMT R77, R77, 0x7054, R78 ;  /* 0x000070544d4d7816 */ /* 0x000fe4000000004e */
[----:B------:R-:W-:-:S02]  /*37670*/  SHF.R.U32.HI R78, RZ, 0x18, R13 ;  /* 0x00000018ff4e7819 */ /* 0x000fc4000001160d */
[----:B------:R-:W-:Y:S02]  /*37680*/  LOP3.LUT R76, R76, 0xff, RZ, 0xc0, !PT ;  /* 0x000000ff4c4c7812 */ /* 0x000fe400078ec0ff */
[----:B------:R-:W-:Y:S02]  /*37690*/  SHF.R.U32.HI R82, RZ, 0x10, R15 ;  /* 0x00000010ff527819 */ /* 0x000fe4000001160f */
[----:B------:R-:W-:Y:S02]  /*376a0*/  PRMT R70, R70, 0x7054, R79 ;  /* 0x0000705446467816 */ /* 0x000fe4000000004f */
[----:B------:R-:W-:Y:S02]  /*376b0*/  SHF.R.U32.HI R37, RZ, 0x18, R37 ;  /* 0x00000018ff257819 */ /* 0x000fe40000011625 */
[----:B------:R-:W-:Y:S02]  /*376c0*/  SHF.R.U32.HI R79, RZ, 0x10, R14 ;  /* 0x00000010ff4f7819 */ /* 0x000fe4000001160e */
[----:B------:R-:W-:-:S02]  /*376d0*/  PRMT R77, R78, 0x654, R77 ;  /* 0x000006544e4d7816 */ /* 0x000fc4000000004d */
[----:B------:R-:W-:Y:S02]  /*376e0*/  PRMT R81, R76, 0x7054, R81 ;  /* 0x000070544c517816 */ /* 0x000fe40000000051 */
[----:B------:R-:W-:Y:S02]  /*376f0*/  LOP3.LUT R76, R82, 0xff, RZ, 0xc0, !PT ;  /* 0x000000ff524c7812 */ /* 0x000fe400078ec0ff */
[----:B------:R-:W-:Y:S02]  /*37700*/  PRMT R74, R37, 0x654, R74 ;  /* 0x00000654254a7816 */ /* 0x000fe4000000004a */
[----:B------:R-:W-:Y:S02]  /*37710*/  LOP3.LUT R38, R75, 0xff000000, R38, 0xf8, !PT ;  /* 0xff0000004b267812 */ /* 0x000fe400078ef826 */
[----:B------:R-:W-:Y:S02]  /*37720*/  LOP3.LUT R79, R79, 0xff, RZ, 0xc0, !PT ;  /* 0x000000ff4f4f7812 */ /* 0x000fe400078ec0ff */
[----:B------:R-:W-:-:S02]  /*37730*/  F2FP.F16.E4M3.UNPACK_B R37, R65 ;  /* 0x00000041ff25723e */ /* 0x000fc400020006ff */
[----:B------:R-:W-:Y:S02]  /*37740*/  F2FP.F16.E4M3.UNPACK_B R75, R77 ;  /* 0x0000004dff4b723e */ /* 0x000fe400020006ff */
[----:B------:R-:W-:Y:S02]  /*37750*/  PRMT R85, R76, 0x7054, R85 ;  /* 0x000070544c557816 */ /* 0x000fe40000000055 */
[----:B------:R-:W-:Y:S02]  /*37760*/  SHF.R.U32.HI R87, RZ, 0x18, R39 ;  /* 0x00000018ff577819 */ /* 0x000fe40000011627 */
[----:B------:R-:W-:Y:S02]  /*37770*/  LOP3.LUT R76, R67, 0xff000000, R36, 0xf8, !PT ;  /* 0xff000000434c7812 */ /* 0x000fe400078ef824 */
[----:B------:R-:W-:Y:S02]  /*37780*/  F2FP.F16.E4M3.UNPACK_B R39, R74 ;  /* 0x0000004aff27723e */ /* 0x000fe400020006ff */
[----:B------:R-:W-:Y:S01]  /*37790*/  PRMT R83, R79, 0x7054, R80 ;  /* 0x000070544f537816 */ /* 0x000fe20000000050 */
[----:B------:R-:W-:Y:S01]  /*377a0*/  HADD2.F32 R79, -RZ, R75.H0_H0 ;  /* 0x2000004bff4f7230 */ /* 0x000fe20000004100 */
[----:B------:R-:W-:Y:S01]  /*377b0*/  LOP3.LUT R81, R81, 0xff000000, R12, 0xf8, !PT ;  /* 0xff00000051517812 */ /* 0x000fe200078ef80c */
[----:B------:R-:W-:Y:S01]  /*377c0*/  HADD2.F32 R12, -RZ, R37.H0_H0 ;  /* 0x20000025ff0c7230 */ /* 0x000fe20000004100 */
[----:B------:R-:W-:Y:S01]  /*377d0*/  F2FP.F16.E4M3.UNPACK_B R36, R61 ;  /* 0x0000003dff24723e */ /* 0x000fe200020006ff */
[----:B------:R-:W-:Y:S01]  /*377e0*/  HADD2.F32 R67, -RZ, R39.H0_H0 ;  /* 0x20000027ff437230 */ /* 0x000fe20000004100 */
[----:B------:R-:W-:Y:S01]  /*377f0*/  F2FP.F16.E4M3.UNPACK_B R65, R65.H1 ;  /* 0x00000041ff41723e */ /* 0x000fe200030006ff */
[----:B------:R-:W-:-:S02]  /*37800*/  HADD2.F32 R37, -RZ, R37.H1_H1 ;  /* 0x30000025ff257230 */ /* 0x000fc40000004100 */
[C---:B------:R-:W-:Y:S01]  /*37810*/  FMUL.FTZ R80, R12.reuse, R79 ;  /* 0x0000004f0c507220 */ /* 0x040fe20000410000 */
[----:B------:R-:W-:Y:S02]  /*37820*/  HADD2.F32 R13, -RZ, R36.H0_H0 ;  /* 0x20000024ff0d7230 */ /* 0x000fe40000004100 */
[-C--:B------:R-:W-:Y:S01]  /*37830*/  FMUL.FTZ R82, R12, R67.reuse ;  /* 0x000000430c527220 */ /* 0x080fe20000410000 */
[----:B------:R-:W-:Y:S01]  /*37840*/  F2FP.F16.E4M3.UNPACK_B R74, R74.H1 ;  /* 0x0000004aff4a723e */ /* 0x000fe200030006ff */
[----:B------:R-:W-:Y:S01]  /*37850*/  HADD2.F32 R75, -RZ, R75.H1_H1 ;  /* 0x3000004bff4b7230 */ /* 0x000fe20000004100 */
[----:B------:R-:W-:Y:S01]  /*37860*/  SHF.R.U32.HI R84, RZ, 0x18, R15 ;  /* 0x00000018ff547819 */ /* 0x000fe2000001160f */
[C---:B------:R-:W-:Y:S01]  /*37870*/  FFMA.FTZ R12, R13.reuse, R67, -R80 ;  /* 0x000000430d0c7223 */ /* 0x040fe20000010850 */
[----:B------:R-:W-:Y:S01]  /*37880*/  F2FP.F16.E4M3.UNPACK_B R80, R77.H1 ;  /* 0x0000004dff50723e */ /* 0x000fe200030006ff */
[----:B------:R-:W-:Y:S01]  /*37890*/  FFMA.FTZ R13, R13, R79, R82 ;  /* 0x0000004f0d0d7223 */ /* 0x000fe20000010052 */
[----:B------:R-:W-:Y:S01]  /*378a0*/  F2FP.F16.E4M3.UNPACK_B R61, R61.H1 ;  /* 0x0000003dff3d723e */ /* 0x000fe200030006ff */
[----:B------:R-:W-:Y:S01]  /*378b0*/  HADD2.F32 R15, -RZ, R65.H0_H0 ;  /* 0x20000041ff0f7230 */ /* 0x000fe20000004100 */
[----:B------:R-:W-:Y:S01]  /*378c0*/  PRMT R78, R87, 0x654, R70 ;  /* 0x00000654574e7816 */ /* 0x000fe20000000046 */
[----:B------:R-:W-:-:S02]  /*378d0*/  HADD2.F32 R82, -RZ, R80.H0_H0 ;  /* 0x20000050ff527230 */ /* 0x000fc40000004100 */
[----:B------:R-:W-:Y:S01]  /*378e0*/  FMUL.FTZ R77, R37, R75 ;  /* 0x0000004b254d7220 */ /* 0x000fe20000410000 */
[----:B------:R-:W-:Y:S01]  /*378f0*/  HADD2.F32 R70, -RZ, R74.H0_H0 ;  /* 0x2000004aff467230 */ /* 0x000fe20000004100 */
[----:B------:R-:W-:Y:S01]  /*37900*/  PRMT R85, R84, 0x654, R85 ;  /* 0x0000065454557816 */ /* 0x000fe20000000055 */
[----:B------:R-:W-:Y:S02]  /*37910*/  HADD2.F32 R36, -RZ, R36.H1_H1 ;  /* 0x30000024ff247230 */ /* 0x000fe40000004100 */
[C---:B------:R-:W-:Y:S01]  /*37920*/  FMUL.FTZ R86, R15.reuse, R82 ;  /* 0x000000520f567220 */ /* 0x040fe20000410000 */
[----:B------:R-:W-:Y:S02]  /*37930*/  HADD2.F32 R67, -RZ, R39.H1_H1 ;  /* 0x30000027ff437230 */ /* 0x000fe40000004100 */
[----:B------:R-:W-:Y:S01]  /*37940*/  FMUL.FTZ R79, R15, R70 ;  /* 0x000000460f4f7220 */ /* 0x000fe20000410000 */
[--C-:B------:R-:W-:Y:S01]  /*37950*/  HADD2.F32 R39, -RZ, R61.reuse.H0_H0 ;  /* 0x2000003dff277230 */ /* 0x100fe20000004100 */
[----:B------:R-:W-:Y:S01]  /*37960*/  LOP3.LUT R14, R83, 0xff000000, R14, 0xf8, !PT ;  /* 0xff000000530e7812 */ /* 0x000fe200078ef80e */
[----:B------:R-:W-:-:S02]  /*37970*/  HADD2.F32 R61, -RZ, R61.H1_H1 ;  /* 0x3000003dff3d7230 */ /* 0x000fc40000004100 */
[-C--:B------:R-:W-:Y:S01]  /*37980*/  FMUL.FTZ R84, R37, R67.reuse ;  /* 0x0000004325547220 */ /* 0x080fe20000410000 */
[C---:B------:R-:W-:Y:S01]  /*37990*/  FFMA.FTZ R15, R36.reuse, R67, -R77 ;  /* 0x00000043240f7223 */ /* 0x040fe2000001084d */
[C---:B------:R-:W-:Y:S01]  /*379a0*/  FFMA.FTZ R37, R39.reuse, R70, -R86 ;  /* 0x0000004627257223 */ /* 0x040fe20000010856 */
[----:B------:R-:W-:Y:S02]  /*379b0*/  HADD2.F32 R77, -RZ, R74.H1_H1 ;  /* 0x3000004aff4d7230 */ /* 0x000fe40000004100 */
[----:B------:R-:W-:Y:S01]  /*379c0*/  FFMA.FTZ R39, R39, R82, R79 ;  /* 0x0000005227277223 */ /* 0x000fe2000001004f */
[----:B------:R-:W-:Y:S01]  /*379d0*/  F2FP.F16.E4M3.UNPACK_B R74, R72 ;  /* 0x00000048ff4a723e */ /* 0x000fe200020006ff */
[----:B------:R-:W-:Y:S01]  /*379e0*/  FFMA.FTZ R36, R36, R75, R84 ;  /* 0x0000004b24247223 */ /* 0x000fe20000010054 */
[----:B------:R-:W-:Y:S01]  /*379f0*/  F2FP.F16.E4M3.UNPACK_B R83, R85 ;  /* 0x00000055ff53723e */ /* 0x000fe200020006ff */
        /* <DEDUP_REMOVED lines=8> */
[----:B------:R-:W-:Y:S01]  /*37a80*/  HADD2.F32 R80, -RZ, R79.H0_H0 ;  /* 0x2000004fff507230 */ /* 0x000fe20000004100 */
[----:B------:R-:W-:Y:S01]  /*37a90*/  F2FP.F16.E4M3.UNPACK_B R72, R72.H1 ;  /* 0x00000048ff48723e */ /* 0x000fe200030006ff */
[----:B------:R-:W-:Y:S02]  /*37aa0*/  HADD2.F32 R67, -RZ, R65.H0_H0 ;  /* 0x20000041ff437230 */ /* 0x000fe40000004100 */
[C---:B------:R-:W-:Y:S01]  /*37ab0*/  FMUL.FTZ R70, R75.reuse, R84 ;  /* 0x000000544b467220 */ /* 0x040fe20000410000 */
[----:B------:R-:W-:Y:S01]  /*37ac0*/  F2FP.F16.E4M3.UNPACK_B R85, R85.H1 ;  /* 0x00000055ff55723e */ /* 0x000fe200030006ff */
[----:B------:R-:W-:Y:S01]  /*37ad0*/  FMUL.FTZ R75, R75, R80 ;  /* 0x000000504b4b7220 */ /* 0x000fe20000410000 */
[----:B------:R-:W-:Y:S01]  /*37ae0*/  F2FP.F16.E4M3.UNPACK_B R78, R78.H1 ;  /* 0x0000004eff4e723e */ /* 0x000fe200030006ff */
[C---:B------:R-:W-:Y:S01]  /*37af0*/  FFMA.FTZ R90, R67.reuse, R80, -R70 ;  /* 0x00000050435a7223 */ /* 0x040fe20000010846 */
[----:B------:R-:W-:Y:S01]  /*37b00*/  F2FP.F16.E4M3.UNPACK_B R63, R63.H1 ;  /* 0x0000003fff3f723e */ /* 0x000fe200030006ff */
[----:B------:R-:W-:Y:S01]  /*37b10*/  FFMA.FTZ R91, R67, R84, R75 ;  /* 0x00000054435b7223 */ /* 0x000fe2000001004b */
[----:B------:R-:W-:-:S02]  /*37b20*/  HADD2.F32 R67, -RZ, R72.H0_H0 ;  /* 0x20000048ff437230 */ /* 0x000fc40000004100 */
[C---:B------:R-:W-:Y:S01]  /*37b30*/  FFMA.FTZ R86, R61.reuse, R77, -R86 ;  /* 0x0000004d3d567223 */ /* 0x040fe20000010856 */
[----:B------:R-:W-:Y:S02]  /*37b40*/  HADD2.F32 R80, -RZ, R85.H0_H0 ;  /* 0x20000055ff507230 */ /* 0x000fe40000004100 */
[----:B------:R-:W-:Y:S01]  /*37b50*/  FFMA.FTZ R88, R61, R82, R87 ;  /* 0x000000523d587223 */ /* 0x000fe20000010057 */
[----:B------:R-:W-:Y:S01]  /*37b60*/  HADD2.F32 R74, -RZ, R74.H1_H1 ;  /* 0x3000004aff4a7230 */ /* 0x000fe20000004100 */
[-C--:B------:R-:W-:Y:S01]  /*37b70*/  F2FP.F16.E4M3.UNPACK_B R77, R81.reuse.H1 ;  /* 0x00000051ff4d723e */ /* 0x080fe200030006ff */
[----:B------:R-:W-:Y:S02]  /*37b80*/  HADD2.F32 R83, -RZ, R83.H1_H1 ;  /* 0x30000053ff537230 */ /* 0x000fe40000004100 */
        /* <DEDUP_REMOVED lines=8> */
[----:B------:R-:W-:Y:S01]  /*37c10*/  FMUL.FTZ R74, R74, R79 ;  /* 0x0000004f4a4a7220 */ /* 0x000fe20000410000 */
[----:B------:R-:W-:Y:S02]  /*37c20*/  HADD2.F32 R72, -RZ, R72.H1_H1 ;  /* 0x30000048ff487230 */ /* 0x000fe40000004100 */
[----:B------:R-:W-:Y:S01]  /*37c30*/  FFMA.FTZ R107, R61, R80, R67 ;  /* 0x000000503d6b7223 */ /* 0x000fe20000010043 */
[----:B------:R-:W-:Y:S01]  /*37c40*/  F2FP.F16.E4M3.UNPACK_B R67, R64.H1 ;  /* 0x00000040ff43723e */ /* 0x000fe200030006ff */
[C---:B------:R-:W-:Y:S01]  /*37c50*/  FFMA.FTZ R104, R65.reuse, R83, R74 ;  /* 0x0000005341687223 */ /* 0x040fe2000001004a */
[----:B------:R-:W-:Y:S01]  /*37c60*/  HADD2.F32 R85, -RZ, R85.H1_H1 ;  /* 0x30000055ff557230 */ /* 0x000fe20000004100 */
[----:B------:R-:W-:Y:S01]  /*37c70*/  F2FP.F16.E4M3.UNPACK_B R74, R76.H1 ;  /* 0x0000004cff4a723e */ /* 0x000fe200030006ff */
[----:B------:R-:W-:Y:S01]  /*37c80*/  FFMA.FTZ R105, R65, R79, -R82 ;  /* 0x0000004f41697223 */ /* 0x000fe20000010852 */
[----:B------:R-:W-:Y:S01]  /*37c90*/  FFMA.FTZ R106, R61, R70, -R84 ;  /* 0x000000463d6a7223 */ /* 0x000fe20000010854 */
[----:B------:R-:W-:Y:S01]  /*37ca0*/  HADD2.F32 R65, -RZ, R63.H1_H1 ;  /* 0x3000003fff417230 */ /* 0x000fe20000004100 */
[----:B------:R-:W-:Y:S01]  /*37cb0*/  F2FP.F16.E4M3.UNPACK_B R61, R60.H1 ;  /* 0x0000003cff3d723e */ /* 0x000fe200030006ff */
[----:B------:R-:W-:-:S02]  /*37cc0*/  HADD2.F32 R78, -RZ, R78.H1_H1 ;  /* 0x3000004eff4e7230 */ /* 0x000fc40000004100 */
[C---:B------:R-:W-:Y:S01]  /*37cd0*/  FMUL.FTZ R80, R72.reuse, R85 ;  /* 0x0000005548507220 */ /* 0x040fe20000410000 */
[----:B------:R-:W-:Y:S01]  /*37ce0*/  HADD2.F32 R70, -RZ, R67.H0_H0 ;  /* 0x20000043ff467230 */ /* 0x000fe20000004100 */
[----:B------:R-:W-:Y:S01]  /*37cf0*/  F2FP.F16.E4M3.UNPACK_B R64, R64 ;  /* 0x00000040ff40723e */ /* 0x000fe200020006ff */
[----:B------:R-:W-:Y:S02]  /*37d00*/  HADD2.F32 R79, -RZ, R77.H0_H0 ;  /* 0x2000004dff4f7230 */ /* 0x000fe40000004100 */
[-C--:B------:R-:W-:Y:S01]  /*37d10*/  FMUL.FTZ R82, R72, R78.reuse ;  /* 0x0000004e48527220 */ /* 0x080fe20000410000 */
[----:B------:R-:W-:Y:S02]  /*37d20*/  HADD2.F32 R75, -RZ, R74.H0_H0 ;  /* 0x2000004aff4b7230 */ /* 0x000fe40000004100 */
[----:B------:R-:W-:Y:S01]  /*37d30*/  FFMA.FTZ R111, R65, R78, -R80 ;  /* 0x0000004e416f7223 */ /* 0x000fe20000010850 */
[----:B------:R-:W-:Y:S02]  /*37d40*/  HADD2.F32 R63, -RZ, R61.H0_H0 ;  /* 0x2000003dff3f7230 */ /* 0x000fe40000004100 */
[----:B------:R-:W-:Y:S01]  /*37d50*/  FMUL.FTZ R72, R70, R79 ;  /* 0x0000004f46487220 */ /* 0x000fe20000410000 */
[----:B------:R-:W-:-:S02]  /*37d60*/  HADD2.F32 R67, -RZ, R67.H1_H1 ;  /* 0x30000043ff437230 */ /* 0x000fc40000004100 */
[----:B------:R-:W-:Y:S01]  /*37d70*/  FMUL.FTZ R70, R70, R75 ;  /* 0x0000004b46467220 */ /* 0x000fe20000410000 */
[----:B------:R-:W-:Y:S01]  /*37d80*/  HADD2.F32 R78, -RZ, R77.H1_H1 ;  /* 0x3000004dff4e7230 */ /* 0x000fe20000004100 */
[----:B------:R-:W-:Y:S01]  /*37d90*/  F2FP.F16.E4M3.UNPACK_B R76, R76 ;  /* 0x0000004cff4c723e */ /* 0x000fe200020006ff */
[----:B------:R-:W-:Y:S02]  /*37da0*/  HADD2.F32 R74, -RZ, R74.H1_H1 ;  /* 0x3000004aff4a7230 */ /* 0x000fe40000004100 */
[----:B------:R-:W-:Y:S01]  /*37db0*/  FFMA.FTZ R110, R65, R85, R82 ;  /* 0x00000055416e7223 */ /* 0x000fe20000010052 */
[C---:B------:R-:W-:Y:S01]  /*37dc0*/  FFMA.FTZ R80, R63.reuse, R75, -R72 ;  /* 0x0000004b3f507223 */ /* 0x040fe20000010848 */
[----:B------:R-:W-:Y:S01]  /*37dd0*/  FFMA.FTZ R82, R63, R79, R70 ;  /* 0x0000004f3f527223 */ /* 0x000fe20000010046 */
[----:B------:R-:W-:Y:S02]  /*37de0*/  HADD2.F32 R61, -RZ, R61.H1_H1 ;  /* 0x3000003dff3d7230 */ /* 0x000fe40000004100 */
[----:B------:R-:W-:Y:S01]  /*37df0*/  FMUL.FTZ R84, R67, R78 ;  /* 0x0000004e43547220 */ /* 0x000fe20000410000 */
[----:B------:R-:W-:Y:S01]  /*37e00*/  F2FP.F16.E4M3.UNPACK_B R60, R60 ;  /* 0x0000003cff3c723e */ /* 0x000fe200020006ff */
[----:B------:R-:W-:-:S02]  /*37e10*/  HADD2.F32 R63, -RZ, R64.H0_H0 ;  /* 0x20000040ff3f7230 */ /* 0x000fc40000004100 */
[-C--:B------:R-:W-:Y:S01]  /*37e20*/  FMUL.FTZ R67, R67, R74.reuse ;  /* 0x0000004a43437220 */ /* 0x080fe20000410000 */
[----:B------:R-:W-:Y:S02]  /*37e30*/  HADD2.F32 R72, -RZ, R81.H0_H0 ;  /* 0x20000051ff487230 */ /* 0x000fe40000004100 */
[C---:B------:R-:W-:Y:S01]  /*37e40*/  FFMA.FTZ R83, R61.reuse, R74, -R84 ;  /* 0x0000004a3d537223 */ /* 0x040fe20000010854 */
[----:B------:R-:W-:Y:S02]  /*37e50*/  HADD2.F32 R70, -RZ, R76.H0_H0 ;  /* 0x2000004cff467230 */ /* 0x000fe40000004100 */
[----:B------:R-:W-:Y:S01]  /*37e60*/  FFMA.FTZ R85, R61, R78, R67 ;  /* 0x0000004e3d557223 */ /* 0x000fe20000010043 */
        /* <DEDUP_REMOVED lines=10> */
[----:B------:R-:W-:-:S02]  /*37f10*/  F2FP.F16.E4M3.UNPACK_B R63, R66.H1 ;  /* 0x00000042ff3f723e */ /* 0x000fc400030006ff */
[----:B------:R-:W-:Y:S01]  /*37f20*/  F2FP.F16.E4M3.UNPACK_B R70, R14.H1 ;  /* 0x0000000eff46723e */ /* 0x000fe200030006ff */
[-C--:B------:R-:W-:Y:S01]  /*37f30*/  FFMA.FTZ R79, R60, R61.reuse, -R65 ;  /* 0x0000003d3c4f7223 */ /* 0x080fe20000010841 */
        /* <DEDUP_REMOVED lines=28> */
[----:B------:R-:W-:Y:S01]  /*38100*/  HADD2.F32 R66, -RZ, R66.H1_H1 ;  /* 0x30000042ff427230 */ /* 0x000fe20000004100 */
[----:B------:R-:W-:Y:S01]  /*38110*/  F2FP.SATFINITE.E4M3.F32.PACK_AB_MERGE_C R64, R87, R64, RZ ;  /* 0x000000405740723e */ /* 0x000fe200048070ff */
[----:B------:R-:W-:Y:S02]  /*38120*/  HADD2.F32 R61, -RZ, R60.H0_H0 ;  /* 0x2000003cff3d7230 */ /* 0x000fe40000004100 */
[----:B------:R-:W-:Y:S01]  /*38130*/  FMUL.FTZ R75, R38, R65 ;  /* 0x00000041264b7220 */ /* 0x000fe20000410000 */
[----:B------:R-:W-:Y:S01]  /*38140*/  HADD2.F32 R67, -RZ, R14.H1_H1 ;  /* 0x3000000eff437230 */ /* 0x000fe20000004100 */
[----:B------:R-:W-:Y:S01]  /*38150*/  F2FP.SATFINITE.E4M3.F32.PACK_AB_MERGE_C R78, R89, R78, RZ ;  /* 0x0000004e594e723e */ /* 0x000fe200048070ff */
[----:B------:R-:W-:-:S02]  /*38160*/  HADD2.F32 R63, -RZ, R60.H1_H1 ;  /* 0x3000003cff3f7230 */ /* 0x000fc40000004100 */
[----:B------:R-:W-:Y:S01]  /*38170*/  FMUL.FTZ R38, R38, R61 ;  /* 0x0000003d26267220 */ /* 0x000fe20000410000 */
[--C-:B------:R-:W-:Y:S02]  /*38180*/  HADD2.F32 R14, -RZ, R62.reuse.H0_H0 ;  /* 0x2000003eff0e7230 */ /* 0x100fe40000004100 */
        /* <DEDUP_REMOVED lines=8> */
[----:B------:R-:W-:-:S02]  /*38210*/  F2FP.SATFINITE.E4M3.F32.PACK_AB_MERGE_C R76, R76, R77, R82 ;  /* 0x0000004d4c4c723e */ /* 0x000fc40004807052 */
[----:B------:R-:W-:Y:S02]  /*38220*/  F2FP.SATFINITE.E4M3.F32.PACK_AB_MERGE_C R37, R86, R37, RZ ;  /* 0x000000255625723e */ /* 0x000fe400048070ff */
[----:B------:R-:W-:Y:S02]  /*38230*/  F2FP.SATFINITE.E4M3.F32.PACK_AB_MERGE_C R106, R111, R106, RZ ;  /* 0x0000006a6f6a723e */ /* 0x000fe400048070ff */
[----:B------:R-:W-:Y:S02]  /*38240*/  F2FP.SATFINITE.E4M3.F32.PACK_AB_MERGE_C R39, R88, R39, RZ ;  /* 0x000000275827723e */ /* 0x000fe400048070ff */
[----:B------:R-:W-:Y:S02]  /*38250*/  F2FP.SATFINITE.E4M3.F32.PACK_AB_MERGE_C R80, R83, R80, RZ ;  /* 0x000000505350723e */ /* 0x000fe400048070ff */
[----:B------:R-:W-:Y:S01]  /*38260*/  F2FP.SATFINITE.E4M3.F32.PACK_AB_MERGE_C R62, R14, R75, R64 ;  /* 0x0000004b0e3e723e */ /* 0x000fe20004807040 */
[----:B------:R-:W-:Y:S01]  /*38270*/  IMAD.MOV.U32 R64, RZ, RZ, R76 ;  /* 0x000000ffff407224 */ /* 0x000fe200078e004c */
[----:B------:R-:W-:Y:S01]  /*38280*/  F2FP.SATFINITE.E4M3.F32.PACK_AB_MERGE_C R66, R67, R38, R78 ;  /* 0x000000264342723e */ /* 0x000fe2000480704e */
[----:B------:R-:W-:Y:S01]  /*38290*/  IMAD.MOV.U32 R67, RZ, RZ, R91 ;  /* 0x000000ffff437224 */ /* 0x000fe200078e005b */
[----:B------:R-:W-:-:S02]  /*382a0*/  F2FP.SATFINITE.E4M3.F32.PACK_AB_MERGE_C R61, R15, R12, R37 ;  /* 0x0000000c0f3d723e */ /* 0x000fc40004807025 */
[----:B------:R-:W-:Y:S02]  /*382b0*/  F2FP.SATFINITE.E4M3.F32.PACK_AB_MERGE_C R63, R105, R90, R106 ;  /* 0x0000005a693f723e */ /* 0x000fe4000480706a */
[----:B------:R-:W-:Y:S02]  /*382c0*/  F2FP.SATFINITE.E4M3.F32.PACK_AB_MERGE_C R65, R36, R13, R39 ;  /* 0x0000000d2441723e */ /* 0x000fe40004807027 */
[----:B------:R-:W-:-:S07]  /*382d0*/  F2FP.SATFINITE.E4M3.F32.PACK_AB_MERGE_C R60, R79, R74, R80 ;  /* 0x0000004a4f3c723e */ /* 0x000fce0004807050 */
.L_x_4587:
[----:B------:R-:W-:Y:S05]  /*382e0*/  BSYNC B3 ;  /* 0x0000000000037941 */ /* 0x000fea0003800000 */
.L_x_4586:
        /* <DEDUP_REMOVED lines=11> */
.L_x_4585:
[----:B------:R-:W-:Y:S05]  /*383a0*/  BSYNC B2 ;  /* 0x0000000000027941 */ /* 0x000fea0003800000 */
.L_x_4584:
        /* <DEDUP_REMOVED lines=51> */
[----:B------:R-:W-:-:S03]  /*386e0*/  IADD3.X R13, R103, RZ, R93, P1, P2 ;  /* 0x000000ff670d7210 */ /* 0x000fc60000fe445d */
[----:B------:R-:W-:Y:S01]  /*386f0*/  IMAD.IADD R36, R36, 0x1, R15 ;  /* 0x0000000124247824 */ /* 0x000fe200078e020f */
[----:B------:R-:W-:Y:S01]  /*38700*/  ISETP.GE.AND P2, PT, R65, R60, PT ;  /* 0x0000003c4100720c */ /* 0x000fe20003f46270 */
[----:B------:R-:W-:Y:S01]  /*38710*/  IMAD.SHL.U32 R63, R63, 0x10, RZ ;  /* 0x000000103f3f7824 */ /* 0x000fe200078e00ff */
[----:B------:R-:W5:Y:S02]  /*38720*/  LD.E.128 R12, desc[UR4][R12.64] ;  /* 0x000000040c0c7980 */ /* 0x000f64000c101d00 */
[----:B------:R-:W-:-:S04]  /*38730*/  IADD3 R36, P3, P4, R102, R36, R55 ;  /* 0x0000002466247210 */ /* 0x000fc80007c7e037 */
[----:B------:R-:W-:Y:S02]  /*38740*/  IADD3.X R37, R103, RZ, R93, P3, P4 ;  /* 0x000000ff67257210 */ /* 0x000fe40001fe845d */
[----:B------:R-:W-:-:S04]  /*38750*/  ISETP.GE.AND P1, PT, R61, R7, PT ;  /* 0x000000073d00720c */ /* 0x000fc80003f26270 */
[----:B------:R-:W5:Y:S01]  /*38760*/  LD.E.128 R36, desc[UR6][R36.64] ;  /* 0x0000000624247980 */ /* 0x000f62000c101d00 */
[----:B------:R-:W-:Y:S01]  /*38770*/  SHF.R.S32.HI R60, RZ, 0x1f, R63 ;  /* 0x0000001fff3c7819 */ /* 0x000fe2000001143f */
[----:B------:R-:W-:Y:S07]  /*38780*/  @P2 BRA `(.L_x_4591) ;  /* 0x0000000c00d82947 */ /* 0x000fee0003800000 */
[----:B------:R-:W-:Y:S01]  /*38790*/  SHF.R.U32.HI R65, RZ, 0x8, R40 ;  /* 0x00000008ff417819 */ /* 0x000fe20000011628 */
[----:B-----5:R-:W-:Y:S01]  /*387a0*/  IMAD.MOV.U32 R62, RZ, RZ, R13 ;  /* 0x000000ffff3e7224 */ /* 0x020fe200078e000d */
[----:B------:R-:W-:Y:S01]  /*387b0*/  LOP3.LUT R13, R40, 0xff, RZ, 0xc0, !PT ;  /* 0x000000ff280d7812 */ /* 0x000fe200078ec0ff */
[----:B------:R-:W-:Y:S01]  /*387c0*/  IMAD.MOV.U32 R64, RZ, RZ, R37 ;  /* 0x000000ffff407224 */ /* 0x000fe200078e0025 */
[----:B------:R-:W-:Y:S01]  /*387d0*/  LOP3.LUT R66, R65, 0xff, RZ, 0xc0, !PT ;  /* 0x000000ff41427812 */ /* 0x000fe200078ec0ff */
[----:B------:R-:W-:Y:S01]  /*387e0*/  IMAD.MOV.U32 R37, RZ, RZ, R15 ;  /* 0x000000ffff257224 */ /* 0x000fe200078e000f */
[----:B------:R-:W-:Y:S02]  /*387f0*/  SHF.R.U32.HI R67, RZ, 0x8, R42 ;  /* 0x00000008ff437819 */ /* 0x000fe4000001162a */
[----:B------:R-:W-:Y:S02]  /*38800*/  PRMT R13, R66, 0x7604, R13 ;  /* 0x00007604420d7816 */ /* 0x000fe4000000000d */
[----:B------:R-:W-:-:S02]  /*38810*/  SHF.R.U32.HI R66, RZ, 0x8, R41 ;  /* 0x00000008ff427819 */ /* 0x000fc40000011629 */
[----:B------:R-:W-:Y:S02]  /*38820*/  LOP3.LUT R15, R41, 0xff, RZ, 0xc0, !PT ;  /* 0x000000ff290f7812 */ /* 0x000fe400078ec0ff */
[----:B------:R-:W-:Y:S02]  /*38830*/  LOP3.LUT R66, R66, 0xff, RZ, 0xc0, !PT ;  /* 0x000000ff42427812 */ /* 0x000fe400078ec0ff */
[----:B------:R-:W-:Y:S02]  /*38840*/  LOP3.LUT R65, R42, 0xff, RZ, 0xc0, !PT ;  /* 0x000000ff2a417812 */ /* 0x000fe400078ec0ff */
[----:B------:R-:W-:Y:S02]  /*38850*/  SHF.R.U32.HI R73, RZ, 0x8, R28 ;  /* 0x00000008ff497819 */ /* 0x000fe4000001161c */
[----:B------:R-:W-:Y:S02]  /*38860*/  LOP3.LUT R68, R67, 0xff, RZ, 0xc0, !PT ;  /* 0x000000ff43447812 */ /* 0x000fe400078ec0ff */
[----:B------:R-:W-:-:S02]  /*38870*/  PRMT R15, R66, 0x7604, R15 ;  /* 0x00007604420f7816 */ /* 0x000fc4000000000f */
[----:B------:R-:W-:Y:S02]  /*38880*/  SHF.R.U32.HI R66, RZ, 0x8, R29 ;  /* 0x00000008ff427819 */ /* 0x000fe4000001161d */
[----:B------:R-:W-:Y:S02]  /*38890*/  LOP3.LUT R72, R28, 0xff, RZ, 0xc0, !PT ;  /* 0x000000ff1c487812 */ /* 0x000fe400078ec0ff */
[----:B------:R-:W-:Y:S02]  /*388a0*/  LOP3.LUT R73, R73, 0xff, RZ, 0xc0, !PT ;  /* 0x000000ff49497812 */ /* 0x000fe400078ec0ff */
[----:B------:R-:W-:Y:S02]  /*388b0*/  PRMT R67, R68, 0x7604, R65 ;  /* 0x0000760444437816 */ /* 0x000fe40000000041 */
[----:B------:R-:W-:Y:S02]  /*388c0*/  SHF.R.U32.HI R71, RZ, 0x8, R43 ;  /* 0x00000008ff477819 */ /* 0x000fe4000001162b */
[----:B------:R-:W-:-:S02]  /*388d0*/  SHF.R.U32.HI R68, RZ, 0x8, R30 ;  /* 0x00000008ff447819 */ /* 0x000fc4000001161e */
[----:B------:R-:W-:Y:S02]  /*388e0*/  LOP3.LUT R65, R29, 0xff, RZ, 0xc0, !PT ;  /* 0x000000ff1d417812 */ /* 0x000fe400078ec0ff */
[----:B------:R-:W-:Y:S02]  /*388f0*/  LOP3.LUT R66, R66, 0xff, RZ, 0xc0, !PT ;  /* 0x000000ff42427812 */ /* 0x000fe400078ec0ff */
[----:B------:R-:W-:Y:S02]  /*38900*/  PRMT R73, R73, 0x7604, R72 ;  /* 0x0000760449497816 */ /* 0x000fe40000000048 */
[----:B------:R-:W-:Y:S02]  /*38910*/  LOP3.LUT R70, R43, 0xff, RZ, 0xc0, !PT ;  /* 0x000000ff2b467812 */ /* 0x000fe400078ec0ff */
[----:B------:R-:W-:Y:S02]  /*38920*/  LOP3.LUT R71, R71, 0xff, RZ, 0xc0, !PT ;  /* 0x000000ff47477812 */ /* 0x000fe400078ec0ff */
[----:B------:R-:W-:-:S02]  /*38930*/  LOP3.LUT R72, R68, 0xff, RZ, 0xc0, !PT ;  /* 0x000000ff44487812 */ /* 0x000fc400078ec0ff */
[----:B------:R-:W-:Y:S02]  /*38940*/  PRMT R68, R66, 0x7604, R65 ;  /* 0x0000760442447816 */ /* 0x000fe40000000041 */
[----:B------:R-:W-:Y:S02]  /*38950*/  SHF.R.U32.HI R65, RZ, 0x10, R43 ;  /* 0x00000010ff417819 */ /* 0x000fe4000001162b */
[----:B------:R-:W-:Y:S02]  /*38960*/  PRMT R70, R71, 0x7604, R70 ;  /* 0x0000760447467816 */ /* 0x000fe40000000046 */
[----:B------:R-:W-:Y:S01]  /*38970*/  LOP3.LUT R71, R30, 0xff, RZ, 0xc0, !PT ;  /* 0x000000ff1e477812 */ /* 0x000fe200078ec0ff */
[----:B------:R-:W-:Y:S01]  /*38980*/  IMAD.U32 R65, R65, 0x10000, RZ ;  /* 0x0001000041417824 */ /* 0x000fe200078e00ff */
[----:B------:R-:W-:Y:S02]  /*38990*/  LOP3.LUT R13, R13, 0xff0000, R40, 0xf8, !PT ;  /* 0x00ff00000d0d7812 */ /* 0x000fe400078ef828 */
[----:B------:R-:W-:-:S02]  /*389a0*/  PRMT R75, R72, 0x7604, R71 ;  /* 0x00007604484b7816 */ /* 0x000fc40000000047 */
[----:B------:R-:W-:Y:S02]  /*389b0*/  SHF.R.U32.HI R71, RZ, 0x10, R29 ;  /* 0x00000010ff477819 */ /* 0x000fe4000001161d */
[----:B------:R-:W-:Y:S02]  /*389c0*/  SHF.R.U32.HI R66, RZ, 0x10, R41 ;  /* 0x00000010ff427819 */ /* 0x000fe40000011629 */
[----:B------:R-:W-:Y:S01]  /*389d0*/  LOP3.LUT R70, R70, 0xff0000, R65, 0xf8, !PT ;  /* 0x00ff000046467812 */ /* 0x000fe200078ef841 */
[----:B------:R-:W-:Y:S01]  /*389e0*/  IMAD.U32 R71, R71, 0x10000, RZ ;  /* 0x0001000047477824 */ /* 0x000fe200078e00ff */
[----:B------:R-:W-:Y:S01]  /*389f0*/  LOP3.LUT R65, R13, 0xff000000, R40, 0xf8, !PT ;  /* 0xff0000000d417812 */ /* 0x000fe200078ef828 */
[----:B------:R-:W-:Y:S01]  /*38a00*/  IMAD.U32 R66, R66, 0x10000, RZ ;  /* 0x0001000042427824 */ /* 0x000fe200078e00ff */
[----:B------:R-:W-:Y:S02]  /*38a10*/  SHF.R.U32.HI R13, RZ, 0x18, R29 ;  /* 0x00000018ff0d7819 */ /* 0x000fe4000001161d */
[----:B------:R-:W-:-:S02]  /*38a20*/  SHF.R.U32.HI R41, RZ, 0x18, R41 ;  /* 0x00000018ff297819 */ /* 0x000fc40000011629 */
[----:B------:R-:W-:Y:S01]  /*38a30*/  SHF.R.U32.HI R77, RZ, 0x8, R31 ;  /* 0x00000008ff4d7819 */ /* 0x000fe2000001161f */
[----:B------:R-:W-:Y:S01]  /*38a40*/  IMAD.SHL.U32 R13, R13, 0x1000000, RZ ;  /* 0x010000000d0d7824 */ /* 0x000fe200078e00ff */
[----:B------:R-:W-:Y:S01]  /*38a50*/  LOP3.LUT R68, R68, 0xff0000, R71, 0xf8, !PT ;  /* 0x00ff000044447812 */ /* 0x000fe200078ef847 */
[----:B------:R-:W-:Y:S01]  /*38a60*/  IMAD.SHL.U32 R40, R41, 0x1000000, RZ ;  /* 0x0100000029287824 */ /* 0x000fe200078e00ff */
[----:B------:R-:W-:Y:S02]  /*38a70*/  LOP3.LUT R15, R15, 0xff0000, R66, 0xf8, !PT ;  /* 0x00ff00000f0f7812 */ /* 0x000fe400078ef842 */
[----:B------:R-:W-:Y:S02]  /*38a80*/  LOP3.LUT R74, R31, 0xff, RZ, 0xc0, !PT ;  /* 0x000000ff1f4a7812 */ /* 0x000fe400078ec0ff */
[----:B------:R-:W-:Y:S02]  /*38a90*/  LOP3.LUT R77, R77, 0xff, RZ, 0xc0, !PT ;  /* 0x000000ff4d4d7812 */ /* 0x000fe400078ec0ff */
[----:B------:R-:W-:-:S02]  /*38aa0*/  LOP3.LUT R67, R67, 0xff0000, R42, 0xf8, !PT ;  /* 0x00ff000043437812 */ /* 0x000fc400078ef82a */
[----:B------:R-:W-:Y:S02]  /*38ab0*/  LOP3.LUT R68, R68, R13, RZ, 0xfc, !PT ;  /* 0x0000000d44447212 */ /* 0x000fe400078efcff */
[----:B------:R-:W-:Y:S02]  /*38ac0*/  LOP3.LUT R41, R15, R40, RZ, 0xfc, !PT ;  /* 0x000000280f297212 */ /* 0x000fe400078efcff */
[----:B------:R-:W-:Y:S02]  /*38ad0*/  LOP3.LUT R73, R73, 0xff0000, R28, 0xf8, !PT ;  /* 0x00ff000049497812 */ /* 0x000fe400078ef81c */
[----:B------:R-:W-:Y:S02]  /*38ae0*/  PRMT R74, R77, 0x7604, R74 ;  /* 0x000076044d4a7816 */ /* 0x000fe4000000004a */
[----:B------:R-:W-:Y:S02]  /*38af0*/  LOP3.LUT R42, R67, 0xff000000, R42, 0xf8, !PT ;  /* 0xff000000432a7812 */ /* 0x000fe400078ef82a */
[----:B------:R-:W-:-:S02]  /*38b00*/  F2FP.F16.E4M3.UNPACK_B R29, R64 ;  /* 0x00000040ff1d723e */ /* 0x000fc400020006ff */
[----:B------:R-:W-:Y:S02]  /*38b10*/  F2FP.F16.E4M3.UNPACK_B R66, R68 ;  /* 0x00000044ff42723e */ /* 0x000fe400020006ff */
[--C-:B------:R-:W-:Y:S01]  /*38b20*/  SHF.R.U32.HI R77, RZ, 0x10, R31.reuse ;  /* 0x00000010ff4d7819 */ /* 0x100fe2000001161f */
[----:B------:R-:W-:Y:S01]  /*38b30*/  HADD2.F32 R13, -RZ, R29.H0_H0 ;  /* 0x2000001dff0d7230 */ /* 0x000fe20000004100 */
[----:B------:R-:W-:Y:S01]  /*38b40*/  SHF.R.U32.HI R67, RZ, 0x18, R31 ;  /* 0x00000018ff437819 */ /* 0x000fe2000001161f */
[----:B------:R-:W-:Y:S01]  /*38b50*/  HADD2.F32 R72, -RZ, R66.H0_H0 ;  /* 0x20000042ff487230 */ /* 0x000fe20000004100 */
[----:B------:R-:W-:Y:S01]  /*38b60*/  F2FP.F16.E4M3.UNPACK_B R31, R41 ;  /* 0x00000029ff1f723e */ /* 0x000fe200020006ff */
[----:B------:R-:W-:Y:S01]  /*38b70*/  IMAD.U32 R77, R77, 0x10000, RZ ;  /* 0x000100004d4d7824 */ /* 0x000fe200078e00ff */
[----:B------:R-:W-:Y:S01]  /*38b80*/  LOP3.LUT R73, R73, 0xff000000, R28, 0xf8, !PT ;  /* 0xff00000049497812 */ /* 0x000fe200078ef81c */
[----:B------:R-:W-:Y:S01]  /*38b90*/  IMAD.SHL.U32 R67, R67, 0x1000000, RZ ;  /* 0x0100000043437824 */ /* 0x000fe200078e00ff */
[----:B------:R-:W-:Y:S01]  /*38ba0*/  F2FP.F16.E4M3.UNPACK_B R28, R62 ;  /* 0x0000003eff1c723e */ /* 0x000fe200020006ff */
[----:B------:R-:W-:Y:S01]  /*38bb0*/  HADD2.F32 R40, -RZ, R31.H0_H0 ;  /* 0x2000001fff287230 */ /* 0x000fe20000004100 */
[----:B------:R-:W-:Y:S01]  /*38bc0*/  SHF.R.U32.HI R43, RZ, 0x18, R43 ;  /* 0x00000018ff2b7819 */ /* 0x000fe2000001162b */
[----:B------:R-:W-:Y:S01]  /*38bd0*/  FMUL.FTZ R76, R13, R72 ;  /* 0x000000480d4c7220 */ /* 0x000fe20000410000 */
[----:B------:R-:W-:Y:S01]  /*38be0*/  LOP3.LUT R74, R74, 0xff0000, R77, 0xf8, !PT ;  /* 0x00ff00004a4a7812 */ /* 0x000fe200078ef84d */
[----:B------:R-:W-:-:S02]  /*38bf0*/  HADD2.F32 R15, -RZ, R28.H0_H0 ;  /* 0x2000001cff0f7230 */ /* 0x000fc40000004100 */
[----:B------:R-:W-:Y:S01]  /*38c00*/  FMUL.FTZ R71, R13, R40 ;  /* 0x000000280d477220 */ /* 0x000fe20000410000 */
[----:B------:R-:W-:Y:S01]  /*38c10*/  IMAD.SHL.U32 R43, R43, 0x1000000, RZ ;  /* 0x010000002b2b7824 */ /* 0x000fe200078e00ff */
[----:B------:R-:W-:Y:S02]  /*38c20*/  F2FP.F16.E4M3.UNPACK_B R64, R64.H1 ;  /* 0x00000040ff40723e */ /* 0x000fe400030006ff */
[----:B------:R-:W-:Y:S01]  /*38c30*/  F2FP.F16.E4M3.UNPACK_B R68, R68.H1 ;  /* 0x00000044ff44723e */ /* 0x000fe200030006ff */
[C---:B------:R-:W-:Y:S01]  /*38c40*/  FFMA.FTZ R13, R15.reuse, R40, -R76 ;  /* 0x000000280f0d7223 */ /* 0x040fe2000001084c */
[----:B------:R-:W-:Y:S01]  /*38c50*/  F2FP.F16.E4M3.UNPACK_B R41, R41.H1 ;  /* 0x00000029ff29723e */ /* 0x000fe200030006ff */
[----:B------:R-:W-:Y:S01]  /*38c60*/  HADD2.F32 R40, -RZ, R28.H1_H1 ;  /* 0x3000001cff287230 */ /* 0x000fe20000004100 */
[----:B------:R-:W-:Y:S01]  /*38c70*/  LOP3.LUT R70, R70, R43, RZ, 0xfc, !PT ;  /* 0x0000002b46467212 */ /* 0x000fe200078efcff */
[----:B------:R-:W-:Y:S01]  /*38c80*/  FFMA.FTZ R15, R15, R72, R71 ;  /* 0x000000480f0f7223 */ /* 0x000fe20000010047 */
[----:B------:R-:W-:Y:S01]  /*38c90*/  LOP3.LUT R74, R74, R67, RZ, 0xfc, !PT ;  /* 0x000000434a4a7212 */ /* 0x000fe200078efcff */
[----:B------:R-:W-:Y:S01]  /*38ca0*/  HADD2.F32 R28, -RZ, R29.H1_H1 ;  /* 0x3000001dff1c7230 */ /* 0x000fe20000004100 */
[----:B------:R-:W-:Y:S01]  /*38cb0*/  F2FP.F16.E4M3.UNPACK_B R62, R62.H1 ;  /* 0x0000003eff3e723e */ /* 0x000fe200030006ff */
[----:B------:R-:W-:Y:S01]  /*38cc0*/  HADD2.F32 R43, -RZ, R31.H1_H1 ;  /* 0x3000001fff2b7230 */ /* 0x000fe20000004100 */
[----:B------:R-:W-:Y:S01]  /*38cd0*/  LOP3.LUT R75, R75, 0xff0000, R30, 0xf8, !PT ;  /* 0x00ff00004b4b7812 */ /* 0x000fe200078ef81e */
[----:B------:R-:W-:-:S02]  /*38ce0*/  HADD2.F32 R67, -RZ, R66.H1_H1 ;  /* 0x30000042ff437230 */ /* 0x000fc40000004100 */
[----:B------:R-:W-:Y:S02]  /*38cf0*/  HADD2.F32 R31, -RZ, R64.H0_H0 ;  /* 0x20000040ff1f7230 */ /* 0x000fe40000004100 */
[C---:B------:R-:W-:Y:S01]  /*38d00*/  FMUL.FTZ R76, R28.reuse, R43 ;  /* 0x0000002b1c4c7220 */ /* 0x040fe20000410000 */
[----:B------:R-:W-:Y:S02]  /*38d10*/  HADD2.F32 R72, -RZ, R68.H0_H0 ;  /* 0x20000044ff487230 */ /* 0x000fe40000004100 */
[----:B------:R-:W-:Y:S01]  /*38d20*/  FMUL.FTZ R71, R28, R67 ;  /* 0x000000431c477220 */ /* 0x000fe20000410000 */
[--C-:B------:R-:W-:Y:S01]  /*38d30*/  HADD2.F32 R66, -RZ, R41.reuse.H0_H0 ;  /* 0x20000029ff427230 */ /* 0x100fe20000004100 */
[----:B------:R-:W-:Y:S01]  /*38d40*/  LOP3.LUT R30, R75, 0xff000000, R30, 0xf8, !PT ;  /* 0xff0000004b1e7812 */ /* 0x000fe200078ef81e */
[----:B------:R-:W-:Y:S02]  /*38d50*/  HADD2.F32 R29, -RZ, R62.H0_H0 ;  /* 0x2000003eff1d7230 */ /* 0x000fe40000004100 */
[C---:B------:R-:W-:Y:S01]  /*38d60*/  FMUL.FTZ R78, R31.reuse, R72 ;  /* 0x000000481f4e7220 */ /* 0x040fe20000410000 */
[C---:B------:R-:W-:Y:S01]  /*38d70*/  FFMA.FTZ R28, R40.reuse, R43, -R71 ;  /* 0x0000002b281c7223 */ /* 0x040fe20000010847 */
[----:B------:R-:W-:Y:S01]  /*38d80*/  FMUL.FTZ R31, R31, R66 ;  /* 0x000000421f1f7220 */ /* 0x000fe20000410000 */
[----:B------:R-:W-:Y:S01]  /*38d90*/  FFMA.FTZ R40, R40, R67, R76 ;  /* 0x0000004328287223 */ /* 0x000fe2000001004c */
[----:B------:R-:W-:-:S02]  /*38da0*/  HADD2.F32 R67, -RZ, R41.H1_H1 ;  /* 0x30000029ff437230 */ /* 0x000fc40000004100 */
[C---:B------:R-:W-:Y:S01]  /*38db0*/  FFMA.FTZ R78, R29.reuse, R66, -R78 ;  /* 0x000000421d4e7223 */ /* 0x040fe2000001084e */
[----:B------:R-:W-:Y:S01]  /*38dc0*/  FFMA.FTZ R77, R29, R72, R31 ;  /* 0x000000481d4d7223 */ /* 0x000fe2000001001f */
[----:B------:R-:W-:Y:S01]  /*38dd0*/  F2FP.F16.E4M3.UNPACK_B R41, R39 ;  /* 0x00000027ff29723e */ /* 0x000fe200020006ff */
[----:B------:R-:W-:Y:S01]  /*38de0*/  HADD2.F32 R64, -RZ, R64.H1_H1 ;  /* 0x30000040ff407230 */ /* 0x000fe20000004100 */
[----:B------:R-:W-:Y:S01]  /*38df0*/  F2FP.F16.E4M3.UNPACK_B R72, R74 ;  /* 0x0000004aff48723e */ /* 0x000fe200020006ff */
[----:B------:R-:W-:Y:S01]  /*38e00*/  HADD2.F32 R71, -RZ, R68.H1_H1 ;  /* 0x30000044ff477230 */ /* 0x000fe20000004100 */
[----:B------:R-:W-:Y:S01]  /*38e10*/  F2FP.F16.E4M3.UNPACK_B R66, R70 ;  /* 0x00000046ff42723e */ /* 0x000fe200020006ff */
[----:B------:R-:W-:Y:S01]  /*38e20*/  HADD2.F32 R43, -RZ, R41.H0_H0 ;  /* 0x20000029ff2b7230 */ /* 0x000fe20000004100 */
[----:B------:R-:W-:Y:S01]  /*38e30*/  F2FP.F16.E4M3.UNPACK_B R29, R37 ;  /* 0x00000025ff1d723e */ /* 0x000fe200020006ff */
[----:B------:R-:W-:Y:S02]  /*38e40*/  HADD2.F32 R76, -RZ, R72.H0_H0 ;  /* 0x20000048ff4c7230 */ /* 0x000fe40000004100 */
[----:B------:R-:W-:Y:S01]  /*38e50*/  FMUL.FTZ R75, R64, R71 ;  /* 0x00000047404b7220 */ /* 0x000fe20000410000 */
[----:B------:R-:W-:-:S02]  /*38e60*/  HADD2.F32 R68, -RZ, R66.H0_H0 ;  /* 0x20000042ff447230 */ /* 0x000fc40000004100 */
[----:B------:R-:W-:Y:S01]  /*38e70*/  FMUL.FTZ R64, R64, R67 ;  /* 0x0000004340407220 */ /* 0x000fe20000410000 */
[----:B------:R-:W-:Y:S02]  /*38e80*/  HADD2.F32 R62, -RZ, R62.H1_H1 ;  /* 0x3000003eff3e7230 */ /* 0x000fe40000004100 */
[C---:B------:R-:W-:Y:S01]  /*38e90*/  FMUL.FTZ R82, R43.reuse, R76 ;  /* 0x0000004c2b527220 */ /* 0x040fe20000410000 */
[----:B------:R-:W-:Y:S02]  /*38ea0*/  HADD2.F32 R31, -RZ, R29.H0_H0 ;  /* 0x2000001dff1f7230 */ /* 0x000fe40000004100 */
[----:B------:R-:W-:Y:S01]  /*38eb0*/  FMUL.FTZ R43, R43, R68 ;  /* 0x000000442b2b7220 */ /* 0x000fe20000410000 */
[----:B------:R-:W-:Y:S01]  /*38ec0*/  F2FP.F16.E4M3.UNPACK_B R39, R39.H1 ;  /* 0x00000027ff27723e */ /* 0x000fe200030006ff */
[C---:B------:R-:W-:Y:S01]  /*38ed0*/  FFMA.FTZ R80, R62.reuse, R71, R64 ;  /* 0x000000473e507223 */ /* 0x040fe20000010040 */
[----:B------:R-:W-:Y:S01]  /*38ee0*/  F2FP.F16.E4M3.UNPACK_B R74, R74.H1 ;  /* 0x0000004aff4a723e */ /* 0x000fe200030006ff */
[----:B------:R-:W-:Y:S01]  /*38ef0*/  FFMA.FTZ R76, R31, R76, R43 ;  /* 0x0000004c1f4c7223 */ /* 0x000fe2000001002b */
[----:B------:R-:W-:Y:S01]  /*38f00*/  F2FP.F16.E4M3.UNPACK_B R70, R70.H1 ;  /* 0x00000046ff46723e */ /* 0x000fe200030006ff */
[----:B------:R-:W-:Y:S01]  /*38f10*/  FFMA.FTZ R79, R62, R67, -R75 ;  /* 0x000000433e4f7223 */ /* 0x000fe2000001084b */
[----:B------:R-:W-:Y:S01]  /*38f20*/  F2FP.F16.E4M3.UNPACK_B R37, R37.H1 ;  /* 0x00000025ff25723e */ /* 0x000fe200030006ff */
[----:B------:R-:W-:-:S02]  /*38f30*/  HADD2.F32 R43, -RZ, R39.H0_H0 ;  /* 0x20000027ff2b7230 */ /* 0x000fc40000004100 */
[----:B------:R-:W-:Y:S01]  /*38f40*/  FFMA.FTZ R82, R31, R68, -R82 ;  /* 0x000000441f527223 */ /* 0x000fe20000010852 */
        /* <DEDUP_REMOVED lines=8> */
[----:B------:R-:W-:Y:S01]  /*38fd0*/  HADD2.F32 R31, -RZ, R37.H0_H0 ;  /* 0x20000025ff1f7230 */ /* 0x000fe20000004100 */
[----:B------:R-:W-:Y:S01]  /*38fe0*/  F2FP.SATFINITE.E4M3.F32.PACK_AB_MERGE_C R13, R28, R13, R78 ;  /* 0x0000000d1c0d723e */ /* 0x000fe2000480704e */
[----:B------:R-:W-:-:S02]  /*38ff0*/  HADD2.F32 R29, -RZ, R29.H1_H1 ;  /* 0x3000001dff1d7230 */ /* 0x000fc40000004100 */
[----:B------:R-:W-:Y:S01]  /*39000*/  FMUL.FTZ R68, R41, R72 ;  /* 0x0000004829447220 */ /* 0x000fe20000410000 */
[----:B------:R-:W-:Y:S02]  /*39010*/  HADD2.F32 R66, -RZ, R66.H1_H1 ;  /* 0x30000042ff427230 */ /* 0x000fe40000004100 */
[C---:B------:R-:W-:Y:S01]  /*39020*/  FFMA.FTZ R85, R31.reuse, R64, R43 ;  /* 0x000000401f557223 */ /* 0x040fe2000001002b */
[----:B------:R-:W-:Y:S02]  /*39030*/  HADD2.F32 R43, -RZ, R39.H1_H1 ;  /* 0x30000027ff2b7230 */ /* 0x000fe40000004100 */
[----:B------:R-:W-:Y:S01]  /*39040*/  FFMA.FTZ R84, R31, R62, -R84 ;  /* 0x0000003e1f547223 */ /* 0x000fe20000010854 */
[----:B------:R-:W-:Y:S01]  /*39050*/  F2FP.F16.E4M3.UNPACK_B R39, R36.H1 ;  /* 0x00000024ff27723e */ /* 0x000fe200030006ff */
[-C--:B------:R-:W-:Y:S01]  /*39060*/  FMUL.FTZ R41, R41, R66.reuse ;  /* 0x0000004229297220 */ /* 0x080fe20000410000 */
[C---:B------:R-:W-:Y:S01]  /*39070*/  FFMA.FTZ R81, R29.reuse, R66, -R68 ;  /* 0x000000421d517223 */ /* 0x040fe20000010844 */
[----:B------:R-:W-:Y:S01]  /*39080*/  F2FP.F16.E4M3.UNPACK_B R66, R73.H1 ;  /* 0x00000049ff42723e */ /* 0x000fe200030006ff */
[----:B------:R-:W-:Y:S01]  /*39090*/  HADD2.F32 R74, -RZ, R74.H1_H1 ;  /* 0x3000004aff4a7230 */ /* 0x000fe20000004100 */
[----:B------:R-:W-:Y:S01]  /*390a0*/  F2FP.F16.E4M3.UNPACK_B R62, R65.H1 ;  /* 0x00000041ff3e723e */ /* 0x000fe200030006ff */
[----:B------:R-:W-:Y:S01]  /*390b0*/  FFMA.FTZ R83, R29, R72, R41 ;  /* 0x000000481d537223 */ /* 0x000fe20000010029 */
[----:B------:R-:W-:Y:S01]  /*390c0*/  F2FP.F16.E4M3.UNPACK_B R29, R12.H1 ;  /* 0x0000000cff1d723e */ /* 0x000fe200030006ff */
[----:B------:R-:W-:-:S02]  /*390d0*/  HADD2.F32 R41, -RZ, R39.H0_H0 ;  /* 0x20000027ff297230 */ /* 0x000fc40000004100 */
[----:B------:R-:W-:Y:S01]  /*390e0*/  FMUL.FTZ R86, R43, R74 ;  /* 0x0000004a2b567220 */ /* 0x000fe20000410000 */
        /* <DEDUP_REMOVED lines=9> */
[----:B------:R-:W-:Y:S01]  /*39180*/  F2FP.F16.E4M3.UNPACK_B R65, R65 ;  /* 0x00000041ff41723e */ /* 0x000fe200020006ff */
[----:B------:R-:W-:-:S02]  /*39190*/  HADD2.F32 R39, -RZ, R39.H1_H1 ;  /* 0x30000027ff277230 */ /* 0x000fc40000004100 */
[-C--:B------:R-:W-:Y:S01]  /*391a0*/  FMUL.FTZ R43, R43, R70.reuse ;  /* 0x000000462b2b7220 */ /* 0x080fe20000410000 */
[----:B------:R-:W-:Y:S01]  /*391b0*/  FFMA.FTZ R87, R37, R70, -R86 ;  /* 0x0000004625577223 */ /* 0x000fe20000010856 */
[C---:B------:R-:W-:Y:S01]  /*391c0*/  FFMA.FTZ R70, R31.reuse, R68, R41 ;  /* 0x000000441f467223 */ /* 0x040fe20000010029 */
[----:B------:R-:W-:Y:S01]  /*391d0*/  FFMA.FTZ R72, R31, R64, -R72 ;  /* 0x000000401f487223 */ /* 0x000fe20000010848 */
[----:B------:R-:W-:Y:S02]  /*391e0*/  HADD2.F32 R68, -RZ, R66.H1_H1 ;  /* 0x30000042ff447230 */ /* 0x000fe40000004100 */
[----:B------:R-:W-:Y:S01]  /*391f0*/  FFMA.FTZ R86, R37, R74, R43 ;  /* 0x0000004a25567223 */ /* 0x000fe2000001002b */
[----:B------:R-:W-:Y:S01]  /*39200*/  HADD2.F32 R64, -RZ, R62.H1_H1 ;  /* 0x3000003eff407230 */ /* 0x000fe20000004100 */
[----:B------:R-:W-:Y:S01]  /*39210*/  F2FP.F16.E4M3.UNPACK_B R12, R12 ;  /* 0x0000000cff0c723e */ /* 0x000fe200020006ff */
[----:B------:R-:W-:Y:S02]  /*39220*/  HADD2.F32 R29, -RZ, R29.H1_H1 ;  /* 0x3000001dff1d7230 */ /* 0x000fe40000004100 */
[----:B------:R-:W-:Y:S01]  /*39230*/  FMUL.FTZ R74, R39, R68 ;  /* 0x00000044274a7220 */ /* 0x000fe20000410000 */
        /* <DEDUP_REMOVED lines=15> */
[C---:B------:R-:W-:Y:S01]  /*39330*/  FMUL.FTZ R29, R36.reuse, R73 ;  /* 0x00000049241d7220 */ /* 0x040fe20000410000 */
[----:B------:R-:W-:Y:S01]  /*39340*/  F2FP.F16.E4M3.UNPACK_B R31, R38.H1 ;  /* 0x00000026ff1f723e */ /* 0x000fe200030006ff */
[-C--:B------:R-:W-:Y:S01]  /*39350*/  FMUL.FTZ R39, R36, R65.reuse ;  /* 0x0000004124277220 */ /* 0x080fe20000410000 */
[----:B------:R-:W-:Y:S01]  /*39360*/  F2FP.F16.E4M3.UNPACK_B R41, R30.H1 ;  /* 0x0000001eff29723e */ /* 0x000fe200030006ff */
[C---:B------:R-:W-:Y:S01]  /*39370*/  FFMA.FTZ R68, R12.reuse, R65, -R29 ;  /* 0x000000410c447223 */ /* 0x040fe2000001081d */
[----:B------:R-:W-:Y:S01]  /*39380*/  F2FP.F16.E4M3.UNPACK_B R37, R42.H1 ;  /* 0x0000002aff25723e */ /* 0x000fe200030006ff */
[----:B------:R-:W-:Y:S01]  /*39390*/  FFMA.FTZ R73, R12, R73, R39 ;  /* 0x000000490c497223 */ /* 0x000fe20000010027 */
[----:B------:R-:W-:Y:S01]  /*393a0*/  F2FP.F16.E4M3.UNPACK_B R29, R14.H1 ;  /* 0x0000000eff1d723e */ /* 0x000fe200030006ff */
[----:B------:R-:W-:Y:S01]  /*393b0*/  HADD2.F32 R36, -RZ, R31.H0_H0 ;  /* 0x2000001fff247230 */ /* 0x000fe20000004100 */
[----:B------:R-:W-:Y:S01]  /*393c0*/  F2FP.F16.E4M3.UNPACK_B R38, R38 ;  /* 0x00000026ff26723e */ /* 0x000fe200020006ff */
[----:B------:R-:W-:Y:S01]  /*393d0*/  HADD2.F32 R43, -RZ, R41.H0_H0 ;  /* 0x20000029ff2b7230 */ /* 0x000fe20000004100 */
[----:B------:R-:W-:Y:S01]  /*393e0*/  F2FP.F16.E4M3.UNPACK_B R42, R42 ;  /* 0x0000002aff2a723e */ /* 0x000fe200020006ff */
[----:B------:R-:W-:Y:S01]  /*393f0*/  HADD2.F32 R39, -RZ, R37.H0_H0 ;  /* 0x20000025ff277230 */ /* 0x000fe20000004100 */
[----:B------:R-:W-:Y:S01]  /*39400*/  F2FP.F16.E4M3.UNPACK_B R14, R14 ;  /* 0x0000000eff0e723e */ /* 0x000fe200020006ff */
[----:B------:R-:W-:-:S02]  /*39410*/  HADD2.F32 R31, -RZ, R31.H1_H1 ;  /* 0x3000001fff1f7230 */ /* 0x000fc40000004100 */
[----:B------:R-:W-:Y:S01]  /*39420*/  FMUL.FTZ R65, R36, R43 ;  /* 0x0000002b24417220 */ /* 0x000fe20000410000 */
[----:B------:R-:W-:Y:S01]  /*39430*/  HADD2.F32 R12, -RZ, R29.H0_H0 ;  /* 0x2000001dff0c7230 */ /* 0x000fe20000004100 */
[----:B------:R-:W-:Y:S01]  /*39440*/  F2FP.SATFINITE.E4M3.F32.PACK_AB_MERGE_C R84, R87, R84, RZ ;  /* 0x000000545754723e */ /* 0x000fe200048070ff */
[----:B------:R-:W-:Y:S01]  /*39450*/  HADD2.F32 R64, -RZ, R41.H1_H1 ;  /* 0x30000029ff407230 */ /* 0x000fe20000004100 */
[----:B------:R-:W-:Y:S01]  /*39460*/  F2FP.SATFINITE.E4M3.F32.PACK_AB_MERGE_C R85, R86, R85, RZ ;  /* 0x000000555655723e */ /* 0x000fe200048070ff */
[----:B------:R-:W-:Y:S02]  /*39470*/  HADD2.F32 R62, -RZ, R37.H1_H1 ;  /* 0x30000025ff3e7230 */ /* 0x000fe40000004100 */
[-C--:B------:R-:W-:Y:S01]  /*39480*/  FMUL.FTZ R37, R36, R39.reuse ;  /* 0x0000002724257220 */ /* 0x080fe20000410000 */
[C---:B------:R-:W-:Y:S01]  /*39490*/  FFMA.FTZ R65, R12.reuse, R39, -R65 ;  /* 0x000000270c417223 */ /* 0x040fe20000010841 */
[----:B------:R-:W-:Y:S02]  /*394a0*/  HADD2.F32 R29, -RZ, R29.H1_H1 ;  /* 0x3000001dff1d7230 */ /* 0x000fe40000004100 */
        /* <DEDUP_REMOVED lines=11> */
[----:B------:R-:W-:Y:S01]  /*39560*/  HADD2.F32 R38, -RZ, R38.H1_H1 ;  /* 0x30000026ff267230 */ /* 0x000fe20000004100 */
[----:B------:R-:W-:Y:S01]  /*39570*/  F2FP.SATFINITE.E4M3.F32.PACK_AB_MERGE_C R81, R81, R82, R84 ;  /* 0x000000525151723e */ /* 0x000fe20004807054 */
[----:B------:R-:W-:Y:S02]  /*39580*/  HADD2.F32 R37, -RZ, R12.H1_H1 ;  /* 0x3000000cff257230 */ /* 0x000fe40000004100 */
[----:B------:R-:W-:Y:S01]  /*39590*/  FMUL.FTZ R39, R29, R36 ;  /* 0x000000241d277220 */ /* 0x000fe20000410000 */
[----:B------:R-:W-:-:S02]  /*395a0*/  HADD2.F32 R31, -RZ, R42.H1_H1 ;  /* 0x3000002aff1f7230 */ /* 0x000fc40000004100 */
[----:B------:R-:W-:Y:S01]  /*395b0*/  FMUL.FTZ R29, R29, R30 ;  /* 0x0000001e1d1d7220 */ /* 0x000fe20000410000 */
[--C-:B------:R-:W-:Y:S02]  /*395c0*/  HADD2.F32 R12, -RZ, R14.reuse.H0_H0 ;  /* 0x2000000eff0c7230 */ /* 0x100fe40000004100 */
[C---:B------:R-:W-:Y:S01]  /*395d0*/  FMUL.FTZ R41, R38.reuse, R37 ;  /* 0x0000002526297220 */ /* 0x040fe20000410000 */
[----:B------:R-:W-:Y:S02]  /*395e0*/  HADD2.F32 R14, -RZ, R14.H1_H1 ;  /* 0x3000000eff0e7230 */ /* 0x000fe40000004100 */
[-C--:B------:R-:W-:Y:S01]  /*395f0*/  FMUL.FTZ R38, R38, R31.reuse ;  /* 0x0000001f26267220 */ /* 0x080fe20000410000 */
        /* <DEDUP_REMOVED lines=8> */
[----:B------:R-:W-:Y:S01]  /*39680*/  F2FP.SATFINITE.E4M3.F32.PACK_AB_MERGE_C R37, R40, R15, R77 ;  /* 0x0000000f2825723e */ /* 0x000fe2000480704d */
[----:B------:R-:W-:Y:S01]  /*39690*/  IMAD.MOV.U32 R15, RZ, RZ, R81 ;  /* 0x000000ffff0f7224 */ /* 0x000fe200078e0051 */
[----:B------:R-:W-:Y:S01]  /*396a0*/  F2FP.SATFINITE.E4M3.F32.PACK_AB_MERGE_C R14, R12, R39, R62 ;  /* 0x000000270c0e723e */ /* 0x000fe2000480703e */
[----:B------:R-:W-:Y:S01]  /*396b0*/  IMAD.MOV.U32 R12, RZ, RZ, R67 ;  /* 0x000000ffff0c7224 */ /* 0x000fe200078e0043 */
[----:B------:R-:W-:Y:S01]  /*396c0*/  F2FP.SATFINITE.E4M3.F32.PACK_AB_MERGE_C R36, R73, R66, R70 ;  /* 0x000000424924723e */ /* 0x000fe20004807046 */
[----:B------:R-:W-:Y:S01]  /*396d0*/  IMAD.MOV.U32 R39, RZ, RZ, R83 ;  /* 0x000000ffff277224 */ /* 0x000fe200078e0053 */
[----:B------:R-:W-:-:S07]  /*396e0*/  F2FP.SATFINITE.E4M3.F32.PACK_AB_MERGE_C R38, R38, R29, R43 ;  /* 0x0000001d2626723e */ /* 0x000fce000480702b */
.L_x_4591:
[----:B------:R-:W-:Y:S05]  /*396f0*/  BSYNC B3 ;  /* 0x0000000000037941 */ /* 0x000fea0003800000 */
.L_x_4590:
        /* <DEDUP_REMOVED lines=11> */
.L_x_4589:
[----:B------:R-:W-:Y:S05]  /*397b0*/  BSYNC B2 ;  /* 0x0000000000027941 */ /* 0x000fea0003800000 */
.L_x_4588:
[----:B------:R-:W-:Y:S02]  /*397c0*/  R2UR UR4, R20 ;  /* 0x00000000140472ca */ /* 0x000fe400000e0000 */
[----:B------:R-:W-:-:S13]  /*397d0*/  R2UR UR5, R21 ;  /* 0x00000000150572ca */ /* 0x000fda00000e0000 */
[----:B------:R-:W2:Y:S02]  /*397e0*/  LD.E.U8 R100, desc[UR4][R100.64] ;  /* 0x0000000464647980 */ /* 0x000ea4000c101100 */
[----:B--2---:R-:W-:-:S13]  /*397f0*/  LOP3.LUT P1, RZ, R100, 0x4, RZ, 0xc0, !PT ;  /* 0x0000000464ff7812 */ /* 0x004fda000782c0ff */
[----:B------:R-:W-:Y:S05]  /*39800*/  @!P1 BRA `(.L_x_4541) ;  /* 0x0000002000209947 */ /* 0x000fea0003800000 */
[----:B------:R-:W-:Y:S02]  /*39810*/  R2UR UR4, R20 ;  /* 0x00000000140472ca */ /* 0x000fe400000e0000 */
[----:B------:R-:W-:-:S13]  /*39820*/  R2UR UR5, R21 ;  /* 0x00000000150572ca */ /* 0x000fda00000e0000 */
[----:B------:R-:W2:Y:S01]  /*39830*/  LD.E R98, desc[UR4][R98.64+0x4] ;  /* 0x0000040462627980 */ /* 0x000ea2000c101900 */
[----:B------:R-:W-:Y:S01]  /*39840*/  VIADD R97, R97, 0x40 ;  /* 0x0000004061617836 */ /* 0x000fe20000000000 */
[----:B0-----:R-:W-:Y:S02]  /*39850*/  SHF.R.S32.HI R30, RZ, 0x1f, R109 ;  /* 0x0000001fff1e7819 */ /* 0x001fe4000001146d */
[-C--:B------:R-:W-:Y:S02]  /*39860*/  LEA.HI R28, R109, R109.reuse, RZ, 0x1 ;  /* 0x0000006d6d1c7211 */ /* 0x080fe400078f08ff */
[----:B------:R-:W-:Y:S02]  /*39870*/  LEA.HI R29, R30, R109, RZ, 0x3 ;  /* 0x0000006d1e1d7211 */ /* 0x000fe400078f18ff */
[C---:B------:R-:W-:Y:S01]  /*39880*/  LOP3.LUT R30, R28.reuse, 0x3fffffe, RZ, 0xc0, !PT ;  /* 0x03fffffe1c1e7812 */ /* 0x040fe200078ec0ff */
[----:B------:R-:W-:Y:S01]  /*39890*/  IMAD.SHL.U32 R28, R28, 0x40, RZ ;  /* 0x000000401c1c7824 */ /* 0x000fe200078e00ff */
[----:B------:R-:W-:Y:S01]  /*398a0*/  R2UR UR6, R20 ;  /* 0x00000000140672ca */ /* 0x000fe200000e0000 */
[----:B------:R-:W-:Y:S01]  /*398b0*/  IMAD.SHL.U32 R29, R29, 0x40, RZ ;  /* 0x000000401d1d7824 */ /* 0x000fe200078e00ff */
[----:B------:R-:W-:Y:S01]  /*398c0*/  R2UR UR7, R21 ;  /* 0x00000000150772ca */ /* 0x000fe200000e0000 */
[----:B------:R-:W-:-:S03]  /*398d0*/  IMAD.IADD R30, R109, 0x1, -R30 ;  /* 0x000000016d1e7824 */ /* 0x000fc600078e0a1e */
[----:B------:R-:W-:Y:S02]  /*398e0*/  LOP3.LUT R31, R29, 0xfffffe00, RZ, 0xc0, !PT ;  /* 0xfffffe001d1f7812 */ /* 0x000fe400078ec0ff */
[----:B------:R-:W-:-:S03]  /*398f0*/  LOP3.LUT R29, R28, 0x180, RZ, 0xc0, !PT ;  /* 0x000001801c1d7812 */ /* 0x000fc600078ec0ff */
[----:B------:R-:W-:Y:S01]  /*39900*/  IMAD R31, R30, 0x40, R31 ;  /* 0x000000401e1f7824 */ /* 0x000fe200078e021f */
[----:B------:R-:W-:Y:S01]  /*39910*/  SHF.R.U32.HI R30, RZ, 0x3, R29 ;  /* 0x00000003ff1e7819 */ /* 0x000fe2000001161d */
[----:B------:R-:W-:Y:S01]  /*39920*/  BSSY B2, `(.L_x_4592) ;  /* 0x000011e000027945 */ /* 0x000fe20003800000 */
[----:B--2---:R-:W-:-:S04]  /*39930*/  LEA.HI R12, R98, R98, RZ, 0x1 ;  /* 0x00000062620c7211 */ /* 0x004fc800078f08ff */
[----:B------:R-:W-:-:S04]  /*39940*/  SHF.R.S32.HI R36, RZ, 0x1, R12 ;  /* 0x00000001ff247819 */ /* 0x000fc8000001140c */
[----:B------:R-:W-:-:S04]  /*39950*/  ISETP.GE.AND P1, PT, R97, R36, PT ;  /* 0x000000246100720c */ /* 0x000fc80003f26270 */
[----:B------:R-:W-:-:S05]  /*39960*/  SEL R12, R36, RZ, P1 ;  /* 0x000000ff240c7207 */ /* 0x000fca0000800000 */
[----:B------:R-:W-:-:S04]  /*39970*/  IMAD.IADD R12, R97, 0x1, R12 ;  /* 0x00000001610c7824 */ /* 0x000fc800078e020c */
[----:B------:R-:W-:Y:S01]  /*39980*/  @P1 IMAD.IADD R108, R7, 0x1, -R108 ;  /* 0x00000001076c1824 */ /* 0x000fe200078e0a6c */
[----:B------:R-:W-:-:S04]  /*39990*/  SHF.R.S32.HI R13, RZ, 0x1f, R12 ;  /* 0x0000001fff0d7819 */ /* 0x000fc8000001140c */
[----:B------:R-:W-:Y:S02]  /*399a0*/  SHF.R.S32.HI R15, RZ, 0x1f, R108 ;  /* 0x0000001fff0f7819 */ /* 0x000fe4000001146c */
[----:B------:R-:W-:Y:S02]  /*399b0*/  LEA.HI R14, R13, R12, RZ, 0x4 ;  /* 0x0000000c0d0e7211 */ /* 0x000fe400078f20ff */
[----:B------:R-:W-:Y:S02]  /*399c0*/  LEA.HI R108, R15, R108, RZ, 0x5 ;  /* 0x0000006c0f6c7211 */ /* 0x000fe400078f28ff */
[----:B------:R-:W-:Y:S02]  /*399d0*/  SHF.R.S32.HI R39, RZ, 0x4, R14 ;  /* 0x00000004ff277819 */ /* 0x000fe4000001140e */
[----:B------:R-:W-:Y:S02]  /*399e0*/  LEA.HI R12, R13, R12, RZ, 0x6 ;  /* 0x0000000c0d0c7211 */ /* 0x000fe400078f30ff */
[----:B------:R-:W-:-:S02]  /*399f0*/  LEA.HI.SX32 R108, R108, R39, 0x1b ;  /* 0x000000276c6c7211 */ /* 0x000fc400078fdaff */
[----:B------:R-:W-:Y:S02]  /*39a00*/  SHF.R.S32.HI R12, RZ, 0x6, R12 ;  /* 0x00000006ff0c7819 */ /* 0x000fe4000001140c */
[----:B------:R-:W-:Y:S01]  /*39a10*/  SHF.R.S32.HI R15, RZ, 0x1f, R108 ;  /* 0x0000001fff0f7819 */ /* 0x000fe2000001146c */
[----:B------:R-:W-:Y:S01]  /*39a20*/  IMAD.SHL.U32 R37, R108, 0x10, RZ ;  /* 0x000000106c257824 */ /* 0x000fe200078e00ff */
[----:B------:R-:W-:Y:S01]  /*39a30*/  LOP3.LUT R14, R29, 0x30, R14, 0xf8, !PT ;  /* 0x000000301d0e7812 */ /* 0x000fe200078ef80e */
[----:B------:R-:W-:Y:S01]  /*39a40*/  IMAD R12, R12, 0x2800, R31 ;  /* 0x000028000c0c7824 */ /* 0x000fe200078e021f */
[----:B------:R-:W-:Y:S02]  /*39a50*/  LEA.HI R15, R15, R108, RZ, 0x2 ;  /* 0x0000006c0f0f7211 */ /* 0x000fe400078f10ff */
[----:B------:R-:W-:Y:S02]  /*39a60*/  LOP3.LUT R13, R14, R30, RZ, 0x3c, !PT ;  /* 0x0000001e0e0d7212 */ /* 0x000fe400078e3cff */
[----:B------:R-:W-:-:S02]  /*39a70*/  SHF.R.S32.HI R28, RZ, 0x2, R15 ;  /* 0x00000002ff1c7819 */ /* 0x000fc4000001140f */
[----:B------:R-:W-:Y:S01]  /*39a80*/  LOP3.LUT R15, R29, 0x30, R37, 0xf8, !PT ;  /* 0x000000301d0f7812 */ /* 0x000fe200078ef825 */
[----:B------:R-:W-:Y:S02]  /*39a90*/  IMAD.IADD R12, R12, 0x1, R13 ;  /* 0x000000010c0c7824 */ /* 0x000fe400078e020d */
[----:B------:R-:W-:Y:S01]  /*39aa0*/  IMAD R28, R28, 0x2800, R31 ;  /* 0x000028001c1c7824 */ /* 0x000fe200078e021f */
[----:B------:R-:W-:Y:S02]  /*39ab0*/  LOP3.LUT R15, R15, R30, RZ, 0x3c, !PT ;  /* 0x0000001e0f0f7212 */ /* 0x000fe400078e3cff */
[----:B------:R-:W-:-:S03]  /*39ac0*/  IADD3 R12, P1, P2, R102, R12, R55 ;  /* 0x0000000c660c7210 */ /* 0x000fc60007a3e037 */
[----:B------:R-:W-:Y:S01]  /*39ad0*/  IMAD.IADD R28, R28, 0x1, R15 ;  /* 0x000000011c1c7824 */ /* 0x000fe200078e020f */
[----:B------:R-:W-:Y:S02]  /*39ae0*/  IADD3.X R13, R103, RZ, R93, P1, P2 ;  /* 0x000000ff670d7210 */ /* 0x000fe40000fe445d */
[----:B------:R-:W-:Y:S02]  /*39af0*/  ISETP.GE.AND P1, PT, R97, R36, PT ;  /* 0x000000246100720c */ /* 0x000fe40003f26270 */
[----:B------:R-:W-:Y:S02]  /*39b00*/  IADD3 R28, P3, P4, R102, R28, R55 ;  /* 0x0000001c661c7210 */ /* 0x000fe40007c7e037 */
[----:B------:R-:W5:Y:S02]  /*39b10*/  LD.E.128 R12, desc[UR4][R12.64] ;  /* 0x000000040c0c7980 */ /* 0x000f64000c101d00 */
[----:B------:R-:W-:Y:S01]  /*39b20*/  IADD3.X R29, R103, RZ, R93, P3, P4 ;  /* 0x000000ff671d7210 */ /* 0x000fe20001fe845d */
[----:B------:R-:W-:-:S05]  /*39b30*/  IMAD.SHL.U32 R39, R39, 0x10, RZ ;  /* 0x0000001027277824 */ /* 0x000fca00078e00ff */
[----:B------:R-:W5:Y:S01]  /*39b40*/  LD.E.128 R28, desc[UR6][R28.64] ;  /* 0x000000061c1c7980 */ /* 0x000f62000c101d00 */
[----:B------:R-:W-:Y:S05]  /*39b50*/  @P1 BRA `(.L_x_4593) ;  /* 0x0000000c00e81947 */ /* 0x000fea0003800000 */
[----:B-----5:R-:W-:Y:S01]  /*39b60*/  IMAD.MOV.U32 R36, RZ, RZ, R13 ;  /* 0x000000ffff247224 */ /* 0x020fe200078e000d */
[----:B------:R-:W-:Y:S01]  /*39b70*/  SHF.R.U32.HI R13, RZ, 0x8, R56 ;  /* 0x00000008ff0d7819 */ /* 0x000fe20000011638 */
[----:B------:R-:W-:Y:S01]  /*39b80*/  IMAD.MOV.U32 R38, RZ, RZ, R15 ;  /* 0x000000ffff267224 */ /* 0x000fe200078e000f */
[----:B------:R-:W-:Y:S01]  /*39b90*/  SHF.R.U32.HI R15, RZ, 0x8, R57 ;  /* 0x00000008ff0f7819 */ /* 0x000fe20000011639 */
[----:B------:R-:W-:Y:S01]  /*39ba0*/  IMAD.MOV.U32 R40, RZ, RZ, R29 ;  /* 0x000000ffff287224 */ /* 0x000fe200078e001d */
[----:B------:R-:W-:Y:S01]  /*39bb0*/  LOP3.LUT R42, R56, 0xff, RZ, 0xc0, !PT ;  /* 0x000000ff382a7812 */ /* 0x000fe200078ec0ff */
[----:B------:R-:W-:Y:S01]  /*39bc0*/  IMAD.MOV.U32 R41, RZ, RZ, R31 ;  /* 0x000000ffff297224 */ /* 0x000fe200078e001f */
        /* <DEDUP_REMOVED lines=9> */
[----:B------:R-:W-:Y:S02]  /*39c60*/  SHF.R.U32.HI R29, RZ, 0x8, R32 ;  /* 0x00000008ff1d7819 */ /* 0x000fe40000011620 */
        /* <DEDUP_REMOVED lines=17> */
[----:B------:R-:W-:Y:S02]  /*39d80*/  SHF.R.U32.HI R29, RZ, 0x8, R35 ;  /* 0x00000008ff1d7819 */ /* 0x000fe40000011623 */
[----:B------:R-:W-:Y:S02]  /*39d90*/  LOP3.LUT R13, R13, 0xff, RZ, 0xc0, !PT ;  /* 0x000000ff0d0d7812 */ /* 0x000fe400078ec0ff */
[----:B------:R-:W-:Y:S02]  /*39da0*/  LOP3.LUT R15, R15, 0xff, RZ, 0xc0, !PT ;  /* 0x000000ff0f0f7812 */ /* 0x000fe400078ec0ff */
[----:B------:R-:W-:Y:S02]  /*39db0*/  SHF.R.U32.HI R31, RZ, 0x10, R59 ;  /* 0x00000010ff1f7819 */ /* 0x000fe4000001163b */
[----:B------:R-:W-:Y:S02]  /*39dc0*/  LOP3.LUT R70, R35, 0xff, RZ, 0xc0, !PT ;  /* 0x000000ff23467812 */ /* 0x000fe400078ec0ff */
[----:B------:R-:W-:-:S02]  /*39dd0*/  LOP3.LUT R29, R29, 0xff, RZ, 0xc0, !PT ;  /* 0x000000ff1d1d7812 */ /* 0x000fc400078ec0ff */
[----:B------:R-:W-:Y:S02]  /*39de0*/  PRMT R13, R13, 0x7054, R42 ;  /* 0x000070540d0d7816 */ /* 0x000fe4000000002a */
[----:B------:R-:W-:Y:S02]  /*39df0*/  PRMT R15, R15, 0x7054, R60 ;  /* 0x000070540f0f7816 */ /* 0x000fe4000000003c */
[----:B------:R-:W-:Y:S02]  /*39e00*/  LOP3.LUT R31, R31, 0xff, RZ, 0xc0, !PT ;  /* 0x000000ff1f1f7812 */ /* 0x000fe400078ec0ff */
[----:B------:R-:W-:Y:S02]  /*39e10*/  SHF.R.U32.HI R42, RZ, 0x10, R32 ;  /* 0x00000010ff2a7819 */ /* 0x000fe40000011620 */
[----:B------:R-:W-:Y:S02]  /*39e20*/  SHF.R.U32.HI R60, RZ, 0x10, R33 ;  /* 0x00000010ff3c7819 */ /* 0x000fe40000011621 */
[----:B------:R-:W-:-:S02]  /*39e30*/  PRMT R63, R29, 0x7604, R70 ;  /* 0x000076041d3f7816 */ /* 0x000fc40000000046 */
[----:B------:R-:W-:Y:S02]  /*39e40*/  PRMT R64, R31, 0x7054, R64 ;  /* 0x000070541f407816 */ /* 0x000fe40000000040 */
[----:B------:R-:W-:Y:S02]  /*39e50*/  SHF.R.U32.HI R29, RZ, 0x10, R58 ;  /* 0x00000010ff1d7819 */ /* 0x000fe4000001163a */
[----:B------:R-:W-:Y:S02]  /*39e60*/  LOP3.LUT R42, R42, 0xff, RZ, 0xc0, !PT ;  /* 0x000000ff2a2a7812 */ /* 0x000fe400078ec0ff */
[----:B------:R-:W-:Y:S02]  /*39e70*/  LOP3.LUT R31, R60, 0xff, RZ, 0xc0, !PT ;  /* 0x000000ff3c1f7812 */ /* 0x000fe400078ec0ff */
[----:B------:R-:W-:Y:S02]  /*39e80*/  SHF.R.U32.HI R55, RZ, 0x10, R34 ;  /* 0x00000010ff377819 */ /* 0x000fe40000011622 */
[----:B------:R-:W-:-:S02]  /*39e90*/  SHF.R.U32.HI R60, RZ, 0x10, R35 ;  /* 0x00000010ff3c7819 */ /* 0x000fc40000011623 */
[----:B------:R-:W-:Y:S02]  /*39ea0*/  LOP3.LUT R29, R29, 0xff, RZ, 0xc0, !PT ;  /* 0x000000ff1d1d7812 */ /* 0x000fe400078ec0ff */
[----:B------:R-:W-:Y:S02]  /*39eb0*/  PRMT R43, R42, 0x7054, R43 ;  /* 0x000070542a2b7816 */ /* 0x000fe4000000002b */
[----:B------:R-:W-:Y:S02]  /*39ec0*/  LOP3.LUT R55, R55, 0xff, RZ, 0xc0, !PT ;  /* 0x000000ff37377812 */ /* 0x000fe400078ec0ff */
[----:B------:R-:W-:Y:S02]  /*39ed0*/  LOP3.LUT R42, R60, 0xff, RZ, 0xc0, !PT ;  /* 0x000000ff3c2a7812 */ /* 0x000fe400078ec0ff */
[----:B------:R-:W-:Y:S02]  /*39ee0*/  PRMT R31, R31, 0x7054, R66 ;  /* 0x000070541f1f7816 */ /* 0x000fe40000000042 */
[----:B------:R-:W-:-:S02]  /*39ef0*/  SHF.R.U32.HI R60, RZ, 0x18, R33 ;  /* 0x00000018ff3c7819 */ /* 0x000fc40000011621 */
[----:B------:R-:W-:Y:S02]  /*39f00*/  PRMT R29, R29, 0x7054, R62 ;  /* 0x000070541d1d7816 */ /* 0x000fe4000000003e */
[----:B------:R-:W-:Y:S02]  /*39f10*/  PRMT R61, R55, 0x7054, R68 ;  /* 0x00007054373d7816 */ /* 0x000fe40000000044 */
[----:B------:R-:W-:Y:S02]  /*39f20*/  SHF.R.U32.HI R62, RZ, 0x18, R57 ;  /* 0x00000018ff3e7819 */ /* 0x000fe40000011639 */
[----:B------:R-:W-:Y:S02]  /*39f30*/  PRMT R55, R60, 0x654, R31 ;  /* 0x000006543c377816 */ /* 0x000fe4000000001f */
[----:B------:R-:W-:Y:S02]  /*39f40*/  PRMT R33, R62, 0x654, R15 ;  /* 0x000006543e217816 */ /* 0x000fe4000000000f */
[----:B------:R-:W-:-:S02]  /*39f50*/  F2FP.F16.E4M3.UNPACK_B R31, R40 ;  /* 0x00000028ff1f723e */ /* 0x000fc400020006ff */
[----:B------:R-:W-:Y:S02]  /*39f60*/  F2FP.F16.E4M3.UNPACK_B R57, R55 ;  /* 0x00000037ff39723e */ /* 0x000fe400020006ff */
[----:B------:R-:W-:Y:S02]  /*39f70*/  PRMT R63, R42, 0x7054, R63 ;  /* 0x000070542a3f7816 */ /* 0x000fe4000000003f */
[----:B------:R-:W-:Y:S01]  /*39f80*/  SHF.R.U32.HI R67, RZ, 0x18, R59 ;  /* 0x00000018ff437819 */ /* 0x000fe2000001163b */
[--C-:B------:R-:W-:Y:S01]  /*39f90*/  HADD2.F32 R60, -RZ, R57.reuse.H0_H0 ;  /* 0x20000039ff3c7230 */ /* 0x100fe20000004100 */
[----:B------:R-:W-:Y:S01]  /*39fa0*/  F2FP.F16.E4M3.UNPACK_B R42, R33 ;  /* 0x00000021ff2a723e */ /* 0x000fe200020006ff */
[----:B------:R-:W-:Y:S01]  /*39fb0*/  HADD2.F32 R57, -RZ, R57.H1_H1 ;  /* 0x30000039ff397230 */ /* 0x000fe20000004100 */
[----:B------:R-:W-:Y:S02]  /*39fc0*/  LOP3.LUT R59, R29, 0xff000000, R58, 0xf8, !PT ;  /* 0xff0000001d3b7812 */ /* 0x000fe400078ef83a */
[----:B------:R-:W-:Y:S01]  /*39fd0*/  LOP3.LUT R56, R13, 0xff000000, R56, 0xf8, !PT ;  /* 0xff0000000d387812 */ /* 0x000fe200078ef838 */
[----:B------:R-:W-:Y:S01]  /*39fe0*/  HADD2.F32 R13, -RZ, R31.H0_H0 ;  /* 0x2000001fff0d7230 */ /* 0x000fe20000004100 */
[----:B------:R-:W-:Y:S01]  /*39ff0*/  F2FP.F16.E4M3.UNPACK_B R29, R36 ;  /* 0x00000024ff1d723e */ /* 0x000fe200020006ff */
[--C-:B------:R-:W-:Y:S01]  /*3a000*/  HADD2.F32 R58, -RZ, R42.reuse.H0_H0 ;  /* 0x2000002aff3a7230 */ /* 0x100fe20000004100 */
[----:B------:R-:W-:Y:S01]  /*3a010*/  LOP3.LUT R43, R43, 0xff000000, R32, 0xf8, !PT ;  /* 0xff0000002b2b7812 */ /* 0x000fe200078ef820 */
[----:B------:R-:W-:-:S02]  /*3a020*/  HADD2.F32 R42, -RZ, R42.H1_H1 ;  /* 0x3000002aff2a7230 */ /* 0x000fc40000004100 */
[C---:B------:R-:W-:Y:S01]  /*3a030*/  FMUL.FTZ R32, R13.reuse, R60 ;  /* 0x0000003c0d207220 */ /* 0x040fe20000410000 */
[--C-:B------:R-:W-:Y:S02]  /*3a040*/  HADD2.F32 R15, -RZ, R29.reuse.H0_H0 ;  /* 0x2000001dff0f7230 */ /* 0x100fe40000004100 */
[----:B------:R-:W-:Y:S01]  /*3a050*/  FMUL.FTZ R65, R13, R58 ;  /* 0x0000003a0d417220 */ /* 0x000fe20000410000 */
[----:B------:R-:W-:Y:S01]  /*3a060*/  LOP3.LUT R61, R61, 0xff000000, R34, 0xf8, !PT ;  /* 0xff0000003d3d7812 */ /* 0x000fe200078ef822 */
[----:B------:R-:W-:Y:S01]  /*3a070*/  HADD2.F32 R29, -RZ, R29.H1_H1 ;  /* 0x3000001dff1d7230 */ /* 0x000fe20000004100 */
[----:B------:R-:W-:Y:S01]  /*3a080*/  F2FP.F16.E4M3.UNPACK_B R40, R40.H1 ;  /* 0x00000028ff28723e */ /* 0x000fe200030006ff */
[C---:B------:R-:W-:Y:S01]  /*3a090*/  FFMA.FTZ R13, R15.reuse, R58, -R32 ;  /* 0x0000003a0f0d7223 */ /* 0x040fe20000010820 */
[----:B------:R-:W-:Y:S01]  /*3a0a0*/  HADD2.F32 R32, -RZ, R31.H1_H1 ;  /* 0x3000001fff207230 */ /* 0x000fe20000004100 */
[----:B------:R-:W-:Y:S01]  /*3a0b0*/  F2FP.F16.E4M3.UNPACK_B R55, R55.H1 ;  /* 0x00000037ff37723e */ /* 0x000fe200030006ff */
[----:B------:R-:W-:Y:S01]  /*3a0c0*/  FFMA.FTZ R15, R15, R60, R65 ;  /* 0x0000003c0f0f7223 */ /* 0x000fe20000010041 */
[----:B------:R-:W-:Y:S01]  /*3a0d0*/  F2FP.F16.E4M3.UNPACK_B R34, R33.H1 ;  /* 0x00000021ff22723e */ /* 0x000fe200030006ff */
[----:B------:R-:W-:Y:S01]  /*3a0e0*/  HADD2.F32 R33, -RZ, R40.H0_H0 ;  /* 0x20000028ff217230 */ /* 0x000fe20000004100 */
[----:B------:R-:W-:Y:S01]  /*3a0f0*/  F2FP.F16.E4M3.UNPACK_B R36, R36.H1 ;  /* 0x00000024ff24723e */ /* 0x000fe200030006ff */
[----:B------:R-:W-:-:S02]  /*3a100*/  HADD2.F32 R60, -RZ, R55.H0_H0 ;  /* 0x20000037ff3c7230 */ /* 0x000fc40000004100 */
[CC--:B------:R-:W-:Y:S01]  /*3a110*/  FMUL.FTZ R62, R32.reuse, R57.reuse ;  /* 0x00000039203e7220 */ /* 0x0c0fe20000410000 */
[----:B------:R-:W-:Y:S02]  /*3a120*/  HADD2.F32 R58, -RZ, R34.H0_H0 ;  /* 0x20000022ff3a7230 */ /* 0x000fe40000004100 */
[----:B------:R-:W-:Y:S01]  /*3a130*/  FMUL.FTZ R32, R32, R42 ;  /* 0x0000002a20207220 */ /* 0x000fe20000410000 */
[----:B------:R-:W-:Y:S01]  /*3a140*/  LOP3.LUT R63, R63, 0xff000000, R35, 0xf8, !PT ;  /* 0xff0000003f3f7812 */ /* 0x000fe200078ef823 */
[----:B------:R-:W-:Y:S01]  /*3a150*/  HADD2.F32 R31, -RZ, R36.H0_H0 ;  /* 0x20000024ff1f7230 */ /* 0x000fe20000004100 */
[----:B------:R-:W-:Y:S01]  /*3a160*/  PRMT R64, R67, 0x654, R64 ;  /* 0x0000065443407816 */ /* 0x000fe20000000040 */
[----:B------:R-:W-:Y:S01]  /*3a170*/  FMUL.FTZ R68, R33, R60 ;  /* 0x0000003c21447220 */ /* 0x000fe20000410000 */
[----:B------:R-:W-:Y:S01]  /*3a180*/  FFMA.FTZ R66, R29, R57, R32 ;  /* 0x000000391d427223 */ /* 0x000fe20000010020 */
[----:B------:R-:W-:Y:S01]  /*3a190*/  FMUL.FTZ R33, R33, R58 ;  /* 0x0000003a21217220 */ /* 0x000fe20000410000 */
[----:B------:R-:W-:Y:S01]  /*3a1a0*/  HADD2.F32 R35, -RZ, R34.H1_H1 ;  /* 0x30000022ff237230 */ /* 0x000fe20000004100 */
[----:B------:R-:W-:Y:S01]  /*3a1b0*/  F2FP.F16.E4M3.UNPACK_B R32, R41 ;  /* 0x00000029ff20723e */ /* 0x000fe200020006ff */
[----:B------:R-:W-:Y:S01]  /*3a1c0*/  FFMA.FTZ R62, R29, R42, -R62 ;  /* 0x0000002a1d3e7223 */ /* 0x000fe2000001083e */
[----:B------:R-:W-:Y:S01]  /*3a1d0*/  F2FP.F16.E4M3.UNPACK_B R57, R63 ;  /* 0x0000003fff39723e */ /* 0x000fe200020006ff */
[C---:B------:R-:W-:Y:S01]  /*3a1e0*/  FFMA.FTZ R68, R31.reuse, R58, -R68 ;  /* 0x0000003a1f447223 */ /* 0x040fe20000010844 */
[----:B------:R-:W-:Y:S01]  /*3a1f0*/  F2FP.F16.E4M3.UNPACK_B R34, R64 ;  /* 0x00000040ff22723e */ /* 0x000fe200020006ff */
[----:B------:R-:W-:Y:S01]  /*3a200*/  FFMA.FTZ R60, R31, R60, R33 ;  /* 0x0000003c1f3c7223 */ /* 0x000fe20000010021 */
[----:B------:R-:W-:Y:S01]  /*3a210*/  HADD2.F32 R40, -RZ, R40.H1_H1 ;  /* 0x30000028ff287230 */ /* 0x000fe20000004100 */
[----:B------:R-:W-:Y:S01]  /*3a220*/  F2FP.F16.E4M3.UNPACK_B R29, R38 ;  /* 0x00000026ff1d723e */ /* 0x000fe200020006ff */
        /* <DEDUP_REMOVED lines=12> */
[----:B------:R-:W-:Y:S01]  /*3a2f0*/  HADD2.F32 R32, -RZ, R32.H1_H1 ;  /* 0x30000020ff207230 */ /* 0x000fe20000004100 */
[----:B------:R-:W-:Y:S01]  /*3a300*/  F2FP.F16.E4M3.UNPACK_B R64, R64.H1 ;  /* 0x00000040ff40723e */ /* 0x000fe200030006ff */
[----:B------:R-:W-:-:S02]  /*3a310*/  HADD2.F32 R57, -RZ, R57.H1_H1 ;  /* 0x30000039ff397230 */ /* 0x000fc40000004100 */
[C---:B------:R-:W-:Y:S01]  /*3a320*/  FFMA.FTZ R67, R36.reuse, R55, R40 ;  /* 0x0000003724437223 */ /* 0x040fe20000010028 */
[----:B------:R-:W-:Y:S02]  /*3a330*/  HADD2.F32 R34, -RZ, R34.H1_H1 ;  /* 0x30000022ff227230 */ /* 0x000fe40000004100 */
[C---:B------:R-:W-:Y:S01]  /*3a340*/  FFMA.FTZ R70, R31.reuse, R42, -R70 ;  /* 0x0000002a1f467223 */ /* 0x040fe20000010846 */
[----:B------:R-:W-:Y:S01]  /*3a350*/  FFMA.FTZ R58, R31, R58, R33 ;  /* 0x0000003a1f3a7223 */ /* 0x000fe20000010021 */
[----:B------:R-:W-:Y:S01]  /*3a360*/  FFMA.FTZ R65, R36, R35, -R65 ;  /* 0x0000002324417223 */ /* 0x000fe20000010841 */
[----:B------:R-:W-:Y:S01]  /*3a370*/  HADD2.F32 R29, -RZ, R29.H1_H1 ;  /* 0x3000001dff1d7230 */ /* 0x000fe20000004100 */
[----:B------:R-:W-:Y:S01]  /*3a380*/  F2FP.F16.E4M3.UNPACK_B R38, R38.H1 ;  /* 0x00000026ff26723e */ /* 0x000fe200030006ff */
[----:B------:R-:W-:Y:S02]  /*3a390*/  HADD2.F32 R33, -RZ, R41.H0_H0 ;  /* 0x20000029ff217230 */ /* 0x000fe40000004100 */
[----:B------:R-:W-:Y:S01]  /*3a3a0*/  FMUL.FTZ R42, R32, R57 ;  /* 0x00000039202a7220 */ /* 0x000fe20000410000 */
[----:B------:R-:W-:-:S02]  /*3a3b0*/  HADD2.F32 R40, -RZ, R63.H0_H0 ;  /* 0x2000003fff287230 */ /* 0x000fc40000004100 */
[-C--:B------:R-:W-:Y:S01]  /*3a3c0*/  FMUL.FTZ R32, R32, R34.reuse ;  /* 0x0000002220207220 */ /* 0x080fe20000410000 */
[----:B------:R-:W-:Y:S02]  /*3a3d0*/  HADD2.F32 R36, -RZ, R64.H0_H0 ;  /* 0x20000040ff247230 */ /* 0x000fe40000004100 */
[----:B------:R-:W-:Y:S01]  /*3a3e0*/  FFMA.FTZ R73, R29, R34, -R42 ;  /* 0x000000221d497223 */ /* 0x000fe2000001082a */
[----:B------:R-:W-:Y:S02]  /*3a3f0*/  HADD2.F32 R31, -RZ, R38.H0_H0 ;  /* 0x20000026ff1f7230 */ /* 0x000fe40000004100 */
[----:B------:R-:W-:Y:S01]  /*3a400*/  FMUL.FTZ R72, R33, R40 ;  /* 0x0000002821487220 */ /* 0x000fe20000410000 */
[----:B------:R-:W-:Y:S01]  /*3a410*/  FFMA.FTZ R75, R29, R57, R32 ;  /* 0x000000391d4b7223 */ /* 0x000fe20000010020 */
[----:B------:R-:W-:Y:S01]  /*3a420*/  FMUL.FTZ R33, R33, R36 ;  /* 0x0000002421217220 */ /* 0x000fe20000410000 */
[----:B------:R-:W-:Y:S01]  /*3a430*/  F2FP.F16.E4M3.UNPACK_B R32, R28.H1 ;  /* 0x0000001cff20723e */ /* 0x000fe200030006ff */
[C---:B------:R-:W-:Y:S01]  /*3a440*/  FFMA.FTZ R72, R31.reuse, R36, -R72 ;  /* 0x000000241f487223 */ /* 0x040fe20000010848 */
[-C--:B------:R-:W-:Y:S01]  /*3a450*/  F2FP.F16.E4M3.UNPACK_B R35, R43.reuse.H1 ;  /* 0x0000002bff23723e */ /* 0x080fe200030006ff */
[----:B------:R-:W-:Y:S01]  /*3a460*/  FFMA.FTZ R74, R31, R40, R33 ;  /* 0x000000281f4a7223 */ /* 0x000fe20000010021 */
[----:B------:R-:W-:Y:S01]  /*3a470*/  F2FP.F16.E4M3.UNPACK_B R34, R56.H1 ;  /* 0x00000038ff22723e */ /* 0x000fe200030006ff */
[----:B------:R-:W-:Y:S01]  /*3a480*/  HADD2.F32 R33, -RZ, R32.H0_H0 ;  /* 0x20000020ff217230 */ /* 0x000fe20000004100 */
[-C--:B------:R-:W-:Y:S01]  /*3a490*/  F2FP.F16.E4M3.UNPACK_B R29, R12.reuse.H1 ;  /* 0x0000000cff1d723e */ /* 0x080fe200030006ff */
[----:B------:R-:W-:Y:S01]  /*3a4a0*/  HADD2.F32 R40, -RZ, R35.H0_H0 ;  /* 0x20000023ff287230 */ /* 0x000fe20000004100 */
[----:B------:R-:W-:Y:S01]  /*3a4b0*/  F2FP.F16.E4M3.UNPACK_B R43, R43 ;  /* 0x0000002bff2b723e */ /* 0x000fe200020006ff */
[----:B------:R-:W-:Y:S01]  /*3a4c0*/  HADD2.F32 R36, -RZ, R34.H0_H0 ;  /* 0x20000022ff247230 */ /* 0x000fe20000004100 */
[----:B------:R-:W-:Y:S01]  /*3a4d0*/  F2FP.F16.E4M3.UNPACK_B R12, R12 ;  /* 0x0000000cff0c723e */ /* 0x000fe200020006ff */
        /* <DEDUP_REMOVED lines=8> */
[----:B------:R-:W-:Y:S01]  /*3a560*/  HADD2.F32 R33, -RZ, R32.H1_H1 ;  /* 0x30000020ff217230 */ /* 0x000fe20000004100 */
[----:B------:R-:W-:Y:S01]  /*3a570*/  F2FP.F16.E4M3.UNPACK_B R31, R28 ;  /* 0x0000001cff1f723e */ /* 0x000fe200020006ff */
[----:B------:R-:W-:-:S02]  /*3a580*/  HADD2.F32 R34, -RZ, R34.H1_H1 ;  /* 0x30000022ff227230 */ /* 0x000fc40000004100 */
[C---:B------:R-:W-:Y:S01]  /*3a590*/  FMUL.FTZ R55, R41.reuse, R63 ;  /* 0x0000003f29377220 */ /* 0x040fe20000410000 */
[----:B------:R-:W-:Y:S02]  /*3a5a0*/  HADD2.F32 R28, -RZ, R35.H1_H1 ;  /* 0x30000023ff1c7230 */ /* 0x000fe40000004100 */
[----:B------:R-:W-:Y:S01]  /*3a5b0*/  FMUL.FTZ R76, R41, R64 ;  /* 0x00000040294c7220 */ /* 0x000fe20000410000 */
[----:B------:R-:W-:Y:S01]  /*3a5c0*/  HADD2.F32 R38, -RZ, R38.H1_H1 ;  /* 0x30000026ff267230 */ /* 0x000fe20000004100 */
[----:B------:R-:W-:Y:S01]  /*3a5d0*/  F2FP.F16.E4M3.UNPACK_B R56, R56 ;  /* 0x00000038ff38723e */ /* 0x000fe200020006ff */
[----:B------:R-:W-:Y:S02]  /*3a5e0*/  HADD2.F32 R29, -RZ, R29.H1_H1 ;  /* 0x3000001dff1d7230 */ /* 0x000fe40000004100 */
[C---:B------:R-:W-:Y:S01]  /*3a5f0*/  FMUL.FTZ R41, R33.reuse, R34 ;  /* 0x0000002221297220 */ /* 0x040fe20000410000 */
[----:B------:R-:W-:Y:S02]  /*3a600*/  HADD2.F32 R32, -RZ, R31.H0_H0 ;  /* 0x2000001fff207230 */ /* 0x000fe40000004100 */
[----:B------:R-:W-:Y:S01]  /*3a610*/  FMUL.FTZ R36, R33, R28 ;  /* 0x0000001c21247220 */ /* 0x000fe20000410000 */
[----:B------:R-:W-:-:S02]  /*3a620*/  HADD2.F32 R35, -RZ, R43.H0_H0 ;  /* 0x2000002bff237230 */ /* 0x000fc40000004100 */
[----:B------:R-:W-:Y:S01]  /*3a630*/  FFMA.FTZ R79, R38, R63, R76 ;  /* 0x0000003f264f7223 */ /* 0x000fe2000001004c */
[C---:B------:R-:W-:Y:S01]  /*3a640*/  FFMA.FTZ R63, R29.reuse, R28, R41 ;  /* 0x0000001c1d3f7223 */ /* 0x040fe20000010029 */
[----:B------:R-:W-:Y:S02]  /*3a650*/  HADD2.F32 R33, -RZ, R56.H0_H0 ;  /* 0x20000038ff217230 */ /* 0x000fe40000004100 */
[----:B------:R-:W-:Y:S01]  /*3a660*/  FFMA.FTZ R57, R29, R34, -R36 ;  /* 0x000000221d397223 */ /* 0x000fe20000010824 */
[----:B------:R-:W-:Y:S02]  /*3a670*/  HADD2.F32 R28, -RZ, R12.H0_H0 ;  /* 0x2000000cff1c7230 */ /* 0x000fe40000004100 */
[C---:B------:R-:W-:Y:S01]  /*3a680*/  FMUL.FTZ R29, R32.reuse, R35 ;  /* 0x00000023201d7220 */ /* 0x040fe20000410000 */
[----:B------:R-:W-:Y:S02]  /*3a690*/  HADD2.F32 R31, -RZ, R31.H1_H1 ;  /* 0x3000001fff1f7230 */ /* 0x000fe40000004100 */
[----:B------:R-:W-:Y:S01]  /*3a6a0*/  FMUL.FTZ R32, R32, R33 ;  /* 0x0000002120207220 */ /* 0x000fe20000410000 */
[----:B------:R-:W-:-:S02]  /*3a6b0*/  HADD2.F32 R43, -RZ, R43.H1_H1 ;  /* 0x3000002bff2b7230 */ /* 0x000fc40000004100 */
[----:B------:R-:W-:Y:S01]  /*3a6c0*/  FFMA.FTZ R36, R28, R33, -R29 ;  /* 0x000000211c247223 */ /* 0x000fe2000001081d */
[----:B------:R-:W-:Y:S01]  /*3a6d0*/  HADD2.F32 R56, -RZ, R56.H1_H1 ;  /* 0x30000038ff387230 */ /* 0x000fe20000004100 */
[----:B------:R-:W-:Y:S01]  /*3a6e0*/  F2FP.F16.E4M3.UNPACK_B R29, R30.H1 ;  /* 0x0000001eff1d723e */ /* 0x000fe200030006ff */
[----:B------:R-:W-:Y:S01]  /*3a6f0*/  FFMA.FTZ R77, R38, R64, -R55 ;  /* 0x00000040264d7223 */ /* 0x000fe20000010837 */
[----:B------:R-:W-:Y:S01]  /*3a700*/  F2FP.F16.E4M3.UNPACK_B R34, R61.H1 ;  /* 0x0000003dff22723e */ /* 0x000fe200030006ff */
[----:B------:R-:W-:Y:S01]  /*3a710*/  FFMA.FTZ R38, R28, R35, R32 ;  /* 0x000000231c267223 */ /* 0x000fe20000010020 */
[----:B------:R-:W-:Y:S02]  /*3a720*/  HADD2.F32 R12, -RZ, R12.H1_H1 ;  /* 0x3000000cff0c7230 */ /* 0x000fe40000004100 */
[C---:B------:R-:W-:Y:S01]  /*3a730*/  FMUL.FTZ R33, R31.reuse, R43 ;  /* 0x0000002b1f217220 */ /* 0x040fe20000410000 */
[----:B------:R-:W-:Y:S01]  /*3a740*/  FMUL.FTZ R55, R31, R56 ;  /* 0x000000381f377220 */ /* 0x000fe20000410000 */
[----:B------:R-:W-:Y:S01]  /*3a750*/  F2FP.F16.E4M3.UNPACK_B R28, R14.H1 ;  /* 0x0000000eff1c723e */ /* 0x000fe200030006ff */
[----:B------:R-:W-:Y:S01]  /*3a760*/  HADD2.F32 R31, -RZ, R29.H0_H0 ;  /* 0x2000001dff1f7230 */ /* 0x000fe20000004100 */
[----:B------:R-:W-:Y:S01]  /*3a770*/  F2FP.F16.E4M3.UNPACK_B R32, R59.H1 ;  /* 0x0000003bff20723e */ /* 0x000fe200030006ff */
[----:B------:R-:W-:-:S02]  /*3a780*/  HADD2.F32 R35, -RZ, R34.H0_H0 ;  /* 0x20000022ff237230 */ /* 0x000fc40000004100 */
[C---:B------:R-:W-:Y:S01]  /*3a790*/  FFMA.FTZ R41, R12.reuse, R56, -R33 ;  /* 0x000000380c297223 */ /* 0x040fe20000010821 */
[----:B------:R-:W-:Y:S01]  /*3a7a0*/  FFMA.FTZ R55, R12, R43, R55 ;  /* 0x0000002b0c377223 */ /* 0x000fe20000010037 */
[----:B------:R-:W-:Y:S01]  /*3a7b0*/  HADD2.F32 R12, -RZ, R28.H0_H0 ;  /* 0x2000001cff0c7230 */ /* 0x000fe20000004100 */
[----:B------:R-:W-:Y:S01]  /*3a7c0*/  F2FP.F16.E4M3.UNPACK_B R30, R30 ;  /* 0x0000001eff1e723e */ /* 0x000fe200020006ff */
[----:B------:R-:W-:Y:S02]  /*3a7d0*/  HADD2.F32 R33, -RZ, R32.H0_H0 ;  /* 0x20000020ff217230 */ /* 0x000fe40000004100 */
[C---:B------:R-:W-:Y:S01]  /*3a7e0*/  FMUL.FTZ R43, R31.reuse, R35 ;  /* 0x000000231f2b7220 */ /* 0x040fe20000410000 */
[----:B------:R-:W-:Y:S01]  /*3a7f0*/  HADD2.F32 R29, -RZ, R29.H1_H1 ;  /* 0x3000001dff1d7230 */ /* 0x000fe20000004100 */
[----:B------:R-:W-:Y:S01]  /*3a800*/  F2FP.F16.E4M3.UNPACK_B R61, R61 ;  /* 0x0000003dff3d723e */ /* 0x000fe200020006ff */
[----:B------:R-:W-:Y:S02]  /*3a810*/  HADD2.F32 R34, -RZ, R34.H1_H1 ;  /* 0x30000022ff227230 */ /* 0x000fe40000004100 */
[----:B------:R-:W-:Y:S01]  /*3a820*/  FMUL.FTZ R31, R31, R33 ;  /* 0x000000211f1f7220 */ /* 0x000fe20000410000 */
[----:B------:R-:W-:-:S02]  /*3a830*/  HADD2.F32 R32, -RZ, R32.H1_H1 ;  /* 0x30000020ff207230 */ /* 0x000fc40000004100 */
[C---:B------:R-:W-:Y:S01]  /*3a840*/  FFMA.FTZ R43, R12.reuse, R33, -R43 ;  /* 0x000000210c2b7223 */ /* 0x040fe2000001082b */
[----:B------:R-:W-:Y:S02]  /*3a850*/  HADD2.F32 R28, -RZ, R28.H1_H1 ;  /* 0x3000001cff1c7230 */ /* 0x000fe40000004100 */
[C---:B------:R-:W-:Y:S01]  /*3a860*/  FMUL.FTZ R33, R29.reuse, R34 ;  /* 0x000000221d217220 */ /* 0x040fe20000410000 */
[----:B------:R-:W-:Y:S01]  /*3a870*/  F2FP.F16.E4M3.UNPACK_B R59, R59 ;  /* 0x0000003bff3b723e */ /* 0x000fe200020006ff */
[-C--:B------:R-:W-:Y:S01]  /*3a880*/  FMUL.FTZ R29, R29, R32.reuse ;  /* 0x000000201d1d7220 */ /* 0x080fe20000410000 */
[----:B------:R-:W-:Y:S01]  /*3a890*/  FFMA.FTZ R56, R12, R35, R31 ;  /* 0x000000230c387223 */ /* 0x000fe2000001001f */
[C---:B------:R-:W-:Y:S01]  /*3a8a0*/  FFMA.FTZ R32, R28.reuse, R32, -R33 ;  /* 0x000000201c207223 */ /* 0x040fe20000010821 */
[----:B------:R-:W-:Y:S01]  /*3a8b0*/  F2FP.F16.E4M3.UNPACK_B R14, R14 ;  /* 0x0000000eff0e723e */ /* 0x000fe200020006ff */
[----:B------:R-:W-:Y:S01]  /*3a8c0*/  FFMA.FTZ R71, R28, R34, R29 ;  /* 0x000000221c477223 */ /* 0x000fe2000001001d */
[--C-:B------:R-:W-:Y:S01]  /*3a8d0*/  HADD2.F32 R28, -RZ, R30.reuse.H0_H0 ;  /* 0x2000001eff1c7230 */ /* 0x100fe20000004100 */
[----:B------:R-:W-:Y:S01]  /*3a8e0*/  F2FP.SATFINITE.E4M3.F32.PACK_AB_MERGE_C R72, R77, R72, RZ ;  /* 0x000000484d48723e */ /* 0x000fe200048070ff */
[----:B------:R-:W-:Y:S01]  /*3a8f0*/  HADD2.F32 R31, -RZ, R61.H0_H0 ;  /* 0x2000003dff1f7230 */ /* 0x000fe20000004100 */
[----:B------:R-:W-:Y:S01]  /*3a900*/  F2FP.SATFINITE.E4M3.F32.PACK_AB_MERGE_C R42, R57, R42, RZ ;  /* 0x0000002a392a723e */ /* 0x000fe200048070ff */
[----:B------:R-:W-:Y:S01]  /*3a910*/  HADD2.F32 R30, -RZ, R30.H1_H1 ;  /* 0x3000001eff1e7230 */ /* 0x000fe20000004100 */
[----:B------:R-:W-:Y:S01]  /*3a920*/  F2FP.SATFINITE.E4M3.F32.PACK_AB_MERGE_C R40, R63, R40, RZ ;  /* 0x000000283f28723e */ /* 0x000fe200048070ff */
[----:B------:R-:W-:-:S02]  /*3a930*/  HADD2.F32 R29, -RZ, R59.H0_H0 ;  /* 0x2000003bff1d7230 */ /* 0x000fc40000004100 */
[C---:B------:R-:W-:Y:S01]  /*3a940*/  FMUL.FTZ R33, R28.reuse, R31 ;  /* 0x0000001f1c217220 */ /* 0x040fe20000410000 */
[----:B------:R-:W-:Y:S01]  /*3a950*/  HADD2.F32 R61, -RZ, R61.H1_H1 ;  /* 0x3000003dff3d7230 */ /* 0x000fe20000004100 */
[----:B------:R-:W-:Y:S01]  /*3a960*/  F2FP.SATFINITE.E4M3.F32.PACK_AB_MERGE_C R60, R67, R60, RZ ;  /* 0x0000003c433c723e */ /* 0x000fe200048070ff */
        /* <DEDUP_REMOVED lines=23> */
[----:B------:R-:W-:-:S02]  /*3aae0*/  F2FP.SATFINITE.E4M3.F32.PACK_AB_MERGE_C R13, R62, R13, R65 ;  /* 0x0000000d3e0d723e */ /* 0x000fc40004807041 */
[----:B------:R-:W-:-:S07]  /*3aaf0*/  F2FP.SATFINITE.E4M3.F32.PACK_AB_MERGE_C R31, R75, R58, R74 ;  /* 0x0000003a4b1f723e */ /* 0x000fce000480704a */
.L_x_4593:
[----:B------:R-:W-:Y:S05]  /*3ab00*/  BSYNC B2 ;  /* 0x0000000000027941 */ /* 0x000fea0003800000 */
.L_x_4592:
[--C-:B------:R-:W-:Y:S02]  /*3ab10*/  SHF.R.S32.HI R33, RZ, 0x1f, R39.reuse ;  /* 0x0000001fff217819 */ /* 0x100fe40000011427 */
[----:B------:R-:W-:Y:S02]  /*3ab20*/  IADD3 R32, P1, P2, R26, R94, R39 ;  /* 0x0000005e1a207210 */ /* 0x000fe40007a3e027 */
[----:B------:R-:W-:Y:S02]  /*3ab30*/  R2UR UR4, R20 ;  /* 0x00000000140472ca */ /* 0x000fe400000e0000 */
[----:B------:R-:W-:Y:S02]  /*3ab40*/  R2UR UR5, R21 ;  /* 0x00000000150572ca */ /* 0x000fe400000e0000 */
[----:B------:R-:W-:Y:S02]  /*3ab50*/  IADD3.X R33, R27, R69, R33, P1, P2 ;  /* 0x000000451b217210 */ /* 0x000fe40000fe4421 */
[----:B------:R-:W-:-:S09]  /*3ab60*/  ISETP.GE.AND P1, PT, R37, R7, PT ;  /* 0x000000072500720c */ /* 0x000fd20003f26270 */
[----:B-----5:R0:W-:Y:S04]  /*3ab70*/  ST.E.128 desc[UR4][R32.64], R12 ;  /* 0x0000000c20007985 */ /* 0x0201e8000c101d04 */
[----:B------:R-:W-:Y:S05]  /*3ab80*/  @P1 BRA `(.L_x_4541) ;  /* 0x0000000c00401947 */ /* 0x000fea0003800000 */
[----:B------:R-:W-:Y:S02]  /*3ab90*/  R2UR UR4, R20 ;  /* 0x00000000140472ca */ /* 0x000fe400000e0000 */
[----:B------:R-:W-:Y:S02]  /*3aba0*/  R2UR UR5, R21 ;  /* 0x00000000150572ca */ /* 0x000fe400000e0000 */
[--C-:B------:R-:W-:Y:S02]  /*3abb0*/  IADD3 R94, P1, P2, R26, R94, R37.reuse ;  /* 0x0000005e1a5e7210 */ /* 0x100fe40007a3e025 */
[----:B------:R-:W-:-:S04]  /*3abc0*/  SHF.R.S32.HI R26, RZ, 0x1f, R37 ;  /* 0x0000001fff1a7819 */ /* 0x000fc80000011425 */
[----:B------:R-:W-:-:S05]  /*3abd0*/  IADD3.X R95, R27, R69, R26, P1, P2 ;  /* 0x000000451b5f7210 */ /* 0x000fca0000fe441a */
[----:B------:R1:W-:Y:S01]  /*3abe0*/  ST.E.128 desc[UR4][R94.64], R28 ;  /* 0x0000001c5e007985 */ /* 0x0003e2000c101d04 */
[----:B------:R-:W-:Y:S05]  /*3abf0*/  BRA `(.L_x_4541) ;  /* 0x0000000c00247947 */ /* 0x000fea0003800000 */
.L_x_4507:
[----:B------:R-:W2:Y:S01]  /*3ac00*/  LDL.64 R12, [R3+0x10] ;  /* 0x00001000030c7983 */ /* 0x000ea20000100a00 */
[----:B------:R-:W-:Y:S02]  /*3ac10*/  R2UR UR4, R20 ;  /* 0x00000000140472ca */ /* 0x000fe400000e0000 */
[----:B------:R-:W-:Y:S01]  /*3ac20*/  R2UR UR5, R21 ;  /* 0x00000000150572ca */ /* 0x000fe200000e0000 */
[----:B------:R0:W5:Y:S04]  /*3ac30*/  LDL R7, [R0] ;  /* 0x0000000000077983 */ /* 0x0001680000100800 */
[----:B------:R0:W5:Y:S08]  /*3ac40*/  LDL R14, [R0+0x4] ;  /* 0x00000400000e7983 */ /* 0x0001700000100800 */
[----:B--2---:R-:W2:Y:S01]  /*3ac50*/  LD.E R15, desc[UR4][R12.64+0x1c] ;  /* 0x00001c040c0f7980 */ /* 0x004ea2000c101900 */
[----:B------:R-:W-:Y:S01]  /*3ac60*/  BSSY B2, `(.L_x_4594) ;  /* 0x0000005000027945 */ /* 0x000fe20003800000 */
[----:B--2---:R-:W-:-:S04]  /*3ac70*/  LOP3.LUT R15, R15, 0x1, RZ, 0xfc, !PT ;  /* 0x000000010f0f7812 */ /* 0x004fc800078efcff */
[----:B------:R-:W-:-:S13]  /*3ac80*/  ISETP.NE.AND P1, PT, R15, 0x3, PT ;  /* 0x000000030f00780c */ /* 0x000fda0003f25270 */
[----:B0-----:R-:W-:Y:S05]  /*3ac90*/  @!P1 BRA `(.L_x_4595) ;  /* 0x0000000000049947 */ /* 0x001fea0003800000 */
[----:B------:R-:W-:Y:S01]  /*3aca0*/  BPT.TRAP 0x1 ;  /* 0x000000040000795c */ /* 0x000fe20000300000 */
.L_x_4595:
[----:B------:R-:W-:Y:S05]  /*3acb0*/  BSYNC B2 ;  /* 0x0000000000027941 */ /* 0x000fea0003800000 */
.L_x_4594:
[----:B------:R-:W-:Y:S02]  /*3acc0*/  R2UR UR4, R20 ;  /* 0x00000000140472ca */ /* 0x000fe400000e0000 */
[----:B------:R-:W-:-:S13]  /*3acd0*/  R2UR UR5, R21 ;  /* 0x00000000150572ca */ /* 0x000fda00000e0000 */
[----:B------:R-:W2:Y:S01]  /*3ace0*/  LD.E.64 R12, desc[UR4][R12.64+0x8] ;  /* 0x000008040c0c7980 */ /* 0x000ea2000c101b00 */
[----:B-----5:R-:W-:Y:S01]  /*3acf0*/  SHF.L.U32 R14, R14, 0x1f, RZ ;  /* 0x0000001f0e0e7819 */ /* 0x020fe200000006ff */
[----:B------:R-:W-:Y:S01]  /*3ad00*/  BSSY B2, `(.L_x_4596) ;  /* 0x0000005000027945 */ /* 0x000fe20003800000 */
[----:B--2---:R-:W-:-:S05]  /*3ad10*/  MOV R26, R12 ;  /* 0x0000000c001a7202 */ /* 0x004fca0000000f00 */
[----:B------:R-:W-:-:S04]  /*3ad20*/  IMAD R7, R7, 0x8, R26 ;  /* 0x0000000807077824 */ /* 0x000fc800078e021a */
[----:B------:R-:W0:Y:S02]  /*3ad30*/  SYNCS.PHASECHK.TRANS64.TRYWAIT P1, [R7+URZ], R14 ;  /* 0x0000000e070075a7 */ /* 0x000e24000802017f */
[----:B0-----:R-:W-:Y:S05]  /*3ad40*/  @!P1 BRA `(.L_x_4597) ;  /* 0x0000000c00589947 */ /* 0x001fea0003800000 */
.L_x_4623:
[----:B------:R-:W-:Y:S05]  /*3ad50*/  BSYNC B2 ;  /* 0x0000000000027941 */ /* 0x000fea0003800000 */
.L_x_4596:
[----:B------:R-:W2:Y:S04]  /*3ad60*/  LDL.64 R26, [R3] ;  /* 0x00000000031a7983 */ /* 0x000ea80000100a00 */
[----:B------:R-:W3:Y:S04]  /*3ad70*/  LDL.64 R32, [R3+0x30] ;  /* 0x0000300003207983 */ /* 0x000ee80000100a00 */
[----:B0-----:R-:W4:Y:S04]  /*3ad80*/  LDL.64 R14, [R3+0x20] ;  /* 0x00002000030e7983 */ /* 0x001f280000100a00 */
[----:B------:R-:W4:Y:S01]  /*3ad90*/  LDL.64 R12, [R3+0x18] ;  /* 0x00001800030c7983 */ /* 0x000f220000100a00 */
[----:B------:R-:W-:-:S02]  /*3ada0*/  R2UR UR4, R20 ;  /* 0x00000000140472ca */ /* 0x000fc400000e0000 */
[C---:B------:R-:W-:Y:S01]  /*3adb0*/  R2UR UR5, R21.reuse ;  /* 0x00000000150572ca */ /* 0x040fe200000e0000 */
[----:B------:R-:W4:Y:S01]  /*3adc0*/  LDL R38, [R0] ;  /* 0x0000000000267983 */ /* 0x000f220000100800 */
[C---:B------:R-:W-:Y:S02]  /*3add0*/  R2UR UR8, R20.reuse ;  /* 0x00000000140872ca */ /* 0x040fe400000e0000 */
[C---:B------:R-:W-:Y:S01]  /*3ade0*/  R2UR UR9, R21.reuse ;  /* 0x00000000150972ca */ /* 0x040fe200000e0000 */
[----:B------:R-:W5:Y:S01]  /*3adf0*/  LDL.64 R34, [R3+0x38] ;  /* 0x0000380003227983 */ /* 0x000f620000100a00 */
[C---:B------:R-:W-:Y:S02]  /*3ae00*/  R2UR UR6, R20.reuse ;  /* 0x00000000140672ca */ /* 0x040fe400000e0000 */
[----:B------:R-:W-:Y:S02]  /*3ae10*/  R2UR UR7, R21 ;  /* 0x00000000150772ca */ /* 0x000fe400000e0000 */
[----:B------:R-:W-:-:S02]  /*3ae20*/  R2UR UR10, R20 ;  /* 0x00000000140a72ca */ /* 0x000fc400000e0000 */
[----:B------:R-:W-:Y:S01]  /*3ae30*/  R2UR UR11, R21 ;  /* 0x00000000150b72ca */ /* 0x000fe200000e0000 */
[----:B--2---:R-:W2:Y:S04]  /*3ae40*/  LD.E R40, desc[UR4][R26.64] ;  /* 0x000000041a287980 */ /* 0x004ea8000c101900 */
[----:B---3--:R-:W3:Y:S04]  /*3ae50*/  LD.E R41, desc[UR8][R32.64] ;  /* 0x0000000820297980 */ /* 0x008ee8000c101900 */
[----:B----4-:R-:W4:Y:S04]  /*3ae60*/  LD.E.64 R28, desc[UR6][R14.64+0x10] ;  /* 0x000010060e1c7980 */ /* 0x010f28000c101b00 */
[----:B------:R-:W4:Y:S04]  /*3ae70*/  LD.E.64 R36, desc[UR10][R12.64+0x8] ;  /* 0x0000080a0c247980 */ /* 0x000f28000c101b00 */
[----:B------:R0:W4:Y:S01]  /*3ae80*/  LD.E R7, desc[UR4][R12.64] ;  /* 0x000000040c077980 */ /* 0x000122000c101900 */
[----:B------:R-:W-:Y:S01]  /*3ae90*/  IMAD R39, R38, 0x7800, RZ ;  /* 0x0000780026277824 */ /* 0x000fe200078e02ff */
[----:B------:R-:W-:Y:S01]  /*3aea0*/  SHF.R.S32.HI R42, RZ, 0x1f, R53 ;  /* 0x0000001fff2a7819 */ /* 0x000fe20000011435 */
[----:B------:R-:W-:Y:S01]  /*3aeb0*/  BSSY B2, `(.L_x_4598) ;  /* 0x0000054000027945 */ /* 0x000fe20003800000 */
[----:B------:R1:W5:Y:S04]  /*3aec0*/  LD.E.64 R26, desc[UR4][R14.64+0x8] ;  /* 0x000008040e1a7980 */ /* 0x000368000c101b00 */
[----:B------:R1:W5:Y:S01]  /*3aed0*/  LD.E.64 R30, desc[UR6][R14.64+0x18] ;  /* 0x000018060e1e7980 */ /* 0x000362000c101b00 */
[----:B0-----:R-:W-:Y:S01]  /*3aee0*/  SHF.R.S32.HI R13, RZ, 0x1f, R39 ;  /* 0x0000001fff0d7819 */ /* 0x001fe20000011427 */
[----:B--2---:R-:W-:-:S05]  /*3aef0*/  IMAD R40, R53, -0xa0, R40 ;  /* 0xffffff6035287824 */ /* 0x004fca00078e0228 */
[----:B------:R-:W-:-:S04]  /*3af00*/  VIMNMX R56, R40, 0xa0, PT ;  /* 0x000000a028387848 */ /* 0x000fc80003fe0100 */
[----:B---3--:R-:W-:Y:S01]  /*3af10*/  ISETP.GE.AND P1, PT, R41, R56, PT ;  /* 0x000000382900720c */ /* 0x008fe20003f26270 */
[-C--:B----4-:R-:W-:Y:S01]  /*3af20*/  IMAD R29, R29, R53.reuse, RZ ;  /* 0x000000351d1d7224 */ /* 0x090fe200078e02ff */
[----:B------:R-:W-:Y:S01]  /*3af30*/  IADD3 R38, P2, R39, R36, RZ ;  /* 0x0000002427267210 */ /* 0x000fe20007f5e0ff */
[----:B------:R-:W-:Y:S01]  /*3af40*/  IMAD.WIDE.U32 R40, R28, R53, RZ ;  /* 0x000000351c287225 */ /* 0x000fe200078e00ff */
[----:B------:R-:W-:-:S03]  /*3af50*/  IADD3 R36, P3, P4, R36, R7, R39 ;  /* 0x0000000724247210 */ /* 0x000fc60007c7e027 */
[----:B------:R-:W-:Y:S01]  /*3af60*/  IMAD R29, R28, R42, R29 ;  /* 0x0000002a1c1d7224 */ /* 0x000fe200078e021d */
[----:B------:R-:W-:Y:S01]  /*3af70*/  SHF.R.S32.HI R7, RZ, 0x1f, R7 ;  /* 0x0000001fff077819 */ /* 0x000fe20000011407 */
[----:B------:R-:W-:Y:S02]  /*3af80*/  IMAD.X R39, R37, 0x1, R13, P2 ;  /* 0x0000000125277824 */ /* 0x000fe400010e060d */
[----:B------:R-:W-:Y:S01]  /*3af90*/  IMAD.IADD R43, R41, 0x1, R29 ;  /* 0x00000001292b7824 */ /* 0x000fe200078e021d */
[----:B------:R-:W-:Y:S01]  /*3afa0*/  IADD3.X R37, R37, R7, R13, P3, P4 ;  /* 0x0000000725257210 */ /* 0x000fe20001fe840d */
[----:B-1----:R-:W-:Y:S06]  /*3afb0*/  @P1 BRA `(.L_x_4599) ;  /* 0x00000004000c1947 */ /* 0x002fec0003800000 */
[----:B------:R-:W-:Y:S02]  /*3afc0*/  R2UR UR4, R20 ;  /* 0x00000000140472ca */ /* 0x000fe400000e0000 */
[----:B------:R-:W-:-:S13]  /*3afd0*/  R2UR UR5, R21 ;  /* 0x00000000150572ca */ /* 0x000fda00000e0000 */
[----:B-----5:R-:W2:Y:S01]  /*3afe0*/  LD.E.U8 R42, desc[UR4][R34.64] ;  /* 0x00000004222a7980 */ /* 0x020ea2000c101100 */
[----:B------:R-:W-:Y:S01]  /*3aff0*/  IADD3 R28, P2, R30, R40, RZ ;  /* 0x000000281e1c7210 */ /* 0x000fe20007f5e0ff */
[----:B------:R-:W-:Y:S04]  /*3b000*/  BSSY B3, `(.L_x_4600) ;  /* 0x000000c000037945 */ /* 0x000fe80003800000 */
[----:B------:R-:W-:Y:S01]  /*3b010*/  IMAD.X R29, R31, 0x1, R43, P2 ;  /* 0x000000011f1d7824 */ /* 0x000fe200010e062b */
[----:B--2---:R-:W-:-:S04]  /*3b020*/  LOP3.LUT R7, R42, 0x1, RZ, 0xc0, !PT ;  /* 0x000000012a077812 */ /* 0x004fc800078ec0ff */
[----:B------:R-:W-:-:S13]  /*3b030*/  ISETP.NE.U32.AND P1, PT, R7, 0x1, PT ;  /* 0x000000010700780c */ /* 0x000fda0003f25070 */
[----:B------:R-:W-:Y:S05]  /*3b040*/  @P1 BRA `(.L_x_4601) ;  /* 0x00000000001c1947 */ /* 0x000fea0003800000 */
[----:B------:R-:W-:Y:S02]  /*3b050*/  R2UR UR4, R20 ;  /* 0x00000000140472ca */ /* 0x000fe400000e0000 */
[----:B------:R-:W-:-:S13]  /*3b060*/  R2UR UR5, R21 ;  /* 0x00000000150572ca */ /* 0x000fda00000e0000 */
[----:B------:R-:W2:Y:S01]  /*3b070*/  LD.E.128 R12, desc[UR4][R38.64] ;  /* 0x00000004260c7980 */ /* 0x000ea2000c101d00 */
[----:B------:R-:W-:Y:S02]  /*3b080*/  R2UR UR6, R20 ;  /* 0x00000000140672ca */ /* 0x000fe400000e0000 */
[----:B------:R-:W-:Y:S01]  /*3b090*/  R2UR UR7, R21 ;  /* 0x00000000150772ca */ /* 0x000fe200000e0000 */
[----:B--2---:R0:W-:-:S12]  /*3b0a0*/  ST.E.128 desc[UR4][R28.64], R12 ;  /* 0x0000000c1c007985 */ /* 0x0041d8000c101d04 */
[----:B------:R0:W5:Y:S02]  /*3b0b0*/  LD.E.U8 R42, desc[UR6][R34.64] ;  /* 0x00000006222a7980 */ /* 0x000164000c101100 */
.L_x_4601:
[----:B------:R-:W-:Y:S05]  /*3b0c0*/  BSYNC B3 ;  /* 0x0000000000037941 */ /* 0x000fea0003800000 */
.L_x_4600:
[----:B-----5:R-:W-:Y:S01]  /*3b0d0*/  LOP3.LUT P1, RZ, R42, 0x2, RZ, 0xc0, !PT ;  /* 0x000000022aff7812 */ /* 0x020fe2000782c0ff */
[----:B------:R-:W-:-:S12]  /*3b0e0*/  BSSY B3, `(.L_x_4602) ;  /* 0x0000009000037945 */ /* 0x000fd80003800000 */
[----:B------:R-:W-:Y:S05]  /*3b0f0*/  @!P1 BRA `(.L_x_4603) ;  /* 0x00000000001c9947 */ /* 0x000fea0003800000 */
[----:B------:R-:W-:Y:S02]  /*3b100*/  R2UR UR4, R20 ;  /* 0x00000000140472ca */ /* 0x000fe400000e0000 */
[----:B------:R-:W-:-:S13]  /*3b110*/  R2UR UR5, R21 ;  /* 0x00000000150572ca */ /* 0x000fda00000e0000 */
[----:B0-----:R-:W2:Y:S01]  /*3b120*/  LD.E.128 R12, desc[UR4][R36.64] ;  /* 0x00000004240c7980 */ /* 0x001ea2000c101d00 */
[----:B------:R-:W-:Y:S02]  /*3b130*/  R2UR UR6, R20 ;  /* 0x00000000140672ca */ /* 0x000fe400000e0000 */
[----:B------:R-:W-:Y:S01]  /*3b140*/  R2UR UR7, R21 ;  /* 0x00000000150772ca */ /* 0x000fe200000e0000 */
[----:B--2---:R1:W-:-:S12]  /*3b150*/  ST.E.128 desc[UR4][R28.64+0x20], R12 ;  /* 0x0000200c1c007985 */ /* 0x0043d8000c101d04 */
[----:B------:R1:W5:Y:S02]  /*3b160*/  LD.E.U8 R42, desc[UR6][R34.64] ;  /* 0x00000006222a7980 */ /* 0x000364000c101100 */
.L_x_4603:
[----:B------:R-:W-:Y:S05]  /*3b170*/  BSYNC B3 ;  /* 0x0000000000037941 */ /* 0x000fea0003800000 */
.L_x_4602:
[----:B-----5:R-:W-:Y:S01]  /*3b180*/  LOP3.LUT P1, RZ, R42, 0x4, RZ, 0xc0, !PT ;  /* 0x000000042aff7812 */ /* 0x020fe2000782c0ff */
[----:B------:R-:W-:-:S12]  /*3b190*/  BSSY B3, `(.L_x_4604) ;  /* 0x0000009000037945 */ /* 0x000fd80003800000 */
[----:B------:R-:W-:Y:S05]  /*3b1a0*/  @!P1 BRA `(.L_x_4605) ;  /* 0x00000000001c9947 */ /* 0x000fea0003800000 */
[----:B------:R-:W-:Y:S02]  /*3b1b0*/  R2UR UR4, R20 ;  /* 0x00000000140472ca */ /* 0x000fe400000e0000 */
[----:B------:R-:W-:-:S13]  /*3b1c0*/  R2UR UR5, R21 ;  /* 0x00000000150572ca */ /* 0x000fda00000e0000 */
[----:B01----:R-:W2:Y:S01]  /*3b1d0*/  LD.E.128 R12, desc[UR4][R38.64+0x2800] ;  /* 0x00280004260c7980 */ /* 0x003ea2000c101d00 */
[----:B------:R-:W-:Y:S02]  /*3b1e0*/  R2UR UR6, R20 ;  /* 0x00000000140672ca */ /* 0x000fe400000e0000 */
[----:B------:R-:W-:Y:S01]  /*3b1f0*/  R2UR UR7, R21 ;  /* 0x00000000150772ca */ /* 0x000fe200000e0000 */
[----:B--2---:R2:W-:-:S12]  /*3b200*/  ST.E.128 desc[UR4][R28.64+0x40], R12 ;  /* 0x0000400c1c007985 */ /* 0x0045d8000c101d04 */
[----:B------:R2:W5:Y:S02]  /*3b210*/  LD.E.U8 R42, desc[UR6][R34.64] ;  /* 0x00000006222a7980 */ /* 0x000564000c101100 */
.L_x_4605:
[----:B------:R-:W-:Y:S05]  /*3b220*/  BSYNC B3 ;  /* 0x0000000000037941 */ /* 0x000fea0003800000 */
.L_x_4604:
[----:B-----5:R-:W-:Y:S01]  /*3b230*/  LOP3.LUT P1, RZ, R42, 0x8, RZ, 0xc0, !PT ;  /* 0x000000082aff7812 */ /* 0x020fe2000782c0ff */
[----:B------:R-:W-:-:S12]  /*3b240*/  BSSY B3, `(.L_x_4606) ;  /* 0x0000009000037945 */ /* 0x000fd80003800000 */
[----:B------:R-:W-:Y:S05]  /*3b250*/  @!P1 BRA `(.L_x_4607) ;  /* 0x00000000001c9947 */ /* 0x000fea0003800000 */
[----:B------:R-:W-:Y:S02]  /*3b260*/  R2UR UR4, R20 ;  /* 0x00000000140472ca */ /* 0x000fe400000e0000 */
[----:B------:R-:W-:-:S13]  /*3b270*/  R2UR UR5, R21 ;  /* 0x00000000150572ca */ /* 0x000fda00000e0000 */
[----:B012---:R-:W2:Y:S01]  /*3b280*/  LD.E.128 R12, desc[UR4][R36.64+0x2800] ;  /* 0x00280004240c7980 */ /* 0x007ea2000c101d00 */
[----:B------:R-:W-:Y:S02]  /*3b290*/  R2UR UR6, R20 ;  /* 0x00000000140672ca */ /* 0x000fe400000e0000 */
[----:B------:R-:W-:Y:S01]  /*3b2a0*/  R2UR UR7, R21 ;  /* 0x00000000150772ca */ /* 0x000fe200000e0000 */
[----:B--2---:R3:W-:-:S12]  /*3b2b0*/  ST.E.128 desc[UR4][R28.64+0x60], R12 ;  /* 0x0000600c1c007985 */ /* 0x0047d8000c101d04 */
[----:B------:R3:W5:Y:S02]  /*3b2c0*/  LD.E.U8 R42, desc[UR6][R34.64] ;  /* 0x00000006222a7980 */ /* 0x000764000c101100 */
.L_x_4607:
[----:B------:R-:W-:Y:S05]  /*3b2d0*/  BSYNC B3 ;  /* 0x0000000000037941 */ /* 0x000fea0003800000 */
.L_x_4606:
[----:B-----5:R-:W-:Y:S01]  /*3b2e0*/  LOP3.LUT P1, RZ, R42, 0x10, RZ, 0xc0, !PT ;  /* 0x000000102aff7812 */ /* 0x020fe2000782c0ff */
[----:B------:R-:W-:-:S12]  /*3b2f0*/  BSSY B3, `(.L_x_4608) ;  /* 0x0000009000037945 */ /* 0x000fd80003800000 */
[----:B------:R-:W-:Y:S05]  /*3b300*/  @!P1 BRA `(.L_x_4609) ;  /* 0x00000000001c9947 */ /* 0x000fea0003800000 */
[----:B------:R-:W-:Y:S02]  /*3b310*/  R2UR UR4, R20 ;  /* 0x00000000140472ca */ /* 0x000fe400000e0000 */
[----:B------:R-:W-:-:S13]  /*3b320*/  R2UR UR5, R21 ;  /* 0x00000000150572ca */ /* 0x000fda00000e0000 */
[----:B0123--:R-:W2:Y:S01]  /*3b330*/  LD.E.128 R12, desc[UR4][R38.64+0x5000] ;  /* 0x00500004260c7980 */ /* 0x00fea2000c101d00 */
[----:B------:R-:W-:Y:S02]  /*3b340*/  R2UR UR6, R20 ;  /* 0x00000000140672ca */ /* 0x000fe400000e0000 */
[----:B------:R-:W-:Y:S01]  /*3b350*/  R2UR UR7, R21 ;  /* 0x00000000150772ca */ /* 0x000fe200000e0000 */
[----:B--2---:R4:W-:-:S12]  /*3b360*/  ST.E.128 desc[UR4][R28.64+0x80], R12 ;  /* 0x0000800c1c007985 */ /* 0x0049d8000c101d04 */
[----:B------:R4:W5:Y:S02]  /*3b370*/  LD.E.U8 R42, desc[UR6][R34.64] ;  /* 0x00000006222a7980 */ /* 0x000964000c101100 */
.L_x_4609:
[----:B------:R-:W-:Y:S05]  /*3b380*/  BSYNC B3 ;  /* 0x0000000000037941 */ /* 0x000fea0003800000 */
.L_x_4608:
[----:B-----5:R-:W-:-:S13]  /*3b390*/  LOP3.LUT P1, RZ, R42, 0x20, RZ, 0xc0, !PT ;  /* 0x000000202aff7812 */ /* 0x020fda000782c0ff */
[----:B------:R-:W-:Y:S05]  /*3b3a0*/  @!P1 BRA `(.L_x_4599) ;  /* 0x0000000000109947 */ /* 0x000fea0003800000 */
[----:B------:R-:W-:Y:S02]  /*3b3b0*/  R2UR UR4, R20 ;  /* 0x00000000140472ca */ /* 0x000fe400000e0000 */
[----:B------:R-:W-:-:S13]  /*3b3c0*/  R2UR UR5, R21 ;  /* 0x00000000150572ca */ /* 0x000fda00000e0000 */
[----:B01234-:R-:W2:Y:S04]  /*3b3d0*/  LD.E.128 R12, desc[UR4][R36.64+0x5000] ;  /* 0x00500004240c7980 */ /* 0x01fea8000c101d00 */
[----:B--2---:R0:W-:Y:S02]  /*3b3e0*/  ST.E.128 desc[UR4][R28.64+0xa0], R12 ;  /* 0x0000a00c1c007985 */ /* 0x0041e4000c101d04 */
.L_x_4599:
[----:B------:R-:W-:Y:S05]  /*3b3f0*/  BSYNC B2 ;  /* 0x0000000000027941 */ /* 0x000fea0003800000 */
.L_x_4598:
[----:B------:R-:W-:Y:S02]  /*3b400*/  R2UR UR4, R20 ;  /* 0x00000000140472ca */ /* 0x000fe400000e0000 */
[----:B------:R-:W-:-:S13]  /*3b410*/  R2UR UR5, R21 ;  /* 0x00000000150572ca */ /* 0x000fda00000e0000 */
[----:B------:R-:W2:Y:S02]  /*3b420*/  LD.E R32, desc[UR4][R32.64] ;  /* 0x0000000420207980 */ /* 0x000ea4000c101900 */
[----:B--2---:R-:W-:-:S05]  /*3b430*/  VIADD R7, R32, 0x80 ;  /* 0x0000008020077836 */ /* 0x004fca0000000000 */
[----:B------:R-:W-:-:S13]  /*3b440*/  ISETP.GE.AND P1, PT, R7, R56, PT ;  /* 0x000000380700720c */ /* 0x000fda0003f26270 */
[----:B------:R-:W-:Y:S05]  /*3b450*/  @P1 BRA `(.L_x_4541) ;  /* 0x00000004000c1947 */ /* 0x000fea0003800000 */
[----:B------:R-:W-:Y:S02]  /*3b460*/  R2UR UR4, R20 ;  /* 0x00000000140472ca */ /* 0x000fe400000e0000 */
[----:B------:R-:W-:-:S13]  /*3b470*/  R2UR UR5, R21 ;  /* 0x00000000150572ca */ /* 0x000fda00000e0000 */
[----:B01-345:R-:W2:Y:S01]  /*3b480*/  LD.E.U8 R28, desc[UR4][R34.64] ;  /* 0x00000004221c7980 */ /* 0x03bea2000c101100 */
[----:B------:R-:W-:Y:S01]  /*3b490*/  IADD3 R40, P2, P3, R30, R26, R40 ;  /* 0x0000001a1e287210 */ /* 0x000fe20007b5e028 */
[----:B------:R-:W-:Y:S03]  /*3b4a0*/  BSSY B2, `(.L_x_4610) ;  /* 0x000000c000027945 */ /* 0x000fe60003800000 */
[----:B------:R-:W-:Y:S02]  /*3b4b0*/  IADD3.X R41, R31, R27, R43, P2, P3 ;  /* 0x0000001b1f297210 */ /* 0x000fe400017e642b */
        /* <DEDUP_REMOVED lines=10> */
.L_x_4611:
[----:B------:R-:W-:Y:S05]  /*3b560*/  BSYNC B2 ;  /* 0x0000000000027941 */ /* 0x000fea0003800000 */
.L_x_4610:
        /* <DEDUP_REMOVED lines=10> */
.L_x_4613:
[----:B------:R-:W-:Y:S05]  /*3b610*/  BSYNC B2 ;  /* 0x0000000000027941 */ /* 0x000fea0003800000 */
.L_x_4612:
        /* <DEDUP_REMOVED lines=10> */
.L_x_4615:
[----:B------:R-:W-:Y:S05]  /*3b6c0*/  BSYNC B2 ;  /* 0x0000000000027941 */ /* 0x000fea0003800000 */
.L_x_4614:
        /* <DEDUP_REMOVED lines=10> */
.L_x_4617:
[----:B------:R-:W-:Y:S05]  /*3b770*/  BSYNC B2 ;  /* 0x0000000000027941 */ /* 0x000fea0003800000 */
.L_x_4616:
        /* <DEDUP_REMOVED lines=10> */
.L_x_4619:
[----:B------:R-:W-:Y:S05]  /*3b820*/  BSYNC B2 ;  /* 0x0000000000027941 */ /* 0x000fea0003800000 */
.L_x_4618:
[----:B-----5:R-:W-:-:S13]  /*3b830*/  LOP3.LUT P1, RZ, R28, 0x20, RZ, 0xc0, !PT ;  /* 0x000000201cff7812 */ /* 0x020fda000782c0ff */
[----:B------:R-:W-:Y:S05]  /*3b840*/  @!P1 BRA `(.L_x_4541) ;  /* 0x0000000000109947 */ /* 0x000fea0003800000 */
[----:B------:R-:W-:Y:S02]  /*3b850*/  R2UR UR4, R20 ;  /* 0x00000000140472ca */ /* 0x000fe400000e0000 */
[----:B------:R-:W-:-:S13]  /*3b860*/  R2UR UR5, R21 ;  /* 0x00000000150572ca */ /* 0x000fda00000e0000 */
[----:B------:R-:W5:Y:S04]  /*3b870*/  LD.E.128 R36, desc[UR4][R36.64+0x7000] ;  /* 0x0070000424247980 */ /* 0x000f68000c101d00 */
[----:B-----5:R0:W-:Y:S02]  /*3b880*/  ST.E.128 desc[UR4][R40.64+0xa0], R36 ;  /* 0x0000a02428007985 */ /* 0x0201e4000c101d04 */
.L_x_4541:
[----:B------:R-:W-:Y:S05]  /*3b890*/  BSYNC B0 ;  /* 0x0000000000007941 */ /* 0x000fea0003800000 */
.L_x_4506:
        /* <DEDUP_REMOVED lines=8> */
[----:B0-----:R-:W-:-:S02]  /*3b920*/  LOP3.LUT P1, RZ, R12, 0x7f, RZ, 0xc0, !PT ;  /* 0x0000007f0cff7812 */ /* 0x001fc4000782c0ff */
[----:B-----5:R-:W-:-:S05]  /*3b930*/  LEA.HI R7, R12, 0x8, RZ, 0x19 ;  /* 0x000000080c077811 */ /* 0x020fca00078fc8ff */
[----:B-1----:R0:W-:Y:S06]  /*3b940*/  BAR.SYNC.DEFER_BLOCKING R7, 0x80 ;  /* 0x000200070000751d */ /* 0x0021ec0000010000 */
[----:B------:R-:W-:Y:S05]  /*3b950*/  @P1 BRA `(.L_x_4620) ;  /* 0x0000000000241947 */ /* 0x000fea0003800000 */
[----:B------:R-:W2:Y:S01]  /*3b960*/  LDL.64 R12, [R3+0x10] ;  /* 0x00001000030c7983 */ /* 0x000ea20000100a00 */
[----:B------:R-:W-:Y:S02]  /*3b970*/  R2UR UR4, R20 ;  /* 0x00000000140472ca */ /* 0x000fe400000e0000 */
[----:B------:R-:W-:Y:S01]  /*3b980*/  R2UR UR5, R21 ;  /* 0x00000000150572ca */ /* 0x000fe200000e0000 */
[----:B------:R-:W3:-:S12]  /*3b990*/  LDL R0, [R0] ;  /* 0x0000000000007983 */ /* 0x000ed80000100800 */
[----:B--2---:R-:W0:Y:S02]  /*3b9a0*/  LD.E.64 R12, desc[UR4][R12.64+0x30] ;  /* 0x000030040c0c7980 */ /* 0x004e24000c101b00 */
[----:B0-----:R-:W-:-:S05]  /*3b9b0*/  MOV R7, R12 ;  /* 0x0000000c00077202 */ /* 0x001fca0000000f00 */
[----:B---3--:R-:W-:-:S05]  /*3b9c0*/  IMAD R7, R0, 0x8, R7 ;  /* 0x0000000800077824 */ /* 0x008fca00078e0207 */
[----:B------:R-:W-:-:S04]  /*3b9d0*/  PRMT R7, RZ, 0x654, R7 ;  /* 0x00000654ff077816 */ /* 0x000fc80000000007 */
[----:B------:R1:W-:Y:S03]  /*3b9e0*/  SYNCS.ARRIVE.TRANS64.RED.A1T0 RZ, [R7+URZ], RZ ;  /* 0x000000ff07ff79a7 */ /* 0x0003e6000810043f */
.L_x_4620:
[----:B------:R-:W-:-:S04]  /*3b9f0*/  IMAD.MOV.U32 R97, RZ, RZ, 0x0 ;  /* 0x00000000ff617424 */ /* 0x000fc800078e00ff */
[----:B01----:R-:W-:Y:S05]  /*3ba00*/  RET.REL.NODEC R96 `(_ZN7cutlass13device_kernelIN5flash11enable_sm90INS1_16FlashAttnFwdSm90INS1_25CollectiveMainloopFwdSm90ILi2EN4cute5tupleIJNS5_1CILi1EEES8_S8_EEENS6_IJNS7_ILi128EEENS7_ILi160EEENS7_ILi192EEEEEELi192ENS_12float_e4m3_tEfNS_4arch4Sm90ELb0ELb1ELb0ELb1ELb0ELb1ELb0ELb1ELb1ELb0ELb0ELb0EEENS1_21CollectiveEpilogueFwdINS6_IJSA_SC_SB_EEES9_NS_10bfloat16_tESG_Li256ELb1ELb0ELb0ELb1EEENS1_36VarlenDynamicPersistentTileSchedulerILi128ELi160ELi256ELi128ELb0ELb0ELb1ELb1ELb0ELb1EEEEEEEEEvNT_6ParamsE) ;  /* 0xfffffc44607c7950 */ /* 0x003fea0003c3ffff */
.L_x_4516:
[----:B-1----:R1:W2:Y:S02]  /*3ba10*/  SYNCS.PHASECHK.TRANS64.TRYWAIT P1, [R7+URZ], R12 ;  /* 0x0000000c070075a7 */ /* 0x0022a4000802017f */
[----:B--2---:R-:W-:Y:S05]  /*3ba20*/  @!P1 NANOSLEEP.SYNCS 0x989680 ;  /* 0x009896800000995d */ /* 0x004fea0003900000 */
[----:B------:R-:W2:Y:S02]  /*3ba30*/  @!P1 SYNCS.PHASECHK.TRANS64 P1, [R7+URZ], R12 ;  /* 0x0000000c070095a7 */ /* 0x000ea4000802007f */
[----:B--2---:R-:W-:Y:S05]  /*3ba40*/  @!P1 BRA `(.L_x_4516) ;  /* 0xfffffffc00f09947 */ /* 0x004fea000383ffff */
[----:B------:R-:W-:Y:S05]  /*3ba50*/  BRA `(.L_x_4621) ;  /* 0xfffffef800a47947 */ /* 0x000fea000383ffff */
.L_x_4571:
[----:B--2---:R2:W3:Y:S02]  /*3ba60*/  SYNCS.PHASECHK.TRANS64.TRYWAIT P1, [R7+URZ], R90 ;  /* 0x0000005a070075a7 */ /* 0x0044e4000802017f */
[----:B---3--:R-:W-:Y:S05]  /*3ba70*/  @!P1 NANOSLEEP.SYNCS 0x989680 ;  /* 0x009896800000995d */ /* 0x008fea0003900000 */
[----:B------:R-:W3:Y:S02]  /*3ba80*/  @!P1 SYNCS.PHASECHK.TRANS64 P1, [R7+URZ], R90 ;  /* 0x0000005a070095a7 */ /* 0x000ee4000802007f */
[----:B---3--:R-:W-:Y:S05]  /*3ba90*/  @!P1 BRA `(.L_x_4571) ;  /* 0xfffffffc00f09947 */ /* 0x008fea000383ffff */
[----:B------:R-:W-:Y:S05]  /*3baa0*/  BRA `(.L_x_4622) ;  /* 0xffffff7400647947 */ /* 0x000fea000383ffff */
.L_x_4597:
[----:B0-----:R0:W1:Y:S02]  /*3bab0*/  SYNCS.PHASECHK.TRANS64.TRYWAIT P1, [R7+URZ], R14 ;  /* 0x0000000e070075a7 */ /* 0x001064000802017f */
[----:B-1----:R-:W-:Y:S05]  /*3bac0*/  @!P1 NANOSLEEP.SYNCS 0x989680 ;  /* 0x009896800000995d */ /* 0x002fea0003900000 */
[----:B------:R-:W1:Y:S02]  /*3bad0*/  @!P1 SYNCS.PHASECHK.TRANS64 P1, [R7+URZ], R14 ;  /* 0x0000000e070095a7 */ /* 0x000e64000802007f */
[----:B-1----:R-:W-:Y:S05]  /*3bae0*/  @!P1 BRA `(.L_x_4597) ;  /* 0xfffffffc00f09947 */ /* 0x002fea000383ffff */
[----:B------:R-:W-:Y:S05]  /*3baf0*/  BRA `(.L_x_4623) ;  /* 0xfffffff000947947 */ /* 0x000fea000383ffff */
.L_x_4624:
        /* <DEDUP_REMOVED lines=16> */
.L_x_12365:


//--------------------- .text._ZN7cutlass13device_kernelIN5flash11enable_sm90INS1_16FlashAttnFwdSm90INS1_25CollectiveMainloopFwdSm90ILi2EN4cute5tupleIJNS5_1CILi1EEES8_S8_EEENS6_IJNS7_ILi128EEENS7_ILi160EEENS7_ILi192EEEEEELi192ENS_12float_e4m3_tEfNS_4arch4Sm90ELb1ELb0ELb0ELb0ELb0ELb0ELb0ELb1ELb1ELb0ELb0ELb0EEENS1_21CollectiveEpilogueFwdINS6_IJSA_SC_SB_EEES9_NS_10bfloat16_tESG_Li256ELb0ELb0ELb0ELb1EEENS1_30DynamicPersistentTileSchedulerILi256ELi128ELb0ELb0ELb1EEEEEEEEEvNT_6ParamsE --------------------------
	.section	.text._ZN7cutlass13device_kernelIN5flash11enable_sm90INS1_16FlashAttnFwdSm90INS1_25CollectiveMainloopFwdSm90ILi2EN4cute5tupleIJNS5_1CILi1EEES8_S8_EEENS6_IJNS7_ILi128EEENS7_ILi160EEENS7_ILi192EEEEEELi192ENS_12float_e4m3_tEfNS_4arch4Sm90ELb1ELb0ELb0ELb0ELb0ELb0ELb0ELb1ELb1ELb0ELb0ELb0EEENS1_21CollectiveEpilogueFwdINS6_IJSA_SC_SB_EEES9_NS_10bfloat16_tESG_Li256ELb0ELb0ELb0ELb1EEENS1_30DynamicPersistentTileSchedulerILi256ELi128ELb0ELb0ELb1EEEEEEEEEvNT_6ParamsE,"ax",@progbits
	.align	128
.text._ZN7cutlass13device_kernelIN5flash11enable_sm90INS1_16FlashAttnFwdSm90INS1_25CollectiveMainloopFwdSm90ILi2EN4cute5tupleIJNS5_1CILi1EEES8_S8_EEENS6_IJNS7_ILi128EEENS7_ILi160EEENS7_ILi192EEEEEELi192ENS_12float_e4m3_tEfNS_4arch4Sm90ELb1ELb0ELb0ELb0ELb0ELb0ELb0ELb1ELb1ELb0ELb0ELb0EEENS1_21CollectiveEpilogueFwdINS6_IJSA_SC_SB_EEES9_NS_10bfloat16_tESG_Li256ELb0ELb0ELb0ELb1EEENS1_30DynamicPersistentTileSchedulerILi256ELi128ELb0ELb0ELb1EEEEEEEEEvNT_6ParamsE:
        .type           _ZN7cutlass13device_kernelIN5flash11enable_sm90INS1_16FlashAttnFwdSm90INS1_25CollectiveMainloopFwdSm90ILi2EN4cute5tupleIJNS5_1CILi1EEES8_S8_EEENS6_IJNS7_ILi128EEENS7_ILi160EEENS7_ILi192EEEEEELi192ENS_12float_e4m3_tEfNS_4arch4Sm90ELb1ELb0ELb0ELb0ELb0ELb0ELb0ELb1ELb1ELb0ELb0ELb0EEENS1_21CollectiveEpilogueFwdINS6_IJSA_SC_SB_EEES9_NS_10bfloat16_tESG_Li256ELb0ELb0ELb0ELb1EEENS1_30DynamicPersistentTileSchedulerILi256ELi128ELb0ELb0ELb1EEEEEEEEEvNT_6ParamsE,@function
        .size           _ZN7cutlass13device_kernelIN5flash11enable_sm90INS1_16FlashAttnFwdSm90INS1_25CollectiveMainloopFwdSm90ILi2EN4cute5tupleIJNS5_1CILi1EEES8_S8_EEENS6_IJNS7_ILi128EEENS7_ILi160EEENS7_ILi192EEEEEELi192ENS_12float_e4m3_tEfNS_4arch4Sm90ELb1ELb0ELb0ELb0ELb0ELb0ELb0ELb1ELb1ELb0ELb0ELb0EEENS1_21CollectiveEpilogueFwdINS6_IJSA_SC_SB_EEES9_NS_10bfloat16_tESG_Li256ELb0ELb0ELb0ELb1EEENS1_30DynamicPersistentTileSchedulerILi256ELi128ELb0ELb0ELb1EEEEEEEEEvNT_6ParamsE,(.L_x_12367 - _ZN7cutlass13device_kernelIN5flash11enable_sm90INS1_16FlashAttnFwdSm90INS1_25CollectiveMainloopFwdSm90ILi2EN4cute5tupleIJNS5_1CILi1EEES8_S8_EEENS6_IJNS7_ILi128EEENS7_ILi160EEENS7_ILi192EEEEEELi192ENS_12float_e4m3_tEfNS_4arch4Sm90ELb1ELb0ELb0ELb0ELb0ELb0ELb0ELb1ELb1ELb0ELb0ELb0EEENS1_21CollectiveEpilogueFwdINS6_IJSA_SC_SB_EEES9_NS_10bfloat16_tESG_Li256ELb0ELb0ELb0ELb1EEENS1_30DynamicPersistentTileSchedulerILi256ELi128ELb0ELb0ELb1EEEEEEEEEvNT_6ParamsE)
        .other          _ZN7cutlass13device_kernelIN5flash11enable_sm90INS1_16FlashAttnFwdSm90INS1_25CollectiveMainloopFwdSm90ILi2EN4cute5tupleIJNS5_1CILi1EEES8_S8_EEENS6_IJNS7_ILi128EEENS7_ILi160EEENS7_ILi192EEEEEELi192ENS_12float_e4m3_tEfNS_4arch4Sm90ELb1ELb0ELb0ELb0ELb0ELb0ELb0ELb1ELb1ELb0ELb0ELb0EEENS1_21CollectiveEpilogueFwdINS6_IJSA_SC_SB_EEES9_NS_10bfloat16_tESG_Li256ELb0ELb0ELb0ELb1EEENS1_30DynamicPersistentTileSchedulerILi256ELi128ELb0ELb0ELb1EEEEEEEEEvNT_6ParamsE,@"STO_CUDA_ENTRY STV_DEFAULT"
_ZN7cutlass13device_kernelIN5flash11enable_sm90INS1_16FlashAttnFwdSm90INS1_25CollectiveMainloopFwdSm90ILi2EN4cute5tupleIJNS5_1CILi1EEES8_S8_EEENS6_IJNS7_ILi128EEENS7_ILi160EEENS7_ILi192EEEEEELi192ENS_12float_e4m3_tEfNS_4arch4Sm90ELb1ELb0ELb0ELb0ELb0ELb0ELb0ELb1ELb1ELb0ELb0ELb0EEENS1_21CollectiveEpilogueFwdINS6_IJSA_SC_SB_EEES9_NS_10bfloat16_tESG_Li256ELb0ELb0ELb0ELb1EEENS1_30DynamicPersistentTileSchedulerILi256ELi128ELb0ELb0ELb1EEEEEEEEEvNT_6ParamsE:
[----:B------:R-:W1:Y:S02]  /*0000*/  LDC R1, c[0x0][0x28] ;  /* 0x00000a00ff017b82 */ /* 0x000e640000000800 */
[----:B-1----:R-:W-:Y:S01]  /*0010*/  VIADD R1, R1, 0xffffffd8 ;  /* 0xffffffd801017836 */ /* 0x002fe20000000000 */
[----:B------:R-:W1:Y:S01]  /*0020*/  S2R R3, SR_TID.X ;  /* 0x0000000000037919 */ /* 0x000e620000002100 */
[----:B------:R-:W-:Y:S01]  /*0030*/  ELECT P0, URZ, PT ;  /* 0x00000000003f782f */ /* 0x000fe20003800000 */
[----:B------:R-:W-:Y:S01]  /*0040*/  BSSY B0, `(.L_x_4625) ;  /* 0x0000013000007945 */ /* 0x000fe20003800000 */
[----:B-1----:R-:W-:-:S05]  /*0050*/  SHF.R.U32.HI R0, RZ, 0x5, R3 ;  /* 0x00000005ff007819 */ /* 0x002fca0000011603 */
        /* <DEDUP_REMOVED lines=17> */
.L_x_4626:
[----:B------:R-:W-:Y:S05]  /*0170*/  BSYNC B0 ;  /* 0x0000000000007941 */ /* 0x000fea0003800000 */
.L_x_4625:
[----:B------:R-:W-:Y:S01]  /*0180*/  VOTEU.ANY UP0, P0 ;  /* 0x00000000003f7886 */ /* 0x000fe20000000100 */
[----:B------:R-:W1:Y:S01]  /*0190*/  SHFL.IDX PT, R2, R0, RZ, 0x1f ;  /* 0x00001fff00027589 */ /* 0x000e6200000e0000 */
[----:B------:R-:W-:Y:S01]  /*01a0*/  UMOV UR4, 0x1 ;  /* 0x0000000100047882 */ /* 0x000fe20000000000 */
[----:B------:R-:W-:Y:S01]  /*01b0*/  SHF.R.U32.HI R3, RZ, 0x7, R3 ;  /* 0x00000007ff037819 */ /* 0x000fe20000011603 */
[----:B------:R-:W-:Y:S01]  /*01c0*/  VOTEU.ANY UP1, P0 ;  /* 0x00000000003f7886 */ /* 0x000fe20000020100 */
[----:B------:R-:W2:Y:S01]  /*01d0*/  @UP0 S2UR UR7, SR_CgaCtaId ;  /* 0x00000000000709c3 */ /* 0x000ea20000008800 */
[----:B------:R-:W-:Y:S01]  /*01e0*/  @UP0 UMOV UR6, 0x400 ;  /* 0x0000040000060882 */ /* 0x000fe20000000000 */
[----:B------:R-:W-:-:S04]  /*01f0*/  @UP0 UIADD3 UR4, -UR4, 0x100000, URZ ;  /* 0x0010000004040890 */ /* 0x000fc8000fffe13f */
[----:B------:R-:W-:Y:S02]  /*0200*/  @UP0 USHF.L.U32 UR5, UR4, 0xb, URZ ;  /* 0x0000000b04050899 */ /* 0x000fe4000800063f */
[----:B------:R-:W-:Y:S01]  /*0210*/  @UP0 USHF.L.U32 UR4, UR4, 0x1, URZ ;  /* 0x0000000104040899 */ /* 0x000fe2000800063f */
[----:B-1----:R-:W-:Y:S02]  /*0220*/  ISETP.NE.AND P1, PT, R2, RZ, PT ;  /* 0x000000ff0200720c */ /* 0x002fe40003f25270 */
[----:B------:R1:W3:Y:S01]  /*0230*/  SHFL.IDX PT, R2, R3, RZ, 0x1f ;  /* 0x00001fff03027589 */ /* 0x0002e200000e0000 */
[----:B--2---:R-:W-:Y:S01]  /*0240*/  @UP0 ULEA UR6, UR7, UR6, 0x18 ;  /* 0x0000000607060291 */ /* 0x004fe2000f8ec03f */
[----:B------:R-:W-:Y:S02]  /*0250*/  VOTEU.ANY UP0, P0 ;  /* 0x00000000003f7886 */ /* 0x000fe40000000100 */
[----:B------:R-:W2:Y:S09]  /*0260*/  FENCE.VIEW.ASYNC.S ;  /* 0x00000000000073c6 */ /* 0x000eb20000000000 */
[----:B--2---:R1:W2:Y:S01]  /*0270*/  @UP0 SYNCS.EXCH.64 URZ, [UR6+0x33400], UR4 ;  /* 0x03340004063f05b2 */ /* 0x0042a20008000100 */
[----:B------:R1:W4:Y:S02]  /*0280*/  @UP1 SYNCS.EXCH.64 URZ, [UR6+0x33420], UR4 ;  /* 0x03342004063f15b2 */ /* 0x0003240008000100 */
[----:B-1----:R-:W-:Y:S05]  /*0290*/  @P1 BRA `(.L_x_4627) ;  /* 0x0000000000481947 */ /* 0x002fea0003800000 */
[----:B------:R-:W1:Y:S01]  /*02a0*/  S2UR UR5, SR_CgaCtaId ;  /* 0x00000000000579c3 */ /* 0x000e620000008800 */
        /* <DEDUP_REMOVED lines=17> */
.L_x_4627:
[----:B------:R-:W5:Y:S01]  /*03c0*/  SHFL.IDX PT, R3, R0, RZ, 0x1f ;  /* 0x00001fff00037589 */ /* 0x000f6200000e0000 */
[----:B------:R-:W-:Y:S01]  /*03d0*/  NOP ;  /* 0x0000000000007918 */ /* 0x000fe20000000000 */
[----:B-----5:R-:W-:-:S13]  /*03e0*/  ISETP.NE.AND P0, PT, R3, RZ, PT ;  /* 0x000000ff0300720c */ /* 0x020fda0003f05270 */
        /* <DEDUP_REMOVED lines=19> */
.L_x_4628:
[----:B------:R-:W5:Y:S01]  /*0520*/  SHFL.IDX PT, R3, R0, RZ, 0x1f ;  /* 0x00001fff00037589 */ /* 0x000f6200000e0000 */
[----:B------:R-:W-:Y:S01]  /*0530*/  NOP ;  /* 0x0000000000007918 */ /* 0x000fe20000000000 */
[----:B-----5:R-:W-:-:S13]  /*0540*/  ISETP.NE.AND P0, PT, R3, RZ, PT ;  /* 0x000000ff0300720c */ /* 0x020fda0003f05270 */
        /* <DEDUP_REMOVED lines=13> */
[----:B------:R1:W1:Y:S01]  /*0620*/  SYNCS.EXCH.64 URZ, [UR6+0x33488], UR4 ;  /* 0x03348804063f75b2 */ /* 0x0002620008000100 */
[----:B------:R-:W-:Y:S01]  /*0630*/  NOP ;  /* 0x0000000000007918 */ /* 0x000fe20000000000 */
.L_x_4629:
        /* <DEDUP_REMOVED lines=22> */
.L_x_4630:
        /* <DEDUP_REMOVED lines=22> */
.L_x_4631:
[----:B---3--:R-:W-:Y:S01]  /*0900*/  ISETP.NE.AND P0, PT, R2, RZ, PT ;  /* 0x000000ff0200720c */ /* 0x008fe20003f05270 */
[----:B------:R-:W-:Y:S01]  /*0910*/  IMAD.MOV.U32 R2, RZ, RZ, 0x1 ;  /* 0x00000001ff027424 */ /* 0x000fe200078e00ff */
[----:B------:R-:W-:Y:S01]  /*0920*/  NOP ;  /* 0x0000000000007918 */ /* 0x000fe20000000000 */
[----:B------:R-:W-:-:S03]  /*0930*/  ULDC.64 UR46, c[0x0][0x208] ;  /* 0x00008200002e7ab9 */ /* 0x000fc60000000a00 */
[----:B------:R-:W-:-:S05]  /*0940*/  SEL R2, R2, 0x2, !P0 ;  /* 0x0000000202027807 */ /* 0x000fca0004000000 */
[----:B------:R3:W-:Y:S01]  /*0950*/  STL [R1+0x14], R2 ;  /* 0x0000140201007387 */ /* 0x0007e20000100800 */
[----:B-12-4-:R-:W-:Y:S06]  /*0960*/  BAR.SYNC.DEFER_BLOCKING 0x0 ;  /* 0x0000000000007b1d */ /* 0x016fec0000010000 */
[----:B------:R-:W-:Y:S05]  /*0970*/  @!P0 BRA `(.L_x_4632) ;  /* 0x000000dc00b08947 */ /* 0x000fea0003800000 */
.L_x_4633:
[----:B------:R-:W-:-:S08]  /*0980*/  NOP ;  /* 0x0000000000007918 */ /* 0x000fd00000000000 */
[----:B------:R-:W1:Y:S02]  /*0990*/  USETMAXREG.TRY_ALLOC.CTAPOOL UP0, 0xf0 ;  /* 0x000000f0000079c8 */ /* 0x000e640008000600 */
[----:B-1----:R-:W-:-:S13]  /*09a0*/  PLOP3.LUT P0, PT, PT, PT, UP0, 0x80, 0x0 ;  /* 0x000000000000781c */ /* 0x002fda0003f0f008 */
[----:B------:R-:W-:Y:S05]  /*09b0*/  @!P0 BRA `(.L_x_4633) ;  /* 0xfffffffc00f08947 */ /* 0x000fea000383ffff */
[----:B---3--:R-:W1:Y:S01]  /*09c0*/  S2R R2, SR_TID.X ;  /* 0x0000000000027919 */ /* 0x008e620000002100 */
        /* <DEDUP_REMOVED lines=9> */
[----:B------:R-:W2:Y:S01]  /*0a60*/  LDL.LU R11, [R1+0x14] ;  /* 0x00001400010b7983 */ /* 0x000ea20000300800 */
[----:B------:R-:W-:Y:S01]  /*0a70*/  VIADD R229, R2, 0xffffff80 ;  /* 0xffffff8002e57836 */ /* 0x000fe20000000000 */
[----:B------:R-:W1:Y:S04]  /*0a80*/  S2UR UR36, SR_CgaCtaId ;  /* 0x00000000002479c3 */ /* 0x000e680000008800 */
[----:B------:R-:W-:-:S04]  /*0a90*/  SHF.R.S32.HI R0, RZ, 0x1f, R229 ;  /* 0x0000001fff007819 */ /* 0x000fc800000114e5 */
[-C--:B------:R-:W-:Y:S01]  /*0aa0*/  LEA.HI R2, R0, R229.reuse, RZ, 0x7 ;  /* 0x000000e500027211 */ /* 0x080fe200078f38ff */
[----:B------:R-:W3:Y:S03]  /*0ab0*/  S2UR UR6, SR_SWINHI ;  /* 0x00000000000679c3 */ /* 0x000ee60000002f00 */
[----:B------:R-:W-:Y:S02]  /*0ac0*/  LOP3.LUT R226, R2, 0xffffff80, RZ, 0xc0, !PT ;  /* 0xffffff8002e27812 */ /* 0x000fe400078ec0ff */
[----:B------:R-:W-:-:S03]  /*0ad0*/  LEA.HI R3, R0, R229, RZ, 0x4 ;  /* 0x000000e500037211 */ /* 0x000fc600078f20ff */
[----:B------:R-:W-:Y:S01]  /*0ae0*/  IMAD.IADD R226, R229, 0x1, -R226 ;  /* 0x00000001e5e27824 */ /* 0x000fe200078e0ae2 */
[----:B------:R-:W-:Y:S02]  /*0af0*/  SHF.R.S32.HI R6, RZ, 0x4, R3 ;  /* 0x00000004ff067819 */ /* 0x000fe40000011403 */
[----:B------:R-:W-:Y:S02]  /*0b00*/  LEA.HI R228, R0, R229, RZ, 0x5 ;  /* 0x000000e500e47211 */ /* 0x000fe400078f28ff */
[----:B------:R-:W-:Y:S02]  /*0b10*/  SHF.R.S32.HI R7, RZ, 0x1f, R226 ;  /* 0x0000001fff077819 */ /* 0x000fe400000114e2 */
[C---:B------:R-:W-:Y:S02]  /*0b20*/  LEA.HI R5, R3.reuse, R6, RZ, 0x1 ;  /* 0x0000000603057211 */ /* 0x040fe400078f08ff */
[----:B------:R-:W-:Y:S02]  /*0b30*/  LOP3.LUT R4, R3, 0x3fffff0, RZ, 0xc0, !PT ;  /* 0x03fffff003047812 */ /* 0x000fe400078ec0ff */
[----:B------:R-:W-:-:S02]  /*0b40*/  LEA.HI R8, R7, R226, RZ, 0x2 ;  /* 0x000000e207087211 */ /* 0x000fc400078f10ff */
[----:B------:R-:W-:Y:S01]  /*0b50*/  LOP3.LUT R5, R5, 0x1ffffffe, RZ, 0xc0, !PT ;  /* 0x1ffffffe05057812 */ /* 0x000fe200078ec0ff */
[----:B------:R-:W-:Y:S01]  /*0b60*/  IMAD.IADD R3, R229, 0x1, -R4 ;  /* 0x00000001e5037824 */ /* 0x000fe200078e0a04 */
[----:B------:R-:W-:Y:S02]  /*0b70*/  SHF.R.S32.HI R228, RZ, 0x5, R228 ;  /* 0x00000005ffe47819 */ /* 0x000fe400000114e4 */
[----:B------:R-:W-:Y:S01]  /*0b80*/  SHF.R.S32.HI R227, RZ, 0x7, R2 ;  /* 0x00000007ffe37819 */ /* 0x000fe20000011402 */
[----:B------:R-:W-:Y:S01]  /*0b90*/  UMOV UR37, 0x400 ;  /* 0x0000040000257882 */ /* 0x000fe20000000000 */
[--C-:B------:R-:W-:Y:S02]  /*0ba0*/  SHF.R.S32.HI R9, RZ, 0x2, R8.reuse ;  /* 0x00000002ff097819 */ /* 0x100fe40000011408 */
[----:B------:R-:W-:Y:S01]  /*0bb0*/  SHF.R.S32.HI R10, RZ, 0x1f, R8 ;  /* 0x0000001fff0a7819 */ /* 0x000fe20000011408 */
[----:B-1----:R-:W-:Y:S01]  /*0bc0*/  ULEA UR37, UR36, UR37, 0x18 ;  /* 0x0000002524257291 */ /* 0x002fe2000f8ec03f */
[----:B------:R-:W-:Y:S01]  /*0bd0*/  LEA.HI R2, R2, R227, RZ, 0x1 ;  /* 0x000000e302027211 */ /* 0x000fe200078f08ff */
[----:B------:R-:W-:Y:S01]  /*0be0*/  IMAD.IADD R5, R6, 0x1, -R5 ;  /* 0x0000000106057824 */ /* 0x000fe200078e0a05 */
[----:B------:R-:W-:Y:S01]  /*0bf0*/  LEA.HI R10, R10, R9, RZ, 0x3 ;  /* 0x000000090a0a7211 */ /* 0x000fe200078f18ff */
[----:B------:R-:W-:Y:S01]  /*0c00*/  IMAD R4, R228, 0x10, R3 ;  /* 0x00000010e4047824 */ /* 0x000fe200078e0203 */
[----:B------:R-:W-:-:S02]  /*0c10*/  LOP3.LUT R2, R2, 0x3fffffe, RZ, 0xc0, !PT ;  /* 0x03fffffe02027812 */ /* 0x000fc400078ec0ff */
[----:B------:R-:W-:Y:S01]  /*0c20*/  LOP3.LUT R10, R10, 0xfffffff8, RZ, 0xc0, !PT ;  /* 0xfffffff80a0a7812 */ /* 0x000fe200078ec0ff */
[----:B------:R-:W-:Y:S01]  /*0c30*/  IMAD R3, R4, 0x8, R5 ;  /* 0x0000000804037824 */ /* 0x000fe200078e0205 */
[----:B------:R-:W-:Y:S01]  /*0c40*/  LEA.HI R7, R7, R226, RZ, 0x5 ;  /* 0x000000e207077211 */ /* 0x000fe200078f28ff */
[----:B------:R-:W-:Y:S01]  /*0c50*/  UMOV UR4, UR37 ;  /* 0x0000002500047c82 */ /* 0x000fe20008000000 */
[----:B---3--:R-:W-:Y:S01]  /*0c60*/  UMOV UR5, UR6 ;  /* 0x0000000600057c82 */ /* 0x008fe20008000000 */
[----:B------:R-:W-:Y:S01]  /*0c70*/  LEA.HI R0, R0, R229, RZ, 0x3 ;  /* 0x000000e500007211 */ /* 0x000fe200078f18ff */
[----:B------:R-:W-:Y:S01]  /*0c80*/  IMAD.U32 R18, RZ, RZ, UR4 ;  /* 0x00000004ff127e24 */ /* 0x000fe2000f8e00ff */
[----:B------:R-:W-:Y:S01]  /*0c90*/  SHF.R.S32.HI R7, RZ, 0x5, R7 ;  /* 0x00000005ff077819 */ /* 0x000fe20000011407 */
[----:B------:R-:W-:Y:S02]  /*0ca0*/  IMAD.U32 R19, RZ, RZ, UR5 ;  /* 0x00000005ff137e24 */ /* 0x000fe4000f8e00ff */
[----:B------:R-:W-:-:S02]  /*0cb0*/  IMAD.SHL.U32 R3, R3, 0x8, RZ ;  /* 0x0000000803037824 */ /* 0x000fc400078e00ff */
[----:B------:R-:W-:Y:S01]  /*0cc0*/  IMAD.IADD R221, R227, 0x1, -R2 ;  /* 0x00000001e3dd7824 */ /* 0x000fe200078e0a02 */
[----:B------:R-:W-:Y:S01]  /*0cd0*/  LOP3.LUT R2, R0, 0x1ffffff8, RZ, 0xc0, !PT ;  /* 0x1ffffff800027812 */ /* 0x000fe200078ec0ff */
[----:B------:R-:W-:Y:S02]  /*0ce0*/  IMAD.IADD R10, R9, 0x1, -R10 ;  /* 0x00000001090a7824 */ /* 0x000fe400078e0a0a */
[----:B------:R-:W-:Y:S01]  /*0cf0*/  IMAD.WIDE R18, R3, 0x2, R18 ;  /* 0x0000000203127825 */ /* 0x000fe200078e0212 */
[----:B------:R-:W-:-:S03]  /*0d00*/  LOP3.LUT R3, R8, 0x7ffffffc, RZ, 0xc0, !PT ;  /* 0x7ffffffc08037812 */ /* 0x000fc600078ec0ff */
[----:B------:R-:W-:Y:S02]  /*0d10*/  IMAD R10, R7, 0x10, R10 ;  /* 0x00000010070a7824 */ /* 0x000fe400078e020a */
[----:B------:R-:W-:Y:S01]  /*0d20*/  IMAD.IADD R2, R229, 0x1, -R2 ;  /* 0x00000001e5027824 */ /* 0x000fe200078e0a02 */
[----:B------:R-:W-:Y:S01]  /*0d30*/  SHF.R.S32.HI R222, RZ, 0x3, R0 ;  /* 0x00000003ffde7819 */ /* 0x000fe20000011400 */
[----:B------:R-:W-:Y:S02]  /*0d40*/  IMAD R221, R221, 0x40, R10 ;  /* 0x00000040dddd7824 */ /* 0x000fe400078e020a */
[----:B------:R-:W-:Y:S02]  /*0d50*/  IMAD.MOV.U32 R225, RZ, RZ, RZ ;  /* 0x000000ffffe17224 */ /* 0x000fe400078e00ff */
[----:B------:R-:W-:Y:S02]  /*0d60*/  IMAD.MOV.U32 R16, RZ, RZ, RZ ;  /* 0x000000ffff107224 */ /* 0x000fe400078e00ff */
[----:B------:R-:W-:-:S02]  /*0d70*/  IMAD.SHL.U32 R22, R2, 0x8, RZ ;  /* 0x0000000802167824 */ /* 0x000fc400078e00ff */
[----:B------:R-:W-:Y:S01]  /*0d80*/  IMAD.IADD R220, R226, 0x1, -R3 ;  /* 0x00000001e2dc7824 */ /* 0x000fe200078e0a03 */
[----:B------:R-:W-:Y:S01]  /*0d90*/  UMOV UR4, UR7 ;  /* 0x0000000700047c82 */ /* 0x000fe20008000000 */
[----:B------:R-:W-:Y:S01]  /*0da0*/  ULDC.64 UR52, c[0x0][0x198] ;  /* 0x0000660000347ab9 */ /* 0x000fe20000000a00 */
[----:B------:R-:W-:Y:S01]  /*0db0*/  UMOV UR48, URZ ;  /* 0x0000003f00307c82 */ /* 0x000fe20008000000 */
[----:B--2---:R-:W-:-:S07]  /*0dc0*/  LOP3.LUT R17, R11, 0x1, RZ, 0xfc, !PT ;  /* 0x000000010b117812 */ /* 0x004fce00078efcff */
.L_x_4683:
        /* <DEDUP_REMOVED lines=20> */
.L_x_4634:
[----:B------:R-:W-:Y:S01]  /*0f10*/  ULDC UR6, c[0x0][0xdc4] ;  /* 0x0003710000067ab9 */ /* 0x000fe20000000800 */
[----:B------:R-:W-:Y:S01]  /*0f20*/  UMOV UR39, UR7 ;  /* 0x0000000700277c82 */ /* 0x000fe20008000000 */
[----:B------:R-:W-:-:S11]  /*0f30*/  UISETP.NE.AND UP0, UPT, UR6, 0x1, UPT ;  /* 0x000000010600788c */ /* 0x000fd6000bf05270 */
[----:B------:R-:W-:Y:S02]  /*0f40*/  @UP0 ULDC.64 UR10, c[0x0][0xdc8] ;  /* 0x00037200000a0ab9 */ /* 0x000fe40000000a00 */
[----:B------:R-:W-:-:S04]  /*0f50*/  UIMAD.WIDE.U32 UR4, UR7, UR10, URZ ;  /* 0x0000000a070472a5 */ /* 0x000fc8000f8e003f */
[----:B------:R-:W-:-:S04]  /*0f60*/  @UP0 USHF.R.U32.HI UR39, URZ, UR11, UR5 ;  /* 0x0000000b3f270299 */ /* 0x000fc80008011605 */
[----:B------:R-:W-:-:S12]  /*0f70*/  UIMAD UR4, UR39, UR6, URZ ;  /* 0x00000006270472a4 */ /* 0x000fd8000f8e023f */
.L_x_4635:
[----:B------:R-:W1:Y:S01]  /*0f80*/  LDC.64 R14, c[0x0][0x990] ;  /* 0x00026400ff0e7b82 */ /* 0x000e620000000a00 */
[----:B------:R-:W-:Y:S01]  /*0f90*/  ULDC UR43, c[0x0][0xdb8] ;  /* 0x00036e00002b7ab9 */ /* 0x000fe20000000800 */
[----:B------:R-:W-:Y:S02]  /*0fa0*/  UIADD3 UR4, UR7, -UR4, URZ ;  /* 0x8000000407047290 */ /* 0x000fe4000fffe03f */
[----:B------:R-:W-:Y:S01]  /*0fb0*/  UISETP.NE.AND UP0, UPT, UR43, 0x1, UPT ;  /* 0x000000012b00788c */ /* 0x000fe2000bf05270 */
[----:B------:R-:W-:-:S03]  /*0fc0*/  ULDC UR5, c[0x0][0xdc4] ;  /* 0x0003710000057ab9 */ /* 0x000fc60000000800 */
[----:B------:R-:W2:Y:S01]  /*0fd0*/  LDC R0, c[0x0][0x428] ;  /* 0x00010a00ff007b82 */ /* 0x000ea20000000800 */
[----:B------:R-:W-:-:S06]  /*0fe0*/  UIMAD UR8, UR8, UR5, UR4 ;  /* 0x00000005080872a4 */ /* 0x000fcc000f8e0204 */
[----:B------:R-:W-:Y:S01]  /*0ff0*/  @UP0 ULDC UR4, c[0x0][0xdbc] ;  /* 0x00036f0000040ab9 */ /* 0x000fe20000000800 */
[----:B------:R-:W3:Y:S01]  /*1000*/  LDC.64 R24, c[0x0][0x998] ;  /* 0x00026600ff187b82 */ /* 0x000ee20000000a00 */
[----:B------:R-:W-:Y:S01]  /*1010*/  UIMAD.WIDE.U32 UR4, UR8, UR4, URZ ;  /* 0x00000004080472a5 */ /* 0x000fe2000f8e003f */
[----:B------:R-:W-:Y:S01]  /*1020*/  @UP0 ULDC UR6, c[0x0][0xdc0] ;  /* 0x0003700000060ab9 */ /* 0x000fe20000000800 */
[----:B------:R-:W-:Y:S02]  /*1030*/  UMOV UR44, UR8 ;  /* 0x00000008002c7c82 */ /* 0x000fe40008000000 */
[----:B------:R-:W-:Y:S01]  /*1040*/  @UP0 USHF.R.U32.HI UR44, URZ, UR6, UR5 ;  /* 0x000000063f2c0299 */ /* 0x000fe20008011605 */
[----:B-1----:R-:W-:-:S03]  /*1050*/  ISETP.NE.U32.AND P0, PT, R14, RZ, PT ;  /* 0x000000ff0e00720c */ /* 0x002fc60003f05070 */
[----:B------:R-:W-:Y:S01]  /*1060*/  UIADD3 UR4, -UR44, URZ, URZ ;  /* 0x0000003f2c047290 */ /* 0x000fe2000fffe13f */
[----:B------:R-:W1:Y:S01]  /*1070*/  LDC R104, c[0x0][0x2e0] ;  /* 0x0000b800ff687b82 */ /* 0x000e620000000800 */
[----:B------:R-:W-:Y:S01]  /*1080*/  IMAD.U32 R7, RZ, RZ, UR44 ;  /* 0x0000002cff077e24 */ /* 0x000fe2000f8e00ff */
[----:B------:R-:W-:Y:S01]  /*1090*/  ISETP.NE.AND.EX P0, PT, R15, RZ, PT, P0 ;  /* 0x000000ff0f00720c */ /* 0x000fe20003f05300 */
[----:B------:R-:W-:Y:S01]  /*10a0*/  UIMAD UR43, UR43, UR4, UR8 ;  /* 0x000000042b2b72a4 */ /* 0x000fe2000f8e0208 */
[----:B------:R-:W-:Y:S01]  /*10b0*/  ULDC UR6, c[0x0][0xdac] ;  /* 0x00036b0000067ab9 */ /* 0x000fe20000000800 */
[----:B--2---:R-:W-:Y:S01]  /*10c0*/  ISETP.NE.AND P2, PT, R0, 0x1, PT ;  /* 0x000000010000780c */ /* 0x004fe20003f45270 */
[----:B------:R-:W-:-:S03]  /*10d0*/  ULDC.64 UR4, c[0x0][0x3f8] ;  /* 0x0000fe0000047ab9 */ /* 0x000fc60000000a00 */
[----:B------:R-:W-:Y:S01]  /*10e0*/  IMAD.U32 R9, RZ, RZ, UR43 ;  /* 0x0000002bff097e24 */ /* 0x000fe2000f8e00ff */
[----:B---3--:R-:W-:-:S05]  /*10f0*/  ISETP.NE.U32.AND P1, PT, R24, RZ, PT ;  /* 0x000000ff1800720c */ /* 0x008fca0003f25070 */
[----:B------:R-:W2:Y:S01]  /*1100*/  @P0 LDC.64 R10, c[0x0][0x9a8] ;  /* 0x00026a00ff0a0b82 */ /* 0x000ea20000000a00 */
[----:B------:R-:W-:Y:S02]  /*1110*/  @P0 SHF.R.S32.HI R3, RZ, 0x1f, R7 ;  /* 0x0000001fff030819 */ /* 0x000fe40000011407 */
[----:B------:R-:W-:-:S05]  /*1120*/  ISETP.NE.AND.EX P1, PT, R25, RZ, PT, P1 ;  /* 0x000000ff1900720c */ /* 0x000fca0003f25310 */
[----:B------:R-:W3:Y:S08]  /*1130*/  @P2 LDC R0, c[0x0][0x42c] ;  /* 0x00010b00ff002b82 */ /* 0x000ef00000000800 */
[----:B------:R-:W4:Y:S01]  /*1140*/  @P2 LDC R5, c[0x0][0x430] ;  /* 0x00010c00ff052b82 */ /* 0x000f220000000800 */
[----:B------:R-:W-:-:S07]  /*1150*/  @P1 SHF.R.S32.HI R7, RZ, 0x1f, R7 ;  /* 0x0000001fff071819 */ /* 0x000fce0000011407 */
[----:B------:R-:W5:Y:S01]  /*1160*/  @P1 LDC.64 R12, c[0x0][0x9b8] ;  /* 0x00026e00ff0c1b82 */ /* 0x000f620000000a00 */
[----:B--2---:R-:W-:-:S04]  /*1170*/  @P0 IMAD R2, R3, R10, RZ ;  /* 0x0000000a03020224 */ /* 0x004fc800078e02ff */
[----:B------:R-:W-:Y:S02]  /*1180*/  @P0 IMAD R11, R11, UR44, R2 ;  /* 0x0000002c0b0b0c24 */ /* 0x000fe4000f8e0202 */
[----:B------:R-:W-:Y:S01]  /*1190*/  @P0 IMAD.WIDE.U32 R2, R10, UR44, RZ ;  /* 0x0000002c0a020c25 */ /* 0x000fe2000f8e00ff */
[----:B------:R-:W2:Y:S03]  /*11a0*/  @P0 LDC.64 R20, c[0x0][0x9b0] ;  /* 0x00026c00ff140b82 */ /* 0x000ea60000000a00 */
[----:B---3--:R-:W-:-:S04]  /*11b0*/  @P2 IMAD.HI.U32 R0, R0, UR43, RZ ;  /* 0x0000002b00002c27 */ /* 0x008fc8000f8e00ff */
[----:B------:R-:W-:Y:S01]  /*11c0*/  @P0 IMAD.IADD R3, R3, 0x1, R11 ;  /* 0x0000000103030824 */ /* 0x000fe200078e020b */
[----:B------:R-:W3:Y:S01]  /*11d0*/  @P1 LDC.64 R26, c[0x0][0x9c0] ;  /* 0x00027000ff1a1b82 */ /* 0x000ee20000000a00 */
[----:B----4-:R-:W-:-:S04]  /*11e0*/  @P2 SHF.R.U32.HI R9, RZ, R5, R0 ;  /* 0x00000005ff092219 */ /* 0x010fc80000011600 */
[--C-:B------:R-:W-:Y:S01]  /*11f0*/  @P1 SHF.R.S32.HI R11, RZ, 0x1f, R9.reuse ;  /* 0x0000001fff0b1819 */ /* 0x100fe20000011409 */
[----:B-----5:R-:W-:Y:S01]  /*1200*/  @P1 IMAD R4, R7, R12, RZ ;  /* 0x0000000c07041224 */ /* 0x020fe200078e02ff */
[----:B------:R-:W-:-:S03]  /*1210*/  @P0 SHF.R.S32.HI R7, RZ, 0x1f, R9 ;  /* 0x0000001fff070819 */ /* 0x000fc60000011409 */
[----:B------:R-:W-:Y:S02]  /*1220*/  @P1 IMAD R13, R13, UR44, R4 ;  /* 0x0000002c0d0d1c24 */ /* 0x000fe4000f8e0204 */
[----:B------:R-:W-:-:S04]  /*1230*/  @P1 IMAD.WIDE.U32 R4, R12, UR44, RZ ;  /* 0x0000002c0c041c25 */ /* 0x000fc8000f8e00ff */
[----:B------:R-:W-:Y:S02]  /*1240*/  @P1 IMAD.IADD R5, R5, 0x1, R13 ;  /* 0x0000000105051824 */ /* 0x000fe400078e020d */
[-C--:B--2---:R-:W-:Y:S02]  /*1250*/  @P0 IMAD R0, R7, R20.reuse, RZ ;  /* 0x0000001407000224 */ /* 0x084fe400078e02ff */
[----:B------:R-:W-:-:S04]  /*1260*/  @P0 IMAD.WIDE.U32 R2, R9, R20, R2 ;  /* 0x0000001409020225 */ /* 0x000fc800078e0002 */
[-C--:B---3--:R-:W-:Y:S02]  /*1270*/  @P1 IMAD R8, R11, R26.reuse, RZ ;  /* 0x0000001a0b081224 */ /* 0x088fe400078e02ff */
[C---:B------:R-:W-:Y:S02]  /*1280*/  @P0 IMAD R11, R9.reuse, R21, R0 ;  /* 0x00000015090b0224 */ /* 0x040fe400078e0200 */
[----:B------:R-:W-:Y:S01]  /*1290*/  @P1 IMAD.WIDE.U32 R6, R9, R26, R4 ;  /* 0x0000001a09061225 */ /* 0x000fe200078e0004 */
[----:B------:R-:W-:-:S03]  /*12a0*/  @P0 LEA R4, P3, R2, R14, 0x2 ;  /* 0x0000000e02040211 */ /* 0x000fc600078610ff */
[----:B------:R-:W-:Y:S01]  /*12b0*/  @P1 IMAD R9, R9, R27, R8 ;  /* 0x0000001b09091224 */ /* 0x000fe200078e0208 */
[----:B------:R-:W-:Y:S01]  /*12c0*/  @P1 LEA R8, P4, R6, R24, 0x2 ;  /* 0x0000001806081211 */ /* 0x000fe200078810ff */
[----:B------:R-:W-:Y:S02]  /*12d0*/  @P0 IMAD.IADD R3, R3, 0x1, R11 ;  /* 0x0000000103030824 */ /* 0x000fe400078e020b */
[----:B------:R-:W-:Y:S02]  /*12e0*/  @P1 IMAD.IADD R0, R7, 0x1, R9 ;  /* 0x0000000107001824 */ /* 0x000fe400078e0209 */
[----:B------:R-:W2:Y:S01]  /*12f0*/  LDC R7, c[0x0][0x288] ;  /* 0x0000a200ff077b82 */ /* 0x000ea20000000800 */
[----:B------:R-:W-:Y:S01]  /*1300*/  @P0 LEA.HI.X R5, R2, R15, R3, 0x2, P3 ;  /* 0x0000000f02050211 */ /* 0x000fe200018f1403 */
[----:B------:R-:W-:Y:S01]  /*1310*/  IMAD.MOV.U32 R3, RZ, RZ, 0x3f800000 ;  /* 0x3f800000ff037424 */ /* 0x000fe200078e00ff */
[----:B------:R-:W-:Y:S01]  /*1320*/  @P1 LEA.HI.X R9, R6, R25, R0, 0x2, P4 ;  /* 0x0000001906091211 */ /* 0x000fe200020f1400 */
[----:B------:R-:W-:-:S04]  /*1330*/  IMAD.MOV.U32 R0, RZ, RZ, 0x3f800000 ;  /* 0x3f800000ff007424 */ /* 0x000fc800078e00ff */
[----:B------:R-:W3:Y:S01]  /*1340*/  @P0 LDG.E R3, desc[UR46][R4.64] ;  /* 0x0000002e04030981 */ /* 0x000ee2000c1e1900 */
[----:B------:R-:W-:Y:S01]  /*1350*/  UISETP.NE.U32.AND UP0, UPT, UR4, URZ, UPT ;  /* 0x0000003f0400728c */ /* 0x000fe2000bf05070 */
[----:B------:R-:W4:Y:S02]  /*1360*/  @P2 LDC R6, c[0x0][0x42c] ;  /* 0x00010b00ff062b82 */ /* 0x000f240000000800 */
[----:B------:R5:W3:Y:S01]  /*1370*/  @P1 LDG.E R0, desc[UR46][R8.64] ;  /* 0x0000002e08001981 */ /* 0x000ae2000c1e1900 */
[----:B------:R-:W-:Y:S01]  /*1380*/  UISETP.NE.AND.EX UP0, UPT, UR5, URZ, UPT, UP0 ;  /* 0x0000003f0500728c */ /* 0x000fe2000bf05300 */
[----:B------:R-:W-:Y:S01]  /*1390*/  IMAD.U32 R224, RZ, RZ, UR43 ;  /* 0x0000002bffe07e24 */ /* 0x000fe2000f8e00ff */
[----:B------:R-:W-:Y:S01]  /*13a0*/  ULOP3.LUT UR4, URZ, UR39, URZ, 0x33, !UPT ;  /* 0x000000273f047292 */ /* 0x000fe2000f8e333f */
[----:B------:R-:W-:Y:S01]  /*13b0*/  PLOP3.LUT P0, PT, PT, PT, PT, 0x80, 0x0 ;  /* 0x000000000000781c */ /* 0x000fe20003f0f070 */
[----:B------:R-:W-:Y:S01]  /*13c0*/  ULDC UR5, c[0x0][0x404] ;  /* 0x0001010000057ab9 */ /* 0x000fe20000000800 */
[----:B------:R-:W-:Y:S01]  /*13d0*/  IMAD.MOV.U32 R119, RZ, RZ, RZ ;  /* 0x000000ffff777224 */ /* 0x000fe200078e00ff */
[----:B------:R-:W-:Y:S01]  /*13e0*/  USEL UR5, UR5, 0x1, UP0 ;  /* 0x0000000105057887 */ /* 0x000fe20008000000 */
[----:B------:R-:W-:Y:S01]  /*13f0*/  CS2R R10, SRZ ;  /* 0x00000000000a7805 */ /* 0x000fe2000001ff00 */
[----:B------:R-:W-:Y:S01]  /*1400*/  UIADD3 UR4, UR4, UR6, URZ ;  /* 0x0000000604047290 */ /* 0x000fe2000fffe03f */
[----:B-----5:R-:W5:Y:S01]  /*1410*/  @P2 LDC R9, c[0x0][0x430] ;  /* 0x00010c00ff092b82 */ /* 0x020f620000000800 */
[----:B------:R-:W-:-:S02]  /*1420*/  CS2R R12, SRZ ;  /* 0x00000000000c7805 */ /* 0x000fc4000001ff00 */
[----:B------:R-:W-:Y:S01]  /*1430*/  CS2R R14, SRZ ;  /* 0x00000000000e7805 */ /* 0x000fe2000001ff00 */
[----:B-1----:R-:W-:Y:S01]  /*1440*/  IMAD R104, R104, UR5, RZ ;  /* 0x0000000568687c24 */ /* 0x002fe2000f8e02ff */
[----:B------:R-:W-:Y:S01]  /*1450*/  USHF.L.U32 UR42, UR4, 0x7, URZ ;  /* 0x00000007042a7899 */ /* 0x000fe2000800063f */
[----:B------:R-:W-:Y:S02]  /*1460*/  CS2R R20, SRZ ;  /* 0x0000000000147805 */ /* 0x000fe4000001ff00 */
[----:B------:R-:W-:Y:S01]  /*1470*/  CS2R R24, SRZ ;  /* 0x0000000000187805 */ /* 0x000fe2000001ff00 */
[C---:B------:R-:W-:Y:S01]  /*1480*/  VIADD R2, R104.reuse, 0x9f ;  /* 0x0000009f68027836 */ /* 0x040fe20000000000 */
[----:B--2---:R-:W-:Y:S01]  /*1490*/  IADD3 R4, R104, 0x11f, -R7 ;  /* 0x0000011f68047810 */ /* 0x004fe20007ffe807 */
[----:B------:R-:W-:Y:S01]  /*14a0*/  ULDC UR4, c[0x0][0x988] ;  /* 0x0002620000047ab9 */ /* 0x000fe20000000800 */
[----:B------:R-:W-:Y:S01]  /*14b0*/  CS2R R26, SRZ ;  /* 0x00000000001a7805 */ /* 0x000fe2000001ff00 */
[----:B------:R-:W-:Y:S01]  /*14c0*/  IMAD.HI R2, R2, 0x66666667, RZ ;  /* 0x6666666702027827 */ /* 0x000fe200078e02ff */
[----:B------:R-:W-:-:S02]  /*14d0*/  CS2R R28, SRZ ;  /* 0x00000000001c7805 */ /* 0x000fc4000001ff00 */
[----:B------:R-:W-:Y:S02]  /*14e0*/  CS2R R30, SRZ ;  /* 0x00000000001e7805 */ /* 0x000fe4000001ff00 */
[----:B------:R-:W-:Y:S01]  /*14f0*/  CS2R R32, SRZ ;  /* 0x0000000000207805 */ /* 0x000fe2000001ff00 */
[----:B------:R-:W-:Y:S01]  /*1500*/  VIADD R4, R4, UR42 ;  /* 0x0000002a04047c36 */ /* 0x000fe20008000000 */
[----:B------:R-:W-:Y:S01]  /*1510*/  SHF.R.U32.HI R5, RZ, 0x1f, R2 ;  /* 0x0000001fff057819 */ /* 0x000fe20000011602 */
[----:B----4-:R-:W-:Y:S01]  /*1520*/  @P2 IMAD.HI.U32 R6, R6, UR43, RZ ;  /* 0x0000002b06062c27 */ /* 0x010fe2000f8e00ff */
[----:B------:R-:W-:Y:S02]  /*1530*/  CS2R R34, SRZ ;  /* 0x0000000000227805 */ /* 0x000fe4000001ff00 */
[----:B------:R-:W-:Y:S02]  /*1540*/  CS2R R36, SRZ ;  /* 0x0000000000247805 */ /* 0x000fe4000001ff00 */
[----:B------:R-:W-:Y:S01]  /*1550*/  LEA.HI.SX32 R5, R2, R5, 0x1a ;  /* 0x0000000502057211 */ /* 0x000fe200078fd2ff */
[----:B------:R-:W-:Y:S01]  /*1560*/  IMAD.HI R4, R4, 0x66666667, RZ ;  /* 0x6666666704047827 */ /* 0x000fe200078e02ff */
[----:B------:R-:W-:-:S02]  /*1570*/  CS2R R38, SRZ ;  /* 0x0000000000267805 */ /* 0x000fc4000001ff00 */
[----:B------:R-:W-:Y:S02]  /*1580*/  CS2R R40, SRZ ;  /* 0x0000000000287805 */ /* 0x000fe4000001ff00 */
[----:B-----5:R-:W-:Y:S02]  /*1590*/  @P2 SHF.R.U32.HI R224, RZ, R9, R6 ;  /* 0x00000009ffe02219 */ /* 0x020fe40000011606 */
[----:B------:R-:W-:Y:S02]  /*15a0*/  CS2R R8, SRZ ;  /* 0x0000000000087805 */ /* 0x000fe4000001ff00 */
[----:B------:R-:W-:Y:S02]  /*15b0*/  SHF.R.U32.HI R7, RZ, 0x1f, R4 ;  /* 0x0000001fff077819 */ /* 0x000fe40000011604 */
[----:B------:R-:W-:Y:S02]  /*15c0*/  CS2R R42, SRZ ;  /* 0x00000000002a7805 */ /* 0x000fe4000001ff00 */
[----:B------:R-:W-:-:S02]  /*15d0*/  CS2R R44, SRZ ;  /* 0x00000000002c7805 */ /* 0x000fc4000001ff00 */
[----:B------:R-:W-:Y:S02]  /*15e0*/  CS2R R46, SRZ ;  /* 0x00000000002e7805 */ /* 0x000fe4000001ff00 */
[----:B------:R-:W-:Y:S02]  /*15f0*/  LEA.HI.SX32 R4, R4, R7, 0x1a ;  /* 0x0000000704047211 */ /* 0x000fe400078fd2ff */
[----:B------:R-:W-:Y:S02]  /*1600*/  CS2R R48, SRZ ;  /* 0x0000000000307805 */ /* 0x000fe4000001ff00 */
[----:B------:R-:W-:Y:S02]  /*1610*/  CS2R R50, SRZ ;  /* 0x0000000000327805 */ /* 0x000fe4000001ff00 */
[----:B------:R-:W-:Y:S02]  /*1620*/  CS2R R52, SRZ ;  /* 0x0000000000347805 */ /* 0x000fe4000001ff00 */
[----:B------:R-:W-:-:S02]  /*1630*/  VIMNMX R105, R5, R4, PT ;  /* 0x0000000405697248 */ /* 0x000fc40003fe0100 */
[----:B------:R-:W-:Y:S02]  /*1640*/  CS2R R4, SRZ ;  /* 0x0000000000047805 */ /* 0x000fe4000001ff00 */
[----:B------:R-:W-:Y:S02]  /*1650*/  CS2R R54, SRZ ;  /* 0x0000000000367805 */ /* 0x000fe4000001ff00 */
[----:B------:R-:W-:Y:S02]  /*1660*/  CS2R R56, SRZ ;  /* 0x0000000000387805 */ /* 0x000fe4000001ff00 */
[----:B------:R-:W-:Y:S02]  /*1670*/  ISETP.GE.AND P1, PT, R105, 0x1, PT ;  /* 0x000000016900780c */ /* 0x000fe40003f26270 */
[----:B------:R-:W-:Y:S02]  /*1680*/  CS2R R58, SRZ ;  /* 0x00000000003a7805 */ /* 0x000fe4000001ff00 */
[----:B------:R-:W-:-:S02]  /*1690*/  CS2R R60, SRZ ;  /* 0x00000000003c7805 */ /* 0x000fc4000001ff00 */
[----:B------:R-:W-:Y:S02]  /*16a0*/  CS2R R62, SRZ ;  /* 0x00000000003e7805 */ /* 0x000fe4000001ff00 */
[----:B------:R-:W-:Y:S01]  /*16b0*/  CS2R R64, SRZ ;  /* 0x0000000000407805 */ /* 0x000fe2000001ff00 */
[----:B------:R-:W-:Y:S01]  /*16c0*/  IMAD.MOV.U32 R66, RZ, RZ, RZ ;  /* 0x000000ffff427224 */ /* 0x000fe200078e00ff */
        /* <DEDUP_REMOVED lines=20> */
[----:B------:R-:W-:Y:S02]  /*1810*/  IMAD.MOV.U32 R140, RZ, RZ, RZ ;  /* 0x000000ffff8c7224 */ /* 0x000fe400078e00ff */
[----:B---3--:R-:W-:Y:S01]  /*1820*/  FMUL.FTZ R0, R3, R0 ;  /* 0x0000000003007220 */ /* 0x008fe20000410000 */
[----:B------:R-:W-:-:S03]  /*1830*/  IMAD.MOV.U32 R3, RZ, RZ, RZ ;  /* 0x000000ffff037224 */ /* 0x000fc600078e00ff */
[----:B------:R-:W-:Y:S01]  /*1840*/  FMUL.FTZ R2, R0, UR4 ;  /* 0x0000000400027c20 */ /* 0x000fe20008410000 */
        /* <DEDUP_REMOVED lines=29> */
.L_x_4637:
[----:B------:R-:W-:Y:S02]  /*1a20*/  LEA.HI R0, R225, R225, RZ, 0x1 ;  /* 0x000000e1e1007211 */ /* 0x000fe400078f08ff */
[----:B------:R-:W-:Y:S02]  /*1a30*/  ISETP.NE.AND P1, PT, R17, 0x3, PT ;  /* 0x000000031100780c */ /* 0x000fe40003f25270 */
[----:B------:R-:W-:-:S05]  /*1a40*/  LOP3.LUT R0, R0, 0xfffffffe, RZ, 0xc0, !PT ;  /* 0xfffffffe00007812 */ /* 0x000fca00078ec0ff */
[----:B------:R-:W-:-:S05]  /*1a50*/  IMAD.IADD R0, R225, 0x1, -R0 ;  /* 0x00000001e1007824 */ /* 0x000fca00078e0a00 */
[----:B------:R-:W-:-:S04]  /*1a60*/  SHF.L.U32 R0, R0, 0x1f, RZ ;  /* 0x0000001f00007819 */ /* 0x000fc800000006ff */
[----:B------:R-:W1:Y:S02]  /*1a70*/  SYNCS.PHASECHK.TRANS64.TRYWAIT P0, [UR37+0x33400], R0 ;  /* 0x03340000ff0075a7 */ /* 0x000e640008000165 */
[----:B-1----:R-:W-:Y:S05]  /*1a80*/  @!P0 BRA `(.L_x_4638) ;  /* 0x00000110009c8947 */ /* 0x002fea0003800000 */
.L_x_4757:
[----:B------:R-:W-:Y:S05]  /*1a90*/  @!P1 BRA `(.L_x_4639) ;  /* 0x0000000000049947 */ /* 0x000fea0003800000 */
[----:B------:R-:W-:Y:S01]  /*1aa0*/  BPT.TRAP 0x1 ;  /* 0x000000040000795c */ /* 0x000fe20000300000 */
.L_x_4639:
[----:B------:R-:W-:Y:S01]  /*1ab0*/  IMAD.U32 R4, RZ, RZ, UR48 ;  /* 0x00000030ff047e24 */ /* 0x000fe2000f8e00ff */
[----:B-1----:R-:W-:-:S04]  /*1ac0*/  SHF.L.U32 R3, R16, 0x1f, RZ ;  /* 0x0000001f10037819 */ /* 0x002fc800000006ff */
[----:B------:R-:W-:-:S04]  /*1ad0*/  LEA R4, R4, UR37, 0x3 ;  /* 0x0000002504047c11 */ /* 0x000fc8000f8e18ff */
[----:B------:R1:W2:Y:S01]  /*1ae0*/  SYNCS.PHASECHK.TRANS64.TRYWAIT P2, [R4+URZ+0x33430], R3 ;  /* 0x03343003040075a7 */ /* 0x0002a2000804017f */
[----:B------:R-:W-:Y:S05]  /*1af0*/  @!P1 BRA `(.L_x_4640) ;  /* 0x0000000000049947 */ /* 0x000fea0003800000 */
[----:B------:R-:W-:Y:S01]  /*1b00*/  BPT.TRAP 0x1 ;  /* 0x000000040000795c */ /* 0x000fe20000300000 */
.L_x_4640:
[----:B------:R-:W3:Y:S01]  /*1b10*/  S2R R0, SR_TID.X ;  /* 0x0000000000007919 */ /* 0x000ee20000002100 */
[----:B------:R-:W-:Y:S01]  /*1b20*/  IMAD.MOV.U32 R119, RZ, RZ, RZ ;  /* 0x000000ffff777224 */ /* 0x000fe200078e00ff */
[----:B---3--:R-:W-:Y:S01]  /*1b30*/  LOP3.LUT P0, RZ, R0, 0x7f, RZ, 0xc0, !PT ;  /* 0x0000007f00ff7812 */ /* 0x008fe2000780c0ff */
[----:B--2---:R-:W-:-:S12]  /*1b40*/  @P2 BRA `(.L_x_4641) ;  /* 0x0000000000082947 */ /* 0x004fd80003800000 */
[----:B------:R-:W2:Y:S02]  /*1b50*/  SYNCS.PHASECHK.TRANS64.TRYWAIT P2, [R4+URZ+0x33430], R3 ;  /* 0x03343003040075a7 */ /* 0x000ea4000804017f */
[----:B--2---:R-:W-:Y:S05]  /*1b60*/  @!P2 BRA `(.L_x_4642) ;  /* 0x00000110007ca947 */ /* 0x004fea0003800000 */
.L_x_4641:
[----:B------:R-:W-:Y:S05]  /*1b70*/  WARPSYNC.ALL ;  /* 0x0000000000007948 */ /* 0x000fea0003800000 */
[----:B------:R-:W-:Y:S01]  /*1b80*/  UIADD3 UR4, UR37, 0x24200, URZ ;  /* 0x0002420025047890 */ /* 0x000fe2000fffe03f */
[----:B------:R-:W-:Y:S01]  /*1b90*/  WARPGROUP.ARRIVE ;  /* 0x00000000000079c5 */ /* 0x000fe20000000000 */
[----:B------:R-:W-:Y:S01]  /*1ba0*/  ULOP3.LUT UR24, UR41, 0x10000, URZ, 0xfc, !UPT ;  /* 0x0001000029187892 */ /* 0x000fe2000f8efc3f */
[----:B-12---:R-:W1:Y:S01]  /*1bb0*/  LDC R3, c[0x0][0x288] ;  /* 0x0000a200ff037b82 */ /* 0x006e620000000800 */
[----:B------:R-:W-:Y:S01]  /*1bc0*/  USHF.R.U32.HI UR4, URZ, 0x4, UR4 ;  /* 0x000000043f047899 */ /* 0x000fe20008011604 */
[----:B------:R-:W-:Y:S01]  /*1bd0*/  IMAD R0, R105, -0xa0, R104 ;  /* 0xffffff6069007824 */ /* 0x000fe200078e0268 */
[----:B------:R-:W-:Y:S01]  /*1be0*/  UMOV UR25, 0x80000020 ;  /* 0x8000002000197882 */ /* 0x000fe20000000000 */
[----:B------:R-:W-:Y:S01]  /*1bf0*/  UMOV UR27, 0x80000020 ;  /* 0x80000020001b7882 */ /* 0x000fe20000000000 */
[----:B------:R-:W-:Y:S01]  /*1c00*/  ULOP3.LUT UR4, UR4, 0x3fff, URZ, 0xc0, !UPT ;  /* 0x00003fff04047892 */ /* 0x000fe2000f8ec03f */
[----:B------:R-:W-:Y:S01]  /*1c10*/  VIADD R5, R0, 0xa0 ;  /* 0x000000a000057836 */ /* 0x000fe20000000000 */
[----:B------:R-:W-:Y:S01]  /*1c20*/  UMOV UR5, UR25 ;  /* 0x0000001900057c82 */ /* 0x000fe20008000000 */
[----:B------:R-:W-:Y:S01]  /*1c30*/  UMOV UR7, 0x80000020 ;  /* 0x8000002000077882 */ /* 0x000fe20000000000 */
[----:B------:R-:W-:Y:S01]  /*1c40*/  ULOP3.LUT UR40, UR4, 0x10000, URZ, 0xfc, !UPT ;  /* 0x0001000004287892 */ /* 0x000fe2000f8efc3f */
[----:B------:R-:W-:Y:S01]  /*1c50*/  IMAD R12, R220, -0x2, R5 ;  /* 0xfffffffedc0c7824 */ /* 0x000fe200078e0205 */
[----:B------:R-:W-:Y:S01]  /*1c60*/  UMOV UR8, UR24 ;  /* 0x0000001800087c82 */ /* 0x000fe20008000000 */
[----:B------:R-:W-:Y:S01]  /*1c70*/  UMOV UR4, UR24 ;  /* 0x0000001800047c82 */ /* 0x000fe20008000000 */
[----:B------:R-:W-:Y:S01]  /*1c80*/  UIMAD UR26, UR48, 0x780, UR40 ;  /* 0x00000780301a78a4 */ /* 0x000fe2000f8e0228 */
[----:B------:R-:W-:Y:S01]  /*1c90*/  VIADD R20, R221, UR42 ;  /* 0x0000002add147c36 */ /* 0x000fe20008000000 */
[----:B------:R-:W-:Y:S01]  /*1ca0*/  UMOV UR9, UR25 ;  /* 0x0000001900097c82 */ /* 0x000fe20008000000 */
[----:B------:R-:W-:Y:S01]  /*1cb0*/  UMOV UR11, 0x80000020 ;  /* 0x80000020000b7882 */ /* 0x000fe20000000000 */
[----:B------:R-:W-:Y:S01]  /*1cc0*/  UIADD3 UR6, UR26, 0x80, URZ ;  /* 0x000000801a067890 */ /* 0x000fe2000fffe03f */
[----:B------:R-:W-:Y:S01]  /*1cd0*/  IMAD.MOV.U32 R118, RZ, RZ, R119 ;  /* 0x000000ffff767224 */ /* 0x000fe200078e0077 */
[----:B------:R-:W-:-:S02]  /*1ce0*/  UIADD3 UR10, UR26, 0x180, URZ ;  /* 0x000001801a0a7890 */ /* 0x000fc4000fffe03f */
[----:B------:R-:W-:Y:S02]  /*1cf0*/  UIADD3 UR12, UR26, 0x200, URZ ;  /* 0x000002001a0c7890 */ /* 0x000fe4000fffe03f */
[----:B------:R-:W-:Y:S01]  /*1d00*/  QGMMA.64x32x32.F32.E4M3.E4M3 R88, gdesc[UR24], RZ, !UPT, gsb0 ;  /* 0x00600000185879f3 */ /* 0x000fe2000c0008ff */
[----:B------:R-:W-:Y:S01]  /*1d10*/  UIADD3 UR13, UR24, 0x2, URZ ;  /* 0x00000002180d7890 */ /* 0x000fe2000fffe03f */
[C---:B-1----:R-:W-:Y:S01]  /*1d20*/  IADD3 R7, -R3.reuse, 0xa1, R0 ;  /* 0x000000a103077810 */ /* 0x042fe20007ffe100 */
[----:B------:R-:W-:Y:S01]  /*1d30*/  UIADD3 UR14, UR26, 0x2, URZ ;  /* 0x000000021a0e7890 */ /* 0x000fe2000fffe03f */
[----:B------:R-:W-:Y:S01]  /*1d40*/  IADD3 R104, -R3, UR42, R104 ;  /* 0x0000002a03687c10 */ /* 0x000fe2000fffe168 */
[----:B------:R-:W-:Y:S01]  /*1d50*/  UMOV UR15, 0x80000020 ;  /* 0x80000020000f7882 */ /* 0x000fe20000000000 */
[----:B------:R-:W-:Y:S01]  /*1d60*/  UIADD3 UR16, UR26, 0x282, URZ ;  /* 0x000002821a107890 */ /* 0x000fe2000fffe03f */
[----:B------:R-:W-:Y:S01]  /*1d70*/  IMAD R107, R220, -0x2, R7 ;  /* 0xfffffffedc6b7824 */ /* 0x000fe200078e0207 */
[----:B------:R-:W-:Y:S01]  /*1d80*/  UIADD3 UR18, UR26, 0x402, URZ ;  /* 0x000004021a127890 */ /* 0x000fe2000fffe03f */
[----:B------:R-:W-:Y:S01]  /*1d90*/  @!P0 VIADD R3, R4, 0x33440 ;  /* 0x0003344004038836 */ /* 0x000fe20000000000 */
[----:B------:R-:W-:Y:S01]  /*1da0*/  UMOV UR19, 0x80000020 ;  /* 0x8000002000137882 */ /* 0x000fe20000000000 */
[----:B------:R-:W-:Y:S01]  /*1db0*/  UIADD3 UR22, UR26, 0x680, URZ ;  /* 0x000006801a167890 */ /* 0x000fe2000fffe03f */
[----:B------:R-:W-:Y:S01]  /*1dc0*/  VIADDMNMX R6, R20, R107, R12, PT ;  /* 0x0000006b14067246 */ /* 0x000fe2000380010c */
[----:B------:R-:W-:Y:S01]  /*1dd0*/  UMOV UR23, 0x80000020 ;  /* 0x8000002000177882 */ /* 0x000fe20000000000 */
[----:B------:R-:W-:Y:S01]  /*1de0*/  IADD3 R107, R107, 0x8, R20 ;  /* 0x000000086b6b7810 */ /* 0x000fe20007ffe014 */
[----:B------:R-:W-:Y:S01]  /*1df0*/  IMAD.HI R104, R104, 0x66666667, RZ ;  /* 0x6666666768687827 */ /* 0x000fe200078e02ff */
[----:B------:R-:W-:-:S02]  /*1e00*/  ISETP.GT.AND P2, PT, R6, RZ, PT ;  /* 0x000000ff0600720c */ /* 0x000fc40003f44270 */
[C---:B------:R-:W-:Y:S02]  /*1e10*/  ISETP.GT.AND P3, PT, R6.reuse, 0x1, PT ;  /* 0x000000010600780c */ /* 0x040fe40003f64270 */
[----:B------:R-:W-:Y:S02]  /*1e20*/  ISETP.GT.AND P4, PT, R6, 0x8, PT ;  /* 0x000000080600780c */ /* 0x000fe40003f84270 */
[----:B------:R-:W-:Y:S01]  /*1e30*/  @!P0 PRMT R3, RZ, 0x654, R3 ;  /* 0x00000654ff038816 */ /* 0x000fe20000000003 */
        /* <DEDUP_REMOVED lines=11> */
[----:B------:R-:W-:Y:S01]  /*1ef0*/  UMOV UR5, UR25 ;  /* 0x0000001900057c82 */ /* 0x000fe20008000000 */
[----:B------:R-:W-:Y:S01]  /*1f00*/  UMOV UR6, UR12 ;  /* 0x0000000c00067c82 */ /* 0x000fe20008000000 */
[----:B------:R-:W-:Y:S01]  /*1f10*/  UMOV UR7, 0x80000020 ;  /* 0x8000002000077882 */ /* 0x000fe20000000000 */
        /* <DEDUP_REMOVED lines=13> */
[----:B------:R-:W-:Y:S01]  /*1ff0*/  UMOV UR8, UR4 ;  /* 0x0000000400087c82 */ /* 0x000fe20008000000 */
[----:B------:R-:W-:Y:S01]  /*2000*/  UMOV UR9, UR5 ;  /* 0x0000000500097c82 */ /* 0x000fe20008000000 */
[----:B------:R-:W-:Y:S02]  /*2010*/  UIADD3 UR13, UR24, 0x200, URZ ;  /* 0x00000200180d7890 */ /* 0x000fe4000fffe03f */
[----:B------:R-:W-:Y:S01]  /*2020*/  UIADD3 UR14, UR26, 0x280, URZ ;  /* 0x000002801a0e7890 */ /* 0x000fe2000fffe03f */
[----:B------:R-:W-:-:S02]  /*2030*/  WARPGROUP.DEPBAR.LE gsb0, 0x0 ;  /* 0x00008000000079c5 */ /* 0x000fc40000010000 */
        /* <DEDUP_REMOVED lines=123> */
[----:B------:R-:W-:Y:S01]  /*27f0*/  ISETP.GT.AND P2, PT, R6, 0x9, PT ;  /* 0x000000090600780c */ /* 0x000fe20003f44270 */
[----:B------:R-:W-:Y:S01]  /*2800*/  QGMMA.64x32x32.F32.E4M3.E4M3 R72, gdesc[UR20], R72, gsb0 ;  /* 0x00600000144879f3 */ /* 0x000fe20008000848 */
[----:B------:R-:W-:Y:S01]  /*2810*/  UIADD3 UR22, UR26, 0x602, URZ ;  /* 0x000006021a167890 */ /* 0x000fe2000fffe03f */
[----:B------:R-:W-:Y:S01]  /*2820*/  FSEL R92, R92, -INF , P4 ;  /* 0xff8000005c5c7808 */ /* 0x000fe20002000000 */
[----:B------:R-:W-:Y:S01]  /*2830*/  UMOV UR23, 0x80000020 ;  /* 0x8000002000177882 */ /* 0x000fe20000000000 */
        /* <DEDUP_REMOVED lines=16> */
[C---:B------:R-:W-:Y:S02]  /*2940*/  ISETP.GT.AND P2, PT, R6.reuse, 0x21, PT ;  /* 0x000000210600780c */ /* 0x040fe40003f44270 */
[----:B------:R-:W-:Y:S02]  /*2950*/  FMNMX.FTZ R5, R101, R0, !PT ;  /* 0x0000000065057209 */ /* 0x000fe40007810000 */
[----:B------:R-:W-:Y:S01]  /*2960*/  ISETP.GT.AND P4, PT, R6, 0x28, PT ;  /* 0x000000280600780c */ /* 0x000fe20003f84270 */
[----:B------:R-:W-:-:S02]  /*2970*/  WARPGROUP.DEPBAR.LE gsb0, 0x0 ;  /* 0x00008000000079c5 */ /* 0x000fc40000010000 */
[----:B------:R-:W-:Y:S01]  /*2980*/  WARPGROUP.ARRIVE ;  /* 0x00000000000079c5 */ /* 0x000fe20000000000 */
[----:B------:R-:W-:Y:S02]  /*2990*/  FSEL R72, R72, -INF , P3 ;  /* 0xff80000048487808 */ /* 0x000fe40001800000 */
[----:B------:R-:W-:Y:S02]  /*29a0*/  FSEL R108, R73, -INF , P2 ;  /* 0xff800000496c7808 */ /* 0x000fe40001000000 */
[----:B------:R-:W-:Y:S01]  /*29b0*/  FMNMX.FTZ R5, R72, R5, !PT ;  /* 0x0000000548057209 */ /* 0x000fe20007810000 */
[----:B------:R-:W-:Y:S01]  /*29c0*/  QGMMA.64x32x32.F32.E4M3.E4M3 R56, gdesc[UR20], R56, gsb0 ;  /* 0x00600000143879f3 */ /* 0x000fe20008000838 */
[----:B------:R-:W-:Y:S01]  /*29d0*/  UIADD3 UR22, UR26, 0x682, URZ ;  /* 0x000006821a167890 */ /* 0x000fe2000fffe03f */
[----:B------:R-:W-:Y:S01]  /*29e0*/  ISETP.GT.AND P2, PT, R6, 0x29, PT ;  /* 0x000000290600780c */ /* 0x000fe20003f44270 */
[----:B------:R-:W-:Y:S01]  /*29f0*/  UMOV UR23, 0x80000020 ;  /* 0x8000002000177882 */ /* 0x000fe20000000000 */
        /* <DEDUP_REMOVED lines=18> */
[----:B------:R-:W-:-:S02]  /*2b20*/  FMNMX.FTZ R5, R114, R5, !PT ;  /* 0x0000000572057209 */ /* 0x000fc40007810000 */
        /* <DEDUP_REMOVED lines=24> */
[C---:B------:R-:W-:Y:S02]  /*2cb0*/  ISETP.GT.AND P3, PT, R6.reuse, 0x60, PT ;  /* 0x000000600600780c */ /* 0x040fe40003f64270 */
[----:B------:R-:W-:Y:S02]  /*2cc0*/  FSEL R69, R69, -INF , P2 ;  /* 0xff80000045457808 */ /* 0x000fe40001000000 */
[----:B------:R-:W-:Y:S02]  /*2cd0*/  FMNMX.FTZ R0, R77, R0, !PT ;  /* 0x000000004d007209 */ /* 0x000fe40007810000 */
[----:B------:R-:W-:Y:S02]  /*2ce0*/  ISETP.GT.AND P2, PT, R6, 0x61, PT ;  /* 0x000000610600780c */ /* 0x000fe40003f44270 */
[----:B------:R-:W-:Y:S01]  /*2cf0*/  FMNMX.FTZ R0, R69, R0, !PT ;  /* 0x0000000045007209 */ /* 0x000fe20007810000 */
[----:B------:R-:W-:-:S02]  /*2d00*/  WARPGROUP.DEPBAR.LE gsb0, 0x0 ;  /* 0x00008000000079c5 */ /* 0x000fc40000010000 */
[----:B------:R-:W-:Y:S01]  /*2d10*/  WARPGROUP.ARRIVE ;  /* 0x00000000000079c5 */ /* 0x000fe20000000000 */
[----:B------:R-:W-:Y:S02]  /*2d20*/  FSEL R13, R40, -INF , P3 ;  /* 0xff800000280d7808 */ /* 0x000fe40001800000 */
[C---:B------:R-:W-:Y:S02]  /*2d30*/  ISETP.GT.AND P3, PT, R6.reuse, 0x68, PT ;  /* 0x000000680600780c */ /* 0x040fe40003f64270 */
[----:B------:R-:W-:Y:S01]  /*2d40*/  FSEL R41, R41, -INF , P2 ;  /* 0xff80000029297808 */ /* 0x000fe20001000000 */
[----:B------:R-:W-:Y:S01]  /*2d50*/  QGMMA.64x32x32.F32.E4M3.E4M3 R24, gdesc[UR20], R24, gsb0 ;  /* 0x00600000141879f3 */ /* 0x000fe20008000818 */
        /* <DEDUP_REMOVED lines=20> */
[----:B------:R-:W-:-:S02]  /*2ea0*/  FMNMX.FTZ R0, R53, R0, !PT ;  /* 0x0000000035007209 */ /* 0x000fc40007810000 */
[----:B------:R-:W-:-:S04]  /*2eb0*/  VIMNMX R44, R12, R107, PT ;  /* 0x0000006b0c2c7248 */ /* 0x000fc80003fe0100 */
[----:B------:R-:W-:-:S04]  /*2ec0*/  ISETP.GT.AND P4, PT, R44, 0x8, PT ;  /* 0x000000082c00780c */ /* 0x000fc80003f84270 */
[----:B------:R-:W-:Y:S01]  /*2ed0*/  FSEL R97, R94, -INF , P4 ;  /* 0xff8000005e617808 */ /* 0x000fe20002000000 */
[----:B------:R-:W-:Y:S01]  /*2ee0*/  IMAD.MOV.U32 R94, RZ, RZ, R119 ;  /* 0x000000ffff5e7224 */ /* 0x000fe200078e0077 */
[----:B------:R-:W-:Y:S02]  /*2ef0*/  WARPGROUP.DEPBAR.LE gsb0, 0x0 ;  /* 0x00008000000079c5 */ /* 0x000fe40000010000 */
[----:B------:R-:W-:Y:S01]  /*2f00*/  FSEL R21, R24, -INF , P3 ;  /* 0xff80000018157808 */ /* 0x000fe20001800000 */
[----:B------:R1:W-:Y:S01]  /*2f10*/  @!P0 SYNCS.ARRIVE.TRANS64.RED.A1T0 RZ, [R3+URZ], RZ ;  /* 0x000000ff03ff89a7 */ /* 0x0003e2000810043f */
        /* <DEDUP_REMOVED lines=18> */
[----:B------:R-:W-:Y:S02]  /*3040*/  FSEL R37, R37, -INF , P2 ;  /* 0xff80000025257808 */ /* 0x000fe40001000000 */
[----:B------:R-:W-:Y:S02]  /*3050*/  FMNMX.FTZ R0, R33, R0, !PT ;  /* 0x0000000021007209 */ /* 0x000fe40007810000 */
[----:B------:R-:W-:-:S02]  /*3060*/  ISETP.GT.AND P3, PT, R44, 0x1, PT ;  /* 0x000000012c00780c */ /* 0x000fc40003f64270 */
[----:B------:R-:W-:-:S05]  /*3070*/  FMNMX.FTZ R11, R37, R0, !PT ;  /* 0x00000000250b7209 */ /* 0x000fca0007810000 */
[----:B------:R-:W2:Y:S02]  /*3080*/  SHFL.BFLY PT, R0, R11, 0x2, 0x1f ;  /* 0x0c401f000b007f89 */ /* 0x000ea400000e0000 */
[----:B--2---:R-:W-:-:S05]  /*3090*/  FMNMX.FTZ R24, R11, R0, !PT ;  /* 0x000000000b187209 */ /* 0x004fca0007810000 */
[----:B------:R-:W2:Y:S02]  /*30a0*/  SHFL.BFLY PT, R7, R24, 0x1, 0x1f ;  /* 0x0c201f0018077f89 */ /* 0x000ea400000e0000 */
[----:B--2---:R-:W-:Y:S02]  /*30b0*/  FMNMX.FTZ R0, R24, R7, !PT ;  /* 0x0000000718007209 */ /* 0x004fe40007810000 */
[----:B------:R-:W-:Y:S02]  /*30c0*/  FSEL R24, R91, -INF , P3 ;  /* 0xff8000005b187808 */ /* 0x000fe40001800000 */
[----:B------:R-:W-:Y:S01]  /*30d0*/  FSETP.NEU.FTZ.AND P2, PT, R0, -INF , PT ;  /* 0xff8000000000780b */ /* 0x000fe20003f5d000 */
[----:B------:R-:W-:-:S01]  /*30e0*/  FFMA.FTZ R85, R2, R0, -8 ;  /* 0xc100000002557423 */ /* 0x000fc20000010000 */
[----:B------:R-:W-:-:S04]  /*30f0*/  ISETP.GT.AND P3, PT, R44, 0x10, PT ;  /* 0x000000102c00780c */ /* 0x000fc80003f64270 */
[----:B------:R-:W-:Y:S02]  /*3100*/  FSEL R85, R85, RZ, P2 ;  /* 0x000000ff55557208 */ /* 0x000fe40001000000 */
[----:B------:R-:W-:-:S03]  /*3110*/  ISETP.GT.AND P2, PT, R44, RZ, PT ;  /* 0x000000ff2c00720c */ /* 0x000fc60003f44270 */
[--C-:B------:R-:W-:Y:S01]  /*3120*/  FFMA.FTZ R89, R2, R101, -R85.reuse ;  /* 0x0000006502597223 */ /* 0x100fe20000010855 */
[----:B------:R-:W-:Y:S01]  /*3130*/  FSEL R93, R90, -INF , P2 ;  /* 0xff8000005a5d7808 */ /* 0x000fe20001000000 */
[--C-:B------:R-:W-:Y:S01]  /*3140*/  FFMA.FTZ R6, R2, R88, -R85.reuse ;  /* 0x0000005802067223 */ /* 0x100fe20000010855 */
[----:B------:R-:W-:Y:S01]  /*3150*/  ISETP.GT.AND P2, PT, R44, 0x9, PT ;  /* 0x000000092c00780c */ /* 0x000fe20003f44270 */
[C-C-:B------:R-:W-:Y:S01]  /*3160*/  FFMA.FTZ R7, R2.reuse, R8, -R85.reuse ;  /* 0x0000000802077223 */ /* 0x140fe20000010855 */
[----:B------:R-:W-:Y:S01]  /*3170*/  FMNMX.FTZ R20, R93, R24, !PT ;  /* 0x000000185d147209 */ /* 0x000fe20007810000 */
[C-C-:B------:R-:W-:Y:S01]  /*3180*/  FFMA.FTZ R8, R2.reuse, R92, -R85.reuse ;  /* 0x0000005c02087223 */ /* 0x140fe20000010855 */
[----:B------:R-:W-:Y:S01]  /*3190*/  FSEL R95, R95, -INF , P2 ;  /* 0xff8000005f5f7808 */ /* 0x000fe20001000000 */
[----:B------:R-:W-:Y:S01]  /*31a0*/  MUFU.EX2 R6, R6 ;  /* 0x0000000600067308 */ /* 0x000fe20000000800 */
[----:B------:R-:W-:Y:S01]  /*31b0*/  FMNMX.FTZ R20, R97, R20, !PT ;  /* 0x0000001461147209 */ /* 0x000fe20007810000 */
[--C-:B------:R-:W-:Y:S01]  /*31c0*/  FFMA.FTZ R11, R2, R10, -R85.reuse ;  /* 0x0000000a020b7223 */ /* 0x100fe20000010855 */
[----:B------:R-:W-:Y:S01]  /*31d0*/  ISETP.GT.AND P2, PT, R44, 0x11, PT ;  /* 0x000000112c00780c */ /* 0x000fe20003f44270 */
[--C-:B------:R-:W-:Y:S01]  /*31e0*/  FFMA.FTZ R10, R2, R96, -R85.reuse ;  /* 0x00000060020a7223 */ /* 0x100fe20000010855 */
[----:B------:R-:W-:Y:S01]  /*31f0*/  FSEL R101, R98, -INF , P3 ;  /* 0xff80000062657808 */ /* 0x000fe20001800000 */
[--C-:B------:R-:W-:Y:S01]  /*3200*/  FFMA.FTZ R29, R2, R106, -R85.reuse ;  /* 0x0000006a021d7223 */ /* 0x100fe20000010855 */
[----:B------:R-:W-:Y:S01]  /*3210*/  FMNMX.FTZ R28, R95, R20, !PT ;  /* 0x000000145f1c7209 */ /* 0x000fe20007810000 */
[----:B------:R-:W1:Y:S01]  /*3220*/  MUFU.EX2 R7, R7 ;  /* 0x0000000700077308 */ /* 0x000e620000000800 */
[----:B------:R-:W-:Y:S01]  /*3230*/  ISETP.GT.AND P3, PT, R44, 0x18, PT ;  /* 0x000000182c00780c */ /* 0x000fe20003f64270 */
[C-C-:B------:R-:W-:Y:S01]  /*3240*/  FFMA.FTZ R76, R2.reuse, R76, -R85.reuse ;  /* 0x0000004c024c7223 */ /* 0x140fe20000010855 */
[----:B------:R-:W-:Y:S01]  /*3250*/  FSEL R99, R99, -INF , P2 ;  /* 0xff80000063637808 */ /* 0x000fe20001000000 */
[C-C-:B------:R-:W-:Y:S01]  /*3260*/  FFMA.FTZ R12, R2.reuse, R100, -R85.reuse ;  /* 0x00000064020c7223 */ /* 0x140fe20000010855 */
[----:B------:R-:W-:Y:S01]  /*3270*/  FMNMX.FTZ R28, R101, R28, !PT ;  /* 0x0000001c651c7209 */ /* 0x000fe20007810000 */
[--C-:B------:R-:W-:Y:S01]  /*3280*/  FFMA.FTZ R72, R2, R72, -R85.reuse ;  /* 0x0000004802487223 */ /* 0x100fe20000010855 */
[----:B------:R-:W-:Y:S01]  /*3290*/  ISETP.GT.AND P2, PT, R44, 0x19, PT ;  /* 0x000000192c00780c */ /* 0x000fe20003f44270 */
[----:B------:R-:W2:Y:S01]  /*32a0*/  MUFU.EX2 R8, R8 ;  /* 0x0000000800087308 */ /* 0x000ea20000000800 */
[----:B------:R-:W-:Y:S01]  /*32b0*/  FSEL R107, R102, -INF , P3 ;  /* 0xff800000666b7808 */ /* 0x000fe20001800000 */
[C-C-:B------:R-:W-:Y:S01]  /*32c0*/  FFMA.FTZ R91, R2.reuse, R108, -R85.reuse ;  /* 0x0000006c025b7223 */ /* 0x140fe20000010855 */
[----:B------:R-:W-:Y:S01]  /*32d0*/  FMNMX.FTZ R28, R99, R28, !PT ;  /* 0x0000001c631c7209 */ /* 0x000fe20007810000 */
[C-C-:B------:R-:W-:Y:S01]  /*32e0*/  FFMA.FTZ R80, R2.reuse, R80, -R85.reuse ;  /* 0x0000005002507223 */ /* 0x140fe20000010855 */
[----:B------:R-:W-:Y:S01]  /*32f0*/  FSEL R103, R103, -INF , P2 ;  /* 0xff80000067677808 */ /* 0x000fe20001000000 */
[----:B------:R-:W-:Y:S01]  /*3300*/  FFMA.FTZ R52, R2, R37, -R85 ;  /* 0x0000002502347223 */ /* 0x000fe20000010855 */
[----:B------:R-:W-:Y:S01]  /*3310*/  ISETP.GT.AND P2, PT, R44, 0x20, PT ;  /* 0x000000202c00780c */ /* 0x000fe20003f44270 */
[----:B------:R-:W3:Y:S01]  /*3320*/  MUFU.EX2 R11, R11 ;  /* 0x0000000b000b7308 */ /* 0x000ee20000000800 */
[----:B------:R-:W-:Y:S01]  /*3330*/  FMNMX.FTZ R28, R107, R28, !PT ;  /* 0x0000001c6b1c7209 */ /* 0x000fe20007810000 */
[----:B-1----:R-:W-:Y:S01]  /*3340*/  FADD.FTZ R3, R6, R7 ;  /* 0x0000000706037221 */ /* 0x002fe20000010000 */
[----:B------:R-:W-:Y:S01]  /*3350*/  ISETP.GT.AND P3, PT, R44, 0x21, PT ;  /* 0x000000212c00780c */ /* 0x000fe20003f64270 */
[--C-:B------:R-:W-:Y:S01]  /*3360*/  FFMA.FTZ R84, R2, R84, -R85.reuse ;  /* 0x0000005402547223 */ /* 0x100fe20000010855 */
[----:B------:R-:W-:Y:S01]  /*3370*/  FSEL R109, R74, -INF , P2 ;  /* 0xff8000004a6d7808 */ /* 0x000fe20001000000 */
[--C-:B------:R-:W-:Y:S01]  /*3380*/  FFMA.FTZ R114, R2, R114, -R85.reuse ;  /* 0x0000007202727223 */ /* 0x100fe20000010855 */
[----:B------:R-:W-:Y:S01]  /*3390*/  FMNMX.FTZ R32, R103, R28, !PT ;  /* 0x0000001c67207209 */ /* 0x000fe20007810000 */
[----:B------:R-:W-:Y:S01]  /*33a0*/  MUFU.EX2 R10, R10 ;  /* 0x0000000a000a7308 */ /* 0x000fe20000000800 */
[----:B------:R-:W-:Y:S01]  /*33b0*/  ISETP.GT.AND P2, PT, R44, 0x28, PT ;  /* 0x000000282c00780c */ /* 0x000fe20003f44270 */
[C-C-:B------:R-:W-:Y:S01]  /*33c0*/  FFMA.FTZ R116, R2.reuse, R116, -R85.reuse ;  /* 0x0000007402747223 */ /* 0x140fe20000010855 */
[----:B------:R-:W-:Y:S01]  /*33d0*/  FSEL R111, R75, -INF , P3 ;  /* 0xff8000004b6f7808 */ /* 0x000fe20001800000 */
[C-C-:B------:R-:W-:Y:S01]  /*33e0*/  FFMA.FTZ R75, R2.reuse, R110, -R85.reuse ;  /* 0x0000006e024b7223 */ /* 0x140fe20000010855 */
[----:B------:R-:W-:Y:S01]  /*33f0*/  FMNMX.FTZ R32, R109, R32, !PT ;  /* 0x000000206d207209 */ /* 0x000fe20007810000 */
[----:B------:R-:W-:Y:S01]  /*3400*/  FFMA.FTZ R13, R2, R13, -R85 ;  /* 0x0000000d020d7223 */ /* 0x000fe20000010855 */
[----:B------:R-:W-:Y:S01]  /*3410*/  ISETP.GT.AND P3, PT, R44, 0x29, PT ;  /* 0x000000292c00780c */ /* 0x000fe20003f64270 */
[----:B------:R-:W-:Y:S01]  /*3420*/  MUFU.EX2 R29, R29 ;  /* 0x0000001d001d7308 */ /* 0x000fe20000000800 */
[----:B------:R-:W-:Y:S01]  /*3430*/  FSEL R113, R78, -INF , P2 ;  /* 0xff8000004e717808 */ /* 0x000fe20001000000 */
[----:B--2---:R-:W-:Y:S01]  /*3440*/  FADD.FTZ R78, R8, R3 ;  /* 0x00000003084e7221 */ /* 0x004fe20000010000 */
[----:B------:R-:W-:Y:S01]  /*3450*/  FMNMX.FTZ R32, R111, R32, !PT ;  /* 0x000000206f207209 */ /* 0x000fe20007810000 */
[--C-:B------:R-:W-:Y:S01]  /*3460*/  FFMA.FTZ R15, R2, R15, -R85.reuse ;  /* 0x0000000f020f7223 */ /* 0x100fe20000010855 */
[----:B------:R-:W-:Y:S01]  /*3470*/  ISETP.GT.AND P2, PT, R44, 0x30, PT ;  /* 0x000000302c00780c */ /* 0x000fe20003f44270 */
        /* <DEDUP_REMOVED lines=8> */
[----:B------:R-:W-:Y:S01]  /*3500*/  FFMA.FTZ R33, R2, R33, -R85 ;  /* 0x0000002102217223 */ /* 0x000fe20000010855 */
[----:B------:R-:W-:Y:S01]  /*3510*/  FMNMX.FTZ R36, R115, R32, !PT ;  /* 0x0000002073247209 */ /* 0x000fe20007810000 */
[----:B------:R-:W-:Y:S01]  /*3520*/  MUFU.EX2 R12, R12 ;  /* 0x0000000c000c7308 */ /* 0x000fe20000000800 */
[C---:B------:R-:W-:Y:S01]  /*3530*/  ISETP.GT.AND P2, PT, R44.reuse, 0x38, PT ;  /* 0x000000382c00780c */ /* 0x040fe20003f44270 */
[--C-:B------:R-:W-:Y:S01]  /*3540*/  IMAD.MOV.U32 R112, RZ, RZ, R119.reuse ;  /* 0x000000ffff707224 */ /* 0x100fe200078e0077 */
[----:B------:R-:W-:Y:S01]  /*3550*/  FSEL R83, R83, -INF , P3 ;  /* 0xff80000053537808 */ /* 0x000fe20001800000 */
[--C-:B------:R-:W-:Y:S01]  /*3560*/  IMAD.MOV.U32 R110, RZ, RZ, R119.reuse ;  /* 0x000000ffff6e7224 */ /* 0x100fe200078e0077 */
[----:B------:R-:W-:Y:S01]  /*3570*/  FMNMX.FTZ R36, R117, R36, !PT ;  /* 0x0000002475247209 */ /* 0x000fe20007810000 */
[--C-:B------:R-:W-:Y:S01]  /*3580*/  IMAD.MOV.U32 R108, RZ, RZ, R119.reuse ;  /* 0x000000ffff6c7224 */ /* 0x100fe200078e0077 */
[----:B------:R-:W-:Y:S01]  /*3590*/  ISETP.GT.AND P3, PT, R44, 0x39, PT ;  /* 0x000000392c00780c */ /* 0x000fe20003f64270 */
[----:B------:R-:W1:Y:S01]  /*35a0*/  MUFU.EX2 R89, R89 ;  /* 0x0000005900597308 */ /* 0x000e620000000800 */
[----:B------:R-:W-:Y:S01]  /*35b0*/  FSEL R121, R86, -INF , P2 ;  /* 0xff80000056797808 */ /* 0x000fe20001000000 */
[--C-:B------:R-:W-:Y:S01]  /*35c0*/  IMAD.MOV.U32 R106, RZ, RZ, R119.reuse ;  /* 0x000000ffff6a7224 */ /* 0x100fe200078e0077 */
[----:B------:R-:W-:Y:S01]  /*35d0*/  FMNMX.FTZ R36, R83, R36, !PT ;  /* 0x0000002453247209 */ /* 0x000fe20007810000 */
[--C-:B------:R-:W-:Y:S01]  /*35e0*/  IMAD.MOV.U32 R102, RZ, RZ, R119.reuse ;  /* 0x000000ffff667224 */ /* 0x100fe200078e0077 */
[----:B------:R-:W-:Y:S01]  /*35f0*/  FSEL R87, R87, -INF , P3 ;  /* 0xff80000057577808 */ /* 0x000fe20001800000 */
[--C-:B------:R-:W-:Y:S01]  /*3600*/  IMAD.MOV.U32 R100, RZ, RZ, R119.reuse ;  /* 0x000000ffff647224 */ /* 0x100fe200078e0077 */
[C---:B------:R-:W-:Y:S01]  /*3610*/  ISETP.GT.AND P2, PT, R44.reuse, 0x40, PT ;  /* 0x000000402c00780c */ /* 0x040fe20003f44270 */
[----:B------:R-:W-:Y:S01]  /*3620*/  MUFU.EX2 R20, R72 ;  /* 0x0000004800147308 */ /* 0x000fe20000000800 */
[----:B------:R-:W-:Y:S01]  /*3630*/  FMNMX.FTZ R36, R121, R36, !PT ;  /* 0x0000002479247209 */ /* 0x000fe20007810000 */
[--C-:B------:R-:W-:Y:S01]  /*3640*/  IMAD.MOV.U32 R98, RZ, RZ, R119.reuse ;  /* 0x000000ffff627224 */ /* 0x100fe200078e0077 */
[----:B------:R-:W-:Y:S01]  /*3650*/  ISETP.GT.AND P3, PT, R44, 0x41, PT ;  /* 0x000000412c00780c */ /* 0x000fe20003f64270 */
[--C-:B------:R-:W-:Y:S01]  /*3660*/  IMAD.MOV.U32 R96, RZ, RZ, R119.reuse ;  /* 0x000000ffff607224 */ /* 0x100fe200078e0077 */
[----:B------:R-:W-:Y:S01]  /*3670*/  FSEL R123, R58, -INF , P2 ;  /* 0xff8000003a7b7808 */ /* 0x000fe20001000000 */
[--C-:B------:R-:W-:Y:S01]  /*3680*/  IMAD.MOV.U32 R92, RZ, RZ, R119.reuse ;  /* 0x000000ffff5c7224 */ /* 0x100fe200078e0077 */
[----:B------:R-:W-:Y:S01]  /*3690*/  FMNMX.FTZ R40, R87, R36, !PT ;  /* 0x0000002457287209 */ /* 0x000fe20007810000 */
[----:B------:R2:W-:Y:S01]  /*36a0*/  MUFU.EX2 R32, R80 ;  /* 0x0000005000207308 */ /* 0x0005e20000000800 */
[C---:B------:R-:W-:Y:S01]  /*36b0*/  ISETP.GT.AND P2, PT, R44.reuse, 0x48, PT ;  /* 0x000000482c00780c */ /* 0x040fe20003f44270 */
[--C-:B------:R-:W-:Y:S01]  /*36c0*/  IMAD.MOV.U32 R90, RZ, RZ, R119.reuse ;  /* 0x000000ffff5a7224 */ /* 0x100fe200078e0077 */
[----:B------:R-:W-:Y:S01]  /*36d0*/  FSEL R59, R59, -INF , P3 ;  /* 0xff8000003b3b7808 */ /* 0x000fe20001800000 */
[--C-:B------:R-:W-:Y:S01]  /*36e0*/  IMAD.MOV.U32 R88, RZ, RZ, R119.reuse ;  /* 0x000000ffff587224 */ /* 0x100fe200078e0077 */
[----:B------:R-:W-:Y:S01]  /*36f0*/  FMNMX.FTZ R40, R123, R40, !PT ;  /* 0x000000287b287209 */ /* 0x000fe20007810000 */
[--C-:B------:R-:W-:Y:S01]  /*3700*/  IMAD.MOV.U32 R86, RZ, RZ, R119.reuse ;  /* 0x000000ffff567224 */ /* 0x100fe200078e0077 */
[----:B------:R-:W-:Y:S01]  /*3710*/  ISETP.GT.AND P3, PT, R44, 0x49, PT ;  /* 0x000000492c00780c */ /* 0x000fe20003f64270 */
[----:B------:R-:W-:Y:S01]  /*3720*/  MUFU.EX2 R91, R91 ;  /* 0x0000005b005b7308 */ /* 0x000fe20000000800 */
[----:B------:R-:W-:Y:S01]  /*3730*/  FSEL R125, R62, -INF , P2 ;  /* 0xff8000003e7d7808 */ /* 0x000fe20001000000 */
[----:B--2---:R-:W-:Y:S01]  /*3740*/  VIADD R80, R105, 0xfffffffe ;  /* 0xfffffffe69507836 */ /* 0x004fe20000000000 */
[----:B------:R-:W-:Y:S01]  /*3750*/  FMNMX.FTZ R40, R59, R40, !PT ;  /* 0x000000283b287209 */ /* 0x000fe20007810000 */
[----:B------:R-:W-:Y:S01]  /*3760*/  IMAD.MOV.U32 R105, RZ, RZ, R119 ;  /* 0x000000ffff697224 */ /* 0x000fe200078e0077 */
[----:B------:R-:W-:-:S02]  /*3770*/  ISETP.GT.AND P2, PT, R44, 0x50, PT ;  /* 0x000000502c00780c */ /* 0x000fc40003f44270 */
[----:B------:R-:W-:Y:S01]  /*3780*/  FSEL R127, R63, -INF , P3 ;  /* 0xff8000003f7f7808 */ /* 0x000fe20001800000 */
[----:B------:R-:W2:Y:S01]  /*3790*/  MUFU.EX2 R75, R75 ;  /* 0x0000004b004b7308 */ /* 0x000ea20000000800 */
[----:B------:R-:W-:Y:S02]  /*37a0*/  FMNMX.FTZ R40, R125, R40, !PT ;  /* 0x000000287d287209 */ /* 0x000fe40007810000 */
[----:B------:R-:W-:Y:S02]  /*37b0*/  ISETP.GT.AND P3, PT, R44, 0x51, PT ;  /* 0x000000512c00780c */ /* 0x000fe40003f64270 */
[----:B------:R-:W-:Y:S02]  /*37c0*/  FSEL R129, R66, -INF , P2 ;  /* 0xff80000042817808 */ /* 0x000fe40001000000 */
[----:B------:R-:W-:Y:S01]  /*37d0*/  FMNMX.FTZ R48, R127, R40, !PT ;  /* 0x000000287f307209 */ /* 0x000fe20007810000 */
[----:B------:R-:W-:Y:S01]  /*37e0*/  MUFU.EX2 R79, R79 ;  /* 0x0000004f004f7308 */ /* 0x000fe20000000800 */
[----:B------:R-:W-:-:S02]  /*37f0*/  ISETP.GT.AND P2, PT, R44, 0x58, PT ;  /* 0x000000582c00780c */ /* 0x000fc40003f44270 */
[----:B------:R-:W-:Y:S01]  /*3800*/  FSEL R131, R67, -INF , P3 ;  /* 0xff80000043837808 */ /* 0x000fe20001800000 */
[----:B------:R-:W-:-:S01]  /*3810*/  FFMA.FTZ R67, R2, R56, -R85 ;  /* 0x0000003802437223 */ /* 0x000fc20000010855 */
[----:B------:R-:W-:Y:S02]  /*3820*/  FMNMX.FTZ R48, R129, R48, !PT ;  /* 0x0000003081307209 */ /* 0x000fe40007810000 */
[----:B------:R-:W-:Y:S01]  /*3830*/  ISETP.GT.AND P3, PT, R44, 0x59, PT ;  /* 0x000000592c00780c */ /* 0x000fe20003f64270 */
[----:B------:R-:W-:Y:S01]  /*3840*/  MUFU.EX2 R36, R84 ;  /* 0x0000005400247308 */ /* 0x000fe20000000800 */
[----:B------:R-:W-:Y:S02]  /*3850*/  FSEL R133, R70, -INF , P2 ;  /* 0xff80000046857808 */ /* 0x000fe40001000000 */
[----:B------:R-:W-:Y:S02]  /*3860*/  FMNMX.FTZ R48, R131, R48, !PT ;  /* 0x0000003083307209 */ /* 0x000fe40007810000 */
[----:B------:R-:W-:-:S02]  /*3870*/  FSEL R71, R71, -INF , P3 ;  /* 0xff80000047477808 */ /* 0x000fc40001800000 */
[C---:B------:R-:W-:Y:S01]  /*3880*/  ISETP.GT.AND P2, PT, R44.reuse, 0x60, PT ;  /* 0x000000602c00780c */ /* 0x040fe20003f44270 */
[----:B------:R4:W-:Y:S01]  /*3890*/  MUFU.EX2 R63, R114 ;  /* 0x00000072003f7308 */ /* 0x0009e20000000800 */
[----:B------:R-:W-:Y:S02]  /*38a0*/  FMNMX.FTZ R48, R133, R48, !PT ;  /* 0x0000003085307209 */ /* 0x000fe40007810000 */
[----:B------:R-:W-:Y:S02]  /*38b0*/  ISETP.GT.AND P3, PT, R44, 0x61, PT ;  /* 0x000000612c00780c */ /* 0x000fe40003f64270 */
[----:B------:R-:W-:Y:S01]  /*38c0*/  FSEL R135, R42, -INF , P2 ;  /* 0xff8000002a877808 */ /* 0x000fe20001000000 */
[----:B------:R-:W-:Y:S01]  /*38d0*/  FFMA.FTZ R42, R2, R60, -R85 ;  /* 0x0000003c022a7223 */ /* 0x000fe20000010855 */
[----:B------:R-:W-:Y:S01]  /*38e0*/  FMNMX.FTZ R48, R71, R48, !PT ;  /* 0x0000003047307209 */ /* 0x000fe20007810000 */
[----:B------:R5:W-:Y:S01]  /*38f0*/  MUFU.EX2 R40, R116 ;  /* 0x0000007400287308 */ /* 0x000be20000000800 */
[----:B------:R-:W-:Y:S01]  /*3900*/  ISETP.GT.AND P2, PT, R44, 0x68, PT ;  /* 0x000000682c00780c */ /* 0x000fe20003f44270 */
[----:B----4-:R-:W-:Y:S01]  /*3910*/  IMAD.MOV.U32 R114, RZ, RZ, R119 ;  /* 0x000000ffff727224 */ /* 0x010fe200078e0077 */
[----:B------:R-:W-:-:S02]  /*3920*/  FSEL R43, R43, -INF , P3 ;  /* 0xff8000002b2b7808 */ /* 0x000fc40001800000 */
[----:B------:R-:W-:Y:S02]  /*3930*/  FMNMX.FTZ R48, R135, R48, !PT ;  /* 0x0000003087307209 */ /* 0x000fe40007810000 */
[----:B------:R-:W-:Y:S01]  /*3940*/  ISETP.GT.AND P3, PT, R44, 0x69, PT ;  /* 0x000000692c00780c */ /* 0x000fe20003f64270 */
[----:B------:R-:W-:Y:S01]  /*3950*/  MUFU.EX2 R67, R67 ;  /* 0x0000004300437308 */ /* 0x000fe20000000800 */
[----:B------:R-:W-:Y:S01]  /*3960*/  FSEL R137, R46, -INF , P2 ;  /* 0xff8000002e897808 */ /* 0x000fe20001000000 */
[C-C-:B------:R-:W-:Y:S01]  /*3970*/  FFMA.FTZ R46, R2.reuse, R14, -R85.reuse ;  /* 0x0000000e022e7223 */ /* 0x140fe20000010855 */
[----:B------:R-:W-:Y:S01]  /*3980*/  FMNMX.FTZ R48, R43, R48, !PT ;  /* 0x000000302b307209 */ /* 0x000fe20007810000 */
[----:B------:R-:W-:Y:S01]  /*3990*/  FFMA.FTZ R14, R2, R64, -R85 ;  /* 0x00000040020e7223 */ /* 0x000fe20000010855 */
[----:B------:R-:W-:Y:S01]  /*39a0*/  ISETP.GT.AND P2, PT, R44, 0x70, PT ;  /* 0x000000702c00780c */ /* 0x000fe20003f44270 */
[----:B-----5:R-:W-:Y:S01]  /*39b0*/  IMAD.MOV.U32 R116, RZ, RZ, R119 ;  /* 0x000000ffff747224 */ /* 0x020fe200078e0077 */
[----:B------:R-:W-:Y:S01]  /*39c0*/  FSEL R139, R47, -INF , P3 ;  /* 0xff8000002f8b7808 */ /* 0x000fe20001800000 */
[----:B------:R-:W-:Y:S01]  /*39d0*/  MUFU.EX2 R42, R42 ;  /* 0x0000002a002a7308 */ /* 0x000fe20000000800 */
[----:B------:R-:W-:-:S02]  /*39e0*/  FMNMX.FTZ R48, R137, R48, !PT ;  /* 0x0000003089307209 */ /* 0x000fc40007810000 */
[----:B------:R-:W-:Y:S02]  /*39f0*/  ISETP.GT.AND P3, PT, R44, 0x71, PT ;  /* 0x000000712c00780c */ /* 0x000fe40003f64270 */
[----:B------:R-:W-:Y:S02]  /*3a00*/  FSEL R141, R50, -INF , P2 ;  /* 0xff800000328d7808 */ /* 0x000fe40001000000 */
[----:B------:R-:W-:Y:S01]  /*3a10*/  FMNMX.FTZ R48, R139, R48, !PT ;  /* 0x000000308b307209 */ /* 0x000fe20007810000 */
[----:B------:R4:W-:Y:S01]  /*3a20*/  MUFU.EX2 R47, R46 ;  /* 0x0000002e002f7308 */ /* 0x0009e20000000800 */
[----:B------:R-:W-:Y:S02]  /*3a30*/  ISETP.GT.AND P2, PT, R44, 0x78, PT ;  /* 0x000000782c00780c */ /* 0x000fe40003f44270 */
[----:B------:R-:W-:Y:S01]  /*3a40*/  FSEL R143, R51, -INF , P3 ;  /* 0xff800000338f7808 */ /* 0x000fe20001800000 */
[----:B------:R-:W-:-:S01]  /*3a50*/  FFMA.FTZ R51, R2, R81, -R85 ;  /* 0x0000005102337223 */ /* 0x000fc20000010855 */
[----:B------:R-:W-:-:S02]  /*3a60*/  FMNMX.FTZ R48, R141, R48, !PT ;  /* 0x000000308d307209 */ /* 0x000fc40007810000 */
[----:B------:R-:W-:Y:S01]  /*3a70*/  ISETP.GT.AND P3, PT, R44, 0x79, PT ;  /* 0x000000792c00780c */ /* 0x000fe20003f64270 */
[----:B------:R-:W-:Y:S01]  /*3a80*/  MUFU.EX2 R14, R14 ;  /* 0x0000000e000e7308 */ /* 0x000fe20000000800 */
[----:B------:R-:W-:Y:S01]  /*3a90*/  FSEL R145, R54, -INF , P2 ;  /* 0xff80000036917808 */ /* 0x000fe20001000000 */
[C-C-:B----4-:R-:W-:Y:S01]  /*3aa0*/  FFMA.FTZ R46, R2.reuse, R25, -R85.reuse ;  /* 0x00000019022e7223 */ /* 0x150fe20000010855 */
[----:B------:R-:W-:Y:S01]  /*3ab0*/  FMNMX.FTZ R48, R143, R48, !PT ;  /* 0x000000308f307209 */ /* 0x000fe20007810000 */
[----:B------:R-:W-:Y:S01]  /*3ac0*/  FFMA.FTZ R25, R2, R57, -R85 ;  /* 0x0000003902197223 */ /* 0x000fe20000010855 */
[----:B------:R-:W-:Y:S01]  /*3ad0*/  FSEL R55, R55, -INF , P3 ;  /* 0xff80000037377808 */ /* 0x000fe20001800000 */
[----:B---3--:R-:W-:Y:S01]  /*3ae0*/  FADD.FTZ R57, R11, R78 ;  /* 0x0000004e0b397221 */ /* 0x008fe20000010000 */
[----:B------:R-:W-:Y:S01]  /*3af0*/  ISETP.GT.AND P2, PT, R44, 0x80, PT ;  /* 0x000000802c00780c */ /* 0x000fe20003f44270 */
[----:B------:R-:W-:Y:S01]  /*3b00*/  MUFU.EX2 R51, R51 ;  /* 0x0000003300337308 */ /* 0x000fe20000000800 */
[----:B------:R-:W-:-:S02]  /*3b10*/  FMNMX.FTZ R48, R145, R48, !PT ;  /* 0x0000003091307209 */ /* 0x000fc40007810000 */
[----:B------:R-:W-:Y:S02]  /*3b20*/  ISETP.GT.AND P3, PT, R44, 0x81, PT ;  /* 0x000000812c00780c */ /* 0x000fe40003f64270 */
[----:B------:R-:W-:Y:S01]  /*3b30*/  FSEL R81, R26, -INF , P2 ;  /* 0xff8000001a517808 */ /* 0x000fe20001000000 */
[--C-:B------:R-:W-:Y:S01]  /*3b40*/  FFMA.FTZ R26, R2, R77, -R85.reuse ;  /* 0x0000004d021a7223 */ /* 0x100fe20000010855 */
[----:B------:R-:W-:Y:S01]  /*3b50*/  FMNMX.FTZ R48, R55, R48, !PT ;  /* 0x0000003037307209 */ /* 0x000fe20007810000 */
[----:B------:R-:W-:Y:S01]  /*3b60*/  MUFU.EX2 R13, R13 ;  /* 0x0000000d000d7308 */ /* 0x000fe20000000800 */
[----:B------:R-:W-:Y:S02]  /*3b70*/  ISETP.GT.AND P2, PT, R44, 0x88, PT ;  /* 0x000000882c00780c */ /* 0x000fe40003f44270 */
[----:B------:R-:W-:Y:S01]  /*3b80*/  FSEL R77, R27, -INF , P3 ;  /* 0xff8000001b4d7808 */ /* 0x000fe20001800000 */
[----:B------:R-:W-:-:S01]  /*3b90*/  FFMA.FTZ R27, R2, R69, -R85 ;  /* 0x00000045021b7223 */ /* 0x000fc20000010855 */
[----:B------:R-:W-:-:S02]  /*3ba0*/  FMNMX.FTZ R48, R81, R48, !PT ;  /* 0x0000003051307209 */ /* 0x000fc40007810000 */
[----:B------:R-:W-:Y:S01]  /*3bb0*/  ISETP.GT.AND P3, PT, R44, 0x89, PT ;  /* 0x000000892c00780c */ /* 0x000fe20003f64270 */
[----:B------:R-:W-:Y:S01]  /*3bc0*/  MUFU.EX2 R26, R26 ;  /* 0x0000001a001a7308 */ /* 0x000fe20000000800 */
[----:B------:R-:W-:Y:S01]  /*3bd0*/  FSEL R147, R30, -INF , P2 ;  /* 0xff8000001e937808 */ /* 0x000fe20001000000 */
[C-C-:B------:R-:W-:Y:S01]  /*3be0*/  FFMA.FTZ R30, R2.reuse, R41, -R85.reuse ;  /* 0x00000029021e7223 */ /* 0x140fe20000010855 */
[----:B------:R-:W-:Y:S01]  /*3bf0*/  FMNMX.FTZ R48, R77, R48, !PT ;  /* 0x000000304d307209 */ /* 0x000fe20007810000 */
[----:B------:R-:W-:Y:S01]  /*3c00*/  FFMA.FTZ R41, R2, R65, -R85 ;  /* 0x0000004102297223 */ /* 0x000fe20000010855 */
[----:B------:R-:W-:Y:S01]  /*3c10*/  ISETP.GT.AND P2, PT, R44, 0x90, PT ;  /* 0x000000902c00780c */ /* 0x000fe20003f44270 */
[----:B------:R-:W-:Y:S01]  /*3c20*/  IMAD.MOV.U32 R65, RZ, RZ, R119 ;  /* 0x000000ffff417224 */ /* 0x000fe200078e0077 */
[----:B------:R-:W-:Y:S01]  /*3c30*/  FSEL R69, R31, -INF , P3 ;  /* 0xff8000001f457808 */ /* 0x000fe20001800000 */
[----:B------:R-:W-:Y:S01]  /*3c40*/  FFMA.FTZ R31, R2, R5, -R85 ;  /* 0x00000005021f7223 */ /* 0x000fe20000010855 */
        /* <DEDUP_REMOVED lines=8> */
[----:B------:R-:W-:Y:S01]  /*3cd0*/  FSEL R151, R35, -INF , P3 ;  /* 0xff80000023977808 */ /* 0x000fe20001800000 */
[--C-:B------:R-:W-:Y:S01]  /*3ce0*/  FFMA.FTZ R35, R2, R49, -R85.reuse ;  /* 0x0000003102237223 */ /* 0x100fe20000010855 */
[----:B------:R-:W-:Y:S02]  /*3cf0*/  FMNMX.FTZ R48, R149, R48, !PT ;  /* 0x0000003095307209 */ /* 0x000fe40007810000 */
[----:B------:R-:W-:Y:S01]  /*3d00*/  ISETP.GT.AND P3, PT, R44, 0x99, PT ;  /* 0x000000992c00780c */ /* 0x000fe20003f64270 */
[----:B------:R-:W-:-:S01]  /*3d10*/  FFMA.FTZ R44, R2, R53, -R85 ;  /* 0x00000035022c7223 */ /* 0x000fc20000010855 */
[----:B------:R-:W-:Y:S01]  /*3d20*/  FSEL R153, R38, -INF , P2 ;  /* 0xff80000026997808 */ /* 0x000fe20001000000 */
[----:B------:R-:W-:-:S01]  /*3d30*/  FFMA.FTZ R38, R2, R45, -R85 ;  /* 0x0000002d02267223 */ /* 0x000fc20000010855 */
[----:B------:R-:W-:Y:S01]  /*3d40*/  FMNMX.FTZ R48, R151, R48, !PT ;  /* 0x0000003097307209 */ /* 0x000fe20007810000 */
[----:B------:R-:W-:Y:S01]  /*3d50*/  MUFU.EX2 R31, R31 ;  /* 0x0000001f001f7308 */ /* 0x000fe20000000800 */
[----:B------:R-:W-:-:S02]  /*3d60*/  FSEL R39, R39, -INF , P3 ;  /* 0xff80000027277808 */ /* 0x000fc40001800000 */
[----:B------:R-:W-:Y:S02]  /*3d70*/  FMNMX.FTZ R48, R153, R48, !PT ;  /* 0x0000003099307209 */ /* 0x000fe40007810000 */
[----:B------:R-:W-:Y:S02]  /*3d80*/  R2UR UR45, R80 ;  /* 0x00000000502d72ca */ /* 0x000fe400000e0000 */
[----:B------:R-:W-:Y:S01]  /*3d90*/  FMNMX.FTZ R48, R39, R48, !PT ;  /* 0x0000003027307209 */ /* 0x000fe20007810000 */
[----:B------:R-:W-:Y:S01]  /*3da0*/  MUFU.EX2 R38, R38 ;  /* 0x0000002600267308 */ /* 0x000fe20000000800 */
[----:B------:R-:W-:Y:S02]  /*3db0*/  F2FP.SATFINITE.E4M3.F32.PACK_AB_MERGE_C R216, R11, R8, RZ ;  /* 0x000000080bd8723e */ /* 0x000fe400048070ff */
[----:B-1----:R-:W-:Y:S01]  /*3dc0*/  F2FP.SATFINITE.E4M3.F32.PACK_AB_MERGE_C R218, R89, R12, RZ ;  /* 0x0000000c59da723e */ /* 0x002fe200048070ff */
[----:B------:R-:W1:Y:S01]  /*3dd0*/  SHFL.BFLY PT, R5, R48, 0x2, 0x1f ;  /* 0x0c401f0030057f89 */ /* 0x000e6200000e0000 */
[----:B--2---:R-:W-:-:S02]  /*3de0*/  F2FP.SATFINITE.E4M3.F32.PACK_AB_MERGE_C R212, R75, R28, RZ ;  /* 0x0000001c4bd4723e */ /* 0x004fc400048070ff */
[----:B------:R-:W-:Y:S01]  /*3df0*/  F2FP.SATFINITE.E4M3.F32.PACK_AB_MERGE_C R216, R7, R6, R216 ;  /* 0x0000000607d8723e */ /* 0x000fe200048070d8 */
[----:B------:R-:W-:Y:S01]  /*3e00*/  MUFU.EX2 R34, R34 ;  /* 0x0000002200227308 */ /* 0x000fe20000000800 */
[----:B------:R-:W-:Y:S02]  /*3e10*/  F2FP.SATFINITE.E4M3.F32.PACK_AB_MERGE_C R212, R91, R20, R212 ;  /* 0x000000145bd4723e */ /* 0x000fe400048070d4 */
[----:B------:R-:W-:-:S05]  /*3e20*/  F2FP.SATFINITE.E4M3.F32.PACK_AB_MERGE_C R218, R29, R10, R218 ;  /* 0x0000000a1dda723e */ /* 0x000fca00048070da */
[----:B------:R-:W-:Y:S08]  /*3e30*/  MUFU.EX2 R35, R35 ;  /* 0x0000002300237308 */ /* 0x000ff00000000800 */
[----:B------:R-:W-:Y:S01]  /*3e40*/  MUFU.EX2 R15, R15 ;  /* 0x0000000f000f7308 */ /* 0x000fe20000000800 */
[----:B-1----:R-:W-:Y:S01]  /*3e50*/  FMNMX.FTZ R5, R48, R5, !PT ;  /* 0x0000000530057209 */ /* 0x002fe20007810000 */
[----:B------:R-:W-:Y:S01]  /*3e60*/  FFMA.FTZ R48, R2, R61, -R85 ;  /* 0x0000003d02307223 */ /* 0x000fe20000010855 */
[----:B------:R-:W-:-:S05]  /*3e70*/  IMAD.MOV.U32 R85, RZ, RZ, R119 ;  /* 0x000000ffff557224 */ /* 0x000fca00078e0077 */
[----:B------:R-:W-:Y:S01]  /*3e80*/  MUFU.EX2 R44, R44 ;  /* 0x0000002c002c7308 */ /* 0x000fe20000000800 */
[----:B------:R-:W1:Y:S01]  /*3e90*/  SHFL.BFLY PT, R50, R5, 0x1, 0x1f ;  /* 0x0c201f0005327f89 */ /* 0x000e6200000e0000 */
[----:B------:R-:W-:-:S06]  /*3ea0*/  IMAD.MOV.U32 R61, RZ, RZ, R119 ;  /* 0x000000ffff3d7224 */ /* 0x000fcc00078e0077 */
[----:B------:R-:W-:Y:S08]  /*3eb0*/  MUFU.EX2 R21, R21 ;  /* 0x0000001500157308 */ /* 0x000ff00000000800 */
[----:B------:R-:W-:Y:S08]  /*3ec0*/  MUFU.EX2 R46, R46 ;  /* 0x0000002e002e7308 */ /* 0x000ff00000000800 */
[----:B------:R-:W-:Y:S01]  /*3ed0*/  MUFU.EX2 R25, R25 ;  /* 0x0000001900197308 */ /* 0x000fe20000000800 */
[----:B-1----:R-:W-:-:S04]  /*3ee0*/  FMNMX.FTZ R9, R5, R50, !PT ;  /* 0x0000003205097209 */ /* 0x002fc80007810000 */
[----:B------:R-:W-:Y:S01]  /*3ef0*/  FSETP.NEU.FTZ.AND P2, PT, R9, -INF , PT ;  /* 0xff8000000900780b */ /* 0x000fe20003f5d000 */
[----:B------:R-:W-:-:S02]  /*3f00*/  FFMA.FTZ R5, R2, R9, -8 ;  /* 0xc100000002057423 */ /* 0x000fc40000010009 */
[----:B------:R-:W-:Y:S03]  /*3f10*/  MUFU.EX2 R48, R48 ;  /* 0x0000003000307308 */ /* 0x000fe60000000800 */
[----:B------:R-:W-:Y:S02]  /*3f20*/  FSEL R62, R5, RZ, P2 ;  /* 0x000000ff053e7208 */ /* 0x000fe40001000000 */
[----:B------:R-:W-:-:S03]  /*3f30*/  SHF.R.U32.HI R5, RZ, 0x1f, R104 ;  /* 0x0000001fff057819 */ /* 0x000fc60000011668 */
        /* <DEDUP_REMOVED lines=10> */
[--C-:B------:R-:W-:Y:S01]  /*3fe0*/  FFMA.FTZ R58, R2, R111, -R62.reuse ;  /* 0x0000006f023a7223 */ /* 0x100fe2000001083e */
[----:B------:R-:W-:Y:S01]  /*3ff0*/  LEA.HI.SX32 R5, R104, R5, 0x1a ;  /* 0x0000000568057211 */ /* 0x000fe200078fd2ff */
[C-C-:B------:R-:W-:Y:S01]  /*4000*/  FFMA.FTZ R113, R2.reuse, R113, -R62.reuse ;  /* 0x0000007102717223 */ /* 0x140fe2000001083e */
[----:B------:R-:W-:-:S01]  /*4010*/  FFMA.FTZ R115, R2, R115, -R62 ;  /* 0x0000007302737223 */ /* 0x000fc2000001083e */
[----:B------:R-:W1:Y:S01]  /*4020*/  MUFU.EX2 R60, R60 ;  /* 0x0000003c003c7308 */ /* 0x000e620000000800 */
[----:B------:R-:W-:Y:S01]  /*4030*/  VIMNMX R5, RZ, R5, !PT ;  /* 0x00000005ff057248 */ /* 0x000fe20007fe0100 */
[C-C-:B------:R-:W-:Y:S01]  /*4040*/  FFMA.FTZ R37, R2.reuse, R117, -R62.reuse ;  /* 0x0000007502257223 */ /* 0x140fe2000001083e */
[----:B------:R-:W-:-:S01]  /*4050*/  FFMA.FTZ R54, R2, R83, -R62 ;  /* 0x0000005302367223 */ /* 0x000fc2000001083e */
[--C-:B------:R-:W-:Y:S01]  /*4060*/  FFMA.FTZ R43, R2, R43, -R62.reuse ;  /* 0x0000002b022b7223 */ /* 0x100fe2000001083e */
[----:B------:R-:W-:Y:S01]  /*4070*/  ISETP.GE.AND P2, PT, R80, R5, PT ;  /* 0x000000055000720c */ /* 0x000fe20003f46270 */
        /* <DEDUP_REMOVED lines=10> */
[----:B------:R-:W3:Y:S01]  /*4120*/  MUFU.EX2 R64, R95 ;  /* 0x0000005f00407308 */ /* 0x000ee20000000800 */
[----:B-1----:R-:W-:-:S01]  /*4130*/  FADD.FTZ R76, R217, R60 ;  /* 0x0000003cd94c7221 */ /* 0x002fc20000010000 */
        /* <DEDUP_REMOVED lines=8> */
[----:B------:R-:W-:Y:S01]  /*41c0*/  FADD.FTZ R76, R10, R57 ;  /* 0x000000390a4c7221 */ /* 0x000fe20000010000 */
[----:B------:R-:W-:-:S01]  /*41d0*/  FFMA.FTZ R145, R2, R145, -R62 ;  /* 0x0000009102917223 */ /* 0x000fc2000001083e */
[C-C-:B------:R-:W-:Y:S01]  /*41e0*/  FFMA.FTZ R55, R2.reuse, R55, -R62.reuse ;  /* 0x0000003702377223 */ /* 0x140fe2000001083e */
[----:B------:R-:W-:-:S01]  /*41f0*/  FFMA.FTZ R81, R2, R81, -R62 ;  /* 0x0000005102517223 */ /* 0x000fc2000001083e */
[C-C-:B------:R-:W-:Y:S01]  /*4200*/  FFMA.FTZ R77, R2.reuse, R77, -R62.reuse ;  /* 0x0000004d024d7223 */ /* 0x140fe2000001083e */
[----:B------:R-:W-:-:S01]  /*4210*/  FFMA.FTZ R147, R2, R147, -R62 ;  /* 0x0000009302937223 */ /* 0x000fc2000001083e */
[----:B------:R-:W2:Y:S01]  /*4220*/  MUFU.EX2 R219, R219 ;  /* 0x000000db00db7308 */ /* 0x000ea20000000800 */
[----:B---3--:R-:W-:-:S01]  /*4230*/  FADD.FTZ R3, R64, R3 ;  /* 0x0000000340037221 */ /* 0x008fc20000010000 */
[C-C-:B------:R-:W-:Y:S01]  /*4240*/  FFMA.FTZ R69, R2.reuse, R69, -R62.reuse ;  /* 0x0000004502457223 */ /* 0x140fe2000001083e */
[----:B------:R-:W-:-:S01]  /*4250*/  FFMA.FTZ R149, R2, R149, -R62 ;  /* 0x0000009502957223 */ /* 0x000fc2000001083e */
[C-C-:B------:R-:W-:Y:S01]  /*4260*/  FFMA.FTZ R151, R2.reuse, R151, -R62.reuse ;  /* 0x0000009702977223 */ /* 0x140fe2000001083e */
[----:B------:R-:W-:-:S01]  /*4270*/  FFMA.FTZ R153, R2, R153, -R62 ;  /* 0x0000009902997223 */ /* 0x000fc2000001083e */
[----:B------:R-:W-:Y:S01]  /*4280*/  FFMA.FTZ R39, R2, R39, -R62 ;  /* 0x0000002702277223 */ /* 0x000fe2000001083e */
[----:B------:R-:W-:Y:S01]  /*4290*/  F2FP.SATFINITE.E4M3.F32.PACK_AB_MERGE_C R64, R64, R97, RZ ;  /* 0x000000614040723e */ /* 0x000fe200048070ff */
[----:B------:R-:W3:Y:S01]  /*42a0*/  MUFU.EX2 R107, R107 ;  /* 0x0000006b006b7308 */ /* 0x000ee20000000800 */
[----:B-1----:R-:W-:-:S01]  /*42b0*/  FADD.FTZ R78, R24, R3 ;  /* 0x00000003184e7221 */ /* 0x002fc20000010000 */
[----:B------:R-:W-:Y:S01]  /*42c0*/  FADD.FTZ R3, R29, R76 ;  /* 0x0000004c1d037221 */ /* 0x000fe20000010000 */
[----:B------:R-:W-:Y:S01]  /*42d0*/  F2FP.SATFINITE.E4M3.F32.PACK_AB_MERGE_C R217, R60, R217, R64 ;  /* 0x000000d93cd9723e */ /* 0x000fe20004807040 */
[----:B------:R-:W-:-:S02]  /*42e0*/  IMAD.MOV.U32 R117, RZ, RZ, R119 ;  /* 0x000000ffff757224 */ /* 0x000fc400078e0077 */
[----:B------:R-:W-:-:S01]  /*42f0*/  FADD.FTZ R80, R12, R3 ;  /* 0x000000030c507221 */ /* 0x000fc20000010000 */
[----:B------:R-:W-:Y:S01]  /*4300*/  IMAD.MOV.U32 R111, RZ, RZ, R119 ;  /* 0x000000ffff6f7224 */ /* 0x000fe200078e0077 */
[----:B------:R1:W4:Y:S01]  /*4310*/  MUFU.EX2 R66, R103 ;  /* 0x0000006700427308 */ /* 0x0003220000000800 */
[----:B--2---:R-:W-:-:S01]  /*4320*/  FADD.FTZ R78, R219, R78 ;  /* 0x0000004edb4e7221 */ /* 0x004fc20000010000 */
[----:B------:R-:W-:Y:S01]  /*4330*/  FADD.FTZ R57, R89, R80 ;  /* 0x0000005059397221 */ /* 0x000fe20000010000 */
[--C-:B------:R-:W-:Y:S02]  /*4340*/  IMAD.MOV.U32 R109, RZ, RZ, R119.reuse ;  /* 0x000000ffff6d7224 */ /* 0x100fe400078e0077 */
[----:B------:R-:W-:Y:S02]  /*4350*/  IMAD.MOV.U32 R104, RZ, RZ, R119 ;  /* 0x000000ffff687224 */ /* 0x000fe400078e0077 */
[----:B------:R-:W-:-:S01]  /*4360*/  FADD.FTZ R80, R20, R57 ;  /* 0x0000003914507221 */ /* 0x000fc20000010000 */
[----:B------:R-:W-:Y:S01]  /*4370*/  IMAD.MOV.U32 R101, RZ, RZ, R119 ;  /* 0x000000ffff657224 */ /* 0x000fe200078e0077 */
[----:B------:R-:W2:Y:S01]  /*4380*/  MUFU.EX2 R53, R53 ;  /* 0x0000003500357308 */ /* 0x000ea20000000800 */
[----:B---3--:R-:W-:-:S01]  /*4390*/  FADD.FTZ R3, R107, R78 ;  /* 0x0000004e6b037221 */ /* 0x008fc20000010000 */
[----:B-1----:R-:W-:-:S02]  /*43a0*/  IMAD.MOV.U32 R103, RZ, RZ, R119 ;  /* 0x000000ffff677224 */ /* 0x002fc400078e0077 */
[--C-:B------:R-:W-:Y:S02]  /*43b0*/  IMAD.MOV.U32 R99, RZ, RZ, R119.reuse ;  /* 0x000000ffff637224 */ /* 0x100fe400078e0077 */
[----:B------:R-:W-:Y:S02]  /*43c0*/  IMAD.MOV.U32 R97, RZ, RZ, R119 ;  /* 0x000000ffff617224 */ /* 0x000fe400078e0077 */
[----:B------:R-:W1:Y:S01]  /*43d0*/  MUFU.EX2 R58, R58 ;  /* 0x0000003a003a7308 */ /* 0x000e620000000800 */
[----:B----4-:R-:W-:-:S01]  /*43e0*/  FADD.FTZ R78, R66, R3 ;  /* 0x00000003424e7221 */ /* 0x010fc20000010000 */
[----:B------:R-:W-:Y:S01]  /*43f0*/  F2FP.SATFINITE.E4M3.F32.PACK_AB_MERGE_C R66, R66, R107, RZ ;  /* 0x0000006b4242723e */ /* 0x000fe200048070ff */
[--C-:B------:R-:W-:Y:S02]  /*4400*/  IMAD.MOV.U32 R107, RZ, RZ, R119.reuse ;  /* 0x000000ffff6b7224 */ /* 0x100fe400078e0077 */
[--C-:B------:R-:W-:Y:S01]  /*4410*/  IMAD.MOV.U32 R95, RZ, RZ, R119.reuse ;  /* 0x000000ffff5f7224 */ /* 0x100fe200078e0077 */
[----:B------:R-:W-:Y:S01]  /*4420*/  F2FP.SATFINITE.E4M3.F32.PACK_AB_MERGE_C R219, R219, R24, R66 ;  /* 0x00000018dbdb723e */ /* 0x000fe20004807042 */
[----:B------:R-:W-:Y:S01]  /*4430*/  IMAD.MOV.U32 R93, RZ, RZ, R119 ;  /* 0x000000ffff5d7224 */ /* 0x000fe200078e0077 */
[----:B------:R-:W3:Y:S01]  /*4440*/  MUFU.EX2 R113, R113 ;  /* 0x0000007100717308 */ /* 0x000ee20000000800 */
[----:B--2---:R-:W-:-:S01]  /*4450*/  FADD.FTZ R3, R53, R78 ;  /* 0x0000004e35037221 */ /* 0x004fc20000010000 */
[----:B------:R-:W-:-:S02]  /*4460*/  IMAD.MOV.U32 R89, RZ, RZ, R119 ;  /* 0x000000ffff597224 */ /* 0x000fc400078e0077 */
[--C-:B------:R-:W-:Y:S02]  /*4470*/  IMAD.MOV.U32 R83, RZ, RZ, R119.reuse ;  /* 0x000000ffff537224 */ /* 0x100fe400078e0077 */
[--C-:B------:R-:W-:Y:S02]  /*4480*/  IMAD.MOV.U32 R66, RZ, RZ, R119.reuse ;  /* 0x000000ffff427224 */ /* 0x100fe400078e0077 */
[----:B------:R2:W4:Y:S01]  /*4490*/  MUFU.EX2 R68, R115 ;  /* 0x0000007300447308 */ /* 0x0005220000000800 */
[--C-:B------:R-:W-:Y:S02]  /*44a0*/  IMAD.MOV.U32 R64, RZ, RZ, R119.reuse ;  /* 0x000000ffff407224 */ /* 0x100fe400078e0077 */
[--C-:B------:R-:W-:Y:S02]  /*44b0*/  IMAD.MOV.U32 R60, RZ, RZ, R119.reuse ;  /* 0x000000ffff3c7224 */ /* 0x100fe400078e0077 */
[--C-:B------:R-:W-:Y:S02]  /*44c0*/  IMAD.MOV.U32 R59, RZ, RZ, R119.reuse ;  /* 0x000000ffff3b7224 */ /* 0x100fe400078e0077 */
[--C-:B------:R-:W-:Y:S01]  /*44d0*/  IMAD.MOV.U32 R57, RZ, RZ, R119.reuse ;  /* 0x000000ffff397224 */ /* 0x100fe200078e0077 */
[----:B------:R-:W5:Y:S01]  /*44e0*/  MUFU.EX2 R37, R37 ;  /* 0x0000002500257308 */ /* 0x000f620000000800 */
[----:B--2---:R-:W-:-:S02]  /*44f0*/  IMAD.MOV.U32 R115, RZ, RZ, R119 ;  /* 0x000000ffff737224 */ /* 0x004fc400078e0077 */
[----:B------:R-:W-:-:S05]  /*4500*/  IMAD.MOV.U32 R29, RZ, RZ, R119 ;  /* 0x000000ffff1d7224 */ /* 0x000fca00078e0077 */
[----:B------:R2:W-:Y:S08]  /*4510*/  MUFU.EX2 R76, R43 ;  /* 0x0000002b004c7308 */ /* 0x0005f00000000800 */
[----:B------:R-:W5:Y:S01]  /*4520*/  MUFU.EX2 R54, R54 ;  /* 0x0000003600367308 */ /* 0x000f620000000800 */
[----:B--2---:R-:W-:-:S01]  /*4530*/  FADD.FTZ R43, R91, R80 ;  /* 0x000000505b2b7221 */ /* 0x004fc20000010000 */
[----:B-1----:R-:W-:Y:S01]  /*4540*/  FADD.FTZ R80, R58, R3 ;  /* 0x000000033a507221 */ /* 0x002fe20000010000 */
[----:B------:R-:W-:-:S02]  /*4550*/  IMAD.MOV.U32 R91, RZ, RZ, R119 ;  /* 0x000000ffff5b7224 */ /* 0x000fc400078e0077 */
[----:B------:R-:W-:Y:S01]  /*4560*/  FADD.FTZ R82, R28, R43 ;  /* 0x0000002b1c527221 */ /* 0x000fe20000010000 */
[----:B---3--:R-:W-:-:S02]  /*4570*/  FADD.FTZ R3, R113, R80 ;  /* 0x0000005071037221 */ /* 0x008fc40000010000 */
[----:B------:R-:W1:Y:S01]  /*4580*/  MUFU.EX2 R121, R121 ;  /* 0x0000007900797308 */ /* 0x000e620000000800 */
[----:B------:R-:W-:-:S01]  /*4590*/  FADD.FTZ R43, R75, R82 ;  /* 0x000000524b2b7221 */ /* 0x000fc20000010000 */
[C---:B----4-:R-:W-:Y:S01]  /*45a0*/  FADD.FTZ R80, R68.reuse, R3 ;  /* 0x0000000344507221 */ /* 0x050fe20000010000 */
[----:B------:R-:W-:Y:S01]  /*45b0*/  F2FP.SATFINITE.E4M3.F32.PACK_AB_MERGE_C R68, R68, R113, RZ ;  /* 0x000000714444723e */ /* 0x000fe200048070ff */
[----:B------:R-:W-:Y:S02]  /*45c0*/  IMAD.MOV.U32 R113, RZ, RZ, R119 ;  /* 0x000000ffff717224 */ /* 0x000fe400078e0077 */
[----:B------:R-:W-:-:S01]  /*45d0*/  FADD.FTZ R82, R32, R43 ;  /* 0x0000002b20527221 */ /* 0x000fc20000010000 */
[----:B-----5:R-:W-:Y:S01]  /*45e0*/  FADD.FTZ R3, R37, R80 ;  /* 0x0000005025037221 */ /* 0x020fe20000010000 */
[----:B------:R-:W-:Y:S01]  /*45f0*/  F2FP.SATFINITE.E4M3.F32.PACK_AB_MERGE_C R213, R58, R53, R68 ;  /* 0x000000353ad5723e */ /* 0x000fe20004807044 */
[----:B------:R2:W3:Y:S01]  /*4600*/  MUFU.EX2 R70, R87 ;  /* 0x0000005700467308 */ /* 0x0004e20000000800 */
[----:B------:R-:W-:-:S01]  /*4610*/  FADD.FTZ R43, R79, R82 ;  /* 0x000000524f2b7221 */ /* 0x000fc20000010000 */
[----:B------:R-:W-:Y:S01]  /*4620*/  FADD.FTZ R82, R54, R3 ;  /* 0x0000000336527221 */ /* 0x000fe20000010000 */
[----:B------:R-:W-:-:S02]  /*4630*/  IMAD.MOV.U32 R75, RZ, RZ, R119 ;  /* 0x000000ffff4b7224 */ /* 0x000fc400078e0077 */
[----:B------:R-:W-:Y:S01]  /*4640*/  FADD.FTZ R84, R36, R43 ;  /* 0x0000002b24547221 */ /* 0x000fe20000010000 */
[----:B------:R-:W-:Y:S01]  /*4650*/  F2FP.SATFINITE.E4M3.F32.PACK_AB_MERGE_C R36, R63, R36, RZ ;  /* 0x000000243f24723e */ /* 0x000fe200048070ff */
[----:B------:R-:W-:Y:S01]  /*4660*/  IMAD.MOV.U32 R68, RZ, RZ, R119 ;  /* 0x000000ffff447224 */ /* 0x000fe200078e0077 */
[----:B------:R-:W4:Y:S01]  /*4670*/  MUFU.EX2 R49, R49 ;  /* 0x0000003100317308 */ /* 0x000f220000000800 */
[----:B-1----:R-:W-:-:S01]  /*4680*/  FADD.FTZ R3, R121, R82 ;  /* 0x0000005279037221 */ /* 0x002fc20000010000 */
[----:B------:R-:W-:Y:S01]  /*4690*/  FADD.FTZ R11, R63, R84 ;  /* 0x000000543f0b7221 */ /* 0x000fe20000010000 */
[----:B------:R-:W-:Y:S01]  /*46a0*/  F2FP.SATFINITE.E4M3.F32.PACK_AB_MERGE_C R214, R79, R32, R36 ;  /* 0x000000204fd6723e */ /* 0x000fe20004807024 */
[----:B--2---:R-:W-:Y:S02]  /*46b0*/  IMAD.MOV.U32 R87, RZ, RZ, R119 ;  /* 0x000000ffff577224 */ /* 0x004fe400078e0077 */
[----:B------:R-:W-:-:S01]  /*46c0*/  FADD.FTZ R62, R40, R11 ;  /* 0x0000000b283e7221 */ /* 0x000fc20000010000 */
[----:B------:R-:W-:Y:S01]  /*46d0*/  IMAD.MOV.U32 R84, RZ, RZ, R119 ;  /* 0x000000ffff547224 */ /* 0x000fe200078e0077 */
[----:B------:R-:W1:Y:S01]  /*46e0*/  MUFU.EX2 R56, R56 ;  /* 0x0000003800387308 */ /* 0x000e620000000800 */
[----:B---3--:R-:W-:-:S01]  /*46f0*/  FADD.FTZ R8, R70, R3 ;  /* 0x0000000346087221 */ /* 0x008fc20000010000 */
[----:B------:R-:W-:Y:S01]  /*4700*/  FADD.FTZ R11, R67, R62 ;  /* 0x0000003e430b7221 */ /* 0x000fe20000010000 */
[----:B------:R-:W-:Y:S01]  /*4710*/  F2FP.SATFINITE.E4M3.F32.PACK_AB_MERGE_C R70, R70, R121, RZ ;  /* 0x000000794646723e */ /* 0x000fe200048070ff */
[----:B------:R-:W-:-:S02]  /*4720*/  IMAD.MOV.U32 R82, RZ, RZ, R119 ;  /* 0x000000ffff527224 */ /* 0x000fc400078e0077 */
[----:B------:R-:W-:-:S01]  /*4730*/  FADD.FTZ R28, R42, R11 ;  /* 0x0000000b2a1c7221 */ /* 0x000fc20000010000 */
[----:B------:R-:W-:Y:S01]  /*4740*/  F2FP.SATFINITE.E4M3.F32.PACK_AB_MERGE_C R42, R47, R42, RZ ;  /* 0x0000002a2f2a723e */ /* 0x000fe200048070ff */
[----:B------:R-:W2:Y:S01]  /*4750*/  MUFU.EX2 R125, R125 ;  /* 0x0000007d007d7308 */ /* 0x000ea20000000800 */
[----:B----4-:R-:W-:-:S01]  /*4760*/  FADD.FTZ R3, R49, R8 ;  /* 0x0000000831037221 */ /* 0x010fc20000010000 */
[----:B------:R-:W-:Y:S01]  /*4770*/  FADD.FTZ R11, R47, R28 ;  /* 0x0000001c2f0b7221 */ /* 0x000fe20000010000 */
[----:B------:R-:W-:Y:S01]  /*4780*/  F2FP.SATFINITE.E4M3.F32.PACK_AB_MERGE_C R215, R54, R37, R70 ;  /* 0x0000002536d7723e */ /* 0x000fe20004807046 */
[----:B------:R-:W-:Y:S01]  /*4790*/  IMAD.MOV.U32 R79, RZ, RZ, R119 ;  /* 0x000000ffff4f7224 */ /* 0x000fe200078e0077 */
[----:B------:R-:W-:Y:S01]  /*47a0*/  F2FP.SATFINITE.E4M3.F32.PACK_AB_MERGE_C R208, R67, R40, R42 ;  /* 0x0000002843d0723e */ /* 0x000fe2000480702a */
[----:B------:R-:W-:Y:S01]  /*47b0*/  FADD.FTZ R28, R14, R11 ;  /* 0x0000000b0e1c7221 */ /* 0x000fe20000010000 */
[----:B------:R-:W-:Y:S01]  /*47c0*/  IMAD.MOV.U32 R70, RZ, RZ, R119 ;  /* 0x000000ffff467224 */ /* 0x000fe200078e0077 */
[----:B------:R-:W3:Y:S01]  /*47d0*/  MUFU.EX2 R72, R127 ;  /* 0x0000007f00487308 */ /* 0x000ee20000000800 */
[----:B-1----:R-:W-:-:S01]  /*47e0*/  FADD.FTZ R12, R56, R3 ;  /* 0x00000003380c7221 */ /* 0x002fc20000010000 */
[----:B------:R-:W-:Y:S01]  /*47f0*/  FADD.FTZ R11, R51, R28 ;  /* 0x0000001c330b7221 */ /* 0x000fe20000010000 */
[----:B------:R-:W-:-:S02]  /*4800*/  IMAD.MOV.U32 R67, RZ, RZ, R119 ;  /* 0x000000ffff437224 */ /* 0x000fc400078e0077 */
[----:B------:R-:W-:Y:S02]  /*4810*/  IMAD.MOV.U32 R63, RZ, RZ, R119 ;  /* 0x000000ffff3f7224 */ /* 0x000fe400078e0077 */
[----:B------:R-:W-:-:S01]  /*4820*/  FADD.FTZ R28, R26, R11 ;  /* 0x0000000b1a1c7221 */ /* 0x000fc20000010000 */
[----:B------:R-:W-:Y:S01]  /*4830*/  F2FP.SATFINITE.E4M3.F32.PACK_AB_MERGE_C R26, R27, R26, RZ ;  /* 0x0000001a1b1a723e */ /* 0x000fe200048070ff */
[----:B------:R-:W1:Y:S01]  /*4840*/  MUFU.EX2 R45, R45 ;  /* 0x0000002d002d7308 */ /* 0x000e620000000800 */
[----:B--2---:R-:W-:-:S01]  /*4850*/  FADD.FTZ R3, R125, R12 ;  /* 0x0000000c7d037221 */ /* 0x004fc20000010000 */
[----:B------:R-:W-:Y:S01]  /*4860*/  FADD.FTZ R28, R27, R28 ;  /* 0x0000001c1b1c7221 */ /* 0x000fe20000010000 */
[----:B------:R-:W-:Y:S01]  /*4870*/  F2FP.SATFINITE.E4M3.F32.PACK_AB_MERGE_C R210, R51, R14, R26 ;  /* 0x0000000e33d2723e */ /* 0x000fe2000480701a */
[--C-:B------:R-:W-:Y:S02]  /*4880*/  IMAD.MOV.U32 R62, RZ, RZ, R119.reuse ;  /* 0x000000ffff3e7224 */ /* 0x100fe400078e0077 */
[----:B------:R-:W-:-:S02]  /*4890*/  IMAD.MOV.U32 R58, RZ, RZ, R119 ;  /* 0x000000ffff3a7224 */ /* 0x000fc400078e0077 */
[----:B------:R-:W2:Y:S01]  /*48a0*/  MUFU.EX2 R4, R131 ;  /* 0x0000008300047308 */ /* 0x000ea20000000800 */
[----:B---3--:R-:W-:-:S01]  /*48b0*/  FADD.FTZ R12, R72, R3 ;  /* 0x00000003480c7221 */ /* 0x008fc20000010000 */
[----:B------:R-:W-:Y:S01]  /*48c0*/  F2FP.SATFINITE.E4M3.F32.PACK_AB_MERGE_C R72, R72, R125, RZ ;  /* 0x0000007d4848723e */ /* 0x000fe200048070ff */
[--C-:B------:R-:W-:Y:S02]  /*48d0*/  IMAD.MOV.U32 R54, RZ, RZ, R119.reuse ;  /* 0x000000ffff367224 */ /* 0x100fe400078e0077 */
[--C-:B------:R-:W-:Y:S01]  /*48e0*/  IMAD.MOV.U32 R53, RZ, RZ, R119.reuse ;  /* 0x000000ffff357224 */ /* 0x100fe200078e0077 */
[----:B------:R-:W-:Y:S01]  /*48f0*/  F2FP.SATFINITE.E4M3.F32.PACK_AB_MERGE_C R209, R56, R49, R72 ;  /* 0x0000003138d1723e */ /* 0x000fe20004807048 */
[----:B------:R-:W-:Y:S01]  /*4900*/  IMAD.MOV.U32 R72, RZ, RZ, R119 ;  /* 0x000000ffff487224 */ /* 0x000fe200078e0077 */
[----:B------:R-:W3:Y:S01]  /*4910*/  MUFU.EX2 R133, R133 ;  /* 0x0000008500857308 */ /* 0x000ee20000000800 */
[----:B-1----:R-:W-:-:S01]  /*4920*/  FADD.FTZ R3, R45, R12 ;  /* 0x0000000c2d037221 */ /* 0x002fc20000010000 */
[----:B------:R-:W-:-:S02]  /*4930*/  IMAD.MOV.U32 R56, RZ, RZ, R119 ;  /* 0x000000ffff387224 */ /* 0x000fc400078e0077 */
[--C-:B------:R-:W-:Y:S02]  /*4940*/  IMAD.MOV.U32 R51, RZ, RZ, R119.reuse ;  /* 0x000000ffff337224 */ /* 0x100fe400078e0077 */
[----:B------:R-:W-:Y:S02]  /*4950*/  IMAD.MOV.U32 R49, RZ, RZ, R119 ;  /* 0x000000ffff317224 */ /* 0x000fe400078e0077 */
[----:B------:R1:W4:Y:S01]  /*4960*/  MUFU.EX2 R74, R71 ;  /* 0x00000047004a7308 */ /* 0x0003220000000800 */
[----:B--2---:R-:W-:-:S01]  /*4970*/  FADD.FTZ R12, R4, R3 ;  /* 0x00000003040c7221 */ /* 0x004fc20000010000 */
[--C-:B------:R-:W-:Y:S02]  /*4980*/  IMAD.MOV.U32 R47, RZ, RZ, R119.reuse ;  /* 0x000000ffff2f7224 */ /* 0x100fe400078e0077 */
[--C-:B------:R-:W-:Y:S02]  /*4990*/  IMAD.MOV.U32 R43, RZ, RZ, R119.reuse ;  /* 0x000000ffff2b7224 */ /* 0x100fe400078e0077 */
[----:B------:R-:W-:-:S02]  /*49a0*/  IMAD.MOV.U32 R42, RZ, RZ, R119 ;  /* 0x000000ffff2a7224 */ /* 0x000fc400078e0077 */
[----:B------:R-:W2:Y:S01]  /*49b0*/  MUFU.EX2 R135, R135 ;  /* 0x0000008700877308 */ /* 0x000ea20000000800 */
[----:B---3--:R-:W-:-:S01]  /*49c0*/  FADD.FTZ R3, R133, R12 ;  /* 0x0000000c85037221 */ /* 0x008fc20000010000 */
[--C-:B-1----:R-:W-:Y:S02]  /*49d0*/  IMAD.MOV.U32 R71, RZ, RZ, R119.reuse ;  /* 0x000000ffff477224 */ /* 0x102fe400078e0077 */
[--C-:B------:R-:W-:Y:S02]  /*49e0*/  IMAD.MOV.U32 R40, RZ, RZ, R119.reuse ;  /* 0x000000ffff287224 */ /* 0x100fe400078e0077 */
[----:B------:R-:W-:Y:S02]  /*49f0*/  IMAD.MOV.U32 R37, RZ, RZ, R119 ;  /* 0x000000ffff257224 */ /* 0x000fe400078e0077 */
[----:B------:R-:W1:Y:S01]  /*4a00*/  MUFU.EX2 R137, R137 ;  /* 0x0000008900897308 */ /* 0x000e620000000800 */
[C---:B----4-:R-:W-:Y:S01]  /*4a10*/  F2FP.SATFINITE.E4M3.F32.PACK_AB_MERGE_C R133, R74.reuse, R133, RZ ;  /* 0x000000854a85723e */ /* 0x050fe200048070ff */
[----:B------:R-:W-:Y:S01]  /*4a20*/  FADD.FTZ R74, R74, R3 ;  /* 0x000000034a4a7221 */ /* 0x000fe20000010000 */
[----:B------:R-:W-:-:S01]  /*4a30*/  FADD.FTZ R3, R13, R28 ;  /* 0x0000001c0d037221 */ /* 0x000fc20000010000 */
[----:B------:R-:W-:Y:S01]  /*4a40*/  IMAD.MOV.U32 R36, RZ, RZ, R119 ;  /* 0x000000ffff247224 */ /* 0x000fe200078e0077 */
[----:B------:R-:W-:Y:S01]  /*4a50*/  F2FP.SATFINITE.E4M3.F32.PACK_AB_MERGE_C R211, R4, R45, R133 ;  /* 0x0000002d04d3723e */ /* 0x000fe20004807085 */
[----:B------:R-:W-:-:S02]  /*4a60*/  IMAD.MOV.U32 R45, RZ, RZ, R119 ;  /* 0x000000ffff2d7224 */ /* 0x000fc400078e0077 */
[----:B------:R-:W-:-:S01]  /*4a70*/  FADD.FTZ R12, R30, R3 ;  /* 0x000000031e0c7221 */ /* 0x000fc20000010000 */
[----:B------:R-:W3:Y:S01]  /*4a80*/  MUFU.EX2 R78, R139 ;  /* 0x0000008b004e7308 */ /* 0x000ee20000000800 */
[----:B--2---:R-:W-:-:S01]  /*4a90*/  FADD.FTZ R7, R135, R74 ;  /* 0x0000004a87077221 */ /* 0x004fc20000010000 */
[----:B------:R-:W-:Y:S02]  /*4aa0*/  IMAD.MOV.U32 R74, RZ, RZ, R119 ;  /* 0x000000ffff4a7224 */ /* 0x000fe400078e0077 */
[----:B------:R-:W-:-:S01]  /*4ab0*/  FADD.FTZ R3, R31, R12 ;  /* 0x0000000c1f037221 */ /* 0x000fc20000010000 */
[----:B------:R-:W-:Y:S01]  /*4ac0*/  F2FP.SATFINITE.E4M3.F32.PACK_AB_MERGE_C R31, R38, R31, RZ ;  /* 0x0000001f261f723e */ /* 0x000fe200048070ff */
[----:B------:R-:W-:-:S01]  /*4ad0*/  FADD.FTZ R20, R76, R7 ;  /* 0x000000074c147221 */ /* 0x000fc20000010000 */
[----:B------:R-:W-:Y:S02]  /*4ae0*/  IMAD.MOV.U32 R32, RZ, RZ, R119 ;  /* 0x000000ffff207224 */ /* 0x000fe400078e0077 */
[----:B------:R-:W-:-:S01]  /*4af0*/  FADD.FTZ R3, R38, R3 ;  /* 0x0000000326037221 */ /* 0x000fc20000010000 */
[----:B------:R-:W2:Y:S01]  /*4b00*/  MUFU.EX2 R141, R141 ;  /* 0x0000008d008d7308 */ /* 0x000ea20000000800 */
[----:B-1----:R-:W-:-:S01]  /*4b10*/  FADD.FTZ R7, R137, R20 ;  /* 0x0000001489077221 */ /* 0x002fc20000010000 */
[----:B------:R-:W-:Y:S01]  /*4b20*/  F2FP.SATFINITE.E4M3.F32.PACK_AB_MERGE_C R204, R30, R13, R31 ;  /* 0x0000000d1ecc723e */ /* 0x000fe2000480701f */
[----:B------:R-:W-:-:S01]  /*4b30*/  FADD.FTZ R12, R34, R3 ;  /* 0x00000003220c7221 */ /* 0x000fc20000010000 */
[----:B------:R-:W-:-:S02]  /*4b40*/  IMAD.MOV.U32 R38, RZ, RZ, R119 ;  /* 0x000000ffff267224 */ /* 0x000fc400078e0077 */
[----:B------:R-:W-:Y:S02]  /*4b50*/  IMAD.MOV.U32 R31, RZ, RZ, R119 ;  /* 0x000000ffff1f7224 */ /* 0x000fe400078e0077 */
[----:B------:R-:W-:Y:S01]  /*4b60*/  FADD.FTZ R20, R35, R12 ;  /* 0x0000000c23147221 */ /* 0x000fe20000010000 */
[----:B------:R-:W1:Y:S01]  /*4b70*/  MUFU.EX2 R80, R143 ;  /* 0x0000008f00507308 */ /* 0x000e620000000800 */
[C---:B---3--:R-:W-:Y:S01]  /*4b80*/  F2FP.SATFINITE.E4M3.F32.PACK_AB_MERGE_C R137, R78.reuse, R137, RZ ;  /* 0x000000894e89723e */ /* 0x048fe200048070ff */
[----:B------:R-:W-:Y:S01]  /*4b90*/  FADD.FTZ R78, R78, R7 ;  /* 0x000000074e4e7221 */ /* 0x000fe20000010000 */
[----:B------:R-:W-:Y:S02]  /*4ba0*/  IMAD.MOV.U32 R30, RZ, RZ, R119 ;  /* 0x000000ffff1e7224 */ /* 0x000fe400078e0077 */
[----:B------:R-:W-:Y:S01]  /*4bb0*/  F2FP.SATFINITE.E4M3.F32.PACK_AB_MERGE_C R205, R76, R135, R137 ;  /* 0x000000874ccd723e */ /* 0x000fe20004807089 */
[----:B------:R-:W-:Y:S02]  /*4bc0*/  IMAD.MOV.U32 R76, RZ, RZ, R119 ;  /* 0x000000ffff4c7224 */ /* 0x000fe400078e0077 */
[----:B------:R-:W3:Y:S01]  /*4bd0*/  MUFU.EX2 R145, R145 ;  /* 0x0000009100917308 */ /* 0x000ee20000000800 */
[----:B--2---:R-:W-:-:S01]  /*4be0*/  FADD.FTZ R3, R141, R78 ;  /* 0x0000004e8d037221 */ /* 0x004fc20000010000 */
[----:B------:R-:W-:-:S02]  /*4bf0*/  IMAD.MOV.U32 R78, RZ, RZ, R119 ;  /* 0x000000ffff4e7224 */ /* 0x000fc400078e0077 */
[--C-:B------:R-:W-:Y:S02]  /*4c00*/  IMAD.MOV.U32 R28, RZ, RZ, R119.reuse ;  /* 0x000000ffff1c7224 */ /* 0x100fe400078e0077 */
[----:B------:R-:W-:Y:S02]  /*4c10*/  IMAD.MOV.U32 R27, RZ, RZ, R119 ;  /* 0x000000ffff1b7224 */ /* 0x000fe400078e0077 */
[----:B------:R2:W4:Y:S01]  /*4c20*/  MUFU.EX2 R8, R55 ;  /* 0x0000003700087308 */ /* 0x0005220000000800 */
[----:B-1----:R-:W-:-:S01]  /*4c30*/  FADD.FTZ R24, R80, R3 ;  /* 0x0000000350187221 */ /* 0x002fc20000010000 */
[----:B------:R-:W-:Y:S01]  /*4c40*/  FADD.FTZ R3, R15, R20 ;  /* 0x000000140f037221 */ /* 0x000fe20000010000 */
[C---:B------:R-:W-:Y:S01]  /*4c50*/  F2FP.SATFINITE.E4M3.F32.PACK_AB_MERGE_C R15, R44.reuse, R15, RZ ;  /* 0x0000000f2c0f723e */ /* 0x040fe200048070ff */
[----:B------:R-:W-:Y:S02]  /*4c60*/  IMAD.MOV.U32 R26, RZ, RZ, R119 ;  /* 0x000000ffff1a7224 */ /* 0x000fe400078e0077 */
[----:B------:R-:W-:-:S01]  /*4c70*/  FADD.FTZ R44, R44, R3 ;  /* 0x000000032c2c7221 */ /* 0x000fc20000010000 */
[----:B------:R-:W-:Y:S01]  /*4c80*/  F2FP.SATFINITE.E4M3.F32.PACK_AB_MERGE_C R206, R35, R34, R15 ;  /* 0x0000002223ce723e */ /* 0x000fe2000480700f */
[----:B------:R-:W1:Y:S01]  /*4c90*/  MUFU.EX2 R81, R81 ;  /* 0x0000005100517308 */ /* 0x000e620000000800 */
[----:B---3--:R-:W-:-:S01]  /*4ca0*/  FADD.FTZ R7, R145, R24 ;  /* 0x0000001891077221 */ /* 0x008fc20000010000 */
[----:B------:R-:W-:Y:S01]  /*4cb0*/  FADD.FTZ R3, R21, R44 ;  /* 0x0000002c15037221 */ /* 0x000fe20000010000 */
[----:B--2---:R-:W-:-:S02]  /*4cc0*/  IMAD.MOV.U32 R55, RZ, RZ, R119 ;  /* 0x000000ffff377224 */ /* 0x004fc400078e0077 */
[----:B------:R-:W-:Y:S02]  /*4cd0*/  IMAD.MOV.U32 R44, RZ, RZ, R119 ;  /* 0x000000ffff2c7224 */ /* 0x000fe400078e0077 */
[----:B------:R-:W-:-:S01]  /*4ce0*/  FADD.FTZ R4, R46, R3 ;  /* 0x000000032e047221 */ /* 0x000fc20000010000 */
[----:B------:R-:W-:Y:S01]  /*4cf0*/  IMAD.MOV.U32 R35, RZ, RZ, R119 ;  /* 0x000000ffff237224 */ /* 0x000fe200078e0077 */
[----:B------:R2:W3:Y:S01]  /*4d00*/  MUFU.EX2 R6, R77 ;  /* 0x0000004d00067308 */ /* 0x0004e20000000800 */
[C---:B----4-:R-:W-:Y:S01]  /*4d10*/  F2FP.SATFINITE.E4M3.F32.PACK_AB_MERGE_C R145, R8.reuse, R145, RZ ;  /* 0x000000910891723e */ /* 0x050fe200048070ff */
[----:B------:R-:W-:Y:S01]  /*4d20*/  FADD.FTZ R8, R8, R7 ;  /* 0x0000000708087221 */ /* 0x000fe20000010000 */
[----:B------:R-:W-:-:S01]  /*4d30*/  FADD.FTZ R3, R25, R4 ;  /* 0x0000000419037221 */ /* 0x000fc20000010000 */
[----:B------:R-:W-:Y:S01]  /*4d40*/  F2FP.SATFINITE.E4M3.F32.PACK_AB_MERGE_C R25, R48, R25, RZ ;  /* 0x000000193019723e */ /* 0x000fe200048070ff */
[----:B------:R-:W-:Y:S01]  /*4d50*/  IMAD.MOV.U32 R34, RZ, RZ, R119 ;  /* 0x000000ffff227224 */ /* 0x000fe200078e0077 */
[----:B------:R-:W-:Y:S01]  /*4d60*/  F2FP.SATFINITE.E4M3.F32.PACK_AB_MERGE_C R207, R80, R141, R145 ;  /* 0x0000008d50cf723e */ /* 0x000fe20004807091 */
[----:B------:R-:W-:-:S01]  /*4d70*/  FADD.FTZ R48, R48, R3 ;  /* 0x0000000330307221 */ /* 0x000fc20000010000 */
[----:B------:R-:W4:Y:S01]  /*4d80*/  MUFU.EX2 R147, R147 ;  /* 0x0000009300937308 */ /* 0x000f220000000800 */
[----:B-1----:R-:W-:-:S01]  /*4d90*/  FADD.FTZ R7, R81, R8 ;  /* 0x0000000851077221 */ /* 0x002fc20000010000 */
[----:B------:R-:W-:Y:S01]  /*4da0*/  F2FP.SATFINITE.E4M3.F32.PACK_AB_MERGE_C R200, R46, R21, R25 ;  /* 0x000000152ec8723e */ /* 0x000fe20004807019 */
[----:B------:R-:W-:-:S02]  /*4db0*/  IMAD.MOV.U32 R80, RZ, RZ, R119 ;  /* 0x000000ffff507224 */ /* 0x000fc400078e0077 */
[--C-:B--2---:R-:W-:Y:S02]  /*4dc0*/  IMAD.MOV.U32 R77, RZ, RZ, R119.reuse ;  /* 0x000000ffff4d7224 */ /* 0x104fe400078e0077 */
[----:B------:R-:W-:Y:S01]  /*4dd0*/  IMAD.MOV.U32 R46, RZ, RZ, R119 ;  /* 0x000000ffff2e7224 */ /* 0x000fe200078e0077 */
[----:B------:R1:W2:Y:S01]  /*4de0*/  MUFU.EX2 R10, R69 ;  /* 0x00000045000a7308 */ /* 0x0002a20000000800 */
[----:B---3--:R-:W-:-:S01]  /*4df0*/  FADD.FTZ R14, R6, R7 ;  /* 0x00000007060e7221 */ /* 0x008fc20000010000 */
[--C-:B------:R-:W-:Y:S02]  /*4e00*/  IMAD.MOV.U32 R25, RZ, RZ, R119.reuse ;  /* 0x000000ffff197224 */ /* 0x100fe400078e0077 */
[----:B------:R-:W-:-:S04]  /*4e10*/  IMAD.MOV.U32 R24, RZ, RZ, R119 ;  /* 0x000000ffff187224 */ /* 0x000fc800078e0077 */
[----:B------:R-:W3:Y:S01]  /*4e20*/  MUFU.EX2 R41, R41 ;  /* 0x0000002900297308 */ /* 0x000ee20000000800 */
[----:B----4-:R-:W-:-:S01]  /*4e30*/  FADD.FTZ R7, R147, R14 ;  /* 0x0000000e93077221 */ /* 0x010fc20000010000 */
[----:B-1----:R-:W-:-:S06]  /*4e40*/  IMAD.MOV.U32 R69, RZ, RZ, R119 ;  /* 0x000000ffff457224 */ /* 0x002fcc00078e0077 */
[----:B------:R-:W1:Y:S01]  /*4e50*/  MUFU.EX2 R149, R149 ;  /* 0x0000009500957308 */ /* 0x000e620000000800 */
[C---:B--2---:R-:W-:Y:S01]  /*4e60*/  F2FP.SATFINITE.E4M3.F32.PACK_AB_MERGE_C R147, R10.reuse, R147, RZ ;  /* 0x000000930a93723e */ /* 0x044fe200048070ff */
[----:B------:R-:W-:-:S03]  /*4e70*/  FADD.FTZ R10, R10, R7 ;  /* 0x000000070a0a7221 */ /* 0x000fc60000010000 */
[----:B------:R-:W-:Y:S01]  /*4e80*/  F2FP.SATFINITE.E4M3.F32.PACK_AB_MERGE_C R201, R6, R81, R147 ;  /* 0x0000005106c9723e */ /* 0x000fe20004807093 */
[----:B------:R-:W-:Y:S02]  /*4e90*/  IMAD.MOV.U32 R81, RZ, RZ, R119 ;  /* 0x000000ffff517224 */ /* 0x000fe400078e0077 */
[----:B------:R2:W4:Y:S01]  /*4ea0*/  MUFU.EX2 R50, R73 ;  /* 0x0000004900327308 */ /* 0x0005220000000800 */
[----:B---3--:R-:W-:-:S01]  /*4eb0*/  FADD.FTZ R3, R41, R48 ;  /* 0x0000003029037221 */ /* 0x008fc20000010000 */
[----:B------:R-:W-:-:S06]  /*4ec0*/  IMAD.MOV.U32 R48, RZ, RZ, R119 ;  /* 0x000000ffff307224 */ /* 0x000fcc00078e0077 */
[----:B------:R-:W3:Y:S01]  /*4ed0*/  MUFU.EX2 R12, R151 ;  /* 0x00000097000c7308 */ /* 0x000ee20000000800 */
[----:B-1----:R-:W-:-:S01]  /*4ee0*/  FADD.FTZ R7, R149, R10 ;  /* 0x0000000a95077221 */ /* 0x002fc20000010000 */
[----:B--2---:R-:W-:-:S06]  /*4ef0*/  IMAD.MOV.U32 R73, RZ, RZ, R119 ;  /* 0x000000ffff497224 */ /* 0x004fcc00078e0077 */
[----:B------:R-:W-:Y:S01]  /*4f00*/  MUFU.EX2 R33, R33 ;  /* 0x0000002100217308 */ /* 0x000fe20000000800 */
[----:B----4-:R-:W-:-:S07]  /*4f10*/  FADD.FTZ R4, R50, R3 ;  /* 0x0000000332047221 */ /* 0x010fce0000010000 */
[----:B------:R-:W1:Y:S01]  /*4f20*/  MUFU.EX2 R52, R52 ;  /* 0x0000003400347308 */ /* 0x000e620000000800 */
[----:B---3--:R-:W-:-:S07]  /*4f30*/  FADD.FTZ R6, R12, R7 ;  /* 0x000000070c067221 */ /* 0x008fce0000010000 */
[----:B------:R-:W2:Y:S08]  /*4f40*/  MUFU.EX2 R153, R153 ;  /* 0x0000009900997308 */ /* 0x000eb00000000800 */
[----:B------:R3:W4:Y:S01]  /*4f50*/  MUFU.EX2 R8, R39 ;  /* 0x0000002700087308 */ /* 0x0007220000000800 */
[----:B-1----:R-:W-:Y:S01]  /*4f60*/  F2FP.SATFINITE.E4M3.F32.PACK_AB_MERGE_C R7, R52, R33, RZ ;  /* 0x000000213407723e */ /* 0x002fe200048070ff */
[----:B------:R-:W-:-:S03]  /*4f70*/  FADD.FTZ R33, R33, R4 ;  /* 0x0000000421217221 */ /* 0x000fc60000010000 */
[----:B------:R-:W-:Y:S01]  /*4f80*/  F2FP.SATFINITE.E4M3.F32.PACK_AB_MERGE_C R202, R50, R41, R7 ;  /* 0x0000002932ca723e */ /* 0x000fe20004807007 */
[----:B------:R-:W-:-:S01]  /*4f90*/  FADD.FTZ R4, R52, R33 ;  /* 0x0000002134047221 */ /* 0x000fc20000010000 */
[----:B------:R-:W-:Y:S02]  /*4fa0*/  IMAD.MOV.U32 R52, RZ, RZ, R119 ;  /* 0x000000ffff347224 */ /* 0x000fe400078e0077 */
[----:B--2---:R-:W-:-:S01]  /*4fb0*/  FADD.FTZ R3, R153, R6 ;  /* 0x0000000699037221 */ /* 0x004fc20000010000 */
[--C-:B------:R-:W-:Y:S02]  /*4fc0*/  IMAD.MOV.U32 R50, RZ, RZ, R119.reuse ;  /* 0x000000ffff327224 */ /* 0x100fe400078e0077 */
[--C-:B------:R-:W-:Y:S02]  /*4fd0*/  IMAD.MOV.U32 R41, RZ, RZ, R119.reuse ;  /* 0x000000ffff297224 */ /* 0x100fe400078e0077 */
[--C-:B---3--:R-:W-:Y:S02]  /*4fe0*/  IMAD.MOV.U32 R39, RZ, RZ, R119.reuse ;  /* 0x000000ffff277224 */ /* 0x108fe400078e0077 */
[----:B------:R-:W-:Y:S01]  /*4ff0*/  IMAD.MOV.U32 R33, RZ, RZ, R119 ;  /* 0x000000ffff217224 */ /* 0x000fe200078e0077 */
[C---:B----4-:R-:W-:Y:S01]  /*5000*/  F2FP.SATFINITE.E4M3.F32.PACK_AB_MERGE_C R10, R8.reuse, R153, RZ ;  /* 0x00000099080a723e */ /* 0x050fe200048070ff */
[----:B------:R-:W-:-:S03]  /*5010*/  FADD.FTZ R3, R8, R3 ;  /* 0x0000000308037221 */ /* 0x000fc60000010000 */
[----:B------:R-:W-:Y:S01]  /*5020*/  F2FP.SATFINITE.E4M3.F32.PACK_AB_MERGE_C R203, R12, R149, R10 ;  /* 0x000000950ccb723e */ /* 0x000fe2000480700a */
[----:B------:R-:W-:Y:S06]  /*5030*/  @!P2 BRA `(.L_x_4643) ;  /* 0x0000003c005ca947 */ /* 0x000fec0003800000 */
[----:B------:R-:W-:Y:S01]  /*5040*/  IMAD.MOV.U32 R8, RZ, RZ, R9 ;  /* 0x000000ffff087224 */ /* 0x000fe200078e0009 */
[----:B------:R-:W-:Y:S01]  /*5050*/  CS2R R118, SRZ ;  /* 0x0000000000767805 */ /* 0x000fe2000001ff00 */
        /* <DEDUP_REMOVED lines=53> */
[----:B------:R-:W-:-:S05]  /*53b0*/  ULDC.64 UR6, c[0x0][0x3f8] ;  /* 0x0000fe0000067ab9 */ /* 0x000fca0000000a00 */
.L_x_4653:
[----:B------:R-:W-:Y:S01]  /*53c0*/  ISETP.NE.AND P3, PT, RZ, UR38, PT ;  /* 0x00000026ff007c0c */ /* 0x000fe2000bf65270 */
[----:B------:R-:W-:-:S04]  /*53d0*/  UISETP.NE.AND UP0, UPT, UR56, 0x1, UPT ;  /* 0x000000013800788c */ /* 0x000fc8000bf05270 */
[----:B------:R-:W-:-:S06]  /*53e0*/  USEL UR10, URZ, 0x1, UP0 ;  /* 0x000000013f0a7887 */ /* 0x000fcc0008000000 */
[----:B------:R-:W-:Y:S02]  /*53f0*/  LOP3.LUT R16, R6, UR10, RZ, 0x3c, !PT ;  /* 0x0000000a06107c12 */ /* 0x000fe4000f8e3cff */
[----:B------:R-:W-:Y:S05]  /*5400*/  @P3 BRA `(.L_x_4644) ;  /* 0x0000000000343947 */ /* 0x000fea0003800000 */
[----:B------:R-:W-:Y:S05]  /*5410*/  @!P1 BRA `(.L_x_4645) ;  /* 0x0000000000049947 */ /* 0x000fea0003800000 */
[----:B------:R-:W-:Y:S01]  /*5420*/  BPT.TRAP 0x1 ;  /* 0x000000040000795c */ /* 0x000fe20000300000 */
.L_x_4645:
[----:B------:R-:W-:Y:S01]  /*5430*/  UIADD3 UR10, UR56, 0x1, URZ ;  /* 0x00000001380a7890 */ /* 0x000fe2000fffe03f */
[----:B------:R-:W-:-:S03]  /*5440*/  SHF.L.U32 R0, R16, 0x1f, RZ ;  /* 0x0000001f10007819 */ /* 0x000fc600000006ff */
[----:B------:R-:W-:-:S04]  /*5450*/  UISETP.NE.AND UP0, UPT, UR10, 0x2, UPT ;  /* 0x000000020a00788c */ /* 0x000fc8000bf05270 */
[----:B------:R-:W-:-:S04]  /*5460*/  USEL UR10, UR10, URZ, UP0 ;  /* 0x0000003f0a0a7287 */ /* 0x000fc80008000000 */
[----:B------:R-:W-:-:S09]  /*5470*/  ULEA UR10, UR10, UR37, 0x3 ;  /* 0x000000250a0a7291 */ /* 0x000fd2000f8e183f */
[----:B------:R1:W2:Y:S01]  /*5480*/  SYNCS.PHASECHK.TRANS64.TRYWAIT P2, [UR10+0x33430], R0 ;  /* 0x03343000ff0075a7 */ /* 0x0002a2000804014a */
[----:B------:R-:W-:Y:S05]  /*5490*/  @!P1 BRA `(.L_x_4646) ;  /* 0x0000000000049947 */ /* 0x000fea0003800000 */
[----:B------:R-:W-:Y:S01]  /*54a0*/  BPT.TRAP 0x1 ;  /* 0x000000040000795c */ /* 0x000fe20000300000 */
.L_x_4646:
[----:B--2---:R-:W-:Y:S05]  /*54b0*/  @P2 BRA `(.L_x_4644) ;  /* 0x0000000000082947 */ /* 0x004fea0003800000 */
[----:B------:R-:W2:Y:S02]  /*54c0*/  SYNCS.PHASECHK.TRANS64.TRYWAIT P2, [UR10+0x33430], R0 ;  /* 0x03343000ff0075a7 */ /* 0x000ea4000804014a */
[----:B--2---:R-:W-:Y:S05]  /*54d0*/  @!P2 BRA `(.L_x_4647) ;  /* 0x000000d80034a947 */ /* 0x004fea0003800000 */
.L_x_4644:
        /* <DEDUP_REMOVED lines=12> */
[----:B------:R-:W-:Y:S02]  /*55a0*/  UMOV UR48, UR4 ;  /* 0x0000000400307c82 */ /* 0x000fe40008000000 */
[----:B------:R-:W-:Y:S02]  /*55b0*/  UIADD3 UR30, UR57, 0x80, URZ ;  /* 0x00000080391e7890 */ /* 0x000fe4000fffe03f */
[----:B------:R-:W-:Y:S02]  /*55c0*/  UIADD3 UR34, UR57, 0x100, URZ ;  /* 0x0000010039227890 */ /* 0x000fe4000fffe03f */
[----:B------:R-:W-:Y:S01]  /*55d0*/  UMOV UR26, UR57 ;  /* 0x00000039001a7c82 */ /* 0x000fe20008000000 */
[----:B------:R-:W-:Y:S02]  /*55e0*/  UIADD3 UR10, UR57, 0x200, URZ ;  /* 0x00000200390a7890 */ /* 0x000fe4000fffe03f */
[----:B------:R-:W-:Y:S01]  /*55f0*/  UIADD3 UR50, UR57, 0x102, URZ ;  /* 0x0000010239327890 */ /* 0x000fe2000fffe03f */
[----:B------:R-:W-:Y:S01]  /*5600*/  UMOV UR49, UR5 ;  /* 0x0000000500317c82 */ /* 0x000fe20008000000 */
[----:B------:R-:W-:Y:S01]  /*5610*/  UMOV UR51, 0x80000020 ;  /* 0x8000002000337882 */ /* 0x000fe20000000000 */
[----:B------:R-:W-:Y:S01]  /*5620*/  UMOV UR11, 0x80000020 ;  /* 0x80000020000b7882 */ /* 0x000fe20000000000 */
[----:B------:R-:W-:Y:S01]  /*5630*/  UIADD3 UR14, UR57, 0x480, URZ ;  /* 0x00000480390e7890 */ /* 0x000fe2000fffe03f */
[----:B------:R-:W-:Y:S01]  /*5640*/  UMOV UR15, 0x80000020 ;  /* 0x80000020000f7882 */ /* 0x000fe20000000000 */
[----:B--2---:R-:W-:Y:S01]  /*5650*/  SHF.R.U32.HI R9, RZ, 0x7, R9 ;  /* 0x00000007ff097819 */ /* 0x004fe20000011609 */
[----:B------:R-:W-:Y:S01]  /*5660*/  UIADD3 UR18, UR57, 0x500, URZ ;  /* 0x0000050039127890 */ /* 0x000fe2000fffe03f */
[----:B------:R-:W-:Y:S01]  /*5670*/  UMOV UR19, 0x80000020 ;  /* 0x8000002000137882 */ /* 0x000fe20000000000 */
[----:B------:R-:W-:-:S02]  /*5680*/  UIADD3 UR22, UR57, 0x502, URZ ;  /* 0x0000050239167890 */ /* 0x000fc4000fffe03f */
[----:B-1----:R-:W-:Y:S01]  /*5690*/  VIADD R0, R9, 0x8 ;  /* 0x0000000809007836 */ /* 0x002fe20000000000 */
[----:B------:R-:W-:-:S04]  /*56a0*/  UMOV UR23, 0x80000020 ;  /* 0x8000002000177882 */ /* 0x000fc80000000000 */
        /* <DEDUP_REMOVED lines=49> */
[----:B------:R-:W-:Y:S01]  /*59c0*/  UMOV UR29, UR5 ;  /* 0x00000005001d7c82 */ /* 0x000fe20008000000 */
[----:B------:R-:W-:Y:S01]  /*59d0*/  UMOV UR30, UR10 ;  /* 0x0000000a001e7c82 */ /* 0x000fe20008000000 */
[----:B------:R-:W-:Y:S01]  /*59e0*/  UMOV UR31, 0x80000020 ;  /* 0x80000020001f7882 */ /* 0x000fe20000000000 */
[----:B------:R-:W-:Y:S01]  /*59f0*/  UIADD3 UR10, UR57, 0x280, URZ ;  /* 0x00000280390a7890 */ /* 0x000fe2000fffe03f */
        /* <DEDUP_REMOVED lines=115> */
.L_x_4649:
[----:B------:R-:W-:Y:S01]  /*6130*/  ULEA UR10, UR56, UR37, 0x3 ;  /* 0x00000025380a7291 */ /* 0x000fe2000f8e183f */
[----:B------:R-:W-:-:S08]  /*6140*/  SHF.L.U32 R0, R6, 0x1f, RZ ;  /* 0x0000001f06007819 */ /* 0x000fd000000006ff */
[----:B------:R1:W2:Y:S01]  /*6150*/  SYNCS.PHASECHK.TRANS64.TRYWAIT P2, [UR10+0x33450], R0 ;  /* 0x03345000ff0075a7 */ /* 0x0002a2000804014a */
[----:B------:R-:W-:Y:S05]  /*6160*/  @!P1 BRA `(.L_x_4650) ;  /* 0x0000000000049947 */ /* 0x000fea0003800000 */
[----:B------:R-:W-:Y:S01]  /*6170*/  BPT.TRAP 0x1 ;  /* 0x000000040000795c */ /* 0x000fe20000300000 */
.L_x_4650:
[----:B--2---:R-:W-:Y:S05]  /*6180*/  @P2 BRA `(.L_x_4648) ;  /* 0x0000000000082947 */ /* 0x004fea0003800000 */
[----:B------:R-:W2:Y:S02]  /*6190*/  SYNCS.PHASECHK.TRANS64.TRYWAIT P2, [UR10+0x33450], R0 ;  /* 0x03345000ff0075a7 */ /* 0x000ea4000804014a */
[----:B--2---:R-:W-:Y:S05]  /*61a0*/  @!P2 BRA `(.L_x_4651) ;  /* 0x000000cc0018a947 */ /* 0x004fea0003800000 */
.L_x_4648:
[----:B------:R-:W-:Y:S01]  /*61b0*/  UIMAD UR10, UR41, -0xa0, UR42 ;  /* 0xffffff60290a78a4 */ /* 0x000fe2000f8e022a */
[----:B--2---:R-:W2:Y:S01]  /*61c0*/  LDC R9, c[0x0][0x288] ;  /* 0x0000a200ff097b82 */ /* 0x004ea20000000800 */
[----:B------:R-:W-:Y:S01]  /*61d0*/  UISETP.NE.U32.AND UP0, UPT, UR6, URZ, UPT ;  /* 0x0000003f0600728c */ /* 0x000fe2000bf05070 */
[----:B------:R-:W-:Y:S01]  /*61e0*/  WARPGROUP.ARRIVE ;  /* 0x00000000000079c5 */ /* 0x000fe20000000000 */
[----:B------:R-:W-:-:S05]  /*61f0*/  UIADD3 UR11, UR10, 0x1, URZ ;  /* 0x000000010a0b7890 */ /* 0x000fca000fffe03f */
[----:B------:R-:W3:Y:S01]  /*6200*/  S2R R230, SR_TID.X ;  /* 0x0000000000e67919 */ /* 0x000ee20000002100 */
[----:B------:R-:W-:Y:S02]  /*6210*/  UIADD3 UR10, UR37, 0x200, URZ ;  /* 0x00000200250a7890 */ /* 0x000fe4000fffe03f */
[----:B------:R-:W-:Y:S02]  /*6220*/  UISETP.NE.AND.EX UP0, UPT, UR7, URZ, UPT, UP0 ;  /* 0x0000003f0700728c */ /* 0x000fe4000bf05300 */
[----:B------:R-:W-:Y:S02]  /*6230*/  USHF.R.U32.HI UR10, URZ, 0x4, UR10 ;  /* 0x000000043f0a7899 */ /* 0x000fe4000801160a */
[----:B------:R-:W-:Y:S02]  /*6240*/  USEL UR14, UR54, 0x1, UP0 ;  /* 0x00000001360e7887 */ /* 0x000fe40008000000 */
[----:B------:R-:W-:Y:S02]  /*6250*/  ULOP3.LUT UR10, UR10, 0x3fff, URZ, 0xc0, !UPT ;  /* 0x00003fff0a0a7892 */ /* 0x000fe4000f8ec03f */
[----:B------:R-:W-:-:S02]  /*6260*/  UIMAD UR11, UR14, UR45, UR11 ;  /* 0x0000002d0e0b72a4 */ /* 0x000fc4000f8e020b */
[----:B------:R-:W-:-:S04]  /*6270*/  ULOP3.LUT UR10, UR10, 0x10000, URZ, 0xfc, !UPT ;  /* 0x000100000a0a7892 */ /* 0x000fc8000f8efc3f */
[----:B------:R-:W-:Y:S01]  /*6280*/  UIMAD UR14, UR56, 0x780, UR10 ;  /* 0x00000780380e78a4 */ /* 0x000fe2000f8e020a */
[----:B--2---:R-:W-:Y:S01]  /*6290*/  IADD3 R9, -R9, UR11, RZ ;  /* 0x0000000b09097c10 */ /* 0x004fe2000fffe1ff */
[----:B------:R-:W-:-:S05]  /*62a0*/  UMOV UR11, 0xc0000010 ;  /* 0xc0000010000b7882 */ /* 0x000fca0000000000 */
[----:B------:R-:W-:Y:S01]  /*62b0*/  UMOV UR10, UR14 ;  /* 0x0000000e000a7c82 */ /* 0x000fe20008000000 */
[----:B------:R-:W-:Y:S01]  /*62c0*/  IMAD R6, R220, -0x2, R9 ;  /* 0xfffffffedc067824 */ /* 0x000fe200078e0209 */
[----:B------:R-:W-:Y:S01]  /*62d0*/  QGMMA.64x192x32.F32.E4M3.E4M3 R24, R216, gdesc[UR8], R24, gsb0 ;  /* 0x02e00008d8187df3 */ /* 0x000fe20008000818 */
[----:B------:R-:W-:Y:S01]  /*62e0*/  UIADD3 UR10, UR14, 0x180, URZ ;  /* 0x000001800e0a7890 */ /* 0x000fe2000fffe03f */
[----:B------:R-:W-:Y:S01]  /*62f0*/  UMOV UR11, 0xc0000010 ;  /* 0xc0000010000b7882 */ /* 0x000fe20000000000 */
[----:B------:R-:W-:Y:S01]  /*6300*/  IMAD.IADD R6, R221, 0x1, R6 ;  /* 0x00000001dd067824 */ /* 0x000fe200078e0206 */
[----:B---3--:R-:W-:-:S04]  /*6310*/  SHF.R.U32.HI R230, RZ, 0x7, R230 ;  /* 0x00000007ffe67819 */ /* 0x008fc800000116e6 */
[C---:B------:R-:W-:Y:S02]  /*6320*/  ISETP.GT.AND P2, PT, R6.reuse, RZ, PT ;  /* 0x000000ff0600720c */ /* 0x040fe40003f44270 */
[----:B------:R-:W-:Y:S02]  /*6330*/  ISETP.GT.AND P3, PT, R6, 0x1, PT ;  /* 0x000000010600780c */ /* 0x000fe40003f64270 */
[----:B------:R-:W-:Y:S02]  /*6340*/  FSEL R184, R184, -INF , P2 ;  /* 0xff800000b8b87808 */ /* 0x000fe40001000000 */
[----:B------:R-:W-:Y:S02]  /*6350*/  ISETP.GT.AND P2, PT, R6, 0x8, PT ;  /* 0x000000080600780c */ /* 0x000fe40003f44270 */
[----:B------:R-:W-:Y:S02]  /*6360*/  FSEL R185, R185, -INF , P3 ;  /* 0xff800000b9b97808 */ /* 0x000fe40001800000 */
[----:B-1----:R-:W-:-:S02]  /*6370*/  FMNMX.FTZ R0, R184, R7, !PT ;  /* 0x00000007b8007209 */ /* 0x002fc40007810000 */
[----:B------:R-:W-:Y:S02]  /*6380*/  ISETP.GT.AND P3, PT, R6, 0x9, PT ;  /* 0x000000090600780c */ /* 0x000fe40003f64270 */
[----:B------:R-:W-:Y:S02]  /*6390*/  FSEL R9, R188, -INF , P2 ;  /* 0xff800000bc097808 */ /* 0x000fe40001000000 */
[----:B------:R-:W-:Y:S02]  /*63a0*/  FMNMX.FTZ R0, R185, R0, !PT ;  /* 0x00000000b9007209 */ /* 0x000fe40007810000 */
[----:B------:R-:W-:Y:S02]  /*63b0*/  ISETP.GT.AND P2, PT, R6, 0x10, PT ;  /* 0x000000100600780c */ /* 0x000fe40003f44270 */
[----:B------:R-:W-:Y:S02]  /*63c0*/  FSEL R189, R189, -INF , P3 ;  /* 0xff800000bdbd7808 */ /* 0x000fe40001800000 */
[----:B------:R-:W-:-:S02]  /*63d0*/  FMNMX.FTZ R0, R9, R0, !PT ;  /* 0x0000000009007209 */ /* 0x000fc40007810000 */
[----:B------:R-:W-:Y:S02]  /*63e0*/  ISETP.GT.AND P3, PT, R6, 0x11, PT ;  /* 0x000000110600780c */ /* 0x000fe40003f64270 */
[----:B------:R-:W-:Y:S01]  /*63f0*/  FSEL R11, R192, -INF , P2 ;  /* 0xff800000c00b7808 */ /* 0x000fe20001000000 */
[----:B------:R-:W-:Y:S01]  /*6400*/  IMAD.U32 R192, RZ, RZ, UR55 ;  /* 0x00000037ffc07e24 */ /* 0x000fe2000f8e00ff */
        /* <DEDUP_REMOVED lines=22> */
[C---:B------:R-:W-:Y:S02]  /*6570*/  ISETP.GT.AND P3, PT, R6.reuse, 0x31, PT ;  /* 0x000000310600780c */ /* 0x040fe40003f64270 */
[----:B------:R-:W-:Y:S02]  /*6580*/  FMNMX.FTZ R0, R173, R0, !PT ;  /* 0x00000000ad007209 */ /* 0x000fe40007810000 */
[----:B------:R-:W-:Y:S02]  /*6590*/  FSEL R177, R177, -INF , P3 ;  /* 0xff800000b1b17808 */ /* 0x000fe40001800000 */
[----:B------:R-:W-:Y:S02]  /*65a0*/  ISETP.GT.AND P3, PT, R6, 0x39, PT ;  /* 0x000000390600780c */ /* 0x000fe40003f64270 */
[----:B------:R-:W-:Y:S02]  /*65b0*/  @!P0 LEA R192, R192, UR37, 0x3 ;  /* 0x00000025c0c08c11 */ /* 0x000fe4000f8e18ff */
[----:B------:R-:W-:-:S02]  /*65c0*/  FSEL R181, R181, -INF , P3 ;  /* 0xff800000b5b57808 */ /* 0x000fc40001800000 */
[----:B------:R-:W-:-:S04]  /*65d0*/  ISETP.GT.AND P3, PT, R6, 0x41, PT ;  /* 0x000000410600780c */ /* 0x000fc80003f64270 */
[----:B------:R-:W-:Y:S02]  /*65e0*/  FSEL R153, R153, -INF , P3 ;  /* 0xff80000099997808 */ /* 0x000fe40001800000 */
        /* <DEDUP_REMOVED lines=21> */
[----:B------:R-:W-:Y:S01]  /*6740*/  FSEL R133, R133, -INF , P3 ;  /* 0xff80000085857808 */ /* 0x000fe20001800000 */
[----:B------:R-:W-:Y:S02]  /*6750*/  WARPGROUP.DEPBAR.LE gsb0, 0x0 ;  /* 0x00008000000079c5 */ /* 0x000fe40000010000 */
[----:B------:R-:W-:Y:S01]  /*6760*/  WARPGROUP.ARRIVE ;  /* 0x00000000000079c5 */ /* 0x000fe20000000000 */
[----:B------:R-:W-:Y:S02]  /*6770*/  FSEL R217, R176, -INF , P2 ;  /* 0xff800000b0d97808 */ /* 0x000fe40001000000 */
[----:B------:R-:W-:Y:S02]  /*6780*/  ISETP.GT.AND P2, PT, R6, 0x38, PT ;  /* 0x000000380600780c */ /* 0x000fe40003f44270 */
[----:B------:R-:W-:Y:S01]  /*6790*/  FMNMX.FTZ R0, R217, R0, !PT ;  /* 0x00000000d9007209 */ /* 0x000fe20007810000 */
[----:B------:R-:W-:Y:S01]  /*67a0*/  QGMMA.64x192x32.F32.E4M3.E4M3 R24, R212, gdesc[UR8], R24, gsb0 ;  /* 0x02e00008d4187df3 */ /* 0x000fe20008000818 */
[----:B------:R-:W-:Y:S01]  /*67b0*/  FSEL R219, R180, -INF , P2 ;  /* 0xff800000b4db7808 */ /* 0x000fe20001000000 */
[----:B------:R-:W-:Y:S01]  /*67c0*/  UIADD3 UR10, UR14, 0x300, URZ ;  /* 0x000003000e0a7890 */ /* 0x000fe2000fffe03f */
[----:B------:R-:W-:Y:S01]  /*67d0*/  FMNMX.FTZ R0, R177, R0, !PT ;  /* 0x00000000b1007209 */ /* 0x000fe20007810000 */
[----:B------:R-:W-:Y:S01]  /*67e0*/  UMOV UR11, 0xc0000010 ;  /* 0xc0000010000b7882 */ /* 0x000fe20000000000 */
[----:B------:R-:W-:-:S02]  /*67f0*/  ISETP.GT.AND P2, PT, R6, 0x40, PT ;  /* 0x000000400600780c */ /* 0x000fc40003f44270 */
[----:B------:R-:W-:Y:S02]  /*6800*/  FMNMX.FTZ R0, R219, R0, !PT ;  /* 0x00000000db007209 */ /* 0x000fe40007810000 */
[----:B------:R-:W-:Y:S02]  /*6810*/  FSEL R231, R152, -INF , P2 ;  /* 0xff80000098e77808 */ /* 0x000fe40001000000 */
[----:B------:R-:W-:Y:S02]  /*6820*/  FMNMX.FTZ R0, R181, R0, !PT ;  /* 0x00000000b5007209 */ /* 0x000fe40007810000 */
[----:B------:R-:W-:Y:S02]  /*6830*/  ISETP.GT.AND P2, PT, R6, 0x48, PT ;  /* 0x000000480600780c */ /* 0x000fe40003f44270 */
[----:B------:R-:W-:Y:S02]  /*6840*/  FMNMX.FTZ R0, R231, R0, !PT ;  /* 0x00000000e7007209 */ /* 0x000fe40007810000 */
[----:B------:R-:W-:-:S02]  /*6850*/  FSEL R233, R156, -INF , P2 ;  /* 0xff8000009ce97808 */ /* 0x000fc40001000000 */
[----:B------:R-:W-:Y:S02]  /*6860*/  FMNMX.FTZ R0, R153, R0, !PT ;  /* 0x0000000099007209 */ /* 0x000fe40007810000 */
[----:B------:R-:W-:Y:S02]  /*6870*/  ISETP.GT.AND P2, PT, R6, 0x50, PT ;  /* 0x000000500600780c */ /* 0x000fe40003f44270 */
[----:B------:R-:W-:Y:S02]  /*6880*/  FMNMX.FTZ R0, R233, R0, !PT ;  /* 0x00000000e9007209 */ /* 0x000fe40007810000 */
[----:B------:R-:W-:Y:S02]  /*6890*/  FSEL R235, R160, -INF , P2 ;  /* 0xff800000a0eb7808 */ /* 0x000fe40001000000 */
[----:B------:R-:W-:Y:S02]  /*68a0*/  FMNMX.FTZ R0, R157, R0, !PT ;  /* 0x000000009d007209 */ /* 0x000fe40007810000 */
        /* <DEDUP_REMOVED lines=29> */
[----:B------:R-:W-:-:S04]  /*6a80*/  FMNMX.FTZ R0, R124, R0, !PT ;  /* 0x000000007c007209 */ /* 0x000fc80007810000 */
[----:B------:R-:W-:Y:S01]  /*6a90*/  FMNMX.FTZ R0, R125, R0, !PT ;  /* 0x000000007d007209 */ /* 0x000fe20007810000 */
        /* <DEDUP_REMOVED lines=9> */
[----:B------:R-:W-:-:S03]  /*6b30*/  UMOV UR11, 0xc0000010 ;  /* 0xc0000010000b7882 */ /* 0x000fc60000000000 */
[----:B------:R-:W-:-:S04]  /*6b40*/  FMNMX.FTZ R0, R215, R0, !PT ;  /* 0x00000000d7007209 */ /* 0x000fc80007810000 */
[----:B------:R-:W-:-:S05]  /*6b50*/  FMNMX.FTZ R14, R133, R0, !PT ;  /* 0x00000000850e7209 */ /* 0x000fca0007810000 */
[----:B------:R-:W1:Y:S02]  /*6b60*/  SHFL.BFLY PT, R0, R14, 0x2, 0x1f ;  /* 0x0c401f000e007f89 */ /* 0x000e6400000e0000 */
[----:B-1----:R-:W-:-:S05]  /*6b70*/  FMNMX.FTZ R20, R14, R0, !PT ;  /* 0x000000000e147209 */ /* 0x002fca0007810000 */
[----:B------:R-:W1:Y:S02]  /*6b80*/  SHFL.BFLY PT, R0, R20, 0x1, 0x1f ;  /* 0x0c201f0014007f89 */ /* 0x000e6400000e0000 */
[----:B-1----:R-:W-:-:S04]  /*6b90*/  FMNMX.FTZ R0, R20, R0, !PT ;  /* 0x0000000014007209 */ /* 0x002fc80007810000 */
[----:B------:R-:W-:Y:S01]  /*6ba0*/  FSETP.NEU.FTZ.AND P2, PT, R0, -INF , PT ;  /* 0xff8000000000780b */ /* 0x000fe20003f5d000 */
[----:B------:R-:W-:-:S05]  /*6bb0*/  FFMA.FTZ R10, R2, R0, -8 ;  /* 0xc1000000020a7423 */ /* 0x000fca0000010000 */
[----:B------:R-:W-:-:S05]  /*6bc0*/  FSEL R10, R10, RZ, P2 ;  /* 0x000000ff0a0a7208 */ /* 0x000fca0001000000 */
[--C-:B------:R-:W-:Y:S01]  /*6bd0*/  FFMA.FTZ R14, R2, R9, -R10.reuse ;  /* 0x00000009020e7223 */ /* 0x100fe2000001080a */
[----:B------:R-:W-:Y:S02]  /*6be0*/  VIADD R9, R6, 0x8 ;  /* 0x0000000806097836 */ /* 0x000fe40000000000 */
[C-C-:B------:R-:W-:Y:S01]  /*6bf0*/  FFMA.FTZ R132, R2.reuse, R13, -R10.reuse ;  /* 0x0000000d02847223 */ /* 0x140fe2000001080a */
[----:B------:R-:W-:-:S01]  /*6c00*/  FFMA.FTZ R20, R2, R193, -R10 ;  /* 0x000000c102147223 */ /* 0x000fc2000001080a */
[C-C-:B------:R-:W-:Y:S01]  /*6c10*/  FFMA.FTZ R152, R2.reuse, R197, -R10.reuse ;  /* 0x000000c502987223 */ /* 0x140fe2000001080a */
[----:B------:R-:W-:-:S01]  /*6c20*/  FFMA.FTZ R160, R2, R173, -R10 ;  /* 0x000000ad02a07223 */ /* 0x000fc2000001080a */
[C---:B------:R-:W-:Y:S01]  /*6c30*/  ISETP.GT.AND P3, PT, R9.reuse, RZ, PT ;  /* 0x000000ff0900720c */ /* 0x040fe20003f64270 */
[----:B------:R-:W-:Y:S01]  /*6c40*/  MUFU.EX2 R6, R132 ;  /* 0x0000008400067308 */ /* 0x000fe20000000800 */
[C---:B------:R-:W-:Y:S01]  /*6c50*/  ISETP.GT.AND P4, PT, R9.reuse, 0x1, PT ;  /* 0x000000010900780c */ /* 0x040fe20003f84270 */
[--C-:B------:R-:W-:Y:S01]  /*6c60*/  FFMA.FTZ R164, R2, R217, -R10.reuse ;  /* 0x000000d902a47223 */ /* 0x100fe2000001080a */
[----:B------:R-:W-:Y:S01]  /*6c70*/  FSEL R13, R186, -INF , P3 ;  /* 0xff800000ba0d7808 */ /* 0x000fe20001800000 */
[C-C-:B------:R-:W-:Y:S01]  /*6c80*/  FFMA.FTZ R168, R2.reuse, R181, -R10.reuse ;  /* 0x000000b502a87223 */ /* 0x140fe2000001080a */
[----:B------:R-:W-:Y:S01]  /*6c90*/  ISETP.GT.AND P3, PT, R9, 0x8, PT ;  /* 0x000000080900780c */ /* 0x000fe20003f64270 */
[C-C-:B------:R-:W-:Y:S01]  /*6ca0*/  FFMA.FTZ R12, R2.reuse, R184, -R10.reuse ;  /* 0x000000b8020c7223 */ /* 0x140fe2000001080a */
[----:B------:R-:W-:Y:S01]  /*6cb0*/  FSEL R193, R187, -INF , P4 ;  /* 0xff800000bbc17808 */ /* 0x000fe20002000000 */
[C-C-:B------:R-:W-:Y:S01]  /*6cc0*/  FFMA.FTZ R185, R2.reuse, R185, -R10.reuse ;  /* 0x000000b902b97223 */ /* 0x140fe2000001080a */
[----:B------:R-:W-:Y:S01]  /*6cd0*/  FMNMX.FTZ R128, R13, R8, !PT ;  /* 0x000000080d807209 */ /* 0x000fe20007810000 */
[----:B------:R1:W-:Y:S01]  /*6ce0*/  MUFU.EX2 R187, R152 ;  /* 0x0000009800bb7308 */ /* 0x0003e20000000800 */
[----:B------:R-:W-:Y:S01]  /*6cf0*/  ISETP.GT.AND P4, PT, R9, 0x9, PT ;  /* 0x000000090900780c */ /* 0x000fe20003f84270 */
[--C-:B------:R-:W-:Y:S01]  /*6d00*/  FFMA.FTZ R189, R2, R189, -R10.reuse ;  /* 0x000000bd02bd7223 */ /* 0x100fe2000001080a */
[----:B------:R-:W-:Y:S01]  /*6d10*/  FSEL R197, R190, -INF , P3 ;  /* 0xff800000bec57808 */ /* 0x000fe20001800000 */
[C-C-:B------:R-:W-:Y:S01]  /*6d20*/  FFMA.FTZ R11, R2.reuse, R11, -R10.reuse ;  /* 0x0000000b020b7223 */ /* 0x140fe2000001080a */
[----:B------:R-:W-:Y:S01]  /*6d30*/  FMNMX.FTZ R128, R193, R128, !PT ;  /* 0x00000080c1807209 */ /* 0x000fe20007810000 */
[C-C-:B------:R-:W-:Y:S01]  /*6d40*/  FFMA.FTZ R15, R2.reuse, R15, -R10.reuse ;  /* 0x0000000f020f7223 */ /* 0x140fe2000001080a */
[----:B------:R-:W-:Y:S01]  /*6d50*/  ISETP.GT.AND P3, PT, R9, 0x10, PT ;  /* 0x000000100900780c */ /* 0x000fe20003f64270 */
[C-C-:B------:R-:W-:Y:S01]  /*6d60*/  FFMA.FTZ R21, R2.reuse, R21, -R10.reuse ;  /* 0x0000001502157223 */ /* 0x140fe2000001080a */
[----:B------:R-:W-:Y:S01]  /*6d70*/  FSEL R191, R191, -INF , P4 ;  /* 0xff800000bfbf7808 */ /* 0x000fe20002000000 */
[C-C-:B-1----:R-:W-:Y:S01]  /*6d80*/  FFMA.FTZ R152, R2.reuse, R169, -R10.reuse ;  /* 0x000000a902987223 */ /* 0x142fe2000001080a */
[----:B------:R-:W-:Y:S01]  /*6d90*/  FMNMX.FTZ R128, R197, R128, !PT ;  /* 0x00000080c5807209 */ /* 0x000fe20007810000 */
[C-C-:B------:R-:W-:Y:S01]  /*6da0*/  FFMA.FTZ R177, R2.reuse, R177, -R10.reuse ;  /* 0x000000b102b17223 */ /* 0x140fe2000001080a */
[----:B------:R-:W-:Y:S01]  /*6db0*/  ISETP.GT.AND P4, PT, R9, 0x11, PT ;  /* 0x000000110900780c */ /* 0x000fe20003f84270 */
[C-C-:B------:R-:W-:Y:S01]  /*6dc0*/  FFMA.FTZ R153, R2.reuse, R153, -R10.reuse ;  /* 0x0000009902997223 */ /* 0x140fe2000001080a */
[----:B------:R-:W-:Y:S01]  /*6dd0*/  FMNMX.FTZ R132, R191, R128, !PT ;  /* 0x00000080bf847209 */ /* 0x000fe20007810000 */
[C-C-:B------:R-:W-:Y:S01]  /*6de0*/  FFMA.FTZ R120, R2.reuse, R120, -R10.reuse ;  /* 0x0000007802787223 */ /* 0x140fe2000001080a */
[----:B------:R-:W-:Y:S01]  /*6df0*/  FSEL R195, R195, -INF , P4 ;  /* 0xff800000c3c37808 */ /* 0x000fe20002000000 */
[----:B------:R-:W-:Y:S01]  /*6e00*/  MUFU.EX2 R128, R152 ;  /* 0x0000009800807308 */ /* 0x000fe20000000800 */
[----:B------:R-:W-:Y:S01]  /*6e10*/  ISETP.GT.AND P4, PT, R9, 0x19, PT ;  /* 0x000000190900780c */ /* 0x000fe20003f84270 */
[C-C-:B------:R-:W-:Y:S01]  /*6e20*/  FFMA.FTZ R121, R2.reuse, R121, -R10.reuse ;  /* 0x0000007902797223 */ /* 0x140fe2000001080a */
[----:B------:R-:W-:-:S01]  /*6e30*/  FFMA.FTZ R124, R2, R124, -R10 ;  /* 0x0000007c027c7223 */ /* 0x000fc2000001080a */
[----:B------:R-:W-:Y:S01]  /*6e40*/  FFMA.FTZ R125, R2, R125, -R10 ;  /* 0x0000007d027d7223 */ /* 0x000fe2000001080a */
[----:B------:R-:W-:-:S02]  /*6e50*/  FSEL R199, R199, -INF , P4 ;  /* 0xff800000c7c77808 */ /* 0x000fc40002000000 */
[----:B------:R-:W-:Y:S01]  /*6e60*/  ISETP.GT.AND P4, PT, R9, 0x21, PT ;  /* 0x000000210900780c */ /* 0x000fe20003f84270 */
[----:B------:R-:W-:Y:S03]  /*6e70*/  MUFU.EX2 R12, R12 ;  /* 0x0000000c000c7308 */ /* 0x000fe60000000800 */
[----:B------:R-:W-:Y:S02]  /*6e80*/  FSEL R171, R171, -INF , P4 ;  /* 0xff800000abab7808 */ /* 0x000fe40002000000 */
[----:B------:R-:W-:-:S03]  /*6e90*/  ISETP.GT.AND P4, PT, R9, 0x29, PT ;  /* 0x000000290900780c */ /* 0x000fc60003f84270 */
[----:B------:R-:W-:Y:S01]  /*6ea0*/  MUFU.EX2 R185, R185 ;  /* 0x000000b900b97308 */ /* 0x000fe20000000800 */
[----:B------:R-:W-:Y:S02]  /*6eb0*/  FSEL R175, R175, -INF , P4 ;  /* 0xff800000afaf7808 */ /* 0x000fe40002000000 */
[----:B------:R-:W-:-:S04]  /*6ec0*/  ISETP.GT.AND P4, PT, R9, 0x31, PT ;  /* 0x000000310900780c */ /* 0x000fc80003f84270 */
[----:B------:R-:W-:Y:S01]  /*6ed0*/  FSEL R179, R179, -INF , P4 ;  /* 0xff800000b3b37808 */ /* 0x000fe20002000000 */
[----:B------:R-:W-:Y:S01]  /*6ee0*/  MUFU.EX2 R14, R14 ;  /* 0x0000000e000e7308 */ /* 0x000fe20000000800 */
[----:B------:R-:W-:-:S04]  /*6ef0*/  ISETP.GT.AND P4, PT, R9, 0x39, PT ;  /* 0x000000390900780c */ /* 0x000fc80003f84270 */
[----:B------:R-:W-:Y:S02]  /*6f00*/  FSEL R183, R183, -INF , P4 ;  /* 0xff800000b7b77808 */ /* 0x000fe40002000000 */
[----:B------:R-:W-:Y:S01]  /*6f10*/  ISETP.GT.AND P4, PT, R9, 0x41, PT ;  /* 0x000000410900780c */ /* 0x000fe20003f84270 */
[----:B------:R-:W-:Y:S03]  /*6f20*/  MUFU.EX2 R189, R189 ;  /* 0x000000bd00bd7308 */ /* 0x000fe60000000800 */
[----:B------:R-:W-:Y:S02]  /*6f30*/  FSEL R181, R155, -INF , P4 ;  /* 0xff8000009bb57808 */ /* 0x000fe40002000000 */
[----:B------:R-:W-:-:S03]  /*6f40*/  ISETP.GT.AND P4, PT, R9, 0x49, PT ;  /* 0x000000490900780c */ /* 0x000fc60003f84270 */
[----:B------:R1:W-:Y:S01]  /*6f50*/  MUFU.EX2 R155, R168 ;  /* 0x000000a8009b7308 */ /* 0x0003e20000000800 */
[----:B------:R-:W-:Y:S02]  /*6f60*/  FSEL R159, R159, -INF , P4 ;  /* 0xff8000009f9f7808 */ /* 0x000fe40002000000 */
[----:B------:R-:W-:-:S04]  /*6f70*/  ISETP.GT.AND P4, PT, R9, 0x51, PT ;  /* 0x000000510900780c */ /* 0x000fc80003f84270 */
[----:B------:R-:W-:Y:S01]  /*6f80*/  FSEL R163, R163, -INF , P4 ;  /* 0xff800000a3a37808 */ /* 0x000fe20002000000 */
[----:B------:R-:W-:Y:S01]  /*6f90*/  MUFU.EX2 R11, R11 ;  /* 0x0000000b000b7308 */ /* 0x000fe20000000800 */
[----:B------:R-:W-:Y:S01]  /*6fa0*/  ISETP.GT.AND P4, PT, R9, 0x59, PT ;  /* 0x000000590900780c */ /* 0x000fe20003f84270 */
[----:B-1----:R-:W-:-:S03]  /*6fb0*/  FFMA.FTZ R168, R2, R157, -R10 ;  /* 0x0000009d02a87223 */ /* 0x002fc6000001080a */
[----:B------:R-:W-:Y:S02]  /*6fc0*/  FSEL R167, R167, -INF , P4 ;  /* 0xff800000a7a77808 */ /* 0x000fe40002000000 */
[----:B------:R-:W-:Y:S01]  /*6fd0*/  ISETP.GT.AND P4, PT, R9, 0x61, PT ;  /* 0x000000610900780c */ /* 0x000fe20003f84270 */
[----:B------:R-:W-:Y:S03]  /*6fe0*/  MUFU.EX2 R20, R20 ;  /* 0x0000001400147308 */ /* 0x000fe60000000800 */
[----:B------:R-:W-:Y:S02]  /*6ff0*/  FSEL R157, R139, -INF , P4 ;  /* 0xff8000008b9d7808 */ /* 0x000fe40002000000 */
[----:B------:R-:W-:-:S03]  /*7000*/  ISETP.GT.AND P4, PT, R9, 0x69, PT ;  /* 0x000000690900780c */ /* 0x000fc60003f84270 */
[----:B------:R1:W-:Y:S01]  /*7010*/  MUFU.EX2 R139, R168 ;  /* 0x000000a8008b7308 */ /* 0x0003e20000000800 */
[----:B------:R-:W-:Y:S02]  /*7020*/  FSEL R143, R143, -INF , P4 ;  /* 0xff8000008f8f7808 */ /* 0x000fe40002000000 */
[----:B------:R-:W-:-:S05]  /*7030*/  ISETP.GT.AND P4, PT, R9, 0x71, PT ;  /* 0x000000710900780c */ /* 0x000fca0003f84270 */
[----:B------:R-:W-:Y:S01]  /*7040*/  MUFU.EX2 R15, R15 ;  /* 0x0000000f000f7308 */ /* 0x000fe20000000800 */
[----:B-1----:R-:W-:-:S01]  /*7050*/  FFMA.FTZ R168, R2, R140, -R10 ;  /* 0x0000008c02a87223 */ /* 0x002fc2000001080a */
[C-C-:B------:R-:W-:Y:S01]  /*7060*/  FFMA.FTZ R140, R2.reuse, R141, -R10.reuse ;  /* 0x0000008d028c7223 */ /* 0x140fe2000001080a */
[----:B------:R-:W-:-:S01]  /*7070*/  FFMA.FTZ R141, R2, R144, -R10 ;  /* 0x00000090028d7223 */ /* 0x000fc2000001080a */
[C-C-:B------:R-:W-:Y:S01]  /*7080*/  FFMA.FTZ R144, R2.reuse, R145, -R10.reuse ;  /* 0x0000009102907223 */ /* 0x140fe2000001080a */
[----:B------:R-:W-:-:S01]  /*7090*/  FFMA.FTZ R145, R2, R148, -R10 ;  /* 0x0000009402917223 */ /* 0x000fc2000001080a */
[C-C-:B------:R-:W-:Y:S01]  /*70a0*/  FFMA.FTZ R148, R2.reuse, R149, -R10.reuse ;  /* 0x0000009502947223 */ /* 0x140fe2000001080a */
[----:B------:R-:W-:-:S01]  /*70b0*/  FFMA.FTZ R149, R2, R213, -R10 ;  /* 0x000000d502957223 */ /* 0x000fc2000001080a */
[----:B------:R-:W-:Y:S01]  /*70c0*/  MUFU.EX2 R21, R21 ;  /* 0x0000001500157308 */ /* 0x000fe20000000800 */
[----:B------:R-:W-:Y:S02]  /*70d0*/  WARPGROUP.DEPBAR.LE gsb0, 0x0 ;  /* 0x00008000000079c5 */ /* 0x000fe40000010000 */
[----:B------:R-:W-:Y:S01]  /*70e0*/  FSEL R209, R194, -INF , P3 ;  /* 0xff800000c2d17808 */ /* 0x000fe20001800000 */
[----:B------:R-:W-:Y:S01]  /*70f0*/  WARPGROUP.ARRIVE ;  /* 0x00000000000079c5 */ /* 0x000fe20000000000 */
[----:B------:R-:W-:-:S03]  /*7100*/  ISETP.GT.AND P3, PT, R9, 0x18, PT ;  /* 0x000000180900780c */ /* 0x000fc60003f64270 */
[----:B------:R-:W-:Y:S01]  /*7110*/  MUFU.EX2 R177, R177 ;  /* 0x000000b100b17308 */ /* 0x000fe20000000800 */
[----:B------:R-:W-:Y:S02]  /*7120*/  FMNMX.FTZ R132, R209, R132, !PT ;  /* 0x00000084d1847209 */ /* 0x000fe40007810000 */
[----:B------:R-:W-:Y:S01]  /*7130*/  FSEL R169, R198, -INF , P3 ;  /* 0xff800000c6a97808 */ /* 0x000fe20001800000 */
[----:B------:R-:W-:Y:S01]  /*7140*/  QGMMA.64x192x32.F32.E4M3.E4M3 R24, R204, gdesc[UR8], R24, gsb0 ;  /* 0x02e00008cc187df3 */ /* 0x000fe20008000818 */
[----:B------:R-:W-:Y:S01]  /*7150*/  FMNMX.FTZ R132, R195, R132, !PT ;  /* 0x00000084c3847209 */ /* 0x000fe20007810000 */
[----:B------:R-:W-:Y:S01]  /*7160*/  UIADD3 UR10, UR14, 0x600, URZ ;  /* 0x000006000e0a7890 */ /* 0x000fe2000fffe03f */
[----:B------:R-:W-:Y:S01]  /*7170*/  ISETP.GT.AND P3, PT, R9, 0x20, PT ;  /* 0x000000200900780c */ /* 0x000fe20003f64270 */
[----:B------:R-:W-:Y:S01]  /*7180*/  UMOV UR11, 0xc0000010 ;  /* 0xc0000010000b7882 */ /* 0x000fe20000000000 */
[----:B------:R-:W-:Y:S01]  /*7190*/  FMNMX.FTZ R132, R169, R132, !PT ;  /* 0x00000084a9847209 */ /* 0x000fe20007810000 */
[----:B------:R-:W-:Y:S01]  /*71a0*/  MUFU.EX2 R153, R153 ;  /* 0x0000009900997308 */ /* 0x000fe20000000800 */
[----:B------:R-:W-:-:S02]  /*71b0*/  FSEL R211, R170, -INF , P3 ;  /* 0xff800000aad37808 */ /* 0x000fc40001800000 */
[----:B------:R-:W-:Y:S02]  /*71c0*/  FMNMX.FTZ R152, R199, R132, !PT ;  /* 0x00000084c7987209 */ /* 0x000fe40007810000 */
[----:B------:R-:W-:Y:S02]  /*71d0*/  ISETP.GT.AND P3, PT, R9, 0x28, PT ;  /* 0x000000280900780c */ /* 0x000fe40003f64270 */
[----:B------:R-:W-:Y:S01]  /*71e0*/  FMNMX.FTZ R152, R211, R152, !PT ;  /* 0x00000098d3987209 */ /* 0x000fe20007810000 */
[----:B------:R-:W-:Y:S01]  /*71f0*/  MUFU.EX2 R132, R160 ;  /* 0x000000a000847308 */ /* 0x000fe20000000800 */
[----:B------:R-:W-:Y:S02]  /*7200*/  FSEL R173, R174, -INF , P3 ;  /* 0xff800000aead7808 */ /* 0x000fe40001800000 */
[----:B------:R-:W-:Y:S02]  /*7210*/  FMNMX.FTZ R156, R171, R152, !PT ;  /* 0x00000098ab9c7209 */ /* 0x000fe40007810000 */
[----:B------:R-:W-:-:S02]  /*7220*/  ISETP.GT.AND P3, PT, R9, 0x30, PT ;  /* 0x000000300900780c */ /* 0x000fc40003f64270 */
[----:B------:R-:W-:Y:S01]  /*7230*/  FMNMX.FTZ R156, R173, R156, !PT ;  /* 0x0000009cad9c7209 */ /* 0x000fe20007810000 */
[----:B------:R1:W-:Y:S01]  /*7240*/  MUFU.EX2 R152, R164 ;  /* 0x000000a400987308 */ /* 0x0003e20000000800 */
[----:B------:R-:W-:Y:S02]  /*7250*/  FSEL R217, R178, -INF , P3 ;  /* 0xff800000b2d97808 */ /* 0x000fe40001800000 */
[----:B------:R-:W-:Y:S02]  /*7260*/  FMNMX.FTZ R156, R175, R156, !PT ;  /* 0x0000009caf9c7209 */ /* 0x000fe40007810000 */
[----:B------:R-:W-:Y:S02]  /*7270*/  ISETP.GT.AND P3, PT, R9, 0x38, PT ;  /* 0x000000380900780c */ /* 0x000fe40003f64270 */
[----:B------:R-:W-:Y:S01]  /*7280*/  FMNMX.FTZ R156, R217, R156, !PT ;  /* 0x0000009cd99c7209 */ /* 0x000fe20007810000 */
[----:B------:R-:W-:Y:S01]  /*7290*/  MUFU.EX2 R140, R140 ;  /* 0x0000008c008c7308 */ /* 0x000fe20000000800 */
[----:B-1----:R-:W-:-:S01]  /*72a0*/  FFMA.FTZ R164, R2, R219, -R10 ;  /* 0x000000db02a47223 */ /* 0x002fc2000001080a */
[----:B------:R-:W-:-:S02]  /*72b0*/  FSEL R182, R182, -INF , P3 ;  /* 0xff800000b6b67808 */ /* 0x000fc40001800000 */
[----:B------:R-:W-:Y:S02]  /*72c0*/  FMNMX.FTZ R219, R179, R156, !PT ;  /* 0x0000009cb3db7209 */ /* 0x000fe40007810000 */
[----:B------:R-:W-:Y:S02]  /*72d0*/  ISETP.GT.AND P3, PT, R9, 0x40, PT ;  /* 0x000000400900780c */ /* 0x000fe40003f64270 */
[----:B------:R-:W-:Y:S01]  /*72e0*/  FMNMX.FTZ R160, R182, R219, !PT ;  /* 0x000000dbb6a07209 */ /* 0x000fe20007810000 */
[----:B------:R1:W-:Y:S01]  /*72f0*/  MUFU.EX2 R156, R164 ;  /* 0x000000a4009c7308 */ /* 0x0003e20000000800 */
[----:B------:R-:W-:Y:S01]  /*7300*/  FSEL R219, R154, -INF , P3 ;  /* 0xff8000009adb7808 */ /* 0x000fe20001800000 */
[----:B------:R-:W-:Y:S01]  /*7310*/  FFMA.FTZ R154, R2, R231, -R10 ;  /* 0x000000e7029a7223 */ /* 0x000fe2000001080a */
[----:B------:R-:W-:Y:S02]  /*7320*/  FMNMX.FTZ R160, R183, R160, !PT ;  /* 0x000000a0b7a07209 */ /* 0x000fe40007810000 */
[----:B------:R-:W-:-:S02]  /*7330*/  ISETP.GT.AND P3, PT, R9, 0x48, PT ;  /* 0x000000480900780c */ /* 0x000fc40003f64270 */
[----:B------:R-:W-:Y:S01]  /*7340*/  FMNMX.FTZ R160, R219, R160, !PT ;  /* 0x000000a0dba07209 */ /* 0x000fe20007810000 */
[----:B------:R-:W-:Y:S01]  /*7350*/  MUFU.EX2 R154, R154 ;  /* 0x0000009a009a7308 */ /* 0x000fe20000000800 */
[----:B------:R-:W-:Y:S01]  /*7360*/  FSEL R158, R158, -INF , P3 ;  /* 0xff8000009e9e7808 */ /* 0x000fe20001800000 */
[----:B-1----:R-:W-:Y:S01]  /*7370*/  FFMA.FTZ R164, R2, R233, -R10 ;  /* 0x000000e902a47223 */ /* 0x002fe2000001080a */
[----:B------:R-:W-:Y:S02]  /*7380*/  FMNMX.FTZ R231, R181, R160, !PT ;  /* 0x000000a0b5e77209 */ /* 0x000fe40007810000 */
[----:B------:R-:W-:Y:S02]  /*7390*/  ISETP.GT.AND P3, PT, R9, 0x50, PT ;  /* 0x000000500900780c */ /* 0x000fe40003f64270 */
        /* <DEDUP_REMOVED lines=12> */
[----:B------:R-:W-:Y:S01]  /*7460*/  FSEL R233, R138, -INF , P3 ;  /* 0xff8000008ae97808 */ /* 0x000fe20001800000 */
[--C-:B------:R-:W-:Y:S01]  /*7470*/  FFMA.FTZ R138, R2, R235, -R10.reuse ;  /* 0x000000eb028a7223 */ /* 0x100fe2000001080a */
[----:B------:R-:W-:Y:S02]  /*7480*/  FMNMX.FTZ R162, R167, R162, !PT ;  /* 0x000000a2a7a27209 */ /* 0x000fe40007810000 */
[----:B------:R-:W-:Y:S02]  /*7490*/  ISETP.GT.AND P3, PT, R9, 0x68, PT ;  /* 0x000000680900780c */ /* 0x000fe40003f64270 */
[----:B------:R-:W-:Y:S01]  /*74a0*/  FMNMX.FTZ R162, R233, R162, !PT ;  /* 0x000000a2e9a27209 */ /* 0x000fe20007810000 */
[----:B------:R-:W-:Y:S01]  /*74b0*/  MUFU.EX2 R138, R138 ;  /* 0x0000008a008a7308 */ /* 0x000fe20000000800 */
[----:B------:R-:W-:Y:S01]  /*74c0*/  FSEL R142, R142, -INF , P3 ;  /* 0xff8000008e8e7808 */ /* 0x000fe20001800000 */
[----:B-1----:R-:W-:Y:S01]  /*74d0*/  FFMA.FTZ R164, R2, R161, -R10 ;  /* 0x000000a102a47223 */ /* 0x002fe2000001080a */
[----:B------:R-:W-:-:S02]  /*74e0*/  FMNMX.FTZ R235, R157, R162, !PT ;  /* 0x000000a29deb7209 */ /* 0x000fc40007810000 */
[----:B------:R-:W-:Y:S02]  /*74f0*/  ISETP.GT.AND P3, PT, R9, 0x70, PT ;  /* 0x000000700900780c */ /* 0x000fe40003f64270 */
[----:B------:R-:W-:Y:S01]  /*7500*/  FMNMX.FTZ R162, R142, R235, !PT ;  /* 0x000000eb8ea27209 */ /* 0x000fe20007810000 */
[----:B------:R-:W-:Y:S01]  /*7510*/  MUFU.EX2 R145, R145 ;  /* 0x0000009100917308 */ /* 0x000fe20000000800 */
[----:B------:R-:W-:Y:S01]  /*7520*/  FSEL R235, R146, -INF , P3 ;  /* 0xff80000092eb7808 */ /* 0x000fe20001800000 */
[----:B------:R-:W-:Y:S01]  /*7530*/  FFMA.FTZ R146, R2, R237, -R10 ;  /* 0x000000ed02927223 */ /* 0x000fe2000001080a */
[----:B------:R-:W-:Y:S02]  /*7540*/  FMNMX.FTZ R162, R143, R162, !PT ;  /* 0x000000a28fa27209 */ /* 0x000fe40007810000 */
[----:B------:R-:W-:Y:S02]  /*7550*/  ISETP.GT.AND P3, PT, R9, 0x78, PT ;  /* 0x000000780900780c */ /* 0x000fe40003f64270 */
[----:B------:R-:W-:Y:S01]  /*7560*/  FSEL R161, R147, -INF , P4 ;  /* 0xff80000093a17808 */ /* 0x000fe20002000000 */
[----:B------:R-:W-:Y:S01]  /*7570*/  MUFU.EX2 R146, R146 ;  /* 0x0000009200927308 */ /* 0x000fe20000000800 */
[----:B------:R-:W-:-:S02]  /*7580*/  FMNMX.FTZ R162, R235, R162, !PT ;  /* 0x000000a2eba27209 */ /* 0x000fc40007810000 */
[----:B------:R-:W-:Y:S02]  /*7590*/  ISETP.GT.AND P4, PT, R9, 0x79, PT ;  /* 0x000000790900780c */ /* 0x000fe40003f84270 */
[----:B------:R-:W-:Y:S02]  /*75a0*/  FSEL R150, R150, -INF , P3 ;  /* 0xff80000096967808 */ /* 0x000fe40001800000 */
[----:B------:R-:W-:Y:S01]  /*75b0*/  FMNMX.FTZ R237, R161, R162, !PT ;  /* 0x000000a2a1ed7209 */ /* 0x000fe20007810000 */
[----:B------:R1:W-:Y:S01]  /*75c0*/  MUFU.EX2 R147, R164 ;  /* 0x000000a400937308 */ /* 0x0003e20000000800 */
[----:B------:R-:W-:Y:S02]  /*75d0*/  FSEL R151, R151, -INF , P4 ;  /* 0xff80000097977808 */ /* 0x000fe40002000000 */
[----:B------:R-:W-:Y:S02]  /*75e0*/  ISETP.GT.AND P3, PT, R9, 0x80, PT ;  /* 0x000000800900780c */ /* 0x000fe40003f64270 */
[----:B------:R-:W-:-:S02]  /*75f0*/  FMNMX.FTZ R162, R150, R237, !PT ;  /* 0x000000ed96a27209 */ /* 0x000fc40007810000 */
[----:B------:R-:W-:Y:S01]  /*7600*/  ISETP.GT.AND P4, PT, R9, 0x81, PT ;  /* 0x000000810900780c */ /* 0x000fe20003f84270 */
[----:B------:R-:W-:Y:S01]  /*7610*/  MUFU.EX2 R148, R148 ;  /* 0x0000009400947308 */ /* 0x000fe20000000800 */
[----:B------:R-:W-:Y:S01]  /*7620*/  FSEL R237, R122, -INF , P3 ;  /* 0xff8000007aed7808 */ /* 0x000fe20001800000 */
[C-C-:B-1----:R-:W-:Y:S01]  /*7630*/  FFMA.FTZ R164, R2.reuse, R165, -R10.reuse ;  /* 0x000000a502a47223 */ /* 0x142fe2000001080a */
[----:B------:R-:W-:Y:S01]  /*7640*/  FMNMX.FTZ R162, R151, R162, !PT ;  /* 0x000000a297a27209 */ /* 0x000fe20007810000 */
[----:B------:R-:W-:Y:S01]  /*7650*/  FFMA.FTZ R122, R2, R136, -R10 ;  /* 0x00000088027a7223 */ /* 0x000fe2000001080a */
        /* <DEDUP_REMOVED lines=9> */
[----:B------:R-:W-:Y:S02]  /*76f0*/  FSEL R127, R127, -INF , P4 ;  /* 0xff8000007f7f7808 */ /* 0x000fe40002000000 */
[----:B------:R-:W-:-:S02]  /*7700*/  FMNMX.FTZ R162, R126, R162, !PT ;  /* 0x000000a27ea27209 */ /* 0x000fc40007810000 */
[----:B------:R-:W-:Y:S01]  /*7710*/  ISETP.GT.AND P4, PT, R9, 0x91, PT ;  /* 0x000000910900780c */ /* 0x000fe20003f84270 */
[----:B------:R-:W-:Y:S01]  /*7720*/  MUFU.EX2 R122, R122 ;  /* 0x0000007a007a7308 */ /* 0x000fe20000000800 */
[----:B------:R-:W-:Y:S01]  /*7730*/  FSEL R130, R130, -INF , P3 ;  /* 0xff80000082827808 */ /* 0x000fe20001800000 */
[----:B-1----:R-:W-:Y:S01]  /*7740*/  FFMA.FTZ R164, R2, R137, -R10 ;  /* 0x0000008902a47223 */ /* 0x002fe2000001080a */
        /* <DEDUP_REMOVED lines=10> */
[----:B------:R-:W-:-:S04]  /*77f0*/  FMNMX.FTZ R9, R134, R9, !PT ;  /* 0x0000000986097209 */ /* 0x000fc80007810000 */
[----:B------:R-:W-:Y:S01]  /*7800*/  FMNMX.FTZ R9, R136, R9, !PT ;  /* 0x0000000988097209 */ /* 0x000fe20007810000 */
[----:B------:R2:W-:Y:S04]  /*7810*/  MUFU.EX2 R135, R168 ;  /* 0x000000a800877308 */ /* 0x0005e80000000800 */
[----:B------:R-:W1:Y:S04]  /*7820*/  SHFL.BFLY PT, R162, R9, 0x2, 0x1f ;  /* 0x0c401f0009a27f89 */ /* 0x000e6800000e0000 */
[----:B------:R-:W-:Y:S08]  /*7830*/  MUFU.EX2 R124, R124 ;  /* 0x0000007c007c7308 */ /* 0x000ff00000000800 */
[----:B------:R-:W-:Y:S08]  /*7840*/  MUFU.EX2 R125, R125 ;  /* 0x0000007d007d7308 */ /* 0x000ff00000000800 */
[----:B------:R-:W-:Y:S01]  /*7850*/  MUFU.EX2 R149, R149 ;  /* 0x0000009500957308 */ /* 0x000fe20000000800 */
[----:B-1----:R-:W-:Y:S01]  /*7860*/  FMNMX.FTZ R164, R9, R162, !PT ;  /* 0x000000a209a47209 */ /* 0x002fe20007810000 */
[C-C-:B------:R-:W-:Y:S01]  /*7870*/  FFMA.FTZ R162, R2.reuse, R129, -R10.reuse ;  /* 0x0000008102a27223 */ /* 0x140fe2000001080a */
[----:B------:R-:W-:-:S01]  /*7880*/  FFMA.FTZ R129, R2, R215, -R10 ;  /* 0x000000d702817223 */ /* 0x000fc2000001080a */
[----:B------:R-:W-:-:S02]  /*7890*/  FFMA.FTZ R10, R2, R133, -R10 ;  /* 0x00000085020a7223 */ /* 0x000fc4000001080a */
[----:B------:R-:W1:Y:S02]  /*78a0*/  SHFL.BFLY PT, R9, R164, 0x1, 0x1f ;  /* 0x0c201f00a4097f89 */ /* 0x000e6400000e0000 */
[----:B------:R-:W-:Y:S08]  /*78b0*/  MUFU.EX2 R162, R162 ;  /* 0x000000a200a27308 */ /* 0x000ff00000000800 */
[----:B------:R-:W-:Y:S01]  /*78c0*/  MUFU.EX2 R129, R129 ;  /* 0x0000008100817308 */ /* 0x000fe20000000800 */
[----:B------:R-:W-:-:S02]  /*78d0*/  WARPGROUP.DEPBAR.LE gsb0, 0x0 ;  /* 0x00008000000079c5 */ /* 0x000fc40000010000 */
[----:B------:R-:W-:-:S05]  /*78e0*/  WARPGROUP.ARRIVE ;  /* 0x00000000000079c5 */ /* 0x000fca0000000000 */
[----:B------:R-:W-:Y:S01]  /*78f0*/  MUFU.EX2 R10, R10 ;  /* 0x0000000a000a7308 */ /* 0x000fe20000000800 */
[----:B------:R-:W-:Y:S01]  /*7900*/  QGMMA.64x192x32.F32.E4M3.E4M3 R24, R200, gdesc[UR8], R24, gsb0 ;  /* 0x02e00008c8187df3 */ /* 0x000fe20008000818 */
[----:B-1----:R-:W-:Y:S02]  /*7910*/  FMNMX.FTZ R9, R164, R9, !PT ;  /* 0x00000009a4097209 */ /* 0x002fe40007810000 */
[----:B------:R-:W-:Y:S02]  /*7920*/  FSEL R164, R0, RZ, P2 ;  /* 0x000000ff00a47208 */ /* 0x000fe40001000000 */
[----:B------:R-:W-:Y:S01]  /*7930*/  FSETP.NEU.FTZ.AND P2, PT, R9, -INF , PT ;  /* 0xff8000000900780b */ /* 0x000fe20003f5d000 */
[----:B------:R-:W-:Y:S02]  /*7940*/  FFMA.FTZ R133, R2, R9, -8 ;  /* 0xc100000002857423 */ /* 0x000fe40000010009 */
[----:B------:R-:W-:-:S03]  /*7950*/  FADD.FTZ R7, -R164, R7 ;  /* 0x00000007a4077221 */ /* 0x000fc60000010100 */
[----:B------:R-:W-:Y:S01]  /*7960*/  FSEL R133, R133, RZ, P2 ;  /* 0x000000ff85857208 */ /* 0x000fe20001000000 */
[----:B------:R-:W-:-:S04]  /*7970*/  FMUL.FTZ R7, R2, R7 ;  /* 0x0000000702077220 */ /* 0x000fc80000410000 */
[C-C-:B------:R-:W-:Y:S01]  /*7980*/  FFMA.FTZ R180, R2.reuse, R183, -R133.reuse ;  /* 0x000000b702b47223 */ /* 0x140fe20000010885 */
[----:B------:R-:W-:Y:S01]  /*7990*/  FSEL R183, R9, RZ, P2 ;  /* 0x000000ff09b77208 */ /* 0x000fe20001000000 */
[C-C-:B------:R-:W-:Y:S01]  /*79a0*/  FFMA.FTZ R164, R2.reuse, R13, -R133.reuse ;  /* 0x0000000d02a47223 */ /* 0x140fe20000010885 */
[----:B------:R-:W-:-:S01]  /*79b0*/  FFMA.FTZ R13, R2, R193, -R133 ;  /* 0x000000c1020d7223 */ /* 0x000fc20000010885 */
[----:B------:R-:W1:Y:S01]  /*79c0*/  MUFU.EX2 R7, R7 ;  /* 0x0000000700077308 */ /* 0x000e620000000800 */
[----:B--2---:R-:W-:-:S01]  /*79d0*/  FFMA.FTZ R168, R2, R197, -R133 ;  /* 0x000000c502a87223 */ /* 0x004fc20000010885 */
[----:B------:R-:W-:Y:S01]  /*79e0*/  FADD.FTZ R183, -R183, R8 ;  /* 0x00000008b7b77221 */ /* 0x000fe20000010100 */
[----:B------:R-:W-:-:S01]  /*79f0*/  FFMA.FTZ R191, R2, R191, -R133 ;  /* 0x000000bf02bf7223 */ /* 0x000fc20000010885 */
[C-C-:B------:R-:W-:Y:S01]  /*7a00*/  FFMA.FTZ R170, R2.reuse, R209, -R133.reuse ;  /* 0x000000d102aa7223 */ /* 0x140fe20000010885 */
[----:B------:R-:W-:-:S01]  /*7a10*/  FFMA.FTZ R184, R2, R158, -R133 ;  /* 0x0000009e02b87223 */ /* 0x000fc20000010885 */
[C---:B------:R-:W-:Y:S01]  /*7a20*/  FMUL.FTZ R183, R2.reuse, R183 ;  /* 0x000000b702b77220 */ /* 0x040fe20000410000 */
        /* <DEDUP_REMOVED lines=26> */
[----:B------:R-:W-:-:S01]  /*7bd0*/  FFMA.FTZ R150, R2, R150, -R133 ;  /* 0x0000009602967223 */ /* 0x000fc20000010885 */
[C-C-:B------:R-:W-:Y:S01]  /*7be0*/  FFMA.FTZ R151, R2.reuse, R151, -R133.reuse ;  /* 0x0000009702977223 */ /* 0x140fe20000010885 */
[----:B------:R-:W-:-:S01]  /*7bf0*/  FFMA.FTZ R165, R2, R165, -R133 ;  /* 0x000000a502a57223 */ /* 0x000fc20000010885 */
[C-C-:B------:R-:W-:Y:S01]  /*7c00*/  FFMA.FTZ R126, R2.reuse, R126, -R133.reuse ;  /* 0x0000007e027e7223 */ /* 0x140fe20000010885 */
[----:B------:R-:W-:-:S01]  /*7c10*/  FFMA.FTZ R127, R2, R127, -R133 ;  /* 0x0000007f027f7223 */ /* 0x000fc20000010885 */
[C-C-:B------:R-:W-:Y:S01]  /*7c20*/  FFMA.FTZ R130, R2.reuse, R130, -R133.reuse ;  /* 0x0000008202827223 */ /* 0x140fe20000010885 */
[----:B------:R-:W-:-:S01]  /*7c30*/  FFMA.FTZ R137, R2, R137, -R133 ;  /* 0x0000008902897223 */ /* 0x000fc20000010885 */
[----:B------:R-:W4:Y:S01]  /*7c40*/  MUFU.EX2 R191, R191 ;  /* 0x000000bf00bf7308 */ /* 0x000f220000000800 */
[----:B------:R-:W-:-:S07]  /*7c50*/  FFMA.FTZ R134, R2, R134, -R133 ;  /* 0x0000008602867223 */ /* 0x000fce0000010885 */
[----:B------:R-:W5:Y:S08]  /*7c60*/  MUFU.EX2 R170, R170 ;  /* 0x000000aa00aa7308 */ /* 0x000f700000000800 */
[----:B------:R2:W-:Y:S08]  /*7c70*/  MUFU.EX2 R8, R184 ;  /* 0x000000b800087308 */ /* 0x0005f00000000800 */
[----:B------:R-:W5:Y:S01]  /*7c80*/  MUFU.EX2 R193, R193 ;  /* 0x000000c100c17308 */ /* 0x000f620000000800 */
[----:B--2---:R-:W-:-:S01]  /*7c90*/  FFMA.FTZ R184, R183, R3, R164 ;  /* 0x00000003b7b87223 */ /* 0x004fc200000100a4 */
[----:B------:R-:W-:-:S03]  /*7ca0*/  FADD.FTZ R3, R185, R4 ;  /* 0x00000004b9037221 */ /* 0x000fc60000010000 */
[----:B-1----:R-:W-:Y:S01]  /*7cb0*/  FADD.FTZ R195, R13, R184 ;  /* 0x000000b80dc37221 */ /* 0x002fe20000010000 */
[----:B------:R-:W-:-:S02]  /*7cc0*/  FADD.FTZ R4, R14, R3 ;  /* 0x000000030e047221 */ /* 0x000fc40000010000 */
[----:B------:R-:W1:Y:S01]  /*7cd0*/  MUFU.EX2 R169, R169 ;  /* 0x000000a900a97308 */ /* 0x000e620000000800 */
[----:B---3--:R-:W-:-:S01]  /*7ce0*/  FADD.FTZ R184, R168, R195 ;  /* 0x000000c3a8b87221 */ /* 0x008fc20000010000 */
[----:B------:R-:W-:-:S03]  /*7cf0*/  FADD.FTZ R4, R189, R4 ;  /* 0x00000004bd047221 */ /* 0x000fc60000010000 */
[----:B----4-:R-:W-:Y:S01]  /*7d00*/  FADD.FTZ R3, R191, R184 ;  /* 0x000000b8bf037221 */ /* 0x010fe20000010000 */
[----:B------:R-:W-:-:S01]  /*7d10*/  FADD.FTZ R195, R11, R4 ;  /* 0x000000040bc37221 */ /* 0x000fc20000010000 */
[----:B------:R-:W-:Y:S01]  /*7d20*/  FFMA.FTZ R184, R2, R233, -R133 ;  /* 0x000000e902b87223 */ /* 0x000fe20000010885 */
[----:B------:R-:W2:Y:S01]  /*7d30*/  MUFU.EX2 R172, R172 ;  /* 0x000000ac00ac7308 */ /* 0x000ea20000000800 */
[----:B-----5:R-:W-:-:S01]  /*7d40*/  FADD.FTZ R4, R170, R3 ;  /* 0x00000003aa047221 */ /* 0x020fc20000010000 */
[----:B------:R-:W-:-:S03]  /*7d50*/  FADD.FTZ R195, R20, R195 ;  /* 0x000000c314c37221 */ /* 0x000fc60000010000 */
[----:B------:R-:W-:Y:S01]  /*7d60*/  FADD.FTZ R4, R193, R4 ;  /* 0x00000004c1047221 */ /* 0x000fe20000010000 */
[----:B------:R-:W-:-:S02]  /*7d70*/  FADD.FTZ R186, R6, R195 ;  /* 0x000000c306ba7221 */ /* 0x000fc40000010000 */
[----:B------:R-:W3:Y:S01]  /*7d80*/  MUFU.EX2 R174, R174 ;  /* 0x000000ae00ae7308 */ /* 0x000ee20000000800 */
[----:B-1----:R-:W-:-:S01]  /*7d90*/  FADD.FTZ R3, R169, R4 ;  /* 0x00000004a9037221 */ /* 0x002fc20000010000 */
[----:B------:R-:W-:-:S04]  /*7da0*/  FADD.FTZ R186, R187, R186 ;  /* 0x000000babbba7221 */ /* 0x000fc80000010000 */
[----:B------:R-:W-:Y:S02]  /*7db0*/  FADD.FTZ R195, R15, R186 ;  /* 0x000000ba0fc37221 */ /* 0x000fe40000010000 */
[----:B------:R-:W1:Y:S01]  /*7dc0*/  MUFU.EX2 R171, R171 ;  /* 0x000000ab00ab7308 */ /* 0x000e620000000800 */
[----:B--2---:R-:W-:-:S01]  /*7dd0*/  FADD.FTZ R3, R172, R3 ;  /* 0x00000003ac037221 */ /* 0x004fc20000010000 */
[----:B------:R-:W-:-:S06]  /*7de0*/  FADD.FTZ R186, R128, R195 ;  /* 0x000000c380ba7221 */ /* 0x000fcc0000010000 */
[----:B------:R-:W2:Y:S01]  /*7df0*/  MUFU.EX2 R173, R173 ;  /* 0x000000ad00ad7308 */ /* 0x000ea20000000800 */
[----:B---3--:R-:W-:-:S01]  /*7e00*/  FADD.FTZ R4, R174, R3 ;  /* 0x00000003ae047221 */ /* 0x008fc20000010000 */
[----:B------:R-:W-:Y:S01]  /*7e10*/  FADD.FTZ R3, R21, R186 ;  /* 0x000000ba15037221 */ /* 0x000fe20000010000 */
[----:B------:R-:W-:-:S03]  /*7e20*/  FFMA.FTZ R186, R2, R235, -R133 ;  /* 0x000000eb02ba7223 */ /* 0x000fc60000010885 */
[----:B------:R-:W-:Y:S02]  /*7e30*/  FADD.FTZ R3, R132, R3 ;  /* 0x0000000384037221 */ /* 0x000fe40000010000 */
[----:B------:R-:W3:Y:S01]  /*7e40*/  MUFU.EX2 R176, R176 ;  /* 0x000000b000b07308 */ /* 0x000ee20000000800 */
[----:B-1----:R-:W-:-:S01]  /*7e50*/  FADD.FTZ R4, R171, R4 ;  /* 0x00000004ab047221 */ /* 0x002fc20000010000 */
[----:B------:R-:W-:-:S06]  /*7e60*/  FADD.FTZ R188, R152, R3 ;  /* 0x0000000398bc7221 */ /* 0x000fcc0000010000 */
[----:B------:R-:W1:Y:S01]  /*7e70*/  MUFU.EX2 R175, R175 ;  /* 0x000000af00af7308 */ /* 0x000e620000000800 */
[----:B--2---:R-:W-:-:S07]  /*7e80*/  FADD.FTZ R195, R173, R4 ;  /* 0x00000004adc37221 */ /* 0x004fce0000010000 */
        /* <DEDUP_REMOVED lines=11> */
[----:B------:R-:W-:-:S06]  /*7f40*/  FADD.FTZ R4, R154, R195 ;  /* 0x000000c39a047221 */ /* 0x000fcc0000010000 */
[----:B------:R-:W3:Y:S01]  /*7f50*/  MUFU.EX2 R181, R181 ;  /* 0x000000b500b57308 */ /* 0x000ee20000000800 */
[----:B-1----:R-:W-:-:S07]  /*7f60*/  FADD.FTZ R3, R180, R3 ;  /* 0x00000003b4037221 */ /* 0x002fce0000010000 */
[----:B------:R-:W1:Y:S01]  /*7f70*/  MUFU.EX2 R159, R159 ;  /* 0x0000009f009f7308 */ /* 0x000e620000000800 */
[----:B--2---:R-:W-:-:S01]  /*7f80*/  FADD.FTZ R188, R182, R3 ;  /* 0x00000003b6bc7221 */ /* 0x004fc20000010000 */
[----:B------:R-:W-:-:S04]  /*7f90*/  FADD.FTZ R3, R153, R4 ;  /* 0x0000000499037221 */ /* 0x000fc80000010000 */
[----:B------:R-:W-:Y:S02]  /*7fa0*/  FADD.FTZ R4, R160, R3 ;  /* 0x00000003a0047221 */ /* 0x000fe40000010000 */
[----:B------:R-:W2:Y:S01]  /*7fb0*/  MUFU.EX2 R158, R158 ;  /* 0x0000009e009e7308 */ /* 0x000ea20000000800 */
[----:B---3--:R-:W-:-:S01]  /*7fc0*/  FADD.FTZ R195, R181, R188 ;  /* 0x000000bcb5c37221 */ /* 0x008fc20000010000 */
[----:B------:R-:W-:-:S03]  /*7fd0*/  FADD.FTZ R3, R139, R4 ;  /* 0x000000048b037221 */ /* 0x000fc60000010000 */
[----:B------:R-:W-:Y:S01]  /*7fe0*/  FADD.FTZ R188, R8, R195 ;  /* 0x000000c308bc7221 */ /* 0x000fe20000010000 */
[----:B------:R-:W-:-:S02]  /*7ff0*/  FADD.FTZ R4, R138, R3 ;  /* 0x000000038a047221 */ /* 0x000fc40000010000 */
[----:B------:R-:W3:Y:S01]  /*8000*/  MUFU.EX2 R163, R163 ;  /* 0x000000a300a37308 */ /* 0x000ee20000000800 */
[----:B-1----:R-:W-:-:S01]  /*8010*/  FADD.FTZ R195, R159, R188 ;  /* 0x000000bc9fc37221 */ /* 0x002fc20000010000 */
[----:B------:R-:W-:Y:S01]  /*8020*/  FADD.FTZ R3, R147, R4 ;  /* 0x0000000493037221 */ /* 0x000fe20000010000 */
[----:B------:R-:W-:-:S01]  /*8030*/  FFMA.FTZ R188, R2, R237, -R133 ;  /* 0x000000ed02bc7223 */ /* 0x000fc20000010885 */
[----:B------:R-:W-:Y:S02]  /*8040*/  WARPGROUP.DEPBAR.LE gsb0, 0x0 ;  /* 0x00008000000079c5 */ /* 0x000fe40000010000 */
[----:B------:R-:W-:-:S01]  /*8050*/  FADD.FTZ R4, R146, R3 ;  /* 0x0000000392047221 */ /* 0x000fc20000010000 */
[----:B------:R-:W-:Y:S01]  /*8060*/  FFMA.FTZ R133, R2, R136, -R133 ;  /* 0x0000008802857223 */ /* 0x000fe20000010885 */
[----:B------:R-:W1:Y:S01]  /*8070*/  MUFU.EX2 R166, R166 ;  /* 0x000000a600a67308 */ /* 0x000e620000000800 */
[----:B--2---:R-:W-:-:S01]  /*8080*/  FADD.FTZ R190, R158, R195 ;  /* 0x000000c39ebe7221 */ /* 0x004fc20000010000 */
[----:B------:R-:W-:-:S04]  /*8090*/  FADD.FTZ R3, R123, R4 ;  /* 0x000000047b037221 */ /* 0x000fc80000010000 */
[----:B------:R-:W-:Y:S02]  /*80a0*/  FADD.FTZ R4, R122, R3 ;  /* 0x000000037a047221 */ /* 0x000fe40000010000 */
[----:B------:R-:W2:Y:S01]  /*80b0*/  MUFU.EX2 R167, R167 ;  /* 0x000000a700a77308 */ /* 0x000ea20000000800 */
[----:B---3--:R-:W-:-:S01]  /*80c0*/  FADD.FTZ R195, R163, R190 ;  /* 0x000000bea3c37221 */ /* 0x008fc20000010000 */
[----:B------:R-:W-:-:S06]  /*80d0*/  FADD.FTZ R4, R131, R4 ;  /* 0x0000000483047221 */ /* 0x000fcc0000010000 */
[----:B------:R-:W3:Y:S01]  /*80e0*/  MUFU.EX2 R184, R184 ;  /* 0x000000b800b87308 */ /* 0x000ee20000000800 */
[----:B-1----:R-:W-:-:S07]  /*80f0*/  FADD.FTZ R190, R166, R195 ;  /* 0x000000c3a6be7221 */ /* 0x002fce0000010000 */
[----:B------:R-:W1:Y:S01]  /*8100*/  MUFU.EX2 R157, R157 ;  /* 0x0000009d009d7308 */ /* 0x000e620000000800 */
[----:B--2---:R-:W-:-:S07]  /*8110*/  FADD.FTZ R195, R167, R190 ;  /* 0x000000bea7c37221 */ /* 0x004fce0000010000 */
[----:B------:R-:W2:Y:S01]  /*8120*/  MUFU.EX2 R142, R142 ;  /* 0x0000008e008e7308 */ /* 0x000ea20000000800 */
[----:B---3--:R-:W-:-:S01]  /*8130*/  FADD.FTZ R190, R184, R195 ;  /* 0x000000c3b8be7221 */ /* 0x008fc20000010000 */
[----:B------:R-:W-:-:S06]  /*8140*/  FADD.FTZ R195, R135, R4 ;  /* 0x0000000487c37221 */ /* 0x000fcc0000010000 */
        /* <DEDUP_REMOVED lines=12> */
[----:B-1----:R-:W-:-:S01]  /*8210*/  FADD.FTZ R4, R186, R3 ;  /* 0x00000003ba047221 */ /* 0x002fc20000010000 */
[----:B------:R-:W-:-:S05]  /*8220*/  IADD3 R3, -R230, 0xb, RZ ;  /* 0x0000000be6037810 */ /* 0x000fca0007ffe1ff */
[----:B------:R1:W-:Y:S06]  /*8230*/  BAR.ARV R3, 0x100 ;  /* 0x000400030000751d */ /* 0x0003ec0000002000 */
[----:B------:R-:W4:Y:S01]  /*8240*/  MUFU.EX2 R151, R151 ;  /* 0x0000009700977308 */ /* 0x000f220000000800 */
[----:B--2---:R-:W-:-:S01]  /*8250*/  FADD.FTZ R195, R161, R4 ;  /* 0x00000004a1c37221 */ /* 0x004fc20000010000 */
[----:B-1----:R-:W-:-:S03]  /*8260*/  @!P0 VIADD R3, R192, 0x33440 ;  /* 0x00033440c0038836 */ /* 0x002fc60000000000 */
[----:B---3--:R-:W-:Y:S02]  /*8270*/  FADD.FTZ R4, R150, R195 ;  /* 0x000000c396047221 */ /* 0x008fe40000010000 */
[----:B------:R-:W-:Y:S01]  /*8280*/  @!P0 PRMT R3, RZ, 0x654, R3 ;  /* 0x00000654ff038816 */ /* 0x000fe20000000003 */
[----:B------:R-:W1:Y:S03]  /*8290*/  MUFU.EX2 R188, R188 ;  /* 0x000000bc00bc7308 */ /* 0x000e660000000800 */
[----:B------:R2:W-:Y:S05]  /*82a0*/  @!P0 SYNCS.ARRIVE.TRANS64.RED.A1T0 RZ, [R3+URZ], RZ ;  /* 0x000000ff03ff89a7 */ /* 0x0005ea000810043f */
[----:B------:R-:W3:Y:S01]  /*82b0*/  MUFU.EX2 R165, R165 ;  /* 0x000000a500a57308 */ /* 0x000ee20000000800 */
[----:B----4-:R-:W-:-:S01]  /*82c0*/  FADD.FTZ R195, R151, R4 ;  /* 0x0000000497c37221 */ /* 0x010fc20000010000 */
[----:B------:R-:W-:-:S06]  /*82d0*/  FADD.FTZ R4, R120, R197 ;  /* 0x000000c578047221 */ /* 0x000fcc0000010000 */
[----:B------:R-:W4:Y:S01]  /*82e0*/  MUFU.EX2 R126, R126 ;  /* 0x0000007e007e7308 */ /* 0x000f220000000800 */
[----:B-1----:R-:W-:-:S01]  /*82f0*/  FADD.FTZ R190, R188, R195 ;  /* 0x000000c3bcbe7221 */ /* 0x002fc20000010000 */
[----:B------:R-:W-:-:S04]  /*8300*/  FADD.FTZ R195, R121, R4 ;  /* 0x0000000479c37221 */ /* 0x000fc80000010000 */
[----:B------:R-:W-:Y:S02]  /*8310*/  FADD.FTZ R4, R124, R195 ;  /* 0x000000c37c047221 */ /* 0x000fe40000010000 */
[----:B------:R-:W2:Y:S01]  /*8320*/  MUFU.EX2 R127, R127 ;  /* 0x0000007f007f7308 */ /* 0x000ea20000000800 */
[----:B---3--:R-:W-:-:S01]  /*8330*/  FADD.FTZ R197, R165, R190 ;  /* 0x000000bea5c57221 */ /* 0x008fc20000010000 */
[----:B------:R-:W-:-:S04]  /*8340*/  FADD.FTZ R4, R125, R4 ;  /* 0x000000047d047221 */ /* 0x000fc80000010000 */
[----:B------:R-:W-:Y:S02]  /*8350*/  FADD.FTZ R195, R149, R4 ;  /* 0x0000000495c37221 */ /* 0x000fe40000010000 */
[----:B------:R-:W1:Y:S01]  /*8360*/  MUFU.EX2 R130, R130 ;  /* 0x0000008200827308 */ /* 0x000e620000000800 */
[----:B----4-:R-:W-:-:S07]  /*8370*/  FADD.FTZ R136, R126, R197 ;  /* 0x000000c57e887221 */ /* 0x010fce0000010000 */
[----:B------:R-:W3:Y:S01]  /*8380*/  MUFU.EX2 R137, R137 ;  /* 0x0000008900897308 */ /* 0x000ee20000000800 */
[----:B--2---:R-:W-:-:S01]  /*8390*/  FADD.FTZ R3, R127, R136 ;  /* 0x000000887f037221 */ /* 0x004fc20000010000 */
[----:B------:R-:W-:-:S04]  /*83a0*/  FADD.FTZ R136, R162, R195 ;  /* 0x000000c3a2887221 */ /* 0x000fc80000010000 */
[----:B------:R-:W-:Y:S02]  /*83b0*/  FADD.FTZ R195, R129, R136 ;  /* 0x0000008881c37221 */ /* 0x000fe40000010000 */
[----:B------:R-:W2:Y:S01]  /*83c0*/  MUFU.EX2 R134, R134 ;  /* 0x0000008600867308 */ /* 0x000ea20000000800 */
[----:B-1----:R-:W-:-:S07]  /*83d0*/  FADD.FTZ R4, R130, R3 ;  /* 0x0000000382047221 */ /* 0x002fce0000010000 */
[----:B------:R-:W1:Y:S01]  /*83e0*/  MUFU.EX2 R133, R133 ;  /* 0x0000008500857308 */ /* 0x000e620000000800 */
[----:B---3--:R-:W-:-:S01]  /*83f0*/  FADD.FTZ R3, R137, R4 ;  /* 0x0000000489037221 */ /* 0x008fc20000010000 */
[----:B------:R-:W-:-:S03]  /*8400*/  FADD.FTZ R4, R10, R195 ;  /* 0x000000c30a047221 */ /* 0x000fc60000010000 */
[----:B--2---:R-:W-:-:S04]  /*8410*/  FADD.FTZ R3, R134, R3 ;  /* 0x0000000386037221 */ /* 0x004fc80000010000 */
[----:B-1----:R-:W-:Y:S01]  /*8420*/  FADD.FTZ R3, R133, R3 ;  /* 0x0000000385037221 */ /* 0x002fe20000010000 */
[----:B------:R-:W-:Y:S06]  /*8430*/  @!P1 BRA `(.L_x_4652) ;  /* 0x0000000000049947 */ /* 0x000fec0003800000 */
[----:B------:R-:W-:Y:S01]  /*8440*/  BPT.TRAP 0x1 ;  /* 0x000000040000795c */ /* 0x000fe20000300000 */
.L_x_4652:
[----:B------:R-:W-:Y:S01]  /*8450*/  ULEA UR10, UR56, UR37, 0x3 ;  /* 0x00000025380a7291 */ /* 0x000fe2000f8e183f */
[----:B------:R-:W-:Y:S01]  /*8460*/  ISETP.LT.AND P2, PT, R5, UR41, PT ;  /* 0x0000002905007c0c */ /* 0x000fe2000bf41270 */
        /* <DEDUP_REMOVED lines=143> */
[----:B------:R-:W-:Y:S02]  /*8d60*/  IMAD.MOV.U32 R7, RZ, RZ, R0 ;  /* 0x000000ffff077224 */ /* 0x000fe400078e0000 */
[----:B------:R-:W-:Y:S01]  /*8d70*/  IMAD.MOV.U32 R6, RZ, RZ, R16 ;  /* 0x000000ffff067224 */ /* 0x000fe200078e0010 */
[----:B------:R-:W-:Y:S06]  /*8d80*/  @P2 BRA `(.L_x_4653) ;  /* 0xffffffc4008c2947 */ /* 0x000fec000383ffff */
[----:B------:R-:W-:Y:S01]  /*8d90*/  UMOV UR48, UR55 ;  /* 0x0000003700307c82 */ /* 0x000fe20008000000 */
[----:B------:R-:W-:-:S05]  /*8da0*/  UMOV UR45, UR11 ;  /* 0x0000000b002d7c82 */ /* 0x000fca0008000000 */
.L_x_4643:
[----:B------:R-:W-:-:S13]  /*8db0*/  ISETP.LE.AND P2, PT, RZ, UR45, PT ;  /* 0x0000002dff007c0c */ /* 0x000fda000bf43270 */
[----:B------:R-:W-:Y:S05]  /*8dc0*/  @!P2 BRA `(.L_x_4654) ;  /* 0x0000002c0094a947 */ /* 0x000fea0003800000 */
[----:B------:R-:W-:Y:S01]  /*8dd0*/  IMAD.MOV.U32 R6, RZ, RZ, R9 ;  /* 0x000000ffff067224 */ /* 0x000fe200078e0009 */
[----:B------:R-:W-:Y:S01]  /*8de0*/  UMOV UR41, UR48 ;  /* 0x0000003000297c82 */ /* 0x000fe20008000000 */
[----:B------:R-:W-:Y:S02]  /*8df0*/  IMAD.MOV.U32 R5, RZ, RZ, R0 ;  /* 0x000000ffff057224 */ /* 0x000fe400078e0000 */
[----:B------:R-:W-:-:S07]  /*8e00*/  IMAD.MOV.U32 R7, RZ, RZ, R16 ;  /* 0x000000ffff077224 */ /* 0x000fce00078e0010 */
.L_x_4664:
[----:B------:R-:W-:Y:S01]  /*8e10*/  UIADD3 UR48, UR41, 0x1, URZ ;  /* 0x0000000129307890 */ /* 0x000fe2000fffe03f */
[----:B------:R-:W-:-:S03]  /*8e20*/  ISETP.NE.AND P3, PT, RZ, UR38, PT ;  /* 0x00000026ff007c0c */ /* 0x000fc6000bf65270 */
[----:B------:R-:W-:-:S04]  /*8e30*/  UISETP.NE.AND UP0, UPT, UR48, 0x2, UPT ;  /* 0x000000023000788c */ /* 0x000fc8000bf05270 */
[----:B------:R-:W-:Y:S02]  /*8e40*/  USEL UR6, URZ, 0x1, UP0 ;  /* 0x000000013f067887 */ /* 0x000fe40008000000 */
[----:B------:R-:W-:-:S04]  /*8e50*/  USEL UR48, UR48, URZ, UP0 ;  /* 0x0000003f30307287 */ /* 0x000fc80008000000 */
[----:B------:R-:W-:Y:S01]  /*8e60*/  LOP3.LUT R16, R7, UR6, RZ, 0x3c, !PT ;  /* 0x0000000607107c12 */ /* 0x000fe2000f8e3cff */
[----:B------:R-:W-:Y:S07]  /*8e70*/  @P3 BRA `(.L_x_4655) ;  /* 0x0000000000283947 */ /* 0x000fee0003800000 */
[----:B------:R-:W-:Y:S05]  /*8e80*/  @!P1 BRA `(.L_x_4656) ;  /* 0x0000000000049947 */ /* 0x000fea0003800000 */
[----:B------:R-:W-:Y:S01]  /*8e90*/  BPT.TRAP 0x1 ;  /* 0x000000040000795c */ /* 0x000fe20000300000 */
.L_x_4656:
[----:B------:R-:W-:Y:S01]  /*8ea0*/  ULEA UR6, UR48, UR37, 0x3 ;  /* 0x0000002530067291 */ /* 0x000fe2000f8e183f */
[----:B------:R-:W-:-:S08]  /*8eb0*/  SHF.L.U32 R0, R16, 0x1f, RZ ;  /* 0x0000001f10007819 */ /* 0x000fd000000006ff */
[----:B------:R1:W2:Y:S01]  /*8ec0*/  SYNCS.PHASECHK.TRANS64.TRYWAIT P2, [UR6+0x33430], R0 ;  /* 0x03343000ff0075a7 */ /* 0x0002a20008040146 */
[----:B------:R-:W-:Y:S05]  /*8ed0*/  @!P1 BRA `(.L_x_4657) ;  /* 0x0000000000049947 */ /* 0x000fea0003800000 */
[----:B------:R-:W-:Y:S01]  /*8ee0*/  BPT.TRAP 0x1 ;  /* 0x000000040000795c */ /* 0x000fe20000300000 */
.L_x_4657:
[----:B--2---:R-:W-:Y:S05]  /*8ef0*/  @P2 BRA `(.L_x_4655) ;  /* 0x0000000000082947 */ /* 0x004fea0003800000 */
[----:B------:R-:W2:Y:S02]  /*8f00*/  SYNCS.PHASECHK.TRANS64.TRYWAIT P2, [UR6+0x33430], R0 ;  /* 0x03343000ff0075a7 */ /* 0x000ea40008040146 */
[----:B--2---:R-:W-:Y:S05]  /*8f10*/  @!P2 BRA `(.L_x_4658) ;  /* 0x0000009c00d4a947 */ /* 0x004fea0003800000 */
.L_x_4655:
[----:B------:R-:W3:Y:S01]  /*8f20*/  S2R R8, SR_TID.X ;  /* 0x0000000000087919 */ /* 0x000ee20000002100 */
        /* <DEDUP_REMOVED lines=187> */
.L_x_4660:
[----:B------:R-:W-:Y:S01]  /*9ae0*/  ULEA UR6, UR41, UR37, 0x3 ;  /* 0x0000002529067291 */ /* 0x000fe2000f8e183f */
[----:B------:R-:W-:-:S08]  /*9af0*/  SHF.L.U32 R0, R7, 0x1f, RZ ;  /* 0x0000001f07007819 */ /* 0x000fd000000006ff */
[----:B------:R1:W2:Y:S01]  /*9b00*/  SYNCS.PHASECHK.TRANS64.TRYWAIT P2, [UR6+0x33450], R0 ;  /* 0x03345000ff0075a7 */ /* 0x0002a20008040146 */
[----:B------:R-:W-:Y:S05]  /*9b10*/  @!P1 BRA `(.L_x_4661) ;  /* 0x0000000000049947 */ /* 0x000fea0003800000 */
[----:B------:R-:W-:Y:S01]  /*9b20*/  BPT.TRAP 0x1 ;  /* 0x000000040000795c */ /* 0x000fe20000300000 */
.L_x_4661:
[----:B--2---:R-:W-:Y:S05]  /*9b30*/  @P2 BRA `(.L_x_4659) ;  /* 0x0000000000082947 */ /* 0x004fea0003800000 */
[----:B------:R-:W2:Y:S02]  /*9b40*/  SYNCS.PHASECHK.TRANS64.TRYWAIT P2, [UR6+0x33450], R0 ;  /* 0x03345000ff0075a7 */ /* 0x000ea40008040146 */
[----:B--2---:R-:W-:Y:S05]  /*9b50*/  @!P2 BRA `(.L_x_4662) ;  /* 0x0000009000dca947 */ /* 0x004fea0003800000 */
.L_x_4659:
[----:B------:R-:W-:Y:S01]  /*9b60*/  UIADD3 UR6, UR37, 0x200, URZ ;  /* 0x0000020025067890 */ /* 0x000fe2000fffe03f */
[----:B------:R-:W-:Y:S01]  /*9b70*/  WARPGROUP.ARRIVE ;  /* 0x00000000000079c5 */ /* 0x000fe20000000000 */
[----:B------:R-:W-:Y:S01]  /*9b80*/  UMOV UR7, 0xc0000010 ;  /* 0xc000001000077882 */ /* 0x000fe20000000000 */
[----:B------:R-:W-:Y:S01]  /*9b90*/  UMOV UR11, 0xc0000010 ;  /* 0xc0000010000b7882 */ /* 0x000fe20000000000 */
[----:B------:R-:W-:Y:S01]  /*9ba0*/  USHF.R.U32.HI UR6, URZ, 0x4, UR6 ;  /* 0x000000043f067899 */ /* 0x000fe20008011606 */
[----:B-12---:R-:W-:Y:S02]  /*9bb0*/  FMNMX.FTZ R0, R184, R5, !PT ;  /* 0x00000005b8007209 */ /* 0x006fe40007810000 */
        /* <DEDUP_REMOVED lines=10> */
[----:B------:R-:W-:Y:S01]  /*9c60*/  FMNMX.FTZ R9, R191, R8, !PT ;  /* 0x00000008bf097209 */ /* 0x000fe20007810000 */
[----:B------:R-:W-:Y:S01]  /*9c70*/  UIADD3 UR10, UR6, 0x180, URZ ;  /* 0x00000180060a7890 */ /* 0x000fe2000fffe03f */
[----:B------:R-:W-:-:S02]  /*9c80*/  FMNMX.FTZ R0, R192, R7, !PT ;  /* 0x00000007c0007209 */ /* 0x000fc40007810000 */
[----:B------:R-:W-:Y:S02]  /*9c90*/  FMNMX.FTZ R8, R194, R9, !PT ;  /* 0x00000009c2087209 */ /* 0x000fe40007810000 */
[----:B------:R-:W-:Y:S01]  /*9ca0*/  QGMMA.64x192x32.F32.E4M3.E4M3 R24, R216, gdesc[UR4], R24, gsb0 ;  /* 0x02e00004d8187df3 */ /* 0x000fe20008000818 */
[----:B------:R-:W-:Y:S01]  /*9cb0*/  FMNMX.FTZ R7, R193, R0, !PT ;  /* 0x00000000c1077209 */ /* 0x000fe20007810000 */
[----:B------:R-:W-:Y:S01]  /*9cc0*/  UMOV UR7, 0xc0000010 ;  /* 0xc000001000077882 */ /* 0x000fe20000000000 */
        /* <DEDUP_REMOVED lines=79> */
[----:B------:R-:W-:-:S01]  /*a1c0*/  FADD.FTZ R7, -R9, R6 ;  /* 0x0000000609077221 */ /* 0x000fc20000010100 */
[----:B------:R-:W-:Y:S02]  /*a1d0*/  WARPGROUP.DEPBAR.LE gsb0, 0x0 ;  /* 0x00008000000079c5 */ /* 0x000fe40000010000 */
[----:B------:R-:W-:Y:S01]  /*a1e0*/  WARPGROUP.ARRIVE ;  /* 0x00000000000079c5 */ /* 0x000fe20000000000 */
[C---:B------:R-:W-:Y:S01]  /*a1f0*/  FMUL.FTZ R6, R2.reuse, R7 ;  /* 0x0000000702067220 */ /* 0x040fe20000410000 */
[----:B------:R-:W-:-:S01]  /*a200*/  FFMA.FTZ R7, R2, R0, -8 ;  /* 0xc100000002077423 */ /* 0x000fc20000010000 */
[----:B------:R-:W-:-:S03]  /*a210*/  FMUL.FTZ R5, R2, R5 ;  /* 0x0000000502057220 */ /* 0x000fc60000410000 */
[----:B------:R-:W-:Y:S01]  /*a220*/  QGMMA.64x192x32.F32.E4M3.E4M3 R24, R212, gdesc[UR8], R24, gsb0 ;  /* 0x02e00008d4187df3 */ /* 0x000fe20008000818 */
[----:B------:R-:W-:Y:S01]  /*a230*/  UIADD3 UR10, UR6, 0x300, URZ ;  /* 0x00000300060a7890 */ /* 0x000fe2000fffe03f */
[C-C-:B------:R-:W-:Y:S01]  /*a240*/  FFMA.FTZ R20, R2.reuse, R168, -R7.reuse ;  /* 0x000000a802147223 */ /* 0x140fe20000010807 */
[----:B------:R-:W-:Y:S01]  /*a250*/  UMOV UR11, 0xc0000010 ;  /* 0xc0000010000b7882 */ /* 0x000fe20000000000 */
        /* <DEDUP_REMOVED lines=38> */
[C---:B------:R-:W-:Y:S01]  /*a4c0*/  FFMA.FTZ R7, R2.reuse, R133, -R7 ;  /* 0x0000008502077223 */ /* 0x040fe20000010807 */
[----:B------:R-:W-:-:S01]  /*a4d0*/  FFMA.FTZ R133, R2, R9, -8 ;  /* 0xc100000002857423 */ /* 0x000fc20000010009 */
[----:B------:R-:W-:Y:S01]  /*a4e0*/  MUFU.EX2 R5, R5 ;  /* 0x0000000500057308 */ /* 0x000fe20000000800 */
[----:B------:R-:W-:-:S02]  /*a4f0*/  IADD3 R192, -R230, 0xb, RZ ;  /* 0x0000000be6c07810 */ /* 0x000fc40007ffe1ff */
[C-C-:B------:R-:W-:Y:S01]  /*a500*/  FFMA.FTZ R185, R2.reuse, R186, -R133.reuse ;  /* 0x000000ba02b97223 */ /* 0x140fe20000010885 */
[----:B------:R-:W-:-:S01]  /*a510*/  FFMA.FTZ R180, R2, R187, -R133 ;  /* 0x000000bb02b47223 */ /* 0x000fc20000010885 */
[C-C-:B------:R-:W-:Y:S01]  /*a520*/  FFMA.FTZ R184, R2.reuse, R190, -R133.reuse ;  /* 0x000000be02b87223 */ /* 0x140fe20000010885 */
[----:B------:R-:W-:-:S01]  /*a530*/  FFMA.FTZ R187, R2, R191, -R133 ;  /* 0x000000bf02bb7223 */ /* 0x000fc20000010885 */
[C-C-:B------:R-:W-:Y:S01]  /*a540*/  FFMA.FTZ R186, R2.reuse, R194, -R133.reuse ;  /* 0x000000c202ba7223 */ /* 0x140fe20000010885 */
        /* <DEDUP_REMOVED lines=33> */
[----:B--2---:R-:W-:-:S01]  /*a760*/  FFMA.FTZ R3, R6, R3, R185 ;  /* 0x0000000306037223 */ /* 0x004fc200000100b9 */
[C-C-:B------:R-:W-:Y:S01]  /*a770*/  FFMA.FTZ R122, R2.reuse, R122, -R133.reuse ;  /* 0x0000007a027a7223 */ /* 0x140fe20000010885 */
[----:B------:R-:W-:-:S01]  /*a780*/  FFMA.FTZ R123, R2, R123, -R133 ;  /* 0x0000007b027b7223 */ /* 0x000fc20000010885 */
[C-C-:B------:R-:W-:Y:S01]  /*a790*/  FFMA.FTZ R126, R2.reuse, R126, -R133.reuse ;  /* 0x0000007e027e7223 */ /* 0x140fe20000010885 */
[----:B------:R-:W-:-:S01]  /*a7a0*/  FFMA.FTZ R127, R2, R127, -R133 ;  /* 0x0000007f027f7223 */ /* 0x000fc20000010885 */
[C-C-:B------:R-:W-:Y:S01]  /*a7b0*/  FFMA.FTZ R130, R2.reuse, R130, -R133.reuse ;  /* 0x0000008202827223 */ /* 0x140fe20000010885 */
[----:B------:R-:W-:-:S01]  /*a7c0*/  FFMA.FTZ R131, R2, R131, -R133 ;  /* 0x0000008302837223 */ /* 0x000fc20000010885 */
[----:B------:R-:W2:Y:S01]  /*a7d0*/  MUFU.EX2 R10, R10 ;  /* 0x0000000a000a7308 */ /* 0x000ea20000000800 */
[----:B-1----:R-:W-:-:S01]  /*a7e0*/  FADD.FTZ R193, R11, R4 ;  /* 0x000000040bc17221 */ /* 0x002fc20000010000 */
[C-C-:B------:R-:W-:Y:S01]  /*a7f0*/  FFMA.FTZ R134, R2.reuse, R134, -R133.reuse ;  /* 0x0000008602867223 */ /* 0x140fe20000010885 */
[----:B------:R-:W-:-:S05]  /*a800*/  FFMA.FTZ R133, R2, R135, -R133 ;  /* 0x0000008702857223 */ /* 0x000fca0000010885 */
        /* <DEDUP_REMOVED lines=34> */
[----:B------:R-:W-:Y:S01]  /*aa30*/  UMOV UR11, 0xc0000010 ;  /* 0xc0000010000b7882 */ /* 0x000fe20000000000 */
[----:B------:R-:W-:-:S03]  /*aa40*/  UIADD3 UR6, UR6, 0x600, URZ ;  /* 0x0000060006067890 */ /* 0x000fc6000fffe03f */
        /* <DEDUP_REMOVED lines=54> */
[----:B------:R-:W-:Y:S01]  /*adb0*/  QGMMA.64x192x32.F32.E4M3.E4M3 R24, R204, gdesc[UR8], R24, gsb0 ;  /* 0x02e00008cc187df3 */ /* 0x000fe20008000818 */
[----:B-1----:R-:W-:-:S05]  /*adc0*/  FADD.FTZ R4, R164, R3 ;  /* 0x00000003a4047221 */ /* 0x002fca0000010000 */
[----:B------:R-:W1:Y:S08]  /*add0*/  MUFU.EX2 R165, R165 ;  /* 0x000000a500a57308 */ /* 0x000e700000000800 */
        /* <DEDUP_REMOVED lines=32> */
[----:B------:R-:W-:-:S05]  /*afe0*/  IMAD.U32 R3, RZ, RZ, UR48 ;  /* 0x00000030ff037e24 */ /* 0x000fca000f8e00ff */
[----:B------:R-:W-:Y:S01]  /*aff0*/  @!P0 LEA R3, R3, UR37, 0x3 ;  /* 0x0000002503038c11 */ /* 0x000fe2000f8e18ff */
[----:B------:R-:W3:Y:S01]  /*b000*/  MUFU.EX2 R151, R151 ;  /* 0x0000009700977308 */ /* 0x000ee20000000800 */
[----:B-1----:R-:W-:-:S03]  /*b010*/  FADD.FTZ R190, R150, R193 ;  /* 0x000000c196be7221 */ /* 0x002fc60000010000 */
[----:B------:R-:W-:-:S04]  /*b020*/  @!P0 VIADD R3, R3, 0x33440 ;  /* 0x0003344003038836 */ /* 0x000fc80000000000 */
[----:B------:R-:W1:Y:S01]  /*b030*/  MUFU.EX2 R120, R120 ;  /* 0x0000007800787308 */ /* 0x000e620000000800 */
[----:B--2---:R-:W-:-:S01]  /*b040*/  FADD.FTZ R193, R149, R4 ;  /* 0x0000000495c17221 */ /* 0x004fc20000010000 */
[----:B------:R-:W-:-:S06]  /*b050*/  @!P0 PRMT R3, RZ, 0x654, R3 ;  /* 0x00000654ff038816 */ /* 0x000fcc0000000003 */
        /* <DEDUP_REMOVED lines=10> */
[----:B------:R-:W-:Y:S01]  /*b100*/  MUFU.EX2 R125, R125 ;  /* 0x0000007d007d7308 */ /* 0x000fe20000000800 */
[----:B--2---:R-:W-:-:S07]  /*b110*/  FADD.FTZ R4, R124, R193 ;  /* 0x000000c17c047221 */ /* 0x004fce0000010000 */
[----:B------:R-:W1:Y:S01]  /*b120*/  MUFU.EX2 R127, R127 ;  /* 0x0000007f007f7308 */ /* 0x000e620000000800 */
[----:B---3--:R-:W-:-:S01]  /*b130*/  FADD.FTZ R190, R126, R195 ;  /* 0x000000c37ebe7221 */ /* 0x008fc20000010000 */
[----:B------:R-:W-:Y:S02]  /*b140*/  WARPGROUP.DEPBAR.LE gsb0, 0x0 ;  /* 0x00008000000079c5 */ /* 0x000fe40000010000 */
[----:B------:R-:W-:-:S04]  /*b150*/  WARPGROUP.ARRIVE ;  /* 0x00000000000079c5 */ /* 0x000fc80000000000 */
[----:B------:R-:W-:Y:S02]  /*b160*/  MUFU.EX2 R128, R128 ;  /* 0x0000008000807308 */ /* 0x000fe40000000800 */
[----:B------:R-:W-:Y:S06]  /*b170*/  QGMMA.64x192x32.F32.E4M3.E4M3 R24, R200, gdesc[UR4], R24, gsb0 ;  /* 0x02e00004c8187df3 */ /* 0x000fec0008000818 */
        /* <DEDUP_REMOVED lines=10> */
[----:B--2---:R-:W-:-:S01]  /*b220*/  FADD.FTZ R135, R134, R135 ;  /* 0x0000008786877221 */ /* 0x004fc20000010000 */
[----:B------:R-:W-:-:S02]  /*b230*/  WARPGROUP.DEPBAR.LE gsb0, 0x0 ;  /* 0x00008000000079c5 */ /* 0x000fc40000010000 */
[----:B------:R2:W-:Y:S06]  /*b240*/  BAR.ARV R192, 0x100 ;  /* 0x000400c00000751d */ /* 0x0005ec0000002000 */
[----:B------:R3:W-:Y:S02]  /*b250*/  @!P0 SYNCS.ARRIVE.TRANS64.RED.A1T0 RZ, [R3+URZ], RZ ;  /* 0x000000ff03ff89a7 */ /* 0x0007e4000810043f */
[----:B---3--:R-:W-:-:S04]  /*b260*/  FADD.FTZ R3, R125, R4 ;  /* 0x000000047d037221 */ /* 0x008fc80000010000 */
[----:B------:R-:W-:-:S04]  /*b270*/  FADD.FTZ R4, R128, R3 ;  /* 0x0000000380047221 */ /* 0x000fc80000010000 */
[----:B------:R-:W-:-:S04]  /*b280*/  FADD.FTZ R3, R129, R4 ;  /* 0x0000000481037221 */ /* 0x000fc80000010000 */
[----:B------:R-:W-:Y:S01]  /*b290*/  FADD.FTZ R4, R132, R3 ;  /* 0x0000000384047221 */ /* 0x000fe20000010000 */
[----:B-1----:R-:W-:-:S03]  /*b2a0*/  FADD.FTZ R3, R133, R135 ;  /* 0x0000008785037221 */ /* 0x002fc60000010000 */
[----:B------:R-:W-:Y:S01]  /*b2b0*/  FADD.FTZ R4, R7, R4 ;  /* 0x0000000407047221 */ /* 0x000fe20000010000 */
[----:B--2---:R-:W-:Y:S06]  /*b2c0*/  @!P1 BRA `(.L_x_4663) ;  /* 0x0000000000049947 */ /* 0x004fec0003800000 */
[----:B------:R-:W-:Y:S01]  /*b2d0*/  BPT.TRAP 0x1 ;  /* 0x000000040000795c */ /* 0x000fe20000300000 */
.L_x_4663:
        /* <DEDUP_REMOVED lines=146> */
[----:B------:R-:W-:Y:S01]  /*bc00*/  F2FP.SATFINITE.E4M3.F32.PACK_AB_MERGE_C R203, R131, R130, R134 ;  /* 0x0000008283cb723e */ /* 0x000fe20004807086 */
[----:B------:R-:W-:Y:S06]  /*bc10*/  @P2 BRA `(.L_x_4664) ;  /* 0xffffffd0007c2947 */ /* 0x000fec000383ffff */
.L_x_4654:
[----:B------:R-:W-:Y:S06]  /*bc20*/  BAR.ARV 0x8, 0x120 ;  /* 0x0204800000007b1d */ /* 0x000fec0000002000 */
[----:B------:R-:W-:Y:S05]  /*bc30*/  @!P1 BRA `(.L_x_4665) ;  /* 0x0000000000049947 */ /* 0x000fea0003800000 */
[----:B------:R-:W-:Y:S01]  /*bc40*/  BPT.TRAP 0x1 ;  /* 0x000000040000795c */ /* 0x000fe20000300000 */
.L_x_4665:
[----:B------:R-:W-:Y:S01]  /*bc50*/  ULEA UR5, UR48, UR37, 0x3 ;  /* 0x0000002530057291 */ /* 0x000fe2000f8e183f */
[----:B------:R-:W-:-:S08]  /*bc60*/  SHF.L.U32 R5, R16, 0x1f, RZ ;  /* 0x0000001f10057819 */ /* 0x000fd000000006ff */
[----:B------:R1:W2:Y:S01]  /*bc70*/  SYNCS.PHASECHK.TRANS64.TRYWAIT P0, [UR5+0x33450], R5 ;  /* 0x03345005ff0075a7 */ /* 0x0002a20008000145 */
[----:B------:R-:W-:Y:S05]  /*bc80*/  @!P1 BRA `(.L_x_4666) ;  /* 0x0000000000049947 */ /* 0x000fea0003800000 */
[----:B------:R-:W-:Y:S01]  /*bc90*/  BPT.TRAP 0x1 ;  /* 0x000000040000795c */ /* 0x000fe20000300000 */
.L_x_4666:
[----:B--2---:R-:W-:Y:S05]  /*bca0*/  @P0 BRA `(.L_x_4667) ;  /* 0x0000000000080947 */ /* 0x004fea0003800000 */
[----:B------:R-:W2:Y:S02]  /*bcb0*/  SYNCS.PHASECHK.TRANS64.TRYWAIT P0, [UR5+0x33450], R5 ;  /* 0x03345005ff0075a7 */ /* 0x000ea40008000145 */
[----:B--2---:R-:W-:Y:S05]  /*bcc0*/  @!P0 BRA `(.L_x_4668) ;  /* 0x0000007000988947 */ /* 0x004fea0003800000 */
.L_x_4667:
[----:B------:R-:W-:Y:S01]  /*bcd0*/  UIADD3 UR37, UR37, 0x200, URZ ;  /* 0x0000020025257890 */ /* 0x000fe2000fffe03f */
[----:B------:R-:W-:Y:S01]  /*bce0*/  WARPGROUP.ARRIVE ;  /* 0x00000000000079c5 */ /* 0x000fe20000000000 */
[----:B------:R-:W-:Y:S01]  /*bcf0*/  UMOV UR7, 0xc0000010 ;  /* 0xc000001000077882 */ /* 0x000fe20000000000 */
[----:B------:R-:W3:Y:S01]  /*bd00*/  LDC.64 R12, c[0x0][0x9a0] ;  /* 0x00026800ff0c7b82 */ /* 0x000ee20000000a00 */
[----:B------:R-:W-:Y:S01]  /*bd10*/  USHF.R.U32.HI UR37, URZ, 0x4, UR37 ;  /* 0x000000043f257899 */ /* 0x000fe20008011625 */
[----:B-12---:R-:W-:-:S03]  /*bd20*/  IMAD.U32 R5, RZ, RZ, UR44 ;  /* 0x0000002cff057e24 */ /* 0x006fc6000f8e00ff */
[----:B------:R-:W-:-:S04]  /*bd30*/  ULOP3.LUT UR37, UR37, 0x3fff, URZ, 0xc0, !UPT ;  /* 0x00003fff25257892 */ /* 0x000fc8000f8ec03f */
[----:B------:R-:W-:-:S04]  /*bd40*/  ULOP3.LUT UR4, UR37, 0x10000, URZ, 0xfc, !UPT ;  /* 0x0001000025047892 */ /* 0x000fc8000f8efc3f */
[----:B------:R-:W-:-:S07]  /*bd50*/  UIMAD UR4, UR48, 0x780, UR4 ;  /* 0x00000780300478a4 */ /* 0x000fce000f8e0204 */
[----:B------:R-:W-:Y:S02]  /*bd60*/  UMOV UR6, UR4 ;  /* 0x0000000400067c82 */ /* 0x000fe40008000000 */
[----:B------:R-:W-:Y:S01]  /*bd70*/  QGMMA.64x192x32.F32.E4M3.E4M3 R24, R216, gdesc[UR4], R24, gsb0 ;  /* 0x02e00004d8187df3 */ /* 0x000fe20008000818 */
[----:B------:R-:W-:Y:S01]  /*bd80*/  UIADD3 UR6, UR4, 0x180, URZ ;  /* 0x0000018004067890 */ /* 0x000fe2000fffe03f */
[----:B---3--:R-:W-:Y:S01]  /*bd90*/  ISETP.NE.U32.AND P0, PT, R12, RZ, PT ;  /* 0x000000ff0c00720c */ /* 0x008fe20003f05070 */
[----:B------:R-:W-:-:S03]  /*bda0*/  UMOV UR7, 0xc0000010 ;  /* 0xc000001000077882 */ /* 0x000fc60000000000 */
[----:B------:R-:W-:-:S13]  /*bdb0*/  ISETP.NE.AND.EX P0, PT, R13, RZ, PT, P0 ;  /* 0x000000ff0d00720c */ /* 0x000fda0003f05300 */
[----:B------:R-:W1:Y:S01]  /*bdc0*/  @P0 LDC.64 R10, c[0x0][0x9c8] ;  /* 0x00027200ff0a0b82 */ /* 0x000e620000000a00 */
[----:B------:R-:W-:-:S07]  /*bdd0*/  @P0 SHF.R.S32.HI R5, RZ, 0x1f, R5 ;  /* 0x0000001fff050819 */ /* 0x000fce0000011405 */
[----:B------:R-:W2:Y:S01]  /*bde0*/  @P0 LDC.64 R14, c[0x0][0x9d0] ;  /* 0x00027400ff0e0b82 */ /* 0x000ea20000000a00 */
[----:B-1----:R-:W-:Y:S01]  /*bdf0*/  @P0 IMAD R6, R5, R10, RZ ;  /* 0x0000000a05060224 */ /* 0x002fe200078e02ff */
[----:B------:R-:W-:-:S03]  /*be00*/  @P0 SHF.R.S32.HI R5, RZ, 0x1f, R224 ;  /* 0x0000001fff050819 */ /* 0x000fc600000114e0 */
[----:B------:R-:W-:Y:S02]  /*be10*/  @P0 IMAD R11, R11, UR44, R6 ;  /* 0x0000002c0b0b0c24 */ /* 0x000fe4000f8e0206 */
[----:B------:R-:W-:-:S04]  /*be20*/  @P0 IMAD.WIDE.U32 R6, R10, UR44, RZ ;  /* 0x0000002c0a060c25 */ /* 0x000fc8000f8e00ff */
[-C--:B--2---:R-:W-:Y:S02]  /*be30*/  @P0 IMAD R5, R5, R14.reuse, RZ ;  /* 0x0000000e05050224 */ /* 0x084fe400078e02ff */
[----:B------:R-:W-:Y:S02]  /*be40*/  @P0 IMAD.IADD R7, R7, 0x1, R11 ;  /* 0x0000000107070824 */ /* 0x000fe400078e020b */
[C---:B------:R-:W-:Y:S02]  /*be50*/  @P0 IMAD R5, R224.reuse, R15, R5 ;  /* 0x0000000fe0050224 */ /* 0x040fe400078e0205 */
[----:B------:R-:W-:-:S04]  /*be60*/  @P0 IMAD.WIDE.U32 R6, R224, R14, R6 ;  /* 0x0000000ee0060225 */ /* 0x000fc800078e0006 */
[----:B------:R-:W-:Y:S01]  /*be70*/  @P0 IMAD.IADD R5, R7, 0x1, R5 ;  /* 0x0000000107050824 */ /* 0x000fe200078e0205 */
[----:B------:R-:W-:-:S04]  /*be80*/  @P0 LEA R10, P2, R6, R12, 0x2 ;  /* 0x0000000c060a0211 */ /* 0x000fc800078410ff */
[----:B------:R-:W-:Y:S01]  /*be90*/  @P0 LEA.HI.X R11, R6, R13, R5, 0x2, P2 ;  /* 0x0000000d060b0211 */ /* 0x000fe200010f1405 */
[----:B------:R-:W-:-:S06]  /*bea0*/  IMAD.MOV.U32 R5, RZ, RZ, 0x3f800000 ;  /* 0x3f800000ff057424 */ /* 0x000fcc00078e00ff */
[----:B------:R1:W2:Y:S01]  /*beb0*/  @P0 LDG.E R5, desc[UR46][R10.64] ;  /* 0x0000002e0a050981 */ /* 0x0002a2000c1e1900 */
        /* <DEDUP_REMOVED lines=10> */
[----:B------:R-:W-:Y:S01]  /*bf60*/  UIADD3 UR4, UR4, 0x600, URZ ;  /* 0x0000060004047890 */ /* 0x000fe2000fffe03f */
[----:B------:R-:W3:Y:S04]  /*bf70*/  SHFL.BFLY PT, R7, R4, 0x2, 0x1f ;  /* 0x0c401f0004077f89 */ /* 0x000ee800000e0000 */
[----:B------:R-:W4:Y:S01]  /*bf80*/  SHFL.BFLY PT, R8, R3, 0x2, 0x1f ;  /* 0x0c401f0003087f89 */ /* 0x000f2200000e0000 */
[----:B------:R-:W-:Y:S02]  /*bf90*/  WARPGROUP.DEPBAR.LE gsb0, 0x0 ;  /* 0x00008000000079c5 */ /* 0x000fe40000010000 */
[----:B------:R-:W-:-:S09]  /*bfa0*/  WARPGROUP.ARRIVE ;  /* 0x00000000000079c5 */ /* 0x000fd20000000000 */
[----:B------:R-:W-:Y:S01]  /*bfb0*/  QGMMA.64x192x32.F32.E4M3.E4M3 R24, R204, gdesc[UR4], R24, gsb0 ;  /* 0x02e00004cc187df3 */ /* 0x000fe20008000818 */
[----:B------:R-:W-:Y:S01]  /*bfc0*/  UMOV UR6, UR4 ;  /* 0x0000000400067c82 */ /* 0x000fe20008000000 */
[----:B------:R-:W-:Y:S01]  /*bfd0*/  UMOV UR7, 0xc0000010 ;  /* 0xc000001000077882 */ /* 0x000fe20000000000 */
        /* <DEDUP_REMOVED lines=18> */
[----:B------:R-:W-:-:S02]  /*c100*/  WARPGROUP.DEPBAR.LE gsb0, 0x0 ;  /* 0x00008000000079c5 */ /* 0x000fc40000010000 */
[----:B------:R-:W-:-:S06]  /*c110*/  WARPGROUP.ARRIVE ;  /* 0x00000000000079c5 */ /* 0x000fcc0000000000 */
[----:B------:R-:W-:Y:S01]  /*c120*/  QGMMA.64x192x32.F32.E4M3.E4M3 R24, R200, gdesc[UR4], R24, gsb0 ;  /* 0x02e00004c8187df3 */ /* 0x000fe20008000818 */
[C---:B------:R-:W-:Y:S01]  /*c130*/  @P2 FMUL.FTZ R7, R2.reuse, 0.69314718246459960938 ;  /* 0x3f31721802072820 */ /* 0x040fe20000410000 */
[----:B------:R-:W-:Y:S01]  /*c140*/  @P3 FMUL.FTZ R15, R2, 0.69314718246459960938 ;  /* 0x3f317218020f3820 */ /* 0x000fe20000410000 */
[----:B-1----:R-:W-:Y:S01]  /*c150*/  @P2 FMUL.FTZ R10, R10, 0.69314718246459960938 ;  /* 0x3f3172180a0a2820 */ /* 0x002fe20000410000 */
[----:B---3--:R-:W-:Y:S01]  /*c160*/  @P3 FMUL.FTZ R2, R11, 0.69314718246459960938 ;  /* 0x3f3172180b023820 */ /* 0x008fe20000410000 */
[----:B------:R-:W-:Y:S02]  /*c170*/  IMAD.MOV.U32 R3, RZ, RZ, -0x800000 ;  /* 0xff800000ff037424 */ /* 0x000fe400078e00ff */
[----:B--2---:R-:W-:Y:S01]  /*c180*/  FMUL.FTZ R6, R6, R5 ;  /* 0x0000000506067220 */ /* 0x004fe20000410000 */
[----:B------:R-:W-:Y:S02]  /*c190*/  IMAD.MOV.U32 R4, RZ, RZ, -0x800000 ;  /* 0xff800000ff047424 */ /* 0x000fe400078e00ff */
[----:B------:R-:W-:Y:S01]  /*c1a0*/  @P2 FFMA.FTZ R3, R7, R0, R10 ;  /* 0x0000000007032223 */ /* 0x000fe2000001000a */
[----:B------:R-:W-:-:S01]  /*c1b0*/  @P3 FFMA.FTZ R4, R15, R9, R2 ;  /* 0x000000090f043223 */ /* 0x000fc20000010002 */
[----:B----4-:R-:W-:Y:S01]  /*c1c0*/  FMUL.FTZ R0, R8, R5 ;  /* 0x0000000508007220 */ /* 0x010fe20000410000 */
[----:B------:R-:W-:-:S02]  /*c1d0*/  WARPGROUP.DEPBAR.LE gsb0, 0x0 ;  /* 0x00008000000079c5 */ /* 0x000fc40000010000 */
[----:B------:R-:W-:Y:S05]  /*c1e0*/  @!P1 BRA `(.L_x_4669) ;  /* 0x0000000000049947 */ /* 0x000fea0003800000 */
[----:B------:R-:W-:Y:S01]  /*c1f0*/  BPT.TRAP 0x1 ;  /* 0x000000040000795c */ /* 0x000fe20000300000 */
.L_x_4669:
        /* <DEDUP_REMOVED lines=13> */
[----:B------:R-:W-:Y:S01]  /*c2d0*/  SYNCS.ARRIVE.TRANS64.RED.A1T0 RZ, [UR4], RZ ;  /* 0x000000ffffff79a7 */ /* 0x000fe20008100404 */
        /* <DEDUP_REMOVED lines=89> */
[----:B------:R-:W-:Y:S01]  /*c870*/  VIADD R225, R225, 0x1 ;  /* 0x00000001e1e17836 */ /* 0x000fe20000000000 */
[----:B------:R-:W-:Y:S01]  /*c880*/  LOP3.LUT R16, R16, UR4, RZ, 0x3c, !PT ;  /* 0x0000000410107c12 */ /* 0x000fe2000f8e3cff */
[----:B------:R-:W-:-:S12]  /*c890*/  USEL UR48, UR48, URZ, UP0 ;  /* 0x0000003f30307287 */ /* 0x000fd80008000000 */
.L_x_4636:
        /* <DEDUP_REMOVED lines=22> */
[----:B------:R-:W-:Y:S01]  /*ca00*/  IADD3 R27, P6, R18, 0x4000, RZ ;  /* 0x00004000121b7810 */ /* 0x000fe20007fde0ff */
[----:B------:R-:W-:Y:S01]  /*ca10*/  ULDC.64 UR6, c[0x0][0xb70] ;  /* 0x0002dc0000067ab9 */ /* 0x000fe20000000a00 */
[----:B------:R-:W-:Y:S01]  /*ca20*/  ISETP.EQ.OR P0, PT, R2, 0x3, !P0 ;  /* 0x000000030200780c */ /* 0x000fe20004702670 */
[----:B------:R-:W-:Y:S01]  /*ca30*/  UIMAD UR5, UR5, UR6, URZ ;  /* 0x00000006050572a4 */ /* 0x000fe2000f8e023f */
[----:B------:R-:W-:Y:S01]  /*ca40*/  LOP3.LUT R26, R27, 0x380, RZ, 0xc0, !PT ;  /* 0x000003801b1a7812 */ /* 0x000fe200078ec0ff */
[----:B------:R-:W-:Y:S01]  /*ca50*/  UIMAD.WIDE.U32 UR8, UR43, UR6, URZ ;  /* 0x000000062b0872a5 */ /* 0x000fe2000f8e003f */
[----:B------:R-:W-:Y:S01]  /*ca60*/  SEL R109, R31, R30, P0 ;  /* 0x0000001e1f6d7207 */ /* 0x000fe20000000000 */
[----:B------:R-:W-:Y:S01]  /*ca70*/  UIMAD UR5, UR43, UR7, UR5 ;  /* 0x000000072b0572a4 */ /* 0x000fe2000f8e0205 */
[----:B------:R-:W-:-:S02]  /*ca80*/  SEL R111, R30, R31, P0 ;  /* 0x0000001f1e6f7207 */ /* 0x000fc40000000000 */
[----:B------:R-:W-:Y:S01]  /*ca90*/  IADD3 R31, P4, R18, 0x40, RZ ;  /* 0x00000040121f7810 */ /* 0x000fe20007f9e0ff */
[----:B------:R-:W-:Y:S01]  /*caa0*/  UIADD3 UR5, UR9, UR5, URZ ;  /* 0x0000000509057290 */ /* 0x000fe2000fffe03f */
[----:B------:R-:W-:Y:S01]  /*cab0*/  F2FP.BF16.F32.PACK_AB R20, R13, R20 ;  /* 0x000000140d14723e */ /* 0x000fe200000010ff */
[----:B------:R-:W-:Y:S01]  /*cac0*/  ULDC.64 UR6, c[0x0][0xb40] ;  /* 0x0002d00000067ab9 */ /* 0x000fe20000000a00 */
[----:B------:R-:W-:Y:S02]  /*cad0*/  LOP3.LUT R30, R31, 0x380, RZ, 0xc0, !PT ;  /* 0x000003801f1e7812 */ /* 0x000fe400078ec0ff */
[----:B------:R-:W-:Y:S02]  /*cae0*/  SHF.R.U64 R26, R26, 0x3, RZ ;  /* 0x000000031a1a7819 */ /* 0x000fe400000012ff */
[----:B------:R-:W-:Y:S02]  /*caf0*/  SHF.R.U64 R30, R30, 0x3, RZ ;  /* 0x000000031e1e7819 */ /* 0x000fe400000012ff */
[----:B------:R-:W-:-:S02]  /*cb00*/  F2FP.BF16.F32.PACK_AB R32, R29, R32 ;  /* 0x000000201d20723e */ /* 0x000fc400000010ff */
[----:B------:R-:W-:Y:S01]  /*cb10*/  LOP3.LUT R30, R30, R31, RZ, 0x3c, !PT ;  /* 0x0000001f1e1e7212 */ /* 0x000fe200078e3cff */
[--C-:B------:R-:W-:Y:S01]  /*cb20*/  IMAD.X R31, RZ, RZ, R19.reuse, P4 ;  /* 0x000000ffff1f7224 */ /* 0x100fe200020e0613 */
[----:B------:R-:W-:Y:S02]  /*cb30*/  SEL R113, R21, R20, P0 ;  /* 0x0000001415717207 */ /* 0x000fe40000000000 */
[----:B------:R-:W-:Y:S02]  /*cb40*/  SEL R115, R20, R21, P0 ;  /* 0x0000001514737207 */ /* 0x000fe40000000000 */
[C---:B------:R-:W-:Y:S02]  /*cb50*/  IADD3 R29, P5, R18.reuse, 0x60, RZ ;  /* 0x00000060121d7810 */ /* 0x040fe40007fbe0ff */
[----:B------:R-:W-:Y:S02]  /*cb60*/  IADD3 R21, P4, R18, 0x4040, RZ ;  /* 0x0000404012157810 */ /* 0x000fe40007f9e0ff */
[----:B------:R-:W-:Y:S01]  /*cb70*/  LOP3.LUT R26, R26, R27, RZ, 0x3c, !PT ;  /* 0x0000001b1a1a7212 */ /* 0x000fe200078e3cff */
[----:B------:R-:W-:Y:S01]  /*cb80*/  IMAD.X R27, RZ, RZ, R19, P6 ;  /* 0x000000ffff1b7224 */ /* 0x000fe200030e0613 */
[----:B------:R-:W-:-:S02]  /*cb90*/  F2FP.BF16.F32.PACK_AB R25, R25, R28 ;  /* 0x0000001c1919723e */ /* 0x000fc400000010ff */
[----:B------:R-:W-:Y:S02]  /*cba0*/  LOP3.LUT R28, R29, 0x380, RZ, 0xc0, !PT ;  /* 0x000003801d1c7812 */ /* 0x000fe400078ec0ff */
[----:B------:R-:W-:Y:S02]  /*cbb0*/  LOP3.LUT R20, R21, 0x380, RZ, 0xc0, !PT ;  /* 0x0000038015147812 */ /* 0x000fe400078ec0ff */
[----:B------:R-:W-:Y:S02]  /*cbc0*/  IADD3 R13, P6, R18, 0x8000, RZ ;  /* 0x00008000120d7810 */ /* 0x000fe40007fde0ff */
[----:B------:R-:W-:Y:S01]  /*cbd0*/  F2FP.BF16.F32.PACK_AB R122, R121, R122 ;  /* 0x0000007a797a723e */ /* 0x000fe200000010ff */
[----:B------:R-:W-:Y:S01]  /*cbe0*/  VIADD R121, R221, UR42 ;  /* 0x0000002add797c36 */ /* 0x000fe20008000000 */
[----:B------:R-:W-:Y:S02]  /*cbf0*/  F2FP.BF16.F32.PACK_AB R9, R9, R12 ;  /* 0x0000000c0909723e */ /* 0x000fe400000010ff */
[----:B------:R-:W-:Y:S01]  /*cc00*/  SHF.R.U64 R28, R28, 0x3, RZ ;  /* 0x000000031c1c7819 */ /* 0x000fe200000012ff */
[----:B------:R-:W-:Y:S01]  /*cc10*/  VIADD R2, R121, 0x8 ;  /* 0x0000000879027836 */ /* 0x000fe20000000000 */
[----:B------:R-:W-:-:S02]  /*cc20*/  SHF.R.U64 R20, R20, 0x3, RZ ;  /* 0x0000000314147819 */ /* 0x000fc400000012ff */
[----:B------:R-:W-:Y:S02]  /*cc30*/  LOP3.LUT R12, R13, 0x380, RZ, 0xc0, !PT ;  /* 0x000003800d0c7812 */ /* 0x000fe400078ec0ff */
[----:B------:R-:W-:Y:S02]  /*cc40*/  F2FP.BF16.F32.PACK_AB R11, R11, R14 ;  /* 0x0000000e0b0b723e */ /* 0x000fe400000010ff */
[----:B------:R-:W-:Y:S02]  /*cc50*/  F2FP.BF16.F32.PACK_AB R10, R5, R10 ;  /* 0x0000000a050a723e */ /* 0x000fe400000010ff */
[----:B------:R-:W-:Y:S02]  /*cc60*/  F2FP.BF16.F32.PACK_AB R96, R96, R97 ;  /* 0x000000616060723e */ /* 0x000fe400000010ff */
[----:B------:R-:W-:Y:S02]  /*cc70*/  F2FP.BF16.F32.PACK_AB R93, R92, R93 ;  /* 0x0000005d5c5d723e */ /* 0x000fe400000010ff */
[----:B------:R-:W-:-:S02]  /*cc80*/  LOP3.LUT P1, RZ, R226, 0x3, RZ, 0xc0, !PT ;  /* 0x00000003e2ff7812 */ /* 0x000fc4000782c0ff */
[----:B------:R-:W-:Y:S02]  /*cc90*/  F2FP.BF16.F32.PACK_AB R80, R80, R81 ;  /* 0x000000515050723e */ /* 0x000fe400000010ff */
[----:B------:R-:W-:Y:S02]  /*cca0*/  F2FP.BF16.F32.PACK_AB R33, R33, R36 ;  /* 0x000000242121723e */ /* 0x000fe400000010ff */
[----:B------:R-:W-:Y:S01]  /*ccb0*/  LOP3.LUT R28, R28, R29, RZ, 0x3c, !PT ;  /* 0x0000001d1c1c7212 */ /* 0x000fe200078e3cff */
[--C-:B------:R-:W-:Y:S01]  /*ccc0*/  IMAD.X R29, RZ, RZ, R19.reuse, P5 ;  /* 0x000000ffff1d7224 */ /* 0x100fe200028e0613 */
[----:B------:R-:W-:Y:S01]  /*ccd0*/  LOP3.LUT R20, R20, R21, RZ, 0x3c, !PT ;  /* 0x0000001514147212 */ /* 0x000fe200078e3cff */
[----:B------:R-:W-:Y:S01]  /*cce0*/  IMAD.X R21, RZ, RZ, R19, P4 ;  /* 0x000000ffff157224 */ /* 0x000fe200020e0613 */
[----:B------:R-:W-:Y:S02]  /*ccf0*/  SHF.R.U64 R12, R12, 0x3, RZ ;  /* 0x000000030c0c7819 */ /* 0x000fe400000012ff */
[----:B------:R-:W-:-:S02]  /*cd00*/  F2FP.BF16.F32.PACK_AB R101, R100, R101 ;  /* 0x000000656465723e */ /* 0x000fc400000010ff */
[----:B------:R-:W-:Y:S02]  /*cd10*/  F2FP.BF16.F32.PACK_AB R24, R15, R24 ;  /* 0x000000180f18723e */ /* 0x000fe400000010ff */
[----:B------:R-:W-:Y:S02]  /*cd20*/  SEL R81, R11, R10, P0 ;  /* 0x0000000a0b517207 */ /* 0x000fe40000000000 */
[----:B------:R-:W-:Y:S02]  /*cd30*/  SEL R83, R10, R11, P0 ;  /* 0x0000000b0a537207 */ /* 0x000fe40000000000 */
[----:B------:R-:W-:Y:S02]  /*cd40*/  F2FP.BF16.F32.PACK_AB R88, R88, R89 ;  /* 0x000000595858723e */ /* 0x000fe400000010ff */
[C---:B------:R-:W-:Y:S02]  /*cd50*/  IADD3 R15, P5, R18.reuse, 0x4060, RZ ;  /* 0x00004060120f7810 */ /* 0x040fe40007fbe0ff */
[----:B------:R-:W-:-:S02]  /*cd60*/  IADD3 R11, P4, R18, 0x8040, RZ ;  /* 0x00008040120b7810 */ /* 0x000fc40007f9e0ff */
[----:B------:R-:W-:Y:S02]  /*cd70*/  F2FP.BF16.F32.PACK_AB R72, R72, R73 ;  /* 0x000000494848723e */ /* 0x000fe400000010ff */
[----:B------:R-:W-:Y:S02]  /*cd80*/  SEL R89, R96, R93, P0 ;  /* 0x0000005d60597207 */ /* 0x000fe40000000000 */
[----:B------:R-:W-:Y:S02]  /*cd90*/  ISETP.GE.OR P2, PT, R2, UR10, P1 ;  /* 0x0000000a02007c0c */ /* 0x000fe40008f46670 */
[----:B------:R-:W-:Y:S02]  /*cda0*/  SEL R71, R33, R32, P0 ;  /* 0x0000002021477207 */ /* 0x000fe40000000000 */
[----:B------:R-:W-:Y:S02]  /*cdb0*/  SEL R73, R32, R33, P0 ;  /* 0x0000002120497207 */ /* 0x000fe40000000000 */
[----:B------:R-:W-:-:S02]  /*cdc0*/  SEL R93, R93, R96, P0 ;  /* 0x000000605d5d7207 */ /* 0x000fc40000000000 */
[----:B------:R-:W-:Y:S01]  /*cdd0*/  LOP3.LUT R12, R12, R13, RZ, 0x3c, !PT ;  /* 0x0000000d0c0c7212 */ /* 0x000fe200078e3cff */
[----:B------:R-:W-:Y:S01]  /*cde0*/  IMAD.X R13, RZ, RZ, R19, P6 ;  /* 0x000000ffff0d7224 */ /* 0x000fe200030e0613 */
[----:B------:R-:W-:Y:S02]  /*cdf0*/  SEL R87, R108, R101, P0 ;  /* 0x000000656c577207 */ /* 0x000fe40000000000 */
[----:B------:R-:W-:Y:S02]  /*ce00*/  IADD3 R33, P3, R18, 0x20, RZ ;  /* 0x0000002012217810 */ /* 0x000fe40007f7e0ff */
[----:B------:R-:W-:Y:S02]  /*ce10*/  SEL R101, R101, R108, P0 ;  /* 0x0000006c65657207 */ /* 0x000fe40000000000 */
[----:B------:R-:W-:Y:S02]  /*ce20*/  LOP3.LUT R14, R15, 0x380, RZ, 0xc0, !PT ;  /* 0x000003800f0e7812 */ /* 0x000fe400078ec0ff */
[----:B------:R-:W-:-:S02]  /*ce30*/  LOP3.LUT R10, R11, 0x380, RZ, 0xc0, !PT ;  /* 0x000003800b0a7812 */ /* 0x000fc400078ec0ff */
[----:B------:R-:W-:Y:S02]  /*ce40*/  MOV R70, R20 ;  /* 0x0000001400467202 */ /* 0x000fe40000000f00 */
[----:B------:R-:W-:Y:S02]  /*ce50*/  F2FP.BF16.F32.PACK_AB R63, R63, R66 ;  /* 0x000000423f3f723e */ /* 0x000fe400000010ff */
[----:B------:R-:W-:Y:S02]  /*ce60*/  LOP3.LUT R32, R33, 0x380, RZ, 0xc0, !PT ;  /* 0x0000038021207812 */ /* 0x000fe400078ec0ff */
[----:B------:R-:W-:Y:S02]  /*ce70*/  SHF.R.U64 R14, R14, 0x3, RZ ;  /* 0x000000030e0e7819 */ /* 0x000fe400000012ff */
[----:B------:R-:W-:Y:S02]  /*ce80*/  SHF.R.U64 R10, R10, 0x3, RZ ;  /* 0x000000030a0a7819 */ /* 0x000fe400000012ff */
[----:B------:R-:W-:-:S02]  /*ce90*/  MOV R66, R12 ;  /* 0x0000000c00427202 */ /* 0x000fc40000000f00 */
[----:B------:R-:W-:Y:S02]  /*cea0*/  F2FP.BF16.F32.PACK_AB R139, R139, R140 ;  /* 0x0000008c8b8b723e */ /* 0x000fe400000010ff */
[----:B------:R-:W-:Y:S02]  /*ceb0*/  F2FP.BF16.F32.PACK_AB R138, R137, R138 ;  /* 0x0000008a898a723e */ /* 0x000fe400000010ff */
[----:B------:R-:W-:Y:S02]  /*cec0*/  F2FP.BF16.F32.PACK_AB R8, R119, R8 ;  /* 0x000000087708723e */ /* 0x000fe400000010ff */
[----:B------:R-:W-:Y:S02]  /*ced0*/  F2FP.BF16.F32.PACK_AB R135, R135, R136 ;  /* 0x000000888787723e */ /* 0x000fe400000010ff */
[----:B------:R-:W-:Y:S02]  /*cee0*/  F2FP.BF16.F32.PACK_AB R134, R133, R134 ;  /* 0x000000868586723e */ /* 0x000fe400000010ff */
[----:B------:R-:W-:-:S02]  /*cef0*/  F2FP.BF16.F32.PACK_AB R38, R35, R38 ;  /* 0x000000262326723e */ /* 0x000fc400000010ff */
[----:B------:R-:W-:Y:S02]  /*cf00*/  SHF.R.U64 R32, R32, 0x3, RZ ;  /* 0x0000000320207819 */ /* 0x000fe400000012ff */
[----:B------:R-:W-:Y:S02]  /*cf10*/  LOP3.LUT R35, R18, 0x380, RZ, 0xc0, !PT ;  /* 0x0000038012237812 */ /* 0x000fe400078ec0ff */
[----:B------:R-:W-:Y:S02]  /*cf20*/  F2FP.BF16.F32.PACK_AB R62, R59, R62 ;  /* 0x0000003e3b3e723e */ /* 0x000fe400000010ff */
[----:B------:R-:W-:Y:S01]  /*cf30*/  LOP3.LUT R14, R14, R15, RZ, 0x3c, !PT ;  /* 0x0000000f0e0e7212 */ /* 0x000fe200078e3cff */
[--C-:B------:R-:W-:Y:S01]  /*cf40*/  IMAD.X R15, RZ, RZ, R19.reuse, P5 ;  /* 0x000000ffff0f7224 */ /* 0x100fe200028e0613 */
[----:B------:R-:W-:Y:S01]  /*cf50*/  LOP3.LUT R10, R10, R11, RZ, 0x3c, !PT ;  /* 0x0000000b0a0a7212 */ /* 0x000fe200078e3cff */
[----:B------:R-:W-:Y:S01]  /*cf60*/  IMAD.X R11, RZ, RZ, R19, P4 ;  /* 0x000000ffff0b7224 */ /* 0x000fe200020e0613 */
[----:B------:R-:W-:-:S02]  /*cf70*/  F2FP.BF16.F32.PACK_AB R40, R37, R40 ;  /* 0x000000282528723e */ /* 0x000fc400000010ff */
[----:B------:R-:W-:Y:S02]  /*cf80*/  SEL R5, R139, R138, P0 ;  /* 0x0000008a8b057207 */ /* 0x000fe40000000000 */
[----:B------:R-:W-:Y:S02]  /*cf90*/  SEL R117, R9, R8, P0 ;  /* 0x0000000809757207 */ /* 0x000fe40000000000 */
[----:B------:R-:W-:Y:S02]  /*cfa0*/  SEL R119, R8, R9, P0 ;  /* 0x0000000908777207 */ /* 0x000fe40000000000 */
[----:B------:R-:W-:Y:S02]  /*cfb0*/  F2FP.BF16.F32.PACK_AB R131, R131, R132 ;  /* 0x000000848383723e */ /* 0x000fe400000010ff */
[----:B------:R-:W-:Y:S02]  /*cfc0*/  F2FP.BF16.F32.PACK_AB R130, R129, R130 ;  /* 0x000000828182723e */ /* 0x000fe400000010ff */
[----:B------:R-:W-:-:S02]  /*cfd0*/  F2FP.BF16.F32.PACK_AB R85, R84, R85 ;  /* 0x000000555455723e */ /* 0x000fc400000010ff */
[----:B------:R-:W-:Y:S02]  /*cfe0*/  SEL R139, R138, R139, P0 ;  /* 0x0000008b8a8b7207 */ /* 0x000fe40000000000 */
[----:B------:R-:W-:Y:S02]  /*cff0*/  SEL R37, R135, R134, P0 ;  /* 0x0000008687257207 */ /* 0x000fe40000000000 */
[----:B------:R-:W-:Y:S02]  /*d000*/  IADD3 R9, P5, R18, 0x8060, RZ ;  /* 0x0000806012097810 */ /* 0x000fe40007fbe0ff */
[----:B------:R-:W-:Y:S02]  /*d010*/  F2FP.BF16.F32.PACK_AB R127, R127, R128 ;  /* 0x000000807f7f723e */ /* 0x000fe400000010ff */
[----:B------:R-:W-:Y:S02]  /*d020*/  F2FP.BF16.F32.PACK_AB R126, R125, R126 ;  /* 0x0000007e7d7e723e */ /* 0x000fe400000010ff */
[----:B------:R-:W-:-:S02]  /*d030*/  F2FP.BF16.F32.PACK_AB R77, R76, R77 ;  /* 0x0000004d4c4d723e */ /* 0x000fc400000010ff */
[----:B------:R-:W-:Y:S02]  /*d040*/  SEL R135, R134, R135, P0 ;  /* 0x0000008786877207 */ /* 0x000fe40000000000 */
[----:B------:R-:W-:Y:S01]  /*d050*/  LOP3.LUT R32, R32, R33, RZ, 0x3c, !PT ;  /* 0x0000002120207212 */ /* 0x000fe200078e3cff */
[----:B------:R-:W-:Y:S01]  /*d060*/  IMAD.X R33, RZ, RZ, R19, P3 ;  /* 0x000000ffff217224 */ /* 0x000fe200018e0613 */
[----:B------:R-:W-:Y:S02]  /*d070*/  SHF.R.U64 R35, R35, 0x3, RZ ;  /* 0x0000000323237819 */ /* 0x000fe400000012ff */
[----:B------:R-:W-:Y:S02]  /*d080*/  F2FP.BF16.F32.PACK_AB R123, R123, R124 ;  /* 0x0000007c7b7b723e */ /* 0x000fe400000010ff */
[----:B------:R-:W-:Y:S02]  /*d090*/  SEL R75, R25, R24, P0 ;  /* 0x00000018194b7207 */ /* 0x000fe40000000000 */
[----:B------:R-:W-:-:S02]  /*d0a0*/  SEL R79, R24, R25, P0 ;  /* 0x00000019184f7207 */ /* 0x000fc40000000000 */
[----:B------:R-:W-:Y:S02]  /*d0b0*/  SEL R99, R63, R62, P0 ;  /* 0x0000003e3f637207 */ /* 0x000fe40000000000 */
        /* <DEDUP_REMOVED lines=14> */
[----:B------:R-:W-:Y:S02]  /*d1a0*/  IADD3 R25, P3, R18, 0x4020, RZ ;  /* 0x0000402012197810 */ /* 0x000fe40007f7e0ff */
[----:B------:R-:W-:Y:S02]  /*d1b0*/  SEL R43, R131, R130, P0 ;  /* 0x00000082832b7207 */ /* 0x000fe40000000000 */
[----:B------:R-:W-:-:S02]  /*d1c0*/  SEL R91, R88, R85, P0 ;  /* 0x00000055585b7207 */ /* 0x000fc40000000000 */
[----:B------:R-:W-:Y:S02]  /*d1d0*/  LOP3.LUT R8, R9, 0x380, RZ, 0xc0, !PT ;  /* 0x0000038009087812 */ /* 0x000fe400078ec0ff */
[----:B------:R-:W-:Y:S02]  /*d1e0*/  MOV R62, R10 ;  /* 0x0000000a003e7202 */ /* 0x000fe40000000f00 */
[----:B------:R-:W-:Y:S02]  /*d1f0*/  SEL R131, R130, R131, P0 ;  /* 0x0000008382837207 */ /* 0x000fe40000000000 */
[----:B------:R-:W-:Y:S02]  /*d200*/  SEL R45, R127, R126, P0 ;  /* 0x0000007e7f2d7207 */ /* 0x000fe40000000000 */
[----:B------:R-:W-:Y:S02]  /*d210*/  SEL R85, R85, R88, P0 ;  /* 0x0000005855557207 */ /* 0x000fe40000000000 */
[----:B------:R-:W-:-:S02]  /*d220*/  SEL R95, R80, R77, P0 ;  /* 0x0000004d505f7207 */ /* 0x000fc40000000000 */
[----:B------:R-:W-:Y:S01]  /*d230*/  LOP3.LUT R34, R35, R18, RZ, 0x3c, !PT ;  /* 0x0000001223227212 */ /* 0x000fe200078e3cff */
[----:B------:R-:W-:Y:S01]  /*d240*/  IMAD.MOV.U32 R35, RZ, RZ, R19 ;  /* 0x000000ffff237224 */ /* 0x000fe200078e0013 */
[----:B------:R-:W-:Y:S02]  /*d250*/  MOV R68, R14 ;  /* 0x0000000e00447202 */ /* 0x000fe40000000f00 */
        /* <DEDUP_REMOVED lines=12> */
[----:B------:R-:W-:Y:S02]  /*d320*/  LOP3.LUT R24, R25, 0x380, RZ, 0xc0, !PT ;  /* 0x0000038019187812 */ /* 0x000fe400078ec0ff */
[----:B------:R-:W-:Y:S02]  /*d330*/  SEL R69, R69, R72, P0 ;  /* 0x0000004845457207 */ /* 0x000fe40000000000 */
[----:B------:R-:W-:Y:S02]  /*d340*/  SHF.R.U64 R8, R8, 0x3, RZ ;  /* 0x0000000308087819 */ /* 0x000fe400000012ff */
[----:B------:R-:W-:-:S02]  /*d350*/  SEL R65, R64, R65, P0 ;  /* 0x0000004140417207 */ /* 0x000fc40000000000 */
[----:B------:R-:W-:Y:S02]  /*d360*/  MOV R76, R28 ;  /* 0x0000001c004c7202 */ /* 0x000fe40000000f00 */
[----:B------:R-:W-:Y:S02]  /*d370*/  MOV R74, R26 ;  /* 0x0000001a004a7202 */ /* 0x000fe40000000f00 */
[----:B------:R-:W-:Y:S02]  /*d380*/  MOV R33, R32 ;  /* 0x0000002000217202 */ /* 0x000fe40000000f00 */
[----:B------:R-:W-:Y:S02]  /*d390*/  MOV R78, R30 ;  /* 0x0000001e004e7202 */ /* 0x000fe40000000f00 */
[----:B------:R-:W-:Y:S02]  /*d3a0*/  SHF.R.U64 R24, R24, 0x3, RZ ;  /* 0x0000000318187819 */ /* 0x000fe400000012ff */
[----:B------:R-:W-:-:S02]  /*d3b0*/  MOV R35, R34 ;  /* 0x0000002200237202 */ /* 0x000fc40000000f00 */
[----:B------:R-:W-:Y:S02]  /*d3c0*/  SEL R47, R46, R47, P0 ;  /* 0x0000002f2e2f7207 */ /* 0x000fe40000000000 */
[----:B------:R-:W-:Y:S01]  /*d3d0*/  LOP3.LUT R8, R8, R9, RZ, 0x3c, !PT ;  /* 0x0000000908087212 */ /* 0x000fe200078e3cff */
[----:B------:R-:W-:Y:S01]  /*d3e0*/  IMAD.X R9, RZ, RZ, R19, P5 ;  /* 0x000000ffff097224 */ /* 0x000fe200028e0613 */
[----:B------:R-:W-:Y:S02]  /*d3f0*/  SEL R57, R56, R57, P0 ;  /* 0x0000003938397207 */ /* 0x000fe40000000000 */
[----:B------:R-:W-:Y:S02]  /*d400*/  SEL R49, R48, R49, P0 ;  /* 0x0000003130317207 */ /* 0x000fe40000000000 */
[----:B------:R-:W-:Y:S02]  /*d410*/  SEL R55, R54, R55, P0 ;  /* 0x0000003736377207 */ /* 0x000fe40000000000 */
[----:B------:R-:W-:-:S02]  /*d420*/  SEL R41, R40, R41, P0 ;  /* 0x0000002928297207 */ /* 0x000fc40000000000 */
[----:B------:R-:W-:Y:S02]  /*d430*/  SEL R39, R38, R39, P0 ;  /* 0x0000002726277207 */ /* 0x000fe40000000000 */
[----:B------:R-:W-:Y:S01]  /*d440*/  LOP3.LUT R24, R24, R25, RZ, 0x3c, !PT ;  /* 0x0000001918187212 */ /* 0x000fe200078e3cff */
[----:B------:R-:W-:Y:S01]  /*d450*/  IMAD.X R25, RZ, RZ, R19, P3 ;  /* 0x000000ffff197224 */ /* 0x000fe200018e0613 */
[----:B-1----:R-:W-:Y:S02]  /*d460*/  IADD3 R7, P3, R18, 0x8020, RZ ;  /* 0x0000802012077810 */ /* 0x002fe40007f7e0ff */
[----:B------:R-:W-:Y:S01]  /*d470*/  MOV R21, R8 ;  /* 0x0000000800157202 */ /* 0x000fe20000000f00 */
[----:B--2---:R-:W-:Y:S01]  /*d480*/  SHFL.IDX PT, R89, R89, R0, 0x1c1f ;  /* 0x001c1f0059597589 */ /* 0x004fe200000e0000 */
[----:B------:R-:W-:Y:S02]  /*d490*/  LOP3.LUT R2, R0, 0x2, RZ, 0x3c, !PT ;  /* 0x0000000200027812 */ /* 0x000fe400078e3cff */
[----:B------:R-:W-:Y:S01]  /*d4a0*/  LOP3.LUT R6, R7, 0x380, RZ, 0xc0, !PT ;  /* 0x0000038007067812 */ /* 0x000fe200078ec0ff */
[----:B------:R-:W-:Y:S01]  /*d4b0*/  SHFL.IDX PT, R87, R87, R0, 0x1c1f ;  /* 0x001c1f0057577589 */ /* 0x000fe200000e0000 */
[----:B------:R-:W-:-:S02]  /*d4c0*/  MOV R72, R24 ;  /* 0x0000001800487202 */ /* 0x000fc40000000f00 */
[----:B------:R-:W-:Y:S01]  /*d4d0*/  SHF.R.U64 R6, R6, 0x3, RZ ;  /* 0x0000000306067819 */ /* 0x000fe200000012ff */
[----:B------:R-:W1:Y:S01]  /*d4e0*/  SHFL.IDX PT, R20, R93, R2, 0x1c1f ;  /* 0x001c1f025d147589 */ /* 0x000e6200000e0000 */
[----:B------:R-:W-:Y:S02]  /*d4f0*/  ISETP.GE.OR P1, PT, R121, UR10, P1 ;  /* 0x0000000a79007c0c */ /* 0x000fe40008f26670 */
[----:B------:R-:W-:Y:S01]  /*d500*/  LOP3.LUT R6, R6, R7, RZ, 0x3c, !PT ;  /* 0x0000000706067212 */ /* 0x000fe200078e3cff */
[----:B------:R-:W2:Y:S01]  /*d510*/  SHFL.IDX PT, R12, R101, R2, 0x1c1f ;  /* 0x001c1f02650c7589 */ /* 0x000ea200000e0000 */
[----:B------:R-:W-:-:S03]  /*d520*/  IMAD.X R7, RZ, RZ, R19, P3 ;  /* 0x000000ffff077224 */ /* 0x000fc600018e0613 */
[----:B------:R-:W-:Y:S02]  /*d530*/  SHFL.IDX PT, R5, R5, R0, 0x1c1f ;  /* 0x001c1f0005057589 */ /* 0x000fe400000e0000 */
[----:B------:R-:W-:Y:S01]  /*d540*/  MOV R64, R6 ;  /* 0x0000000600407202 */ /* 0x000fe20000000f00 */
[----:B------:R-:W-:Y:S01]  /*d550*/  IMAD.U32 R7, RZ, RZ, UR9 ;  /* 0x00000009ff077e24 */ /* 0x000fe2000f8e00ff */
[----:B------:R-:W3:Y:S01]  /*d560*/  SHFL.IDX PT, R10, R139, R2, 0x1c1f ;  /* 0x001c1f028b0a7589 */ /* 0x000ee200000e0000 */
[----:B------:R-:W-:Y:S01]  /*d570*/  IMAD.U32 R7, RZ, RZ, UR5 ;  /* 0x00000005ff077e24 */ /* 0x000fe2000f8e00ff */
[----:B------:R-:W-:Y:S01]  /*d580*/  USHF.R.S32.HI UR5, URZ, 0x1f, UR44 ;  /* 0x0000001f3f057899 */ /* 0x000fe2000801142c */
[----:B------:R-:W-:Y:S01]  /*d590*/  IMAD.U32 R6, RZ, RZ, UR8 ;  /* 0x00000008ff067e24 */ /* 0x000fe2000f8e00ff */
[----:B------:R-:W-:Y:S04]  /*d5a0*/  SHFL.IDX PT, R37, R37, R0, 0x1c1f ;  /* 0x001c1f0025257589 */ /* 0x000fe800000e0000 */
[----:B------:R-:W4:Y:S04]  /*d5b0*/  SHFL.IDX PT, R14, R135, R2, 0x1c1f ;  /* 0x001c1f02870e7589 */ /* 0x000f2800000e0000 */
[----:B------:R-:W-:Y:S01]  /*d5c0*/  SHFL.IDX PT, R43, R43, R0, 0x1c1f ;  /* 0x001c1f002b2b7589 */ /* 0x000fe200000e0000 */
[----:B-1----:R-:W-:-:S02]  /*d5d0*/  SEL R13, R89, R20, P0 ;  /* 0x00000014590d7207 */ /* 0x002fc40000000000 */
[----:B------:R-:W-:Y:S01]  /*d5e0*/  SEL R15, R20, R89, P0 ;  /* 0x00000059140f7207 */ /* 0x000fe20000000000 */
[----:B------:R-:W-:Y:S01]  /*d5f0*/  SHFL.IDX PT, R91, R91, R0, 0x1c1f ;  /* 0x001c1f005b5b7589 */ /* 0x000fe200000e0000 */
[----:B--2---:R-:W-:Y:S02]  /*d600*/  SEL R9, R87, R12, P0 ;  /* 0x0000000c57097207 */ /* 0x004fe40000000000 */
[----:B------:R-:W-:Y:S01]  /*d610*/  SEL R11, R12, R87, P0 ;  /* 0x000000570c0b7207 */ /* 0x000fe20000000000 */
[----:B------:R-:W1:Y:S01]  /*d620*/  SHFL.IDX PT, R26, R131, R2, 0x1c1f ;  /* 0x001c1f02831a7589 */ /* 0x000e6200000e0000 */
[----:B------:R-:W2:Y:S03]  /*d630*/  LDC.64 R86, c[0x0][0xb78] ;  /* 0x0002de00ff567b82 */ /* 0x000ea60000000a00 */
[----:B------:R-:W5:Y:S01]  /*d640*/  SHFL.IDX PT, R28, R85, R2, 0x1c1f ;  /* 0x001c1f02551c7589 */ /* 0x000f6200000e0000 */
[----:B---3--:R-:W-:-:S02]  /*d650*/  SEL R8, R5, R10, P0 ;  /* 0x0000000a05087207 */ /* 0x008fc40000000000 */
[----:B------:R-:W-:Y:S01]  /*d660*/  SEL R10, R10, R5, P0 ;  /* 0x000000050a0a7207 */ /* 0x000fe20000000000 */
[----:B------:R-:W-:Y:S01]  /*d670*/  SHFL.IDX PT, R45, R45, R0, 0x1c1f ;  /* 0x001c1f002d2d7589 */ /* 0x000fe200000e0000 */
[----:B------:R-:W-:-:S03]  /*d680*/  SHF.R.S32.HI R5, RZ, 0x1f, R121 ;  /* 0x0000001fff057819 */ /* 0x000fc60000011479 */
[----:B------:R-:W-:Y:S01]  /*d690*/  SHFL.IDX PT, R95, R95, R0, 0x1c1f ;  /* 0x001c1f005f5f7589 */ /* 0x000fe200000e0000 */
[----:B----4-:R-:W-:Y:S02]  /*d6a0*/  SEL R12, R37, R14, P0 ;  /* 0x0000000e250c7207 */ /* 0x010fe40000000000 */
[----:B------:R-:W-:Y:S01]  /*d6b0*/  SEL R14, R14, R37, P0 ;  /* 0x000000250e0e7207 */ /* 0x000fe20000000000 */
[----:B------:R-:W3:Y:S04]  /*d6c0*/  SHFL.IDX PT, R30, R127, R2, 0x1c1f ;  /* 0x001c1f027f1e7589 */ /* 0x000ee800000e0000 */
[----:B------:R-:W4:Y:S01]  /*d6d0*/  SHFL.IDX PT, R32, R77, R2, 0x1c1f ;  /* 0x001c1f024d207589 */ /* 0x000f2200000e0000 */
[----:B------:R-:W-:Y:S01]  /*d6e0*/  BAR.SYNC.DEFER_BLOCKING 0x1, 0x100 ;  /* 0x0044000000007b1d */ /* 0x000fe20000010000 */
[----:B-1----:R-:W-:Y:S01]  /*d6f0*/  SEL R24, R43, R26, P0 ;  /* 0x0000001a2b187207 */ /* 0x002fe20000000000 */
[----:B--2---:R-:W-:Y:S01]  /*d700*/  IMAD.WIDE.U32 R6, R86, UR44, R6 ;  /* 0x0000002c56067c25 */ /* 0x004fe2000f8e0006 */
[----:B------:R-:W-:-:S02]  /*d710*/  SEL R26, R26, R43, P0 ;  /* 0x0000002b1a1a7207 */ /* 0x000fc40000000000 */
[----:B-----5:R-:W-:Y:S02]  /*d720*/  SEL R25, R91, R28, P0 ;  /* 0x0000001c5b197207 */ /* 0x020fe40000000000 */
[----:B------:R-:W-:Y:S01]  /*d730*/  SEL R27, R28, R91, P0 ;  /* 0x0000005b1c1b7207 */ /* 0x000fe20000000000 */
[----:B------:R-:W-:Y:S04]  /*d740*/  SHFL.IDX PT, R51, R51, R0, 0x1c1f ;  /* 0x001c1f0033337589 */ /* 0x000fe800000e0000 */
[----:B------:R-:W1:Y:S04]  /*d750*/  SHFL.IDX PT, R34, R123, R2, 0x1c1f ;  /* 0x001c1f027b227589 */ /* 0x000e6800000e0000 */
[----:B------:R-:W-:Y:S01]  /*d760*/  SHFL.IDX PT, R53, R53, R0, 0x1c1f ;  /* 0x001c1f0035357589 */ /* 0x000fe200000e0000 */
[----:B---3--:R-:W-:-:S02]  /*d770*/  SEL R28, R45, R30, P0 ;  /* 0x0000001e2d1c7207 */ /* 0x008fc40000000000 */
[----:B------:R-:W-:Y:S01]  /*d780*/  SEL R30, R30, R45, P0 ;  /* 0x0000002d1e1e7207 */ /* 0x000fe20000000000 */
[----:B------:R-:W-:Y:S01]  /*d790*/  SHFL.IDX PT, R59, R59, R0, 0x1c1f ;  /* 0x001c1f003b3b7589 */ /* 0x000fe200000e0000 */
[----:B----4-:R-:W-:Y:S02]  /*d7a0*/  SEL R29, R95, R32, P0 ;  /* 0x000000205f1d7207 */ /* 0x010fe40000000000 */
[----:B------:R-:W-:Y:S01]  /*d7b0*/  SEL R31, R32, R95, P0 ;  /* 0x0000005f201f7207 */ /* 0x000fe20000000000 */
[----:B------:R-:W-:Y:S04]  /*d7c0*/  SHFL.IDX PT, R61, R61, R0, 0x1c1f ;  /* 0x001c1f003d3d7589 */ /* 0x000fe800000e0000 */
[----:B------:R-:W-:Y:S04]  /*d7d0*/  SHFL.IDX PT, R67, R67, R0, 0x1c1f ;  /* 0x001c1f0043437589 */ /* 0x000fe800000e0000 */
[----:B------:R-:W-:Y:S04]  /*d7e0*/  SHFL.IDX PT, R71, R71, R0, 0x1c1f ;  /* 0x001c1f0047477589 */ /* 0x000fe800000e0000 */
[----:B------:R-:W-:Y:S01]  /*d7f0*/  SHFL.IDX PT, R75, R75, R0, 0x1c1f ;  /* 0x001c1f004b4b7589 */ /* 0x000fe200000e0000 */
[----:B-1----:R-:W-:-:S02]  /*d800*/  SEL R32, R51, R34, P0 ;  /* 0x0000002233207207 */ /* 0x002fc40000000000 */
[----:B------:R-:W-:Y:S01]  /*d810*/  SEL R34, R34, R51, P0 ;  /* 0x0000003322227207 */ /* 0x000fe20000000000 */
        /* <DEDUP_REMOVED lines=18> */
[----:B------:R-:W1:Y:S04]  /*d940*/  SHFL.IDX PT, R54, R39, R2, 0x1c1f ;  /* 0x001c1f0227367589 */ /* 0x000e6800000e0000 */
[----:B------:R-:W-:Y:S04]  /*d950*/  SHFL.IDX PT, R42, R79, R2, 0x1c1f ;  /* 0x001c1f024f2a7589 */ /* 0x000fe800000e0000 */
[----:B------:R-:W-:Y:S04]  /*d960*/  SHFL.IDX PT, R56, R111, R2, 0x1c1f ;  /* 0x001c1f026f387589 */ /* 0x000fe800000e0000 */
[----:B------:R-:W2:Y:S04]  /*d970*/  SHFL.IDX PT, R58, R115, R2, 0x1c1f ;  /* 0x001c1f02733a7589 */ /* 0x000ea800000e0000 */
[----:B------:R-:W-:Y:S04]  /*d980*/  SHFL.IDX PT, R44, R83, R2, 0x1c1f ;  /* 0x001c1f02532c7589 */ /* 0x000fe800000e0000 */
[----:B------:R-:W3:Y:S04]  /*d990*/  SHFL.IDX PT, R60, R119, R2, 0x1c1f ;  /* 0x001c1f02773c7589 */ /* 0x000ee800000e0000 */
[----:B------:R4:W-:Y:S01]  /*d9a0*/  STSM.16.M88.4 [R35], R8 ;  /* 0x0000000823007844 */ /* 0x0009e20000000200 */
[----:B-1----:R-:W-:-:S02]  /*d9b0*/  SEL R37, R107, R54, P0 ;  /* 0x000000366b257207 */ /* 0x002fc40000000000 */
[----:B------:R-:W-:Y:S01]  /*d9c0*/  SEL R39, R54, R107, P0 ;  /* 0x0000006b36277207 */ /* 0x000fe20000000000 */
[----:B------:R1:W-:Y:S04]  /*d9d0*/  STSM.16.M88.4 [R33], R12 ;  /* 0x0000000c21007844 */ /* 0x0003e80000000200 */
[----:B------:R5:W-:Y:S04]  /*d9e0*/  STSM.16.M88.4 [R78], R24 ;  /* 0x000000184e007844 */ /* 0x000be80000000200 */
[----:B------:R-:W-:Y:S01]  /*d9f0*/  STSM.16.M88.4 [R76], R28 ;  /* 0x0000001c4c007844 */ /* 0x000fe20000000200 */
[----:B--2---:R-:W-:-:S02]  /*da00*/  SEL R41, R113, R58, P0 ;  /* 0x0000003a71297207 */ /* 0x004fc40000000000 */
[----:B------:R-:W-:Y:S02]  /*da10*/  SEL R43, R58, R113, P0 ;  /* 0x000000713a2b7207 */ /* 0x000fe40000000000 */
[----:B----4-:R-:W-:Y:S02]  /*da20*/  SEL R35, R46, R97, P0 ;  /* 0x000000612e237207 */ /* 0x010fe40000000000 */
[----:B------:R-:W-:Y:S02]  /*da30*/  SEL R8, R53, R0, P0 ;  /* 0x0000000035087207 */ /* 0x000fe40000000000 */
[----:B-1----:R-:W-:Y:S02]  /*da40*/  SEL R33, R97, R46, P0 ;  /* 0x0000002e61217207 */ /* 0x002fe40000000000 */
[----:B------:R-:W-:Y:S01]  /*da50*/  SEL R10, R0, R53, P0 ;  /* 0x00000035000a7207 */ /* 0x000fe20000000000 */
[----:B------:R-:W-:Y:S01]  /*da60*/  IMAD R0, R86, UR5, RZ ;  /* 0x0000000556007c24 */ /* 0x000fe2000f8e02ff */
[----:B------:R-:W-:Y:S01]  /*da70*/  SEL R9, R99, R48, P0 ;  /* 0x0000003063097207 */ /* 0x000fe20000000000 */
[----:B------:R-:W-:Y:S01]  /*da80*/  STSM.16.M88.4 [R74], R32 ;  /* 0x000000204a007844 */ /* 0x000fe20000000200 */
[----:B------:R-:W-:Y:S01]  /*da90*/  SEL R11, R48, R99, P0 ;  /* 0x00000063300b7207 */ /* 0x000fe20000000000 */
[----:B------:R-:W-:Y:S01]  /*daa0*/  IMAD R2, R87, UR44, R0 ;  /* 0x0000002c57027c24 */ /* 0x000fe2000f8e0200 */
[----:B------:R-:W-:-:S02]  /*dab0*/  SEL R12, R59, R20, P0 ;  /* 0x000000143b0c7207 */ /* 0x000fc40000000000 */
[----:B------:R-:W-:Y:S01]  /*dac0*/  SEL R14, R20, R59, P0 ;  /* 0x0000003b140e7207 */ /* 0x000fe20000000000 */
[----:B------:R1:W-:Y:S01]  /*dad0*/  STSM.16.M88.4 [R72], R8 ;  /* 0x0000000848007844 */ /* 0x0003e20000000200 */
[----:B------:R-:W-:Y:S02]  /*dae0*/  SEL R13, R103, R50, P0 ;  /* 0x00000032670d7207 */ /* 0x000fe40000000000 */
[----:B------:R-:W-:Y:S02]  /*daf0*/  SEL R15, R50, R103, P0 ;  /* 0x00000067320f7207 */ /* 0x000fe40000000000 */
[----:B-----5:R-:W-:Y:S02]  /*db00*/  SEL R24, R61, R36, P0 ;  /* 0x000000243d187207 */ /* 0x020fe40000000000 */
        /* <DEDUP_REMOVED lines=20> */
[----:B------:R-:W-:-:S03]  /*dc50*/  IADD3 R0, P3, R121, R6, RZ ;  /* 0x0000000679007210 */ /* 0x000fc60007f7e0ff */
[----:B------:R-:W-:Y:S01]  /*dc60*/  STSM.16.M88.4 [R21], R28 ;  /* 0x0000001c15007844 */ /* 0x000fe20000000200 */
[----:B------:R-:W-:Y:S02]  /*dc70*/  IADD3.X R5, R5, R7, R2, P3, !PT ;  /* 0x0000000705057210 */ /* 0x000fe40001ffe402 */
        /* <DEDUP_REMOVED lines=35> */
.L_x_4673:
[----:B------:R-:W-:Y:S05]  /*deb0*/  BSYNC B0 ;  /* 0x0000000000007941 */ /* 0x000fea0003800000 */
.L_x_4672:
[----:B------:R-:W-:Y:S05]  /*dec0*/  BRA `(.L_x_4671) ;  /* 0x00000008004c7947 */ /* 0x000fea0003800000 */
.L_x_4670:
[----:B------:R-:W1:Y:S01]  /*ded0*/  LDC R12, c[0x0][0xdac] ;  /* 0x00036b00ff0c7b82 */ /* 0x000e620000000800 */
[----:B------:R-:W-:Y:S01]  /*dee0*/  ISETP.GT.AND P0, PT, R229, 0x7f, PT ;  /* 0x0000007fe500780c */ /* 0x000fe20003f04270 */
[----:B------:R-:W-:Y:S01]  /*def0*/  USHF.R.S32.HI UR6, URZ, 0x1f, UR43 ;  /* 0x0000001f3f067899 */ /* 0x000fe2000801142b */
[----:B------:R-:W-:Y:S01]  /*df00*/  BSSY B0, `(.L_x_4674) ;  /* 0x000001c000007945 */ /* 0x000fe20003800000 */
[----:B------:R-:W-:Y:S01]  /*df10*/  USHF.R.S32.HI UR7, URZ, 0x1f, UR44 ;  /* 0x0000001f3f077899 */ /* 0x000fe2000801142c */
[----:B------:R-:W-:-:S03]  /*df20*/  SHF.R.S32.HI R23, RZ, 0x1f, R22 ;  /* 0x0000001fff177819 */ /* 0x000fc60000011416 */
[----:B------:R-:W2:Y:S08]  /*df30*/  LDC.64 R6, c[0x0][0xae0] ;  /* 0x0002b800ff067b82 */ /* 0x000eb00000000a00 */
[----:B------:R-:W3:Y:S01]  /*df40*/  LDC.64 R8, c[0x0][0xae8] ;  /* 0x0002ba00ff087b82 */ /* 0x000ee20000000a00 */
[----:B------:R-:W-:Y:S05]  /*df50*/  @P0 BRA `(.L_x_4675) ;  /* 0x0000000000580947 */ /* 0x000fea0003800000 */
[----:B------:R-:W4:Y:S01]  /*df60*/  S2R R0, SR_TID.X ;  /* 0x0000000000007919 */ /* 0x000f220000002100 */
[----:B------:R-:W-:Y:S01]  /*df70*/  IMAD.U32 R2, RZ, RZ, UR42 ;  /* 0x0000002aff027e24 */ /* 0x000fe2000f8e00ff */
[----:B------:R-:W-:-:S04]  /*df80*/  ULDC UR5, c[0x0][0xa88] ;  /* 0x0002a20000057ab9 */ /* 0x000fc80000000800 */
[----:B----4-:R-:W-:-:S04]  /*df90*/  IADD3 R2, R2, -0x80, R0 ;  /* 0xffffff8002027810 */ /* 0x010fc80007ffe000 */
[----:B------:R-:W-:-:S13]  /*dfa0*/  ISETP.GE.AND P0, PT, R2, UR5, PT ;  /* 0x0000000502007c0c */ /* 0x000fda000bf06270 */
[----:B------:R-:W-:Y:S05]  /*dfb0*/  @P0 BRA `(.L_x_4675) ;  /* 0x0000000000400947 */ /* 0x000fea0003800000 */
[----:B------:R-:W4:Y:S01]  /*dfc0*/  LDC.64 R4, c[0x0][0xb70] ;  /* 0x0002dc00ff047b82 */ /* 0x000f220000000a00 */
[----:B------:R-:W-:Y:S01]  /*dfd0*/  SHF.R.S32.HI R3, RZ, 0x1f, R2 ;  /* 0x0000001fff037819 */ /* 0x000fe20000011402 */
[----:B------:R-:W-:-:S06]  /*dfe0*/  ULDC.64 UR8, c[0x0][0xb40] ;  /* 0x0002d00000087ab9 */ /* 0x000fcc0000000a00 */
[----:B------:R-:W5:Y:S01]  /*dff0*/  LDC.64 R10, c[0x0][0xb78] ;  /* 0x0002de00ff0a7b82 */ /* 0x000f620000000a00 */
[C---:B----4-:R-:W-:Y:S02]  /*e000*/  IMAD R0, R4.reuse, UR6, RZ ;  /* 0x0000000604007c24 */ /* 0x050fe4000f8e02ff */
[----:B------:R-:W-:-:S04]  /*e010*/  IMAD.WIDE.U32 R2, R4, UR43, R2 ;  /* 0x0000002b04027c25 */ /* 0x000fc8000f8e0002 */
[----:B------:R-:W-:Y:S02]  /*e020*/  IMAD R5, R5, UR43, R0 ;  /* 0x0000002b05057c24 */ /* 0x000fe4000f8e0200 */
[C---:B-----5:R-:W-:Y:S02]  /*e030*/  IMAD R0, R10.reuse, UR7, RZ ;  /* 0x000000070a007c24 */ /* 0x060fe4000f8e02ff */
        /* <DEDUP_REMOVED lines=8> */
.L_x_4675:
[----:B------:R-:W-:Y:S05]  /*e0c0*/  BSYNC B0 ;  /* 0x0000000000007941 */ /* 0x000fea0003800000 */
.L_x_4674:
[----:B------:R-:W-:Y:S01]  /*e0d0*/  ULDC UR5, c[0x0][0xa88] ;  /* 0x0002a20000057ab9 */ /* 0x000fe20000000800 */
[C---:B--2---:R-:W-:Y:S01]  /*e0e0*/  IMAD R0, R6.reuse, UR6, RZ ;  /* 0x0000000606007c24 */ /* 0x044fe2000f8e02ff */
[----:B------:R-:W-:Y:S01]  /*e0f0*/  UIADD3 UR42, -UR42, UR5, URZ ;  /* 0x000000052a2a7290 */ /* 0x000fe2000fffe13f */
[----:B----4-:R-:W-:Y:S01]  /*e100*/  IMAD.WIDE.U32 R2, R6, UR43, R22 ;  /* 0x0000002b06027c25 */ /* 0x010fe2000f8e0016 */
[----:B------:R-:W-:Y:S01]  /*e110*/  ULOP3.LUT UR39, URZ, UR39, URZ, 0x33, !UPT ;  /* 0x000000273f277292 */ /* 0x000fe2000f8e333f */
[----:B------:R-:W-:Y:S01]  /*e120*/  SHF.R.S32.HI R223, RZ, 0x1f, R222 ;  /* 0x0000001fffdf7819 */ /* 0x000fe200000114de */
[----:B------:R-:W-:Y:S01]  /*e130*/  BSSY B0, `(.L_x_4676) ;  /* 0x0000024000007945 */ /* 0x000fe20003800000 */
[----:B------:R-:W-:Y:S01]  /*e140*/  IMAD R5, R7, UR43, R0 ;  /* 0x0000002b07057c24 */ /* 0x000fe2000f8e0200 */
[C---:B------:R-:W-:Y:S01]  /*e150*/  ISETP.GE.AND P3, PT, R222.reuse, UR42, PT ;  /* 0x0000002ade007c0c */ /* 0x040fe2000bf66270 */
[C---:B------:R-:W-:Y:S02]  /*e160*/  VIADD R0, R222.reuse, 0x40 ;  /* 0x00000040de007836 */ /* 0x040fe40000000000 */
[----:B------:R-:W-:-:S02]  /*e170*/  VIADD R4, R222, 0x20 ;  /* 0x00000020de047836 */ /* 0x000fc40000000000 */
[----:B------:R-:W-:Y:S01]  /*e180*/  IMAD.IADD R3, R3, 0x1, R5 ;  /* 0x0000000103037824 */ /* 0x000fe200078e0205 */
[----:B------:R-:W-:Y:S01]  /*e190*/  ISETP.GE.AND P1, PT, R0, UR42, PT ;  /* 0x0000002a00007c0c */ /* 0x000fe2000bf26270 */
[----:B---3--:R-:W-:Y:S01]  /*e1a0*/  IMAD R0, R8, UR7, RZ ;  /* 0x0000000708007c24 */ /* 0x008fe2000f8e02ff */
[----:B------:R-:W-:Y:S01]  /*e1b0*/  ISETP.GE.AND P0, PT, R4, UR42, PT ;  /* 0x0000002a04007c0c */ /* 0x000fe2000bf06270 */
[----:B------:R-:W-:Y:S02]  /*e1c0*/  VIADD R4, R222, 0x60 ;  /* 0x00000060de047836 */ /* 0x000fe40000000000 */
[----:B------:R-:W-:Y:S02]  /*e1d0*/  IMAD R9, R9, UR44, R0 ;  /* 0x0000002c09097c24 */ /* 0x000fe4000f8e0200 */
[----:B-1----:R-:W-:Y:S01]  /*e1e0*/  VIADD R5, R12, UR39 ;  /* 0x000000270c057c36 */ /* 0x002fe20008000000 */
[----:B------:R-:W-:Y:S01]  /*e1f0*/  ISETP.GE.AND P2, PT, R4, UR42, PT ;  /* 0x0000002a04007c0c */ /* 0x000fe2000bf46270 */
        /* <DEDUP_REMOVED lines=23> */
.L_x_4677:
[----:B------:R-:W-:Y:S05]  /*e370*/  BSYNC B0 ;  /* 0x0000000000007941 */ /* 0x000fea0003800000 */
.L_x_4676:
[----:B------:R-:W-:Y:S04]  /*e380*/  BSSY B0, `(.L_x_4678) ;  /* 0x0000017000007945 */ /* 0x000fe80003800000 */
[----:B------:R-:W-:Y:S05]  /*e390*/  @P0 BRA `(.L_x_4679) ;  /* 0x0000000000540947 */ /* 0x000fea0003800000 */
[----:B-1----:R-:W-:Y:S01]  /*e3a0*/  IADD3 R9, P0, R4, 0x20, RZ ;  /* 0x0000002004097810 */ /* 0x002fe20007f1e0ff */
        /* <DEDUP_REMOVED lines=20> */
.L_x_4679:
[----:B------:R-:W-:Y:S05]  /*e4f0*/  BSYNC B0 ;  /* 0x0000000000007941 */ /* 0x000fea0003800000 */
.L_x_4678:
[----:B------:R-:W-:Y:S04]  /*e500*/  BSSY B0, `(.L_x_4680) ;  /* 0x0000017000007945 */ /* 0x000fe80003800000 */
[----:B------:R-:W-:Y:S05]  /*e510*/  @P1 BRA `(.L_x_4681) ;  /* 0x0000000000541947 */ /* 0x000fea0003800000 */
[----:B-12---:R-:W-:Y:S01]  /*e520*/  IADD3 R9, P0, R4, 0x40, RZ ;  /* 0x0000004004097810 */ /* 0x006fe20007f1e0ff */
        /* <DEDUP_REMOVED lines=20> */
.L_x_4681:
[----:B------:R-:W-:Y:S05]  /*e670*/  BSYNC B0 ;  /* 0x0000000000007941 */ /* 0x000fea0003800000 */
.L_x_4680:
        /* <DEDUP_REMOVED lines=23> */
.L_x_4682:
[----:B------:R-:W-:Y:S05]  /*e7f0*/  BSYNC B0 ;  /* 0x0000000000007941 */ /* 0x000fea0003800000 */
.L_x_4671:
[----:B------:R-:W5:Y:S02]  /*e800*/  LDC R0, c[0x0][0xda8] ;  /* 0x00036a00ff007b82 */ /* 0x000f640000000800 */
[----:B-----5:R-:W-:-:S13]  /*e810*/  ISETP.LE.AND P0, PT, R0, UR4, PT ;  /* 0x0000000400007c0c */ /* 0x020fda000bf03270 */
[----:B------:R-:W-:Y:S05]  /*e820*/  @!P0 BRA `(.L_x_4683) ;  /* 0xffffff2400688947 */ /* 0x000fea000383ffff */
[----:B------:R-:W-:Y:S05]  /*e830*/  EXIT ;  /* 0x000000000000794d */ /* 0x000fea0003800000 */
.L_x_4632:
[----:B------:R-:W-:-:S08]  /*e840*/  NOP ;  /* 0x0000000000007918 */ /* 0x000fd00000000000 */
[----:B---3--:R-:W1:-:S00]  /*e850*/  USETMAXREG.DEALLOC.CTAPOOL 0x18 ;  /* 0x00000018000079c8 */ /* 0x008e4000080e0500 */
[----:B-1----:R-:W-:-:S06]  /*e860*/  LOP3.LUT R0, R0, 0x3, RZ, 0xc0, !PT ;  /* 0x0000000300007812 */ /* 0x002fcc00078ec0ff */
[----:B------:R-:W1:Y:S01]  /*e870*/  S2UR UR4, SR_CTAID.X ;  /* 0x00000000000479c3 */ /* 0x000e620000002500 */
[----:B------:R-:W-:Y:S01]  /*e880*/  IMAD.MOV.U32 R19, RZ, RZ, RZ ;  /* 0x000000ffff137224 */ /* 0x000fe200078e00ff */
[----:B------:R-:W2:Y:S02]  /*e890*/  SHFL.IDX PT, R0, R0, RZ, 0x1f ;  /* 0x00001fff00007589 */ /* 0x000ea400000e0000 */
[----:B--2---:R-:W-:-:S04]  /*e8a0*/  ISETP.NE.AND P0, PT, R0, RZ, PT ;  /* 0x000000ff0000720c */ /* 0x004fc80003f05270 */
[----:B------:R-:W1:Y:S01]  /*e8b0*/  LDC R0, c[0x0][0xda8] ;  /* 0x00036a00ff007b82 */ /* 0x000e620000000800 */
[----:B------:R-:W-:-:S05]  /*e8c0*/  P2R R2, PR, RZ, 0x1 ;  /* 0x00000001ff027803 */ /* 0x000fca0000000000 */
[----:B------:R2:W-:Y:S03]  /*e8d0*/  STL [R1+0x20], R2 ;  /* 0x0000200201007387 */ /* 0x0005e60000100800 */
[----:B------:R-:W-:Y:S06]  /*e8e0*/  @P0 BAR.ARV 0x4, 0x180 ;  /* 0x0106000000000b1d */ /* 0x000fec0000002000 */
[----:B------:R2:W-:Y:S01]  /*e8f0*/  STL [R1+0x18], RZ ;  /* 0x000018ff01007387 */ /* 0x0005e20000100800 */
[----:B-1----:R-:W-:Y:S01]  /*e900*/  ISETP.LE.AND P0, PT, R0, UR4, PT ;  /* 0x0000000400007c0c */ /* 0x002fe2000bf03270 */
[----:B------:R-:W-:-:S05]  /*e910*/  IMAD.MOV.U32 R0, RZ, RZ, 0x1 ;  /* 0x00000001ff007424 */ /* 0x000fca00078e00ff */
[----:B------:R2:W-:Y:S07]  /*e920*/  STL [R1], R0 ;  /* 0x0000000001007387 */ /* 0x0005ee0000100800 */
[----:B------:R-:W-:Y:S05]  /*e930*/  @P0 BRA `(.L_x_4684) ;  /* 0x0000003c00e80947 */ /* 0x000fea0003800000 */
[----:B------:R-:W3:Y:S01]  /*e940*/  LDL R4, [R1+0x14] ;  /* 0x0000140001047983 */ /* 0x000ee20000100800 */
[----:B--2---:R-:W1:Y:S01]  /*e950*/  S2R R2, SR_TID.X ;  /* 0x0000000000027919 */ /* 0x004e620000002100 */
[----:B------:R-:W2:Y:S01]  /*e960*/  S2R R6, SR_TID.X ;  /* 0x0000000000067919 */ /* 0x000ea20000002100 */
[----:B-1----:R-:W-:-:S05]  /*e970*/  LOP3.LUT R2, R2, 0x7f, RZ, 0xc0, !PT ;  /* 0x0000007f02027812 */ /* 0x002fca00078ec0ff */
[----:B------:R-:W-:-:S05]  /*e980*/  IMAD.SHL.U32 R0, R2, 0x10, RZ ;  /* 0x0000001002007824 */ /* 0x000fca00078e00ff */
[----:B------:R-:W-:Y:S01]  /*e990*/  LOP3.LUT R3, R0, 0x600, RZ, 0xc0, !PT ;  /* 0x0000060000037812 */ /* 0x000fe200078ec0ff */
[C---:B--2---:R-:W-:Y:S02]  /*e9a0*/  IMAD.SHL.U32 R0, R6.reuse, 0x20, RZ ;  /* 0x0000002006007824 */ /* 0x044fe400078e00ff */
[----:B------:R-:W-:-:S03]  /*e9b0*/  IMAD.SHL.U32 R17, R6, 0x40, RZ ;  /* 0x0000004006117824 */ /* 0x000fc600078e00ff */
        /* <DEDUP_REMOVED lines=9> */
[----:B------:R-:W-:-:S05]  /*ea50*/  IMAD.SHL.U32 R3, R6, 0x8, RZ ;  /* 0x0000000806037824 */ /* 0x000fca00078e00ff */
[----:B------:R-:W-:-:S04]  /*ea60*/  LOP3.LUT R0, R0, 0x30, R3, 0x78, !PT ;  /* 0x0000003000007812 */ /* 0x000fc800078e7803 */
[----:B------:R-:W-:Y:S01]  /*ea70*/  LOP3.LUT R17, R0, 0x640, R17, 0xf8, !PT ;  /* 0x0000064000117812 */ /* 0x000fe200078ef811 */
[----:B------:R-:W-:Y:S01]  /*ea80*/  IMAD.U32 R0, RZ, RZ, UR4 ;  /* 0x00000004ff007e24 */ /* 0x000fe2000f8e00ff */
[----:B------:R-:W-:-:S04]  /*ea90*/  LOP3.LUT R16, R5, R2, RZ, 0xfc, !PT ;  /* 0x0000000205107212 */ /* 0x000fc800078efcff */
[----:B------:R1:W-:Y:S02]  /*eaa0*/  STL [R1+0xc], R0 ;  /* 0x00000c0001007387 */ /* 0x0003e40000100800 */
[----:B-1----:R-:W-:Y:S02]  /*eab0*/  IMAD.MOV.U32 R0, RZ, RZ, 0x1 ;  /* 0x00000001ff007424 */ /* 0x002fe400078e00ff */
[----:B------:R-:W-:Y:S01]  /*eac0*/  IMAD.MOV.U32 R19, RZ, RZ, RZ ;  /* 0x000000ffff137224 */ /* 0x000fe200078e00ff */
[----:B------:R-:W-:Y:S01]  /*ead0*/  ULDC UR42, c[0x0][0xc] ;  /* 0x00000300002a7ab9 */ /* 0x000fe20000000800 */
[----:B------:R-:W-:Y:S01]  /*eae0*/  ULDC.64 UR44, c[0x0][0x198] ;  /* 0x00006600002c7ab9 */ /* 0x000fe20000000a00 */
[C---:B---3--:R-:W-:Y:S02]  /*eaf0*/  LOP3.LUT R3, R4.reuse, 0x1, RZ, 0xfc, !PT ;  /* 0x0000000104037812 */ /* 0x048fe400078efcff */
[----:B------:R-:W-:-:S03]  /*eb00*/  LOP3.LUT R2, R4, 0x2, RZ, 0xfc, !PT ;  /* 0x0000000204027812 */ /* 0x000fc600078efcff */
[----:B------:R1:W-:Y:S04]  /*eb10*/  STL [R1+0x1c], R3 ;  /* 0x00001c0301007387 */ /* 0x0003e80000100800 */
[----:B------:R1:W-:Y:S04]  /*eb20*/  STL [R1+0x10], R2 ;  /* 0x0000100201007387 */ /* 0x0003e80000100800 */
[----:B------:R1:W-:Y:S04]  /*eb30*/  STL [R1], R0 ;  /* 0x0000000001007387 */ /* 0x0003e80000100800 */
[----:B------:R1:W-:Y:S02]  /*eb40*/  STL [R1+0x18], RZ ;  /* 0x000018ff01007387 */ /* 0x0003e40000100800 */
.L_x_4740:
        /* <DEDUP_REMOVED lines=22> */
.L_x_4685:
[----:B------:R-:W-:Y:S01]  /*ecb0*/  ULDC UR9, c[0x0][0xdc4] ;  /* 0x0003710000097ab9 */ /* 0x000fe20000000800 */
[----:B------:R-:W-:Y:S01]  /*ecc0*/  UMOV UR6, UR7 ;  /* 0x0000000700067c82 */ /* 0x000fe20008000000 */
[----:B------:R-:W-:-:S11]  /*ecd0*/  UISETP.NE.AND UP0, UPT, UR9, 0x1, UPT ;  /* 0x000000010900788c */ /* 0x000fd6000bf05270 */
[----:B------:R-:W-:Y:S02]  /*ece0*/  @UP0 ULDC.64 UR10, c[0x0][0xdc8] ;  /* 0x00037200000a0ab9 */ /* 0x000fe40000000a00 */
[----:B------:R-:W-:-:S04]  /*ecf0*/  UIMAD.WIDE.U32 UR4, UR7, UR10, URZ ;  /* 0x0000000a070472a5 */ /* 0x000fc8000f8e003f */
[----:B------:R-:W-:-:S04]  /*ed00*/  @UP0 USHF.R.U32.HI UR6, URZ, UR11, UR5 ;  /* 0x0000000b3f060299 */ /* 0x000fc80008011605 */
[----:B------:R-:W-:-:S12]  /*ed10*/  UIMAD UR4, UR6, UR9, URZ ;  /* 0x00000009060472a4 */ /* 0x000fd8000f8e023f */
.L_x_4686:
[----:B------:R-:W-:Y:S01]  /*ed20*/  ULDC.64 UR10, c[0x0][0x3f8] ;  /* 0x0000fe00000a7ab9 */ /* 0x000fe20000000a00 */
[----:B------:R-:W-:Y:S01]  /*ed30*/  ULOP3.LUT UR6, URZ, UR6, URZ, 0x33, !UPT ;  /* 0x000000063f067292 */ /* 0x000fe2000f8e333f */
[----:B------:R-:W-:Y:S01]  /*ed40*/  BSSY B6, `(.L_x_4687) ;  /* 0x000039e000067945 */ /* 0x000fe20003800000 */
[----:B------:R-:W-:Y:S02]  /*ed50*/  UISETP.NE.U32.AND UP0, UPT, UR10, URZ, UPT ;  /* 0x0000003f0a00728c */ /* 0x000fe4000bf05070 */
[----:B------:R-:W-:Y:S02]  /*ed60*/  UIADD3 UR9, UR7, -UR4, URZ ;  /* 0x8000000407097290 */ /* 0x000fe4000fffe03f */
[----:B------:R-:W-:Y:S01]  /*ed70*/  UISETP.NE.AND.EX UP0, UPT, UR11, URZ, UPT, UP0 ;  /* 0x0000003f0b00728c */ /* 0x000fe2000bf05300 */
[----:B------:R-:W-:Y:S01]  /*ed80*/  ULDC UR4, c[0x0][0xdac] ;  /* 0x00036b0000047ab9 */ /* 0x000fe20000000800 */
[----:B------:R-:W-:Y:S01]  /*ed90*/  ULDC UR5, c[0x0][0x404] ;  /* 0x0001010000057ab9 */ /* 0x000fe20000000800 */
[----:B------:R-:W-:Y:S01]  /*eda0*/  UIADD3 UR6, UR6, UR4, URZ ;  /* 0x0000000406067290 */ /* 0x000fe2000fffe03f */
[----:B------:R-:W-:-:S02]  /*edb0*/  ULDC UR7, c[0x0][0x2e0] ;  /* 0x0000b80000077ab9 */ /* 0x000fc40000000800 */
[----:B------:R-:W-:Y:S01]  /*edc0*/  ULDC UR4, c[0x0][0x288] ;  /* 0x0000a20000047ab9 */ /* 0x000fe20000000800 */
[----:B------:R-:W-:Y:S02]  /*edd0*/  USHF.L.U32 UR37, UR6, 0x7, URZ ;  /* 0x0000000706257899 */ /* 0x000fe4000800063f */
[----:B------:R-:W-:Y:S02]  /*ede0*/  USEL UR6, UR5, 0x1, UP0 ;  /* 0x0000000105067887 */ /* 0x000fe40008000000 */
[----:B------:R-:W-:Y:S02]  /*edf0*/  UIADD3 UR5, UR37, 0x11f, -UR4 ;  /* 0x0000011f25057890 */ /* 0x000fe4000fffe804 */
[----:B------:R-:W-:Y:S02]  /*ee00*/  UIMAD UR4, UR6, UR7, 0x9f ;  /* 0x0000009f060474a4 */ /* 0x000fe4000f8e0207 */
[----:B------:R-:W-:Y:S02]  /*ee10*/  UIMAD UR6, UR6, UR7, UR5 ;  /* 0x00000007060672a4 */ /* 0x000fe4000f8e0205 */
[----:B------:R-:W-:Y:S01]  /*ee20*/  UIMAD.WIDE UR4, UR4, 0x66666667, URZ ;  /* 0x66666667040478a5 */ /* 0x000fe2000f8e023f */
[----:B------:R-:W-:Y:S01]  /*ee30*/  ULDC UR10, c[0x0][0xdc4] ;  /* 0x00037100000a7ab9 */ /* 0x000fe20000000800 */
[----:B------:R-:W-:-:S02]  /*ee40*/  UIMAD.WIDE UR6, UR6, 0x66666667, URZ ;  /* 0x66666667060678a5 */ /* 0x000fc4000f8e023f */
[----:B------:R-:W-:Y:S02]  /*ee50*/  UIMAD UR10, UR8, UR10, UR9 ;  /* 0x0000000a080a72a4 */ /* 0x000fe4000f8e0209 */
[----:B------:R-:W-:Y:S01]  /*ee60*/  USHF.R.U32.HI UR6, URZ, 0x1f, UR7 ;  /* 0x0000001f3f067899 */ /* 0x000fe20008011607 */
[----:B------:R-:W-:Y:S01]  /*ee70*/  UMOV UR8, UR5 ;  /* 0x0000000500087c82 */ /* 0x000fe20008000000 */
[----:B------:R-:W-:Y:S01]  /*ee80*/  ULDC UR11, c[0x0][0xdb8] ;  /* 0x00036e00000b7ab9 */ /* 0x000fe20000000800 */
[----:B------:R-:W-:Y:S02]  /*ee90*/  USHF.R.U32.HI UR9, URZ, 0x1f, UR8 ;  /* 0x0000001f3f097899 */ /* 0x000fe40008011608 */
[----:B------:R-:W-:Y:S02]  /*eea0*/  ULEA.HI.SX32 UR6, UR7, UR6, 0x1a ;  /* 0x0000000607067291 */ /* 0x000fe4000f8fd23f */
[----:B------:R-:W-:Y:S02]  /*eeb0*/  ULEA.HI.SX32 UR9, UR8, UR9, 0x1a ;  /* 0x0000000908097291 */ /* 0x000fe4000f8fd23f */
[----:B------:R-:W-:-:S02]  /*eec0*/  UISETP.NE.AND UP1, UPT, UR11, 0x1, UPT ;  /* 0x000000010b00788c */ /* 0x000fc4000bf25270 */
[----:B------:R-:W-:Y:S01]  /*eed0*/  UISETP.LT.AND UP0, UPT, UR9, UR6, UPT ;  /* 0x000000060900728c */ /* 0x000fe2000bf01270 */
[----:B------:R-:W-:-:S03]  /*eee0*/  UMOV UR39, UR10 ;  /* 0x0000000a00277c82 */ /* 0x000fc60008000000 */
[----:B------:R-:W-:-:S05]  /*eef0*/  USEL UR41, UR9, UR6, UP0 ;  /* 0x0000000609297287 */ /* 0x000fca0008000000 */
[----:B------:R-:W-:Y:S01]  /*ef00*/  @UP1 ULDC UR12, c[0x0][0xdbc] ;  /* 0x00036f00000c1ab9 */ /* 0x000fe20000000800 */
[----:B------:R-:W-:Y:S01]  /*ef10*/  ISETP.LT.AND P0, PT, RZ, UR41, PT ;  /* 0x00000029ff007c0c */ /* 0x000fe2000bf01270 */
[----:B------:R-:W-:Y:S01]  /*ef20*/  UIMAD.WIDE.U32 UR4, UR10, UR12, URZ ;  /* 0x0000000c0a0472a5 */ /* 0x000fe2000f8e003f */
[----:B------:R-:W-:-:S03]  /*ef30*/  @UP1 ULDC UR7, c[0x0][0xdc0] ;  /* 0x0003700000071ab9 */ /* 0x000fc60000000800 */
        /* <DEDUP_REMOVED lines=22> */
.L_x_4688:
        /* <DEDUP_REMOVED lines=23> */
.L_x_4690:
        /* <DEDUP_REMOVED lines=20> */
.L_x_4691:
        /* <DEDUP_REMOVED lines=20> */
.L_x_4692:
        /* <DEDUP_REMOVED lines=18> */
.L_x_4693:
        /* <DEDUP_REMOVED lines=13> */
[----:B--2---:R-:W-:Y:S02]  /*f680*/  @P1 SHF.R.U32.HI R18, RZ, R3, R0 ;  /* 0x00000003ff121219 */ /* 0x004fe40000011600 */
[----:B------:R-:W1:Y:S02]  /*f690*/  @P0 LDC.64 R2, c[0x0][0x9f8] ;  /* 0x00027e00ff020b82 */ /* 0x000e640000000a00 */
        /* <DEDUP_REMOVED lines=9> */
[----:B------:R-:W-:Y:S01]  /*f730*/  UMOV UR13, UR37 ;  /* 0x00000025000d7c82 */ /* 0x000fe20008000000 */
[----:B------:R-:W-:Y:S01]  /*f740*/  UMOV UR14, UR38 ;  /* 0x00000026000e7c82 */ /* 0x000fe20008000000 */
[----:B-1----:R-:W1:Y:S01]  /*f750*/  LDC.64 R2, c[0x0][0x3f8] ;  /* 0x0000fe00ff027b82 */ /* 0x002e620000000a00 */
[----:B------:R-:W-:Y:S01]  /*f760*/  UMOV UR15, UR39 ;  /* 0x00000027000f7c82 */ /* 0x000fe20008000000 */
[----:B------:R-:W-:Y:S01]  /*f770*/  UMOV UR6, 0xffffffff ;  /* 0xffffffff00067882 */ /* 0x000fe20000000000 */
[----:B------:R-:W-:Y:S01]  /*f780*/  SHF.R.U32.HI R4, RZ, 0x5, R4 ;  /* 0x00000005ff047819 */ /* 0x000fe20000011604 */
[----:B------:R-:W-:-:S03]  /*f790*/  VOTEU.ALL UP1, P2 ;  /* 0x00000000003f7886 */ /* 0x000fc60001020000 */
[----:B------:R-:W-:Y:S02]  /*f7a0*/  LOP3.LUT R4, R4, 0x3, RZ, 0xc0, !PT ;  /* 0x0000000304047812 */ /* 0x000fe400078ec0ff */
[----:B------:R-:W-:-:S04]  /*f7b0*/  @!UP1 UIADD3 UR4, UP0, UR44, 0x270, URZ ;  /* 0x000002702c049890 */ /* 0x000fc8000ff1e03f */
[----:B------:R-:W-:-:S09]  /*f7c0*/  @!UP1 UIADD3.X UR5, URZ, UR45, URZ, UP0, !UPT ;  /* 0x0000002d3f059290 */ /* 0x000fd200087fe43f */
[----:B------:R3:W-:Y:S01]  /*f7d0*/  @!UP1 UTMAPF.L2.4D [UR36], [UR4] ;  /* 0x00000024040095b8 */ /* 0x0007e20008018000 */
[----:B-1----:R-:W-:-:S04]  /*f7e0*/  ISETP.NE.U32.AND P1, PT, R2, RZ, PT ;  /* 0x000000ff0200720c */ /* 0x002fc80003f25070 */
[----:B------:R-:W-:Y:S01]  /*f7f0*/  ISETP.NE.AND.EX P1, PT, R3, RZ, PT, P1 ;  /* 0x000000ff0300720c */ /* 0x000fe20003f25310 */
[----:B------:R3:W-:Y:S01]  /*f800*/  @!UP1 UTMAPF.L2.4D [UR8], [UR4] ;  /* 0x00000008040095b8 */ /* 0x0007e20008018000 */
[----:B------:R3:W-:Y:S01]  /*f810*/  @!UP1 UTMAPF.L2.4D [UR12], [UR4] ;  /* 0x0000000c040095b8 */ /* 0x0007e20008018000 */
[----:B--2---:R-:W-:Y:S01]  /*f820*/  SHF.R.S32.HI R10, RZ, 0x1f, R9 ;  /* 0x0000001fff0a7819 */ /* 0x004fe20000011409 */
[----:B------:R3:W-:Y:S01]  /*f830*/  STL [R1+0x4], R9 ;  /* 0x0000040901007387 */ /* 0x0007e20000100800 */
[----:B------:R-:W-:-:S03]  /*f840*/  SEL R0, R9, RZ, !P1 ;  /* 0x000000ff09007207 */ /* 0x000fc60004800000 */
[----:B------:R3:W-:Y:S01]  /*f850*/  STL [R1+0x8], R10 ;  /* 0x0000080a01007387 */ /* 0x0007e20000100800 */
[----:B------:R-:W-:Y:S05]  /*f860*/  BRA.DIV UR6, `(.L_x_4694) ;  /* 0x0000003606c87947 */ /* 0x000fea000b800000 */
[----:B------:R1:W2:Y:S02]  /*f870*/  SHFL.IDX PT, R14, R4, RZ, 0x1f ;  /* 0x00001fff040e7589 */ /* 0x0002a400000e0000 */
.L_x_4759:
        /* <DEDUP_REMOVED lines=8> */
.L_x_4762:
[----:B------:R-:W-:Y:S05]  /*f900*/  @!P6 BRA `(.L_x_4697) ;  /* 0x000000040074e947 */ /* 0x000fea0003800000 */
[----:B------:R-:W-:Y:S01]  /*f910*/  IMAD.MOV.U32 R0, RZ, RZ, R9 ;  /* 0x000000ffff007224 */ /* 0x000fe200078e0009 */
[----:B------:R-:W-:Y:S06]  /*f920*/  @!P1 BRA `(.L_x_4698) ;  /* 0x0000000000449947 */ /* 0x000fec0003800000 */
[----:B------:R-:W2:Y:S01]  /*f930*/  LDC R7, c[0x0][0x41c] ;  /* 0x00010700ff077b82 */ /* 0x000ea20000000800 */
[----:B------:R-:W-:Y:S01]  /*f940*/  ULDC.64 UR4, c[0x0][0x408] ;  /* 0x0001020000047ab9 */ /* 0x000fe20000000a00 */
[----:B--2---:R-:W-:-:S13]  /*f950*/  ISETP.NE.AND P0, PT, R7, 0x1, PT ;  /* 0x000000010700780c */ /* 0x004fda0003f05270 */
[----:B-1----:R-:W1:Y:S02]  /*f960*/  @P0 LDC.64 R4, c[0x0][0x420] ;  /* 0x00010800ff040b82 */ /* 0x002e640000000a00 */
        /* <DEDUP_REMOVED lines=13> */
.L_x_4698:
[----:B--2---:R-:W2:Y:S01]  /*fa40*/  LDL R2, [R1] ;  /* 0x0000000001027983 */ /* 0x004ea20000100800 */
[----:B-1----:R-:W-:Y:S02]  /*fa50*/  LEA R4, R19, UR40, 0x3 ;  /* 0x0000002813047c11 */ /* 0x002fe4000f8e18ff */
[----:B------:R-:W-:Y:S02]  /*fa60*/  ISETP.NE.AND P0, PT, R8, RZ, PT ;  /* 0x000000ff0800720c */ /* 0x000fe40003f05270 */
[----:B--2---:R-:W-:-:S04]  /*fa70*/  SHF.L.U32 R3, R2, 0x1f, RZ ;  /* 0x0000001f02037819 */ /* 0x004fc800000006ff */
[----:B------:R-:W1:Y:S02]  /*fa80*/  SYNCS.PHASECHK.TRANS64.TRYWAIT P3, [R4+URZ+0x33480], R3 ;  /* 0x03348003040075a7 */ /* 0x000e64000806017f */
[----:B-1----:R-:W-:Y:S05]  /*fa90*/  @!P3 BRA `(.L_x_4699) ;  /* 0x00000034007cb947 */ /* 0x002fea0003800000 */
.L_x_4763:
        /* <DEDUP_REMOVED lines=8> */
.L_x_4700:
        /* <DEDUP_REMOVED lines=28> */
.L_x_4764:
        /* <DEDUP_REMOVED lines=8> */
.L_x_4702:
        /* <DEDUP_REMOVED lines=24> */
.L_x_4697:
        /* <DEDUP_REMOVED lines=9> */
[----:B------:R-:W-:Y:S01]  /*ff70*/  @P0 IMAD.MOV.U32 R2, RZ, RZ, 0x6000 ;  /* 0x00006000ff020424 */ /* 0x000fe200078e00ff */
        /* <DEDUP_REMOVED lines=20> */
[----:B----4-:R-:W-:Y:S01]  /*100c0*/  NOP ;  /* 0x0000000000007918 */ /* 0x010fe20000000000 */
.L_x_4695:
[----:B-12---:R-:W2:Y:S01]  /*100d0*/  LDL.LU R3, [R1+0x18] ;  /* 0x0000180001037983 */ /* 0x006ea20000300800 */
[----:B------:R-:W-:Y:S01]  /*100e0*/  BSSY B0, `(.L_x_4703) ;  /* 0x0000009000007945 */ /* 0x000fe20003800000 */
[----:B--2---:R-:W-:-:S05]  /*100f0*/  VIADD R3, R3, 0x1 ;  /* 0x0000000103037836 */ /* 0x004fca0000000000 */
[----:B------:R-:W-:Y:S01]  /*10100*/  LEA.HI R2, R3, R3, RZ, 0x1 ;  /* 0x0000000303027211 */ /* 0x000fe200078f08ff */
[----:B------:R1:W-:Y:S03]  /*10110*/  STL [R1+0x18], R3 ;  /* 0x0000180301007387 */ /* 0x0003e60000100800 */
[----:B------:R-:W-:-:S05]  /*10120*/  LOP3.LUT R2, R2, 0xfffffffe, RZ, 0xc0, !PT ;  /* 0xfffffffe02027812 */ /* 0x000fca00078ec0ff */
[----:B------:R-:W-:-:S05]  /*10130*/  IMAD.IADD R2, R3, 0x1, -R2 ;  /* 0x0000000103027824 */ /* 0x000fca00078e0a02 */
[----:B------:R-:W-:-:S04]  /*10140*/  SHF.L.U32 R2, R2, 0x1f, RZ ;  /* 0x0000001f02027819 */ /* 0x000fc800000006ff */
[----:B------:R-:W2:Y:S02]  /*10150*/  SYNCS.PHASECHK.TRANS64.TRYWAIT P0, [UR40+0x33420], R2 ;  /* 0x03342002ff0075a7 */ /* 0x000ea40008000168 */
[----:B-12---:R-:W-:Y:S05]  /*10160*/  @!P0 BRA `(.L_x_4704) ;  /* 0x0000002c00f08947 */ /* 0x006fea0003800000 */
.L_x_4765:
[----:B---3--:R-:W-:Y:S05]  /*10170*/  BSYNC B0 ;  /* 0x0000000000007941 */ /* 0x008fea0003800000 */
.L_x_4703:
[----:B------:R-:W-:-:S06]  /*10180*/  UISETP.GE.AND UP0, UPT, UR41, 0x2, UPT ;  /* 0x000000022900788c */ /* 0x000fcc000bf06270 */
[----:B------:R-:W-:-:S13]  /*10190*/  PLOP3.LUT P0, PT, PT, PT, UP0, 0x80, 0x0 ;  /* 0x000000000000781c */ /* 0x000fda0003f0f008 */
[----:B------:R-:W-:Y:S05]  /*101a0*/  @!P0 BRA `(.L_x_4705) ;  /* 0x0000001800008947 */ /* 0x000fea0003800000 */
[----:B-1----:R1:W5:Y:S01]  /*101b0*/  LDL.LU R2, [R1] ;  /* 0x0000000001027983 */ /* 0x0023620000300800 */
[----:B------:R-:W-:Y:S01]  /*101c0*/  UIADD3 UR4, UR41, -0x2, URZ ;  /* 0xfffffffe29047890 */ /* 0x000fe2000fffe03f */
[----:B------:R-:W-:-:S05]  /*101d0*/  IMAD.MOV.U32 R8, RZ, RZ, R19 ;  /* 0x000000ffff087224 */ /* 0x000fca00078e0013 */
[----:B------:R-:W-:-:S07]  /*101e0*/  IMAD.U32 R3, RZ, RZ, UR4 ;  /* 0x00000004ff037e24 */ /* 0x000fce000f8e00ff */
.L_x_4729:
[----:B------:R-:W-:Y:S01]  /*101f0*/  VIADD R19, R8, 0x1 ;  /* 0x0000000108137836 */ /* 0x000fe20000000000 */
[----:B------:R-:W-:Y:S05]  /*10200*/  YIELD ;  /* 0x0000000000007946 */ /* 0x000fea0003800000 */
[----:B------:R-:W-:Y:S01]  /*10210*/  ISETP.NE.AND P0, PT, R19, 0x2, PT ;  /* 0x000000021300780c */ /* 0x000fe20003f05270 */
[----:B------:R-:W-:Y:S03]  /*10220*/  BSSY B0, `(.L_x_4706) ;  /* 0x00000a5000007945 */ /* 0x000fe60003800000 */
[----:B------:R-:W-:-:S02]  /*10230*/  SEL R4, RZ, 0x1, P0 ;  /* 0x00000001ff047807 */ /* 0x000fc40000000000 */
[----:B------:R-:W-:Y:S02]  /*10240*/  SEL R19, R19, RZ, P0 ;  /* 0x000000ff13137207 */ /* 0x000fe40000000000 */
[----:B-----5:R-:W-:-:S05]  /*10250*/  LOP3.LUT R10, R2, R4, RZ, 0x3c, !PT ;  /* 0x00000004020a7212 */ /* 0x020fca00078e3cff */
[----:B--2---:R2:W-:Y:S01]  /*10260*/  STL [R1], R10 ;  /* 0x0000000a01007387 */ /* 0x0045e20000100800 */
        /* <DEDUP_REMOVED lines=23> */
.L_x_4708:
        /* <DEDUP_REMOVED lines=8> */
.L_x_4766:
[----:B------:R-:W-:Y:S05]  /*10460*/  BSYNC B1 ;  /* 0x0000000000017941 */ /* 0x000fea0003800000 */
.L_x_4709:
        /* <DEDUP_REMOVED lines=9> */
.L_x_4712:
[----:B------:R-:W-:Y:S05]  /*10500*/  BSYNC B1 ;  /* 0x0000000000017941 */ /* 0x000fea0003800000 */
.L_x_4711:
        /* <DEDUP_REMOVED lines=11> */
[----:B--2---:R-:W-:Y:S01]  /*105c0*/  VIADD R10, R4, 0xf200 ;  /* 0x0000f200040a7836 */ /* 0x004fe20000000000 */
[----:B------:R-:W-:-:S09]  /*105d0*/  UMOV UR7, 0x14f00000 ;  /* 0x14f0000000077882 */ /* 0x000fd20000000000 */
.L_x_4713:
        /* <DEDUP_REMOVED lines=16> */
.L_x_4714:
        /* <DEDUP_REMOVED lines=16> */
.L_x_4715:
        /* <DEDUP_REMOVED lines=12> */
.L_x_4767:
[----:B------:R-:W-:Y:S05]  /*108a0*/  BSYNC B1 ;  /* 0x0000000000017941 */ /* 0x000fea0003800000 */
.L_x_4716:
        /* <DEDUP_REMOVED lines=11> */
.L_x_4719:
[----:B------:R-:W-:Y:S05]  /*10960*/  BSYNC B1 ;  /* 0x0000000000017941 */ /* 0x000fea0003800000 */
.L_x_4718:
        /* <DEDUP_REMOVED lines=9> */
.L_x_4720:
        /* <DEDUP_REMOVED lines=15> */
.L_x_4721:
        /* <DEDUP_REMOVED lines=15> */
.L_x_4722:
        /* <DEDUP_REMOVED lines=9> */
.L_x_4707:
[----:B------:R-:W-:Y:S05]  /*10c70*/  BSYNC B0 ;  /* 0x0000000000007941 */ /* 0x000fea0003800000 */
.L_x_4706:
[----:B------:R-:W3:Y:S02]  /*10c80*/  LDL R5, [R1+0x1c] ;  /* 0x00001c0001057983 */ /* 0x000ee40000100800 */
[----:B---3--:R-:W-:-:S13]  /*10c90*/  ISETP.NE.AND P0, PT, R5, 0x3, PT ;  /* 0x000000030500780c */ /* 0x008fda0003f05270 */
[----:B------:R-:W-:Y:S05]  /*10ca0*/  @!P0 BRA `(.L_x_4723) ;  /* 0x0000000000048947 */ /* 0x000fea0003800000 */
[----:B------:R-:W-:Y:S01]  /*10cb0*/  BPT.TRAP 0x1 ;  /* 0x000000040000795c */ /* 0x000fe20000300000 */
.L_x_4723:
[----:B------:R-:W3:Y:S01]  /*10cc0*/  LDL R5, [R1+0x10] ;  /* 0x0000100001057983 */ /* 0x000ee20000100800 */
[----:B------:R-:W-:Y:S01]  /*10cd0*/  LOP3.LUT R4, R2, 0x1, RZ, 0x3c, !PT ;  /* 0x0000000102047812 */ /* 0x000fe200078e3cff */
[----:B------:R-:W-:Y:S01]  /*10ce0*/  BSSY B0, `(.L_x_4724) ;  /* 0x0000006000007945 */ /* 0x000fe20003800000 */
[----:B------:R-:W-:Y:S02]  /*10cf0*/  LEA R12, R8, UR40, 0x3 ;  /* 0x00000028080c7c11 */ /* 0x000fe4000f8e18ff */
[----:B------:R-:W-:-:S04]  /*10d00*/  SHF.L.U32 R4, R4, 0x1f, RZ ;  /* 0x0000001f04047819 */ /* 0x000fc800000006ff */
[----:B------:R-:W4:Y:S01]  /*10d10*/  SYNCS.PHASECHK.TRANS64.TRYWAIT P3, [R12+URZ+0x33470], R4 ;  /* 0x033470040c0075a7 */ /* 0x000f22000806017f */
[----:B---3--:R-:W-:Y:S01]  /*10d20*/  ISETP.NE.AND P0, PT, R5, 0x3, PT ;  /* 0x000000030500780c */ /* 0x008fe20003f05270 */
[----:B----4-:R-:W-:-:S12]  /*10d30*/  @!P3 BRA `(.L_x_4725) ;  /* 0x00000024003cb947 */ /* 0x010fd80003800000 */
.L_x_4768:
[----:B------:R-:W-:Y:S05]  /*10d40*/  BSYNC B0 ;  /* 0x0000000000007941 */ /* 0x000fea0003800000 */
.L_x_4724:
[----:B------:R-:W-:Y:S05]  /*10d50*/  @!P0 BRA `(.L_x_4726) ;  /* 0x0000000000048947 */ /* 0x000fea0003800000 */
[----:B------:R-:W-:Y:S01]  /*10d60*/  BPT.TRAP 0x1 ;  /* 0x000000040000795c */ /* 0x000fe20000300000 */
.L_x_4726:
[----:B---3--:R-:W-:Y:S01]  /*10d70*/  SHF.L.U32 R4, R2, 0x1f, RZ ;  /* 0x0000001f02047819 */ /* 0x008fe200000006ff */
[----:B------:R-:W-:-:S03]  /*10d80*/  IMAD R2, R8, 0x7800, RZ ;  /* 0x0000780008027824 */ /* 0x000fc600078e02ff */
[----:B------:R-:W3:Y:S02]  /*10d90*/  SYNCS.PHASECHK.TRANS64.TRYWAIT P3, [R12+URZ+0x33460], R4 ;  /* 0x033460040c0075a7 */ /* 0x000ee4000806017f */
[----:B---3--:R-:W-:Y:S05]  /*10da0*/  @!P3 BRA `(.L_x_4727) ;  /* 0x000000240034b947 */ /* 0x008fea0003800000 */
.L_x_4769:
[C---:B---3--:R-:W-:Y:S01]  /*10db0*/  LOP3.LUT R4, R2.reuse, R17, RZ, 0xfc, !PT ;  /* 0x0000001102047212 */ /* 0x048fe200078efcff */
[----:B------:R-:W-:Y:S05]  /*10dc0*/  WARPSYNC.ALL ;  /* 0x0000000000007948 */ /* 0x000fea0003800000 */
[----:B------:R-:W3:Y:S01]  /*10dd0*/  LDSM.16.MT88.4 R4, [R4+UR40+0xf200] ;  /* 0x00f200280404783b */ /* 0x000ee20008004200 */
[----:B------:R-:W-:Y:S02]  /*10de0*/  IMAD.U32 R14, RZ, RZ, UR40 ;  /* 0x00000028ff0e7e24 */ /* 0x000fe4000f8e00ff */
[----:B------:R-:W-:Y:S02]  /*10df0*/  VIADD R15, R2, 0x2800 ;  /* 0x00002800020f7836 */ /* 0x000fe40000000000 */
[----:B------:R-:W-:-:S02]  /*10e00*/  VIADD R14, R14, 0x200 ;  /* 0x000002000e0e7836 */ /* 0x000fc40000000000 */
[C---:B------:R-:W-:Y:S02]  /*10e10*/  VIADD R13, R2.reuse, 0x800 ;  /* 0x00000800020d7836 */ /* 0x040fe40000000000 */
[C---:B------:R-:W-:Y:S02]  /*10e20*/  VIADD R20, R2.reuse, 0x1800 ;  /* 0x0000180002147836 */ /* 0x040fe40000000000 */
[----:B------:R-:W-:Y:S01]  /*10e30*/  VIADD R21, R2, 0x5800 ;  /* 0x0000580002157836 */ /* 0x000fe20000000000 */
[C-C-:B---3--:R-:W-:Y:S02]  /*10e40*/  PRMT R8, R4.reuse, 0x6420, R5.reuse ;  /* 0x0000642004087816 */ /* 0x148fe40000000005 */
[----:B------:R-:W-:Y:S02]  /*10e50*/  PRMT R9, R4, 0x7531, R5 ;  /* 0x0000753104097816 */ /* 0x000fe40000000005 */
[----:B------:R-:W-:Y:S02]  /*10e60*/  LOP3.LUT R4, R2, R16, RZ, 0xfc, !PT ;  /* 0x0000001002047212 */ /* 0x000fe400078efcff */
[----:B--2---:R-:W-:-:S02]  /*10e70*/  PRMT R10, R6, 0x6420, R7 ;  /* 0x00006420060a7816 */ /* 0x004fc40000000007 */
[----:B------:R-:W-:Y:S01]  /*10e80*/  PRMT R11, R6, 0x7531, R7 ;  /* 0x00007531060b7816 */ /* 0x000fe20000000007 */
[----:B------:R-:W-:-:S05]  /*10e90*/  IMAD.IADD R4, R14, 0x1, R4 ;  /* 0x000000010e047824 */ /* 0x000fca00078e0204 */
[----:B------:R2:W-:Y:S02]  /*10ea0*/  STSM.16.M88.4 [R4], R8 ;  /* 0x0000000804007844 */ /* 0x0005e40000000200 */
[C---:B--2---:R-:W-:Y:S02]  /*10eb0*/  LOP3.LUT R4, R15.reuse, R17, RZ, 0xfc, !PT ;  /* 0x000000110f047212 */ /* 0x044fe400078efcff */
[----:B------:R-:W-:-:S04]  /*10ec0*/  LOP3.LUT R15, R15, R16, RZ, 0xfc, !PT ;  /* 0x000000100f0f7212 */ /* 0x000fc800078efcff */
[----:B------:R-:W2:Y:S02]  /*10ed0*/  LDSM.16.MT88.4 R4, [R4+UR40+0xf200] ;  /* 0x00f200280404783b */ /* 0x000ea40008004200 */
[C-C-:B--2---:R-:W-:Y:S02]  /*10ee0*/  PRMT R8, R4.reuse, 0x6420, R5.reuse ;  /* 0x0000642004087816 */ /* 0x144fe40000000005 */
        /* <DEDUP_REMOVED lines=132> */
[----:B------:R-:W-:Y:S01]  /*11730*/  VIADD R5, R5, 0x200 ;  /* 0x0000020005057836 */ /* 0x000fe20000000000 */
[----:B------:R-:W-:-:S03]  /*11740*/  LOP3.LUT R4, R14, R17, RZ, 0xfc, !PT ;  /* 0x000000110e047212 */ /* 0x000fc600078efcff */
        /* <DEDUP_REMOVED lines=28> */
.L_x_4728:
[----:B--2---:R2:W5:Y:S01]  /*11910*/  LDL R2, [R1] ;  /* 0x0000000001027983 */ /* 0x0045620000100800 */
[----:B---3--:R3:W-:Y:S01]  /*11920*/  SYNCS.ARRIVE.TRANS64.A1T0 RZ, [R12+URZ+0x33450], RZ ;  /* 0x033450ff0cff79a7 */ /* 0x0087e2000810003f */
[----:B------:R-:W-:Y:S01]  /*11930*/  BAR.SYNC.DEFER_BLOCKING 0x2, 0x80 ;  /* 0x0082000000007b1d */ /* 0x000fe20000010000 */
[C---:B------:R-:W-:Y:S01]  /*11940*/  ISETP.GT.AND P0, PT, R3.reuse, RZ, PT ;  /* 0x000000ff0300720c */ /* 0x040fe20003f04270 */
[----:B------:R-:W-:Y:S02]  /*11950*/  VIADD R3, R3, 0xffffffff ;  /* 0xffffffff03037836 */ /* 0x000fe40000000000 */
[----:B---3--:R-:W-:-:S05]  /*11960*/  @!P2 VIADD R12, R12, 0x33480 ;  /* 0x000334800c0ca836 */ /* 0x008fca0000000000 */
[----:B------:R-:W-:Y:S01]  /*11970*/  @!P2 PRMT R12, RZ, 0x654, R12 ;  /* 0x00000654ff0ca816 */ /* 0x000fe2000000000c */
[----:B------:R-:W-:-:S03]  /*11980*/  IMAD.MOV.U32 R8, RZ, RZ, R19 ;  /* 0x000000ffff087224 */ /* 0x000fc600078e0013 */
[----:B------:R2:W-:Y:S01]  /*11990*/  @!P2 SYNCS.ARRIVE.TRANS64.RED.A1T0 RZ, [R12+URZ], RZ ;  /* 0x000000ff0cffa9a7 */ /* 0x0005e2000810043f */
[----:B------:R-:W-:Y:S05]  /*119a0*/  @P0 BRA `(.L_x_4729) ;  /* 0xffffffe800100947 */ /* 0x000fea000383ffff */
.L_x_4705:
[----:B------:R-:W3:Y:S01]  /*119b0*/  LDL R4, [R1+0x1c] ;  /* 0x00001c0001047983 */ /* 0x000ee20000100800 */
[----:B------:R-:W-:Y:S01]  /*119c0*/  BSSY B0, `(.L_x_4730) ;  /* 0x0000010000007945 */ /* 0x000fe20003800000 */
[----:B---3--:R-:W-:-:S03]  /*119d0*/  ISETP.NE.AND P1, PT, R4, 0x3, PT ;  /* 0x000000030400780c */ /* 0x008fc60003f25270 */
[----:B------:R-:W-:Y:S10]  /*119e0*/  @P2 BRA `(.L_x_4731) ;  /* 0x0000000000342947 */ /* 0x000ff40003800000 */
[----:B------:R-:W3:Y:S01]  /*119f0*/  S2R R5, SR_LANEID ;  /* 0x0000000000057919 */ /* 0x000ee20000000000 */
[----:B------:R-:W-:Y:S01]  /*11a00*/  VOTEU.ANY UR4, UPT, PT ;  /* 0x0000000000047886 */ /* 0x000fe200038e0100 */
[----:B-1---5:R-:W1:Y:S01]  /*11a10*/  LDC.64 R2, c[0x0][0xdf0] ;  /* 0x00037c00ff027b82 */ /* 0x022e620000000a00 */
[----:B------:R-:W3:Y:S02]  /*11a20*/  FLO.U32 R0, UR4 ;  /* 0x0000000400007d00 */ /* 0x000ee400080e0000 */
[----:B---3--:R-:W-:-:S06]  /*11a30*/  ISETP.EQ.U32.AND P0, PT, R0, R5, PT ;  /* 0x000000050000720c */ /* 0x008fcc0003f02070 */
[----:B------:R-:W1:Y:S07]  /*11a40*/  POPC R5, UR4 ;  /* 0x0000000400057d09 */ /* 0x000e6e0008000000 */
[----:B-1----:R-:W3:Y:S01]  /*11a50*/  @P0 ATOMG.E.ADD.STRONG.GPU PT, R3, desc[UR46][R2.64], R5 ;  /* 0x00000005020309a8 */ /* 0x002ee200081ee1ee */
[----:B------:R-:W1:Y:S02]  /*11a60*/  S2R R4, SR_LTMASK ;  /* 0x0000000000047919 */ /* 0x000e640000003900 */
[----:B-1----:R-:W-:-:S04]  /*11a70*/  LOP3.LUT R4, R4, UR4, RZ, 0xc0, !PT ;  /* 0x0000000404047c12 */ /* 0x002fc8000f8ec0ff */
[----:B------:R-:W1:Y:S01]  /*11a80*/  POPC R7, R4 ;  /* 0x0000000400077309 */ /* 0x000e620000000000 */
[----:B---3--:R-:W1:Y:S02]  /*11a90*/  SHFL.IDX PT, R0, R3, R0, 0x1f ;  /* 0x00001f0003007589 */ /* 0x008e6400000e0000 */
[----:B-1----:R-:W-:-:S05]  /*11aa0*/  IADD3 R0, R0, UR42, R7 ;  /* 0x0000002a00007c10 */ /* 0x002fca000fffe007 */
[----:B------:R3:W-:Y:S02]  /*11ab0*/  STL [R1+0xc], R0 ;  /* 0x00000c0001007387 */ /* 0x0007e40000100800 */
.L_x_4731:
[----:B------:R-:W-:Y:S05]  /*11ac0*/  BSYNC B0 ;  /* 0x0000000000007941 */ /* 0x000fea0003800000 */
.L_x_4730:
[----:B------:R-:W-:Y:S05]  /*11ad0*/  @!P1 BRA `(.L_x_4732) ;  /* 0x0000000000049947 */ /* 0x000fea0003800000 */
[----:B------:R-:W-:Y:S01]  /*11ae0*/  BPT.TRAP 0x1 ;  /* 0x000000040000795c */ /* 0x000fe20000300000 */
.L_x_4732:
[----:B---3--:R-:W3:Y:S04]  /*11af0*/  LDL R0, [R1] ;  /* 0x0000000001007983 */ /* 0x008ee80000100800 */
[----:B-1---5:R-:W4:Y:S01]  /*11b00*/  LDL R2, [R1+0x10] ;  /* 0x0000100001027983 */ /* 0x022f220000100800 */
[----:B------:R-:W-:Y:S01]  /*11b10*/  BSSY B0, `(.L_x_4733) ;  /* 0x0000007000007945 */ /* 0x000fe20003800000 */
[----:B---3--:R-:W-:Y:S02]  /*11b20*/  LOP3.LUT R3, R0, 0x1, RZ, 0x3c, !PT ;  /* 0x0000000100037812 */ /* 0x008fe400078e3cff */
[----:B------:R-:W-:Y:S02]  /*11b30*/  LEA R0, R19, UR40, 0x3 ;  /* 0x0000002813007c11 */ /* 0x000fe4000f8e18ff */
[----:B------:R-:W-:-:S02]  /*11b40*/  SHF.L.U32 R3, R3, 0x1f, RZ ;  /* 0x0000001f03037819 */ /* 0x000fc400000006ff */
[----:B----4-:R-:W-:Y:S02]  /*11b50*/  ISETP.NE.AND P1, PT, R2, 0x3, PT ;  /* 0x000000030200780c */ /* 0x010fe40003f25270 */
[----:B------:R-:W1:Y:S02]  /*11b60*/  SYNCS.PHASECHK.TRANS64.TRYWAIT P0, [R0+URZ+0x33470], R3 ;  /* 0x03347003000075a7 */ /* 0x000e64000800017f */
[----:B-1----:R-:W-:Y:S09]  /*11b70*/  @!P0 BRA `(.L_x_4734) ;  /* 0x0000001400d48947 */ /* 0x002ff20003800000 */
.L_x_4770:
[----:B------:R-:W-:Y:S05]  /*11b80*/  BSYNC B0 ;  /* 0x0000000000007941 */ /* 0x000fea0003800000 */
.L_x_4733:
[----:B------:R-:W-:Y:S05]  /*11b90*/  @!P1 BRA `(.L_x_4735) ;  /* 0x0000000000049947 */ /* 0x000fea0003800000 */
[----:B------:R-:W-:Y:S01]  /*11ba0*/  BPT.TRAP 0x1 ;  /* 0x000000040000795c */ /* 0x000fe20000300000 */
.L_x_4735:
[----:B------:R-:W1:Y:S02]  /*11bb0*/  LDL R2, [R1] ;  /* 0x0000000001027983 */ /* 0x000e640000100800 */
[----:B-1----:R-:W-:-:S04]  /*11bc0*/  SHF.L.U32 R3, R2, 0x1f, RZ ;  /* 0x0000001f02037819 */ /* 0x002fc800000006ff */
[----:B------:R-:W1:Y:S02]  /*11bd0*/  SYNCS.PHASECHK.TRANS64.TRYWAIT P0, [R0+URZ+0x33460], R3 ;  /* 0x03346003000075a7 */ /* 0x000e64000800017f */
[----:B-1----:R-:W-:Y:S05]  /*11be0*/  @!P0 BRA `(.L_x_4736) ;  /* 0x0000001400cc8947 */ /* 0x002fea0003800000 */
.L_x_4771:
[----:B------:R-:W-:Y:S01]  /*11bf0*/  IMAD R2, R19, 0x7800, RZ ;  /* 0x0000780013027824 */ /* 0x000fe200078e02ff */
[----:B------:R-:W-:Y:S05]  /*11c00*/  WARPSYNC.ALL ;  /* 0x0000000000007948 */ /* 0x000fea0003800000 */
[C---:B-1----:R-:W-:Y:S01]  /*11c10*/  LOP3.LUT R3, R2.reuse, R17, RZ, 0xfc, !PT ;  /* 0x0000001102037212 */ /* 0x042fe200078efcff */
[----:B------:R-:W-:Y:S02]  /*11c20*/  IMAD.U32 R15, RZ, RZ, UR40 ;  /* 0x00000028ff0f7e24 */ /* 0x000fe4000f8e00ff */
[----:B------:R-:W-:Y:S02]  /*11c30*/  VIADD R13, R2, 0x2800 ;  /* 0x00002800020d7836 */ /* 0x000fe40000000000 */
[----:B------:R1:W3:Y:S01]  /*11c40*/  LDSM.16.MT88.4 R4, [R3+UR40+0xf200] ;  /* 0x00f200280304783b */ /* 0x0002e20008004200 */
[----:B------:R-:W-:-:S02]  /*11c50*/  VIADD R15, R15, 0x200 ;  /* 0x000002000f0f7836 */ /* 0x000fc40000000000 */
[C---:B------:R-:W-:Y:S02]  /*11c60*/  VIADD R20, R2.reuse, 0x5000 ;  /* 0x0000500002147836 */ /* 0x040fe40000000000 */
[C---:B------:R-:W-:Y:S02]  /*11c70*/  VIADD R18, R2.reuse, 0x2000 ;  /* 0x0000200002127836 */ /* 0x040fe40000000000 */
[----:B-1----:R-:W-:Y:S01]  /*11c80*/  VIADD R3, R2, 0x800 ;  /* 0x0000080002037836 */ /* 0x002fe20000000000 */
[----:B------:R-:W-:Y:S02]  /*11c90*/  LOP3.LUT R14, R20, R17, RZ, 0xfc, !PT ;  /* 0x00000011140e7212 */ /* 0x000fe400078efcff */
[C-C-:B---3--:R-:W-:Y:S02]  /*11ca0*/  PRMT R8, R4.reuse, 0x6420, R5.reuse ;  /* 0x0000642004087816 */ /* 0x148fe40000000005 */
[----:B------:R-:W-:Y:S02]  /*11cb0*/  PRMT R9, R4, 0x7531, R5 ;  /* 0x0000753104097816 */ /* 0x000fe40000000005 */
[----:B------:R-:W-:-:S02]  /*11cc0*/  LOP3.LUT R4, R2, R16, RZ, 0xfc, !PT ;  /* 0x0000001002047212 */ /* 0x000fc400078efcff */
[C-C-:B------:R-:W-:Y:S02]  /*11cd0*/  PRMT R10, R6.reuse, 0x6420, R7.reuse ;  /* 0x00006420060a7816 */ /* 0x140fe40000000007 */
[----:B------:R-:W-:Y:S01]  /*11ce0*/  PRMT R11, R6, 0x7531, R7 ;  /* 0x00007531060b7816 */ /* 0x000fe20000000007 */
[----:B--2---:R-:W-:Y:S01]  /*11cf0*/  IMAD.IADD R12, R15, 0x1, R4 ;  /* 0x000000010f0c7824 */ /* 0x004fe200078e0204 */
        /* <DEDUP_REMOVED lines=13> */
[----:B-1----:R-:W-:Y:S01]  /*11dd0*/  VIADD R14, R2, 0x1800 ;  /* 0x00001800020e7836 */ /* 0x002fe20000000000 */
[C-C-:B--2---:R-:W-:Y:S02]  /*11de0*/  PRMT R8, R4.reuse, 0x6420, R5.reuse ;  /* 0x0000642004087816 */ /* 0x144fe40000000005 */
[----:B------:R-:W-:Y:S02]  /*11df0*/  PRMT R9, R4, 0x7531, R5 ;  /* 0x0000753104097816 */ /* 0x000fe40000000005 */
[----:B------:R-:W-:-:S02]  /*11e00*/  LOP3.LUT R4, R12, R16, RZ, 0xfc, !PT ;  /* 0x000000100c047212 */ /* 0x000fc400078efcff */
[C-C-:B------:R-:W-:Y:S02]  /*11e10*/  PRMT R10, R6.reuse, 0x6420, R7.reuse ;  /* 0x00006420060a7816 */ /* 0x140fe40000000007 */
[----:B------:R-:W-:Y:S01]  /*11e20*/  PRMT R11, R6, 0x7531, R7 ;  /* 0x00007531060b7816 */ /* 0x000fe20000000007 */
[----:B------:R-:W-:Y:S01]  /*11e30*/  IMAD.IADD R4, R15, 0x1, R4 ;  /* 0x000000010f047824 */ /* 0x000fe200078e0204 */
[----:B------:R-:W-:Y:S02]  /*11e40*/  LOP3.LUT R5, R3, R17, RZ, 0xfc, !PT ;  /* 0x0000001103057212 */ /* 0x000fe400078efcff */
[----:B------:R-:W-:Y:S02]  /*11e50*/  LOP3.LUT R3, R14, R16, RZ, 0xfc, !PT ;  /* 0x000000100e037212 */ /* 0x000fe400078efcff */
[----:B------:R-:W-:Y:S03]  /*11e60*/  STSM.16.M88.4 [R4], R8 ;  /* 0x0000000804007844 */ /* 0x000fe60000000200 */
[----:B------:R-:W-:Y:S01]  /*11e70*/  IMAD.IADD R3, R15, 0x1, R3 ;  /* 0x000000010f037824 */ /* 0x000fe200078e0203 */
[----:B------:R-:W1:Y:S02]  /*11e80*/  LDSM.16.MT88.4 R4, [R5+UR40+0xf200] ;  /* 0x00f200280504783b */ /* 0x000e640008004200 */
[----:B-1----:R-:W-:-:S02]  /*11e90*/  PRMT R8, R4, 0x6420, R5 ;  /* 0x0000642004087816 */ /* 0x002fc40000000005 */
[----:B------:R-:W-:Y:S02]  /*11ea0*/  PRMT R9, R4, 0x7531, R5 ;  /* 0x0000753104097816 */ /* 0x000fe40000000005 */
        /* <DEDUP_REMOVED lines=30> */
[----:B------:R-:W2:Y:S01]  /*12090*/  LDSM.16.MT88.4 R4, [R4+UR40+0xf200] ;  /* 0x00f200280404783b */ /* 0x000ea20008004200 */
[----:B-1----:R-:W-:Y:S01]  /*120a0*/  VIADD R13, R2, 0x6000 ;  /* 0x00006000020d7836 */ /* 0x002fe20000000000 */
[C-C-:B--2---:R-:W-:Y:S02]  /*120b0*/  PRMT R8, R4.reuse, 0x6420, R5.reuse ;  /* 0x0000642004087816 */ /* 0x144fe40000000005 */
[----:B------:R-:W-:Y:S02]  /*120c0*/  PRMT R9, R4, 0x7531, R5 ;  /* 0x0000753104097816 */ /* 0x000fe40000000005 */
[C-C-:B------:R-:W-:Y:S02]  /*120d0*/  PRMT R10, R6.reuse, 0x6420, R7.reuse ;  /* 0x00006420060a7816 */ /* 0x140fe40000000007 */
[----:B------:R-:W-:-:S05]  /*120e0*/  PRMT R11, R6, 0x7531, R7 ;  /* 0x00007531060b7816 */ /* 0x000fca0000000007 */
[----:B------:R1:W-:Y:S02]  /*120f0*/  STSM.16.M88.4 [R3], R8 ;  /* 0x0000000803007844 */ /* 0x0003e40000000200 */
[----:B-1----:R-:W-:-:S05]  /*12100*/  VIADD R3, R2, 0x3800 ;  /* 0x0000380002037836 */ /* 0x002fca0000000000 */
[C---:B------:R-:W-:Y:S02]  /*12110*/  LOP3.LUT R4, R3.reuse, R17, RZ, 0xfc, !PT ;  /* 0x0000001103047212 */ /* 0x040fe400078efcff */
[----:B------:R-:W-:-:S04]  /*12120*/  LOP3.LUT R3, R3, R16, RZ, 0xfc, !PT ;  /* 0x0000001003037212 */ /* 0x000fc800078efcff */
[----:B------:R-:W1:Y:S01]  /*12130*/  LDSM.16.MT88.4 R4, [R4+UR40+0xf200] ;  /* 0x00f200280404783b */ /* 0x000e620008004200 */
[----:B------:R-:W-:Y:S01]  /*12140*/  IMAD.IADD R3, R12, 0x1, R3 ;  /* 0x000000010c037824 */ /* 0x000fe200078e0203 */
[C-C-:B-1----:R-:W-:Y:S02]  /*12150*/  PRMT R8, R4.reuse, 0x6420, R5.reuse ;  /* 0x0000642004087816 */ /* 0x142fe40000000005 */
[----:B------:R-:W-:Y:S02]  /*12160*/  PRMT R9, R4, 0x7531, R5 ;  /* 0x0000753104097816 */ /* 0x000fe40000000005 */
[C-C-:B------:R-:W-:Y:S02]  /*12170*/  PRMT R10, R6.reuse, 0x6420, R7.reuse ;  /* 0x00006420060a7816 */ /* 0x140fe40000000007 */
[----:B------:R-:W-:Y:S02]  /*12180*/  PRMT R11, R6, 0x7531, R7 ;  /* 0x00007531060b7816 */ /* 0x000fe40000000007 */
[----:B------:R-:W-:-:S02]  /*12190*/  LOP3.LUT R4, R13, R17, RZ, 0xfc, !PT ;  /* 0x000000110d047212 */ /* 0x000fc400078efcff */
[-C--:B------:R-:W-:Y:S01]  /*121a0*/  LOP3.LUT R13, R13, R16.reuse, RZ, 0xfc, !PT ;  /* 0x000000100d0d7212 */ /* 0x080fe200078efcff */
        /* <DEDUP_REMOVED lines=8> */
[----:B------:R-:W-:Y:S02]  /*12230*/  IMAD.IADD R4, R12, 0x1, R4 ;  /* 0x000000010c047824 */ /* 0x000fe400078e0204 */
[----:B------:R-:W-:-:S03]  /*12240*/  VIADD R12, R2, 0x4800 ;  /* 0x00004800020c7836 */ /* 0x000fc60000000000 */
[----:B------:R1:W-:Y:S02]  /*12250*/  STSM.16.M88.4 [R4], R8 ;  /* 0x0000000804007844 */ /* 0x0003e40000000200 */
[----:B-1----:R-:W-:Y:S01]  /*12260*/  LOP3.LUT R4, R14, R17, RZ, 0xfc, !PT ;  /* 0x000000110e047212 */ /* 0x002fe200078efcff */
[----:B------:R-:W-:-:S04]  /*12270*/  IMAD.U32 R14, RZ, RZ, UR40 ;  /* 0x00000028ff0e7e24 */ /* 0x000fc8000f8e00ff */
[----:B------:R-:W-:Y:S01]  /*12280*/  VIADD R14, R14, 0x200 ;  /* 0x000002000e0e7836 */ /* 0x000fe20000000000 */
[----:B------:R-:W1:Y:S03]  /*12290*/  LDSM.16.MT88.4 R4, [R4+UR40+0xf200] ;  /* 0x00f200280404783b */ /* 0x000e660008004200 */
[----:B------:R-:W-:Y:S01]  /*122a0*/  IMAD.IADD R13, R14, 0x1, R13 ;  /* 0x000000010e0d7824 */ /* 0x000fe200078e020d */
[C-C-:B-1----:R-:W-:Y:S02]  /*122b0*/  PRMT R8, R4.reuse, 0x6420, R5.reuse ;  /* 0x0000642004087816 */ /* 0x142fe40000000005 */
[----:B------:R-:W-:Y:S02]  /*122c0*/  PRMT R9, R4, 0x7531, R5 ;  /* 0x0000753104097816 */ /* 0x000fe40000000005 */
[----:B------:R-:W-:Y:S02]  /*122d0*/  LOP3.LUT R4, R12, R16, RZ, 0xfc, !PT ;  /* 0x000000100c047212 */ /* 0x000fe400078efcff */
[----:B------:R-:W-:-:S02]  /*122e0*/  PRMT R10, R6, 0x6420, R7 ;  /* 0x00006420060a7816 */ /* 0x000fc40000000007 */
[----:B------:R-:W-:Y:S01]  /*122f0*/  PRMT R11, R6, 0x7531, R7 ;  /* 0x00007531060b7816 */ /* 0x000fe20000000007 */
[----:B------:R-:W-:Y:S01]  /*12300*/  IMAD.IADD R4, R14, 0x1, R4 ;  /* 0x000000010e047824 */ /* 0x000fe200078e0204 */
[----:B------:R-:W-:-:S04]  /*12310*/  LOP3.LUT R12, R12, R17, RZ, 0xfc, !PT ;  /* 0x000000110c0c7212 */ /* 0x000fc800078efcff */
[----:B------:R1:W-:Y:S02]  /*12320*/  STSM.16.M88.4 [R4], R8 ;  /* 0x0000000804007844 */ /* 0x0003e40000000200 */
[----:B-1----:R-:W-:Y:S02]  /*12330*/  LOP3.LUT R4, R3, R17, RZ, 0xfc, !PT ;  /* 0x0000001103047212 */ /* 0x002fe400078efcff */
[----:B------:R-:W-:-:S04]  /*12340*/  LOP3.LUT R3, R20, R16, RZ, 0xfc, !PT ;  /* 0x0000001014037212 */ /* 0x000fc800078efcff */
[----:B------:R-:W1:Y:S01]  /*12350*/  LDSM.16.MT88.4 R4, [R4+UR40+0xf200] ;  /* 0x00f200280404783b */ /* 0x000e620008004200 */
[----:B------:R-:W-:Y:S01]  /*12360*/  IMAD.IADD R3, R14, 0x1, R3 ;  /* 0x000000010e037824 */ /* 0x000fe200078e0203 */
[C-C-:B-1----:R-:W-:Y:S02]  /*12370*/  PRMT R8, R4.reuse, 0x6420, R5.reuse ;  /* 0x0000642004087816 */ /* 0x142fe40000000005 */
[----:B------:R-:W-:Y:S02]  /*12380*/  PRMT R9, R4, 0x7531, R5 ;  /* 0x0000753104097816 */ /* 0x000fe40000000005 */
[C-C-:B------:R-:W-:Y:S02]  /*12390*/  PRMT R10, R6.reuse, 0x6420, R7.reuse ;  /* 0x00006420060a7816 */ /* 0x140fe40000000007 */
[----:B------:R-:W-:-:S05]  /*123a0*/  PRMT R11, R6, 0x7531, R7 ;  /* 0x00007531060b7816 */ /* 0x000fca0000000007 */
[----:B------:R1:W-:Y:S02]  /*123b0*/  STSM.16.M88.4 [R3], R8 ;  /* 0x0000000803007844 */ /* 0x0003e40000000200 */
[C---:B-1----:R-:W-:Y:S02]  /*123c0*/  VIADD R3, R2.reuse, 0x6800 ;  /* 0x0000680002037836 */ /* 0x042fe40000000000 */
[----:B------:R-:W-:-:S03]  /*123d0*/  VIADD R2, R2, 0x7000 ;  /* 0x0000700002027836 */ /* 0x000fc60000000000 */
[C---:B------:R-:W-:Y:S02]  /*123e0*/  LOP3.LUT R4, R3.reuse, R17, RZ, 0xfc, !PT ;  /* 0x0000001103047212 */ /* 0x040fe400078efcff */
        /* <DEDUP_REMOVED lines=39> */
.L_x_4737:
[----:B------:R-:W3:Y:S01]  /*12660*/  LDL.LU R3, [R1] ;  /* 0x0000000001037983 */ /* 0x000ee20000300800 */
        /* <DEDUP_REMOVED lines=10> */
[----:B------:R1:W-:Y:S02]  /*12710*/  STL [R1], R3 ;  /* 0x0000000301007387 */ /* 0x0003e40000100800 */
.L_x_4689:
[----:B------:R-:W-:Y:S05]  /*12720*/  BSYNC B6 ;  /* 0x0000000000067941 */ /* 0x000fea0003800000 */
.L_x_4687:
[----:B--2---:R-:W2:Y:S04]  /*12730*/  LDL R0, [R1+0x20] ;  /* 0x0000200001007983 */ /* 0x004ea80000100800 */
[----:B-1----:R1:W5:Y:S01]  /*12740*/  LDL R2, [R1+0xc] ;  /* 0x00000c0001027983 */ /* 0x0023620000100800 */
        /* <DEDUP_REMOVED lines=10> */
.L_x_4738:
        /* <DEDUP_REMOVED lines=11> */
.L_x_4739:
[----:B--2---:R-:W2:Y:S01]  /*128a0*/  LDL R0, [R1+0xc] ;  /* 0x00000c0001007983 */ /* 0x004ea20000100800 */
[----:B------:R-:W-:Y:S02]  /*128b0*/  ULDC UR4, c[0x0][0xda8] ;  /* 0x00036a0000047ab9 */ /* 0x000fe40000000800 */
[----:B--2---:R-:W-:-:S13]  /*128c0*/  ISETP.GE.AND P0, PT, R0, UR4, PT ;  /* 0x0000000400007c0c */ /* 0x004fda000bf06270 */
[----:B------:R-:W-:Y:S05]  /*128d0*/  @!P0 BRA `(.L_x_4740) ;  /* 0xffffffc0009c8947 */ /* 0x000fea000383ffff */
.L_x_4684:
        /* <DEDUP_REMOVED lines=12> */
.L_x_4772:
[----:B------:R-:W-:Y:S05]  /*129a0*/  BSYNC B0 ;  /* 0x0000000000007941 */ /* 0x000fea0003800000 */
.L_x_4741:
[----:B------:R-:W-:-:S03]  /*129b0*/  UMOV UR4, 0xffffffff ;  /* 0xffffffff00047882 */ /* 0x000fc60000000000 */
[----:B------:R-:W-:Y:S05]  /*129c0*/  BRA.DIV UR4, `(.L_x_4743) ;  /* 0x0000000a047c7947 */ /* 0x000fea000b800000 */
[----:B------:R-:W2:Y:S02]  /*129d0*/  S2R R2, SR_TID.X ;  /* 0x0000000000027919 */ /* 0x000ea40000002100 */
[----:B--2---:R-:W-:-:S04]  /*129e0*/  SHF.R.U32.HI R2, RZ, 0x5, R2 ;  /* 0x00000005ff027819 */ /* 0x004fc80000011602 */
[----:B------:R-:W-:-:S05]  /*129f0*/  LOP3.LUT R2, R2, 0x3, RZ, 0xc0, !PT ;  /* 0x0000000302027812 */ /* 0x000fca00078ec0ff */
[----:B------:R2:W3:Y:S02]  /*12a00*/  SHFL.IDX PT, R14, R2, RZ, 0x1f ;  /* 0x00001fff020e7589 */ /* 0x0004e400000e0000 */
.L_x_4775:
[----:B---3--:R-:W-:Y:S01]  /*12a10*/  ISETP.NE.AND P0, PT, R14, RZ, PT ;  /* 0x000000ff0e00720c */ /* 0x008fe20003f05270 */
[----:B------:R-:W-:-:S12]  /*12a20*/  BSSY B0, `(.L_x_4744) ;  /* 0x000002c000007945 */ /* 0x000fd80003800000 */
[----:B------:R-:W-:Y:S05]  /*12a30*/  @P0 BRA `(.L_x_4745) ;  /* 0x0000000000a80947 */ /* 0x000fea0003800000 */
[----:B------:R-:W-:-:S03]  /*12a40*/  UMOV UR4, 0xffffffff ;  /* 0xffffffff00047882 */ /* 0x000fc60000000000 */
[----:B------:R-:W-:Y:S05]  /*12a50*/  BRA.DIV UR4, `(.L_x_4746) ;  /* 0x0000000a048c7947 */ /* 0x000fea000b800000 */
[----:B------:R-:W-:-:S13]  /*12a60*/  ELECT P6, URZ, PT ;  /* 0x00000000003f782f */ /* 0x000fda00038c0000 */
.L_x_4778:
[----:B------:R-:W-:Y:S05]  /*12a70*/  @!P6 BRA `(.L_x_4745) ;  /* 0x000000000098e947 */ /* 0x000fea0003800000 */
[----:B--2---:R-:W2:Y:S02]  /*12a80*/  LDL.LU R2, [R1+0x14] ;  /* 0x0000140001027983 */ /* 0x004ea40000300800 */
[----:B--2---:R-:W-:-:S04]  /*12a90*/  LOP3.LUT R2, R2, 0x2, RZ, 0xfc, !PT ;  /* 0x0000000202027812 */ /* 0x004fc800078efcff */
[----:B------:R-:W-:-:S13]  /*12aa0*/  ISETP.NE.AND P0, PT, R2, 0x3, PT ;  /* 0x000000030200780c */ /* 0x000fda0003f05270 */
[----:B------:R-:W-:Y:S05]  /*12ab0*/  @!P0 BRA `(.L_x_4747) ;  /* 0x0000000000048947 */ /* 0x000fea0003800000 */
[----:B------:R-:W-:Y:S01]  /*12ac0*/  BPT.TRAP 0x1 ;  /* 0x000000040000795c */ /* 0x000fe20000300000 */
.L_x_4747:
[----:B------:R-:W2:Y:S01]  /*12ad0*/  LDL.LU R7, [R1] ;  /* 0x0000000001077983 */ /* 0x000ea20000300800 */
[----:B------:R-:W-:Y:S02]  /*12ae0*/  VIADD R2, R0, 0x33440 ;  /* 0x0003344000027836 */ /* 0x000fe40000000000 */
[C---:B-1----:R-:W-:Y:S02]  /*12af0*/  VIADD R3, R19.reuse, 0x1 ;  /* 0x0000000113037836 */ /* 0x042fe40000000000 */
[----:B------:R-:W-:-:S03]  /*12b00*/  IMAD R6, R19, 0x8, R2 ;  /* 0x0000000813067824 */ /* 0x000fc600078e0202 */
[----:B------:R-:W-:-:S04]  /*12b10*/  ISETP.NE.AND P2, PT, R3, 0x2, PT ;  /* 0x000000020300780c */ /* 0x000fc80003f45270 */
[----:B------:R-:W-:Y:S02]  /*12b20*/  SEL R4, RZ, 0x1, P2 ;  /* 0x00000001ff047807 */ /* 0x000fe40001000000 */
[----:B------:R-:W-:Y:S02]  /*12b30*/  SEL R3, R3, RZ, P2 ;  /* 0x000000ff03037207 */ /* 0x000fe40001000000 */
[C---:B--2---:R-:W-:Y:S02]  /*12b40*/  SHF.L.U32 R5, R7.reuse, 0x1f, RZ ;  /* 0x0000001f07057819 */ /* 0x044fe400000006ff */
[----:B------:R-:W-:Y:S01]  /*12b50*/  LOP3.LUT R4, R7, R4, RZ, 0x3c, !PT ;  /* 0x0000000407047212 */ /* 0x000fe200078e3cff */
[----:B------:R-:W-:Y:S01]  /*12b60*/  IMAD R7, R3, 0x8, R2 ;  /* 0x0000000803077824 */ /* 0x000fe200078e0202 */
[----:B------:R-:W1:Y:S02]  /*12b70*/  SYNCS.PHASECHK.TRANS64.TRYWAIT P1, [R6+URZ], R5 ;  /* 0x00000005060075a7 */ /* 0x000e64000802017f */
[----:B------:R-:W-:Y:S01]  /*12b80*/  SHF.L.U32 R2, R4, 0x1f, RZ ;  /* 0x0000001f04027819 */ /* 0x000fe200000006ff */
[----:B-1----:R-:W-:Y:S06]  /*12b90*/  @!P1 BRA `(.L_x_4748) ;  /* 0x00000008005c9947 */ /* 0x002fec0003800000 */
.L_x_4779:
[----:B------:R-:W2:Y:S02]  /*12ba0*/  SYNCS.PHASECHK.TRANS64.TRYWAIT P1, [R7+URZ], R2 ;  /* 0x00000002070075a7 */ /* 0x000ea4000802017f */
[----:B--2---:R-:W-:Y:S05]  /*12bb0*/  @!P1 BRA `(.L_x_4749) ;  /* 0x0000000800689947 */ /* 0x004fea0003800000 */
.L_x_4780:
[----:B------:R-:W-:Y:S05]  /*12bc0*/  @!P0 BRA `(.L_x_4750) ;  /* 0x0000000000048947 */ /* 0x000fea0003800000 */
[----:B------:R-:W-:Y:S01]  /*12bd0*/  BPT.TRAP 0x1 ;  /* 0x000000040000795c */ /* 0x000fe20000300000 */
.L_x_4750:
[----:B------:R-:W-:-:S04]  /*12be0*/  IMAD R4, R19, 0x8, R0 ;  /* 0x0000000813047824 */ /* 0x000fc800078e0200 */
[----:B------:R-:W3:Y:S02]  /*12bf0*/  SYNCS.PHASECHK.TRANS64.TRYWAIT P1, [R4+URZ+0x33460], R5 ;  /* 0x03346005040075a7 */ /* 0x000ee4000802017f */
[----:B---3--:R-:W-:Y:S05]  /*12c00*/  @!P1 BRA `(.L_x_4751) ;  /* 0x0000000800689947 */ /* 0x008fea0003800000 */
.L_x_4781:
[----:B------:R-:W-:Y:S05]  /*12c10*/  @!P0 BRA `(.L_x_4752) ;  /* 0x0000000000048947 */ /* 0x000fea0003800000 */
[----:B------:R-:W-:Y:S01]  /*12c20*/  BPT.TRAP 0x1 ;  /* 0x000000040000795c */ /* 0x000fe20000300000 */
.L_x_4752:
[----:B------:R-:W-:-:S04]  /*12c30*/  IMAD R3, R3, 0x8, R0 ;  /* 0x0000000803037824 */ /* 0x000fc800078e0200 */
[----:B------:R-:W4:Y:S02]  /*12c40*/  SYNCS.PHASECHK.TRANS64.TRYWAIT P1, [R3+URZ+0x33460], R2 ;  /* 0x03346002030075a7 */ /* 0x000f24000802017f */
[----:B----4-:R-:W-:Y:S05]  /*12c50*/  @!P1 BRA `(.L_x_4753) ;  /* 0x0000000800689947 */ /* 0x010fea0003800000 */
.L_x_4782:
[----:B------:R-:W-:Y:S05]  /*12c60*/  @!P0 BRA `(.L_x_4754) ;  /* 0x0000000000048947 */ /* 0x000fea0003800000 */
[----:B------:R-:W-:Y:S01]  /*12c70*/  BPT.TRAP 0x1 ;  /* 0x000000040000795c */ /* 0x000fe20000300000 */
.L_x_4754:
[----:B------:R-:W5:Y:S02]  /*12c80*/  SYNCS.PHASECHK.TRANS64.TRYWAIT P0, [R4+URZ+0x33480], R5 ;  /* 0x03348005040075a7 */ /* 0x000f64000800017f */
[----:B-----5:R-:W-:Y:S05]  /*12c90*/  @!P0 BRA `(.L_x_4755) ;  /* 0x00000008006c8947 */ /* 0x020fea0003800000 */
.L_x_4756:
[----:B------:R1:W1:Y:S02]  /*12ca0*/  SYNCS.PHASECHK.TRANS64.TRYWAIT P0, [R3+URZ+0x33480], R2 ;  /* 0x03348002030075a7 */ /* 0x000264000800017f */
[----:B-1----:R-:W-:Y:S05]  /*12cb0*/  @!P0 NANOSLEEP.SYNCS 0x989680 ;  /* 0x009896800000895d */ /* 0x002fea0003900000 */
[----:B------:R-:W1:Y:S02]  /*12cc0*/  @!P0 SYNCS.PHASECHK.TRANS64 P0, [R3+URZ+0x33480], R2 ;  /* 0x03348002030085a7 */ /* 0x000e64000800007f */
[----:B-1----:R-:W-:Y:S05]  /*12cd0*/  @!P0 BRA `(.L_x_4756) ;  /* 0xfffffffc00f08947 */ /* 0x002fea000383ffff */
.L_x_4745:
[----:B------:R-:W-:Y:S05]  /*12ce0*/  BSYNC B0 ;  /* 0x0000000000007941 */ /* 0x000fea0003800000 */
.L_x_4744:
[----:B------:R-:W-:Y:S05]  /*12cf0*/  EXIT ;  /* 0x000000000000794d */ /* 0x000fea0003800000 */
.L_x_4638:
[----:B-1----:R-:W-:-:S04]  /*12d00*/  IMAD.U32 R3, RZ, RZ, UR37 ;  /* 0x00000025ff037e24 */ /* 0x002fc8000f8e00ff */
[----:B------:R1:W2:Y:S03]  /*12d10*/  SYNCS.PHASECHK.TRANS64.TRYWAIT P0, [R3+URZ+0x33400], R0 ;  /* 0x03340000030075a7 */ /* 0x0002a6000800017f */
[----:B--2---:R-:W-:Y:S05]  /*12d20*/  @!P0 NANOSLEEP.SYNCS 0x989680 ;  /* 0x009896800000895d */ /* 0x004fea0003900000 */
[----:B------:R-:W2:Y:S02]  /*12d30*/  @!P0 SYNCS.PHASECHK.TRANS64 P0, [R3+URZ+0x33400], R0 ;  /* 0x03340000030085a7 */ /* 0x000ea4000800007f */
[----:B--2---:R-:W-:Y:S05]  /*12d40*/  @!P0 BRA `(.L_x_4638) ;  /* 0xfffffffc00ec8947 */ /* 0x004fea000383ffff */
[----:B------:R-:W-:Y:S05]  /*12d50*/  BRA `(.L_x_4757) ;  /* 0xfffffeec004c7947 */ /* 0x000fea000383ffff */
.L_x_4642:
[----:B--2---:R2:W3:Y:S02]  /*12d60*/  SYNCS.PHASECHK.TRANS64.TRYWAIT P2, [R4+URZ+0x33430], R3 ;  /* 0x03343003040075a7 */ /* 0x0044e4000804017f */
[----:B---3--:R-:W-:Y:S05]  /*12d70*/  @!P2 NANOSLEEP.SYNCS 0x989680 ;  /* 0x009896800000a95d */ /* 0x008fea0003900000 */
[----:B------:R-:W3:Y:S02]  /*12d80*/  @!P2 SYNCS.PHASECHK.TRANS64 P2, [R4+URZ+0x33430], R3 ;  /* 0x033430030400a5a7 */ /* 0x000ee4000804007f */
[----:B---3--:R-:W-:Y:S05]  /*12d90*/  @!P2 BRA `(.L_x_4642) ;  /* 0xfffffffc00f0a947 */ /* 0x008fea000383ffff */
[----:B------:R-:W-:Y:S05]  /*12da0*/  BRA `(.L_x_4641) ;  /* 0xfffffeec00707947 */ /* 0x000fea000383ffff */
.L_x_4647:
[----:B--2---:R-:W-:-:S04]  /*12db0*/  IMAD.U32 R9, RZ, RZ, UR10 ;  /* 0x0000000aff097e24 */ /* 0x004fc8000f8e00ff */
[----:B------:R2:W3:Y:S03]  /*12dc0*/  SYNCS.PHASECHK.TRANS64.TRYWAIT P2, [R9+URZ+0x33430], R0 ;  /* 0x03343000090075a7 */ /* 0x0004e6000804017f */
[----:B---3--:R-:W-:Y:S05]  /*12dd0*/  @!P2 NANOSLEEP.SYNCS 0x989680 ;  /* 0x009896800000a95d */ /* 0x008fea0003900000 */
[----:B------:R-:W3:Y:S02]  /*12de0*/  @!P2 SYNCS.PHASECHK.TRANS64 P2, [R9+URZ+0x33430], R0 ;  /* 0x033430000900a5a7 */ /* 0x000ee4000804007f */
[----:B---3--:R-:W-:Y:S05]  /*12df0*/  @!P2 BRA `(.L_x_4647) ;  /* 0xfffffffc00eca947 */ /* 0x008fea000383ffff */
[----:B------:R-:W-:Y:S05]  /*12e00*/  BRA `(.L_x_4644) ;  /* 0xffffff2400b47947 */ /* 0x000fea000383ffff */
.L_x_4651:
[----:B--2---:R-:W-:-:S04]  /*12e10*/  IMAD.U32 R9, RZ, RZ, UR10 ;  /* 0x0000000aff097e24 */ /* 0x004fc8000f8e00ff */
[----:B------:R2:W3:Y:S03]  /*12e20*/  SYNCS.PHASECHK.TRANS64.TRYWAIT P2, [R9+URZ+0x33450], R0 ;  /* 0x03345000090075a7 */ /* 0x0004e6000804017f */
[----:B---3--:R-:W-:Y:S05]  /*12e30*/  @!P2 NANOSLEEP.SYNCS 0x989680 ;  /* 0x009896800000a95d */ /* 0x008fea0003900000 */
[----:B------:R-:W3:Y:S02]  /*12e40*/  @!P2 SYNCS.PHASECHK.TRANS64 P2, [R9+URZ+0x33450], R0 ;  /* 0x033450000900a5a7 */ /* 0x000ee4000804007f */
[----:B---3--:R-:W-:Y:S05]  /*12e50*/  @!P2 BRA `(.L_x_4651) ;  /* 0xfffffffc00eca947 */ /* 0x008fea000383ffff */
[----:B------:R-:W-:Y:S05]  /*12e60*/  BRA `(.L_x_4648) ;  /* 0xffffff3000d07947 */ /* 0x000fea000383ffff */
.L_x_4658:
[----:B--2---:R-:W-:-:S04]  /*12e70*/  IMAD.U32 R9, RZ, RZ, UR6 ;  /* 0x00000006ff097e24 */ /* 0x004fc8000f8e00ff */
[----:B------:R2:W3:Y:S03]  /*12e80*/  SYNCS.PHASECHK.TRANS64.TRYWAIT P2, [R9+URZ+0x33430], R0 ;  /* 0x03343000090075a7 */ /* 0x0004e6000804017f */
[----:B---3--:R-:W-:Y:S05]  /*12e90*/  @!P2 NANOSLEEP.SYNCS 0x989680 ;  /* 0x009896800000a95d */ /* 0x008fea0003900000 */
[----:B------:R-:W3:Y:S02]  /*12ea0*/  @!P2 SYNCS.PHASECHK.TRANS64 P2, [R9+URZ+0x33430], R0 ;  /* 0x033430000900a5a7 */ /* 0x000ee4000804007f */
[----:B---3--:R-:W-:Y:S05]  /*12eb0*/  @!P2 BRA `(.L_x_4658) ;  /* 0xfffffffc00eca947 */ /* 0x008fea000383ffff */
[----:B------:R-:W-:Y:S05]  /*12ec0*/  BRA `(.L_x_4655) ;  /* 0xffffff6000147947 */ /* 0x000fea000383ffff */
.L_x_4662:
[----:B--2---:R-:W-:-:S04]  /*12ed0*/  IMAD.U32 R7, RZ, RZ, UR6 ;  /* 0x00000006ff077e24 */ /* 0x004fc8000f8e00ff */
[----:B------:R2:W3:Y:S03]  /*12ee0*/  SYNCS.PHASECHK.TRANS64.TRYWAIT P2, [R7+URZ+0x33450], R0 ;  /* 0x03345000070075a7 */ /* 0x0004e6000804017f */
[----:B---3--:R-:W-:Y:S05]  /*12ef0*/  @!P2 NANOSLEEP.SYNCS 0x989680 ;  /* 0x009896800000a95d */ /* 0x008fea0003900000 */
[----:B------:R-:W3:Y:S02]  /*12f00*/  @!P2 SYNCS.PHASECHK.TRANS64 P2, [R7+URZ+0x33450], R0 ;  /* 0x033450000700a5a7 */ /* 0x000ee4000804007f */
[----:B---3--:R-:W-:Y:S05]  /*12f10*/  @!P2 BRA `(.L_x_4662) ;  /* 0xfffffffc00eca947 */ /* 0x008fea000383ffff */
[----:B------:R-:W-:Y:S05]  /*12f20*/  BRA `(.L_x_4659) ;  /* 0xffffff6c000c7947 */ /* 0x000fea000383ffff */
.L_x_4668:
[----:B--2---:R-:W-:-:S04]  /*12f30*/  IMAD.U32 R6, RZ, RZ, UR5 ;  /* 0x00000005ff067e24 */ /* 0x004fc8000f8e00ff */
[----:B------:R2:W3:Y:S03]  /*12f40*/  SYNCS.PHASECHK.TRANS64.TRYWAIT P0, [R6+URZ+0x33450], R5 ;  /* 0x03345005060075a7 */ /* 0x0004e6000800017f */
[----:B---3--:R-:W-:Y:S05]  /*12f50*/  @!P0 NANOSLEEP.SYNCS 0x989680 ;  /* 0x009896800000895d */ /* 0x008fea0003900000 */
[----:B------:R-:W3:Y:S02]  /*12f60*/  @!P0 SYNCS.PHASECHK.TRANS64 P0, [R6+URZ+0x33450], R5 ;  /* 0x03345005060085a7 */ /* 0x000ee4000800007f */
[----:B---3--:R-:W-:Y:S05]  /*12f70*/  @!P0 BRA `(.L_x_4668) ;  /* 0xfffffffc00ec8947 */ /* 0x008fea000383ffff */
[----:B------:R-:W-:Y:S05]  /*12f80*/  BRA `(.L_x_4667) ;  /* 0xffffff8c00507947 */ /* 0x000fea000383ffff */
.L_x_4694:
[----:B------:R-:W-:Y:S02]  /*12f90*/  IMAD.MOV.U32 R13, RZ, RZ, R4 ;  /* 0x000000ffff0d7224 */ /* 0x000fe400078e0004 */
[----:B------:R-:W-:Y:S02]  /*12fa0*/  IMAD.MOV.U32 R12, RZ, RZ, RZ ;  /* 0x000000ffff0c7224 */ /* 0x000fe400078e00ff */
[----:B------:R-:W-:Y:S02]  /*12fb0*/  IMAD.MOV.U32 R11, RZ, RZ, 0x1f ;  /* 0x0000001fff0b7424 */ /* 0x000fe400078e00ff */
[----:B------:R-:W-:-:S07]  /*12fc0*/  IMAD.MOV.U32 R15, RZ, RZ, -0x1 ;  /* 0xffffffffff0f7424 */ /* 0x000fce00078e00ff */
[----:B---3--:R-:W-:Y:S05]  /*12fd0*/  WARPSYNC.COLLECTIVE R15, `(.L_x_4758) ;  /* 0x000000000f087348 */ /* 0x008fea0003c00000 */
[----:B------:R1:W2:Y:S02]  /*12fe0*/  SHFL.IDX P6, R14, R13, R12, R11 ;  /* 0x0000000c0d0e7389 */ /* 0x0002a400000c000b */
[----:B-123--:R-:W-:Y:S01]  /*12ff0*/  ENDCOLLECTIVE ;  /* 0x000000000000791b */ /* 0x00efe20003800000 */
.L_x_4758:
[----:B------:R-:W-:Y:S05]  /*13000*/  BRA `(.L_x_4759) ;  /* 0xffffffc8001c7947 */ /* 0x000fea000383ffff */
.L_x_4696:
[----:B------:R-:W-:Y:S01]  /*13010*/  BSSY B0, `(.L_x_4760) ;  /* 0x0000006000007945 */ /* 0x000fe20003800000 */
[----:B------:R-:W-:-:S07]  /*13020*/  IMAD.MOV.U32 R15, RZ, RZ, -0x1 ;  /* 0xffffffffff0f7424 */ /* 0x000fce00078e00ff */
[----:B-1----:R-:W-:Y:S05]  /*13030*/  WARPSYNC.COLLECTIVE R15, `(.L_x_4761) ;  /* 0x000000000f0c7348 */ /* 0x002fea0003c00000 */
[----:B------:R-:W-:Y:S02]  /*13040*/  ELECT P6, UR62, PT ;  /* 0x00000000003e782f */ /* 0x000fe400038c0000 */
[----:B------:R-:W-:Y:S01]  /*13050*/  MOV R14, UR62 ;  /* 0x0000003e000e7c02 */ /* 0x000fe20008000f00 */
[----:B-1----:R-:W-:Y:S10]  /*13060*/  ENDCOLLECTIVE ;  /* 0x000000000000791b */ /* 0x002ff40003800000 */
.L_x_4761:
[----:B------:R-:W-:Y:S05]  /*13070*/  BSYNC B0 ;  /* 0x0000000000007941 */ /* 0x000fea0003800000 */
.L_x_4760:
[----:B------:R-:W-:Y:S05]  /*13080*/  BRA `(.L_x_4762) ;  /* 0xffffffc8001c7947 */ /* 0x000fea000383ffff */
.L_x_4699:
[----:B-1----:R1:W2:Y:S02]  /*13090*/  SYNCS.PHASECHK.TRANS64.TRYWAIT P3, [R4+URZ+0x33480], R3 ;  /* 0x03348003040075a7 */ /* 0x0022a4000806017f */
[----:B--2---:R-:W-:Y:S05]  /*130a0*/  @!P3 NANOSLEEP.SYNCS 0x989680 ;  /* 0x009896800000b95d */ /* 0x004fea0003900000 */
[----:B------:R-:W2:Y:S02]  /*130b0*/  @!P3 SYNCS.PHASECHK.TRANS64 P3, [R4+URZ+0x33480], R3 ;  /* 0x033480030400b5a7 */ /* 0x000ea4000806007f */
[----:B--2---:R-:W-:Y:S05]  /*130c0*/  @!P3 BRA `(.L_x_4699) ;  /* 0xfffffffc00f0b947 */ /* 0x004fea000383ffff */
[----:B------:R-:W-:Y:S05]  /*130d0*/  BRA `(.L_x_4763) ;  /* 0xffffffc800707947 */ /* 0x000fea000383ffff */
.L_x_4701:
[----:B--2---:R2:W3:Y:S02]  /*130e0*/  SYNCS.PHASECHK.TRANS64.TRYWAIT P3, [R4+URZ+0x33440], R3 ;  /* 0x03344003040075a7 */ /* 0x0044e4000806017f */
[----:B---3--:R-:W-:Y:S05]  /*130f0*/  @!P3 NANOSLEEP.SYNCS 0x989680 ;  /* 0x009896800000b95d */ /* 0x008fea0003900000 */
[----:B------:R-:W3:Y:S02]  /*13100*/  @!P3 SYNCS.PHASECHK.TRANS64 P3, [R4+URZ+0x33440], R3 ;  /* 0x033440030400b5a7 */ /* 0x000ee4000806007f */
[----:B---3--:R-:W-:Y:S05]  /*13110*/  @!P3 BRA `(.L_x_4701) ;  /* 0xfffffffc00f0b947 */ /* 0x008fea000383ffff */
[----:B------:R-:W-:Y:S05]  /*13120*/  BRA `(.L_x_4764) ;  /* 0xffffffc800ec7947 */ /* 0x000fea000383ffff */
.L_x_4704:
[----:B-1----:R-:W-:-:S04]  /*13130*/  IMAD.U32 R3, RZ, RZ, UR40 ;  /* 0x00000028ff037e24 */ /* 0x002fc8000f8e00ff */
[----:B------:R1:W2:Y:S03]  /*13140*/  SYNCS.PHASECHK.TRANS64.TRYWAIT P0, [R3+URZ+0x33420], R2 ;  /* 0x03342002030075a7 */ /* 0x0002a6000800017f */
[----:B--2---:R-:W-:Y:S05]  /*13150*/  @!P0 NANOSLEEP.SYNCS 0x989680 ;  /* 0x009896800000895d */ /* 0x004fea0003900000 */
[----:B------:R-:W2:Y:S02]  /*13160*/  @!P0 SYNCS.PHASECHK.TRANS64 P0, [R3+URZ+0x33420], R2 ;  /* 0x03342002030085a7 */ /* 0x000ea4000800007f */
[----:B--2---:R-:W-:Y:S05]  /*13170*/  @!P0 BRA `(.L_x_4704) ;  /* 0xfffffffc00ec8947 */ /* 0x004fea000383ffff */
[----:B------:R-:W-:Y:S05]  /*13180*/  BRA `(.L_x_4765) ;  /* 0xffffffcc00f87947 */ /* 0x000fea000383ffff */
.L_x_4710:
[----:B---3--:R3:W4:Y:S02]  /*13190*/  SYNCS.PHASECHK.TRANS64.TRYWAIT P0, [R6+URZ+0x33480], R5 ;  /* 0x03348005060075a7 */ /* 0x008724000800017f */
[----:B----4-:R-:W-:Y:S05]  /*131a0*/  @!P0 NANOSLEEP.SYNCS 0x989680 ;  /* 0x009896800000895d */ /* 0x010fea0003900000 */
[----:B------:R-:W4:Y:S02]  /*131b0*/  @!P0 SYNCS.PHASECHK.TRANS64 P0, [R6+URZ+0x33480], R5 ;  /* 0x03348005060085a7 */ /* 0x000f24000800007f */
[----:B----4-:R-:W-:Y:S05]  /*131c0*/  @!P0 BRA `(.L_x_4710) ;  /* 0xfffffffc00f08947 */ /* 0x010fea000383ffff */
[----:B------:R-:W-:Y:S05]  /*131d0*/  BRA `(.L_x_4766) ;  /* 0xffffffd000a07947 */ /* 0x000fea000383ffff */
.L_x_4717:
[----:B--2---:R2:W4:Y:S02]  /*131e0*/  SYNCS.PHASECHK.TRANS64.TRYWAIT P0, [R6+URZ+0x33440], R5 ;  /* 0x03344005060075a7 */ /* 0x004524000800017f */
[----:B----4-:R-:W-:Y:S05]  /*131f0*/  @!P0 NANOSLEEP.SYNCS 0x989680 ;  /* 0x009896800000895d */ /* 0x010fea0003900000 */
[----:B------:R-:W4:Y:S02]  /*13200*/  @!P0 SYNCS.PHASECHK.TRANS64 P0, [R6+URZ+0x33440], R5 ;  /* 0x03344005060085a7 */ /* 0x000f24000800007f */
[----:B----4-:R-:W-:Y:S05]  /*13210*/  @!P0 BRA `(.L_x_4717) ;  /* 0xfffffffc00f08947 */ /* 0x010fea000383ffff */
[----:B------:R-:W-:Y:S05]  /*13220*/  BRA `(.L_x_4767) ;  /* 0xffffffd4009c7947 */ /* 0x000fea000383ffff */
.L_x_4725:
[----:B---3--:R3:W4:Y:S02]  /*13230*/  SYNCS.PHASECHK.TRANS64.TRYWAIT P3, [R12+URZ+0x33470], R4 ;  /* 0x033470040c0075a7 */ /* 0x008724000806017f */
[----:B----4-:R-:W-:Y:S05]  /*13240*/  @!P3 NANOSLEEP.SYNCS 0x989680 ;  /* 0x009896800000b95d */ /* 0x010fea0003900000 */
[----:B------:R-:W4:Y:S02]  /*13250*/  @!P3 SYNCS.PHASECHK.TRANS64 P3, [R12+URZ+0x33470], R4 ;  /* 0x033470040c00b5a7 */ /* 0x000f24000806007f */
[----:B----4-:R-:W-:Y:S05]  /*13260*/  @!P3 BRA `(.L_x_4725) ;  /* 0xfffffffc00f0b947 */ /* 0x010fea000383ffff */
[----:B------:R-:W-:Y:S05]  /*13270*/  BRA `(.L_x_4768) ;  /* 0xffffffd800b07947 */ /* 0x000fea000383ffff */
.L_x_4727:
[----:B---3--:R3:W4:Y:S02]  /*13280*/  SYNCS.PHASECHK.TRANS64.TRYWAIT P3, [R12+URZ+0x33460], R4 ;  /* 0x033460040c0075a7 */ /* 0x008724000806017f */
[----:B----4-:R-:W-:Y:S05]  /*13290*/  @!P3 NANOSLEEP.SYNCS 0x989680 ;  /* 0x009896800000b95d */ /* 0x010fea0003900000 */
[----:B------:R-:W4:Y:S02]  /*132a0*/  @!P3 SYNCS.PHASECHK.TRANS64 P3, [R12+URZ+0x33460], R4 ;  /* 0x033460040c00b5a7 */ /* 0x000f24000806007f */
[----:B----4-:R-:W-:Y:S05]  /*132b0*/  @!P3 BRA `(.L_x_4727) ;  /* 0xfffffffc00f0b947 */ /* 0x010fea000383ffff */
[----:B------:R-:W-:Y:S05]  /*132c0*/  BRA `(.L_x_4769) ;  /* 0xffffffd800b87947 */ /* 0x000fea000383ffff */
.L_x_4734:
[----:B-1----:R1:W3:Y:S02]  /*132d0*/  SYNCS.PHASECHK.TRANS64.TRYWAIT P0, [R0+URZ+0x33470], R3 ;  /* 0x03347003000075a7 */ /* 0x0022e4000800017f */
[----:B---3--:R-:W-:Y:S05]  /*132e0*/  @!P0 NANOSLEEP.SYNCS 0x989680 ;  /* 0x009896800000895d */ /* 0x008fea0003900000 */
[----:B------:R-:W3:Y:S02]  /*132f0*/  @!P0 SYNCS.PHASECHK.TRANS64 P0, [R0+URZ+0x33470], R3 ;  /* 0x03347003000085a7 */ /* 0x000ee4000800007f */
[----:B---3--:R-:W-:Y:S05]  /*13300*/  @!P0 BRA `(.L_x_4734) ;  /* 0xfffffffc00f08947 */ /* 0x008fea000383ffff */
[----:B------:R-:W-:Y:S05]  /*13310*/  BRA `(.L_x_4770) ;  /* 0xffffffe800187947 */ /* 0x000fea000383ffff */
.L_x_4736:
[----:B-1----:R1:W3:Y:S02]  /*13320*/  SYNCS.PHASECHK.TRANS64.TRYWAIT P0, [R0+URZ+0x33460], R3 ;  /* 0x03346003000075a7 */ /* 0x0022e4000800017f */
[----:B---3--:R-:W-:Y:S05]  /*13330*/  @!P0 NANOSLEEP.SYNCS 0x989680 ;  /* 0x009896800000895d */ /* 0x008fea0003900000 */
[----:B------:R-:W3:Y:S02]  /*13340*/  @!P0 SYNCS.PHASECHK.TRANS64 P0, [R0+URZ+0x33460], R3 ;  /* 0x03346003000085a7 */ /* 0x000ee4000800007f */
[----:B---3--:R-:W-:Y:S05]  /*13350*/  @!P0 BRA `(.L_x_4736) ;  /* 0xfffffffc00f08947 */ /* 0x008fea000383ffff */
[----:B------:R-:W-:Y:S05]  /*13360*/  BRA `(.L_x_4771) ;  /* 0xffffffe800207947 */ /* 0x000fea000383ffff */
.L_x_4742:
[----:B-1----:R1:W2:Y:S02]  /*13370*/  SYNCS.PHASECHK.TRANS64.TRYWAIT P0, [R0+URZ+0x33420], R3 ;  /* 0x03342003000075a7 */ /* 0x0022a4000800017f */
[----:B--2---:R-:W-:Y:S05]  /*13380*/  @!P0 NANOSLEEP.SYNCS 0x989680 ;  /* 0x009896800000895d */ /* 0x004fea0003900000 */
[----:B------:R-:W2:Y:S02]  /*13390*/  @!P0 SYNCS.PHASECHK.TRANS64 P0, [R0+URZ+0x33420], R3 ;  /* 0x03342003000085a7 */ /* 0x000ea4000800007f */
[----:B--2---:R-:W-:Y:S05]  /*133a0*/  @!P0 BRA `(.L_x_4742) ;  /* 0xfffffffc00f08947 */ /* 0x004fea000383ffff */
[----:B------:R-:W-:Y:S05]  /*133b0*/  BRA `(.L_x_4772) ;  /* 0xfffffff400787947 */ /* 0x000fea000383ffff */
.L_x_4743:
        /* <DEDUP_REMOVED lines=11> */
.L_x_4774:
[----:B------:R-:W-:Y:S05]  /*13470*/  BSYNC B0 ;  /* 0x0000000000007941 */ /* 0x000fea0003800000 */
.L_x_4773:
[----:B------:R-:W-:Y:S05]  /*13480*/  BRA `(.L_x_4775) ;  /* 0xfffffff400607947 */ /* 0x000fea000383ffff */
.L_x_4746:
[----:B------:R-:W-:Y:S01]  /*13490*/  BSSY B1, `(.L_x_4776) ;  /* 0x0000006000017945 */ /* 0x000fe20003800000 */
[----:B------:R-:W-:-:S07]  /*134a0*/  IMAD.MOV.U32 R15, RZ, RZ, -0x1 ;  /* 0xffffffffff0f7424 */ /* 0x000fce00078e00ff */
[----:B-12---:R-:W-:Y:S05]  /*134b0*/  WARPSYNC.COLLECTIVE R15, `(.L_x_4777) ;  /* 0x000000000f0c7348 */ /* 0x006fea0003c00000 */
[----:B------:R-:W-:Y:S02]  /*134c0*/  ELECT P6, UR62, PT ;  /* 0x00000000003e782f */ /* 0x000fe400038c0000 */
[----:B------:R-:W-:Y:S01]  /*134d0*/  MOV R14, UR62 ;  /* 0x0000003e000e7c02 */ /* 0x000fe20008000f00 */
[----:B-12---:R-:W-:Y:S10]  /*134e0*/  ENDCOLLECTIVE ;  /* 0x000000000000791b */ /* 0x006ff40003800000 */
.L_x_4777:
[----:B------:R-:W-:Y:S05]  /*134f0*/  BSYNC B1 ;  /* 0x0000000000017941 */ /* 0x000fea0003800000 */
.L_x_4776:
[----:B------:R-:W-:Y:S05]  /*13500*/  BRA `(.L_x_4778) ;  /* 0xfffffff400587947 */ /* 0x000fea000383ffff */
.L_x_4748:
[----:B-1----:R1:W2:Y:S02]  /*13510*/  SYNCS.PHASECHK.TRANS64.TRYWAIT P1, [R6+URZ], R5 ;  /* 0x00000005060075a7 */ /* 0x0022a4000802017f */
[----:B--2---:R-:W-:Y:S05]  /*13520*/  @!P1 NANOSLEEP.SYNCS 0x989680 ;  /* 0x009896800000995d */ /* 0x004fea0003900000 */
[----:B------:R-:W2:Y:S02]  /*13530*/  @!P1 SYNCS.PHASECHK.TRANS64 P1, [R6+URZ], R5 ;  /* 0x00000005060095a7 */ /* 0x000ea4000802007f */
[----:B--2---:R-:W-:Y:S05]  /*13540*/  @!P1 BRA `(.L_x_4748) ;  /* 0xfffffffc00f09947 */ /* 0x004fea000383ffff */
[----:B------:R-:W-:Y:S05]  /*13550*/  BRA `(.L_x_4779) ;  /* 0xfffffff400907947 */ /* 0x000fea000383ffff */
.L_x_4749:
[----:B--2---:R2:W3:Y:S02]  /*13560*/  SYNCS.PHASECHK.TRANS64.TRYWAIT P1, [R7+URZ], R2 ;  /* 0x00000002070075a7 */ /* 0x0044e4000802017f */
[----:B---3--:R-:W-:Y:S05]  /*13570*/  @!P1 NANOSLEEP.SYNCS 0x989680 ;  /* 0x009896800000995d */ /* 0x008fea0003900000 */
[----:B------:R-:W3:Y:S02]  /*13580*/  @!P1 SYNCS.PHASECHK.TRANS64 P1, [R7+URZ], R2 ;  /* 0x00000002070095a7 */ /* 0x000ee4000802007f */
[----:B---3--:R-:W-:Y:S05]  /*13590*/  @!P1 BRA `(.L_x_4749) ;  /* 0xfffffffc00f09947 */ /* 0x008fea000383ffff */
[----:B------:R-:W-:Y:S05]  /*135a0*/  BRA `(.L_x_4780) ;  /* 0xfffffff400847947 */ /* 0x000fea000383ffff */
.L_x_4751:
[----:B---3--:R3:W4:Y:S02]  /*135b0*/  SYNCS.PHASECHK.TRANS64.TRYWAIT P1, [R4+URZ+0x33460], R5 ;  /* 0x03346005040075a7 */ /* 0x008724000802017f */
[----:B----4-:R-:W-:Y:S05]  /*135c0*/  @!P1 NANOSLEEP.SYNCS 0x989680 ;  /* 0x009896800000995d */ /* 0x010fea0003900000 */
[----:B------:R-:W4:Y:S02]  /*135d0*/  @!P1 SYNCS.PHASECHK.TRANS64 P1, [R4+URZ+0x33460], R5 ;  /* 0x03346005040095a7 */ /* 0x000f24000802007f */
[----:B----4-:R-:W-:Y:S05]  /*135e0*/  @!P1 BRA `(.L_x_4751) ;  /* 0xfffffffc00f09947 */ /* 0x010fea000383ffff */
[----:B------:R-:W-:Y:S05]  /*135f0*/  BRA `(.L_x_4781) ;  /* 0xfffffff400847947 */ /* 0x000fea000383ffff */
.L_x_4753:
[----:B----4-:R4:W1:Y:S02]  /*13600*/  SYNCS.PHASECHK.TRANS64.TRYWAIT P1, [R3+URZ+0x33460], R2 ;  /* 0x03346002030075a7 */ /* 0x010864000802017f */
[----:B-1----:R-:W-:Y:S05]  /*13610*/  @!P1 NANOSLEEP.SYNCS 0x989680 ;  /* 0x009896800000995d */ /* 0x002fea0003900000 */
[----:B------:R-:W1:Y:S02]  /*13620*/  @!P1 SYNCS.PHASECHK.TRANS64 P1, [R3+URZ+0x33460], R2 ;  /* 0x03346002030095a7 */ /* 0x000e64000802007f */
[----:B-1----:R-:W-:Y:S05]  /*13630*/  @!P1 BRA `(.L_x_4753) ;  /* 0xfffffffc00f09947 */ /* 0x002fea000383ffff */
[----:B------:R-:W-:Y:S05]  /*13640*/  BRA `(.L_x_4782) ;  /* 0xfffffff400847947 */ /* 0x000fea000383ffff */
.L_x_4755:
[----:B------:R1:W1:Y:S02]  /*13650*/  SYNCS.PHASECHK.TRANS64.TRYWAIT P0, [R4+URZ+0x33480], R5 ;  /* 0x03348005040075a7 */ /* 0x000264000800017f */
[----:B-1----:R-:W-:Y:S05]  /*13660*/  @!P0 NANOSLEEP.SYNCS 0x989680 ;  /* 0x009896800000895d */ /* 0x002fea0003900000 */
[----:B------:R-:W1:Y:S02]  /*13670*/  @!P0 SYNCS.PHASECHK.TRANS64 P0, [R4+URZ+0x33480], R5 ;  /* 0x03348005040085a7 */ /* 0x000e64000800007f */
[----:B-1----:R-:W-:Y:S05]  /*13680*/  @!P0 BRA `(.L_x_4755) ;  /* 0xfffffffc00f08947 */ /* 0x002fea000383ffff */
[----:B------:R-:W-:Y:S05]  /*13690*/  BRA `(.L_x_4756) ;  /* 0xfffffff400807947 */ /* 0x000fea000383ffff */
.L_x_4783:
        /* <DEDUP_REMOVED lines=14> */
.L_x_12367:


//--------------------- .text._ZN7cutlass13device_kernelIN5flash11enable_sm90INS1_16FlashAttnFwdSm90INS1_25CollectiveMainloopFwdSm90ILi2EN4cute5tupleIJNS5_1CILi1EEES8_S8_EEENS6_IJNS7_ILi128EEENS7_ILi160EEENS7_ILi192EEEEEELi192ENS_12float_e4m3_tEfNS_4arch4Sm90ELb1ELb0ELb0ELb1ELb0ELb0ELb0ELb1ELb1ELb0ELb0ELb0EEENS1_21CollectiveEpilogueFwdINS6_IJSA_SC_SB_EEES9_NS_10bfloat16_tESG_Li256ELb1ELb0ELb0ELb1EEENS1_36VarlenDynamicPersistentTileSchedulerILi128ELi160ELi256ELi128ELb0ELb0ELb1ELb1ELb1ELb1EEEEEEEEEvNT_6ParamsE --------------------------
	.section	.text._ZN7cutlass13device_kernelIN5flash11enable_sm90INS1_16FlashAttnFwdSm90INS1_25CollectiveMainloopFwdSm90ILi2EN4cute5tupleIJNS5_1CILi1EEES8_S8_EEENS6_IJNS7_ILi128EEENS7_ILi160EEENS7_ILi192EEEEEELi192ENS_12float_e4m3_tEfNS_4arch4Sm90ELb1ELb0ELb0ELb1ELb0ELb0ELb0ELb1ELb1ELb0ELb0ELb0EEENS1_21CollectiveEpilogueFwdINS6_IJSA_SC_SB_EEES9_NS_10bfloat16_tESG_Li256ELb1ELb0ELb0ELb1EEENS1_36VarlenDynamicPersistentTileSchedulerILi128ELi160ELi256ELi128ELb0ELb0ELb1ELb1ELb1ELb1EEEEEEEEEvNT_6ParamsE,"ax",@progbits
	.align	128
.text._ZN7cutlass13device_kernelIN5flash11enable_sm90INS1_16FlashAttnFwdSm90INS1_25CollectiveMainloopFwdSm90ILi2EN4cute5tupleIJNS5_1CILi1EEES8_S8_EEENS6_IJNS7_ILi128EEENS7_ILi160EEENS7_ILi192EEEEEELi192ENS_12float_e4m3_tEfNS_4arch4Sm90ELb1ELb0ELb0ELb1ELb0ELb0ELb0ELb1ELb1ELb0ELb0ELb0EEENS1_21CollectiveEpilogueFwdINS6_IJSA_SC_SB_EEES9_NS_10bfloat16_tESG_Li256ELb1ELb0ELb0ELb1EEENS1_36VarlenDynamicPersistentTileSchedulerILi128ELi160ELi256ELi128ELb0ELb0ELb1ELb1ELb1ELb1EEEEEEEEEvNT_6ParamsE:
        .type           _ZN7cutlass13device_kernelIN5flash11enable_sm90INS1_16FlashAttnFwdSm90INS1_25CollectiveMainloopFwdSm90ILi2EN4cute5tupleIJNS5_1CILi1EEES8_S8_EEENS6_IJNS7_ILi128EEENS7_ILi160EEENS7_ILi192EEEEEELi192ENS_12float_e4m3_tEfNS_4arch4Sm90ELb1ELb0ELb0ELb1ELb0ELb0ELb0ELb1ELb1ELb0ELb0ELb0EEENS1_21CollectiveEpilogueFwdINS6_IJSA_SC_SB_EEES9_NS_10bfloat16_tESG_Li256ELb1ELb0ELb0ELb1EEENS1_36VarlenDynamicPersistentTileSchedulerILi128ELi160ELi256ELi128ELb0ELb0ELb1ELb1ELb1ELb1EEEEEEEEEvNT_6ParamsE,@function
        .size           _ZN7cutlass13device_kernelIN5flash11enable_sm90INS1_16FlashAttnFwdSm90INS1_25CollectiveMainloopFwdSm90ILi2EN4cute5tupleIJNS5_1CILi1EEES8_S8_EEENS6_IJNS7_ILi128EEENS7_ILi160EEENS7_ILi192EEEEEELi192ENS_12float_e4m3_tEfNS_4arch4Sm90ELb1ELb0ELb0ELb1ELb0ELb0ELb0ELb1ELb1ELb0ELb0ELb0EEENS1_21CollectiveEpilogueFwdINS6_IJSA_SC_SB_EEES9_NS_10bfloat16_tESG_Li256ELb1ELb0ELb0ELb1EEENS1_36VarlenDynamicPersistentTileSchedulerILi128ELi160ELi256ELi128ELb0ELb0ELb1ELb1ELb1ELb1EEEEEEEEEvNT_6ParamsE,(.L_x_12368 - _ZN7cutlass13device_kernelIN5flash11enable_sm90INS1_16FlashAttnFwdSm90INS1_25CollectiveMainloopFwdSm90ILi2EN4cute5tupleIJNS5_1CILi1EEES8_S8_EEENS6_IJNS7_ILi128EEENS7_ILi160EEENS7_ILi192EEEEEELi192ENS_12float_e4m3_tEfNS_4arch4Sm90ELb1ELb0ELb0ELb1ELb0ELb0ELb0ELb1ELb1ELb0ELb0ELb0EEENS1_21CollectiveEpilogueFwdINS6_IJSA_SC_SB_EEES9_NS_10bfloat16_tESG_Li256ELb1ELb0ELb0ELb1EEENS1_36VarlenDynamicPersistentTileSchedulerILi128ELi160ELi256ELi128ELb0ELb0ELb1ELb1ELb1ELb1EEEEEEEEEvNT_6ParamsE)
        .other          _ZN7cutlass13device_kernelIN5flash11enable_sm90INS1_16FlashAttnFwdSm90INS1_25CollectiveMainloopFwdSm90ILi2EN4cute5tupleIJNS5_1CILi1EEES8_S8_EEENS6_IJNS7_ILi128EEENS7_ILi160EEENS7_ILi192EEEEEELi192ENS_12float_e4m3_tEfNS_4arch4Sm90ELb1ELb0ELb0ELb1ELb0ELb0ELb0ELb1ELb1ELb0ELb0ELb0EEENS1_21CollectiveEpilogueFwdINS6_IJSA_SC_SB_EEES9_NS_10bfloat16_tESG_Li256ELb1ELb0ELb0ELb1EEENS1_36VarlenDynamicPersistentTileSchedulerILi128ELi160ELi256ELi128ELb0ELb0ELb1ELb1ELb1ELb1EEEEEEEEEvNT_6ParamsE,@"STO_CUDA_ENTRY STV_DEFAULT"
_ZN7cutlass13device_kernelIN5flash11enable_sm90INS1_16FlashAttnFwdSm90INS1_25CollectiveMainloopFwdSm90ILi2EN4cute5tupleIJNS5_1CILi1EEES8_S8_EEENS6_IJNS7_ILi128EEENS7_ILi160EEENS7_ILi192EEEEEELi192ENS_12float_e4m3_tEfNS_4arch4Sm90ELb1ELb0ELb0ELb1ELb0ELb0ELb0ELb1ELb1ELb0ELb0ELb0EEENS1_21CollectiveEpilogueFwdINS6_IJSA_SC_SB_EEES9_NS_10bfloat16_tESG_Li256ELb1ELb0ELb0ELb1EEENS1_36VarlenDynamicPersistentTileSchedulerILi128ELi160ELi256ELi128ELb0ELb0ELb1ELb1ELb1ELb1EEEEEEEEEvNT_6ParamsE:
        /* <DEDUP_REMOVED lines=21> */
.L_x_4785:
[----:B------:R-:W-:Y:S05]  /*0150*/  BSYNC B0 ;  /* 0x0000000000007941 */ /* 0x000fea0003800000 */
.L_x_4784:
        /* <DEDUP_REMOVED lines=41> */
.L_x_4786:
        /* <DEDUP_REMOVED lines=22> */
.L_x_4787:
        /* <DEDUP_REMOVED lines=18> */
.L_x_4788:
        /* <DEDUP_REMOVED lines=22> */
.L_x_4789:
        /* <DEDUP_REMOVED lines=22> */
.L_x_4790:
[----:B------:R-:W-:Y:S01]  /*0930*/  PLOP3.LUT P0, PT, PT, PT, UP0, 0x80, 0x0 ;  /* 0x000000000000781c */ /* 0x000fe20003f0f008 */
[----:B------:R-:W-:Y:S01]  /*0940*/  UMOV UR40, 0x1 ;  /* 0x0000000100287882 */ /* 0x000fe20000000000 */
[----:B------:R-:W-:Y:S01]  /*0950*/  NOP ;  /* 0x0000000000007918 */ /* 0x000fe20000000000 */
[----:B------:R-:W-:Y:S01]  /*0960*/  USEL UR40, UR40, 0x2, !UP0 ;  /* 0x0000000228287887 */ /* 0x000fe2000c000000 */
[----:B------:R-:W-:Y:S01]  /*0970*/  ULDC.64 UR54, c[0x0][0x208] ;  /* 0x0000820000367ab9 */ /* 0x000fe20000000a00 */
[----:B012-4-:R-:W-:Y:S08]  /*0980*/  BAR.SYNC.DEFER_BLOCKING 0x0 ;  /* 0x0000000000007b1d */ /* 0x017ff00000010000 */
[----:B------:R-:W-:Y:S05]  /*0990*/  @!P0 BRA `(.L_x_4791) ;  /* 0x000000ec00f48947 */ /* 0x000fea0003800000 */
.L_x_4792:
        /* <DEDUP_REMOVED lines=63> */
.L_x_4849:
        /* <DEDUP_REMOVED lines=51> */
.L_x_4793:
        /* <DEDUP_REMOVED lines=10> */
.L_x_4794:
        /* <DEDUP_REMOVED lines=13> */
.L_x_4795:
        /* <DEDUP_REMOVED lines=49> */
[----:B------:R0:W2:Y:S04]  /*1540*/  @P0 LDG.E R3, desc[UR54][R4.64] ;  /* 0x0000003604030981 */ /* 0x0000a8000c1e1900 */
[----:B------:R-:W2:Y:S01]  /*1550*/  @P1 LDG.E R0, desc[UR54][R6.64] ;  /* 0x0000003606001981 */ /* 0x000ea2000c1e1900 */
[----:B------:R-:W-:Y:S01]  /*1560*/  UIADD3 UR5, UR50, 0x11f, -UR51 ;  /* 0x0000011f32057890 */ /* 0x000fe2000fffe833 */
[----:B------:R-:W-:Y:S01]  /*1570*/  PLOP3.LUT P0, PT, PT, PT, PT, 0x80, 0x0 ;  /* 0x000000000000781c */ /* 0x000fe20003f0f070 */
[----:B------:R-:W-:Y:S01]  /*1580*/  IMAD.MOV.U32 R119, RZ, RZ, RZ ;  /* 0x000000ffff777224 */ /* 0x000fe200078e00ff */
[----:B------:R-:W-:Y:S01]  /*1590*/  CS2R R8, SRZ ;  /* 0x0000000000087805 */ /* 0x000fe2000001ff00 */
[----:B------:R-:W-:Y:S01]  /*15a0*/  ULEA UR6, UR52, UR5, 0x7 ;  /* 0x0000000534067291 */ /* 0x000fe2000f8e383f */
[----:B0-----:R-:W-:-:S02]  /*15b0*/  CS2R R4, SRZ ;  /* 0x0000000000047805 */ /* 0x001fc4000001ff00 */
[----:B------:R-:W-:Y:S02]  /*15c0*/  CS2R R10, SRZ ;  /* 0x00000000000a7805 */ /* 0x000fe4000001ff00 */
[----:B------:R-:W-:Y:S01]  /*15d0*/  CS2R R12, SRZ ;  /* 0x00000000000c7805 */ /* 0x000fe2000001ff00 */
[----:B------:R-:W-:Y:S01]  /*15e0*/  UIMAD.WIDE UR6, UR6, 0x66666667, URZ ;  /* 0x66666667060678a5 */ /* 0x000fe2000f8e023f */
[----:B------:R-:W-:Y:S02]  /*15f0*/  CS2R R14, SRZ ;  /* 0x00000000000e7805 */ /* 0x000fe4000001ff00 */
[----:B------:R-:W-:Y:S02]  /*1600*/  CS2R R20, SRZ ;  /* 0x0000000000147805 */ /* 0x000fe4000001ff00 */
[----:B------:R-:W-:Y:S01]  /*1610*/  CS2R R24, SRZ ;  /* 0x0000000000187805 */ /* 0x000fe2000001ff00 */
[----:B------:R-:W-:Y:S01]  /*1620*/  USHF.R.U32.HI UR6, URZ, 0x1f, UR7 ;  /* 0x0000001f3f067899 */ /* 0x000fe20008011607 */
[----:B------:R-:W-:-:S02]  /*1630*/  CS2R R28, SRZ ;  /* 0x00000000001c7805 */ /* 0x000fc4000001ff00 */
[----:B------:R-:W-:Y:S02]  /*1640*/  CS2R R26, SRZ ;  /* 0x00000000001a7805 */ /* 0x000fe4000001ff00 */
[----:B------:R-:W-:Y:S01]  /*1650*/  CS2R R32, SRZ ;  /* 0x0000000000207805 */ /* 0x000fe2000001ff00 */
[----:B------:R-:W-:Y:S01]  /*1660*/  ULEA.HI.SX32 UR6, UR7, UR6, 0x1a ;  /* 0x0000000607067291 */ /* 0x000fe2000f8fd23f */
        /* <DEDUP_REMOVED lines=38> */
[----:B--2---:R-:W-:Y:S01]  /*18d0*/  FMUL.FTZ R0, R3, R0 ;  /* 0x0000000003007220 */ /* 0x004fe20000410000 */
[----:B------:R-:W-:-:S03]  /*18e0*/  CS2R R2, SRZ ;  /* 0x0000000000027805 */ /* 0x000fc6000001ff00 */
[----:B------:R-:W-:Y:S01]  /*18f0*/  FMUL.FTZ R0, R0, UR4 ;  /* 0x0000000400007c20 */ /* 0x000fe20008410000 */
[----:B------:R-:W-:-:S04]  /*1900*/  UIADD3 UR4, UR50, 0x9f, URZ ;  /* 0x0000009f32047890 */ /* 0x000fc8000fffe03f */
[----:B------:R-:W-:Y:S01]  /*1910*/  UIMAD.WIDE UR4, UR4, 0x66666667, URZ ;  /* 0x66666667040478a5 */ /* 0x000fe2000f8e023f */
[----:B------:R-:W-:-:S03]  /*1920*/  R2UR UR38, R0 ;  /* 0x00000000002672ca */ /* 0x000fc600000e0000 */
[----:B------:R-:W-:-:S04]  /*1930*/  USHF.R.U32.HI UR4, URZ, 0x1f, UR5 ;  /* 0x0000001f3f047899 */ /* 0x000fc80008011605 */
[----:B------:R-:W-:-:S03]  /*1940*/  ULEA.HI.SX32 UR4, UR5, UR4, 0x1a ;  /* 0x0000000405047291 */ /* 0x000fc6000f8fd23f */
[----:B------:R-:W-:Y:S01]  /*1950*/  @UP2 ULDC UR5, c[0x0][0x42c] ;  /* 0x00010b0000052ab9 */ /* 0x000fe20000000800 */
[----:B------:R-:W-:-:S04]  /*1960*/  UISETP.LT.AND UP0, UPT, UR4, UR6, UPT ;  /* 0x000000060400728c */ /* 0x000fc8000bf01270 */
[----:B------:R-:W-:Y:S02]  /*1970*/  USEL UR53, UR4, UR6, UP0 ;  /* 0x0000000604357287 */ /* 0x000fe40008000000 */
[----:B------:R-:W-:Y:S02]  /*1980*/  UIMAD.WIDE.U32 UR4, UR45, UR5, URZ ;  /* 0x000000052d0472a5 */ /* 0x000fe4000f8e003f */
[----:B------:R-:W-:Y:S01]  /*1990*/  UISETP.GE.AND UP0, UPT, UR53, 0x1, UPT ;  /* 0x000000013500788c */ /* 0x000fe2000bf06270 */
[----:B------:R-:W-:Y:S02]  /*19a0*/  @UP2 ULDC UR6, c[0x0][0x430] ;  /* 0x00010c0000062ab9 */ /* 0x000fe40000000800 */
[----:B------:R-:W-:-:S03]  /*19b0*/  @UP2 USHF.R.U32.HI UR45, URZ, UR6, UR5 ;  /* 0x000000063f2d2299 */ /* 0x000fc60008011605 */
        /* <DEDUP_REMOVED lines=33> */
.L_x_4797:
        /* <DEDUP_REMOVED lines=9> */
.L_x_4940:
[----:B------:R-:W-:Y:S05]  /*1c60*/  @!P0 BRA `(.L_x_4799) ;  /* 0x0000000000048947 */ /* 0x000fea0003800000 */
[----:B------:R-:W-:Y:S01]  /*1c70*/  BPT.TRAP 0x1 ;  /* 0x000000040000795c */ /* 0x000fe20000300000 */
.L_x_4799:
[----:B------:R-:W-:Y:S02]  /*1c80*/  IMAD.U32 R2, RZ, RZ, UR56 ;  /* 0x00000038ff027e24 */ /* 0x000fe4000f8e00ff */
[----:B0-----:R-:W-:-:S03]  /*1c90*/  IMAD.U32 R3, RZ, RZ, UR46 ;  /* 0x0000002eff037e24 */ /* 0x001fc6000f8e00ff */
[----:B------:R-:W-:Y:S02]  /*1ca0*/  LEA R2, R2, UR41, 0x3 ;  /* 0x0000002902027c11 */ /* 0x000fe4000f8e18ff */
[----:B------:R-:W-:-:S04]  /*1cb0*/  SHF.L.U32 R3, R3, 0x1f, RZ ;  /* 0x0000001f03037819 */ /* 0x000fc800000006ff */
[----:B------:R0:W1:Y:S01]  /*1cc0*/  SYNCS.PHASECHK.TRANS64.TRYWAIT P2, [R2+URZ+0x33430], R3 ;  /* 0x03343003020075a7 */ /* 0x000062000804017f */
[----:B------:R-:W-:Y:S05]  /*1cd0*/  @!P0 BRA `(.L_x_4800) ;  /* 0x0000000000048947 */ /* 0x000fea0003800000 */
[----:B------:R-:W-:Y:S01]  /*1ce0*/  BPT.TRAP 0x1 ;  /* 0x000000040000795c */ /* 0x000fe20000300000 */
.L_x_4800:
[----:B------:R-:W2:Y:S01]  /*1cf0*/  S2R R0, SR_TID.X ;  /* 0x0000000000007919 */ /* 0x000ea20000002100 */
[----:B------:R-:W-:Y:S01]  /*1d00*/  IMAD.MOV.U32 R119, RZ, RZ, RZ ;  /* 0x000000ffff777224 */ /* 0x000fe200078e00ff */
[----:B--2---:R-:W-:Y:S01]  /*1d10*/  LOP3.LUT P1, RZ, R0, 0x7f, RZ, 0xc0, !PT ;  /* 0x0000007f00ff7812 */ /* 0x004fe2000782c0ff */
[----:B-1----:R-:W-:-:S12]  /*1d20*/  @P2 BRA `(.L_x_4801) ;  /* 0x0000000000082947 */ /* 0x002fd80003800000 */
[----:B------:R-:W1:Y:S02]  /*1d30*/  SYNCS.PHASECHK.TRANS64.TRYWAIT P2, [R2+URZ+0x33430], R3 ;  /* 0x03343003020075a7 */ /* 0x000e64000804017f */
[----:B-1----:R-:W-:Y:S05]  /*1d40*/  @!P2 BRA `(.L_x_4802) ;  /* 0x0000013800b0a947 */ /* 0x002fea0003800000 */
.L_x_4801:
[----:B------:R-:W-:Y:S05]  /*1d50*/  WARPSYNC.ALL ;  /* 0x0000000000007948 */ /* 0x000fea0003800000 */
[----:B------:R-:W-:Y:S01]  /*1d60*/  UIADD3 UR4, UR41, 0x24200, URZ ;  /* 0x0002420029047890 */ /* 0x000fe2000fffe03f */
[----:B------:R-:W-:Y:S01]  /*1d70*/  WARPGROUP.ARRIVE ;  /* 0x00000000000079c5 */ /* 0x000fe20000000000 */
[----:B------:R-:W-:Y:S01]  /*1d80*/  ULOP3.LUT UR20, UR57, 0x10000, URZ, 0xfc, !UPT ;  /* 0x0001000039147892 */ /* 0x000fe2000f8efc3f */
[----:B01----:R-:W-:Y:S01]  /*1d90*/  IMAD.U32 R3, RZ, RZ, UR52 ;  /* 0x00000034ff037e24 */ /* 0x003fe2000f8e00ff */
[----:B------:R-:W-:Y:S01]  /*1da0*/  USHF.R.U32.HI UR4, URZ, 0x4, UR4 ;  /* 0x000000043f047899 */ /* 0x000fe20008011604 */
[----:B------:R-:W-:Y:S01]  /*1db0*/  IMAD.U32 R115, RZ, RZ, UR38 ;  /* 0x00000026ff737e24 */ /* 0x000fe2000f8e00ff */
[----:B------:R-:W-:Y:S01]  /*1dc0*/  UMOV UR25, 0x80000020 ;  /* 0x8000002000197882 */ /* 0x000fe20000000000 */
[----:B------:R-:W-:Y:S01]  /*1dd0*/  UMOV UR27, 0x80000020 ;  /* 0x80000020001b7882 */ /* 0x000fe20000000000 */
[----:B------:R-:W-:Y:S01]  /*1de0*/  ULOP3.LUT UR4, UR4, 0x3fff, URZ, 0xc0, !UPT ;  /* 0x00003fff04047892 */ /* 0x000fe2000f8ec03f */
[----:B------:R-:W-:Y:S01]  /*1df0*/  IMAD R12, R3, 0x80, R22 ;  /* 0x00000080030c7824 */ /* 0x000fe200078e0216 */
[----:B------:R-:W-:Y:S01]  /*1e00*/  UMOV UR24, UR20 ;  /* 0x0000001400187c82 */ /* 0x000fe20008000000 */
[----:B------:R-:W-:Y:S01]  /*1e10*/  UMOV UR5, UR25 ;  /* 0x0000001900057c82 */ /* 0x000fe20008000000 */
[----:B------:R-:W-:Y:S01]  /*1e20*/  ULOP3.LUT UR49, UR4, 0x10000, URZ, 0xfc, !UPT ;  /* 0x0001000004317892 */ /* 0x000fe2000f8efc3f */
[----:B------:R-:W-:Y:S01]  /*1e30*/  @!P1 VIADD R2, R2, 0x33440 ;  /* 0x0003344002029836 */ /* 0x000fe20000000000 */
[----:B------:R-:W-:Y:S01]  /*1e40*/  UMOV UR7, 0x80000020 ;  /* 0x8000002000077882 */ /* 0x000fe20000000000 */
[----:B------:R-:W-:Y:S01]  /*1e50*/  UMOV UR4, UR24 ;  /* 0x0000001800047c82 */ /* 0x000fe20008000000 */
[----:B------:R-:W-:Y:S01]  /*1e60*/  UIMAD UR28, UR56, 0x780, UR49 ;  /* 0x00000780381c78a4 */ /* 0x000fe2000f8e0231 */
[--C-:B------:R-:W-:Y:S01]  /*1e70*/  IMAD.MOV.U32 R118, RZ, RZ, R119.reuse ;  /* 0x000000ffff767224 */ /* 0x100fe200078e0077 */
[----:B------:R-:W-:Y:S01]  /*1e80*/  UIADD3 UR9, UR20, 0x2, URZ ;  /* 0x0000000214097890 */ /* 0x000fe2000fffe03f */
[----:B------:R-:W-:Y:S01]  /*1e90*/  @!P1 PRMT R2, RZ, 0x654, R2 ;  /* 0x00000654ff029816 */ /* 0x000fe20000000002 */
[----:B------:R-:W-:Y:S01]  /*1ea0*/  UIADD3 UR6, UR28, 0x180, URZ ;  /* 0x000001801c067890 */ /* 0x000fe2000fffe03f */
[--C-:B------:R-:W-:Y:S01]  /*1eb0*/  IMAD.MOV.U32 R117, RZ, RZ, R119.reuse ;  /* 0x000000ffff757224 */ /* 0x100fe200078e0077 */
[----:B------:R-:W-:Y:S01]  /*1ec0*/  UIADD3 UR8, UR28, 0x200, URZ ;  /* 0x000002001c087890 */ /* 0x000fe2000fffe03f */
[--C-:B------:R-:W-:Y:S01]  /*1ed0*/  IMAD.MOV.U32 R116, RZ, RZ, R119.reuse ;  /* 0x000000ffff747224 */ /* 0x100fe200078e0077 */
[----:B------:R-:W-:Y:S01]  /*1ee0*/  UMOV UR26, UR28 ;  /* 0x0000001c001a7c82 */ /* 0x000fe20008000000 */
[----:B------:R-:W-:Y:S01]  /*1ef0*/  UIADD3 UR10, UR28, 0x2, URZ ;  /* 0x000000021c0a7890 */ /* 0x000fe2000fffe03f */
[----:B------:R-:W-:Y:S01]  /*1f00*/  QGMMA.64x32x32.F32.E4M3.E4M3 R88, gdesc[UR24], RZ, !UPT, gsb0 ;  /* 0x00600000185879f3 */ /* 0x000fe2000c0008ff */
        /* <DEDUP_REMOVED lines=8> */
[----:B------:R-:W-:Y:S01]  /*1f90*/  UIADD3 UR14, UR28, 0x280, URZ ;  /* 0x000002801c0e7890 */ /* 0x000fe2000fffe03f */
[--C-:B------:R-:W-:Y:S01]  /*1fa0*/  IMAD.MOV.U32 R108, RZ, RZ, R119.reuse ;  /* 0x000000ffff6c7224 */ /* 0x100fe200078e0077 */
[----:B------:R-:W-:Y:S01]  /*1fb0*/  UMOV UR15, 0x80000020 ;  /* 0x80000020000f7882 */ /* 0x000fe20000000000 */
[----:B------:R-:W-:Y:S01]  /*1fc0*/  UIADD3 UR16, UR28, 0x282, URZ ;  /* 0x000002821c107890 */ /* 0x000fe2000fffe03f */
[--C-:B------:R-:W-:Y:S01]  /*1fd0*/  IMAD.MOV.U32 R106, RZ, RZ, R119.reuse ;  /* 0x000000ffff6a7224 */ /* 0x100fe200078e0077 */
[----:B------:R-:W-:Y:S01]  /*1fe0*/  UIADD3 UR18, UR28, 0x402, URZ ;  /* 0x000004021c127890 */ /* 0x000fe2000fffe03f */
[----:B------:R-:W-:Y:S01]  /*1ff0*/  IMAD.MOV.U32 R104, RZ, RZ, R119 ;  /* 0x000000ffff687224 */ /* 0x000fe200078e0077 */
[----:B------:R-:W-:Y:S01]  /*2000*/  UMOV UR19, 0x80000020 ;  /* 0x8000002000137882 */ /* 0x000fe20000000000 */
[----:B------:R-:W-:Y:S01]  /*2010*/  UIADD3 UR22, UR28, 0x680, URZ ;  /* 0x000006801c167890 */ /* 0x000fe2000fffe03f */
[----:B------:R-:W-:Y:S01]  /*2020*/  UMOV UR23, 0x80000020 ;  /* 0x8000002000177882 */ /* 0x000fe20000000000 */
[----:B------:R-:W-:Y:S01]  /*2030*/  UIADD3 UR57, UR53, -0x2, URZ ;  /* 0xfffffffe35397890 */ /* 0x000fe2000fffe03f */
[----:B------:R-:W-:-:S02]  /*2040*/  WARPGROUP.DEPBAR.LE gsb0, 0x0 ;  /* 0x00008000000079c5 */ /* 0x000fc40000010000 */
        /* <DEDUP_REMOVED lines=127> */
[----:B------:R-:W-:Y:S01]  /*2840*/  UIMAD UR6, UR53, -0xa0, UR50 ;  /* 0xffffff60350678a4 */ /* 0x000fe2000f8e0232 */
[----:B------:R-:W-:Y:S02]  /*2850*/  WARPGROUP.DEPBAR.LE gsb0, 0x0 ;  /* 0x00008000000079c5 */ /* 0x000fe40000010000 */
[----:B------:R-:W-:-:S06]  /*2860*/  WARPGROUP.ARRIVE ;  /* 0x00000000000079c5 */ /* 0x000fcc0000000000 */
[----:B------:R-:W-:Y:S01]  /*2870*/  QGMMA.64x32x32.F32.E4M3.E4M3 R40, gdesc[UR20], R40, gsb0 ;  /* 0x00600000142879f3 */ /* 0x000fe20008000828 */
[----:B------:R-:W-:Y:S01]  /*2880*/  UMOV UR20, UR7 ;  /* 0x0000000700147c82 */ /* 0x000fe20008000000 */
[----:B------:R-:W-:Y:S01]  /*2890*/  UMOV UR21, 0x80000020 ;  /* 0x8000002000157882 */ /* 0x000fe20000000000 */
[----:B------:R-:W-:Y:S01]  /*28a0*/  UMOV UR22, UR10 ;  /* 0x0000000a00167c82 */ /* 0x000fe20008000000 */
[----:B------:R-:W-:Y:S01]  /*28b0*/  UMOV UR23, 0x80000020 ;  /* 0x8000002000177882 */ /* 0x000fe20000000000 */
[----:B------:R-:W-:Y:S02]  /*28c0*/  UIADD3 UR7, UR6, 0xa0, URZ ;  /* 0x000000a006077890 */ /* 0x000fe4000fffe03f */
[----:B------:R-:W-:-:S04]  /*28d0*/  UIADD3 UR6, -UR51, 0xa1, UR6 ;  /* 0x000000a133067890 */ /* 0x000fc8000fffe106 */
[----:B------:R-:W-:Y:S02]  /*28e0*/  IMAD.U32 R4, RZ, RZ, UR7 ;  /* 0x00000007ff047e24 */ /* 0x000fe4000f8e00ff */
[----:B------:R-:W-:Y:S01]  /*28f0*/  IMAD.U32 R0, RZ, RZ, UR6 ;  /* 0x00000006ff007e24 */ /* 0x000fe2000f8e00ff */
[----:B------:R-:W-:Y:S01]  /*2900*/  UIADD3 UR6, UR50, -UR51, URZ ;  /* 0x8000003332067290 */ /* 0x000fe2000fffe03f */
[C---:B------:R-:W-:Y:S02]  /*2910*/  IMAD R4, R17.reuse, -0x2, R4 ;  /* 0xfffffffe11047824 */ /* 0x040fe400078e0204 */
[----:B------:R-:W-:Y:S01]  /*2920*/  IMAD R9, R17, -0x2, R0 ;  /* 0xfffffffe11097824 */ /* 0x000fe200078e0200 */
[----:B------:R-:W-:-:S04]  /*2930*/  ULEA UR6, UR52, UR6, 0x7 ;  /* 0x0000000634067291 */ /* 0x000fc8000f8e383f */
[----:B------:R-:W-:Y:S01]  /*2940*/  VIADDMNMX R6, R12, R9, R4, PT ;  /* 0x000000090c067246 */ /* 0x000fe20003800104 */
[----:B------:R-:W-:-:S03]  /*2950*/  UIMAD.WIDE UR6, UR6, 0x66666667, URZ ;  /* 0x66666667060678a5 */ /* 0x000fc6000f8e023f */
[C---:B------:R-:W-:Y:S01]  /*2960*/  ISETP.GT.AND P2, PT, R6.reuse, RZ, PT ;  /* 0x000000ff0600720c */ /* 0x040fe20003f44270 */
[----:B------:R-:W-:Y:S01]  /*2970*/  USHF.R.U32.HI UR6, URZ, 0x1f, UR7 ;  /* 0x0000001f3f067899 */ /* 0x000fe20008011607 */
[C---:B------:R-:W-:Y:S02]  /*2980*/  ISETP.GT.AND P3, PT, R6.reuse, 0x1, PT ;  /* 0x000000010600780c */ /* 0x040fe40003f64270 */
[----:B------:R-:W-:Y:S01]  /*2990*/  ISETP.GT.AND P4, PT, R6, 0x8, PT ;  /* 0x000000080600780c */ /* 0x000fe20003f84270 */
[----:B------:R-:W-:-:S04]  /*29a0*/  ULEA.HI.SX32 UR6, UR7, UR6, 0x1a ;  /* 0x0000000607067291 */ /* 0x000fc8000f8fd23f */
[----:B------:R-:W-:-:S04]  /*29b0*/  UISETP.LT.AND UP0, UPT, URZ, UR6, UPT ;  /* 0x000000063f00728c */ /* 0x000fc8000bf01270 */
[----:B------:R-:W-:-:S04]  /*29c0*/  USEL UR53, URZ, UR6, !UP0 ;  /* 0x000000063f357287 */ /* 0x000fc8000c000000 */
[----:B------:R-:W-:Y:S01]  /*29d0*/  UISETP.GE.AND UP0, UPT, UR57, UR53, UPT ;  /* 0x000000353900728c */ /* 0x000fe2000bf06270 */
        /* <DEDUP_REMOVED lines=10> */
[----:B------:R-:W-:Y:S01]  /*2a80*/  FSEL R3, R88, -INF , P2 ;  /* 0xff80000058037808 */ /* 0x000fe20001000000 */
[--C-:B------:R-:W-:Y:S01]  /*2a90*/  IMAD.MOV.U32 R88, RZ, RZ, R119.reuse ;  /* 0x000000ffff587224 */ /* 0x100fe200078e0077 */
[----:B------:R-:W-:Y:S02]  /*2aa0*/  FSEL R89, R89, -INF , P3 ;  /* 0xff80000059597808 */ /* 0x000fe40001800000 */
[----:B------:R-:W-:Y:S01]  /*2ab0*/  ISETP.GT.AND P2, PT, R6, 0x9, PT ;  /* 0x000000090600780c */ /* 0x000fe20003f44270 */
[----:B------:R-:W-:Y:S01]  /*2ac0*/  QGMMA.64x32x32.F32.E4M3.E4M3 R72, gdesc[UR20], R72, gsb0 ;  /* 0x00600000144879f3 */ /* 0x000fe20008000848 */
[----:B------:R-:W-:Y:S01]  /*2ad0*/  UIADD3 UR22, UR28, 0x602, URZ ;  /* 0x000006021c167890 */ /* 0x000fe2000fffe03f */
[----:B------:R-:W-:Y:S01]  /*2ae0*/  FSEL R7, R92, -INF , P4 ;  /* 0xff8000005c077808 */ /* 0x000fe20002000000 */
[----:B------:R-:W-:Y:S01]  /*2af0*/  UMOV UR23, 0x80000020 ;  /* 0x8000002000177882 */ /* 0x000fe20000000000 */
[----:B------:R-:W-:Y:S01]  /*2b00*/  FMNMX.FTZ R0, R3, R89, !PT ;  /* 0x0000005903007209 */ /* 0x000fe20007810000 */
[----:B------:R-:W-:Y:S01]  /*2b10*/  IMAD.MOV.U32 R92, RZ, RZ, R119 ;  /* 0x000000ffff5c7224 */ /* 0x000fe200078e0077 */
[----:B------:R-:W-:-:S02]  /*2b20*/  ISETP.GT.AND P3, PT, R6, 0x10, PT ;  /* 0x000000100600780c */ /* 0x000fc40003f64270 */
[----:B------:R-:W-:Y:S02]  /*2b30*/  FSEL R93, R93, -INF , P2 ;  /* 0xff8000005d5d7808 */ /* 0x000fe40001000000 */
[----:B------:R-:W-:Y:S02]  /*2b40*/  FMNMX.FTZ R0, R7, R0, !PT ;  /* 0x0000000007007209 */ /* 0x000fe40007810000 */
[----:B------:R-:W-:Y:S02]  /*2b50*/  ISETP.GT.AND P2, PT, R6, 0x11, PT ;  /* 0x000000110600780c */ /* 0x000fe40003f44270 */
[----:B------:R-:W-:Y:S01]  /*2b60*/  FSEL R11, R96, -INF , P3 ;  /* 0xff800000600b7808 */ /* 0x000fe20001800000 */
[----:B------:R-:W-:Y:S01]  /*2b70*/  IMAD.MOV.U32 R96, RZ, RZ, R119 ;  /* 0x000000ffff607224 */ /* 0x000fe200078e0077 */
[----:B------:R-:W-:Y:S02]  /*2b80*/  FMNMX.FTZ R0, R93, R0, !PT ;  /* 0x000000005d007209 */ /* 0x000fe40007810000 */
        /* <DEDUP_REMOVED lines=10> */
[C---:B------:R-:W-:Y:S02]  /*2c30*/  ISETP.GT.AND P2, PT, R6.reuse, 0x21, PT ;  /* 0x000000210600780c */ /* 0x040fe40003f44270 */
[----:B------:R-:W-:Y:S02]  /*2c40*/  FMNMX.FTZ R0, R101, R0, !PT ;  /* 0x0000000065007209 */ /* 0x000fe40007810000 */
[----:B------:R-:W-:Y:S01]  /*2c50*/  ISETP.GT.AND P4, PT, R6, 0x28, PT ;  /* 0x000000280600780c */ /* 0x000fe20003f84270 */
[----:B------:R-:W-:Y:S02]  /*2c60*/  WARPGROUP.DEPBAR.LE gsb0, 0x0 ;  /* 0x00008000000079c5 */ /* 0x000fe40000010000 */
[----:B------:R-:W-:Y:S01]  /*2c70*/  WARPGROUP.ARRIVE ;  /* 0x00000000000079c5 */ /* 0x000fe20000000000 */
[----:B------:R-:W-:-:S02]  /*2c80*/  FSEL R15, R72, -INF , P3 ;  /* 0xff800000480f7808 */ /* 0x000fc40001800000 */
[----:B------:R-:W-:Y:S02]  /*2c90*/  FSEL R73, R73, -INF , P2 ;  /* 0xff80000049497808 */ /* 0x000fe40001000000 */
[----:B------:R-:W-:Y:S01]  /*2ca0*/  FMNMX.FTZ R0, R15, R0, !PT ;  /* 0x000000000f007209 */ /* 0x000fe20007810000 */
[----:B------:R-:W-:Y:S01]  /*2cb0*/  QGMMA.64x32x32.F32.E4M3.E4M3 R56, gdesc[UR20], R56, gsb0 ;  /* 0x00600000143879f3 */ /* 0x000fe20008000838 */
[----:B------:R-:W-:Y:S01]  /*2cc0*/  UIADD3 UR22, UR28, 0x682, URZ ;  /* 0x000006821c167890 */ /* 0x000fe2000fffe03f */
[----:B------:R-:W-:Y:S01]  /*2cd0*/  ISETP.GT.AND P2, PT, R6, 0x29, PT ;  /* 0x000000290600780c */ /* 0x000fe20003f44270 */
[----:B------:R-:W-:Y:S01]  /*2ce0*/  UMOV UR23, 0x80000020 ;  /* 0x8000002000177882 */ /* 0x000fe20000000000 */
        /* <DEDUP_REMOVED lines=47> */
[----:B------:R-:W-:Y:S01]  /*2fe0*/  FMNMX.FTZ R57, R69, R0, !PT ;  /* 0x0000000045397209 */ /* 0x000fe20007810000 */
[----:B------:R-:W-:Y:S02]  /*2ff0*/  WARPGROUP.DEPBAR.LE gsb0, 0x0 ;  /* 0x00008000000079c5 */ /* 0x000fe40000010000 */
[----:B------:R-:W-:Y:S01]  /*3000*/  WARPGROUP.ARRIVE ;  /* 0x00000000000079c5 */ /* 0x000fe20000000000 */
[----:B------:R-:W-:-:S02]  /*3010*/  FSEL R40, R40, -INF , P3 ;  /* 0xff80000028287808 */ /* 0x000fc40001800000 */
[----:B------:R-:W-:Y:S02]  /*3020*/  ISETP.GT.AND P3, PT, R6, 0x68, PT ;  /* 0x000000680600780c */ /* 0x000fe40003f64270 */
[----:B------:R-:W-:Y:S01]  /*3030*/  FSEL R41, R41, -INF , P2 ;  /* 0xff80000029297808 */ /* 0x000fe20001000000 */
[----:B------:R-:W-:Y:S01]  /*3040*/  QGMMA.64x32x32.F32.E4M3.E4M3 R24, gdesc[UR20], R24, gsb0 ;  /* 0x00600000141879f3 */ /* 0x000fe20008000818 */
        /* <DEDUP_REMOVED lines=20> */
[----:B------:R-:W-:Y:S01]  /*3190*/  FMNMX.FTZ R57, R53, R0, !PT ;  /* 0x0000000035397209 */ /* 0x000fe20007810000 */
[----:B------:R-:W-:Y:S02]  /*31a0*/  WARPGROUP.DEPBAR.LE gsb0, 0x0 ;  /* 0x00008000000079c5 */ /* 0x000fe40000010000 */
[----:B------:R-:W-:Y:S01]  /*31b0*/  FSEL R24, R24, -INF , P3 ;  /* 0xff80000018187808 */ /* 0x000fe20001800000 */
[----:B------:R0:W-:Y:S01]  /*31c0*/  @!P1 SYNCS.ARRIVE.TRANS64.RED.A1T0 RZ, [R2+URZ], RZ ;  /* 0x000000ff02ff99a7 */ /* 0x0001e2000810043f */
        /* <DEDUP_REMOVED lines=19> */
[----:B------:R-:W-:-:S04]  /*3300*/  FMNMX.FTZ R0, R36, R57, !PT ;  /* 0x0000003924007209 */ /* 0x000fc80007810000 */
[----:B------:R-:W-:-:S05]  /*3310*/  FMNMX.FTZ R8, R37, R0, !PT ;  /* 0x0000000025087209 */ /* 0x000fca0007810000 */
[----:B------:R-:W1:Y:S02]  /*3320*/  SHFL.BFLY PT, R57, R8, 0x2, 0x1f ;  /* 0x0c401f0008397f89 */ /* 0x000e6400000e0000 */
[----:B-1----:R-:W-:-:S05]  /*3330*/  FMNMX.FTZ R57, R8, R57, !PT ;  /* 0x0000003908397209 */ /* 0x002fca0007810000 */
[----:B------:R-:W1:Y:S02]  /*3340*/  SHFL.BFLY PT, R0, R57, 0x1, 0x1f ;  /* 0x0c201f0039007f89 */ /* 0x000e6400000e0000 */
[----:B-1----:R-:W-:-:S04]  /*3350*/  FMNMX.FTZ R0, R57, R0, !PT ;  /* 0x0000000039007209 */ /* 0x002fc80007810000 */
[C---:B------:R-:W-:Y:S01]  /*3360*/  FSETP.NEU.FTZ.AND P2, PT, R0.reuse, -INF , PT ;  /* 0xff8000000000780b */ /* 0x040fe20003f5d000 */
[----:B------:R-:W-:-:S01]  /*3370*/  FFMA.FTZ R6, R0, R115, -8 ;  /* 0xc100000000067423 */ /* 0x000fc20000010073 */
[----:B------:R-:W-:-:S04]  /*3380*/  IMAD.MOV.U32 R115, RZ, RZ, R119 ;  /* 0x000000ffff737224 */ /* 0x000fc800078e0077 */
[----:B------:R-:W-:-:S05]  /*3390*/  FSEL R6, R6, RZ, P2 ;  /* 0x000000ff06067208 */ /* 0x000fca0001000000 */
[----:B------:R-:W-:Y:S01]  /*33a0*/  FFMA.FTZ R14, R11, UR38, -R6 ;  /* 0x000000260b0e7c23 */ /* 0x000fe20008010806 */
[----:B------:R-:W-:Y:S01]  /*33b0*/  IADD3 R11, R9, 0x8, R12 ;  /* 0x00000008090b7810 */ /* 0x000fe20007ffe00c */
[--C-:B------:R-:W-:Y:S01]  /*33c0*/  FFMA.FTZ R57, R15, UR38, -R6.reuse ;  /* 0x000000260f397c23 */ /* 0x100fe20008010806 */
[----:B------:R-:W-:-:S01]  /*33d0*/  FFMA.FTZ R81, R81, UR38, -R6 ;  /* 0x0000002651517c23 */ /* 0x000fc20008010806 */
[--C-:B------:R-:W-:Y:S01]  /*33e0*/  FFMA.FTZ R84, R65, UR38, -R6.reuse ;  /* 0x0000002641547c23 */ /* 0x100fe20008010806 */
[----:B------:R-:W-:Y:S01]  /*33f0*/  VIMNMX R4, R4, R11, PT ;  /* 0x0000000b04047248 */ /* 0x000fe20003fe0100 */
[--C-:B------:R-:W-:Y:S01]  /*3400*/  FFMA.FTZ R11, R13, UR38, -R6.reuse ;  /* 0x000000260d0b7c23 */ /* 0x100fe20008010806 */
[----:B------:R-:W-:-:S01]  /*3410*/  FFMA.FTZ R85, R85, UR38, -R6 ;  /* 0x0000002655557c23 */ /* 0x000fc20008010806 */
[--C-:B------:R-:W-:Y:S01]  /*3420*/  FFMA.FTZ R89, R89, UR38, -R6.reuse ;  /* 0x0000002659597c23 */ /* 0x100fe20008010806 */
[C---:B------:R-:W-:Y:S01]  /*3430*/  ISETP.GT.AND P2, PT, R4.reuse, RZ, PT ;  /* 0x000000ff0400720c */ /* 0x040fe20003f44270 */
[----:B------:R1:W-:Y:S01]  /*3440*/  MUFU.EX2 R9, R14 ;  /* 0x0000000e00097308 */ /* 0x0003e20000000800 */
[C---:B------:R-:W-:Y:S01]  /*3450*/  ISETP.GT.AND P3, PT, R4.reuse, 0x1, PT ;  /* 0x000000010400780c */ /* 0x040fe20003f64270 */
[--C-:B------:R-:W-:Y:S01]  /*3460*/  FFMA.FTZ R3, R3, UR38, -R6.reuse ;  /* 0x0000002603037c23 */ /* 0x100fe20008010806 */
[----:B------:R-:W-:Y:S01]  /*3470*/  ISETP.GT.AND P4, PT, R4, 0x8, PT ;  /* 0x000000080400780c */ /* 0x000fe20003f84270 */
[--C-:B------:R-:W-:Y:S01]  /*3480*/  FFMA.FTZ R7, R7, UR38, -R6.reuse ;  /* 0x0000002607077c23 */ /* 0x100fe20008010806 */
[----:B------:R-:W-:Y:S01]  /*3490*/  FSEL R90, R90, -INF , P2 ;  /* 0xff8000005a5a7808 */ /* 0x000fe20001000000 */
[--C-:B------:R-:W-:Y:S01]  /*34a0*/  FFMA.FTZ R10, R93, UR38, -R6.reuse ;  /* 0x000000265d0a7c23 */ /* 0x100fe20008010806 */
[----:B------:R-:W-:Y:S01]  /*34b0*/  FSEL R91, R91, -INF , P3 ;  /* 0xff8000005b5b7808 */ /* 0x000fe20001800000 */
[----:B------:R-:W-:Y:S01]  /*34c0*/  MUFU.EX2 R8, R89 ;  /* 0x0000005900087308 */ /* 0x000fe20000000800 */
[----:B------:R-:W-:Y:S01]  /*34d0*/  ISETP.GT.AND P2, PT, R4, 0x9, PT ;  /* 0x000000090400780c */ /* 0x000fe20003f44270 */
[--C-:B------:R-:W-:Y:S01]  /*34e0*/  FFMA.FTZ R12, R97, UR38, -R6.reuse ;  /* 0x00000026610c7c23 */ /* 0x100fe20008010806 */
[----:B------:R-:W-:Y:S01]  /*34f0*/  FSEL R94, R94, -INF , P4 ;  /* 0xff8000005e5e7808 */ /* 0x000fe20002000000 */
[--C-:B-1----:R-:W-:Y:S01]  /*3500*/  FFMA.FTZ R14, R101, UR38, -R6.reuse ;  /* 0x00000026650e7c23 */ /* 0x102fe20008010806 */
[----:B------:R-:W-:Y:S01]  /*3510*/  FMNMX.FTZ R13, R90, R91, !PT ;  /* 0x0000005b5a0d7209 */ /* 0x000fe20007810000 */
[--C-:B------:R-:W-:Y:S01]  /*3520*/  FFMA.FTZ R105, R105, UR38, -R6.reuse ;  /* 0x0000002669697c23 */ /* 0x100fe20008010806 */
[----:B------:R-:W-:Y:S01]  /*3530*/  ISETP.GT.AND P3, PT, R4, 0x10, PT ;  /* 0x000000100400780c */ /* 0x000fe20003f64270 */
[--C-:B------:R-:W-:Y:S01]  /*3540*/  FFMA.FTZ R107, R107, UR38, -R6.reuse ;  /* 0x000000266b6b7c23 */ /* 0x100fe20008010806 */
[----:B------:R-:W-:Y:S01]  /*3550*/  FSEL R95, R95, -INF , P2 ;  /* 0xff8000005f5f7808 */ /* 0x000fe20001000000 */
[--C-:B------:R-:W-:Y:S01]  /*3560*/  FFMA.FTZ R109, R109, UR38, -R6.reuse ;  /* 0x000000266d6d7c23 */ /* 0x100fe20008010806 */
        /* <DEDUP_REMOVED lines=15> */
[----:B------:R1:W-:Y:S01]  /*3660*/  MUFU.EX2 R13, R57 ;  /* 0x00000039000d7308 */ /* 0x0003e20000000800 */
[----:B------:R-:W-:Y:S01]  /*3670*/  FSEL R102, R102, -INF , P3 ;  /* 0xff80000066667808 */ /* 0x000fe20001800000 */
[--C-:B------:R-:W-:Y:S01]  /*3680*/  FFMA.FTZ R33, R33, UR38, -R6.reuse ;  /* 0x0000002621217c23 */ /* 0x100fe20008010806 */
[----:B------:R-:W-:Y:S01]  /*3690*/  FMNMX.FTZ R15, R99, R20, !PT ;  /* 0x00000014630f7209 */ /* 0x000fe20007810000 */
[--C-:B------:R-:W-:Y:S01]  /*36a0*/  FFMA.FTZ R20, R73, UR38, -R6.reuse ;  /* 0x0000002649147c23 */ /* 0x100fe20008010806 */
[----:B------:R-:W-:Y:S01]  /*36b0*/  FSEL R103, R103, -INF , P2 ;  /* 0xff80000067677808 */ /* 0x000fe20001000000 */
[--C-:B------:R-:W-:Y:S01]  /*36c0*/  FFMA.FTZ R36, R36, UR38, -R6.reuse ;  /* 0x0000002624247c23 */ /* 0x100fe20008010806 */
[----:B------:R-:W-:Y:S01]  /*36d0*/  ISETP.GT.AND P2, PT, R4, 0x20, PT ;  /* 0x000000200400780c */ /* 0x000fe20003f44270 */
[--C-:B------:R-:W-:Y:S01]  /*36e0*/  FFMA.FTZ R37, R37, UR38, -R6.reuse ;  /* 0x0000002625257c23 */ /* 0x100fe20008010806 */
[----:B------:R-:W-:Y:S01]  /*36f0*/  FMNMX.FTZ R56, R102, R15, !PT ;  /* 0x0000000f66387209 */ /* 0x000fe20007810000 */
[----:B-1----:R-:W-:Y:S01]  /*3700*/  FFMA.FTZ R57, R21, UR38, -R6 ;  /* 0x0000002615397c23 */ /* 0x002fe20008010806 */
[----:B------:R-:W-:Y:S01]  /*3710*/  ISETP.GT.AND P3, PT, R4, 0x21, PT ;  /* 0x000000210400780c */ /* 0x000fe20003f64270 */
[----:B------:R-:W1:Y:S01]  /*3720*/  MUFU.EX2 R3, R3 ;  /* 0x0000000300037308 */ /* 0x000e620000000800 */
[----:B------:R-:W-:Y:S01]  /*3730*/  FSEL R74, R74, -INF , P2 ;  /* 0xff8000004a4a7808 */ /* 0x000fe20001000000 */
[--C-:B------:R-:W-:Y:S01]  /*3740*/  IMAD.MOV.U32 R101, RZ, RZ, R119.reuse ;  /* 0x000000ffff657224 */ /* 0x100fe200078e0077 */
[----:B------:R-:W-:Y:S01]  /*3750*/  FMNMX.FTZ R15, R103, R56, !PT ;  /* 0x00000038670f7209 */ /* 0x000fe20007810000 */
[--C-:B------:R-:W-:Y:S01]  /*3760*/  IMAD.MOV.U32 R97, RZ, RZ, R119.reuse ;  /* 0x000000ffff617224 */ /* 0x100fe200078e0077 */
[----:B------:R-:W-:Y:S01]  /*3770*/  ISETP.GT.AND P2, PT, R4, 0x28, PT ;  /* 0x000000280400780c */ /* 0x000fe20003f44270 */
[----:B------:R-:W-:Y:S01]  /*3780*/  IMAD.MOV.U32 R93, RZ, RZ, R119 ;  /* 0x000000ffff5d7224 */ /* 0x000fe200078e0077 */
[----:B------:R-:W-:Y:S01]  /*3790*/  FSEL R75, R75, -INF , P3 ;  /* 0xff8000004b4b7808 */ /* 0x000fe20001800000 */
[----:B------:R-:W-:Y:S01]  /*37a0*/  MUFU.EX2 R7, R7 ;  /* 0x0000000700077308 */ /* 0x000fe20000000800 */
[----:B------:R-:W-:-:S02]  /*37b0*/  FMNMX.FTZ R56, R74, R15, !PT ;  /* 0x0000000f4a387209 */ /* 0x000fc40007810000 */
[----:B------:R-:W-:Y:S02]  /*37c0*/  ISETP.GT.AND P3, PT, R4, 0x29, PT ;  /* 0x000000290400780c */ /* 0x000fe40003f64270 */
[----:B------:R-:W-:Y:S02]  /*37d0*/  FSEL R78, R78, -INF , P2 ;  /* 0xff8000004e4e7808 */ /* 0x000fe40001000000 */
[----:B------:R-:W-:Y:S01]  /*37e0*/  FMNMX.FTZ R21, R75, R56, !PT ;  /* 0x000000384b157209 */ /* 0x000fe20007810000 */
[----:B------:R2:W-:Y:S01]  /*37f0*/  MUFU.EX2 R15, R57 ;  /* 0x00000039000f7308 */ /* 0x0005e20000000800 */
[----:B------:R-:W-:Y:S01]  /*3800*/  ISETP.GT.AND P2, PT, R4, 0x30, PT ;  /* 0x000000300400780c */ /* 0x000fe20003f44270 */
[----:B------:R-:W-:Y:S01]  /*3810*/  FFMA.FTZ R56, R77, UR38, -R6 ;  /* 0x000000264d387c23 */ /* 0x000fe20008010806 */
[----:B------:R-:W-:Y:S02]  /*3820*/  FSEL R79, R79, -INF , P3 ;  /* 0xff8000004f4f7808 */ /* 0x000fe40001800000 */
[----:B------:R-:W-:-:S02]  /*3830*/  FMNMX.FTZ R60, R78, R21, !PT ;  /* 0x000000154e3c7209 */ /* 0x000fc40007810000 */
[----:B------:R-:W-:Y:S01]  /*3840*/  ISETP.GT.AND P3, PT, R4, 0x31, PT ;  /* 0x000000310400780c */ /* 0x000fe20003f64270 */
[----:B------:R-:W3:Y:S01]  /*3850*/  MUFU.EX2 R10, R10 ;  /* 0x0000000a000a7308 */ /* 0x000ee20000000800 */
[----:B------:R-:W-:Y:S02]  /*3860*/  FSEL R82, R82, -INF , P2 ;  /* 0xff80000052527808 */ /* 0x000fe40001000000 */
[----:B------:R-:W-:Y:S02]  /*3870*/  FMNMX.FTZ R21, R79, R60, !PT ;  /* 0x0000003c4f157209 */ /* 0x000fe40007810000 */
[----:B------:R-:W-:Y:S02]  /*3880*/  ISETP.GT.AND P2, PT, R4, 0x38, PT ;  /* 0x000000380400780c */ /* 0x000fe40003f44270 */
[----:B------:R-:W-:Y:S01]  /*3890*/  FSEL R83, R83, -INF , P3 ;  /* 0xff80000053537808 */ /* 0x000fe20001800000 */
[----:B------:R-:W-:Y:S01]  /*38a0*/  MUFU.EX2 R12, R12 ;  /* 0x0000000c000c7308 */ /* 0x000fe20000000800 */
[----:B------:R-:W-:-:S02]  /*38b0*/  FMNMX.FTZ R60, R82, R21, !PT ;  /* 0x00000015523c7209 */ /* 0x000fc40007810000 */
[----:B------:R-:W-:Y:S02]  /*38c0*/  ISETP.GT.AND P3, PT, R4, 0x39, PT ;  /* 0x000000390400780c */ /* 0x000fe40003f64270 */
[----:B------:R-:W-:Y:S02]  /*38d0*/  FSEL R86, R86, -INF , P2 ;  /* 0xff80000056567808 */ /* 0x000fe40001000000 */
[----:B--2---:R-:W-:Y:S01]  /*38e0*/  FMNMX.FTZ R57, R83, R60, !PT ;  /* 0x0000003c53397209 */ /* 0x004fe20007810000 */
[----:B------:R-:W-:Y:S01]  /*38f0*/  MUFU.EX2 R11, R11 ;  /* 0x0000000b000b7308 */ /* 0x000fe20000000800 */
[----:B------:R-:W-:Y:S02]  /*3900*/  FSEL R87, R87, -INF , P3 ;  /* 0xff80000057577808 */ /* 0x000fe40001800000 */
[----:B------:R-:W-:Y:S02]  /*3910*/  ISETP.GT.AND P2, PT, R4, 0x40, PT ;  /* 0x000000400400780c */ /* 0x000fe40003f44270 */
[----:B------:R-:W-:-:S02]  /*3920*/  FMNMX.FTZ R60, R86, R57, !PT ;  /* 0x00000039563c7209 */ /* 0x000fc40007810000 */
[----:B------:R-:W-:Y:S01]  /*3930*/  ISETP.GT.AND P3, PT, R4, 0x41, PT ;  /* 0x000000410400780c */ /* 0x000fe20003f64270 */
[----:B------:R-:W-:Y:S01]  /*3940*/  MUFU.EX2 R14, R14 ;  /* 0x0000000e000e7308 */ /* 0x000fe20000000800 */
[----:B------:R-:W-:Y:S02]  /*3950*/  FSEL R64, R58, -INF , P2 ;  /* 0xff8000003a407808 */ /* 0x000fe40001000000 */
[----:B------:R-:W-:Y:S02]  /*3960*/  FMNMX.FTZ R57, R87, R60, !PT ;  /* 0x0000003c57397209 */ /* 0x000fe40007810000 */
[----:B------:R-:W-:Y:S02]  /*3970*/  FSEL R72, R59, -INF , P3 ;  /* 0xff8000003b487808 */ /* 0x000fe40001800000 */
[----:B------:R-:W-:Y:S01]  /*3980*/  ISETP.GT.AND P2, PT, R4, 0x48, PT ;  /* 0x000000480400780c */ /* 0x000fe20003f44270 */
[----:B------:R-:W-:Y:S01]  /*3990*/  MUFU.EX2 R58, R81 ;  /* 0x00000051003a7308 */ /* 0x000fe20000000800 */
[----:B------:R-:W-:-:S02]  /*39a0*/  FMNMX.FTZ R59, R64, R57, !PT ;  /* 0x00000039403b7209 */ /* 0x000fc40007810000 */
[----:B------:R-:W-:Y:S02]  /*39b0*/  ISETP.GT.AND P3, PT, R4, 0x49, PT ;  /* 0x000000490400780c */ /* 0x000fe40003f64270 */
[----:B------:R-:W-:Y:S02]  /*39c0*/  FSEL R73, R62, -INF , P2 ;  /* 0xff8000003e497808 */ /* 0x000fe40001000000 */
[----:B------:R-:W-:Y:S01]  /*39d0*/  FMNMX.FTZ R60, R72, R59, !PT ;  /* 0x0000003b483c7209 */ /* 0x000fe20007810000 */
[----:B------:R-:W-:Y:S01]  /*39e0*/  MUFU.EX2 R20, R20 ;  /* 0x0000001400147308 */ /* 0x000fe20000000800 */
[----:B------:R-:W-:Y:S02]  /*39f0*/  ISETP.GT.AND P2, PT, R4, 0x50, PT ;  /* 0x000000500400780c */ /* 0x000fe40003f44270 */
[----:B------:R-:W-:Y:S02]  /*3a00*/  FSEL R63, R63, -INF , P3 ;  /* 0xff8000003f3f7808 */ /* 0x000fe40001800000 */
[----:B------:R-:W-:-:S02]  /*3a10*/  FMNMX.FTZ R62, R73, R60, !PT ;  /* 0x0000003c493e7209 */ /* 0x000fc40007810000 */
[----:B------:R-:W-:Y:S01]  /*3a20*/  ISETP.GT.AND P3, PT, R4, 0x51, PT ;  /* 0x000000510400780c */ /* 0x000fe20003f64270 */
[----:B------:R-:W-:Y:S01]  /*3a30*/  MUFU.EX2 R60, R85 ;  /* 0x00000055003c7308 */ /* 0x000fe20000000800 */
        /* <DEDUP_REMOVED lines=14> */
[----:B------:R4:W-:Y:S01]  /*3b20*/  MUFU.EX2 R57, R107 ;  /* 0x0000006b00397308 */ /* 0x0009e20000000800 */
[----:B------:R-:W-:Y:S01]  /*3b30*/  FSEL R76, R42, -INF , P2 ;  /* 0xff8000002a4c7808 */ /* 0x000fe20001000000 */
[--C-:B--2---:R-:W-:Y:S01]  /*3b40*/  IMAD.MOV.U32 R105, RZ, RZ, R119.reuse ;  /* 0x000000ffff697224 */ /* 0x104fe200078e0077 */
[----:B------:R-:W-:Y:S02]  /*3b50*/  FMNMX.FTZ R81, R71, R62, !PT ;  /* 0x0000003e47517209 */ /* 0x000fe40007810000 */
[----:B------:R-:W-:Y:S02]  /*3b60*/  ISETP.GT.AND P2, PT, R4, 0x68, PT ;  /* 0x000000680400780c */ /* 0x000fe40003f44270 */
[----:B------:R-:W-:Y:S01]  /*3b70*/  FSEL R77, R43, -INF , P3 ;  /* 0xff8000002b4d7808 */ /* 0x000fe20001800000 */
[--C-:B------:R-:W-:Y:S01]  /*3b80*/  FFMA.FTZ R43, R113, UR38, -R6.reuse ;  /* 0x00000026712b7c23 */ /* 0x100fe20008010806 */
[----:B------:R-:W-:Y:S01]  /*3b90*/  FMNMX.FTZ R80, R76, R81, !PT ;  /* 0x000000514c507209 */ /* 0x000fe20007810000 */
[----:B------:R2:W-:Y:S01]  /*3ba0*/  MUFU.EX2 R59, R109 ;  /* 0x0000006d003b7308 */ /* 0x0005e20000000800 */
[----:B------:R-:W-:Y:S01]  /*3bb0*/  ISETP.GT.AND P3, PT, R4, 0x69, PT ;  /* 0x000000690400780c */ /* 0x000fe20003f64270 */
[--C-:B------:R-:W-:Y:S01]  /*3bc0*/  IMAD.MOV.U32 R113, RZ, RZ, R119.reuse ;  /* 0x000000ffff717224 */ /* 0x100fe200078e0077 */
[----:B------:R-:W-:Y:S01]  /*3bd0*/  FSEL R62, R46, -INF , P2 ;  /* 0xff8000002e3e7808 */ /* 0x000fe20001000000 */
[----:B------:R-:W-:Y:S01]  /*3be0*/  FFMA.FTZ R46, R61, UR38, -R6 ;  /* 0x000000263d2e7c23 */ /* 0x000fe20008010806 */
[----:B------:R-:W-:Y:S01]  /*3bf0*/  FMNMX.FTZ R81, R77, R80, !PT ;  /* 0x000000504d517209 */ /* 0x000fe20007810000 */
[--C-:B----4-:R-:W-:Y:S01]  /*3c00*/  IMAD.MOV.U32 R107, RZ, RZ, R119.reuse ;  /* 0x000000ffff6b7224 */ /* 0x110fe200078e0077 */
[----:B------:R-:W-:Y:S01]  /*3c10*/  ISETP.GT.AND P2, PT, R4, 0x70, PT ;  /* 0x000000700400780c */ /* 0x000fe20003f44270 */
[----:B------:R4:W-:Y:S01]  /*3c20*/  MUFU.EX2 R42, R111 ;  /* 0x0000006f002a7308 */ /* 0x0009e20000000800 */
[----:B------:R-:W-:Y:S01]  /*3c30*/  FSEL R47, R47, -INF , P3 ;  /* 0xff8000002f2f7808 */ /* 0x000fe20001800000 */
[----:B--2---:R-:W-:Y:S01]  /*3c40*/  IMAD.MOV.U32 R109, RZ, RZ, R119 ;  /* 0x000000ffff6d7224 */ /* 0x004fe200078e0077 */
[----:B------:R-:W-:-:S02]  /*3c50*/  FMNMX.FTZ R80, R62, R81, !PT ;  /* 0x000000513e507209 */ /* 0x000fc40007810000 */
[----:B------:R-:W-:Y:S02]  /*3c60*/  ISETP.GT.AND P3, PT, R4, 0x71, PT ;  /* 0x000000710400780c */ /* 0x000fe40003f64270 */
[----:B------:R-:W-:Y:S01]  /*3c70*/  FSEL R50, R50, -INF , P2 ;  /* 0xff80000032327808 */ /* 0x000fe20001000000 */
[----:B------:R-:W-:Y:S01]  /*3c80*/  MUFU.EX2 R43, R43 ;  /* 0x0000002b002b7308 */ /* 0x000fe20000000800 */
[----:B------:R-:W-:Y:S01]  /*3c90*/  FMNMX.FTZ R61, R47, R80, !PT ;  /* 0x000000502f3d7209 */ /* 0x000fe20007810000 */
[----:B----4-:R-:W-:Y:S01]  /*3ca0*/  IMAD.MOV.U32 R111, RZ, RZ, R119 ;  /* 0x000000ffff6f7224 */ /* 0x010fe200078e0077 */
[----:B------:R-:W-:Y:S02]  /*3cb0*/  ISETP.GT.AND P2, PT, R4, 0x78, PT ;  /* 0x000000780400780c */ /* 0x000fe40003f44270 */
[----:B------:R-:W-:Y:S02]  /*3cc0*/  FSEL R51, R51, -INF , P3 ;  /* 0xff80000033337808 */ /* 0x000fe40001800000 */
[----:B------:R-:W-:Y:S01]  /*3cd0*/  FMNMX.FTZ R80, R50, R61, !PT ;  /* 0x0000003d32507209 */ /* 0x000fe20007810000 */
[----:B------:R-:W-:Y:S01]  /*3ce0*/  MUFU.EX2 R46, R46 ;  /* 0x0000002e002e7308 */ /* 0x000fe20000000800 */
[----:B------:R-:W-:-:S02]  /*3cf0*/  ISETP.GT.AND P3, PT, R4, 0x79, PT ;  /* 0x000000790400780c */ /* 0x000fc40003f64270 */
[----:B------:R-:W-:Y:S02]  /*3d00*/  FSEL R54, R54, -INF , P2 ;  /* 0xff80000036367808 */ /* 0x000fe40001000000 */
[----:B------:R-:W-:Y:S02]  /*3d10*/  FMNMX.FTZ R61, R51, R80, !PT ;  /* 0x00000050333d7209 */ /* 0x000fe40007810000 */
[----:B------:R-:W-:Y:S01]  /*3d20*/  FSEL R55, R55, -INF , P3 ;  /* 0xff80000037377808 */ /* 0x000fe20001800000 */
[----:B------:R-:W-:Y:S01]  /*3d30*/  MUFU.EX2 R5, R5 ;  /* 0x0000000500057308 */ /* 0x000fe20000000800 */
[----:B------:R-:W-:Y:S02]  /*3d40*/  ISETP.GT.AND P2, PT, R4, 0x80, PT ;  /* 0x000000800400780c */ /* 0x000fe40003f44270 */
[----:B------:R-:W-:Y:S02]  /*3d50*/  FMNMX.FTZ R80, R54, R61, !PT ;  /* 0x0000003d36507209 */ /* 0x000fe40007810000 */
[----:B------:R-:W-:-:S02]  /*3d60*/  ISETP.GT.AND P3, PT, R4, 0x81, PT ;  /* 0x000000810400780c */ /* 0x000fc40003f64270 */
[----:B------:R-:W-:Y:S01]  /*3d70*/  FSEL R61, R26, -INF , P2 ;  /* 0xff8000001a3d7808 */ /* 0x000fe20001000000 */
[----:B------:R-:W-:Y:S01]  /*3d80*/  MUFU.EX2 R24, R24 ;  /* 0x0000001800187308 */ /* 0x000fe20000000800 */
[----:B------:R-:W-:Y:S02]  /*3d90*/  FMNMX.FTZ R80, R55, R80, !PT ;  /* 0x0000005037507209 */ /* 0x000fe40007810000 */
[----:B------:R-:W-:Y:S02]  /*3da0*/  ISETP.GT.AND P2, PT, R4, 0x88, PT ;  /* 0x000000880400780c */ /* 0x000fe40003f44270 */
[----:B------:R-:W-:Y:S01]  /*3db0*/  FSEL R65, R27, -INF , P3 ;  /* 0xff8000001b417808 */ /* 0x000fe20001800000 */
[----:B------:R-:W-:Y:S01]  /*3dc0*/  FFMA.FTZ R27, R68, UR38, -R6 ;  /* 0x00000026441b7c23 */ /* 0x000fe20008010806 */
[----:B------:R-:W-:Y:S01]  /*3dd0*/  FMNMX.FTZ R80, R61, R80, !PT ;  /* 0x000000503d507209 */ /* 0x000fe20007810000 */
[----:B------:R2:W-:Y:S01]  /*3de0*/  MUFU.EX2 R26, R84 ;  /* 0x00000054001a7308 */ /* 0x0005e20000000800 */
[----:B------:R-:W-:-:S02]  /*3df0*/  ISETP.GT.AND P3, PT, R4, 0x89, PT ;  /* 0x000000890400780c */ /* 0x000fc40003f64270 */
[----:B------:R-:W-:Y:S01]  /*3e00*/  FSEL R68, R30, -INF , P2 ;  /* 0xff8000001e447808 */ /* 0x000fe20001000000 */
[----:B------:R-:W-:-:S01]  /*3e10*/  FFMA.FTZ R30, R69, UR38, -R6 ;  /* 0x00000026451e7c23 */ /* 0x000fc20008010806 */
[----:B------:R-:W-:Y:S02]  /*3e20*/  FMNMX.FTZ R81, R65, R80, !PT ;  /* 0x0000005041517209 */ /* 0x000fe40007810000 */
[----:B------:R-:W-:Y:S01]  /*3e30*/  ISETP.GT.AND P2, PT, R4, 0x90, PT ;  /* 0x000000900400780c */ /* 0x000fe20003f44270 */
[----:B------:R-:W-:Y:S01]  /*3e40*/  MUFU.EX2 R27, R27 ;  /* 0x0000001b001b7308 */ /* 0x000fe20000000800 */
[----:B------:R-:W-:Y:S01]  /*3e50*/  FSEL R80, R31, -INF , P3 ;  /* 0xff8000001f507808 */ /* 0x000fe20001800000 */
[--C-:B------:R-:W-:Y:S01]  /*3e60*/  FFMA.FTZ R31, R40, UR38, -R6.reuse ;  /* 0x00000026281f7c23 */ /* 0x100fe20008010806 */
[----:B------:R-:W-:Y:S01]  /*3e70*/  FMNMX.FTZ R81, R68, R81, !PT ;  /* 0x0000005144517209 */ /* 0x000fe20007810000 */
[----:B------:R-:W-:Y:S01]  /*3e80*/  FFMA.FTZ R40, R45, UR38, -R6 ;  /* 0x000000262d287c23 */ /* 0x000fe20008010806 */
[----:B------:R-:W-:Y:S01]  /*3e90*/  FSEL R69, R34, -INF , P2 ;  /* 0xff80000022457808 */ /* 0x000fe20001000000 */
[----:B------:R-:W-:Y:S01]  /*3ea0*/  IMAD.U32 R45, RZ, RZ, UR38 ;  /* 0x00000026ff2d7e24 */ /* 0x000fe2000f8e00ff */
[----:B------:R-:W-:Y:S01]  /*3eb0*/  ISETP.GT.AND P3, PT, R4, 0x91, PT ;  /* 0x000000910400780c */ /* 0x000fe20003f64270 */
[----:B------:R-:W-:Y:S01]  /*3ec0*/  MUFU.EX2 R30, R30 ;  /* 0x0000001e001e7308 */ /* 0x000fe20000000800 */
[----:B------:R-:W-:-:S02]  /*3ed0*/  FMNMX.FTZ R34, R80, R81, !PT ;  /* 0x0000005150227209 */ /* 0x000fc40007810000 */
[C---:B------:R-:W-:Y:S02]  /*3ee0*/  ISETP.GT.AND P2, PT, R4.reuse, 0x98, PT ;  /* 0x000000980400780c */ /* 0x040fe40003f44270 */
[----:B------:R-:W-:Y:S02]  /*3ef0*/  FSEL R81, R35, -INF , P3 ;  /* 0xff80000023517808 */ /* 0x000fe40001800000 */
[----:B------:R-:W-:Y:S01]  /*3f00*/  FMNMX.FTZ R34, R69, R34, !PT ;  /* 0x0000002245227209 */ /* 0x000fe20007810000 */
[----:B------:R-:W-:Y:S01]  /*3f10*/  MUFU.EX2 R31, R31 ;  /* 0x0000001f001f7308 */ /* 0x000fe20000000800 */
[----:B------:R-:W-:Y:S02]  /*3f20*/  ISETP.GT.AND P3, PT, R4, 0x99, PT ;  /* 0x000000990400780c */ /* 0x000fe40003f64270 */
[----:B--2---:R-:W-:Y:S01]  /*3f30*/  FSEL R84, R38, -INF , P2 ;  /* 0xff80000026547808 */ /* 0x004fe20001000000 */
        /* <DEDUP_REMOVED lines=10> */
[----:B-1----:R-:W-:-:S01]  /*3fe0*/  FADD.FTZ R52, R3, R8 ;  /* 0x0000000803347221 */ /* 0x002fc20000010000 */
[----:B---3--:R-:W-:Y:S01]  /*3ff0*/  F2FP.SATFINITE.E4M3.F32.PACK_AB_MERGE_C R216, R10, R7, RZ ;  /* 0x000000070ad8723e */ /* 0x008fe200048070ff */
[----:B------:R-:W-:Y:S02]  /*4000*/  MUFU.EX2 R34, R34 ;  /* 0x0000002200227308 */ /* 0x000fe40000000800 */
[----:B------:R-:W1:Y:S01]  /*4010*/  SHFL.BFLY PT, R89, R4, 0x2, 0x1f ;  /* 0x0c401f0004597f89 */ /* 0x000e6200000e0000 */
[----:B------:R-:W-:-:S01]  /*4020*/  FADD.FTZ R53, R7, R52 ;  /* 0x0000003407357221 */ /* 0x000fc20000010000 */
[----:B------:R-:W-:-:S04]  /*4030*/  F2FP.SATFINITE.E4M3.F32.PACK_AB_MERGE_C R216, R8, R3, R216 ;  /* 0x0000000308d8723e */ /* 0x000fc800048070d8 */
[----:B------:R-:W-:Y:S08]  /*4040*/  MUFU.EX2 R35, R35 ;  /* 0x0000002300237308 */ /* 0x000ff00000000800 */
[----:B------:R-:W-:Y:S08]  /*4050*/  MUFU.EX2 R40, R40 ;  /* 0x0000002800287308 */ /* 0x000ff00000000800 */
[----:B------:R-:W-:Y:S01]  /*4060*/  MUFU.EX2 R38, R38 ;  /* 0x0000002600267308 */ /* 0x000fe20000000800 */
[----:B-1----:R-:W-:-:S05]  /*4070*/  FMNMX.FTZ R89, R4, R89, !PT ;  /* 0x0000005904597209 */ /* 0x002fca0007810000 */
[----:B------:R-:W1:Y:S02]  /*4080*/  SHFL.BFLY PT, R4, R89, 0x1, 0x1f ;  /* 0x0c201f0059047f89 */ /* 0x000e6400000e0000 */
[----:B------:R-:W-:Y:S08]  /*4090*/  MUFU.EX2 R39, R39 ;  /* 0x0000002700277308 */ /* 0x000ff00000000800 */
[----:B------:R-:W-:Y:S08]  /*40a0*/  MUFU.EX2 R41, R41 ;  /* 0x0000002900297308 */ /* 0x000ff00000000800 */
[----:B------:R-:W-:Y:S01]  /*40b0*/  MUFU.EX2 R44, R44 ;  /* 0x0000002c002c7308 */ /* 0x000fe20000000800 */
[----:B-1----:R-:W-:-:S07]  /*40c0*/  FMNMX.FTZ R4, R89, R4, !PT ;  /* 0x0000000459047209 */ /* 0x002fce0007810000 */
[----:B------:R-:W-:Y:S01]  /*40d0*/  MUFU.EX2 R25, R25 ;  /* 0x0000001900197308 */ /* 0x000fe20000000800 */
[----:B------:R-:W-:Y:S01]  /*40e0*/  IMAD.MOV.U32 R89, RZ, RZ, R119 ;  /* 0x000000ffff597224 */ /* 0x000fe200078e0077 */
[C---:B------:R-:W-:Y:S01]  /*40f0*/  FSETP.NEU.FTZ.AND P2, PT, R4.reuse, -INF , PT ;  /* 0xff8000000400780b */ /* 0x040fe20003f5d000 */
[----:B------:R-:W-:-:S05]  /*4100*/  FFMA.FTZ R45, R4, R45, -8 ;  /* 0xc1000000042d7423 */ /* 0x000fca000001002d */
        /* <DEDUP_REMOVED lines=51> */
[----:B------:R-:W-:Y:S01]  /*4440*/  FFMA.FTZ R85, R85, UR38, -R6 ;  /* 0x0000002655557c23 */ /* 0x000fe20008010806 */
[----:B------:R-:W-:Y:S01]  /*4450*/  F2FP.SATFINITE.E4M3.F32.PACK_AB_MERGE_C R217, R95, R94, RZ ;  /* 0x0000005e5fd9723e */ /* 0x000fe200048070ff */
[----:B------:R-:W-:-:S02]  /*4460*/  IMAD.MOV.U32 R95, RZ, RZ, R119 ;  /* 0x000000ffff5f7224 */ /* 0x000fc400078e0077 */
[----:B------:R-:W-:Y:S01]  /*4470*/  IMAD.MOV.U32 R94, RZ, RZ, R119 ;  /* 0x000000ffff5e7224 */ /* 0x000fe200078e0077 */
[----:B------:R-:W-:Y:S01]  /*4480*/  F2FP.SATFINITE.E4M3.F32.PACK_AB_MERGE_C R217, R91, R90, R217 ;  /* 0x0000005a5bd9723e */ /* 0x000fe200048070d9 */
[----:B------:R-:W2:Y:S01]  /*4490*/  MUFU.EX2 R102, R102 ;  /* 0x0000006600667308 */ /* 0x000ea20000000800 */
[----:B0-----:R-:W-:-:S01]  /*44a0*/  FADD.FTZ R2, R98, R49 ;  /* 0x0000003162027221 */ /* 0x001fc20000010000 */
[--C-:B------:R-:W-:Y:S02]  /*44b0*/  IMAD.MOV.U32 R91, RZ, RZ, R119.reuse ;  /* 0x000000ffff5b7224 */ /* 0x100fe400078e0077 */
[----:B------:R-:W-:-:S04]  /*44c0*/  IMAD.MOV.U32 R90, RZ, RZ, R119 ;  /* 0x000000ffff5a7224 */ /* 0x000fc800078e0077 */
[----:B------:R-:W0:Y:S01]  /*44d0*/  MUFU.EX2 R103, R103 ;  /* 0x0000006700677308 */ /* 0x000e220000000800 */
[----:B-1----:R-:W-:-:S07]  /*44e0*/  FADD.FTZ R49, R99, R2 ;  /* 0x0000000263317221 */ /* 0x002fce0000010000 */
[----:B------:R1:W-:Y:S01]  /*44f0*/  MUFU.EX2 R45, R72 ;  /* 0x00000048002d7308 */ /* 0x0003e20000000800 */
[----:B--2---:R-:W-:-:S07]  /*4500*/  FADD.FTZ R2, R102, R49 ;  /* 0x0000003166027221 */ /* 0x004fce0000010000 */
[----:B------:R-:W2:Y:S01]  /*4510*/  MUFU.EX2 R74, R74 ;  /* 0x0000004a004a7308 */ /* 0x000ea20000000800 */
[----:B-1----:R-:W-:-:S01]  /*4520*/  FADD.FTZ R72, R10, R53 ;  /* 0x000000350a487221 */ /* 0x002fc20000010000 */
[C---:B0-----:R-:W-:Y:S01]  /*4530*/  FADD.FTZ R49, R103.reuse, R2 ;  /* 0x0000000267317221 */ /* 0x041fe20000010000 */
[----:B------:R-:W-:Y:S01]  /*4540*/  F2FP.SATFINITE.E4M3.F32.PACK_AB_MERGE_C R102, R103, R102, RZ ;  /* 0x000000666766723e */ /* 0x000fe200048070ff */
[----:B------:R-:W-:Y:S02]  /*4550*/  IMAD.MOV.U32 R103, RZ, RZ, R119 ;  /* 0x000000ffff677224 */ /* 0x000fe400078e0077 */
[----:B------:R-:W-:-:S01]  /*4560*/  FADD.FTZ R53, R9, R72 ;  /* 0x0000004809357221 */ /* 0x000fc20000010000 */
[----:B------:R-:W-:Y:S01]  /*4570*/  IMAD.MOV.U32 R72, RZ, RZ, R119 ;  /* 0x000000ffff487224 */ /* 0x000fe200078e0077 */
[----:B------:R-:W-:Y:S01]  /*4580*/  F2FP.SATFINITE.E4M3.F32.PACK_AB_MERGE_C R219, R99, R98, R102 ;  /* 0x0000006263db723e */ /* 0x000fe20004807066 */
[----:B------:R-:W0:Y:S01]  /*4590*/  MUFU.EX2 R75, R75 ;  /* 0x0000004b004b7308 */ /* 0x000e220000000800 */
[----:B------:R-:W-:-:S01]  /*45a0*/  FADD.FTZ R52, R12, R53 ;  /* 0x000000350c347221 */ /* 0x000fc20000010000 */
[----:B------:R-:W-:-:S02]  /*45b0*/  IMAD.MOV.U32 R102, RZ, RZ, R119 ;  /* 0x000000ffff667224 */ /* 0x000fc400078e0077 */
[--C-:B------:R-:W-:Y:S02]  /*45c0*/  IMAD.MOV.U32 R99, RZ, RZ, R119.reuse ;  /* 0x000000ffff637224 */ /* 0x100fe400078e0077 */
[----:B------:R-:W-:Y:S01]  /*45d0*/  FADD.FTZ R53, R11, R52 ;  /* 0x000000340b357221 */ /* 0x000fe20000010000 */
[----:B------:R-:W-:Y:S01]  /*45e0*/  IMAD.MOV.U32 R98, RZ, RZ, R119 ;  /* 0x000000ffff627224 */ /* 0x000fe200078e0077 */
[----:B------:R-:W1:Y:S02]  /*45f0*/  MUFU.EX2 R78, R78 ;  /* 0x0000004e004e7308 */ /* 0x000e640000000800 */
[----:B------:R-:W-:-:S01]  /*4600*/  FADD.FTZ R52, R14, R53 ;  /* 0x000000350e347221 */ /* 0x000fc20000010000 */
[----:B--2---:R-:W-:Y:S01]  /*4610*/  FADD.FTZ R2, R74, R49 ;  /* 0x000000314a027221 */ /* 0x004fe20000010000 */
[----:B------:R-:W-:Y:S02]  /*4620*/  F2FP.SATFINITE.E4M3.F32.PACK_AB_MERGE_C R14, R14, R11, RZ ;  /* 0x0000000b0e0e723e */ /* 0x000fe400048070ff */
[----:B------:R-:W-:-:S02]  /*4630*/  FADD.FTZ R53, R13, R52 ;  /* 0x000000340d357221 */ /* 0x000fc40000010000 */
[----:B------:R-:W-:Y:S01]  /*4640*/  F2FP.SATFINITE.E4M3.F32.PACK_AB_MERGE_C R218, R12, R9, R14 ;  /* 0x000000090cda723e */ /* 0x000fe2000480700e */
[----:B------:R-:W2:Y:S01]  /*4650*/  MUFU.EX2 R79, R79 ;  /* 0x0000004f004f7308 */ /* 0x000ea20000000800 */
[----:B------:R-:W-:-:S01]  /*4660*/  FADD.FTZ R52, R20, R53 ;  /* 0x0000003514347221 */ /* 0x000fc20000010000 */
[----:B0-----:R-:W-:-:S03]  /*4670*/  FADD.FTZ R49, R75, R2 ;  /* 0x000000024b317221 */ /* 0x001fc60000010000 */
[----:B------:R-:W-:Y:S01]  /*4680*/  FADD.FTZ R53, R15, R52 ;  /* 0x000000340f357221 */ /* 0x000fe20000010000 */
[----:B------:R-:W-:Y:S02]  /*4690*/  F2FP.SATFINITE.E4M3.F32.PACK_AB_MERGE_C R15, R56, R15, RZ ;  /* 0x0000000f380f723e */ /* 0x000fe400048070ff */
[----:B------:R-:W0:Y:S01]  /*46a0*/  MUFU.EX2 R82, R82 ;  /* 0x0000005200527308 */ /* 0x000e220000000800 */
[----:B-1----:R-:W-:-:S01]  /*46b0*/  FADD.FTZ R2, R78, R49 ;  /* 0x000000314e027221 */ /* 0x002fc20000010000 */
[----:B------:R-:W-:Y:S01]  /*46c0*/  FADD.FTZ R52, R56, R53 ;  /* 0x0000003538347221 */ /* 0x000fe20000010000 */
[----:B------:R-:W-:Y:S01]  /*46d0*/  F2FP.SATFINITE.E4M3.F32.PACK_AB_MERGE_C R212, R20, R13, R15 ;  /* 0x0000000d14d4723e */ /* 0x000fe2000480700f */
[----:B------:R-:W-:Y:S02]  /*46e0*/  IMAD.MOV.U32 R56, RZ, RZ, R119 ;  /* 0x000000ffff387224 */ /* 0x000fe400078e0077 */
[----:B------:R-:W-:-:S02]  /*46f0*/  FADD.FTZ R53, R21, R52 ;  /* 0x0000003415357221 */ /* 0x000fc40000010000 */
[----:B------:R-:W1:Y:S01]  /*4700*/  MUFU.EX2 R83, R83 ;  /* 0x0000005300537308 */ /* 0x000e620000000800 */
[----:B--2---:R-:W-:-:S01]  /*4710*/  FADD.FTZ R49, R79, R2 ;  /* 0x000000024f317221 */ /* 0x004fc20000010000 */
[----:B------:R-:W-:Y:S01]  /*4720*/  FADD.FTZ R52, R58, R53 ;  /* 0x000000353a347221 */ /* 0x000fe20000010000 */
[----:B------:R-:W-:Y:S01]  /*4730*/  F2FP.SATFINITE.E4M3.F32.PACK_AB_MERGE_C R78, R79, R78, RZ ;  /* 0x0000004e4f4e723e */ /* 0x000fe200048070ff */
[----:B------:R-:W-:-:S02]  /*4740*/  IMAD.MOV.U32 R79, RZ, RZ, R119 ;  /* 0x000000ffff4f7224 */ /* 0x000fc400078e0077 */
[----:B------:R-:W-:-:S01]  /*4750*/  FADD.FTZ R53, R57, R52 ;  /* 0x0000003439357221 */ /* 0x000fc20000010000 */
[----:B------:R-:W-:Y:S01]  /*4760*/  F2FP.SATFINITE.E4M3.F32.PACK_AB_MERGE_C R57, R60, R57, RZ ;  /* 0x000000393c39723e */ /* 0x000fe200048070ff */
[----:B------:R-:W2:Y:S01]  /*4770*/  MUFU.EX2 R86, R86 ;  /* 0x0000005600567308 */ /* 0x000ea20000000800 */
[----:B0-----:R-:W-:-:S01]  /*4780*/  FADD.FTZ R2, R82, R49 ;  /* 0x0000003152027221 */ /* 0x001fc20000010000 */
[----:B------:R-:W-:Y:S01]  /*4790*/  FADD.FTZ R6, R60, R53 ;  /* 0x000000353c067221 */ /* 0x000fe20000010000 */
[----:B------:R-:W-:Y:S01]  /*47a0*/  F2FP.SATFINITE.E4M3.F32.PACK_AB_MERGE_C R213, R75, R74, R78 ;  /* 0x0000004a4bd5723e */ /* 0x000fe2000480704e */
[----:B------:R-:W-:Y:S01]  /*47b0*/  IMAD.MOV.U32 R78, RZ, RZ, R119 ;  /* 0x000000ffff4e7224 */ /* 0x000fe200078e0077 */
[----:B------:R-:W-:Y:S01]  /*47c0*/  F2FP.SATFINITE.E4M3.F32.PACK_AB_MERGE_C R214, R58, R21, R57 ;  /* 0x000000153ad6723e */ /* 0x000fe20004807039 */
[----:B------:R-:W-:Y:S02]  /*47d0*/  IMAD.MOV.U32 R75, RZ, RZ, R119 ;  /* 0x000000ffff4b7224 */ /* 0x000fe400078e0077 */
[----:B------:R-:W0:Y:S01]  /*47e0*/  MUFU.EX2 R87, R87 ;  /* 0x0000005700577308 */ /* 0x000e220000000800 */
[----:B-1----:R-:W-:-:S01]  /*47f0*/  FADD.FTZ R49, R83, R2 ;  /* 0x0000000253317221 */ /* 0x002fc20000010000 */
[----:B------:R-:W-:-:S02]  /*4800*/  IMAD.MOV.U32 R74, RZ, RZ, R119 ;  /* 0x000000ffff4a7224 */ /* 0x000fc400078e0077 */
[--C-:B------:R-:W-:Y:S02]  /*4810*/  IMAD.MOV.U32 R60, RZ, RZ, R119.reuse ;  /* 0x000000ffff3c7224 */ /* 0x100fe400078e0077 */
[----:B------:R-:W-:Y:S02]  /*4820*/  IMAD.MOV.U32 R58, RZ, RZ, R119 ;  /* 0x000000ffff3a7224 */ /* 0x000fe400078e0077 */
        /* <DEDUP_REMOVED lines=9> */
[----:B------:R-:W-:Y:S01]  /*48c0*/  F2FP.SATFINITE.E4M3.F32.PACK_AB_MERGE_C R86, R87, R86, RZ ;  /* 0x000000565756723e */ /* 0x000fe200048070ff */
[----:B------:R-:W-:-:S02]  /*48d0*/  IMAD.MOV.U32 R87, RZ, RZ, R119 ;  /* 0x000000ffff577224 */ /* 0x000fc400078e0077 */
[--C-:B------:R-:W-:Y:S01]  /*48e0*/  IMAD.MOV.U32 R49, RZ, RZ, R119.reuse ;  /* 0x000000ffff317224 */ /* 0x100fe200078e0077 */
[----:B------:R-:W-:Y:S01]  /*48f0*/  F2FP.SATFINITE.E4M3.F32.PACK_AB_MERGE_C R215, R83, R82, R86 ;  /* 0x0000005253d7723e */ /* 0x000fe20004807056 */
[----:B------:R-:W-:Y:S01]  /*4900*/  IMAD.MOV.U32 R86, RZ, RZ, R119 ;  /* 0x000000ffff567224 */ /* 0x000fe200078e0077 */
[----:B------:R0:W3:Y:S01]  /*4910*/  MUFU.EX2 R48, R63 ;  /* 0x0000003f00307308 */ /* 0x0000e20000000800 */
[----:B-1----:R-:W-:-:S01]  /*4920*/  FADD.FTZ R2, R64, R7 ;  /* 0x0000000740027221 */ /* 0x002fc20000010000 */
[----:B------:R-:W-:Y:S01]  /*4930*/  FADD.FTZ R7, R43, R6 ;  /* 0x000000062b077221 */ /* 0x000fe20000010000 */
[----:B------:R-:W-:Y:S01]  /*4940*/  F2FP.SATFINITE.E4M3.F32.PACK_AB_MERGE_C R43, R46, R43, RZ ;  /* 0x0000002b2e2b723e */ /* 0x000fe200048070ff */
[----:B------:R-:W-:Y:S02]  /*4950*/  IMAD.MOV.U32 R83, RZ, RZ, R119 ;  /* 0x000000ffff537224 */ /* 0x000fe400078e0077 */
[----:B------:R-:W-:-:S01]  /*4960*/  FADD.FTZ R2, R45, R2 ;  /* 0x000000022d027221 */ /* 0x000fc20000010000 */
[----:B------:R-:W-:Y:S01]  /*4970*/  IMAD.MOV.U32 R82, RZ, RZ, R119 ;  /* 0x000000ffff527224 */ /* 0x000fe200078e0077 */
[----:B------:R-:W-:Y:S01]  /*4980*/  F2FP.SATFINITE.E4M3.F32.PACK_AB_MERGE_C R208, R42, R59, R43 ;  /* 0x0000003b2ad0723e */ /* 0x000fe2000480702b */
[----:B------:R-:W1:Y:S01]  /*4990*/  MUFU.EX2 R66, R66 ;  /* 0x0000004200427308 */ /* 0x000e620000000800 */
[----:B--2---:R-:W-:-:S01]  /*49a0*/  FADD.FTZ R11, R73, R2 ;  /* 0x00000002490b7221 */ /* 0x004fc20000010000 */
[----:B------:R-:W-:Y:S01]  /*49b0*/  FADD.FTZ R2, R46, R7 ;  /* 0x000000072e027221 */ /* 0x000fe20000010000 */
[----:B0-----:R-:W-:-:S02]  /*49c0*/  IMAD.MOV.U32 R63, RZ, RZ, R119 ;  /* 0x000000ffff3f7224 */ /* 0x001fc400078e0077 */
[----:B------:R-:W-:Y:S02]  /*49d0*/  IMAD.MOV.U32 R59, RZ, RZ, R119 ;  /* 0x000000ffff3b7224 */ /* 0x000fe400078e0077 */
[----:B------:R-:W-:-:S01]  /*49e0*/  FADD.FTZ R7, R5, R2 ;  /* 0x0000000205077221 */ /* 0x000fc20000010000 */
[----:B------:R-:W-:Y:S01]  /*49f0*/  IMAD.MOV.U32 R46, RZ, RZ, R119 ;  /* 0x000000ffff2e7224 */ /* 0x000fe200078e0077 */
[----:B------:R-:W0:Y:S01]  /*4a00*/  MUFU.EX2 R67, R67 ;  /* 0x0000004300437308 */ /* 0x000e220000000800 */
[----:B---3--:R-:W-:-:S01]  /*4a10*/  FADD.FTZ R11, R48, R11 ;  /* 0x0000000b300b7221 */ /* 0x008fc20000010000 */
        /* <DEDUP_REMOVED lines=9> */
[--C-:B------:R-:W-:Y:S01]  /*4ab0*/  IMAD.MOV.U32 R43, RZ, RZ, R119.reuse ;  /* 0x000000ffff2b7224 */ /* 0x100fe200078e0077 */
[----:B------:R-:W-:Y:S01]  /*4ac0*/  F2FP.SATFINITE.E4M3.F32.PACK_AB_MERGE_C R209, R45, R64, R48 ;  /* 0x000000402dd1723e */ /* 0x000fe20004807030 */
[----:B------:R-:W-:-:S02]  /*4ad0*/  IMAD.MOV.U32 R64, RZ, RZ, R119 ;  /* 0x000000ffff407224 */ /* 0x000fc400078e0077 */
[----:B------:R-:W1:Y:S01]  /*4ae0*/  MUFU.EX2 R71, R71 ;  /* 0x0000004700477308 */ /* 0x000e620000000800 */
[----:B0-----:R-:W-:-:S01]  /*4af0*/  FADD.FTZ R3, R67, R6 ;  /* 0x0000000643037221 */ /* 0x001fc20000010000 */
[--C-:B------:R-:W-:Y:S02]  /*4b00*/  IMAD.MOV.U32 R48, RZ, RZ, R119.reuse ;  /* 0x000000ffff307224 */ /* 0x100fe400078e0077 */
[--C-:B------:R-:W-:Y:S02]  /*4b10*/  IMAD.MOV.U32 R45, RZ, RZ, R119.reuse ;  /* 0x000000ffff2d7224 */ /* 0x100fe400078e0077 */
[----:B------:R-:W-:Y:S02]  /*4b20*/  IMAD.MOV.U32 R42, RZ, RZ, R119 ;  /* 0x000000ffff2a7224 */ /* 0x000fe400078e0077 */
[----:B------:R-:W0:Y:S01]  /*4b30*/  MUFU.EX2 R76, R76 ;  /* 0x0000004c004c7308 */ /* 0x000e220000000800 */
[----:B--2---:R-:W-:-:S01]  /*4b40*/  FADD.FTZ R6, R70, R3 ;  /* 0x0000000346067221 */ /* 0x004fc20000010000 */
[----:B------:R-:W-:Y:S01]  /*4b50*/  FADD.FTZ R3, R31, R30 ;  /* 0x0000001e1f037221 */ /* 0x000fe20000010000 */
[----:B------:R-:W-:-:S02]  /*4b60*/  IMAD.MOV.U32 R30, RZ, RZ, R119 ;  /* 0x000000ffff1e7224 */ /* 0x000fc400078e0077 */
[----:B------:R-:W-:Y:S02]  /*4b70*/  IMAD.MOV.U32 R27, RZ, RZ, R119 ;  /* 0x000000ffff1b7224 */ /* 0x000fe400078e0077 */
[----:B------:R-:W-:-:S01]  /*4b80*/  FADD.FTZ R8, R34, R3 ;  /* 0x0000000322087221 */ /* 0x000fc20000010000 */
[----:B------:R-:W-:Y:S01]  /*4b90*/  IMAD.MOV.U32 R26, RZ, RZ, R119 ;  /* 0x000000ffff1a7224 */ /* 0x000fe200078e0077 */
[----:B------:R-:W2:Y:S01]  /*4ba0*/  MUFU.EX2 R77, R77 ;  /* 0x0000004d004d7308 */ /* 0x000ea20000000800 */
[C---:B-1----:R-:W-:Y:S01]  /*4bb0*/  F2FP.SATFINITE.E4M3.F32.PACK_AB_MERGE_C R70, R71.reuse, R70, RZ ;  /* 0x000000464746723e */ /* 0x042fe200048070ff */
[----:B------:R-:W-:Y:S01]  /*4bc0*/  FADD.FTZ R71, R71, R6 ;  /* 0x0000000647477221 */ /* 0x000fe20000010000 */
[----:B------:R-:W-:-:S01]  /*4bd0*/  FADD.FTZ R9, R35, R8 ;  /* 0x0000000823097221 */ /* 0x000fc20000010000 */
[C---:B------:R-:W-:Y:S02]  /*4be0*/  F2FP.SATFINITE.E4M3.F32.PACK_AB_MERGE_C R35, R40.reuse, R35, RZ ;  /* 0x000000232823723e */ /* 0x040fe400048070ff */
[----:B------:R-:W-:Y:S01]  /*4bf0*/  F2FP.SATFINITE.E4M3.F32.PACK_AB_MERGE_C R211, R67, R66, R70 ;  /* 0x0000004243d3723e */ /* 0x000fe20004807046 */
[----:B------:R-:W-:Y:S01]  /*4c00*/  FADD.FTZ R9, R40, R9 ;  /* 0x0000000928097221 */ /* 0x000fe20000010000 */
[----:B------:R-:W1:Y:S01]  /*4c10*/  MUFU.EX2 R62, R62 ;  /* 0x0000003e003e7308 */ /* 0x000e620000000800 */
[----:B0-----:R-:W-:-:S01]  /*4c20*/  FADD.FTZ R6, R76, R71 ;  /* 0x000000474c067221 */ /* 0x001fc20000010000 */
[----:B------:R-:W-:Y:S01]  /*4c30*/  F2FP.SATFINITE.E4M3.F32.PACK_AB_MERGE_C R204, R34, R31, R35 ;  /* 0x0000001f22cc723e */ /* 0x000fe20004807023 */
[----:B------:R-:W-:-:S02]  /*4c40*/  IMAD.MOV.U32 R71, RZ, RZ, R119 ;  /* 0x000000ffff477224 */ /* 0x000fc400078e0077 */
[--C-:B------:R-:W-:Y:S02]  /*4c50*/  IMAD.MOV.U32 R70, RZ, RZ, R119.reuse ;  /* 0x000000ffff467224 */ /* 0x100fe400078e0077 */
[----:B------:R-:W-:Y:S01]  /*4c60*/  IMAD.MOV.U32 R67, RZ, RZ, R119 ;  /* 0x000000ffff437224 */ /* 0x000fe200078e0077 */
[----:B------:R-:W0:Y:S01]  /*4c70*/  MUFU.EX2 R47, R47 ;  /* 0x0000002f002f7308 */ /* 0x000e220000000800 */
[----:B--2---:R-:W-:-:S01]  /*4c80*/  FADD.FTZ R7, R77, R6 ;  /* 0x000000064d077221 */ /* 0x004fc20000010000 */
[--C-:B------:R-:W-:Y:S02]  /*4c90*/  IMAD.MOV.U32 R66, RZ, RZ, R119.reuse ;  /* 0x000000ffff427224 */ /* 0x100fe400078e0077 */
[--C-:B------:R-:W-:Y:S02]  /*4ca0*/  IMAD.MOV.U32 R40, RZ, RZ, R119.reuse ;  /* 0x000000ffff287224 */ /* 0x100fe400078e0077 */
[----:B------:R-:W-:Y:S02]  /*4cb0*/  IMAD.MOV.U32 R35, RZ, RZ, R119 ;  /* 0x000000ffff237224 */ /* 0x000fe400078e0077 */
[----:B------:R-:W2:Y:S01]  /*4cc0*/  MUFU.EX2 R50, R50 ;  /* 0x0000003200327308 */ /* 0x000ea20000000800 */
[----:B-1----:R-:W-:-:S01]  /*4cd0*/  FADD.FTZ R6, R62, R7 ;  /* 0x000000073e067221 */ /* 0x002fc20000010000 */
[----:B------:R-:W-:-:S02]  /*4ce0*/  IMAD.MOV.U32 R34, RZ, RZ, R119 ;  /* 0x000000ffff227224 */ /* 0x000fc400078e0077 */
[----:B------:R-:W-:-:S04]  /*4cf0*/  IMAD.MOV.U32 R31, RZ, RZ, R119 ;  /* 0x000000ffff1f7224 */ /* 0x000fc800078e0077 */
[----:B------:R-:W1:Y:S01]  /*4d00*/  MUFU.EX2 R51, R51 ;  /* 0x0000003300337308 */ /* 0x000e620000000800 */
[C---:B0-----:R-:W-:Y:S01]  /*4d10*/  F2FP.SATFINITE.E4M3.F32.PACK_AB_MERGE_C R62, R47.reuse, R62, RZ ;  /* 0x0000003e2f3e723e */ /* 0x041fe200048070ff */
[----:B------:R-:W-:Y:S01]  /*4d20*/  FADD.FTZ R47, R47, R6 ;  /* 0x000000062f2f7221 */ /* 0x000fe20000010000 */
[----:B------:R-:W-:-:S02]  /*4d30*/  FADD.FTZ R6, R38, R9 ;  /* 0x0000000926067221 */ /* 0x000fc40000010000 */
[----:B------:R-:W-:Y:S01]  /*4d40*/  F2FP.SATFINITE.E4M3.F32.PACK_AB_MERGE_C R205, R77, R76, R62 ;  /* 0x0000004c4dcd723e */ /* 0x000fe2000480703e */
[----:B------:R-:W-:Y:S02]  /*4d50*/  IMAD.MOV.U32 R77, RZ, RZ, R119 ;  /* 0x000000ffff4d7224 */ /* 0x000fe400078e0077 */
[----:B------:R-:W-:Y:S01]  /*4d60*/  FADD.FTZ R10, R39, R6 ;  /* 0x00000006270a7221 */ /* 0x000fe20000010000 */
[----:B------:R-:W0:Y:S01]  /*4d70*/  MUFU.EX2 R54, R54 ;  /* 0x0000003600367308 */ /* 0x000e220000000800 */
[----:B--2---:R-:W-:-:S01]  /*4d80*/  FADD.FTZ R8, R50, R47 ;  /* 0x0000002f32087221 */ /* 0x004fc20000010000 */
[----:B------:R-:W-:-:S02]  /*4d90*/  IMAD.MOV.U32 R76, RZ, RZ, R119 ;  /* 0x000000ffff4c7224 */ /* 0x000fc400078e0077 */
[----:B------:R-:W-:-:S01]  /*4da0*/  FADD.FTZ R9, R41, R10 ;  /* 0x0000000a29097221 */ /* 0x000fc20000010000 */
[C---:B------:R-:W-:Y:S01]  /*4db0*/  F2FP.SATFINITE.E4M3.F32.PACK_AB_MERGE_C R41, R44.reuse, R41, RZ ;  /* 0x000000292c29723e */ /* 0x040fe200048070ff */
[----:B------:R-:W-:Y:S02]  /*4dc0*/  IMAD.MOV.U32 R62, RZ, RZ, R119 ;  /* 0x000000ffff3e7224 */ /* 0x000fe400078e0077 */
[----:B------:R-:W-:Y:S01]  /*4dd0*/  FADD.FTZ R9, R44, R9 ;  /* 0x000000092c097221 */ /* 0x000fe20000010000 */
[----:B------:R-:W2:Y:S01]  /*4de0*/  MUFU.EX2 R55, R55 ;  /* 0x0000003700377308 */ /* 0x000ea20000000800 */
[----:B-1----:R-:W-:-:S01]  /*4df0*/  FADD.FTZ R7, R51, R8 ;  /* 0x0000000833077221 */ /* 0x002fc20000010000 */
[----:B------:R-:W-:Y:S01]  /*4e00*/  F2FP.SATFINITE.E4M3.F32.PACK_AB_MERGE_C R206, R39, R38, R41 ;  /* 0x0000002627ce723e */ /* 0x000fe20004807029 */
[----:B------:R-:W-:-:S01]  /*4e10*/  FADD.FTZ R10, R24, R9 ;  /* 0x00000009180a7221 */ /* 0x000fc20000010000 */
[--C-:B------:R-:W-:Y:S02]  /*4e20*/  IMAD.MOV.U32 R47, RZ, RZ, R119.reuse ;  /* 0x000000ffff2f7224 */ /* 0x100fe400078e0077 */
[----:B------:R-:W-:-:S02]  /*4e30*/  IMAD.MOV.U32 R44, RZ, RZ, R119 ;  /* 0x000000ffff2c7224 */ /* 0x000fc400078e0077 */
[----:B------:R-:W1:Y:S01]  /*4e40*/  MUFU.EX2 R61, R61 ;  /* 0x0000003d003d7308 */ /* 0x000e620000000800 */
[----:B0-----:R-:W-:-:S01]  /*4e50*/  FADD.FTZ R8, R54, R7 ;  /* 0x0000000736087221 */ /* 0x001fc20000010000 */
[----:B------:R-:W-:Y:S01]  /*4e60*/  FADD.FTZ R7, R25, R10 ;  /* 0x0000000a19077221 */ /* 0x000fe20000010000 */
[--C-:B------:R-:W-:Y:S02]  /*4e70*/  IMAD.MOV.U32 R41, RZ, RZ, R119.reuse ;  /* 0x000000ffff297224 */ /* 0x100fe400078e0077 */
[--C-:B------:R-:W-:Y:S02]  /*4e80*/  IMAD.MOV.U32 R39, RZ, RZ, R119.reuse ;  /* 0x000000ffff277224 */ /* 0x100fe400078e0077 */
[----:B------:R-:W-:Y:S01]  /*4e90*/  IMAD.MOV.U32 R38, RZ, RZ, R119 ;  /* 0x000000ffff267224 */ /* 0x000fe200078e0077 */
[----:B------:R0:W3:Y:S01]  /*4ea0*/  MUFU.EX2 R2, R65 ;  /* 0x0000004100027308 */ /* 0x0000e20000000800 */
[----:B--2---:R-:W-:-:S01]  /*4eb0*/  FADD.FTZ R8, R55, R8 ;  /* 0x0000000837087221 */ /* 0x004fc20000010000 */
[----:B------:R-:W-:Y:S01]  /*4ec0*/  F2FP.SATFINITE.E4M3.F32.PACK_AB_MERGE_C R54, R55, R54, RZ ;  /* 0x000000363736723e */ /* 0x000fe200048070ff */
[----:B------:R-:W-:-:S03]  /*4ed0*/  IMAD.MOV.U32 R55, RZ, RZ, R119 ;  /* 0x000000ffff377224 */ /* 0x000fc600078e0077 */
[----:B------:R-:W-:Y:S01]  /*4ee0*/  F2FP.SATFINITE.E4M3.F32.PACK_AB_MERGE_C R207, R51, R50, R54 ;  /* 0x0000003233cf723e */ /* 0x000fe20004807036 */
[----:B------:R-:W-:Y:S01]  /*4ef0*/  IMAD.MOV.U32 R54, RZ, RZ, R119 ;  /* 0x000000ffff367224 */ /* 0x000fe200078e0077 */
[----:B------:R-:W2:Y:S01]  /*4f00*/  MUFU.EX2 R68, R68 ;  /* 0x0000004400447308 */ /* 0x000ea20000000800 */
[----:B-1----:R-:W-:-:S01]  /*4f10*/  FADD.FTZ R5, R61, R8 ;  /* 0x000000083d057221 */ /* 0x002fc20000010000 */
[----:B------:R-:W-:Y:S01]  /*4f20*/  FADD.FTZ R8, R28, R7 ;  /* 0x000000071c087221 */ /* 0x000fe20000010000 */
[--C-:B0-----:R-:W-:Y:S02]  /*4f30*/  IMAD.MOV.U32 R65, RZ, RZ, R119.reuse ;  /* 0x000000ffff417224 */ /* 0x101fe400078e0077 */
[--C-:B------:R-:W-:Y:S02]  /*4f40*/  IMAD.MOV.U32 R51, RZ, RZ, R119.reuse ;  /* 0x000000ffff337224 */ /* 0x100fe400078e0077 */
[----:B------:R-:W-:Y:S01]  /*4f50*/  IMAD.MOV.U32 R50, RZ, RZ, R119 ;  /* 0x000000ffff327224 */ /* 0x000fe200078e0077 */
[----:B------:R-:W0:Y:S01]  /*4f60*/  MUFU.EX2 R29, R29 ;  /* 0x0000001d001d7308 */ /* 0x000e220000000800 */
[----:B---3--:R-:W-:-:S07]  /*4f70*/  FADD.FTZ R5, R2, R5 ;  /* 0x0000000502057221 */ /* 0x008fce0000010000 */
[----:B------:R1:W3:Y:S01]  /*4f80*/  MUFU.EX2 R3, R80 ;  /* 0x0000005000037308 */ /* 0x0002e20000000800 */
[----:B--2---:R-:W-:-:S07]  /*4f90*/  FADD.FTZ R10, R68, R5 ;  /* 0x00000005440a7221 */ /* 0x004fce0000010000 */
[----:B------:R-:W2:Y:S01]  /*4fa0*/  MUFU.EX2 R32, R32 ;  /* 0x0000002000207308 */ /* 0x000ea20000000800 */
[C---:B0-----:R-:W-:Y:S01]  /*4fb0*/  F2FP.SATFINITE.E4M3.F32.PACK_AB_MERGE_C R28, R29.reuse, R28, RZ ;  /* 0x0000001c1d1c723e */ /* 0x041fe200048070ff */
[----:B------:R-:W-:Y:S01]  /*4fc0*/  FADD.FTZ R29, R29, R8 ;  /* 0x000000081d1d7221 */ /* 0x000fe20000010000 */
[--C-:B-1----:R-:W-:Y:S02]  /*4fd0*/  IMAD.MOV.U32 R80, RZ, RZ, R119.reuse ;  /* 0x000000ffff507224 */ /* 0x102fe400078e0077 */
[----:B------:R-:W-:Y:S01]  /*4fe0*/  F2FP.SATFINITE.E4M3.F32.PACK_AB_MERGE_C R200, R25, R24, R28 ;  /* 0x0000001819c8723e */ /* 0x000fe2000480701c */
[----:B------:R-:W-:Y:S02]  /*4ff0*/  IMAD.MOV.U32 R28, RZ, RZ, R119 ;  /* 0x000000ffff1c7224 */ /* 0x000fe400078e0077 */
[----:B------:R-:W0:Y:S01]  /*5000*/  MUFU.EX2 R69, R69 ;  /* 0x0000004500457308 */ /* 0x000e220000000800 */
[----:B---3--:R-:W-:-:S01]  /*5010*/  FADD.FTZ R10, R3, R10 ;  /* 0x0000000a030a7221 */ /* 0x008fc20000010000 */
[----:B------:R-:W-:Y:S01]  /*5020*/  F2FP.SATFINITE.E4M3.F32.PACK_AB_MERGE_C R68, R3, R68, RZ ;  /* 0x000000440344723e */ /* 0x000fe200048070ff */
[----:B------:R-:W-:-:S02]  /*5030*/  IMAD.MOV.U32 R25, RZ, RZ, R119 ;  /* 0x000000ffff197224 */ /* 0x000fc400078e0077 */
[--C-:B------:R-:W-:Y:S01]  /*5040*/  IMAD.MOV.U32 R24, RZ, RZ, R119.reuse ;  /* 0x000000ffff187224 */ /* 0x100fe200078e0077 */
[----:B------:R-:W-:Y:S01]  /*5050*/  F2FP.SATFINITE.E4M3.F32.PACK_AB_MERGE_C R201, R2, R61, R68 ;  /* 0x0000003d02c9723e */ /* 0x000fe20004807044 */
[----:B------:R-:W-:Y:S01]  /*5060*/  IMAD.MOV.U32 R68, RZ, RZ, R119 ;  /* 0x000000ffff447224 */ /* 0x000fe200078e0077 */
[----:B------:R-:W-:Y:S01]  /*5070*/  MUFU.EX2 R36, R36 ;  /* 0x0000002400247308 */ /* 0x000fe20000000800 */
[----:B--2---:R-:W-:-:S01]  /*5080*/  FADD.FTZ R8, R32, R29 ;  /* 0x0000001d20087221 */ /* 0x004fc20000010000 */
[--C-:B------:R-:W-:Y:S02]  /*5090*/  IMAD.MOV.U32 R61, RZ, RZ, R119.reuse ;  /* 0x000000ffff3d7224 */ /* 0x100fe400078e0077 */
[----:B------:R-:W-:-:S04]  /*50a0*/  IMAD.MOV.U32 R29, RZ, RZ, R119 ;  /* 0x000000ffff1d7224 */ /* 0x000fc800078e0077 */
[----:B------:R-:W1:Y:S01]  /*50b0*/  MUFU.EX2 R37, R37 ;  /* 0x0000002500257308 */ /* 0x000e620000000800 */
[----:B0-----:R-:W-:-:S07]  /*50c0*/  FADD.FTZ R3, R69, R10 ;  /* 0x0000000a45037221 */ /* 0x001fce0000010000 */
[----:B------:R-:W0:Y:S08]  /*50d0*/  MUFU.EX2 R33, R33 ;  /* 0x0000002100217308 */ /* 0x000e300000000800 */
[----:B------:R2:W3:Y:S01]  /*50e0*/  MUFU.EX2 R6, R81 ;  /* 0x0000005100067308 */ /* 0x0004e20000000800 */
[----:B-1----:R-:W-:-:S07]  /*50f0*/  F2FP.SATFINITE.E4M3.F32.PACK_AB_MERGE_C R2, R37, R36, RZ ;  /* 0x000000242502723e */ /* 0x002fce00048070ff */
[----:B------:R-:W1:Y:S01]  /*5100*/  MUFU.EX2 R84, R84 ;  /* 0x0000005400547308 */ /* 0x000e620000000800 */
[----:B0-----:R-:W-:-:S01]  /*5110*/  FADD.FTZ R5, R33, R8 ;  /* 0x0000000821057221 */ /* 0x001fc20000010000 */
[----:B------:R-:W-:Y:S01]  /*5120*/  F2FP.SATFINITE.E4M3.F32.PACK_AB_MERGE_C R202, R33, R32, R2 ;  /* 0x0000002021ca723e */ /* 0x000fe20004807002 */
[----:B--2---:R-:W-:Y:S02]  /*5130*/  IMAD.MOV.U32 R81, RZ, RZ, R119 ;  /* 0x000000ffff517224 */ /* 0x004fe400078e0077 */
[----:B------:R-:W-:Y:S01]  /*5140*/  FADD.FTZ R36, R36, R5 ;  /* 0x0000000524247221 */ /* 0x000fe20000010000 */
[----:B------:R-:W-:Y:S02]  /*5150*/  IMAD.MOV.U32 R33, RZ, RZ, R119 ;  /* 0x000000ffff217224 */ /* 0x000fe400078e0077 */
[----:B------:R-:W0:Y:S01]  /*5160*/  MUFU.EX2 R85, R85 ;  /* 0x0000005500557308 */ /* 0x000e220000000800 */
[----:B---3--:R-:W-:-:S01]  /*5170*/  FADD.FTZ R3, R6, R3 ;  /* 0x0000000306037221 */ /* 0x008fc20000010000 */
[----:B------:R-:W-:-:S03]  /*5180*/  IMAD.MOV.U32 R32, RZ, RZ, R119 ;  /* 0x000000ffff207224 */ /* 0x000fc600078e0077 */
[----:B-1----:R-:W-:Y:S01]  /*5190*/  FADD.FTZ R2, R84, R3 ;  /* 0x0000000354027221 */ /* 0x002fe20000010000 */
[----:B------:R-:W-:-:S01]  /*51a0*/  FADD.FTZ R3, R37, R36 ;  /* 0x0000002425037221 */ /* 0x000fc20000010000 */
[--C-:B------:R-:W-:Y:S02]  /*51b0*/  IMAD.MOV.U32 R37, RZ, RZ, R119.reuse ;  /* 0x000000ffff257224 */ /* 0x100fe400078e0077 */
[----:B------:R-:W-:Y:S01]  /*51c0*/  IMAD.MOV.U32 R36, RZ, RZ, R119 ;  /* 0x000000ffff247224 */ /* 0x000fe200078e0077 */
[C---:B0-----:R-:W-:Y:S01]  /*51d0*/  F2FP.SATFINITE.E4M3.F32.PACK_AB_MERGE_C R7, R85.reuse, R84, RZ ;  /* 0x000000545507723e */ /* 0x041fe200048070ff */
[----:B------:R-:W-:-:S01]  /*51e0*/  FADD.FTZ R2, R85, R2 ;  /* 0x0000000255027221 */ /* 0x000fc20000010000 */
[----:B------:R-:W-:Y:S02]  /*51f0*/  IMAD.MOV.U32 R85, RZ, RZ, R119 ;  /* 0x000000ffff557224 */ /* 0x000fe400078e0077 */
[----:B------:R-:W-:Y:S01]  /*5200*/  F2FP.SATFINITE.E4M3.F32.PACK_AB_MERGE_C R203, R6, R69, R7 ;  /* 0x0000004506cb723e */ /* 0x000fe20004807007 */
[----:B------:R-:W-:-:S02]  /*5210*/  IMAD.MOV.U32 R84, RZ, RZ, R119 ;  /* 0x000000ffff547224 */ /* 0x000fc400078e0077 */
        /* <DEDUP_REMOVED lines=53> */
[----:B------:R-:W-:-:S05]  /*5570*/  UMOV UR58, UR56 ;  /* 0x00000038003a7c82 */ /* 0x000fca0008000000 */
.L_x_4813:
[----:B------:R-:W-:Y:S01]  /*5580*/  ISETP.NE.AND P3, PT, RZ, UR44, PT ;  /* 0x0000002cff007c0c */ /* 0x000fe2000bf65270 */
[----:B------:R-:W-:-:S04]  /*5590*/  UISETP.NE.AND UP0, UPT, UR58, 0x1, UPT ;  /* 0x000000013a00788c */ /* 0x000fc8000bf05270 */
[----:B------:R-:W-:-:S04]  /*55a0*/  USEL UR46, URZ, 0x1, UP0 ;  /* 0x000000013f2e7887 */ /* 0x000fc80008000000 */
[----:B------:R-:W-:-:S04]  /*55b0*/  ULOP3.LUT UR46, UR59, UR46, URZ, 0x3c, !UPT ;  /* 0x0000002e3b2e7292 */ /* 0x000fc8000f8e3c3f */
[----:B------:R-:W-:Y:S08]  /*55c0*/  @P3 BRA `(.L_x_4804) ;  /* 0x0000000000383947 */ /* 0x000ff00003800000 */
[----:B------:R-:W-:Y:S05]  /*55d0*/  @!P0 BRA `(.L_x_4805) ;  /* 0x0000000000048947 */ /* 0x000fea0003800000 */
[----:B------:R-:W-:Y:S01]  /*55e0*/  BPT.TRAP 0x1 ;  /* 0x000000040000795c */ /* 0x000fe20000300000 */
.L_x_4805:
        /* <DEDUP_REMOVED lines=9> */
.L_x_4806:
[----:B-1----:R-:W-:Y:S05]  /*5680*/  @P2 BRA `(.L_x_4804) ;  /* 0x0000000000082947 */ /* 0x002fea0003800000 */
[----:B------:R-:W1:Y:S02]  /*5690*/  SYNCS.PHASECHK.TRANS64.TRYWAIT P2, [UR6+0x33430], R0 ;  /* 0x03343000ff0075a7 */ /* 0x000e640008040146 */
[----:B-1----:R-:W-:Y:S05]  /*56a0*/  @!P2 BRA `(.L_x_4807) ;  /* 0x00000100006ca947 */ /* 0x002fea0003800000 */
.L_x_4804:
        /* <DEDUP_REMOVED lines=189> */
.L_x_4809:
[----:B------:R-:W-:Y:S01]  /*6280*/  ULEA UR6, UR58, UR41, 0x3 ;  /* 0x000000293a067291 */ /* 0x000fe2000f8e183f */
[----:B------:R-:W-:-:S05]  /*6290*/  IMAD.U32 R0, RZ, RZ, UR59 ;  /* 0x0000003bff007e24 */ /* 0x000fca000f8e00ff */
[----:B------:R-:W-:-:S04]  /*62a0*/  SHF.L.U32 R0, R0, 0x1f, RZ ;  /* 0x0000001f00007819 */ /* 0x000fc800000006ff */
[----:B------:R0:W1:Y:S01]  /*62b0*/  SYNCS.PHASECHK.TRANS64.TRYWAIT P2, [UR6+0x33450], R0 ;  /* 0x03345000ff0075a7 */ /* 0x0000620008040146 */
[----:B------:R-:W-:Y:S05]  /*62c0*/  @!P0 BRA `(.L_x_4810) ;  /* 0x0000000000048947 */ /* 0x000fea0003800000 */
[----:B------:R-:W-:Y:S01]  /*62d0*/  BPT.TRAP 0x1 ;  /* 0x000000040000795c */ /* 0x000fe20000300000 */
.L_x_4810:
[----:B-1----:R-:W-:Y:S05]  /*62e0*/  @P2 BRA `(.L_x_4808) ;  /* 0x0000000000082947 */ /* 0x002fea0003800000 */
[----:B------:R-:W1:Y:S02]  /*62f0*/  SYNCS.PHASECHK.TRANS64.TRYWAIT P2, [UR6+0x33450], R0 ;  /* 0x03345000ff0075a7 */ /* 0x000e640008040146 */
[----:B-1----:R-:W-:Y:S05]  /*6300*/  @!P2 BRA `(.L_x_4811) ;  /* 0x000000f4006ca947 */ /* 0x002fea0003800000 */
.L_x_4808:
[----:B------:R-:W-:Y:S01]  /*6310*/  USHF.L.U32 UR6, UR52, 0x7, URZ ;  /* 0x0000000734067899 */ /* 0x000fe2000800063f */
[----:B01----:R-:W-:Y:S01]  /*6320*/  IMAD.MOV.U32 R0, RZ, RZ, -0x2 ;  /* 0xfffffffeff007424 */ /* 0x003fe200078e00ff */
[----:B------:R-:W-:Y:S01]  /*6330*/  WARPGROUP.ARRIVE ;  /* 0x00000000000079c5 */ /* 0x000fe20000000000 */
[----:B------:R-:W-:Y:S01]  /*6340*/  IMAD.U32 R11, RZ, RZ, UR38 ;  /* 0x00000026ff0b7e24 */ /* 0x000fe2000f8e00ff */
[----:B------:R-:W-:-:S04]  /*6350*/  UIMAD UR6, UR57, -0xa0, UR6 ;  /* 0xffffff60390678a4 */ /* 0x000fc8000f8e0206 */
[----:B------:R-:W-:Y:S02]  /*6360*/  UIADD3 UR7, UR6, 0x1, UR50 ;  /* 0x0000000106077890 */ /* 0x000fe4000fffe032 */
[----:B------:R-:W-:Y:S02]  /*6370*/  UIADD3 UR6, UR41, 0x200, URZ ;  /* 0x0000020029067890 */ /* 0x000fe4000fffe03f */
[----:B------:R-:W-:Y:S02]  /*6380*/  UIADD3 UR7, UR7, -UR51, URZ ;  /* 0x8000003307077290 */ /* 0x000fe4000fffe03f */
[----:B------:R-:W-:-:S04]  /*6390*/  USHF.R.U32.HI UR6, URZ, 0x4, UR6 ;  /* 0x000000043f067899 */ /* 0x000fc80008011606 */
[----:B------:R-:W-:Y:S01]  /*63a0*/  ULOP3.LUT UR6, UR6, 0x3fff, URZ, 0xc0, !UPT ;  /* 0x00003fff06067892 */ /* 0x000fe2000f8ec03f */
[----:B------:R-:W-:Y:S01]  /*63b0*/  IMAD R7, R17, R0, UR7 ;  /* 0x0000000711077e24 */ /* 0x000fe2000f8e0200 */
[----:B------:R-:W-:Y:S02]  /*63c0*/  UMOV UR7, 0xc0000010 ;  /* 0xc000001000077882 */ /* 0x000fe40000000000 */
[----:B------:R-:W-:Y:S01]  /*63d0*/  ULOP3.LUT UR6, UR6, 0x10000, URZ, 0xfc, !UPT ;  /* 0x0001000006067892 */ /* 0x000fe2000f8efc3f */
[----:B------:R-:W-:-:S03]  /*63e0*/  IMAD.IADD R4, R22, 0x1, R7 ;  /* 0x0000000116047824 */ /* 0x000fc600078e0207 */
[----:B------:R-:W-:Y:S02]  /*63f0*/  UIMAD UR10, UR58, 0x780, UR6 ;  /* 0x000007803a0a78a4 */ /* 0x000fe4000f8e0206 */
[C---:B------:R-:W-:Y:S02]  /*6400*/  ISETP.GT.AND P2, PT, R4.reuse, RZ, PT ;  /* 0x000000ff0400720c */ /* 0x040fe40003f44270 */
[----:B------:R-:W-:Y:S02]  /*6410*/  ISETP.GT.AND P3, PT, R4, 0x1, PT ;  /* 0x000000010400780c */ /* 0x000fe40003f64270 */
[----:B------:R-:W-:Y:S01]  /*6420*/  FSEL R184, R184, -INF , P2 ;  /* 0xff800000b8b87808 */ /* 0x000fe20001000000 */
[----:B------:R-:W-:Y:S01]  /*6430*/  UMOV UR6, UR10 ;  /* 0x0000000a00067c82 */ /* 0x000fe20008000000 */
[----:B------:R-:W-:Y:S01]  /*6440*/  ISETP.GT.AND P2, PT, R4, 0x8, PT ;  /* 0x000000080400780c */ /* 0x000fe20003f44270 */
[----:B------:R-:W-:Y:S01]  /*6450*/  QGMMA.64x192x32.F32.E4M3.E4M3 R24, R216, gdesc[UR4], R24, gsb0 ;  /* 0x02e00004d8187df3 */ /* 0x000fe20008000818 */
[----:B------:R-:W-:Y:S01]  /*6460*/  FSEL R185, R185, -INF , P3 ;  /* 0xff800000b9b97808 */ /* 0x000fe20001800000 */
[----:B------:R-:W-:Y:S01]  /*6470*/  UIADD3 UR6, UR10, 0x180, URZ ;  /* 0x000001800a067890 */ /* 0x000fe2000fffe03f */
[----:B------:R-:W-:Y:S01]  /*6480*/  FMNMX.FTZ R0, R184, R5, !PT ;  /* 0x00000005b8007209 */ /* 0x000fe20007810000 */
[----:B------:R-:W-:Y:S01]  /*6490*/  UMOV UR7, 0xc0000010 ;  /* 0xc000001000077882 */ /* 0x000fe20000000000 */
        /* <DEDUP_REMOVED lines=100> */
[----:B------:R-:W-:Y:S01]  /*6ae0*/  FSEL R125, R125, -INF , P3 ;  /* 0xff8000007d7d7808 */ /* 0x000fe20001800000 */
[----:B------:R-:W-:Y:S02]  /*6af0*/  WARPGROUP.DEPBAR.LE gsb0, 0x0 ;  /* 0x00008000000079c5 */ /* 0x000fe40000010000 */
[----:B------:R-:W-:Y:S01]  /*6b00*/  WARPGROUP.ARRIVE ;  /* 0x00000000000079c5 */ /* 0x000fe20000000000 */
[----:B------:R-:W-:-:S02]  /*6b10*/  FMNMX.FTZ R0, R124, R7, !PT ;  /* 0x000000077c007209 */ /* 0x000fc40007810000 */
[----:B------:R-:W-:Y:S02]  /*6b20*/  ISETP.GT.AND P3, PT, R4, 0x91, PT ;  /* 0x000000910400780c */ /* 0x000fe40003f64270 */
[----:B------:R-:W-:Y:S01]  /*6b30*/  FSEL R128, R128, -INF , P2 ;  /* 0xff80000080807808 */ /* 0x000fe20001000000 */
[----:B------:R-:W-:Y:S01]  /*6b40*/  QGMMA.64x192x32.F32.E4M3.E4M3 R24, R212, gdesc[UR4], R24, gsb0 ;  /* 0x02e00004d4187df3 */ /* 0x000fe20008000818 */
[----:B------:R-:W-:Y:S01]  /*6b50*/  FMNMX.FTZ R7, R125, R0, !PT ;  /* 0x000000007d077209 */ /* 0x000fe20007810000 */
[----:B------:R-:W-:Y:S01]  /*6b60*/  UIADD3 UR6, UR10, 0x300, URZ ;  /* 0x000003000a067890 */ /* 0x000fe2000fffe03f */
[----:B------:R-:W-:Y:S01]  /*6b70*/  ISETP.GT.AND P2, PT, R4, 0x98, PT ;  /* 0x000000980400780c */ /* 0x000fe20003f44270 */
[----:B------:R-:W-:Y:S01]  /*6b80*/  UMOV UR7, 0xc0000010 ;  /* 0xc000001000077882 */ /* 0x000fe20000000000 */
        /* <DEDUP_REMOVED lines=22> */
[C---:B------:R-:W-:Y:S02]  /*6cf0*/  ISETP.GT.AND P3, PT, R4.reuse, 0x18, PT ;  /* 0x000000180400780c */ /* 0x040fe40003f64270 */
[----:B------:R-:W-:Y:S02]  /*6d00*/  FSEL R195, R195, -INF , P4 ;  /* 0xff800000c3c37808 */ /* 0x000fe40002000000 */
[----:B------:R-:W-:Y:S02]  /*6d10*/  ISETP.GT.AND P4, PT, R4, 0x19, PT ;  /* 0x000000190400780c */ /* 0x000fe40003f84270 */
[----:B0-----:R-:W-:Y:S02]  /*6d20*/  FMNMX.FTZ R10, R9, R0, !PT ;  /* 0x00000000090a7209 */ /* 0x001fe40007810000 */
[----:B------:R-:W-:Y:S02]  /*6d30*/  FSEL R198, R198, -INF , P3 ;  /* 0xff800000c6c67808 */ /* 0x000fe40001800000 */
[----:B------:R-:W-:Y:S01]  /*6d40*/  FSEL R199, R199, -INF , P4 ;  /* 0xff800000c7c77808 */ /* 0x000fe20002000000 */
[----:B------:R-:W0:Y:S01]  /*6d50*/  SHFL.BFLY PT, R7, R10, 0x1, 0x1f ;  /* 0x0c201f000a077f89 */ /* 0x000e2200000e0000 */
[----:B------:R-:W-:-:S02]  /*6d60*/  ISETP.GT.AND P3, PT, R4, 0x20, PT ;  /* 0x000000200400780c */ /* 0x000fc40003f64270 */
[----:B------:R-:W-:Y:S02]  /*6d70*/  ISETP.GT.AND P4, PT, R4, 0x21, PT ;  /* 0x000000210400780c */ /* 0x000fe40003f84270 */
[----:B------:R-:W-:Y:S02]  /*6d80*/  FSEL R170, R170, -INF , P3 ;  /* 0xff800000aaaa7808 */ /* 0x000fe40001800000 */
[----:B------:R-:W-:-:S04]  /*6d90*/  ISETP.GT.AND P3, PT, R4, 0x28, PT ;  /* 0x000000280400780c */ /* 0x000fc80003f64270 */
[----:B------:R-:W-:Y:S02]  /*6da0*/  FSEL R174, R174, -INF , P3 ;  /* 0xff800000aeae7808 */ /* 0x000fe40001800000 */
[----:B------:R-:W-:-:S04]  /*6db0*/  ISETP.GT.AND P3, PT, R4, 0x30, PT ;  /* 0x000000300400780c */ /* 0x000fc80003f64270 */
[----:B------:R-:W-:Y:S02]  /*6dc0*/  FSEL R178, R178, -INF , P3 ;  /* 0xff800000b2b27808 */ /* 0x000fe40001800000 */
[----:B------:R-:W-:-:S04]  /*6dd0*/  ISETP.GT.AND P3, PT, R4, 0x38, PT ;  /* 0x000000380400780c */ /* 0x000fc80003f64270 */
[----:B------:R-:W-:Y:S02]  /*6de0*/  FSEL R182, R182, -INF , P3 ;  /* 0xff800000b6b67808 */ /* 0x000fe40001800000 */
[----:B0-----:R-:W-:Y:S02]  /*6df0*/  FMNMX.FTZ R0, R10, R7, !PT ;  /* 0x000000070a007209 */ /* 0x001fe40007810000 */
[----:B------:R-:W-:Y:S02]  /*6e00*/  ISETP.GT.AND P3, PT, R4, 0x40, PT ;  /* 0x000000400400780c */ /* 0x000fe40003f64270 */
[C---:B------:R-:W-:Y:S01]  /*6e10*/  FSETP.NEU.FTZ.AND P2, PT, R0.reuse, -INF , PT ;  /* 0xff8000000000780b */ /* 0x040fe20003f5d000 */
[----:B------:R-:W-:-:S01]  /*6e20*/  FFMA.FTZ R7, R0, R11, -8 ;  /* 0xc100000000077423 */ /* 0x000fc2000001000b */
[----:B------:R-:W-:Y:S02]  /*6e30*/  FSEL R154, R154, -INF , P3 ;  /* 0xff8000009a9a7808 */ /* 0x000fe40001800000 */
[----:B------:R-:W-:-:S02]  /*6e40*/  ISETP.GT.AND P3, PT, R4, 0x48, PT ;  /* 0x000000480400780c */ /* 0x000fc40003f64270 */
[----:B------:R-:W-:Y:S02]  /*6e50*/  FSEL R7, R7, RZ, P2 ;  /* 0x000000ff07077208 */ /* 0x000fe40001000000 */
[----:B------:R-:W-:Y:S02]  /*6e60*/  FSEL R158, R158, -INF , P3 ;  /* 0xff8000009e9e7808 */ /* 0x000fe40001800000 */
[----:B------:R-:W-:Y:S01]  /*6e70*/  ISETP.GT.AND P3, PT, R4, 0x50, PT ;  /* 0x000000500400780c */ /* 0x000fe20003f64270 */
[----:B------:R-:W-:-:S01]  /*6e80*/  FFMA.FTZ R185, R185, UR38, -R7 ;  /* 0x00000026b9b97c23 */ /* 0x000fc20008010807 */
[--C-:B------:R-:W-:Y:S01]  /*6e90*/  FFMA.FTZ R8, R184, UR38, -R7.reuse ;  /* 0x00000026b8087c23 */ /* 0x100fe20008010807 */
[----:B------:R-:W-:-:S01]  /*6ea0*/  FFMA.FTZ R184, R168, UR38, -R7 ;  /* 0x00000026a8b87c23 */ /* 0x000fc20008010807 */
[--C-:B------:R-:W-:Y:S01]  /*6eb0*/  FFMA.FTZ R186, R173, UR38, -R7.reuse ;  /* 0x00000026adba7c23 */ /* 0x100fe20008010807 */
[----:B------:R0:W-:Y:S01]  /*6ec0*/  MUFU.EX2 R9, R185 ;  /* 0x000000b900097308 */ /* 0x0001e20000000800 */
[----:B------:R-:W-:-:S01]  /*6ed0*/  FFMA.FTZ R188, R188, UR38, -R7 ;  /* 0x00000026bcbc7c23 */ /* 0x000fc20008010807 */
[----:B------:R-:W-:Y:S01]  /*6ee0*/  FSEL R162, R162, -INF , P3 ;  /* 0xff800000a2a27808 */ /* 0x000fe20001800000 */
[----:B------:R-:W-:-:S01]  /*6ef0*/  FFMA.FTZ R11, R189, UR38, -R7 ;  /* 0x00000026bd0b7c23 */ /* 0x000fc20008010807 */
[----:B------:R-:W-:Y:S01]  /*6f00*/  ISETP.GT.AND P3, PT, R4, 0x58, PT ;  /* 0x000000580400780c */ /* 0x000fe20003f64270 */
[----:B------:R-:W-:-:S01]  /*6f10*/  FFMA.FTZ R12, R192, UR38, -R7 ;  /* 0x00000026c00c7c23 */ /* 0x000fc20008010807 */
[--C-:B------:R-:W-:Y:S01]  /*6f20*/  FFMA.FTZ R13, R193, UR38, -R7.reuse ;  /* 0x00000026c10d7c23 */ /* 0x100fe20008010807 */
[----:B------:R-:W-:-:S01]  /*6f30*/  FFMA.FTZ R14, R196, UR38, -R7 ;  /* 0x00000026c40e7c23 */ /* 0x000fc20008010807 */
[----:B------:R1:W-:Y:S01]  /*6f40*/  MUFU.EX2 R10, R188 ;  /* 0x000000bc000a7308 */ /* 0x0003e20000000800 */
[----:B0-----:R-:W-:Y:S01]  /*6f50*/  FMNMX.FTZ R185, R187, R20, !PT ;  /* 0x00000014bbb97209 */ /* 0x001fe20007810000 */
        /* <DEDUP_REMOVED lines=8> */
[--C-:B-1----:R-:W-:Y:S01]  /*6fe0*/  FFMA.FTZ R188, R176, UR38, -R7.reuse ;  /* 0x00000026b0bc7c23 */ /* 0x102fe20008010807 */
[----:B------:R-:W-:Y:S01]  /*6ff0*/  FSEL R138, R138, -INF , P3 ;  /* 0xff8000008a8a7808 */ /* 0x000fe20001800000 */
[--C-:B------:R-:W-:Y:S01]  /*7000*/  FFMA.FTZ R153, R153, UR38, -R7.reuse ;  /* 0x0000002699997c23 */ /* 0x100fe20008010807 */
[----:B------:R-:W-:Y:S01]  /*7010*/  FMNMX.FTZ R168, R194, R185, !PT ;  /* 0x000000b9c2a87209 */ /* 0x000fe20007810000 */
[--C-:B------:R-:W-:Y:S01]  /*7020*/  FFMA.FTZ R156, R156, UR38, -R7.reuse ;  /* 0x000000269c9c7c23 */ /* 0x100fe20008010807 */
[----:B------:R-:W-:Y:S01]  /*7030*/  ISETP.GT.AND P3, PT, R4, 0x68, PT ;  /* 0x000000680400780c */ /* 0x000fe20003f64270 */
[--C-:B------:R-:W-:Y:S01]  /*7040*/  FFMA.FTZ R120, R120, UR38, -R7.reuse ;  /* 0x0000002678787c23 */ /* 0x100fe20008010807 */
[----:B------:R-:W-:Y:S01]  /*7050*/  FMNMX.FTZ R185, R195, R168, !PT ;  /* 0x000000a8c3b97209 */ /* 0x000fe20007810000 */
[--C-:B0-----:R-:W-:Y:S01]  /*7060*/  FFMA.FTZ R184, R172, UR38, -R7.reuse ;  /* 0x00000026acb87c23 */ /* 0x101fe20008010807 */
        /* <DEDUP_REMOVED lines=15> */
[----:B------:R-:W-:Y:S01]  /*7160*/  FFMA.FTZ R132, R132, UR38, -R7 ;  /* 0x0000002684847c23 */ /* 0x000fe20008010807 */
[----:B------:R-:W-:-:S02]  /*7170*/  FSEL R175, R175, -INF , P4 ;  /* 0xff800000afaf7808 */ /* 0x000fc40002000000 */
[----:B------:R-:W-:Y:S01]  /*7180*/  FMNMX.FTZ R176, R174, R185, !PT ;  /* 0x000000b9aeb07209 */ /* 0x000fe20007810000 */
[----:B------:R1:W-:Y:S01]  /*7190*/  MUFU.EX2 R173, R188 ;  /* 0x000000bc00ad7308 */ /* 0x0003e20000000800 */
[----:B0-----:R-:W-:-:S01]  /*71a0*/  FFMA.FTZ R186, R177, UR38, -R7 ;  /* 0x00000026b1ba7c23 */ /* 0x001fc20008010807 */
[----:B------:R-:W-:Y:S02]  /*71b0*/  ISETP.GT.AND P4, PT, R4, 0x31, PT ;  /* 0x000000310400780c */ /* 0x000fe40003f84270 */
[----:B------:R-:W-:Y:S02]  /*71c0*/  FMNMX.FTZ R177, R175, R176, !PT ;  /* 0x000000b0afb17209 */ /* 0x000fe40007810000 */
[----:B------:R-:W-:Y:S02]  /*71d0*/  FSEL R179, R179, -INF , P4 ;  /* 0xff800000b3b37808 */ /* 0x000fe40002000000 */
[----:B------:R-:W-:Y:S01]  /*71e0*/  FMNMX.FTZ R184, R178, R177, !PT ;  /* 0x000000b1b2b87209 */ /* 0x000fe20007810000 */
[--C-:B------:R-:W-:Y:S01]  /*71f0*/  FFMA.FTZ R177, R180, UR38, -R7.reuse ;  /* 0x00000026b4b17c23 */ /* 0x100fe20008010807 */
[----:B------:R-:W-:Y:S01]  /*7200*/  ISETP.GT.AND P4, PT, R4, 0x39, PT ;  /* 0x000000390400780c */ /* 0x000fe20003f84270 */
[----:B-1----:R-:W-:Y:S01]  /*7210*/  FFMA.FTZ R188, R160, UR38, -R7 ;  /* 0x00000026a0bc7c23 */ /* 0x002fe20008010807 */
[----:B------:R-:W-:Y:S01]  /*7220*/  FMNMX.FTZ R185, R179, R184, !PT ;  /* 0x000000b8b3b97209 */ /* 0x000fe20007810000 */
[----:B------:R-:W-:Y:S01]  /*7230*/  MUFU.EX2 R176, R186 ;  /* 0x000000ba00b07308 */ /* 0x000fe20000000800 */
[----:B------:R-:W-:-:S02]  /*7240*/  FSEL R183, R183, -INF , P4 ;  /* 0xff800000b7b77808 */ /* 0x000fc40002000000 */
[----:B------:R-:W-:Y:S01]  /*7250*/  FMNMX.FTZ R180, R182, R185, !PT ;  /* 0x000000b9b6b47209 */ /* 0x000fe20007810000 */
[----:B------:R-:W-:-:S01]  /*7260*/  FFMA.FTZ R185, R181, UR38, -R7 ;  /* 0x00000026b5b97c23 */ /* 0x000fc20008010807 */
        /* <DEDUP_REMOVED lines=13> */
[----:B------:R-:W-:Y:S01]  /*7340*/  FSEL R163, R163, -INF , P4 ;  /* 0xff800000a3a37808 */ /* 0x000fe20002000000 */
[----:B0-----:R-:W-:Y:S01]  /*7350*/  FFMA.FTZ R185, R157, UR38, -R7 ;  /* 0x000000269db97c23 */ /* 0x001fe20008010807 */
[----:B------:R-:W-:-:S02]  /*7360*/  FMNMX.FTZ R184, R162, R181, !PT ;  /* 0x000000b5a2b87209 */ /* 0x000fc40007810000 */
[----:B------:R-:W-:Y:S02]  /*7370*/  ISETP.GT.AND P4, PT, R4, 0x59, PT ;  /* 0x000000590400780c */ /* 0x000fe40003f84270 */
[----:B------:R-:W-:Y:S01]  /*7380*/  FMNMX.FTZ R181, R163, R184, !PT ;  /* 0x000000b8a3b57209 */ /* 0x000fe20007810000 */
[----:B------:R-:W-:Y:S01]  /*7390*/  MUFU.EX2 R12, R12 ;  /* 0x0000000c000c7308 */ /* 0x000fe20000000800 */
[----:B------:R-:W-:Y:S02]  /*73a0*/  FSEL R167, R167, -INF , P4 ;  /* 0xff800000a7a77808 */ /* 0x000fe40002000000 */
[----:B------:R-:W-:Y:S02]  /*73b0*/  FMNMX.FTZ R184, R166, R181, !PT ;  /* 0x000000b5a6b87209 */ /* 0x000fe40007810000 */
[----:B------:R-:W-:Y:S02]  /*73c0*/  ISETP.GT.AND P4, PT, R4, 0x61, PT ;  /* 0x000000610400780c */ /* 0x000fe40003f84270 */
[----:B------:R-:W-:Y:S01]  /*73d0*/  FMNMX.FTZ R181, R167, R184, !PT ;  /* 0x000000b8a7b57209 */ /* 0x000fe20007810000 */
[----:B------:R-:W-:Y:S01]  /*73e0*/  MUFU.EX2 R13, R13 ;  /* 0x0000000d000d7308 */ /* 0x000fe20000000800 */
[----:B------:R-:W-:-:S02]  /*73f0*/  FSEL R157, R139, -INF , P4 ;  /* 0xff8000008b9d7808 */ /* 0x000fc40002000000 */
[----:B------:R-:W-:Y:S02]  /*7400*/  FMNMX.FTZ R184, R138, R181, !PT ;  /* 0x000000b58ab87209 */ /* 0x000fe40007810000 */
[----:B------:R-:W-:Y:S01]  /*7410*/  ISETP.GT.AND P4, PT, R4, 0x69, PT ;  /* 0x000000690400780c */ /* 0x000fe20003f84270 */
[----:B------:R-:W-:Y:S02]  /*7420*/  WARPGROUP.DEPBAR.LE gsb0, 0x0 ;  /* 0x00008000000079c5 */ /* 0x000fe40000010000 */
[----:B------:R-:W-:Y:S01]  /*7430*/  WARPGROUP.ARRIVE ;  /* 0x00000000000079c5 */ /* 0x000fe20000000000 */
[----:B------:R-:W-:Y:S01]  /*7440*/  FMNMX.FTZ R181, R157, R184, !PT ;  /* 0x000000b89db57209 */ /* 0x000fe20007810000 */
[----:B------:R0:W-:Y:S01]  /*7450*/  MUFU.EX2 R139, R185 ;  /* 0x000000b9008b7308 */ /* 0x0001e20000000800 */
[----:B------:R-:W-:Y:S01]  /*7460*/  FSEL R160, R143, -INF , P4 ;  /* 0xff8000008fa07808 */ /* 0x000fe20002000000 */
[--C-:B------:R-:W-:Y:S01]  /*7470*/  FFMA.FTZ R184, R161, UR38, -R7.reuse ;  /* 0x00000026a1b87c23 */ /* 0x100fe20008010807 */
[----:B------:R-:W-:Y:S01]  /*7480*/  FMNMX.FTZ R181, R142, R181, !PT ;  /* 0x000000b58eb57209 */ /* 0x000fe20007810000 */
[----:B------:R-:W-:Y:S01]  /*7490*/  QGMMA.64x192x32.F32.E4M3.E4M3 R24, R208, gdesc[UR4], R24, gsb0 ;  /* 0x02e00004d0187df3 */ /* 0x000fe20008000818 */
[----:B------:R-:W-:Y:S01]  /*74a0*/  ISETP.GT.AND P4, PT, R4, 0x71, PT ;  /* 0x000000710400780c */ /* 0x000fe20003f84270 */
[----:B------:R-:W-:Y:S01]  /*74b0*/  UIADD3 UR6, UR10, 0x480, URZ ;  /* 0x000004800a067890 */ /* 0x000fe2000fffe03f */
[----:B------:R-:W-:Y:S01]  /*74c0*/  FSEL R146, R146, -INF , P3 ;  /* 0xff80000092927808 */ /* 0x000fe20001800000 */
[----:B------:R-:W-:Y:S01]  /*74d0*/  UMOV UR7, 0xc0000010 ;  /* 0xc000001000077882 */ /* 0x000fe20000000000 */
[----:B------:R-:W-:Y:S01]  /*74e0*/  FMNMX.FTZ R181, R160, R181, !PT ;  /* 0x000000b5a0b57209 */ /* 0x000fe20007810000 */
[----:B0-----:R-:W-:Y:S01]  /*74f0*/  FFMA.FTZ R185, R164, UR38, -R7 ;  /* 0x00000026a4b97c23 */ /* 0x001fe20008010807 */
[----:B------:R-:W-:Y:S01]  /*7500*/  ISETP.GT.AND P3, PT, R4, 0x78, PT ;  /* 0x000000780400780c */ /* 0x000fe20003f64270 */
[----:B------:R-:W-:Y:S01]  /*7510*/  MUFU.EX2 R143, R188 ;  /* 0x000000bc008f7308 */ /* 0x000fe20000000800 */
[----:B------:R-:W-:-:S02]  /*7520*/  FSEL R147, R147, -INF , P4 ;  /* 0xff80000093937808 */ /* 0x000fc40002000000 */
[----:B------:R-:W-:Y:S02]  /*7530*/  FMNMX.FTZ R186, R146, R181, !PT ;  /* 0x000000b592ba7209 */ /* 0x000fe40007810000 */
[----:B------:R-:W-:Y:S02]  /*7540*/  ISETP.GT.AND P4, PT, R4, 0x79, PT ;  /* 0x000000790400780c */ /* 0x000fe40003f84270 */
[----:B------:R-:W-:Y:S01]  /*7550*/  FSEL R150, R150, -INF , P3 ;  /* 0xff80000096967808 */ /* 0x000fe20001800000 */
[----:B------:R-:W-:Y:S01]  /*7560*/  MUFU.EX2 R14, R14 ;  /* 0x0000000e000e7308 */ /* 0x000fe20000000800 */
[----:B------:R-:W-:Y:S02]  /*7570*/  FMNMX.FTZ R181, R147, R186, !PT ;  /* 0x000000ba93b57209 */ /* 0x000fe40007810000 */
[----:B------:R-:W-:Y:S02]  /*7580*/  FSEL R161, R151, -INF , P4 ;  /* 0xff80000097a17808 */ /* 0x000fe40002000000 */
[----:B------:R-:W-:-:S02]  /*7590*/  ISETP.GT.AND P3, PT, R4, 0x80, PT ;  /* 0x000000800400780c */ /* 0x000fc40003f64270 */
[----:B------:R-:W-:Y:S01]  /*75a0*/  FMNMX.FTZ R164, R150, R181, !PT ;  /* 0x000000b596a47209 */ /* 0x000fe20007810000 */
[----:B------:R-:W-:-:S01]  /*75b0*/  FFMA.FTZ R181, R165, UR38, -R7 ;  /* 0x00000026a5b57c23 */ /* 0x000fc20008010807 */
[----:B------:R-:W-:Y:S01]  /*75c0*/  ISETP.GT.AND P4, PT, R4, 0x81, PT ;  /* 0x000000810400780c */ /* 0x000fe20003f84270 */
[----:B------:R0:W-:Y:S01]  /*75d0*/  MUFU.EX2 R151, R185 ;  /* 0x000000b900977308 */ /* 0x0001e20000000800 */
[----:B------:R-:W-:Y:S02]  /*75e0*/  FSEL R122, R122, -INF , P3 ;  /* 0xff8000007a7a7808 */ /* 0x000fe40001800000 */
[----:B------:R-:W-:Y:S02]  /*75f0*/  FMNMX.FTZ R165, R161, R164, !PT ;  /* 0x000000a4a1a57209 */ /* 0x000fe40007810000 */
[----:B------:R-:W-:Y:S02]  /*7600*/  ISETP.GT.AND P3, PT, R4, 0x88, PT ;  /* 0x000000880400780c */ /* 0x000fe40003f64270 */
[----:B------:R-:W-:Y:S01]  /*7610*/  FSEL R123, R123, -INF , P4 ;  /* 0xff8000007b7b7808 */ /* 0x000fe20002000000 */
[----:B------:R1:W-:Y:S01]  /*7620*/  MUFU.EX2 R164, R181 ;  /* 0x000000b500a47308 */ /* 0x0003e20000000800 */
[----:B------:R-:W-:Y:S01]  /*7630*/  FMNMX.FTZ R186, R122, R165, !PT ;  /* 0x000000a57aba7209 */ /* 0x000fe20007810000 */
[----:B0-----:R-:W-:Y:S01]  /*7640*/  FFMA.FTZ R185, R136, UR38, -R7 ;  /* 0x0000002688b97c23 */ /* 0x001fe20008010807 */
[----:B------:R-:W-:-:S02]  /*7650*/  ISETP.GT.AND P4, PT, R4, 0x89, PT ;  /* 0x000000890400780c */ /* 0x000fc40003f84270 */
[----:B------:R-:W-:Y:S02]  /*7660*/  FSEL R126, R126, -INF , P3 ;  /* 0xff8000007e7e7808 */ /* 0x000fe40001800000 */
[----:B------:R-:W-:Y:S01]  /*7670*/  FMNMX.FTZ R165, R123, R186, !PT ;  /* 0x000000ba7ba57209 */ /* 0x000fe20007810000 */
[--C-:B------:R-:W-:Y:S01]  /*7680*/  FFMA.FTZ R186, R137, UR38, -R7.reuse ;  /* 0x0000002689ba7c23 */ /* 0x100fe20008010807 */
[----:B------:R-:W-:Y:S01]  /*7690*/  ISETP.GT.AND P3, PT, R4, 0x90, PT ;  /* 0x000000900400780c */ /* 0x000fe20003f64270 */
[--C-:B-1----:R-:W-:Y:S01]  /*76a0*/  FFMA.FTZ R181, R140, UR38, -R7.reuse ;  /* 0x000000268cb57c23 */ /* 0x102fe20008010807 */
        /* <DEDUP_REMOVED lines=11> */
[----:B------:R-:W-:Y:S01]  /*7760*/  IMAD.U32 R149, RZ, RZ, UR38 ;  /* 0x00000026ff957e24 */ /* 0x000fe2000f8e00ff */
[----:B------:R-:W-:Y:S01]  /*7770*/  FSEL R131, R131, -INF , P4 ;  /* 0xff80000083837808 */ /* 0x000fe20002000000 */
[----:B------:R-:W-:Y:S01]  /*7780*/  FFMA.FTZ R7, R133, UR38, -R7 ;  /* 0x0000002685077c23 */ /* 0x000fe20008010807 */
[----:B------:R-:W-:Y:S01]  /*7790*/  FMNMX.FTZ R188, R130, R165, !PT ;  /* 0x000000a582bc7209 */ /* 0x000fe20007810000 */
[----:B------:R-:W-:Y:S01]  /*77a0*/  MUFU.EX2 R127, R185 ;  /* 0x000000b9007f7308 */ /* 0x000fe20000000800 */
[----:B------:R-:W-:-:S02]  /*77b0*/  ISETP.GT.AND P4, PT, R4, 0x99, PT ;  /* 0x000000990400780c */ /* 0x000fc40003f84270 */
[----:B------:R-:W-:Y:S02]  /*77c0*/  FSEL R134, R134, -INF , P3 ;  /* 0xff80000086867808 */ /* 0x000fe40001800000 */
[----:B------:R-:W-:Y:S02]  /*77d0*/  FMNMX.FTZ R165, R131, R188, !PT ;  /* 0x000000bc83a57209 */ /* 0x000fe40007810000 */
[----:B------:R-:W-:Y:S01]  /*77e0*/  FSEL R137, R135, -INF , P4 ;  /* 0xff80000087897808 */ /* 0x000fe20002000000 */
[----:B------:R-:W-:Y:S01]  /*77f0*/  MUFU.EX2 R21, R21 ;  /* 0x0000001500157308 */ /* 0x000fe20000000800 */
[----:B------:R-:W-:Y:S02]  /*7800*/  FMNMX.FTZ R4, R134, R165, !PT ;  /* 0x000000a586047209 */ /* 0x000fe40007810000 */
[----:B------:R-:W-:Y:S02]  /*7810*/  FSEL R188, R0, RZ, P2 ;  /* 0x000000ff00bc7208 */ /* 0x000fe40001000000 */
[----:B------:R-:W-:-:S03]  /*7820*/  FMNMX.FTZ R4, R137, R4, !PT ;  /* 0x0000000489047209 */ /* 0x000fc60007810000 */
[----:B------:R-:W-:Y:S01]  /*7830*/  FADD.FTZ R188, -R188, R5 ;  /* 0x00000005bcbc7221 */ /* 0x000fe20000010100 */
[----:B------:R-:W-:Y:S01]  /*7840*/  MUFU.EX2 R135, R181 ;  /* 0x000000b500877308 */ /* 0x000fe20000000800 */
[----:B------:R-:W0:Y:S02]  /*7850*/  SHFL.BFLY PT, R165, R4, 0x2, 0x1f ;  /* 0x0c401f0004a57f89 */ /* 0x000e2400000e0000 */
[----:B------:R-:W-:-:S05]  /*7860*/  FMUL.FTZ R5, R188, UR38 ;  /* 0x00000026bc057c20 */ /* 0x000fca0008410000 */
[----:B------:R-:W-:Y:S08]  /*7870*/  MUFU.EX2 R169, R169 ;  /* 0x000000a900a97308 */ /* 0x000ff00000000800 */
[----:B------:R-:W1:Y:S08]  /*7880*/  MUFU.EX2 R5, R5 ;  /* 0x0000000500057308 */ /* 0x000e700000000800 */
[----:B------:R-:W-:Y:S01]  /*7890*/  MUFU.EX2 R177, R177 ;  /* 0x000000b100b17308 */ /* 0x000fe20000000800 */
[----:B0-----:R-:W-:-:S05]  /*78a0*/  FMNMX.FTZ R165, R4, R165, !PT ;  /* 0x000000a504a57209 */ /* 0x001fca0007810000 */
[----:B------:R-:W0:Y:S02]  /*78b0*/  SHFL.BFLY PT, R4, R165, 0x1, 0x1f ;  /* 0x0c201f00a5047f89 */ /* 0x000e2400000e0000 */
[----:B------:R-:W-:Y:S01]  /*78c0*/  MUFU.EX2 R152, R152 ;  /* 0x0000009800987308 */ /* 0x000fe20000000800 */
[----:B-1----:R-:W-:-:S07]  /*78d0*/  FFMA.FTZ R196, R5, R3, R8 ;  /* 0x0000000305c47223 */ /* 0x002fce0000010008 */
[----:B------:R-:W-:Y:S08]  /*78e0*/  MUFU.EX2 R153, R153 ;  /* 0x0000009900997308 */ /* 0x000ff00000000800 */
[----:B------:R-:W-:Y:S01]  /*78f0*/  MUFU.EX2 R156, R156 ;  /* 0x0000009c009c7308 */ /* 0x000fe20000000800 */
[----:B0-----:R-:W-:-:S07]  /*7900*/  FMNMX.FTZ R4, R165, R4, !PT ;  /* 0x00000004a5047209 */ /* 0x001fce0007810000 */
[----:B------:R-:W-:Y:S01]  /*7910*/  MUFU.EX2 R184, R184 ;  /* 0x000000b800b87308 */ /* 0x000fe20000000800 */
[C---:B------:R-:W-:Y:S01]  /*7920*/  FSETP.NEU.FTZ.AND P2, PT, R4.reuse, -INF , PT ;  /* 0xff8000000400780b */ /* 0x040fe20003f5d000 */
[----:B------:R-:W-:-:S05]  /*7930*/  FFMA.FTZ R133, R4, R149, -8 ;  /* 0xc100000004857423 */ /* 0x000fca0000010095 */
[----:B------:R-:W-:Y:S01]  /*7940*/  FSEL R133, R133, RZ, P2 ;  /* 0x000000ff85857208 */ /* 0x000fe20001000000 */
[----:B------:R-:W-:Y:S04]  /*7950*/  MUFU.EX2 R186, R186 ;  /* 0x000000ba00ba7308 */ /* 0x000fe80000000800 */
[----:B------:R-:W-:-:S01]  /*7960*/  FFMA.FTZ R188, R187, UR38, -R133 ;  /* 0x00000026bbbc7c23 */ /* 0x000fc20008010885 */
[----:B------:R-:W-:Y:S01]  /*7970*/  FSEL R187, R4, RZ, P2 ;  /* 0x000000ff04bb7208 */ /* 0x000fe20001000000 */
[----:B------:R-:W-:-:S01]  /*7980*/  FFMA.FTZ R185, R172, UR38, -R133 ;  /* 0x00000026acb97c23 */ /* 0x000fc20008010885 */
[--C-:B------:R-:W-:Y:S01]  /*7990*/  FFMA.FTZ R172, R174, UR38, -R133.reuse ;  /* 0x00000026aeac7c23 */ /* 0x100fe20008010885 */
        /* <DEDUP_REMOVED lines=42> */
[----:B------:R-:W-:-:S02]  /*7c40*/  FFMA.FTZ R134, R134, UR38, -R133 ;  /* 0x0000002686867c23 */ /* 0x000fc40008010885 */
[----:B------:R-:W-:-:S03]  /*7c50*/  FADD.FTZ R2, R188, R3 ;  /* 0x00000003bc027221 */ /* 0x000fc60000010000 */
[----:B------:R-:W0:Y:S01]  /*7c60*/  MUFU.EX2 R165, R165 ;  /* 0x000000a500a57308 */ /* 0x000e220000000800 */
[----:B-1----:R-:W-:-:S07]  /*7c70*/  FADD.FTZ R3, R149, R2 ;  /* 0x0000000295037221 */ /* 0x002fce0000010000 */
[----:B------:R-:W1:Y:S01]  /*7c80*/  MUFU.EX2 R192, R192 ;  /* 0x000000c000c07308 */ /* 0x000e620000000800 */
[----:B------:R-:W-:Y:S02]  /*7c90*/  WARPGROUP.DEPBAR.LE gsb0, 0x0 ;  /* 0x00008000000079c5 */ /* 0x000fe40000010000 */
[----:B------:R-:W-:Y:S01]  /*7ca0*/  WARPGROUP.ARRIVE ;  /* 0x00000000000079c5 */ /* 0x000fe20000000000 */
[----:B--2---:R-:W-:-:S04]  /*7cb0*/  FADD.FTZ R2, R190, R3 ;  /* 0x00000003be027221 */ /* 0x004fc80000010000 */
[----:B------:R2:W-:Y:S01]  /*7cc0*/  MUFU.EX2 R6, R182 ;  /* 0x000000b600067308 */ /* 0x0005e20000000800 */
[----:B------:R-:W-:Y:S01]  /*7cd0*/  QGMMA.64x192x32.F32.E4M3.E4M3 R24, R204, gdesc[UR4], R24, gsb0 ;  /* 0x02e00004cc187df3 */ /* 0x000fe20008000818 */
[----:B------:R-:W-:Y:S01]  /*7ce0*/  UIADD3 UR6, UR10, 0x600, URZ ;  /* 0x000006000a067890 */ /* 0x000fe2000fffe03f */
[----:B0-----:R-:W-:Y:S01]  /*7cf0*/  FADD.FTZ R3, R165, R2 ;  /* 0x00000002a5037221 */ /* 0x001fe20000010000 */
[----:B------:R-:W-:-:S04]  /*7d00*/  UMOV UR7, 0xc0000010 ;  /* 0xc000001000077882 */ /* 0x000fc80000000000 */
        /* <DEDUP_REMOVED lines=13> */
[----:B------:R-:W-:Y:S01]  /*7de0*/  FADD.FTZ R2, R20, R187 ;  /* 0x000000bb14027221 */ /* 0x000fe20000010000 */
[----:B------:R-:W-:-:S05]  /*7df0*/  FFMA.FTZ R187, R160, UR38, -R133 ;  /* 0x00000026a0bb7c23 */ /* 0x000fca0008010885 */
[----:B------:R-:W1:Y:S01]  /*7e00*/  MUFU.EX2 R172, R172 ;  /* 0x000000ac00ac7308 */ /* 0x000e620000000800 */
[----:B--2---:R-:W-:-:S01]  /*7e10*/  FADD.FTZ R182, R170, R3 ;  /* 0x00000003aab67221 */ /* 0x004fc20000010000 */
[----:B------:R-:W-:-:S04]  /*7e20*/  FADD.FTZ R3, R169, R2 ;  /* 0x00000002a9037221 */ /* 0x000fc80000010000 */
[----:B------:R-:W-:Y:S02]  /*7e30*/  FADD.FTZ R2, R168, R3 ;  /* 0x00000003a8027221 */ /* 0x000fe40000010000 */
[----:B------:R-:W2:Y:S01]  /*7e40*/  MUFU.EX2 R175, R175 ;  /* 0x000000af00af7308 */ /* 0x000ea20000000800 */
[----:B0-----:R-:W-:-:S01]  /*7e50*/  FADD.FTZ R189, R185, R182 ;  /* 0x000000b6b9bd7221 */ /* 0x001fc20000010000 */
[----:B------:R-:W-:Y:S01]  /*7e60*/  FADD.FTZ R2, R171, R2 ;  /* 0x00000002ab027221 */ /* 0x000fe20000010000 */
[----:B------:R-:W-:-:S05]  /*7e70*/  IMAD.U32 R182, RZ, RZ, UR56 ;  /* 0x00000038ffb67e24 */ /* 0x000fca000f8e00ff */
[----:B------:R-:W0:Y:S01]  /*7e80*/  MUFU.EX2 R174, R174 ;  /* 0x000000ae00ae7308 */ /* 0x000e220000000800 */
[----:B-1----:R-:W-:-:S01]  /*7e90*/  FADD.FTZ R160, R172, R189 ;  /* 0x000000bdaca07221 */ /* 0x002fc20000010000 */
[----:B------:R-:W-:Y:S01]  /*7ea0*/  FADD.FTZ R189, R173, R2 ;  /* 0x00000002adbd7221 */ /* 0x000fe20000010000 */
[----:B------:R-:W-:-:S05]  /*7eb0*/  @!P1 LEA R182, R182, UR41, 0x3 ;  /* 0x00000029b6b69c11 */ /* 0x000fca000f8e18ff */
[----:B------:R-:W1:Y:S01]  /*7ec0*/  MUFU.EX2 R179, R179 ;  /* 0x000000b300b37308 */ /* 0x000e620000000800 */
[----:B--2---:R-:W-:-:S01]  /*7ed0*/  FADD.FTZ R3, R175, R160 ;  /* 0x000000a0af037221 */ /* 0x004fc20000010000 */
[----:B------:R-:W-:-:S04]  /*7ee0*/  FADD.FTZ R160, R176, R189 ;  /* 0x000000bdb0a07221 */ /* 0x000fc80000010000 */
[----:B------:R-:W-:Y:S02]  /*7ef0*/  FADD.FTZ R189, R177, R160 ;  /* 0x000000a0b1bd7221 */ /* 0x000fe40000010000 */
[----:B------:R-:W2:Y:S01]  /*7f00*/  MUFU.EX2 R178, R178 ;  /* 0x000000b200b27308 */ /* 0x000ea20000000800 */
[----:B0-----:R-:W-:-:S01]  /*7f10*/  FADD.FTZ R2, R174, R3 ;  /* 0x00000003ae027221 */ /* 0x001fc20000010000 */
[----:B------:R-:W-:-:S06]  /*7f20*/  FADD.FTZ R189, R180, R189 ;  /* 0x000000bdb4bd7221 */ /* 0x000fcc0000010000 */
[----:B------:R-:W0:Y:S01]  /*7f30*/  MUFU.EX2 R183, R183 ;  /* 0x000000b700b77308 */ /* 0x000e220000000800 */
[----:B-1----:R-:W-:-:S07]  /*7f40*/  FADD.FTZ R3, R179, R2 ;  /* 0x00000002b3037221 */ /* 0x002fce0000010000 */
[----:B------:R-:W1:Y:S01]  /*7f50*/  MUFU.EX2 R154, R154 ;  /* 0x0000009a009a7308 */ /* 0x000e620000000800 */
[----:B--2---:R-:W-:-:S07]  /*7f60*/  FADD.FTZ R2, R178, R3 ;  /* 0x00000003b2027221 */ /* 0x004fce0000010000 */
[----:B------:R-:W2:Y:S01]  /*7f70*/  MUFU.EX2 R155, R155 ;  /* 0x0000009b009b7308 */ /* 0x000ea20000000800 */
[----:B0-----:R-:W-:-:S01]  /*7f80*/  FADD.FTZ R3, R183, R2 ;  /* 0x00000002b7037221 */ /* 0x001fc20000010000 */
[----:B------:R-:W-:-:S06]  /*7f90*/  FADD.FTZ R2, R152, R189 ;  /* 0x000000bd98027221 */ /* 0x000fcc0000010000 */
[----:B------:R-:W0:Y:S01]  /*7fa0*/  MUFU.EX2 R159, R159 ;  /* 0x0000009f009f7308 */ /* 0x000e220000000800 */
[----:B-1----:R-:W-:-:S01]  /*7fb0*/  FADD.FTZ R160, R154, R3 ;  /* 0x000000039aa07221 */ /* 0x002fc20000010000 */
[----:B------:R-:W-:-:S04]  /*7fc0*/  FADD.FTZ R3, R153, R2 ;  /* 0x0000000299037221 */ /* 0x000fc80000010000 */
[----:B------:R-:W-:Y:S02]  /*7fd0*/  FADD.FTZ R2, R156, R3 ;  /* 0x000000039c027221 */ /* 0x000fe40000010000 */
        /* <DEDUP_REMOVED lines=15> */
[----:B------:R-:W-:Y:S01]  /*80d0*/  FADD.FTZ R160, R186, R189 ;  /* 0x000000bdbaa07221 */ /* 0x000fe20000010000 */
[----:B------:R-:W-:-:S01]  /*80e0*/  FFMA.FTZ R189, R136, UR38, -R133 ;  /* 0x0000002688bd7c23 */ /* 0x000fc20008010885 */
[----:B------:R-:W-:Y:S02]  /*80f0*/  FFMA.FTZ R133, R137, UR38, -R133 ;  /* 0x0000002689857c23 */ /* 0x000fe40008010885 */
[----:B------:R-:W-:-:S02]  /*8100*/  FADD.FTZ R191, R135, R160 ;  /* 0x000000a087bf7221 */ /* 0x000fc40000010000 */
        /* <DEDUP_REMOVED lines=14> */
[----:B------:R-:W-:-:S06]  /*81f0*/  IADD3 R2, -R23, 0xb, RZ ;  /* 0x0000000b17027810 */ /* 0x000fcc0007ffe1ff */
        /* <DEDUP_REMOVED lines=36> */
[----:B------:R-:W1:Y:S08]  /*8440*/  MUFU.EX2 R131, R131 ;  /* 0x0000008300837308 */ /* 0x000e700000000800 */
[----:B------:R-:W-:Y:S08]  /*8450*/  MUFU.EX2 R132, R132 ;  /* 0x0000008400847308 */ /* 0x000ff00000000800 */
[----:B------:R0:W2:Y:S08]  /*8460*/  MUFU.EX2 R193, R134 ;  /* 0x0000008600c17308 */ /* 0x0000b00000000800 */
[----:B------:R-:W3:Y:S01]  /*8470*/  MUFU.EX2 R7, R7 ;  /* 0x0000000700077308 */ /* 0x000ee20000000800 */
[----:B0-----:R-:W-:-:S04]  /*8480*/  FADD.FTZ R134, R130, R137 ;  /* 0x0000008982867221 */ /* 0x001fc80000010000 */
[----:B-1----:R-:W-:-:S03]  /*8490*/  FADD.FTZ R134, R131, R134 ;  /* 0x0000008683867221 */ /* 0x002fc60000010000 */
[----:B------:R-:W0:Y:S01]  /*84a0*/  MUFU.EX2 R133, R133 ;  /* 0x0000008500857308 */ /* 0x000e220000000800 */
[----:B--2---:R-:W-:-:S01]  /*84b0*/  FADD.FTZ R134, R193, R134 ;  /* 0x00000086c1867221 */ /* 0x004fc20000010000 */
        /* <DEDUP_REMOVED lines=8> */
[----:B---3--:R-:W-:Y:S01]  /*8540*/  FADD.FTZ R3, R7, R2 ;  /* 0x0000000207037221 */ /* 0x008fe20000010000 */
[----:B0-----:R-:W-:-:S01]  /*8550*/  FADD.FTZ R2, R133, R134 ;  /* 0x0000008685027221 */ /* 0x001fc20000010000 */
[----:B------:R-:W-:Y:S06]  /*8560*/  @!P0 BRA `(.L_x_4812) ;  /* 0x0000000000048947 */ /* 0x000fec0003800000 */
[----:B------:R-:W-:Y:S01]  /*8570*/  BPT.TRAP 0x1 ;  /* 0x000000040000795c */ /* 0x000fe20000300000 */
.L_x_4812:
        /* <DEDUP_REMOVED lines=148> */
.L_x_4803:
[----:B------:R-:W-:-:S13]  /*8ec0*/  ISETP.LE.AND P2, PT, RZ, UR57, PT ;  /* 0x00000039ff007c0c */ /* 0x000fda000bf43270 */
[----:B------:R-:W-:Y:S05]  /*8ed0*/  @!P2 BRA `(.L_x_4814) ;  /* 0x0000002c00a8a947 */ /* 0x000fea0003800000 */
[----:B------:R-:W-:Y:S01]  /*8ee0*/  IMAD.MOV.U32 R7, RZ, RZ, R4 ;  /* 0x000000ffff077224 */ /* 0x000fe200078e0004 */
[----:B------:R-:W-:Y:S01]  /*8ef0*/  UMOV UR51, UR46 ;  /* 0x0000002e00337c82 */ /* 0x000fe20008000000 */
[----:B------:R-:W-:Y:S01]  /*8f00*/  IMAD.MOV.U32 R5, RZ, RZ, R0 ;  /* 0x000000ffff057224 */ /* 0x000fe200078e0000 */
[----:B------:R-:W-:-:S06]  /*8f10*/  UMOV UR50, UR56 ;  /* 0x0000003800327c82 */ /* 0x000fcc0008000000 */
.L_x_4824:
[----:B------:R-:W-:Y:S01]  /*8f20*/  ISETP.NE.AND P3, PT, RZ, UR44, PT ;  /* 0x0000002cff007c0c */ /* 0x000fe2000bf65270 */
[----:B------:R-:W-:-:S04]  /*8f30*/  UISETP.NE.AND UP0, UPT, UR50, 0x1, UPT ;  /* 0x000000013200788c */ /* 0x000fc8000bf05270 */
[----:B------:R-:W-:-:S04]  /*8f40*/  USEL UR46, URZ, 0x1, UP0 ;  /* 0x000000013f2e7887 */ /* 0x000fc80008000000 */
[----:B------:R-:W-:-:S04]  /*8f50*/  ULOP3.LUT UR46, UR51, UR46, URZ, 0x3c, !UPT ;  /* 0x0000002e332e7292 */ /* 0x000fc8000f8e3c3f */
[----:B------:R-:W-:Y:S08]  /*8f60*/  @P3 BRA `(.L_x_4815) ;  /* 0x0000000000383947 */ /* 0x000ff00003800000 */
[----:B------:R-:W-:Y:S05]  /*8f70*/  @!P0 BRA `(.L_x_4816) ;  /* 0x0000000000048947 */ /* 0x000fea0003800000 */
[----:B------:R-:W-:Y:S01]  /*8f80*/  BPT.TRAP 0x1 ;  /* 0x000000040000795c */ /* 0x000fe20000300000 */
.L_x_4816:
        /* <DEDUP_REMOVED lines=9> */
.L_x_4817:
[----:B-1----:R-:W-:Y:S05]  /*9020*/  @P2 BRA `(.L_x_4815) ;  /* 0x0000000000082947 */ /* 0x002fea0003800000 */
[----:B------:R-:W1:Y:S02]  /*9030*/  SYNCS.PHASECHK.TRANS64.TRYWAIT P2, [UR6+0x33430], R0 ;  /* 0x03343000ff0075a7 */ /* 0x000e640008040146 */
[----:B-1----:R-:W-:Y:S05]  /*9040*/  @!P2 BRA `(.L_x_4818) ;  /* 0x000000c80034a947 */ /* 0x002fea0003800000 */
.L_x_4815:
        /* <DEDUP_REMOVED lines=189> */
.L_x_4820:
[----:B------:R-:W-:Y:S01]  /*9c20*/  ULEA UR6, UR50, UR41, 0x3 ;  /* 0x0000002932067291 */ /* 0x000fe2000f8e183f */
[----:B------:R-:W-:-:S05]  /*9c30*/  IMAD.U32 R0, RZ, RZ, UR51 ;  /* 0x00000033ff007e24 */ /* 0x000fca000f8e00ff */
[----:B------:R-:W-:-:S04]  /*9c40*/  SHF.L.U32 R0, R0, 0x1f, RZ ;  /* 0x0000001f00007819 */ /* 0x000fc800000006ff */
[----:B------:R0:W1:Y:S01]  /*9c50*/  SYNCS.PHASECHK.TRANS64.TRYWAIT P2, [UR6+0x33450], R0 ;  /* 0x03345000ff0075a7 */ /* 0x0000620008040146 */
[----:B------:R-:W-:Y:S05]  /*9c60*/  @!P0 BRA `(.L_x_4821) ;  /* 0x0000000000048947 */ /* 0x000fea0003800000 */
[----:B------:R-:W-:Y:S01]  /*9c70*/  BPT.TRAP 0x1 ;  /* 0x000000040000795c */ /* 0x000fe20000300000 */
.L_x_4821:
[----:B-1----:R-:W-:Y:S05]  /*9c80*/  @P2 BRA `(.L_x_4819) ;  /* 0x0000000000082947 */ /* 0x002fea0003800000 */
[----:B------:R-:W1:Y:S02]  /*9c90*/  SYNCS.PHASECHK.TRANS64.TRYWAIT P2, [UR6+0x33450], R0 ;  /* 0x03345000ff0075a7 */ /* 0x000e640008040146 */
[----:B-1----:R-:W-:Y:S05]  /*9ca0*/  @!P2 BRA `(.L_x_4822) ;  /* 0x000000bc0034a947 */ /* 0x002fea0003800000 */
.L_x_4819:
[----:B------:R-:W-:Y:S01]  /*9cb0*/  UIADD3 UR6, UR41, 0x200, URZ ;  /* 0x0000020029067890 */ /* 0x000fe2000fffe03f */
[----:B------:R-:W-:Y:S01]  /*9cc0*/  WARPGROUP.ARRIVE ;  /* 0x00000000000079c5 */ /* 0x000fe20000000000 */
[----:B------:R-:W-:Y:S01]  /*9cd0*/  UMOV UR7, 0xc0000010 ;  /* 0xc000001000077882 */ /* 0x000fe20000000000 */
[----:B01----:R-:W-:Y:S01]  /*9ce0*/  FMNMX.FTZ R0, R184, R5, !PT ;  /* 0x00000005b8007209 */ /* 0x003fe20007810000 */
[----:B------:R-:W-:Y:S01]  /*9cf0*/  USHF.R.U32.HI UR6, URZ, 0x4, UR6 ;  /* 0x000000043f067899 */ /* 0x000fe20008011606 */
[----:B------:R-:W-:Y:S01]  /*9d00*/  FMNMX.FTZ R4, R186, R7, !PT ;  /* 0x00000007ba047209 */ /* 0x000fe20007810000 */
        /* <DEDUP_REMOVED lines=8> */
[----:B------:R-:W-:Y:S01]  /*9d90*/  UIMAD UR10, UR50, 0x780, UR6 ;  /* 0x00000780320a78a4 */ /* 0x000fe2000f8e0206 */
[----:B------:R-:W-:Y:S02]  /*9da0*/  FMNMX.FTZ R11, R191, R4, !PT ;  /* 0x00000004bf0b7209 */ /* 0x000fe40007810000 */
[----:B------:R-:W-:Y:S02]  /*9db0*/  FMNMX.FTZ R0, R192, R9, !PT ;  /* 0x00000009c0007209 */ /* 0x000fe40007810000 */
[----:B------:R-:W-:Y:S02]  /*9dc0*/  FMNMX.FTZ R4, R194, R11, !PT ;  /* 0x0000000bc2047209 */ /* 0x000fe40007810000 */
[----:B------:R-:W-:Y:S01]  /*9dd0*/  UMOV UR6, UR10 ;  /* 0x0000000a00067c82 */ /* 0x000fe20008000000 */
[----:B------:R-:W-:Y:S01]  /*9de0*/  FMNMX.FTZ R9, R193, R0, !PT ;  /* 0x00000000c1097209 */ /* 0x000fe20007810000 */
[----:B------:R-:W-:Y:S01]  /*9df0*/  QGMMA.64x192x32.F32.E4M3.E4M3 R24, R216, gdesc[UR4], R24, gsb0 ;  /* 0x02e00004d8187df3 */ /* 0x000fe20008000818 */
        /* <DEDUP_REMOVED lines=86> */
[--C-:B------:R-:W-:Y:S01]  /*a360*/  FFMA.FTZ R169, R173, UR38, -R7.reuse ;  /* 0x00000026ada97c23 */ /* 0x100fe20008010807 */
[----:B------:R-:W-:-:S01]  /*a370*/  FFMA.FTZ R173, R177, UR38, -R7 ;  /* 0x00000026b1ad7c23 */ /* 0x000fc20008010807 */
[--C-:B------:R-:W-:Y:S01]  /*a380*/  FFMA.FTZ R20, R168, UR38, -R7.reuse ;  /* 0x00000026a8147c23 */ /* 0x100fe20008010807 */
[----:B------:R-:W-:-:S01]  /*a390*/  FFMA.FTZ R177, R181, UR38, -R7 ;  /* 0x00000026b5b17c23 */ /* 0x000fc20008010807 */
        /* <DEDUP_REMOVED lines=42> */
[----:B------:R-:W-:Y:S01]  /*a640*/  IADD3 R192, -R23, 0xb, RZ ;  /* 0x0000000b17c07810 */ /* 0x000fe20007ffe1ff */
        /* <DEDUP_REMOVED lines=42> */
[----:B------:R-:W-:-:S04]  /*a8f0*/  FFMA.FTZ R134, R134, UR38, -R133 ;  /* 0x0000002686867c23 */ /* 0x000fc80008010885 */
        /* <DEDUP_REMOVED lines=133> */
[----:B-1----:R-:W-:-:S01]  /*b150*/  FADD.FTZ R190, R150, R193 ;  /* 0x000000c196be7221 */ /* 0x002fc20000010000 */
[----:B------:R-:W-:-:S06]  /*b160*/  IMAD.U32 R193, RZ, RZ, UR56 ;  /* 0x00000038ffc17e24 */ /* 0x000fcc000f8e00ff */
        /* <DEDUP_REMOVED lines=45> */
.L_x_4823:
        /* <DEDUP_REMOVED lines=148> */
.L_x_4814:
[----:B------:R-:W-:Y:S06]  /*bd80*/  BAR.ARV 0x8, 0x120 ;  /* 0x0204800000007b1d */ /* 0x000fec0000002000 */
[----:B------:R-:W-:Y:S05]  /*bd90*/  @!P0 BRA `(.L_x_4825) ;  /* 0x0000000000048947 */ /* 0x000fea0003800000 */
[----:B------:R-:W-:Y:S01]  /*bda0*/  BPT.TRAP 0x1 ;  /* 0x000000040000795c */ /* 0x000fe20000300000 */
.L_x_4825:
[----:B------:R-:W-:Y:S01]  /*bdb0*/  ULEA UR9, UR56, UR41, 0x3 ;  /* 0x0000002938097291 */ /* 0x000fe2000f8e183f */
[----:B------:R-:W-:-:S05]  /*bdc0*/  IMAD.U32 R5, RZ, RZ, UR46 ;  /* 0x0000002eff057e24 */ /* 0x000fca000f8e00ff */
[----:B------:R-:W-:-:S04]  /*bdd0*/  SHF.L.U32 R5, R5, 0x1f, RZ ;  /* 0x0000001f05057819 */ /* 0x000fc800000006ff */
[----:B------:R0:W1:Y:S01]  /*bde0*/  SYNCS.PHASECHK.TRANS64.TRYWAIT P1, [UR9+0x33450], R5 ;  /* 0x03345005ff0075a7 */ /* 0x0000620008020149 */
[----:B------:R-:W-:Y:S05]  /*bdf0*/  @!P0 BRA `(.L_x_4826) ;  /* 0x0000000000048947 */ /* 0x000fea0003800000 */
[----:B------:R-:W-:Y:S01]  /*be00*/  BPT.TRAP 0x1 ;  /* 0x000000040000795c */ /* 0x000fe20000300000 */
.L_x_4826:
[----:B-1----:R-:W-:Y:S05]  /*be10*/  @P1 BRA `(.L_x_4827) ;  /* 0x0000000000081947 */ /* 0x002fea0003800000 */
[----:B------:R-:W1:Y:S02]  /*be20*/  SYNCS.PHASECHK.TRANS64.TRYWAIT P1, [UR9+0x33450], R5 ;  /* 0x03345005ff0075a7 */ /* 0x000e640008020149 */
[----:B-1----:R-:W-:Y:S05]  /*be30*/  @!P1 BRA `(.L_x_4828) ;  /* 0x0000009800e89947 */ /* 0x002fea0003800000 */
.L_x_4827:
        /* <DEDUP_REMOVED lines=10> */
[----:B------:R-:W-:Y:S01]  /*bee0*/  UIMAD UR8, UR56, 0x780, UR8 ;  /* 0x00000780380878a4 */ /* 0x000fe2000f8e0208 */
[----:B------:R-:W-:-:S04]  /*bef0*/  PLOP3.LUT P1, PT, PT, PT, UP0, 0x80, 0x0 ;  /* 0x000000000000781c */ /* 0x000fc80003f2f008 */
[----:B------:R-:W-:Y:S02]  /*bf00*/  @UP0 ULDC.64 UR12, c[0x0][0x9c8] ;  /* 0x00027200000c0ab9 */ /* 0x000fe40000000a00 */
[----:B------:R-:W-:Y:S01]  /*bf10*/  UMOV UR6, UR8 ;  /* 0x0000000800067c82 */ /* 0x000fe20008000000 */
[----:B------:R-:W-:-:S09]  /*bf20*/  @UP0 UIMAD.WIDE.U32 UR4, UR36, UR12, URZ ;  /* 0x0000000c240402a5 */ /* 0x000fd2000f8e003f */
        /* <DEDUP_REMOVED lines=72> */
.L_x_4829:
        /* <DEDUP_REMOVED lines=106> */
.L_x_4796:
        /* <DEDUP_REMOVED lines=23> */
[----:B------:R-:W-:Y:S01]  /*cbc0*/  UISETP.NE.U32.AND UP1, UPT, UR6, URZ, UPT ;  /* 0x0000003f0600728c */ /* 0x000fe2000bf25070 */
[----:B------:R-:W-:Y:S01]  /*cbd0*/  F2FP.BF16.F32.PACK_AB R25, R25, R28 ;  /* 0x0000001c1919723e */ /* 0x000fe200000010ff */
[----:B------:R-:W-:Y:S01]  /*cbe0*/  ULDC.64 UR4, c[0x0][0xbd8] ;  /* 0x0002f60000047ab9 */ /* 0x000fe20000000a00 */
[----:B------:R-:W-:Y:S01]  /*cbf0*/  F2FP.BF16.F32.PACK_AB R20, R15, R20 ;  /* 0x000000140f14723e */ /* 0x000fe200000010ff */
[----:B------:R-:W-:Y:S01]  /*cc00*/  UISETP.NE.AND.EX UP1, UPT, UR7, URZ, UPT, UP1 ;  /* 0x0000003f0700728c */ /* 0x000fe2000bf25310 */
[----:B------:R-:W-:Y:S01]  /*cc10*/  F2FP.BF16.F32.PACK_AB R76, R76, R77 ;  /* 0x0000004d4c4c723e */ /* 0x000fe200000010ff */
[----:B------:R-:W-:Y:S01]  /*cc20*/  UISETP.NE.U32.AND UP0, UPT, UR4, URZ, UPT ;  /* 0x0000003f0400728c */ /* 0x000fe2000bf05070 */
[----:B------:R-:W-:Y:S01]  /*cc30*/  F2FP.BF16.F32.PACK_AB R73, R72, R73 ;  /* 0x000000494849723e */ /* 0x000fe200000010ff */
[----:B------:R-:W-:Y:S01]  /*cc40*/  ULEA UR4, UP2, UR36, UR4, 0x2 ;  /* 0x0000000424047291 */ /* 0x000fe2000f84103f */
[----:B0-----:R-:W-:Y:S01]  /*cc50*/  LOP3.LUT P0, R7, R67, 0x3, RZ, 0xc0, !PT ;  /* 0x0000000343077812 */ /* 0x001fe2000780c0ff */
[----:B------:R-:W-:Y:S01]  /*cc60*/  UISETP.NE.AND.EX UP0, UPT, UR5, URZ, UPT, UP0 ;  /* 0x0000003f0500728c */ /* 0x000fe2000bf05300 */
[----:B------:R-:W-:Y:S01]  /*cc70*/  F2FP.BF16.F32.PACK_AB R68, R68, R121 ;  /* 0x000000794444723e */ /* 0x000fe200000010ff */
[----:B------:R-:W-:Y:S01]  /*cc80*/  ULEA.HI.X UR6, UR36, UR5, UR37, 0x2, UP2 ;  /* 0x0000000524067291 */ /* 0x000fe200090f1425 */
[----:B------:R-:W-:-:S02]  /*cc90*/  ISETP.EQ.OR P0, PT, R7, 0x3, !P0 ;  /* 0x000000030700780c */ /* 0x000fc40004702670 */
[----:B------:R-:W0:Y:S01]  /*cca0*/  S2R R7, SR_SWINHI ;  /* 0x0000000000077919 */ /* 0x000e220000002f00 */
[----:B------:R-:W-:Y:S02]  /*ccb0*/  F2FP.BF16.F32.PACK_AB R65, R65, R120 ;  /* 0x000000784141723e */ /* 0x000fe400000010ff */
[----:B------:R-:W-:Y:S02]  /*ccc0*/  F2FP.BF16.F32.PACK_AB R41, R41, R44 ;  /* 0x0000002c2929723e */ /* 0x000fe400000010ff */
[----:B------:R-:W-:Y:S02]  /*ccd0*/  F2FP.BF16.F32.PACK_AB R66, R66, R69 ;  /* 0x000000454242723e */ /* 0x000fe400000010ff */
[----:B------:R-:W-:Y:S02]  /*cce0*/  F2FP.BF16.F32.PACK_AB R59, R58, R59 ;  /* 0x0000003b3a3b723e */ /* 0x000fe400000010ff */
[----:B------:R-:W-:Y:S02]  /*ccf0*/  F2FP.BF16.F32.PACK_AB R24, R21, R24 ;  /* 0x000000181518723e */ /* 0x000fe400000010ff */
[----:B------:R-:W-:-:S02]  /*cd00*/  SEL R67, R25, R20, P0 ;  /* 0x0000001419437207 */ /* 0x000fc40000000000 */
[----:B------:R-:W-:Y:S02]  /*cd10*/  SEL R44, R20, R25, P0 ;  /* 0x00000019142c7207 */ /* 0x000fe40000000000 */
[----:B------:R-:W-:Y:S02]  /*cd20*/  SEL R79, R84, R81, P0 ;  /* 0x00000051544f7207 */ /* 0x000fe40000000000 */
[----:B------:R-:W-:Y:S02]  /*cd30*/  F2FP.BF16.F32.PACK_AB R92, R92, R93 ;  /* 0x0000005d5c5c723e */ /* 0x000fe400000010ff */
[----:B------:R-:W-:Y:S02]  /*cd40*/  F2FP.BF16.F32.PACK_AB R89, R88, R89 ;  /* 0x000000595859723e */ /* 0x000fe400000010ff */
[----:B------:R-:W-:Y:S02]  /*cd50*/  F2FP.BF16.F32.PACK_AB R57, R57, R64 ;  /* 0x000000403939723e */ /* 0x000fe400000010ff */
[----:B------:R-:W-:-:S02]  /*cd60*/  F2FP.BF16.F32.PACK_AB R56, R53, R56 ;  /* 0x000000383538723e */ /* 0x000fc400000010ff */
[----:B------:R-:W-:Y:S02]  /*cd70*/  SEL R84, R81, R84, P0 ;  /* 0x0000005451547207 */ /* 0x000fe40000000000 */
[----:B------:R-:W-:Y:S02]  /*cd80*/  F2FP.BF16.F32.PACK_AB R54, R54, R55 ;  /* 0x000000373636723e */ /* 0x000fe400000010ff */
[----:B------:R-:W-:Y:S02]  /*cd90*/  F2FP.BF16.F32.PACK_AB R51, R50, R51 ;  /* 0x000000333233723e */ /* 0x000fe400000010ff */
[----:B------:R-:W-:Y:S02]  /*cda0*/  F2FP.BF16.F32.PACK_AB R13, R13, R14 ;  /* 0x0000000e0d0d723e */ /* 0x000fe400000010ff */
[----:B------:R-:W-:Y:S02]  /*cdb0*/  MOV R4, R0 ;  /* 0x0000000000047202 */ /* 0x000fe40000000f00 */
[----:B0-----:R-:W-:-:S02]  /*cdc0*/  MOV R5, R7 ;  /* 0x0000000700057202 */ /* 0x001fc40000000f00 */
[----:B------:R-:W-:Y:S02]  /*cdd0*/  SEL R81, R76, R73, P0 ;  /* 0x000000494c517207 */ /* 0x000fe40000000000 */
[----:B------:R-:W-:Y:S01]  /*cde0*/  F2FP.BF16.F32.PACK_AB R49, R49, R52 ;  /* 0x000000343131723e */ /* 0x000fe200000010ff */
[----:B------:R-:W-:Y:S01]  /*cdf0*/  IMAD.WIDE R20, R222, 0x2, R4 ;  /* 0x00000002de147825 */ /* 0x000fe200078e0204 */
[----:B------:R-:W-:Y:S02]  /*ce00*/  F2FP.BF16.F32.PACK_AB R48, R45, R48 ;  /* 0x000000302d30723e */ /* 0x000fe400000010ff */
[----:B------:R-:W-:Y:S02]  /*ce10*/  SEL R61, R68, R65, P0 ;  /* 0x00000041443d7207 */ /* 0x000fe40000000000 */
[----:B------:R-:W-:Y:S02]  /*ce20*/  SEL R76, R73, R76, P0 ;  /* 0x0000004c494c7207 */ /* 0x000fe40000000000 */
[----:B------:R-:W-:-:S02]  /*ce30*/  F2FP.BF16.F32.PACK_AB R46, R46, R47 ;  /* 0x0000002f2e2e723e */ /* 0x000fc400000010ff */
[----:B------:R-:W-:Y:S02]  /*ce40*/  F2FP.BF16.F32.PACK_AB R43, R42, R43 ;  /* 0x0000002b2a2b723e */ /* 0x000fe400000010ff */
[----:B------:R-:W-:Y:S02]  /*ce50*/  SEL R68, R65, R68, P0 ;  /* 0x0000004441447207 */ /* 0x000fe40000000000 */
[----:B------:R-:W-:Y:S02]  /*ce60*/  SEL R73, R66, R59, P0 ;  /* 0x0000003b42497207 */ /* 0x000fe40000000000 */
[----:B------:R-:W-:Y:S02]  /*ce70*/  F2FP.BF16.F32.PACK_AB R40, R37, R40 ;  /* 0x000000282528723e */ /* 0x000fe400000010ff */
[----:B------:R-:W-:Y:S02]  /*ce80*/  SEL R65, R57, R56, P0 ;  /* 0x0000003839417207 */ /* 0x000fe40000000000 */
[----:B------:R-:W-:-:S02]  /*ce90*/  SEL R77, R92, R89, P0 ;  /* 0x000000595c4d7207 */ /* 0x000fc40000000000 */
[----:B------:R-:W-:Y:S02]  /*cea0*/  SEL R66, R59, R66, P0 ;  /* 0x000000423b427207 */ /* 0x000fe40000000000 */
[----:B------:R-:W-:Y:S02]  /*ceb0*/  F2FP.BF16.F32.PACK_AB R38, R38, R39 ;  /* 0x000000272626723e */ /* 0x000fe400000010ff */
[----:B------:R-:W-:Y:S02]  /*cec0*/  F2FP.BF16.F32.PACK_AB R35, R34, R35 ;  /* 0x000000232223723e */ /* 0x000fe400000010ff */
[----:B------:R-:W-:Y:S02]  /*ced0*/  F2FP.BF16.F32.PACK_AB R11, R11, R12 ;  /* 0x0000000c0b0b723e */ /* 0x000fe400000010ff */
[----:B------:R-:W-:Y:S02]  /*cee0*/  SEL R56, R56, R57, P0 ;  /* 0x0000003938387207 */ /* 0x000fe40000000000 */
[----:B------:R-:W-:-:S02]  /*cef0*/  SEL R92, R89, R92, P0 ;  /* 0x0000005c595c7207 */ /* 0x000fc40000000000 */
[----:B------:R-:W-:Y:S02]  /*cf00*/  SEL R59, R54, R51, P0 ;  /* 0x00000033363b7207 */ /* 0x000fe40000000000 */
[----:B------:R-:W-:Y:S02]  /*cf10*/  SEL R85, R24, R13, P0 ;  /* 0x0000000d18557207 */ /* 0x000fe40000000000 */
[----:B------:R-:W-:Y:S02]  /*cf20*/  SEL R60, R13, R24, P0 ;  /* 0x000000180d3c7207 */ /* 0x000fe40000000000 */
[----:B------:R-:W-:Y:S02]  /*cf30*/  SEL R87, R9, R10, P0 ;  /* 0x0000000a09577207 */ /* 0x000fe40000000000 */
[----:B------:R-:W-:Y:S02]  /*cf40*/  SEL R62, R10, R9, P0 ;  /* 0x000000090a3e7207 */ /* 0x000fe40000000000 */
[----:B------:R-:W-:-:S02]  /*cf50*/  LOP3.LUT R7, R20, 0x380, RZ, 0xc0, !PT ;  /* 0x0000038014077812 */ /* 0x000fc400078ec0ff */
[----:B------:R-:W-:Y:S02]  /*cf60*/  F2FP.BF16.F32.PACK_AB R100, R100, R101 ;  /* 0x000000656464723e */ /* 0x000fe400000010ff */
[----:B------:R-:W-:Y:S02]  /*cf70*/  F2FP.BF16.F32.PACK_AB R97, R96, R97 ;  /* 0x000000616061723e */ /* 0x000fe400000010ff */
[----:B------:R-:W-:Y:S02]  /*cf80*/  F2FP.BF16.F32.PACK_AB R33, R33, R36 ;  /* 0x000000242121723e */ /* 0x000fe400000010ff */
[----:B------:R-:W-:Y:S02]  /*cf90*/  F2FP.BF16.F32.PACK_AB R32, R29, R32 ;  /* 0x000000201d20723e */ /* 0x000fe400000010ff */
[----:B------:R-:W-:Y:S02]  /*cfa0*/  SEL R57, R49, R48, P0 ;  /* 0x0000003031397207 */ /* 0x000fe40000000000 */
[----:B------:R-:W-:-:S02]  /*cfb0*/  SEL R54, R51, R54, P0 ;  /* 0x0000003633367207 */ /* 0x000fc40000000000 */
[C---:B------:R-:W-:Y:S02]  /*cfc0*/  IADD3 R10, P4, R20.reuse, 0x20, RZ ;  /* 0x00000020140a7810 */ /* 0x040fe40007f9e0ff */
[C---:B------:R-:W-:Y:S02]  /*cfd0*/  IADD3 R89, P5, R20.reuse, 0x40, RZ ;  /* 0x0000004014597810 */ /* 0x040fe40007fbe0ff */
[C---:B------:R-:W-:Y:S01]  /*cfe0*/  IADD3 R91, P6, R20.reuse, 0x60, RZ ;  /* 0x00000060145b7810 */ /* 0x040fe20007fde0ff */
[----:B------:R-:W-:Y:S01]  /*cff0*/  IMAD.X R37, RZ, RZ, R21, P4 ;  /* 0x000000ffff257224 */ /* 0x000fe200020e0615 */
[C---:B------:R-:W-:Y:S02]  /*d000*/  IADD3 R24, P1, R20.reuse, 0x4000, RZ ;  /* 0x0000400014187810 */ /* 0x040fe40007f3e0ff */
[----:B------:R-:W-:Y:S02]  /*d010*/  IADD3 R93, P2, R20, 0x4020, RZ ;  /* 0x00004020145d7810 */ /* 0x000fe40007f5e0ff */
[----:B------:R-:W-:-:S02]  /*d020*/  SEL R48, R48, R49, P0 ;  /* 0x0000003130307207 */ /* 0x000fc40000000000 */
[----:B------:R-:W-:Y:S01]  /*d030*/  SEL R51, R46, R43, P0 ;  /* 0x0000002b2e337207 */ /* 0x000fe20000000000 */
[----:B------:R-:W-:Y:S01]  /*d040*/  IMAD.X R29, RZ, RZ, R21, P2 ;  /* 0x000000ffff1d7224 */ /* 0x000fe200010e0615 */
[----:B------:R-:W-:Y:S02]  /*d050*/  SEL R49, R41, R40, P0 ;  /* 0x0000002829317207 */ /* 0x000fe40000000000 */
[----:B------:R-:W-:Y:S02]  /*d060*/  SEL R46, R43, R46, P0 ;  /* 0x0000002e2b2e7207 */ /* 0x000fe40000000000 */
[----:B------:R-:W-:Y:S02]  /*d070*/  SEL R40, R40, R41, P0 ;  /* 0x0000002928287207 */ /* 0x000fe40000000000 */
[----:B------:R-:W-:Y:S02]  /*d080*/  SEL R69, R11, R8, P0 ;  /* 0x000000080b457207 */ /* 0x000fe40000000000 */
[----:B------:R-:W-:-:S02]  /*d090*/  SEL R50, R8, R11, P0 ;  /* 0x0000000b08327207 */ /* 0x000fc40000000000 */
[----:B------:R-:W-:Y:S02]  /*d0a0*/  SEL R43, R38, R35, P0 ;  /* 0x00000023262b7207 */ /* 0x000fe40000000000 */
[----:B------:R-:W-:Y:S02]  /*d0b0*/  SHF.R.U64 R7, R7, 0x3, RZ ;  /* 0x0000000307077819 */ /* 0x000fe400000012ff */
[----:B------:R-:W-:Y:S01]  /*d0c0*/  F2FP.BF16.F32.PACK_AB R30, R30, R31 ;  /* 0x0000001f1e1e723e */ /* 0x000fe200000010ff */
[--C-:B------:R-:W-:Y:S01]  /*d0d0*/  IMAD.X R31, RZ, RZ, R21.reuse, P1 ;  /* 0x000000ffff1f7224 */ /* 0x100fe200008e0615 */
[----:B------:R-:W-:Y:S02]  /*d0e0*/  SEL R41, R33, R32, P0 ;  /* 0x0000002021297207 */ /* 0x000fe40000000000 */
[----:B------:R-:W-:Y:S01]  /*d0f0*/  SEL R42, R32, R33, P0 ;  /* 0x00000021202a7207 */ /* 0x000fe20000000000 */
[----:B------:R-:W-:Y:S01]  /*d100*/  IMAD.X R33, RZ, RZ, R21, P6 ;  /* 0x000000ffff217224 */ /* 0x000fe200030e0615 */
[----:B------:R-:W-:-:S02]  /*d110*/  SEL R75, R100, R97, P0 ;  /* 0x00000061644b7207 */ /* 0x000fc40000000000 */
[----:B------:R-:W-:Y:S01]  /*d120*/  SEL R38, R35, R38, P0 ;  /* 0x0000002623267207 */ /* 0x000fe20000000000 */
[----:B------:R-:W-:Y:S01]  /*d130*/  IMAD.X R35, RZ, RZ, R21, P5 ;  /* 0x000000ffff237224 */ /* 0x000fe200028e0615 */
[----:B------:R-:W-:Y:S02]  /*d140*/  LOP3.LUT R8, R10, 0x380, RZ, 0xc0, !PT ;  /* 0x000003800a087812 */ /* 0x000fe400078ec0ff */
[----:B------:R-:W-:Y:S02]  /*d150*/  SEL R100, R97, R100, P0 ;  /* 0x0000006461647207 */ /* 0x000fe40000000000 */
[C---:B------:R-:W-:Y:S02]  /*d160*/  IADD3 R95, P3, R20.reuse, 0x4040, RZ ;  /* 0x00004040145f7810 */ /* 0x040fe40007f7e0ff */
[C---:B------:R-:W-:Y:S02]  /*d170*/  IADD3 R97, P4, R20.reuse, 0x4060, RZ ;  /* 0x0000406014617810 */ /* 0x040fe40007f9e0ff */
[----:B------:R-:W-:-:S02]  /*d180*/  IADD3 R52, P5, R20, 0x8000, RZ ;  /* 0x0000800014347810 */ /* 0x000fc40007fbe0ff */
        /* <DEDUP_REMOVED lines=10> */
[----:B------:R-:W-:-:S02]  /*d230*/  F2FP.BF16.F32.PACK_AB R27, R26, R27 ;  /* 0x0000001b1a1b723e */ /* 0x000fc400000010ff */
[----:B------:R-:W-:Y:S02]  /*d240*/  LOP3.LUT R36, R7, R10, RZ, 0x3c, !PT ;  /* 0x0000000a07247212 */ /* 0x000fe400078e3cff */
[----:B------:R-:W-:Y:S02]  /*d250*/  LOP3.LUT R7, R24, 0x380, RZ, 0xc0, !PT ;  /* 0x0000038018077812 */ /* 0x000fe400078ec0ff */
[----:B------:R-:W-:Y:S02]  /*d260*/  SEL R83, R30, R27, P0 ;  /* 0x0000001b1e537207 */ /* 0x000fe40000000000 */
[----:B------:R-:W-:Y:S02]  /*d270*/  SHF.R.U64 R7, R7, 0x3, RZ ;  /* 0x0000000307077819 */ /* 0x000fe400000012ff */
[----:B------:R-:W-:Y:S01]  /*d280*/  SEL R58, R27, R30, P0 ;  /* 0x0000001e1b3a7207 */ /* 0x000fe20000000000 */
[----:B------:R-:W-:Y:S01]  /*d290*/  IMAD.X R27, RZ, RZ, R21, P3 ;  /* 0x000000ffff1b7224 */ /* 0x000fe200018e0615 */
[----:B------:R-:W-:-:S02]  /*d2a0*/  LOP3.LUT R30, R7, R24, RZ, 0x3c, !PT ;  /* 0x00000018071e7212 */ /* 0x000fc400078e3cff */
[----:B------:R-:W-:Y:S02]  /*d2b0*/  LOP3.LUT R7, R52, 0x380, RZ, 0xc0, !PT ;  /* 0x0000038034077812 */ /* 0x000fe400078ec0ff */
[----:B------:R-:W-:Y:S02]  /*d2c0*/  LOP3.LUT R12, R89, 0x380, RZ, 0xc0, !PT ;  /* 0x00000380590c7812 */ /* 0x000fe400078ec0ff */
[----:B------:R-:W-:Y:S02]  /*d2d0*/  F2FP.BF16.F32.PACK_AB R108, R108, R109 ;  /* 0x0000006d6c6c723e */ /* 0x000fe400000010ff */
[----:B------:R-:W-:Y:S02]  /*d2e0*/  F2FP.BF16.F32.PACK_AB R105, R104, R105 ;  /* 0x000000696869723e */ /* 0x000fe400000010ff */
[----:B------:R-:W-:Y:S02]  /*d2f0*/  LOP3.LUT R14, R91, 0x380, RZ, 0xc0, !PT ;  /* 0x000003805b0e7812 */ /* 0x000fe400078ec0ff */
[----:B------:R-:W-:-:S02]  /*d300*/  SHF.R.U64 R7, R7, 0x3, RZ ;  /* 0x0000000307077819 */ /* 0x000fc400000012ff */
[----:B------:R-:W-:Y:S02]  /*d310*/  SHF.R.U64 R8, R12, 0x3, RZ ;  /* 0x000000030c087819 */ /* 0x000fe400000012ff */
[----:B------:R-:W-:Y:S02]  /*d320*/  SEL R71, R108, R105, P0 ;  /* 0x000000696c477207 */ /* 0x000fe40000000000 */
[----:B------:R-:W-:Y:S02]  /*d330*/  SHF.R.U64 R12, R14, 0x3, RZ ;  /* 0x000000030e0c7819 */ /* 0x000fe400000012ff */
[----:B------:R-:W-:Y:S02]  /*d340*/  SEL R108, R105, R108, P0 ;  /* 0x0000006c696c7207 */ /* 0x000fe40000000000 */
[----:B------:R-:W-:Y:S02]  /*d350*/  LOP3.LUT R14, R7, R52, RZ, 0x3c, !PT ;  /* 0x00000034070e7212 */ /* 0x000fe400078e3cff */
[----:B------:R-:W-:-:S02]  /*d360*/  LOP3.LUT R34, R8, R89, RZ, 0x3c, !PT ;  /* 0x0000005908227212 */ /* 0x000fc400078e3cff */
[----:B------:R-:W-:Y:S02]  /*d370*/  LOP3.LUT R8, R93, 0x380, RZ, 0xc0, !PT ;  /* 0x000003805d087812 */ /* 0x000fe400078ec0ff */
[----:B------:R-:W-:Y:S02]  /*d380*/  F2FP.BF16.F32.PACK_AB R140, R140, R141 ;  /* 0x0000008d8c8c723e */ /* 0x000fe400000010ff */
[----:B------:R-:W-:Y:S02]  /*d390*/  F2FP.BF16.F32.PACK_AB R139, R138, R139 ;  /* 0x0000008b8a8b723e */ /* 0x000fe400000010ff */
[----:B------:R-:W-:Y:S02]  /*d3a0*/  LOP3.LUT R10, R95, 0x380, RZ, 0xc0, !PT ;  /* 0x000003805f0a7812 */ /* 0x000fe400078ec0ff */
[----:B------:R-:W-:Y:S02]  /*d3b0*/  F2FP.BF16.F32.PACK_AB R136, R136, R137 ;  /* 0x000000898888723e */ /* 0x000fe400000010ff */
[----:B------:R-:W-:-:S02]  /*d3c0*/  F2FP.BF16.F32.PACK_AB R135, R134, R135 ;  /* 0x000000878687723e */ /* 0x000fc400000010ff */
[----:B------:R-:W-:Y:S02]  /*d3d0*/  SHF.R.U64 R8, R8, 0x3, RZ ;  /* 0x0000000308087819 */ /* 0x000fe400000012ff */
[----:B------:R-:W-:Y:S02]  /*d3e0*/  F2FP.BF16.F32.PACK_AB R132, R132, R133 ;  /* 0x000000858484723e */ /* 0x000fe400000010ff */
[----:B------:R-:W-:Y:S02]  /*d3f0*/  F2FP.BF16.F32.PACK_AB R131, R130, R131 ;  /* 0x000000838283723e */ /* 0x000fe400000010ff */
[----:B------:R-:W-:Y:S02]  /*d400*/  SEL R39, R140, R139, P0 ;  /* 0x0000008b8c277207 */ /* 0x000fe40000000000 */
[----:B------:R-:W-:Y:S02]  /*d410*/  SHF.R.U64 R10, R10, 0x3, RZ ;  /* 0x000000030a0a7819 */ /* 0x000fe400000012ff */
[----:B------:R-:W-:-:S02]  /*d420*/  F2FP.BF16.F32.PACK_AB R128, R128, R129 ;  /* 0x000000818080723e */ /* 0x000fc400000010ff */
[----:B------:R-:W-:Y:S02]  /*d430*/  F2FP.BF16.F32.PACK_AB R127, R126, R127 ;  /* 0x0000007f7e7f723e */ /* 0x000fe400000010ff */
[----:B------:R-:W-:Y:S02]  /*d440*/  SEL R140, R139, R140, P0 ;  /* 0x0000008c8b8c7207 */ /* 0x000fe40000000000 */
[----:B------:R-:W-:Y:S02]  /*d450*/  F2FP.BF16.F32.PACK_AB R124, R124, R125 ;  /* 0x0000007d7c7c723e */ /* 0x000fe400000010ff */
[----:B------:R-:W-:Y:S02]  /*d460*/  F2FP.BF16.F32.PACK_AB R123, R122, R123 ;  /* 0x0000007b7a7b723e */ /* 0x000fe400000010ff */
[----:B------:R-:W-:Y:S02]  /*d470*/  LOP3.LUT R32, R12, R91, RZ, 0x3c, !PT ;  /* 0x0000005b0c207212 */ /* 0x000fe400078e3cff */
[----:B------:R-:W-:-:S02]  /*d480*/  SEL R45, R136, R135, P0 ;  /* 0x00000087882d7207 */ /* 0x000fc40000000000 */
[----:B------:R-:W-:Y:S02]  /*d490*/  LOP3.LUT R12, R97, 0x380, RZ, 0xc0, !PT ;  /* 0x00000380610c7812 */ /* 0x000fe400078ec0ff */
[----:B------:R-:W-:Y:S02]  /*d4a0*/  LOP3.LUT R28, R8, R93, RZ, 0x3c, !PT ;  /* 0x0000005d081c7212 */ /* 0x000fe400078e3cff */
[----:B------:R-:W-:Y:S02]  /*d4b0*/  SEL R136, R135, R136, P0 ;  /* 0x0000008887887207 */ /* 0x000fe40000000000 */
[----:B------:R-:W-:Y:S02]  /*d4c0*/  SEL R47, R132, R131, P0 ;  /* 0x00000083842f7207 */ /* 0x000fe40000000000 */
[----:B------:R-:W-:Y:S02]  /*d4d0*/  LOP3.LUT R26, R10, R95, RZ, 0x3c, !PT ;  /* 0x0000005f0a1a7212 */ /* 0x000fe400078e3cff */
[----:B------:R-:W-:-:S02]  /*d4e0*/  LOP3.LUT R8, R99, 0x380, RZ, 0xc0, !PT ;  /* 0x0000038063087812 */ /* 0x000fc400078ec0ff */
[----:B------:R-:W-:Y:S02]  /*d4f0*/  SEL R132, R131, R132, P0 ;  /* 0x0000008483847207 */ /* 0x000fe40000000000 */
[----:B------:R-:W-:Y:S02]  /*d500*/  SEL R53, R128, R127, P0 ;  /* 0x0000007f80357207 */ /* 0x000fe40000000000 */
[----:B------:R-:W-:Y:S02]  /*d510*/  LOP3.LUT R10, R101, 0x380, RZ, 0xc0, !PT ;  /* 0x00000380650a7812 */ /* 0x000fe400078ec0ff */
[----:B------:R-:W-:Y:S02]  /*d520*/  LOP3.LUT R64, R103, 0x380, RZ, 0xc0, !PT ;  /* 0x0000038067407812 */ /* 0x000fe400078ec0ff */
[----:B------:R-:W-:Y:S02]  /*d530*/  SEL R128, R127, R128, P0 ;  /* 0x000000807f807207 */ /* 0x000fe40000000000 */
[----:B------:R-:W-:-:S02]  /*d540*/  SEL R55, R124, R123, P0 ;  /* 0x0000007b7c377207 */ /* 0x000fc40000000000 */
[----:B------:R-:W-:Y:S02]  /*d550*/  SEL R124, R123, R124, P0 ;  /* 0x0000007c7b7c7207 */ /* 0x000fe40000000000 */
[----:B------:R-:W-:Y:S02]  /*d560*/  SHF.R.U64 R12, R12, 0x3, RZ ;  /* 0x000000030c0c7819 */ /* 0x000fe400000012ff */
[----:B------:R-:W-:Y:S02]  /*d570*/  SHF.R.U64 R8, R8, 0x3, RZ ;  /* 0x0000000308087819 */ /* 0x000fe400000012ff */
[----:B------:R-:W-:Y:S02]  /*d580*/  SHF.R.U64 R10, R10, 0x3, RZ ;  /* 0x000000030a0a7819 */ /* 0x000fe400000012ff */
[----:B------:R-:W-:Y:S02]  /*d590*/  SHF.R.U64 R64, R64, 0x3, RZ ;  /* 0x0000000340407819 */ /* 0x000fe400000012ff */
[----:B------:R-:W-:-:S02]  /*d5a0*/  LOP3.LUT R24, R12, R97, RZ, 0x3c, !PT ;  /* 0x000000610c187212 */ /* 0x000fc400078e3cff */
[----:B------:R-:W-:Y:S02]  /*d5b0*/  LOP3.LUT R12, R8, R99, RZ, 0x3c, !PT ;  /* 0x00000063080c7212 */ /* 0x000fe400078e3cff */
[----:B------:R-:W-:Y:S02]  /*d5c0*/  LOP3.LUT R10, R10, R101, RZ, 0x3c, !PT ;  /* 0x000000650a0a7212 */ /* 0x000fe400078e3cff */
[----:B------:R-:W-:Y:S02]  /*d5d0*/  LOP3.LUT R8, R64, R103, RZ, 0x3c, !PT ;  /* 0x0000006740087212 */ /* 0x000fe400078e3cff */
[----:B------:R-:W-:Y:S02]  /*d5e0*/  MOV R91, R20 ;  /* 0x00000014005b7202 */ /* 0x000fe40000000f00 */
[----:B------:R-:W-:Y:S02]  /*d5f0*/  MOV R70, R10 ;  /* 0x0000000a00467202 */ /* 0x000fe40000000f00 */
[----:B------:R-:W-:-:S02]  /*d600*/  MOV R64, R8 ;  /* 0x0000000800407202 */ /* 0x000fc40000000f00 */
[----:B------:R-:W-:Y:S02]  /*d610*/  MOV R74, R14 ;  /* 0x0000000e004a7202 */ /* 0x000fe40000000f00 */
[----:B------:R-:W-:Y:S02]  /*d620*/  MOV R72, R12 ;  /* 0x0000000c00487202 */ /* 0x000fe40000000f00 */
[----:B------:R-:W-:Y:S02]  /*d630*/  MOV R90, R36 ;  /* 0x00000024005a7202 */ /* 0x000fe40000000f00 */
[----:B------:R-:W-:Y:S02]  /*d640*/  MOV R80, R26 ;  /* 0x0000001a00507202 */ /* 0x000fe40000000f00 */
[----:B--2---:R-:W-:Y:S01]  /*d650*/  LOP3.LUT R7, R6, 0x2, RZ, 0x3c, !PT ;  /* 0x0000000206077812 */ /* 0x004fe200078e3cff */
        /* <DEDUP_REMOVED lines=8> */
[----:B------:R-:W-:Y:S01]  /*d6e0*/  PLOP3.LUT P1, PT, PT, PT, UP0, 0x80, 0x0 ;  /* 0x000000000000781c */ /* 0x000fe20003f2f008 */
[----:B------:R-:W1:Y:S04]  /*d6f0*/  SHFL.IDX PT, R140, R140, R7, 0x1c1f ;  /* 0x001c1f078c8c7589 */ /* 0x000e6800000e0000 */
[----:B------:R-:W-:Y:S04]  /*d700*/  SHFL.IDX PT, R45, R45, R6, 0x1c1f ;  /* 0x001c1f062d2d7589 */ /* 0x000fe800000e0000 */
[----:B------:R-:W-:Y:S04]  /*d710*/  SHFL.IDX PT, R75, R75, R6, 0x1c1f ;  /* 0x001c1f064b4b7589 */ /* 0x000fe800000e0000 */
[----:B------:R-:W2:Y:S04]  /*d720*/  SHFL.IDX PT, R136, R136, R7, 0x1c1f ;  /* 0x001c1f0788887589 */ /* 0x000ea800000e0000 */
[----:B------:R-:W3:Y:S01]  /*d730*/  SHFL.IDX PT, R100, R100, R7, 0x1c1f ;  /* 0x001c1f0764647589 */ /* 0x000ee200000e0000 */
[----:B0-----:R-:W-:-:S02]  /*d740*/  SEL R9, R71, R108, P0 ;  /* 0x0000006c47097207 */ /* 0x001fc40000000000 */
[----:B------:R-:W-:Y:S01]  /*d750*/  SEL R11, R108, R71, P0 ;  /* 0x000000476c0b7207 */ /* 0x000fe20000000000 */
[----:B------:R-:W-:Y:S04]  /*d760*/  SHFL.IDX PT, R47, R47, R6, 0x1c1f ;  /* 0x001c1f062f2f7589 */ /* 0x000fe800000e0000 */
        /* <DEDUP_REMOVED lines=12> */
[----:B------:R-:W3:Y:S01]  /*d830*/  SHFL.IDX PT, R84, R84, R7, 0x1c1f ;  /* 0x001c1f0754547589 */ /* 0x000ee200000e0000 */
[----:B------:R-:W-:Y:S01]  /*d840*/  BAR.SYNC.DEFER_BLOCKING 0x1, 0x100 ;  /* 0x0044000000007b1d */ /* 0x000fe20000010000 */
[----:B0-----:R-:W-:-:S02]  /*d850*/  SEL R24, R47, R132, P0 ;  /* 0x000000842f187207 */ /* 0x001fc40000000000 */
[----:B------:R-:W-:Y:S02]  /*d860*/  SEL R26, R132, R47, P0 ;  /* 0x0000002f841a7207 */ /* 0x000fe40000000000 */
[----:B-1----:R-:W-:Y:S02]  /*d870*/  SEL R25, R77, R92, P0 ;  /* 0x0000005c4d197207 */ /* 0x002fe40000000000 */
[----:B------:R-:W-:Y:S01]  /*d880*/  SEL R27, R92, R77, P0 ;  /* 0x0000004d5c1b7207 */ /* 0x000fe20000000000 */
[----:B------:R-:W-:Y:S04]  /*d890*/  SHFL.IDX PT, R55, R55, R6, 0x1c1f ;  /* 0x001c1f0637377589 */ /* 0x000fe800000e0000 */
[----:B------:R-:W-:Y:S04]  /*d8a0*/  SHFL.IDX PT, R81, R81, R6, 0x1c1f ;  /* 0x001c1f0651517589 */ /* 0x000fe800000e0000 */
[----:B------:R-:W-:Y:S01]  /*d8b0*/  SHFL.IDX PT, R124, R124, R7, 0x1c1f ;  /* 0x001c1f077c7c7589 */ /* 0x000fe200000e0000 */
[----:B--2---:R-:W-:-:S02]  /*d8c0*/  SEL R28, R53, R128, P0 ;  /* 0x00000080351c7207 */ /* 0x004fc40000000000 */
[----:B------:R-:W-:Y:S01]  /*d8d0*/  SEL R30, R128, R53, P0 ;  /* 0x00000035801e7207 */ /* 0x000fe20000000000 */
[----:B------:R-:W-:Y:S01]  /*d8e0*/  SHFL.IDX PT, R76, R76, R7, 0x1c1f ;  /* 0x001c1f074c4c7589 */ /* 0x000fe200000e0000 */
[----:B---3--:R-:W-:Y:S02]  /*d8f0*/  SEL R29, R79, R84, P0 ;  /* 0x000000544f1d7207 */ /* 0x008fe40000000000 */
[----:B------:R-:W-:Y:S01]  /*d900*/  SEL R31, R84, R79, P0 ;  /* 0x0000004f541f7207 */ /* 0x000fe20000000000 */
[----:B------:R-:W-:Y:S04]  /*d910*/  SHFL.IDX PT, R61, R61, R6, 0x1c1f ;  /* 0x001c1f063d3d7589 */ /* 0x000fe800000e0000 */
[----:B------:R-:W-:Y:S04]  /*d920*/  SHFL.IDX PT, R73, R73, R6, 0x1c1f ;  /* 0x001c1f0649497589 */ /* 0x000fe800000e0000 */
[----:B------:R-:W0:Y:S04]  /*d930*/  SHFL.IDX PT, R68, R68, R7, 0x1c1f ;  /* 0x001c1f0744447589 */ /* 0x000e2800000e0000 */
[----:B------:R-:W1:Y:S04]  /*d940*/  SHFL.IDX PT, R66, R66, R7, 0x1c1f ;  /* 0x001c1f0742427589 */ /* 0x000e6800000e0000 */
[----:B------:R-:W-:Y:S04]  /*d950*/  SHFL.IDX PT, R65, R65, R6, 0x1c1f ;  /* 0x001c1f0641417589 */ /* 0x000fe800000e0000 */
        /* <DEDUP_REMOVED lines=10> */
[----:B------:R-:W-:Y:S04]  /*da00*/  SHFL.IDX PT, R67, R67, R6, 0x1c1f ;  /* 0x001c1f0643437589 */ /* 0x000fe800000e0000 */
[----:B------:R-:W-:Y:S01]  /*da10*/  SHFL.IDX PT, R69, R69, R6, 0x1c1f ;  /* 0x001c1f0645457589 */ /* 0x000fe200000e0000 */
[----:B--2---:R-:W-:-:S03]  /*da20*/  SEL R36, R65, R56, P0 ;  /* 0x0000003841247207 */ /* 0x004fc60000000000 */
[----:B------:R-:W-:Y:S01]  /*da30*/  SHFL.IDX PT, R51, R51, R6, 0x1c1f ;  /* 0x001c1f0633337589 */ /* 0x000fe200000e0000 */
[----:B---3--:R-:W-:Y:S02]  /*da40*/  SEL R37, R59, R54, P0 ;  /* 0x000000363b257207 */ /* 0x008fe40000000000 */
[----:B------:R-:W-:Y:S01]  /*da50*/  SEL R39, R54, R59, P0 ;  /* 0x0000003b36277207 */ /* 0x000fe20000000000 */
[----:B------:R-:W-:Y:S04]  /*da60*/  SHFL.IDX PT, R52, R43, R6, 0x1c1f ;  /* 0x001c1f062b347589 */ /* 0x000fe800000e0000 */
[----:B------:R-:W-:Y:S04]  /*da70*/  SHFL.IDX PT, R83, R83, R6, 0x1c1f ;  /* 0x001c1f0653537589 */ /* 0x000fe800000e0000 */
[----:B------:R-:W-:Y:S04]  /*da80*/  SHFL.IDX PT, R85, R85, R6, 0x1c1f ;  /* 0x001c1f0655557589 */ /* 0x000fe800000e0000 */
[----:B------:R-:W-:Y:S04]  /*da90*/  SHFL.IDX PT, R87, R87, R6, 0x1c1f ;  /* 0x001c1f0657577589 */ /* 0x000fe800000e0000 */
[----:B------:R-:W0:Y:S04]  /*daa0*/  SHFL.IDX PT, R48, R48, R7, 0x1c1f ;  /* 0x001c1f0730307589 */ /* 0x000e2800000e0000 */
[----:B------:R-:W1:Y:S04]  /*dab0*/  SHFL.IDX PT, R46, R46, R7, 0x1c1f ;  /* 0x001c1f072e2e7589 */ /* 0x000e6800000e0000 */
[----:B------:R-:W-:Y:S04]  /*dac0*/  SHFL.IDX PT, R6, R40, R7, 0x1c1f ;  /* 0x001c1f0728067589 */ /* 0x000fe800000e0000 */
[----:B------:R2:W-:Y:S04]  /*dad0*/  SHFL.IDX PT, R71, R38, R7, 0x1c1f ;  /* 0x001c1f0726477589 */ /* 0x0005e800000e0000 */
[----:B------:R3:W-:Y:S04]  /*dae0*/  SHFL.IDX PT, R21, R42, R7, 0x1c1f ;  /* 0x001c1f072a157589 */ /* 0x0007e800000e0000 */
[----:B------:R-:W-:Y:S01]  /*daf0*/  SHFL.IDX PT, R58, R58, R7, 0x1c1f ;  /* 0x001c1f073a3a7589 */ /* 0x000fe200000e0000 */
[----:B--2---:R-:W-:-:S03]  /*db00*/  SEL R38, R56, R65, P0 ;  /* 0x0000004138267207 */ /* 0x004fc60000000000 */
[----:B------:R-:W-:Y:S01]  /*db10*/  SHFL.IDX PT, R44, R44, R7, 0x1c1f ;  /* 0x001c1f072c2c7589 */ /* 0x000fe200000e0000 */
[----:B0-----:R-:W-:Y:S02]  /*db20*/  SEL R40, R57, R48, P0 ;  /* 0x0000003039287207 */ /* 0x001fe40000000000 */
[----:B---3--:R-:W-:Y:S01]  /*db30*/  SEL R42, R48, R57, P0 ;  /* 0x00000039302a7207 */ /* 0x008fe20000000000 */
[----:B------:R-:W0:Y:S01]  /*db40*/  SHFL.IDX PT, R50, R50, R7, 0x1c1f ;  /* 0x001c1f0732327589 */ /* 0x000e2200000e0000 */
[----:B-1----:R-:W-:Y:S02]  /*db50*/  SEL R41, R51, R46, P0 ;  /* 0x0000002e33297207 */ /* 0x002fe40000000000 */
[----:B------:R-:W-:Y:S01]  /*db60*/  SEL R43, R46, R51, P0 ;  /* 0x000000332e2b7207 */ /* 0x000fe20000000000 */
[----:B------:R-:W1:Y:S04]  /*db70*/  SHFL.IDX PT, R60, R60, R7, 0x1c1f ;  /* 0x001c1f073c3c7589 */ /* 0x000e6800000e0000 */
[----:B------:R2:W3:Y:S04]  /*db80*/  SHFL.IDX PT, R62, R62, R7, 0x1c1f ;  /* 0x001c1f073e3e7589 */ /* 0x0004e800000e0000 */
[----:B------:R4:W-:Y:S04]  /*db90*/  STSM.16.M88.4 [R91], R8 ;  /* 0x000000085b007844 */ /* 0x0009e80000000200 */
[----:B------:R5:W-:Y:S01]  /*dba0*/  STSM.16.M88.4 [R90], R12 ;  /* 0x0000000c5a007844 */ /* 0x000be20000000200 */
[----:B--2---:R-:W-:-:S03]  /*dbb0*/  IMAD.U32 R7, RZ, RZ, UR6 ;  /* 0x00000006ff077e24 */ /* 0x004fc6000f8e00ff */
[----:B------:R2:W-:Y:S04]  /*dbc0*/  STSM.16.M88.4 [R89], R24 ;  /* 0x0000001859007844 */ /* 0x0005e80000000200 */
[----:B------:R-:W-:Y:S01]  /*dbd0*/  STSM.16.M88.4 [R88], R28 ;  /* 0x0000001c58007844 */ /* 0x000fe20000000200 */
[----:B0-----:R-:W-:Y:S02]  /*dbe0*/  SEL R48, R69, R50, P0 ;  /* 0x0000003245307207 */ /* 0x001fe40000000000 */
[----:B------:R-:W-:Y:S02]  /*dbf0*/  SEL R50, R50, R69, P0 ;  /* 0x0000004532327207 */ /* 0x000fe40000000000 */
[----:B----4-:R-:W-:Y:S02]  /*dc00*/  SEL R8, R55, R124, P0 ;  /* 0x0000007c37087207 */ /* 0x010fe40000000000 */
[----:B------:R-:W-:-:S02]  /*dc10*/  SEL R10, R124, R55, P0 ;  /* 0x000000377c0a7207 */ /* 0x000fc40000000000 */
[----:B------:R-:W-:Y:S02]  /*dc20*/  SEL R9, R81, R76, P0 ;  /* 0x0000004c51097207 */ /* 0x000fe40000000000 */
[----:B------:R-:W-:Y:S02]  /*dc30*/  SEL R11, R76, R81, P0 ;  /* 0x000000514c0b7207 */ /* 0x000fe40000000000 */
[----:B-----5:R-:W-:Y:S02]  /*dc40*/  SEL R12, R20, R21, P0 ;  /* 0x00000015140c7207 */ /* 0x020fe40000000000 */
[----:B------:R-:W-:Y:S01]  /*dc50*/  SEL R14, R21, R20, P0 ;  /* 0x00000014150e7207 */ /* 0x000fe20000000000 */
[----:B------:R0:W-:Y:S01]  /*dc60*/  STSM.16.M88.4 [R86], R8 ;  /* 0x0000000856007844 */ /* 0x0001e20000000200 */
[----:B------:R-:W-:Y:S02]  /*dc70*/  SEL R13, R83, R58, P0 ;  /* 0x0000003a530d7207 */ /* 0x000fe40000000000 */
[----:B------:R-:W-:Y:S01]  /*dc80*/  SEL R15, R58, R83, P0 ;  /* 0x000000533a0f7207 */ /* 0x000fe20000000000 */
[----:B------:R-:W-:Y:S01]  /*dc90*/  STSM.16.M88.4 [R82], R32 ;  /* 0x0000002052007844 */ /* 0x000fe20000000200 */
[----:B--2---:R-:W-:-:S02]  /*dca0*/  SEL R24, R67, R44, P0 ;  /* 0x0000002c43187207 */ /* 0x004fc40000000000 */
[----:B------:R-:W-:Y:S01]  /*dcb0*/  SEL R26, R44, R67, P0 ;  /* 0x000000432c1a7207 */ /* 0x000fe20000000000 */
[----:B------:R-:W-:Y:S01]  /*dcc0*/  STSM.16.M88.4 [R80], R36 ;  /* 0x0000002450007844 */ /* 0x000fe20000000200 */
[----:B-1----:R-:W-:Y:S02]  /*dcd0*/  SEL R25, R85, R60, P0 ;  /* 0x0000003c55197207 */ /* 0x002fe40000000000 */
[----:B------:R-:W-:Y:S01]  /*dce0*/  SEL R27, R60, R85, P0 ;  /* 0x000000553c1b7207 */ /* 0x000fe20000000000 */
[----:B------:R-:W-:Y:S01]  /*dcf0*/  STSM.16.M88.4 [R78], R40 ;  /* 0x000000284e007844 */ /* 0x000fe20000000200 */
[----:B---3--:R-:W-:Y:S02]  /*dd00*/  SEL R51, R62, R87, P0 ;  /* 0x000000573e337207 */ /* 0x008fe40000000000 */
[----:B0-----:R-:W-:Y:S02]  /*dd10*/  SEL R8, R49, R6, P0 ;  /* 0x0000000631087207 */ /* 0x001fe40000000000 */
[----:B------:R-:W-:Y:S01]  /*dd20*/  SEL R10, R6, R49, P0 ;  /* 0x00000031060a7207 */ /* 0x000fe20000000000 */
[----:B------:R-:W-:Y:S01]  /*dd30*/  IMAD.U32 R6, RZ, RZ, UR4 ;  /* 0x00000004ff067e24 */ /* 0x000fe2000f8e00ff */
[----:B------:R-:W-:Y:S01]  /*dd40*/  SEL R9, R52, R71, P0 ;  /* 0x0000004734097207 */ /* 0x000fe20000000000 */
[----:B------:R-:W-:Y:S01]  /*dd50*/  @UP1 ULDC.64 UR4, c[0x0][0xbe0] ;  /* 0x0002f80000041ab9 */ /* 0x000fe20000000a00 */
[----:B------:R-:W-:Y:S01]  /*dd60*/  SEL R11, R71, R52, P0 ;  /* 0x00000034470b7207 */ /* 0x000fe20000000000 */
[----:B------:R-:W-:Y:S01]  /*dd70*/  @UP1 UIMAD.WIDE UR4, UR36, 0x4, UR4 ;  /* 0x00000004240418a5 */ /* 0x000fe2000f8e0204 */
[----:B------:R-:W-:-:S02]  /*dd80*/  SEL R49, R87, R62, P0 ;  /* 0x0000003e57317207 */ /* 0x000fc40000000000 */
[----:B------:R-:W-:Y:S01]  /*dd90*/  PLOP3.LUT P0, PT, PT, PT, UP1, 0x80, 0x0 ;  /* 0x000000000000781c */ /* 0x000fe20003f0f018 */
[----:B------:R0:W-:Y:S04]  /*dda0*/  STSM.16.M88.4 [R74], R8 ;  /* 0x000000084a007844 */ /* 0x0001e80000000200 */
[----:B------:R1:W-:Y:S04]  /*ddb0*/  STSM.16.M88.4 [R72], R12 ;  /* 0x0000000c48007844 */ /* 0x0003e80000000200 */
[----:B------:R1:W-:Y:S04]  /*ddc0*/  STSM.16.M88.4 [R70], R24 ;  /* 0x0000001846007844 */ /* 0x0003e80000000200 */
[----:B------:R1:W-:Y:S01]  /*ddd0*/  STSM.16.M88.4 [R64], R48 ;  /* 0x0000003040007844 */ /* 0x0003e20000000200 */
[----:B------:R-:W-:Y:S01]  /*dde0*/  BAR.SYNC.DEFER_BLOCKING 0x1, 0x100 ;  /* 0x0044000000007b1d */ /* 0x000fe20000010000 */
[----:B0-----:R-:W-:-:S02]  /*ddf0*/  IMAD.U32 R8, RZ, RZ, UR4 ;  /* 0x00000004ff087e24 */ /* 0x001fc4000f8e00ff */
[----:B------:R-:W-:-:S03]  /*de00*/  IMAD.U32 R9, RZ, RZ, UR5 ;  /* 0x00000005ff097e24 */ /* 0x000fc6000f8e00ff */
[----:B------:R-:W2:Y:S04]  /*de10*/  @P1 LDG.E R10, desc[UR54][R6.64] ;  /* 0x00000036060a1981 */ /* 0x000ea8000c1e1900 */
[----:B------:R-:W3:Y:S01]  /*de20*/  @P0 LDG.E R8, desc[UR54][R8.64] ;  /* 0x0000003608080981 */ /* 0x000ee2000c1e1900 */
[----:B------:R-:W-:Y:S01]  /*de30*/  IMAD R11, R18, 0x40, R16 ;  /* 0x00000040120b7824 */ /* 0x000fe200078e0210 */
[----:B------:R-:W-:Y:S01]  /*de40*/  UMOV UR4, URZ ;  /* 0x0000003f00047c82 */ /* 0x000fe20008000000 */
[----:B------:R-:W-:Y:S02]  /*de50*/  ULDC UR8, c[0x0][0xa88] ;  /* 0x0002a20000087ab9 */ /* 0x000fe40000000800 */
[----:B------:R-:W-:-:S03]  /*de60*/  IMAD.WIDE R4, R11, 0x2, R4 ;  /* 0x000000020b047825 */ /* 0x000fc600078e0204 */
[----:B------:R-:W-:Y:S02]  /*de70*/  IADD3 R33, P5, R4, 0x1000, RZ ;  /* 0x0000100004217810 */ /* 0x000fe40007fbe0ff */
[----:B--2---:R-:W-:Y:S02]  /*de80*/  @P1 R2UR UR4, R10 ;  /* 0x000000000a0412ca */ /* 0x004fe400000e0000 */
[----:B---3--:R-:W-:Y:S01]  /*de90*/  @P0 R2UR UR8, R8 ;  /* 0x00000000080802ca */ /* 0x008fe200000e0000 */
[----:B-1----:R-:W-:-:S14]  /*dea0*/  @P0 BRA `(.L_x_4832) ;  /* 0x0000000000180947 */ /* 0x002fdc0003800000 */
[----:B------:R-:W-:Y:S05]  /*deb0*/  @!P1 BRA `(.L_x_4832) ;  /* 0x0000000000149947 */ /* 0x000fea0003800000 */
[----:B------:R-:W2:Y:S04]  /*dec0*/  LDG.E R9, desc[UR54][R6.64] ;  /* 0x0000003606097981 */ /* 0x000ea8000c1e1900 */
[----:B------:R-:W3:Y:S01]  /*ded0*/  LDG.E R8, desc[UR54][R6.64+0x4] ;  /* 0x0000043606087981 */ /* 0x000ee2000c1e1900 */
[----:B--2---:R-:W-:Y:S02]  /*dee0*/  R2UR UR5, R9 ;  /* 0x00000000090572ca */ /* 0x004fe400000e0000 */
[----:B---3--:R-:W-:-:S13]  /*def0*/  R2UR UR8, R8 ;  /* 0x00000000080872ca */ /* 0x008fda00000e0000 */
[----:B------:R-:W-:-:S12]  /*df00*/  UIADD3 UR8, -UR5, UR8, URZ ;  /* 0x0000000805087290 */ /* 0x000fd8000fffe13f */
.L_x_4832:
        /* <DEDUP_REMOVED lines=12> */
[----:B------:R-:W-:Y:S01]  /*dfd0*/  IADD3 R53, P0, R4, 0x4000, RZ ;  /* 0x0000400004357810 */ /* 0x000fe20007f1e0ff */
[----:B------:R-:W-:Y:S01]  /*dfe0*/  ULDC.64 UR10, c[0x0][0xb78] ;  /* 0x0002de00000a7ab9 */ /* 0x000fe20000000a00 */
[----:B------:R-:W-:Y:S01]  /*dff0*/  UIADD3 UR7, UR7, UR9, URZ ;  /* 0x0000000907077290 */ /* 0x000fe2000fffe03f */
[----:B------:R-:W-:Y:S01]  /*e000*/  LOP3.LUT R6, R6, R7, RZ, 0x3c, !PT ;  /* 0x0000000706067212 */ /* 0x000fe200078e3cff */
[----:B------:R-:W-:Y:S01]  /*e010*/  USEL UR36, UR36, URZ, !UP0 ;  /* 0x0000003f24247287 */ /* 0x000fe2000c000000 */
[----:B------:R-:W-:Y:S01]  /*e020*/  SHF.R.S32.HI R7, RZ, 0x1f, R10 ;  /* 0x0000001fff077819 */ /* 0x000fe2000001140a */
[----:B------:R-:W-:Y:S01]  /*e030*/  UIMAD UR9, UR37, UR10, URZ ;  /* 0x0000000a250972a4 */ /* 0x000fe2000f8e023f */
[C---:B------:R-:W-:Y:S01]  /*e040*/  IADD3 R41, P1, R4.reuse, 0x5000, RZ ;  /* 0x0000500004297810 */ /* 0x040fe20007f3e0ff */
[----:B------:R-:W-:Y:S01]  /*e050*/  UIMAD.WIDE.U32 UR6, UR36, UR10, UR6 ;  /* 0x0000000a240672a5 */ /* 0x000fe2000f8e0006 */
[----:B------:R-:W-:Y:S01]  /*e060*/  LOP3.LUT R52, R53, 0x380, RZ, 0xc0, !PT ;  /* 0x0000038035347812 */ /* 0x000fe200078ec0ff */
[----:B------:R-:W-:Y:S01]  /*e070*/  UIMAD UR9, UR36, UR11, UR9 ;  /* 0x0000000b240972a4 */ /* 0x000fe2000f8e0209 */
[----:B------:R-:W-:-:S02]  /*e080*/  IADD3 R13, P4, R4, 0x2000, RZ ;  /* 0x00002000040d7810 */ /* 0x000fc40007f9e0ff */
[----:B------:R-:W-:Y:S02]  /*e090*/  IADD3 R29, P2, R4, 0x6000, RZ ;  /* 0x00006000041d7810 */ /* 0x000fe40007f5e0ff */
[----:B------:R-:W-:Y:S01]  /*e0a0*/  IADD3 R8, P6, R10, UR6, RZ ;  /* 0x000000060a087c10 */ /* 0x000fe2000ffde0ff */
[----:B------:R-:W-:Y:S01]  /*e0b0*/  IMAD.U32 R14, RZ, RZ, UR9 ;  /* 0x00000009ff0e7e24 */ /* 0x000fe2000f8e00ff */
[----:B------:R-:W-:Y:S02]  /*e0c0*/  LOP3.LUT R40, R41, 0x380, RZ, 0xc0, !PT ;  /* 0x0000038029287812 */ /* 0x000fe400078ec0ff */
[----:B------:R-:W-:Y:S02]  /*e0d0*/  SHF.R.U64 R52, R52, 0x3, RZ ;  /* 0x0000000334347819 */ /* 0x000fe400000012ff */
[----:B------:R-:W-:Y:S01]  /*e0e0*/  IADD3.X R7, R7, UR7, R14, P6, !PT ;  /* 0x0000000707077c10 */ /* 0x000fe2000b7fe40e */
[----:B------:R-:W-:Y:S01]  /*e0f0*/  ULDC.64 UR6, c[0x0][0xb40] ;  /* 0x0002d00000067ab9 */ /* 0x000fe20000000a00 */
[----:B------:R-:W-:-:S02]  /*e100*/  LOP3.LUT R32, R33, 0x380, RZ, 0xc0, !PT ;  /* 0x0000038021207812 */ /* 0x000fc400078ec0ff */
[C---:B------:R-:W-:Y:S02]  /*e110*/  LEA R20, P6, R8.reuse, UR6, 0x2 ;  /* 0x0000000608147c11 */ /* 0x040fe4000f8c10ff */
[----:B------:R-:W-:Y:S02]  /*e120*/  LOP3.LUT R12, R13, 0x380, RZ, 0xc0, !PT ;  /* 0x000003800d0c7812 */ /* 0x000fe400078ec0ff */
[----:B------:R-:W-:Y:S01]  /*e130*/  LEA.HI.X R21, R8, UR7, R7, 0x2, P6 ;  /* 0x0000000708157c11 */ /* 0x000fe2000b0f1407 */
[----:B------:R-:W-:Y:S01]  /*e140*/  IMAD.X R7, RZ, RZ, R5, P3 ;  /* 0x000000ffff077224 */ /* 0x000fe200018e0605 */
[----:B------:R-:W-:Y:S01]  /*e150*/  IADD3 R9, P6, R4, 0x7000, RZ ;  /* 0x0000700004097810 */ /* 0x000fe20007fde0ff */
[----:B------:R-:W-:Y:S01]  /*e160*/  ULDC.64 UR6, c[0x0][0xaa0] ;  /* 0x0002a80000067ab9 */ /* 0x000fe20000000a00 */
[----:B------:R-:W-:Y:S02]  /*e170*/  LOP3.LUT R28, R29, 0x380, RZ, 0xc0, !PT ;  /* 0x000003801d1c7812 */ /* 0x000fe400078ec0ff */
[----:B------:R-:W-:-:S02]  /*e180*/  LOP3.LUT R8, R9, 0x380, RZ, 0xc0, !PT ;  /* 0x0000038009087812 */ /* 0x000fc400078ec0ff */
[----:B------:R-:W-:Y:S02]  /*e190*/  SHF.R.U64 R40, R40, 0x3, RZ ;  /* 0x0000000328287819 */ /* 0x000fe400000012ff */
[----:B------:R-:W-:Y:S02]  /*e1a0*/  SHF.R.U64 R8, R8, 0x3, RZ ;  /* 0x0000000308087819 */ /* 0x000fe400000012ff */
[----:B------:R-:W-:Y:S01]  /*e1b0*/  LOP3.LUT R52, R52, R53, RZ, 0x3c, !PT ;  /* 0x0000003534347212 */ /* 0x000fe200078e3cff */
[----:B------:R-:W-:Y:S01]  /*e1c0*/  IMAD.X R53, RZ, RZ, R5, P0 ;  /* 0x000000ffff357224 */ /* 0x000fe200000e0605 */
[----:B------:R-:W-:Y:S01]  /*e1d0*/  LOP3.LUT R8, R8, R9, RZ, 0x3c, !PT ;  /* 0x0000000908087212 */ /* 0x000fe200078e3cff */
[----:B------:R-:W-:Y:S01]  /*e1e0*/  VIADD R9, R10, 0x8 ;  /* 0x000000080a097836 */ /* 0x000fe20000000000 */
[----:B------:R-:W-:Y:S02]  /*e1f0*/  SHF.R.U64 R32, R32, 0x3, RZ ;  /* 0x0000000320207819 */ /* 0x000fe400000012ff */
[----:B------:R-:W-:-:S02]  /*e200*/  SHF.R.U64 R12, R12, 0x3, RZ ;  /* 0x000000030c0c7819 */ /* 0x000fc400000012ff */
[----:B------:R-:W-:Y:S02]  /*e210*/  LOP3.LUT P0, RZ, R220, 0x3, RZ, 0xc0, !PT ;  /* 0x00000003dcff7812 */ /* 0x000fe4000780c0ff */
[----:B------:R-:W-:Y:S02]  /*e220*/  SHF.R.U64 R28, R28, 0x3, RZ ;  /* 0x000000031c1c7819 */ /* 0x000fe400000012ff */
        /* <DEDUP_REMOVED lines=9> */
[----:B------:R-:W-:Y:S02]  /*e2c0*/  ISETP.GE.OR P0, PT, R9, UR8, P0 ;  /* 0x0000000809007c0c */ /* 0x000fe40008706670 */
[C---:B------:R-:W-:Y:S02]  /*e2d0*/  IADD3 R37, P3, R4.reuse, 0xa000, RZ ;  /* 0x0000a00004257810 */ /* 0x040fe40007f7e0ff */
[C---:B------:R-:W-:Y:S01]  /*e2e0*/  LOP3.LUT R45, R4.reuse, 0x380, RZ, 0xc0, !PT ;  /* 0x00000380042d7812 */ /* 0x040fe200078ec0ff */
[----:B------:R-:W-:Y:S01]  /*e2f0*/  UIMAD UR5, UR5, UR6, URZ ;  /* 0x00000006050572a4 */ /* 0x000fe2000f8e023f */
[C---:B------:R-:W-:Y:S01]  /*e300*/  IADD3 R57, P5, R4.reuse, 0x8000, RZ ;  /* 0x0000800004397810 */ /* 0x040fe20007fbe0ff */
[----:B------:R-:W-:Y:S01]  /*e310*/  IMAD.X R9, RZ, RZ, R5, P6 ;  /* 0x000000ffff097224 */ /* 0x000fe200030e0605 */
[C---:B------:R-:W-:Y:S01]  /*e320*/  IADD3 R49, P4, R4.reuse, 0x9000, RZ ;  /* 0x0000900004317810 */ /* 0x040fe20007f9e0ff */
[----:B------:R0:W-:Y:S01]  /*e330*/  @!P1 STG.E desc[UR54][R20.64], R2 ;  /* 0x0000000214009986 */ /* 0x0001e2000c101936 */
[----:B------:R-:W-:-:S02]  /*e340*/  IADD3 R11, P2, R4, 0xb000, RZ ;  /* 0x0000b000040b7810 */ /* 0x000fc40007f5e0ff */
[----:B------:R-:W-:Y:S01]  /*e350*/  LOP3.LUT R56, R57, 0x380, RZ, 0xc0, !PT ;  /* 0x0000038039387812 */ /* 0x000fe200078ec0ff */
[----:B------:R1:W-:Y:S01]  /*e360*/  @!P0 STG.E desc[UR54][R20.64+0x20], R3 ;  /* 0x0000200314008986 */ /* 0x0003e2000c101936 */
[----:B------:R-:W-:Y:S01]  /*e370*/  LOP3.LUT R48, R49, 0x380, RZ, 0xc0, !PT ;  /* 0x0000038031307812 */ /* 0x000fe200078ec0ff */
[--C-:B------:R-:W-:Y:S01]  /*e380*/  IMAD.X R25, RZ, RZ, R5.reuse, P2 ;  /* 0x000000ffff197224 */ /* 0x100fe200010e0605 */
[----:B------:R-:W-:Y:S02]  /*e390*/  LOP3.LUT R36, R37, 0x380, RZ, 0xc0, !PT ;  /* 0x0000038025247812 */ /* 0x000fe400078ec0ff */
[----:B------:R-:W-:Y:S01]  /*e3a0*/  SHF.R.U64 R45, R45, 0x3, RZ ;  /* 0x000000032d2d7819 */ /* 0x000fe200000012ff */
[----:B------:R-:W-:Y:S01]  /*e3b0*/  IMAD.U32 R19, RZ, RZ, UR6 ;  /* 0x00000006ff137e24 */ /* 0x000fe2000f8e00ff */
[----:B------:R-:W-:Y:S01]  /*e3c0*/  LOP3.LUT R10, R11, 0x380, RZ, 0xc0, !PT ;  /* 0x000003800b0a7812 */ /* 0x000fe200078ec0ff */
[--C-:B0-----:R-:W-:Y:S01]  /*e3d0*/  IMAD.MOV.U32 R2, RZ, RZ, R16.reuse ;  /* 0x000000ffff027224 */ /* 0x101fe200078e0010 */
[----:B------:R-:W-:Y:S01]  /*e3e0*/  SHF.R.U64 R56, R56, 0x3, RZ ;  /* 0x0000000338387819 */ /* 0x000fe200000012ff */
[----:B------:R-:W-:Y:S01]  /*e3f0*/  UIMAD UR5, UR4, UR7, UR5 ;  /* 0x00000007040572a4 */ /* 0x000fe2000f8e0205 */
[----:B------:R-:W-:Y:S01]  /*e400*/  SHF.R.U64 R48, R48, 0x3, RZ ;  /* 0x0000000330307819 */ /* 0x000fe200000012ff */
[----:B------:R-:W5:Y:S01]  /*e410*/  LD.E.128 R32, desc[UR54][R32.64] ;  /* 0x0000003620207980 */ /* 0x000f62000c101d00 */
[----:B------:R-:W-:Y:S01]  /*e420*/  SHF.R.U64 R36, R36, 0x3, RZ ;  /* 0x0000000324247819 */ /* 0x000fe200000012ff */
[----:B------:R-:W-:Y:S01]  /*e430*/  ULDC.64 UR6, c[0x0][0xae0] ;  /* 0x0002b80000067ab9 */ /* 0x000fe20000000a00 */
[----:B------:R-:W-:Y:S01]  /*e440*/  LOP3.LUT R44, R45, R4, RZ, 0x3c, !PT ;  /* 0x000000042d2c7212 */ /* 0x000fe200078e3cff */
[--C-:B------:R-:W-:Y:S01]  /*e450*/  IMAD.MOV.U32 R45, RZ, RZ, R5.reuse ;  /* 0x000000ffff2d7224 */ /* 0x100fe200078e0005 */
[----:B------:R-:W-:Y:S01]  /*e460*/  SHF.R.U64 R4, R10, 0x3, RZ ;  /* 0x000000030a047819 */ /* 0x000fe200000012ff */
[----:B------:R-:W5:Y:S01]  /*e470*/  LD.E.128 R12, desc[UR54][R12.64] ;  /* 0x000000360c0c7980 */ /* 0x000f62000c101d00 */
        /* <DEDUP_REMOVED lines=8> */
[----:B-1----:R-:W-:-:S03]  /*e500*/  SHF.R.S32.HI R3, RZ, 0x1f, R16 ;  /* 0x0000001fff037819 */ /* 0x002fc60000011410 */
[----:B------:R-:W5:Y:S01]  /*e510*/  LD.E.128 R4, desc[UR54][R6.64] ;  /* 0x0000003606047980 */ /* 0x000f62000c101d00 */
[----:B------:R-:W-:Y:S01]  /*e520*/  IMAD.WIDE.U32 R2, R19, UR4, R2 ;  /* 0x0000000413027c25 */ /* 0x000fe2000f8e0002 */
[----:B------:R-:W-:Y:S02]  /*e530*/  UIMAD UR4, UR12, UR6, URZ ;  /* 0x000000060c0472a4 */ /* 0x000fe4000f8e023f */
[----:B------:R-:W5:Y:S04]  /*e540*/  LD.E.128 R52, desc[UR54][R52.64] ;  /* 0x0000003634347980 */ /* 0x000f68000c101d00 */
[----:B------:R-:W5:Y:S01]  /*e550*/  LD.E.128 R40, desc[UR54][R40.64] ;  /* 0x0000003628287980 */ /* 0x000f62000c101d00 */
[----:B------:R-:W-:-:S03]  /*e560*/  VIADD R3, R3, UR5 ;  /* 0x0000000503037c36 */ /* 0x000fc60008000000 */
[----:B------:R-:W5:Y:S01]  /*e570*/  LD.E.128 R28, desc[UR54][R28.64] ;  /* 0x000000361c1c7980 */ /* 0x000f62000c101d00 */
[----:B------:R-:W-:-:S03]  /*e580*/  IMAD.U32 R19, RZ, RZ, UR6 ;  /* 0x00000006ff137e24 */ /* 0x000fc6000f8e00ff */
[----:B------:R-:W5:Y:S04]  /*e590*/  LD.E.128 R8, desc[UR54][R8.64] ;  /* 0x0000003608087980 */ /* 0x000f68000c101d00 */
        /* <DEDUP_REMOVED lines=9> */
[----:B0-----:R-:W0:Y:S01]  /*e630*/  FENCE.VIEW.ASYNC.S ;  /* 0x00000000000073c6 */ /* 0x001e220000000000 */
        /* <DEDUP_REMOVED lines=11> */
[----:B------:R-:W-:Y:S01]  /*e6f0*/  VIADD R21, R18, 0x60 ;  /* 0x0000006012157836 */ /* 0x000fe20000000000 */
[----:B------:R-:W-:Y:S01]  /*e700*/  PRMT R0, RZ, 0x654, R0 ;  /* 0x00000654ff007816 */ /* 0x000fe20000000000 */
[----:B------:R-:W-:Y:S01]  /*e710*/  IMAD.WIDE.U32 R60, R61, UR36, R2 ;  /* 0x000000243d3c7c25 */ /* 0x000fe2000f8e0002 */
[----:B------:R-:W-:-:S02]  /*e720*/  ISETP.GE.AND P0, PT, R19, UR8, PT ;  /* 0x0000000813007c0c */ /* 0x000fc4000bf06270 */
[----:B------:R-:W-:Y:S01]  /*e730*/  ISETP.GE.AND P2, PT, R21, UR8, PT ;  /* 0x0000000815007c0c */ /* 0x000fe2000bf46270 */
[----:B------:R-:W-:Y:S01]  /*e740*/  VIADD R20, R18, 0x40 ;  /* 0x0000004012147836 */ /* 0x000fe20000000000 */
[--C-:B------:R-:W-:Y:S01]  /*e750*/  SHF.R.S32.HI R19, RZ, 0x1f, R18.reuse ;  /* 0x0000001fff137819 */ /* 0x100fe20000011412 */
[----:B------:R-:W-:Y:S01]  /*e760*/  IMAD.U32 R21, RZ, RZ, UR43 ;  /* 0x0000002bff157e24 */ /* 0x000fe2000f8e00ff */
[----:B0-----:R0:W-:Y:S01]  /*e770*/  SYNCS.ARRIVE.TRANS64.RED.A1T0 RZ, [R0+URZ], RZ ;  /* 0x000000ff00ff79a7 */ /* 0x0011e2000810043f */
[----:B------:R-:W-:Y:S01]  /*e780*/  VIADD R67, R61, UR4 ;  /* 0x000000043d437c36 */ /* 0x000fe20008000000 */
[----:B------:R-:W-:Y:S01]  /*e790*/  BSSY B1, `(.L_x_4833) ;  /* 0x0000017000017945 */ /* 0x000fe20003800000 */
[----:B------:R-:W-:Y:S01]  /*e7a0*/  ISETP.GE.AND P1, PT, R20, UR8, PT ;  /* 0x0000000814007c0c */ /* 0x000fe2000bf26270 */
[----:B------:R-:W-:Y:S02]  /*e7b0*/  IMAD.WIDE R20, R21, 0x80, R18 ;  /* 0x0000008015147825 */ /* 0x000fe400078e0212 */
[----:B------:R-:W-:Y:S10]  /*e7c0*/  @P3 BRA `(.L_x_4834) ;  /* 0x00000000004c3947 */ /* 0x000ff40003800000 */
[----:B------:R-:W-:Y:S01]  /*e7d0*/  ULDC.64 UR6, c[0x0][0xad8] ;  /* 0x0002b60000067ab9 */ /* 0x000fe20000000a00 */
[C---:B0-----:R-:W-:Y:S01]  /*e7e0*/  VIADD R0, R16.reuse, 0x40 ;  /* 0x0000004010007836 */ /* 0x041fe20000000000 */
        /* <DEDUP_REMOVED lines=17> */
.L_x_4834:
[----:B------:R-:W-:Y:S05]  /*e900*/  BSYNC B1 ;  /* 0x0000000000017941 */ /* 0x000fea0003800000 */
.L_x_4833:
[----:B------:R-:W-:Y:S04]  /*e910*/  BSSY B1, `(.L_x_4835) ;  /* 0x0000017000017945 */ /* 0x000fe80003800000 */
[----:B------:R-:W-:Y:S05]  /*e920*/  @P0 BRA `(.L_x_4836) ;  /* 0x0000000000540947 */ /* 0x000fea0003800000 */
[----:B-1---5:R-:W-:Y:S01]  /*e930*/  IADD3 R45, P0, R20, 0x20, RZ ;  /* 0x00000020142d7810 */ /* 0x022fe20007f1e0ff */
[C---:B------:R-:W-:Y:S01]  /*e940*/  VIADD R2, R16.reuse, 0x40 ;  /* 0x0000004010027836 */ /* 0x040fe20000000000 */
[----:B------:R-:W-:Y:S01]  /*e950*/  ULDC UR4, c[0x0][0xa8c] ;  /* 0x0002a30000047ab9 */ /* 0x000fe20000000800 */
[----:B------:R-:W-:Y:S01]  /*e960*/  ULDC.64 UR6, c[0x0][0xad8] ;  /* 0x0002b60000067ab9 */ /* 0x000fe20000000a00 */
[----:B------:R-:W-:Y:S01]  /*e970*/  IMAD.MOV.U32 R3, RZ, RZ, R67 ;  /* 0x000000ffff037224 */ /* 0x000fe200078e0043 */
[----:B------:R-:W-:Y:S01]  /*e980*/  ISETP.GE.AND P3, PT, R16, UR4, PT ;  /* 0x0000000410007c0c */ /* 0x000fe2000bf66270 */
[----:B0-----:R-:W-:Y:S01]  /*e990*/  IMAD.X R0, RZ, RZ, R21, P0 ;  /* 0x000000ffff007224 */ /* 0x001fe200000e0615 */
        /* <DEDUP_REMOVED lines=14> */
.L_x_4836:
[----:B------:R-:W-:Y:S05]  /*ea80*/  BSYNC B1 ;  /* 0x0000000000017941 */ /* 0x000fea0003800000 */
.L_x_4835:
[----:B------:R-:W-:Y:S04]  /*ea90*/  BSSY B1, `(.L_x_4837) ;  /* 0x0000017000017945 */ /* 0x000fe80003800000 */
[----:B------:R-:W-:Y:S05]  /*eaa0*/  @P1 BRA `(.L_x_4838) ;  /* 0x0000000000541947 */ /* 0x000fea0003800000 */
[----:B--2--5:R-:W-:Y:S01]  /*eab0*/  IADD3 R33, P0, R20, 0x40, RZ ;  /* 0x0000004014217810 */ /* 0x024fe20007f1e0ff */
        /* <DEDUP_REMOVED lines=20> */
.L_x_4838:
[----:B------:R-:W-:Y:S05]  /*ec00*/  BSYNC B1 ;  /* 0x0000000000017941 */ /* 0x000fea0003800000 */
.L_x_4837:
[----:B------:R-:W-:Y:S05]  /*ec10*/  @P2 BRA `(.L_x_4839) ;  /* 0x0000000c00402947 */ /* 0x000fea0003800000 */
[----:B---3-5:R-:W-:Y:S01]  /*ec20*/  IADD3 R13, P0, R20, 0x60, RZ ;  /* 0x00000060140d7810 */ /* 0x028fe20007f1e0ff */
[----:B------:R-:W-:Y:S01]  /*ec30*/  ULDC.64 UR4, c[0x0][0xad8] ;  /* 0x0002b60000047ab9 */ /* 0x000fe20000000a00 */
[----:B------:R-:W-:Y:S01]  /*ec40*/  IMAD.MOV.U32 R2, RZ, RZ, R60 ;  /* 0x000000ffff027224 */ /* 0x000fe200078e003c */
[----:B------:R-:W-:Y:S01]  /*ec50*/  ULDC.64 UR6, c[0x0][0xa80] ;  /* 0x0002a00000067ab9 */ /* 0x000fe20000000a00 */
[----:B------:R-:W-:Y:S02]  /*ec60*/  IMAD.MOV.U32 R3, RZ, RZ, R67 ;  /* 0x000000ffff037224 */ /* 0x000fe400078e0043 */
[----:B------:R-:W-:Y:S02]  /*ec70*/  IMAD.X R20, RZ, RZ, R21, P0 ;  /* 0x000000ffff147224 */ /* 0x000fe400000e0615 */
[----:B0-----:R-:W-:Y:S02]  /*ec80*/  VIADD R0, R16, 0x40 ;  /* 0x0000004010007836 */ /* 0x001fe40000000000 */
        /* <DEDUP_REMOVED lines=16> */
.L_x_4831:
[----:B------:R-:W-:Y:S01]  /*ed90*/  ULDC.64 UR4, c[0x0][0xbe0] ;  /* 0x0002f80000047ab9 */ /* 0x000fe20000000a00 */
[----:B------:R-:W-:Y:S01]  /*eda0*/  ULDC.64 UR6, c[0x0][0xbd8] ;  /* 0x0002f60000067ab9 */ /* 0x000fe20000000a00 */
[----:B------:R-:W-:-:S04]  /*edb0*/  UISETP.NE.U32.AND UP0, UPT, UR4, URZ, UPT ;  /* 0x0000003f0400728c */ /* 0x000fc8000bf05070 */
[----:B------:R-:W-:Y:S02]  /*edc0*/  UISETP.NE.AND.EX UP1, UPT, UR5, URZ, UPT, UP0 ;  /* 0x0000003f0500728c */ /* 0x000fe4000bf25300 */
[----:B------:R-:W-:-:S04]  /*edd0*/  UISETP.NE.U32.AND UP0, UPT, UR6, URZ, UPT ;  /* 0x0000003f0600728c */ /* 0x000fc8000bf05070 */
[----:B------:R-:W-:Y:S01]  /*ede0*/  PLOP3.LUT P2, PT, PT, PT, UP1, 0x80, 0x0 ;  /* 0x000000000000781c */ /* 0x000fe20003f4f018 */
[----:B------:R-:W-:-:S04]  /*edf0*/  UISETP.NE.AND.EX UP0, UPT, UR7, URZ, UPT, UP0 ;  /* 0x0000003f0700728c */ /* 0x000fc8000bf05300 */
[----:B------:R-:W-:Y:S02]  /*ee00*/  @UP1 ULDC.64 UR4, c[0x0][0xbe0] ;  /* 0x0002f80000041ab9 */ /* 0x000fe40000000a00 */
[----:B------:R-:W-:Y:S01]  /*ee10*/  @UP1 UIMAD.WIDE UR4, UR36, 0x4, UR4 ;  /* 0x00000004240418a5 */ /* 0x000fe2000f8e0204 */
[----:B------:R-:W-:Y:S01]  /*ee20*/  PLOP3.LUT P1, PT, PT, PT, UP0, 0x80, 0x0 ;  /* 0x000000000000781c */ /* 0x000fe20003f2f008 */
[----:B------:R-:W-:-:S04]  /*ee30*/  ULEA UR6, UP1, UR36, UR6, 0x2 ;  /* 0x0000000624067291 */ /* 0x000fc8000f82103f */
[----:B------:R-:W-:Y:S01]  /*ee40*/  IMAD.U32 R4, RZ, RZ, UR4 ;  /* 0x00000004ff047e24 */ /* 0x000fe2000f8e00ff */
[----:B------:R-:W-:Y:S01]  /*ee50*/  ULEA.HI.X UR7, UR36, UR7, UR37, 0x2, UP1 ;  /* 0x0000000724077291 */ /* 0x000fe200088f1425 */
        /* <DEDUP_REMOVED lines=16> */
.L_x_4840:
        /* <DEDUP_REMOVED lines=32> */
.L_x_4842:
[----:B------:R-:W-:Y:S05]  /*f160*/  BSYNC B1 ;  /* 0x0000000000017941 */ /* 0x000fea0003800000 */
.L_x_4841:
        /* <DEDUP_REMOVED lines=10> */
[C---:B------:R-:W-:Y:S01]  /*f210*/  VIADD R4, R18.reuse, 0x60 ;  /* 0x0000006012047836 */ /* 0x040fe20000000000 */
[----:B------:R-:W-:Y:S01]  /*f220*/  UIMAD UR5, UR7, UR8, URZ ;  /* 0x00000008070572a4 */ /* 0x000fe2000f8e023f */
[----:B------:R-:W-:Y:S01]  /*f230*/  IMAD.IADD R3, R3, 0x1, R7 ;  /* 0x0000000103037824 */ /* 0x000fe200078e0207 */
[----:B------:R-:W-:Y:S01]  /*f240*/  SHF.R.S32.HI R7, RZ, 0x1f, R18 ;  /* 0x0000001fff077819 */ /* 0x000fe20000011412 */
[----:B------:R-:W-:Y:S01]  /*f250*/  IMAD.U32 R5, RZ, RZ, UR8 ;  /* 0x00000008ff057e24 */ /* 0x000fe2000f8e00ff */
[----:B------:R-:W-:Y:S01]  /*f260*/  UIMAD UR5, UR42, UR9, UR5 ;  /* 0x000000092a0572a4 */ /* 0x000fe2000f8e0205 */
[----:B------:R-:W-:Y:S01]  /*f270*/  VIADD R0, R18, 0x20 ;  /* 0x0000002012007836 */ /* 0x000fe20000000000 */
[----:B------:R-:W-:Y:S01]  /*f280*/  ISETP.GE.AND P0, PT, R4, UR6, PT ;  /* 0x0000000604007c0c */ /* 0x000fe2000bf06270 */
[----:B------:R-:W-:Y:S01]  /*f290*/  IMAD.WIDE.U32 R2, R5, UR42, R2 ;  /* 0x0000002a05027c25 */ /* 0x000fe2000f8e0002 */
[----:B------:R-:W-:-:S02]  /*f2a0*/  ULDC.64 UR8, c[0x0][0xae8] ;  /* 0x0002ba0000087ab9 */ /* 0x000fc40000000a00 */
[----:B------:R-:W-:Y:S01]  /*f2b0*/  UIMAD UR4, UR37, UR8, URZ ;  /* 0x00000008250472a4 */ /* 0x000fe2000f8e023f */
[----:B------:R-:W-:Y:S01]  /*f2c0*/  VIADD R3, R3, UR5 ;  /* 0x0000000503037c36 */ /* 0x000fe20008000000 */
[----:B------:R-:W-:Y:S01]  /*f2d0*/  ISETP.GE.AND P2, PT, R0, UR6, PT ;  /* 0x0000000600007c0c */ /* 0x000fe2000bf46270 */
[----:B------:R-:W-:Y:S01]  /*f2e0*/  IMAD.U32 R5, RZ, RZ, UR8 ;  /* 0x00000008ff057e24 */ /* 0x000fe2000f8e00ff */
[----:B------:R-:W-:Y:S01]  /*f2f0*/  UIMAD UR4, UR36, UR9, UR4 ;  /* 0x00000009240472a4 */ /* 0x000fe2000f8e0204 */
[----:B------:R-:W-:Y:S02]  /*f300*/  VIADD R0, R18, 0x40 ;  /* 0x0000004012007836 */ /* 0x000fe40000000000 */
[----:B------:R-:W-:-:S03]  /*f310*/  IMAD.WIDE.U32 R4, R5, UR36, R2 ;  /* 0x0000002405047c25 */ /* 0x000fc6000f8e0002 */
[----:B------:R-:W-:Y:S01]  /*f320*/  ISETP.GE.AND P1, PT, R0, UR6, PT ;  /* 0x0000000600007c0c */ /* 0x000fe2000bf26270 */
[----:B------:R-:W-:Y:S02]  /*f330*/  IMAD.U32 R9, RZ, RZ, UR43 ;  /* 0x0000002bff097e24 */ /* 0x000fe4000f8e00ff */
[----:B------:R-:W-:Y:S02]  /*f340*/  IMAD.MOV.U32 R6, RZ, RZ, R18 ;  /* 0x000000ffff067224 */ /* 0x000fe400078e0012 */
        /* <DEDUP_REMOVED lines=22> */
.L_x_4844:
[----:B------:R-:W-:Y:S05]  /*f4b0*/  BSYNC B1 ;  /* 0x0000000000017941 */ /* 0x000fea0003800000 */
.L_x_4843:
        /* <DEDUP_REMOVED lines=23> */
.L_x_4846:
[----:B------:R-:W-:Y:S05]  /*f630*/  BSYNC B1 ;  /* 0x0000000000017941 */ /* 0x000fea0003800000 */
.L_x_4845:
        /* <DEDUP_REMOVED lines=23> */
.L_x_4848:
[----:B------:R-:W-:Y:S05]  /*f7b0*/  BSYNC B1 ;  /* 0x0000000000017941 */ /* 0x000fea0003800000 */
.L_x_4847:
        /* <DEDUP_REMOVED lines=22> */
.L_x_4839:
[----:B------:R-:W-:Y:S05]  /*f920*/  BSYNC B0 ;  /* 0x0000000000007941 */ /* 0x000fea0003800000 */
.L_x_4830:
[----:B------:R-:W-:Y:S02]  /*f930*/  ULDC UR4, c[0x0][0xc14] ;  /* 0x0003050000047ab9 */ /* 0x000fe40000000800 */
[----:B------:R-:W-:-:S13]  /*f940*/  ISETP.GE.AND P0, PT, R63, UR4, PT ;  /* 0x000000043f007c0c */ /* 0x000fda000bf06270 */
[----:B------:R-:W-:Y:S05]  /*f950*/  @!P0 BRA `(.L_x_4849) ;  /* 0xffffff14000c8947 */ /* 0x000fea000383ffff */
[----:B------:R-:W-:Y:S05]  /*f960*/  EXIT ;  /* 0x000000000000794d */ /* 0x000fea0003800000 */
.L_x_4791:
        /* <DEDUP_REMOVED lines=20> */
.L_x_4850:
        /* <DEDUP_REMOVED lines=41> */
.L_x_4856:
        /* <DEDUP_REMOVED lines=14> */
.L_x_4855:
[----:B------:R-:W-:Y:S05]  /*fe20*/  BSYNC B0 ;  /* 0x0000000000007941 */ /* 0x000fea0003800000 */
.L_x_4854:
        /* <DEDUP_REMOVED lines=22> */
.L_x_4852:
        /* <DEDUP_REMOVED lines=25> */
.L_x_4857:
        /* <DEDUP_REMOVED lines=58> */
.L_x_4853:
[----:B------:R0:W-:Y:S01]  /*104c0*/  STL [R1+0x18], R0 ;  /* 0x0000180001007387 */ /* 0x0001e20000100800 */
[----:B------:R-:W-:-:S03]  /*104d0*/  UMOV UR38, URZ ;  /* 0x0000003f00267c82 */ /* 0x000fc60008000000 */
[----:B------:R0:W-:Y:S02]  /*104e0*/  STL [R1+0x1c], RZ ;  /* 0x00001cff01007387 */ /* 0x0001e40000100800 */
.L_x_4858:
        /* <DEDUP_REMOVED lines=11> */
.L_x_4851:
[----:B0-----:R-:W-:Y:S01]  /*105a0*/  IMAD.MOV.U32 R0, RZ, RZ, 0x1 ;  /* 0x00000001ff007424 */ /* 0x001fe200078e00ff */
[----:B------:R-:W-:Y:S01]  /*105b0*/  ULDC UR4, c[0x0][0xc14] ;  /* 0x0003050000047ab9 */ /* 0x000fe20000000800 */
[----:B------:R0:W-:Y:S01]  /*105c0*/  STL [R1+0x20], RZ ;  /* 0x000020ff01007387 */ /* 0x0001e20000100800 */
[----:B------:R-:W-:Y:S01]  /*105d0*/  UISETP.GE.AND UP0, UPT, UR48, UR4, UPT ;  /* 0x000000043000728c */ /* 0x000fe2000bf06270 */
[----:B------:R-:W-:Y:S02]  /*105e0*/  IMAD.MOV.U32 R19, RZ, RZ, RZ ;  /* 0x000000ffff137224 */ /* 0x000fe400078e00ff */
[----:B------:R0:W-:Y:S03]  /*105f0*/  STL [R1+0x8], R0 ;  /* 0x0000080001007387 */ /* 0x0001e60000100800 */
[----:B------:R-:W-:-:S13]  /*10600*/  PLOP3.LUT P0, PT, PT, PT, UP0, 0x80, 0x0 ;  /* 0x000000000000781c */ /* 0x000fda0003f0f008 */
[----:B0-----:R-:W-:Y:S05]  /*10610*/  @P0 BRA `(.L_x_4859) ;  /* 0x0000004c005c0947 */ /* 0x001fea0003800000 */
[----:B------:R-:W0:Y:S01]  /*10620*/  S2R R0, SR_TID.X ;  /* 0x0000000000007919 */ /* 0x000e220000002100 */
[----:B------:R-:W-:Y:S01]  /*10630*/  IMAD.MOV.U32 R19, RZ, RZ, RZ ;  /* 0x000000ffff137224 */ /* 0x000fe200078e00ff */
[----:B------:R-:W-:Y:S01]  /*10640*/  ULOP3.LUT UR42, UR40, 0x1, URZ, 0xfc, !UPT ;  /* 0x00000001282a7892 */ /* 0x000fe2000f8efc3f */
[----:B-1----:R-:W1:Y:S01]  /*10650*/  S2R R4, SR_TID.X ;  /* 0x0000000000047919 */ /* 0x002e620000002100 */
[----:B------:R-:W-:Y:S01]  /*10660*/  ULOP3.LUT UR47, UR40, 0x2, URZ, 0xfc, !UPT ;  /* 0x00000002282f7892 */ /* 0x000fe2000f8efc3f */
[----:B------:R-:W-:Y:S01]  /*10670*/  ULDC UR46, c[0x0][0xc] ;  /* 0x00000300002e7ab9 */ /* 0x000fe20000000800 */
        /* <DEDUP_REMOVED lines=22> */
.L_x_4923:
[----:B------:R-:W-:Y:S01]  /*107e0*/  ULDC.64 UR4, c[0x0][0xc60] ;  /* 0x0003180000047ab9 */ /* 0x000fe20000000a00 */
[----:B0-----:R-:W-:Y:S01]  /*107f0*/  IMAD.MOV.U32 R0, RZ, RZ, RZ ;  /* 0x000000ffff007224 */ /* 0x001fe200078e00ff */
[----:B------:R-:W-:Y:S01]  /*10800*/  UIMAD.WIDE UR4, UR48, 0x4, UR4 ;  /* 0x00000004300478a5 */ /* 0x000fe2000f8e0204 */
[----:B------:R-:W-:Y:S01]  /*10810*/  ULDC.64 UR10, c[0x0][0xa00] ;  /* 0x00028000000a7ab9 */ /* 0x000fe20000000a00 */
[----:B------:R-:W-:Y:S01]  /*10820*/  ULDC.64 UR6, c[0x0][0xa18] ;  /* 0x0002860000067ab9 */ /* 0x000fe20000000a00 */
[----:B------:R-:W-:-:S03]  /*10830*/  ULDC.64 UR12, c[0x0][0xa08] ;  /* 0x00028200000c7ab9 */ /* 0x000fc60000000a00 */
[----:B------:R-:W-:Y:S02]  /*10840*/  IMAD.U32 R2, RZ, RZ, UR4 ;  /* 0x00000004ff027e24 */ /* 0x000fe4000f8e00ff */
[----:B------:R-:W-:Y:S01]  /*10850*/  IMAD.U32 R3, RZ, RZ, UR5 ;  /* 0x00000005ff037e24 */ /* 0x000fe2000f8e00ff */
[----:B------:R-:W-:-:S04]  /*10860*/  ULDC.64 UR4, c[0x0][0xa28] ;  /* 0x00028a0000047ab9 */ /* 0x000fc80000000a00 */
[----:B------:R-:W2:Y:S01]  /*10870*/  LDG.E R2, desc[UR54][R2.64] ;  /* 0x0000003602027981 */ /* 0x000ea2000c1e1900 */
[----:B------:R-:W-:-:S04]  /*10880*/  UISETP.NE.U32.AND UP0, UPT, UR4, URZ, UPT ;  /* 0x0000003f0400728c */ /* 0x000fc8000bf05070 */
[----:B------:R-:W-:-:S06]  /*10890*/  UISETP.NE.AND.EX UP0, UPT, UR5, URZ, UPT, UP0 ;  /* 0x0000003f0500728c */ /* 0x000fcc000bf05300 */
[----:B------:R-:W-:Y:S01]  /*108a0*/  PLOP3.LUT P0, PT, PT, PT, UP0, 0x80, 0x0 ;  /* 0x000000000000781c */ /* 0x000fe20003f0f008 */
[----:B------:R-:W-:Y:S01]  /*108b0*/  IMAD.MOV.U32 R6, RZ, RZ, RZ ;  /* 0x000000ffff067224 */ /* 0x000fe200078e00ff */
[----:B--2---:R-:W-:-:S13]  /*108c0*/  R2UR UR45, R2 ;  /* 0x00000000022d72ca */ /* 0x004fda00000e0000 */
[----:B------:R-:W-:Y:S02]  /*108d0*/  USHF.R.S32.HI UR44, URZ, 0x1f, UR45 ;  /* 0x0000001f3f2c7899 */ /* 0x000fe4000801142d */
[----:B------:R-:W-:-:S04]  /*108e0*/  @UP0 ULEA UR4, UP1, UR45, UR4, 0x2 ;  /* 0x000000042d040291 */ /* 0x000fc8000f82103f */
[----:B------:R-:W-:Y:S02]  /*108f0*/  @UP0 ULEA.HI.X UR5, UR45, UR5, UR44, 0x2, UP1 ;  /* 0x000000052d050291 */ /* 0x000fe400088f142c */
[----:B------:R-:W-:-:S04]  /*10900*/  IMAD.U32 R2, RZ, RZ, UR4 ;  /* 0x00000004ff027e24 */ /* 0x000fc8000f8e00ff */
[----:B------:R-:W-:Y:S01]  /*10910*/  IMAD.U32 R3, RZ, RZ, UR5 ;  /* 0x00000005ff037e24 */ /* 0x000fe2000f8e00ff */
[----:B------:R-:W-:-:S04]  /*10920*/  USHF.L.U32 UR43, UR45, 0x2, URZ ;  /* 0x000000022d2b7899 */ /* 0x000fc8000800063f */
[----:B------:R0:W5:Y:S01]  /*10930*/  @P0 LDG.E R0, desc[UR54][R2.64] ;  /* 0x0000003602000981 */ /* 0x000162000c1e1900 */
[----:B------:R-:W-:Y:S01]  /*10940*/  ISETP.NE.U32.AND P0, PT, RZ, UR10, PT ;  /* 0x0000000aff007c0c */ /* 0x000fe2000bf05070 */
[----:B------:R-:W-:Y:S01]  /*10950*/  USHF.L.U64.HI UR44, UR45, 0x2, UR44 ;  /* 0x000000022d2c7899 */ /* 0x000fe2000801022c */
[----:B------:R-:W-:Y:S01]  /*10960*/  ISETP.NE.U32.AND P1, PT, RZ, UR12, PT ;  /* 0x0000000cff007c0c */ /* 0x000fe2000bf25070 */
[----:B------:R-:W-:Y:S01]  /*10970*/  UIADD3 UR5, UP0, UR43, UR10, URZ ;  /* 0x0000000a2b057290 */ /* 0x000fe2000ff1e03f */
[----:B------:R-:W-:Y:S01]  /*10980*/  ISETP.NE.AND.EX P0, PT, RZ, UR11, PT, P0 ;  /* 0x0000000bff007c0c */ /* 0x000fe2000bf05300 */
[----:B------:R-:W-:Y:S01]  /*10990*/  UIADD3 UR9, UP1, UR43, UR12, URZ ;  /* 0x0000000c2b097290 */ /* 0x000fe2000ff3e03f */
[----:B------:R-:W-:Y:S01]  /*109a0*/  ISETP.NE.AND.EX P1, PT, RZ, UR13, PT, P1 ;  /* 0x0000000dff007c0c */ /* 0x000fe2000bf25310 */
[----:B------:R-:W-:Y:S01]  /*109b0*/  UIADD3.X UR8, UR44, UR11, URZ, UP0, !UPT ;  /* 0x0000000b2c087290 */ /* 0x000fe200087fe43f */
[----:B------:R-:W-:Y:S01]  /*109c0*/  IMAD.MOV.U32 R9, RZ, RZ, RZ ;  /* 0x000000ffff097224 */ /* 0x000fe200078e00ff */
[----:B------:R-:W-:Y:S01]  /*109d0*/  UISETP.NE.U32.AND UP0, UPT, UR6, URZ, UPT ;  /* 0x0000003f0600728c */ /* 0x000fe2000bf05070 */
[----:B0-----:R-:W-:Y:S01]  /*109e0*/  IMAD.U32 R2, RZ, RZ, UR5 ;  /* 0x00000005ff027e24 */ /* 0x001fe2000f8e00ff */
[----:B------:R-:W-:Y:S01]  /*109f0*/  UIADD3.X UR4, UR44, UR13, URZ, UP1, !UPT ;  /* 0x0000000d2c047290 */ /* 0x000fe20008ffe43f */
[----:B-1----:R-:W-:Y:S01]  /*10a00*/  IMAD.U32 R4, RZ, RZ, UR9 ;  /* 0x00000009ff047e24 */ /* 0x002fe2000f8e00ff */
[----:B------:R-:W-:Y:S01]  /*10a10*/  UISETP.NE.AND.EX UP0, UPT, UR7, URZ, UPT, UP0 ;  /* 0x0000003f0700728c */ /* 0x000fe2000bf05300 */
[----:B------:R-:W-:-:S03]  /*10a20*/  IMAD.U32 R3, RZ, RZ, UR8 ;  /* 0x00000008ff037e24 */ /* 0x000fc6000f8e00ff */
[----:B------:R-:W-:Y:S02]  /*10a30*/  IMAD.U32 R5, RZ, RZ, UR4 ;  /* 0x00000004ff057e24 */ /* 0x000fe4000f8e00ff */
[----:B------:R-:W2:Y:S01]  /*10a40*/  @P0 LDG.E R6, desc[UR54][R2.64] ;  /* 0x0000003602060981 */ /* 0x000ea2000c1e1900 */
[----:B------:R-:W-:-:S03]  /*10a50*/  PLOP3.LUT P2, PT, PT, PT, UP0, 0x80, 0x0 ;  /* 0x000000000000781c */ /* 0x000fc60003f4f008 */
[----:B------:R0:W5:Y:S01]  /*10a60*/  @P1 LDG.E R9, desc[UR54][R4.64] ;  /* 0x0000003604091981 */ /* 0x000162000c1e1900 */
[----:B------:R-:W-:-:S03]  /*10a70*/  @UP0 UIADD3 UR4, UP1, UR43, UR6, URZ ;  /* 0x000000062b040290 */ /* 0x000fc6000ff3e03f */
[----:B------:R-:W-:Y:S01]  /*10a80*/  ULDC UR6, c[0x0][0x288] ;  /* 0x0000a20000067ab9 */ /* 0x000fe20000000800 */
[----:B------:R-:W-:Y:S01]  /*10a90*/  @UP0 UIADD3.X UR5, UR44, UR7, URZ, UP1, !UPT ;  /* 0x000000072c050290 */ /* 0x000fe20008ffe43f */
[----:B------:R-:W-:-:S05]  /*10aa0*/  IMAD.U32 R8, RZ, RZ, UR6 ;  /* 0x00000006ff087e24 */ /* 0x000fca000f8e00ff */
[----:B------:R-:W-:Y:S01]  /*10ab0*/  IMAD.U32 R7, RZ, RZ, UR5 ;  /* 0x00000005ff077e24 */ /* 0x000fe2000f8e00ff */
[----:B--2---:R1:W-:Y:S02]  /*10ac0*/  STL [R1+0x4], R6 ;  /* 0x0000040601007387 */ /* 0x0043e40000100800 */
[----:B-1----:R-:W-:-:S05]  /*10ad0*/  IMAD.U32 R6, RZ, RZ, UR4 ;  /* 0x00000004ff067e24 */ /* 0x002fca000f8e00ff */
[----:B------:R0:W5:Y:S01]  /*10ae0*/  @P2 LDG.E R8, desc[UR54][R6.64] ;  /* 0x0000003606082981 */ /* 0x000162000c1e1900 */
[----:B------:R-:W-:Y:S05]  /*10af0*/  @P2 BRA `(.L_x_4860) ;  /* 0x0000000000102947 */ /* 0x000fea0003800000 */
[----:B------:R-:W-:Y:S05]  /*10b00*/  @!P0 BRA `(.L_x_4860) ;  /* 0x00000000000c8947 */ /* 0x000fea0003800000 */
[----:B0-----:R-:W2:Y:S04]  /*10b10*/  LDG.E R7, desc[UR54][R2.64] ;  /* 0x0000003602077981 */ /* 0x001ea8000c1e1900 */
[----:B-----5:R-:W2:Y:S02]  /*10b20*/  LDG.E R8, desc[UR54][R2.64+0x4] ;  /* 0x0000043602087981 */ /* 0x020ea4000c1e1900 */
[----:B--2---:R-:W-:-:S07]  /*10b30*/  IMAD.IADD R8, R8, 0x1, -R7 ;  /* 0x0000000108087824 */ /* 0x004fce00078e0a07 */
.L_x_4860:
[----:B-----5:R-:W-:Y:S01]  /*10b40*/  IMAD.IADD R2, R9, 0x1, R0 ;  /* 0x0000000109027824 */ /* 0x020fe200078e0200 */
        /* <DEDUP_REMOVED lines=12> */
[----:B-1----:R-:W-:Y:S06]  /*10c10*/  @!P0 BRA `(.L_x_4861) ;  /* 0x0000000000188947 */ /* 0x002fec0003800000 */
[----:B------:R-:W-:-:S04]  /*10c20*/  UIADD3 UR4, UP0, UR43, UR6, URZ ;  /* 0x000000062b047290 */ /* 0x000fc8000ff1e03f */
[----:B------:R-:W-:Y:S02]  /*10c30*/  UIADD3.X UR5, UR44, UR7, URZ, UP0, !UPT ;  /* 0x000000072c057290 */ /* 0x000fe400087fe43f */
[----:B------:R-:W-:-:S04]  /*10c40*/  IMAD.U32 R2, RZ, RZ, UR4 ;  /* 0x00000004ff027e24 */ /* 0x000fc8000f8e00ff */
[----:B------:R-:W-:-:S06]  /*10c50*/  IMAD.U32 R3, RZ, RZ, UR5 ;  /* 0x00000005ff037e24 */ /* 0x000fcc000f8e00ff */
[----:B------:R1:W5:Y:S01]  /*10c60*/  LDG.E R3, desc[UR54][R2.64] ;  /* 0x0000003602037981 */ /* 0x000362000c1e1900 */
[----:B------:R-:W-:Y:S05]  /*10c70*/  BRA `(.L_x_4862) ;  /* 0x0000000000107947 */ /* 0x000fea0003800000 */
.L_x_4861:
[----:B------:R-:W-:Y:S05]  /*10c80*/  @!P1 BRA `(.L_x_4862) ;  /* 0x00000000000c9947 */ /* 0x000fea0003800000 */
[----:B------:R-:W2:Y:S04]  /*10c90*/  LDG.E R2, desc[UR54][R4.64] ;  /* 0x0000003604027981 */ /* 0x000ea8000c1e1900 */
[----:B------:R-:W2:Y:S02]  /*10ca0*/  LDG.E R3, desc[UR54][R4.64+0x4] ;  /* 0x0000043604037981 */ /* 0x000ea4000c1e1900 */
[----:B--2---:R-:W-:-:S07]  /*10cb0*/  IMAD.IADD R3, R3, 0x1, -R2 ;  /* 0x0000000103037824 */ /* 0x004fce00078e0a02 */
.L_x_4862:
[----:B-1----:R-:W2:Y:S01]  /*10cc0*/  LDL R2, [R1+0x1c] ;  /* 0x00001c0001027983 */ /* 0x002ea20000100800 */
[----:B-----5:R-:W-:Y:S01]  /*10cd0*/  IMAD.IADD R3, R3, 0x1, -R0 ;  /* 0x0000000103037824 */ /* 0x020fe200078e0a00 */
[----:B------:R-:W-:Y:S01]  /*10ce0*/  BSSY B6, `(.L_x_4863) ;  /* 0x00003a2000067945 */ /* 0x000fe20003800000 */
[----:B--2---:R-:W-:-:S04]  /*10cf0*/  LEA R0, R2, 0x11f, 0x7 ;  /* 0x0000011f02007811 */ /* 0x004fc800078e38ff */
[C---:B------:R-:W-:Y:S01]  /*10d00*/  IADD3 R0, R3.reuse, R0, -R8 ;  /* 0x0000000003007210 */ /* 0x040fe20007ffe808 */
[----:B------:R-:W-:-:S04]  /*10d10*/  VIADD R3, R3, 0x9f ;  /* 0x0000009f03037836 */ /* 0x000fc80000000000 */
[----:B------:R-:W-:-:S04]  /*10d20*/  IMAD.HI R3, R3, 0x66666667, RZ ;  /* 0x6666666703037827 */ /* 0x000fc800078e02ff */
[----:B------:R-:W-:Y:S01]  /*10d30*/  IMAD.HI R2, R0, 0x66666667, RZ ;  /* 0x6666666700027827 */ /* 0x000fe200078e02ff */
[----:B------:R-:W-:-:S04]  /*10d40*/  SHF.R.U32.HI R0, RZ, 0x1f, R3 ;  /* 0x0000001fff007819 */ /* 0x000fc80000011603 */
[----:B------:R-:W-:Y:S02]  /*10d50*/  LEA.HI.SX32 R0, R3, R0, 0x1a ;  /* 0x0000000003007211 */ /* 0x000fe400078fd2ff */
[----:B------:R-:W-:-:S04]  /*10d60*/  SHF.R.U32.HI R3, RZ, 0x1f, R2 ;  /* 0x0000001fff037819 */ /* 0x000fc80000011602 */
[----:B------:R-:W-:-:S04]  /*10d70*/  LEA.HI.SX32 R3, R2, R3, 0x1a ;  /* 0x0000000302037211 */ /* 0x000fc800078fd2ff */
[----:B0-----:R-:W-:-:S04]  /*10d80*/  VIMNMX R4, R0, R3, PT ;  /* 0x0000000300047248 */ /* 0x001fc80003fe0100 */
[----:B------:R-:W-:Y:S01]  /*10d90*/  ISETP.GT.AND P0, PT, R4, RZ, PT ;  /* 0x000000ff0400720c */ /* 0x000fe20003f04270 */
[----:B------:R0:W-:-:S12]  /*10da0*/  STL [R1], R4 ;  /* 0x0000000401007387 */ /* 0x0001d80000100800 */
        /* <DEDUP_REMOVED lines=19> */
.L_x_4864:
        /* <DEDUP_REMOVED lines=23> */
.L_x_4866:
        /* <DEDUP_REMOVED lines=20> */
.L_x_4867:
        /* <DEDUP_REMOVED lines=20> */
.L_x_4868:
        /* <DEDUP_REMOVED lines=18> */
.L_x_4869:
[----:B------:R-:W0:Y:S01]  /*113f0*/  LDC R0, c[0x0][0x428] ;  /* 0x00010a00ff007b82 */ /* 0x000e220000000800 */
[----:B------:R-:W-:Y:S01]  /*11400*/  ULDC.64 UR4, c[0x0][0x9f8] ;  /* 0x00027e0000047ab9 */ /* 0x000fe20000000a00 */
[----:B------:R-:W2:Y:S01]  /*11410*/  LDL.LU R7, [R1+0x4] ;  /* 0x0000040001077983 */ /* 0x000ea20000300800 */
[----:B------:R-:W-:Y:S01]  /*11420*/  UISETP.NE.U32.AND UP0, UPT, UR4, URZ, UPT ;  /* 0x0000003f0400728c */ /* 0x000fe2000bf05070 */
[----:B------:R-:W-:Y:S01]  /*11430*/  IMAD.U32 R18, RZ, RZ, UR38 ;  /* 0x00000026ff127e24 */ /* 0x000fe2000f8e00ff */
[----:B------:R-:W-:Y:S01]  /*11440*/  ULDC.64 UR14, c[0x0][0xa08] ;  /* 0x00028200000e7ab9 */ /* 0x000fe20000000a00 */
[----:B------:R-:W2:Y:S01]  /*11450*/  LDL.LU R6, [R1+0x1c] ;  /* 0x00001c0001067983 */ /* 0x000ea20000300800 */
[----:B------:R-:W-:Y:S01]  /*11460*/  UISETP.NE.AND.EX UP0, UPT, UR5, URZ, UPT, UP0 ;  /* 0x0000003f0500728c */ /* 0x000fe2000bf05300 */
[----:B------:R-:W-:Y:S01]  /*11470*/  IMAD.U32 R5, RZ, RZ, UR45 ;  /* 0x0000002dff057e24 */ /* 0x000fe2000f8e00ff */
[----:B------:R-:W1:Y:S04]  /*11480*/  S2R R4, SR_TID.X ;  /* 0x0000000000047919 */ /* 0x000e680000002100 */
[----:B------:R-:W-:-:S05]  /*11490*/  PLOP3.LUT P1, PT, PT, PT, UP0, 0x80, 0x0 ;  /* 0x000000000000781c */ /* 0x000fca0003f2f008 */
[----:B------:R-:W-:-:S04]  /*114a0*/  @UP0 UIADD3 UR4, UP1, UR43, UR4, URZ ;  /* 0x000000042b040290 */ /* 0x000fc8000ff3e03f */
[----:B------:R-:W-:Y:S01]  /*114b0*/  @UP0 UIADD3.X UR5, UR44, UR5, URZ, UP1, !UPT ;  /* 0x000000052c050290 */ /* 0x000fe20008ffe43f */
[----:B0-----:R-:W-:Y:S01]  /*114c0*/  ISETP.NE.AND P0, PT, R0, 0x1, PT ;  /* 0x000000010000780c */ /* 0x001fe20003f05270 */
[----:B------:R-:W-:-:S12]  /*114d0*/  IMAD.U32 R2, RZ, RZ, UR4 ;  /* 0x00000004ff027e24 */ /* 0x000fd8000f8e00ff */
[----:B------:R-:W0:Y:S01]  /*114e0*/  @P0 LDC R0, c[0x0][0x42c] ;  /* 0x00010b00ff000b82 */ /* 0x000e220000000800 */
[----:B-1----:R-:W-:-:S07]  /*114f0*/  LOP3.LUT R10, R4, 0x7f, RZ, 0xc0, !PT ;  /* 0x0000007f040a7812 */ /* 0x002fce00078ec0ff */
[----:B------:R-:W1:Y:S01]  /*11500*/  @P0 LDC R3, c[0x0][0x430] ;  /* 0x00010c00ff030b82 */ /* 0x000e620000000800 */
[----:B0-----:R-:W-:-:S05]  /*11510*/  @P0 IMAD.HI.U32 R0, R0, UR38, RZ ;  /* 0x0000002600000c27 */ /* 0x001fca000f8e00ff */
[----:B-1----:R-:W-:Y:S01]  /*11520*/  @P0 SHF.R.U32.HI R18, RZ, R3, R0 ;  /* 0x00000003ff120219 */ /* 0x002fe20000011600 */
        /* <DEDUP_REMOVED lines=12> */
[----:B0-----:R-:W0:Y:S03]  /*115f0*/  LDC.64 R2, c[0x0][0x3f8] ;  /* 0x0000fe00ff027b82 */ /* 0x001e260000000a00 */
[----:B------:R-:W-:Y:S01]  /*11600*/  LOP3.LUT R4, R4, 0x3, RZ, 0xc0, !PT ;  /* 0x0000000304047812 */ /* 0x000fe200078ec0ff */
[----:B------:R-:W-:-:S05]  /*11610*/  VOTEU.ALL UP1, P1 ;  /* 0x00000000003f7886 */ /* 0x000fca0000820000 */
[----:B------:R-:W-:-:S04]  /*11620*/  @!UP1 UIADD3 UR12, UP0, UR50, 0x270, URZ ;  /* 0x00000270320c9890 */ /* 0x000fc8000ff1e03f */
[----:B------:R-:W-:Y:S01]  /*11630*/  @!UP1 UIADD3.X UR13, URZ, UR51, URZ, UP0, !UPT ;  /* 0x000000333f0d9290 */ /* 0x000fe200087fe43f */
[----:B--2---:R-:W-:Y:S01]  /*11640*/  IMAD R6, R6, 0x80, R7 ;  /* 0x0000008006067824 */ /* 0x004fe200078e0207 */
[----:B------:R-:W-:Y:S02]  /*11650*/  SEL R7, RZ, UR45, P0 ;  /* 0x0000002dff077c07 */ /* 0x000fe40008000000 */
[----:B0-----:R-:W-:Y:S01]  /*11660*/  LOP3.LUT P0, RZ, R2, UR14, RZ, 0xfc, !PT ;  /* 0x0000000e02ff7c12 */ /* 0x001fe2000f80fcff */
[----:B------:R-:W-:Y:S01]  /*11670*/  UMOV UR14, 0xffffffff ;  /* 0xffffffff000e7882 */ /* 0x000fe20000000000 */
[----:B------:R-:W-:Y:S02]  /*11680*/  R2UR UR37, R6 ;  /* 0x00000000062572ca */ /* 0x000fe400000e0000 */
[----:B------:R-:W-:Y:S02]  /*11690*/  R2UR UR39, R7 ;  /* 0x00000000072772ca */ /* 0x000fe400000e0000 */
[----:B------:R-:W-:-:S09]  /*116a0*/  LOP3.LUT P0, RZ, R3, UR15, RZ, 0xfc, P0 ;  /* 0x0000000f03ff7c12 */ /* 0x000fd2000800fcff */
[----:B------:R-:W-:Y:S01]  /*116b0*/  UMOV UR5, UR37 ;  /* 0x0000002500057c82 */ /* 0x000fe20008000000 */
[----:B------:R-:W-:Y:S01]  /*116c0*/  UMOV UR9, UR37 ;  /* 0x0000002500097c82 */ /* 0x000fe20008000000 */
        /* <DEDUP_REMOVED lines=11> */
.L_x_4942:
[----:B-1----:R-:W-:Y:S02]  /*11780*/  ISETP.NE.AND P0, PT, R14, RZ, PT ;  /* 0x000000ff0e00720c */ /* 0x002fe40003f05270 */
[----:B------:R-:W-:-:S11]  /*11790*/  PLOP3.LUT P6, PT, PT, PT, PT, 0x8, 0x0 ;  /* 0x000000000000781c */ /* 0x000fd60003fce170 */
[----:B------:R-:W-:Y:S05]  /*117a0*/  @P0 BRA `(.L_x_4871) ;  /* 0x00000008001c0947 */ /* 0x000fea0003800000 */
[----:B0-----:R-:W2:Y:S01]  /*117b0*/  LDL R4, [R1] ;  /* 0x0000000001047983 */ /* 0x001ea20000100800 */
[----:B------:R-:W-:Y:S01]  /*117c0*/  UMOV UR4, 0xffffffff ;  /* 0xffffffff00047882 */ /* 0x000fe20000000000 */
[----:B--2---:R-:W-:Y:S02]  /*117d0*/  VIADD R8, R4, 0xffffffff ;  /* 0xffffffff04087836 */ /* 0x004fe40000000000 */
[----:B------:R-:W-:Y:S05]  /*117e0*/  BRA.DIV UR4, `(.L_x_4872) ;  /* 0x0000004204b47947 */ /* 0x000fea000b800000 */
[----:B------:R-:W-:-:S13]  /*117f0*/  ELECT P6, URZ, PT ;  /* 0x00000000003f782f */ /* 0x000fda00038c0000 */
.L_x_4945:
        /* <DEDUP_REMOVED lines=24> */
.L_x_4874:
[----:B0-----:R-:W2:Y:S01]  /*11980*/  LDL R2, [R1+0x8] ;  /* 0x0000080001027983 */ /* 0x001ea20000100800 */
[----:B------:R-:W-:Y:S02]  /*11990*/  LEA R4, R19, UR41, 0x3 ;  /* 0x0000002913047c11 */ /* 0x000fe4000f8e18ff */
[----:B------:R-:W-:Y:S02]  /*119a0*/  ISETP.NE.AND P0, PT, R10, RZ, PT ;  /* 0x000000ff0a00720c */ /* 0x000fe40003f05270 */
[----:B--2---:R-:W-:-:S04]  /*119b0*/  SHF.L.U32 R3, R2, 0x1f, RZ ;  /* 0x0000001f02037819 */ /* 0x004fc800000006ff */
[----:B------:R-:W0:Y:S02]  /*119c0*/  SYNCS.PHASECHK.TRANS64.TRYWAIT P2, [R4+URZ+0x33480], R3 ;  /* 0x03348003040075a7 */ /* 0x000e24000804017f */
[----:B0-----:R-:W-:Y:S05]  /*119d0*/  @!P2 BRA `(.L_x_4875) ;  /* 0x000000400058a947 */ /* 0x001fea0003800000 */
.L_x_4946:
        /* <DEDUP_REMOVED lines=8> */
.L_x_4876:
[----:B------:R-:W2:Y:S01]  /*11a60*/  LDL R5, [R1+0x14] ;  /* 0x0000140001057983 */ /* 0x000ea20000100800 */
        /* <DEDUP_REMOVED lines=28> */
.L_x_4947:
        /* <DEDUP_REMOVED lines=8> */
.L_x_4878:
        /* <DEDUP_REMOVED lines=24> */
.L_x_4873:
        /* <DEDUP_REMOVED lines=31> */
.L_x_4871:
[----:B01----:R-:W2:Y:S04]  /*12020*/  LDL.LU R4, [R1+0x20] ;  /* 0x0000200001047983 */ /* 0x003ea80000300800 */
[----:B------:R-:W3:Y:S01]  /*12030*/  LDL R3, [R1] ;  /* 0x0000000001037983 */ /* 0x000ee20000100800 */
[----:B------:R-:W-:Y:S01]  /*12040*/  BSSY B0, `(.L_x_4879) ;  /* 0x000000a000007945 */ /* 0x000fe20003800000 */
[----:B--2---:R-:W-:Y:S01]  /*12050*/  VIADD R4, R4, 0x1 ;  /* 0x0000000104047836 */ /* 0x004fe20000000000 */
[----:B---3--:R-:W-:-:S04]  /*12060*/  ISETP.GE.AND P2, PT, R3, 0x2, PT ;  /* 0x000000020300780c */ /* 0x008fc80003f46270 */
[----:B------:R0:W-:Y:S01]  /*12070*/  STL [R1+0x20], R4 ;  /* 0x0000200401007387 */ /* 0x0001e20000100800 */
[----:B------:R-:W-:-:S04]  /*12080*/  LEA.HI R2, R4, R4, RZ, 0x1 ;  /* 0x0000000404027211 */ /* 0x000fc800078f08ff */
[----:B------:R-:W-:-:S05]  /*12090*/  LOP3.LUT R2, R2, 0xfffffffe, RZ, 0xc0, !PT ;  /* 0xfffffffe02027812 */ /* 0x000fca00078ec0ff */
[----:B------:R-:W-:-:S05]  /*120a0*/  IMAD.IADD R2, R4, 0x1, -R2 ;  /* 0x0000000104027824 */ /* 0x000fca00078e0a02 */
[----:B------:R-:W-:-:S04]  /*120b0*/  SHF.L.U32 R2, R2, 0x1f, RZ ;  /* 0x0000001f02027819 */ /* 0x000fc800000006ff */
[----:B------:R-:W1:Y:S02]  /*120c0*/  SYNCS.PHASECHK.TRANS64.TRYWAIT P0, [UR41+0x33420], R2 ;  /* 0x03342002ff0075a7 */ /* 0x000e640008000169 */
[----:B01----:R-:W-:Y:S05]  /*120d0*/  @!P0 BRA `(.L_x_4880) ;  /* 0x0000003800c08947 */ /* 0x003fea0003800000 */
.L_x_4948:
[----:B------:R-:W-:Y:S05]  /*120e0*/  BSYNC B0 ;  /* 0x0000000000007941 */ /* 0x000fea0003800000 */
.L_x_4879:
[----:B------:R-:W-:Y:S05]  /*120f0*/  @!P2 BRA `(.L_x_4881) ;  /* 0x00000018000ca947 */ /* 0x000fea0003800000 */
[----:B0-----:R-:W2:Y:S04]  /*12100*/  LDL.LU R3, [R1] ;  /* 0x0000000001037983 */ /* 0x001ea80000300800 */
[----:B------:R0:W5:Y:S01]  /*12110*/  LDL.LU R2, [R1+0x8] ;  /* 0x0000080001027983 */ /* 0x0001620000300800 */
[----:B------:R-:W-:Y:S02]  /*12120*/  IMAD.MOV.U32 R8, RZ, RZ, R19 ;  /* 0x000000ffff087224 */ /* 0x000fe400078e0013 */
[----:B0-2---:R-:W-:-:S07]  /*12130*/  VIADD R3, R3, 0xfffffffe ;  /* 0xfffffffe03037836 */ /* 0x005fce0000000000 */
.L_x_4905:
        /* <DEDUP_REMOVED lines=28> */
[----:B------:R-:W-:-:S04]  /*12300*/  IMAD.WIDE.U32 R4, R6, UR6, R4 ;  /* 0x0000000606047c25 */ /* 0x000fc8000f8e0004 */
[----:B------:R-:W-:Y:S01]  /*12310*/  IMAD.IADD R0, R0, 0x1, R5 ;  /* 0x0000000100007824 */ /* 0x000fe200078e0205 */
[----:B------:R-:W-:-:S04]  /*12320*/  LEA R6, P0, R4, UR4, 0x2 ;  /* 0x0000000404067c11 */ /* 0x000fc8000f8010ff */
[----:B------:R-:W-:-:S05]  /*12330*/  LEA.HI.X R7, R4, UR5, R0, 0x2, P0 ;  /* 0x0000000504077c11 */ /* 0x000fca00080f1400 */
[----:B------:R1:W5:Y:S04]  /*12340*/  LDG.E R0, desc[UR54][R6.64] ;  /* 0x0000003606007981 */ /* 0x000368000c1e1900 */
.L_x_4884:
[----:B-1----:R-:W-:Y:S01]  /*12350*/  LEA R6, R19, UR41, 0x3 ;  /* 0x0000002913067c11 */ /* 0x002fe2000f8e18ff */
[----:B------:R-:W1:Y:S01]  /*12360*/  S2R R4, SR_TID.X ;  /* 0x0000000000047919 */ /* 0x000e620000002100 */
[----:B------:R-:W-:Y:S01]  /*12370*/  SHF.L.U32 R5, R10, 0x1f, RZ ;  /* 0x0000001f0a057819 */ /* 0x000fe200000006ff */
[----:B------:R-:W-:Y:S03]  /*12380*/  BSSY B1, `(.L_x_4885) ;  /* 0x0000005000017945 */ /* 0x000fe60003800000 */
[----:B------:R-:W2:Y:S01]  /*12390*/  SYNCS.PHASECHK.TRANS64.TRYWAIT P0, [R6+URZ+0x33480], R5 ;  /* 0x03348005060075a7 */ /* 0x000ea2000800017f */
[----:B-1----:R-:W-:-:S04]  /*123a0*/  LOP3.LUT R4, R4, 0x7f, RZ, 0xc0, !PT ;  /* 0x0000007f04047812 */ /* 0x002fc800078ec0ff */
[----:B------:R-:W-:Y:S01]  /*123b0*/  ISETP.NE.AND P2, PT, R4, RZ, PT ;  /* 0x000000ff0400720c */ /* 0x000fe20003f45270 */
[----:B--2---:R-:W-:-:S12]  /*123c0*/  @!P0 BRA `(.L_x_4886) ;  /* 0x00000038001c8947 */ /* 0x004fd80003800000 */
.L_x_4949:
[----:B------:R-:W-:Y:S05]  /*123d0*/  BSYNC B1 ;  /* 0x0000000000017941 */ /* 0x000fea0003800000 */
.L_x_4885:
[----:B------:R-:W-:Y:S04]  /*123e0*/  BSSY B1, `(.L_x_4887) ;  /* 0x0000009000017945 */ /* 0x000fe80003800000 */
        /* <DEDUP_REMOVED lines=8> */
.L_x_4888:
[----:B------:R-:W-:Y:S05]  /*12470*/  BSYNC B1 ;  /* 0x0000000000017941 */ /* 0x000fea0003800000 */
.L_x_4887:
[----:B------:R-:W2:Y:S01]  /*12480*/  LDL R7, [R1+0x14] ;  /* 0x0000140001077983 */ /* 0x000ea20000100800 */
        /* <DEDUP_REMOVED lines=10> */
[----:B0-----:R-:W-:Y:S02]  /*12530*/  VIADD R10, R4, 0xf200 ;  /* 0x0000f200040a7836 */ /* 0x001fe40000000000 */
[----:B--2---:R-:W-:Y:S02]  /*12540*/  IMAD R9, R9, 0xa0, R7 ;  /* 0x000000a009097824 */ /* 0x004fe400078e0207 */
[----:B------:R-:W-:-:S07]  /*12550*/  VIADD R7, R6, 0x33470 ;  /* 0x0003347006077836 */ /* 0x000fce0000000000 */
.L_x_4889:
        /* <DEDUP_REMOVED lines=8> */
[----:B0-----:R-:W-:Y:S05]  /*125e0*/  @P0 BRA.U.ANY `(.L_x_4889) ;  /* 0xfffffffd00dc0947 */ /* 0x001fea000393ffff */
[----:B------:R-:W-:Y:S01]  /*125f0*/  IMAD.MOV.U32 R13, RZ, RZ, 0x40 ;  /* 0x00000040ff0d7424 */ /* 0x000fe200078e00ff */
[----:B------:R-:W-:Y:S01]  /*12600*/  R2UR UR12, R18 ;  /* 0x00000000120c72ca */ /* 0x000fe200000e0000 */
[----:B------:R-:W-:Y:S01]  /*12610*/  VIADD R10, R4, 0x11a00 ;  /* 0x00011a00040a7836 */ /* 0x000fe20000000000 */
[----:B------:R-:W-:Y:S01]  /*12620*/  PLOP3.LUT P0, PT, PT, PT, PT, 0x80, 0x0 ;  /* 0x000000000000781c */ /* 0x000fe20003f0f070 */
[----:B------:R-:W-:Y:S01]  /*12630*/  UMOV UR6, 0x0 ;  /* 0x0000000000067882 */ /* 0x000fe20000000000 */
[----:B------:R-:W-:Y:S01]  /*12640*/  R2UR UR10, R13 ;  /* 0x000000000d0a72ca */ /* 0x000fe200000e0000 */
[----:B------:R-:W-:-:S14]  /*12650*/  UMOV UR7, 0x14f00000 ;  /* 0x14f0000000077882 */ /* 0x000fdc0000000000 */
.L_x_4890:
        /* <DEDUP_REMOVED lines=16> */
.L_x_4891:
        /* <DEDUP_REMOVED lines=9> */
[----:B------:R-:W0:Y:S01]  /*127f0*/  SYNCS.PHASECHK.TRANS64.TRYWAIT P0, [R6+URZ+0x33440], R5 ;  /* 0x03344005060075a7 */ /* 0x000e22000800017f */
[----:B------:R-:W-:Y:S04]  /*12800*/  BSSY B1, `(.L_x_4892) ;  /* 0x0000002000017945 */ /* 0x000fe80003800000 */
[----:B0-----:R-:W-:Y:S05]  /*12810*/  @!P0 BRA `(.L_x_4893) ;  /* 0x00000034001c8947 */ /* 0x001fea0003800000 */
.L_x_4950:
[----:B------:R-:W-:Y:S05]  /*12820*/  BSYNC B1 ;  /* 0x0000000000017941 */ /* 0x000fea0003800000 */
.L_x_4892:
[----:B------:R-:W-:Y:S01]  /*12830*/  BSSY B1, `(.L_x_4894) ;  /* 0x000000b000017945 */ /* 0x000fe20003800000 */
[----:B------:R-:W-:Y:S02]  /*12840*/  IMAD.MOV.U32 R10, RZ, RZ, 0x0 ;  /* 0x00000000ff0a7424 */ /* 0x000fe400078e00ff */
[----:B------:R-:W-:Y:S01]  /*12850*/  IMAD.MOV.U32 R11, RZ, RZ, 0x14f00000 ;  /* 0x14f00000ff0b7424 */ /* 0x000fe200078e00ff */
[----:B------:R-:W-:Y:S06]  /*12860*/  @P2 BRA `(.L_x_4895) ;  /* 0x00000000001c2947 */ /* 0x000fec0003800000 */
[----:B------:R-:W2:Y:S01]  /*12870*/  S2R R7, SR_TID.X ;  /* 0x0000000000077919 */ /* 0x000ea20000002100 */
[----:B01----:R-:W-:-:S04]  /*12880*/  IMAD.MOV.U32 R5, RZ, RZ, 0x7800 ;  /* 0x00007800ff057424 */ /* 0x003fc800078e00ff */
[----:B------:R3:W-:Y:S01]  /*12890*/  SYNCS.ARRIVE.TRANS64 RZ, [R6+URZ+0x33430], R5 ;  /* 0x0334300506ff79a7 */ /* 0x0007e2000800003f */
[----:B--2---:R-:W-:-:S04]  /*128a0*/  LOP3.LUT R7, R7, 0x1f, RZ, 0xc0, !PT ;  /* 0x0000001f07077812 */ /* 0x004fc800078ec0ff */
[----:B------:R-:W-:-:S13]  /*128b0*/  ISETP.NE.AND P0, PT, R7, RZ, PT ;  /* 0x000000ff0700720c */ /* 0x000fda0003f05270 */
[----:B---3--:R-:W-:Y:S05]  /*128c0*/  @!P0 BRA `(.L_x_4895) ;  /* 0x0000000000048947 */ /* 0x008fea0003800000 */
[----:B------:R-:W-:Y:S01]  /*128d0*/  BPT.TRAP 0x1 ;  /* 0x000000040000795c */ /* 0x000fe20000300000 */
.L_x_4895:
[----:B------:R-:W-:Y:S05]  /*128e0*/  BSYNC B1 ;  /* 0x0000000000017941 */ /* 0x000fea0003800000 */
.L_x_4894:
[----:B------:R-:W-:Y:S01]  /*128f0*/  R2UR UR10, R14 ;  /* 0x000000000e0a72ca */ /* 0x000fe200000e0000 */
[----:B------:R-:W-:Y:S01]  /*12900*/  UIADD3 UR4, UP0, UR50, 0x370, URZ ;  /* 0x0000037032047890 */ /* 0x000fe2000ff1e03f */
[----:B------:R-:W-:Y:S01]  /*12910*/  R2UR UR6, R10 ;  /* 0x000000000a0672ca */ /* 0x000fe200000e0000 */
[----:B01----:R-:W-:Y:S01]  /*12920*/  VIADD R6, R6, 0x33430 ;  /* 0x0003343006067836 */ /* 0x003fe20000000000 */
[----:B------:R-:W-:Y:S01]  /*12930*/  R2UR UR7, R11 ;  /* 0x000000000b0772ca */ /* 0x000fe200000e0000 */
[----:B------:R-:W-:Y:S01]  /*12940*/  VIADD R5, R4, 0x24200 ;  /* 0x0002420004057836 */ /* 0x000fe20000000000 */
[----:B------:R-:W-:Y:S01]  /*12950*/  R2UR UR12, R18 ;  /* 0x00000000120c72ca */ /* 0x000fe200000e0000 */
[----:B------:R-:W-:Y:S01]  /*12960*/  UIADD3.X UR5, URZ, UR51, URZ, UP0, !UPT ;  /* 0x000000333f057290 */ /* 0x000fe200087fe43f */
[----:B------:R-:W-:-:S13]  /*12970*/  PLOP3.LUT P0, PT, PT, PT, PT, 0x80, 0x0 ;  /* 0x000000000000781c */ /* 0x000fda0003f0f070 */
.L_x_4896:
        /* <DEDUP_REMOVED lines=9> */
[----:B------:R-:W-:Y:S01]  /*12a10*/  R2UR UR10, R13 ;  /* 0x000000000d0a72ca */ /* 0x000fe200000e0000 */
[----:B------:R-:W-:Y:S01]  /*12a20*/  VIADD R5, R4, 0x26a00 ;  /* 0x00026a0004057836 */ /* 0x000fe20000000000 */
[----:B------:R-:W-:Y:S02]  /*12a30*/  R2UR UR6, R10 ;  /* 0x000000000a0672ca */ /* 0x000fe400000e0000 */
[----:B------:R-:W-:Y:S02]  /*12a40*/  R2UR UR7, R11 ;  /* 0x000000000b0772ca */ /* 0x000fe400000e0000 */
[----:B------:R-:W-:Y:S02]  /*12a50*/  R2UR UR12, R18 ;  /* 0x00000000120c72ca */ /* 0x000fe400000e0000 */
[----:B------:R-:W-:-:S13]  /*12a60*/  PLOP3.LUT P0, PT, PT, PT, PT, 0x80, 0x0 ;  /* 0x000000000000781c */ /* 0x000fda0003f0f070 */
.L_x_4897:
        /* <DEDUP_REMOVED lines=15> */
.L_x_4898:
        /* <DEDUP_REMOVED lines=9> */
.L_x_4883:
[----:B------:R-:W-:Y:S05]  /*12bf0*/  BSYNC B0 ;  /* 0x0000000000007941 */ /* 0x000fea0003800000 */
.L_x_4882:
[----:B------:R-:W-:-:S06]  /*12c00*/  UISETP.NE.AND UP0, UPT, UR42, 0x3, UPT ;  /* 0x000000032a00788c */ /* 0x000fcc000bf05270 */
[----:B------:R-:W-:-:S13]  /*12c10*/  PLOP3.LUT P0, PT, PT, PT, UP0, 0x80, 0x0 ;  /* 0x000000000000781c */ /* 0x000fda0003f0f008 */
[----:B------:R-:W-:Y:S05]  /*12c20*/  @!P0 BRA `(.L_x_4899) ;  /* 0x0000000000048947 */ /* 0x000fea0003800000 */
[----:B------:R-:W-:Y:S01]  /*12c30*/  BPT.TRAP 0x1 ;  /* 0x000000040000795c */ /* 0x000fe20000300000 */
.L_x_4899:
[----:B------:R-:W-:Y:S01]  /*12c40*/  IMAD.U32 R4, RZ, RZ, UR47 ;  /* 0x0000002fff047e24 */ /* 0x000fe2000f8e00ff */
[----:B------:R-:W-:Y:S01]  /*12c50*/  LEA R12, R8, UR41, 0x3 ;  /* 0x00000029080c7c11 */ /* 0x000fe2000f8e18ff */
[----:B------:R-:W-:Y:S03]  /*12c60*/  BSSY B0, `(.L_x_4900) ;  /* 0x0000006000007945 */ /* 0x000fe60003800000 */
[----:B------:R-:W-:Y:S02]  /*12c70*/  ISETP.NE.AND P0, PT, R4, 0x3, PT ;  /* 0x000000030400780c */ /* 0x000fe40003f05270 */
[----:B------:R-:W-:-:S04]  /*12c80*/  LOP3.LUT R4, R2, 0x1, RZ, 0x3c, !PT ;  /* 0x0000000102047812 */ /* 0x000fc800078e3cff */
[----:B------:R-:W-:-:S04]  /*12c90*/  SHF.L.U32 R4, R4, 0x1f, RZ ;  /* 0x0000001f04047819 */ /* 0x000fc800000006ff */
[----:B------:R-:W1:Y:S02]  /*12ca0*/  SYNCS.PHASECHK.TRANS64.TRYWAIT P2, [R12+URZ+0x33470], R4 ;  /* 0x033470040c0075a7 */ /* 0x000e64000804017f */
[----:B-1----:R-:W-:Y:S05]  /*12cb0*/  @!P2 BRA `(.L_x_4901) ;  /* 0x000000300008a947 */ /* 0x002fea0003800000 */
.L_x_4951:
[----:B------:R-:W-:Y:S05]  /*12cc0*/  BSYNC B0 ;  /* 0x0000000000007941 */ /* 0x000fea0003800000 */
.L_x_4900:
[----:B------:R-:W-:Y:S05]  /*12cd0*/  @!P0 BRA `(.L_x_4902) ;  /* 0x0000000000048947 */ /* 0x000fea0003800000 */
[----:B------:R-:W-:Y:S01]  /*12ce0*/  BPT.TRAP 0x1 ;  /* 0x000000040000795c */ /* 0x000fe20000300000 */
.L_x_4902:
[----:B-1----:R-:W-:Y:S01]  /*12cf0*/  SHF.L.U32 R4, R2, 0x1f, RZ ;  /* 0x0000001f02047819 */ /* 0x002fe200000006ff */
[----:B------:R-:W-:-:S03]  /*12d00*/  IMAD R2, R8, 0x7800, RZ ;  /* 0x0000780008027824 */ /* 0x000fc600078e02ff */
[----:B------:R-:W1:Y:S02]  /*12d10*/  SYNCS.PHASECHK.TRANS64.TRYWAIT P2, [R12+URZ+0x33460], R4 ;  /* 0x033460040c0075a7 */ /* 0x000e64000804017f */
[----:B-1----:R-:W-:Y:S05]  /*12d20*/  @!P2 BRA `(.L_x_4903) ;  /* 0x000000300000a947 */ /* 0x002fea0003800000 */
.L_x_4952:
[C---:B------:R-:W-:Y:S01]  /*12d30*/  LOP3.LUT R13, R2.reuse, R17, RZ, 0xfc, !PT ;  /* 0x00000011020d7212 */ /* 0x040fe200078efcff */
[----:B------:R-:W-:Y:S05]  /*12d40*/  WARPSYNC.ALL ;  /* 0x0000000000007948 */ /* 0x000fea0003800000 */
[----:B-1----:R1:W2:Y:S01]  /*12d50*/  LDSM.16.MT88.4 R4, [R13+UR41+0xf200] ;  /* 0x00f200290d04783b */ /* 0x0022a20008004200 */
[----:B------:R-:W-:Y:S02]  /*12d60*/  IMAD.U32 R14, RZ, RZ, UR41 ;  /* 0x00000029ff0e7e24 */ /* 0x000fe4000f8e00ff */
[----:B------:R-:W-:Y:S02]  /*12d70*/  VIADD R15, R2, 0x2800 ;  /* 0x00002800020f7836 */ /* 0x000fe40000000000 */
[----:B------:R-:W-:-:S02]  /*12d80*/  VIADD R14, R14, 0x200 ;  /* 0x000002000e0e7836 */ /* 0x000fc40000000000 */
[C---:B------:R-:W-:Y:S02]  /*12d90*/  VIADD R20, R2.reuse, 0x1800 ;  /* 0x0000180002147836 */ /* 0x040fe40000000000 */
[C---:B-1----:R-:W-:Y:S02]  /*12da0*/  VIADD R13, R2.reuse, 0x800 ;  /* 0x00000800020d7836 */ /* 0x042fe40000000000 */
[----:B------:R-:W-:Y:S01]  /*12db0*/  VIADD R21, R2, 0x5800 ;  /* 0x0000580002157836 */ /* 0x000fe20000000000 */
[C-C-:B--2---:R-:W-:Y:S02]  /*12dc0*/  PRMT R8, R4.reuse, 0x6420, R5.reuse ;  /* 0x0000642004087816 */ /* 0x144fe40000000005 */
[----:B------:R-:W-:Y:S02]  /*12dd0*/  PRMT R9, R4, 0x7531, R5 ;  /* 0x0000753104097816 */ /* 0x000fe40000000005 */
[----:B------:R-:W-:Y:S02]  /*12de0*/  LOP3.LUT R4, R2, R16, RZ, 0xfc, !PT ;  /* 0x0000001002047212 */ /* 0x000fe400078efcff */
[----:B0-----:R-:W-:-:S02]  /*12df0*/  PRMT R10, R6, 0x6420, R7 ;  /* 0x00006420060a7816 */ /* 0x001fc40000000007 */
[----:B------:R-:W-:Y:S01]  /*12e00*/  PRMT R11, R6, 0x7531, R7 ;  /* 0x00007531060b7816 */ /* 0x000fe20000000007 */
[----:B------:R-:W-:-:S05]  /*12e10*/  IMAD.IADD R4, R14, 0x1, R4 ;  /* 0x000000010e047824 */ /* 0x000fca00078e0204 */
[----:B------:R0:W-:Y:S02]  /*12e20*/  STSM.16.M88.4 [R4], R8 ;  /* 0x0000000804007844 */ /* 0x0001e40000000200 */
[----:B0-----:R-:W-:-:S06]  /*12e30*/  LOP3.LUT R4, R15, R17, RZ, 0xfc, !PT ;  /* 0x000000110f047212 */ /* 0x001fcc00078efcff */
[----:B------:R-:W0:Y:S02]  /*12e40*/  LDSM.16.MT88.4 R4, [R4+UR41+0xf200] ;  /* 0x00f200290404783b */ /* 0x000e240008004200 */
[C-C-:B0-----:R-:W-:Y:S02]  /*12e50*/  PRMT R8, R4.reuse, 0x6420, R5.reuse ;  /* 0x0000642004087816 */ /* 0x141fe40000000005 */
        /* <DEDUP_REMOVED lines=8> */
[----:B0-----:R-:W-:-:S06]  /*12ee0*/  LOP3.LUT R4, R5, R17, RZ, 0xfc, !PT ;  /* 0x0000001105047212 */ /* 0x001fcc00078efcff */
[----:B------:R-:W0:Y:S02]  /*12ef0*/  LDSM.16.MT88.4 R4, [R4+UR41+0xf200] ;  /* 0x00f200290404783b */ /* 0x000e240008004200 */
[C-C-:B0-----:R-:W-:Y:S02]  /*12f00*/  PRMT R8, R4.reuse, 0x6420, R5.reuse ;  /* 0x0000642004087816 */ /* 0x141fe40000000005 */
        /* <DEDUP_REMOVED lines=8> */
[----:B0-----:R-:W-:Y:S01]  /*12f90*/  LOP3.LUT R4, R13, R17, RZ, 0xfc, !PT ;  /* 0x000000110d047212 */ /* 0x001fe200078efcff */
[----:B------:R-:W-:-:S04]  /*12fa0*/  IMAD.U32 R13, RZ, RZ, UR41 ;  /* 0x00000029ff0d7e24 */ /* 0x000fc8000f8e00ff */
[----:B------:R-:W-:Y:S01]  /*12fb0*/  VIADD R13, R13, 0x200 ;  /* 0x000002000d0d7836 */ /* 0x000fe20000000000 */
[----:B------:R-:W0:Y:S02]  /*12fc0*/  LDSM.16.MT88.4 R4, [R4+UR41+0xf200] ;  /* 0x00f200290404783b */ /* 0x000e240008004200 */
[C-C-:B0-----:R-:W-:Y:S02]  /*12fd0*/  PRMT R8, R4.reuse, 0x6420, R5.reuse ;  /* 0x0000642004087816 */ /* 0x141fe40000000005 */
[----:B------:R-:W-:Y:S02]  /*12fe0*/  PRMT R9, R4, 0x7531, R5 ;  /* 0x0000753104097816 */ /* 0x000fe40000000005 */
        /* <DEDUP_REMOVED lines=18> */
[----:B0-----:R-:W-:-:S06]  /*13110*/  LOP3.LUT R4, R21, R17, RZ, 0xfc, !PT ;  /* 0x0000001115047212 */ /* 0x001fcc00078efcff */
[----:B------:R-:W0:Y:S02]  /*13120*/  LDSM.16.MT88.4 R4, [R4+UR41+0xf200] ;  /* 0x00f200290404783b */ /* 0x000e240008004200 */
[C-C-:B0-----:R-:W-:Y:S02]  /*13130*/  PRMT R8, R4.reuse, 0x6420, R5.reuse ;  /* 0x0000642004087816 */ /* 0x141fe40000000005 */
        /* <DEDUP_REMOVED lines=15> */
[----:B------:R-:W-:Y:S01]  /*13230*/  LOP3.LUT R4, R13, R16, RZ, 0xfc, !PT ;  /* 0x000000100d047212 */ /* 0x000fe200078efcff */
[----:B------:R-:W-:Y:S01]  /*13240*/  VIADD R13, R2, 0x4000 ;  /* 0x00004000020d7836 */ /* 0x000fe20000000000 */
[C-C-:B------:R-:W-:Y:S02]  /*13250*/  PRMT R10, R6.reuse, 0x6420, R7.reuse ;  /* 0x00006420060a7816 */ /* 0x140fe40000000007 */
[----:B------:R-:W-:Y:S01]  /*13260*/  PRMT R11, R6, 0x7531, R7 ;  /* 0x00007531060b7816 */ /* 0x000fe20000000007 */
[----:B------:R-:W-:-:S05]  /*13270*/  IMAD.IADD R4, R14, 0x1, R4 ;  /* 0x000000010e047824 */ /* 0x000fca00078e0204 */
[----:B------:R0:W-:Y:S02]  /*13280*/  STSM.16.M88.4 [R4], R8 ;  /* 0x0000000804007844 */ /* 0x0001e40000000200 */
[----:B0-----:R-:W-:-:S05]  /*13290*/  VIADD R10, R2, 0x3800 ;  /* 0x00003800020a7836 */ /* 0x001fca0000000000 */
[----:B------:R-:W-:-:S06]  /*132a0*/  LOP3.LUT R4, R10, R17, RZ, 0xfc, !PT ;  /* 0x000000110a047212 */ /* 0x000fcc00078efcff */
[----:B------:R-:W0:Y:S02]  /*132b0*/  LDSM.16.MT88.4 R4, [R4+UR41+0xf200] ;  /* 0x00f200290404783b */ /* 0x000e240008004200 */
[C-C-:B0-----:R-:W-:Y:S02]  /*132c0*/  PRMT R8, R4.reuse, 0x6420, R5.reuse ;  /* 0x0000642004087816 */ /* 0x141fe40000000005 */
[----:B------:R-:W-:Y:S02]  /*132d0*/  PRMT R9, R4, 0x7531, R5 ;  /* 0x0000753104097816 */ /* 0x000fe40000000005 */
[----:B------:R-:W-:Y:S02]  /*132e0*/  LOP3.LUT R4, R10, R16, RZ, 0xfc, !PT ;  /* 0x000000100a047212 */ /* 0x000fe400078efcff */
[C-C-:B------:R-:W-:Y:S02]  /*132f0*/  PRMT R10, R6.reuse, 0x6420, R7.reuse ;  /* 0x00006420060a7816 */ /* 0x140fe40000000007 */
[----:B------:R-:W-:Y:S01]  /*13300*/  PRMT R11, R6, 0x7531, R7 ;  /* 0x00007531060b7816 */ /* 0x000fe20000000007 */
[----:B------:R-:W-:-:S05]  /*13310*/  IMAD.IADD R4, R14, 0x1, R4 ;  /* 0x000000010e047824 */ /* 0x000fca00078e0204 */
[----:B------:R0:W-:Y:S02]  /*13320*/  STSM.16.M88.4 [R4], R8 ;  /* 0x0000000804007844 */ /* 0x0001e40000000200 */
[C---:B0-----:R-:W-:Y:S02]  /*13330*/  LOP3.LUT R4, R15.reuse, R17, RZ, 0xfc, !PT ;  /* 0x000000110f047212 */ /* 0x041fe400078efcff */
[----:B------:R-:W-:-:S04]  /*13340*/  LOP3.LUT R15, R15, R16, RZ, 0xfc, !PT ;  /* 0x000000100f0f7212 */ /* 0x000fc800078efcff */
        /* <DEDUP_REMOVED lines=21> */
[----:B------:R-:W-:Y:S02]  /*134a0*/  VIADD R11, R2, 0x5000 ;  /* 0x00005000020b7836 */ /* 0x000fe40000000000 */
[----:B------:R-:W-:-:S03]  /*134b0*/  IMAD.U32 R13, RZ, RZ, UR41 ;  /* 0x00000029ff0d7e24 */ /* 0x000fc6000f8e00ff */
[----:B------:R-:W0:Y:S01]  /*134c0*/  LDSM.16.MT88.4 R4, [R4+UR41+0xf200] ;  /* 0x00f200290404783b */ /* 0x000e220008004200 */
[----:B------:R-:W-:Y:S01]  /*134d0*/  VIADD R13, R13, 0x200 ;  /* 0x000002000d0d7836 */ /* 0x000fe20000000000 */
        /* <DEDUP_REMOVED lines=8> */
[C---:B0-----:R-:W-:Y:S02]  /*13560*/  LOP3.LUT R4, R13.reuse, R17, RZ, 0xfc, !PT ;  /* 0x000000110d047212 */ /* 0x041fe400078efcff */
[----:B------:R-:W-:-:S04]  /*13570*/  LOP3.LUT R13, R13, R16, RZ, 0xfc, !PT ;  /* 0x000000100d0d7212 */ /* 0x000fc800078efcff */
[----:B------:R-:W0:Y:S02]  /*13580*/  LDSM.16.MT88.4 R4, [R4+UR41+0xf200] ;  /* 0x00f200290404783b */ /* 0x000e240008004200 */
[C-C-:B0-----:R-:W-:Y:S02]  /*13590*/  PRMT R10, R6.reuse, 0x6420, R7.reuse ;  /* 0x00006420060a7816 */ /* 0x141fe40000000007 */
        /* <DEDUP_REMOVED lines=10> */
[----:B0-----:R-:W-:-:S06]  /*13640*/  LOP3.LUT R4, R5, R17, RZ, 0xfc, !PT ;  /* 0x0000001105047212 */ /* 0x001fcc00078efcff */
[----:B------:R-:W0:Y:S02]  /*13650*/  LDSM.16.MT88.4 R4, [R4+UR41+0xf200] ;  /* 0x00f200290404783b */ /* 0x000e240008004200 */
[C-C-:B0-----:R-:W-:Y:S02]  /*13660*/  PRMT R8, R4.reuse, 0x6420, R5.reuse ;  /* 0x0000642004087816 */ /* 0x141fe40000000005 */
        /* <DEDUP_REMOVED lines=8> */
[----:B------:R-:W1:Y:S01]  /*136f0*/  LDSM.16.MT88.4 R4, [R4+UR41+0xf200] ;  /* 0x00f200290404783b */ /* 0x000e620008004200 */
[----:B0-----:R-:W-:-:S04]  /*13700*/  IMAD.U32 R15, RZ, RZ, UR41 ;  /* 0x00000029ff0f7e24 */ /* 0x001fc8000f8e00ff */
[----:B------:R-:W-:-:S04]  /*13710*/  VIADD R15, R15, 0x200 ;  /* 0x000002000f0f7836 */ /* 0x000fc80000000000 */
[C---:B------:R-:W-:Y:S01]  /*13720*/  IMAD.IADD R13, R15.reuse, 0x1, R13 ;  /* 0x000000010f0d7824 */ /* 0x040fe200078e020d */
[C-C-:B-1----:R-:W-:Y:S02]  /*13730*/  PRMT R8, R4.reuse, 0x6420, R5.reuse ;  /* 0x0000642004087816 */ /* 0x142fe40000000005 */
[----:B------:R-:W-:Y:S02]  /*13740*/  PRMT R9, R4, 0x7531, R5 ;  /* 0x0000753104097816 */ /* 0x000fe40000000005 */
[C-C-:B------:R-:W-:Y:S02]  /*13750*/  PRMT R10, R6.reuse, 0x6420, R7.reuse ;  /* 0x00006420060a7816 */ /* 0x140fe40000000007 */
        /* <DEDUP_REMOVED lines=19> */
.L_x_4904:
[----:B0-----:R2:W5:Y:S01]  /*13890*/  LDL R2, [R1+0x8] ;  /* 0x0000080001027983 */ /* 0x0015620000100800 */
[----:B-1----:R0:W-:Y:S01]  /*138a0*/  SYNCS.ARRIVE.TRANS64.A1T0 RZ, [R12+URZ+0x33450], RZ ;  /* 0x033450ff0cff79a7 */ /* 0x0021e2000810003f */
[----:B------:R-:W-:Y:S01]  /*138b0*/  BAR.SYNC.DEFER_BLOCKING 0x2, 0x80 ;  /* 0x0082000000007b1d */ /* 0x000fe20000010000 */
[C---:B------:R-:W-:Y:S01]  /*138c0*/  ISETP.GT.AND P0, PT, R3.reuse, RZ, PT ;  /* 0x000000ff0300720c */ /* 0x040fe20003f04270 */
[----:B------:R-:W-:Y:S02]  /*138d0*/  VIADD R3, R3, 0xffffffff ;  /* 0xffffffff03037836 */ /* 0x000fe40000000000 */
[----:B0-----:R-:W-:-:S05]  /*138e0*/  @!P1 VIADD R12, R12, 0x33480 ;  /* 0x000334800c0c9836 */ /* 0x001fca0000000000 */
[----:B------:R-:W-:Y:S01]  /*138f0*/  @!P1 PRMT R12, RZ, 0x654, R12 ;  /* 0x00000654ff0c9816 */ /* 0x000fe2000000000c */
[----:B------:R-:W-:-:S03]  /*13900*/  IMAD.MOV.U32 R8, RZ, RZ, R19 ;  /* 0x000000ffff087224 */ /* 0x000fc600078e0013 */
[----:B------:R2:W-:Y:S01]  /*13910*/  @!P1 SYNCS.ARRIVE.TRANS64.RED.A1T0 RZ, [R12+URZ], RZ ;  /* 0x000000ff0cff99a7 */ /* 0x0005e2000810043f */
[----:B------:R-:W-:Y:S05]  /*13920*/  @P0 BRA `(.L_x_4905) ;  /* 0xffffffe800040947 */ /* 0x000fea000383ffff */
.L_x_4881:
[----:B------:R-:W-:Y:S04]  /*13930*/  BSSY B0, `(.L_x_4906) ;  /* 0x000000f000007945 */ /* 0x000fe80003800000 */
[----:B------:R-:W-:Y:S05]  /*13940*/  @P1 BRA `(.L_x_4907) ;  /* 0x0000000000341947 */ /* 0x000fea0003800000 */
[----:B------:R-:W1:Y:S01]  /*13950*/  S2R R5, SR_LANEID ;  /* 0x0000000000057919 */ /* 0x000e620000000000 */
[----:B------:R-:W-:Y:S01]  /*13960*/  VOTEU.ANY UR4, UPT, PT ;  /* 0x0000000000047886 */ /* 0x000fe200038e0100 */
[----:B0----5:R-:W0:Y:S01]  /*13970*/  LDC.64 R2, c[0x0][0xc38] ;  /* 0x00030e00ff027b82 */ /* 0x021e220000000a00 */
[----:B------:R-:W1:Y:S02]  /*13980*/  FLO.U32 R0, UR4 ;  /* 0x0000000400007d00 */ /* 0x000e6400080e0000 */
[----:B-1----:R-:W-:-:S06]  /*13990*/  ISETP.EQ.U32.AND P0, PT, R0, R5, PT ;  /* 0x000000050000720c */ /* 0x002fcc0003f02070 */
[----:B------:R-:W0:Y:S07]  /*139a0*/  POPC R5, UR4 ;  /* 0x0000000400057d09 */ /* 0x000e2e0008000000 */
[----:B0-----:R-:W3:Y:S01]  /*139b0*/  @P0 ATOMG.E.ADD.STRONG.GPU PT, R3, desc[UR54][R2.64], R5 ;  /* 0x00000005020309a8 */ /* 0x001ee200081ee1f6 */
[----:B------:R-:W0:Y:S02]  /*139c0*/  S2R R4, SR_LTMASK ;  /* 0x0000000000047919 */ /* 0x000e240000003900 */
[----:B0-----:R-:W-:-:S04]  /*139d0*/  LOP3.LUT R4, R4, UR4, RZ, 0xc0, !PT ;  /* 0x0000000404047c12 */ /* 0x001fc8000f8ec0ff */
[----:B------:R-:W0:Y:S01]  /*139e0*/  POPC R7, R4 ;  /* 0x0000000400077309 */ /* 0x000e220000000000 */
[----:B---3--:R-:W0:Y:S02]  /*139f0*/  SHFL.IDX PT, R0, R3, R0, 0x1f ;  /* 0x00001f0003007589 */ /* 0x008e2400000e0000 */
[----:B0-----:R-:W-:-:S05]  /*13a00*/  IADD3 R0, R0, UR46, R7 ;  /* 0x0000002e00007c10 */ /* 0x001fca000fffe007 */
[----:B------:R1:W-:Y:S02]  /*13a10*/  STL [R1+0x18], R0 ;  /* 0x0000180001007387 */ /* 0x0003e40000100800 */
.L_x_4907:
[----:B------:R-:W-:Y:S05]  /*13a20*/  BSYNC B0 ;  /* 0x0000000000007941 */ /* 0x000fea0003800000 */
.L_x_4906:
[----:B------:R-:W-:-:S06]  /*13a30*/  UISETP.NE.AND UP0, UPT, UR42, 0x3, UPT ;  /* 0x000000032a00788c */ /* 0x000fcc000bf05270 */
[----:B------:R-:W-:-:S13]  /*13a40*/  PLOP3.LUT P0, PT, PT, PT, UP0, 0x80, 0x0 ;  /* 0x000000000000781c */ /* 0x000fda0003f0f008 */
[----:B------:R-:W-:Y:S05]  /*13a50*/  @!P0 BRA `(.L_x_4908) ;  /* 0x0000000000048947 */ /* 0x000fea0003800000 */
[----:B------:R-:W-:Y:S01]  /*13a60*/  BPT.TRAP 0x1 ;  /* 0x000000040000795c */ /* 0x000fe20000300000 */
.L_x_4908:
[----:B-1----:R-:W3:Y:S01]  /*13a70*/  LDL R0, [R1+0x8] ;  /* 0x0000080001007983 */ /* 0x002ee20000100800 */
[----:B0----5:R-:W-:Y:S01]  /*13a80*/  IMAD.U32 R2, RZ, RZ, UR47 ;  /* 0x0000002fff027e24 */ /* 0x021fe2000f8e00ff */
[----:B------:R-:W-:Y:S04]  /*13a90*/  BSSY B0, `(.L_x_4909) ;  /* 0x0000007000007945 */ /* 0x000fe80003800000 */
[----:B------:R-:W-:Y:S02]  /*13aa0*/  ISETP.NE.AND P2, PT, R2, 0x3, PT ;  /* 0x000000030200780c */ /* 0x000fe40003f45270 */
[----:B---3--:R-:W-:Y:S02]  /*13ab0*/  LOP3.LUT R3, R0, 0x1, RZ, 0x3c, !PT ;  /* 0x0000000100037812 */ /* 0x008fe400078e3cff */
[----:B------:R-:W-:-:S02]  /*13ac0*/  LEA R0, R19, UR41, 0x3 ;  /* 0x0000002913007c11 */ /* 0x000fc4000f8e18ff */
[----:B------:R-:W-:-:S04]  /*13ad0*/  SHF.L.U32 R3, R3, 0x1f, RZ ;  /* 0x0000001f03037819 */ /* 0x000fc800000006ff */
[----:B------:R-:W0:Y:S02]  /*13ae0*/  SYNCS.PHASECHK.TRANS64.TRYWAIT P0, [R0+URZ+0x33470], R3 ;  /* 0x03347003000075a7 */ /* 0x000e24000800017f */
[----:B0-----:R-:W-:Y:S05]  /*13af0*/  @!P0 BRA `(.L_x_4910) ;  /* 0x0000002000a08947 */ /* 0x001fea0003800000 */
.L_x_4953:
[----:B------:R-:W-:Y:S05]  /*13b00*/  BSYNC B0 ;  /* 0x0000000000007941 */ /* 0x000fea0003800000 */
.L_x_4909:
[----:B------:R-:W-:Y:S05]  /*13b10*/  @!P2 BRA `(.L_x_4911) ;  /* 0x000000000004a947 */ /* 0x000fea0003800000 */
[----:B------:R-:W-:Y:S01]  /*13b20*/  BPT.TRAP 0x1 ;  /* 0x000000040000795c */ /* 0x000fe20000300000 */
.L_x_4911:
[----:B------:R-:W0:Y:S02]  /*13b30*/  LDL R2, [R1+0x8] ;  /* 0x0000080001027983 */ /* 0x000e240000100800 */
[----:B0-----:R-:W-:-:S04]  /*13b40*/  SHF.L.U32 R3, R2, 0x1f, RZ ;  /* 0x0000001f02037819 */ /* 0x001fc800000006ff */
[----:B------:R-:W0:Y:S02]  /*13b50*/  SYNCS.PHASECHK.TRANS64.TRYWAIT P0, [R0+URZ+0x33460], R3 ;  /* 0x03346003000075a7 */ /* 0x000e24000800017f */
[----:B0-----:R-:W-:Y:S05]  /*13b60*/  @!P0 BRA `(.L_x_4912) ;  /* 0x0000002000988947 */ /* 0x001fea0003800000 */
.L_x_4954:
[----:B------:R-:W-:Y:S01]  /*13b70*/  IMAD R2, R19, 0x7800, RZ ;  /* 0x0000780013027824 */ /* 0x000fe200078e02ff */
[----:B------:R-:W-:Y:S05]  /*13b80*/  WARPSYNC.ALL ;  /* 0x0000000000007948 */ /* 0x000fea0003800000 */
[C---:B0-----:R-:W-:Y:S01]  /*13b90*/  LOP3.LUT R3, R2.reuse, R17, RZ, 0xfc, !PT ;  /* 0x0000001102037212 */ /* 0x041fe200078efcff */
[----:B------:R-:W-:Y:S02]  /*13ba0*/  IMAD.U32 R14, RZ, RZ, UR41 ;  /* 0x00000029ff0e7e24 */ /* 0x000fe4000f8e00ff */
[----:B------:R-:W-:Y:S02]  /*13bb0*/  VIADD R13, R2, 0x2800 ;  /* 0x00002800020d7836 */ /* 0x000fe40000000000 */
[----:B------:R0:W1:Y:S01]  /*13bc0*/  LDSM.16.MT88.4 R4, [R3+UR41+0xf200] ;  /* 0x00f200290304783b */ /* 0x0000620008004200 */
[----:B------:R-:W-:-:S02]  /*13bd0*/  VIADD R14, R14, 0x200 ;  /* 0x000002000e0e7836 */ /* 0x000fc40000000000 */
[C---:B------:R-:W-:Y:S02]  /*13be0*/  VIADD R20, R2.reuse, 0x5000 ;  /* 0x0000500002147836 */ /* 0x040fe40000000000 */
[C---:B------:R-:W-:Y:S02]  /*13bf0*/  VIADD R18, R2.reuse, 0x2000 ;  /* 0x0000200002127836 */ /* 0x040fe40000000000 */
[----:B0-----:R-:W-:Y:S01]  /*13c00*/  VIADD R3, R2, 0x800 ;  /* 0x0000080002037836 */ /* 0x001fe20000000000 */
[C---:B------:R-:W-:Y:S02]  /*13c10*/  LOP3.LUT R15, R20.reuse, R17, RZ, 0xfc, !PT ;  /* 0x00000011140f7212 */ /* 0x040fe400078efcff */
[----:B------:R-:W-:Y:S02]  /*13c20*/  LOP3.LUT R20, R20, R16, RZ, 0xfc, !PT ;  /* 0x0000001014147212 */ /* 0x000fe400078efcff */
[C-C-:B-1----:R-:W-:Y:S02]  /*13c30*/  PRMT R8, R4.reuse, 0x6420, R5.reuse ;  /* 0x0000642004087816 */ /* 0x142fe40000000005 */
[----:B------:R-:W-:-:S02]  /*13c40*/  PRMT R9, R4, 0x7531, R5 ;  /* 0x0000753104097816 */ /* 0x000fc40000000005 */
[-C--:B------:R-:W-:Y:S02]  /*13c50*/  LOP3.LUT R4, R2, R16.reuse, RZ, 0xfc, !PT ;  /* 0x0000001002047212 */ /* 0x080fe400078efcff */
[C-C-:B------:R-:W-:Y:S02]  /*13c60*/  PRMT R10, R6.reuse, 0x6420, R7.reuse ;  /* 0x00006420060a7816 */ /* 0x140fe40000000007 */
[----:B------:R-:W-:Y:S01]  /*13c70*/  PRMT R11, R6, 0x7531, R7 ;  /* 0x00007531060b7816 */ /* 0x000fe20000000007 */
[----:B--2---:R-:W-:Y:S01]  /*13c80*/  IMAD.IADD R12, R14, 0x1, R4 ;  /* 0x000000010e0c7824 */ /* 0x004fe200078e0204 */
        /* <DEDUP_REMOVED lines=109> */
[----:B------:R-:W0:Y:S02]  /*14360*/  LDSM.16.MT88.4 R4, [R21+UR41+0xf200] ;  /* 0x00f200291504783b */ /* 0x000e240008004200 */
[C-C-:B0-----:R-:W-:Y:S02]  /*14370*/  PRMT R8, R4.reuse, 0x6420, R5.reuse ;  /* 0x0000642004087816 */ /* 0x141fe40000000005 */
[----:B------:R-:W-:Y:S02]  /*14380*/  PRMT R9, R4, 0x7531, R5 ;  /* 0x0000753104097816 */ /* 0x000fe40000000005 */
[C-C-:B------:R-:W-:Y:S02]  /*14390*/  PRMT R10, R6.reuse, 0x6420, R7.reuse ;  /* 0x00006420060a7816 */ /* 0x140fe40000000007 */
[----:B------:R-:W-:-:S05]  /*143a0*/  PRMT R11, R6, 0x7531, R7 ;  /* 0x00007531060b7816 */ /* 0x000fca0000000007 */
[----:B------:R-:W-:Y:S04]  /*143b0*/  STSM.16.M88.4 [R20], R8 ;  /* 0x0000000814007844 */ /* 0x000fe80000000200 */
        /* <DEDUP_REMOVED lines=40> */
.L_x_4913:
        /* <DEDUP_REMOVED lines=12> */
.L_x_4865:
[----:B------:R-:W-:Y:S05]  /*14700*/  BSYNC B6 ;  /* 0x0000000000067941 */ /* 0x000fea0003800000 */
.L_x_4863:
[----:B-1----:R-:W2:Y:S02]  /*14710*/  LDL R0, [R1+0x24] ;  /* 0x0000240001007983 */ /* 0x002ea40000100800 */
        /* <DEDUP_REMOVED lines=14> */
.L_x_4914:
        /* <DEDUP_REMOVED lines=41> */
.L_x_4920:
        /* <DEDUP_REMOVED lines=14> */
.L_x_4919:
[----:B------:R-:W-:Y:S05]  /*14b70*/  BSYNC B0 ;  /* 0x0000000000007941 */ /* 0x000fea0003800000 */
.L_x_4918:
        /* <DEDUP_REMOVED lines=22> */
.L_x_4916:
        /* <DEDUP_REMOVED lines=25> */
.L_x_4921:
        /* <DEDUP_REMOVED lines=59> */
.L_x_4917:
[----:B------:R0:W-:Y:S01]  /*15220*/  STL [R1+0x18], R0 ;  /* 0x0000180001007387 */ /* 0x0001e20000100800 */
[----:B------:R-:W-:Y:S01]  /*15230*/  ULDC UR48, c[0x0][0xc14] ;  /* 0x0003050000307ab9 */ /* 0x000fe20000000800 */
[----:B------:R-:W-:Y:S02]  /*15240*/  UMOV UR38, URZ ;  /* 0x0000003f00267c82 */ /* 0x000fe40008000000 */
[----:B------:R0:W-:Y:S03]  /*15250*/  STL [R1+0x1c], RZ ;  /* 0x00001cff01007387 */ /* 0x0001e60000100800 */
.L_x_4922:
        /* <DEDUP_REMOVED lines=15> */
.L_x_4915:
[----:B------:R-:W-:Y:S02]  /*15350*/  ULDC UR4, c[0x0][0xc14] ;  /* 0x0003050000047ab9 */ /* 0x000fe40000000800 */
[----:B------:R-:W-:-:S06]  /*15360*/  UISETP.GE.AND UP0, UPT, UR48, UR4, UPT ;  /* 0x000000043000728c */ /* 0x000fcc000bf06270 */
[----:B------:R-:W-:-:S13]  /*15370*/  PLOP3.LUT P0, PT, PT, PT, UP0, 0x80, 0x0 ;  /* 0x000000000000781c */ /* 0x000fda0003f0f008 */
[----:B------:R-:W-:Y:S05]  /*15380*/  @!P0 BRA `(.L_x_4923) ;  /* 0xffffffb400148947 */ /* 0x000fea000383ffff */
.L_x_4859:
        /* <DEDUP_REMOVED lines=12> */
.L_x_4955:
[----:B------:R-:W-:Y:S05]  /*15450*/  BSYNC B0 ;  /* 0x0000000000007941 */ /* 0x000fea0003800000 */
.L_x_4924:
[----:B------:R-:W-:-:S03]  /*15460*/  UMOV UR4, 0xffffffff ;  /* 0xffffffff00047882 */ /* 0x000fc60000000000 */
[----:B------:R-:W-:Y:S05]  /*15470*/  BRA.DIV UR4, `(.L_x_4926) ;  /* 0x0000000a047c7947 */ /* 0x000fea000b800000 */
[----:B------:R-:W1:Y:S02]  /*15480*/  S2R R2, SR_TID.X ;  /* 0x0000000000027919 */ /* 0x000e640000002100 */
[----:B-1----:R-:W-:-:S04]  /*15490*/  SHF.R.U32.HI R2, RZ, 0x5, R2 ;  /* 0x00000005ff027819 */ /* 0x002fc80000011602 */
[----:B------:R-:W-:-:S05]  /*154a0*/  LOP3.LUT R2, R2, 0x3, RZ, 0xc0, !PT ;  /* 0x0000000302027812 */ /* 0x000fca00078ec0ff */
[----:B------:R1:W2:Y:S02]  /*154b0*/  SHFL.IDX PT, R14, R2, RZ, 0x1f ;  /* 0x00001fff020e7589 */ /* 0x0002a400000e0000 */
.L_x_4958:
[----:B--2---:R-:W-:Y:S01]  /*154c0*/  ISETP.NE.AND P0, PT, R14, RZ, PT ;  /* 0x000000ff0e00720c */ /* 0x004fe20003f05270 */
[----:B------:R-:W-:-:S12]  /*154d0*/  BSSY B0, `(.L_x_4927) ;  /* 0x000002c000007945 */ /* 0x000fd80003800000 */
[----:B------:R-:W-:Y:S05]  /*154e0*/  @P0 BRA `(.L_x_4928) ;  /* 0x0000000000a80947 */ /* 0x000fea0003800000 */
[----:B------:R-:W-:-:S03]  /*154f0*/  UMOV UR4, 0xffffffff ;  /* 0xffffffff00047882 */ /* 0x000fc60000000000 */
[----:B------:R-:W-:Y:S05]  /*15500*/  BRA.DIV UR4, `(.L_x_4929) ;  /* 0x0000000a048c7947 */ /* 0x000fea000b800000 */
[----:B------:R-:W-:-:S13]  /*15510*/  ELECT P6, URZ, PT ;  /* 0x00000000003f782f */ /* 0x000fda00038c0000 */
.L_x_4961:
[----:B------:R-:W-:Y:S05]  /*15520*/  @!P6 BRA `(.L_x_4928) ;  /* 0x000000000098e947 */ /* 0x000fea0003800000 */
[----:B------:R-:W-:-:S06]  /*15530*/  ULOP3.LUT UR4, UR40, 0x2, URZ, 0xfc, !UPT ;  /* 0x0000000228047892 */ /* 0x000fcc000f8efc3f */
[----:B-1----:R-:W-:-:S05]  /*15540*/  IMAD.U32 R2, RZ, RZ, UR4 ;  /* 0x00000004ff027e24 */ /* 0x002fca000f8e00ff */
[----:B------:R-:W-:-:S13]  /*15550*/  ISETP.NE.AND P0, PT, R2, 0x3, PT ;  /* 0x000000030200780c */ /* 0x000fda0003f05270 */
[----:B------:R-:W-:Y:S05]  /*15560*/  @!P0 BRA `(.L_x_4930) ;  /* 0x0000000000048947 */ /* 0x000fea0003800000 */
[----:B------:R-:W-:Y:S01]  /*15570*/  BPT.TRAP 0x1 ;  /* 0x000000040000795c */ /* 0x000fe20000300000 */
.L_x_4930:
        /* <DEDUP_REMOVED lines=13> */
.L_x_4962:
[----:B------:R-:W1:Y:S02]  /*15650*/  SYNCS.PHASECHK.TRANS64.TRYWAIT P1, [R7+URZ], R2 ;  /* 0x00000002070075a7 */ /* 0x000e64000802017f */
[----:B-1----:R-:W-:Y:S05]  /*15660*/  @!P1 BRA `(.L_x_4932) ;  /* 0x0000000800689947 */ /* 0x002fea0003800000 */
.L_x_4963:
[----:B------:R-:W-:Y:S05]  /*15670*/  @!P0 BRA `(.L_x_4933) ;  /* 0x0000000000048947 */ /* 0x000fea0003800000 */
[----:B------:R-:W-:Y:S01]  /*15680*/  BPT.TRAP 0x1 ;  /* 0x000000040000795c */ /* 0x000fe20000300000 */
.L_x_4933:
[----:B------:R-:W-:-:S04]  /*15690*/  IMAD R4, R19, 0x8, R0 ;  /* 0x0000000813047824 */ /* 0x000fc800078e0200 */
[----:B------:R-:W2:Y:S02]  /*156a0*/  SYNCS.PHASECHK.TRANS64.TRYWAIT P1, [R4+URZ+0x33460], R5 ;  /* 0x03346005040075a7 */ /* 0x000ea4000802017f */
[----:B--2---:R-:W-:Y:S05]  /*156b0*/  @!P1 BRA `(.L_x_4934) ;  /* 0x0000000800689947 */ /* 0x004fea0003800000 */
.L_x_4964:
[----:B------:R-:W-:Y:S05]  /*156c0*/  @!P0 BRA `(.L_x_4935) ;  /* 0x0000000000048947 */ /* 0x000fea0003800000 */
[----:B------:R-:W-:Y:S01]  /*156d0*/  BPT.TRAP 0x1 ;  /* 0x000000040000795c */ /* 0x000fe20000300000 */
.L_x_4935:
[----:B------:R-:W-:-:S04]  /*156e0*/  IMAD R3, R3, 0x8, R0 ;  /* 0x0000000803037824 */ /* 0x000fc800078e0200 */
[----:B------:R-:W3:Y:S02]  /*156f0*/  SYNCS.PHASECHK.TRANS64.TRYWAIT P1, [R3+URZ+0x33460], R2 ;  /* 0x03346002030075a7 */ /* 0x000ee4000802017f */
[----:B---3--:R-:W-:Y:S05]  /*15700*/  @!P1 BRA `(.L_x_4936) ;  /* 0x0000000800689947 */ /* 0x008fea0003800000 */
.L_x_4965:
[----:B------:R-:W-:Y:S05]  /*15710*/  @!P0 BRA `(.L_x_4937) ;  /* 0x0000000000048947 */ /* 0x000fea0003800000 */
[----:B------:R-:W-:Y:S01]  /*15720*/  BPT.TRAP 0x1 ;  /* 0x000000040000795c */ /* 0x000fe20000300000 */
.L_x_4937:
[----:B------:R-:W4:Y:S02]  /*15730*/  SYNCS.PHASECHK.TRANS64.TRYWAIT P0, [R4+URZ+0x33480], R5 ;  /* 0x03348005040075a7 */ /* 0x000f24000800017f */
[----:B----4-:R-:W-:Y:S05]  /*15740*/  @!P0 BRA `(.L_x_4938) ;  /* 0x00000008006c8947 */ /* 0x010fea0003800000 */
.L_x_4939:
[----:B------:R0:W0:Y:S02]  /*15750*/  SYNCS.PHASECHK.TRANS64.TRYWAIT P0, [R3+URZ+0x33480], R2 ;  /* 0x03348002030075a7 */ /* 0x000024000800017f */
[----:B0-----:R-:W-:Y:S05]  /*15760*/  @!P0 NANOSLEEP.SYNCS 0x989680 ;  /* 0x009896800000895d */ /* 0x001fea0003900000 */
[----:B------:R-:W0:Y:S02]  /*15770*/  @!P0 SYNCS.PHASECHK.TRANS64 P0, [R3+URZ+0x33480], R2 ;  /* 0x03348002030085a7 */ /* 0x000e24000800007f */
[----:B0-----:R-:W-:Y:S05]  /*15780*/  @!P0 BRA `(.L_x_4939) ;  /* 0xfffffffc00f08947 */ /* 0x001fea000383ffff */
.L_x_4928:
[----:B------:R-:W-:Y:S05]  /*15790*/  BSYNC B0 ;  /* 0x0000000000007941 */ /* 0x000fea0003800000 */
.L_x_4927:
[----:B------:R-:W-:Y:S05]  /*157a0*/  EXIT ;  /* 0x000000000000794d */ /* 0x000fea0003800000 */
.L_x_4798:
[----:B0-----:R-:W-:-:S04]  /*157b0*/  IMAD.U32 R3, RZ, RZ, UR41 ;  /* 0x00000029ff037e24 */ /* 0x001fc8000f8e00ff */
[----:B------:R0:W1:Y:S03]  /*157c0*/  SYNCS.PHASECHK.TRANS64.TRYWAIT P1, [R3+URZ+0x33400], R0 ;  /* 0x03340000030075a7 */ /* 0x000066000802017f */
[----:B-1----:R-:W-:Y:S05]  /*157d0*/  @!P1 NANOSLEEP.SYNCS 0x989680 ;  /* 0x009896800000995d */ /* 0x002fea0003900000 */
[----:B------:R-:W1:Y:S02]  /*157e0*/  @!P1 SYNCS.PHASECHK.TRANS64 P1, [R3+URZ+0x33400], R0 ;  /* 0x03340000030095a7 */ /* 0x000e64000802007f */
[----:B-1----:R-:W-:Y:S05]  /*157f0*/  @!P1 BRA `(.L_x_4798) ;  /* 0xfffffffc00ec9947 */ /* 0x002fea000383ffff */
[----:B------:R-:W-:Y:S05]  /*15800*/  BRA `(.L_x_4940) ;  /* 0xfffffec400147947 */ /* 0x000fea000383ffff */
.L_x_4802:
[----:B-1----:R1:W2:Y:S02]  /*15810*/  SYNCS.PHASECHK.TRANS64.TRYWAIT P2, [R2+URZ+0x33430], R3 ;  /* 0x03343003020075a7 */ /* 0x0022a4000804017f */
[----:B--2---:R-:W-:Y:S05]  /*15820*/  @!P2 NANOSLEEP.SYNCS 0x989680 ;  /* 0x009896800000a95d */ /* 0x004fea0003900000 */
[----:B------:R-:W2:Y:S02]  /*15830*/  @!P2 SYNCS.PHASECHK.TRANS64 P2, [R2+URZ+0x33430], R3 ;  /* 0x033430030200a5a7 */ /* 0x000ea4000804007f */
[----:B--2---:R-:W-:Y:S05]  /*15840*/  @!P2 BRA `(.L_x_4802) ;  /* 0xfffffffc00f0a947 */ /* 0x004fea000383ffff */
[----:B------:R-:W-:Y:S05]  /*15850*/  BRA `(.L_x_4801) ;  /* 0xfffffec4003c7947 */ /* 0x000fea000383ffff */
.L_x_4807:
[----:B-1----:R-:W-:-:S04]  /*15860*/  IMAD.U32 R7, RZ, RZ, UR6 ;  /* 0x00000006ff077e24 */ /* 0x002fc8000f8e00ff */
[----:B------:R1:W2:Y:S03]  /*15870*/  SYNCS.PHASECHK.TRANS64.TRYWAIT P2, [R7+URZ+0x33430], R0 ;  /* 0x03343000070075a7 */ /* 0x0002a6000804017f */
[----:B--2---:R-:W-:Y:S05]  /*15880*/  @!P2 NANOSLEEP.SYNCS 0x989680 ;  /* 0x009896800000a95d */ /* 0x004fea0003900000 */
[----:B------:R-:W2:Y:S02]  /*15890*/  @!P2 SYNCS.PHASECHK.TRANS64 P2, [R7+URZ+0x33430], R0 ;  /* 0x033430000700a5a7 */ /* 0x000ea4000804007f */
[----:B--2---:R-:W-:Y:S05]  /*158a0*/  @!P2 BRA `(.L_x_4807) ;  /* 0xfffffffc00eca947 */ /* 0x004fea000383ffff */
[----:B------:R-:W-:Y:S05]  /*158b0*/  BRA `(.L_x_4804) ;  /* 0xfffffefc007c7947 */ /* 0x000fea000383ffff */
.L_x_4811:
[----:B-1----:R-:W-:-:S04]  /*158c0*/  IMAD.U32 R7, RZ, RZ, UR6 ;  /* 0x00000006ff077e24 */ /* 0x002fc8000f8e00ff */
[----:B------:R1:W2:Y:S03]  /*158d0*/  SYNCS.PHASECHK.TRANS64.TRYWAIT P2, [R7+URZ+0x33450], R0 ;  /* 0x03345000070075a7 */ /* 0x0002a6000804017f */
[----:B--2---:R-:W-:Y:S05]  /*158e0*/  @!P2 NANOSLEEP.SYNCS 0x989680 ;  /* 0x009896800000a95d */ /* 0x004fea0003900000 */
[----:B------:R-:W2:Y:S02]  /*158f0*/  @!P2 SYNCS.PHASECHK.TRANS64 P2, [R7+URZ+0x33450], R0 ;  /* 0x033450000700a5a7 */ /* 0x000ea4000804007f */
[----:B--2---:R-:W-:Y:S05]  /*15900*/  @!P2 BRA `(.L_x_4811) ;  /* 0xfffffffc00eca947 */ /* 0x004fea000383ffff */
[----:B------:R-:W-:Y:S05]  /*15910*/  BRA `(.L_x_4808) ;  /* 0xffffff08007c7947 */ /* 0x000fea000383ffff */
.L_x_4818:
[----:B-1----:R-:W-:-:S04]  /*15920*/  IMAD.U32 R9, RZ, RZ, UR6 ;  /* 0x00000006ff097e24 */ /* 0x002fc8000f8e00ff */
[----:B------:R1:W2:Y:S03]  /*15930*/  SYNCS.PHASECHK.TRANS64.TRYWAIT P2, [R9+URZ+0x33430], R0 ;  /* 0x03343000090075a7 */ /* 0x0002a6000804017f */
[----:B--2---:R-:W-:Y:S05]  /*15940*/  @!P2 NANOSLEEP.SYNCS 0x989680 ;  /* 0x009896800000a95d */ /* 0x004fea0003900000 */
[----:B------:R-:W2:Y:S02]  /*15950*/  @!P2 SYNCS.PHASECHK.TRANS64 P2, [R9+URZ+0x33430], R0 ;  /* 0x033430000900a5a7 */ /* 0x000ea4000804007f */
[----:B--2---:R-:W-:Y:S05]  /*15960*/  @!P2 BRA `(.L_x_4818) ;  /* 0xfffffffc00eca947 */ /* 0x004fea000383ffff */
[----:B------:R-:W-:Y:S05]  /*15970*/  BRA `(.L_x_4815) ;  /* 0xffffff3400b47947 */ /* 0x000fea000383ffff */
.L_x_4822:
[----:B-1----:R-:W-:-:S04]  /*15980*/  IMAD.U32 R9, RZ, RZ, UR6 ;  /* 0x00000006ff097e24 */ /* 0x002fc8000f8e00ff */
[----:B------:R1:W2:Y:S03]  /*15990*/  SYNCS.PHASECHK.TRANS64.TRYWAIT P2, [R9+URZ+0x33450], R0 ;  /* 0x03345000090075a7 */ /* 0x0002a6000804017f */
[----:B--2---:R-:W-:Y:S05]  /*159a0*/  @!P2 NANOSLEEP.SYNCS 0x989680 ;  /* 0x009896800000a95d */ /* 0x004fea0003900000 */
[----:B------:R-:W2:Y:S02]  /*159b0*/  @!P2 SYNCS.PHASECHK.TRANS64 P2, [R9+URZ+0x33450], R0 ;  /* 0x033450000900a5a7 */ /* 0x000ea4000804007f */
[----:B--2---:R-:W-:Y:S05]  /*159c0*/  @!P2 BRA `(.L_x_4822) ;  /* 0xfffffffc00eca947 */ /* 0x004fea000383ffff */
[----:B------:R-:W-:Y:S05]  /*159d0*/  BRA `(.L_x_4819) ;  /* 0xffffff4000b47947 */ /* 0x000fea000383ffff */
.L_x_4828:
[----:B-1----:R-:W-:-:S04]  /*159e0*/  IMAD.U32 R6, RZ, RZ, UR9 ;  /* 0x00000009ff067e24 */ /* 0x002fc8000f8e00ff */
[----:B------:R1:W2:Y:S03]  /*159f0*/  SYNCS.PHASECHK.TRANS64.TRYWAIT P1, [R6+URZ+0x33450], R5 ;  /* 0x03345005060075a7 */ /* 0x0002a6000802017f */
[----:B--2---:R-:W-:Y:S05]  /*15a00*/  @!P1 NANOSLEEP.SYNCS 0x989680 ;  /* 0x009896800000995d */ /* 0x004fea0003900000 */
[----:B------:R-:W2:Y:S02]  /*15a10*/  @!P1 SYNCS.PHASECHK.TRANS64 P1, [R6+URZ+0x33450], R5 ;  /* 0x03345005060095a7 */ /* 0x000ea4000802007f */
[----:B--2---:R-:W-:Y:S05]  /*15a20*/  @!P1 BRA `(.L_x_4828) ;  /* 0xfffffffc00ec9947 */ /* 0x004fea000383ffff */
[----:B------:R-:W-:Y:S05]  /*15a30*/  BRA `(.L_x_4827) ;  /* 0xffffff6400007947 */ /* 0x000fea000383ffff */
.L_x_4870:
[----:B------:R-:W-:Y:S02]  /*15a40*/  IMAD.MOV.U32 R13, RZ, RZ, R4 ;  /* 0x000000ffff0d7224 */ /* 0x000fe400078e0004 */
[----:B------:R-:W-:Y:S02]  /*15a50*/  IMAD.MOV.U32 R12, RZ, RZ, RZ ;  /* 0x000000ffff0c7224 */ /* 0x000fe400078e00ff */
[----:B------:R-:W-:Y:S02]  /*15a60*/  IMAD.MOV.U32 R11, RZ, RZ, 0x1f ;  /* 0x0000001fff0b7424 */ /* 0x000fe400078e00ff */
[----:B------:R-:W-:-:S07]  /*15a70*/  IMAD.MOV.U32 R15, RZ, RZ, -0x1 ;  /* 0xffffffffff0f7424 */ /* 0x000fce00078e00ff */
[----:B------:R-:W-:Y:S05]  /*15a80*/  WARPSYNC.COLLECTIVE R15, `(.L_x_4941) ;  /* 0x000000000f087348 */ /* 0x000fea0003c00000 */
[----:B------:R0:W1:Y:S02]  /*15a90*/  SHFL.IDX P6, R14, R13, R12, R11 ;  /* 0x0000000c0d0e7389 */ /* 0x00006400000c000b */
[----:B01----:R-:W-:Y:S01]  /*15aa0*/  ENDCOLLECTIVE ;  /* 0x000000000000791b */ /* 0x003fe20003800000 */
.L_x_4941:
[----:B------:R-:W-:Y:S05]  /*15ab0*/  BRA `(.L_x_4942) ;  /* 0xffffffbc00307947 */ /* 0x000fea000383ffff */
.L_x_4872:
[----:B------:R-:W-:Y:S01]  /*15ac0*/  BSSY B0, `(.L_x_4943) ;  /* 0x0000006000007945 */ /* 0x000fe20003800000 */
[----:B------:R-:W-:-:S07]  /*15ad0*/  IMAD.MOV.U32 R15, RZ, RZ, -0x1 ;  /* 0xffffffffff0f7424 */ /* 0x000fce00078e00ff */
[----:B------:R-:W-:Y:S05]  /*15ae0*/  WARPSYNC.COLLECTIVE R15, `(.L_x_4944) ;  /* 0x000000000f0c7348 */ /* 0x000fea0003c00000 */
[----:B------:R-:W-:Y:S02]  /*15af0*/  ELECT P6, UR62, PT ;  /* 0x00000000003e782f */ /* 0x000fe400038c0000 */
[----:B------:R-:W-:Y:S01]  /*15b00*/  MOV R14, UR62 ;  /* 0x0000003e000e7c02 */ /* 0x000fe20008000f00 */
[----:B------:R-:W-:Y:S10]  /*15b10*/  ENDCOLLECTIVE ;  /* 0x000000000000791b */ /* 0x000ff40003800000 */
.L_x_4944:
[----:B------:R-:W-:Y:S05]  /*15b20*/  BSYNC B0 ;  /* 0x0000000000007941 */ /* 0x000fea0003800000 */
.L_x_4943:
[----:B------:R-:W-:Y:S05]  /*15b30*/  BRA `(.L_x_4945) ;  /* 0xffffffbc00307947 */ /* 0x000fea000383ffff */
.L_x_4875:
[----:B0-----:R0:W1:Y:S02]  /*15b40*/  SYNCS.PHASECHK.TRANS64.TRYWAIT P2, [R4+URZ+0x33480], R3 ;  /* 0x03348003040075a7 */ /* 0x001064000804017f */
[----:B-1----:R-:W-:Y:S05]  /*15b50*/  @!P2 NANOSLEEP.SYNCS 0x989680 ;  /* 0x009896800000a95d */ /* 0x002fea0003900000 */
[----:B------:R-:W1:Y:S02]  /*15b60*/  @!P2 SYNCS.PHASECHK.TRANS64 P2, [R4+URZ+0x33480], R3 ;  /* 0x033480030400a5a7 */ /* 0x000e64000804007f */
[----:B-1----:R-:W-:Y:S05]  /*15b70*/  @!P2 BRA `(.L_x_4875) ;  /* 0xfffffffc00f0a947 */ /* 0x002fea000383ffff */
[----:B------:R-:W-:Y:S05]  /*15b80*/  BRA `(.L_x_4946) ;  /* 0xffffffbc00947947 */ /* 0x000fea000383ffff */
.L_x_4877:
[----:B-1----:R1:W2:Y:S02]  /*15b90*/  SYNCS.PHASECHK.TRANS64.TRYWAIT P2, [R4+URZ+0x33440], R3 ;  /* 0x03344003040075a7 */ /* 0x0022a4000804017f */
[----:B--2---:R-:W-:Y:S05]  /*15ba0*/  @!P2 NANOSLEEP.SYNCS 0x989680 ;  /* 0x009896800000a95d */ /* 0x004fea0003900000 */
[----:B------:R-:W2:Y:S02]  /*15bb0*/  @!P2 SYNCS.PHASECHK.TRANS64 P2, [R4+URZ+0x33440], R3 ;  /* 0x033440030400a5a7 */ /* 0x000ea4000804007f */
[----:B--2---:R-:W-:Y:S05]  /*15bc0*/  @!P2 BRA `(.L_x_4877) ;  /* 0xfffffffc00f0a947 */ /* 0x004fea000383ffff */
[----:B------:R-:W-:Y:S05]  /*15bd0*/  BRA `(.L_x_4947) ;  /* 0xffffffc000147947 */ /* 0x000fea000383ffff */
.L_x_4880:
[----:B0-----:R-:W-:-:S04]  /*15be0*/  IMAD.U32 R3, RZ, RZ, UR41 ;  /* 0x00000029ff037e24 */ /* 0x001fc8000f8e00ff */
[----:B------:R0:W1:Y:S03]  /*15bf0*/  SYNCS.PHASECHK.TRANS64.TRYWAIT P0, [R3+URZ+0x33420], R2 ;  /* 0x03342002030075a7 */ /* 0x000066000800017f */
[----:B-1----:R-:W-:Y:S05]  /*15c00*/  @!P0 NANOSLEEP.SYNCS 0x989680 ;  /* 0x009896800000895d */ /* 0x002fea0003900000 */
[----:B------:R-:W1:Y:S02]  /*15c10*/  @!P0 SYNCS.PHASECHK.TRANS64 P0, [R3+URZ+0x33420], R2 ;  /* 0x03342002030085a7 */ /* 0x000e64000800007f */
[----:B-1----:R-:W-:Y:S05]  /*15c20*/  @!P0 BRA `(.L_x_4880) ;  /* 0xfffffffc00ec8947 */ /* 0x002fea000383ffff */
[----:B------:R-:W-:Y:S05]  /*15c30*/  BRA `(.L_x_4948) ;  /* 0xffffffc400287947 */ /* 0x000fea000383ffff */
.L_x_4886:
[----:B-1----:R1:W2:Y:S02]  /*15c40*/  SYNCS.PHASECHK.TRANS64.TRYWAIT P0, [R6+URZ+0x33480], R5 ;  /* 0x03348005060075a7 */ /* 0x0022a4000800017f */
[----:B--2---:R-:W-:Y:S05]  /*15c50*/  @!P0 NANOSLEEP.SYNCS 0x989680 ;  /* 0x009896800000895d */ /* 0x004fea0003900000 */
[----:B------:R-:W2:Y:S02]  /*15c60*/  @!P0 SYNCS.PHASECHK.TRANS64 P0, [R6+URZ+0x33480], R5 ;  /* 0x03348005060085a7 */ /* 0x000ea4000800007f */
[----:B--2---:R-:W-:Y:S05]  /*15c70*/  @!P0 BRA `(.L_x_4886) ;  /* 0xfffffffc00f08947 */ /* 0x004fea000383ffff */
[----:B------:R-:W-:Y:S05]  /*15c80*/  BRA `(.L_x_4949) ;  /* 0xffffffc400d07947 */ /* 0x000fea000383ffff */
.L_x_4893:
[----:B0-----:R0:W2:Y:S02]  /*15c90*/  SYNCS.PHASECHK.TRANS64.TRYWAIT P0, [R6+URZ+0x33440], R5 ;  /* 0x03344005060075a7 */ /* 0x0010a4000800017f */
[----:B--2---:R-:W-:Y:S05]  /*15ca0*/  @!P0 NANOSLEEP.SYNCS 0x989680 ;  /* 0x009896800000895d */ /* 0x004fea0003900000 */
[----:B------:R-:W2:Y:S02]  /*15cb0*/  @!P0 SYNCS.PHASECHK.TRANS64 P0, [R6+URZ+0x33440], R5 ;  /* 0x03344005060085a7 */ /* 0x000ea4000800007f */
[----:B--2---:R-:W-:Y:S05]  /*15cc0*/  @!P0 BRA `(.L_x_4893) ;  /* 0xfffffffc00f08947 */ /* 0x004fea000383ffff */
[----:B------:R-:W-:Y:S05]  /*15cd0*/  BRA `(.L_x_4950) ;  /* 0xffffffc800d07947 */ /* 0x000fea000383ffff */
.L_x_4901:
[----:B-1----:R1:W2:Y:S02]  /*15ce0*/  SYNCS.PHASECHK.TRANS64.TRYWAIT P2, [R12+URZ+0x33470], R4 ;  /* 0x033470040c0075a7 */ /* 0x0022a4000804017f */
[----:B--2---:R-:W-:Y:S05]  /*15cf0*/  @!P2 NANOSLEEP.SYNCS 0x989680 ;  /* 0x009896800000a95d */ /* 0x004fea0003900000 */
[----:B------:R-:W2:Y:S02]  /*15d00*/  @!P2 SYNCS.PHASECHK.TRANS64 P2, [R12+URZ+0x33470], R4 ;  /* 0x033470040c00a5a7 */ /* 0x000ea4000804007f */
[----:B--2---:R-:W-:Y:S05]  /*15d10*/  @!P2 BRA `(.L_x_4901) ;  /* 0xfffffffc00f0a947 */ /* 0x004fea000383ffff */
[----:B------:R-:W-:Y:S05]  /*15d20*/  BRA `(.L_x_4951) ;  /* 0xffffffcc00e47947 */ /* 0x000fea000383ffff */
.L_x_4903:
[----:B-1----:R1:W2:Y:S02]  /*15d30*/  SYNCS.PHASECHK.TRANS64.TRYWAIT P2, [R12+URZ+0x33460], R4 ;  /* 0x033460040c0075a7 */ /* 0x0022a4000804017f */
[----:B--2---:R-:W-:Y:S05]  /*15d40*/  @!P2 NANOSLEEP.SYNCS 0x989680 ;  /* 0x009896800000a95d */ /* 0x004fea0003900000 */
[----:B------:R-:W2:Y:S02]  /*15d50*/  @!P2 SYNCS.PHASECHK.TRANS64 P2, [R12+URZ+0x33460], R4 ;  /* 0x033460040c00a5a7 */ /* 0x000ea4000804007f */
[----:B--2---:R-:W-:Y:S05]  /*15d60*/  @!P2 BRA `(.L_x_4903) ;  /* 0xfffffffc00f0a947 */ /* 0x004fea000383ffff */
[----:B------:R-:W-:Y:S05]  /*15d70*/  BRA `(.L_x_4952) ;  /* 0xffffffcc00ec7947 */ /* 0x000fea000383ffff */
.L_x_4910:
[----:B0-----:R0:W1:Y:S02]  /*15d80*/  SYNCS.PHASECHK.TRANS64.TRYWAIT P0, [R0+URZ+0x33470], R3 ;  /* 0x03347003000075a7 */ /* 0x001064000800017f */
[----:B-1----:R-:W-:Y:S05]  /*15d90*/  @!P0 NANOSLEEP.SYNCS 0x989680 ;  /* 0x009896800000895d */ /* 0x002fea0003900000 */
[----:B------:R-:W1:Y:S02]  /*15da0*/  @!P0 SYNCS.PHASECHK.TRANS64 P0, [R0+URZ+0x33470], R3 ;  /* 0x03347003000085a7 */ /* 0x000e64000800007f */
[----:B-1----:R-:W-:Y:S05]  /*15db0*/  @!P0 BRA `(.L_x_4910) ;  /* 0xfffffffc00f08947 */ /* 0x002fea000383ffff */
[----:B------:R-:W-:Y:S05]  /*15dc0*/  BRA `(.L_x_4953) ;  /* 0xffffffdc004c7947 */ /* 0x000fea000383ffff */
.L_x_4912:
[----:B0-----:R0:W1:Y:S02]  /*15dd0*/  SYNCS.PHASECHK.TRANS64.TRYWAIT P0, [R0+URZ+0x33460], R3 ;  /* 0x03346003000075a7 */ /* 0x001064000800017f */
[----:B-1----:R-:W-:Y:S05]  /*15de0*/  @!P0 NANOSLEEP.SYNCS 0x989680 ;  /* 0x009896800000895d */ /* 0x002fea0003900000 */
[----:B------:R-:W1:Y:S02]  /*15df0*/  @!P0 SYNCS.PHASECHK.TRANS64 P0, [R0+URZ+0x33460], R3 ;  /* 0x03346003000085a7 */ /* 0x000e64000800007f */
[----:B-1----:R-:W-:Y:S05]  /*15e00*/  @!P0 BRA `(.L_x_4912) ;  /* 0xfffffffc00f08947 */ /* 0x002fea000383ffff */
[----:B------:R-:W-:Y:S05]  /*15e10*/  BRA `(.L_x_4954) ;  /* 0xffffffdc00547947 */ /* 0x000fea000383ffff */
.L_x_4925:
[----:B0-----:R0:W1:Y:S02]  /*15e20*/  SYNCS.PHASECHK.TRANS64.TRYWAIT P0, [R0+URZ+0x33420], R3 ;  /* 0x03342003000075a7 */ /* 0x001064000800017f */
[----:B-1----:R-:W-:Y:S05]  /*15e30*/  @!P0 NANOSLEEP.SYNCS 0x989680 ;  /* 0x009896800000895d */ /* 0x002fea0003900000 */
[----:B------:R-:W1:Y:S02]  /*15e40*/  @!P0 SYNCS.PHASECHK.TRANS64 P0, [R0+URZ+0x33420], R3 ;  /* 0x03342003000085a7 */ /* 0x000e64000800007f */
[----:B-1----:R-:W-:Y:S05]  /*15e50*/  @!P0 BRA `(.L_x_4925) ;  /* 0xfffffffc00f08947 */ /* 0x002fea000383ffff */
[----:B------:R-:W-:Y:S05]  /*15e60*/  BRA `(.L_x_4955) ;  /* 0xfffffff400787947 */ /* 0x000fea000383ffff */
.L_x_4926:
        /* <DEDUP_REMOVED lines=11> */
.L_x_4957:
[----:B------:R-:W-:Y:S05]  /*15f20*/  BSYNC B0 ;  /* 0x0000000000007941 */ /* 0x000fea0003800000 */
.L_x_4956:
[----:B------:R-:W-:Y:S05]  /*15f30*/  BRA `(.L_x_4958) ;  /* 0xfffffff400607947 */ /* 0x000fea000383ffff */
.L_x_4929:
[----:B------:R-:W-:Y:S01]  /*15f40*/  BSSY B1, `(.L_x_4959) ;  /* 0x0000006000017945 */ /* 0x000fe20003800000 */
[----:B------:R-:W-:-:S07]  /*15f50*/  IMAD.MOV.U32 R15, RZ, RZ, -0x1 ;  /* 0xffffffffff0f7424 */ /* 0x000fce00078e00ff */
[----:B01----:R-:W-:Y:S05]  /*15f60*/  WARPSYNC.COLLECTIVE R15, `(.L_x_4960) ;  /* 0x000000000f0c7348 */ /* 0x003fea0003c00000 */
[----:B------:R-:W-:Y:S02]  /*15f70*/  ELECT P6, UR62, PT ;  /* 0x00000000003e782f */ /* 0x000fe400038c0000 */
[----:B------:R-:W-:Y:S01]  /*15f80*/  MOV R14, UR62 ;  /* 0x0000003e000e7c02 */ /* 0x000fe20008000f00 */
[----:B01----:R-:W-:Y:S10]  /*15f90*/  ENDCOLLECTIVE ;  /* 0x000000000000791b */ /* 0x003ff40003800000 */
.L_x_4960:
[----:B------:R-:W-:Y:S05]  /*15fa0*/  BSYNC B1 ;  /* 0x0000000000017941 */ /* 0x000fea0003800000 */
.L_x_4959:
[----:B------:R-:W-:Y:S05]  /*15fb0*/  BRA `(.L_x_4961) ;  /* 0xfffffff400587947 */ /* 0x000fea000383ffff */
.L_x_4931:
[----:B0-----:R0:W1:Y:S02]  /*15fc0*/  SYNCS.PHASECHK.TRANS64.TRYWAIT P1, [R6+URZ], R5 ;  /* 0x00000005060075a7 */ /* 0x001064000802017f */
[----:B-1----:R-:W-:Y:S05]  /*15fd0*/  @!P1 NANOSLEEP.SYNCS 0x989680 ;  /* 0x009896800000995d */ /* 0x002fea0003900000 */
[----:B------:R-:W1:Y:S02]  /*15fe0*/  @!P1 SYNCS.PHASECHK.TRANS64 P1, [R6+URZ], R5 ;  /* 0x00000005060095a7 */ /* 0x000e64000802007f */
[----:B-1----:R-:W-:Y:S05]  /*15ff0*/  @!P1 BRA `(.L_x_4931) ;  /* 0xfffffffc00f09947 */ /* 0x002fea000383ffff */
[----:B------:R-:W-:Y:S05]  /*16000*/  BRA `(.L_x_4962) ;  /* 0xfffffff400907947 */ /* 0x000fea000383ffff */
.L_x_4932:
[----:B-1----:R1:W2:Y:S02]  /*16010*/  SYNCS.PHASECHK.TRANS64.TRYWAIT P1, [R7+URZ], R2 ;  /* 0x00000002070075a7 */ /* 0x0022a4000802017f */
[----:B--2---:R-:W-:Y:S05]  /*16020*/  @!P1 NANOSLEEP.SYNCS 0x989680 ;  /* 0x009896800000995d */ /* 0x004fea0003900000 */
[----:B------:R-:W2:Y:S02]  /*16030*/  @!P1 SYNCS.PHASECHK.TRANS64 P1, [R7+URZ], R2 ;  /* 0x00000002070095a7 */ /* 0x000ea4000802007f */
[----:B--2---:R-:W-:Y:S05]  /*16040*/  @!P1 BRA `(.L_x_4932) ;  /* 0xfffffffc00f09947 */ /* 0x004fea000383ffff */
[----:B------:R-:W-:Y:S05]  /*16050*/  BRA `(.L_x_4963) ;  /* 0xfffffff400847947 */ /* 0x000fea000383ffff */
.L_x_4934:
[----:B--2---:R2:W3:Y:S02]  /*16060*/  SYNCS.PHASECHK.TRANS64.TRYWAIT P1, [R4+URZ+0x33460], R5 ;  /* 0x03346005040075a7 */ /* 0x0044e4000802017f */
[----:B---3--:R-:W-:Y:S05]  /*16070*/  @!P1 NANOSLEEP.SYNCS 0x989680 ;  /* 0x009896800000995d */ /* 0x008fea0003900000 */
[----:B------:R-:W3:Y:S02]  /*16080*/  @!P1 SYNCS.PHASECHK.TRANS64 P1, [R4+URZ+0x33460], R5 ;  /* 0x03346005040095a7 */ /* 0x000ee4000802007f */
[----:B---3--:R-:W-:Y:S05]  /*16090*/  @!P1 BRA `(.L_x_4934) ;  /* 0xfffffffc00f09947 */ /* 0x008fea000383ffff */
[----:B------:R-:W-:Y:S05]  /*160a0*/  BRA `(.L_x_4964) ;  /* 0xfffffff400847947 */ /* 0x000fea000383ffff */
.L_x_4936:
[----:B---3--:R3:W4:Y:S02]  /*160b0*/  SYNCS.PHASECHK.TRANS64.TRYWAIT P1, [R3+URZ+0x33460], R2 ;  /* 0x03346002030075a7 */ /* 0x008724000802017f */
[----:B----4-:R-:W-:Y:S05]  /*160c0*/  @!P1 NANOSLEEP.SYNCS 0x989680 ;  /* 0x009896800000995d */ /* 0x010fea0003900000 */
[----:B------:R-:W4:Y:S02]  /*160d0*/  @!P1 SYNCS.PHASECHK.TRANS64 P1, [R3+URZ+0x33460], R2 ;  /* 0x03346002030095a7 */ /* 0x000f24000802007f */
[----:B----4-:R-:W-:Y:S05]  /*160e0*/  @!P1 BRA `(.L_x_4936) ;  /* 0xfffffffc00f09947 */ /* 0x010fea000383ffff */
[----:B------:R-:W-:Y:S05]  /*160f0*/  BRA `(.L_x_4965) ;  /* 0xfffffff400847947 */ /* 0x000fea000383ffff */
.L_x_4938:
[----:B----4-:R4:W0:Y:S02]  /*16100*/  SYNCS.PHASECHK.TRANS64.TRYWAIT P0, [R4+URZ+0x33480], R5 ;  /* 0x03348005040075a7 */ /* 0x010824000800017f */
[----:B0-----:R-:W-:Y:S05]  /*16110*/  @!P0 NANOSLEEP.SYNCS 0x989680 ;  /* 0x009896800000895d */ /* 0x001fea0003900000 */
[----:B------:R-:W0:Y:S02]  /*16120*/  @!P0 SYNCS.PHASECHK.TRANS64 P0, [R4+URZ+0x33480], R5 ;  /* 0x03348005040085a7 */ /* 0x000e24000800007f */
[----:B0-----:R-:W-:Y:S05]  /*16130*/  @!P0 BRA `(.L_x_4938) ;  /* 0xfffffffc00f08947 */ /* 0x001fea000383ffff */
[----:B------:R-:W-:Y:S05]  /*16140*/  BRA `(.L_x_4939) ;  /* 0xfffffff400807947 */ /* 0x000fea000383ffff */
.L_x_4966:
        /* <DEDUP_REMOVED lines=11> */
.L_x_12368:


//--------------------- .text._ZN7cutlass13device_kernelIN5flash11enable_sm90INS1_16FlashAttnFwdSm90INS1_25CollectiveMainloopFwdSm90ILi2EN4cute5tupleIJNS5_1CILi1EEES8_S8_EEENS6_IJNS7_ILi128EEENS7_ILi160EEENS7_ILi192EEEEEELi192ENS_12float_e4m3_tEfNS_4arch4Sm90ELb1ELb0ELb0ELb1ELb0ELb1ELb0ELb1ELb1ELb0ELb0ELb0EEENS1_21CollectiveEpilogueFwdINS6_IJSA_SC_SB_EEES9_NS_10bfloat16_tESG_Li256ELb1ELb0ELb0ELb1EEENS1_36VarlenDynamicPersistentTileSchedulerILi128ELi160ELi256ELi128ELb0ELb0ELb1ELb1ELb1ELb1EEEEEEEEEvNT_6ParamsE --------------------------
	.section	.text._ZN7cutlass13device_kernelIN5flash11enable_sm90INS1_16FlashAttnFwdSm90INS1_25CollectiveMainloopFwdSm90ILi2EN4cute5tupleIJNS5_1CILi1EEES8_S8_EEENS6_IJNS7_ILi128EEENS7_ILi160EEENS7_ILi192EEEEEELi192ENS_12float_e4m3_tEfNS_4arch4Sm90ELb1ELb0ELb0ELb1ELb0ELb1ELb0ELb1ELb1ELb0ELb0ELb0EEENS1_21CollectiveEpilogueFwdINS6_IJSA_SC_SB_EEES9_NS_10bfloat16_tESG_Li256ELb1ELb0ELb0ELb1EEENS1_36VarlenDynamicPersistentTileSchedulerILi128ELi160ELi256ELi128ELb0ELb0ELb1ELb1ELb1ELb1EEEEEEEEEvNT_6ParamsE,"ax",@progbits
	.align	128
.text._ZN7cutlass13device_kernelIN5flash11enable_sm90INS1_16FlashAttnFwdSm90INS1_25CollectiveMainloopFwdSm90ILi2EN4cute5tupleIJNS5_1CILi1EEES8_S8_EEENS6_IJNS7_ILi128EEENS7_ILi160EEENS7_ILi192EEEEEELi192ENS_12float_e4m3_tEfNS_4arch4Sm90ELb1ELb0ELb0ELb1ELb0ELb1ELb0ELb1ELb1ELb0ELb0ELb0EEENS1_21CollectiveEpilogueFwdINS6_IJSA_SC_SB_EEES9_NS_10bfloat16_tESG_Li256ELb1ELb0ELb0ELb1EEENS1_36VarlenDynamicPersistentTileSchedulerILi128ELi160ELi256ELi128ELb0ELb0ELb1ELb1ELb1ELb1EEEEEEEEEvNT_6ParamsE:
        .type           _ZN7cutlass13device_kernelIN5flash11enable_sm90INS1_16FlashAttnFwdSm90INS1_25CollectiveMainloopFwdSm90ILi2EN4cute5tupleIJNS5_1CILi1EEES8_S8_EEENS6_IJNS7_ILi128EEENS7_ILi160EEENS7_ILi192EEEEEELi192ENS_12float_e4m3_tEfNS_4arch4Sm90ELb1ELb0ELb0ELb1ELb0ELb1ELb0ELb1ELb1ELb0ELb0ELb0EEENS1_21CollectiveEpilogueFwdINS6_IJSA_SC_SB_EEES9_NS_10bfloat16_tESG_Li256ELb1ELb0ELb0ELb1EEENS1_36VarlenDynamicPersistentTileSchedulerILi128ELi160ELi256ELi128ELb0ELb0ELb1ELb1ELb1ELb1EEEEEEEEEvNT_6ParamsE,@function
        .size           _ZN7cutlass13device_kernelIN5flash11enable_sm90INS1_16FlashAttnFwdSm90INS1_25CollectiveMainloopFwdSm90ILi2EN4cute5tupleIJNS5_1CILi1EEES8_S8_EEENS6_IJNS7_ILi128EEENS7_ILi160EEENS7_ILi192EEEEEELi192ENS_12float_e4m3_tEfNS_4arch4Sm90ELb1ELb0ELb0ELb1ELb0ELb1ELb0ELb1ELb1ELb0ELb0ELb0EEENS1_21CollectiveEpilogueFwdINS6_IJSA_SC_SB_EEES9_NS_10bfloat16_tESG_Li256ELb1ELb0ELb0ELb1EEENS1_36VarlenDynamicPersistentTileSchedulerILi128ELi160ELi256ELi128ELb0ELb0ELb1ELb1ELb1ELb1EEEEEEEEEvNT_6ParamsE,(.L_x_12369 - _ZN7cutlass13device_kernelIN5flash11enable_sm90INS1_16FlashAttnFwdSm90INS1_25CollectiveMainloopFwdSm90ILi2EN4cute5tupleIJNS5_1CILi1EEES8_S8_EEENS6_IJNS7_ILi128EEENS7_ILi160EEENS7_ILi192EEEEEELi192ENS_12float_e4m3_tEfNS_4arch4Sm90ELb1ELb0ELb0ELb1ELb0ELb1ELb0ELb1ELb1ELb0ELb0ELb0EEENS1_21CollectiveEpilogueFwdINS6_IJSA_SC_SB_EEES9_NS_10bfloat16_tESG_Li256ELb1ELb0ELb0ELb1EEENS1_36VarlenDynamicPersistentTileSchedulerILi128ELi160ELi256ELi128ELb0ELb0ELb1ELb1ELb1ELb1EEEEEEEEEvNT_6ParamsE)
        .other          _ZN7cutlass13device_kernelIN5flash11enable_sm90INS1_16FlashAttnFwdSm90INS1_25CollectiveMainloopFwdSm90ILi2EN4cute5tupleIJNS5_1CILi1EEES8_S8_EEENS6_IJNS7_ILi128EEENS7_ILi160EEENS7_ILi192EEEEEELi192ENS_12float_e4m3_tEfNS_4arch4Sm90ELb1ELb0ELb0ELb1ELb0ELb1ELb0ELb1ELb1ELb0ELb0ELb0EEENS1_21CollectiveEpilogueFwdINS6_IJSA_SC_SB_EEES9_NS_10bfloat16_tESG_Li256ELb1ELb0ELb0ELb1EEENS1_36VarlenDynamicPersistentTileSchedulerILi128ELi160ELi256ELi128ELb0ELb0ELb1ELb1ELb1ELb1EEEEEEEEEvNT_6ParamsE,@"STO_CUDA_ENTRY STV_DEFAULT"
_ZN7cutlass13device_kernelIN5flash11enable_sm90INS1_16FlashAttnFwdSm90INS1_25CollectiveMainloopFwdSm90ILi2EN4cute5tupleIJNS5_1CILi1EEES8_S8_EEENS6_IJNS7_ILi128EEENS7_ILi160EEENS7_ILi192EEEEEELi192ENS_12float_e4m3_tEfNS_4arch4Sm90ELb1ELb0ELb0ELb1ELb0ELb1ELb0ELb1ELb1ELb0ELb0ELb0EEENS1_21CollectiveEpilogueFwdINS6_IJSA_SC_SB_EEES9_NS_10bfloat16_tESG_Li256ELb1ELb0ELb0ELb1EEENS1_36VarlenDynamicPersistentTileSchedulerILi128ELi160ELi256ELi128ELb0ELb0ELb1ELb1ELb1ELb1EEEEEEEEEvNT_6ParamsE:
        /* <DEDUP_REMOVED lines=27> */
.L_x_4968:
[----:B------:R-:W-:Y:S05]  /*01b0*/  BSYNC B0 ;  /* 0x0000000000007941 */ /* 0x000fea0003800000 */
.L_x_4967:
        /* <DEDUP_REMOVED lines=41> */
.L_x_4969:
        /* <DEDUP_REMOVED lines=22> */
.L_x_4970:
        /* <DEDUP_REMOVED lines=18> */
.L_x_4971:
        /* <DEDUP_REMOVED lines=22> */
.L_x_4972:
        /* <DEDUP_REMOVED lines=22> */
.L_x_4973:
        /* <DEDUP_REMOVED lines=8> */
.L_x_4976:
        /* <DEDUP_REMOVED lines=32> */
[----:B------:R-:W-:Y:S02]  /*0c10*/  SHF.R.S32.HI R3, RZ, 0x1f, R0 ;  /* 0x0000001fff037819 */ /* 0x000fe40000011400 */
[-C--:B------:R-:W-:Y:S02]  /*0c20*/  LEA.HI R4, R0, R0.reuse, RZ, 0x1 ;  /* 0x0000000000047211 */ /* 0x080fe400078f08ff */
[CC--:B------:R-:W-:Y:S02]  /*0c30*/  LEA.HI R2, R3.reuse, R0.reuse, RZ, 0x7 ;  /* 0x0000000003027211 */ /* 0x0c0fe400078f38ff */
[CC--:B------:R-:W-:Y:S02]  /*0c40*/  LEA.HI R8, R3.reuse, R0.reuse, RZ, 0x5 ;  /* 0x0000000003087211 */ /* 0x0c0fe400078f28ff */
[----:B------:R-:W-:Y:S02]  /*0c50*/  LEA.HI R7, R3, R0, RZ, 0x4 ;  /* 0x0000000003077211 */ /* 0x000fe400078f20ff */
[----:B------:R-:W-:Y:S01]  /*0c60*/  LOP3.LUT R11, R2, 0xffffff80, RZ, 0xc0, !PT ;  /* 0xffffff80020b7812 */ /* 0x000fe200078ec0ff */
[----:B------:R-:W-:Y:S01]  /*0c70*/  IMAD.SHL.U32 R8, R8, 0x20, RZ ;  /* 0x0000002008087824 */ /* 0x000fe200078e00ff */
[----:B------:R-:W-:-:S02]  /*0c80*/  LOP3.LUT R5, R4, 0xfffffffe, RZ, 0xc0, !PT ;  /* 0xfffffffe04057812 */ /* 0x000fc400078ec0ff */
[----:B------:R-:W-:Y:S01]  /*0c90*/  LOP3.LUT R9, R7, 0x3fffff0, RZ, 0xc0, !PT ;  /* 0x03fffff007097812 */ /* 0x000fe200078ec0ff */
[C---:B------:R-:W-:Y:S01]  /*0ca0*/  IMAD.IADD R14, R0.reuse, 0x1, -R11 ;  /* 0x00000001000e7824 */ /* 0x040fe200078e0a0b */
[CC--:B------:R-:W-:Y:S01]  /*0cb0*/  LEA.HI R236, R3.reuse, R0.reuse, RZ, 0x3 ;  /* 0x0000000003ec7211 */ /* 0x0c0fe200078f18ff */
[----:B------:R-:W-:Y:S01]  /*0cc0*/  IMAD.IADD R22, R0, 0x1, -R5 ;  /* 0x0000000100167824 */ /* 0x000fe200078e0a05 */
[----:B------:R-:W-:Y:S01]  /*0cd0*/  LOP3.LUT R8, R8, 0xfffffc00, RZ, 0xc0, !PT ;  /* 0xfffffc0008087812 */ /* 0x000fe200078ec0ff */
[----:B------:R-:W-:Y:S01]  /*0ce0*/  IMAD.IADD R9, R0, 0x1, -R9 ;  /* 0x0000000100097824 */ /* 0x000fe200078e0a09 */
[----:B------:R-:W-:Y:S01]  /*0cf0*/  SHF.R.S32.HI R5, RZ, 0x1f, R14 ;  /* 0x0000001fff057819 */ /* 0x000fe2000001140e */
[----:B------:R-:W-:Y:S01]  /*0d00*/  IMAD.SHL.U32 R18, R22, 0x10, RZ ;  /* 0x0000001016127824 */ /* 0x000fe200078e00ff */
[----:B------:R-:W-:Y:S01]  /*0d10*/  LEA.HI R6, R3, R0, RZ, 0x2 ;  /* 0x0000000003067211 */ /* 0x000fe200078f10ff */
[----:B------:R-:W-:Y:S01]  /*0d20*/  IMAD R8, R9, 0x40, R8 ;  /* 0x0000004009087824 */ /* 0x000fe200078e0208 */
[----:B------:R-:W-:Y:S01]  /*0d30*/  LOP3.LUT R3, R236, 0x1ffffff8, RZ, 0xc0, !PT ;  /* 0x1ffffff8ec037812 */ /* 0x000fe200078ec0ff */
[----:B------:R-:W-:Y:S01]  /*0d40*/  STL [R1+0x34], R14 ;  /* 0x0000340e01007387 */ /* 0x000fe20000100800 */
[----:B------:R-:W-:Y:S01]  /*0d50*/  LEA.HI R9, R5, R14, RZ, 0x2 ;  /* 0x0000000e05097211 */ /* 0x000fe200078f10ff */
[C---:B------:R-:W-:Y:S01]  /*0d60*/  VIADD R221, R18.reuse, 0x20 ;  /* 0x0000002012dd7836 */ /* 0x040fe20000000000 */
[----:B------:R-:W-:Y:S01]  /*0d70*/  SHF.R.S32.HI R23, RZ, 0x1, R4 ;  /* 0x00000001ff177819 */ /* 0x000fe20000011404 */
[----:B------:R-:W-:Y:S01]  /*0d80*/  VIADD R222, R18, 0x40 ;  /* 0x0000004012de7836 */ /* 0x000fe20000000000 */
[----:B------:R-:W-:-:S02]  /*0d90*/  IADD3 R3, R0, -R3, RZ ;  /* 0x8000000300037210 */ /* 0x000fc40007ffe0ff */
[----:B------:R-:W-:Y:S02]  /*0da0*/  SHF.R.S32.HI R0, RZ, 0x4, R7 ;  /* 0x00000004ff007819 */ /* 0x000fe40000011407 */
[--C-:B------:R-:W-:Y:S01]  /*0db0*/  SHF.R.S32.HI R10, RZ, 0x2, R9.reuse ;  /* 0x00000002ff0a7819 */ /* 0x100fe20000011409 */
[----:B------:R-:W-:Y:S01]  /*0dc0*/  IMAD.SHL.U32 R233, R3, 0x8, RZ ;  /* 0x0000000803e97824 */ /* 0x000fe200078e00ff */
[----:B------:R-:W-:Y:S02]  /*0dd0*/  SHF.R.S32.HI R11, RZ, 0x1f, R9 ;  /* 0x0000001fff0b7819 */ /* 0x000fe40000011409 */
[----:B------:R-:W-:Y:S02]  /*0de0*/  LEA.HI R4, R4, R23, RZ, 0x1 ;  /* 0x0000001704047211 */ /* 0x000fe400078f08ff */
[----:B------:R-:W-:Y:S02]  /*0df0*/  SHF.R.S32.HI R235, RZ, 0x2, R6 ;  /* 0x00000002ffeb7819 */ /* 0x000fe40000011406 */
[----:B------:R-:W-:-:S02]  /*0e00*/  LEA.HI R7, R7, R0, RZ, 0x1 ;  /* 0x0000000007077211 */ /* 0x000fc400078f08ff */
[----:B------:R-:W-:Y:S02]  /*0e10*/  SHF.R.S32.HI R6, RZ, 0x1f, R6 ;  /* 0x0000001fff067819 */ /* 0x000fe40000011406 */
[----:B------:R-:W-:Y:S02]  /*0e20*/  LEA.HI R11, R11, R10, RZ, 0x3 ;  /* 0x0000000a0b0b7211 */ /* 0x000fe400078f18ff */
[----:B------:R-:W-:Y:S02]  /*0e30*/  LOP3.LUT R4, R4, 0x3fffffe, RZ, 0xc0, !PT ;  /* 0x03fffffe04047812 */ /* 0x000fe400078ec0ff */
[----:B------:R-:W-:Y:S02]  /*0e40*/  LOP3.LUT R7, R7, 0x1ffffffe, RZ, 0xc0, !PT ;  /* 0x1ffffffe07077812 */ /* 0x000fe400078ec0ff */
[----:B------:R-:W-:Y:S01]  /*0e50*/  LEA.HI R6, R6, R235, RZ, 0x2 ;  /* 0x000000eb06067211 */ /* 0x000fe200078f10ff */
[----:B------:R-:W-:Y:S01]  /*0e60*/  IMAD.IADD R4, R23, 0x1, -R4 ;  /* 0x0000000117047824 */ /* 0x000fe200078e0a04 */
[----:B------:R-:W-:Y:S01]  /*0e70*/  LOP3.LUT R11, R11, 0xfffffff8, RZ, 0xc0, !PT ;  /* 0xfffffff80b0b7812 */ /* 0x000fe200078ec0ff */
[----:B------:R-:W-:Y:S01]  /*0e80*/  IMAD.IADD R7, R0, 0x1, -R7 ;  /* 0x0000000100077824 */ /* 0x000fe200078e0a07 */
[----:B------:R-:W-:Y:S01]  /*0e90*/  LOP3.LUT R6, R6, 0xfffffffc, RZ, 0xc0, !PT ;  /* 0xfffffffc06067812 */ /* 0x000fe200078ec0ff */
[----:B------:R-:W-:Y:S01]  /*0ea0*/  IMAD R230, R0, 0x8, R4 ;  /* 0x0000000800e67824 */ /* 0x000fe200078e0204 */
[----:B------:R-:W-:Y:S01]  /*0eb0*/  SHF.R.S32.HI R19, RZ, 0x7, R2 ;  /* 0x00000007ff137819 */ /* 0x000fe20000011402 */
[----:B------:R-:W-:Y:S01]  /*0ec0*/  IMAD.IADD R10, R10, 0x1, -R11 ;  /* 0x000000010a0a7824 */ /* 0x000fe200078e0a0b */
[----:B------:R-:W-:Y:S01]  /*0ed0*/  IADD3 R11, R23, 0x80, RZ ;  /* 0x00000080170b7810 */ /* 0x000fe20007ffe0ff */
[----:B------:R-:W-:Y:S01]  /*0ee0*/  IMAD R0, R7, 0x8, R8 ;  /* 0x0000000807007824 */ /* 0x000fe200078e0208 */
[----:B------:R-:W-:Y:S01]  /*0ef0*/  LEA.HI R5, R5, R14, RZ, 0x5 ;  /* 0x0000000e05057211 */ /* 0x000fe200078f28ff */
[----:B------:R-:W-:Y:S01]  /*0f00*/  IMAD.IADD R235, R235, 0x1, -R6 ;  /* 0x00000001ebeb7824 */ /* 0x000fe200078e0a06 */
[----:B------:R-:W-:Y:S01]  /*0f10*/  SHF.R.S32.HI R6, RZ, 0x1f, R11 ;  /* 0x0000001fff067819 */ /* 0x000fe2000001140b */
[----:B------:R-:W-:Y:S01]  /*0f20*/  IMAD.SHL.U32 R230, R230, 0x40, RZ ;  /* 0x00000040e6e67824 */ /* 0x000fe200078e00ff */
[----:B------:R0:W-:Y:S01]  /*0f30*/  STL [R1+0x48], R0 ;  /* 0x0000480001007387 */ /* 0x0001e20000100800 */
[----:B------:R-:W-:-:S02]  /*0f40*/  LEA.HI R2, R2, R19, RZ, 0x1 ;  /* 0x0000001302027211 */ /* 0x000fc400078f08ff */
[-C--:B------:R-:W-:Y:S02]  /*0f50*/  LEA.HI R6, R6, R11.reuse, RZ, 0x3 ;  /* 0x0000000b06067211 */ /* 0x080fe400078f18ff */
[----:B------:R-:W-:Y:S02]  /*0f60*/  SHF.R.S32.HI R5, RZ, 0x5, R5 ;  /* 0x00000005ff057819 */ /* 0x000fe40000011405 */
[----:B------:R-:W-:Y:S01]  /*0f70*/  LOP3.LUT R2, R2, 0x3fffffe, RZ, 0xc0, !PT ;  /* 0x03fffffe02027812 */ /* 0x000fe200078ec0ff */
[----:B------:R-:W-:Y:S01]  /*0f80*/  IMAD.SHL.U32 R6, R6, 0x40, RZ ;  /* 0x0000004006067824 */ /* 0x000fe200078e00ff */
[----:B------:R-:W-:Y:S01]  /*0f90*/  SHF.R.S32.HI R8, RZ, 0x1f, R221 ;  /* 0x0000001fff087819 */ /* 0x000fe200000114dd */
[----:B------:R-:W-:Y:S01]  /*0fa0*/  IMAD R5, R5, 0x10, R10 ;  /* 0x0000001005057824 */ /* 0x000fe200078e020a */
[----:B0-----:R-:W-:Y:S01]  /*0fb0*/  LEA.HI R0, R11, R11, RZ, 0x1 ;  /* 0x0000000b0b007211 */ /* 0x001fe200078f08ff */
[----:B------:R-:W-:Y:S01]  /*0fc0*/  IMAD.IADD R2, R19, 0x1, -R2 ;  /* 0x0000000113027824 */ /* 0x000fe200078e0a02 */
[----:B------:R-:W-:Y:S01]  /*0fd0*/  SHF.R.S32.HI R13, RZ, 0x1f, R222 ;  /* 0x0000001fff0d7819 */ /* 0x000fe200000114de */
[----:B------:R-:W-:Y:S01]  /*0fe0*/  IMAD.SHL.U32 R19, R22, 0x8, RZ ;  /* 0x0000000816137824 */ /* 0x000fe200078e00ff */
[----:B------:R-:W-:Y:S01]  /*0ff0*/  LOP3.LUT R4, R0, 0x3fffffe, RZ, 0xc0, !PT ;  /* 0x03fffffe00047812 */ /* 0x000fe200078ec0ff */
[----:B------:R-:W-:Y:S01]  /*1000*/  IMAD R2, R2, 0x40, R5 ;  /* 0x0000004002027824 */ /* 0x000fe200078e0205 */
[----:B------:R-:W-:-:S02]  /*1010*/  SHF.L.U32 R228, R235, 0x7, RZ ;  /* 0x00000007ebe47819 */ /* 0x000fc400000006ff */
[----:B------:R-:W-:Y:S01]  /*1020*/  LOP3.LUT R7, R6, 0xfffffe00, RZ, 0xc0, !PT ;  /* 0xfffffe0006077812 */ /* 0x000fe200078ec0ff */
[----:B------:R-:W-:Y:S01]  /*1030*/  IMAD.IADD R4, R11, 0x1, -R4 ;  /* 0x000000010b047824 */ /* 0x000fe200078e0a04 */
[CC--:B------:R-:W-:Y:S01]  /*1040*/  LEA.HI R11, R8.reuse, R221.reuse, RZ, 0x4 ;  /* 0x000000dd080b7211 */ /* 0x0c0fe200078f20ff */
[----:B------:R0:W-:Y:S01]  /*1050*/  STL [R1+0x4], R2 ;  /* 0x0000040201007387 */ /* 0x0001e20000100800 */
[----:B------:R-:W-:Y:S01]  /*1060*/  LEA.HI R8, R8, R221, RZ, 0x6 ;  /* 0x000000dd08087211 */ /* 0x000fe200078f30ff */
[----:B------:R-:W-:Y:S01]  /*1070*/  IMAD R232, R4, 0x40, R7 ;  /* 0x0000004004e87824 */ /* 0x000fe200078e0207 */
[CC--:B------:R-:W-:Y:S02]  /*1080*/  LEA.HI R6, R13.reuse, R222.reuse, RZ, 0x6 ;  /* 0x000000de0d067211 */ /* 0x0c0fe400078f30ff */
[----:B------:R-:W-:Y:S01]  /*1090*/  LOP3.LUT R228, R228, 0x180, RZ, 0xc0, !PT ;  /* 0x00000180e4e47812 */ /* 0x000fe200078ec0ff */
[----:B------:R-:W-:Y:S01]  /*10a0*/  IMAD.SHL.U32 R8, R8, 0x80, RZ ;  /* 0x0000008008087824 */ /* 0x000fe200078e00ff */
[----:B------:R-:W-:Y:S01]  /*10b0*/  SHF.R.S32.HI R0, RZ, 0x1, R0 ;  /* 0x00000001ff007819 */ /* 0x000fe20000011400 */
[----:B------:R-:W-:Y:S01]  /*10c0*/  IMAD.SHL.U32 R12, R6, 0x80, RZ ;  /* 0x00000080060c7824 */ /* 0x000fe200078e00ff */
[----:B------:R-:W-:-:S02]  /*10d0*/  LEA.HI R15, R13, R222, RZ, 0x4 ;  /* 0x000000de0d0f7211 */ /* 0x000fc400078f20ff */
[----:B------:R-:W-:Y:S01]  /*10e0*/  LOP3.LUT R6, R228, 0x30, R11, 0xf8, !PT ;  /* 0x00000030e4067812 */ /* 0x000fe200078ef80b */
[----:B------:R-:W-:Y:S01]  /*10f0*/  IMAD.SHL.U32 R231, R0, 0x80, RZ ;  /* 0x0000008000e77824 */ /* 0x000fe200078e00ff */
[----:B------:R-:W-:Y:S02]  /*1100*/  SHF.R.U32.HI R229, RZ, 0x3, R228 ;  /* 0x00000003ffe57819 */ /* 0x000fe400000116e4 */
[C---:B------:R-:W-:Y:S02]  /*1110*/  LOP3.LUT R10, R228.reuse, 0x30, R15, 0xf8, !PT ;  /* 0x00000030e40a7812 */ /* 0x040fe400078ef80f */
[----:B------:R-:W-:Y:S02]  /*1120*/  LOP3.LUT R0, R228, 0x10, R18, 0xf8, !PT ;  /* 0x00000010e4007812 */ /* 0x000fe400078ef812 */
[----:B0-----:R-:W-:Y:S02]  /*1130*/  SHF.R.S32.HI R2, RZ, 0x1f, R23 ;  /* 0x0000001fff027819 */ /* 0x001fe40000011417 */
[----:B------:R-:W-:-:S02]  /*1140*/  LOP3.LUT R13, R8, 0xffffe000, RZ, 0xc0, !PT ;  /* 0xffffe000080d7812 */ /* 0x000fc400078ec0ff */
[-C--:B------:R-:W-:Y:S02]  /*1150*/  LOP3.LUT R6, R6, R229.reuse, RZ, 0x3c, !PT ;  /* 0x000000e506067212 */ /* 0x080fe400078e3cff */
[----:B------:R-:W-:Y:S02]  /*1160*/  LOP3.LUT R2, R228, 0x30, R18, 0xf8, !PT ;  /* 0x00000030e4027812 */ /* 0x000fe400078ef812 */
[----:B------:R-:W-:Y:S02]  /*1170*/  LOP3.LUT R17, R12, 0xffffe000, RZ, 0xc0, !PT ;  /* 0xffffe0000c117812 */ /* 0x000fe400078ec0ff */
[-C--:B------:R-:W-:Y:S02]  /*1180*/  LOP3.LUT R10, R10, R229.reuse, RZ, 0x3c, !PT ;  /* 0x000000e50a0a7212 */ /* 0x080fe400078e3cff */
[----:B------:R-:W-:Y:S02]  /*1190*/  LOP3.LUT R9, R9, 0x7ffffffc, RZ, 0xc0, !PT ;  /* 0x7ffffffc09097812 */ /* 0x000fe400078ec0ff */
[----:B------:R-:W-:-:S02]  /*11a0*/  LOP3.LUT R3, R0, R229, RZ, 0x3c, !PT ;  /* 0x000000e500037212 */ /* 0x000fc400078e3cff */
[-C--:B------:R-:W-:Y:S01]  /*11b0*/  IADD3 R13, R6, R230.reuse, R13 ;  /* 0x000000e6060d7210 */ /* 0x080fe20007ffe00d */
[----:B------:R-:W-:Y:S01]  /*11c0*/  IMAD.IADD R4, R14, 0x1, -R9 ;  /* 0x000000010e047824 */ /* 0x000fe200078e0a09 */
[----:B------:R-:W-:Y:S01]  /*11d0*/  LOP3.LUT R5, R2, R229, RZ, 0x3c, !PT ;  /* 0x000000e502057212 */ /* 0x000fe200078e3cff */
[----:B------:R-:W-:Y:S01]  /*11e0*/  IMAD.IADD R0, R230, 0x1, R3 ;  /* 0x00000001e6007824 */ /* 0x000fe200078e0203 */
[-C--:B------:R-:W-:Y:S01]  /*11f0*/  IADD3 R7, R10, R230.reuse, R17 ;  /* 0x000000e60a077210 */ /* 0x080fe20007ffe011 */
[----:B------:R-:W-:Y:S01]  /*1200*/  IMAD.MOV.U32 R17, RZ, RZ, RZ ;  /* 0x000000ffff117224 */ /* 0x000fe200078e00ff */
[----:B------:R-:W-:Y:S01]  /*1210*/  SHF.R.S32.HI R2, RZ, 0x4, R15 ;  /* 0x00000004ff027819 */ /* 0x000fe2000001140f */
[C---:B------:R-:W-:Y:S01]  /*1220*/  IMAD.IADD R2, R16.reuse, 0x1, R13 ;  /* 0x0000000110027824 */ /* 0x040fe200078e020d */
[C---:B------:R-:W-:Y:S01]  /*1230*/  IADD3 R3, R16.reuse, R230, R5 ;  /* 0x000000e610037210 */ /* 0x040fe20007ffe005 */
[----:B------:R0:W-:Y:S01]  /*1240*/  STL [R1], R4 ;  /* 0x0000000401007387 */ /* 0x0001e20000100800 */
[----:B------:R-:W-:-:S02]  /*1250*/  IADD3 R0, R16, R7, RZ ;  /* 0x0000000710007210 */ /* 0x000fc40007ffe0ff */
[----:B------:R-:W-:Y:S01]  /*1260*/  SHF.R.S32.HI R236, RZ, 0x3, R236 ;  /* 0x00000003ffec7819 */ /* 0x000fe200000114ec */
[----:B------:R1:W-:Y:S01]  /*1270*/  STL [R1+0x40], R3 ;  /* 0x0000400301007387 */ /* 0x0003e20000100800 */
[----:B------:R-:W-:-:S03]  /*1280*/  LOP3.LUT R231, R231, 0x180, RZ, 0xc0, !PT ;  /* 0x00000180e7e77812 */ /* 0x000fc600078ec0ff */
[----:B------:R1:W-:Y:S01]  /*1290*/  STL [R1+0x3c], R2 ;  /* 0x00003c0201007387 */ /* 0x0003e20000100800 */
[----:B0-----:R-:W-:-:S03]  /*12a0*/  SHF.R.S32.HI R4, RZ, 0x4, R11 ;  /* 0x00000004ff047819 */ /* 0x001fc6000001140b */
[----:B------:R1:W-:Y:S04]  /*12b0*/  STL [R1+0x38], R0 ;  /* 0x0000380001007387 */ /* 0x0003e80000100800 */
.L_x_5182:
[----:B01----:R-:W0:Y:S02]  /*12c0*/  LDC.64 R2, c[0x0][0xc60] ;  /* 0x00031800ff027b82 */ /* 0x003e240000000a00 */
[----:B0-----:R-:W-:-:S05]  /*12d0*/  IMAD.WIDE R2, R227, 0x4, R2 ;  /* 0x00000004e3027825 */ /* 0x001fca00078e0202 */
[----:B--2--5:R-:W2:Y:S01]  /*12e0*/  LDG.E R10, desc[UR54][R2.64] ;  /* 0x00000036020a7981 */ /* 0x024ea2000c1e1900 */
[----:B------:R-:W-:Y:S05]  /*12f0*/  YIELD ;  /* 0x0000000000007946 */ /* 0x000fea0003800000 */
[----:B------:R-:W-:Y:S01]  /*1300*/  ULDC.64 UR4, c[0x0][0xa28] ;  /* 0x00028a0000047ab9 */ /* 0x000fe20000000a00 */
[----:B------:R-:W-:Y:S01]  /*1310*/  ULDC.64 UR8, c[0x0][0xa18] ;  /* 0x0002860000087ab9 */ /* 0x000fe20000000a00 */
[----:B------:R-:W-:Y:S01]  /*1320*/  ISETP.NE.U32.AND P1, PT, RZ, UR4, PT ;  /* 0x00000004ff007c0c */ /* 0x000fe2000bf25070 */
[----:B------:R-:W-:Y:S01]  /*1330*/  ULDC.64 UR6, c[0x0][0xa08] ;  /* 0x0002820000067ab9 */ /* 0x000fe20000000a00 */
[----:B------:R-:W-:Y:S01]  /*1340*/  IMAD.MOV.U32 R26, RZ, RZ, RZ ;  /* 0x000000ffff1a7224 */ /* 0x000fe200078e00ff */
[----:B------:R-:W-:-:S02]  /*1350*/  ISETP.NE.U32.AND P0, PT, RZ, UR6, PT ;  /* 0x00000006ff007c0c */ /* 0x000fc4000bf05070 */
[----:B------:R-:W-:Y:S02]  /*1360*/  ISETP.NE.AND.EX P1, PT, RZ, UR5, PT, P1 ;  /* 0x00000005ff007c0c */ /* 0x000fe4000bf25310 */
[----:B------:R-:W-:Y:S02]  /*1370*/  ISETP.NE.AND.EX P0, PT, RZ, UR7, PT, P0 ;  /* 0x00000007ff007c0c */ /* 0x000fe4000bf05300 */
[----:B--2---:R-:W-:Y:S01]  /*1380*/  SHF.R.S32.HI R0, RZ, 0x1f, R10 ;  /* 0x0000001fff007819 */ /* 0x004fe2000001140a */
[----:B------:R-:W-:Y:S08]  /*1390*/  STL [R1+0xc], R10 ;  /* 0x00000c0a01007387 */ /* 0x000ff00000100800 */
[C---:B----4-:R-:W-:Y:S01]  /*13a0*/  @P1 LEA R4, P2, R10.reuse, UR4, 0x2 ;  /* 0x000000040a041c11 */ /* 0x050fe2000f8410ff */
[C---:B------:R-:W-:Y:S01]  /*13b0*/  IMAD.SHL.U32 R29, R10.reuse, 0x4, RZ ;  /* 0x000000040a1d7824 */ /* 0x040fe200078e00ff */
[C-C-:B------:R-:W-:Y:S01]  /*13c0*/  SHF.L.U64.HI R28, R10.reuse, 0x2, R0.reuse ;  /* 0x000000020a1c7819 */ /* 0x140fe20000010200 */
[----:B------:R0:W-:Y:S01]  /*13d0*/  STL [R1+0x1c], R0 ;  /* 0x00001c0001007387 */ /* 0x0001e20000100800 */
[----:B------:R-:W-:-:S02]  /*13e0*/  @P1 LEA.HI.X R5, R10, UR5, R0, 0x2, P2 ;  /* 0x000000050a051c11 */ /* 0x000fc400090f1400 */
[----:B------:R-:W-:Y:S01]  /*13f0*/  ISETP.NE.U32.AND P2, PT, RZ, UR8, PT ;  /* 0x00000008ff007c0c */ /* 0x000fe2000bf45070 */
[----:B------:R-:W-:Y:S01]  /*1400*/  ULDC UR4, c[0x0][0x288] ;  /* 0x0000a20000047ab9 */ /* 0x000fe20000000800 */
[C---:B---3--:R-:W-:Y:S01]  /*1410*/  IADD3 R8, P3, R29.reuse, UR6, RZ ;  /* 0x000000061d087c10 */ /* 0x048fe2000ff7e0ff */
[----:B------:R1:W-:Y:S01]  /*1420*/  STL [R1+0x14], R29 ;  /* 0x0000141d01007387 */ /* 0x0003e20000100800 */
[----:B------:R-:W-:Y:S01]  /*1430*/  ISETP.NE.AND.EX P2, PT, RZ, UR9, PT, P2 ;  /* 0x00000009ff007c0c */ /* 0x000fe2000bf45320 */
[----:B0-----:R-:W-:Y:S01]  /*1440*/  IMAD.MOV.U32 R0, RZ, RZ, RZ ;  /* 0x000000ffff007224 */ /* 0x001fe200078e00ff */
[C---:B------:R-:W-:Y:S01]  /*1450*/  IADD3.X R9, R28.reuse, UR7, RZ, P3, !PT ;  /* 0x000000071c097c10 */ /* 0x040fe20009ffe4ff */
[----:B------:R-:W-:Y:S01]  /*1460*/  IMAD.U32 R227, RZ, RZ, UR4 ;  /* 0x00000004ffe37e24 */ /* 0x000fe2000f8e00ff */
[----:B------:R-:W-:Y:S01]  /*1470*/  ULDC.64 UR4, c[0x0][0x3f8] ;  /* 0x0000fe0000047ab9 */ /* 0x000fe20000000a00 */
[----:B------:R1:W-:Y:S04]  /*1480*/  STL [R1+0x18], R28 ;  /* 0x0000181c01007387 */ /* 0x0003e80000100800 */
[----:B------:R1:W5:Y:S04]  /*1490*/  @P1 LDG.E R0, desc[UR54][R4.64] ;  /* 0x0000003604001981 */ /* 0x000368000c1e1900 */
[----:B------:R-:W-:Y:S01]  /*14a0*/  @P2 IADD3 R6, P1, R29, UR8, RZ ;  /* 0x000000081d062c10 */ /* 0x000fe2000ff3e0ff */
[----:B------:R1:W5:Y:S03]  /*14b0*/  @P0 LDG.E R26, desc[UR54][R8.64] ;  /* 0x00000036081a0981 */ /* 0x000366000c1e1900 */
[----:B------:R-:W-:-:S05]  /*14c0*/  @P2 IADD3.X R7, R28, UR9, RZ, P1, !PT ;  /* 0x000000091c072c10 */ /* 0x000fca0008ffe4ff */
[----:B------:R1:W5:Y:S01]  /*14d0*/  @P2 LDG.E R227, desc[UR54][R6.64] ;  /* 0x0000003606e32981 */ /* 0x000362000c1e1900 */
[----:B------:R-:W-:Y:S01]  /*14e0*/  UISETP.NE.U32.AND UP0, UPT, UR4, URZ, UPT ;  /* 0x0000003f0400728c */ /* 0x000fe2000bf05070 */
[----:B------:R-:W-:Y:S02]  /*14f0*/  IMAD.MOV.U32 R25, RZ, RZ, R10 ;  /* 0x000000ffff197224 */ /* 0x000fe400078e000a */
        /* <DEDUP_REMOVED lines=18> */
.L_x_4978:
        /* <DEDUP_REMOVED lines=10> */
.L_x_4979:
[----:B------:R-:W-:Y:S05]  /*16c0*/  @!P0 BRA `(.L_x_4980) ;  /* 0x00000000000c8947 */ /* 0x000fea0003800000 */
[----:B------:R-:W2:Y:S04]  /*16d0*/  LDG.E R4, desc[UR54][R8.64] ;  /* 0x0000003608047981 */ /* 0x000ea8000c1e1900 */
[----:B------:R-:W2:Y:S02]  /*16e0*/  LDG.E R27, desc[UR54][R8.64+0x4] ;  /* 0x00000436081b7981 */ /* 0x000ea4000c1e1900 */
[----:B--2---:R-:W-:-:S07]  /*16f0*/  IMAD.IADD R27, R27, 0x1, -R4 ;  /* 0x000000011b1b7824 */ /* 0x004fce00078e0a04 */
.L_x_4980:
        /* <DEDUP_REMOVED lines=9> */
[----:B------:R-:W-:Y:S01]  /*1790*/  ISETP.NE.U32.AND P1, PT, RZ, UR4, PT ;  /* 0x00000004ff007c0c */ /* 0x000fe2000bf25070 */
[----:B------:R-:W-:-:S03]  /*17a0*/  IMAD.MOV.U32 R144, RZ, RZ, R27 ;  /* 0x000000ffff907224 */ /* 0x000fc600078e001b */
[----:B------:R-:W-:-:S13]  /*17b0*/  ISETP.NE.AND.EX P1, PT, RZ, UR5, PT, P1 ;  /* 0x00000005ff007c0c */ /* 0x000fda000bf25310 */
[----:B------:R-:W-:-:S04]  /*17c0*/  @P1 IADD3 R6, P2, R29, UR4, RZ ;  /* 0x000000041d061c10 */ /* 0x000fc8000ff5e0ff */
[----:B------:R-:W-:-:S05]  /*17d0*/  @P1 IADD3.X R7, R28, UR5, RZ, P2, !PT ;  /* 0x000000051c071c10 */ /* 0x000fca00097fe4ff */
[----:B------:R0:W5:Y:S01]  /*17e0*/  @P1 LDG.E R144, desc[UR54][R6.64] ;  /* 0x0000003606901981 */ /* 0x000162000c1e1900 */
[----:B--2---:R-:W-:Y:S01]  /*17f0*/  @P0 IMAD.IADD R2, R8, 0x1, -R3 ;  /* 0x0000000108020824 */ /* 0x004fe200078e0a03 */
[----:B------:R-:W-:-:S03]  /*1800*/  LEA R3, R225, 0x11f, 0x7 ;  /* 0x0000011fe1037811 */ /* 0x000fc600078e38ff */
[----:B------:R-:W-:-:S04]  /*1810*/  IMAD.IADD R234, R9, 0x1, R2 ;  /* 0x0000000109ea7824 */ /* 0x000fc800078e0202 */
[C---:B------:R-:W-:Y:S01]  /*1820*/  VIADD R0, R234.reuse, 0x9f ;  /* 0x0000009fea007836 */ /* 0x040fe20000000000 */
[----:B------:R-:W-:-:S03]  /*1830*/  IADD3 R3, R234, R3, -R227 ;  /* 0x00000003ea037210 */ /* 0x000fc60007ffe8e3 */
[----:B------:R-:W-:-:S04]  /*1840*/  IMAD.HI R0, R0, 0x66666667, RZ ;  /* 0x6666666700007827 */ /* 0x000fc800078e02ff */
[----:B------:R-:W-:Y:S01]  /*1850*/  IMAD.HI R4, R3, 0x66666667, RZ ;  /* 0x6666666703047827 */ /* 0x000fe200078e02ff */
[----:B------:R-:W-:-:S04]  /*1860*/  SHF.R.U32.HI R3, RZ, 0x1f, R0 ;  /* 0x0000001fff037819 */ /* 0x000fc80000011600 */
[----:B------:R-:W-:Y:S02]  /*1870*/  SHF.R.U32.HI R5, RZ, 0x1f, R4 ;  /* 0x0000001fff057819 */ /* 0x000fe40000011604 */
[----:B------:R-:W-:Y:S02]  /*1880*/  LEA.HI.SX32 R158, R0, R3, 0x1a ;  /* 0x00000003009e7211 */ /* 0x000fe400078fd2ff */
[----:B------:R-:W-:Y:S01]  /*1890*/  LEA.HI.SX32 R5, R4, R5, 0x1a ;  /* 0x0000000504057211 */ /* 0x000fe200078fd2ff */
[----:B------:R-:W-:-:S03]  /*18a0*/  IMAD.MOV R4, RZ, RZ, -R9 ;  /* 0x000000ffff047224 */ /* 0x000fc600078e0a09 */
[----:B------:R-:W-:Y:S02]  /*18b0*/  VIMNMX R5, R158, R5, PT ;  /* 0x000000059e057248 */ /* 0x000fe40003fe0100 */
[----:B------:R-:W-:-:S03]  /*18c0*/  VIMNMX R4, RZ, R4, !PT ;  /* 0x00000004ff047248 */ /* 0x000fc60007fe0100 */
[----:B------:R-:W-:-:S05]  /*18d0*/  IMAD R5, R5, 0xa0, -R9 ;  /* 0x000000a005057824 */ /* 0x000fca00078e0a09 */
[----:B------:R-:W-:-:S04]  /*18e0*/  VIMNMX R3, R5, R2, PT ;  /* 0x0000000205037248 */ /* 0x000fc80003fe0100 */
[----:B------:R-:W-:Y:S01]  /*18f0*/  ISETP.GT.AND P0, PT, R3, R4, PT ;  /* 0x000000040300720c */ /* 0x000fe20003f04270 */
[----:B------:R-:W-:-:S05]  /*1900*/  IMAD.WIDE.U32 R4, R4, -0x33333333, RZ ;  /* 0xcccccccd04047825 */ /* 0x000fca00078e00ff */
[----:B------:R-:W-:-:S05]  /*1910*/  SHF.R.U32.HI R123, RZ, 0x7, R5 ;  /* 0x00000007ff7b7819 */ /* 0x000fca0000011605 */
[----:B------:R-:W-:Y:S02]  /*1920*/  IMAD.MOV.U32 R24, RZ, RZ, R123 ;  /* 0x000000ffff187224 */ /* 0x000fe400078e007b */
[----:B------:R-:W-:-:S05]  /*1930*/  @P0 IADD3 R0, R3, 0x9f, RZ ;  /* 0x0000009f03000810 */ /* 0x000fca0007ffe0ff */
        /* <DEDUP_REMOVED lines=26> */
.L_x_4983:
[----:B------:R-:W-:Y:S05]  /*1ae0*/  BSYNC B6 ;  /* 0x0000000000067941 */ /* 0x000fea0003800000 */
.L_x_4982:
        /* <DEDUP_REMOVED lines=20> */
.L_x_4985:
[----:B------:R-:W-:Y:S05]  /*1c30*/  BSYNC B6 ;  /* 0x0000000000067941 */ /* 0x000fea0003800000 */
.L_x_4984:
[----:B------:R-:W-:Y:S01]  /*1c40*/  ULDC.64 UR4, c[0x0][0x9f8] ;  /* 0x00027e0000047ab9 */ /* 0x000fe20000000a00 */
[----:B------:R-:W2:Y:S01]  /*1c50*/  LDL.LU R32, [R1+0x24] ;  /* 0x0000240001207983 */ /* 0x000ea20000300800 */
[----:B------:R-:W-:Y:S01]  /*1c60*/  ISETP.NE.U32.AND P0, PT, RZ, UR4, PT ;  /* 0x00000004ff007c0c */ /* 0x000fe2000bf05070 */
[----:B------:R-:W0:Y:S08]  /*1c70*/  LDC R0, c[0x0][0x428] ;  /* 0x00010a00ff007b82 */ /* 0x000e300000000800 */
[----:B------:R-:W1:Y:S01]  /*1c80*/  LDC.64 R116, c[0x0][0x2f0] ;  /* 0x0000bc00ff747b82 */ /* 0x000e620000000a00 */
[----:B------:R-:W-:Y:S01]  /*1c90*/  ISETP.NE.AND.EX P0, PT, RZ, UR5, PT, P0 ;  /* 0x00000005ff007c0c */ /* 0x000fe2000bf05300 */
[----:B------:R-:W3:Y:S01]  /*1ca0*/  S2R R20, SR_TID.X ;  /* 0x0000000000147919 */ /* 0x000ee20000002100 */
[----:B------:R-:W-:Y:S01]  /*1cb0*/  IMAD.IADD R102, R26, 0x1, R27 ;  /* 0x000000011a667824 */ /* 0x000fe200078e021b */
[----:B------:R-:W-:-:S04]  /*1cc0*/  ULDC.64 UR6, c[0x0][0xa08] ;  /* 0x0002820000067ab9 */ /* 0x000fc80000000a00 */
[----:B------:R-:W4:Y:S06]  /*1cd0*/  LDC.64 R110, c[0x0][0x3d8] ;  /* 0x0000f600ff6e7b82 */ /* 0x000f2c0000000a00 */
[----:B------:R-:W-:Y:S01]  /*1ce0*/  @P0 IADD3 R4, P1, R29, UR4, RZ ;  /* 0x000000041d040c10 */ /* 0x000fe2000ff3e0ff */
[--C-:B------:R-:W-:Y:S01]  /*1cf0*/  IMAD.MOV.U32 R8, RZ, RZ, R18.reuse ;  /* 0x000000ffff087224 */ /* 0x100fe200078e0012 */
[----:B------:R-:W-:Y:S01]  /*1d00*/  SHF.R.S32.HI R9, RZ, 0x1f, R18 ;  /* 0x0000001fff097819 */ /* 0x000fe20000011412 */
[----:B------:R-:W4:Y:S01]  /*1d10*/  LDC R100, c[0x0][0x3d4] ;  /* 0x0000f500ff647b82 */ /* 0x000f220000000800 */
[----:B------:R-:W-:Y:S01]  /*1d20*/  @P0 IADD3.X R5, R28, UR5, RZ, P1, !PT ;  /* 0x000000051c050c10 */ /* 0x000fe20008ffe4ff */
[----:B------:R-:W-:-:S04]  /*1d30*/  ULDC.64 UR4, c[0x0][0x2f8] ;  /* 0x0000be0000047ab9 */ /* 0x000fc80000000a00 */
[----:B------:R3:W2:Y:S01]  /*1d40*/  @P0 LDG.E R25, desc[UR54][R4.64] ;  /* 0x0000003604190981 */ /* 0x0006a2000c1e1900 */
[----:B0-----:R-:W-:Y:S01]  /*1d50*/  ISETP.NE.AND P0, PT, R0, 0x1, PT ;  /* 0x000000010000780c */ /* 0x001fe20003f05270 */
[----:B------:R-:W0:Y:S01]  /*1d60*/  LDC.64 R104, c[0x0][0x3e8] ;  /* 0x0000fa00ff687b82 */ /* 0x000e220000000a00 */
[----:B------:R-:W-:-:S05]  /*1d70*/  SHF.R.S32.HI R29, RZ, 0x1f, R102 ;  /* 0x0000001fff1d7819 */ /* 0x000fca0000011466 */
[-C--:B-1----:R-:W-:Y:S02]  /*1d80*/  IMAD R6, R29, R116.reuse, RZ ;  /* 0x000000741d067224 */ /* 0x082fe400078e02ff */
[----:B---3--:R-:W-:Y:S01]  /*1d90*/  IMAD.WIDE.U32 R4, R102, R116, RZ ;  /* 0x0000007466047225 */ /* 0x008fe200078e00ff */
[----:B------:R-:W-:-:S03]  /*1da0*/  SHF.R.U32.HI R30, RZ, 0x7, R20 ;  /* 0x00000007ff1e7819 */ /* 0x000fc60000011614 */
[----:B------:R-:W1:Y:S08]  /*1db0*/  @P0 LDC R3, c[0x0][0x42c] ;  /* 0x00010b00ff030b82 */ /* 0x000e700000000800 */
[----:B------:R-:W3:Y:S01]  /*1dc0*/  @P0 LDC R7, c[0x0][0x430] ;  /* 0x00010c00ff070b82 */ /* 0x000ee20000000800 */
[----:B-1----:R-:W-:-:S04]  /*1dd0*/  @P0 IMAD.HI.U32 R0, R226, R3, RZ ;  /* 0x00000003e2000227 */ /* 0x002fc800078e00ff */
[----:B------:R-:W-:Y:S01]  /*1de0*/  IMAD.MOV.U32 R3, RZ, RZ, R226 ;  /* 0x000000ffff037224 */ /* 0x000fe200078e00e2 */
[----:B---3--:R-:W-:Y:S01]  /*1df0*/  @P0 SHF.R.U32.HI R3, RZ, R7, R0 ;  /* 0x00000007ff030219 */ /* 0x008fe20000011600 */
[----:B------:R-:W-:Y:S01]  /*1e00*/  IMAD R7, R102, R117, R6 ;  /* 0x0000007566077224 */ /* 0x000fe200078e0206 */
[----:B------:R-:W-:Y:S02]  /*1e10*/  ISETP.NE.U32.AND P0, PT, RZ, UR6, PT ;  /* 0x00000006ff007c0c */ /* 0x000fe4000bf05070 */
[----:B------:R-:W-:Y:S02]  /*1e20*/  SHF.R.S32.HI R6, RZ, 0x1f, R3 ;  /* 0x0000001fff067819 */ /* 0x000fe40000011403 */
[----:B------:R-:W-:Y:S02]  /*1e30*/  IADD3 R5, R5, R7, RZ ;  /* 0x0000000705057210 */ /* 0x000fe40007ffe0ff */
[----:B------:R-:W-:Y:S01]  /*1e40*/  ISETP.NE.AND.EX P0, PT, RZ, UR7, PT, P0 ;  /* 0x00000007ff007c0c */ /* 0x000fe2000bf05300 */
[----:B------:R-:W-:Y:S01]  /*1e50*/  IMAD R0, R6, UR4, RZ ;  /* 0x0000000406007c24 */ /* 0x000fe2000f8e02ff */
[----:B------:R-:W-:Y:S01]  /*1e60*/  ISETP.NE.AND P6, PT, R30, 0x1, PT ;  /* 0x000000011e00780c */ /* 0x000fe20003fc5270 */
[----:B------:R-:W-:-:S04]  /*1e70*/  IMAD.WIDE.U32 R4, R3, UR4, R4 ;  /* 0x0000000403047c25 */ /* 0x000fc8000f8e0004 */
[----:B------:R-:W-:Y:S01]  /*1e80*/  IMAD R7, R3, UR5, R0 ;  /* 0x0000000503077c24 */ /* 0x000fe2000f8e0200 */
[----:B------:R-:W-:-:S03]  /*1e90*/  ULDC.64 UR4, c[0x0][0x300] ;  /* 0x0000c00000047ab9 */ /* 0x000fc60000000a00 */
[----:B------:R-:W-:Y:S01]  /*1ea0*/  IMAD.IADD R5, R5, 0x1, R7 ;  /* 0x0000000105057824 */ /* 0x000fe200078e0207 */
[----:B------:R-:W-:Y:S01]  /*1eb0*/  SHF.R.S32.HI R20, RZ, 0x1f, R23 ;  /* 0x0000001fff147819 */ /* 0x000fe20000011417 */
[----:B------:R-:W-:-:S04]  /*1ec0*/  VIADD R101, R18, 0x60 ;  /* 0x0000006012657836 */ /* 0x000fc80000000000 */
[----:B----4-:R-:W-:Y:S01]  /*1ed0*/  IMAD R12, R20, R110, RZ ;  /* 0x0000006e140c7224 */ /* 0x010fe200078e02ff */
[----:B------:R-:W-:Y:S01]  /*1ee0*/  ISETP.GE.AND P3, PT, R222, R100, PT ;  /* 0x00000064de00720c */ /* 0x000fe20003f66270 */
[----:B------:R-:W-:-:S04]  /*1ef0*/  IMAD.WIDE.U32 R112, R23, R110, R8 ;  /* 0x0000006e17707225 */ /* 0x000fc800078e0008 */
[----:B0-----:R-:W-:Y:S01]  /*1f00*/  IMAD.WIDE.U32 R106, R23, R104, R8 ;  /* 0x00000068176a7225 */ /* 0x001fe200078e0008 */
[----:B------:R-:W-:-:S03]  /*1f10*/  SHF.L.U64.HI R129, R116, 0x7, R117 ;  /* 0x0000000774817819 */ /* 0x000fc60000010275 */
[----:B------:R-:W-:Y:S02]  /*1f20*/  VIADD R31, R23, 0x80 ;  /* 0x00000080171f7836 */ /* 0x000fe40000000000 */
[----:B------:R-:W-:-:S03]  /*1f30*/  IMAD.SHL.U32 R130, R116, 0x80, RZ ;  /* 0x0000008074827824 */ /* 0x000fc600078e00ff */
[----:B------:R-:W-:Y:S01]  /*1f40*/  SHF.R.S32.HI R145, RZ, 0x1f, R31 ;  /* 0x0000001fff917819 */ /* 0x000fe2000001141f */
[----:B------:R-:W-:Y:S02]  /*1f50*/  IMAD R127, R111, 0xa0, RZ ;  /* 0x000000a06f7f7824 */ /* 0x000fe400078e02ff */
[----:B------:R-:W-:Y:S02]  /*1f60*/  VIADD R157, R30, 0x8 ;  /* 0x000000081e9d7836 */ /* 0x000fe40000000000 */
[----:B------:R-:W-:Y:S01]  /*1f70*/  IMAD.SHL.U32 R122, R100, 0x2, RZ ;  /* 0x00000002647a7824 */ /* 0x000fe200078e00ff */
[----:B--2---:R-:W-:-:S04]  /*1f80*/  SHF.R.S32.HI R0, RZ, 0x1f, R25 ;  /* 0x0000001fff007819 */ /* 0x004fc80000011419 */
[----:B------:R-:W-:Y:S02]  /*1f90*/  SEL R14, R0, RZ, !P0 ;  /* 0x000000ff000e7207 */ /* 0x000fe40004000000 */
[----:B------:R-:W-:-:S03]  /*1fa0*/  SEL R15, R25, RZ, !P0 ;  /* 0x000000ff190f7207 */ /* 0x000fc60004000000 */
        /* <DEDUP_REMOVED lines=12> */
[----:B------:R-:W-:Y:S01]  /*2070*/  ISETP.GE.AND P1, PT, R221, UR4, PT ;  /* 0x00000004dd007c0c */ /* 0x000fe2000bf26270 */
[----:B------:R-:W-:Y:S01]  /*2080*/  @!P6 BAR.SYNC.DEFER_BLOCKING 0x9, 0x100 ;  /* 0x024400000000eb1d */ /* 0x000fe20000010000 */
[----:B------:R-:W-:Y:S01]  /*2090*/  ISETP.GE.AND P0, PT, R18, UR4, PT ;  /* 0x0000000412007c0c */ /* 0x000fe2000bf06270 */
[----:B------:R-:W-:Y:S01]  /*20a0*/  IMAD R13, R23, R117, R0 ;  /* 0x00000075170d7224 */ /* 0x000fe200078e0200 */
[----:B------:R-:W-:Y:S01]  /*20b0*/  IADD3 R3, P2, R120, R4, RZ ;  /* 0x0000000478037210 */ /* 0x000fe20007f5e0ff */
[----:B------:R-:W-:Y:S01]  /*20c0*/  IMAD.IADD R0, R121, 0x1, R11 ;  /* 0x0000000179007824 */ /* 0x000fe200078e020b */
[----:B------:R-:W-:Y:S01]  /*20d0*/  SEL R4, RZ, 0xffffffff, P1 ;  /* 0xffffffffff047807 */ /* 0x000fe20000800000 */
[----:B------:R-:W-:Y:S01]  /*20e0*/  IMAD.IADD R119, R7, 0x1, R119 ;  /* 0x0000000107777824 */ /* 0x000fe200078e0277 */
[----:B------:R-:W-:-:S02]  /*20f0*/  SEL R7, RZ, 0x1, P0 ;  /* 0x00000001ff077807 */ /* 0x000fc40000000000 */
[----:B------:R-:W-:Y:S01]  /*2100*/  ISETP.GE.AND P0, PT, R222, UR4, PT ;  /* 0x00000004de007c0c */ /* 0x000fe2000bf06270 */
[----:B------:R-:W-:Y:S01]  /*2110*/  IMAD.SHL.U32 R10, R4, 0x2, RZ ;  /* 0x00000002040a7824 */ /* 0x000fe200078e00ff */
[----:B------:R-:W-:Y:S02]  /*2120*/  IADD3.X R4, R0, R5, R13, P2, !PT ;  /* 0x0000000500047210 */ /* 0x000fe400017fe40d */
[----:B------:R-:W-:Y:S02]  /*2130*/  ISETP.GE.AND P1, PT, R101, UR4, PT ;  /* 0x0000000465007c0c */ /* 0x000fe4000bf26270 */
[----:B------:R-:W-:Y:S01]  /*2140*/  IADD3 R5, R18, 0x80, RZ ;  /* 0x0000008012057810 */ /* 0x000fe20007ffe0ff */
[----:B------:R-:W-:Y:S01]  /*2150*/  IMAD R13, R23, R111, R12 ;  /* 0x0000006f170d7224 */ /* 0x000fe200078e020c */
[----:B------:R-:W-:Y:S02]  /*2160*/  LOP3.LUT R10, R10, 0x2, R7, 0xe2, !PT ;  /* 0x000000020a0a7812 */ /* 0x000fe400078ee207 */
[----:B------:R-:W-:-:S02]  /*2170*/  SEL R11, RZ, 0x4, P0 ;  /* 0x00000004ff0b7807 */ /* 0x000fc40000000000 */
[----:B------:R-:W-:Y:S02]  /*2180*/  SEL R12, RZ, 0x8, P1 ;  /* 0x00000008ff0c7807 */ /* 0x000fe40000800000 */
[----:B------:R-:W-:Y:S01]  /*2190*/  ISETP.GE.AND P0, PT, R5, UR4, PT ;  /* 0x0000000405007c0c */ /* 0x000fe2000bf06270 */
[----:B------:R-:W-:Y:S01]  /*21a0*/  IMAD.MOV.U32 R118, RZ, RZ, R6 ;  /* 0x000000ffff767224 */ /* 0x000fe200078e0006 */
[--C-:B------:R-:W-:Y:S01]  /*21b0*/  SHF.R.S32.HI R7, RZ, 0x1f, R19.reuse ;  /* 0x0000001fff077819 */ /* 0x100fe20000011413 */
[----:B------:R-:W-:Y:S01]  /*21c0*/  IMAD.MOV.U32 R6, RZ, RZ, R19 ;  /* 0x000000ffff067224 */ /* 0x000fe200078e0013 */
[----:B------:R-:W-:Y:S02]  /*21d0*/  LOP3.LUT R10, R12, R10, R11, 0xfe, !PT ;  /* 0x0000000a0c0a7212 */ /* 0x000fe400078efe0b */
[----:B------:R-:W-:Y:S02]  /*21e0*/  SEL R11, RZ, 0x10, P0 ;  /* 0x00000010ff0b7807 */ /* 0x000fe40000000000 */
[----:B------:R-:W-:Y:S01]  /*21f0*/  ISETP.GE.AND P0, PT, R18, R100, PT ;  /* 0x000000641200720c */ /* 0x000fe20003f06270 */
[----:B------:R-:W-:Y:S01]  /*2200*/  IMAD.WIDE.U32 R114, R23, R110, R6 ;  /* 0x0000006e17727225 */ /* 0x000fe200078e0006 */
[----:B------:R-:W-:-:S03]  /*2210*/  ISETP.GE.AND P1, PT, R221, R100, PT ;  /* 0x00000064dd00720c */ /* 0x000fc60003f26270 */
[----:B------:R-:W-:Y:S01]  /*2220*/  IMAD.WIDE.U32 R108, R23, R104, R6 ;  /* 0x00000068176c7225 */ /* 0x000fe200078e0006 */
[C---:B------:R-:W-:Y:S02]  /*2230*/  SEL R7, R100.reuse, RZ, P0 ;  /* 0x000000ff64077207 */ /* 0x040fe40000000000 */
[----:B------:R-:W-:Y:S01]  /*2240*/  SEL R6, R100, RZ, P1 ;  /* 0x000000ff64067207 */ /* 0x000fe20000800000 */
[----:B------:R-:W-:Y:S02]  /*2250*/  IMAD R12, R14, UR6, RZ ;  /* 0x000000060e0c7c24 */ /* 0x000fe4000f8e02ff */
[----:B------:R-:W-:Y:S01]  /*2260*/  IMAD.IADD R7, R18, 0x1, R7 ;  /* 0x0000000112077824 */ /* 0x000fe200078e0207 */
[----:B------:R-:W-:Y:S01]  /*2270*/  SEL R9, R100, RZ, P3 ;  /* 0x000000ff64097207 */ /* 0x000fe20001800000 */
[----:B------:R-:W-:Y:S02]  /*2280*/  IMAD.IADD R8, R221, 0x1, R6 ;  /* 0x00000001dd087824 */ /* 0x000fe400078e0206 */
[----:B------:R-:W-:Y:S01]  /*2290*/  IMAD R33, R15, UR7, R12 ;  /* 0x000000070f217c24 */ /* 0x000fe2000f8e020c */
[----:B------:R-:W-:-:S02]  /*22a0*/  SHF.R.S32.HI R6, RZ, 0x1f, R7 ;  /* 0x0000001fff067819 */ /* 0x000fc40000011407 */
[----:B------:R-:W-:Y:S02]  /*22b0*/  IADD3 R12, R222, R9, RZ ;  /* 0x00000009de0c7210 */ /* 0x000fe40007ffe0ff */
[----:B------:R-:W-:Y:S01]  /*22c0*/  LOP3.LUT R34, R10, R11, RZ, 0xfc, !PT ;  /* 0x0000000b0a227212 */ /* 0x000fe200078efcff */
[----:B------:R-:W-:Y:S01]  /*22d0*/  IMAD R10, R20, R104, RZ ;  /* 0x00000068140a7224 */ /* 0x000fe200078e02ff */
[----:B------:R-:W-:Y:S02]  /*22e0*/  SHF.R.S32.HI R9, RZ, 0x1f, R8 ;  /* 0x0000001fff097819 */ /* 0x000fe40000011408 */
[CC--:B------:R-:W-:Y:S02]  /*22f0*/  LEA.HI R21, R6.reuse, R7.reuse, RZ, 0x4 ;  /* 0x0000000706157211 */ /* 0x0c0fe400078f20ff */
[----:B------:R-:W-:Y:S01]  /*2300*/  LEA.HI R7, R6, R7, RZ, 0x6 ;  /* 0x0000000706077211 */ /* 0x000fe200078f30ff */
[----:B------:R-:W-:Y:S01]  /*2310*/  IMAD R11, R23, R105, R10 ;  /* 0x00000069170b7224 */ /* 0x000fe200078e020a */
[----:B------:R-:W-:-:S02]  /*2320*/  LEA.HI R26, R9, R8, RZ, 0x4 ;  /* 0x00000008091a7211 */ /* 0x000fc400078f20ff */
[----:B------:R-:W-:Y:S02]  /*2330*/  LEA.HI R8, R9, R8, RZ, 0x6 ;  /* 0x0000000809087211 */ /* 0x000fe400078f30ff */
[----:B------:R-:W-:Y:S01]  /*2340*/  SHF.R.S32.HI R7, RZ, 0x6, R7 ;  /* 0x00000006ff077819 */ /* 0x000fe20000011407 */
[----:B------:R-:W-:Y:S01]  /*2350*/  IMAD.IADD R115, R115, 0x1, R13 ;  /* 0x0000000173737824 */ /* 0x000fe200078e020d */
[----:B------:R-:W-:Y:S01]  /*2360*/  SHF.R.S32.HI R9, RZ, 0x6, R8 ;  /* 0x00000006ff097819 */ /* 0x000fe20000011408 */
[----:B------:R-:W-:Y:S01]  /*2370*/  IMAD.IADD R113, R13, 0x1, R113 ;  /* 0x000000010d717824 */ /* 0x000fe200078e0271 */
[----:B------:R-:W-:Y:S01]  /*2380*/  LOP3.LUT R10, R228, 0x30, R26, 0xf8, !PT ;  /* 0x00000030e40a7812 */ /* 0x000fe200078ef81a */
[----:B------:R-:W-:Y:S01]  /*2390*/  IMAD.IADD R109, R109, 0x1, R11 ;  /* 0x000000016d6d7824 */ /* 0x000fe200078e020b */
[----:B------:R-:W-:Y:S01]  /*23a0*/  SHF.R.S32.HI R13, RZ, 0x1f, R12 ;  /* 0x0000001fff0d7819 */ /* 0x000fe2000001140c */
[----:B------:R-:W-:Y:S01]  /*23b0*/  IMAD.IADD R107, R11, 0x1, R107 ;  /* 0x000000010b6b7824 */ /* 0x000fe200078e026b */
[----:B------:R-:W-:-:S02]  /*23c0*/  SHF.R.U32.HI R6, RZ, 0x3, R231 ;  /* 0x00000003ff067819 */ /* 0x000fc400000116e7 */
[----:B------:R-:W-:Y:S01]  /*23d0*/  LOP3.LUT R11, R231, 0x30, R21, 0xf8, !PT ;  /* 0x00000030e70b7812 */ /* 0x000fe200078ef815 */
[C---:B------:R-:W-:Y:S02]  /*23e0*/  IMAD R143, R7.reuse, 0x2800, R230 ;  /* 0x00002800078f7824 */ /* 0x040fe400078e02e6 */
[----:B------:R-:W-:Y:S01]  /*23f0*/  IMAD R135, R7, 0x2800, R232 ;  /* 0x0000280007877824 */ /* 0x000fe200078e02e8 */
[----:B------:R-:W-:Y:S01]  /*2400*/  LOP3.LUT R7, R10, R229, RZ, 0x3c, !PT ;  /* 0x000000e50a077212 */ /* 0x000fe200078e3cff */
[----:B------:R-:W-:Y:S01]  /*2410*/  IMAD R142, R9, 0x2800, R230 ;  /* 0x00002800098e7824 */ /* 0x000fe200078e02e6 */
[----:B------:R-:W-:Y:S02]  /*2420*/  LEA.HI R28, R13, R12, RZ, 0x4 ;  /* 0x0000000c0d1c7211 */ /* 0x000fe400078f20ff */
[----:B------:R-:W-:Y:S02]  /*2430*/  LOP3.LUT R10, R11, R6, RZ, 0x3c, !PT ;  /* 0x000000060b0a7212 */ /* 0x000fe400078e3cff */
[----:B------:R-:W-:-:S02]  /*2440*/  LEA.HI R12, R13, R12, RZ, 0x6 ;  /* 0x0000000c0d0c7211 */ /* 0x000fc400078f30ff */
[----:B------:R-:W-:Y:S02]  /*2450*/  LOP3.LUT R11, R231, 0x30, R26, 0xf8, !PT ;  /* 0x00000030e70b7812 */ /* 0x000fe400078ef81a */
[----:B------:R-:W-:Y:S01]  /*2460*/  LOP3.LUT R32, R32, 0xfffffffe, RZ, 0xc0, !PT ;  /* 0xfffffffe20207812 */ /* 0x000fe200078ec0ff */
[----:B------:R-:W-:Y:S01]  /*2470*/  IMAD.IADD R142, R142, 0x1, R7 ;  /* 0x000000018e8e7824 */ /* 0x000fe200078e0207 */
[----:B------:R-:W-:Y:S01]  /*2480*/  LOP3.LUT R8, R228, 0x30, R21, 0xf8, !PT ;  /* 0x00000030e4087812 */ /* 0x000fe200078ef815 */
[----:B------:R-:W-:Y:S01]  /*2490*/  IMAD R132, R9, 0x2800, R232 ;  /* 0x0000280009847824 */ /* 0x000fe200078e02e8 */
[----:B------:R-:W-:Y:S02]  /*24a0*/  SHF.R.S32.HI R7, RZ, 0x6, R12 ;  /* 0x00000006ff077819 */ /* 0x000fe4000001140c */
[----:B------:R-:W-:Y:S02]  /*24b0*/  LOP3.LUT R11, R11, R6, RZ, 0x3c, !PT ;  /* 0x000000060b0b7212 */ /* 0x000fe400078e3cff */
[----:B------:R-:W-:-:S02]  /*24c0*/  @P3 LOP3.LUT R32, R32, 0x1, RZ, 0xfc, !PT ;  /* 0x0000000120203812 */ /* 0x000fc400078efcff */
[----:B-----5:R-:W-:Y:S02]  /*24d0*/  SHF.R.S32.HI R9, RZ, 0x1f, R144 ;  /* 0x0000001fff097819 */ /* 0x020fe40000011490 */
[----:B------:R-:W-:Y:S02]  /*24e0*/  LOP3.LUT R8, R8, R229, RZ, 0x3c, !PT ;  /* 0x000000e508087212 */ /* 0x000fe400078e3cff */
[----:B------:R-:W-:Y:S02]  /*24f0*/  LOP3.LUT R13, R231, 0x30, R28, 0xf8, !PT ;  /* 0x00000030e70d7812 */ /* 0x000fe400078ef81c */
[----:B------:R-:W-:Y:S01]  /*2500*/  LOP3.LUT P3, RZ, R235, 0x2, RZ, 0xc0, !PT ;  /* 0x00000002ebff7812 */ /* 0x000fe2000786c0ff */
[----:B------:R-:W-:Y:S01]  /*2510*/  IMAD.IADD R135, R135, 0x1, R10 ;  /* 0x0000000187877824 */ /* 0x000fe200078e020a */
[----:B------:R-:W-:Y:S01]  /*2520*/  IADD3 R102, P2, R23, R102, RZ ;  /* 0x0000006617667210 */ /* 0x000fe20007f5e0ff */
[----:B------:R-:W-:Y:S01]  /*2530*/  IMAD R133, R7, 0x2800, R230 ;  /* 0x0000280007857824 */ /* 0x000fe200078e02e6 */
[----:B------:R-:W-:Y:S01]  /*2540*/  LOP3.LUT R10, R13, R6, RZ, 0x3c, !PT ;  /* 0x000000060d0a7212 */ /* 0x000fe200078e3cff */
[----:B------:R-:W-:-:S02]  /*2550*/  IMAD R131, R7, 0x2800, R232 ;  /* 0x0000280007837824 */ /* 0x000fc400078e02e8 */
[----:B------:R-:W-:Y:S02]  /*2560*/  IMAD.IADD R132, R132, 0x1, R11 ;  /* 0x0000000184847824 */ /* 0x000fe400078e020b */
[----:B------:R-:W-:Y:S02]  /*2570*/  IMAD R7, R9, R110, RZ ;  /* 0x0000006e09077224 */ /* 0x000fe400078e02ff */
[----:B------:R-:W-:Y:S02]  /*2580*/  VIADD R11, R18, 0xa0 ;  /* 0x000000a0120b7836 */ /* 0x000fe40000000000 */
[----:B------:R-:W-:Y:S01]  /*2590*/  IMAD.IADD R143, R143, 0x1, R8 ;  /* 0x000000018f8f7824 */ /* 0x000fe200078e0208 */
[----:B------:R-:W-:Y:S01]  /*25a0*/  LOP3.LUT R8, R228, 0x30, R28, 0xf8, !PT ;  /* 0x00000030e4087812 */ /* 0x000fe200078ef81c */
[----:B------:R-:W-:Y:S01]  /*25b0*/  IMAD R9, R9, R104, RZ ;  /* 0x0000006809097224 */ /* 0x000fe200078e02ff */
[----:B------:R-:W-:Y:S01]  /*25c0*/  LOP3.LUT R32, R32, 0xfffffffb, RZ, 0xc0, !PT ;  /* 0xfffffffb20207812 */ /* 0x000fe200078ec0ff */
[----:B------:R-:W-:Y:S01]  /*25d0*/  IMAD.X R103, R20, 0x1, R29, P2 ;  /* 0x0000000114677824 */ /* 0x000fe200010e061d */
[----:B------:R-:W-:Y:S01]  /*25e0*/  ISETP.GE.AND P2, PT, R11, UR4, PT ;  /* 0x000000040b007c0c */ /* 0x000fe2000bf46270 */
[----:B------:R-:W-:Y:S01]  /*25f0*/  IMAD.WIDE.U32 R118, R15, UR6, R118 ;  /* 0x000000060f767c25 */ /* 0x000fe2000f8e0076 */
[----:B------:R-:W-:-:S03]  /*2600*/  LOP3.LUT R8, R8, R229, RZ, 0x3c, !PT ;  /* 0x000000e508087212 */ /* 0x000fc600078e3cff */
[----:B------:R-:W-:Y:S02]  /*2610*/  IMAD.IADD R131, R131, 0x1, R10 ;  /* 0x0000000183837824 */ /* 0x000fe400078e020a */
[----:B------:R-:W-:Y:S01]  /*2620*/  IMAD R27, R144, R105, R9 ;  /* 0x00000069901b7224 */ /* 0x000fe200078e0209 */
[C---:B------:R-:W-:Y:S01]  /*2630*/  SHF.L.U64.HI R9, R104.reuse, 0x7, R105 ;  /* 0x0000000768097819 */ /* 0x040fe20000010269 */
[----:B------:R-:W-:Y:S02]  /*2640*/  IMAD R13, R117, 0xa0, RZ ;  /* 0x000000a0750d7824 */ /* 0x000fe400078e02ff */
[----:B------:R-:W-:Y:S02]  /*2650*/  IMAD R15, R105, 0xa0, RZ ;  /* 0x000000a0690f7824 */ /* 0x000fe400078e02ff */
[----:B------:R-:W-:Y:S02]  /*2660*/  IMAD.SHL.U32 R10, R104, 0x80, RZ ;  /* 0x00000080680a7824 */ /* 0x000fe400078e00ff */
[----:B------:R-:W-:Y:S01]  /*2670*/  IMAD.WIDE.U32 R108, R144, R104, R108 ;  /* 0x00000068906c7225 */ /* 0x000fe200078e006c */
[----:B------:R-:W-:-:S03]  /*2680*/  @P3 LOP3.LUT R32, R32, 0x4, RZ, 0xfc, !PT ;  /* 0x0000000420203812 */ /* 0x000fc600078efcff */
[----:B------:R-:W-:Y:S01]  /*2690*/  IMAD.WIDE.U32 R106, R144, R104, R106 ;  /* 0x00000068906a7225 */ /* 0x000fe200078e006a */
[----:B------:R-:W-:-:S03]  /*26a0*/  SEL R31, RZ, 0x20, P2 ;  /* 0x00000020ff1f7807 */ /* 0x000fc60001000000 */
[----:B------:R-:W-:-:S04]  /*26b0*/  IMAD.WIDE.U32 R116, R116, 0xa0, RZ ;  /* 0x000000a074747825 */ /* 0x000fc800078e00ff */
[----:B------:R-:W-:-:S04]  /*26c0*/  IMAD.WIDE.U32 R104, R104, 0xa0, RZ ;  /* 0x000000a068687825 */ /* 0x000fc800078e00ff */
[C---:B------:R-:W-:Y:S02]  /*26d0*/  IMAD R25, R144.reuse, R111, R7 ;  /* 0x0000006f90197224 */ /* 0x040fe400078e0207 */
[----:B------:R-:W-:-:S04]  /*26e0*/  IMAD.WIDE.U32 R114, R144, R110, R114 ;  /* 0x0000006e90727225 */ /* 0x000fc800078e0072 */
[----:B------:R-:W-:Y:S01]  /*26f0*/  IMAD.WIDE.U32 R112, R144, R110, R112 ;  /* 0x0000006e90707225 */ /* 0x000fe200078e0070 */
[----:B------:R-:W-:-:S03]  /*2700*/  SHF.L.U64.HI R7, R110, 0x7, R111 ;  /* 0x000000076e077819 */ /* 0x000fc6000001026f */
[----:B------:R-:W-:Y:S01]  /*2710*/  IMAD.IADD R133, R133, 0x1, R8 ;  /* 0x0000000185857824 */ /* 0x000fe200078e0208 */
[----:B------:R-:W-:Y:S01]  /*2720*/  SHF.L.U32 R8, R110, 0x7, RZ ;  /* 0x000000076e087819 */ /* 0x000fe200000006ff */
[----:B------:R-:W-:Y:S02]  /*2730*/  IMAD.IADD R126, R117, 0x1, R13 ;  /* 0x00000001757e7824 */ /* 0x000fe400078e020d */
[----:B------:R-:W-:Y:S01]  /*2740*/  IMAD.IADD R128, R105, 0x1, R15 ;  /* 0x0000000169807824 */ /* 0x000fe200078e020f */
[----:B------:R-:W-:Y:S01]  /*2750*/  SHF.R.S32.HI R20, RZ, 0x4, R21 ;  /* 0x00000004ff147819 */ /* 0x000fe20000011415 */
[----:B------:R-:W-:Y:S01]  /*2760*/  IMAD.IADD R12, R115, 0x1, R25 ;  /* 0x00000001730c7824 */ /* 0x000fe200078e0219 */
[----:B------:R-:W-:Y:S01]  /*2770*/  LOP3.LUT R38, R34, R31, RZ, 0xfc, !PT ;  /* 0x0000001f22267212 */ /* 0x000fe200078efcff */
[----:B------:R-:W-:Y:S01]  /*2780*/  IMAD.IADD R13, R25, 0x1, R113 ;  /* 0x00000001190d7824 */ /* 0x000fe200078e0271 */
[----:B------:R-:W-:Y:S01]  /*2790*/  SHF.R.S32.HI R25, RZ, 0x4, R26 ;  /* 0x00000004ff197819 */ /* 0x000fe2000001141a */
[----:B------:R-:W-:-:S02]  /*27a0*/  IMAD.IADD R14, R109, 0x1, R27 ;  /* 0x000000016d0e7824 */ /* 0x000fc400078e021b */
[----:B------:R-:W-:Y:S01]  /*27b0*/  IMAD.IADD R15, R27, 0x1, R107 ;  /* 0x000000011b0f7824 */ /* 0x000fe200078e026b */
[----:B------:R-:W-:Y:S01]  /*27c0*/  SHF.R.S32.HI R27, RZ, 0x4, R28 ;  /* 0x00000004ff1b7819 */ /* 0x000fe2000001141c */
[----:B------:R-:W-:Y:S01]  /*27d0*/  IMAD.WIDE.U32 R110, R110, 0xa0, RZ ;  /* 0x000000a06e6e7825 */ /* 0x000fe200078e00ff */
[----:B------:R0:W-:Y:S01]  /*27e0*/  STL [R1+0x24], R32 ;  /* 0x0000242001007387 */ /* 0x0001e20000100800 */
[----:B------:R-:W-:Y:S02]  /*27f0*/  LOP3.LUT R21, R21, 0xfffffff0, RZ, 0xc0, !PT ;  /* 0xfffffff015157812 */ /* 0x000fe400078ec0ff */
[----:B------:R-:W-:Y:S02]  /*2800*/  LOP3.LUT R26, R26, 0xfffffff0, RZ, 0xc0, !PT ;  /* 0xfffffff01a1a7812 */ /* 0x000fe400078ec0ff */
[----:B------:R-:W-:Y:S02]  /*2810*/  LOP3.LUT R28, R28, 0xfffffff0, RZ, 0xc0, !PT ;  /* 0xfffffff01c1c7812 */ /* 0x000fe400078ec0ff */
[----:B------:R-:W-:Y:S01]  /*2820*/  LOP3.LUT R35, R38, 0x4, RZ, 0xc0, !PT ;  /* 0x0000000426237812 */ /* 0x000fe200078ec0ff */
[----:B0-----:R-:W-:Y:S01]  /*2830*/  IMAD.IADD R32, R119, 0x1, R33 ;  /* 0x0000000177207824 */ /* 0x001fe200078e0221 */
[----:B------:R-:W-:-:S02]  /*2840*/  LOP3.LUT R33, R34, 0x1, RZ, 0xc0, !PT ;  /* 0x0000000122217812 */ /* 0x000fc400078ec0ff */
[C---:B------:R-:W-:Y:S02]  /*2850*/  LOP3.LUT R34, R38.reuse, 0x2, RZ, 0xc0, !PT ;  /* 0x0000000226227812 */ /* 0x040fe400078ec0ff */
[C---:B------:R-:W-:Y:S02]  /*2860*/  LOP3.LUT R36, R38.reuse, 0x8, RZ, 0xc0, !PT ;  /* 0x0000000826247812 */ /* 0x040fe400078ec0ff */
[----:B------:R-:W-:Y:S02]  /*2870*/  LOP3.LUT R37, R38, 0x10, RZ, 0xc0, !PT ;  /* 0x0000001026257812 */ /* 0x000fe400078ec0ff */
[----:B------:R-:W-:Y:S02]  /*2880*/  IADD3 R127, R111, R127, RZ ;  /* 0x0000007f6f7f7210 */ /* 0x000fe40007ffe0ff */
[----:B------:R-:W-:Y:S02]  /*2890*/  SHF.R.S32.HI R29, RZ, 0x1f, R21 ;  /* 0x0000001fff1d7819 */ /* 0x000fe40000011415 */
[----:B------:R-:W-:-:S02]  /*28a0*/  SHF.R.S32.HI R30, RZ, 0x1f, R26 ;  /* 0x0000001fff1e7819 */ /* 0x000fc4000001141a */
[----:B------:R-:W-:Y:S02]  /*28b0*/  SHF.R.S32.HI R31, RZ, 0x1f, R28 ;  /* 0x0000001fff1f7819 */ /* 0x000fe4000001141c */
[----:B------:R-:W-:-:S07]  /*28c0*/  LOP3.LUT R38, R38, 0x20, RZ, 0xc0, !PT ;  /* 0x0000002026267812 */ /* 0x000fce00078ec0ff */
.L_x_5085:
[----:B--2---:R-:W2:Y:S01]  /*28d0*/  LDL.LU R40, [R1+0x24] ;  /* 0x0000240001287983 */ /* 0x004ea20000300800 */
[----:B0-----:R-:W0:Y:S01]  /*28e0*/  LDC.64 R124, c[0x0][0x2d8] ;  /* 0x0000b600ff7c7b82 */ /* 0x001e220000000a00 */
[----:B-1----:R-:W-:Y:S01]  /*28f0*/  VIADD R47, R24, 0xffffffff ;  /* 0xffffffff182f7836 */ /* 0x002fe20000000000 */
[----:B------:R-:W-:Y:S01]  /*2900*/  LOP3.LUT R41, R228, 0x10, R18, 0xf8, !PT ;  /* 0x00000010e4297812 */ /* 0x000fe200078ef812 */
[----:B------:R-:W-:Y:S05]  /*2910*/  YIELD ;  /* 0x0000000000007946 */ /* 0x000fea0003800000 */
[----:B------:R-:W-:Y:S01]  /*2920*/  SHF.R.S32.HI R45, RZ, 0x1f, R47 ;  /* 0x0000001fff2d7819 */ /* 0x000fe2000001142f */
[-C--:B------:R-:W-:Y:S01]  /*2930*/  IMAD R39, R126, R47.reuse, RZ ;  /* 0x0000002f7e277224 */ /* 0x080fe200078e02ff */
[----:B------:R-:W1:Y:S01]  /*2940*/  LDC R134, c[0x0][0x3d4] ;  /* 0x0000f500ff867b82 */ /* 0x000e620000000800 */
[----:B------:R-:W-:Y:S01]  /*2950*/  IMAD.WIDE.U32 R138, R116, R47, RZ ;  /* 0x0000002f748a7225 */ /* 0x000fe200078e00ff */
[----:B------:R-:W-:Y:S01]  /*2960*/  LOP3.LUT R41, R41, R229, RZ, 0x3c, !PT ;  /* 0x000000e529297212 */ /* 0x000fe200078e3cff */
[----:B------:R-:W-:Y:S01]  /*2970*/  BSSY B0, `(.L_x_4986) ;  /* 0x0000d0c000007945 */ /* 0x000fe20003800000 */
[----:B------:R-:W-:Y:S01]  /*2980*/  LOP3.LUT P4, RZ, R235, 0x2, RZ, 0xc0, !PT ;  /* 0x00000002ebff7812 */ /* 0x000fe2000788c0ff */
[----:B------:R-:W-:Y:S01]  /*2990*/  IMAD R39, R45, R116, R39 ;  /* 0x000000742d277224 */ /* 0x000fe200078e0227 */
[----:B------:R-:W-:-:S02]  /*29a0*/  IADD3 R49, P2, P3, R3, R138, R130 ;  /* 0x0000008a03317210 */ /* 0x000fc40007b5e082 */
[----:B------:R-:W-:Y:S01]  /*29b0*/  IADD3 R41, R230, R41, RZ ;  /* 0x00000029e6297210 */ /* 0x000fe20007ffe0ff */
[----:B------:R-:W-:-:S04]  /*29c0*/  IMAD.IADD R99, R139, 0x1, R39 ;  /* 0x000000018b637824 */ /* 0x000fc800078e0227 */
[----:B------:R-:W-:Y:S01]  /*29d0*/  IMAD R39, R17, 0x7800, R41 ;  /* 0x0000780011277824 */ /* 0x000fe200078e0229 */
[----:B------:R-:W-:Y:S02]  /*29e0*/  IADD3.X R24, R4, R99, R129, P2, P3 ;  /* 0x0000006304187210 */ /* 0x000fe400017e6481 */
[-C--:B0-----:R-:W-:Y:S01]  /*29f0*/  IADD3 R50, P2, P3, R138, R124.reuse, R3 ;  /* 0x0000007c8a327210 */ /* 0x081fe20007b5e003 */
[C---:B------:R-:W-:Y:S02]  /*2a00*/  VIADD R41, R39.reuse, 0x20 ;  /* 0x0000002027297836 */ /* 0x040fe40000000000 */
[----:B------:R-:W-:Y:S01]  /*2a10*/  @P4 VIADD R41, R39, 0xffffffe0 ;  /* 0xffffffe027294836 */ /* 0x000fe20000000000 */
[----:B------:R-:W-:Y:S01]  /*2a20*/  IADD3.X R51, R99, R125, R4, P2, P3 ;  /* 0x0000007d63337210 */ /* 0x000fe200017e6404 */
[----:B------:R-:W-:Y:S01]  /*2a30*/  IMAD.IADD R39, R16, 0x1, R39 ;  /* 0x0000000110277824 */ /* 0x000fe200078e0227 */
        /* <DEDUP_REMOVED lines=8> */
[----:B0-----:R-:W-:Y:S01]  /*2ac0*/  IMAD.IADD R40, R16, 0x1, R41 ;  /* 0x0000000110287824 */ /* 0x001fe200078e0229 */
        /* <DEDUP_REMOVED lines=10> */
[----:B------:R-:W-:Y:S01]  /*2b70*/  IMAD.WIDE.U32 R42, R104, R47, RZ ;  /* 0x0000002f682a7225 */ /* 0x000fe200078e00ff */
[----:B------:R-:W-:-:S03]  /*2b80*/  IADD3 R137, R93, R137, RZ ;  /* 0x000000895d897210 */ /* 0x000fc60007ffe0ff */
        /* <DEDUP_REMOVED lines=70> */
.L_x_4990:
[----:B------:R-:W-:Y:S05]  /*2ff0*/  BSYNC B1 ;  /* 0x0000000000017941 */ /* 0x000fea0003800000 */
.L_x_4989:
[----:B0-----:R-:W-:Y:S01]  /*3000*/  VIADD R44, R23, 0x80 ;  /* 0x00000080172c7836 */ /* 0x001fe20000000000 */
[----:B------:R-:W-:Y:S01]  /*3010*/  BSSY B1, `(.L_x_4991) ;  /* 0x0000032000017945 */ /* 0x000fe20003800000 */
[----:B-----5:R-:W-:Y:S01]  /*3020*/  MOV R147, R76 ;  /* 0x0000004c00937202 */ /* 0x020fe20000000f00 */
[----:B------:R-:W-:Y:S02]  /*3030*/  IMAD.MOV.U32 R150, RZ, RZ, R80 ;  /* 0x000000ffff967224 */ /* 0x000fe400078e0050 */
        /* <DEDUP_REMOVED lines=47> */
.L_x_4992:
[----:B------:R-:W-:Y:S05]  /*3330*/  BSYNC B1 ;  /* 0x0000000000017941 */ /* 0x000fea0003800000 */
.L_x_4991:
[----:B------:R-:W-:Y:S01]  /*3340*/  UISETP.NE.AND UP0, UPT, UR53, 0x3, UPT ;  /* 0x000000033500788c */ /* 0x000fe2000bf05270 */
[----:B------:R-:W-:Y:S01]  /*3350*/  IMAD.MOV.U32 R155, RZ, RZ, R84 ;  /* 0x000000ffff9b7224 */ /* 0x000fe200078e0054 */
[----:B------:R-:W-:Y:S01]  /*3360*/  MOV R159, R88 ;  /* 0x00000058009f7202 */ /* 0x000fe20000000f00 */
[----:B------:R-:W-:Y:S01]  /*3370*/  IMAD.MOV.U32 R161, RZ, RZ, R94 ;  /* 0x000000ffffa17224 */ /* 0x000fe200078e005e */
[----:B------:R-:W-:Y:S01]  /*3380*/  MOV R164, R124 ;  /* 0x0000007c00a47202 */ /* 0x000fe20000000f00 */
[----:B------:R-:W-:Y:S01]  /*3390*/  IMAD.MOV.U32 R163, RZ, RZ, R98 ;  /* 0x000000ffffa37224 */ /* 0x000fe200078e0062 */
[----:B------:R-:W-:Y:S01]  /*33a0*/  PLOP3.LUT P2, PT, PT, PT, UP0, 0x80, 0x0 ;  /* 0x000000000000781c */ /* 0x000fe20003f4f008 */
[----:B------:R-:W-:Y:S01]  /*33b0*/  IMAD.MOV.U32 R153, RZ, RZ, R78 ;  /* 0x000000ffff997224 */ /* 0x000fe200078e004e */
[----:B-----5:R-:W-:Y:S01]  /*33c0*/  MOV R137, R58 ;  /* 0x0000003a00897202 */ /* 0x020fe20000000f00 */
        /* <DEDUP_REMOVED lines=17> */
.L_x_4993:
[----:B0-----:R-:W-:Y:S01]  /*34e0*/  IMAD R42, R17, 0x8, R16 ;  /* 0x00000008112a7824 */ /* 0x001fe200078e0210 */
[----:B------:R-:W-:Y:S01]  /*34f0*/  SHF.L.U32 R43, R223, 0x1f, RZ ;  /* 0x0000001fdf2b7819 */ /* 0x000fe200000006ff */
[----:B------:R-:W-:Y:S03]  /*3500*/  BSSY B1, `(.L_x_4994) ;  /* 0x0000003000017945 */ /* 0x000fe60003800000 */
[----:B------:R-:W0:Y:S02]  /*3510*/  SYNCS.PHASECHK.TRANS64.TRYWAIT P5, [R42+URZ+0x33490], R43 ;  /* 0x0334902b2a0075a7 */ /* 0x000e2400080a017f */
[----:B0-----:R-:W-:Y:S05]  /*3520*/  @!P5 BRA `(.L_x_4995) ;  /* 0x000002ac00b8d947 */ /* 0x001fea0003800000 */
.L_x_5318:
[----:B------:R-:W-:Y:S05]  /*3530*/  BSYNC B1 ;  /* 0x0000000000017941 */ /* 0x000fea0003800000 */
.L_x_4994:
[----:B------:R-:W-:Y:S04]  /*3540*/  BSSY B1, `(.L_x_4996) ;  /* 0x00002c4000017945 */ /* 0x000fe80003800000 */
[----:B------:R-:W-:Y:S05]  /*3550*/  @P3 BRA `(.L_x_4997) ;  /* 0x0000002c00083947 */ /* 0x000fea0003800000 */
[----:B------:R-:W-:Y:S01]  /*3560*/  ISETP.NE.AND P3, PT, R33, RZ, PT ;  /* 0x000000ff2100720c */ /* 0x000fe20003f65270 */
[----:B------:R-:W-:-:S12]  /*3570*/  BSSY B2, `(.L_x_4998) ;  /* 0x0000073000027945 */ /* 0x000fd80003800000 */
[----:B------:R-:W-:Y:S05]  /*3580*/  @!P3 BRA `(.L_x_4999) ;  /* 0x0000000400c4b947 */ /* 0x000fea0003800000 */
        /* <DEDUP_REMOVED lines=15> */
[----:B------:R-:W-:Y:S01]  /*3680*/  IMAD.SHL.U32 R125, R165, 0x100, RZ ;  /* 0x00000100a57d7824 */ /* 0x000fe200078e00ff */
[----:B--2---:R-:W-:Y:S02]  /*3690*/  MOV R124, R44 ;  /* 0x0000002c007c7202 */ /* 0x004fe40000000f00 */
[----:B------:R-:W-:Y:S01]  /*36a0*/  LOP3.LUT R99, R99, 0xff00, R98, 0xf8, !PT ;  /* 0x0000ff0063637812 */ /* 0x000fe200078ef862 */
[----:B------:R-:W-:Y:S01]  /*36b0*/  IMAD.U32 R98, R169, 0x10000, RZ ;  /* 0x00010000a9627824 */ /* 0x000fe200078e00ff */
[----:B------:R-:W-:Y:S01]  /*36c0*/  LOP3.LUT R166, R166, 0xff00, R125, 0xf8, !PT ;  /* 0x0000ff00a6a67812 */ /* 0x000fe200078ef87d */
[----:B------:R-:W-:Y:S01]  /*36d0*/  IMAD.U32 R125, R167, 0x10000, RZ ;  /* 0x00010000a77d7824 */ /* 0x000fe200078e00ff */
[----:B------:R-:W-:-:S02]  /*36e0*/  F2FP.F16.E4M3.UNPACK_B R44, R45 ;  /* 0x0000002dff2c723e */ /* 0x000fc400020006ff */
[-C--:B------:R-:W-:Y:S02]  /*36f0*/  F2FP.F16.E4M3.UNPACK_B R165, R164.reuse.H1 ;  /* 0x000000a4ffa5723e */ /* 0x080fe400030006ff */
[----:B------:R-:W-:Y:S02]  /*3700*/  LOP3.LUT R98, R99, 0xff0000, R98, 0xf8, !PT ;  /* 0x00ff000063627812 */ /* 0x000fe400078ef862 */
[----:B------:R-:W-:Y:S01]  /*3710*/  LOP3.LUT R99, R166, 0xff0000, R125, 0xf8, !PT ;  /* 0x00ff0000a6637812 */ /* 0x000fe200078ef87d */
[--C-:B------:R-:W-:Y:S01]  /*3720*/  HADD2.F32 R125, -RZ, R44.reuse.H1_H1 ;  /* 0x3000002cff7d7230 */ /* 0x100fe20000004100 */
[----:B------:R-:W-:Y:S01]  /*3730*/  F2FP.F16.E4M3.UNPACK_B R167, R163.H1 ;  /* 0x000000a3ffa7723e */ /* 0x000fe200030006ff */
[--C-:B------:R-:W-:Y:S01]  /*3740*/  HADD2.F32 R169, -RZ, R165.reuse.H0_H0 ;  /* 0x200000a5ffa97230 */ /* 0x100fe20000004100 */
[----:B------:R-:W-:Y:S01]  /*3750*/  F2FP.F16.E4M3.UNPACK_B R45, R45.H1 ;  /* 0x0000002dff2d723e */ /* 0x000fe200030006ff */
[----:B------:R-:W-:Y:S01]  /*3760*/  HADD2.F32 R44, -RZ, R44.H0_H0 ;  /* 0x2000002cff2c7230 */ /* 0x000fe20000004100 */
[----:B------:R-:W-:Y:S01]  /*3770*/  F2FP.F16.E4M3.UNPACK_B R164, R164 ;  /* 0x000000a4ffa4723e */ /* 0x000fe200020006ff */
[----:B------:R-:W-:-:S02]  /*3780*/  HADD2.F32 R170, -RZ, R165.H1_H1 ;  /* 0x300000a5ffaa7230 */ /* 0x000fc40000004100 */
[CC--:B------:R-:W-:Y:S01]  /*3790*/  FMUL.FTZ R171, R125.reuse, R169.reuse ;  /* 0x000000a97dab7220 */ /* 0x0c0fe20000410000 */
[----:B------:R-:W-:Y:S02]  /*37a0*/  HADD2.F32 R168, -RZ, R167.H0_H0 ;  /* 0x200000a7ffa87230 */ /* 0x000fe40000004100 */
[----:B------:R-:W-:Y:S01]  /*37b0*/  FMUL.FTZ R172, R44, R169 ;  /* 0x000000a92cac7220 */ /* 0x000fe20000410000 */
[--C-:B------:R-:W-:Y:S01]  /*37c0*/  HADD2.F32 R166, -RZ, R45.reuse.H1_H1 ;  /* 0x3000002dffa67230 */ /* 0x100fe20000004100 */
[----:B------:R-:W-:Y:S01]  /*37d0*/  F2FP.F16.E4M3.UNPACK_B R173, R99.H1 ;  /* 0x00000063ffad723e */ /* 0x000fe200030006ff */
        /* <DEDUP_REMOVED lines=12> */
[----:B------:R-:W-:-:S02]  /*38a0*/  HADD2.F32 R168, -RZ, R164.H0_H0 ;  /* 0x200000a4ffa87230 */ /* 0x000fc40000004100 */
[--C-:B------:R-:W-:Y:S02]  /*38b0*/  HADD2.F32 R164, -RZ, R125.reuse.H0_H0 ;  /* 0x2000007dffa47230 */ /* 0x100fe40000004100 */
[----:B------:R-:W-:Y:S02]  /*38c0*/  HADD2.F32 R165, -RZ, R125.H1_H1 ;  /* 0x3000007dffa57230 */ /* 0x000fe40000004100 */
[--C-:B------:R-:W-:Y:S02]  /*38d0*/  HADD2.F32 R163, -RZ, R124.reuse.H1_H1 ;  /* 0x3000007cffa37230 */ /* 0x100fe40000004100 */
[-C--:B------:R-:W-:Y:S01]  /*38e0*/  FMUL.FTZ R172, R164, R167.reuse ;  /* 0x000000a7a4ac7220 */ /* 0x080fe20000410000 */
        /* <DEDUP_REMOVED lines=10> */
[----:B------:R-:W-:Y:S01]  /*3990*/  F2FP.F16.E4M3.UNPACK_B R166, R47.H1 ;  /* 0x0000002fffa6723e */ /* 0x000fe200030006ff */
[----:B------:R-:W-:Y:S01]  /*39a0*/  HADD2.F32 R170, -RZ, R173.H1_H1 ;  /* 0x300000adffaa7230 */ /* 0x000fe20000004100 */
[----:B------:R-:W-:-:S02]  /*39b0*/  F2FP.SATFINITE.E4M3.F32.PACK_AB_MERGE_C R164, R165, R164, RZ ;  /* 0x000000a4a5a4723e */ /* 0x000fc400048070ff */
        /* <DEDUP_REMOVED lines=9> */
[----:B------:R-:W-:Y:S02]  /*3a50*/  HADD2.F32 R165, -RZ, R165.H0_H0 ;  /* 0x200000a5ffa57230 */ /* 0x000fe40000004100 */
[----:B------:R-:W-:Y:S01]  /*3a60*/  FMUL.FTZ R98, R166, R170 ;  /* 0x000000aaa6627220 */ /* 0x000fe20000410000 */
[----:B------:R-:W-:-:S02]  /*3a70*/  HADD2.F32 R171, -RZ, R169.H1_H1 ;  /* 0x300000a9ffab7230 */ /* 0x000fc40000004100 */
        /* <DEDUP_REMOVED lines=32> */
.L_x_5001:
[----:B------:R-:W-:Y:S05]  /*3c80*/  BSYNC B3 ;  /* 0x0000000000037941 */ /* 0x000fea0003800000 */
.L_x_5000:
[----:B--2---:R1:W-:Y:S02]  /*3c90*/  STG.E.128 desc[UR54][R50.64], R44 ;  /* 0x0000002c32007986 */ /* 0x0043e4000c101d36 */
.L_x_4999:
[----:B------:R-:W-:Y:S05]  /*3ca0*/  BSYNC B2 ;  /* 0x0000000000027941 */ /* 0x000fea0003800000 */
.L_x_4998:
[----:B------:R-:W-:Y:S01]  /*3cb0*/  ISETP.NE.AND P3, PT, R34, RZ, PT ;  /* 0x000000ff2200720c */ /* 0x000fe20003f65270 */
[----:B------:R-:W-:-:S12]  /*3cc0*/  BSSY B2, `(.L_x_5002) ;  /* 0x0000074000027945 */ /* 0x000fd80003800000 */
[----:B------:R-:W-:Y:S05]  /*3cd0*/  @!P3 BRA `(.L_x_5003) ;  /* 0x0000000400c8b947 */ /* 0x000fea0003800000 */
[----:B-1----:R1:W2:Y:S01]  /*3ce0*/  LDS.128 R44, [R40+0x24200] ;  /* 0x02420000282c7984 */ /* 0x0022a20000000c00 */
[----:B------:R-:W-:Y:S01]  /*3cf0*/  VIADD R99, R19, 0x10 ;  /* 0x0000001013637836 */ /* 0x000fe20000000000 */
[----:B------:R-:W-:Y:S04]  /*3d00*/  BSSY B3, `(.L_x_5004) ;  /* 0x000006e000037945 */ /* 0x000fe80003800000 */
[----:B------:R-:W-:-:S13]  /*3d10*/  ISETP.GE.AND P3, PT, R99, R134, PT ;  /* 0x000000866300720c */ /* 0x000fda0003f66270 */
[----:B-1----:R-:W-:Y:S05]  /*3d20*/  @P3 BRA `(.L_x_5005) ;  /* 0x0000000400ac3947 */ /* 0x002fea0003800000 */
        /* <DEDUP_REMOVED lines=12> */
[----:B------:R-:W-:Y:S01]  /*3df0*/  SHF.L.U32 R124, R124, 0x10, RZ ;  /* 0x000000107c7c7819 */ /* 0x000fe200000006ff */
[----:B--2---:R-:W-:Y:S01]  /*3e00*/  IMAD.MOV.U32 R96, RZ, RZ, R44 ;  /* 0x000000ffff607224 */ /* 0x004fe200078e002c */
[----:B------:R-:W-:Y:S01]  /*3e10*/  LOP3.LUT R94, R94, 0xff00, R95, 0xf8, !PT ;  /* 0x0000ff005e5e7812 */ /* 0x000fe200078ef85f */
[----:B------:R-:W-:Y:S01]  /*3e20*/  IMAD.U32 R95, R99, 0x10000, RZ ;  /* 0x00010000635f7824 */ /* 0x000fe200078e00ff */
[----:B------:R-:W-:-:S02]  /*3e30*/  LOP3.LUT R97, R97, 0xff00, R98, 0xf8, !PT ;  /* 0x0000ff0061617812 */ /* 0x000fc400078ef862 */
[----:B------:R-:W-:Y:S02]  /*3e40*/  F2FP.F16.E4M3.UNPACK_B R44, R45 ;  /* 0x0000002dff2c723e */ /* 0x000fe400020006ff */
[-C--:B------:R-:W-:Y:S02]  /*3e50*/  F2FP.F16.E4M3.UNPACK_B R98, R162.reuse.H1 ;  /* 0x000000a2ff62723e */ /* 0x080fe400030006ff */
[----:B------:R-:W-:Y:S02]  /*3e60*/  LOP3.LUT R94, R94, 0xff0000, R95, 0xf8, !PT ;  /* 0x00ff00005e5e7812 */ /* 0x000fe400078ef85f */
[----:B------:R-:W-:Y:S01]  /*3e70*/  LOP3.LUT R95, R97, 0xff0000, R124, 0xf8, !PT ;  /* 0x00ff0000615f7812 */ /* 0x000fe200078ef87c */
[----:B------:R-:W-:Y:S01]  /*3e80*/  HADD2.F32 R97, -RZ, R44.H1_H1 ;  /* 0x3000002cff617230 */ /* 0x000fe20000004100 */
[----:B------:R-:W-:Y:S01]  /*3e90*/  F2FP.F16.E4M3.UNPACK_B R124, R161.H1 ;  /* 0x000000a1ff7c723e */ /* 0x000fe200030006ff */
[----:B------:R-:W-:Y:S01]  /*3ea0*/  HADD2.F32 R163, -RZ, R98.H0_H0 ;  /* 0x20000062ffa37230 */ /* 0x000fe20000004100 */
[----:B------:R-:W-:Y:S01]  /*3eb0*/  F2FP.F16.E4M3.UNPACK_B R45, R45.H1 ;  /* 0x0000002dff2d723e */ /* 0x000fe200030006ff */
[----:B------:R-:W-:Y:S01]  /*3ec0*/  HADD2.F32 R44, -RZ, R44.H0_H0 ;  /* 0x2000002cff2c7230 */ /* 0x000fe20000004100 */
[----:B------:R-:W-:Y:S01]  /*3ed0*/  F2FP.F16.E4M3.UNPACK_B R162, R162 ;  /* 0x000000a2ffa2723e */ /* 0x000fe200020006ff */
        /* <DEDUP_REMOVED lines=40> */
[--C-:B------:R-:W-:Y:S01]  /*4160*/  HADD2.F32 R168, -RZ, R166.reuse.H1_H1 ;  /* 0x300000a6ffa87230 */ /* 0x100fe20000004100 */
[----:B------:R-:W-:Y:S01]  /*4170*/  F2FP.F16.E4M3.UNPACK_B R124, R46.H1 ;  /* 0x0000002eff7c723e */ /* 0x000fe200030006ff */
[----:B------:R-:W-:Y:S01]  /*4180*/  HADD2.F32 R166, -RZ, R166.H0_H0 ;  /* 0x200000a6ffa67230 */ /* 0x000fe20000004100 */
[----:B------:R-:W-:Y:S01]  /*4190*/  F2FP.F16.E4M3.UNPACK_B R165, R95 ;  /* 0x0000005fffa5723e */ /* 0x000fe200020006ff */
[----:B------:R-:W-:-:S02]  /*41a0*/  HADD2.F32 R164, -RZ, R163.H1_H1 ;  /* 0x300000a3ffa47230 */ /* 0x000fc40000004100 */
[-C--:B------:R-:W-:Y:S01]  /*41b0*/  FMUL.FTZ R94, R125, R168.reuse ;  /* 0x000000a87d5e7220 */ /* 0x080fe20000410000 */
[--C-:B------:R-:W-:Y:S02]  /*41c0*/  HADD2.F32 R95, -RZ, R124.reuse.H1_H1 ;  /* 0x3000007cff5f7230 */ /* 0x100fe40000004100 */
[C---:B------:R-:W-:Y:S01]  /*41d0*/  FMUL.FTZ R170, R161.reuse, R168 ;  /* 0x000000a8a1aa7220 */ /* 0x040fe20000410000 */
[--C-:B------:R-:W-:Y:S02]  /*41e0*/  HADD2.F32 R167, -RZ, R165.reuse.H1_H1 ;  /* 0x300000a5ffa77230 */ /* 0x100fe40000004100 */
        /* <DEDUP_REMOVED lines=8> */
[----:B------:R-:W-:Y:S01]  /*4270*/  FFMA.FTZ R161, R124, R94, -R161 ;  /* 0x0000005e7ca17223 */ /* 0x000fe200000108a1 */
[----:B------:R-:W-:Y:S01]  /*4280*/  FFMA.FTZ R170, R125, R164, R170 ;  /* 0x000000a47daa7223 */ /* 0x000fe200000100aa */
[----:B------:R-:W-:Y:S01]  /*4290*/  FFMA.FTZ R168, R95, R94, R168 ;  /* 0x0000005e5fa87223 */ /* 0x000fe200000100a8 */
[--C-:B------:R-:W-:Y:S01]  /*42a0*/  HADD2.F32 R94, -RZ, R47.reuse.H0_H0 ;  /* 0x2000002fff5e7230 */ /* 0x100fe20000004100 */
[----:B------:R-:W-:Y:S01]  /*42b0*/  F2FP.SATFINITE.E4M3.F32.PACK_AB_MERGE_C R45, R45, R44, R98 ;  /* 0x0000002c2d2d723e */ /* 0x000fe20004807062 */
[----:B------:R-:W-:Y:S01]  /*42c0*/  HADD2.F32 R95, -RZ, R47.H1_H1 ;  /* 0x3000002fff5f7230 */ /* 0x000fe20000004100 */
[----:B------:R-:W-:Y:S01]  /*42d0*/  F2FP.SATFINITE.E4M3.F32.PACK_AB_MERGE_C R169, R170, R169, RZ ;  /* 0x000000a9aaa9723e */ /* 0x000fe200048070ff */
[--C-:B------:R-:W-:Y:S01]  /*42e0*/  HADD2.F32 R47, -RZ, R46.reuse.H0_H0 ;  /* 0x2000002eff2f7230 */ /* 0x100fe20000004100 */
[----:B------:R-:W-:Y:S01]  /*42f0*/  F2FP.SATFINITE.E4M3.F32.PACK_AB_MERGE_C R161, R168, R161, RZ ;  /* 0x000000a1a8a1723e */ /* 0x000fe200048070ff */
[----:B------:R-:W-:Y:S02]  /*4300*/  HADD2.F32 R46, -RZ, R46.H1_H1 ;  /* 0x3000002eff2e7230 */ /* 0x000fe40000004100 */
[----:B------:R-:W-:Y:S01]  /*4310*/  FMUL.FTZ R125, R95, R166 ;  /* 0x000000a65f7d7220 */ /* 0x000fe20000410000 */
[----:B------:R-:W-:-:S02]  /*4320*/  HADD2.F32 R163, -RZ, R163.H0_H0 ;  /* 0x200000a3ffa37230 */ /* 0x000fc40000004100 */
        /* <DEDUP_REMOVED lines=8> */
[----:B------:R-:W-:Y:S02]  /*43b0*/  F2FP.SATFINITE.E4M3.F32.PACK_AB_MERGE_C R44, R97, R96, R99 ;  /* 0x00000060612c723e */ /* 0x000fe40004807063 */
[----:B------:R-:W-:-:S02]  /*43c0*/  F2FP.SATFINITE.E4M3.F32.PACK_AB_MERGE_C R47, R166, R125, R169 ;  /* 0x0000007da62f723e */ /* 0x000fc400048070a9 */
[----:B------:R-:W-:-:S07]  /*43d0*/  F2FP.SATFINITE.E4M3.F32.PACK_AB_MERGE_C R46, R165, R124, R161 ;  /* 0x0000007ca52e723e */ /* 0x000fce00048070a1 */
.L_x_5005:
[----:B------:R-:W-:Y:S05]  /*43e0*/  BSYNC B3 ;  /* 0x0000000000037941 */ /* 0x000fea0003800000 */
.L_x_5004:
[----:B--2---:R2:W-:Y:S02]  /*43f0*/  STG.E.128 desc[UR54][R50.64+0x20], R44 ;  /* 0x0000202c32007986 */ /* 0x0045e4000c101d36 */
.L_x_5003:
[----:B------:R-:W-:Y:S05]  /*4400*/  BSYNC B2 ;  /* 0x0000000000027941 */ /* 0x000fea0003800000 */
.L_x_5002:
[----:B------:R-:W-:Y:S01]  /*4410*/  ISETP.NE.AND P3, PT, R35, RZ, PT ;  /* 0x000000ff2300720c */ /* 0x000fe20003f65270 */
[----:B------:R-:W-:-:S12]  /*4420*/  BSSY B2, `(.L_x_5006) ;  /* 0x0000075000027945 */ /* 0x000fd80003800000 */
[----:B------:R-:W-:Y:S05]  /*4430*/  @!P3 BRA `(.L_x_5007) ;  /* 0x0000000400ccb947 */ /* 0x000fea0003800000 */
[----:B-12---:R1:W2:Y:S01]  /*4440*/  LDS.128 R44, [R39+0x26a00] ;  /* 0x026a0000272c7984 */ /* 0x0062a20000000c00 */
        /* <DEDUP_REMOVED lines=10> */
[--C-:B------:R-:W-:Y:S01]  /*44f0*/  SHF.R.U32.HI R90, RZ, 0x18, R91.reuse ;  /* 0x00000018ff5a7819 */ /* 0x100fe2000001165b */
[----:B------:R-:W-:Y:S01]  /*4500*/  IMAD.SHL.U32 R94, R94, 0x100, RZ ;  /* 0x000001005e5e7824 */ /* 0x000fe200078e00ff */
[----:B------:R-:W-:Y:S02]  /*4510*/  SHF.R.U32.HI R97, RZ, 0x10, R91 ;  /* 0x00000010ff617819 */ /* 0x000fe4000001165b */
[----:B------:R-:W-:Y:S01]  /*4520*/  PRMT R91, R95, 0x654, R88 ;  /* 0x000006545f5b7816 */ /* 0x000fe20000000058 */
[----:B------:R-:W-:Y:S01]  /*4530*/  IMAD.SHL.U32 R88, R96, 0x100, RZ ;  /* 0x0000010060587824 */ /* 0x000fe200078e00ff */
[----:B------:R-:W-:Y:S01]  /*4540*/  PRMT R95, R90, 0x654, R89 ;  /* 0x000006545a5f7816 */ /* 0x000fe20000000059 */
[----:B--2---:R-:W-:Y:S02]  /*4550*/  IMAD.MOV.U32 R89, RZ, RZ, R45 ;  /* 0x000000ffff597224 */ /* 0x004fe400078e002d */
[----:B------:R-:W-:Y:S01]  /*4560*/  IMAD.U32 R45, R98, 0x10000, RZ ;  /* 0x00010000622d7824 */ /* 0x000fe200078e00ff */
[----:B------:R-:W-:Y:S01]  /*4570*/  LOP3.LUT R88, R91, 0xff00, R88, 0xf8, !PT ;  /* 0x0000ff005b587812 */ /* 0x000fe200078ef858 */
[----:B------:R-:W-:Y:S01]  /*4580*/  IMAD.MOV.U32 R90, RZ, RZ, R44 ;  /* 0x000000ffff5a7224 */ /* 0x000fe200078e002c */
[----:B------:R-:W-:Y:S01]  /*4590*/  LOP3.LUT R96, R95, 0xff00, R94, 0xf8, !PT ;  /* 0x0000ff005f607812 */ /* 0x000fe200078ef85e */
[----:B------:R-:W-:Y:S01]  /*45a0*/  IMAD.U32 R91, R97, 0x10000, RZ ;  /* 0x00010000615b7824 */ /* 0x000fe200078e00ff */
[----:B------:R-:W-:-:S02]  /*45b0*/  F2FP.F16.E4M3.UNPACK_B R94, R160.H1 ;  /* 0x000000a0ff5e723e */ /* 0x000fc400030006ff */
[----:B------:R-:W-:Y:S02]  /*45c0*/  F2FP.F16.E4M3.UNPACK_B R44, R89 ;  /* 0x00000059ff2c723e */ /* 0x000fe400020006ff */
[----:B------:R-:W-:Y:S01]  /*45d0*/  LOP3.LUT R45, R88, 0xff0000, R45, 0xf8, !PT ;  /* 0x00ff0000582d7812 */ /* 0x000fe200078ef82d */
[----:B------:R-:W-:Y:S01]  /*45e0*/  HADD2.F32 R98, -RZ, R94.H0_H0 ;  /* 0x2000005eff627230 */ /* 0x000fe20000004100 */
        /* <DEDUP_REMOVED lines=23> */
[----:B------:R-:W-:-:S02]  /*4760*/  HADD2.F32 R96, -RZ, R91.H1_H1 ;  /* 0x3000005bff607230 */ /* 0x000fc40000004100 */
[----:B------:R-:W-:Y:S01]  /*4770*/  HADD2.F32 R95, -RZ, R91.H0_H0 ;  /* 0x2000005bff5f7230 */ /* 0x000fe20000004100 */
[----:B------:R-:W-:Y:S01]  /*4780*/  F2FP.SATFINITE.E4M3.F32.PACK_AB_MERGE_C R165, R162, R125, RZ ;  /* 0x0000007da2a5723e */ /* 0x000fe200048070ff */
[--C-:B------:R-:W-:Y:S02]  /*4790*/  HADD2.F32 R91, -RZ, R90.reuse.H0_H0 ;  /* 0x2000005aff5b7230 */ /* 0x100fe40000004100 */
[-C--:B------:R-:W-:Y:S01]  /*47a0*/  FMUL.FTZ R124, R96, R97.reuse ;  /* 0x00000061607c7220 */ /* 0x080fe20000410000 */
[----:B------:R-:W-:Y:S02]  /*47b0*/  HADD2.F32 R94, -RZ, R90.H1_H1 ;  /* 0x3000005aff5e7230 */ /* 0x000fe40000004100 */
[----:B------:R-:W-:Y:S01]  /*47c0*/  FMUL.FTZ R99, R95, R97 ;  /* 0x000000615f637220 */ /* 0x000fe20000410000 */
[----:B------:R-:W-:Y:S01]  /*47d0*/  HADD2.F32 R90, -RZ, R159.H1_H1 ;  /* 0x3000009fff5a7230 */ /* 0x000fe20000004100 */
[----:B------:R-:W-:Y:S01]  /*47e0*/  F2FP.F16.E4M3.UNPACK_B R125, R88.H1 ;  /* 0x00000058ff7d723e */ /* 0x000fe200030006ff */
[----:B------:R-:W-:-:S02]  /*47f0*/  HADD2.F32 R160, -RZ, R160.H0_H0 ;  /* 0x200000a0ffa07230 */ /* 0x000fc40000004100 */
[----:B------:R-:W-:Y:S02]  /*4800*/  HADD2.F32 R159, -RZ, R159.H0_H0 ;  /* 0x2000009fff9f7230 */ /* 0x000fe40000004100 */
[-C--:B------:R-:W-:Y:S01]  /*4810*/  FFMA.FTZ R124, R95, R90.reuse, -R124 ;  /* 0x0000005a5f7c7223 */ /* 0x080fe2000001087c */
[----:B------:R-:W-:Y:S01]  /*4820*/  FFMA.FTZ R99, R96, R90, R99 ;  /* 0x0000005a60637223 */ /* 0x000fe20000010063 */
[CC--:B------:R-:W-:Y:S01]  /*4830*/  FMUL.FTZ R98, R94.reuse, R160.reuse ;  /* 0x000000a05e627220 */ /* 0x0c0fe20000410000 */
[----:B------:R-:W-:Y:S01]  /*4840*/  F2FP.F16.E4M3.UNPACK_B R95, R47.H1 ;  /* 0x0000002fff5f723e */ /* 0x000fe200030006ff */
[C---:B------:R-:W-:Y:S01]  /*4850*/  FMUL.FTZ R97, R91.reuse, R160 ;  /* 0x000000a05b617220 */ /* 0x040fe20000410000 */
[----:B------:R-:W-:Y:S02]  /*4860*/  HADD2.F32 R160, -RZ, R125.H1_H1 ;  /* 0x3000007dffa07230 */ /* 0x000fe40000004100 */
[-C--:B------:R-:W-:Y:S01]  /*4870*/  FFMA.FTZ R90, R91, R159.reuse, -R98 ;  /* 0x0000009f5b5a7223 */ /* 0x080fe20000010862 */
[----:B------:R-:W-:Y:S01]  /*4880*/  F2FP.SATFINITE.E4M3.F32.PACK_AB_MERGE_C R164, R99, R124, RZ ;  /* 0x0000007c63a4723e */ /* 0x000fe200048070ff */
[----:B------:R-:W-:Y:S01]  /*4890*/  FFMA.FTZ R91, R94, R159, R97 ;  /* 0x0000009f5e5b7223 */ /* 0x000fe20000010061 */
[--C-:B------:R-:W-:Y:S01]  /*48a0*/  HADD2.F32 R96, -RZ, R95.reuse.H0_H0 ;  /* 0x2000005fff607230 */ /* 0x100fe20000004100 */
[-C--:B------:R-:W-:Y:S01]  /*48b0*/  F2FP.F16.E4M3.UNPACK_B R98, R45.reuse.H1 ;  /* 0x0000002dff62723e */ /* 0x080fe200030006ff */
[----:B------:R-:W-:Y:S01]  /*48c0*/  HADD2.F32 R95, -RZ, R95.H1_H1 ;  /* 0x3000005fff5f7230 */ /* 0x000fe20000004100 */
[----:B------:R-:W-:Y:S01]  /*48d0*/  F2FP.F16.E4M3.UNPACK_B R94, R46.H1 ;  /* 0x0000002eff5e723e */ /* 0x000fe200030006ff */
[----:B------:R-:W-:Y:S01]  /*48e0*/  HADD2.F32 R125, -RZ, R125.H0_H0 ;  /* 0x2000007dff7d7230 */ /* 0x000fe20000004100 */
[----:B------:R-:W-:Y:S01]  /*48f0*/  F2FP.F16.E4M3.UNPACK_B R124, R88 ;  /* 0x00000058ff7c723e */ /* 0x000fe200020006ff */
[----:B------:R-:W-:Y:S01]  /*4900*/  HADD2.F32 R99, -RZ, R98.H1_H1 ;  /* 0x30000062ff637230 */ /* 0x000fe20000004100 */
[----:B------:R-:W-:Y:S01]  /*4910*/  F2FP.F16.E4M3.UNPACK_B R97, R45 ;  /* 0x0000002dff61723e */ /* 0x000fe200020006ff */
[----:B------:R-:W-:-:S02]  /*4920*/  HADD2.F32 R88, -RZ, R94.H1_H1 ;  /* 0x3000005eff587230 */ /* 0x000fc40000004100 */
[----:B------:R-:W-:Y:S01]  /*4930*/  FMUL.FTZ R45, R95, R160 ;  /* 0x000000a05f2d7220 */ /* 0x000fe20000410000 */
[----:B------:R-:W-:Y:S01]  /*4940*/  HADD2.F32 R159, -RZ, R124.H1_H1 ;  /* 0x3000007cff9f7230 */ /* 0x000fe20000004100 */
[----:B------:R-:W-:Y:S01]  /*4950*/  F2FP.F16.E4M3.UNPACK_B R47, R47 ;  /* 0x0000002fff2f723e */ /* 0x000fe200020006ff */
[----:B------:R-:W-:Y:S02]  /*4960*/  HADD2.F32 R94, -RZ, R94.H0_H0 ;  /* 0x2000005eff5e7230 */ /* 0x000fe40000004100 */
[----:B------:R-:W-:Y:S01]  /*4970*/  FFMA.FTZ R162, R96, R99, -R45 ;  /* 0x0000006360a27223 */ /* 0x000fe2000001082d */
[----:B------:R-:W-:Y:S02]  /*4980*/  HADD2.F32 R45, -RZ, R97.H1_H1 ;  /* 0x30000061ff2d7230 */ /* 0x000fe40000004100 */
[-C--:B------:R-:W-:Y:S01]  /*4990*/  FMUL.FTZ R161, R88, R159.reuse ;  /* 0x0000009f58a17220 */ /* 0x080fe20000410000 */
[----:B------:R-:W-:Y:S01]  /*49a0*/  F2FP.F16.E4M3.UNPACK_B R46, R46 ;  /* 0x0000002eff2e723e */ /* 0x000fe200020006ff */
[----:B------:R-:W-:Y:S01]  /*49b0*/  FMUL.FTZ R159, R94, R159 ;  /* 0x0000009f5e9f7220 */ /* 0x000fe20000410000 */
[----:B------:R-:W-:Y:S01]  /*49c0*/  FMUL.FTZ R160, R96, R160 ;  /* 0x000000a060a07220 */ /* 0x000fe20000410000 */
[----:B------:R-:W-:Y:S01]  /*49d0*/  FFMA.FTZ R161, R94, R45, -R161 ;  /* 0x0000002d5ea17223 */ /* 0x000fe200000108a1 */
[----:B------:R-:W-:-:S02]  /*49e0*/  HADD2.F32 R124, -RZ, R124.H0_H0 ;  /* 0x2000007cff7c7230 */ /* 0x000fc40000004100 */
[----:B------:R-:W-:Y:S01]  /*49f0*/  FFMA.FTZ R96, R88, R45, R159 ;  /* 0x0000002d58607223 */ /* 0x000fe2000001009f */
[--C-:B------:R-:W-:Y:S02]  /*4a00*/  HADD2.F32 R88, -RZ, R47.reuse.H0_H0 ;  /* 0x2000002fff587230 */ /* 0x100fe40000004100 */
[----:B------:R-:W-:Y:S01]  /*4a10*/  FFMA.FTZ R163, R95, R99, R160 ;  /* 0x000000635fa37223 */ /* 0x000fe200000100a0 */
[--C-:B------:R-:W-:Y:S02]  /*4a20*/  HADD2.F32 R45, -RZ, R46.reuse.H0_H0 ;  /* 0x2000002eff2d7230 */ /* 0x100fe40000004100 */
[----:B------:R-:W-:Y:S02]  /*4a30*/  HADD2.F32 R47, -RZ, R47.H1_H1 ;  /* 0x3000002fff2f7230 */ /* 0x000fe40000004100 */
[----:B------:R-:W-:Y:S01]  /*4a40*/  FMUL.FTZ R160, R88, R125 ;  /* 0x0000007d58a07220 */ /* 0x000fe20000410000 */
[----:B------:R-:W-:Y:S02]  /*4a50*/  HADD2.F32 R46, -RZ, R46.H1_H1 ;  /* 0x3000002eff2e7230 */ /* 0x000fe40000004100 */
[----:B------:R-:W-:Y:S01]  /*4a60*/  FMUL.FTZ R95, R45, R124 ;  /* 0x0000007c2d5f7220 */ /* 0x000fe20000410000 */
[----:B------:R-:W-:-:S02]  /*4a70*/  HADD2.F32 R98, -RZ, R98.H0_H0 ;  /* 0x20000062ff627230 */ /* 0x000fc40000004100 */
[C---:B------:R-:W-:Y:S01]  /*4a80*/  FMUL.FTZ R99, R47.reuse, R125 ;  /* 0x0000007d2f637220 */ /* 0x040fe20000410000 */
[----:B------:R-:W-:Y:S02]  /*4a90*/  HADD2.F32 R97, -RZ, R97.H0_H0 ;  /* 0x20000061ff617230 */ /* 0x000fe40000004100 */
[----:B------:R-:W-:Y:S01]  /*4aa0*/  FMUL.FTZ R94, R46, R124 ;  /* 0x0000007c2e5e7220 */ /* 0x000fe20000410000 */
[----:B------:R-:W-:Y:S01]  /*4ab0*/  F2FP.SATFINITE.E4M3.F32.PACK_AB_MERGE_C R96, R96, R161, RZ ;  /* 0x000000a16060723e */ /* 0x000fe200048070ff */
[-C--:B------:R-:W-:Y:S01]  /*4ac0*/  FFMA.FTZ R99, R88, R98.reuse, -R99 ;  /* 0x0000006258637223 */ /* 0x080fe20000010863 */
[----:B------:R-:W-:Y:S01]  /*4ad0*/  FFMA.FTZ R160, R47, R98, R160 ;  /* 0x000000622fa07223 */ /* 0x000fe200000100a0 */
[-C--:B------:R-:W-:Y:S01]  /*4ae0*/  FFMA.FTZ R94, R45, R97.reuse, -R94 ;  /* 0x000000612d5e7223 */ /* 0x080fe2000001085e */
[----:B------:R-:W-:Y:S01]  /*4af0*/  FFMA.FTZ R95, R46, R97, R95 ;  /* 0x000000612e5f7223 */ /* 0x000fe2000001005f */
[----:B------:R-:W-:Y:S02]  /*4b00*/  F2FP.SATFINITE.E4M3.F32.PACK_AB_MERGE_C R162, R163, R162, RZ ;  /* 0x000000a2a3a2723e */ /* 0x000fe400048070ff */
[----:B------:R-:W-:-:S02]  /*4b10*/  F2FP.SATFINITE.E4M3.F32.PACK_AB_MERGE_C R45, R89, R44, R165 ;  /* 0x0000002c592d723e */ /* 0x000fc400048070a5 */
[----:B------:R-:W-:Y:S02]  /*4b20*/  F2FP.SATFINITE.E4M3.F32.PACK_AB_MERGE_C R44, R91, R90, R164 ;  /* 0x0000005a5b2c723e */ /* 0x000fe400048070a4 */
[----:B------:R-:W-:Y:S02]  /*4b30*/  F2FP.SATFINITE.E4M3.F32.PACK_AB_MERGE_C R46, R95, R94, R96 ;  /* 0x0000005e5f2e723e */ /* 0x000fe40004807060 */
[----:B------:R-:W-:-:S07]  /*4b40*/  F2FP.SATFINITE.E4M3.F32.PACK_AB_MERGE_C R47, R160, R99, R162 ;  /* 0x00000063a02f723e */ /* 0x000fce00048070a2 */
.L_x_5009:
[----:B------:R-:W-:Y:S05]  /*4b50*/  BSYNC B3 ;  /* 0x0000000000037941 */ /* 0x000fea0003800000 */
.L_x_5008:
[----:B--2---:R3:W-:Y:S02]  /*4b60*/  STG.E.128 desc[UR54][R50.64+0x40], R44 ;  /* 0x0000402c32007986 */ /* 0x0047e4000c101d36 */
.L_x_5007:
[----:B------:R-:W-:Y:S05]  /*4b70*/  BSYNC B2 ;  /* 0x0000000000027941 */ /* 0x000fea0003800000 */
.L_x_5006:
[----:B------:R-:W-:Y:S01]  /*4b80*/  ISETP.NE.AND P3, PT, R36, RZ, PT ;  /* 0x000000ff2400720c */ /* 0x000fe20003f65270 */
[----:B------:R-:W-:-:S12]  /*4b90*/  BSSY B2, `(.L_x_5010) ;  /* 0x0000074000027945 */ /* 0x000fd80003800000 */
[----:B------:R-:W-:Y:S05]  /*4ba0*/  @!P3 BRA `(.L_x_5011) ;  /* 0x0000000400c8b947 */ /* 0x000fea0003800000 */
[----:B-123--:R1:W2:Y:S01]  /*4bb0*/  LDS.128 R44, [R40+0x26a00] ;  /* 0x026a0000282c7984 */ /* 0x00e2a20000000c00 */
[----:B------:R-:W-:Y:S01]  /*4bc0*/  IADD3 R89, R19, 0x30, RZ ;  /* 0x0000003013597810 */ /* 0x000fe20007ffe0ff */
[----:B------:R-:W-:Y:S03]  /*4bd0*/  BSSY B3, `(.L_x_5012) ;  /* 0x000006e000037945 */ /* 0x000fe60003800000 */
[----:B------:R-:W-:-:S13]  /*4be0*/  ISETP.GE.AND P3, PT, R89, R134, PT ;  /* 0x000000865900720c */ /* 0x000fda0003f66270 */
        /* <DEDUP_REMOVED lines=13> */
[----:B--2---:R-:W-:Y:S01]  /*4cc0*/  IMAD.MOV.U32 R84, RZ, RZ, R44 ;  /* 0x000000ffff547224 */ /* 0x004fe200078e002c */
[----:B------:R-:W-:Y:S01]  /*4cd0*/  F2FP.F16.E4M3.UNPACK_B R44, R45 ;  /* 0x0000002dff2c723e */ /* 0x000fe200020006ff */
[----:B------:R-:W-:Y:S01]  /*4ce0*/  IMAD.U32 R89, R89, 0x10000, RZ ;  /* 0x0001000059597824 */ /* 0x000fe200078e00ff */
[----:B------:R-:W-:Y:S01]  /*4cf0*/  LOP3.LUT R85, R85, 0xff00, R86, 0xf8, !PT ;  /* 0x0000ff0055557812 */ /* 0x000fe200078ef856 */
[----:B------:R-:W-:Y:S01]  /*4d00*/  IMAD.U32 R86, R90, 0x10000, RZ ;  /* 0x000100005a567824 */ /* 0x000fe200078e00ff */
[----:B------:R-:W-:-:S02]  /*4d10*/  LOP3.LUT R88, R87, 0xff00, R88, 0xf8, !PT ;  /* 0x0000ff0057587812 */ /* 0x000fc400078ef858 */
        /* <DEDUP_REMOVED lines=26> */
[--C-:B------:R-:W-:Y:S02]  /*4ec0*/  HADD2.F32 R86, -RZ, R85.reuse.H0_H0 ;  /* 0x20000055ff567230 */ /* 0x100fe40000004100 */
[----:B------:R-:W-:Y:S02]  /*4ed0*/  HADD2.F32 R87, -RZ, R85.H1_H1 ;  /* 0x30000055ff577230 */ /* 0x000fe40000004100 */
[----:B------:R-:W-:Y:S02]  /*4ee0*/  HADD2.F32 R85, -RZ, R84.H0_H0 ;  /* 0x20000054ff557230 */ /* 0x000fe40000004100 */
[-C--:B------:R-:W-:Y:S01]  /*4ef0*/  FMUL.FTZ R96, R86, R89.reuse ;  /* 0x0000005956607220 */ /* 0x080fe20000410000 */
[----:B------:R-:W-:Y:S02]  /*4f00*/  HADD2.F32 R88, -RZ, R155.H1_H1 ;  /* 0x3000009bff587230 */ /* 0x000fe40000004100 */
[----:B------:R-:W-:Y:S01]  /*4f10*/  FMUL.FTZ R91, R87, R89 ;  /* 0x00000059575b7220 */ /* 0x000fe20000410000 */
[----:B------:R-:W-:-:S02]  /*4f20*/  HADD2.F32 R156, -RZ, R156.H0_H0 ;  /* 0x2000009cff9c7230 */ /* 0x000fc40000004100 */
[----:B------:R-:W-:Y:S02]  /*4f30*/  HADD2.F32 R84, -RZ, R84.H1_H1 ;  /* 0x30000054ff547230 */ /* 0x000fe40000004100 */
        /* <DEDUP_REMOVED lines=16> */
[----:B------:R-:W-:Y:S01]  /*5040*/  F2FP.SATFINITE.E4M3.F32.PACK_AB_MERGE_C R155, R124, R99, RZ ;  /* 0x000000637c9b723e */ /* 0x000fe200048070ff */
        /* <DEDUP_REMOVED lines=38> */
.L_x_5013:
[----:B------:R-:W-:Y:S05]  /*52b0*/  BSYNC B3 ;  /* 0x0000000000037941 */ /* 0x000fea0003800000 */
.L_x_5012:
[----:B--2---:R4:W-:Y:S02]  /*52c0*/  STG.E.128 desc[UR54][R50.64+0x60], R44 ;  /* 0x0000602c32007986 */ /* 0x0049e4000c101d36 */
.L_x_5011:
[----:B------:R-:W-:Y:S05]  /*52d0*/  BSYNC B2 ;  /* 0x0000000000027941 */ /* 0x000fea0003800000 */
.L_x_5010:
[----:B------:R-:W-:Y:S01]  /*52e0*/  ISETP.NE.AND P3, PT, R37, RZ, PT ;  /* 0x000000ff2500720c */ /* 0x000fe20003f65270 */
[----:B------:R-:W-:-:S12]  /*52f0*/  BSSY B2, `(.L_x_5014) ;  /* 0x0000074000027945 */ /* 0x000fd80003800000 */
[----:B------:R-:W-:Y:S05]  /*5300*/  @!P3 BRA `(.L_x_5015) ;  /* 0x0000000400c8b947 */ /* 0x000fea0003800000 */
[----:B-1234-:R1:W2:Y:S01]  /*5310*/  LDS.128 R44, [R39+0x29200] ;  /* 0x02920000272c7984 */ /* 0x01e2a20000000c00 */
[----:B------:R-:W-:Y:S01]  /*5320*/  VIADD R85, R19, 0x40 ;  /* 0x0000004013557836 */ /* 0x000fe20000000000 */
[----:B------:R-:W-:Y:S04]  /*5330*/  BSSY B3, `(.L_x_5016) ;  /* 0x000006e000037945 */ /* 0x000fe80003800000 */
[----:B------:R-:W-:-:S13]  /*5340*/  ISETP.GE.AND P3, PT, R85, R134, PT ;  /* 0x000000865500720c */ /* 0x000fda0003f66270 */
        /* <DEDUP_REMOVED lines=8> */
[----:B------:R-:W-:Y:S01]  /*53d0*/  PRMT R84, R84, 0x654, R81 ;  /* 0x0000065454547816 */ /* 0x000fe20000000051 */
[----:B------:R-:W-:Y:S01]  /*53e0*/  IMAD.SHL.U32 R81, R88, 0x100, RZ ;  /* 0x0000010058517824 */ /* 0x000fe200078e00ff */
[----:B------:R-:W-:Y:S02]  /*53f0*/  SHF.R.U32.HI R86, RZ, 0x10, R83 ;  /* 0x00000010ff567819 */ /* 0x000fe40000011653 */
[----:B------:R-:W-:Y:S01]  /*5400*/  PRMT R82, R87, 0x654, R80 ;  /* 0x0000065457527816 */ /* 0x000fe20000000050 */
[----:B--2---:R-:W-:Y:S01]  /*5410*/  IMAD.MOV.U32 R80, RZ, RZ, R44 ;  /* 0x000000ffff507224 */ /* 0x004fe200078e002c */
[----:B------:R-:W-:Y:S02]  /*5420*/  SHF.L.U32 R83, R85, 0x8, RZ ;  /* 0x0000000855537819 */ /* 0x000fe400000006ff */
        /* <DEDUP_REMOVED lines=48> */
[-C--:B------:R-:W-:Y:S01]  /*5730*/  FFMA.FTZ R91, R81, R150.reuse, -R88 ;  /* 0x00000096515b7223 */ /* 0x080fe20000010858 */
        /* <DEDUP_REMOVED lines=45> */
.L_x_5017:
[----:B------:R-:W-:Y:S05]  /*5a10*/  BSYNC B3 ;  /* 0x0000000000037941 */ /* 0x000fea0003800000 */
.L_x_5016:
[----:B--2---:R1:W-:Y:S02]  /*5a20*/  STG.E.128 desc[UR54][R50.64+0x80], R44 ;  /* 0x0000802c32007986 */ /* 0x0043e4000c101d36 */
.L_x_5015:
[----:B------:R-:W-:Y:S05]  /*5a30*/  BSYNC B2 ;  /* 0x0000000000027941 */ /* 0x000fea0003800000 */
.L_x_5014:
[----:B------:R-:W-:-:S13]  /*5a40*/  ISETP.NE.AND P3, PT, R38, RZ, PT ;  /* 0x000000ff2600720c */ /* 0x000fda0003f65270 */
[----:B------:R-:W-:Y:S05]  /*5a50*/  @!P3 BRA `(.L_x_4997) ;  /* 0x0000000400c8b947 */ /* 0x000fea0003800000 */
[----:B-1234-:R1:W2:Y:S01]  /*5a60*/  LDS.128 R44, [R40+0x29200] ;  /* 0x02920000282c7984 */ /* 0x01e2a20000000c00 */
[----:B------:R-:W-:Y:S01]  /*5a70*/  VIADD R81, R19, 0x50 ;  /* 0x0000005013517836 */ /* 0x000fe20000000000 */
[----:B------:R-:W-:Y:S04]  /*5a80*/  BSSY B2, `(.L_x_5018) ;  /* 0x000006e000027945 */ /* 0x000fe80003800000 */
[----:B------:R-:W-:-:S13]  /*5a90*/  ISETP.GE.AND P3, PT, R81, R134, PT ;  /* 0x000000865100720c */ /* 0x000fda0003f66270 */
        /* <DEDUP_REMOVED lines=62> */
[----:B------:R-:W-:Y:S01]  /*5e80*/  FFMA.FTZ R87, R77, R147, -R84 ;  /* 0x000000934d577223 */ /* 0x000fe20000010854 */
        /* <DEDUP_REMOVED lines=45> */
.L_x_5019:
[----:B------:R-:W-:Y:S05]  /*6160*/  BSYNC B2 ;  /* 0x0000000000027941 */ /* 0x000fea0003800000 */
.L_x_5018:
[----:B--2---:R1:W-:Y:S02]  /*6170*/  STG.E.128 desc[UR54][R50.64+0xa0], R44 ;  /* 0x0000a02c32007986 */ /* 0x0043e4000c101d36 */
.L_x_4997:
[----:B------:R-:W-:Y:S05]  /*6180*/  BSYNC B1 ;  /* 0x0000000000017941 */ /* 0x000fea0003800000 */
.L_x_4996:
[----:B------:R-:W-:Y:S05]  /*6190*/  @P4 BRA `(.L_x_5020) ;  /* 0x0000009800244947 */ /* 0x000fea0003800000 */
[----:B------:R-:W-:Y:S01]  /*61a0*/  ISETP.NE.AND P3, PT, R33, RZ, PT ;  /* 0x000000ff2100720c */ /* 0x000fe20003f65270 */
[----:B------:R-:W-:-:S12]  /*61b0*/  BSSY B1, `(.L_x_5021) ;  /* 0x0000073000017945 */ /* 0x000fd80003800000 */
[----:B------:R-:W-:Y:S05]  /*61c0*/  @!P3 BRA `(.L_x_5022) ;  /* 0x0000000400c4b947 */ /* 0x000fea0003800000 */
[----:B-1234-:R1:W2:Y:S01]  /*61d0*/  LDS.128 R44, [R39+0x26200] ;  /* 0x02620000272c7984 */ /* 0x01e2a20000000c00 */
[----:B------:R-:W-:Y:S01]  /*61e0*/  ISETP.GE.AND P3, PT, R19, R134, PT ;  /* 0x000000861300720c */ /* 0x000fe20003f66270 */
[----:B------:R-:W-:-:S12]  /*61f0*/  BSSY B2, `(.L_x_5023) ;  /* 0x000006d000027945 */ /* 0x000fd80003800000 */
        /* <DEDUP_REMOVED lines=12> */
[----:B------:R-:W-:Y:S02]  /*62c0*/  IMAD.SHL.U32 R74, R74, 0x100, RZ ;  /* 0x000001004a4a7824 */ /* 0x000fe400078e00ff */
[----:B------:R-:W-:Y:S01]  /*62d0*/  IMAD.U32 R76, R76, 0x10000, RZ ;  /* 0x000100004c4c7824 */ /* 0x000fe200078e00ff */
[----:B------:R-:W-:Y:S01]  /*62e0*/  LOP3.LUT R51, R51, 0xff00, R72, 0xf8, !PT ;  /* 0x0000ff0033337812 */ /* 0x000fe200078ef848 */
[----:B--2---:R-:W-:Y:S01]  /*62f0*/  IMAD.MOV.U32 R50, RZ, RZ, R44 ;  /* 0x000000ffff327224 */ /* 0x004fe200078e002c */
        /* <DEDUP_REMOVED lines=92> */
.L_x_5024:
[----:B------:R-:W-:Y:S05]  /*68c0*/  BSYNC B2 ;  /* 0x0000000000027941 */ /* 0x000fea0003800000 */
.L_x_5023:
[----:B--2---:R1:W-:Y:S02]  /*68d0*/  STG.E.128 desc[UR54][R48.64], R44 ;  /* 0x0000002c30007986 */ /* 0x0043e4000c101d36 */
.L_x_5022:
[----:B------:R-:W-:Y:S05]  /*68e0*/  BSYNC B1 ;  /* 0x0000000000017941 */ /* 0x000fea0003800000 */
.L_x_5021:
        /* <DEDUP_REMOVED lines=25> */
[-C--:B--2---:R-:W-:Y:S02]  /*6a80*/  F2FP.F16.E4M3.UNPACK_B R50, R45.reuse ;  /* 0x0000002dff32723e */ /* 0x084fe400020006ff */
        /* <DEDUP_REMOVED lines=88> */
.L_x_5028:
[----:B------:R-:W-:Y:S05]  /*7010*/  BSYNC B2 ;  /* 0x0000000000027941 */ /* 0x000fea0003800000 */
.L_x_5027:
[----:B--2---:R1:W-:Y:S02]  /*7020*/  STG.E.128 desc[UR54][R48.64+0x20], R44 ;  /* 0x0000202c30007986 */ /* 0x0043e4000c101d36 */
.L_x_5026:
[----:B------:R-:W-:Y:S05]  /*7030*/  BSYNC B1 ;  /* 0x0000000000017941 */ /* 0x000fea0003800000 */
.L_x_5025:
        /* <DEDUP_REMOVED lines=117> */
.L_x_5032:
[----:B------:R-:W-:Y:S05]  /*7790*/  BSYNC B2 ;  /* 0x0000000000027941 */ /* 0x000fea0003800000 */
.L_x_5031:
[----:B--2---:R1:W-:Y:S02]  /*77a0*/  STG.E.128 desc[UR54][R48.64+0x40], R44 ;  /* 0x0000402c30007986 */ /* 0x0043e4000c101d36 */
.L_x_5030:
[----:B------:R-:W-:Y:S05]  /*77b0*/  BSYNC B1 ;  /* 0x0000000000017941 */ /* 0x000fea0003800000 */
.L_x_5029:
        /* <DEDUP_REMOVED lines=8> */
[--C-:B------:R-:W-:Y:S01]  /*7840*/  SHF.R.U32.HI R68, RZ, 0x10, R61.reuse ;  /* 0x00000010ff447819 */ /* 0x100fe2000001163d */
[----:B--2---:R-:W-:Y:S01]  /*7850*/  IMAD.MOV.U32 R51, RZ, RZ, R46 ;  /* 0x000000ffff337224 */ /* 0x004fe200078e002e */
[----:B------:R-:W-:Y:S01]  /*7860*/  SHF.R.U32.HI R66, RZ, 0x8, R61 ;  /* 0x00000008ff427819 */ /* 0x000fe2000001163d */
[----:B------:R-:W-:Y:S01]  /*7870*/  IMAD.MOV.U32 R60, RZ, RZ, R47 ;  /* 0x000000ffff3c7224 */ /* 0x000fe200078e002f */
[----:B------:R-:W-:Y:S02]  /*7880*/  LOP3.LUT R50, R61, 0xff, RZ, 0xc0, !PT ;  /* 0x000000ff3d327812 */ /* 0x000fe400078ec0ff */
[----:B------:R-:W-:Y:S01]  /*7890*/  SHF.R.U32.HI R67, RZ, 0x18, R61 ;  /* 0x00000018ff437819 */ /* 0x000fe2000001163d */
[----:B------:R-:W-:Y:S01]  /*78a0*/  IMAD.SHL.U32 R46, R66, 0x100, RZ ;  /* 0x00000100422e7824 */ /* 0x000fe200078e00ff */
[----:B------:R-:W-:Y:S02]  /*78b0*/  LOP3.LUT R61, R63, 0xff, RZ, 0xc0, !PT ;  /* 0x000000ff3f3d7812 */ /* 0x000fe400078ec0ff */
[----:B------:R-:W-:-:S02]  /*78c0*/  SHF.R.U32.HI R62, RZ, 0x18, R63 ;  /* 0x00000018ff3e7819 */ /* 0x000fc4000001163f */
[----:B------:R-:W-:Y:S02]  /*78d0*/  SHF.R.U32.HI R64, RZ, 0x8, R63 ;  /* 0x00000008ff407819 */ /* 0x000fe4000001163f */
[----:B------:R-:W-:Y:S02]  /*78e0*/  PRMT R62, R62, 0x654, R61 ;  /* 0x000006543e3e7816 */ /* 0x000fe4000000003d */
[----:B------:R-:W-:Y:S02]  /*78f0*/  SHF.R.U32.HI R65, RZ, 0x10, R63 ;  /* 0x00000010ff417819 */ /* 0x000fe4000001163f */
[----:B------:R-:W-:Y:S02]  /*7900*/  SHF.L.U32 R61, R64, 0x8, RZ ;  /* 0x00000008403d7819 */ /* 0x000fe400000006ff */
        /* <DEDUP_REMOVED lines=96> */
.L_x_5036:
[----:B------:R-:W-:Y:S05]  /*7f10*/  BSYNC B2 ;  /* 0x0000000000027941 */ /* 0x000fea0003800000 */
.L_x_5035:
[----:B--2---:R1:W-:Y:S02]  /*7f20*/  STG.E.128 desc[UR54][R48.64+0x60], R44 ;  /* 0x0000602c30007986 */ /* 0x0043e4000c101d36 */
.L_x_5034:
[----:B------:R-:W-:Y:S05]  /*7f30*/  BSYNC B1 ;  /* 0x0000000000017941 */ /* 0x000fea0003800000 */
.L_x_5033:
        /* <DEDUP_REMOVED lines=117> */
.L_x_5040:
[----:B------:R-:W-:Y:S05]  /*8690*/  BSYNC B2 ;  /* 0x0000000000027941 */ /* 0x000fea0003800000 */
.L_x_5039:
[----:B--2---:R1:W-:Y:S02]  /*86a0*/  STG.E.128 desc[UR54][R48.64+0x80], R44 ;  /* 0x0000802c30007986 */ /* 0x0043e4000c101d36 */
.L_x_5038:
[----:B------:R-:W-:Y:S05]  /*86b0*/  BSYNC B1 ;  /* 0x0000000000017941 */ /* 0x000fea0003800000 */
.L_x_5037:
[----:B------:R-:W-:-:S13]  /*86c0*/  ISETP.NE.AND P3, PT, R38, RZ, PT ;  /* 0x000000ff2600720c */ /* 0x000fda0003f65270 */
        /* <DEDUP_REMOVED lines=13> */
[--C-:B------:R-:W-:Y:S02]  /*87a0*/  SHF.R.U32.HI R53, RZ, 0x8, R55.reuse ;  /* 0x00000008ff357819 */ /* 0x100fe40000011637 */
[----:B------:R-:W-:-:S02]  /*87b0*/  SHF.R.U32.HI R57, RZ, 0x10, R55 ;  /* 0x00000010ff397819 */ /* 0x000fc40000011637 */
[----:B------:R-:W-:Y:S02]  /*87c0*/  LOP3.LUT R54, R55, 0xff0000ff, RZ, 0xc0, !PT ;  /* 0xff0000ff37367812 */ /* 0x000fe400078ec0ff */
[----:B------:R-:W-:Y:S02]  /*87d0*/  SHF.L.U32 R53, R53, 0x8, RZ ;  /* 0x0000000835357819 */ /* 0x000fe400000006ff */
[----:B------:R-:W-:Y:S02]  /*87e0*/  PRMT R47, R59, 0x654, R50 ;  /* 0x000006543b2f7816 */ /* 0x000fe40000000032 */
[----:B------:R-:W-:Y:S01]  /*87f0*/  LOP3.LUT R56, R54, 0xff00, R53, 0xf8, !PT ;  /* 0x0000ff0036387812 */ /* 0x000fe200078ef835 */
[----:B------:R-:W-:Y:S01]  /*8800*/  IMAD.U32 R53, R57, 0x10000, RZ ;  /* 0x0001000039357824 */ /* 0x000fe200078e00ff */
[----:B------:R-:W-:Y:S01]  /*8810*/  LOP3.LUT R50, R47, 0xff00, R46, 0xf8, !PT ;  /* 0x0000ff002f327812 */ /* 0x000fe200078ef82e */
[----:B------:R-:W-:Y:S01]  /*8820*/  IMAD.U32 R47, R58, 0x10000, RZ ;  /* 0x000100003a2f7824 */ /* 0x000fe200078e00ff */
[----:B------:R-:W-:-:S02]  /*8830*/  F2FP.F16.E4M3.UNPACK_B R54, R92.H1 ;  /* 0x0000005cff36723e */ /* 0x000fc400030006ff */
        /* <DEDUP_REMOVED lines=90> */
.L_x_5042:
[----:B------:R-:W-:Y:S05]  /*8de0*/  BSYNC B1 ;  /* 0x0000000000017941 */ /* 0x000fea0003800000 */
.L_x_5041:
[----:B--2---:R1:W-:Y:S01]  /*8df0*/  STG.E.128 desc[UR54][R48.64+0xa0], R44 ;  /* 0x0000a02c30007986 */ /* 0x0043e2000c101d36 */
[----:B------:R-:W-:Y:S05]  /*8e00*/  BRA `(.L_x_5020) ;  /* 0x0000006c00087947 */ /* 0x000fea0003800000 */
.L_x_4988:
        /* <DEDUP_REMOVED lines=54> */
.L_x_5044:
[----:B------:R-:W-:Y:S05]  /*9170*/  BSYNC B1 ;  /* 0x0000000000017941 */ /* 0x000fea0003800000 */
.L_x_5043:
        /* <DEDUP_REMOVED lines=37> */
.L_x_5046:
[----:B------:R-:W-:Y:S05]  /*93d0*/  BSYNC B1 ;  /* 0x0000000000017941 */ /* 0x000fea0003800000 */
.L_x_5045:
        /* <DEDUP_REMOVED lines=26> */
.L_x_5047:
[----:B0-----:R-:W-:Y:S01]  /*9580*/  IMAD R42, R17, 0x8, R16 ;  /* 0x00000008112a7824 */ /* 0x001fe200078e0210 */
[----:B------:R-:W-:Y:S01]  /*9590*/  SHF.L.U32 R43, R223, 0x1f, RZ ;  /* 0x0000001fdf2b7819 */ /* 0x000fe200000006ff */
[----:B------:R-:W0:Y:S01]  /*95a0*/  LDC R151, c[0x0][0x2e4] ;  /* 0x0000b900ff977b82 */ /* 0x000e220000000800 */
[----:B------:R-:W-:Y:S02]  /*95b0*/  BSSY B1, `(.L_x_5048) ;  /* 0x0000004000017945 */ /* 0x000fe40003800000 */
[----:B------:R-:W1:Y:S05]  /*95c0*/  SYNCS.PHASECHK.TRANS64.TRYWAIT P5, [R42+URZ+0x33490], R43 ;  /* 0x0334902b2a0075a7 */ /* 0x000e6a00080a017f */
[----:B------:R-:W2:Y:S01]  /*95d0*/  LDC.64 R136, c[0x0][0x2f0] ;  /* 0x0000bc00ff887b82 */ /* 0x000ea20000000a00 */
[----:B-1----:R-:W-:Y:S05]  /*95e0*/  @!P5 BRA `(.L_x_5049) ;  /* 0x0000024c009cd947 */ /* 0x002fea0003800000 */
.L_x_5319:
[----:B------:R-:W-:Y:S05]  /*95f0*/  BSYNC B1 ;  /* 0x0000000000017941 */ /* 0x000fea0003800000 */
.L_x_5048:
[----:B------:R-:W-:Y:S01]  /*9600*/  BSSY B1, `(.L_x_5050) ;  /* 0x00002ff000017945 */ /* 0x000fe20003800000 */
[----:B0-----:R-:W-:Y:S02]  /*9610*/  IMAD.IADD R152, R151, 0x1, -R122 ;  /* 0x0000000197987824 */ /* 0x001fe400078e0a7a */
[----:B------:R-:W-:Y:S01]  /*9620*/  IMAD.MOV.U32 R139, RZ, RZ, R99 ;  /* 0x000000ffff8b7224 */ /* 0x000fe200078e0063 */
[----:B------:R-:W-:Y:S06]  /*9630*/  @P4 BRA `(.L_x_5051) ;  /* 0x0000002c00ec4947 */ /* 0x000fec0003800000 */
[----:B------:R-:W-:Y:S01]  /*9640*/  ISETP.NE.AND P4, PT, R33, RZ, PT ;  /* 0x000000ff2100720c */ /* 0x000fe20003f85270 */
[-C--:B--2---:R-:W-:Y:S01]  /*9650*/  IMAD.WIDE.U32 R140, R23, R136.reuse, R138 ;  /* 0x00000088178c7225 */ /* 0x084fe200078e008a */
[----:B------:R-:W-:Y:S01]  /*9660*/  SHF.R.S32.HI R92, RZ, 0x1f, R23 ;  /* 0x0000001fff5c7819 */ /* 0x000fe20000011417 */
[----:B------:R-:W-:Y:S04]  /*9670*/  BSSY B2, `(.L_x_5052) ;  /* 0x00000fe000027945 */ /* 0x000fe80003800000 */
[----:B------:R-:W-:-:S04]  /*9680*/  IMAD R92, R92, R136, RZ ;  /* 0x000000885c5c7224 */ /* 0x000fc800078e02ff */
[----:B------:R-:W-:-:S05]  /*9690*/  IMAD R167, R23, R137, R92 ;  /* 0x0000008917a77224 */ /* 0x000fca00078e025c */
[----:B------:R-:W-:Y:S01]  /*96a0*/  IADD3 R167, R167, R141, RZ ;  /* 0x0000008da7a77210 */ /* 0x000fe20007ffe0ff */
[----:B------:R-:W-:Y:S06]  /*96b0*/  @!P4 BRA `(.L_x_5053) ;  /* 0x0000000c00e4c947 */ /* 0x000fec0003800000 */
        /* <DEDUP_REMOVED lines=21> */
[----:B------:R-:W2:Y:S01]  /*9810*/  LDS.128 R96, [R96+0x24200] ;  /* 0x0242000060607984 */ /* 0x000ea20000000c00 */
[----:B------:R-:W-:Y:S05]  /*9820*/  @P4 BRA `(.L_x_5055) ;  /* 0x0000000c005c4947 */ /* 0x000fea0003800000 */
[----:B0-----:R-:W-:Y:S01]  /*9830*/  IMAD.MOV.U32 R52, RZ, RZ, R92 ;  /* 0x000000ffff347224 */ /* 0x001fe200078e005c */
[----:B------:R-:W-:Y:S01]  /*9840*/  F2FP.F16.E4M3.UNPACK_B R181, R180.H1 ;  /* 0x000000b4ffb5723e */ /* 0x000fe200030006ff */
[----:B------:R-:W-:Y:S01]  /*9850*/  IMAD.MOV.U32 R191, RZ, RZ, R94 ;  /* 0x000000ffffbf7224 */ /* 0x000fe200078e005e */
[----:B--2---:R-:W-:Y:S02]  /*9860*/  F2FP.F16.E4M3.UNPACK_B R88, R96.H1 ;  /* 0x00000060ff58723e */ /* 0x004fe400030006ff */
[-C--:B------:R-:W-:Y:S01]  /*9870*/  F2FP.F16.E4M3.UNPACK_B R54, R52.reuse.H1 ;  /* 0x00000034ff36723e */ /* 0x080fe200030006ff */
        /* <DEDUP_REMOVED lines=17> */
[----:B------:R-:W-:Y:S01]  /*9990*/  F2FP.F16.E4M3.UNPACK_B R195, R173.H1 ;  /* 0x000000adffc3723e */ /* 0x000fe200030006ff */
        /* <DEDUP_REMOVED lines=12> */
[----:B------:R-:W-:-:S02]  /*9a60*/  HADD2.F32 R182, -RZ, R181.H0_H0 ;  /* 0x200000b5ffb67230 */ /* 0x000fc40000004100 */
[-C--:B------:R-:W-:Y:S01]  /*9a70*/  FMUL.FTZ R198, R194, R199.reuse ;  /* 0x000000c7c2c67220 */ /* 0x080fe20000410000 */
[----:B------:R-:W-:Y:S02]  /*9a80*/  HADD2.F32 R177, -RZ, R52.H0_H0 ;  /* 0x20000034ffb17230 */ /* 0x000fe40000004100 */
[----:B------:R-:W-:Y:S01]  /*9a90*/  FMUL.FTZ R199, R196, R199 ;  /* 0x000000c7c4c77220 */ /* 0x000fe20000410000 */
[----:B------:R-:W-:Y:S01]  /*9aa0*/  HADD2.F32 R54, -RZ, R88.H0_H0 ;  /* 0x20000058ff367230 */ /* 0x000fe20000004100 */
[----:B------:R-:W-:Y:S01]  /*9ab0*/  F2FP.F16.E4M3.UNPACK_B R98, R98 ;  /* 0x00000062ff62723e */ /* 0x000fe200020006ff */
[----:B------:R-:W-:Y:S02]  /*9ac0*/  HADD2.F32 R180, -RZ, R96.H0_H0 ;  /* 0x20000060ffb47230 */ /* 0x000fe40000004100 */
[-C--:B------:R-:W-:Y:S01]  /*9ad0*/  FMUL.FTZ R183, R177, R182.reuse ;  /* 0x000000b6b1b77220 */ /* 0x080fe20000410000 */
[----:B------:R-:W-:Y:S02]  /*9ae0*/  HADD2.F32 R88, -RZ, R88.H1_H1 ;  /* 0x30000058ff587230 */ /* 0x000fe40000004100 */
[----:B------:R-:W-:Y:S01]  /*9af0*/  FMUL.FTZ R184, R54, R182 ;  /* 0x000000b636b87220 */ /* 0x000fe20000410000 */
[----:B------:R-:W-:-:S02]  /*9b00*/  HADD2.F32 R52, -RZ, R52.H1_H1 ;  /* 0x30000034ff347230 */ /* 0x000fc40000004100 */
[-C--:B------:R-:W-:Y:S01]  /*9b10*/  FFMA.FTZ R54, R54, R180.reuse, R183 ;  /* 0x000000b436367223 */ /* 0x080fe200000100b7 */
[----:B------:R-:W-:Y:S02]  /*9b20*/  HADD2.F32 R183, -RZ, R181.H1_H1 ;  /* 0x300000b5ffb77230 */ /* 0x000fe40000004100 */
[----:B------:R-:W-:Y:S01]  /*9b30*/  FFMA.FTZ R199, R194, R197, R199 ;  /* 0x000000c5c2c77223 */ /* 0x000fe200000100c7 */
[----:B------:R-:W-:Y:S02]  /*9b40*/  HADD2.F32 R94, -RZ, R94.H1_H1 ;  /* 0x3000005eff5e7230 */ /* 0x000fe40000004100 */
[----:B------:R-:W-:Y:S01]  /*9b50*/  FFMA.FTZ R177, R177, R180, -R184 ;  /* 0x000000b4b1b17223 */ /* 0x000fe200000108b8 */
[----:B------:R-:W-:Y:S02]  /*9b60*/  HADD2.F32 R193, -RZ, R193.H1_H1 ;  /* 0x300000c1ffc17230 */ /* 0x000fe40000004100 */
[----:B------:R-:W-:Y:S01]  /*9b70*/  FMUL.FTZ R185, R88, R183 ;  /* 0x000000b758b97220 */ /* 0x000fe20000410000 */
[----:B------:R-:W-:-:S02]  /*9b80*/  HADD2.F32 R181, -RZ, R96.H1_H1 ;  /* 0x30000060ffb57230 */ /* 0x000fc40000004100 */
[C---:B------:R-:W-:Y:S01]  /*9b90*/  FMUL.FTZ R183, R52.reuse, R183 ;  /* 0x000000b734b77220 */ /* 0x040fe20000410000 */
[----:B------:R-:W-:Y:S02]  /*9ba0*/  HADD2.F32 R192, -RZ, R192.H1_H1 ;  /* 0x300000c0ffc07230 */ /* 0x000fe40000004100 */
[CC--:B------:R-:W-:Y:S01]  /*9bb0*/  FMUL.FTZ R194, R193.reuse, R94.reuse ;  /* 0x0000005ec1c27220 */ /* 0x0c0fe20000410000 */
[----:B------:R-:W-:Y:S02]  /*9bc0*/  HADD2.F32 R195, -RZ, R195.H1_H1 ;  /* 0x300000c3ffc37230 */ /* 0x000fe40000004100 */
[-C--:B------:R-:W-:Y:S01]  /*9bd0*/  FFMA.FTZ R96, R52, R181.reuse, -R185 ;  /* 0x000000b534607223 */ /* 0x080fe200000108b9 */
[----:B------:R-:W-:Y:S01]  /*9be0*/  FFMA.FTZ R88, R88, R181, R183 ;  /* 0x000000b558587223 */ /* 0x000fe200000100b7 */
[----:B------:R-:W-:Y:S01]  /*9bf0*/  FMUL.FTZ R94, R192, R94 ;  /* 0x0000005ec05e7220 */ /* 0x000fe20000410000 */
[--C-:B------:R-:W-:Y:S01]  /*9c00*/  SHF.R.U32.HI R180, RZ, 0x10, R53.reuse ;  /* 0x00000010ffb47819 */ /* 0x100fe20000011635 */
[----:B------:R-:W-:Y:S01]  /*9c10*/  FFMA.FTZ R198, R196, R197, -R198 ;  /* 0x000000c5c4c67223 */ /* 0x000fe200000108c6 */
[--C-:B------:R-:W-:Y:S01]  /*9c20*/  SHF.R.U32.HI R181, RZ, 0x8, R53.reuse ;  /* 0x00000008ffb57819 */ /* 0x100fe20000011635 */
[-C--:B------:R-:W-:Y:S01]  /*9c30*/  FFMA.FTZ R94, R193, R195.reuse, R94 ;  /* 0x000000c3c15e7223 */ /* 0x080fe2000001005e */
[----:B------:R-:W-:Y:S01]  /*9c40*/  LOP3.LUT R52, R53, 0xff, RZ, 0xc0, !PT ;  /* 0x000000ff35347812 */ /* 0x000fe200078ec0ff */
[----:B------:R-:W-:Y:S01]  /*9c50*/  FFMA.FTZ R192, R192, R195, -R194 ;  /* 0x000000c3c0c07223 */ /* 0x000fe200000108c2 */
[----:B------:R-:W-:Y:S01]  /*9c60*/  SHF.R.U32.HI R183, RZ, 0x18, R53 ;  /* 0x00000018ffb77819 */ /* 0x000fe20000011635 */
[----:B------:R-:W-:Y:S01]  /*9c70*/  HADD2.F32 R197, -RZ, R174.H0_H0 ;  /* 0x200000aeffc57230 */ /* 0x000fe20000004100 */
[----:B------:R-:W-:Y:S01]  /*9c80*/  F2FP.F16.E4M3.UNPACK_B R191, R191 ;  /* 0x000000bfffbf723e */ /* 0x000fe200020006ff */
[----:B------:R-:W-:Y:S01]  /*9c90*/  HADD2.F32 R193, -RZ, R98.H0_H0 ;  /* 0x20000062ffc17230 */ /* 0x000fe20000004100 */
[--C-:B------:R-:W-:Y:S01]  /*9ca0*/  SHF.R.U32.HI R182, RZ, 0x10, R55.reuse ;  /* 0x00000010ffb67819 */ /* 0x100fe20000011637 */
[----:B------:R-:W-:Y:S01]  /*9cb0*/  IMAD.SHL.U32 R181, R181, 0x100, RZ ;  /* 0x00000100b5b57824 */ /* 0x000fe200078e00ff */
[--C-:B------:R-:W-:Y:S01]  /*9cc0*/  SHF.R.U32.HI R184, RZ, 0x8, R55.reuse ;  /* 0x00000008ffb87819 */ /* 0x100fe20000011637 */
[--C-:B------:R-:W-:Y:S01]  /*9cd0*/  HADD2.F32 R195, -RZ, R191.reuse.H0_H0 ;  /* 0x200000bfffc37230 */ /* 0x100fe20000004100 */
[----:B------:R-:W-:Y:S01]  /*9ce0*/  LOP3.LUT R53, R55, 0xff, RZ, 0xc0, !PT ;  /* 0x000000ff37357812 */ /* 0x000fe200078ec0ff */
[-C--:B------:R-:W-:Y:S01]  /*9cf0*/  FMUL.FTZ R196, R193, R197.reuse ;  /* 0x000000c5c1c47220 */ /* 0x080fe20000410000 */
[----:B------:R-:W-:Y:S01]  /*9d00*/  SHF.R.U32.HI R185, RZ, 0x18, R55 ;  /* 0x00000018ffb97819 */ /* 0x000fe20000011637 */
[----:B------:R-:W-:Y:S01]  /*9d10*/  IMAD.U32 R182, R182, 0x10000, RZ ;  /* 0x00010000b6b67824 */ /* 0x000fe200078e00ff */
[--C-:B------:R-:W-:Y:S01]  /*9d20*/  SHF.R.U32.HI R55, RZ, 0x10, R89.reuse ;  /* 0x00000010ff377819 */ /* 0x100fe20000011659 */
[----:B------:R-:W-:Y:S01]  /*9d30*/  FMUL.FTZ R197, R195, R197 ;  /* 0x000000c5c3c57220 */ /* 0x000fe20000410000 */
[--C-:B------:R-:W-:Y:S01]  /*9d40*/  SHF.R.U32.HI R186, RZ, 0x8, R89.reuse ;  /* 0x00000008ffba7819 */ /* 0x100fe20000011659 */
[----:B------:R-:W-:Y:S01]  /*9d50*/  HADD2.F32 R174, -RZ, R174.H1_H1 ;  /* 0x300000aeffae7230 */ /* 0x000fe20000004100 */
[----:B------:R-:W-:Y:S01]  /*9d60*/  LOP3.LUT R187, R89, 0xff, RZ, 0xc0, !PT ;  /* 0x000000ff59bb7812 */ /* 0x000fe200078ec0ff */
[----:B------:R-:W-:Y:S01]  /*9d70*/  IMAD.U32 R55, R55, 0x10000, RZ ;  /* 0x0001000037377824 */ /* 0x000fe200078e00ff */
[----:B------:R-:W-:Y:S01]  /*9d80*/  SHF.R.U32.HI R190, RZ, 0x18, R89 ;  /* 0x00000018ffbe7819 */ /* 0x000fe20000011659 */
[----:B------:R-:W-:Y:S01]  /*9d90*/  IMAD.SHL.U32 R186, R186, 0x100, RZ ;  /* 0x00000100baba7824 */ /* 0x000fe200078e00ff */
[--C-:B------:R-:W-:Y:S01]  /*9da0*/  SHF.R.U32.HI R188, RZ, 0x8, R91.reuse ;  /* 0x00000008ffbc7819 */ /* 0x100fe2000001165b */
[----:B------:R-:W-:Y:S01]  /*9db0*/  HADD2.F32 R191, -RZ, R191.H1_H1 ;  /* 0x300000bfffbf7230 */ /* 0x000fe20000004100 */
[----:B------:R-:W-:-:S02]  /*9dc0*/  SHF.R.U32.HI R89, RZ, 0x10, R91 ;  /* 0x00000010ff597819 */ /* 0x000fc4000001165b */
[----:B------:R-:W-:Y:S01]  /*9dd0*/  LOP3.LUT R189, R91, 0xff, RZ, 0xc0, !PT ;  /* 0x000000ff5bbd7812 */ /* 0x000fe200078ec0ff */
[----:B------:R-:W-:Y:S01]  /*9de0*/  IMAD.SHL.U32 R188, R188, 0x100, RZ ;  /* 0x00000100bcbc7824 */ /* 0x000fe200078e00ff */
[----:B------:R-:W-:Y:S02]  /*9df0*/  SHF.R.U32.HI R91, RZ, 0x18, R91 ;  /* 0x00000018ff5b7819 */ /* 0x000fe4000001165b */
[----:B------:R-:W-:Y:S02]  /*9e00*/  F2FP.F16.E4M3.UNPACK_B R173, R173 ;  /* 0x000000adffad723e */ /* 0x000fe400020006ff */
[----:B------:R-:W-:Y:S02]  /*9e10*/  PRMT R91, R91, 0x654, R189 ;  /* 0x000006545b5b7816 */ /* 0x000fe400000000bd */
[----:B------:R-:W-:Y:S01]  /*9e20*/  PRMT R187, R190, 0x654, R187 ;  /* 0x00000654bebb7816 */ /* 0x000fe200000000bb */
[----:B------:R-:W-:Y:S01]  /*9e30*/  HADD2.F32 R194, -RZ, R173.H0_H0 ;  /* 0x200000adffc27230 */ /* 0x000fe20000004100 */
[----:B------:R-:W-:-:S02]  /*9e40*/  PRMT R52, R183, 0x654, R52 ;  /* 0x00000654b7347816 */ /* 0x000fc40000000034 */
[----:B------:R-:W-:Y:S02]  /*9e50*/  PRMT R53, R185, 0x654, R53 ;  /* 0x00000654b9357816 */ /* 0x000fe40000000035 */
[----:B------:R-:W-:Y:S01]  /*9e60*/  SHF.L.U32 R184, R184, 0x8, RZ ;  /* 0x00000008b8b87819 */ /* 0x000fe200000006ff */
[-C--:B------:R-:W-:Y:S01]  /*9e70*/  FFMA.FTZ R197, R193, R194.reuse, R197 ;  /* 0x000000c2c1c57223 */ /* 0x080fe200000100c5 */
[----:B------:R-:W-:Y:S01]  /*9e80*/  LOP3.LUT R188, R91, 0xff00, R188, 0xf8, !PT ;  /* 0x0000ff005bbc7812 */ /* 0x000fe200078ef8bc */
[----:B------:R-:W-:Y:S01]  /*9e90*/  IMAD.U32 R91, R180, 0x10000, RZ ;  /* 0x00010000b45b7824 */ /* 0x000fe200078e00ff */
[----:B------:R-:W-:Y:S01]  /*9ea0*/  LOP3.LUT R186, R187, 0xff00, R186, 0xf8, !PT ;  /* 0x0000ff00bbba7812 */ /* 0x000fe200078ef8ba */
[----:B------:R-:W-:Y:S01]  /*9eb0*/  HADD2.F32 R193, -RZ, R98.H1_H1 ;  /* 0x30000062ffc17230 */ /* 0x000fe20000004100 */
[----:B------:R-:W-:Y:S01]  /*9ec0*/  LOP3.LUT R52, R52, 0xff00, R181, 0xf8, !PT ;  /* 0x0000ff0034347812 */ /* 0x000fe200078ef8b5 */
[----:B------:R-:W-:Y:S01]  /*9ed0*/  HADD2.F32 R98, -RZ, R173.H1_H1 ;  /* 0x300000adff627230 */ /* 0x000fe20000004100 */
[----:B------:R-:W-:Y:S01]  /*9ee0*/  LOP3.LUT R53, R53, 0xff00, R184, 0xf8, !PT ;  /* 0x0000ff0035357812 */ /* 0x000fe200078ef8b8 */
[----:B------:R-:W-:Y:S01]  /*9ef0*/  FFMA.FTZ R196, R195, R194, -R196 ;  /* 0x000000c2c3c47223 */ /* 0x000fe200000108c4 */
[----:B------:R-:W-:Y:S01]  /*9f00*/  F2FP.SATFINITE.E4M3.F32.PACK_AB_MERGE_C R92, R179, R92, RZ ;  /* 0x0000005cb35c723e */ /* 0x000fe200048070ff */
[-C--:B------:R-:W-:Y:S01]  /*9f10*/  FMUL.FTZ R194, R193, R174.reuse ;  /* 0x000000aec1c27220 */ /* 0x080fe20000410000 */
[----:B------:R-:W-:Y:S01]  /*9f20*/  LOP3.LUT R55, R186, 0xff0000, R55, 0xf8, !PT ;  /* 0x00ff0000ba377812 */ /* 0x000fe200078ef837 */
[C---:B------:R-:W-:Y:S01]  /*9f30*/  FMUL.FTZ R174, R191.reuse, R174 ;  /* 0x000000aebfae7220 */ /* 0x040fe20000410000 */
[----:B------:R-:W-:Y:S01]  /*9f40*/  F2FP.SATFINITE.E4M3.F32.PACK_AB_MERGE_C R173, R178, R90, RZ ;  /* 0x0000005ab2ad723e */ /* 0x000fe200048070ff */
[-C--:B------:R-:W-:Y:S01]  /*9f50*/  FFMA.FTZ R191, R191, R98.reuse, -R194 ;  /* 0x00000062bfbf7223 */ /* 0x080fe200000108c2 */
[----:B------:R-:W-:Y:S01]  /*9f60*/  LOP3.LUT R91, R52, 0xff0000, R91, 0xf8, !PT ;  /* 0x00ff0000345b7812 */ /* 0x000fe200078ef85b */
[----:B------:R-:W-:Y:S01]  /*9f70*/  FFMA.FTZ R174, R193, R98, R174 ;  /* 0x00000062c1ae7223 */ /* 0x000fe200000100ae */
[----:B------:R-:W-:Y:S01]  /*9f80*/  LOP3.LUT R52, R53, 0xff0000, R182, 0xf8, !PT ;  /* 0x00ff000035347812 */ /* 0x000fe200078ef8b6 */
[----:B------:R-:W-:Y:S01]  /*9f90*/  IMAD.U32 R53, R89, 0x10000, RZ ;  /* 0x0001000059357824 */ /* 0x000fe200078e00ff */
[----:B------:R-:W-:-:S02]  /*9fa0*/  F2FP.SATFINITE.E4M3.F32.PACK_AB_MERGE_C R92, R96, R177, R92 ;  /* 0x000000b1605c723e */ /* 0x000fc4000480705c */
[----:B------:R-:W-:Y:S02]  /*9fb0*/  F2FP.F16.E4M3.UNPACK_B R89, R97 ;  /* 0x00000061ff59723e */ /* 0x000fe400020006ff */
[----:B------:R-:W-:Y:S02]  /*9fc0*/  F2FP.SATFINITE.E4M3.F32.PACK_AB_MERGE_C R96, R88, R54, R173 ;  /* 0x000000365860723e */ /* 0x000fe400048070ad */
[----:B------:R-:W-:Y:S01]  /*9fd0*/  F2FP.F16.E4M3.UNPACK_B R178, R55 ;  /* 0x00000037ffb2723e */ /* 0x000fe200020006ff */
[--C-:B------:R-:W-:Y:S01]  /*9fe0*/  HADD2.F32 R90, -RZ, R89.reuse.H0_H0 ;  /* 0x20000059ff5a7230 */ /* 0x100fe20000004100 */
[----:B------:R-:W-:Y:S01]  /*9ff0*/  F2FP.F16.E4M3.UNPACK_B R54, R93 ;  /* 0x0000005dff36723e */ /* 0x000fe200020006ff */
[----:B------:R-:W-:Y:S01]  /*a000*/  HADD2.F32 R173, -RZ, R89.H1_H1 ;  /* 0x30000059ffad7230 */ /* 0x000fe20000004100 */
[----:B------:R-:W-:Y:S01]  /*a010*/  F2FP.F16.E4M3.UNPACK_B R177, R91 ;  /* 0x0000005bffb1723e */ /* 0x000fe200020006ff */
[----:B------:R-:W-:Y:S01]  /*a020*/  HADD2.F32 R181, -RZ, R178.H0_H0 ;  /* 0x200000b2ffb57230 */ /* 0x000fe20000004100 */
[----:B------:R-:W-:Y:S01]  /*a030*/  F2FP.SATFINITE.E4M3.F32.PACK_AB_MERGE_C R98, R94, R199, RZ ;  /* 0x000000c75e62723e */ /* 0x000fe200048070ff */
[----:B------:R-:W-:Y:S01]  /*a040*/  HADD2.F32 R88, -RZ, R54.H0_H0 ;  /* 0x20000036ff587230 */ /* 0x000fe20000004100 */
[----:B------:R-:W-:Y:S01]  /*a050*/  F2FP.F16.E4M3.UNPACK_B R97, R97.H1 ;  /* 0x00000061ff61723e */ /* 0x000fe200030006ff */
[----:B------:R-:W-:-:S02]  /*a060*/  HADD2.F32 R178, -RZ, R178.H1_H1 ;  /* 0x300000b2ffb27230 */ /* 0x000fc40000004100 */
[----:B------:R-:W-:Y:S01]  /*a070*/  FMUL.FTZ R183, R90, R181 ;  /* 0x000000b55ab77220 */ /* 0x000fe20000410000 */
[----:B------:R-:W-:Y:S01]  /*a080*/  HADD2.F32 R89, -RZ, R54.H1_H1 ;  /* 0x30000036ff597230 */ /* 0x000fe20000004100 */
[----:B------:R-:W-:Y:S01]  /*a090*/  F2FP.SATFINITE.E4M3.F32.PACK_AB_MERGE_C R98, R174, R197, R98 ;  /* 0x000000c5ae62723e */ /* 0x000fe20004807062 */
[--C-:B------:R-:W-:Y:S02]  /*a0a0*/  HADD2.F32 R179, -RZ, R177.reuse.H0_H0 ;  /* 0x200000b1ffb37230 */ /* 0x100fe40000004100 */
[C---:B------:R-:W-:Y:S01]  /*a0b0*/  FMUL.FTZ R181, R88.reuse, R181 ;  /* 0x000000b558b57220 */ /* 0x040fe20000410000 */
[----:B------:R-:W-:Y:S02]  /*a0c0*/  HADD2.F32 R174, -RZ, R177.H1_H1 ;  /* 0x300000b1ffae7230 */ /* 0x000fe40000004100 */
[-C--:B------:R-:W-:Y:S01]  /*a0d0*/  FMUL.FTZ R180, R173, R178.reuse ;  /* 0x000000b2adb47220 */ /* 0x080fe20000410000 */
[----:B------:R-:W-:Y:S01]  /*a0e0*/  FMUL.FTZ R178, R89, R178 ;  /* 0x000000b259b27220 */ /* 0x000fe20000410000 */
[-C--:B------:R-:W-:Y:S01]  /*a0f0*/  FFMA.FTZ R54, R88, R179.reuse, -R183 ;  /* 0x000000b358367223 */ /* 0x080fe200000108b7 */
[----:B------:R-:W-:Y:S01]  /*a100*/  FFMA.FTZ R88, R90, R179, R181 ;  /* 0x000000b35a587223 */ /* 0x000fe200000100b5 */
[----:B------:R-:W-:Y:S01]  /*a110*/  F2FP.F16.E4M3.UNPACK_B R90, R93.H1 ;  /* 0x0000005dff5a723e */ /* 0x000fe200030006ff */
[-C--:B------:R-:W-:Y:S01]  /*a120*/  FFMA.FTZ R93, R173, R174.reuse, R178 ;  /* 0x000000aead5d7223 */ /* 0x080fe200000100b2 */
[----:B------:R-:W-:Y:S01]  /*a130*/  F2FP.F16.E4M3.UNPACK_B R173, R55.H1 ;  /* 0x00000037ffad723e */ /* 0x000fe200030006ff */
[----:B------:R-:W-:Y:S01]  /*a140*/  FFMA.FTZ R89, R89, R174, -R180 ;  /* 0x000000ae59597223 */ /* 0x000fe200000108b4 */
[----:B------:R-:W-:Y:S01]  /*a150*/  F2FP.F16.E4M3.UNPACK_B R91, R91.H1 ;  /* 0x0000005bff5b723e */ /* 0x000fe200030006ff */
[--C-:B------:R-:W-:Y:S01]  /*a160*/  HADD2.F32 R55, -RZ, R90.reuse.H0_H0 ;  /* 0x2000005aff377230 */ /* 0x100fe20000004100 */
[----:B------:R-:W-:Y:S01]  /*a170*/  LOP3.LUT R53, R188, 0xff0000, R53, 0xf8, !PT ;  /* 0x00ff0000bc357812 */ /* 0x000fe200078ef835 */
[----:B------:R-:W-:Y:S01]  /*a180*/  HADD2.F32 R174, -RZ, R90.H1_H1 ;  /* 0x3000005affae7230 */ /* 0x000fe20000004100 */
[----:B------:R-:W-:Y:S01]  /*a190*/  F2FP.SATFINITE.E4M3.F32.PACK_AB_MERGE_C R192, R192, R198, RZ ;  /* 0x000000c6c0c0723e */ /* 0x000fe200048070ff */
[----:B------:R-:W-:Y:S01]  /*a1a0*/  HADD2.F32 R90, -RZ, R97.H0_H0 ;  /* 0x20000061ff5a7230 */ /* 0x000fe20000004100 */
[----:B------:R-:W-:Y:S01]  /*a1b0*/  F2FP.F16.E4M3.UNPACK_B R185, R53.H1 ;  /* 0x00000035ffb9723e */ /* 0x000fe200030006ff */
[----:B------:R-:W-:Y:S01]  /*a1c0*/  HADD2.F32 R177, -RZ, R173.H0_H0 ;  /* 0x200000adffb17230 */ /* 0x000fe20000004100 */
[----:B------:R-:W-:Y:S01]  /*a1d0*/  F2FP.SATFINITE.E4M3.F32.PACK_AB_MERGE_C R94, R191, R196, R192 ;  /* 0x000000c4bf5e723e */ /* 0x000fe200048070c0 */
[----:B------:R-:W-:-:S02]  /*a1e0*/  HADD2.F32 R97, -RZ, R97.H1_H1 ;  /* 0x30000061ff617230 */ /* 0x000fc40000004100 */
[----:B------:R-:W-:Y:S02]  /*a1f0*/  HADD2.F32 R178, -RZ, R173.H1_H1 ;  /* 0x300000adffb27230 */ /* 0x000fe40000004100 */
[-C--:B------:R-:W-:Y:S01]  /*a200*/  FMUL.FTZ R180, R90, R177.reuse ;  /* 0x000000b15ab47220 */ /* 0x080fe20000410000 */
        /* <DEDUP_REMOVED lines=8> */
[----:B------:R-:W-:Y:S01]  /*a290*/  FFMA.FTZ R174, R174, R91, -R179 ;  /* 0x0000005baeae7223 */ /* 0x000fe200000108b3 */
[----:B------:R-:W-:Y:S01]  /*a2a0*/  F2FP.F16.E4M3.UNPACK_B R173, R53 ;  /* 0x00000035ffad723e */ /* 0x000fe200020006ff */
[----:B------:R-:W-:Y:S01]  /*a2b0*/  FFMA.FTZ R91, R97, R91, R178 ;  /* 0x0000005b615b7223 */ /* 0x000fe200000100b2 */
[-C--:B------:R-:W-:Y:S01]  /*a2c0*/  F2FP.F16.E4M3.UNPACK_B R97, R95.reuse ;  /* 0x0000005fff61723e */ /* 0x080fe200020006ff */
[----:B------:R-:W-:Y:S01]  /*a2d0*/  HADD2.F32 R181, -RZ, R177.H0_H0 ;  /* 0x200000b1ffb57230 */ /* 0x000fe20000004100 */
[----:B------:R-:W-:Y:S01]  /*a2e0*/  F2FP.F16.E4M3.UNPACK_B R178, R95.H1 ;  /* 0x0000005fffb2723e */ /* 0x000fe200030006ff */
[----:B------:R-:W-:Y:S01]  /*a2f0*/  HADD2.F32 R186, -RZ, R173.H0_H0 ;  /* 0x200000adffba7230 */ /* 0x000fe20000004100 */
[----:B------:R-:W-:Y:S01]  /*a300*/  F2FP.F16.E4M3.UNPACK_B R95, R52 ;  /* 0x00000034ff5f723e */ /* 0x000fe200020006ff */
[----:B------:R-:W-:Y:S01]  /*a310*/  HADD2.F32 R179, -RZ, R97.H0_H0 ;  /* 0x20000061ffb37230 */ /* 0x000fe20000004100 */
[----:B------:R-:W-:Y:S01]  /*a320*/  F2FP.F16.E4M3.UNPACK_B R180, R99.H1 ;  /* 0x00000063ffb4723e */ /* 0x000fe200030006ff */
[----:B------:R-:W-:-:S02]  /*a330*/  HADD2.F32 R187, -RZ, R185.H0_H0 ;  /* 0x200000b9ffbb7230 */ /* 0x000fc40000004100 */
[----:B------:R-:W-:Y:S01]  /*a340*/  FMUL.FTZ R188, R181, R186 ;  /* 0x000000bab5bc7220 */ /* 0x000fe20000410000 */
[----:B------:R-:W-:Y:S01]  /*a350*/  HADD2.F32 R184, -RZ, R95.H0_H0 ;  /* 0x2000005fffb87230 */ /* 0x000fe20000004100 */
[----:B------:R-:W-:Y:S01]  /*a360*/  F2FP.F16.E4M3.UNPACK_B R99, R52.H1 ;  /* 0x00000034ff63723e */ /* 0x000fe200030006ff */
[----:B------:R-:W-:Y:S02]  /*a370*/  HADD2.F32 R182, -RZ, R180.H0_H0 ;  /* 0x200000b4ffb67230 */ /* 0x000fe40000004100 */
[C---:B------:R-:W-:Y:S01]  /*a380*/  FMUL.FTZ R186, R179.reuse, R186 ;  /* 0x000000bab3ba7220 */ /* 0x040fe20000410000 */
[----:B------:R-:W-:Y:S02]  /*a390*/  HADD2.F32 R185, -RZ, R185.H1_H1 ;  /* 0x300000b9ffb97230 */ /* 0x000fe40000004100 */
[----:B------:R-:W-:Y:S01]  /*a3a0*/  FFMA.FTZ R52, R179, R184, -R188 ;  /* 0x000000b8b3347223 */ /* 0x000fe200000108bc */
[----:B------:R-:W-:Y:S02]  /*a3b0*/  HADD2.F32 R179, -RZ, R178.H0_H0 ;  /* 0x200000b2ffb37230 */ /* 0x000fe40000004100 */
[----:B------:R-:W-:Y:S01]  /*a3c0*/  FMUL.FTZ R188, R182, R187 ;  /* 0x000000bbb6bc7220 */ /* 0x000fe20000410000 */
[----:B------:R-:W-:-:S02]  /*a3d0*/  HADD2.F32 R183, -RZ, R99.H0_H0 ;  /* 0x20000063ffb77230 */ /* 0x000fc40000004100 */
[----:B------:R-:W-:Y:S01]  /*a3e0*/  FFMA.FTZ R53, R181, R184, R186 ;  /* 0x000000b8b5357223 */ /* 0x000fe200000100ba */
[----:B------:R-:W-:Y:S02]  /*a3f0*/  HADD2.F32 R181, -RZ, R180.H1_H1 ;  /* 0x300000b4ffb57230 */ /* 0x000fe40000004100 */
[C---:B------:R-:W-:Y:S01]  /*a400*/  FMUL.FTZ R187, R179.reuse, R187 ;  /* 0x000000bbb3bb7220 */ /* 0x040fe20000410000 */
[----:B------:R-:W-:Y:S02]  /*a410*/  HADD2.F32 R178, -RZ, R178.H1_H1 ;  /* 0x300000b2ffb27230 */ /* 0x000fe40000004100 */
[-C--:B------:R-:W-:Y:S01]  /*a420*/  FFMA.FTZ R179, R179, R183.reuse, -R188 ;  /* 0x000000b7b3b37223 */ /* 0x080fe200000108bc */
[----:B------:R-:W-:Y:S02]  /*a430*/  HADD2.F32 R99, -RZ, R99.H1_H1 ;  /* 0x30000063ff637230 */ /* 0x000fe40000004100 */
[----:B------:R-:W-:Y:S01]  /*a440*/  FFMA.FTZ R180, R182, R183, R187 ;  /* 0x000000b7b6b47223 */ /* 0x000fe200000100bb */
        /* <DEDUP_REMOVED lines=9> */
[----:B------:R-:W-:Y:S01]  /*a4e0*/  F2FP.SATFINITE.E4M3.F32.PACK_AB_MERGE_C R55, R174, R55, RZ ;  /* 0x00000037ae37723e */ /* 0x000fe200048070ff */
[C---:B------:R-:W-:Y:S01]  /*a4f0*/  FMUL.FTZ R182, R97.reuse, R182 ;  /* 0x000000b661b67220 */ /* 0x040fe20000410000 */
[----:B------:R-:W-:Y:S01]  /*a500*/  F2FP.SATFINITE.E4M3.F32.PACK_AB_MERGE_C R179, R186, R179, RZ ;  /* 0x000000b3bab3723e */ /* 0x000fe200048070ff */
[----:B------:R-:W-:Y:S01]  /*a510*/  FFMA.FTZ R97, R97, R178, -R184 ;  /* 0x000000b261617223 */ /* 0x000fe200000108b8 */
[----:B------:R-:W-:Y:S01]  /*a520*/  F2FP.SATFINITE.E4M3.F32.PACK_AB_MERGE_C R90, R91, R90, RZ ;  /* 0x0000005a5b5a723e */ /* 0x000fe200048070ff */
[----:B------:R-:W-:Y:S01]  /*a530*/  FFMA.FTZ R182, R177, R178, R182 ;  /* 0x000000b2b1b67223 */ /* 0x000fe200000100b6 */
[----:B------:R-:W-:-:S02]  /*a540*/  F2FP.SATFINITE.E4M3.F32.PACK_AB_MERGE_C R55, R89, R54, R55 ;  /* 0x000000365937723e */ /* 0x000fc40004807037 */
[----:B------:R-:W-:Y:S02]  /*a550*/  F2FP.SATFINITE.E4M3.F32.PACK_AB_MERGE_C R99, R99, R180, RZ ;  /* 0x000000b46363723e */ /* 0x000fe400048070ff */
[----:B------:R-:W-:Y:S02]  /*a560*/  F2FP.SATFINITE.E4M3.F32.PACK_AB_MERGE_C R95, R97, R52, R179 ;  /* 0x00000034615f723e */ /* 0x000fe400048070b3 */
[----:B------:R-:W-:Y:S01]  /*a570*/  F2FP.SATFINITE.E4M3.F32.PACK_AB_MERGE_C R97, R93, R88, R90 ;  /* 0x000000585d61723e */ /* 0x000fe2000480705a */
[----:B------:R-:W-:Y:S01]  /*a580*/  IMAD.MOV.U32 R93, RZ, RZ, R55 ;  /* 0x000000ffff5d7224 */ /* 0x000fe200078e0037 */
[----:B------:R-:W-:-:S07]  /*a590*/  F2FP.SATFINITE.E4M3.F32.PACK_AB_MERGE_C R99, R182, R53, R99 ;  /* 0x00000035b663723e */ /* 0x000fce0004807063 */
.L_x_5055:
[----:B------:R-:W-:Y:S05]  /*a5a0*/  BSYNC B3 ;  /* 0x0000000000037941 */ /* 0x000fea0003800000 */
.L_x_5054:
[----:B------:R-:W-:-:S13]  /*a5b0*/  ISETP.GE.AND P4, PT, R176, R151, PT ;  /* 0x00000097b000720c */ /* 0x000fda0003f86270 */
[--C-:B------:R-:W-:Y:S02]  /*a5c0*/  @!P4 SHF.R.S32.HI R52, RZ, 0x1f, R176.reuse ;  /* 0x0000001fff34c819 */ /* 0x100fe400000114b0 */
[----:B------:R-:W-:-:S04]  /*a5d0*/  @!P4 IADD3 R55, P5, P6, R120, R140, R176 ;  /* 0x0000008c7837c210 */ /* 0x000fc80007ebe0b0 */
[----:B------:R-:W-:Y:S02]  /*a5e0*/  @!P4 IADD3.X R88, R0, R167, R52, P5, P6 ;  /* 0x000000a70058c210 */ /* 0x000fe40002fec434 */
[----:B------:R-:W-:-:S04]  /*a5f0*/  IADD3 R52, P5, R175, R124, RZ ;  /* 0x0000007caf347210 */ /* 0x000fc80007fbe0ff */
[----:B------:R-:W-:Y:S02]  /*a600*/  IADD3.X R53, R172, R125, RZ, P5, !PT ;  /* 0x0000007dac357210 */ /* 0x000fe40002ffe4ff */
[----:B------:R-:W-:-:S03]  /*a610*/  @!P4 IADD3 R54, P5, R55, R124, RZ ;  /* 0x0000007c3736c210 */ /* 0x000fc60007fbe0ff */
[----:B0-----:R0:W-:Y:S02]  /*a620*/  STG.E.128 desc[UR54][R52.64], R92 ;  /* 0x0000005c34007986 */ /* 0x0011e4000c101d36 */
[----:B------:R-:W-:-:S05]  /*a630*/  @!P4 IMAD.X R55, R88, 0x1, R125, P5 ;  /* 0x000000015837c824 */ /* 0x000fca00028e067d */
[----:B--2---:R0:W-:Y:S03]  /*a640*/  @!P4 STG.E.128 desc[UR54][R54.64], R96 ;  /* 0x000000603600c986 */ /* 0x0041e6000c101d36 */
.L_x_5053:
[----:B------:R-:W-:Y:S05]  /*a650*/  BSYNC B2 ;  /* 0x0000000000027941 */ /* 0x000fea0003800000 */
.L_x_5052:
        /* <DEDUP_REMOVED lines=26> */
[--C-:B------:R-:W-:Y:S01]  /*a800*/  SHF.R.U32.HI R179, RZ, 0x18, R49.reuse ;  /* 0x00000018ffb37819 */ /* 0x100fe20000011631 */
[----:B--2---:R-:W-:Y:S01]  /*a810*/  IMAD.MOV.U32 R60, RZ, RZ, R54 ;  /* 0x000000ffff3c7224 */ /* 0x004fe200078e0036 */
[----:B------:R-:W-:Y:S02]  /*a820*/  LOP3.LUT R50, R49, 0xff, RZ, 0xc0, !PT ;  /* 0x000000ff31327812 */ /* 0x000fe400078ec0ff */
[----:B------:R-:W-:Y:S02]  /*a830*/  SHF.R.U32.HI R174, RZ, 0x8, R49 ;  /* 0x00000008ffae7819 */ /* 0x000fe40000011631 */
[--C-:B------:R-:W-:Y:S02]  /*a840*/  SHF.R.U32.HI R177, RZ, 0x18, R51.reuse ;  /* 0x00000018ffb17819 */ /* 0x100fe40000011633 */
[----:B------:R-:W-:Y:S02]  /*a850*/  LOP3.LUT R62, R51, 0xff, RZ, 0xc0, !PT ;  /* 0x000000ff333e7812 */ /* 0x000fe400078ec0ff */
[----:B------:R-:W-:-:S02]  /*a860*/  SHF.R.U32.HI R98, RZ, 0x8, R51 ;  /* 0x00000008ff627819 */ /* 0x000fc40000011633 */
[----:B------:R-:W-:Y:S02]  /*a870*/  SHF.R.U32.HI R48, RZ, 0x10, R51 ;  /* 0x00000010ff307819 */ /* 0x000fe40000011633 */
[--C-:B------:R-:W-:Y:S02]  /*a880*/  SHF.R.U32.HI R97, RZ, 0x18, R63.reuse ;  /* 0x00000018ff617819 */ /* 0x100fe4000001163f */
[----:B------:R-:W-:Y:S01]  /*a890*/  LOP3.LUT R96, R63, 0xff, RZ, 0xc0, !PT ;  /* 0x000000ff3f607812 */ /* 0x000fe200078ec0ff */
[----:B------:R-:W-:Y:S01]  /*a8a0*/  IMAD.U32 R48, R48, 0x10000, RZ ;  /* 0x0001000030307824 */ /* 0x000fe200078e00ff */
[--C-:B------:R-:W-:Y:S02]  /*a8b0*/  SHF.R.U32.HI R173, RZ, 0x8, R63.reuse ;  /* 0x00000008ffad7819 */ /* 0x100fe4000001163f */
[----:B------:R-:W-:Y:S02]  /*a8c0*/  SHF.R.U32.HI R51, RZ, 0x10, R63 ;  /* 0x00000010ff337819 */ /* 0x000fe4000001163f */
[----:B------:R-:W-:Y:S01]  /*a8d0*/  SHF.R.U32.HI R172, RZ, 0x10, R49 ;  /* 0x00000010ffac7819 */ /* 0x000fe20000011631 */
[----:B------:R-:W-:Y:S01]  /*a8e0*/  IMAD.SHL.U32 R173, R173, 0x100, RZ ;  /* 0x00000100adad7824 */ /* 0x000fe200078e00ff */
[----:B------:R-:W-:-:S02]  /*a8f0*/  PRMT R50, R179, 0x654, R50 ;  /* 0x00000654b3327816 */ /* 0x000fc40000000032 */
[----:B------:R-:W-:Y:S02]  /*a900*/  SHF.L.U32 R63, R174, 0x8, RZ ;  /* 0x00000008ae3f7819 */ /* 0x000fe400000006ff */
[----:B------:R-:W-:Y:S02]  /*a910*/  SHF.R.U32.HI R175, RZ, 0x18, R61 ;  /* 0x00000018ffaf7819 */ /* 0x000fe4000001163d */
[----:B------:R-:W-:Y:S01]  /*a920*/  LOP3.LUT R50, R50, 0xff00, R63, 0xf8, !PT ;  /* 0x0000ff0032327812 */ /* 0x000fe200078ef83f */
[----:B------:R-:W-:Y:S01]  /*a930*/  IMAD.U32 R63, R172, 0x10000, RZ ;  /* 0x00010000ac3f7824 */ /* 0x000fe200078e00ff */
[----:B------:R-:W-:Y:S01]  /*a940*/  LOP3.LUT R94, R61, 0xff, RZ, 0xc0, !PT ;  /* 0x000000ff3d5e7812 */ /* 0x000fe200078ec0ff */
[----:B------:R-:W-:Y:S01]  /*a950*/  IMAD.U32 R172, R51, 0x10000, RZ ;  /* 0x0001000033ac7824 */ /* 0x000fe200078e00ff */
[--C-:B------:R-:W-:Y:S02]  /*a960*/  SHF.R.U32.HI R99, RZ, 0x8, R61.reuse ;  /* 0x00000008ff637819 */ /* 0x100fe4000001163d */
[----:B------:R-:W-:Y:S01]  /*a970*/  SHF.R.U32.HI R49, RZ, 0x10, R61 ;  /* 0x00000010ff317819 */ /* 0x000fe2000001163d */
[----:B------:R-:W-:Y:S01]  /*a980*/  IMAD.MOV.U32 R61, RZ, RZ, R52 ;  /* 0x000000ffff3d7224 */ /* 0x000fe200078e0034 */
[----:B------:R-:W-:Y:S01]  /*a990*/  PRMT R96, R97, 0x654, R96 ;  /* 0x0000065461607816 */ /* 0x000fe20000000060 */
[----:B------:R-:W-:Y:S01]  /*a9a0*/  IMAD.SHL.U32 R97, R98, 0x100, RZ ;  /* 0x0000010062617824 */ /* 0x000fe200078e00ff */
[----:B------:R-:W-:Y:S01]  /*a9b0*/  PRMT R62, R177, 0x654, R62 ;  /* 0x00000654b13e7816 */ /* 0x000fe2000000003e */
[----:B------:R-:W-:Y:S01]  /*a9c0*/  IMAD.SHL.U32 R99, R99, 0x100, RZ ;  /* 0x0000010063637824 */ /* 0x000fe200078e00ff */
[----:B------:R-:W-:Y:S01]  /*a9d0*/  LOP3.LUT R173, R96, 0xff00, R173, 0xf8, !PT ;  /* 0x0000ff0060ad7812 */ /* 0x000fe200078ef8ad */
[----:B------:R-:W-:Y:S01]  /*a9e0*/  IMAD.U32 R49, R49, 0x10000, RZ ;  /* 0x0001000031317824 */ /* 0x000fe200078e00ff */
[----:B------:R-:W-:-:S02]  /*a9f0*/  LOP3.LUT R50, R50, 0xff0000, R63, 0xf8, !PT ;  /* 0x00ff000032327812 */ /* 0x000fc400078ef83f */
[----:B------:R-:W-:Y:S02]  /*aa00*/  PRMT R94, R175, 0x654, R94 ;  /* 0x00000654af5e7816 */ /* 0x000fe4000000005e */
[----:B------:R-:W-:Y:S02]  /*aa10*/  LOP3.LUT R97, R62, 0xff00, R97, 0xf8, !PT ;  /* 0x0000ff003e617812 */ /* 0x000fe400078ef861 */
[----:B------:R-:W-:Y:S02]  /*aa20*/  F2FP.F16.E4M3.UNPACK_B R96, R171.H1 ;  /* 0x000000abff60723e */ /* 0x000fe400030006ff */
[----:B------:R-:W-:Y:S02]  /*aa30*/  F2FP.F16.E4M3.UNPACK_B R63, R61.H1 ;  /* 0x0000003dff3f723e */ /* 0x000fe400030006ff */
[----:B0-----:R-:W-:Y:S02]  /*aa40*/  F2FP.F16.E4M3.UNPACK_B R62, R88.H1 ;  /* 0x00000058ff3e723e */ /* 0x001fe400030006ff */
[----:B------:R-:W-:Y:S01]  /*aa50*/  LOP3.LUT R98, R94, 0xff00, R99, 0xf8, !PT ;  /* 0x0000ff005e627812 */ /* 0x000fe200078ef863 */
[----:B------:R-:W-:Y:S01]  /*aa60*/  HADD2.F32 R99, -RZ, R96.H0_H0 ;  /* 0x20000060ff637230 */ /* 0x000fe20000004100 */
[----:B------:R-:W-:Y:S01]  /*aa70*/  F2FP.F16.E4M3.UNPACK_B R94, R169.H1 ;  /* 0x000000a9ff5e723e */ /* 0x000fe200030006ff */
[----:B------:R-:W-:Y:S01]  /*aa80*/  HADD2.F32 R54, -RZ, R63.H0_H0 ;  /* 0x2000003fff367230 */ /* 0x000fe20000004100 */
[----:B------:R-:W-:Y:S01]  /*aa90*/  LOP3.LUT R48, R97, 0xff0000, R48, 0xf8, !PT ;  /* 0x00ff000061307812 */ /* 0x000fe200078ef830 */
[----:B------:R-:W-:Y:S01]  /*aaa0*/  HADD2.F32 R52, -RZ, R62.H0_H0 ;  /* 0x2000003eff347230 */ /* 0x000fe20000004100 */
[----:B------:R-:W-:Y:S01]  /*aab0*/  LOP3.LUT R51, R98, 0xff0000, R49, 0xf8, !PT ;  /* 0x00ff000062337812 */ /* 0x000fe200078ef831 */
        /* <DEDUP_REMOVED lines=8> */
[----:B------:R-:W-:Y:S01]  /*ab40*/  HADD2.F32 R97, -RZ, R96.H1_H1 ;  /* 0x30000060ff617230 */ /* 0x000fe20000004100 */
[----:B------:R-:W-:-:S02]  /*ab50*/  F2FP.F16.E4M3.UNPACK_B R171, R171 ;  /* 0x000000abffab723e */ /* 0x000fc400020006ff */
[----:B------:R-:W-:Y:S02]  /*ab60*/  F2FP.F16.E4M3.UNPACK_B R96, R61 ;  /* 0x0000003dff60723e */ /* 0x000fe400020006ff */
[----:B------:R-:W-:Y:S01]  /*ab70*/  F2FP.F16.E4M3.UNPACK_B R94, R88 ;  /* 0x00000058ff5e723e */ /* 0x000fe200020006ff */
[-C--:B------:R-:W-:Y:S01]  /*ab80*/  FMUL.FTZ R61, R63, R97.reuse ;  /* 0x000000613f3d7220 */ /* 0x080fe20000410000 */
[----:B------:R-:W-:Y:S01]  /*ab90*/  LOP3.LUT R49, R173, 0xff0000, R172, 0xf8, !PT ;  /* 0x00ff0000ad317812 */ /* 0x000fe200078ef8ac */
[C---:B------:R-:W-:Y:S01]  /*aba0*/  FMUL.FTZ R172, R62.reuse, R97 ;  /* 0x000000613eac7220 */ /* 0x040fe20000410000 */
[----:B------:R-:W-:Y:S01]  /*abb0*/  F2FP.F16.E4M3.UNPACK_B R169, R169 ;  /* 0x000000a9ffa9723e */ /* 0x000fe200020006ff */
[----:B------:R-:W-:Y:S02]  /*abc0*/  HADD2.F32 R99, -RZ, R171.H0_H0 ;  /* 0x200000abff637230 */ /* 0x000fe40000004100 */
[----:B------:R-:W-:Y:S01]  /*abd0*/  FFMA.FTZ R61, R62, R98, -R61 ;  /* 0x000000623e3d7223 */ /* 0x000fe2000001083d */
[----:B------:R-:W-:-:S02]  /*abe0*/  HADD2.F32 R97, -RZ, R96.H0_H0 ;  /* 0x20000060ff617230 */ /* 0x000fc40000004100 */
[----:B------:R-:W-:Y:S01]  /*abf0*/  FFMA.FTZ R63, R63, R98, R172 ;  /* 0x000000623f3f7223 */ /* 0x000fe200000100ac */
[----:B------:R-:W-:Y:S01]  /*ac00*/  HADD2.F32 R88, -RZ, R94.H0_H0 ;  /* 0x2000005eff587230 */ /* 0x000fe20000004100 */
[----:B------:R-:W-:Y:S01]  /*ac10*/  F2FP.F16.E4M3.UNPACK_B R172, R168.H1 ;  /* 0x000000a8ffac723e */ /* 0x000fe200030006ff */
[----:B------:R-:W-:Y:S02]  /*ac20*/  HADD2.F32 R62, -RZ, R169.H0_H0 ;  /* 0x200000a9ff3e7230 */ /* 0x000fe40000004100 */
[-C--:B------:R-:W-:Y:S01]  /*ac30*/  FMUL.FTZ R173, R97, R99.reuse ;  /* 0x0000006361ad7220 */ /* 0x080fe20000410000 */
        /* <DEDUP_REMOVED lines=8> */
[----:B------:R-:W-:Y:S01]  /*acc0*/  F2FP.F16.E4M3.UNPACK_B R173, R170.H1 ;  /* 0x000000aaffad723e */ /* 0x000fe200030006ff */
[C---:B------:R-:W-:Y:S01]  /*acd0*/  FMUL.FTZ R171, R94.reuse, R171 ;  /* 0x000000ab5eab7220 */ /* 0x040fe20000410000 */
[----:B------:R-:W-:Y:S01]  /*ace0*/  F2FP.F16.E4M3.UNPACK_B R98, R60.H1 ;  /* 0x0000003cff62723e */ /* 0x000fe200030006ff */
[-C--:B------:R-:W-:Y:S01]  /*acf0*/  FFMA.FTZ R97, R94, R99.reuse, -R97 ;  /* 0x000000635e617223 */ /* 0x080fe20000010861 */
[----:B------:R-:W-:Y:S01]  /*ad00*/  F2FP.F16.E4M3.UNPACK_B R94, R90.H1 ;  /* 0x0000005aff5e723e */ /* 0x000fe200030006ff */
[--C-:B------:R-:W-:Y:S02]  /*ad10*/  HADD2.F32 R174, -RZ, R173.reuse.H0_H0 ;  /* 0x200000adffae7230 */ /* 0x100fe40000004100 */
[----:B------:R-:W-:Y:S01]  /*ad20*/  FFMA.FTZ R99, R96, R99, R171 ;  /* 0x0000006360637223 */ /* 0x000fe200000100ab */
[----:B------:R-:W-:Y:S01]  /*ad30*/  HADD2.F32 R169, -RZ, R98.H0_H0 ;  /* 0x20000062ffa97230 */ /* 0x000fe20000004100 */
[----:B------:R-:W-:Y:S01]  /*ad40*/  F2FP.F16.E4M3.UNPACK_B R170, R170 ;  /* 0x000000aaffaa723e */ /* 0x000fe200020006ff */
[----:B------:R-:W-:Y:S01]  /*ad50*/  HADD2.F32 R175, -RZ, R173.H1_H1 ;  /* 0x300000adffaf7230 */ /* 0x000fe20000004100 */
[----:B------:R-:W-:Y:S01]  /*ad60*/  F2FP.F16.E4M3.UNPACK_B R90, R90 ;  /* 0x0000005aff5a723e */ /* 0x000fe200020006ff */
[----:B------:R-:W-:-:S02]  /*ad70*/  HADD2.F32 R96, -RZ, R94.H0_H0 ;  /* 0x2000005eff607230 */ /* 0x000fc40000004100 */
[----:B------:R-:W-:Y:S01]  /*ad80*/  FMUL.FTZ R177, R169, R174 ;  /* 0x000000aea9b17220 */ /* 0x000fe20000410000 */
[----:B------:R-:W-:Y:S01]  /*ad90*/  HADD2.F32 R173, -RZ, R172.H0_H0 ;  /* 0x200000acffad7230 */ /* 0x000fe20000004100 */
[----:B------:R-:W-:Y:S01]  /*ada0*/  F2FP.SATFINITE.E4M3.F32.PACK_AB_MERGE_C R54, R63, R54, RZ ;  /* 0x000000363f36723e */ /* 0x000fe200048070ff */
[----:B------:R-:W-:Y:S02]  /*adb0*/  HADD2.F32 R171, -RZ, R98.H1_H1 ;  /* 0x30000062ffab7230 */ /* 0x000fe40000004100 */
[C---:B------:R-:W-:Y:S01]  /*adc0*/  FMUL.FTZ R174, R96.reuse, R174 ;  /* 0x000000ae60ae7220 */ /* 0x040fe20000410000 */
[----:B------:R-:W-:Y:S02]  /*add0*/  HADD2.F32 R98, -RZ, R94.H1_H1 ;  /* 0x3000005eff627230 */ /* 0x000fe40000004100 */
        /* <DEDUP_REMOVED lines=8> */
[----:B------:R-:W-:-:S02]  /*ae60*/  HADD2.F32 R173, -RZ, R170.H0_H0 ;  /* 0x200000aaffad7230 */ /* 0x000fc40000004100 */
[----:B------:R-:W-:Y:S01]  /*ae70*/  FFMA.FTZ R183, R171, R172, R176 ;  /* 0x000000acabb77223 */ /* 0x000fe200000100b0 */
[----:B------:R-:W-:Y:S01]  /*ae80*/  HADD2.F32 R175, -RZ, R170.H1_H1 ;  /* 0x300000aaffaf7230 */ /* 0x000fe20000004100 */
[----:B------:R-:W-:Y:S01]  /*ae90*/  F2FP.SATFINITE.E4M3.F32.PACK_AB_MERGE_C R52, R61, R52, RZ ;  /* 0x000000343d34723e */ /* 0x000fe200048070ff */
[----:B------:R-:W-:Y:S01]  /*aea0*/  HADD2.F32 R168, -RZ, R98.H0_H0 ;  /* 0x20000062ffa87230 */ /* 0x000fe20000004100 */
[----:B------:R-:W-:Y:S01]  /*aeb0*/  F2FP.F16.E4M3.UNPACK_B R63, R53 ;  /* 0x00000035ff3f723e */ /* 0x000fe200020006ff */
[----:B------:R-:W-:Y:S01]  /*aec0*/  HADD2.F32 R60, -RZ, R90.H0_H0 ;  /* 0x2000005aff3c7230 */ /* 0x000fe20000004100 */
[----:B------:R-:W-:Y:S01]  /*aed0*/  F2FP.F16.E4M3.UNPACK_B R61, R89 ;  /* 0x00000059ff3d723e */ /* 0x000fe200020006ff */
[----:B------:R-:W-:Y:S02]  /*aee0*/  HADD2.F32 R98, -RZ, R98.H1_H1 ;  /* 0x30000062ff627230 */ /* 0x000fe40000004100 */
[----:B------:R-:W-:Y:S01]  /*aef0*/  FMUL.FTZ R177, R168, R173 ;  /* 0x000000ada8b17220 */ /* 0x000fe20000410000 */
[----:B------:R-:W-:-:S02]  /*af00*/  HADD2.F32 R90, -RZ, R90.H1_H1 ;  /* 0x3000005aff5a7230 */ /* 0x000fc40000004100 */
[----:B------:R-:W-:Y:S01]  /*af10*/  FMUL.FTZ R173, R60, R173 ;  /* 0x000000ad3cad7220 */ /* 0x000fe20000410000 */
[--C-:B------:R-:W-:Y:S02]  /*af20*/  HADD2.F32 R171, -RZ, R169.reuse.H0_H0 ;  /* 0x200000a9ffab7230 */ /* 0x100fe40000004100 */
[-C--:B------:R-:W-:Y:S01]  /*af30*/  FMUL.FTZ R179, R98, R175.reuse ;  /* 0x000000af62b37220 */ /* 0x080fe20000410000 */
[----:B------:R-:W-:Y:S02]  /*af40*/  HADD2.F32 R169, -RZ, R169.H1_H1 ;  /* 0x300000a9ffa97230 */ /* 0x000fe40000004100 */
[----:B------:R-:W-:Y:S01]  /*af50*/  FMUL.FTZ R175, R90, R175 ;  /* 0x000000af5aaf7220 */ /* 0x000fe20000410000 */
[----:B------:R-:W-:Y:S01]  /*af60*/  F2FP.SATFINITE.E4M3.F32.PACK_AB_MERGE_C R181, R181, R94, RZ ;  /* 0x0000005eb5b5723e */ /* 0x000fe200048070ff */
[----:B------:R-:W-:Y:S01]  /*af70*/  FFMA.FTZ R173, R168, R171, R173 ;  /* 0x000000aba8ad7223 */ /* 0x000fe200000100ad */
[----:B------:R-:W-:Y:S01]  /*af80*/  F2FP.SATFINITE.E4M3.F32.PACK_AB_MERGE_C R88, R97, R88, R52 ;  /* 0x000000586158723e */ /* 0x000fe20004807034 */
[----:B------:R-:W-:Y:S01]  /*af90*/  FFMA.FTZ R168, R98, R169, R175 ;  /* 0x000000a962a87223 */ /* 0x000fe200000100af */
[----:B------:R-:W-:Y:S01]  /*afa0*/  F2FP.F16.E4M3.UNPACK_B R98, R51 ;  /* 0x00000033ff62723e */ /* 0x000fe200020006ff */
[----:B------:R-:W-:Y:S01]  /*afb0*/  FFMA.FTZ R90, R90, R169, -R179 ;  /* 0x000000a95a5a7223 */ /* 0x000fe200000108b3 */
[----:B------:R-:W-:Y:S01]  /*afc0*/  FFMA.FTZ R177, R60, R171, -R177 ;  /* 0x000000ab3cb17223 */ /* 0x000fe200000108b1 */
[----:B------:R-:W-:Y:S01]  /*afd0*/  F2FP.SATFINITE.E4M3.F32.PACK_AB_MERGE_C R96, R183, R96, RZ ;  /* 0x00000060b760723e */ /* 0x000fe200048070ff */
[----:B------:R-:W-:Y:S01]  /*afe0*/  HADD2.F32 R94, -RZ, R63.H0_H0 ;  /* 0x2000003fff5e7230 */ /* 0x000fe20000004100 */
[----:B------:R-:W-:Y:S01]  /*aff0*/  F2FP.F16.E4M3.UNPACK_B R97, R50 ;  /* 0x00000032ff61723e */ /* 0x000fe200020006ff */
[----:B------:R-:W-:Y:S01]  /*b000*/  HADD2.F32 R169, -RZ, R98.H0_H0 ;  /* 0x20000062ffa97230 */ /* 0x000fe20000004100 */
[----:B------:R-:W-:Y:S01]  /*b010*/  F2FP.SATFINITE.E4M3.F32.PACK_AB_MERGE_C R52, R99, R62, R54 ;  /* 0x0000003e6334723e */ /* 0x000fe20004807036 */
[----:B------:R-:W-:Y:S01]  /*b020*/  HADD2.F32 R60, -RZ, R61.H0_H0 ;  /* 0x2000003dff3c7230 */ /* 0x000fe20000004100 */
[----:B------:R-:W-:Y:S01]  /*b030*/  F2FP.SATFINITE.E4M3.F32.PACK_AB_MERGE_C R54, R168, R173, R96 ;  /* 0x000000ada836723e */ /* 0x000fe20004807060 */
        /* <DEDUP_REMOVED lines=11> */
[C---:B------:R-:W-:Y:S01]  /*b0f0*/  FMUL.FTZ R169, R62.reuse, R63 ;  /* 0x0000003f3ea97220 */ /* 0x040fe20000410000 */
[----:B------:R-:W-:Y:S01]  /*b100*/  F2FP.F16.E4M3.UNPACK_B R63, R53.H1 ;  /* 0x00000035ff3f723e */ /* 0x000fe200030006ff */
[----:B------:R-:W-:Y:S01]  /*b110*/  FFMA.FTZ R53, R62, R97, -R99 ;  /* 0x000000613e357223 */ /* 0x000fe20000010863 */
[----:B------:R-:W-:Y:S01]  /*b120*/  F2FP.F16.E4M3.UNPACK_B R89, R89.H1 ;  /* 0x00000059ff59723e */ /* 0x000fe200030006ff */
        /* <DEDUP_REMOVED lines=8> */
[----:B------:R-:W-:-:S02]  /*b1b0*/  HADD2.F32 R96, -RZ, R63.H1_H1 ;  /* 0x3000003fff607230 */ /* 0x000fc40000004100 */
[-C--:B------:R-:W-:Y:S01]  /*b1c0*/  FMUL.FTZ R168, R94, R97.reuse ;  /* 0x000000615ea87220 */ /* 0x080fe20000410000 */
[----:B------:R-:W-:Y:S02]  /*b1d0*/  HADD2.F32 R99, -RZ, R98.H1_H1 ;  /* 0x30000062ff637230 */ /* 0x000fe40000004100 */
[C---:B------:R-:W-:Y:S01]  /*b1e0*/  FMUL.FTZ R97, R51.reuse, R97 ;  /* 0x0000006133617220 */ /* 0x040fe20000410000 */
[--C-:B------:R-:W-:Y:S01]  /*b1f0*/  HADD2.F32 R63, -RZ, R50.reuse.H0_H0 ;  /* 0x20000032ff3f7230 */ /* 0x100fe20000004100 */
[----:B------:R-:W-:Y:S01]  /*b200*/  F2FP.SATFINITE.E4M3.F32.PACK_AB_MERGE_C R90, R90, R177, R181 ;  /* 0x000000b15a5a723e */ /* 0x000fe200048070b5 */
        /* <DEDUP_REMOVED lines=8> */
[-C--:B------:R-:W-:Y:S01]  /*b290*/  F2FP.F16.E4M3.UNPACK_B R89, R91.reuse ;  /* 0x0000005bff59723e */ /* 0x080fe200020006ff */
[----:B------:R-:W-:Y:S01]  /*b2a0*/  FFMA.FTZ R94, R96, R98, R99 ;  /* 0x00000062605e7223 */ /* 0x000fe20000010063 */
[----:B------:R-:W-:Y:S01]  /*b2b0*/  F2FP.F16.E4M3.UNPACK_B R91, R91.H1 ;  /* 0x0000005bff5b723e */ /* 0x000fe200030006ff */
[----:B------:R-:W-:Y:S01]  /*b2c0*/  HADD2.F32 R49, -RZ, R174.H0_H0 ;  /* 0x200000aeff317230 */ /* 0x000fe20000004100 */
[----:B------:R-:W-:Y:S01]  /*b2d0*/  F2FP.F16.E4M3.UNPACK_B R98, R55.H1 ;  /* 0x00000037ff62723e */ /* 0x000fe200030006ff */
        /* <DEDUP_REMOVED lines=36> */
[----:B------:R-:W-:-:S02]  /*b520*/  F2FP.SATFINITE.E4M3.F32.PACK_AB_MERGE_C R51, R62, R61, R51 ;  /* 0x0000003d3e33723e */ /* 0x000fc40004807033 */
[----:B------:R-:W-:Y:S02]  /*b530*/  F2FP.SATFINITE.E4M3.F32.PACK_AB_MERGE_C R98, R98, R177, RZ ;  /* 0x000000b16262723e */ /* 0x000fe400048070ff */
[----:B------:R-:W-:Y:S02]  /*b540*/  F2FP.SATFINITE.E4M3.F32.PACK_AB_MERGE_C R91, R89, R48, R175 ;  /* 0x00000030595b723e */ /* 0x000fe400048070af */
[----:B------:R-:W-:Y:S01]  /*b550*/  MOV R89, R53 ;  /* 0x0000003500597202 */ /* 0x000fe20000000f00 */
[----:B------:R-:W-:Y:S01]  /*b560*/  IMAD.MOV.U32 R53, RZ, RZ, R51 ;  /* 0x000000ffff357224 */ /* 0x000fe200078e0033 */
[----:B------:R-:W-:-:S07]  /*b570*/  F2FP.SATFINITE.E4M3.F32.PACK_AB_MERGE_C R55, R168, R49, R98 ;  /* 0x00000031a837723e */ /* 0x000fce0004807062 */
.L_x_5059:
[----:B------:R-:W-:Y:S05]  /*b580*/  BSYNC B3 ;  /* 0x0000000000037941 */ /* 0x000fea0003800000 */
.L_x_5058:
        /* <DEDUP_REMOVED lines=9> */
[----:B--2---:R3:W-:Y:S03]  /*b620*/  @!P4 STG.E.128 desc[UR54][R50.64], R52 ;  /* 0x000000343200c986 */ /* 0x0047e6000c101d36 */
.L_x_5057:
[----:B------:R-:W-:Y:S05]  /*b630*/  BSYNC B2 ;  /* 0x0000000000027941 */ /* 0x000fea0003800000 */
.L_x_5056:
[----:B------:R-:W-:-:S13]  /*b640*/  ISETP.NE.AND P4, PT, R35, RZ, PT ;  /* 0x000000ff2300720c */ /* 0x000fda0003f85270 */
[----:B------:R-:W-:Y:S05]  /*b650*/  @!P4 BRA `(.L_x_5051) ;  /* 0x0000000c00e4c947 */ /* 0x000fea0003800000 */
[----:B------:R-:W-:Y:S01]  /*b660*/  ISETP.GE.AND P6, PT, R222, R100, PT ;  /* 0x00000064de00720c */ /* 0x000fe20003fc6270 */
[----:B------:R-:W-:Y:S01]  /*b670*/  BSSY B2, `(.L_x_5060) ;  /* 0x00000ed000027945 */ /* 0x000fe20003800000 */
[----:B------:R-:W-:Y:S02]  /*b680*/  IADD3 R61, P4, P5, R120, R140, R28 ;  /* 0x0000008c783d7210 */ /* 0x000fe40007d9e01c */
[----:B---3--:R-:W-:Y:S02]  /*b690*/  SEL R48, R122, R152, !P6 ;  /* 0x000000987a307207 */ /* 0x008fe40007000000 */
[----:B------:R-:W-:Y:S02]  /*b6a0*/  IADD3.X R60, R0, R167, R31, P4, P5 ;  /* 0x000000a7003c7210 */ /* 0x000fe400027ea41f */
[----:B------:R-:W-:Y:S02]  /*b6b0*/  SHF.R.S32.HI R49, RZ, 0x1f, R48 ;  /* 0x0000001fff317819 */ /* 0x000fe40000011430 */
[----:B------:R-:W-:-:S02]  /*b6c0*/  ISETP.GE.AND P4, PT, R222, R134, PT ;  /* 0x00000086de00720c */ /* 0x000fc40003f86270 */
[----:B------:R-:W-:-:S04]  /*b6d0*/  LEA.HI R48, R49, R48, RZ, 0x5 ;  /* 0x0000003031307211 */ /* 0x000fc800078f28ff */
        /* <DEDUP_REMOVED lines=12> */
[----:B0-----:R-:W-:-:S04]  /*b7a0*/  IMAD.IADD R52, R16, 0x1, R51 ;  /* 0x0000000110347824 */ /* 0x001fc800078e0233 */
[----:B------:R-:W0:Y:S04]  /*b7b0*/  LDS.128 R48, [R49+0x24200] ;  /* 0x0242000031307984 */ /* 0x000e280000000c00 */
[----:B------:R-:W2:Y:S01]  /*b7c0*/  LDS.128 R52, [R52+0x24200] ;  /* 0x0242000034347984 */ /* 0x000ea20000000c00 */
[----:B------:R-:W-:Y:S05]  /*b7d0*/  @P4 BRA `(.L_x_5061) ;  /* 0x0000000c00584947 */ /* 0x000fea0003800000 */
[--C-:B------:R-:W-:Y:S02]  /*b7e0*/  SHF.R.U32.HI R97, RZ, 0x10, R45.reuse ;  /* 0x00000010ff617819 */ /* 0x100fe4000001162d */
[--C-:B------:R-:W-:Y:S02]  /*b7f0*/  SHF.R.U32.HI R96, RZ, 0x8, R45.reuse ;  /* 0x00000008ff607819 */ /* 0x100fe4000001162d */
[----:B------:R-:W-:Y:S02]  /*b800*/  LOP3.LUT R44, R45, 0xff, RZ, 0xc0, !PT ;  /* 0x000000ff2d2c7812 */ /* 0x000fe400078ec0ff */
[----:B------:R-:W-:Y:S02]  /*b810*/  SHF.R.U32.HI R45, RZ, 0x18, R45 ;  /* 0x00000018ff2d7819 */ /* 0x000fe4000001162d */
[----:B------:R-:W-:Y:S02]  /*b820*/  SHF.R.U32.HI R90, RZ, 0x8, R57 ;  /* 0x00000008ff5a7819 */ /* 0x000fe40000011639 */
[----:B------:R-:W-:-:S02]  /*b830*/  LOP3.LUT R58, R57, 0xff, RZ, 0xc0, !PT ;  /* 0x000000ff393a7812 */ /* 0x000fc400078ec0ff */
[----:B------:R-:W-:Y:S02]  /*b840*/  SHF.R.U32.HI R93, RZ, 0x18, R57 ;  /* 0x00000018ff5d7819 */ /* 0x000fe40000011639 */
[----:B------:R-:W-:Y:S01]  /*b850*/  PRMT R45, R45, 0x654, R44 ;  /* 0x000006542d2d7816 */ /* 0x000fe2000000002c */
[----:B------:R-:W-:Y:S01]  /*b860*/  IMAD.SHL.U32 R44, R96, 0x100, RZ ;  /* 0x00000100602c7824 */ /* 0x000fe200078e00ff */
[--C-:B------:R-:W-:Y:S02]  /*b870*/  SHF.R.U32.HI R95, RZ, 0x10, R47.reuse ;  /* 0x00000010ff5f7819 */ /* 0x100fe4000001162f */
[--C-:B------:R-:W-:Y:S02]  /*b880*/  SHF.R.U32.HI R92, RZ, 0x8, R47.reuse ;  /* 0x00000008ff5c7819 */ /* 0x100fe4000001162f */
[----:B------:R-:W-:Y:S02]  /*b890*/  LOP3.LUT R46, R47, 0xff, RZ, 0xc0, !PT ;  /* 0x000000ff2f2e7812 */ /* 0x000fe400078ec0ff */
[----:B0-----:R-:W-:Y:S01]  /*b8a0*/  MOV R56, R48 ;  /* 0x0000003000387202 */ /* 0x001fe20000000f00 */
[----:B------:R-:W-:Y:S01]  /*b8b0*/  IMAD.SHL.U32 R48, R90, 0x100, RZ ;  /* 0x000001005a307824 */ /* 0x000fe200078e00ff */
[----:B------:R-:W-:-:S02]  /*b8c0*/  SHF.R.U32.HI R47, RZ, 0x18, R47 ;  /* 0x00000018ff2f7819 */ /* 0x000fc4000001162f */
[----:B------:R-:W-:Y:S01]  /*b8d0*/  SHF.R.U32.HI R94, RZ, 0x10, R57 ;  /* 0x00000010ff5e7819 */ /* 0x000fe20000011639 */
[----:B--2---:R-:W-:Y:S01]  /*b8e0*/  IMAD.MOV.U32 R57, RZ, RZ, R52 ;  /* 0x000000ffff397224 */ /* 0x004fe200078e0034 */
[--C-:B------:R-:W-:Y:S02]  /*b8f0*/  SHF.R.U32.HI R91, RZ, 0x10, R59.reuse ;  /* 0x00000010ff5b7819 */ /* 0x100fe4000001163b */
[--C-:B------:R-:W-:Y:S02]  /*b900*/  SHF.R.U32.HI R88, RZ, 0x8, R59.reuse ;  /* 0x00000008ff587819 */ /* 0x100fe4000001163b */
[----:B------:R-:W-:Y:S01]  /*b910*/  LOP3.LUT R62, R59, 0xff, RZ, 0xc0, !PT ;  /* 0x000000ff3b3e7812 */ /* 0x000fe200078ec0ff */
[----:B------:R-:W-:Y:S01]  /*b920*/  IMAD.U32 R91, R91, 0x10000, RZ ;  /* 0x000100005b5b7824 */ /* 0x000fe200078e00ff */
[----:B------:R-:W-:Y:S01]  /*b930*/  SHF.R.U32.HI R89, RZ, 0x18, R59 ;  /* 0x00000018ff597819 */ /* 0x000fe2000001163b */
[----:B------:R-:W-:Y:S01]  /*b940*/  IMAD.SHL.U32 R52, R88, 0x100, RZ ;  /* 0x0000010058347824 */ /* 0x000fe200078e00ff */
[----:B------:R-:W-:-:S02]  /*b950*/  PRMT R59, R93, 0x654, R58 ;  /* 0x000006545d3b7816 */ /* 0x000fc4000000003a */
[----:B------:R-:W-:Y:S01]  /*b960*/  PRMT R47, R47, 0x654, R46 ;  /* 0x000006542f2f7816 */ /* 0x000fe2000000002e */
[----:B------:R-:W-:Y:S01]  /*b970*/  IMAD.U32 R46, R97, 0x10000, RZ ;  /* 0x00010000612e7824 */ /* 0x000fe200078e00ff */
[----:B------:R-:W-:Y:S01]  /*b980*/  LOP3.LUT R45, R45, 0xff00, R44, 0xf8, !PT ;  /* 0x0000ff002d2d7812 */ /* 0x000fe200078ef82c */
[----:B------:R-:W-:Y:S01]  /*b990*/  IMAD.SHL.U32 R44, R92, 0x100, RZ ;  /* 0x000001005c2c7824 */ /* 0x000fe200078e00ff */
[----:B------:R-:W-:Y:S02]  /*b9a0*/  LOP3.LUT R90, R59, 0xff00, R48, 0xf8, !PT ;  /* 0x0000ff003b5a7812 */ /* 0x000fe400078ef830 */
[----:B------:R-:W-:Y:S02]  /*b9b0*/  PRMT R89, R89, 0x654, R62 ;  /* 0x0000065459597816 */ /* 0x000fe4000000003e */
[----:B------:R-:W-:Y:S02]  /*b9c0*/  F2FP.F16.E4M3.UNPACK_B R88, R165.H1 ;  /* 0x000000a5ff58723e */ /* 0x000fe400030006ff */
[----:B------:R-:W-:-:S02]  /*b9d0*/  F2FP.F16.E4M3.UNPACK_B R59, R57.H1 ;  /* 0x00000039ff3b723e */ /* 0x000fc400030006ff */
        /* <DEDUP_REMOVED lines=16> */
[----:B------:R-:W-:Y:S01]  /*bae0*/  F2FP.F16.E4M3.UNPACK_B R165, R165 ;  /* 0x000000a5ffa5723e */ /* 0x000fe200020006ff */
[-C--:B------:R-:W-:Y:S01]  /*baf0*/  FFMA.FTZ R48, R48, R89.reuse, -R93 ;  /* 0x0000005930307223 */ /* 0x080fe2000001085d */
[----:B------:R-:W-:Y:S01]  /*bb00*/  FFMA.FTZ R52, R52, R89, R95 ;  /* 0x0000005934347223 */ /* 0x000fe2000001005f */
[----:B------:R-:W-:Y:S01]  /*bb10*/  LOP3.LUT R47, R90, 0xff0000, R47, 0xf8, !PT ;  /* 0x00ff00005a2f7812 */ /* 0x000fe200078ef82f */
[----:B------:R-:W-:Y:S01]  /*bb20*/  HADD2.F32 R89, -RZ, R88.H1_H1 ;  /* 0x30000058ff597230 */ /* 0x000fe20000004100 */
[----:B------:R-:W-:Y:S01]  /*bb30*/  F2FP.F16.E4M3.UNPACK_B R88, R57 ;  /* 0x00000039ff58723e */ /* 0x000fe200020006ff */
[----:B------:R-:W-:Y:S01]  /*bb40*/  HADD2.F32 R90, -RZ, R62.H1_H1 ;  /* 0x3000003eff5a7230 */ /* 0x000fe20000004100 */
[----:B------:R-:W-:-:S02]  /*bb50*/  F2FP.F16.E4M3.UNPACK_B R62, R56 ;  /* 0x00000038ff3e723e */ /* 0x000fc400020006ff */
[----:B------:R-:W-:Y:S01]  /*bb60*/  LOP3.LUT R45, R92, 0xff0000, R91, 0xf8, !PT ;  /* 0x00ff00005c2d7812 */ /* 0x000fe200078ef85b */
[CC--:B------:R-:W-:Y:S01]  /*bb70*/  FMUL.FTZ R57, R59.reuse, R89.reuse ;  /* 0x000000593b397220 */ /* 0x0c0fe20000410000 */
[----:B------:R-:W-:Y:S01]  /*bb80*/  F2FP.F16.E4M3.UNPACK_B R164, R164 ;  /* 0x000000a4ffa4723e */ /* 0x000fe200020006ff */
        /* <DEDUP_REMOVED lines=155> */
.L_x_5061:
[----:B------:R-:W-:Y:S05]  /*c540*/  BSYNC B2 ;  /* 0x0000000000027941 */ /* 0x000fea0003800000 */
.L_x_5060:
        /* <DEDUP_REMOVED lines=10> */
.L_x_5051:
[----:B------:R-:W-:Y:S05]  /*c5f0*/  BSYNC B1 ;  /* 0x0000000000017941 */ /* 0x000fea0003800000 */
.L_x_5050:
[----:B----4-:R-:W-:Y:S02]  /*c600*/  VIADD R45, R23, 0x80 ;  /* 0x00000080172d7836 */ /* 0x010fe40000000000 */
[-C--:B--2---:R-:W-:Y:S02]  /*c610*/  IMAD R44, R145, R136.reuse, RZ ;  /* 0x00000088912c7224 */ /* 0x084fe400078e02ff */
        /* <DEDUP_REMOVED lines=9> */
[----:B0--3--:R-:W-:Y:S02]  /*c6b0*/  IADD3 R53, P3, P4, R120, R138, R21 ;  /* 0x0000008a78357210 */ /* 0x009fe40007c7e015 */
        /* <DEDUP_REMOVED lines=18> */
[----:B------:R-:W2:Y:S01]  /*c7e0*/  LDS.128 R48, [R48+0x24200] ;  /* 0x0242000030307984 */ /* 0x000ea20000000c00 */
        /* <DEDUP_REMOVED lines=8> */
[----:B------:R-:W-:Y:S01]  /*c870*/  IMAD.MOV.U32 R60, RZ, RZ, R44 ;  /* 0x000000ffff3c7224 */ /* 0x000fe200078e002c */
[----:B------:R-:W-:Y:S01]  /*c880*/  SHF.R.U32.HI R86, RZ, 0x8, R75 ;  /* 0x00000008ff567819 */ /* 0x000fe2000001164b */
[----:B--2---:R-:W-:Y:S01]  /*c890*/  IMAD.MOV.U32 R63, RZ, RZ, R48 ;  /* 0x000000ffff3f7224 */ /* 0x004fe200078e0030 */
[----:B------:R-:W-:Y:S01]  /*c8a0*/  PRMT R58, R91, 0x654, R58 ;  /* 0x000006545b3a7816 */ /* 0x000fe2000000003a */
[----:B------:R-:W-:Y:S01]  /*c8b0*/  IMAD.U32 R46, R89, 0x10000, RZ ;  /* 0x00010000592e7824 */ /* 0x000fe200078e00ff */
[----:B------:R-:W-:Y:S01]  /*c8c0*/  SHF.R.U32.HI R74, RZ, 0x18, R85 ;  /* 0x00000018ff4a7819 */ /* 0x000fe20000011655 */
[----:B------:R-:W-:Y:S01]  /*c8d0*/  IMAD.SHL.U32 R44, R86, 0x100, RZ ;  /* 0x00000100562c7824 */ /* 0x000fe200078e00ff */
[----:B------:R-:W-:-:S02]  /*c8e0*/  LOP3.LUT R61, R85, 0xff, RZ, 0xc0, !PT ;  /* 0x000000ff553d7812 */ /* 0x000fc400078ec0ff */
[----:B------:R-:W-:Y:S02]  /*c8f0*/  SHF.R.U32.HI R72, RZ, 0x8, R85 ;  /* 0x00000008ff487819 */ /* 0x000fe40000011655 */
[----:B------:R-:W-:Y:S02]  /*c900*/  SHF.R.U32.HI R88, RZ, 0x18, R75 ;  /* 0x00000018ff587819 */ /* 0x000fe4000001164b */
[----:B------:R-:W-:Y:S02]  /*c910*/  LOP3.LUT R59, R75, 0xff, RZ, 0xc0, !PT ;  /* 0x000000ff4b3b7812 */ /* 0x000fe400078ec0ff */
[----:B------:R-:W-:Y:S02]  /*c920*/  SHF.R.U32.HI R73, RZ, 0x8, R87 ;  /* 0x00000008ff497819 */ /* 0x000fe40000011657 */
[----:B------:R-:W-:Y:S02]  /*c930*/  SHF.R.U32.HI R84, RZ, 0x10, R75 ;  /* 0x00000010ff547819 */ /* 0x000fe4000001164b */
[----:B------:R-:W-:Y:S01]  /*c940*/  LOP3.LUT R45, R58, 0xff00, R45, 0xf8, !PT ;  /* 0x0000ff003a2d7812 */ /* 0x000fe200078ef82d */
[----:B------:R-:W-:Y:S01]  /*c950*/  IMAD.SHL.U32 R73, R73, 0x100, RZ ;  /* 0x0000010049497824 */ /* 0x000fe200078e00ff */
[----:B------:R-:W-:-:S02]  /*c960*/  SHF.R.U32.HI R75, RZ, 0x18, R87 ;  /* 0x00000018ff4b7819 */ /* 0x000fc40000011657 */
[----:B------:R-:W-:Y:S02]  /*c970*/  LOP3.LUT R62, R87, 0xff, RZ, 0xc0, !PT ;  /* 0x000000ff573e7812 */ /* 0x000fe400078ec0ff */
[----:B------:R-:W-:Y:S02]  /*c980*/  PRMT R61, R74, 0x654, R61 ;  /* 0x000006544a3d7816 */ /* 0x000fe4000000003d */
[----:B------:R-:W-:Y:S02]  /*c990*/  SHF.L.U32 R48, R72, 0x8, RZ ;  /* 0x0000000848307819 */ /* 0x000fe400000006ff */
[----:B------:R-:W-:Y:S02]  /*c9a0*/  PRMT R59, R88, 0x654, R59 ;  /* 0x00000654583b7816 */ /* 0x000fe4000000003b */
[----:B------:R-:W-:Y:S01]  /*c9b0*/  LOP3.LUT R46, R45, 0xff0000, R46, 0xf8, !PT ;  /* 0x00ff00002d2e7812 */ /* 0x000fe200078ef82e */
[----:B------:R-:W-:Y:S01]  /*c9c0*/  IMAD.U32 R45, R84, 0x10000, RZ ;  /* 0x00010000542d7824 */ /* 0x000fe200078e00ff */
[----:B------:R-:W-:-:S02]  /*c9d0*/  PRMT R62, R75, 0x654, R62 ;  /* 0x000006544b3e7816 */ /* 0x000fc4000000003e */
[----:B------:R-:W-:Y:S02]  /*c9e0*/  LOP3.LUT R48, R61, 0xff00, R48, 0xf8, !PT ;  /* 0x0000ff003d307812 */ /* 0x000fe400078ef830 */
[----:B------:R-:W-:Y:S02]  /*c9f0*/  LOP3.LUT R44, R59, 0xff00, R44, 0xf8, !PT ;  /* 0x0000ff003b2c7812 */ /* 0x000fe400078ef82c */
[----:B------:R-:W-:Y:S02]  /*ca00*/  F2FP.F16.E4M3.UNPACK_B R75, R162.H1 ;  /* 0x000000a2ff4b723e */ /* 0x000fe400030006ff */
[----:B------:R-:W-:Y:S02]  /*ca10*/  F2FP.F16.E4M3.UNPACK_B R72, R63.H1 ;  /* 0x0000003fff48723e */ /* 0x000fe400030006ff */
[----:B------:R-:W-:Y:S02]  /*ca20*/  F2FP.F16.E4M3.UNPACK_B R61, R60.H1 ;  /* 0x0000003cff3d723e */ /* 0x000fe400030006ff */
[----:B------:R-:W-:Y:S01]  /*ca30*/  LOP3.LUT R74, R62, 0xff00, R73, 0xf8, !PT ;  /* 0x0000ff003e4a7812 */ /* 0x000fe200078ef849 */
[----:B------:R-:W-:Y:S01]  /*ca40*/  HADD2.F32 R59, -RZ, R72.H0_H0 ;  /* 0x20000048ff3b7230 */ /* 0x000fe20000004100 */
[----:B------:R-:W-:Y:S01]  /*ca50*/  SHF.R.U32.HI R87, RZ, 0x10, R87 ;  /* 0x00000010ff577819 */ /* 0x000fe20000011657 */
[----:B------:R-:W-:Y:S01]  /*ca60*/  HADD2.F32 R58, -RZ, R61.H0_H0 ;  /* 0x2000003dff3a7230 */ /* 0x000fe20000004100 */
[----:B------:R-:W-:Y:S01]  /*ca70*/  LOP3.LUT R44, R44, 0xff0000, R45, 0xf8, !PT ;  /* 0x00ff00002c2c7812 */ /* 0x000fe200078ef82d */
[----:B------:R-:W-:Y:S01]  /*ca80*/  HADD2.F32 R45, -RZ, R75.H0_H0 ;  /* 0x2000004bff2d7230 */ /* 0x000fe20000004100 */
[----:B------:R-:W-:Y:S01]  /*ca90*/  F2FP.F16.E4M3.UNPACK_B R62, R160.H1 ;  /* 0x000000a0ff3e723e */ /* 0x000fe200030006ff */
[----:B------:R-:W-:Y:S01]  /*caa0*/  IMAD.U32 R87, R87, 0x10000, RZ ;  /* 0x0001000057577824 */ /* 0x000fe200078e00ff */
[----:B------:R-:W-:-:S02]  /*cab0*/  SHF.R.U32.HI R85, RZ, 0x10, R85 ;  /* 0x00000010ff557819 */ /* 0x000fc40000011655 */
[-C--:B------:R-:W-:Y:S01]  /*cac0*/  FMUL.FTZ R89, R59, R45.reuse ;  /* 0x0000002d3b597220 */ /* 0x080fe20000410000 */
[--C-:B------:R-:W-:Y:S02]  /*cad0*/  HADD2.F32 R73, -RZ, R62.reuse.H0_H0 ;  /* 0x2000003eff497230 */ /* 0x100fe40000004100 */
[----:B------:R-:W-:Y:S01]  /*cae0*/  FMUL.FTZ R84, R58, R45 ;  /* 0x0000002d3a547220 */ /* 0x000fe20000410000 */
[----:B------:R-:W-:Y:S01]  /*caf0*/  IMAD.U32 R85, R85, 0x10000, RZ ;  /* 0x0001000055557824 */ /* 0x000fe200078e00ff */
        /* <DEDUP_REMOVED lines=11> */
[----:B------:R-:W-:Y:S01]  /*cbb0*/  LOP3.LUT R48, R48, 0xff0000, R85, 0xf8, !PT ;  /* 0x00ff000030307812 */ /* 0x000fe200078ef855 */
[----:B------:R-:W-:Y:S01]  /*cbc0*/  FMUL.FTZ R85, R73, R84 ;  /* 0x0000005449557220 */ /* 0x000fe20000410000 */
        /* <DEDUP_REMOVED lines=42> */
[--C-:B------:R-:W-:Y:S02]  /*ce70*/  HADD2.F32 R63, -RZ, R161.reuse.H0_H0 ;  /* 0x200000a1ff3f7230 */ /* 0x100fe40000004100 */
[----:B------:R-:W-:Y:S01]  /*ce80*/  FFMA.FTZ R93, R62, R73, R93 ;  /* 0x000000493e5d7223 */ /* 0x000fe2000001005d */
        /* <DEDUP_REMOVED lines=8> */
[--C-:B------:R-:W-:Y:S01]  /*cf10*/  HADD2.F32 R62, -RZ, R159.reuse.H0_H0 ;  /* 0x2000009fff3e7230 */ /* 0x100fe20000004100 */
[----:B------:R-:W-:Y:S01]  /*cf20*/  F2FP.SATFINITE.E4M3.F32.PACK_AB_MERGE_C R74, R93, R74, RZ ;  /* 0x0000004a5d4a723e */ /* 0x000fe200048070ff */
[----:B------:R-:W-:Y:S02]  /*cf30*/  HADD2.F32 R56, -RZ, R56.H1_H1 ;  /* 0x30000038ff387230 */ /* 0x000fe40000004100 */
[-C--:B------:R-:W-:Y:S01]  /*cf40*/  FMUL.FTZ R63, R60, R161.reuse ;  /* 0x000000a13c3f7220 */ /* 0x080fe20000410000 */
[----:B------:R-:W-:Y:S02]  /*cf50*/  HADD2.F32 R159, -RZ, R159.H1_H1 ;  /* 0x3000009fff9f7230 */ /* 0x000fe40000004100 */
[-C--:B------:R-:W-:Y:S01]  /*cf60*/  FFMA.FTZ R50, R50, R62.reuse, -R73 ;  /* 0x0000003e32327223 */ /* 0x080fe20000010849 */
[----:B------:R-:W-:Y:S01]  /*cf70*/  FFMA.FTZ R72, R61, R62, R72 ;  /* 0x0000003e3d487223 */ /* 0x000fe20000010048 */
[C---:B------:R-:W-:Y:S01]  /*cf80*/  FMUL.FTZ R161, R56.reuse, R161 ;  /* 0x000000a138a17220 */ /* 0x040fe20000410000 */
[----:B------:R-:W-:Y:S01]  /*cf90*/  F2FP.F16.E4M3.UNPACK_B R62, R49 ;  /* 0x00000031ff3e723e */ /* 0x000fe200020006ff */
[-C--:B------:R-:W-:Y:S01]  /*cfa0*/  FFMA.FTZ R91, R56, R159.reuse, -R63 ;  /* 0x0000009f385b7223 */ /* 0x080fe2000001083f */
[----:B------:R-:W-:Y:S01]  /*cfb0*/  F2FP.SATFINITE.E4M3.F32.PACK_AB_MERGE_C R56, R75, R88, RZ ;  /* 0x000000584b38723e */ /* 0x000fe200048070ff */
[----:B------:R-:W-:Y:S01]  /*cfc0*/  FFMA.FTZ R161, R60, R159, R161 ;  /* 0x0000009f3ca17223 */ /* 0x000fe200000100a1 */
[----:B------:R-:W-:Y:S01]  /*cfd0*/  F2FP.F16.E4M3.UNPACK_B R75, R48 ;  /* 0x00000030ff4b723e */ /* 0x000fe200020006ff */
[----:B------:R-:W-:Y:S01]  /*cfe0*/  HADD2.F32 R63, -RZ, R62.H0_H0 ;  /* 0x2000003eff3f7230 */ /* 0x000fe20000004100 */
[----:B------:R-:W-:-:S02]  /*cff0*/  F2FP.F16.E4M3.UNPACK_B R61, R55 ;  /* 0x00000037ff3d723e */ /* 0x000fc400020006ff */
[----:B------:R-:W-:Y:S01]  /*d000*/  F2FP.SATFINITE.E4M3.F32.PACK_AB_MERGE_C R58, R87, R84, R58 ;  /* 0x00000054573a723e */ /* 0x000fe2000480703a */
[----:B------:R-:W-:Y:S01]  /*d010*/  HADD2.F32 R84, -RZ, R75.H0_H0 ;  /* 0x2000004bff547230 */ /* 0x000fe20000004100 */
[----:B------:R-:W-:Y:S01]  /*d020*/  F2FP.F16.E4M3.UNPACK_B R73, R46 ;  /* 0x0000002eff49723e */ /* 0x000fe200020006ff */
[----:B------:R-:W-:Y:S01]  /*d030*/  HADD2.F32 R60, -RZ, R61.H0_H0 ;  /* 0x2000003dff3c7230 */ /* 0x000fe20000004100 */
[----:B------:R-:W-:Y:S01]  /*d040*/  F2FP.SATFINITE.E4M3.F32.PACK_AB_MERGE_C R56, R91, R50, R56 ;  /* 0x000000325b38723e */ /* 0x000fe20004807038 */
        /* <DEDUP_REMOVED lines=15> */
[----:B------:R-:W-:Y:S01]  /*d140*/  FFMA.FTZ R49, R62, R73, -R85 ;  /* 0x000000493e317223 */ /* 0x000fe20000010855 */
[----:B------:R-:W-:Y:S01]  /*d150*/  F2FP.F16.E4M3.UNPACK_B R55, R55.H1 ;  /* 0x00000037ff37723e */ /* 0x000fe200030006ff */
[----:B------:R-:W-:Y:S01]  /*d160*/  FFMA.FTZ R88, R72, R73, R75 ;  /* 0x0000004948587223 */ /* 0x000fe2000001004b */
[----:B------:R-:W-:Y:S01]  /*d170*/  HADD2.F32 R62, -RZ, R63.H0_H0 ;  /* 0x2000003fff3e7230 */ /* 0x000fe20000004100 */
[----:B------:R-:W-:Y:S01]  /*d180*/  F2FP.F16.E4M3.UNPACK_B R46, R46.H1 ;  /* 0x0000002eff2e723e */ /* 0x000fe200030006ff */
[----:B------:R-:W-:Y:S01]  /*d190*/  HADD2.F32 R75, -RZ, R74.H0_H0 ;  /* 0x2000004aff4b7230 */ /* 0x000fe20000004100 */
[----:B------:R-:W-:Y:S01]  /*d1a0*/  F2FP.F16.E4M3.UNPACK_B R84, R45.H1 ;  /* 0x0000002dff54723e */ /* 0x000fe200030006ff */
[----:B------:R-:W-:-:S02]  /*d1b0*/  HADD2.F32 R48, -RZ, R55.H0_H0 ;  /* 0x20000037ff307230 */ /* 0x000fc40000004100 */
[----:B------:R-:W-:Y:S02]  /*d1c0*/  HADD2.F32 R63, -RZ, R63.H1_H1 ;  /* 0x3000003fff3f7230 */ /* 0x000fe40000004100 */
[-C--:B------:R-:W-:Y:S01]  /*d1d0*/  FMUL.FTZ R85, R62, R75.reuse ;  /* 0x0000004b3e557220 */ /* 0x080fe20000410000 */
[----:B------:R-:W-:Y:S02]  /*d1e0*/  HADD2.F32 R74, -RZ, R74.H1_H1 ;  /* 0x3000004aff4a7230 */ /* 0x000fe40000004100 */
[----:B------:R-:W-:Y:S01]  /*d1f0*/  FMUL.FTZ R75, R48, R75 ;  /* 0x0000004b304b7220 */ /* 0x000fe20000410000 */
[----:B------:R-:W-:Y:S02]  /*d200*/  HADD2.F32 R55, -RZ, R55.H1_H1 ;  /* 0x30000037ff377230 */ /* 0x000fe40000004100 */
[--C-:B------:R-:W-:Y:S02]  /*d210*/  HADD2.F32 R73, -RZ, R46.reuse.H0_H0 ;  /* 0x2000002eff497230 */ /* 0x100fe40000004100 */
[----:B------:R-:W-:-:S02]  /*d220*/  HADD2.F32 R72, -RZ, R46.H1_H1 ;  /* 0x3000002eff487230 */ /* 0x000fc40000004100 */
[-C--:B------:R-:W-:Y:S01]  /*d230*/  FMUL.FTZ R46, R63, R74.reuse ;  /* 0x0000004a3f2e7220 */ /* 0x080fe20000410000 */
[C---:B------:R-:W-:Y:S01]  /*d240*/  FMUL.FTZ R74, R55.reuse, R74 ;  /* 0x0000004a374a7220 */ /* 0x040fe20000410000 */
[----:B------:R-:W-:Y:S01]  /*d250*/  FFMA.FTZ R89, R62, R73, R75 ;  /* 0x000000493e597223 */ /* 0x000fe2000001004b */
[----:B------:R-:W-:Y:S01]  /*d260*/  F2FP.F16.E4M3.UNPACK_B R75, R45 ;  /* 0x0000002dff4b723e */ /* 0x000fe200020006ff */
[-C--:B------:R-:W-:Y:S01]  /*d270*/  FFMA.FTZ R90, R55, R72.reuse, -R46 ;  /* 0x00000048375a7223 */ /* 0x080fe2000001082e */
[----:B------:R-:W-:Y:S01]  /*d280*/  F2FP.F16.E4M3.UNPACK_B R46, R47 ;  /* 0x0000002fff2e723e */ /* 0x000fe200020006ff */
[----:B------:R-:W-:Y:S01]  /*d290*/  FFMA.FTZ R87, R48, R73, -R85 ;  /* 0x0000004930577223 */ /* 0x000fe20000010855 */
[-C--:B------:R-:W-:Y:S01]  /*d2a0*/  F2FP.F16.E4M3.UNPACK_B R55, R51.reuse ;  /* 0x00000033ff37723e */ /* 0x080fe200020006ff */
[----:B------:R-:W-:Y:S01]  /*d2b0*/  FFMA.FTZ R92, R63, R72, R74 ;  /* 0x000000483f5c7223 */ /* 0x000fe2000001004a */
        /* <DEDUP_REMOVED lines=9> */
[--C-:B------:R-:W-:Y:S02]  /*d350*/  HADD2.F32 R86, -RZ, R84.reuse.H0_H0 ;  /* 0x20000054ff567230 */ /* 0x100fe40000004100 */
[----:B------:R-:W-:Y:S01]  /*d360*/  FMUL.FTZ R91, R63, R85 ;  /* 0x000000553f5b7220 */ /* 0x000fe20000410000 */
[----:B------:R-:W-:Y:S01]  /*d370*/  HADD2.F32 R51, -RZ, R47.H0_H0 ;  /* 0x2000002fff337230 */ /* 0x000fe20000004100 */
[----:B------:R-:W-:Y:S01]  /*d380*/  F2FP.SATFINITE.E4M3.F32.PACK_AB_MERGE_C R87, R90, R87, RZ ;  /* 0x000000575a57723e */ /* 0x000fe200048070ff */
        /* <DEDUP_REMOVED lines=25> */
[----:B------:R-:W-:Y:S01]  /*d520*/  F2FP.SATFINITE.E4M3.F32.PACK_AB_MERGE_C R49, R49, R60, R87 ;  /* 0x0000003c3131723e */ /* 0x000fe20004807057 */
[----:B------:R-:W-:Y:S01]  /*d530*/  IMAD.MOV.U32 R44, RZ, RZ, R58 ;  /* 0x000000ffff2c7224 */ /* 0x000fe200078e003a */
[----:B------:R-:W-:-:S02]  /*d540*/  F2FP.SATFINITE.E4M3.F32.PACK_AB_MERGE_C R62, R62, R85, RZ ;  /* 0x000000553e3e723e */ /* 0x000fc400048070ff */
[----:B------:R-:W-:Y:S02]  /*d550*/  F2FP.SATFINITE.E4M3.F32.PACK_AB_MERGE_C R47, R47, R96, RZ ;  /* 0x000000602f2f723e */ /* 0x000fe400048070ff */
[----:B------:R-:W-:Y:S02]  /*d560*/  F2FP.SATFINITE.E4M3.F32.PACK_AB_MERGE_C R88, R88, R61, R89 ;  /* 0x0000003d5858723e */ /* 0x000fe40004807059 */
[----:B------:R-:W-:Y:S01]  /*d570*/  F2FP.SATFINITE.E4M3.F32.PACK_AB_MERGE_C R51, R45, R94, R62 ;  /* 0x0000005e2d33723e */ /* 0x000fe2000480703e */
[----:B------:R-:W-:Y:S01]  /*d580*/  IMAD.MOV.U32 R45, RZ, RZ, R49 ;  /* 0x000000ffff2d7224 */ /* 0x000fe200078e0031 */
[----:B------:R-:W-:Y:S01]  /*d590*/  F2FP.SATFINITE.E4M3.F32.PACK_AB_MERGE_C R47, R46, R91, R47 ;  /* 0x0000005b2e2f723e */ /* 0x000fe2000480702f */
[----:B------:R-:W-:Y:S01]  /*d5a0*/  IMAD.MOV.U32 R49, RZ, RZ, R88 ;  /* 0x000000ffff317224 */ /* 0x000fe200078e0058 */
[----:B------:R-:W-:Y:S01]  /*d5b0*/  MOV R48, R59 ;  /* 0x0000003b00307202 */ /* 0x000fe20000000f00 */
[----:B------:R-:W-:-:S07]  /*d5c0*/  IMAD.MOV.U32 R46, RZ, RZ, R56 ;  /* 0x000000ffff2e7224 */ /* 0x000fce00078e0038 */
.L_x_5065:
[----:B------:R-:W-:Y:S05]  /*d5d0*/  BSYNC B2 ;  /* 0x0000000000027941 */ /* 0x000fea0003800000 */
.L_x_5064:
        /* <DEDUP_REMOVED lines=10> */
.L_x_5063:
[----:B------:R-:W-:Y:S05]  /*d680*/  BSYNC B1 ;  /* 0x0000000000017941 */ /* 0x000fea0003800000 */
.L_x_5062:
[----:B------:R-:W-:Y:S01]  /*d690*/  ISETP.NE.AND P3, PT, R34, RZ, PT ;  /* 0x000000ff2200720c */ /* 0x000fe20003f65270 */
[----:B------:R-:W-:-:S12]  /*d6a0*/  BSSY B1, `(.L_x_5066) ;  /* 0x0000100000017945 */ /* 0x000fd80003800000 */
[----:B------:R-:W-:Y:S05]  /*d6b0*/  @!P3 BRA `(.L_x_5067) ;  /* 0x0000000c00f8b947 */ /* 0x000fea0003800000 */
[----:B----4-:R-:W-:Y:S01]  /*d6c0*/  SEL R44, R122, R152, !P1 ;  /* 0x000000987a2c7207 */ /* 0x010fe20004800000 */
        /* <DEDUP_REMOVED lines=17> */
[----:B------:R-:W-:-:S03]  /*d7e0*/  IMAD.IADD R45, R16, 0x1, R45 ;  /* 0x00000001102d7824 */ /* 0x000fc600078e022d */
[----:B------:R-:W-:-:S03]  /*d7f0*/  IADD3 R48, R16, R47, RZ ;  /* 0x0000002f10307210 */ /* 0x000fc60007ffe0ff */
[----:B------:R-:W0:Y:S04]  /*d800*/  LDS.128 R44, [R45+0x24200] ;  /* 0x024200002d2c7984 */ /* 0x000e280000000c00 */
[----:B------:R-:W2:Y:S01]  /*d810*/  LDS.128 R48, [R48+0x24200] ;  /* 0x0242000030307984 */ /* 0x000ea20000000c00 */
[----:B------:R-:W-:Y:S05]  /*d820*/  @P3 BRA `(.L_x_5069) ;  /* 0x0000000c00703947 */ /* 0x000fea0003800000 */
[--C-:B------:R-:W-:Y:S01]  /*d830*/  SHF.R.U32.HI R73, RZ, 0x8, R69.reuse ;  /* 0x00000008ff497819 */ /* 0x100fe20000011645 */
[----:B0-----:R-:W-:Y:S01]  /*d840*/  IMAD.MOV.U32 R59, RZ, RZ, R44 ;  /* 0x000000ffff3b7224 */ /* 0x001fe200078e002c */
[----:B------:R-:W-:Y:S01]  /*d850*/  LOP3.LUT R58, R69, 0xff, RZ, 0xc0, !PT ;  /* 0x000000ff453a7812 */ /* 0x000fe200078ec0ff */
[----:B--2---:R-:W-:Y:S01]  /*d860*/  IMAD.MOV.U32 R62, RZ, RZ, R48 ;  /* 0x000000ffff3e7224 */ /* 0x004fe200078e0030 */
[----:B------:R-:W-:Y:S01]  /*d870*/  SHF.R.U32.HI R61, RZ, 0x18, R69 ;  /* 0x00000018ff3d7819 */ /* 0x000fe20000011645 */
[----:B------:R-:W-:Y:S01]  /*d880*/  IMAD.SHL.U32 R44, R73, 0x100, RZ ;  /* 0x00000100492c7824 */ /* 0x000fe200078e00ff */
[----:B------:R-:W-:Y:S01]  /*d890*/  SHF.R.U32.HI R82, RZ, 0x8, R71 ;  /* 0x00000008ff527819 */ /* 0x000fe20000011647 */
[----:B------:R-:W-:Y:S01]  /*d8a0*/  IMAD.MOV.U32 R55, RZ, RZ, R46 ;  /* 0x000000ffff377224 */ /* 0x000fe200078e002e */
[----:B------:R-:W-:Y:S01]  /*d8b0*/  PRMT R61, R61, 0x654, R58 ;  /* 0x000006543d3d7816 */ /* 0x000fe2000000003a */
[----:B------:R-:W-:Y:S01]  /*d8c0*/  IMAD.MOV.U32 R56, RZ, RZ, R50 ;  /* 0x000000ffff387224 */ /* 0x000fe200078e0032 */
[----:B------:R-:W-:-:S02]  /*d8d0*/  LOP3.LUT R60, R71, 0xff, RZ, 0xc0, !PT ;  /* 0x000000ff473c7812 */ /* 0x000fc400078ec0ff */
[----:B------:R-:W-:Y:S02]  /*d8e0*/  SHF.R.U32.HI R63, RZ, 0x18, R71 ;  /* 0x00000018ff3f7819 */ /* 0x000fe40000011647 */
[----:B------:R-:W-:Y:S02]  /*d8f0*/  SHF.R.U32.HI R85, RZ, 0x10, R69 ;  /* 0x00000010ff557819 */ /* 0x000fe40000011645 */
[----:B------:R-:W-:Y:S01]  /*d900*/  LOP3.LUT R61, R61, 0xff00, R44, 0xf8, !PT ;  /* 0x0000ff003d3d7812 */ /* 0x000fe200078ef82c */
[----:B------:R-:W-:Y:S01]  /*d910*/  IMAD.SHL.U32 R44, R82, 0x100, RZ ;  /* 0x00000100522c7824 */ /* 0x000fe200078e00ff */
[----:B------:R-:W-:Y:S01]  /*d920*/  SHF.R.U32.HI R75, RZ, 0x8, R81 ;  /* 0x00000008ff4b7819 */ /* 0x000fe20000011651 */
[----:B------:R-:W-:Y:S01]  /*d930*/  IMAD.U32 R48, R85, 0x10000, RZ ;  /* 0x0001000055307824 */ /* 0x000fe200078e00ff */
[----:B------:R-:W-:Y:S02]  /*d940*/  LOP3.LUT R69, R83, 0xff, RZ, 0xc0, !PT ;  /* 0x000000ff53457812 */ /* 0x000fe400078ec0ff */
[----:B------:R-:W-:Y:S01]  /*d950*/  SHF.R.U32.HI R70, RZ, 0x18, R83 ;  /* 0x00000018ff467819 */ /* 0x000fe20000011653 */
[----:B------:R-:W-:Y:S01]  /*d960*/  IMAD.SHL.U32 R46, R75, 0x100, RZ ;  /* 0x000001004b2e7824 */ /* 0x000fe200078e00ff */
[----:B------:R-:W-:-:S02]  /*d970*/  SHF.R.U32.HI R84, RZ, 0x10, R71 ;  /* 0x00000010ff547819 */ /* 0x000fc40000011647 */
[----:B------:R-:W-:Y:S02]  /*d980*/  PRMT R63, R63, 0x654, R60 ;  /* 0x000006543f3f7816 */ /* 0x000fe4000000003c */
[----:B------:R-:W-:Y:S02]  /*d990*/  LOP3.LUT R68, R81, 0xff, RZ, 0xc0, !PT ;  /* 0x000000ff51447812 */ /* 0x000fe400078ec0ff */
[----:B------:R-:W-:Y:S02]  /*d9a0*/  SHF.R.U32.HI R71, RZ, 0x18, R81 ;  /* 0x00000018ff477819 */ /* 0x000fe40000011651 */
[----:B------:R-:W-:Y:S02]  /*d9b0*/  PRMT R73, R70, 0x654, R69 ;  /* 0x0000065446497816 */ /* 0x000fe40000000045 */
[----:B------:R-:W-:Y:S01]  /*d9c0*/  LOP3.LUT R69, R63, 0xff00, R44, 0xf8, !PT ;  /* 0x0000ff003f457812 */ /* 0x000fe200078ef82c */
[----:B------:R-:W-:Y:S01]  /*d9d0*/  IMAD.U32 R44, R84, 0x10000, RZ ;  /* 0x00010000542c7824 */ /* 0x000fe200078e00ff */
[----:B------:R-:W-:-:S02]  /*d9e0*/  PRMT R71, R71, 0x654, R68 ;  /* 0x0000065447477816 */ /* 0x000fc40000000044 */
[----:B------:R-:W-:Y:S02]  /*d9f0*/  F2FP.F16.E4M3.UNPACK_B R70, R156.H1 ;  /* 0x0000009cff46723e */ /* 0x000fe400030006ff */
[----:B------:R-:W-:Y:S02]  /*da00*/  F2FP.F16.E4M3.UNPACK_B R63, R62.H1 ;  /* 0x0000003eff3f723e */ /* 0x000fe400030006ff */
[----:B------:R-:W-:Y:S02]  /*da10*/  F2FP.F16.E4M3.UNPACK_B R60, R59.H1 ;  /* 0x0000003bff3c723e */ /* 0x000fe400030006ff */
[--C-:B------:R-:W-:Y:S02]  /*da20*/  SHF.R.U32.HI R72, RZ, 0x8, R83.reuse ;  /* 0x00000008ff487819 */ /* 0x100fe40000011653 */
[----:B------:R-:W-:Y:S01]  /*da30*/  LOP3.LUT R71, R71, 0xff00, R46, 0xf8, !PT ;  /* 0x0000ff0047477812 */ /* 0x000fe200078ef82e */
[----:B------:R-:W-:Y:S01]  /*da40*/  HADD2.F32 R46, -RZ, R70.H0_H0 ;  /* 0x20000046ff2e7230 */ /* 0x000fe20000004100 */
[----:B------:R-:W-:Y:S01]  /*da50*/  LOP3.LUT R48, R61, 0xff0000, R48, 0xf8, !PT ;  /* 0x00ff00003d307812 */ /* 0x000fe200078ef830 */
[----:B------:R-:W-:Y:S01]  /*da60*/  HADD2.F32 R61, -RZ, R63.H0_H0 ;  /* 0x2000003fff3d7230 */ /* 0x000fe20000004100 */
[----:B------:R-:W-:Y:S01]  /*da70*/  F2FP.F16.E4M3.UNPACK_B R68, R154.H1 ;  /* 0x0000009aff44723e */ /* 0x000fe200030006ff */
[----:B------:R-:W-:Y:S01]  /*da80*/  HADD2.F32 R58, -RZ, R60.H0_H0 ;  /* 0x2000003cff3a7230 */ /* 0x000fe20000004100 */
[----:B------:R-:W-:-:S02]  /*da90*/  SHF.R.U32.HI R74, RZ, 0x10, R83 ;  /* 0x00000010ff4a7819 */ /* 0x000fc40000011653 */
[----:B------:R-:W-:Y:S01]  /*daa0*/  SHF.R.U32.HI R80, RZ, 0x10, R81 ;  /* 0x00000010ff507819 */ /* 0x000fe20000011651 */
[-C--:B------:R-:W-:Y:S01]  /*dab0*/  FMUL.FTZ R75, R61, R46.reuse ;  /* 0x0000002e3d4b7220 */ /* 0x080fe20000410000 */
[----:B------:R-:W-:Y:S01]  /*dac0*/  SHF.L.U32 R50, R72, 0x8, RZ ;  /* 0x0000000848327819 */ /* 0x000fe200000006ff */
[----:B------:R-:W-:Y:S01]  /*dad0*/  IMAD.U32 R72, R74, 0x10000, RZ ;  /* 0x000100004a487824 */ /* 0x000fe200078e00ff */
[----:B------:R-:W-:Y:S01]  /*dae0*/  LOP3.LUT R44, R69, 0xff0000, R44, 0xf8, !PT ;  /* 0x00ff0000452c7812 */ /* 0x000fe200078ef82c */
[--C-:B------:R-:W-:Y:S01]  /*daf0*/  HADD2.F32 R69, -RZ, R68.reuse.H0_H0 ;  /* 0x20000044ff457230 */ /* 0x100fe20000004100 */
[----:B------:R-:W-:Y:S01]  /*db00*/  LOP3.LUT R73, R73, 0xff00, R50, 0xf8, !PT ;  /* 0x0000ff0049497812 */ /* 0x000fe200078ef832 */
[----:B------:R-:W-:Y:S02]  /*db10*/  IMAD.U32 R50, R80, 0x10000, RZ ;  /* 0x0001000050327824 */ /* 0x000fe400078e00ff */
[C---:B------:R-:W-:Y:S01]  /*db20*/  FMUL.FTZ R74, R58.reuse, R46 ;  /* 0x0000002e3a4a7220 */ /* 0x040fe20000410000 */
[----:B------:R-:W-:Y:S01]  /*db30*/  F2FP.F16.E4M3.UNPACK_B R156, R156 ;  /* 0x0000009cff9c723e */ /* 0x000fe200020006ff */
[-C--:B------:R-:W-:Y:S01]  /*db40*/  FFMA.FTZ R58, R58, R69.reuse, -R75 ;  /* 0x000000453a3a7223 */ /* 0x080fe2000001084b */
[----:B------:R-:W-:Y:S01]  /*db50*/  F2FP.F16.E4M3.UNPACK_B R62, R62 ;  /* 0x0000003eff3e723e */ /* 0x000fe200020006ff */
[----:B------:R-:W-:Y:S01]  /*db60*/  FFMA.FTZ R75, R61, R69, R74 ;  /* 0x000000453d4b7223 */ /* 0x000fe2000001004a */
[----:B------:R-:W-:Y:S01]  /*db70*/  LOP3.LUT R50, R71, 0xff0000, R50, 0xf8, !PT ;  /* 0x00ff000047327812 */ /* 0x000fe200078ef832 */
[----:B------:R-:W-:Y:S01]  /*db80*/  HADD2.F32 R69, -RZ, R68.H1_H1 ;  /* 0x30000044ff457230 */ /* 0x000fe20000004100 */
[----:B------:R-:W-:Y:S01]  /*db90*/  F2FP.F16.E4M3.UNPACK_B R59, R59 ;  /* 0x0000003bff3b723e */ /* 0x000fe200020006ff */
[----:B------:R-:W-:Y:S01]  /*dba0*/  HADD2.F32 R71, -RZ, R70.H1_H1 ;  /* 0x30000046ff477230 */ /* 0x000fe20000004100 */
[----:B------:R-:W-:Y:S01]  /*dbb0*/  LOP3.LUT R46, R73, 0xff0000, R72, 0xf8, !PT ;  /* 0x00ff0000492e7812 */ /* 0x000fe200078ef848 */
[----:B------:R-:W-:Y:S01]  /*dbc0*/  HADD2.F32 R68, -RZ, R63.H1_H1 ;  /* 0x3000003fff447230 */ /* 0x000fe20000004100 */
[----:B------:R-:W-:Y:S01]  /*dbd0*/  F2FP.F16.E4M3.UNPACK_B R154, R154 ;  /* 0x0000009aff9a723e */ /* 0x000fe200020006ff */
[----:B------:R-:W-:-:S02]  /*dbe0*/  HADD2.F32 R61, -RZ, R60.H1_H1 ;  /* 0x3000003cff3d7230 */ /* 0x000fc40000004100 */
[----:B------:R-:W-:Y:S02]  /*dbf0*/  HADD2.F32 R70, -RZ, R156.H0_H0 ;  /* 0x2000009cff467230 */ /* 0x000fe40000004100 */
        /* <DEDUP_REMOVED lines=42> */
[----:B------:R-:W-:Y:S01]  /*dea0*/  FFMA.FTZ R86, R61, R68, R70 ;  /* 0x000000443d567223 */ /* 0x000fe20000010046 */
[----:B------:R-:W-:Y:S01]  /*deb0*/  HADD2.F32 R68, -RZ, R155.H1_H1 ;  /* 0x3000009bff447230 */ /* 0x000fe20000004100 */
[----:B------:R-:W-:Y:S01]  /*dec0*/  F2FP.SATFINITE.E4M3.F32.PACK_AB_MERGE_C R58, R81, R58, RZ ;  /* 0x0000003a513a723e */ /* 0x000fe200048070ff */
[----:B------:R-:W-:Y:S01]  /*ded0*/  HADD2.F32 R56, -RZ, R55.H0_H0 ;  /* 0x20000037ff387230 */ /* 0x000fe20000004100 */
[----:B------:R-:W-:Y:S01]  /*dee0*/  F2FP.SATFINITE.E4M3.F32.PACK_AB_MERGE_C R75, R80, R75, RZ ;  /* 0x0000004b504b723e */ /* 0x000fe200048070ff */
[--C-:B------:R-:W-:Y:S01]  /*def0*/  HADD2.F32 R60, -RZ, R59.reuse.H0_H0 ;  /* 0x2000003bff3c7230 */ /* 0x100fe20000004100 */
[----:B------:R-:W-:Y:S01]  /*df00*/  F2FP.SATFINITE.E4M3.F32.PACK_AB_MERGE_C R84, R87, R84, RZ ;  /* 0x000000545754723e */ /* 0x000fe200048070ff */
[----:B------:R-:W-:Y:S01]  /*df10*/  HADD2.F32 R59, -RZ, R59.H1_H1 ;  /* 0x3000003bff3b7230 */ /* 0x000fe20000004100 */
[----:B------:R-:W-:Y:S01]  /*df20*/  F2FP.SATFINITE.E4M3.F32.PACK_AB_MERGE_C R85, R86, R85, RZ ;  /* 0x000000555655723e */ /* 0x000fe200048070ff */
[----:B------:R-:W-:-:S02]  /*df30*/  HADD2.F32 R63, -RZ, R155.H0_H0 ;  /* 0x2000009bff3f7230 */ /* 0x000fc40000004100 */
[----:B------:R-:W-:Y:S02]  /*df40*/  HADD2.F32 R55, -RZ, R55.H1_H1 ;  /* 0x30000037ff377230 */ /* 0x000fe40000004100 */
[-C--:B------:R-:W-:Y:S01]  /*df50*/  FMUL.FTZ R82, R59, R68.reuse ;  /* 0x000000443b527220 */ /* 0x080fe20000410000 */
[--C-:B------:R-:W-:Y:S02]  /*df60*/  HADD2.F32 R61, -RZ, R153.reuse.H0_H0 ;  /* 0x20000099ff3d7230 */ /* 0x100fe40000004100 */
[-C--:B------:R-:W-:Y:S01]  /*df70*/  FMUL.FTZ R69, R60, R63.reuse ;  /* 0x0000003f3c457220 */ /* 0x080fe20000410000 */
[----:B------:R-:W-:Y:S02]  /*df80*/  HADD2.F32 R62, -RZ, R153.H1_H1 ;  /* 0x30000099ff3e7230 */ /* 0x000fe40000004100 */
[C---:B------:R-:W-:Y:S01]  /*df90*/  FMUL.FTZ R68, R55.reuse, R68 ;  /* 0x0000004437447220 */ /* 0x040fe20000410000 */
[C---:B------:R-:W-:Y:S01]  /*dfa0*/  FMUL.FTZ R63, R56.reuse, R63 ;  /* 0x0000003f383f7220 */ /* 0x040fe20000410000 */
[-C--:B------:R-:W-:Y:S01]  /*dfb0*/  FFMA.FTZ R56, R56, R61.reuse, -R69 ;  /* 0x0000003d38387223 */ /* 0x080fe20000010845 */
[----:B------:R-:W-:Y:S01]  /*dfc0*/  F2FP.F16.E4M3.UNPACK_B R69, R50 ;  /* 0x00000032ff45723e */ /* 0x000fe200020006ff */
[-C--:B------:R-:W-:Y:S01]  /*dfd0*/  FFMA.FTZ R55, R55, R62.reuse, -R82 ;  /* 0x0000003e37377223 */ /* 0x080fe20000010852 */
[----:B------:R-:W-:Y:S01]  /*dfe0*/  FFMA.FTZ R83, R59, R62, R68 ;  /* 0x0000003e3b537223 */ /* 0x000fe20000010044 */
[----:B------:R-:W-:Y:S01]  /*dff0*/  FFMA.FTZ R70, R60, R61, R63 ;  /* 0x0000003d3c467223 */ /* 0x000fe2000001003f */
[----:B------:R-:W-:-:S02]  /*e000*/  F2FP.F16.E4M3.UNPACK_B R62, R49 ;  /* 0x00000031ff3e723e */ /* 0x000fc400020006ff */
[----:B------:R-:W-:Y:S02]  /*e010*/  F2FP.F16.E4M3.UNPACK_B R60, R45 ;  /* 0x0000002dff3c723e */ /* 0x000fe400020006ff */
[----:B------:R-:W-:Y:S01]  /*e020*/  F2FP.SATFINITE.E4M3.F32.PACK_AB_MERGE_C R59, R74, R71, R58 ;  /* 0x000000474a3b723e */ /* 0x000fe2000480703a */
[----:B------:R-:W-:Y:S01]  /*e030*/  HADD2.F32 R63, -RZ, R62.H0_H0 ;  /* 0x2000003eff3f7230 */ /* 0x000fe20000004100 */
[----:B------:R-:W-:Y:S01]  /*e040*/  F2FP.SATFINITE.E4M3.F32.PACK_AB_MERGE_C R58, R73, R72, R75 ;  /* 0x00000048493a723e */ /* 0x000fe2000480704b */
        /* <DEDUP_REMOVED lines=27> */
[----:B------:R-:W-:Y:S02]  /*e200*/  HADD2.F32 R68, -RZ, R60.H1_H1 ;  /* 0x3000003cff447230 */ /* 0x000fe40000004100 */
[-C--:B------:R-:W-:Y:S01]  /*e210*/  FMUL.FTZ R70, R50, R62.reuse ;  /* 0x0000003e32467220 */ /* 0x080fe20000410000 */
[----:B------:R-:W-:Y:S02]  /*e220*/  HADD2.F32 R45, -RZ, R45.H1_H1 ;  /* 0x3000002dff2d7230 */ /* 0x000fe40000004100 */
[----:B------:R-:W-:Y:S01]  /*e230*/  FMUL.FTZ R63, R49, R62 ;  /* 0x0000003e313f7220 */ /* 0x000fe20000410000 */
[--C-:B------:R-:W-:Y:S02]  /*e240*/  HADD2.F32 R60, -RZ, R48.reuse.H0_H0 ;  /* 0x20000030ff3c7230 */ /* 0x100fe40000004100 */
[----:B------:R-:W-:Y:S01]  /*e250*/  FMUL.FTZ R62, R61, R68 ;  /* 0x000000443d3e7220 */ /* 0x000fe20000410000 */
[----:B------:R-:W-:-:S02]  /*e260*/  HADD2.F32 R48, -RZ, R48.H1_H1 ;  /* 0x30000030ff307230 */ /* 0x000fc40000004100 */
[----:B------:R-:W-:Y:S01]  /*e270*/  FMUL.FTZ R68, R45, R68 ;  /* 0x000000442d447220 */ /* 0x000fe20000410000 */
[----:B------:R-:W-:Y:S01]  /*e280*/  FFMA.FTZ R81, R50, R60, R63 ;  /* 0x0000003c32517223 */ /* 0x000fe2000001003f */
[----:B------:R-:W-:Y:S02]  /*e290*/  F2FP.F16.E4M3.UNPACK_B R50, R51 ;  /* 0x00000033ff32723e */ /* 0x000fe400020006ff */
        /* <DEDUP_REMOVED lines=53> */
.L_x_5069:
[----:B------:R-:W-:Y:S05]  /*e5f0*/  BSYNC B2 ;  /* 0x0000000000027941 */ /* 0x000fea0003800000 */
.L_x_5068:
        /* <DEDUP_REMOVED lines=10> */
.L_x_5067:
[----:B------:R-:W-:Y:S05]  /*e6a0*/  BSYNC B1 ;  /* 0x0000000000017941 */ /* 0x000fea0003800000 */
.L_x_5066:
[----:B------:R-:W-:-:S13]  /*e6b0*/  ISETP.NE.AND P3, PT, R35, RZ, PT ;  /* 0x000000ff2300720c */ /* 0x000fda0003f65270 */
[----:B------:R-:W-:Y:S05]  /*e6c0*/  @!P3 BRA `(.L_x_5020) ;  /* 0x0000001000d8b947 */ /* 0x000fea0003800000 */
[----:B------:R-:W-:Y:S01]  /*e6d0*/  ISETP.GE.AND P5, PT, R222, R100, PT ;  /* 0x00000064de00720c */ /* 0x000fe20003fa6270 */
[----:B------:R-:W-:Y:S01]  /*e6e0*/  BSSY B1, `(.L_x_5070) ;  /* 0x00000f3000017945 */ /* 0x000fe20003800000 */
[----:B0--34-:R-:W-:Y:S02]  /*e6f0*/  IADD3 R53, P3, P4, R120, R138, R28 ;  /* 0x0000008a78357210 */ /* 0x019fe40007c7e01c */
[----:B------:R-:W-:Y:S02]  /*e700*/  SEL R152, R122, R152, !P5 ;  /* 0x000000987a987207 */ /* 0x000fe40006800000 */
[----:B------:R-:W-:Y:S02]  /*e710*/  IADD3.X R44, R0, R57, R31, P3, P4 ;  /* 0x00000039002c7210 */ /* 0x000fe40001fe841f */
[----:B------:R-:W-:Y:S02]  /*e720*/  SHF.R.S32.HI R45, RZ, 0x1f, R152 ;  /* 0x0000001fff2d7819 */ /* 0x000fe40000011498 */
[----:B------:R-:W-:-:S02]  /*e730*/  IADD3 R52, P3, R53, R124, RZ ;  /* 0x0000007c35347210 */ /* 0x000fc40007f7e0ff */
[----:B------:R-:W-:-:S03]  /*e740*/  LEA.HI R152, R45, R152, RZ, 0x5 ;  /* 0x000000982d987211 */ /* 0x000fc600078f28ff */
[----:B------:R-:W-:Y:S01]  /*e750*/  IMAD.X R53, R44, 0x1, R125, P3 ;  /* 0x000000012c357824 */ /* 0x000fe200018e067d */
[----:B------:R-:W-:Y:S02]  /*e760*/  LEA.HI.SX32 R152, R152, R27, 0x1b ;  /* 0x0000001b98987211 */ /* 0x000fe400078fdaff */
[----:B------:R-:W-:Y:S02]  /*e770*/  ISETP.GE.AND P3, PT, R222, R134, PT ;  /* 0x00000086de00720c */ /* 0x000fe40003f66270 */
        /* <DEDUP_REMOVED lines=17> */
[--C-:B------:R-:W-:Y:S01]  /*e890*/  SHF.R.U32.HI R63, RZ, 0x18, R65.reuse ;  /* 0x00000018ff3f7819 */ /* 0x100fe20000011641 */
[----:B0-----:R-:W-:Y:S01]  /*e8a0*/  IMAD.MOV.U32 R55, RZ, RZ, R46 ;  /* 0x000000ffff377224 */ /* 0x001fe200078e002e */
[----:B------:R-:W-:Y:S01]  /*e8b0*/  LOP3.LUT R58, R65, 0xff, RZ, 0xc0, !PT ;  /* 0x000000ff413a7812 */ /* 0x000fe200078ec0ff */
[----:B------:R-:W-:Y:S01]  /*e8c0*/  IMAD.SHL.U32 R59, R59, 0x100, RZ ;  /* 0x000001003b3b7824 */ /* 0x000fe200078e00ff */
[----:B------:R-:W-:Y:S02]  /*e8d0*/  SHF.R.U32.HI R73, RZ, 0x10, R65 ;  /* 0x00000010ff497819 */ /* 0x000fe40000011641 */
[----:B------:R-:W-:Y:S01]  /*e8e0*/  PRMT R58, R63, 0x654, R58 ;  /* 0x000006543f3a7816 */ /* 0x000fe2000000003a */
[----:B------:R-:W-:Y:S01]  /*e8f0*/  IMAD.MOV.U32 R63, RZ, RZ, R50 ;  /* 0x000000ffff3f7224 */ /* 0x000fe200078e0032 */
[----:B------:R-:W-:-:S02]  /*e900*/  SHF.R.U32.HI R68, RZ, 0x8, R67 ;  /* 0x00000008ff447819 */ /* 0x000fc40000011643 */
[--C-:B------:R-:W-:Y:S02]  /*e910*/  SHF.R.U32.HI R72, RZ, 0x18, R67.reuse ;  /* 0x00000018ff487819 */ /* 0x100fe40000011643 */
[----:B------:R-:W-:Y:S02]  /*e920*/  LOP3.LUT R61, R67, 0xff, RZ, 0xc0, !PT ;  /* 0x000000ff433d7812 */ /* 0x000fe400078ec0ff */
[----:B------:R-:W-:Y:S02]  /*e930*/  SHF.R.U32.HI R66, RZ, 0x10, R67 ;  /* 0x00000010ff427819 */ /* 0x000fe40000011643 */
[----:B------:R-:W-:Y:S02]  /*e940*/  SHF.R.U32.HI R67, RZ, 0x8, R79 ;  /* 0x00000008ff437819 */ /* 0x000fe4000001164f */
[----:B------:R-:W-:Y:S02]  /*e950*/  LOP3.LUT R48, R58, 0xff00, R59, 0xf8, !PT ;  /* 0x0000ff003a307812 */ /* 0x000fe400078ef83b */
[----:B------:R-:W-:Y:S01]  /*e960*/  MOV R56, R44 ;  /* 0x0000002c00387202 */ /* 0x000fe20000000f00 */
[----:B------:R-:W-:Y:S01]  /*e970*/  IMAD.SHL.U32 R44, R68, 0x100, RZ ;  /* 0x00000100442c7824 */ /* 0x000fe200078e00ff */
[----:B------:R-:W-:Y:S01]  /*e980*/  SHF.L.U32 R59, R73, 0x10, RZ ;  /* 0x00000010493b7819 */ /* 0x000fe200000006ff */
[----:B------:R-:W-:Y:S01]  /*e990*/  IMAD.SHL.U32 R67, R67, 0x100, RZ ;  /* 0x0000010043437824 */ /* 0x000fe200078e00ff */
[----:B------:R-:W-:-:S02]  /*e9a0*/  SHF.R.U32.HI R65, RZ, 0x8, R77 ;  /* 0x00000008ff417819 */ /* 0x000fc4000001164d */
[----:B------:R-:W-:Y:S02]  /*e9b0*/  PRMT R61, R72, 0x654, R61 ;  /* 0x00000654483d7816 */ /* 0x000fe4000000003d */
[----:B------:R-:W-:Y:S01]  /*e9c0*/  SHF.R.U32.HI R71, RZ, 0x18, R77 ;  /* 0x00000018ff477819 */ /* 0x000fe2000001164d */
[----:B------:R-:W-:Y:S01]  /*e9d0*/  IMAD.SHL.U32 R65, R65, 0x100, RZ ;  /* 0x0000010041417824 */ /* 0x000fe200078e00ff */
[----:B------:R-:W-:Y:S02]  /*e9e0*/  LOP3.LUT R62, R77, 0xff, RZ, 0xc0, !PT ;  /* 0x000000ff4d3e7812 */ /* 0x000fe400078ec0ff */
[----:B------:R-:W-:Y:S01]  /*e9f0*/  LOP3.LUT R48, R48, 0xff0000, R59, 0xf8, !PT ;  /* 0x00ff000030307812 */ /* 0x000fe200078ef83b */
[----:B------:R-:W-:Y:S01]  /*ea00*/  IMAD.U32 R59, R66, 0x10000, RZ ;  /* 0x00010000423b7824 */ /* 0x000fe200078e00ff */
[----:B------:R-:W-:Y:S02]  /*ea10*/  LOP3.LUT R64, R79, 0xff0000ff, RZ, 0xc0, !PT ;  /* 0xff0000ff4f407812 */ /* 0x000fe400078ec0ff */
[----:B------:R-:W-:-:S02]  /*ea20*/  LOP3.LUT R44, R61, 0xff00, R44, 0xf8, !PT ;  /* 0x0000ff003d2c7812 */ /* 0x000fc400078ef82c */
[----:B------:R-:W-:Y:S02]  /*ea30*/  F2FP.F16.E4M3.UNPACK_B R66, R150.H1 ;  /* 0x00000096ff42723e */ /* 0x000fe400030006ff */
[----:B------:R-:W-:Y:S02]  /*ea40*/  F2FP.F16.E4M3.UNPACK_B R58, R56.H1 ;  /* 0x00000038ff3a723e */ /* 0x000fe400030006ff */
[----:B------:R-:W-:Y:S01]  /*ea50*/  PRMT R62, R71, 0x654, R62 ;  /* 0x00000654473e7816 */ /* 0x000fe2000000003e */
[--C-:B------:R-:W-:Y:S01]  /*ea60*/  HADD2.F32 R46, -RZ, R66.reuse.H0_H0 ;  /* 0x20000042ff2e7230 */ /* 0x100fe20000004100 */
[----:B------:R-:W-:Y:S01]  /*ea70*/  F2FP.F16.E4M3.UNPACK_B R61, R60.H1 ;  /* 0x0000003cff3d723e */ /* 0x000fe200030006ff */
[----:B------:R-:W-:Y:S01]  /*ea80*/  HADD2.F32 R66, -RZ, R66.H1_H1 ;  /* 0x30000042ff427230 */ /* 0x000fe20000004100 */
[----:B------:R-:W-:Y:S02]  /*ea90*/  LOP3.LUT R68, R64, 0xff00, R67, 0xf8, !PT ;  /* 0x0000ff0040447812 */ /* 0x000fe400078ef843 */
[----:B------:R-:W-:Y:S01]  /*eaa0*/  LOP3.LUT R44, R44, 0xff0000, R59, 0xf8, !PT ;  /* 0x00ff00002c2c7812 */ /* 0x000fe200078ef83b */
[----:B------:R-:W-:Y:S01]  /*eab0*/  HADD2.F32 R59, -RZ, R58.H0_H0 ;  /* 0x2000003aff3b7230 */ /* 0x000fe20000004100 */
[----:B------:R-:W-:-:S02]  /*eac0*/  F2FP.F16.E4M3.UNPACK_B R64, R148.H1 ;  /* 0x00000094ff40723e */ /* 0x000fc400030006ff */
[----:B------:R-:W-:Y:S02]  /*ead0*/  SHF.R.U32.HI R70, RZ, 0x10, R77 ;  /* 0x00000010ff467819 */ /* 0x000fe4000001164d */
[----:B------:R-:W-:Y:S01]  /*eae0*/  LOP3.LUT R50, R62, 0xff00, R65, 0xf8, !PT ;  /* 0x0000ff003e327812 */ /* 0x000fe200078ef841 */
[----:B------:R-:W-:Y:S01]  /*eaf0*/  HADD2.F32 R62, -RZ, R61.H0_H0 ;  /* 0x2000003dff3e7230 */ /* 0x000fe20000004100 */
[----:B------:R-:W-:Y:S01]  /*eb00*/  SHF.R.U32.HI R69, RZ, 0x10, R79 ;  /* 0x00000010ff457819 */ /* 0x000fe2000001164f */
[----:B------:R-:W-:Y:S02]  /*eb10*/  HADD2.F32 R65, -RZ, R64.H0_H0 ;  /* 0x20000040ff417230 */ /* 0x000fe40000004100 */
[-C--:B------:R-:W-:Y:S01]  /*eb20*/  FMUL.FTZ R71, R59, R46.reuse ;  /* 0x0000002e3b477220 */ /* 0x080fe20000410000 */
[----:B------:R-:W-:Y:S02]  /*eb30*/  IMAD.U32 R67, R70, 0x10000, RZ ;  /* 0x0001000046437824 */ /* 0x000fe400078e00ff */
[----:B------:R-:W-:Y:S01]  /*eb40*/  FMUL.FTZ R70, R62, R46 ;  /* 0x0000002e3e467220 */ /* 0x000fe20000410000 */
[----:B------:R-:W-:-:S02]  /*eb50*/  IMAD.U32 R69, R69, 0x10000, RZ ;  /* 0x0001000045457824 */ /* 0x000fc400078e00ff */
[-C--:B------:R-:W-:Y:S01]  /*eb60*/  FFMA.FTZ R71, R62, R65.reuse, R71 ;  /* 0x000000413e477223 */ /* 0x080fe20000010047 */
[----:B------:R-:W-:Y:S02]  /*eb70*/  HADD2.F32 R62, -RZ, R61.H1_H1 ;  /* 0x3000003dff3e7230 */ /* 0x000fe40000004100 */
[----:B------:R-:W-:Y:S01]  /*eb80*/  FFMA.FTZ R70, R59, R65, -R70 ;  /* 0x000000413b467223 */ /* 0x000fe20000010846 */
[----:B------:R-:W-:Y:S01]  /*eb90*/  HADD2.F32 R59, -RZ, R58.H1_H1 ;  /* 0x3000003aff3b7230 */ /* 0x000fe20000004100 */
[----:B------:R-:W-:Y:S01]  /*eba0*/  F2FP.F16.E4M3.UNPACK_B R150, R150 ;  /* 0x00000096ff96723e */ /* 0x000fe200020006ff */
[----:B------:R-:W-:Y:S01]  /*ebb0*/  HADD2.F32 R64, -RZ, R64.H1_H1 ;  /* 0x30000040ff407230 */ /* 0x000fe20000004100 */
[----:B------:R-:W-:Y:S02]  /*ebc0*/  F2FP.F16.E4M3.UNPACK_B R56, R56 ;  /* 0x00000038ff38723e */ /* 0x000fe400020006ff */
[----:B------:R-:W-:Y:S01]  /*ebd0*/  F2FP.F16.E4M3.UNPACK_B R60, R60 ;  /* 0x0000003cff3c723e */ /* 0x000fe200020006ff */
[----:B------:R-:W-:Y:S01]  /*ebe0*/  HADD2.F32 R65, -RZ, R150.H0_H0 ;  /* 0x20000096ff417230 */ /* 0x000fe20000004100 */
[----:B------:R-:W-:Y:S01]  /*ebf0*/  LOP3.LUT R46, R68, 0xff0000, R69, 0xf8, !PT ;  /* 0x00ff0000442e7812 */ /* 0x000fe200078ef845 */
[-C--:B------:R-:W-:Y:S01]  /*ec00*/  FMUL.FTZ R68, R62, R66.reuse ;  /* 0x000000423e447220 */ /* 0x080fe20000410000 */
[----:B------:R-:W-:Y:S01]  /*ec10*/  LOP3.LUT R50, R50, 0xff0000, R67, 0xf8, !PT ;  /* 0x00ff000032327812 */ /* 0x000fe200078ef843 */
[----:B------:R-:W-:Y:S01]  /*ec20*/  FMUL.FTZ R67, R59, R66 ;  /* 0x000000423b437220 */ /* 0x000fe20000410000 */
[----:B------:R-:W-:Y:S01]  /*ec30*/  F2FP.F16.E4M3.UNPACK_B R148, R148 ;  /* 0x00000094ff94723e */ /* 0x000fe200020006ff */
        /* <DEDUP_REMOVED lines=32> */
[-C--:B------:R-:W-:Y:S01]  /*ee40*/  FFMA.FTZ R76, R58, R60.reuse, -R75 ;  /* 0x0000003c3a4c7223 */ /* 0x080fe2000001084b */
[----:B------:R-:W-:Y:S02]  /*ee50*/  HADD2.F32 R62, -RZ, R62.H1_H1 ;  /* 0x3000003eff3e7230 */ /* 0x000fe40000004100 */
[C---:B------:R-:W-:Y:S01]  /*ee60*/  FMUL.FTZ R58, R56.reuse, R65 ;  /* 0x00000041383a7220 */ /* 0x040fe20000410000 */
[----:B------:R-:W-:Y:S01]  /*ee70*/  F2FP.F16.E4M3.UNPACK_B R55, R55 ;  /* 0x00000037ff37723e */ /* 0x000fe200020006ff */
[----:B------:R-:W-:Y:S01]  /*ee80*/  FMUL.FTZ R75, R59, R65 ;  /* 0x000000413b4b7220 */ /* 0x000fe20000410000 */
[----:B------:R-:W-:Y:S01]  /*ee90*/  FFMA.FTZ R77, R61, R60, R64 ;  /* 0x0000003c3d4d7223 */ /* 0x000fe20000010040 */
[-C--:B------:R-:W-:Y:S01]  /*eea0*/  FFMA.FTZ R78, R59, R62.reuse, R58 ;  /* 0x0000003e3b4e7223 */ /* 0x080fe2000001003a */
[----:B------:R-:W-:Y:S01]  /*eeb0*/  F2FP.F16.E4M3.UNPACK_B R147, R147 ;  /* 0x00000093ff93723e */ /* 0x000fe200020006ff */
[----:B------:R-:W-:Y:S01]  /*eec0*/  FFMA.FTZ R79, R56, R62, -R75 ;  /* 0x0000003e384f7223 */ /* 0x000fe2000001084b */
[----:B------:R-:W-:-:S02]  /*eed0*/  HADD2.F32 R61, -RZ, R149.H0_H0 ;  /* 0x20000095ff3d7230 */ /* 0x000fc40000004100 */
[----:B------:R-:W-:Y:S01]  /*eee0*/  HADD2.F32 R58, -RZ, R63.H0_H0 ;  /* 0x2000003fff3a7230 */ /* 0x000fe20000004100 */
[----:B------:R-:W-:Y:S01]  /*eef0*/  F2FP.SATFINITE.E4M3.F32.PACK_AB_MERGE_C R77, R78, R77, RZ ;  /* 0x0000004d4e4d723e */ /* 0x000fe200048070ff */
[----:B------:R-:W-:Y:S01]  /*ef00*/  HADD2.F32 R62, -RZ, R149.H1_H1 ;  /* 0x30000095ff3e7230 */ /* 0x000fe20000004100 */
[----:B------:R-:W-:Y:S01]  /*ef10*/  F2FP.SATFINITE.E4M3.F32.PACK_AB_MERGE_C R76, R79, R76, RZ ;  /* 0x0000004c4f4c723e */ /* 0x000fe200048070ff */
[----:B------:R-:W-:Y:S02]  /*ef20*/  HADD2.F32 R56, -RZ, R55.H0_H0 ;  /* 0x20000037ff387230 */ /* 0x000fe40000004100 */
[-C--:B------:R-:W-:Y:S01]  /*ef30*/  FMUL.FTZ R65, R58, R61.reuse ;  /* 0x0000003d3a417220 */ /* 0x080fe20000410000 */
[----:B------:R-:W-:Y:S02]  /*ef40*/  HADD2.F32 R63, -RZ, R63.H1_H1 ;  /* 0x3000003fff3f7230 */ /* 0x000fe40000004100 */
[----:B------:R-:W-:Y:S02]  /*ef50*/  HADD2.F32 R55, -RZ, R55.H1_H1 ;  /* 0x30000037ff377230 */ /* 0x000fe40000004100 */
[----:B------:R-:W-:Y:S01]  /*ef60*/  FMUL.FTZ R75, R56, R61 ;  /* 0x0000003d384b7220 */ /* 0x000fe20000410000 */
[----:B------:R-:W-:-:S02]  /*ef70*/  HADD2.F32 R59, -RZ, R147.H0_H0 ;  /* 0x20000093ff3b7230 */ /* 0x000fc40000004100 */
[-C--:B------:R-:W-:Y:S01]  /*ef80*/  FMUL.FTZ R64, R63, R62.reuse ;  /* 0x0000003e3f407220 */ /* 0x080fe20000410000 */
[----:B------:R-:W-:Y:S02]  /*ef90*/  HADD2.F32 R60, -RZ, R147.H1_H1 ;  /* 0x30000093ff3c7230 */ /* 0x000fe40000004100 */
[C---:B------:R-:W-:Y:S01]  /*efa0*/  FMUL.FTZ R62, R55.reuse, R62 ;  /* 0x0000003e373e7220 */ /* 0x040fe20000410000 */
[-C--:B------:R-:W-:Y:S01]  /*efb0*/  FFMA.FTZ R61, R56, R59.reuse, -R65 ;  /* 0x0000003b383d7223 */ /* 0x080fe20000010841 */
[----:B------:R-:W-:Y:S01]  /*efc0*/  FFMA.FTZ R59, R58, R59, R75 ;  /* 0x0000003b3a3b7223 */ /* 0x000fe2000001004b */
[-C--:B------:R-:W-:Y:S01]  /*efd0*/  FFMA.FTZ R58, R55, R60.reuse, -R64 ;  /* 0x0000003c373a7223 */ /* 0x080fe20000010840 */
[----:B------:R-:W-:Y:S01]  /*efe0*/  FFMA.FTZ R74, R63, R60, R62 ;  /* 0x0000003c3f4a7223 */ /* 0x000fe2000001003e */
[----:B------:R-:W-:Y:S02]  /*eff0*/  F2FP.SATFINITE.E4M3.F32.PACK_AB_MERGE_C R55, R73, R70, RZ ;  /* 0x000000464937723e */ /* 0x000fe400048070ff */
[----:B------:R-:W-:-:S02]  /*f000*/  F2FP.F16.E4M3.UNPACK_B R62, R49 ;  /* 0x00000031ff3e723e */ /* 0x000fc400020006ff */
[----:B------:R-:W-:Y:S02]  /*f010*/  F2FP.F16.E4M3.UNPACK_B R65, R50 ;  /* 0x00000032ff41723e */ /* 0x000fe400020006ff */
[----:B------:R-:W-:Y:S01]  /*f020*/  F2FP.F16.E4M3.UNPACK_B R60, R45 ;  /* 0x0000002dff3c723e */ /* 0x000fe200020006ff */
[--C-:B------:R-:W-:Y:S01]  /*f030*/  HADD2.F32 R63, -RZ, R62.reuse.H0_H0 ;  /* 0x2000003eff3f7230 */ /* 0x100fe20000004100 */
[----:B------:R-:W-:Y:S01]  /*f040*/  F2FP.SATFINITE.E4M3.F32.PACK_AB_MERGE_C R55, R68, R69, R55 ;  /* 0x000000454437723e */ /* 0x000fe20004807037 */
[--C-:B------:R-:W-:Y:S01]  /*f050*/  HADD2.F32 R68, -RZ, R65.reuse.H0_H0 ;  /* 0x20000041ff447230 */ /* 0x100fe20000004100 */
[----:B------:R-:W-:Y:S01]  /*f060*/  F2FP.SATFINITE.E4M3.F32.PACK_AB_MERGE_C R56, R72, R71, RZ ;  /* 0x000000474838723e */ /* 0x000fe200048070ff */
[----:B------:R-:W-:Y:S01]  /*f070*/  HADD2.F32 R62, -RZ, R62.H1_H1 ;  /* 0x3000003eff3e7230 */ /* 0x000fe20000004100 */
[----:B------:R-:W-:Y:S01]  /*f080*/  F2FP.F16.E4M3.UNPACK_B R64, R48 ;  /* 0x00000030ff40723e */ /* 0x000fe200020006ff */
[----:B------:R-:W-:Y:S01]  /*f090*/  HADD2.F32 R65, -RZ, R65.H1_H1 ;  /* 0x30000041ff417230 */ /* 0x000fe20000004100 */
[----:B------:R-:W-:Y:S01]  /*f0a0*/  F2FP.SATFINITE.E4M3.F32.PACK_AB_MERGE_C R58, R58, R61, R76 ;  /* 0x0000003d3a3a723e */ /* 0x000fe2000480704c */
[----:B------:R-:W-:Y:S01]  /*f0b0*/  HADD2.F32 R61, -RZ, R60.H0_H0 ;  /* 0x2000003cff3d7230 */ /* 0x000fe20000004100 */
[----:B------:R-:W-:Y:S01]  /*f0c0*/  F2FP.SATFINITE.E4M3.F32.PACK_AB_MERGE_C R56, R67, R66, R56 ;  /* 0x000000424338723e */ /* 0x000fe20004807038 */
[----:B------:R-:W-:-:S02]  /*f0d0*/  HADD2.F32 R66, -RZ, R64.H0_H0 ;  /* 0x20000040ff427230 */ /* 0x000fc40000004100 */
[-C--:B------:R-:W-:Y:S01]  /*f0e0*/  FMUL.FTZ R70, R63, R68.reuse ;  /* 0x000000443f467220 */ /* 0x080fe20000410000 */
[----:B------:R-:W-:Y:S02]  /*f0f0*/  HADD2.F32 R60, -RZ, R60.H1_H1 ;  /* 0x3000003cff3c7230 */ /* 0x000fe40000004100 */
[C---:B------:R-:W-:Y:S01]  /*f100*/  FMUL.FTZ R68, R61.reuse, R68 ;  /* 0x000000443d447220 */ /* 0x040fe20000410000 */
[----:B------:R-:W-:Y:S01]  /*f110*/  FMUL.FTZ R67, R62, R65 ;  /* 0x000000413e437220 */ /* 0x000fe20000410000 */
[-C--:B------:R-:W-:Y:S01]  /*f120*/  FFMA.FTZ R70, R61, R66.reuse, -R70 ;  /* 0x000000423d467223 */ /* 0x080fe20000010846 */
[----:B------:R-:W-:Y:S01]  /*f130*/  F2FP.F16.E4M3.UNPACK_B R45, R45.H1 ;  /* 0x0000002dff2d723e */ /* 0x000fe200030006ff */
[----:B------:R-:W-:Y:S01]  /*f140*/  FFMA.FTZ R68, R63, R66, R68 ;  /* 0x000000423f447223 */ /* 0x000fe20000010044 */
[----:B------:R-:W-:Y:S02]  /*f150*/  HADD2.F32 R63, -RZ, R64.H1_H1 ;  /* 0x30000040ff3f7230 */ /* 0x000fe40000004100 */
[C---:B------:R-:W-:Y:S01]  /*f160*/  FMUL.FTZ R65, R60.reuse, R65 ;  /* 0x000000413c417220 */ /* 0x040fe20000410000 */
[----:B------:R-:W-:Y:S01]  /*f170*/  F2FP.F16.E4M3.UNPACK_B R61, R49.H1 ;  /* 0x00000031ff3d723e */ /* 0x000fe200030006ff */
[----:B------:R-:W-:Y:S01]  /*f180*/  HADD2.F32 R49, -RZ, R45.H0_H0 ;  /* 0x2000002dff317230 */ /* 0x000fe20000004100 */
[----:B------:R-:W-:Y:S01]  /*f190*/  F2FP.F16.E4M3.UNPACK_B R48, R48.H1 ;  /* 0x00000030ff30723e */ /* 0x000fe200030006ff */
[-C--:B------:R-:W-:Y:S01]  /*f1a0*/  FFMA.FTZ R69, R60, R63.reuse, -R67 ;  /* 0x0000003f3c457223 */ /* 0x080fe20000010843 */
[----:B------:R-:W-:Y:S01]  /*f1b0*/  F2FP.F16.E4M3.UNPACK_B R60, R50.H1 ;  /* 0x00000032ff3c723e */ /* 0x000fe200030006ff */
[----:B------:R-:W-:Y:S01]  /*f1c0*/  FFMA.FTZ R71, R62, R63, R65 ;  /* 0x0000003f3e477223 */ /* 0x000fe20000010041 */
[--C-:B------:R-:W-:Y:S01]  /*f1d0*/  HADD2.F32 R50, -RZ, R61.reuse.H0_H0 ;  /* 0x2000003dff327230 */ /* 0x100fe20000004100 */
[----:B------:R-:W-:Y:S01]  /*f1e0*/  F2FP.SATFINITE.E4M3.F32.PACK_AB_MERGE_C R59, R74, R59, R77 ;  /* 0x0000003b4a3b723e */ /* 0x000fe2000480704d */
[----:B------:R-:W-:Y:S01]  /*f1f0*/  HADD2.F32 R61, -RZ, R61.H1_H1 ;  /* 0x3000003dff3d7230 */ /* 0x000fe20000004100 */
[----:B------:R-:W-:Y:S01]  /*f200*/  F2FP.F16.E4M3.UNPACK_B R65, R46.H1 ;  /* 0x0000002eff41723e */ /* 0x000fe200030006ff */
[----:B------:R-:W-:-:S02]  /*f210*/  HADD2.F32 R62, -RZ, R60.H0_H0 ;  /* 0x2000003cff3e7230 */ /* 0x000fc40000004100 */
[----:B------:R-:W-:Y:S02]  /*f220*/  HADD2.F32 R64, -RZ, R60.H1_H1 ;  /* 0x3000003cff407230 */ /* 0x000fe40000004100 */
[----:B------:R-:W-:Y:S02]  /*f230*/  HADD2.F32 R45, -RZ, R45.H1_H1 ;  /* 0x3000002dff2d7230 */ /* 0x000fe40000004100 */
[CC--:B------:R-:W-:Y:S01]  /*f240*/  FMUL.FTZ R66, R50.reuse, R62.reuse ;  /* 0x0000003e32427220 */ /* 0x0c0fe20000410000 */
[--C-:B------:R-:W-:Y:S02]  /*f250*/  HADD2.F32 R60, -RZ, R48.reuse.H0_H0 ;  /* 0x20000030ff3c7230 */ /* 0x100fe40000004100 */
[----:B------:R-:W-:Y:S01]  /*f260*/  FMUL.FTZ R63, R49, R62 ;  /* 0x0000003e313f7220 */ /* 0x000fe20000410000 */
        /* <DEDUP_REMOVED lines=9> */
[-C--:B------:R-:W-:Y:S01]  /*f300*/  F2FP.F16.E4M3.UNPACK_B R45, R47.reuse ;  /* 0x0000002fff2d723e */ /* 0x080fe200020006ff */
[----:B------:R-:W-:Y:S01]  /*f310*/  HADD2.F32 R60, -RZ, R50.H0_H0 ;  /* 0x20000032ff3c7230 */ /* 0x000fe20000004100 */
        /* <DEDUP_REMOVED lines=28> */
[CC--:B------:R-:W-:Y:S01]  /*f4e0*/  FMUL.FTZ R48, R50.reuse, R64.reuse ;  /* 0x0000004032307220 */ /* 0x0c0fe20000410000 */
[----:B------:R-:W-:Y:S02]  /*f4f0*/  HADD2.F32 R46, -RZ, R46.H1_H1 ;  /* 0x3000002eff2e7230 */ /* 0x000fe40000004100 */
[----:B------:R-:W-:Y:S01]  /*f500*/  FMUL.FTZ R49, R45, R64 ;  /* 0x000000402d317220 */ /* 0x000fe20000410000 */
[----:B------:R-:W-:Y:S01]  /*f510*/  F2FP.SATFINITE.E4M3.F32.PACK_AB_MERGE_C R72, R75, R72, RZ ;  /* 0x000000484b48723e */ /* 0x000fe200048070ff */
[-C--:B------:R-:W-:Y:S01]  /*f520*/  FFMA.FTZ R47, R47, R44.reuse, -R60 ;  /* 0x0000002c2f2f7223 */ /* 0x080fe2000001083c */
[----:B------:R-:W-:Y:S01]  /*f530*/  FFMA.FTZ R62, R51, R44, R62 ;  /* 0x0000002c333e7223 */ /* 0x000fe2000001003e */
[-C--:B------:R-:W-:Y:S01]  /*f540*/  FFMA.FTZ R48, R45, R46.reuse, -R48 ;  /* 0x0000002e2d307223 */ /* 0x080fe20000010830 */
[----:B------:R-:W-:Y:S01]  /*f550*/  FFMA.FTZ R46, R50, R46, R49 ;  /* 0x0000002e322e7223 */ /* 0x000fe20000010031 */
[----:B------:R-:W-:Y:S01]  /*f560*/  F2FP.SATFINITE.E4M3.F32.PACK_AB_MERGE_C R73, R74, R73, RZ ;  /* 0x000000494a49723e */ /* 0x000fe200048070ff */
        /* <DEDUP_REMOVED lines=8> */
[----:B------:R-:W-:Y:S02]  /*f5f0*/  F2FP.SATFINITE.E4M3.F32.PACK_AB_MERGE_C R45, R69, R70, R72 ;  /* 0x00000046452d723e */ /* 0x000fe40004807048 */
[----:B------:R-:W-:-:S07]  /*f600*/  F2FP.SATFINITE.E4M3.F32.PACK_AB_MERGE_C R49, R71, R68, R73 ;  /* 0x000000444731723e */ /* 0x000fce0004807049 */
.L_x_5071:
[----:B------:R-:W-:Y:S05]  /*f610*/  BSYNC B1 ;  /* 0x0000000000017941 */ /* 0x000fea0003800000 */
.L_x_5070:
[----:B0-----:R0:W-:Y:S01]  /*f620*/  STG.E.128 desc[UR54][R52.64], R44 ;  /* 0x0000002c34007986 */ /* 0x0011e2000c101d36 */
[----:B------:R-:W-:-:S13]  /*f630*/  ISETP.GE.AND P3, PT, R54, R151, PT ;  /* 0x000000973600720c */ /* 0x000fda0003f66270 */
[----:B------:R-:W-:Y:S05]  /*f640*/  @P3 BRA `(.L_x_5020) ;  /* 0x0000000000f83947 */ /* 0x000fea0003800000 */
[--C-:B0-----:R-:W-:Y:S02]  /*f650*/  SHF.R.S32.HI R44, RZ, 0x1f, R54.reuse ;  /* 0x0000001fff2c7819 */ /* 0x101fe40000011436 */
[----:B------:R-:W-:-:S04]  /*f660*/  IADD3 R139, P3, P4, R120, R138, R54 ;  /* 0x0000008a788b7210 */ /* 0x000fc80007c7e036 */
[----:B------:R-:W-:Y:S02]  /*f670*/  IADD3.X R44, R0, R57, R44, P3, P4 ;  /* 0x00000039002c7210 */ /* 0x000fe40001fe842c */
[----:B------:R-:W-:-:S04]  /*f680*/  IADD3 R124, P3, R139, R124, RZ ;  /* 0x0000007c8b7c7210 */ /* 0x000fc80007f7e0ff */
[----:B------:R-:W-:-:S05]  /*f690*/  IADD3.X R125, R44, R125, RZ, P3, !PT ;  /* 0x0000007d2c7d7210 */ /* 0x000fca0001ffe4ff */
[----:B--2---:R0:W-:Y:S01]  /*f6a0*/  STG.E.128 desc[UR54][R124.64], R48 ;  /* 0x000000307c007986 */ /* 0x0041e2000c101d36 */
[----:B------:R-:W-:Y:S05]  /*f6b0*/  BRA `(.L_x_5020) ;  /* 0x0000000000dc7947 */ /* 0x000fea0003800000 */
.L_x_4987:
[----:B------:R-:W-:-:S06]  /*f6c0*/  UISETP.NE.AND UP0, UPT, UR53, 0x3, UPT ;  /* 0x000000033500788c */ /* 0x000fcc000bf05270 */
[----:B------:R-:W-:-:S13]  /*f6d0*/  PLOP3.LUT P2, PT, PT, PT, UP0, 0x80, 0x0 ;  /* 0x000000000000781c */ /* 0x000fda0003f4f008 */
[----:B------:R-:W-:Y:S05]  /*f6e0*/  @!P2 BRA `(.L_x_5072) ;  /* 0x000000000004a947 */ /* 0x000fea0003800000 */
[----:B------:R-:W-:Y:S01]  /*f6f0*/  BPT.TRAP 0x1 ;  /* 0x000000040000795c */ /* 0x000fe20000300000 */
.L_x_5072:
[----:B------:R-:W-:Y:S01]  /*f700*/  IMAD R42, R17, 0x8, R16 ;  /* 0x00000008112a7824 */ /* 0x000fe200078e0210 */
[----:B------:R-:W-:Y:S01]  /*f710*/  SHF.L.U32 R43, R223, 0x1f, RZ ;  /* 0x0000001fdf2b7819 */ /* 0x000fe200000006ff */
[----:B------:R-:W-:Y:S01]  /*f720*/  IMAD R41, R24, -0xa0, R2 ;  /* 0xffffff6018297824 */ /* 0x000fe200078e0202 */
[----:B------:R-:W-:Y:S02]  /*f730*/  BSSY B1, `(.L_x_5073) ;  /* 0x0000004000017945 */ /* 0x000fe40003800000 */
[----:B------:R-:W0:Y:S02]  /*f740*/  SYNCS.PHASECHK.TRANS64.TRYWAIT P3, [R42+URZ+0x33490], R43 ;  /* 0x0334902b2a0075a7 */ /* 0x000e24000806017f */
[----:B------:R-:W-:Y:S01]  /*f750*/  VIMNMX R41, R41, 0xa0, PT ;  /* 0x000000a029297848 */ /* 0x000fe20003fe0100 */
[----:B0-----:R-:W-:Y:S06]  /*f760*/  @!P3 BRA `(.L_x_5074) ;  /* 0x000001ec0050b947 */ /* 0x001fec0003800000 */
.L_x_5320:
[----:B------:R-:W-:Y:S05]  /*f770*/  BSYNC B1 ;  /* 0x0000000000017941 */ /* 0x000fea0003800000 */
.L_x_5073:
        /* <DEDUP_REMOVED lines=21> */
.L_x_5076:
[----:B------:R-:W-:Y:S05]  /*f8d0*/  BSYNC B1 ;  /* 0x0000000000017941 */ /* 0x000fea0003800000 */
.L_x_5075:
        /* <DEDUP_REMOVED lines=21> */
.L_x_5020:
[----:B------:R-:W-:Y:S05]  /*fa30*/  BSYNC B0 ;  /* 0x0000000000007941 */ /* 0x000fea0003800000 */
.L_x_4986:
        /* <DEDUP_REMOVED lines=17> */
.L_x_5078:
[----:B------:R-:W-:Y:S05]  /*fb50*/  BSYNC B0 ;  /* 0x0000000000007941 */ /* 0x000fea0003800000 */
.L_x_5077:
[----:B------:R-:W1:Y:S01]  /*fb60*/  SYNCS.PHASECHK.TRANS64.TRYWAIT P2, [R42+URZ+0x334b0], R43 ;  /* 0x0334b02b2a0075a7 */ /* 0x000e62000804017f */
[----:B------:R-:W-:Y:S01]  /*fb70*/  ULDC UR37, c[0x0][0x2e4] ;  /* 0x0000b90000257ab9 */ /* 0x000fe20000000800 */
[----:B------:R-:W-:Y:S01]  /*fb80*/  ULDC.64 UR38, c[0x0][0x318] ;  /* 0x0000c60000267ab9 */ /* 0x000fe20000000a00 */
[----:B------:R-:W-:Y:S01]  /*fb90*/  ULDC.64 UR40, c[0x0][0x308] ;  /* 0x0000c20000287ab9 */ /* 0x000fe20000000a00 */
[----:B------:R-:W-:Y:S01]  /*fba0*/  BSSY B0, `(.L_x_5079) ;  /* 0x0000003000007945 */ /* 0x000fe20003800000 */
[----:B------:R-:W-:-:S03]  /*fbb0*/  IMAD.WIDE R48, R24, 0xa0, R102 ;  /* 0x000000a018307825 */ /* 0x000fc600078e0266 */
[----:B-1----:R-:W-:Y:S05]  /*fbc0*/  @!P2 BRA `(.L_x_5080) ;  /* 0x000001e8004ca947 */ /* 0x002fea0003800000 */
.L_x_5321:
[----:B------:R-:W-:Y:S05]  /*fbd0*/  BSYNC B0 ;  /* 0x0000000000007941 */ /* 0x000fea0003800000 */
.L_x_5079:
[----:B------:R-:W-:Y:S01]  /*fbe0*/  ISETP.GE.AND P2, PT, R23, R41, PT ;  /* 0x000000291700720c */ /* 0x000fe20003f46270 */
[----:B------:R-:W-:-:S12]  /*fbf0*/  BSSY B0, `(.L_x_5081) ;  /* 0x000001b000007945 */ /* 0x000fd80003800000 */
[----:B------:R-:W-:Y:S05]  /*fc00*/  @P2 BRA `(.L_x_5082) ;  /* 0x0000000000642947 */ /* 0x000fea0003800000 */
[----:B0-----:R-:W-:Y:S02]  /*fc10*/  IMAD.MOV.U32 R44, RZ, RZ, R118 ;  /* 0x000000ffff2c7224 */ /* 0x001fe400078e0076 */
[----:B------:R-:W-:Y:S02]  /*fc20*/  IMAD.MOV.U32 R45, RZ, RZ, R32 ;  /* 0x000000ffff2d7224 */ /* 0x000fe400078e0020 */
[----:B-1----:R-:W-:Y:S02]  /*fc30*/  IMAD R43, R49, UR38, RZ ;  /* 0x00000026312b7c24 */ /* 0x002fe4000f8e02ff */
        /* <DEDUP_REMOVED lines=22> */
.L_x_5082:
[----:B------:R-:W-:Y:S05]  /*fda0*/  BSYNC B0 ;  /* 0x0000000000007941 */ /* 0x000fea0003800000 */
.L_x_5081:
[----:B-1----:R-:W-:Y:S01]  /*fdb0*/  VIADD R43, R23, 0x80 ;  /* 0x00000080172b7836 */ /* 0x002fe20000000000 */
[----:B------:R-:W-:Y:S04]  /*fdc0*/  BSSY B0, `(.L_x_5083) ;  /* 0x000001e000007945 */ /* 0x000fe80003800000 */
[----:B------:R-:W-:-:S13]  /*fdd0*/  ISETP.GE.AND P2, PT, R43, R41, PT ;  /* 0x000000292b00720c */ /* 0x000fda0003f46270 */
[----:B------:R-:W-:Y:S05]  /*fde0*/  @P2 BRA `(.L_x_5084) ;  /* 0x00000000006c2947 */ /* 0x000fea0003800000 */
[----:B------:R-:W-:Y:S01]  /*fdf0*/  IADD3 R41, P2, R48, 0x80, RZ ;  /* 0x0000008030297810 */ /* 0x000fe20007f5e0ff */
[----:B--2---:R-:W-:Y:S01]  /*fe00*/  IMAD.MOV.U32 R45, RZ, RZ, R32 ;  /* 0x000000ffff2d7224 */ /* 0x004fe200078e0020 */
[----:B0-----:R-:W-:-:S03]  /*fe10*/  MOV R44, R118 ;  /* 0x00000076002c7202 */ /* 0x001fc60000000f00 */
        /* <DEDUP_REMOVED lines=24> */
.L_x_5084:
[----:B------:R-:W-:Y:S05]  /*ffa0*/  BSYNC B0 ;  /* 0x0000000000007941 */ /* 0x000fea0003800000 */
.L_x_5083:
[----:B------:R-:W3:Y:S01]  /*ffb0*/  LDL R39, [R1+0x24] ;  /* 0x0000240001277983 */ /* 0x000ee20000100800 */
[----:B------:R-:W-:Y:S02]  /*ffc0*/  VIADD R17, R17, 0x1 ;  /* 0x0000000111117836 */ /* 0x000fe40000000000 */
[----:B------:R-:W-:Y:S01]  /*ffd0*/  @!P3 VIADD R42, R42, 0x334c0 ;  /* 0x000334c02a2ab836 */ /* 0x000fe20000000000 */
[----:B------:R-:W-:Y:S01]  /*ffe0*/  @!PT LDS RZ, [RZ] ;  /* 0x00000000fffff984 */ /* 0x000fe20000000800 */
[----:B------:R-:W-:Y:S01]  /*fff0*/  @!PT LDS RZ, [RZ] ;  /* 0x00000000fffff984 */ /* 0x000fe20000000800 */
[----:B------:R-:W-:Y:S01]  /*10000*/  @!PT LDS RZ, [RZ] ;  /* 0x00000000fffff984 */ /* 0x000fe20000000800 */
[----:B------:R-:W-:Y:S01]  /*10010*/  @!PT LDS RZ, [RZ] ;  /* 0x00000000fffff984 */ /* 0x000fe20000000800 */
[----:B------:R4:W-:Y:S06]  /*10020*/  MEMBAR.ALL.CTA ;  /* 0x0000000000007992 */ /* 0x0009ec0000008000 */
[----:B----4-:R-:W4:Y:S02]  /*10030*/  FENCE.VIEW.ASYNC.S ;  /* 0x00000000000073c6 */ /* 0x010f240000000000 */
[----:B----4-:R4:W-:Y:S01]  /*10040*/  BAR.SYNC.DEFER_BLOCKING R157, 0x80 ;  /* 0x0002009d0000751d */ /* 0x0109e20000010000 */
[----:B------:R-:W-:-:S02]  /*10050*/  ISETP.NE.AND P2, PT, R17, 0x2, PT ;  /* 0x000000021100780c */ /* 0x000fc40003f45270 */
[----:B------:R-:W-:Y:S02]  /*10060*/  @!P3 PRMT R42, RZ, 0x654, R42 ;  /* 0x00000654ff2ab816 */ /* 0x000fe4000000002a */
[----:B------:R-:W-:Y:S02]  /*10070*/  SEL R40, RZ, 0x1, P2 ;  /* 0x00000001ff287807 */ /* 0x000fe40001000000 */
[----:B------:R-:W-:Y:S02]  /*10080*/  SEL R17, R17, RZ, P2 ;  /* 0x000000ff11117207 */ /* 0x000fe40001000000 */
[----:B------:R-:W-:Y:S01]  /*10090*/  LOP3.LUT R223, R223, R40, RZ, 0x3c, !PT ;  /* 0x00000028dfdf7212 */ /* 0x000fe200078e3cff */
[----:B------:R4:W-:Y:S01]  /*100a0*/  @!P3 SYNCS.ARRIVE.TRANS64.RED.A1T0 RZ, [R42+URZ], RZ ;  /* 0x000000ff2affb9a7 */ /* 0x0009e2000810043f */
[----:B---3--:R-:W-:-:S13]  /*100b0*/  LOP3.LUT P4, RZ, R39, 0x2, RZ, 0xc0, !PT ;  /* 0x0000000227ff7812 */ /* 0x008fda000788c0ff */
[----:B----4-:R-:W-:Y:S05]  /*100c0*/  @P4 BRA `(.L_x_5085) ;  /* 0xffffff2800004947 */ /* 0x010fea000383ffff */
[----:B------:R-:W3:Y:S01]  /*100d0*/  S2R R39, SR_TID.X ;  /* 0x0000000000277919 */ /* 0x000ee20000002100 */
[----:B------:R-:W-:Y:S02]  /*100e0*/  PLOP3.LUT P0, PT, PT, PT, PT, 0x8, 0x0 ;  /* 0x000000000000781c */ /* 0x000fe40003f0e170 */
[----:B---3--:R-:W-:-:S04]  /*100f0*/  SHF.R.U32.HI R39, RZ, 0x7, R39 ;  /* 0x00000007ff277819 */ /* 0x008fc80000011627 */
[----:B------:R-:W-:-:S13]  /*10100*/  ISETP.NE.AND P4, PT, R39, 0x1, PT ;  /* 0x000000012700780c */ /* 0x000fda0003f85270 */
[----:B------:R-:W-:Y:S06]  /*10110*/  @!P4 BAR.ARV 0x9, 0x100 ;  /* 0x024400000000cb1d */ /* 0x000fec0000002000 */
.L_x_4981:
[----:B------:R-:W3:Y:S01]  /*10120*/  LDC R0, c[0x0][0x428] ;  /* 0x00010a00ff007b82 */ /* 0x000ee20000000800 */
[----:B------:R-:W-:Y:S05]  /*10130*/  @P0 BRA `(.L_x_5086) ;  /* 0x00000000000c0947 */ /* 0x000fea0003800000 */
[----:B------:R-:W4:Y:S01]  /*10140*/  FENCE.VIEW.ASYNC.G ;  /* 0x00000000000073c6 */ /* 0x000f220000000100 */
[----:B------:R-:W-:Y:S05]  /*10150*/  WARPSYNC.ALL ;  /* 0x0000000000007948 */ /* 0x000fea0003800000 */
[----:B----4-:R-:W-:Y:S06]  /*10160*/  BAR.ARV 0xc, 0x180 ;  /* 0x0306000000007b1d */ /* 0x010fec0000002000 */
.L_x_5086:
[----:B------:R-:W4:Y:S01]  /*10170*/  LDL R4, [R1+0x1c] ;  /* 0x00001c0001047983 */ /* 0x000f220000100800 */
[----:B------:R-:W-:-:S03]  /*10180*/  ULDC.64 UR4, c[0x0][0x990] ;  /* 0x0002640000047ab9 */ /* 0x000fc60000000a00 */
[----:B------:R-:W2:Y:S01]  /*10190*/  LDL R5, [R1+0xc] ;  /* 0x00000c0001057983 */ /* 0x000ea20000100800 */
[----:B------:R-:W-:Y:S01]  /*101a0*/  ISETP.NE.U32.AND P0, PT, RZ, UR4, PT ;  /* 0x00000004ff007c0c */ /* 0x000fe2000bf05070 */
[----:B------:R-:W-:Y:S01]  /*101b0*/  ULDC.64 UR6, c[0x0][0x998] ;  /* 0x0002660000067ab9 */ /* 0x000fe20000000a00 */
[----:B---3--:R-:W-:Y:S01]  /*101c0*/  ISETP.NE.AND P2, PT, R0, 0x1, PT ;  /* 0x000000010000780c */ /* 0x008fe20003f45270 */
[----:B------:R-:W-:Y:S01]  /*101d0*/  IMAD.MOV.U32 R7, RZ, RZ, R226 ;  /* 0x000000ffff077224 */ /* 0x000fe200078e00e2 */
[----:B------:R-:W-:Y:S02]  /*101e0*/  ISETP.NE.AND.EX P0, PT, RZ, UR5, PT, P0 ;  /* 0x00000005ff007c0c */ /* 0x000fe4000bf05300 */
[----:B------:R-:W-:-:S04]  /*101f0*/  ISETP.NE.U32.AND P1, PT, RZ, UR6, PT ;  /* 0x00000006ff007c0c */ /* 0x000fc8000bf25070 */
[----:B------:R-:W-:-:S05]  /*10200*/  ISETP.NE.AND.EX P1, PT, RZ, UR7, PT, P1 ;  /* 0x00000007ff007c0c */ /* 0x000fca000bf25310 */
[----:B------:R-:W3:Y:S08]  /*10210*/  @P2 LDC R3, c[0x0][0x42c] ;  /* 0x00010b00ff032b82 */ /* 0x000ef00000000800 */
[----:B------:R-:W4:Y:S08]  /*10220*/  @P0 LDC.64 R10, c[0x0][0x9a8] ;  /* 0x00026a00ff0a0b82 */ /* 0x000f300000000a00 */
[----:B------:R-:W0:Y:S08]  /*10230*/  @P2 LDC R2, c[0x0][0x430] ;  /* 0x00010c00ff022b82 */ /* 0x000e300000000800 */
[----:B------:R-:W1:Y:S01]  /*10240*/  @P1 LDC.64 R12, c[0x0][0x9b8] ;  /* 0x00026e00ff0c1b82 */ /* 0x000e620000000a00 */
[----:B---3--:R-:W-:-:S07]  /*10250*/  @P2 IMAD.HI.U32 R3, R226, R3, RZ ;  /* 0x00000003e2032227 */ /* 0x008fce00078e00ff */
[----:B------:R-:W3:Y:S08]  /*10260*/  @P0 LDC.64 R14, c[0x0][0x9b0] ;  /* 0x00026c00ff0e0b82 */ /* 0x000ef00000000a00 */
[----:B------:R-:W3:Y:S01]  /*10270*/  @P1 LDC.64 R20, c[0x0][0x9c0] ;  /* 0x00027000ff141b82 */ /* 0x000ee20000000a00 */
[----:B0-----:R-:W-:-:S04]  /*10280*/  @P2 SHF.R.U32.HI R7, RZ, R2, R3 ;  /* 0x00000002ff072219 */ /* 0x001fc80000011603 */
[----:B------:R-:W-:Y:S01]  /*10290*/  @P0 SHF.R.S32.HI R9, RZ, 0x1f, R7 ;  /* 0x0000001fff090819 */ /* 0x000fe20000011407 */
[C---:B----4-:R-:W-:Y:S02]  /*102a0*/  @P0 IMAD R0, R4.reuse, R10, RZ ;  /* 0x0000000a04000224 */ /* 0x050fe400078e02ff */
[----:B-1----:R-:W-:Y:S02]  /*102b0*/  @P1 IMAD R4, R4, R12, RZ ;  /* 0x0000000c04041224 */ /* 0x002fe400078e02ff */
[C---:B--2---:R-:W-:Y:S02]  /*102c0*/  @P0 IMAD R11, R5.reuse, R11, R0 ;  /* 0x0000000b050b0224 */ /* 0x044fe400078e0200 */
[----:B------:R-:W-:-:S04]  /*102d0*/  @P0 IMAD.WIDE.U32 R2, R5, R10, RZ ;  /* 0x0000000a05020225 */ /* 0x000fc800078e00ff */
[----:B------:R-:W-:Y:S01]  /*102e0*/  @P0 IMAD.IADD R3, R3, 0x1, R11 ;  /* 0x0000000103030824 */ /* 0x000fe200078e020b */
[----:B------:R-:W-:Y:S01]  /*102f0*/  @P1 SHF.R.S32.HI R11, RZ, 0x1f, R7 ;  /* 0x0000001fff0b1819 */ /* 0x000fe20000011407 */
[C---:B------:R-:W-:Y:S02]  /*10300*/  @P1 IMAD R13, R5.reuse, R13, R4 ;  /* 0x0000000d050d1224 */ /* 0x040fe400078e0204 */
[----:B------:R-:W-:-:S04]  /*10310*/  @P1 IMAD.WIDE.U32 R4, R5, R12, RZ ;  /* 0x0000000c05041225 */ /* 0x000fc800078e00ff */
[----:B---3--:R-:W-:Y:S02]  /*10320*/  @P0 IMAD R0, R9, R14, RZ ;  /* 0x0000000e09000224 */ /* 0x008fe400078e02ff */
        /* <DEDUP_REMOVED lines=17> */
[----:B------:R-:W-:Y:S01]  /*10440*/  IADD3 R2, R234, 0x11f, -R227 ;  /* 0x0000011fea027810 */ /* 0x000fe20007ffe8e3 */
[----:B------:R-:W3:Y:S02]  /*10450*/  @P2 LDC R6, c[0x0][0x430] ;  /* 0x00010c00ff062b82 */ /* 0x000ee40000000800 */
[----:B------:R4:W2:Y:S02]  /*10460*/  @P0 LDG.E R3, desc[UR54][R4.64] ;  /* 0x0000003604030981 */ /* 0x0008a4000c1e1900 */
[----:B------:R-:W-:-:S04]  /*10470*/  IMAD R2, R225, 0x80, R2 ;  /* 0x00000080e1027824 */ /* 0x000fc800078e0202 */
[----:B------:R-:W-:-:S05]  /*10480*/  IMAD.HI R2, R2, 0x66666667, RZ ;  /* 0x6666666702027827 */ /* 0x000fca00078e02ff */
[----:B------:R-:W-:-:S04]  /*10490*/  SHF.R.U32.HI R7, RZ, 0x1f, R2 ;  /* 0x0000001fff077819 */ /* 0x000fc80000011602 */
[----:B------:R-:W-:-:S04]  /*104a0*/  LEA.HI.SX32 R7, R2, R7, 0x1a ;  /* 0x0000000702077211 */ /* 0x000fc800078fd2ff */
[----:B------:R-:W-:-:S04]  /*104b0*/  VIMNMX R105, R158, R7, PT ;  /* 0x000000079e697248 */ /* 0x000fc80003fe0100 */
[----:B------:R-:W-:Y:S01]  /*104c0*/  ISETP.GE.AND P1, PT, R105, 0x1, PT ;  /* 0x000000016900780c */ /* 0x000fe20003f26270 */
[----:B0-----:R-:W-:Y:S01]  /*104d0*/  @P2 IMAD.HI.U32 R11, R226, R11, RZ ;  /* 0x0000000be20b2227 */ /* 0x001fe200078e00ff */
[----:B------:R-:W-:Y:S02]  /*104e0*/  PLOP3.LUT P0, PT, PT, PT, PT, 0x80, 0x0 ;  /* 0x000000000000781c */ /* 0x000fe40003f0f070 */
[----:B------:R-:W-:Y:S02]  /*104f0*/  CS2R R120, SRZ ;  /* 0x0000000000787805 */ /* 0x000fe4000001ff00 */
[----:B------:R-:W-:Y:S01]  /*10500*/  CS2R R34, SRZ ;  /* 0x0000000000227805 */ /* 0x000fe2000001ff00 */
[----:B------:R-:W-:Y:S01]  /*10510*/  IMAD.MOV.U32 R119, RZ, RZ, RZ ;  /* 0x000000ffff777224 */ /* 0x000fe200078e00ff */
[----:B---3--:R-:W-:Y:S02]  /*10520*/  @P2 SHF.R.U32.HI R226, RZ, R6, R11 ;  /* 0x00000006ffe22219 */ /* 0x008fe4000001160b */
        /* <DEDUP_REMOVED lines=28> */
[----:B-1----:R-:W-:Y:S02]  /*106f0*/  CS2R R8, SRZ ;  /* 0x0000000000087805 */ /* 0x002fe4000001ff00 */
[----:B------:R-:W-:Y:S02]  /*10700*/  CS2R R30, SRZ ;  /* 0x00000000001e7805 */ /* 0x000fe4000001ff00 */
[----:B------:R-:W-:Y:S02]  /*10710*/  CS2R R108, SRZ ;  /* 0x00000000006c7805 */ /* 0x000fe4000001ff00 */
[----:B------:R-:W-:Y:S02]  /*10720*/  CS2R R12, SRZ ;  /* 0x00000000000c7805 */ /* 0x000fe4000001ff00 */
[----:B------:R-:W-:Y:S02]  /*10730*/  CS2R R24, SRZ ;  /* 0x0000000000187805 */ /* 0x000fe4000001ff00 */
[----:B------:R-:W-:-:S02]  /*10740*/  CS2R R6, SRZ ;  /* 0x0000000000067805 */ /* 0x000fc4000001ff00 */
[----:B------:R-:W-:Y:S02]  /*10750*/  MOV R104, RZ ;  /* 0x000000ff00687202 */ /* 0x000fe40000000f00 */
[----:B------:R-:W-:Y:S01]  /*10760*/  CS2R R36, SRZ ;  /* 0x0000000000247805 */ /* 0x000fe2000001ff00 */
[----:B------:R-:W-:Y:S01]  /*10770*/  IMAD.MOV.U32 R55, RZ, RZ, RZ ;  /* 0x000000ffff377224 */ /* 0x000fe200078e00ff */
        /* <DEDUP_REMOVED lines=11> */
[----:B----4-:R-:W-:Y:S01]  /*10830*/  CS2R R4, SRZ ;  /* 0x0000000000047805 */ /* 0x010fe2000001ff00 */
[----:B------:R-:W-:-:S02]  /*10840*/  IMAD.MOV.U32 R129, RZ, RZ, RZ ;  /* 0x000000ffff817224 */ /* 0x000fc400078e00ff */
[----:B--2---:R-:W-:-:S04]  /*10850*/  FMUL.FTZ R0, R3, R0 ;  /* 0x0000000003007220 */ /* 0x004fc80000410000 */
[----:B------:R-:W-:Y:S01]  /*10860*/  FMUL.FTZ R2, R0, UR4 ;  /* 0x0000000400027c20 */ /* 0x000fe20008410000 */
[----:B------:R-:W-:Y:S06]  /*10870*/  @!P1 BRA `(.L_x_5087) ;  /* 0x0000013000409947 */ /* 0x000fec0003800000 */
[----:B------:R-:W-:-:S03]  /*10880*/  UMOV UR4, 0xffffffff ;  /* 0xffffffff00047882 */ /* 0x000fc60000000000 */
[----:B------:R-:W-:Y:S05]  /*10890*/  BRA.DIV UR4, `(.L_x_5088) ;  /* 0x000001de042c7947 */ /* 0x000fea000b800000 */
[----:B------:R-:W0:Y:S02]  /*108a0*/  S2R R0, SR_TID.X ;  /* 0x0000000000007919 */ /* 0x000e240000002100 */
[C---:B0-----:R-:W-:Y:S02]  /*108b0*/  VIADD R3, R0.reuse, 0xffffff80 ;  /* 0xffffff8000037836 */ /* 0x041fe40000000000 */
[----:B------:R-:W-:-:S05]  /*108c0*/  VIADD R0, R0, 0xffffff80 ;  /* 0xffffff8000007836 */ /* 0x000fca0000000000 */
[----:B------:R-:W-:-:S04]  /*108d0*/  SHF.R.S32.HI R0, RZ, 0x1f, R0 ;  /* 0x0000001fff007819 */ /* 0x000fc80000011400 */
[----:B------:R-:W-:-:S04]  /*108e0*/  LEA.HI R0, R0, R3, RZ, 0x7 ;  /* 0x0000000300007211 */ /* 0x000fc800078f38ff */
[----:B------:R-:W-:-:S05]  /*108f0*/  SHF.R.S32.HI R0, RZ, 0x7, R0 ;  /* 0x00000007ff007819 */ /* 0x000fca0000011400 */
[----:B------:R0:W1:Y:S02]  /*10900*/  SHFL.IDX PT, R224, R0, RZ, 0x1f ;  /* 0x00001fff00e07589 */ /* 0x00006400000e0000 */
.L_x_5324:
        /* <DEDUP_REMOVED lines=25> */
.L_x_5089:
        /* <DEDUP_REMOVED lines=8> */
[----:B------:R0:W1:Y:S03]  /*10b20*/  SYNCS.PHASECHK.TRANS64.TRYWAIT P0, [R16+URZ+0x33400], R3 ;  /* 0x03340003100075a7 */ /* 0x000066000800017f */
[----:B-1----:R-:W-:Y:S05]  /*10b30*/  @!P0 NANOSLEEP.SYNCS 0x989680 ;  /* 0x009896800000895d */ /* 0x002fea0003900000 */
[----:B------:R-:W1:Y:S01]  /*10b40*/  @!P0 SYNCS.PHASECHK.TRANS64 P0, [R16+URZ+0x33400], R3 ;  /* 0x03340003100085a7 */ /* 0x000e62000800007f */
[----:B------:R-:W-:Y:S04]  /*10b50*/  BSSY B0, `(.L_x_5091) ;  /* 0x0000006000007945 */ /* 0x000fe80003800000 */
[----:B-1----:R-:W-:Y:S05]  /*10b60*/  @P0 BRA `(.L_x_5092) ;  /* 0x0000000000100947 */ /* 0x002fea0003800000 */
.L_x_5093:
[----:B-1----:R1:W2:Y:S02]  /*10b70*/  SYNCS.PHASECHK.TRANS64.TRYWAIT P0, [R16+URZ+0x33400], R3 ;  /* 0x03340003100075a7 */ /* 0x0022a4000800017f */
[----:B--2---:R-:W-:Y:S05]  /*10b80*/  @!P0 NANOSLEEP.SYNCS 0x989680 ;  /* 0x009896800000895d */ /* 0x004fea0003900000 */
[----:B------:R-:W2:Y:S02]  /*10b90*/  @!P0 SYNCS.PHASECHK.TRANS64 P0, [R16+URZ+0x33400], R3 ;  /* 0x03340003100085a7 */ /* 0x000ea4000800007f */
[----:B--2---:R-:W-:Y:S05]  /*10ba0*/  @!P0 BRA `(.L_x_5093) ;  /* 0xfffffffc00f08947 */ /* 0x004fea000383ffff */
.L_x_5092:
[----:B------:R-:W-:Y:S05]  /*10bb0*/  BSYNC B0 ;  /* 0x0000000000007941 */ /* 0x000fea0003800000 */
.L_x_5091:
[----:B------:R-:W-:Y:S05]  /*10bc0*/  BRA `(.L_x_5094) ;  /* 0x00000070001c7947 */ /* 0x000fea0003800000 */
.L_x_5090:
[----:B------:R-:W-:Y:S01]  /*10bd0*/  ULOP3.LUT UP0, URZ, UR52, 0x1bf, URZ, 0xc0, !UPT ;  /* 0x000001bf343f7892 */ /* 0x000fe2000f80c03f */
[----:B-----5:R-:W-:Y:S01]  /*10be0*/  SHF.R.S32.HI R0, RZ, 0x1f, R144 ;  /* 0x0000001fff007819 */ /* 0x020fe20000011490 */
[----:B------:R-:W-:Y:S01]  /*10bf0*/  ULDC.64 UR4, c[0x0][0x3d8] ;  /* 0x0000f60000047ab9 */ /* 0x000fe20000000a00 */
[----:B------:R-:W-:Y:S01]  /*10c00*/  ULDC.64 UR6, c[0x0][0x3e8] ;  /* 0x0000fa0000067ab9 */ /* 0x000fe20000000a00 */
[----:B------:R-:W-:Y:S01]  /*10c10*/  IMAD.WIDE.U32 R46, R144, UR4, RZ ;  /* 0x00000004902e7c25 */ /* 0x000fe2000f8e00ff */
[----:B------:R-:W-:Y:S02]  /*10c20*/  SHF.R.S32.HI R48, RZ, 0x1f, R19 ;  /* 0x0000001fff307819 */ /* 0x000fe40000011413 */
[----:B------:R-:W-:Y:S01]  /*10c30*/  PLOP3.LUT P0, PT, PT, PT, UP0, 0x80, 0x0 ;  /* 0x000000000000781c */ /* 0x000fe20003f0f008 */
[C---:B------:R-:W-:Y:S01]  /*10c40*/  IMAD R3, R0.reuse, UR4, RZ ;  /* 0x0000000400037c24 */ /* 0x040fe2000f8e02ff */
[----:B------:R-:W-:Y:S01]  /*10c50*/  SHF.R.S32.HI R57, RZ, 0x1f, R18 ;  /* 0x0000001fff397819 */ /* 0x000fe20000011412 */
[----:B------:R-:W-:-:S02]  /*10c60*/  IMAD R5, R0, UR6, RZ ;  /* 0x0000000600057c24 */ /* 0x000fc4000f8e02ff */
[C---:B------:R-:W-:Y:S02]  /*10c70*/  IMAD R3, R144.reuse, UR5, R3 ;  /* 0x0000000590037c24 */ /* 0x040fe4000f8e0203 */
[C---:B------:R-:W-:Y:S02]  /*10c80*/  IMAD R5, R144.reuse, UR7, R5 ;  /* 0x0000000790057c24 */ /* 0x040fe4000f8e0205 */
[----:B------:R-:W-:-:S04]  /*10c90*/  IMAD.WIDE.U32 R144, R144, UR6, RZ ;  /* 0x0000000690907c25 */ /* 0x000fc8000f8e00ff */
[----:B------:R-:W-:Y:S02]  /*10ca0*/  IMAD.IADD R51, R3, 0x1, R47 ;  /* 0x0000000103337824 */ /* 0x000fe400078e022f */
[----:B------:R-:W-:Y:S01]  /*10cb0*/  IMAD.IADD R49, R5, 0x1, R145 ;  /* 0x0000000105317824 */ /* 0x000fe200078e0291 */
        /* <DEDUP_REMOVED lines=16> */
[----:B-1----:R-:W-:Y:S05]  /*10dc0*/  CALL.ABS.NOINC R14 ;  /* 0x000000000e007343 */ /* 0x002fea0003c00000 */
.L_x_5095:
[----:B------:R-:W0:Y:S01]  /*10dd0*/  LDC.64 R12, c[0x0][0x3d8] ;  /* 0x0000f600ff0c7b82 */ /* 0x000e220000000a00 */
[----:B------:R-:W-:Y:S01]  /*10de0*/  SHF.R.S32.HI R3, RZ, 0x1f, R225 ;  /* 0x0000001fff037819 */ /* 0x000fe200000114e1 */
[----:B------:R-:W-:Y:S01]  /*10df0*/  ULDC.U8 UR4, c[0x0][0x3f0] ;  /* 0x0000fc0000047ab9 */ /* 0x000fe20000000000 */
[----:B------:R-:W-:Y:S01]  /*10e00*/  BSSY B0, `(.L_x_5096) ;  /* 0x00006db000007945 */ /* 0x000fe20003800000 */
[----:B------:R-:W-:-:S04]  /*10e10*/  ISETP.NE.AND P0, PT, RZ, UR4, PT ;  /* 0x00000004ff007c0c */ /* 0x000fc8000bf05270 */
        /* <DEDUP_REMOVED lines=18> */
[----:B------:R-:W-:Y:S01]  /*10f40*/  BSSY B1, `(.L_x_5098) ;  /* 0x0000052000017945 */ /* 0x000fe20003800000 */
[----:B------:R-:W-:Y:S02]  /*10f50*/  LEA R3, R225, R23, 0x7 ;  /* 0x00000017e1037211 */ /* 0x000fe400078e38ff */
        /* <DEDUP_REMOVED lines=23> */
[----:B------:R-:W-:Y:S01]  /*110d0*/  SHF.R.S32.HI R54, RZ, 0x1f, R23 ;  /* 0x0000001fff367819 */ /* 0x000fe20000011417 */
[----:B------:R-:W-:Y:S01]  /*110e0*/  IMAD.MOV.U32 R8, RZ, RZ, R19 ;  /* 0x000000ffff087224 */ /* 0x000fe200078e0013 */
[----:B------:R-:W-:Y:S01]  /*110f0*/  ULDC UR4, c[0x0][0x3d4] ;  /* 0x0000f50000047ab9 */ /* 0x000fe20000000800 */
[----:B------:R-:W-:Y:S01]  /*11100*/  IMAD.MOV.U32 R9, RZ, RZ, R48 ;  /* 0x000000ffff097224 */ /* 0x000fe200078e0030 */
[----:B------:R-:W-:Y:S01]  /*11110*/  ULDC.64 UR6, c[0x0][0x3c8] ;  /* 0x0000f20000067ab9 */ /* 0x000fe20000000a00 */
[CC--:B------:R-:W-:Y:S01]  /*11120*/  IMAD R0, R54.reuse, R12.reuse, RZ ;  /* 0x0000000c36007224 */ /* 0x0c0fe200078e02ff */
[----:B------:R-:W-:Y:S01]  /*11130*/  ULDC.64 UR8, c[0x0][0x3e0] ;  /* 0x0000f80000087ab9 */ /* 0x000fe20000000a00 */
[C---:B------:R-:W-:Y:S01]  /*11140*/  IMAD.WIDE.U32 R14, R23.reuse, R12, R8 ;  /* 0x0000000c170e7225 */ /* 0x040fe200078e0008 */
[----:B------:R-:W-:Y:S02]  /*11150*/  CS2R R42, SRZ ;  /* 0x00000000002a7805 */ /* 0x000fe4000001ff00 */
[----:B------:R-:W-:Y:S01]  /*11160*/  CS2R R40, SRZ ;  /* 0x0000000000287805 */ /* 0x000fe2000001ff00 */
[----:B------:R-:W-:Y:S01]  /*11170*/  IMAD R21, R23, R13, R0 ;  /* 0x0000000d17157224 */ /* 0x000fe200078e0200 */
[----:B------:R-:W-:Y:S01]  /*11180*/  IADD3 R14, P2, P5, R53, R46, R14 ;  /* 0x0000002e350e7210 */ /* 0x000fe20007d5e00e */
[----:B------:R-:W-:-:S02]  /*11190*/  IMAD R0, R54, R10, RZ ;  /* 0x0000000a36007224 */ /* 0x000fc400078e02ff */
[----:B------:R-:W-:Y:S02]  /*111a0*/  IMAD.IADD R21, R15, 0x1, R21 ;  /* 0x000000010f157824 */ /* 0x000fe400078e0215 */
[----:B------:R-:W-:-:S04]  /*111b0*/  IMAD.WIDE.U32 R8, R23, R10, R8 ;  /* 0x0000000a17087225 */ /* 0x000fc800078e0008 */
[----:B------:R-:W-:Y:S01]  /*111c0*/  IMAD R15, R23, R11, R0 ;  /* 0x0000000b170f7224 */ /* 0x000fe200078e0200 */
[----:B------:R-:W-:Y:S01]  /*111d0*/  IADD3 R46, P3, P4, R55, R144, R8 ;  /* 0x00000090372e7210 */ /* 0x000fe20007c7e008 */
[C---:B------:R-:W-:Y:S01]  /*111e0*/  VIADD R20, R19.reuse, 0x20 ;  /* 0x0000002013147836 */ /* 0x040fe20000000000 */
[----:B------:R-:W-:Y:S01]  /*111f0*/  IADD3 R8, R19, 0x10, RZ ;  /* 0x0000001013087810 */ /* 0x000fe20007ffe0ff */
[----:B------:R-:W-:Y:S02]  /*11200*/  IMAD.IADD R0, R9, 0x1, R15 ;  /* 0x0000000109007824 */ /* 0x000fe400078e020f */
[C---:B------:R-:W-:Y:S01]  /*11210*/  VIADD R9, R19.reuse, 0x30 ;  /* 0x0000003013097836 */ /* 0x040fe20000000000 */
[----:B------:R-:W-:Y:S02]  /*11220*/  ISETP.GE.AND P1, PT, R8, UR4, PT ;  /* 0x0000000408007c0c */ /* 0x000fe4000bf26270 */
[----:B------:R-:W-:Y:S02]  /*11230*/  IADD3.X R0, R52, R49, R0, P3, P4 ;  /* 0x0000003134007210 */ /* 0x000fe40001fe8400 */
[----:B------:R-:W-:-:S02]  /*11240*/  ISETP.GE.AND P4, PT, R19, UR4, PT ;  /* 0x0000000413007c0c */ /* 0x000fc4000bf86270 */
[----:B------:R-:W-:Y:S02]  /*11250*/  IADD3.X R8, R50, R51, R21, P2, P5 ;  /* 0x0000003332087210 */ /* 0x000fe400017ea415 */
[----:B------:R-:W-:Y:S02]  /*11260*/  IADD3 R14, P3, R14, UR6, RZ ;  /* 0x000000060e0e7c10 */ /* 0x000fe4000ff7e0ff */
[----:B------:R-:W-:Y:S02]  /*11270*/  IADD3 R46, P5, R46, UR8, RZ ;  /* 0x000000082e2e7c10 */ /* 0x000fe4000ffbe0ff */
[----:B------:R-:W-:Y:S01]  /*11280*/  ISETP.GE.AND P2, PT, R20, UR4, PT ;  /* 0x0000000414007c0c */ /* 0x000fe2000bf46270 */
[C---:B------:R-:W-:Y:S01]  /*11290*/  VIADD R20, R19.reuse, 0x40 ;  /* 0x0000004013147836 */ /* 0x040fe20000000000 */
        /* <DEDUP_REMOVED lines=28> */
.L_x_5099:
[----:B------:R-:W-:Y:S05]  /*11460*/  BSYNC B1 ;  /* 0x0000000000017941 */ /* 0x000fea0003800000 */
.L_x_5098:
[----:B------:R-:W-:Y:S01]  /*11470*/  IMAD R0, R45, R12, RZ ;  /* 0x0000000c2d007224 */ /* 0x000fe200078e02ff */
[----:B------:R-:W-:Y:S01]  /*11480*/  ULDC.64 UR4, c[0x0][0x3c8] ;  /* 0x0000f20000047ab9 */ /* 0x000fe20000000a00 */
[----:B------:R-:W-:Y:S01]  /*11490*/  IMAD.WIDE.U32 R6, R3, R10, R6 ;  /* 0x0000000a03067225 */ /* 0x000fe200078e0006 */
        /* <DEDUP_REMOVED lines=11> */
.L_x_5327:
[----:B------:R-:W-:-:S03]  /*11550*/  UMOV UR4, 0xffffffff ;  /* 0xffffffff00047882 */ /* 0x000fc60000000000 */
[----:B------:R-:W-:Y:S05]  /*11560*/  BRA.DIV UR4, `(.L_x_5101) ;  /* 0x000001d204607947 */ /* 0x000fea000b800000 */
.L_x_5330:
[----:B------:R-:W-:-:S03]  /*11570*/  UMOV UR4, 0xffffffff ;  /* 0xffffffff00047882 */ /* 0x000fc60000000000 */
[----:B------:R-:W-:Y:S05]  /*11580*/  BRA.DIV UR4, `(.L_x_5102) ;  /* 0x000001d204807947 */ /* 0x000fea000b800000 */
.L_x_5333:
[----:B------:R-:W-:-:S03]  /*11590*/  UMOV UR4, 0xffffffff ;  /* 0xffffffff00047882 */ /* 0x000fc60000000000 */
[----:B------:R-:W-:Y:S05]  /*115a0*/  BRA.DIV UR4, `(.L_x_5103) ;  /* 0x000001d204a07947 */ /* 0x000fea000b800000 */
.L_x_5336:
        /* <DEDUP_REMOVED lines=8> */
.L_x_5337:
[----:B------:R-:W-:Y:S05]  /*11630*/  BSYNC B1 ;  /* 0x0000000000017941 */ /* 0x000fea0003800000 */
.L_x_5104:
[----:B------:R-:W-:Y:S05]  /*11640*/  @P0 BRA `(.L_x_5106) ;  /* 0x0000006400580947 */ /* 0x000fea0003800000 */
[----:B------:R-:W2:Y:S01]  /*11650*/  LDC R0, c[0x0][0x3d4] ;  /* 0x0000f500ff007b82 */ /* 0x000ea20000000800 */
[----:B------:R-:W-:Y:S01]  /*11660*/  LOP3.LUT R4, R228, 0x10, R18, 0xf8, !PT ;  /* 0x00000010e4047812 */ /* 0x000fe200078ef812 */
[C---:B-1----:R-:W-:Y:S01]  /*11670*/  VIADD R3, R19.reuse, 0x10 ;  /* 0x0000001013037836 */ /* 0x042fe20000000000 */
[C---:B------:R-:W-:Y:S01]  /*11680*/  IADD3 R5, R19.reuse, 0x20, RZ ;  /* 0x0000002013057810 */ /* 0x040fe20007ffe0ff */
[C---:B------:R-:W-:Y:S01]  /*11690*/  VIADD R7, R19.reuse, 0x30 ;  /* 0x0000003013077836 */ /* 0x040fe20000000000 */
[----:B------:R-:W-:Y:S01]  /*116a0*/  LOP3.LUT R4, R4, R229, RZ, 0x3c, !PT ;  /* 0x000000e504047212 */ /* 0x000fe200078e3cff */
[----:B------:R-:W-:Y:S01]  /*116b0*/  VIADD R11, R19, 0x50 ;  /* 0x00000050130b7836 */ /* 0x000fe20000000000 */
[----:B------:R-:W-:Y:S01]  /*116c0*/  BSSY B1, `(.L_x_5107) ;  /* 0x0000083000017945 */ /* 0x000fe20003800000 */
[----:B------:R-:W-:Y:S02]  /*116d0*/  LOP3.LUT P5, RZ, R235, 0x2, RZ, 0xc0, !PT ;  /* 0x00000002ebff7812 */ /* 0x000fe400078ac0ff */
[----:B------:R-:W-:Y:S01]  /*116e0*/  IMAD.IADD R4, R230, 0x1, R4 ;  /* 0x00000001e6047824 */ /* 0x000fe200078e0204 */
[----:B--2---:R-:W-:-:S02]  /*116f0*/  ISETP.GE.AND P6, PT, R19, R0, PT ;  /* 0x000000001300720c */ /* 0x004fc40003fc6270 */
[-C--:B------:R-:W-:Y:S01]  /*11700*/  ISETP.GE.AND P1, PT, R5, R0.reuse, PT ;  /* 0x000000000500720c */ /* 0x080fe20003f26270 */
[----:B------:R-:W-:Y:S01]  /*11710*/  VIADD R5, R19, 0x40 ;  /* 0x0000004013057836 */ /* 0x000fe20000000000 */
[-C--:B------:R-:W-:Y:S01]  /*11720*/  ISETP.GE.AND P0, PT, R3, R0.reuse, PT ;  /* 0x000000000300720c */ /* 0x080fe20003f06270 */
[----:B------:R-:W-:Y:S01]  /*11730*/  IMAD.IADD R3, R16, 0x1, R4 ;  /* 0x0000000110037824 */ /* 0x000fe200078e0204 */
[-C--:B------:R-:W-:Y:S02]  /*11740*/  ISETP.GE.AND P2, PT, R7, R0.reuse, PT ;  /* 0x000000000700720c */ /* 0x080fe40003f46270 */
[-C--:B------:R-:W-:Y:S02]  /*11750*/  ISETP.GE.AND P3, PT, R5, R0.reuse, PT ;  /* 0x000000000500720c */ /* 0x080fe40003f66270 */
[----:B------:R-:W-:Y:S01]  /*11760*/  ISETP.GE.AND P4, PT, R11, R0, PT ;  /* 0x000000000b00720c */ /* 0x000fe20003f86270 */
[----:B------:R-:W-:Y:S02]  /*11770*/  VIADD R0, R3, 0x20 ;  /* 0x0000002003007836 */ /* 0x000fe40000000000 */
[----:B------:R-:W-:Y:S10]  /*11780*/  @P6 BRA `(.L_x_5108) ;  /* 0x0000000400d86947 */ /* 0x000ff40003800000 */
[----:B------:R-:W1:Y:S01]  /*11790*/  LDS.128 R4, [R3+0x1e200] ;  /* 0x01e2000003047984 */ /* 0x000e620000000c00 */
[----:B-----5:R-:W-:Y:S02]  /*117a0*/  SHF.R.U32.HI R10, RZ, 0x8, R42 ;  /* 0x00000008ff0a7819 */ /* 0x020fe4000001162a */
[----:B------:R-:W-:Y:S02]  /*117b0*/  SHF.R.U32.HI R12, RZ, 0x8, R43 ;  /* 0x00000008ff0c7819 */ /* 0x000fe4000001162b */
[----:B------:R-:W-:Y:S02]  /*117c0*/  LOP3.LUT R11, R42, 0xff, RZ, 0xc0, !PT ;  /* 0x000000ff2a0b7812 */ /* 0x000fe400078ec0ff */
[----:B------:R-:W-:Y:S02]  /*117d0*/  LOP3.LUT R13, R43, 0xff, RZ, 0xc0, !PT ;  /* 0x000000ff2b0d7812 */ /* 0x000fe400078ec0ff */
[----:B------:R-:W-:Y:S02]  /*117e0*/  LOP3.LUT R10, R10, 0xff, RZ, 0xc0, !PT ;  /* 0x000000ff0a0a7812 */ /* 0x000fe400078ec0ff */
[----:B------:R-:W-:-:S02]  /*117f0*/  LOP3.LUT R12, R12, 0xff, RZ, 0xc0, !PT ;  /* 0x000000ff0c0c7812 */ /* 0x000fc400078ec0ff */
[----:B0-----:R-:W-:Y:S02]  /*11800*/  SHF.R.U32.HI R14, RZ, 0x8, R41 ;  /* 0x00000008ff0e7819 */ /* 0x001fe40000011629 */
[----:B------:R-:W-:Y:S02]  /*11810*/  PRMT R11, R10, 0x7604, R11 ;  /* 0x000076040a0b7816 */ /* 0x000fe4000000000b */
[----:B------:R-:W-:Y:S02]  /*11820*/  PRMT R12, R12, 0x7604, R13 ;  /* 0x000076040c0c7816 */ /* 0x000fe4000000000d */
[----:B------:R-:W-:Y:S02]  /*11830*/  SHF.R.U32.HI R13, RZ, 0x10, R43 ;  /* 0x00000010ff0d7819 */ /* 0x000fe4000001162b */
[----:B------:R-:W-:Y:S02]  /*11840*/  SHF.R.U32.HI R10, RZ, 0x8, R40 ;  /* 0x00000008ff0a7819 */ /* 0x000fe40000011628 */
[----:B------:R-:W-:Y:S01]  /*11850*/  LOP3.LUT R45, R41, 0xff, RZ, 0xc0, !PT ;  /* 0x000000ff292d7812 */ /* 0x000fe200078ec0ff */
[----:B------:R-:W-:Y:S01]  /*11860*/  IMAD.U32 R13, R13, 0x10000, RZ ;  /* 0x000100000d0d7824 */ /* 0x000fe200078e00ff */
[----:B------:R-:W-:-:S02]  /*11870*/  LOP3.LUT R14, R14, 0xff, RZ, 0xc0, !PT ;  /* 0x000000ff0e0e7812 */ /* 0x000fc400078ec0ff */
[----:B------:R-:W-:Y:S02]  /*11880*/  SHF.R.U32.HI R46, RZ, 0x10, R41 ;  /* 0x00000010ff2e7819 */ /* 0x000fe40000011629 */
[----:B------:R-:W-:Y:S02]  /*11890*/  LOP3.LUT R15, R40, 0xff, RZ, 0xc0, !PT ;  /* 0x000000ff280f7812 */ /* 0x000fe400078ec0ff */
[----:B------:R-:W-:Y:S02]  /*118a0*/  LOP3.LUT R10, R10, 0xff, RZ, 0xc0, !PT ;  /* 0x000000ff0a0a7812 */ /* 0x000fe400078ec0ff */
[----:B------:R-:W-:Y:S02]  /*118b0*/  PRMT R14, R14, 0x7604, R45 ;  /* 0x000076040e0e7816 */ /* 0x000fe4000000002d */
[----:B------:R-:W-:Y:S02]  /*118c0*/  SHF.L.U32 R45, R46, 0x10, RZ ;  /* 0x000000102e2d7819 */ /* 0x000fe400000006ff */
        /* <DEDUP_REMOVED lines=9> */
[----:B------:R-:W-:Y:S02]  /*11960*/  LOP3.LUT R45, R45, 0xff000000, R40, 0xf8, !PT ;  /* 0xff0000002d2d7812 */ /* 0x000fe400078ef828 */
[----:B------:R-:W-:Y:S01]  /*11970*/  F2FP.F16.E4M3.UNPACK_B R43, R47 ;  /* 0x0000002fff2b723e */ /* 0x000fe200020006ff */
[--C-:B------:R-:W-:Y:S01]  /*11980*/  HADD2.F32 R13, -RZ, R10.reuse.H0_H0 ;  /* 0x2000000aff0d7230 */ /* 0x100fe20000004100 */
[----:B------:R-:W-:Y:S01]  /*11990*/  F2FP.F16.E4M3.UNPACK_B R40, R42 ;  /* 0x0000002aff28723e */ /* 0x000fe200020006ff */
[----:B------:R-:W-:Y:S01]  /*119a0*/  HADD2.F32 R10, -RZ, R10.H1_H1 ;  /* 0x3000000aff0a7230 */ /* 0x000fe20000004100 */
[----:B------:R-:W-:Y:S01]  /*119b0*/  F2FP.F16.E4M3.UNPACK_B R12, R6 ;  /* 0x00000006ff0c723e */ /* 0x000fe200020006ff */
[--C-:B------:R-:W-:Y:S01]  /*119c0*/  HADD2.F32 R46, -RZ, R43.reuse.H1_H1 ;  /* 0x3000002bff2e7230 */ /* 0x100fe20000004100 */
[----:B------:R-:W-:Y:S01]  /*119d0*/  F2FP.F16.E4M3.UNPACK_B R11, R5.H1 ;  /* 0x00000005ff0b723e */ /* 0x000fe200030006ff */
[----:B------:R-:W-:Y:S01]  /*119e0*/  HADD2.F32 R41, -RZ, R40.H1_H1 ;  /* 0x30000028ff297230 */ /* 0x000fe20000004100 */
[----:B------:R-:W-:Y:S01]  /*119f0*/  F2FP.F16.E4M3.UNPACK_B R14, R7 ;  /* 0x00000007ff0e723e */ /* 0x000fe200020006ff */
[----:B------:R-:W-:-:S02]  /*11a00*/  HADD2.F32 R43, -RZ, R43.H0_H0 ;  /* 0x2000002bff2b7230 */ /* 0x000fc40000004100 */
[CC--:B------:R-:W-:Y:S01]  /*11a10*/  FMUL.FTZ R48, R10.reuse, R46.reuse ;  /* 0x0000002e0a307220 */ /* 0x0c0fe20000410000 */
        /* <DEDUP_REMOVED lines=41> */
[----:B------:R-:W-:Y:S01]  /*11cb0*/  HADD2.F32 R41, -RZ, R13.H0_H0 ;  /* 0x2000000dff297230 */ /* 0x000fe20000004100 */
[----:B------:R-:W-:Y:S01]  /*11cc0*/  F2FP.SATFINITE.E4M3.F32.PACK_AB_MERGE_C R47, R47, R52, RZ ;  /* 0x000000342f2f723e */ /* 0x000fe200048070ff */
        /* <DEDUP_REMOVED lines=11> */
[----:B------:R-:W-:Y:S02]  /*11d80*/  HADD2.F32 R6, -RZ, R15.H1_H1 ;  /* 0x3000000fff067230 */ /* 0x000fe40000004100 */
        /* <DEDUP_REMOVED lines=22> */
.L_x_5108:
[----:B------:R-:W-:Y:S05]  /*11ef0*/  BSYNC B1 ;  /* 0x0000000000017941 */ /* 0x000fea0003800000 */
.L_x_5107:
[----:B------:R-:W-:Y:S01]  /*11f00*/  BSSY B1, `(.L_x_5109) ;  /* 0x000007d000017945 */ /* 0x000fe20003800000 */
[----:B------:R-:W-:-:S03]  /*11f10*/  @P5 VIADD R0, R3, 0xffffffe0 ;  /* 0xffffffe003005836 */ /* 0x000fc60000000000 */
[----:B------:R-:W-:Y:S05]  /*11f20*/  @P0 BRA `(.L_x_5110) ;  /* 0x0000000400e80947 */ /* 0x000fea0003800000 */
[----:B-1----:R-:W1:Y:S01]  /*11f30*/  LDS.128 R4, [R0+0x1e200] ;  /* 0x01e2000000047984 */ /* 0x002e620000000c00 */
[----:B-----5:R-:W-:Y:S02]  /*11f40*/  SHF.R.U32.HI R11, RZ, 0x8, R36 ;  /* 0x00000008ff0b7819 */ /* 0x020fe40000011624 */
[----:B------:R-:W-:Y:S02]  /*11f50*/  SHF.R.U32.HI R13, RZ, 0x8, R37 ;  /* 0x00000008ff0d7819 */ /* 0x000fe40000011625 */
[----:B------:R-:W-:Y:S02]  /*11f60*/  SHF.R.U32.HI R41, RZ, 0x8, R39 ;  /* 0x00000008ff297819 */ /* 0x000fe40000011627 */
[----:B0-----:R-:W-:Y:S02]  /*11f70*/  SHF.R.U32.HI R15, RZ, 0x8, R38 ;  /* 0x00000008ff0f7819 */ /* 0x001fe40000011626 */
        /* <DEDUP_REMOVED lines=41> */
[-C--:B------:R-:W-:Y:S01]  /*12210*/  FMUL.FTZ R45, R10, R38.reuse ;  /* 0x000000260a2d7220 */ /* 0x080fe20000410000 */
        /* <DEDUP_REMOVED lines=8> */
[----:B------:R-:W-:Y:S01]  /*122a0*/  FMUL.FTZ R42, R5, R37 ;  /* 0x00000025052a7220 */ /* 0x000fe20000410000 */
        /* <DEDUP_REMOVED lines=66> */
.L_x_5110:
[----:B------:R-:W-:Y:S05]  /*126d0*/  BSYNC B1 ;  /* 0x0000000000017941 */ /* 0x000fea0003800000 */
.L_x_5109:
[----:B------:R-:W-:Y:S04]  /*126e0*/  BSSY B1, `(.L_x_5111) ;  /* 0x0000078000017945 */ /* 0x000fe80003800000 */
[----:B------:R-:W-:Y:S05]  /*126f0*/  @P1 BRA `(.L_x_5112) ;  /* 0x0000000400d81947 */ /* 0x000fea0003800000 */
[----:B-12---:R-:W1:Y:S01]  /*12700*/  LDS.128 R4, [R3+0x20200] ;  /* 0x0202000003047984 */ /* 0x006e620000000c00 */
        /* <DEDUP_REMOVED lines=17> */
[----:B------:R-:W-:Y:S01]  /*12820*/  PRMT R14, R14, 0x7604, R37 ;  /* 0x000076040e0e7816 */ /* 0x000fe20000000025 */
[----:B------:R-:W-:Y:S01]  /*12830*/  IMAD.U32 R37, R36, 0x10000, RZ ;  /* 0x0001000024257824 */ /* 0x000fe200078e00ff */
[----:B------:R-:W-:Y:S02]  /*12840*/  PRMT R15, R10, 0x7604, R15 ;  /* 0x000076040a0f7816 */ /* 0x000fe4000000000f */
[----:B------:R-:W-:-:S02]  /*12850*/  LOP3.LUT R11, R11, 0xff0000, R32, 0xf8, !PT ;  /* 0x00ff00000b0b7812 */ /* 0x000fc400078ef820 */
[----:B------:R-:W-:Y:S02]  /*12860*/  LOP3.LUT R13, R12, 0xff0000, R13, 0xf8, !PT ;  /* 0x00ff00000c0d7812 */ /* 0x000fe400078ef80d */
[----:B------:R-:W-:Y:S02]  /*12870*/  LOP3.LUT R39, R14, 0xff0000, R37, 0xf8, !PT ;  /* 0x00ff00000e277812 */ /* 0x000fe400078ef825 */
[----:B------:R-:W-:Y:S02]  /*12880*/  LOP3.LUT R37, R15, 0xff0000, R34, 0xf8, !PT ;  /* 0x00ff00000f257812 */ /* 0x000fe400078ef822 */
[----:B------:R-:W-:Y:S02]  /*12890*/  LOP3.LUT R15, R11, 0xff000000, R32, 0xf8, !PT ;  /* 0xff0000000b0f7812 */ /* 0x000fe400078ef820 */
[----:B------:R-:W-:Y:S02]  /*128a0*/  LOP3.LUT R39, R39, 0xff000000, R35, 0xf8, !PT ;  /* 0xff00000027277812 */ /* 0x000fe400078ef823 */
[----:B------:R-:W-:-:S02]  /*128b0*/  LOP3.LUT R32, R13, 0xff000000, R33, 0xf8, !PT ;  /* 0xff0000000d207812 */ /* 0x000fc400078ef821 */
        /* <DEDUP_REMOVED lines=90> */
.L_x_5112:
[----:B------:R-:W-:Y:S05]  /*12e60*/  BSYNC B1 ;  /* 0x0000000000017941 */ /* 0x000fea0003800000 */
.L_x_5111:
[----:B------:R-:W-:Y:S04]  /*12e70*/  BSSY B1, `(.L_x_5113) ;  /* 0x000007c000017945 */ /* 0x000fe80003800000 */
[----:B------:R-:W-:Y:S05]  /*12e80*/  @P2 BRA `(.L_x_5114) ;  /* 0x0000000400e82947 */ /* 0x000fea0003800000 */
[----:B-123--:R-:W1:Y:S01]  /*12e90*/  LDS.128 R4, [R0+0x20200] ;  /* 0x0202000000047984 */ /* 0x00ee620000000c00 */
        /* <DEDUP_REMOVED lines=121> */
.L_x_5114:
[----:B------:R-:W-:Y:S05]  /*13630*/  BSYNC B1 ;  /* 0x0000000000017941 */ /* 0x000fea0003800000 */
.L_x_5113:
[----:B------:R-:W-:Y:S04]  /*13640*/  BSSY B1, `(.L_x_5115) ;  /* 0x0000078000017945 */ /* 0x000fe80003800000 */
[----:B------:R-:W-:Y:S05]  /*13650*/  @P3 BRA `(.L_x_5116) ;  /* 0x0000000400d83947 */ /* 0x000fea0003800000 */
[----:B-1234-:R-:W1:Y:S01]  /*13660*/  LDS.128 R4, [R3+0x22200] ;  /* 0x0222000003047984 */ /* 0x01ee620000000c00 */
        /* <DEDUP_REMOVED lines=117> */
.L_x_5116:
[----:B------:R-:W-:Y:S05]  /*13dc0*/  BSYNC B1 ;  /* 0x0000000000017941 */ /* 0x000fea0003800000 */
.L_x_5115:
[----:B------:R-:W-:Y:S05]  /*13dd0*/  @P4 BRA `(.L_x_5106) ;  /* 0x0000003c00744947 */ /* 0x000fea0003800000 */
[----:B01234-:R-:W0:Y:S01]  /*13de0*/  LDS.128 R4, [R0+0x22200] ;  /* 0x0222000000047984 */ /* 0x01fe220000000c00 */
        /* <DEDUP_REMOVED lines=122> */
.L_x_5097:
[----:B------:R-:W0:Y:S01]  /*14590*/  LDC R0, c[0x0][0x428] ;  /* 0x00010a00ff007b82 */ /* 0x000e220000000800 */
[----:B------:R-:W-:Y:S01]  /*145a0*/  ISETP.GE.AND P0, PT, R23, R4, PT ;  /* 0x000000041700720c */ /* 0x000fe20003f06270 */
[----:B------:R-:W-:Y:S01]  /*145b0*/  IMAD R3, R225, 0x80, R23 ;  /* 0x00000080e1037824 */ /* 0x000fe200078e0217 */
[----:B------:R-:W-:Y:S01]  /*145c0*/  BSSY B1, `(.L_x_5117) ;  /* 0x0000042000017945 */ /* 0x000fe20003800000 */
[----:B------:R-:W-:Y:S01]  /*145d0*/  IMAD.MOV.U32 R20, RZ, RZ, R46 ;  /* 0x000000ffff147224 */ /* 0x000fe200078e002e */
[----:B------:R-:W-:Y:S01]  /*145e0*/  MOV R21, R51 ;  /* 0x0000003300157202 */ /* 0x000fe20000000f00 */
        /* <DEDUP_REMOVED lines=16> */
[----:B-1----:R-:W-:Y:S02]  /*146f0*/  @P1 SHF.R.U32.HI R3, RZ, R5, R0 ;  /* 0x00000005ff031219 */ /* 0x002fe40000011600 */
[----:B------:R-:W-:Y:S02]  /*14700*/  CS2R R4, SRZ ;  /* 0x0000000000047805 */ /* 0x000fe4000001ff00 */
[----:B------:R-:W-:Y:S01]  /*14710*/  SHF.R.S32.HI R45, RZ, 0x1f, R3 ;  /* 0x0000001fff2d7819 */ /* 0x000fe20000011403 */
[----:B------:R-:W-:Y:S06]  /*14720*/  @P0 BRA `(.L_x_5118) ;  /* 0x0000000000ac0947 */ /* 0x000fec0003800000 */
[----:B------:R-:W-:Y:S01]  /*14730*/  SHF.R.S32.HI R8, RZ, 0x1f, R23 ;  /* 0x0000001fff087819 */ /* 0x000fe20000011417 */
[----:B------:R-:W-:Y:S01]  /*14740*/  IMAD.MOV.U32 R4, RZ, RZ, R18 ;  /* 0x000000ffff047224 */ /* 0x000fe200078e0012 */
[----:B------:R-:W-:Y:S01]  /*14750*/  ULDC.64 UR4, c[0x0][0x3c8] ;  /* 0x0000f20000047ab9 */ /* 0x000fe20000000a00 */
[----:B------:R-:W-:Y:S01]  /*14760*/  IMAD.MOV.U32 R5, RZ, RZ, R57 ;  /* 0x000000ffff057224 */ /* 0x000fe200078e0039 */
[----:B------:R-:W-:Y:S01]  /*14770*/  ULDC.64 UR6, c[0x0][0x3e0] ;  /* 0x0000f80000067ab9 */ /* 0x000fe20000000a00 */
[C---:B------:R-:W-:Y:S01]  /*14780*/  IMAD R0, R8.reuse, R12, RZ ;  /* 0x0000000c08007224 */ /* 0x040fe200078e02ff */
[----:B------:R-:W-:Y:S01]  /*14790*/  CS2R R28, SRZ ;  /* 0x00000000001c7805 */ /* 0x000fe2000001ff00 */
[----:B------:R-:W-:Y:S01]  /*147a0*/  IMAD R8, R8, R10, RZ ;  /* 0x0000000a08087224 */ /* 0x000fe200078e02ff */
[----:B------:R-:W-:Y:S01]  /*147b0*/  CS2R R30, SRZ ;  /* 0x00000000001e7805 */ /* 0x000fe2000001ff00 */
[----:B------:R-:W-:Y:S01]  /*147c0*/  IMAD.WIDE.U32 R6, R23, R12, R4 ;  /* 0x0000000c17067225 */ /* 0x000fe200078e0004 */
[----:B------:R-:W-:-:S02]  /*147d0*/  CS2R R24, SRZ ;  /* 0x0000000000187805 */ /* 0x000fc4000001ff00 */
[----:B------:R-:W-:Y:S02]  /*147e0*/  CS2R R26, SRZ ;  /* 0x00000000001a7805 */ /* 0x000fe4000001ff00 */
[----:B------:R-:W-:Y:S01]  /*147f0*/  CS2R R40, SRZ ;  /* 0x0000000000287805 */ /* 0x000fe2000001ff00 */
[C---:B------:R-:W-:Y:S01]  /*14800*/  IMAD R9, R23.reuse, R13, R0 ;  /* 0x0000000d17097224 */ /* 0x040fe200078e0200 */
[----:B------:R-:W-:Y:S01]  /*14810*/  CS2R R42, SRZ ;  /* 0x00000000002a7805 */ /* 0x000fe2000001ff00 */
[C---:B------:R-:W-:Y:S01]  /*14820*/  IMAD.WIDE.U32 R4, R23.reuse, R10, R4 ;  /* 0x0000000a17047225 */ /* 0x040fe200078e0004 */
[----:B------:R-:W-:Y:S02]  /*14830*/  CS2R R36, SRZ ;  /* 0x0000000000247805 */ /* 0x000fe4000001ff00 */
[----:B------:R-:W-:Y:S02]  /*14840*/  CS2R R38, SRZ ;  /* 0x0000000000267805 */ /* 0x000fe4000001ff00 */
[----:B------:R-:W-:Y:S01]  /*14850*/  CS2R R32, SRZ ;  /* 0x0000000000207805 */ /* 0x000fe2000001ff00 */
[----:B------:R-:W-:Y:S01]  /*14860*/  IMAD R15, R23, R11, R8 ;  /* 0x0000000b170f7224 */ /* 0x000fe200078e0208 */
[----:B------:R-:W-:Y:S01]  /*14870*/  IADD3 R8, P1, P2, R53, R46, R6 ;  /* 0x0000002e35087210 */ /* 0x000fe20007a3e006 */
[----:B------:R-:W-:Y:S01]  /*14880*/  IMAD.IADD R9, R9, 0x1, R7 ;  /* 0x0000000109097824 */ /* 0x000fe200078e0207 */
[----:B------:R-:W-:Y:S01]  /*14890*/  IADD3 R14, P3, P4, R55, R144, R4 ;  /* 0x00000090370e7210 */ /* 0x000fe20007c7e004 */
[----:B------:R-:W-:Y:S01]  /*148a0*/  IMAD.IADD R0, R15, 0x1, R5 ;  /* 0x000000010f007824 */ /* 0x000fe200078e0205 */
[----:B------:R-:W-:-:S02]  /*148b0*/  CS2R R6, SRZ ;  /* 0x0000000000067805 */ /* 0x000fc4000001ff00 */
[----:B------:R-:W-:Y:S02]  /*148c0*/  CS2R R34, SRZ ;  /* 0x0000000000227805 */ /* 0x000fe4000001ff00 */
[----:B------:R-:W-:Y:S02]  /*148d0*/  IADD3.X R4, R50, R51, R9, P1, P2 ;  /* 0x0000003332047210 */ /* 0x000fe40000fe4409 */
[----:B------:R-:W-:Y:S01]  /*148e0*/  IADD3 R8, P1, R8, UR4, RZ ;  /* 0x0000000408087c10 */ /* 0x000fe2000ff3e0ff */
[----:B------:R-:W-:Y:S01]  /*148f0*/  ULDC UR4, c[0x0][0x3d4] ;  /* 0x0000f50000047ab9 */ /* 0x000fe20000000800 */
[----:B------:R-:W-:Y:S02]  /*14900*/  IADD3.X R0, R52, R49, R0, P3, P4 ;  /* 0x0000003134007210 */ /* 0x000fe40001fe8400 */
[----:B------:R-:W-:Y:S02]  /*14910*/  IADD3 R14, P2, R14, UR6, RZ ;  /* 0x000000060e0e7c10 */ /* 0x000fe4000ff5e0ff */
[----:B------:R-:W-:-:S02]  /*14920*/  IADD3.X R9, R4, UR5, RZ, P1, !PT ;  /* 0x0000000504097c10 */ /* 0x000fc40008ffe4ff */
[----:B------:R-:W-:Y:S02]  /*14930*/  CS2R R4, SRZ ;  /* 0x0000000000047805 */ /* 0x000fe4000001ff00 */
        /* <DEDUP_REMOVED lines=10> */
.L_x_5118:
[----:B------:R-:W-:Y:S05]  /*149e0*/  BSYNC B1 ;  /* 0x0000000000017941 */ /* 0x000fea0003800000 */
.L_x_5117:
[----:B------:R-:W-:Y:S01]  /*149f0*/  IMAD R0, R45, R12, RZ ;  /* 0x0000000c2d007224 */ /* 0x000fe200078e02ff */
        /* <DEDUP_REMOVED lines=13> */
.L_x_5340:
[----:B------:R-:W-:-:S03]  /*14ad0*/  UMOV UR4, 0xffffffff ;  /* 0xffffffff00047882 */ /* 0x000fc60000000000 */
[----:B------:R-:W-:Y:S05]  /*14ae0*/  BRA.DIV UR4, `(.L_x_5120) ;  /* 0x0000019e04b07947 */ /* 0x000fea000b800000 */
.L_x_5343:
[----:B------:R-:W-:-:S03]  /*14af0*/  UMOV UR4, 0xffffffff ;  /* 0xffffffff00047882 */ /* 0x000fc60000000000 */
[----:B------:R-:W-:Y:S05]  /*14b00*/  BRA.DIV UR4, `(.L_x_5121) ;  /* 0x0000019e04d07947 */ /* 0x000fea000b800000 */
.L_x_5346:
[----:B------:R-:W-:-:S03]  /*14b10*/  UMOV UR4, 0xffffffff ;  /* 0xffffffff00047882 */ /* 0x000fc60000000000 */
[----:B------:R-:W-:Y:S05]  /*14b20*/  BRA.DIV UR4, `(.L_x_5122) ;  /* 0x0000019e04f07947 */ /* 0x000fea000b800000 */
.L_x_5349:
[----:B------:R-:W-:Y:S01]  /*14b30*/  ULEA.HI UR4, UR43, UR43, URZ, 0x1 ;  /* 0x0000002b2b047291 */ /* 0x000fe2000f8f083f */
[----:B------:R-:W-:Y:S03]  /*14b40*/  BSSY B1, `(.L_x_5123) ;  /* 0x0000007000017945 */ /* 0x000fe60003800000 */
[----:B------:R-:W-:-:S04]  /*14b50*/  ULOP3.LUT UR4, UR4, 0xfffffffe, URZ, 0xc0, !UPT ;  /* 0xfffffffe04047892 */ /* 0x000fc8000f8ec03f */
[----:B------:R-:W-:-:S06]  /*14b60*/  UIADD3 UR4, UR43, -UR4, URZ ;  /* 0x800000042b047290 */ /* 0x000fcc000fffe03f */
[----:B------:R-:W-:-:S05]  /*14b70*/  IMAD.U32 R3, RZ, RZ, UR4 ;  /* 0x00000004ff037e24 */ /* 0x000fca000f8e00ff */
[----:B------:R-:W-:-:S04]  /*14b80*/  SHF.L.U32 R3, R3, 0x1f, RZ ;  /* 0x0000001f03037819 */ /* 0x000fc800000006ff */
[----:B------:R-:W0:Y:S02]  /*14b90*/  SYNCS.PHASECHK.TRANS64.TRYWAIT P1, [R16+URZ+0x33400], R3 ;  /* 0x03340003100075a7 */ /* 0x000e24000802017f */
[----:B0-----:R-:W-:Y:S05]  /*14ba0*/  @!P1 BRA `(.L_x_5124) ;  /* 0x0000019c00f89947 */ /* 0x001fea0003800000 */
.L_x_5350:
[----:B------:R-:W-:Y:S05]  /*14bb0*/  BSYNC B1 ;  /* 0x0000000000017941 */ /* 0x000fea0003800000 */
.L_x_5123:
[----:B------:R-:W-:Y:S05]  /*14bc0*/  @P0 BRA `(.L_x_5106) ;  /* 0x0000002c00f80947 */ /* 0x000fea0003800000 */
[----:B0-----:R-:W0:Y:S01]  /*14bd0*/  LDC R3, c[0x0][0x3d4] ;  /* 0x0000f500ff037b82 */ /* 0x001e220000000800 */
[----:B------:R-:W-:Y:S01]  /*14be0*/  BSSY B1, `(.L_x_5125) ;  /* 0x00000fc000017945 */ /* 0x000fe20003800000 */
[-C--:B0-----:R-:W-:Y:S02]  /*14bf0*/  ISETP.GE.AND P0, PT, R18, R3.reuse, PT ;  /* 0x000000031200720c */ /* 0x081fe40003f06270 */
[-C--:B------:R-:W-:Y:S02]  /*14c00*/  ISETP.GE.AND P1, PT, R221, R3.reuse, PT ;  /* 0x00000003dd00720c */ /* 0x080fe40003f26270 */
[----:B------:R-:W-:-:S09]  /*14c10*/  ISETP.GE.AND P2, PT, R222, R3, PT ;  /* 0x00000003de00720c */ /* 0x000fd20003f46270 */
[----:B------:R-:W-:Y:S05]  /*14c20*/  @P0 BRA `(.L_x_5126) ;  /* 0x0000000c00dc0947 */ /* 0x000fea0003800000 */
[----:B------:R-:W2:Y:S01]  /*14c30*/  LDL R67, [R1+0x40] ;  /* 0x0000400001437983 */ /* 0x000ea20000100800 */
[----:B-----5:R-:W-:Y:S02]  /*14c40*/  SHF.R.U32.HI R0, RZ, 0x8, R28 ;  /* 0x00000008ff007819 */ /* 0x020fe4000001161c */
[----:B------:R-:W-:Y:S02]  /*14c50*/  LOP3.LUT R9, R28, 0xff, RZ, 0xc0, !PT ;  /* 0x000000ff1c097812 */ /* 0x000fe400078ec0ff */
[----:B------:R-:W-:Y:S02]  /*14c60*/  LOP3.LUT R8, R0, 0xff, RZ, 0xc0, !PT ;  /* 0x000000ff00087812 */ /* 0x000fe400078ec0ff */
[----:B------:R-:W-:Y:S02]  /*14c70*/  LEA.HI R0, R3, R22, RZ, 0x1c ;  /* 0x0000001603007211 */ /* 0x000fe400078fe0ff */
[----:B------:R-:W-:Y:S02]  /*14c80*/  PRMT R21, R8, 0x7604, R9 ;  /* 0x0000760408157816 */ /* 0x000fe40000000009 */
[----:B------:R-:W-:-:S02]  /*14c90*/  SHF.R.U32.HI R12, RZ, 0x8, R30 ;  /* 0x00000008ff0c7819 */ /* 0x000fc4000001161e */
[----:B------:R-:W-:Y:S02]  /*14ca0*/  SHF.R.S32.HI R9, RZ, 0x1f, R0 ;  /* 0x0000001fff097819 */ /* 0x000fe40000011400 */
[----:B------:R-:W-:Y:S02]  /*14cb0*/  LOP3.LUT R13, R30, 0xff, RZ, 0xc0, !PT ;  /* 0x000000ff1e0d7812 */ /* 0x000fe400078ec0ff */
[----:B------:R-:W-:Y:S02]  /*14cc0*/  LOP3.LUT R12, R12, 0xff, RZ, 0xc0, !PT ;  /* 0x000000ff0c0c7812 */ /* 0x000fe400078ec0ff */
[----:B------:R-:W-:Y:S01]  /*14cd0*/  LEA.HI R8, R9, R0, RZ, 0x2 ;  /* 0x0000000009087211 */ /* 0x000fe200078f10ff */
[----:B------:R-:W-:Y:S01]  /*14ce0*/  IMAD.SHL.U32 R9, R0, 0x10, RZ ;  /* 0x0000001000097824 */ /* 0x000fe200078e00ff */
[----:B------:R-:W-:Y:S02]  /*14cf0*/  PRMT R47, R12, 0x7604, R13 ;  /* 0x000076040c2f7816 */ /* 0x000fe4000000000d */
[----:B------:R-:W-:-:S02]  /*14d00*/  SHF.R.U32.HI R13, RZ, 0x8, R31 ;  /* 0x00000008ff0d7819 */ /* 0x000fc4000001161f */
[----:B------:R-:W-:Y:S02]  /*14d10*/  SHF.R.U32.HI R10, RZ, 0x8, R29 ;  /* 0x00000008ff0a7819 */ /* 0x000fe4000001161d */
[----:B------:R-:W-:Y:S02]  /*14d20*/  LOP3.LUT R0, R228, 0x30, R9, 0xf8, !PT ;  /* 0x00000030e4007812 */ /* 0x000fe400078ef809 */
[----:B------:R-:W-:Y:S02]  /*14d30*/  SHF.L.U32 R8, R8, 0xb, RZ ;  /* 0x0000000b08087819 */ /* 0x000fe400000006ff */
[----:B------:R-:W-:Y:S02]  /*14d40*/  LOP3.LUT R9, R13, 0xff, RZ, 0xc0, !PT ;  /* 0x000000ff0d097812 */ /* 0x000fe400078ec0ff */
[----:B------:R-:W-:Y:S02]  /*14d50*/  LOP3.LUT R11, R29, 0xff, RZ, 0xc0, !PT ;  /* 0x000000ff1d0b7812 */ /* 0x000fe400078ec0ff */
[----:B------:R-:W-:-:S02]  /*14d60*/  LOP3.LUT R10, R10, 0xff, RZ, 0xc0, !PT ;  /* 0x000000ff0a0a7812 */ /* 0x000fc400078ec0ff */
[----:B------:R-:W-:Y:S02]  /*14d70*/  LOP3.LUT R0, R0, R229, RZ, 0x3c, !PT ;  /* 0x000000e500007212 */ /* 0x000fe400078e3cff */
[----:B------:R-:W-:Y:S02]  /*14d80*/  LOP3.LUT R13, R8, 0xffffe000, RZ, 0xc0, !PT ;  /* 0xffffe000080d7812 */ /* 0x000fe400078ec0ff */
[----:B------:R-:W-:Y:S02]  /*14d90*/  PRMT R20, R10, 0x7604, R11 ;  /* 0x000076040a147816 */ /* 0x000fe4000000000b */
[----:B------:R-:W-:Y:S02]  /*14da0*/  IADD3 R13, R0, R230, R13 ;  /* 0x000000e6000d7210 */ /* 0x000fe40007ffe00d */
[----:B------:R-:W-:Y:S02]  /*14db0*/  SHF.R.U32.HI R11, RZ, 0x8, R40 ;  /* 0x00000008ff0b7819 */ /* 0x000fe40000011628 */
[----:B------:R-:W-:Y:S01]  /*14dc0*/  LOP3.LUT R12, R40, 0xff, RZ, 0xc0, !PT ;  /* 0x000000ff280c7812 */ /* 0x000fe200078ec0ff */
[----:B------:R-:W-:Y:S01]  /*14dd0*/  IMAD.IADD R0, R16, 0x1, R13 ;  /* 0x0000000110007824 */ /* 0x000fe200078e020d */
[----:B------:R-:W-:-:S02]  /*14de0*/  LOP3.LUT R11, R11, 0xff, RZ, 0xc0, !PT ;  /* 0x000000ff0b0b7812 */ /* 0x000fc400078ec0ff */
[----:B------:R-:W-:Y:S02]  /*14df0*/  LOP3.LUT R10, R31, 0xff, RZ, 0xc0, !PT ;  /* 0x000000ff1f0a7812 */ /* 0x000fe400078ec0ff */
[----:B------:R-:W-:Y:S02]  /*14e00*/  PRMT R53, R11, 0x7604, R12 ;  /* 0x000076040b357816 */ /* 0x000fe4000000000c */
[----:B------:R-:W0:Y:S01]  /*14e10*/  LDS.128 R12, [R0+0x1e200] ;  /* 0x01e20000000c7984 */ /* 0x000e220000000c00 */
[----:B------:R-:W-:Y:S02]  /*14e20*/  PRMT R46, R9, 0x7604, R10 ;  /* 0x00007604092e7816 */ /* 0x000fe4000000000a */
[----:B------:R-:W-:Y:S02]  /*14e30*/  SHF.R.U32.HI R49, RZ, 0x8, R42 ;  /* 0x00000008ff317819 */ /* 0x000fe4000001162a */
[----:B------:R-:W-:Y:S02]  /*14e40*/  SHF.R.U32.HI R45, RZ, 0x8, R41 ;  /* 0x00000008ff2d7819 */ /* 0x000fe40000011629 */
        /* <DEDUP_REMOVED lines=8> */
[----:B------:R-:W-:Y:S01]  /*14ed0*/  SHF.R.U32.HI R51, RZ, 0x8, R43 ;  /* 0x00000008ff337819 */ /* 0x000fe2000001162b */
[----:B------:R-:W-:Y:S01]  /*14ee0*/  IMAD.U32 R49, R49, 0x10000, RZ ;  /* 0x0001000031317824 */ /* 0x000fe200078e00ff */
[----:B------:R-:W-:Y:S01]  /*14ef0*/  SHF.R.U32.HI R45, RZ, 0x10, R29 ;  /* 0x00000010ff2d7819 */ /* 0x000fe2000001161d */
[----:B------:R-:W-:Y:S01]  /*14f00*/  IMAD.U32 R55, R55, 0x10000, RZ ;  /* 0x0001000037377824 */ /* 0x000fe200078e00ff */
[----:B------:R-:W-:Y:S02]  /*14f10*/  LOP3.LUT R52, R43, 0xff, RZ, 0xc0, !PT ;  /* 0x000000ff2b347812 */ /* 0x000fe400078ec0ff */
[----:B------:R-:W-:Y:S01]  /*14f20*/  LOP3.LUT R51, R51, 0xff, RZ, 0xc0, !PT ;  /* 0x000000ff33337812 */ /* 0x000fe200078ec0ff */
[----:B------:R-:W-:Y:S01]  /*14f30*/  IMAD.U32 R45, R45, 0x10000, RZ ;  /* 0x000100002d2d7824 */ /* 0x000fe200078e00ff */
[----:B------:R-:W-:-:S02]  /*14f40*/  SHF.R.U32.HI R59, RZ, 0x10, R43 ;  /* 0x00000010ff3b7819 */ /* 0x000fc4000001162b */
[----:B------:R-:W-:Y:S02]  /*14f50*/  LOP3.LUT R21, R21, 0xff0000, R28, 0xf8, !PT ;  /* 0x00ff000015157812 */ /* 0x000fe400078ef81c */
[----:B------:R-:W-:Y:S01]  /*14f60*/  PRMT R52, R51, 0x7604, R52 ;  /* 0x0000760433347816 */ /* 0x000fe20000000034 */
[----:B------:R-:W-:Y:S01]  /*14f70*/  IMAD.U32 R59, R59, 0x10000, RZ ;  /* 0x000100003b3b7824 */ /* 0x000fe200078e00ff */
        /* <DEDUP_REMOVED lines=12> */
[----:B------:R-:W-:Y:S02]  /*15040*/  F2FP.F16.E4M3.UNPACK_B R51, R55 ;  /* 0x00000037ff33723e */ /* 0x000fe400020006ff */
[----:B0-----:R-:W-:Y:S02]  /*15050*/  F2FP.F16.E4M3.UNPACK_B R40, R13 ;  /* 0x0000000dff28723e */ /* 0x001fe400020006ff */
[----:B------:R-:W-:Y:S01]  /*15060*/  F2FP.F16.E4M3.UNPACK_B R49, R48 ;  /* 0x00000030ff31723e */ /* 0x000fe200020006ff */
[----:B------:R-:W-:Y:S01]  /*15070*/  HADD2.F32 R56, -RZ, R51.H0_H0 ;  /* 0x20000033ff387230 */ /* 0x000fe20000004100 */
[----:B------:R-:W-:-:S02]  /*15080*/  LOP3.LUT R57, R57, 0xff0000, R42, 0xf8, !PT ;  /* 0x00ff000039397812 */ /* 0x000fc400078ef82a */
[----:B------:R-:W-:Y:S01]  /*15090*/  F2FP.F16.E4M3.UNPACK_B R41, R13.H1 ;  /* 0x0000000dff29723e */ /* 0x000fe200030006ff */
[--C-:B------:R-:W-:Y:S01]  /*150a0*/  HADD2.F32 R50, -RZ, R49.reuse.H0_H0 ;  /* 0x20000031ff327230 */ /* 0x100fe20000004100 */
[----:B------:R-:W-:Y:S01]  /*150b0*/  LOP3.LUT R58, R57, 0xff000000, R42, 0xf8, !PT ;  /* 0xff000000393a7812 */ /* 0x000fe200078ef82a */
[----:B------:R-:W-:Y:S01]  /*150c0*/  HADD2.F32 R49, -RZ, R49.H1_H1 ;  /* 0x30000031ff317230 */ /* 0x000fe20000004100 */
[----:B------:R-:W-:Y:S02]  /*150d0*/  F2FP.F16.E4M3.UNPACK_B R55, R55.H1 ;  /* 0x00000037ff37723e */ /* 0x000fe400030006ff */
[----:B------:R-:W-:Y:S02]  /*150e0*/  F2FP.F16.E4M3.UNPACK_B R48, R48.H1 ;  /* 0x00000030ff30723e */ /* 0x000fe400030006ff */
[----:B------:R-:W-:Y:S01]  /*150f0*/  LOP3.LUT R60, R59, 0xff000000, R43, 0xf8, !PT ;  /* 0xff0000003b3c7812 */ /* 0x000fe200078ef82b */
[----:B------:R-:W-:Y:S01]  /*15100*/  HADD2.F32 R59, -RZ, R55.H0_H0 ;  /* 0x20000037ff3b7230 */ /* 0x000fe20000004100 */
[----:B------:R-:W-:-:S02]  /*15110*/  F2FP.F16.E4M3.UNPACK_B R42, R14 ;  /* 0x0000000eff2a723e */ /* 0x000fc400020006ff */
[----:B------:R-:W-:Y:S01]  /*15120*/  F2FP.F16.E4M3.UNPACK_B R43, R14.H1 ;  /* 0x0000000eff2b723e */ /* 0x000fe200030006ff */
[--C-:B------:R-:W-:Y:S01]  /*15130*/  HADD2.F32 R14, -RZ, R41.reuse.H0_H0 ;  /* 0x20000029ff0e7230 */ /* 0x100fe20000004100 */
[-C--:B------:R-:W-:Y:S01]  /*15140*/  F2FP.F16.E4M3.UNPACK_B R45, R15.reuse ;  /* 0x0000000fff2d723e */ /* 0x080fe200020006ff */
[----:B------:R-:W-:Y:S01]  /*15150*/  HADD2.F32 R41, -RZ, R41.H1_H1 ;  /* 0x30000029ff297230 */ /* 0x000fe20000004100 */
[----:B------:R-:W-:Y:S02]  /*15160*/  F2FP.F16.E4M3.UNPACK_B R46, R15.H1 ;  /* 0x0000000fff2e723e */ /* 0x000fe400030006ff */
[----:B------:R-:W-:Y:S01]  /*15170*/  FMUL.FTZ R63, R14, R59 ;  /* 0x0000003b0e3f7220 */ /* 0x000fe20000410000 */
[-C--:B------:R-:W-:Y:S02]  /*15180*/  F2FP.F16.E4M3.UNPACK_B R15, R12.reuse ;  /* 0x0000000cff0f723e */ /* 0x080fe400020006ff */
[----:B------:R-:W-:Y:S01]  /*15190*/  F2FP.F16.E4M3.UNPACK_B R12, R12.H1 ;  /* 0x0000000cff0c723e */ /* 0x000fe200030006ff */
[----:B--2---:R-:W0:Y:S02]  /*151a0*/  LDS.128 R8, [R67+0x1e200] ;  /* 0x01e2000043087984 */ /* 0x004e240000000c00 */
[----:B0-----:R-:W-:-:S02]  /*151b0*/  F2FP.F16.E4M3.UNPACK_B R20, R9 ;  /* 0x00000009ff14723e */ /* 0x001fc400020006ff */
[----:B------:R-:W-:Y:S01]  /*151c0*/  F2FP.F16.E4M3.UNPACK_B R21, R9.H1 ;  /* 0x00000009ff15723e */ /* 0x000fe200030006ff */
[--C-:B------:R-:W-:Y:S01]  /*151d0*/  HADD2.F32 R9, -RZ, R40.reuse.H0_H0 ;  /* 0x20000028ff097230 */ /* 0x100fe20000004100 */
[-C--:B------:R-:W-:Y:S01]  /*151e0*/  F2FP.F16.E4M3.UNPACK_B R28, R10.reuse ;  /* 0x0000000aff1c723e */ /* 0x080fe200020006ff */
[----:B------:R-:W-:Y:S01]  /*151f0*/  HADD2.F32 R40, -RZ, R40.H1_H1 ;  /* 0x30000028ff287230 */ /* 0x000fe20000004100 */
[----:B------:R-:W-:Y:S01]  /*15200*/  F2FP.F16.E4M3.UNPACK_B R29, R10.H1 ;  /* 0x0000000aff1d723e */ /* 0x000fe200030006ff */
[--C-:B------:R-:W-:Y:S02]  /*15210*/  HADD2.F32 R10, -RZ, R20.reuse.H0_H0 ;  /* 0x20000014ff0a7230 */ /* 0x100fe40000004100 */
[C---:B------:R-:W-:Y:S01]  /*15220*/  FMUL.FTZ R13, R9.reuse, R56 ;  /* 0x00000038090d7220 */ /* 0x040fe20000410000 */
[-C--:B------:R-:W-:Y:S01]  /*15230*/  FMUL.FTZ R57, R9, R50.reuse ;  /* 0x0000003209397220 */ /* 0x080fe20000410000 */
[----:B------:R-:W-:Y:S01]  /*15240*/  HADD2.F32 R20, -RZ, R20.H1_H1 ;  /* 0x30000014ff147230 */ /* 0x000fe20000004100 */
[----:B------:R-:W-:Y:S01]  /*15250*/  F2FP.F16.E4M3.UNPACK_B R30, R11 ;  /* 0x0000000bff1e723e */ /* 0x000fe200020006ff */
[C---:B------:R-:W-:Y:S01]  /*15260*/  FFMA.FTZ R9, R10.reuse, R50, -R13 ;  /* 0x000000320a097223 */ /* 0x040fe2000001080d */
[----:B------:R-:W-:Y:S01]  /*15270*/  FFMA.FTZ R13, R10, R56, R57 ;  /* 0x000000380a0d7223 */ /* 0x000fe20000010039 */
[----:B------:R-:W-:Y:S01]  /*15280*/  HADD2.F32 R57, -RZ, R51.H1_H1 ;  /* 0x30000033ff397230 */ /* 0x000fe20000004100 */
[-C--:B------:R-:W-:Y:S01]  /*15290*/  F2FP.F16.E4M3.UNPACK_B R50, R60.reuse ;  /* 0x0000003cff32723e */ /* 0x080fe200020006ff */
[----:B------:R-:W-:Y:S01]  /*152a0*/  HADD2.F32 R51, -RZ, R48.H0_H0 ;  /* 0x20000030ff337230 */ /* 0x000fe20000004100 */
[----:B------:R-:W-:Y:S01]  /*152b0*/  F2FP.F16.E4M3.UNPACK_B R60, R60.H1 ;  /* 0x0000003cff3c723e */ /* 0x000fe200030006ff */
[----:B------:R-:W-:-:S02]  /*152c0*/  HADD2.F32 R10, -RZ, R21.H0_H0 ;  /* 0x20000015ff0a7230 */ /* 0x000fc40000004100 */
[C---:B------:R-:W-:Y:S01]  /*152d0*/  FMUL.FTZ R61, R40.reuse, R57 ;  /* 0x00000039283d7220 */ /* 0x040fe20000410000 */
[----:B------:R-:W-:Y:S01]  /*152e0*/  FMUL.FTZ R40, R40, R49 ;  /* 0x0000003128287220 */ /* 0x000fe20000410000 */
[----:B------:R-:W-:Y:S01]  /*152f0*/  FMUL.FTZ R14, R14, R51 ;  /* 0x000000330e0e7220 */ /* 0x000fe20000410000 */
[----:B------:R-:W-:Y:S02]  /*15300*/  HADD2.F32 R48, -RZ, R48.H1_H1 ;  /* 0x30000030ff307230 */ /* 0x000fe40000004100 */
        /* <DEDUP_REMOVED lines=19> */
[----:B------:R-:W-:Y:S02]  /*15440*/  HADD2.F32 R45, -RZ, R45.H1_H1 ;  /* 0x3000002dff2d7230 */ /* 0x000fe40000004100 */
[----:B------:R-:W-:Y:S01]  /*15450*/  FFMA.FTZ R48, R21, R40, R41 ;  /* 0x0000002815307223 */ /* 0x000fe20000010029 */
[----:B------:R-:W-:Y:S02]  /*15460*/  HADD2.F32 R20, -RZ, R20.H1_H1 ;  /* 0x30000014ff147230 */ /* 0x000fe40000004100 */
[C---:B------:R-:W-:Y:S01]  /*15470*/  FFMA.FTZ R55, R10.reuse, R49, -R55 ;  /* 0x000000310a377223 */ /* 0x040fe20000010837 */
[----:B------:R-:W-:Y:S01]  /*15480*/  FFMA.FTZ R57, R10, R51, R14 ;  /* 0x000000330a397223 */ /* 0x000fe2000001000e */
        /* <DEDUP_REMOVED lines=13> */
[C---:B------:R-:W-:Y:S01]  /*15560*/  FFMA.FTZ R61, R10.reuse, R21, -R51 ;  /* 0x000000150a3d7223 */ /* 0x040fe20000010833 */
[-C--:B------:R-:W-:Y:S01]  /*15570*/  F2FP.F16.E4M3.UNPACK_B R11, R8.reuse ;  /* 0x00000008ff0b723e */ /* 0x080fe200020006ff */
[----:B------:R-:W-:Y:S01]  /*15580*/  FFMA.FTZ R65, R10, R41, R14 ;  /* 0x000000290a417223 */ /* 0x000fe2000001000e */
[----:B------:R-:W-:Y:S01]  /*15590*/  F2FP.F16.E4M3.UNPACK_B R8, R8.H1 ;  /* 0x00000008ff08723e */ /* 0x000fe200030006ff */
[----:B------:R-:W-:Y:S01]  /*155a0*/  HADD2.F32 R41, -RZ, R30.H0_H0 ;  /* 0x2000001eff297230 */ /* 0x000fe20000004100 */
[----:B------:R-:W-:Y:S01]  /*155b0*/  F2FP.F16.E4M3.UNPACK_B R54, R54 ;  /* 0x00000036ff36723e */ /* 0x000fe200020006ff */
[----:B------:R-:W-:Y:S01]  /*155c0*/  HADD2.F32 R14, -RZ, R12.H0_H0 ;  /* 0x2000000cff0e7230 */ /* 0x000fe20000004100 */
[----:B------:R-:W-:Y:S01]  /*155d0*/  F2FP.F16.E4M3.UNPACK_B R47, R47 ;  /* 0x0000002fff2f723e */ /* 0x000fe200020006ff */
        /* <DEDUP_REMOVED lines=8> */
[----:B------:R-:W-:Y:S01]  /*15660*/  HADD2.F32 R10, -RZ, R8.H0_H0 ;  /* 0x20000008ff0a7230 */ /* 0x000fe20000004100 */
[----:B------:R-:W-:Y:S01]  /*15670*/  F2FP.SATFINITE.E4M3.F32.PACK_AB_MERGE_C R9, R56, R9, R63 ;  /* 0x000000093809723e */ /* 0x000fe2000480703f */
[----:B------:R-:W-:Y:S02]  /*15680*/  HADD2.F32 R31, -RZ, R31.H1_H1 ;  /* 0x3000001fff1f7230 */ /* 0x000fe40000004100 */
[C---:B------:R-:W-:Y:S01]  /*15690*/  FMUL.FTZ R40, R46.reuse, R60 ;  /* 0x0000003c2e287220 */ /* 0x040fe20000410000 */
[----:B------:R-:W-:Y:S01]  /*156a0*/  FMUL.FTZ R49, R46, R53 ;  /* 0x000000352e317220 */ /* 0x000fe20000410000 */
[----:B------:R-:W-:Y:S01]  /*156b0*/  FFMA.FTZ R46, R10, R41, R14 ;  /* 0x000000290a2e7223 */ /* 0x000fe2000001000e */
[----:B------:R-:W-:-:S02]  /*156c0*/  HADD2.F32 R41, -RZ, R30.H1_H1 ;  /* 0x3000001eff297230 */ /* 0x000fc40000004100 */
[C---:B------:R-:W-:Y:S01]  /*156d0*/  FFMA.FTZ R70, R31.reuse, R53, -R40 ;  /* 0x000000351f467223 */ /* 0x040fe20000010828 */
[----:B------:R-:W-:Y:S02]  /*156e0*/  HADD2.F32 R12, -RZ, R12.H1_H1 ;  /* 0x3000000cff0c7230 */ /* 0x000fe40000004100 */
[----:B------:R-:W-:Y:S01]  /*156f0*/  FFMA.FTZ R40, R10, R21, -R45 ;  /* 0x000000150a287223 */ /* 0x000fe2000001082d */
[----:B------:R-:W-:Y:S02]  /*15700*/  HADD2.F32 R21, -RZ, R20.H1_H1 ;  /* 0x30000014ff157230 */ /* 0x000fe40000004100 */
        /* <DEDUP_REMOVED lines=17> */
[----:B------:R-:W-:Y:S01]  /*15820*/  HADD2.F32 R11, -RZ, R11.H1_H1 ;  /* 0x3000000bff0b7230 */ /* 0x000fe20000004100 */
[----:B------:R-:W-:Y:S01]  /*15830*/  F2FP.F16.E4M3.UNPACK_B R14, R58.H1 ;  /* 0x0000003aff0e723e */ /* 0x000fe200030006ff */
[C---:B------:R-:W-:Y:S01]  /*15840*/  FMUL.FTZ R12, R15.reuse, R54 ;  /* 0x000000360f0c7220 */ /* 0x040fe20000410000 */
[----:B------:R-:W-:Y:S01]  /*15850*/  F2FP.F16.E4M3.UNPACK_B R8, R52.H1 ;  /* 0x00000034ff08723e */ /* 0x000fe200030006ff */
[----:B------:R-:W-:Y:S01]  /*15860*/  FMUL.FTZ R21, R15, R10 ;  /* 0x0000000a0f157220 */ /* 0x000fe20000410000 */
[----:B------:R-:W-:Y:S01]  /*15870*/  F2FP.F16.E4M3.UNPACK_B R52, R52 ;  /* 0x00000034ff34723e */ /* 0x000fe200020006ff */
[----:B------:R-:W-:Y:S01]  /*15880*/  FFMA.FTZ R20, R11, R10, -R12 ;  /* 0x0000000a0b147223 */ /* 0x000fe2000001080c */
[----:B------:R-:W-:-:S02]  /*15890*/  HADD2.F32 R15, -RZ, R14.H0_H0 ;  /* 0x2000000eff0f7230 */ /* 0x000fc40000004100 */
[----:B------:R-:W-:Y:S01]  /*158a0*/  FFMA.FTZ R54, R11, R54, R21 ;  /* 0x000000360b367223 */ /* 0x000fe20000010015 */
[--C-:B------:R-:W-:Y:S01]  /*158b0*/  HADD2.F32 R10, -RZ, R43.reuse.H0_H0 ;  /* 0x2000002bff0a7230 */ /* 0x100fe20000004100 */
[----:B------:R-:W-:Y:S01]  /*158c0*/  F2FP.F16.E4M3.UNPACK_B R58, R58 ;  /* 0x0000003aff3a723e */ /* 0x000fe200020006ff */
[----:B------:R-:W-:Y:S01]  /*158d0*/  HADD2.F32 R11, -RZ, R8.H0_H0 ;  /* 0x20000008ff0b7230 */ /* 0x000fe20000004100 */
[----:B------:R-:W-:Y:S01]  /*158e0*/  F2FP.SATFINITE.E4M3.F32.PACK_AB_MERGE_C R13, R62, R13, R48 ;  /* 0x0000000d3e0d723e */ /* 0x000fe20004807030 */
[----:B------:R-:W-:Y:S02]  /*158f0*/  HADD2.F32 R14, -RZ, R14.H1_H1 ;  /* 0x3000000eff0e7230 */ /* 0x000fe40000004100 */
[C---:B------:R-:W-:Y:S01]  /*15900*/  FMUL.FTZ R21, R10.reuse, R15 ;  /* 0x0000000f0a157220 */ /* 0x040fe20000410000 */
[----:B------:R-:W-:Y:S02]  /*15910*/  HADD2.F32 R43, -RZ, R43.H1_H1 ;  /* 0x3000002bff2b7230 */ /* 0x000fe40000004100 */
[----:B------:R-:W-:Y:S01]  /*15920*/  FMUL.FTZ R31, R10, R11 ;  /* 0x0000000b0a1f7220 */ /* 0x000fe20000410000 */
[----:B------:R-:W-:-:S02]  /*15930*/  HADD2.F32 R12, -RZ, R8.H1_H1 ;  /* 0x30000008ff0c7230 */ /* 0x000fc40000004100 */
[--C-:B------:R-:W-:Y:S02]  /*15940*/  HADD2.F32 R8, -RZ, R29.reuse.H0_H0 ;  /* 0x2000001dff087230 */ /* 0x100fe40000004100 */
[C---:B------:R-:W-:Y:S01]  /*15950*/  FMUL.FTZ R10, R43.reuse, R14 ;  /* 0x0000000e2b0a7220 */ /* 0x040fe20000410000 */
[----:B------:R-:W-:Y:S02]  /*15960*/  HADD2.F32 R29, -RZ, R29.H1_H1 ;  /* 0x3000001dff1d7230 */ /* 0x000fe40000004100 */
[-C--:B------:R-:W-:Y:S01]  /*15970*/  FMUL.FTZ R43, R43, R12.reuse ;  /* 0x0000000c2b2b7220 */ /* 0x080fe20000410000 */
[C---:B------:R-:W-:Y:S01]  /*15980*/  FFMA.FTZ R30, R8.reuse, R11, -R21 ;  /* 0x0000000b081e7223 */ /* 0x040fe20000010815 */
[----:B------:R-:W-:Y:S01]  /*15990*/  FFMA.FTZ R47, R8, R15, R31 ;  /* 0x0000000f082f7223 */ /* 0x000fe2000001001f */
[C---:B------:R-:W-:Y:S01]  /*159a0*/  FFMA.FTZ R53, R29.reuse, R12, -R10 ;  /* 0x0000000c1d357223 */ /* 0x040fe2000001080a */
[----:B------:R-:W-:Y:S01]  /*159b0*/  FFMA.FTZ R50, R29, R14, R43 ;  /* 0x0000000e1d327223 */ /* 0x000fe2000001002b */
[----:B------:R-:W-:-:S02]  /*159c0*/  HADD2.F32 R10, -RZ, R42.H0_H0 ;  /* 0x2000002aff0a7230 */ /* 0x000fc40000004100 */
[----:B------:R-:W-:Y:S01]  /*159d0*/  HADD2.F32 R11, -RZ, R52.H0_H0 ;  /* 0x20000034ff0b7230 */ /* 0x000fe20000004100 */
[----:B------:R-:W-:Y:S01]  /*159e0*/  F2FP.SATFINITE.E4M3.F32.PACK_AB_MERGE_C R30, R53, R30, RZ ;  /* 0x0000001e351e723e */ /* 0x000fe200048070ff */
[--C-:B------:R-:W-:Y:S01]  /*159f0*/  HADD2.F32 R21, -RZ, R58.reuse.H0_H0 ;  /* 0x2000003aff157230 */ /* 0x100fe20000004100 */
[----:B------:R-:W-:Y:S01]  /*15a00*/  F2FP.SATFINITE.E4M3.F32.PACK_AB_MERGE_C R47, R50, R47, RZ ;  /* 0x0000002f322f723e */ /* 0x000fe200048070ff */
        /* <DEDUP_REMOVED lines=25> */
.L_x_5126:
[----:B------:R-:W-:Y:S05]  /*15ba0*/  BSYNC B1 ;  /* 0x0000000000017941 */ /* 0x000fea0003800000 */
.L_x_5125:
[----:B------:R-:W-:Y:S04]  /*15bb0*/  BSSY B1, `(.L_x_5127) ;  /* 0x0000104000017945 */ /* 0x000fe80003800000 */
[----:B------:R-:W-:Y:S05]  /*15bc0*/  @P1 BRA `(.L_x_5128) ;  /* 0x0000001000081947 */ /* 0x000fea0003800000 */
[----:B------:R-:W2:Y:S01]  /*15bd0*/  LDL R60, [R1+0x3c] ;  /* 0x00003c00013c7983 */ /* 0x000ea20000100800 */
[----:B0-----:R-:W-:Y:S02]  /*15be0*/  SHF.R.S32.HI R12, RZ, 0x1f, R221 ;  /* 0x0000001fff0c7819 */ /* 0x001fe400000114dd */
[----:B-----5:R-:W-:Y:S02]  /*15bf0*/  SHF.R.U32.HI R0, RZ, 0x8, R24 ;  /* 0x00000008ff007819 */ /* 0x020fe40000011618 */
[----:B------:R-:W-:Y:S02]  /*15c00*/  LEA.HI R12, R12, R221, RZ, 0x4 ;  /* 0x000000dd0c0c7211 */ /* 0x000fe400078f20ff */
[----:B------:R-:W-:Y:S02]  /*15c10*/  LOP3.LUT R8, R24, 0xff, RZ, 0xc0, !PT ;  /* 0x000000ff18087812 */ /* 0x000fe400078ec0ff */
[----:B------:R-:W-:Y:S02]  /*15c20*/  SHF.R.S32.HI R12, RZ, 0x4, R12 ;  /* 0x00000004ff0c7819 */ /* 0x000fe4000001140c */
[----:B------:R-:W-:-:S02]  /*15c30*/  LOP3.LUT R9, R0, 0xff, RZ, 0xc0, !PT ;  /* 0x000000ff00097812 */ /* 0x000fc400078ec0ff */
[----:B------:R-:W-:Y:S02]  /*15c40*/  LEA.HI R0, R3, R12, RZ, 0x1c ;  /* 0x0000000c03007211 */ /* 0x000fe400078fe0ff */
[----:B------:R-:W-:Y:S02]  /*15c50*/  PRMT R21, R9, 0x7604, R8 ;  /* 0x0000760409157816 */ /* 0x000fe40000000008 */
[----:B------:R-:W-:Y:S02]  /*15c60*/  SHF.R.S32.HI R9, RZ, 0x1f, R0 ;  /* 0x0000001fff097819 */ /* 0x000fe40000011400 */
[----:B------:R-:W-:Y:S02]  /*15c70*/  SHF.R.U32.HI R15, RZ, 0x8, R36 ;  /* 0x00000008ff0f7819 */ /* 0x000fe40000011624 */
[----:B------:R-:W-:Y:S01]  /*15c80*/  LEA.HI R8, R9, R0, RZ, 0x2 ;  /* 0x0000000009087211 */ /* 0x000fe200078f10ff */
[----:B------:R-:W-:Y:S01]  /*15c90*/  IMAD.SHL.U32 R9, R0, 0x10, RZ ;  /* 0x0000001000097824 */ /* 0x000fe200078e00ff */
[----:B------:R-:W-:-:S02]  /*15ca0*/  SHF.R.U32.HI R13, RZ, 0x8, R27 ;  /* 0x00000008ff0d7819 */ /* 0x000fc4000001161b */
[----:B------:R-:W-:Y:S01]  /*15cb0*/  LOP3.LUT R14, R36, 0xff, RZ, 0xc0, !PT ;  /* 0x000000ff240e7812 */ /* 0x000fe200078ec0ff */
[----:B------:R-:W-:Y:S01]  /*15cc0*/  IMAD.SHL.U32 R8, R8, 0x800, RZ ;  /* 0x0000080008087824 */ /* 0x000fe200078e00ff */
[----:B------:R-:W-:Y:S02]  /*15cd0*/  LOP3.LUT R0, R228, 0x30, R9, 0xf8, !PT ;  /* 0x00000030e4007812 */ /* 0x000fe400078ef809 */
[----:B------:R-:W-:Y:S02]  /*15ce0*/  LOP3.LUT R15, R15, 0xff, RZ, 0xc0, !PT ;  /* 0x000000ff0f0f7812 */ /* 0x000fe400078ec0ff */
[----:B------:R-:W-:Y:S02]  /*15cf0*/  LOP3.LUT R12, R27, 0xff, RZ, 0xc0, !PT ;  /* 0x000000ff1b0c7812 */ /* 0x000fe400078ec0ff */
[----:B------:R-:W-:Y:S02]  /*15d00*/  LOP3.LUT R13, R13, 0xff, RZ, 0xc0, !PT ;  /* 0x000000ff0d0d7812 */ /* 0x000fe400078ec0ff */
[----:B------:R-:W-:-:S02]  /*15d10*/  SHF.R.U32.HI R11, RZ, 0x8, R25 ;  /* 0x00000008ff0b7819 */ /* 0x000fc40000011619 */
[----:B------:R-:W-:Y:S02]  /*15d20*/  LOP3.LUT R0, R0, R229, RZ, 0x3c, !PT ;  /* 0x000000e500007212 */ /* 0x000fe400078e3cff */
[----:B------:R-:W-:Y:S02]  /*15d30*/  LOP3.LUT R9, R8, 0xffffe000, RZ, 0xc0, !PT ;  /* 0xffffe00008097812 */ /* 0x000fe400078ec0ff */
[----:B------:R-:W-:Y:S02]  /*15d40*/  PRMT R45, R15, 0x7604, R14 ;  /* 0x000076040f2d7816 */ /* 0x000fe4000000000e */
[----:B------:R-:W-:Y:S02]  /*15d50*/  SHF.R.U32.HI R15, RZ, 0x8, R37 ;  /* 0x00000008ff0f7819 */ /* 0x000fe40000011625 */
[----:B------:R-:W-:Y:S02]  /*15d60*/  PRMT R41, R13, 0x7604, R12 ;  /* 0x000076040d297816 */ /* 0x000fe4000000000c */
[----:B------:R-:W-:-:S02]  /*15d70*/  LOP3.LUT R10, R25, 0xff, RZ, 0xc0, !PT ;  /* 0x000000ff190a7812 */ /* 0x000fc400078ec0ff */
[----:B------:R-:W-:Y:S02]  /*15d80*/  LOP3.LUT R11, R11, 0xff, RZ, 0xc0, !PT ;  /* 0x000000ff0b0b7812 */ /* 0x000fe400078ec0ff */
[----:B------:R-:W-:Y:S02]  /*15d90*/  IADD3 R13, R0, R230, R9 ;  /* 0x000000e6000d7210 */ /* 0x000fe40007ffe009 */
[----:B------:R-:W-:Y:S02]  /*15da0*/  SHF.R.U32.HI R14, RZ, 0x8, R38 ;  /* 0x00000008ff0e7819 */ /* 0x000fe40000011626 */
[----:B------:R-:W-:Y:S02]  /*15db0*/  LOP3.LUT R0, R37, 0xff, RZ, 0xc0, !PT ;  /* 0x000000ff25007812 */ /* 0x000fe400078ec0ff */
[----:B------:R-:W-:Y:S02]  /*15dc0*/  LOP3.LUT R15, R15, 0xff, RZ, 0xc0, !PT ;  /* 0x000000ff0f0f7812 */ /* 0x000fe400078ec0ff */
[----:B------:R-:W-:-:S02]  /*15dd0*/  SHF.R.U32.HI R51, RZ, 0x8, R39 ;  /* 0x00000008ff337819 */ /* 0x000fc40000011627 */
[----:B------:R-:W-:Y:S02]  /*15de0*/  PRMT R29, R11, 0x7604, R10 ;  /* 0x000076040b1d7816 */ /* 0x000fe4000000000a */
[----:B------:R-:W-:Y:S02]  /*15df0*/  LOP3.LUT R43, R14, 0xff, RZ, 0xc0, !PT ;  /* 0x000000ff0e2b7812 */ /* 0x000fe400078ec0ff */
[----:B------:R-:W-:Y:S02]  /*15e00*/  SHF.R.U32.HI R11, RZ, 0x8, R26 ;  /* 0x00000008ff0b7819 */ /* 0x000fe4000001161a */
[----:B------:R-:W-:Y:S02]  /*15e10*/  LOP3.LUT R12, R38, 0xff, RZ, 0xc0, !PT ;  /* 0x000000ff260c7812 */ /* 0x000fe400078ec0ff */
[----:B------:R-:W-:Y:S02]  /*15e20*/  LOP3.LUT R14, R39, 0xff, RZ, 0xc0, !PT ;  /* 0x000000ff270e7812 */ /* 0x000fe400078ec0ff */
[----:B------:R-:W-:-:S02]  /*15e30*/  PRMT R47, R15, 0x7604, R0 ;  /* 0x000076040f2f7816 */ /* 0x000fc40000000000 */
[----:B------:R-:W-:Y:S02]  /*15e40*/  LOP3.LUT R51, R51, 0xff, RZ, 0xc0, !PT ;  /* 0x000000ff33337812 */ /* 0x000fe400078ec0ff */
[----:B------:R-:W-:Y:S02]  /*15e50*/  IADD3 R0, R16, R13, RZ ;  /* 0x0000000d10007210 */ /* 0x000fe40007ffe0ff */
[----:B------:R-:W-:Y:S02]  /*15e60*/  LOP3.LUT R10, R26, 0xff, RZ, 0xc0, !PT ;  /* 0x000000ff1a0a7812 */ /* 0x000fe400078ec0ff */
[----:B------:R-:W-:Y:S02]  /*15e70*/  LOP3.LUT R11, R11, 0xff, RZ, 0xc0, !PT ;  /* 0x000000ff0b0b7812 */ /* 0x000fe400078ec0ff */
[----:B------:R-:W-:Y:S02]  /*15e80*/  PRMT R49, R43, 0x7604, R12 ;  /* 0x000076042b317816 */ /* 0x000fe4000000000c */
[----:B------:R-:W-:-:S02]  /*15e90*/  PRMT R51, R51, 0x7604, R14 ;  /* 0x0000760433337816 */ /* 0x000fc4000000000e */
[----:B------:R-:W0:Y:S01]  /*15ea0*/  LDS.128 R12, [R0+0x1e200] ;  /* 0x01e20000000c7984 */ /* 0x000e220000000c00 */
        /* <DEDUP_REMOVED lines=17> */
[----:B------:R-:W-:-:S02]  /*15fc0*/  PRMT R43, R40, 0x7054, R41 ;  /* 0x00007054282b7816 */ /* 0x000fc40000000029 */
[----:B------:R-:W-:Y:S02]  /*15fd0*/  LOP3.LUT R30, R30, 0xff, RZ, 0xc0, !PT ;  /* 0x000000ff1e1e7812 */ /* 0x000fe400078ec0ff */
[----:B------:R-:W-:Y:S02]  /*15fe0*/  SHF.R.U32.HI R40, RZ, 0x10, R39 ;  /* 0x00000010ff287819 */ /* 0x000fe40000011627 */
[----:B------:R-:W-:Y:S02]  /*15ff0*/  PRMT R47, R28, 0x7054, R47 ;  /* 0x000070541c2f7816 */ /* 0x000fe4000000002f */
[----:B------:R-:W-:Y:S02]  /*16000*/  PRMT R45, R20, 0x7054, R45 ;  /* 0x00007054142d7816 */ /* 0x000fe4000000002d */
[----:B------:R-:W-:Y:S02]  /*16010*/  PRMT R49, R30, 0x7054, R49 ;  /* 0x000070541e317816 */ /* 0x000fe40000000031 */
[----:B------:R-:W-:-:S02]  /*16020*/  LOP3.LUT R41, R29, 0xff000000, R25, 0xf8, !PT ;  /* 0xff0000001d297812 */ /* 0x000fc400078ef819 */
[----:B------:R-:W-:Y:S02]  /*16030*/  LOP3.LUT R40, R40, 0xff, RZ, 0xc0, !PT ;  /* 0x000000ff28287812 */ /* 0x000fe400078ec0ff */
[----:B------:R-:W-:Y:S02]  /*16040*/  LOP3.LUT R47, R47, 0xff000000, R37, 0xf8, !PT ;  /* 0xff0000002f2f7812 */ /* 0x000fe400078ef825 */
[----:B------:R-:W-:Y:S02]  /*16050*/  LOP3.LUT R43, R43, 0xff000000, R27, 0xf8, !PT ;  /* 0xff0000002b2b7812 */ /* 0x000fe400078ef81b */
[----:B------:R-:W-:Y:S02]  /*16060*/  LOP3.LUT R45, R45, 0xff000000, R36, 0xf8, !PT ;  /* 0xff0000002d2d7812 */ /* 0x000fe400078ef824 */
[----:B------:R-:W-:Y:S02]  /*16070*/  LOP3.LUT R49, R49, 0xff000000, R38, 0xf8, !PT ;  /* 0xff00000031317812 */ /* 0x000fe400078ef826 */
[----:B------:R-:W-:-:S02]  /*16080*/  F2FP.F16.E4M3.UNPACK_B R36, R41 ;  /* 0x00000029ff24723e */ /* 0x000fc400020006ff */
[----:B0-----:R-:W-:Y:S02]  /*16090*/  F2FP.F16.E4M3.UNPACK_B R27, R13 ;  /* 0x0000000dff1b723e */ /* 0x001fe400020006ff */
[----:B------:R-:W-:Y:S01]  /*160a0*/  PRMT R51, R40, 0x7054, R51 ;  /* 0x0000705428337816 */ /* 0x000fe20000000033 */
[----:B------:R-:W-:Y:S01]  /*160b0*/  HADD2.F32 R37, -RZ, R36.H0_H0 ;  /* 0x20000024ff257230 */ /* 0x000fe20000004100 */
[----:B------:R-:W-:Y:S01]  /*160c0*/  F2FP.F16.E4M3.UNPACK_B R38, R47 ;  /* 0x0000002fff26723e */ /* 0x000fe200020006ff */
[--C-:B------:R-:W-:Y:S01]  /*160d0*/  HADD2.F32 R29, -RZ, R27.reuse.H0_H0 ;  /* 0x2000001bff1d7230 */ /* 0x100fe20000004100 */
[----:B------:R-:W-:Y:S01]  /*160e0*/  LOP3.LUT R51, R51, 0xff000000, R39, 0xf8, !PT ;  /* 0xff00000033337812 */ /* 0x000fe200078ef827 */
[----:B------:R-:W-:Y:S01]  /*160f0*/  HADD2.F32 R27, -RZ, R27.H1_H1 ;  /* 0x3000001bff1b7230 */ /* 0x000fe20000004100 */
[----:B------:R-:W-:Y:S01]  /*16100*/  LOP3.LUT R42, R31, 0xff000000, R26, 0xf8, !PT ;  /* 0xff0000001f2a7812 */ /* 0x000fe200078ef81a */
[--C-:B------:R-:W-:Y:S01]  /*16110*/  HADD2.F32 R39, -RZ, R38.reuse.H0_H0 ;  /* 0x20000026ff277230 */ /* 0x100fe20000004100 */
[----:B------:R-:W-:Y:S01]  /*16120*/  LOP3.LUT R40, R21, 0xff000000, R24, 0xf8, !PT ;  /* 0xff00000015287812 */ /* 0x000fe200078ef818 */
[C---:B------:R-:W-:Y:S01]  /*16130*/  FMUL.FTZ R46, R29.reuse, R37 ;  /* 0x000000251d2e7220 */ /* 0x040fe20000410000 */
[----:B------:R-:W-:Y:S01]  /*16140*/  F2FP.F16.E4M3.UNPACK_B R28, R13.H1 ;  /* 0x0000000dff1c723e */ /* 0x000fe200030006ff */
[----:B------:R-:W-:Y:S01]  /*16150*/  HADD2.F32 R38, -RZ, R38.H1_H1 ;  /* 0x30000026ff267230 */ /* 0x000fe20000004100 */
[----:B------:R-:W-:Y:S01]  /*16160*/  F2FP.F16.E4M3.UNPACK_B R47, R47.H1 ;  /* 0x0000002fff2f723e */ /* 0x000fe200030006ff */
[----:B------:R-:W-:Y:S01]  /*16170*/  FMUL.FTZ R53, R29, R39 ;  /* 0x000000271d357220 */ /* 0x000fe20000410000 */
[----:B------:R-:W-:Y:S01]  /*16180*/  F2FP.F16.E4M3.UNPACK_B R41, R41.H1 ;  /* 0x00000029ff29723e */ /* 0x000fe200030006ff */
[----:B------:R-:W-:Y:S01]  /*16190*/  HADD2.F32 R36, -RZ, R36.H1_H1 ;  /* 0x30000024ff247230 */ /* 0x000fe20000004100 */
[-C--:B------:R-:W-:Y:S01]  /*161a0*/  F2FP.F16.E4M3.UNPACK_B R30, R15.reuse ;  /* 0x0000000fff1e723e */ /* 0x080fe200020006ff */
[----:B------:R-:W-:Y:S01]  /*161b0*/  FMUL.FTZ R55, R27, R38 ;  /* 0x000000261b377220 */ /* 0x000fe20000410000 */
[----:B------:R-:W-:-:S02]  /*161c0*/  F2FP.F16.E4M3.UNPACK_B R31, R15.H1 ;  /* 0x0000000fff1f723e */ /* 0x000fc400030006ff */
[----:B------:R-:W-:Y:S01]  /*161d0*/  F2FP.F16.E4M3.UNPACK_B R15, R14 ;  /* 0x0000000eff0f723e */ /* 0x000fe200020006ff */
[----:B------:R-:W-:Y:S01]  /*161e0*/  FMUL.FTZ R27, R27, R36 ;  /* 0x000000241b1b7220 */ /* 0x000fe20000410000 */
[----:B------:R-:W-:Y:S01]  /*161f0*/  F2FP.F16.E4M3.UNPACK_B R29, R14.H1 ;  /* 0x0000000eff1d723e */ /* 0x000fe200030006ff */
[--C-:B------:R-:W-:Y:S01]  /*16200*/  HADD2.F32 R14, -RZ, R28.reuse.H0_H0 ;  /* 0x2000001cff0e7230 */ /* 0x100fe20000004100 */
[-C--:B------:R-:W-:Y:S01]  /*16210*/  F2FP.F16.E4M3.UNPACK_B R13, R12.reuse ;  /* 0x0000000cff0d723e */ /* 0x080fe200020006ff */
[----:B------:R-:W-:Y:S01]  /*16220*/  HADD2.F32 R28, -RZ, R28.H1_H1 ;  /* 0x3000001cff1c7230 */ /* 0x000fe20000004100 */
[----:B------:R-:W-:Y:S01]  /*16230*/  F2FP.F16.E4M3.UNPACK_B R12, R12.H1 ;  /* 0x0000000cff0c723e */ /* 0x000fe200030006ff */
[----:B--2---:R-:W0:Y:S02]  /*16240*/  LDS.128 R8, [R60+0x1e200] ;  /* 0x01e200003c087984 */ /* 0x004e240000000c00 */
[----:B0-----:R-:W-:Y:S02]  /*16250*/  F2FP.F16.E4M3.UNPACK_B R20, R9 ;  /* 0x00000009ff14723e */ /* 0x001fe400020006ff */
        /* <DEDUP_REMOVED lines=8> */
[C---:B------:R-:W-:Y:S01]  /*162e0*/  FFMA.FTZ R46, R10.reuse, R39, R46 ;  /* 0x000000270a2e7223 */ /* 0x040fe2000001002e */
[----:B------:R-:W-:Y:S01]  /*162f0*/  FFMA.FTZ R53, R10, R37, -R53 ;  /* 0x000000250a357223 */ /* 0x000fe20000010835 */
[----:B------:R-:W-:-:S02]  /*16300*/  HADD2.F32 R39, -RZ, R47.H0_H0 ;  /* 0x2000002fff277230 */ /* 0x000fc40000004100 */
[C---:B------:R-:W-:Y:S01]  /*16310*/  FFMA.FTZ R48, R20.reuse, R36, -R55 ;  /* 0x0000002414307223 */ /* 0x040fe20000010837 */
[----:B------:R-:W-:Y:S02]  /*16320*/  HADD2.F32 R37, -RZ, R41.H0_H0 ;  /* 0x20000029ff257230 */ /* 0x000fe40000004100 */
[----:B------:R-:W-:Y:S01]  /*16330*/  FFMA.FTZ R55, R20, R38, R27 ;  /* 0x0000002614377223 */ /* 0x000fe2000001001b */
[----:B------:R-:W-:Y:S02]  /*16340*/  HADD2.F32 R10, -RZ, R21.H0_H0 ;  /* 0x20000015ff0a7230 */ /* 0x000fe40000004100 */
[C---:B------:R-:W-:Y:S01]  /*16350*/  FMUL.FTZ R57, R14.reuse, R39 ;  /* 0x000000270e397220 */ /* 0x040fe20000410000 */
[----:B------:R-:W-:Y:S01]  /*16360*/  F2FP.F16.E4M3.UNPACK_B R36, R51 ;  /* 0x00000033ff24723e */ /* 0x000fe200020006ff */
[----:B------:R-:W-:Y:S01]  /*16370*/  FMUL.FTZ R14, R14, R37 ;  /* 0x000000250e0e7220 */ /* 0x000fe20000410000 */
[----:B------:R-:W-:Y:S01]  /*16380*/  F2FP.F16.E4M3.UNPACK_B R20, R43 ;  /* 0x0000002bff14723e */ /* 0x000fe200020006ff */
[----:B------:R-:W-:Y:S01]  /*16390*/  FFMA.FTZ R57, R10, R37, -R57 ;  /* 0x000000250a397223 */ /* 0x000fe20000010839 */
[----:B------:R-:W-:-:S02]  /*163a0*/  HADD2.F32 R47, -RZ, R47.H1_H1 ;  /* 0x3000002fff2f7230 */ /* 0x000fc40000004100 */
[----:B------:R-:W-:Y:S01]  /*163b0*/  FFMA.FTZ R38, R10, R39, R14 ;  /* 0x000000270a267223 */ /* 0x000fe2000001000e */
[----:B------:R-:W-:Y:S01]  /*163c0*/  HADD2.F32 R37, -RZ, R36.H0_H0 ;  /* 0x20000024ff257230 */ /* 0x000fe20000004100 */
[----:B------:R-:W-:Y:S01]  /*163d0*/  F2FP.F16.E4M3.UNPACK_B R51, R51.H1 ;  /* 0x00000033ff33723e */ /* 0x000fe200030006ff */
        /* <DEDUP_REMOVED lines=17> */
[----:B------:R-:W-:Y:S01]  /*164f0*/  HADD2.F32 R25, -RZ, R25.H1_H1 ;  /* 0x30000019ff197230 */ /* 0x000fe20000004100 */
[----:B------:R-:W-:Y:S01]  /*16500*/  F2FP.F16.E4M3.UNPACK_B R8, R8.H1 ;  /* 0x00000008ff08723e */ /* 0x000fe200030006ff */
[----:B------:R-:W-:Y:S02]  /*16510*/  HADD2.F32 R27, -RZ, R51.H0_H0 ;  /* 0x20000033ff1b7230 */ /* 0x000fe40000004100 */
[C---:B------:R-:W-:Y:S01]  /*16520*/  FMUL.FTZ R28, R30.reuse, R36 ;  /* 0x000000241e1c7220 */ /* 0x040fe20000410000 */
[----:B------:R-:W-:Y:S02]  /*16530*/  HADD2.F32 R14, -RZ, R31.H0_H0 ;  /* 0x2000001fff0e7230 */ /* 0x000fe40000004100 */
[----:B------:R-:W-:Y:S01]  /*16540*/  FMUL.FTZ R37, R30, R20 ;  /* 0x000000141e257220 */ /* 0x000fe20000410000 */
[----:B------:R-:W-:-:S02]  /*16550*/  HADD2.F32 R21, -RZ, R43.H0_H0 ;  /* 0x2000002bff157230 */ /* 0x000fc40000004100 */
        /* <DEDUP_REMOVED lines=66> */
[--C-:B------:R-:W-:Y:S02]  /*16980*/  HADD2.F32 R10, -RZ, R42.reuse.H0_H0 ;  /* 0x2000002aff0a7230 */ /* 0x100fe40000004100 */
[C---:B------:R-:W-:Y:S01]  /*16990*/  FMUL.FTZ R9, R29.reuse, R14 ;  /* 0x0000000e1d097220 */ /* 0x040fe20000410000 */
[-C--:B------:R-:W-:Y:S01]  /*169a0*/  FMUL.FTZ R21, R29, R12.reuse ;  /* 0x0000000c1d157220 */ /* 0x080fe20000410000 */
[----:B------:R-:W-:Y:S02]  /*169b0*/  HADD2.F32 R42, -RZ, R42.H1_H1 ;  /* 0x3000002aff2a7230 */ /* 0x000fe40000004100 */
[----:B------:R-:W-:Y:S01]  /*169c0*/  FFMA.FTZ R29, R8, R13, R25 ;  /* 0x0000000d081d7223 */ /* 0x000fe20000010019 */
[C---:B------:R-:W-:Y:S01]  /*169d0*/  FFMA.FTZ R41, R24.reuse, R12, -R9 ;  /* 0x0000000c18297223 */ /* 0x040fe20000010809 */
[----:B------:R-:W-:Y:S01]  /*169e0*/  FFMA.FTZ R36, R24, R14, R21 ;  /* 0x0000000e18247223 */ /* 0x000fe20000010015 */
[----:B------:R-:W-:-:S02]  /*169f0*/  HADD2.F32 R9, -RZ, R15.H0_H0 ;  /* 0x2000000fff097230 */ /* 0x000fc40000004100 */
[--C-:B------:R-:W-:Y:S01]  /*16a00*/  HADD2.F32 R12, -RZ, R49.reuse.H0_H0 ;  /* 0x20000031ff0c7230 */ /* 0x100fe20000004100 */
[----:B------:R-:W-:Y:S01]  /*16a10*/  F2FP.SATFINITE.E4M3.F32.PACK_AB_MERGE_C R30, R41, R30, RZ ;  /* 0x0000001e291e723e */ /* 0x000fe200048070ff */
[----:B------:R-:W-:Y:S01]  /*16a20*/  HADD2.F32 R14, -RZ, R49.H1_H1 ;  /* 0x30000031ff0e7230 */ /* 0x000fe20000004100 */
[----:B------:R-:W-:Y:S01]  /*16a30*/  F2FP.SATFINITE.E4M3.F32.PACK_AB_MERGE_C R29, R36, R29, RZ ;  /* 0x0000001d241d723e */ /* 0x000fe200048070ff */
[----:B------:R-:W-:Y:S02]  /*16a40*/  HADD2.F32 R15, -RZ, R15.H1_H1 ;  /* 0x3000000fff0f7230 */ /* 0x000fe40000004100 */
[C---:B------:R-:W-:Y:S01]  /*16a50*/  FMUL.FTZ R13, R9.reuse, R12 ;  /* 0x0000000c090d7220 */ /* 0x040fe20000410000 */
[--C-:B------:R-:W-:Y:S02]  /*16a60*/  HADD2.F32 R8, -RZ, R11.reuse.H0_H0 ;  /* 0x2000000bff087230 */ /* 0x100fe40000004100 */
[----:B------:R-:W-:Y:S01]  /*16a70*/  FMUL.FTZ R9, R9, R10 ;  /* 0x0000000a09097220 */ /* 0x000fe20000410000 */
[----:B------:R-:W-:-:S02]  /*16a80*/  HADD2.F32 R11, -RZ, R11.H1_H1 ;  /* 0x3000000bff0b7230 */ /* 0x000fc40000004100 */
        /* <DEDUP_REMOVED lines=22> */
.L_x_5128:
[----:B------:R-:W-:Y:S05]  /*16bf0*/  BSYNC B1 ;  /* 0x0000000000017941 */ /* 0x000fea0003800000 */
.L_x_5127:
[----:B------:R-:W-:Y:S05]  /*16c00*/  @P2 BRA `(.L_x_5106) ;  /* 0x0000000c00e82947 */ /* 0x000fea0003800000 */
[----:B------:R-:W2:Y:S01]  /*16c10*/  LDL R51, [R1+0x38] ;  /* 0x0000380001337983 */ /* 0x000ea20000100800 */
[----:B01----:R-:W-:-:S04]  /*16c20*/  SHF.R.S32.HI R0, RZ, 0x1f, R222 ;  /* 0x0000001fff007819 */ /* 0x003fc800000114de */
[----:B------:R-:W-:-:S04]  /*16c30*/  LEA.HI R0, R0, R222, RZ, 0x4 ;  /* 0x000000de00007211 */ /* 0x000fc800078f20ff */
[----:B------:R-:W-:-:S04]  /*16c40*/  SHF.R.S32.HI R0, RZ, 0x4, R0 ;  /* 0x00000004ff007819 */ /* 0x000fc80000011400 */
[----:B------:R-:W-:Y:S02]  /*16c50*/  LEA.HI R3, R3, R0, RZ, 0x1c ;  /* 0x0000000003037211 */ /* 0x000fe400078fe0ff */
[----:B-----5:R-:W-:Y:S02]  /*16c60*/  SHF.R.U32.HI R0, RZ, 0x8, R4 ;  /* 0x00000008ff007819 */ /* 0x020fe40000011604 */
[----:B------:R-:W-:Y:S02]  /*16c70*/  LOP3.LUT R9, R4, 0xff, RZ, 0xc0, !PT ;  /* 0x000000ff04097812 */ /* 0x000fe400078ec0ff */
[----:B------:R-:W-:Y:S02]  /*16c80*/  SHF.R.U32.HI R8, RZ, 0x8, R5 ;  /* 0x00000008ff087819 */ /* 0x000fe40000011605 */
[----:B------:R-:W-:Y:S02]  /*16c90*/  LOP3.LUT R0, R0, 0xff, RZ, 0xc0, !PT ;  /* 0x000000ff00007812 */ /* 0x000fe400078ec0ff */
[----:B------:R-:W-:-:S02]  /*16ca0*/  LOP3.LUT R11, R5, 0xff, RZ, 0xc0, !PT ;  /* 0x000000ff050b7812 */ /* 0x000fc400078ec0ff */
[----:B------:R-:W-:Y:S02]  /*16cb0*/  LOP3.LUT R8, R8, 0xff, RZ, 0xc0, !PT ;  /* 0x000000ff08087812 */ /* 0x000fe400078ec0ff */
[----:B------:R-:W-:Y:S02]  /*16cc0*/  PRMT R21, R0, 0x7604, R9 ;  /* 0x0000760400157816 */ /* 0x000fe40000000009 */
[----:B------:R-:W-:Y:S02]  /*16cd0*/  SHF.R.S32.HI R0, RZ, 0x1f, R3 ;  /* 0x0000001fff007819 */ /* 0x000fe40000011403 */
[----:B------:R-:W-:Y:S02]  /*16ce0*/  PRMT R20, R8, 0x7604, R11 ;  /* 0x0000760408147816 */ /* 0x000fe4000000000b */
[----:B------:R-:W-:Y:S01]  /*16cf0*/  LEA.HI R8, R0, R3, RZ, 0x2 ;  /* 0x0000000300087211 */ /* 0x000fe200078f10ff */
[----:B------:R-:W-:-:S04]  /*16d00*/  IMAD.SHL.U32 R3, R3, 0x10, RZ ;  /* 0x0000001003037824 */ /* 0x000fc800078e00ff */
[----:B------:R-:W-:Y:S01]  /*16d10*/  IMAD.SHL.U32 R8, R8, 0x800, RZ ;  /* 0x0000080008087824 */ /* 0x000fe200078e00ff */
[----:B------:R-:W-:Y:S02]  /*16d20*/  LOP3.LUT R0, R228, 0x30, R3, 0xf8, !PT ;  /* 0x00000030e4007812 */ /* 0x000fe400078ef803 */
[----:B------:R-:W-:Y:S02]  /*16d30*/  SHF.R.U32.HI R11, RZ, 0x8, R32 ;  /* 0x00000008ff0b7819 */ /* 0x000fe40000011620 */
[----:B------:R-:W-:Y:S02]  /*16d40*/  LOP3.LUT R0, R0, R229, RZ, 0x3c, !PT ;  /* 0x000000e500007212 */ /* 0x000fe400078e3cff */
[----:B------:R-:W-:Y:S02]  /*16d50*/  LOP3.LUT R3, R8, 0xffffe000, RZ, 0xc0, !PT ;  /* 0xffffe00008037812 */ /* 0x000fe400078ec0ff */
[----:B------:R-:W-:Y:S02]  /*16d60*/  SHF.R.U32.HI R10, RZ, 0x8, R6 ;  /* 0x00000008ff0a7819 */ /* 0x000fe40000011606 */
[----:B------:R-:W-:-:S02]  /*16d70*/  LOP3.LUT R12, R32, 0xff, RZ, 0xc0, !PT ;  /* 0x000000ff200c7812 */ /* 0x000fc400078ec0ff */
[----:B------:R-:W-:Y:S02]  /*16d80*/  LOP3.LUT R11, R11, 0xff, RZ, 0xc0, !PT ;  /* 0x000000ff0b0b7812 */ /* 0x000fe400078ec0ff */
[----:B------:R-:W-:Y:S02]  /*16d90*/  IADD3 R3, R0, R230, R3 ;  /* 0x000000e600037210 */ /* 0x000fe40007ffe003 */
[----:B------:R-:W-:Y:S02]  /*16da0*/  LOP3.LUT R13, R6, 0xff, RZ, 0xc0, !PT ;  /* 0x000000ff060d7812 */ /* 0x000fe400078ec0ff */
[----:B------:R-:W-:Y:S02]  /*16db0*/  LOP3.LUT R10, R10, 0xff, RZ, 0xc0, !PT ;  /* 0x000000ff0a0a7812 */ /* 0x000fe400078ec0ff */
[----:B------:R-:W-:Y:S01]  /*16dc0*/  PRMT R31, R11, 0x7604, R12 ;  /* 0x000076040b1f7816 */ /* 0x000fe2000000000c */
[----:B------:R-:W-:Y:S01]  /*16dd0*/  IMAD.IADD R0, R16, 0x1, R3 ;  /* 0x0000000110007824 */ /* 0x000fe200078e0203 */
[----:B------:R-:W-:-:S02]  /*16de0*/  SHF.R.U32.HI R9, RZ, 0x8, R7 ;  /* 0x00000008ff097819 */ /* 0x000fc40000011607 */
[----:B------:R-:W-:Y:S02]  /*16df0*/  SHF.R.U32.HI R12, RZ, 0x8, R33 ;  /* 0x00000008ff0c7819 */ /* 0x000fe40000011621 */
[----:B------:R-:W-:Y:S02]  /*16e00*/  PRMT R25, R10, 0x7604, R13 ;  /* 0x000076040a197816 */ /* 0x000fe4000000000d */
[----:B------:R-:W-:Y:S02]  /*16e10*/  LOP3.LUT R10, R7, 0xff, RZ, 0xc0, !PT ;  /* 0x000000ff070a7812 */ /* 0x000fe400078ec0ff */
[----:B------:R-:W-:Y:S02]  /*16e20*/  LOP3.LUT R9, R9, 0xff, RZ, 0xc0, !PT ;  /* 0x000000ff09097812 */ /* 0x000fe400078ec0ff */
[----:B------:R-:W-:Y:S02]  /*16e30*/  LOP3.LUT R3, R12, 0xff, RZ, 0xc0, !PT ;  /* 0x000000ff0c037812 */ /* 0x000fe400078ec0ff */
[----:B------:R-:W0:Y:S01]  /*16e40*/  LDS.128 R12, [R0+0x1e200] ;  /* 0x01e20000000c7984 */ /* 0x000e220000000c00 */
[----:B------:R-:W-:-:S02]  /*16e50*/  PRMT R24, R9, 0x7604, R10 ;  /* 0x0000760409187816 */ /* 0x000fc4000000000a */
[----:B------:R-:W-:Y:S02]  /*16e60*/  SHF.R.U32.HI R27, RZ, 0x8, R34 ;  /* 0x00000008ff1b7819 */ /* 0x000fe40000011622 */
[----:B------:R-:W-:Y:S02]  /*16e70*/  LOP3.LUT R26, R33, 0xff, RZ, 0xc0, !PT ;  /* 0x000000ff211a7812 */ /* 0x000fe400078ec0ff */
[----:B------:R-:W-:Y:S02]  /*16e80*/  LOP3.LUT R28, R34, 0xff, RZ, 0xc0, !PT ;  /* 0x000000ff221c7812 */ /* 0x000fe400078ec0ff */
[----:B------:R-:W-:Y:S02]  /*16e90*/  LOP3.LUT R27, R27, 0xff, RZ, 0xc0, !PT ;  /* 0x000000ff1b1b7812 */ /* 0x000fe400078ec0ff */
[----:B------:R-:W-:Y:S02]  /*16ea0*/  PRMT R26, R3, 0x7604, R26 ;  /* 0x00007604031a7816 */ /* 0x000fe4000000001a */
[----:B------:R-:W-:-:S02]  /*16eb0*/  SHF.R.U32.HI R3, RZ, 0x10, R5 ;  /* 0x00000010ff037819 */ /* 0x000fc40000011605 */
[----:B------:R-:W-:Y:S02]  /*16ec0*/  SHF.R.U32.HI R37, RZ, 0x10, R33 ;  /* 0x00000010ff257819 */ /* 0x000fe40000011621 */
[----:B------:R-:W-:Y:S02]  /*16ed0*/  PRMT R39, R27, 0x7604, R28 ;  /* 0x000076041b277816 */ /* 0x000fe4000000001c */
[----:B------:R-:W-:Y:S01]  /*16ee0*/  SHF.R.U32.HI R27, RZ, 0x10, R7 ;  /* 0x00000010ff1b7819 */ /* 0x000fe20000011607 */
[----:B------:R-:W-:Y:S01]  /*16ef0*/  IMAD.U32 R3, R3, 0x10000, RZ ;  /* 0x0001000003037824 */ /* 0x000fe200078e00ff */
[----:B------:R-:W-:Y:S01]  /*16f00*/  SHF.R.U32.HI R29, RZ, 0x8, R35 ;  /* 0x00000008ff1d7819 */ /* 0x000fe20000011623 */
[----:B------:R-:W-:Y:S01]  /*16f10*/  IMAD.U32 R37, R37, 0x10000, RZ ;  /* 0x0001000025257824 */ /* 0x000fe200078e00ff */
[----:B------:R-:W-:Y:S01]  /*16f20*/  LOP3.LUT R30, R35, 0xff, RZ, 0xc0, !PT ;  /* 0x000000ff231e7812 */ /* 0x000fe200078ec0ff */
[----:B------:R-:W-:Y:S01]  /*16f30*/  IMAD.U32 R27, R27, 0x10000, RZ ;  /* 0x000100001b1b7824 */ /* 0x000fe200078e00ff */
[----:B------:R-:W-:-:S02]  /*16f40*/  LOP3.LUT R29, R29, 0xff, RZ, 0xc0, !PT ;  /* 0x000000ff1d1d7812 */ /* 0x000fc400078ec0ff */
[----:B------:R-:W-:Y:S02]  /*16f50*/  LOP3.LUT R3, R20, 0xff0000, R3, 0xf8, !PT ;  /* 0x00ff000014037812 */ /* 0x000fe400078ef803 */
[----:B------:R-:W-:Y:S02]  /*16f60*/  LOP3.LUT R37, R26, 0xff0000, R37, 0xf8, !PT ;  /* 0x00ff00001a257812 */ /* 0x000fe400078ef825 */
[----:B------:R-:W-:Y:S02]  /*16f70*/  PRMT R30, R29, 0x7604, R30 ;  /* 0x000076041d1e7816 */ /* 0x000fe4000000001e */
[----:B------:R-:W-:Y:S02]  /*16f80*/  SHF.R.U32.HI R41, RZ, 0x10, R35 ;  /* 0x00000010ff297819 */ /* 0x000fe40000011623 */
[----:B------:R-:W-:Y:S02]  /*16f90*/  LOP3.LUT R29, R24, 0xff0000, R27, 0xf8, !PT ;  /* 0x00ff0000181d7812 */ /* 0x000fe400078ef81b */
[----:B------:R-:W-:-:S02]  /*16fa0*/  LOP3.LUT R28, R3, 0xff000000, R5, 0xf8, !PT ;  /* 0xff000000031c7812 */ /* 0x000fc400078ef805 */
[----:B------:R-:W-:Y:S01]  /*16fb0*/  LOP3.LUT R37, R37, 0xff000000, R33, 0xf8, !PT ;  /* 0xff00000025257812 */ /* 0x000fe200078ef821 */
[----:B------:R-:W-:Y:S01]  /*16fc0*/  IMAD.U32 R41, R41, 0x10000, RZ ;  /* 0x0001000029297824 */ /* 0x000fe200078e00ff */
[----:B------:R-:W-:Y:S02]  /*16fd0*/  LOP3.LUT R21, R21, 0xff0000, R4, 0xf8, !PT ;  /* 0x00ff000015157812 */ /* 0x000fe400078ef804 */
[----:B------:R-:W-:Y:S02]  /*16fe0*/  LOP3.LUT R36, R29, 0xff000000, R7, 0xf8, !PT ;  /* 0xff0000001d247812 */ /* 0x000fe400078ef807 */
[----:B------:R-:W-:Y:S02]  /*16ff0*/  LOP3.LUT R39, R39, 0xff0000, R34, 0xf8, !PT ;  /* 0x00ff000027277812 */ /* 0x000fe400078ef822 */
[----:B------:R-:W-:Y:S02]  /*17000*/  F2FP.F16.E4M3.UNPACK_B R29, R28 ;  /* 0x0000001cff1d723e */ /* 0x000fe400020006ff */
[----:B------:R-:W-:-:S02]  /*17010*/  F2FP.F16.E4M3.UNPACK_B R33, R37 ;  /* 0x00000025ff21723e */ /* 0x000fc400020006ff */
[-C--:B0-----:R-:W-:Y:S02]  /*17020*/  F2FP.F16.E4M3.UNPACK_B R20, R13.reuse ;  /* 0x0000000dff14723e */ /* 0x081fe400020006ff */
[----:B------:R-:W-:Y:S02]  /*17030*/  LOP3.LUT R27, R21, 0xff000000, R4, 0xf8, !PT ;  /* 0xff000000151b7812 */ /* 0x000fe400078ef804 */
[----:B------:R-:W-:Y:S01]  /*17040*/  LOP3.LUT R41, R30, 0xff0000, R41, 0xf8, !PT ;  /* 0x00ff00001e297812 */ /* 0x000fe200078ef829 */
[----:B------:R-:W-:Y:S01]  /*17050*/  HADD2.F32 R30, -RZ, R29.H0_H0 ;  /* 0x2000001dff1e7230 */ /* 0x000fe20000004100 */
[----:B------:R-:W-:Y:S01]  /*17060*/  LOP3.LUT R39, R39, 0xff000000, R34, 0xf8, !PT ;  /* 0xff00000027277812 */ /* 0x000fe200078ef822 */
[--C-:B------:R-:W-:Y:S02]  /*17070*/  HADD2.F32 R34, -RZ, R33.reuse.H0_H0 ;  /* 0x20000021ff227230 */ /* 0x100fe40000004100 */
[--C-:B------:R-:W-:Y:S01]  /*17080*/  HADD2.F32 R24, -RZ, R20.reuse.H0_H0 ;  /* 0x20000014ff187230 */ /* 0x100fe20000004100 */
[----:B------:R-:W-:Y:S01]  /*17090*/  LOP3.LUT R25, R25, 0xff0000, R6, 0xf8, !PT ;  /* 0x00ff000019197812 */ /* 0x000fe200078ef806 */
[----:B------:R-:W-:Y:S01]  /*170a0*/  HADD2.F32 R33, -RZ, R33.H1_H1 ;  /* 0x30000021ff217230 */ /* 0x000fe20000004100 */
[----:B------:R-:W-:Y:S01]  /*170b0*/  LOP3.LUT R41, R41, 0xff000000, R35, 0xf8, !PT ;  /* 0xff00000029297812 */ /* 0x000fe200078ef823 */
[----:B------:R-:W-:Y:S01]  /*170c0*/  HADD2.F32 R20, -RZ, R20.H1_H1 ;  /* 0x30000014ff147230 */ /* 0x000fe20000004100 */
[----:B------:R-:W-:Y:S01]  /*170d0*/  F2FP.F16.E4M3.UNPACK_B R21, R13.H1 ;  /* 0x0000000dff15723e */ /* 0x000fe200030006ff */
[C---:B------:R-:W-:Y:S01]  /*170e0*/  FMUL.FTZ R38, R24.reuse, R34 ;  /* 0x0000002218267220 */ /* 0x040fe20000410000 */
[----:B------:R-:W-:Y:S01]  /*170f0*/  FMUL.FTZ R35, R24, R30 ;  /* 0x0000001e18237220 */ /* 0x000fe20000410000 */
[----:B------:R-:W-:-:S02]  /*17100*/  F2FP.F16.E4M3.UNPACK_B R37, R37.H1 ;  /* 0x00000025ff25723e */ /* 0x000fc400030006ff */
[----:B------:R-:W-:Y:S02]  /*17110*/  F2FP.F16.E4M3.UNPACK_B R28, R28.H1 ;  /* 0x0000001cff1c723e */ /* 0x000fe400030006ff */
[----:B------:R-:W-:Y:S02]  /*17120*/  LOP3.LUT R3, R31, 0xff0000, R32, 0xf8, !PT ;  /* 0x00ff00001f037812 */ /* 0x000fe400078ef820 */
[----:B------:R-:W-:Y:S01]  /*17130*/  LOP3.LUT R31, R25, 0xff000000, R6, 0xf8, !PT ;  /* 0xff000000191f7812 */ /* 0x000fe200078ef806 */
[----:B------:R-:W-:Y:S01]  /*17140*/  HADD2.F32 R29, -RZ, R29.H1_H1 ;  /* 0x3000001dff1d7230 */ /* 0x000fe20000004100 */
[-C--:B------:R-:W-:Y:S02]  /*17150*/  F2FP.F16.E4M3.UNPACK_B R25, R15.reuse ;  /* 0x0000000fff19723e */ /* 0x080fe400020006ff */
[----:B------:R-:W-:Y:S01]  /*17160*/  F2FP.F16.E4M3.UNPACK_B R26, R15.H1 ;  /* 0x0000000fff1a723e */ /* 0x000fe200030006ff */
[----:B------:R-:W-:Y:S01]  /*17170*/  FMUL.FTZ R43, R20, R33 ;  /* 0x00000021142b7220 */ /* 0x000fe20000410000 */
[----:B------:R-:W-:-:S02]  /*17180*/  F2FP.F16.E4M3.UNPACK_B R15, R14 ;  /* 0x0000000eff0f723e */ /* 0x000fc400020006ff */
[----:B------:R-:W-:Y:S01]  /*17190*/  F2FP.F16.E4M3.UNPACK_B R24, R14.H1 ;  /* 0x0000000eff18723e */ /* 0x000fe200030006ff */
[--C-:B------:R-:W-:Y:S02]  /*171a0*/  HADD2.F32 R14, -RZ, R21.reuse.H0_H0 ;  /* 0x20000015ff0e7230 */ /* 0x100fe40000004100 */
[----:B------:R-:W-:Y:S01]  /*171b0*/  FMUL.FTZ R20, R20, R29 ;  /* 0x0000001d14147220 */ /* 0x000fe20000410000 */
[----:B------:R-:W-:Y:S01]  /*171c0*/  HADD2.F32 R21, -RZ, R21.H1_H1 ;  /* 0x30000015ff157230 */ /* 0x000fe20000004100 */
[----:B------:R-:W-:Y:S02]  /*171d0*/  LOP3.LUT R32, R3, 0xff000000, R32, 0xf8, !PT ;  /* 0xff00000003207812 */ /* 0x000fe400078ef820 */
[-C--:B------:R-:W-:Y:S02]  /*171e0*/  F2FP.F16.E4M3.UNPACK_B R13, R12.reuse ;  /* 0x0000000cff0d723e */ /* 0x080fe400020006ff */
[----:B------:R-:W-:Y:S01]  /*171f0*/  F2FP.F16.E4M3.UNPACK_B R12, R12.H1 ;  /* 0x0000000cff0c723e */ /* 0x000fe200030006ff */
[----:B--2---:R-:W0:Y:S02]  /*17200*/  LDS.128 R8, [R51+0x1e200] ;  /* 0x01e2000033087984 */ /* 0x004e240000000c00 */
[----:B0-----:R-:W-:-:S05]  /*17210*/  F2FP.F16.E4M3.UNPACK_B R4, R9 ;  /* 0x00000009ff04723e */ /* 0x001fca00020006ff */
[--C-:B------:R-:W-:Y:S01]  /*17220*/  HADD2.F32 R5, -RZ, R4.reuse.H0_H0 ;  /* 0x20000004ff057230 */ /* 0x100fe20000004100 */
[----:B------:R-:W-:Y:S01]  /*17230*/  F2FP.F16.E4M3.UNPACK_B R9, R9.H1 ;  /* 0x00000009ff09723e */ /* 0x000fe200030006ff */
[----:B------:R-:W-:-:S03]  /*17240*/  HADD2.F32 R4, -RZ, R4.H1_H1 ;  /* 0x30000004ff047230 */ /* 0x000fc60000004100 */
[C---:B------:R-:W-:Y:S01]  /*17250*/  FFMA.FTZ R38, R5.reuse, R30, -R38 ;  /* 0x0000001e05267223 */ /* 0x040fe20000010826 */
[----:B------:R-:W-:Y:S01]  /*17260*/  FFMA.FTZ R35, R5, R34, R35 ;  /* 0x0000002205237223 */ /* 0x000fe20000010023 */
[----:B------:R-:W-:Y:S02]  /*17270*/  HADD2.F32 R34, -RZ, R37.H0_H0 ;  /* 0x20000025ff227230 */ /* 0x000fe40000004100 */
[----:B------:R-:W-:Y:S02]  /*17280*/  HADD2.F32 R30, -RZ, R28.H0_H0 ;  /* 0x2000001cff1e7230 */ /* 0x000fe40000004100 */
[----:B------:R-:W-:Y:S01]  /*17290*/  FFMA.FTZ R43, R4, R29, -R43 ;  /* 0x0000001d042b7223 */ /* 0x000fe2000001082b */
[----:B------:R-:W-:Y:S02]  /*172a0*/  HADD2.F32 R5, -RZ, R9.H0_H0 ;  /* 0x20000009ff057230 */ /* 0x000fe40000004100 */
[C---:B------:R-:W-:Y:S01]  /*172b0*/  FMUL.FTZ R42, R14.reuse, R34 ;  /* 0x000000220e2a7220 */ /* 0x040fe20000410000 */
[----:B------:R-:W-:Y:S01]  /*172c0*/  F2FP.F16.E4M3.UNPACK_B R29, R41 ;  /* 0x00000029ff1d723e */ /* 0x000fe200020006ff */
[-C--:B------:R-:W-:Y:S01]  /*172d0*/  FMUL.FTZ R45, R14, R30.reuse ;  /* 0x0000001e0e2d7220 */ /* 0x080fe20000410000 */
[----:B------:R-:W-:Y:S01]  /*172e0*/  F2FP.F16.E4M3.UNPACK_B R7, R11 ;  /* 0x0000000bff07723e */ /* 0x000fe200020006ff */
[----:B------:R-:W-:Y:S01]  /*172f0*/  FFMA.FTZ R40, R4, R33, R20 ;  /* 0x0000002104287223 */ /* 0x000fe20000010014 */
[C---:B------:R-:W-:Y:S01]  /*17300*/  FFMA.FTZ R42, R5.reuse, R30, -R42 ;  /* 0x0000001e052a7223 */ /* 0x040fe2000001082a */
[----:B------:R-:W-:Y:S01]  /*17310*/  FFMA.FTZ R45, R5, R34, R45 ;  /* 0x00000022052d7223 */ /* 0x000fe2000001002d */
[----:B------:R-:W-:Y:S01]  /*17320*/  F2FP.F16.E4M3.UNPACK_B R14, R36 ;  /* 0x00000024ff0e723e */ /* 0x000fe200020006ff */
[----:B------:R-:W-:-:S02]  /*17330*/  HADD2.F32 R33, -RZ, R29.H0_H0 ;  /* 0x2000001dff217230 */ /* 0x000fc40000004100 */
[----:B------:R-:W-:Y:S02]  /*17340*/  HADD2.F32 R5, -RZ, R25.H0_H0 ;  /* 0x20000019ff057230 */ /* 0x000fe40000004100 */
[----:B------:R-:W-:Y:S02]  /*17350*/  HADD2.F32 R20, -RZ, R14.H0_H0 ;  /* 0x2000000eff147230 */ /* 0x000fe40000004100 */
[----:B------:R-:W-:Y:S02]  /*17360*/  HADD2.F32 R4, -RZ, R7.H0_H0 ;  /* 0x20000007ff047230 */ /* 0x000fe40000004100 */
[C---:B------:R-:W-:Y:S01]  /*17370*/  FMUL.FTZ R47, R5.reuse, R33 ;  /* 0x00000021052f7220 */ /* 0x040fe20000410000 */
[----:B------:R-:W-:Y:S02]  /*17380*/  HADD2.F32 R30, -RZ, R37.H1_H1 ;  /* 0x30000025ff1e7230 */ /* 0x000fe40000004100 */
[----:B------:R-:W-:Y:S02]  /*17390*/  HADD2.F32 R28, -RZ, R28.H1_H1 ;  /* 0x3000001cff1c7230 */ /* 0x000fe40000004100 */
[----:B------:R-:W-:Y:S01]  /*173a0*/  FMUL.FTZ R46, R5, R20 ;  /* 0x00000014052e7220 */ /* 0x000fe20000410000 */
[----:B------:R-:W-:-:S02]  /*173b0*/  HADD2.F32 R9, -RZ, R9.H1_H1 ;  /* 0x30000009ff097230 */ /* 0x000fc40000004100 */
[----:B------:R-:W-:Y:S01]  /*173c0*/  FFMA.FTZ R47, R4, R20, -R47 ;  /* 0x00000014042f7223 */ /* 0x000fe2000001082f */
[C---:B------:R-:W-:Y:S01]  /*173d0*/  FMUL.FTZ R34, R21.reuse, R30 ;  /* 0x0000001e15227220 */ /* 0x040fe20000410000 */
[----:B------:R-:W-:Y:S02]  /*173e0*/  HADD2.F32 R20, -RZ, R29.H1_H1 ;  /* 0x3000001dff147230 */ /* 0x000fe40000004100 */
[-C--:B------:R-:W-:Y:S01]  /*173f0*/  FMUL.FTZ R21, R21, R28.reuse ;  /* 0x0000001c15157220 */ /* 0x080fe20000410000 */
[----:B------:R-:W-:Y:S01]  /*17400*/  HADD2.F32 R25, -RZ, R25.H1_H1 ;  /* 0x30000019ff197230 */ /* 0x000fe20000004100 */
[----:B------:R-:W-:Y:S01]  /*17410*/  F2FP.F16.E4M3.UNPACK_B R41, R41.H1 ;  /* 0x00000029ff29723e */ /* 0x000fe200030006ff */
[----:B------:R-:W-:Y:S02]  /*17420*/  HADD2.F32 R14, -RZ, R14.H1_H1 ;  /* 0x3000000eff0e7230 */ /* 0x000fe40000004100 */
[C---:B------:R-:W-:Y:S01]  /*17430*/  FFMA.FTZ R37, R9.reuse, R28, -R34 ;  /* 0x0000001c09257223 */ /* 0x040fe20000010822 */
[----:B------:R-:W-:Y:S01]  /*17440*/  F2FP.F16.E4M3.UNPACK_B R36, R36.H1 ;  /* 0x00000024ff24723e */ /* 0x000fe200030006ff */
[----:B------:R-:W-:Y:S01]  /*17450*/  HADD2.F32 R7, -RZ, R7.H1_H1 ;  /* 0x30000007ff077230 */ /* 0x000fe20000004100 */
[----:B------:R-:W-:Y:S01]  /*17460*/  F2FP.F16.E4M3.UNPACK_B R11, R11.H1 ;  /* 0x0000000bff0b723e */ /* 0x000fe200030006ff */
[----:B------:R-:W-:Y:S01]  /*17470*/  FFMA.FTZ R30, R9, R30, R21 ;  /* 0x0000001e091e7223 */ /* 0x000fe20000010015 */
[----:B------:R-:W-:Y:S01]  /*17480*/  FMUL.FTZ R28, R25, R20 ;  /* 0x00000014191c7220 */ /* 0x000fe20000410000 */
[----:B------:R-:W-:-:S02]  /*17490*/  HADD2.F32 R21, -RZ, R41.H0_H0 ;  /* 0x20000029ff157230 */ /* 0x000fc40000004100 */
[-C--:B------:R-:W-:Y:S01]  /*174a0*/  FMUL.FTZ R25, R25, R14.reuse ;  /* 0x0000000e19197220 */ /* 0x080fe20000410000 */
[----:B------:R-:W-:Y:S02]  /*174b0*/  HADD2.F32 R5, -RZ, R26.H0_H0 ;  /* 0x2000001aff057230 */ /* 0x000fe40000004100 */
[----:B------:R-:W-:Y:S01]  /*174c0*/  FFMA.FTZ R46, R4, R33, R46 ;  /* 0x00000021042e7223 */ /* 0x000fe2000001002e */
[----:B------:R-:W-:Y:S02]  /*174d0*/  HADD2.F32 R9, -RZ, R36.H0_H0 ;  /* 0x20000024ff097230 */ /* 0x000fe40000004100 */
[C---:B------:R-:W-:Y:S01]  /*174e0*/  FFMA.FTZ R34, R7.reuse, R14, -R28 ;  /* 0x0000000e07227223 */ /* 0x040fe2000001081c */
[----:B------:R-:W-:Y:S02]  /*174f0*/  HADD2.F32 R41, -RZ, R41.H1_H1 ;  /* 0x30000029ff297230 */ /* 0x000fe40000004100 */
[----:B------:R-:W-:Y:S01]  /*17500*/  FFMA.FTZ R33, R7, R20, R25 ;  /* 0x0000001407217223 */ /* 0x000fe20000010019 */
[----:B------:R-:W-:Y:S01]  /*17510*/  HADD2.F32 R26, -RZ, R26.H1_H1 ;  /* 0x3000001aff1a7230 */ /* 0x000fe20000004100 */
[----:B------:R-:W-:Y:S01]  /*17520*/  F2FP.F16.E4M3.UNPACK_B R14, R32.H1 ;  /* 0x00000020ff0e723e */ /* 0x000fe200030006ff */
[----:B------:R-:W-:-:S02]  /*17530*/  HADD2.F32 R4, -RZ, R11.H0_H0 ;  /* 0x2000000bff047230 */ /* 0x000fc40000004100 */
[C---:B------:R-:W-:Y:S01]  /*17540*/  FMUL.FTZ R29, R5.reuse, R21 ;  /* 0x00000015051d7220 */ /* 0x040fe20000410000 */
[----:B------:R-:W-:Y:S01]  /*17550*/  HADD2.F32 R36, -RZ, R36.H1_H1 ;  /* 0x30000024ff247230 */ /* 0x000fe20000004100 */
[----:B------:R-:W-:Y:S01]  /*17560*/  F2FP.F16.E4M3.UNPACK_B R7, R27.H1 ;  /* 0x0000001bff07723e */ /* 0x000fe200030006ff */
[----:B------:R-:W-:Y:S01]  /*17570*/  FMUL.FTZ R50, R5, R9 ;  /* 0x0000000905327220 */ /* 0x000fe20000410000 */
[-C--:B------:R-:W-:Y:S01]  /*17580*/  F2FP.F16.E4M3.UNPACK_B R3, R8.reuse ;  /* 0x00000008ff03723e */ /* 0x080fe200020006ff */
[----:B------:R-:W-:Y:S01]  /*17590*/  HADD2.F32 R11, -RZ, R11.H1_H1 ;  /* 0x3000000bff0b7230 */ /* 0x000fe20000004100 */
[----:B------:R-:W-:Y:S01]  /*175a0*/  F2FP.F16.E4M3.UNPACK_B R8, R8.H1 ;  /* 0x00000008ff08723e */ /* 0x000fe200030006ff */
[----:B------:R-:W-:Y:S01]  /*175b0*/  FMUL.FTZ R28, R26, R41 ;  /* 0x000000291a1c7220 */ /* 0x000fe20000410000 */
[----:B------:R-:W-:Y:S01]  /*175c0*/  FFMA.FTZ R48, R4, R9, -R29 ;  /* 0x0000000904307223 */ /* 0x000fe2000001081d */
[----:B------:R-:W-:Y:S02]  /*175d0*/  HADD2.F32 R20, -RZ, R14.H0_H0 ;  /* 0x2000000eff147230 */ /* 0x000fe40000004100 */
[----:B------:R-:W-:Y:S01]  /*175e0*/  FMUL.FTZ R26, R26, R36 ;  /* 0x000000241a1a7220 */ /* 0x000fe20000410000 */
[----:B------:R-:W-:-:S02]  /*175f0*/  HADD2.F32 R5, -RZ, R12.H0_H0 ;  /* 0x2000000cff057230 */ /* 0x000fc40000004100 */
[--C-:B------:R-:W-:Y:S02]  /*17600*/  HADD2.F32 R9, -RZ, R7.reuse.H0_H0 ;  /* 0x20000007ff097230 */ /* 0x100fe40000004100 */
[----:B------:R-:W-:Y:S01]  /*17610*/  FFMA.FTZ R50, R4, R21, R50 ;  /* 0x0000001504327223 */ /* 0x000fe20000010032 */
[----:B------:R-:W-:Y:S02]  /*17620*/  HADD2.F32 R4, -RZ, R8.H0_H0 ;  /* 0x20000008ff047230 */ /* 0x000fe40000004100 */
[C---:B------:R-:W-:Y:S01]  /*17630*/  FFMA.FTZ R49, R11.reuse, R36, -R28 ;  /* 0x000000240b317223 */ /* 0x040fe2000001081c */
[----:B------:R-:W-:Y:S01]  /*17640*/  FFMA.FTZ R41, R11, R41, R26 ;  /* 0x000000290b297223 */ /* 0x000fe2000001001a */
[C---:B------:R-:W-:Y:S01]  /*17650*/  FMUL.FTZ R21, R5.reuse, R20 ;  /* 0x0000001405157220 */ /* 0x040fe20000410000 */
[----:B------:R-:W-:Y:S02]  /*17660*/  HADD2.F32 R11, -RZ, R14.H1_H1 ;  /* 0x3000000eff0b7230 */ /* 0x000fe40000004100 */
[----:B------:R-:W-:Y:S01]  /*17670*/  FMUL.FTZ R5, R5, R9 ;  /* 0x0000000905057220 */ /* 0x000fe20000410000 */
[----:B------:R-:W-:Y:S01]  /*17680*/  HADD2.F32 R12, -RZ, R12.H1_H1 ;  /* 0x3000000cff0c7230 */ /* 0x000fe20000004100 */
[----:B------:R-:W-:Y:S01]  /*17690*/  F2FP.F16.E4M3.UNPACK_B R32, R32 ;  /* 0x00000020ff20723e */ /* 0x000fe200020006ff */
[----:B------:R-:W-:-:S02]  /*176a0*/  HADD2.F32 R7, -RZ, R7.H1_H1 ;  /* 0x30000007ff077230 */ /* 0x000fc40000004100 */
[C---:B------:R-:W-:Y:S01]  /*176b0*/  FFMA.FTZ R25, R4.reuse, R9, -R21 ;  /* 0x0000000904197223 */ /* 0x040fe20000010815 */
[----:B------:R-:W-:Y:S02]  /*176c0*/  HADD2.F32 R8, -RZ, R8.H1_H1 ;  /* 0x30000008ff087230 */ /* 0x000fe40000004100 */
[----:B------:R-:W-:Y:S01]  /*176d0*/  FFMA.FTZ R26, R4, R20, R5 ;  /* 0x00000014041a7223 */ /* 0x000fe20000010005 */
[----:B------:R-:W-:Y:S01]  /*176e0*/  F2FP.F16.E4M3.UNPACK_B R27, R27 ;  /* 0x0000001bff1b723e */ /* 0x000fe200020006ff */
[C---:B------:R-:W-:Y:S01]  /*176f0*/  FMUL.FTZ R21, R12.reuse, R11 ;  /* 0x0000000b0c157220 */ /* 0x040fe20000410000 */
[-C--:B------:R-:W-:Y:S01]  /*17700*/  FMUL.FTZ R12, R12, R7.reuse ;  /* 0x000000070c0c7220 */ /* 0x080fe20000410000 */
[----:B------:R-:W-:Y:S02]  /*17710*/  HADD2.F32 R9, -RZ, R32.H0_H0 ;  /* 0x20000020ff097230 */ /* 0x000fe40000004100 */
[----:B------:R-:W-:Y:S02]  /*17720*/  HADD2.F32 R5, -RZ, R13.H0_H0 ;  /* 0x2000000dff057230 */ /* 0x000fe40000004100 */
[C---:B------:R-:W-:Y:S01]  /*17730*/  FFMA.FTZ R28, R8.reuse, R7, -R21 ;  /* 0x00000007081c7223 */ /* 0x040fe20000010815 */
        /* <DEDUP_REMOVED lines=8> */
[C---:B------:R-:W-:Y:S01]  /*177c0*/  FFMA.FTZ R12, R4.reuse, R7, -R11 ;  /* 0x00000007040c7223 */ /* 0x040fe2000001080b */
[----:B------:R-:W-:Y:S01]  /*177d0*/  HADD2.F32 R3, -RZ, R3.H1_H1 ;  /* 0x30000003ff037230 */ /* 0x000fe20000004100 */
[----:B------:R-:W-:Y:S01]  /*177e0*/  F2FP.F16.E4M3.UNPACK_B R11, R39.H1 ;  /* 0x00000027ff0b723e */ /* 0x000fe200030006ff */
[C---:B------:R-:W-:Y:S01]  /*177f0*/  FMUL.FTZ R20, R13.reuse, R32 ;  /* 0x000000200d147220 */ /* 0x040fe20000410000 */
[----:B------:R-:W-:Y:S01]  /*17800*/  F2FP.F16.E4M3.UNPACK_B R6, R10 ;  /* 0x0000000aff06723e */ /* 0x000fe200020006ff */
[----:B------:R-:W-:Y:S01]  /*17810*/  FFMA.FTZ R14, R4, R9, R5 ;  /* 0x00000009040e7223 */ /* 0x000fe20000010005 */
[----:B------:R-:W-:Y:S01]  /*17820*/  FMUL.FTZ R7, R13, R8 ;  /* 0x000000080d077220 */ /* 0x000fe20000410000 */
[----:B------:R-:W-:Y:S01]  /*17830*/  F2FP.F16.E4M3.UNPACK_B R10, R10.H1 ;  /* 0x0000000aff0a723e */ /* 0x000fe200030006ff */
[----:B------:R-:W-:Y:S01]  /*17840*/  FFMA.FTZ R13, R3, R8, -R20 ;  /* 0x00000008030d7223 */ /* 0x000fe20000010814 */
[----:B------:R-:W-:Y:S01]  /*17850*/  F2FP.F16.E4M3.UNPACK_B R5, R31.H1 ;  /* 0x0000001fff05723e */ /* 0x000fe200030006ff */
[----:B------:R-:W-:-:S02]  /*17860*/  HADD2.F32 R8, -RZ, R11.H0_H0 ;  /* 0x2000000bff087230 */ /* 0x000fc40000004100 */
[----:B------:R-:W-:Y:S02]  /*17870*/  HADD2.F32 R4, -RZ, R24.H0_H0 ;  /* 0x20000018ff047230 */ /* 0x000fe40000004100 */
[----:B------:R-:W-:Y:S01]  /*17880*/  FFMA.FTZ R21, R3, R32, R7 ;  /* 0x0000002003157223 */ /* 0x000fe20000010007 */
[----:B------:R-:W-:Y:S02]  /*17890*/  HADD2.F32 R7, -RZ, R5.H0_H0 ;  /* 0x20000005ff077230 */ /* 0x000fe40000004100 */
[----:B------:R-:W-:Y:S02]  /*178a0*/  HADD2.F32 R3, -RZ, R10.H0_H0 ;  /* 0x2000000aff037230 */ /* 0x000fe40000004100 */
[----:B------:R-:W-:Y:S01]  /*178b0*/  FMUL.FTZ R20, R4, R8 ;  /* 0x0000000804147220 */ /* 0x000fe20000410000 */
[----:B------:R-:W-:Y:S02]  /*178c0*/  HADD2.F32 R11, -RZ, R11.H1_H1 ;  /* 0x3000000bff0b7230 */ /* 0x000fe40000004100 */
[----:B------:R-:W-:-:S02]  /*178d0*/  HADD2.F32 R24, -RZ, R24.H1_H1 ;  /* 0x30000018ff187230 */ /* 0x000fc40000004100 */
[-C--:B------:R-:W-:Y:S01]  /*178e0*/  FMUL.FTZ R4, R4, R7.reuse ;  /* 0x0000000704047220 */ /* 0x080fe20000410000 */
[----:B------:R-:W-:Y:S02]  /*178f0*/  HADD2.F32 R5, -RZ, R5.H1_H1 ;  /* 0x30000005ff057230 */ /* 0x000fe40000004100 */
[C---:B------:R-:W-:Y:S01]  /*17900*/  FFMA.FTZ R27, R3.reuse, R7, -R20 ;  /* 0x00000007031b7223 */ /* 0x040fe20000010814 */
[----:B------:R-:W-:Y:S01]  /*17910*/  HADD2.F32 R10, -RZ, R10.H1_H1 ;  /* 0x3000000aff0a7230 */ /* 0x000fe20000004100 */
[----:B------:R-:W-:Y:S01]  /*17920*/  F2FP.F16.E4M3.UNPACK_B R31, R31 ;  /* 0x0000001fff1f723e */ /* 0x000fe200020006ff */
[C---:B------:R-:W-:Y:S01]  /*17930*/  FMUL.FTZ R7, R24.reuse, R11 ;  /* 0x0000000b18077220 */ /* 0x040fe20000410000 */
[----:B------:R-:W-:Y:S01]  /*17940*/  F2FP.F16.E4M3.UNPACK_B R39, R39 ;  /* 0x00000027ff27723e */ /* 0x000fe200020006ff */
[-C--:B------:R-:W-:Y:S01]  /*17950*/  FMUL.FTZ R20, R24, R5.reuse ;  /* 0x0000000518147220 */ /* 0x080fe20000410000 */
[----:B------:R-:W-:Y:S01]  /*17960*/  FFMA.FTZ R24, R3, R8, R4 ;  /* 0x0000000803187223 */ /* 0x000fe20000010004 */
[----:B------:R-:W-:Y:S01]  /*17970*/  FFMA.FTZ R32, R10, R5, -R7 ;  /* 0x000000050a207223 */ /* 0x000fe20000010807 */
[----:B------:R-:W-:-:S02]  /*17980*/  HADD2.F32 R5, -RZ, R31.H0_H0 ;  /* 0x2000001fff057230 */ /* 0x000fc40000004100 */
[----:B------:R-:W-:Y:S02]  /*17990*/  HADD2.F32 R7, -RZ, R39.H0_H0 ;  /* 0x20000027ff077230 */ /* 0x000fe40000004100 */
[----:B------:R-:W-:Y:S02]  /*179a0*/  HADD2.F32 R4, -RZ, R15.H0_H0 ;  /* 0x2000000fff047230 */ /* 0x000fe40000004100 */
[----:B------:R-:W-:Y:S02]  /*179b0*/  HADD2.F32 R31, -RZ, R31.H1_H1 ;  /* 0x3000001fff1f7230 */ /* 0x000fe40000004100 */
[----:B------:R-:W-:Y:S02]  /*179c0*/  HADD2.F32 R39, -RZ, R39.H1_H1 ;  /* 0x30000027ff277230 */ /* 0x000fe40000004100 */
[----:B------:R-:W-:Y:S02]  /*179d0*/  HADD2.F32 R15, -RZ, R15.H1_H1 ;  /* 0x3000000fff0f7230 */ /* 0x000fe40000004100 */
[----:B------:R-:W-:Y:S01]  /*179e0*/  FFMA.FTZ R11, R10, R11, R20 ;  /* 0x0000000b0a0b7223 */ /* 0x000fe20000010014 */
[----:B------:R-:W-:-:S02]  /*179f0*/  HADD2.F32 R3, -RZ, R6.H0_H0 ;  /* 0x20000006ff037230 */ /* 0x000fc40000004100 */
[C---:B------:R-:W-:Y:S01]  /*17a00*/  FMUL.FTZ R8, R4.reuse, R7 ;  /* 0x0000000704087220 */ /* 0x040fe20000410000 */
[----:B------:R-:W-:Y:S02]  /*17a10*/  HADD2.F32 R6, -RZ, R6.H1_H1 ;  /* 0x30000006ff067230 */ /* 0x000fe40000004100 */
[----:B------:R-:W-:Y:S01]  /*17a20*/  FMUL.FTZ R4, R4, R5 ;  /* 0x0000000504047220 */ /* 0x000fe20000410000 */
        /* <DEDUP_REMOVED lines=22> */
[----:B------:R2:W-:Y:S04]  /*17b90*/  STS.128 [R51+0x1e200], R4 ;  /* 0x01e2000433007388 */ /* 0x0005e80000000c00 */
[----:B------:R2:W-:Y:S02]  /*17ba0*/  STS.128 [R0+0x1e200], R8 ;  /* 0x01e2000800007388 */ /* 0x0005e40000000c00 */
.L_x_5106:
[----:B------:R-:W-:Y:S05]  /*17bb0*/  BSYNC B0 ;  /* 0x0000000000007941 */ /* 0x000fea0003800000 */
.L_x_5096:
        /* <DEDUP_REMOVED lines=8> */
.L_x_5094:
[----:B0-2-4-:R-:W-:-:S04]  /*17c40*/  MOV R0, UR53 ;  /* 0x0000003500007c02 */ /* 0x015fc80008000f00 */
[----:B------:R-:W-:-:S13]  /*17c50*/  ISETP.NE.AND P1, PT, R0, 0x3, PT ;  /* 0x000000030000780c */ /* 0x000fda0003f25270 */
[----:B------:R-:W-:Y:S05]  /*17c60*/  @!P1 BRA `(.L_x_5129) ;  /* 0x0000000000049947 */ /* 0x000fea0003800000 */
[----:B------:R-:W-:Y:S01]  /*17c70*/  BPT.TRAP 0x1 ;  /* 0x000000040000795c */ /* 0x000fe20000300000 */
.L_x_5129:
[----:B-1-3--:R-:W-:Y:S01]  /*17c80*/  IMAD R3, R146, 0x8, R16 ;  /* 0x0000000892037824 */ /* 0x00afe200078e0210 */
[----:B------:R-:W-:-:S04]  /*17c90*/  SHF.L.U32 R0, R220, 0x1f, RZ ;  /* 0x0000001fdc007819 */ /* 0x000fc800000006ff */
[----:B------:R0:W1:Y:S01]  /*17ca0*/  SYNCS.PHASECHK.TRANS64.TRYWAIT P2, [R3+URZ+0x33430], R0 ;  /* 0x03343000030075a7 */ /* 0x000062000804017f */
[----:B------:R-:W-:Y:S05]  /*17cb0*/  @!P1 BRA `(.L_x_5130) ;  /* 0x0000000000049947 */ /* 0x000fea0003800000 */
[----:B------:R-:W-:Y:S01]  /*17cc0*/  BPT.TRAP 0x1 ;  /* 0x000000040000795c */ /* 0x000fe20000300000 */
.L_x_5130:
[----:B-----5:R-:W2:Y:S01]  /*17cd0*/  S2R R4, SR_TID.X ;  /* 0x0000000000047919 */ /* 0x020ea20000002100 */
[----:B------:R-:W-:Y:S01]  /*17ce0*/  IMAD.MOV.U32 R119, RZ, RZ, RZ ;  /* 0x000000ffff777224 */ /* 0x000fe200078e00ff */
[----:B--2---:R-:W-:-:S04]  /*17cf0*/  LOP3.LUT R4, R4, 0x7f, RZ, 0xc0, !PT ;  /* 0x0000007f04047812 */ /* 0x004fc800078ec0ff */
[----:B------:R-:W-:Y:S01]  /*17d00*/  ISETP.NE.AND P0, PT, R4, RZ, PT ;  /* 0x000000ff0400720c */ /* 0x000fe20003f05270 */
[----:B-1----:R-:W-:-:S12]  /*17d10*/  @P2 BRA `(.L_x_5131) ;  /* 0x0000000000082947 */ /* 0x002fd80003800000 */
[----:B------:R-:W1:Y:S02]  /*17d20*/  SYNCS.PHASECHK.TRANS64.TRYWAIT P2, [R3+URZ+0x33430], R0 ;  /* 0x03343000030075a7 */ /* 0x000e64000804017f */
[----:B-1----:R-:W-:Y:S05]  /*17d30*/  @!P2 BRA `(.L_x_5132) ;  /* 0x0000016c00a8a947 */ /* 0x002fea0003800000 */
.L_x_5131:
[----:B------:R-:W-:Y:S05]  /*17d40*/  WARPSYNC.ALL ;  /* 0x0000000000007948 */ /* 0x000fea0003800000 */
[----:B01----:R-:W-:Y:S01]  /*17d50*/  VIADD R0, R16, 0x24200 ;  /* 0x0002420010007836 */ /* 0x003fe20000000000 */
[----:B------:R-:W2:Y:S04]  /*17d60*/  LDL R14, [R1] ;  /* 0x00000000010e7983 */ /* 0x000ea80000100800 */
[----:B------:R-:W-:Y:S01]  /*17d70*/  SHF.R.U32.HI R0, RZ, 0x4, R0 ;  /* 0x00000004ff007819 */ /* 0x000fe20000011600 */
[----:B------:R-:W3:Y:S01]  /*17d80*/  LDL R10, [R1+0x4] ;  /* 0x00000400010a7983 */ /* 0x000ee20000100800 */
[----:B------:R-:W-:Y:S01]  /*17d90*/  R2UR UR24, R44 ;  /* 0x000000002c1872ca */ /* 0x000fe200000e0000 */
[----:B------:R-:W-:Y:S01]  /*17da0*/  IMAD.MOV.U32 R5, RZ, RZ, -0x7fffffe0 ;  /* 0x80000020ff057424 */ /* 0x000fe200078e00ff */
[----:B------:R-:W-:Y:S01]  /*17db0*/  LOP3.LUT R0, R0, 0x3fff, RZ, 0xc0, !PT ;  /* 0x00003fff00007812 */ /* 0x000fe200078ec0ff */
[----:B------:R-:W-:Y:S01]  /*17dc0*/  WARPGROUP.ARRIVE ;  /* 0x00000000000079c5 */ /* 0x000fe20000000000 */
[----:B------:R-:W-:Y:S01]  /*17dd0*/  UMOV UR25, 0x80000020 ;  /* 0x8000002000197882 */ /* 0x000fe20000000000 */
[----:B------:R-:W-:Y:S01]  /*17de0*/  IMAD.MOV.U32 R7, RZ, RZ, -0x7fffffe0 ;  /* 0x80000020ff077424 */ /* 0x000fe200078e00ff */
[----:B------:R-:W-:Y:S01]  /*17df0*/  LOP3.LUT R11, R0, 0x10000, RZ, 0xfc, !PT ;  /* 0x00010000000b7812 */ /* 0x000fe200078efcff */
[----:B------:R-:W-:Y:S01]  /*17e00*/  UMOV UR5, UR25 ;  /* 0x0000001900057c82 */ /* 0x000fe20008000000 */
[----:B------:R-:W-:Y:S01]  /*17e10*/  R2UR UR27, R5 ;  /* 0x00000000051b72ca */ /* 0x000fe200000e0000 */
[----:B------:R-:W-:Y:S01]  /*17e20*/  UMOV UR17, UR25 ;  /* 0x0000001900117c82 */ /* 0x000fe20008000000 */
[----:B------:R-:W-:Y:S01]  /*17e30*/  R2UR UR7, R7 ;  /* 0x00000000070772ca */ /* 0x000fe200000e0000 */
[----:B------:R-:W-:Y:S01]  /*17e40*/  IMAD R4, R146, 0x780, R11 ;  /* 0x0000078092047824 */ /* 0x000fe200078e020b */
[----:B------:R-:W-:Y:S01]  /*17e50*/  UMOV UR9, UR25 ;  /* 0x0000001900097c82 */ /* 0x000fe20008000000 */
[----:B------:R-:W-:Y:S01]  /*17e60*/  ULOP3.LUT UR24, UR24, 0x10000, URZ, 0xfc, !UPT ;  /* 0x0001000018187892 */ /* 0x000fe2000f8efc3f */
[----:B------:R-:W-:Y:S01]  /*17e70*/  IMAD.MOV.U32 R7, RZ, RZ, -0x7fffffe0 ;  /* 0x80000020ff077424 */ /* 0x000fe200078e00ff */
[----:B------:R-:W-:Y:S01]  /*17e80*/  UMOV UR13, UR25 ;  /* 0x00000019000d7c82 */ /* 0x000fe20008000000 */
[C---:B------:R-:W-:Y:S01]  /*17e90*/  R2UR UR26, R4.reuse ;  /* 0x00000000041a72ca */ /* 0x040fe200000e0000 */
[C---:B------:R-:W-:Y:S01]  /*17ea0*/  VIADD R6, R4.reuse, 0x80 ;  /* 0x0000008004067836 */ /* 0x040fe20000000000 */
[----:B------:R-:W-:Y:S01]  /*17eb0*/  IADD3 R8, R4, 0x180, RZ ;  /* 0x0000018004087810 */ /* 0x000fe20007ffe0ff */
[----:B------:R-:W-:Y:S01]  /*17ec0*/  IMAD.MOV.U32 R9, RZ, RZ, -0x7fffffe0 ;  /* 0x80000020ff097424 */ /* 0x000fe200078e00ff */
[----:B------:R-:W-:Y:S01]  /*17ed0*/  UMOV UR4, UR24 ;  /* 0x0000001800047c82 */ /* 0x000fe20008000000 */
[----:B------:R-:W-:Y:S01]  /*17ee0*/  R2UR UR19, R7 ;  /* 0x00000000071372ca */ /* 0x000fe200000e0000 */
[----:B------:R-:W-:Y:S01]  /*17ef0*/  UMOV UR16, UR24 ;  /* 0x0000001800107c82 */ /* 0x000fe20008000000 */
[----:B------:R-:W-:Y:S01]  /*17f00*/  R2UR UR6, R6 ;  /* 0x00000000060672ca */ /* 0x000fe200000e0000 */
[----:B------:R-:W-:Y:S01]  /*17f10*/  VIADD R6, R4, 0x100 ;  /* 0x0000010004067836 */ /* 0x000fe20000000000 */
[----:B------:R-:W-:Y:S01]  /*17f20*/  R2UR UR10, R8 ;  /* 0x00000000080a72ca */ /* 0x000fe200000e0000 */
[----:B------:R-:W-:Y:S01]  /*17f30*/  UMOV UR8, UR24 ;  /* 0x0000001800087c82 */ /* 0x000fe20008000000 */
[----:B------:R-:W-:Y:S01]  /*17f40*/  R2UR UR11, R9 ;  /* 0x00000000090b72ca */ /* 0x000fe200000e0000 */
[----:B------:R-:W-:Y:S01]  /*17f50*/  IMAD.MOV.U32 R7, RZ, RZ, -0x7fffffe0 ;  /* 0x80000020ff077424 */ /* 0x000fe200078e00ff */
[----:B------:R-:W-:Y:S01]  /*17f60*/  QGMMA.64x32x32.F32.E4M3.E4M3 R88, gdesc[UR24], RZ, !UPT, gsb0 ;  /* 0x00600000185879f3 */ /* 0x000fe2000c0008ff */
[----:B------:R-:W-:Y:S01]  /*17f70*/  R2UR UR18, R6 ;  /* 0x00000000061272ca */ /* 0x000fe200000e0000 */
[C---:B------:R-:W-:Y:S01]  /*17f80*/  VIADD R6, R4.reuse, 0x200 ;  /* 0x0000020004067836 */ /* 0x040fe20000000000 */
[----:B------:R-:W-:Y:S01]  /*17f90*/  UMOV UR12, UR24 ;  /* 0x00000018000c7c82 */ /* 0x000fe20008000000 */
[----:B------:R-:W-:Y:S01]  /*17fa0*/  R2UR UR15, R7 ;  /* 0x00000000070f72ca */ /* 0x000fe200000e0000 */
[----:B------:R-:W-:Y:S01]  /*17fb0*/  VIADD R12, R4, 0x2 ;  /* 0x00000002040c7836 */ /* 0x000fe20000000000 */
[----:B------:R-:W-:Y:S01]  /*17fc0*/  MOV R7, 0x80000020 ;  /* 0x8000002000077802 */ /* 0x000fe20000000f00 */
[----:B------:R-:W-:Y:S01]  /*17fd0*/  IMAD.MOV.U32 R13, RZ, RZ, -0x7fffffe0 ;  /* 0x80000020ff0d7424 */ /* 0x000fe200078e00ff */
[----:B------:R-:W-:Y:S01]  /*17fe0*/  R2UR UR14, R6 ;  /* 0x00000000060e72ca */ /* 0x000fe200000e0000 */
[----:B------:R-:W-:-:S02]  /*17ff0*/  VIADD R6, R4, 0x82 ;  /* 0x0000008204067836 */ /* 0x000fc40000000000 */
[C---:B------:R-:W-:Y:S02]  /*18000*/  VIADD R8, R4.reuse, 0x182 ;  /* 0x0000018204087836 */ /* 0x040fe40000000000 */
[----:B------:R-:W-:Y:S02]  /*18010*/  IMAD.MOV.U32 R9, RZ, RZ, -0x7fffffe0 ;  /* 0x80000020ff097424 */ /* 0x000fe400078e00ff */
[----:B------:R-:W-:Y:S02]  /*18020*/  IMAD R0, R105, -0xa0, R234 ;  /* 0xffffff6069007824 */ /* 0x000fe400078e02ea */
[----:B------:R-:W-:Y:S02]  /*18030*/  VIADD R20, R4, 0x682 ;  /* 0x0000068204147836 */ /* 0x000fe40000000000 */
[----:B------:R-:W-:Y:S02]  /*18040*/  IMAD.MOV.U32 R21, RZ, RZ, -0x7fffffe0 ;  /* 0x80000020ff157424 */ /* 0x000fe400078e00ff */
[----:B------:R-:W-:-:S02]  /*18050*/  @!P0 VIADD R3, R3, 0x33440 ;  /* 0x0003344003038836 */ /* 0x000fc40000000000 */
        /* <DEDUP_REMOVED lines=9> */
[----:B------:R-:W-:Y:S01]  /*180f0*/  UIADD3 UR4, UR24, 0x2, URZ ;  /* 0x0000000218047890 */ /* 0x000fe2000fffe03f */
[----:B------:R-:W-:Y:S01]  /*18100*/  R2UR UR7, R13 ;  /* 0x000000000d0772ca */ /* 0x000fe200000e0000 */
[----:B------:R-:W-:Y:S01]  /*18110*/  UMOV UR5, 0x80000020 ;  /* 0x8000002000057882 */ /* 0x000fe20000000000 */
[----:B------:R-:W-:Y:S01]  /*18120*/  VIADD R12, R4, 0x280 ;  /* 0x00000280040c7836 */ /* 0x000fe20000000000 */
[----:B------:R-:W-:Y:S01]  /*18130*/  MOV R13, 0x80000020 ;  /* 0x80000020000d7802 */ /* 0x000fe20000000f00 */
[----:B------:R-:W-:Y:S02]  /*18140*/  WARPGROUP.DEPBAR.LE gsb0, 0x0 ;  /* 0x00008000000079c5 */ /* 0x000fe40000010000 */
[----:B------:R-:W-:-:S06]  /*18150*/  WARPGROUP.ARRIVE ;  /* 0x00000000000079c5 */ /* 0x000fcc0000000000 */
[----:B------:R-:W-:Y:S01]  /*18160*/  QGMMA.64x32x32.F32.E4M3.E4M3 R56, gdesc[UR16], RZ, !UPT, gsb0 ;  /* 0x00600000103879f3 */ /* 0x000fe2000c0008ff */
[----:B------:R-:W-:Y:S01]  /*18170*/  UMOV UR16, UR4 ;  /* 0x0000000400107c82 */ /* 0x000fe20008000000 */
[----:B------:R-:W-:Y:S01]  /*18180*/  UMOV UR17, UR5 ;  /* 0x0000000500117c82 */ /* 0x000fe20008000000 */
        /* <DEDUP_REMOVED lines=12> */
[----:B------:R-:W-:Y:S01]  /*18250*/  WARPGROUP.ARRIVE ;  /* 0x00000000000079c5 */ /* 0x000fe20000000000 */
[----:B---3--:R-:W-:-:S05]  /*18260*/  IMAD R10, R225, 0x80, R10 ;  /* 0x00000080e10a7824 */ /* 0x008fca00078e020a */
        /* <DEDUP_REMOVED lines=11> */
[----:B------:R-:W-:Y:S01]  /*18320*/  VIADD R6, R4, 0x102 ;  /* 0x0000010204067836 */ /* 0x000fe20000000000 */
[----:B------:R-:W-:Y:S01]  /*18330*/  R2UR UR7, R7 ;  /* 0x00000000070772ca */ /* 0x000fe200000e0000 */
[----:B------:R-:W-:Y:S01]  /*18340*/  IMAD.MOV.U32 R7, RZ, RZ, -0x7fffffe0 ;  /* 0x80000020ff077424 */ /* 0x000fe200078e00ff */
[----:B------:R-:W-:Y:S02]  /*18350*/  WARPGROUP.DEPBAR.LE gsb0, 0x0 ;  /* 0x00008000000079c5 */ /* 0x000fe40000010000 */
[----:B------:R-:W-:-:S09]  /*18360*/  WARPGROUP.ARRIVE ;  /* 0x00000000000079c5 */ /* 0x000fd20000000000 */
        /* <DEDUP_REMOVED lines=101> */
[----:B------:R-:W-:-:S05]  /*189c0*/  IADD3 R13, -R227, 0xa1, R0 ;  /* 0x000000a1e30d7810 */ /* 0x000fca0007ffe100 */
[----:B--2---:R-:W-:Y:S01]  /*189d0*/  IMAD R13, R14, -0x2, R13 ;  /* 0xfffffffe0e0d7824 */ /* 0x004fe200078e020d */
[----:B------:R-:W-:Y:S02]  /*189e0*/  WARPGROUP.DEPBAR.LE gsb0, 0x0 ;  /* 0x00008000000079c5 */ /* 0x000fe40000010000 */
[----:B------:R-:W-:-:S06]  /*189f0*/  WARPGROUP.ARRIVE ;  /* 0x00000000000079c5 */ /* 0x000fcc0000000000 */
[----:B------:R-:W-:Y:S01]  /*18a00*/  QGMMA.64x32x32.F32.E4M3.E4M3 R24, gdesc[UR28], R24, gsb0 ;  /* 0x006000001c1879f3 */ /* 0x000fe20008000818 */
[----:B------:R-:W-:Y:S01]  /*18a10*/  R2UR UR30, R8 ;  /* 0x00000000081e72ca */ /* 0x000fe200000e0000 */
[----:B------:R-:W-:Y:S01]  /*18a20*/  UMOV UR28, UR16 ;  /* 0x00000010001c7c82 */ /* 0x000fe20008000000 */
[----:B------:R-:W-:Y:S01]  /*18a30*/  R2UR UR31, R9 ;  /* 0x00000000091f72ca */ /* 0x000fe200000e0000 */
[----:B------:R-:W-:Y:S01]  /*18a40*/  UMOV UR29, UR17 ;  /* 0x00000011001d7c82 */ /* 0x000fe20008000000 */
[----:B------:R-:W-:-:S04]  /*18a50*/  VIADD R8, R0, 0xa0 ;  /* 0x000000a000087836 */ /* 0x000fc80000000000 */
[----:B------:R-:W-:-:S05]  /*18a60*/  IMAD R8, R14, -0x2, R8 ;  /* 0xfffffffe0e087824 */ /* 0x000fca00078e0208 */
[----:B------:R-:W-:Y:S02]  /*18a70*/  VIADDMNMX R9, R10, R13, R8, PT ;  /* 0x0000000d0a097246 */ /* 0x000fe40003800108 */
[----:B------:R-:W-:Y:S02]  /*18a80*/  IADD3 R13, R13, 0x8, R10 ;  /* 0x000000080d0d7810 */ /* 0x000fe40007ffe00a */
[C---:B------:R-:W-:Y:S02]  /*18a90*/  ISETP.GT.AND P2, PT, R9.reuse, RZ, PT ;  /* 0x000000ff0900720c */ /* 0x040fe40003f44270 */
[C---:B------:R-:W-:Y:S02]  /*18aa0*/  ISETP.GT.AND P3, PT, R9.reuse, 0x1, PT ;  /* 0x000000010900780c */ /* 0x040fe40003f64270 */
[----:B------:R-:W-:Y:S01]  /*18ab0*/  ISETP.GT.AND P4, PT, R9, 0x8, PT ;  /* 0x000000080900780c */ /* 0x000fe20003f84270 */
        /* <DEDUP_REMOVED lines=30> */
[----:B------:R-:W-:Y:S01]  /*18ca0*/  R2UR UR22, R6 ;  /* 0x00000000061672ca */ /* 0x000fe200000e0000 */
[C---:B------:R-:W-:Y:S01]  /*18cb0*/  VIADD R6, R4.reuse, 0x602 ;  /* 0x0000060204067836 */ /* 0x040fe20000000000 */
[----:B------:R-:W-:Y:S01]  /*18cc0*/  R2UR UR23, R7 ;  /* 0x00000000071772ca */ /* 0x000fe200000e0000 */
[----:B------:R-:W-:Y:S02]  /*18cd0*/  IMAD.MOV.U32 R7, RZ, RZ, -0x7fffffe0 ;  /* 0x80000020ff077424 */ /* 0x000fe400078e00ff */
[----:B------:R-:W-:Y:S01]  /*18ce0*/  VIADD R4, R4, 0x702 ;  /* 0x0000070204047836 */ /* 0x000fe20000000000 */
[----:B------:R-:W-:Y:S02]  /*18cf0*/  WARPGROUP.DEPBAR.LE gsb0, 0x0 ;  /* 0x00008000000079c5 */ /* 0x000fe40000010000 */
[----:B------:R-:W-:Y:S01]  /*18d00*/  WARPGROUP.ARRIVE ;  /* 0x00000000000079c5 */ /* 0x000fe20000000000 */
[----:B------:R-:W-:-:S02]  /*18d10*/  FSEL R14, R89, -INF , P3 ;  /* 0xff800000590e7808 */ /* 0x000fc40001800000 */
[----:B------:R-:W-:Y:S02]  /*18d20*/  FSEL R104, R92, -INF , P4 ;  /* 0xff8000005c687808 */ /* 0x000fe40002000000 */
[----:B------:R-:W-:Y:S02]  /*18d30*/  ISETP.GT.AND P3, PT, R9, 0x10, PT ;  /* 0x000000100900780c */ /* 0x000fe40003f64270 */
[----:B------:R-:W-:Y:S01]  /*18d40*/  QGMMA.64x32x32.F32.E4M3.E4M3 R72, gdesc[UR20], R72, gsb0 ;  /* 0x00600000144879f3 */ /* 0x000fe20008000848 */
[----:B------:R-:W-:Y:S02]  /*18d50*/  R2UR UR22, R6 ;  /* 0x00000000061672ca */ /* 0x000fe400000e0000 */
[----:B------:R-:W-:Y:S02]  /*18d60*/  R2UR UR23, R7 ;  /* 0x00000000071772ca */ /* 0x000fe400000e0000 */
[----:B------:R-:W-:Y:S02]  /*18d70*/  FSEL R6, R88, -INF , P2 ;  /* 0xff80000058067808 */ /* 0x000fe40001000000 */
[----:B------:R-:W-:-:S02]  /*18d80*/  ISETP.GT.AND P2, PT, R9, 0x9, PT ;  /* 0x000000090900780c */ /* 0x000fc40003f44270 */
[----:B------:R-:W-:Y:S02]  /*18d90*/  FMNMX.FTZ R5, R6, R14, !PT ;  /* 0x0000000e06057209 */ /* 0x000fe40007810000 */
        /* <DEDUP_REMOVED lines=23> */
[----:B------:R-:W-:Y:S02]  /*18f10*/  R2UR UR22, R20 ;  /* 0x00000000141672ca */ /* 0x000fe400000e0000 */
[----:B------:R-:W-:Y:S02]  /*18f20*/  R2UR UR23, R21 ;  /* 0x00000000151772ca */ /* 0x000fe400000e0000 */
        /* <DEDUP_REMOVED lines=9> */
[----:B------:R-:W-:Y:S02]  /*18fc0*/  MOV R5, 0x80000020 ;  /* 0x8000002000057802 */ /* 0x000fe40000000f00 */
[----:B------:R-:W-:Y:S02]  /*18fd0*/  ISETP.GT.AND P3, PT, R9, 0x38, PT ;  /* 0x000000380900780c */ /* 0x000fe40003f64270 */
[----:B------:R-:W-:Y:S02]  /*18fe0*/  FSEL R81, R81, -INF , P2 ;  /* 0xff80000051517808 */ /* 0x000fe40001000000 */
[----:B------:R-:W-:-:S02]  /*18ff0*/  FMNMX.FTZ R0, R80, R7, !PT ;  /* 0x0000000750007209 */ /* 0x000fc40007810000 */
[C---:B------:R-:W-:Y:S02]  /*19000*/  ISETP.GT.AND P2, PT, R9.reuse, 0x39, PT ;  /* 0x000000390900780c */ /* 0x040fe40003f44270 */
[----:B------:R-:W-:Y:S02]  /*19010*/  FSEL R84, R84, -INF , P3 ;  /* 0xff80000054547808 */ /* 0x000fe40001800000 */
[----:B------:R-:W-:Y:S02]  /*19020*/  ISETP.GT.AND P3, PT, R9, 0x40, PT ;  /* 0x000000400900780c */ /* 0x000fe40003f64270 */
[----:B------:R-:W-:Y:S02]  /*19030*/  FSEL R85, R85, -INF , P2 ;  /* 0xff80000055557808 */ /* 0x000fe40001000000 */
[C---:B------:R-:W-:Y:S02]  /*19040*/  ISETP.GT.AND P2, PT, R9.reuse, 0x41, PT ;  /* 0x000000410900780c */ /* 0x040fe40003f44270 */
[----:B------:R-:W-:Y:S01]  /*19050*/  ISETP.GT.AND P4, PT, R9, 0x48, PT ;  /* 0x000000480900780c */ /* 0x000fe20003f84270 */
[----:B------:R-:W-:-:S02]  /*19060*/  WARPGROUP.DEPBAR.LE gsb0, 0x0 ;  /* 0x00008000000079c5 */ /* 0x000fc40000010000 */
[----:B------:R-:W-:Y:S01]  /*19070*/  WARPGROUP.ARRIVE ;  /* 0x00000000000079c5 */ /* 0x000fe20000000000 */
[----:B------:R-:W-:Y:S02]  /*19080*/  FSEL R77, R56, -INF , P3 ;  /* 0xff800000384d7808 */ /* 0x000fe40001800000 */
[----:B------:R-:W-:Y:S02]  /*19090*/  FSEL R76, R57, -INF , P2 ;  /* 0xff800000394c7808 */ /* 0x000fe40001000000 */
[----:B------:R-:W-:Y:S01]  /*190a0*/  ISETP.GT.AND P2, PT, R9, 0x49, PT ;  /* 0x000000490900780c */ /* 0x000fe20003f44270 */
[----:B------:R-:W-:Y:S01]  /*190b0*/  QGMMA.64x32x32.F32.E4M3.E4M3 R40, gdesc[UR20], R40, gsb0 ;  /* 0x00600000142879f3 */ /* 0x000fe20008000828 */
[----:B------:R-:W-:Y:S02]  /*190c0*/  R2UR UR22, R4 ;  /* 0x00000000041672ca */ /* 0x000fe400000e0000 */
[----:B------:R-:W-:Y:S02]  /*190d0*/  R2UR UR23, R5 ;  /* 0x00000000051772ca */ /* 0x000fe400000e0000 */
        /* <DEDUP_REMOVED lines=11> */
[----:B------:R-:W-:Y:S02]  /*19190*/  ISETP.GT.AND P3, PT, R9, 0x58, PT ;  /* 0x000000580900780c */ /* 0x000fe40003f64270 */
[----:B------:R-:W-:-:S02]  /*191a0*/  FMNMX.FTZ R0, R72, R5, !PT ;  /* 0x0000000548007209 */ /* 0x000fc40007810000 */
        /* <DEDUP_REMOVED lines=38> */
[----:B------:R-:W-:-:S02]  /*19410*/  FSEL R52, R24, -INF , P3 ;  /* 0xff80000018347808 */ /* 0x000fc40001800000 */
        /* <DEDUP_REMOVED lines=18> */
[----:B------:R-:W-:Y:S02]  /*19540*/  FSEL R20, R37, -INF , P2 ;  /* 0xff80000025147808 */ /* 0x000fe40001000000 */
[----:B------:R-:W-:-:S04]  /*19550*/  FMNMX.FTZ R5, R36, R5, !PT ;  /* 0x0000000524057209 */ /* 0x000fc80007810000 */
[----:B------:R-:W-:-:S05]  /*19560*/  FMNMX.FTZ R7, R20, R5, !PT ;  /* 0x0000000514077209 */ /* 0x000fca0007810000 */
[----:B------:R-:W0:Y:S02]  /*19570*/  SHFL.BFLY PT, R0, R7, 0x2, 0x1f ;  /* 0x0c401f0007007f89 */ /* 0x000e2400000e0000 */
[----:B0-----:R-:W-:-:S05]  /*19580*/  FMNMX.FTZ R9, R7, R0, !PT ;  /* 0x0000000007097209 */ /* 0x001fca0007810000 */
[----:B------:R-:W0:Y:S02]  /*19590*/  SHFL.BFLY PT, R0, R9, 0x1, 0x1f ;  /* 0x0c201f0009007f89 */ /* 0x000e2400000e0000 */
[----:B0-----:R-:W-:-:S04]  /*195a0*/  FMNMX.FTZ R0, R9, R0, !PT ;  /* 0x0000000009007209 */ /* 0x001fc80007810000 */
[----:B------:R-:W-:Y:S01]  /*195b0*/  FSETP.NEU.FTZ.AND P2, PT, R0, -INF , PT ;  /* 0xff8000000000780b */ /* 0x000fe20003f5d000 */
[----:B------:R-:W-:-:S05]  /*195c0*/  FFMA.FTZ R15, R2, R0, -8 ;  /* 0xc1000000020f7423 */ /* 0x000fca0000010000 */
[----:B------:R-:W-:-:S05]  /*195d0*/  FSEL R15, R15, RZ, P2 ;  /* 0x000000ff0f0f7208 */ /* 0x000fca0001000000 */
[--C-:B------:R-:W-:Y:S01]  /*195e0*/  FFMA.FTZ R7, R2, R96, -R15.reuse ;  /* 0x0000006002077223 */ /* 0x100fe2000001080f */
[----:B------:R-:W-:Y:S01]  /*195f0*/  VIMNMX R96, R8, R13, PT ;  /* 0x0000000d08607248 */ /* 0x000fe20003fe0100 */
[C-C-:B------:R-:W-:Y:S01]  /*19600*/  FFMA.FTZ R5, R2.reuse, R14, -R15.reuse ;  /* 0x0000000e02057223 */ /* 0x140fe2000001080f */
[----:B------:R-:W-:-:S01]  /*19610*/  FFMA.FTZ R25, R2, R89, -R15 ;  /* 0x0000005902197223 */ /* 0x000fc2000001080f */
[--C-:B------:R-:W-:Y:S01]  /*19620*/  FFMA.FTZ R93, R2, R93, -R15.reuse ;  /* 0x0000005d025d7223 */ /* 0x100fe2000001080f */
[----:B------:R-:W-:Y:S01]  /*19630*/  ISETP.GT.AND P2, PT, R96, RZ, PT ;  /* 0x000000ff6000720c */ /* 0x000fe20003f44270 */
[--C-:B------:R-:W-:Y:S01]  /*19640*/  FFMA.FTZ R13, R2, R101, -R15.reuse ;  /* 0x00000065020d7223 */ /* 0x100fe2000001080f */
[----:B------:R-:W-:Y:S01]  /*19650*/  ISETP.GT.AND P3, PT, R96, 0x1, PT ;  /* 0x000000016000780c */ /* 0x000fe20003f64270 */
[--C-:B------:R-:W-:Y:S01]  /*19660*/  FFMA.FTZ R133, R2, R24, -R15.reuse ;  /* 0x0000001802857223 */ /* 0x100fe2000001080f */
[----:B------:R-:W-:Y:S01]  /*19670*/  ISETP.GT.AND P4, PT, R96, 0x8, PT ;  /* 0x000000086000780c */ /* 0x000fe20003f84270 */
[--C-:B------:R-:W-:Y:S01]  /*19680*/  FFMA.FTZ R24, R2, R32, -R15.reuse ;  /* 0x0000002002187223 */ /* 0x100fe2000001080f */
[----:B------:R-:W-:Y:S01]  /*19690*/  FSEL R29, R90, -INF , P2 ;  /* 0xff8000005a1d7808 */ /* 0x000fe20001000000 */
[C-C-:B------:R-:W-:Y:S01]  /*196a0*/  FFMA.FTZ R4, R2.reuse, R6, -R15.reuse ;  /* 0x0000000602047223 */ /* 0x140fe2000001080f */
[----:B------:R-:W-:Y:S01]  /*196b0*/  FSEL R91, R91, -INF , P3 ;  /* 0xff8000005b5b7808 */ /* 0x000fe20001800000 */
[--C-:B------:R-:W-:Y:S01]  /*196c0*/  FFMA.FTZ R129, R2, R40, -R15.reuse ;  /* 0x0000002802817223 */ /* 0x100fe2000001080f */
[----:B------:R-:W-:Y:S01]  /*196d0*/  ISETP.GT.AND P2, PT, R96, 0x9, PT ;  /* 0x000000096000780c */ /* 0x000fe20003f44270 */
[--C-:B------:R-:W-:Y:S01]  /*196e0*/  FFMA.FTZ R32, R2, R28, -R15.reuse ;  /* 0x0000001c02207223 */ /* 0x100fe2000001080f */
[----:B------:R-:W-:Y:S01]  /*196f0*/  FSEL R33, R94, -INF , P4 ;  /* 0xff8000005e217808 */ /* 0x000fe20002000000 */
[C-C-:B------:R-:W-:Y:S01]  /*19700*/  FFMA.FTZ R6, R2.reuse, R104, -R15.reuse ;  /* 0x0000006802067223 */ /* 0x140fe2000001080f */
[----:B------:R-:W-:Y:S01]  /*19710*/  FMNMX.FTZ R14, R29, R91, !PT ;  /* 0x0000005b1d0e7209 */ /* 0x000fe20007810000 */
[--C-:B------:R-:W-:Y:S01]  /*19720*/  FFMA.FTZ R9, R2, R106, -R15.reuse ;  /* 0x0000006a02097223 */ /* 0x100fe2000001080f */
[----:B------:R-:W-:Y:S01]  /*19730*/  ISETP.GT.AND P3, PT, R96, 0x10, PT ;  /* 0x000000106000780c */ /* 0x000fe20003f64270 */
[C-C-:B------:R-:W-:Y:S01]  /*19740*/  FFMA.FTZ R108, R2.reuse, R108, -R15.reuse ;  /* 0x0000006c026c7223 */ /* 0x140fe2000001080f */
[----:B------:R-:W-:Y:S01]  /*19750*/  FSEL R95, R95, -INF , P2 ;  /* 0xff8000005f5f7808 */ /* 0x000fe20001000000 */
[C-C-:B------:R-:W-:Y:S01]  /*19760*/  FFMA.FTZ R10, R2.reuse, R100, -R15.reuse ;  /* 0x00000064020a7223 */ /* 0x140fe2000001080f */
[----:B------:R-:W-:Y:S01]  /*19770*/  FMNMX.FTZ R14, R33, R14, !PT ;  /* 0x0000000e210e7209 */ /* 0x000fe20007810000 */
        /* <DEDUP_REMOVED lines=8> */
[----:B------:R0:W-:Y:S01]  /*19800*/  MUFU.EX2 R14, R93 ;  /* 0x0000005d000e7308 */ /* 0x0001e20000000800 */
[----:B------:R-:W-:Y:S01]  /*19810*/  FSEL R99, R99, -INF , P2 ;  /* 0xff80000063637808 */ /* 0x000fe20001000000 */
[C-C-:B------:R-:W-:Y:S01]  /*19820*/  FFMA.FTZ R40, R2.reuse, R52, -R15.reuse ;  /* 0x0000003402287223 */ /* 0x140fe2000001080f */
[----:B------:R-:W-:Y:S01]  /*19830*/  FMNMX.FTZ R90, R45, R90, !PT ;  /* 0x0000005a2d5a7209 */ /* 0x000fe20007810000 */
[--C-:B------:R-:W-:Y:S01]  /*19840*/  FFMA.FTZ R48, R2, R48, -R15.reuse ;  /* 0x0000003002307223 */ /* 0x100fe2000001080f */
[----:B------:R-:W-:Y:S01]  /*19850*/  ISETP.GT.AND P2, PT, R96, 0x19, PT ;  /* 0x000000196000780c */ /* 0x000fe20003f44270 */
[----:B------:R-:W-:Y:S01]  /*19860*/  FFMA.FTZ R28, R2, R36, -R15 ;  /* 0x00000024021c7223 */ /* 0x000fe2000001080f */
[----:B------:R-:W-:Y:S01]  /*19870*/  FSEL R53, R102, -INF , P3 ;  /* 0xff80000066357808 */ /* 0x000fe20001800000 */
[----:B------:R-:W-:Y:S01]  /*19880*/  MUFU.EX2 R4, R4 ;  /* 0x0000000400047308 */ /* 0x000fe20000000800 */
[----:B------:R-:W-:Y:S01]  /*19890*/  FMNMX.FTZ R90, R99, R90, !PT ;  /* 0x0000005a635a7209 */ /* 0x000fe20007810000 */
[--C-:B------:R-:W-:Y:S01]  /*198a0*/  IMAD.MOV.U32 R106, RZ, RZ, R119.reuse ;  /* 0x000000ffff6a7224 */ /* 0x100fe200078e0077 */
[----:B------:R-:W-:Y:S01]  /*198b0*/  FSEL R103, R103, -INF , P2 ;  /* 0xff80000067677808 */ /* 0x000fe20001000000 */
[--C-:B------:R-:W-:Y:S01]  /*198c0*/  IMAD.MOV.U32 R104, RZ, RZ, R119.reuse ;  /* 0x000000ffff687224 */ /* 0x100fe200078e0077 */
[C---:B------:R-:W-:Y:S01]  /*198d0*/  ISETP.GT.AND P2, PT, R96.reuse, 0x20, PT ;  /* 0x000000206000780c */ /* 0x040fe20003f44270 */
[--C-:B------:R-:W-:Y:S01]  /*198e0*/  IMAD.MOV.U32 R102, RZ, RZ, R119.reuse ;  /* 0x000000ffff667224 */ /* 0x100fe200078e0077 */
[----:B------:R-:W-:Y:S01]  /*198f0*/  FMNMX.FTZ R90, R53, R90, !PT ;  /* 0x0000005a355a7209 */ /* 0x000fe20007810000 */
[----:B------:R-:W-:Y:S01]  /*19900*/  MUFU.EX2 R5, R5 ;  /* 0x0000000500057308 */ /* 0x000fe20000000800 */
[----:B------:R-:W-:Y:S01]  /*19910*/  ISETP.GT.AND P3, PT, R96, 0x21, PT ;  /* 0x000000216000780c */ /* 0x000fe20003f64270 */
[----:B------:R-:W-:Y:S01]  /*19920*/  IMAD.MOV.U32 R100, RZ, RZ, R119 ;  /* 0x000000ffff647224 */ /* 0x000fe200078e0077 */
[----:B------:R-:W-:Y:S01]  /*19930*/  FSEL R89, R74, -INF , P2 ;  /* 0xff8000004a597808 */ /* 0x000fe20001000000 */
[----:B------:R-:W-:Y:S01]  /*19940*/  FFMA.FTZ R74, R2, R88, -R15 ;  /* 0x00000058024a7223 */ /* 0x000fe2000001080f */
[----:B------:R-:W-:Y:S01]  /*19950*/  FMNMX.FTZ R90, R103, R90, !PT ;  /* 0x0000005a675a7209 */ /* 0x000fe20007810000 */
[--C-:B------:R-:W-:Y:S01]  /*19960*/  IMAD.MOV.U32 R98, RZ, RZ, R119.reuse ;  /* 0x000000ffff627224 */ /* 0x100fe200078e0077 */
[C---:B------:R-:W-:Y:S01]  /*19970*/  ISETP.GT.AND P2, PT, R96.reuse, 0x28, PT ;  /* 0x000000286000780c */ /* 0x040fe20003f44270 */
[----:B------:R-:W-:Y:S01]  /*19980*/  MUFU.EX2 R6, R6 ;  /* 0x0000000600067308 */ /* 0x000fe20000000800 */
[----:B------:R-:W-:Y:S01]  /*19990*/  FSEL R75, R75, -INF , P3 ;  /* 0xff8000004b4b7808 */ /* 0x000fe20001800000 */
[--C-:B------:R-:W-:Y:S01]  /*199a0*/  IMAD.MOV.U32 R94, RZ, RZ, R119.reuse ;  /* 0x000000ffff5e7224 */ /* 0x100fe200078e0077 */
[----:B------:R-:W-:Y:S01]  /*199b0*/  FMNMX.FTZ R90, R89, R90, !PT ;  /* 0x0000005a595a7209 */ /* 0x000fe20007810000 */
[----:B------:R-:W-:Y:S01]  /*199c0*/  IMAD.MOV.U32 R92, RZ, RZ, R119 ;  /* 0x000000ffff5c7224 */ /* 0x000fe200078e0077 */
[----:B------:R-:W-:-:S02]  /*199d0*/  ISETP.GT.AND P3, PT, R96, 0x29, PT ;  /* 0x000000296000780c */ /* 0x000fc40003f64270 */
[----:B0-----:R-:W-:Y:S01]  /*199e0*/  FSEL R93, R78, -INF , P2 ;  /* 0xff8000004e5d7808 */ /* 0x001fe20001000000 */
[----:B------:R-:W-:-:S01]  /*199f0*/  FFMA.FTZ R78, R2, R81, -R15 ;  /* 0x00000051024e7223 */ /* 0x000fc2000001080f */
[----:B------:R-:W-:Y:S01]  /*19a00*/  FMNMX.FTZ R90, R75, R90, !PT ;  /* 0x0000005a4b5a7209 */ /* 0x000fe20007810000 */
[----:B------:R-:W0:Y:S01]  /*19a10*/  MUFU.EX2 R9, R9 ;  /* 0x0000000900097308 */ /* 0x000e220000000800 */
[C---:B------:R-:W-:Y:S02]  /*19a20*/  ISETP.GT.AND P2, PT, R96.reuse, 0x30, PT ;  /* 0x000000306000780c */ /* 0x040fe40003f44270 */
[----:B------:R-:W-:Y:S02]  /*19a30*/  FSEL R79, R79, -INF , P3 ;  /* 0xff8000004f4f7808 */ /* 0x000fe40001800000 */
[----:B------:R-:W-:Y:S02]  /*19a40*/  FMNMX.FTZ R90, R93, R90, !PT ;  /* 0x0000005a5d5a7209 */ /* 0x000fe40007810000 */
[----:B------:R-:W-:Y:S01]  /*19a50*/  ISETP.GT.AND P3, PT, R96, 0x31, PT ;  /* 0x000000316000780c */ /* 0x000fe20003f64270 */
[----:B------:R-:W-:Y:S01]  /*19a60*/  MUFU.EX2 R7, R7 ;  /* 0x0000000700077308 */ /* 0x000fe20000000800 */
[----:B------:R-:W-:-:S02]  /*19a70*/  FSEL R97, R82, -INF , P2 ;  /* 0xff80000052617808 */ /* 0x000fc40001000000 */
[----:B------:R-:W-:Y:S02]  /*19a80*/  FMNMX.FTZ R90, R79, R90, !PT ;  /* 0x0000005a4f5a7209 */ /* 0x000fe40007810000 */
[C---:B------:R-:W-:Y:S02]  /*19a90*/  ISETP.GT.AND P2, PT, R96.reuse, 0x38, PT ;  /* 0x000000386000780c */ /* 0x040fe40003f44270 */
[----:B------:R-:W-:Y:S01]  /*19aa0*/  FSEL R83, R83, -INF , P3 ;  /* 0xff80000053537808 */ /* 0x000fe20001800000 */
[----:B------:R1:W-:Y:S01]  /*19ab0*/  MUFU.EX2 R8, R108 ;  /* 0x0000006c00087308 */ /* 0x0003e20000000800 */
[----:B------:R-:W-:Y:S02]  /*19ac0*/  FMNMX.FTZ R90, R97, R90, !PT ;  /* 0x0000005a615a7209 */ /* 0x000fe40007810000 */
[----:B------:R-:W-:Y:S02]  /*19ad0*/  ISETP.GT.AND P3, PT, R96, 0x39, PT ;  /* 0x000000396000780c */ /* 0x000fe40003f64270 */
[----:B------:R-:W-:-:S02]  /*19ae0*/  FSEL R101, R86, -INF , P2 ;  /* 0xff80000056657808 */ /* 0x000fc40001000000 */
[----:B------:R-:W-:Y:S01]  /*19af0*/  FMNMX.FTZ R90, R83, R90, !PT ;  /* 0x0000005a535a7209 */ /* 0x000fe20007810000 */
[----:B------:R-:W-:Y:S01]  /*19b00*/  MUFU.EX2 R10, R10 ;  /* 0x0000000a000a7308 */ /* 0x000fe20000000800 */
[----:B------:R-:W-:Y:S01]  /*19b10*/  FSEL R87, R87, -INF , P3 ;  /* 0xff80000057577808 */ /* 0x000fe20001800000 */
[----:B-1----:R-:W-:Y:S01]  /*19b20*/  IMAD.MOV.U32 R108, RZ, RZ, R119 ;  /* 0x000000ffff6c7224 */ /* 0x002fe200078e0077 */
[C---:B------:R-:W-:Y:S02]  /*19b30*/  ISETP.GT.AND P2, PT, R96.reuse, 0x40, PT ;  /* 0x000000406000780c */ /* 0x040fe40003f44270 */
[----:B------:R-:W-:Y:S02]  /*19b40*/  FMNMX.FTZ R90, R101, R90, !PT ;  /* 0x0000005a655a7209 */ /* 0x000fe40007810000 */
[----:B------:R-:W-:Y:S01]  /*19b50*/  ISETP.GT.AND P3, PT, R96, 0x41, PT ;  /* 0x000000416000780c */ /* 0x000fe20003f64270 */
[----:B------:R-:W1:Y:S01]  /*19b60*/  MUFU.EX2 R13, R13 ;  /* 0x0000000d000d7308 */ /* 0x000e620000000800 */
[----:B------:R-:W-:Y:S01]  /*19b70*/  FSEL R81, R58, -INF , P2 ;  /* 0xff8000003a517808 */ /* 0x000fe20001000000 */
[----:B------:R-:W-:Y:S01]  /*19b80*/  FFMA.FTZ R58, R2, R84, -R15 ;  /* 0x00000054023a7223 */ /* 0x000fe2000001080f */
        /* <DEDUP_REMOVED lines=10> */
[C---:B------:R-:W-:Y:S01]  /*19c30*/  ISETP.GT.AND P2, PT, R96.reuse, 0x50, PT ;  /* 0x000000506000780c */ /* 0x040fe20003f44270 */
[----:B------:R-:W-:Y:S01]  /*19c40*/  MUFU.EX2 R37, R37 ;  /* 0x0000002500257308 */ /* 0x000fe20000000800 */
[----:B------:R-:W-:Y:S02]  /*19c50*/  FSEL R85, R63, -INF , P3 ;  /* 0xff8000003f557808 */ /* 0x000fe40001800000 */
[----:B------:R-:W-:Y:S02]  /*19c60*/  FMNMX.FTZ R90, R109, R90, !PT ;  /* 0x0000005a6d5a7209 */ /* 0x000fe40007810000 */
[----:B------:R-:W-:Y:S02]  /*19c70*/  ISETP.GT.AND P3, PT, R96, 0x51, PT ;  /* 0x000000516000780c */ /* 0x000fe40003f64270 */
[----:B------:R-:W-:Y:S01]  /*19c80*/  FSEL R111, R66, -INF , P2 ;  /* 0xff800000426f7808 */ /* 0x000fe20001000000 */
[----:B------:R2:W-:Y:S01]  /*19c90*/  MUFU.EX2 R63, R62 ;  /* 0x0000003e003f7308 */ /* 0x0005e20000000800 */
[----:B------:R-:W-:-:S02]  /*19ca0*/  FMNMX.FTZ R90, R85, R90, !PT ;  /* 0x0000005a555a7209 */ /* 0x000fc40007810000 */
[C---:B------:R-:W-:Y:S02]  /*19cb0*/  ISETP.GT.AND P2, PT, R96.reuse, 0x58, PT ;  /* 0x000000586000780c */ /* 0x040fe40003f44270 */
[----:B------:R-:W-:Y:S02]  /*19cc0*/  FSEL R67, R67, -INF , P3 ;  /* 0xff80000043437808 */ /* 0x000fe40001800000 */
[----:B------:R-:W-:Y:S01]  /*19cd0*/  FMNMX.FTZ R90, R111, R90, !PT ;  /* 0x0000005a6f5a7209 */ /* 0x000fe20007810000 */
[----:B------:R-:W-:Y:S01]  /*19ce0*/  MUFU.EX2 R74, R74 ;  /* 0x0000004a004a7308 */ /* 0x000fe20000000800 */
[----:B------:R-:W-:Y:S01]  /*19cf0*/  ISETP.GT.AND P3, PT, R96, 0x59, PT ;  /* 0x000000596000780c */ /* 0x000fe20003f64270 */
[----:B--2---:R-:W-:Y:S01]  /*19d00*/  FFMA.FTZ R62, R2, R76, -R15 ;  /* 0x0000004c023e7223 */ /* 0x004fe2000001080f */
[----:B------:R-:W-:Y:S02]  /*19d10*/  FSEL R77, R70, -INF , P2 ;  /* 0xff800000464d7808 */ /* 0x000fe40001000000 */
[----:B------:R-:W-:-:S02]  /*19d20*/  FMNMX.FTZ R90, R67, R90, !PT ;  /* 0x0000005a435a7209 */ /* 0x000fc40007810000 */
[----:B------:R-:W-:Y:S01]  /*19d30*/  FSEL R71, R71, -INF , P3 ;  /* 0xff80000047477808 */ /* 0x000fe20001800000 */
[----:B------:R-:W-:Y:S01]  /*19d40*/  MUFU.EX2 R49, R49 ;  /* 0x0000003100317308 */ /* 0x000fe20000000800 */
[C---:B------:R-:W-:Y:S02]  /*19d50*/  ISETP.GT.AND P2, PT, R96.reuse, 0x60, PT ;  /* 0x000000606000780c */ /* 0x040fe40003f44270 */
[----:B------:R-:W-:Y:S02]  /*19d60*/  FMNMX.FTZ R90, R77, R90, !PT ;  /* 0x0000005a4d5a7209 */ /* 0x000fe40007810000 */
[----:B------:R-:W-:Y:S02]  /*19d70*/  ISETP.GT.AND P3, PT, R96, 0x61, PT ;  /* 0x000000616000780c */ /* 0x000fe40003f64270 */
[----:B------:R-:W-:Y:S01]  /*19d80*/  FSEL R113, R42, -INF , P2 ;  /* 0xff8000002a717808 */ /* 0x000fe20001000000 */
[----:B------:R-:W-:-:S01]  /*19d90*/  FFMA.FTZ R42, R2, R73, -R15 ;  /* 0x00000049022a7223 */ /* 0x000fc2000001080f */
[----:B------:R-:W-:Y:S01]  /*19da0*/  FMNMX.FTZ R90, R71, R90, !PT ;  /* 0x0000005a475a7209 */ /* 0x000fe20007810000 */
[----:B------:R-:W-:Y:S01]  /*19db0*/  MUFU.EX2 R78, R78 ;  /* 0x0000004e004e7308 */ /* 0x000fe20000000800 */
[----:B------:R-:W-:-:S02]  /*19dc0*/  ISETP.GT.AND P2, PT, R96, 0x68, PT ;  /* 0x000000686000780c */ /* 0x000fc40003f44270 */
[----:B------:R-:W-:Y:S02]  /*19dd0*/  FSEL R43, R43, -INF , P3 ;  /* 0xff8000002b2b7808 */ /* 0x000fe40001800000 */
[----:B------:R-:W-:Y:S02]  /*19de0*/  FMNMX.FTZ R90, R113, R90, !PT ;  /* 0x0000005a715a7209 */ /* 0x000fe40007810000 */
[----:B------:R-:W-:Y:S01]  /*19df0*/  ISETP.GT.AND P3, PT, R96, 0x69, PT ;  /* 0x000000696000780c */ /* 0x000fe20003f64270 */
[----:B------:R-:W-:Y:S01]  /*19e00*/  MUFU.EX2 R58, R58 ;  /* 0x0000003a003a7308 */ /* 0x000fe20000000800 */
[----:B------:R-:W-:Y:S01]  /*19e10*/  FSEL R73, R46, -INF , P2 ;  /* 0xff8000002e497808 */ /* 0x000fe20001000000 */
[----:B------:R-:W-:Y:S01]  /*19e20*/  FFMA.FTZ R46, R2, R61, -R15 ;  /* 0x0000003d022e7223 */ /* 0x000fe2000001080f */
[----:B------:R-:W-:Y:S02]  /*19e30*/  FMNMX.FTZ R90, R43, R90, !PT ;  /* 0x0000005a2b5a7209 */ /* 0x000fe40007810000 */
[----:B------:R-:W-:-:S02]  /*19e40*/  ISETP.GT.AND P2, PT, R96, 0x70, PT ;  /* 0x000000706000780c */ /* 0x000fc40003f44270 */
[----:B------:R-:W-:Y:S01]  /*19e50*/  FSEL R47, R47, -INF , P3 ;  /* 0xff8000002f2f7808 */ /* 0x000fe20001800000 */
[----:B------:R-:W-:Y:S01]  /*19e60*/  MUFU.EX2 R59, R59 ;  /* 0x0000003b003b7308 */ /* 0x000fe20000000800 */
[----:B------:R-:W-:Y:S02]  /*19e70*/  FMNMX.FTZ R90, R73, R90, !PT ;  /* 0x0000005a495a7209 */ /* 0x000fe40007810000 */
[----:B------:R-:W-:Y:S02]  /*19e80*/  ISETP.GT.AND P3, PT, R96, 0x71, PT ;  /* 0x000000716000780c */ /* 0x000fe40003f64270 */
        /* <DEDUP_REMOVED lines=14> */
[----:B------:R-:W2:Y:S01]  /*19f70*/  MUFU.EX2 R115, R115 ;  /* 0x0000007300737308 */ /* 0x000ea20000000800 */
[----:B------:R-:W-:Y:S02]  /*19f80*/  FMNMX.FTZ R90, R121, R90, !PT ;  /* 0x0000005a795a7209 */ /* 0x000fe40007810000 */
[----:B------:R-:W-:Y:S02]  /*19f90*/  ISETP.GT.AND P3, PT, R96, 0x81, PT ;  /* 0x000000816000780c */ /* 0x000fe40003f64270 */
[----:B------:R-:W-:Y:S01]  /*19fa0*/  FSEL R65, R26, -INF , P2 ;  /* 0xff8000001a417808 */ /* 0x000fe20001000000 */
[----:B------:R-:W-:Y:S01]  /*19fb0*/  FFMA.FTZ R26, R2, R68, -R15 ;  /* 0x00000044021a7223 */ /* 0x000fe2000001080f */
        /* <DEDUP_REMOVED lines=18> */
[----:B------:R3:W-:Y:S01]  /*1a0e0*/  MUFU.EX2 R31, R50 ;  /* 0x00000032001f7308 */ /* 0x0007e20000000800 */
[----:B------:R-:W-:-:S02]  /*1a0f0*/  ISETP.GT.AND P2, PT, R96, 0x98, PT ;  /* 0x000000986000780c */ /* 0x000fc40003f44270 */
[----:B------:R-:W-:Y:S01]  /*1a100*/  FSEL R57, R35, -INF , P3 ;  /* 0xff80000023397808 */ /* 0x000fe20001800000 */
[----:B------:R-:W-:-:S01]  /*1a110*/  FFMA.FTZ R35, R2, R41, -R15 ;  /* 0x0000002902237223 */ /* 0x000fc2000001080f */
[----:B------:R-:W-:Y:S02]  /*1a120*/  FMNMX.FTZ R90, R125, R90, !PT ;  /* 0x0000005a7d5a7209 */ /* 0x000fe40007810000 */
[----:B------:R-:W-:Y:S01]  /*1a130*/  ISETP.GT.AND P3, PT, R96, 0x99, PT ;  /* 0x000000996000780c */ /* 0x000fe20003f64270 */
[----:B------:R-:W-:Y:S01]  /*1a140*/  MUFU.EX2 R30, R30 ;  /* 0x0000001e001e7308 */ /* 0x000fe20000000800 */
[----:B------:R-:W-:Y:S01]  /*1a150*/  FSEL R127, R38, -INF , P2 ;  /* 0xff800000267f7808 */ /* 0x000fe20001000000 */
[C-C-:B------:R-:W-:Y:S01]  /*1a160*/  FFMA.FTZ R38, R2.reuse, R44, -R15.reuse ;  /* 0x0000002c02267223 */ /* 0x140fe2000001080f */
[----:B------:R-:W-:Y:S01]  /*1a170*/  FMNMX.FTZ R90, R57, R90, !PT ;  /* 0x0000005a395a7209 */ /* 0x000fe20007810000 */
[C-C-:B------:R-:W-:Y:S01]  /*1a180*/  FFMA.FTZ R44, R2.reuse, R56, -R15.reuse ;  /* 0x00000038022c7223 */ /* 0x140fe2000001080f */
[----:B------:R-:W-:Y:S01]  /*1a190*/  FSEL R41, R39, -INF , P3 ;  /* 0xff80000027297808 */ /* 0x000fe20001800000 */
[----:B------:R-:W-:Y:S01]  /*1a1a0*/  FFMA.FTZ R39, R2, R60, -R15 ;  /* 0x0000003c02277223 */ /* 0x000fe2000001080f */
[----:B------:R-:W-:Y:S01]  /*1a1b0*/  FMNMX.FTZ R90, R127, R90, !PT ;  /* 0x0000005a7f5a7209 */ /* 0x000fe20007810000 */
[----:B------:R-:W-:Y:S01]  /*1a1c0*/  MUFU.EX2 R35, R35 ;  /* 0x0000002300237308 */ /* 0x000fe20000000800 */
[----:B0-----:R-:W-:Y:S01]  /*1a1d0*/  F2FP.SATFINITE.E4M3.F32.PACK_AB_MERGE_C R216, R9, R6, RZ ;  /* 0x0000000609d8723e */ /* 0x001fe200048070ff */
[----:B------:R-:W-:Y:S01]  /*1a1e0*/  IMAD.MOV.U32 R96, RZ, RZ, R119 ;  /* 0x000000ffff607224 */ /* 0x000fe200078e0077 */
[----:B------:R-:W-:-:S02]  /*1a1f0*/  FMNMX.FTZ R90, R41, R90, !PT ;  /* 0x0000005a295a7209 */ /* 0x000fc40007810000 */
[----:B-1----:R-:W-:Y:S02]  /*1a200*/  F2FP.SATFINITE.E4M3.F32.PACK_AB_MERGE_C R218, R13, R10, RZ ;  /* 0x0000000a0dda723e */ /* 0x002fe400048070ff */
[----:B--2---:R-:W-:Y:S01]  /*1a210*/  F2FP.SATFINITE.E4M3.F32.PACK_AB_MERGE_C R208, R115, R42, RZ ;  /* 0x0000002a73d0723e */ /* 0x004fe200048070ff */
[----:B------:R-:W3:Y:S01]  /*1a220*/  SHFL.BFLY PT, R131, R90, 0x2, 0x1f ;  /* 0x0c401f005a837f89 */ /* 0x000ee200000e0000 */
[----:B------:R-:W-:Y:S01]  /*1a230*/  MUFU.EX2 R21, R21 ;  /* 0x0000001500157308 */ /* 0x000fe20000000800 */
[----:B------:R-:W-:Y:S02]  /*1a240*/  F2FP.SATFINITE.E4M3.F32.PACK_AB_MERGE_C R216, R5, R4, R216 ;  /* 0x0000000405d8723e */ /* 0x000fe400048070d8 */
[----:B------:R-:W-:Y:S02]  /*1a250*/  F2FP.SATFINITE.E4M3.F32.PACK_AB_MERGE_C R212, R74, R37, RZ ;  /* 0x000000254ad4723e */ /* 0x000fe400048070ff */
[----:B------:R-:W-:Y:S02]  /*1a260*/  F2FP.SATFINITE.E4M3.F32.PACK_AB_MERGE_C R218, R8, R7, R218 ;  /* 0x0000000708da723e */ /* 0x000fe400048070da */
[----:B------:R-:W-:Y:S01]  /*1a270*/  F2FP.SATFINITE.E4M3.F32.PACK_AB_MERGE_C R212, R25, R14, R212 ;  /* 0x0000000e19d4723e */ /* 0x000fe200048070d4 */
[----:B------:R-:W-:Y:S01]  /*1a280*/  MUFU.EX2 R38, R38 ;  /* 0x0000002600267308 */ /* 0x000fe20000000800 */
[----:B------:R-:W-:-:S02]  /*1a290*/  F2FP.SATFINITE.E4M3.F32.PACK_AB_MERGE_C R214, R63, R58, RZ ;  /* 0x0000003a3fd6723e */ /* 0x000fc400048070ff */
[----:B------:R-:W-:Y:S02]  /*1a2a0*/  F2FP.SATFINITE.E4M3.F32.PACK_AB_MERGE_C R208, R62, R59, R208 ;  /* 0x0000003b3ed0723e */ /* 0x000fe400048070d0 */
[----:B------:R-:W-:-:S03]  /*1a2b0*/  F2FP.SATFINITE.E4M3.F32.PACK_AB_MERGE_C R214, R78, R49, R214 ;  /* 0x000000314ed6723e */ /* 0x000fc600048070d6 */
[----:B------:R-:W-:Y:S01]  /*1a2c0*/  MUFU.EX2 R34, R34 ;  /* 0x0000002200227308 */ /* 0x000fe20000000800 */
[----:B---3--:R-:W-:Y:S01]  /*1a2d0*/  FMNMX.FTZ R50, R90, R131, !PT ;  /* 0x000000835a327209 */ /* 0x008fe20007810000 */
[C-C-:B------:R-:W-:Y:S01]  /*1a2e0*/  FFMA.FTZ R131, R2.reuse, R12, -R15.reuse ;  /* 0x0000000c02837223 */ /* 0x140fe2000001080f */
[----:B------:R-:W-:-:S05]  /*1a2f0*/  FFMA.FTZ R15, R2, R20, -R15 ;  /* 0x00000014020f7223 */ /* 0x000fca000001080f */
[----:B------:R-:W-:Y:S01]  /*1a300*/  MUFU.EX2 R39, R39 ;  /* 0x0000002700277308 */ /* 0x000fe20000000800 */
[----:B------:R-:W-:Y:S01]  /*1a310*/  IMAD.MOV.U32 R90, RZ, RZ, R119 ;  /* 0x000000ffff5a7224 */ /* 0x000fe200078e0077 */
[----:B------:R-:W0:Y:S06]  /*1a320*/  SHFL.BFLY PT, R135, R50, 0x1, 0x1f ;  /* 0x0c201f0032877f89 */ /* 0x000e2c00000e0000 */
[----:B------:R-:W-:Y:S08]  /*1a330*/  MUFU.EX2 R44, R44 ;  /* 0x0000002c002c7308 */ /* 0x000ff00000000800 */
[----:B------:R-:W-:Y:S08]  /*1a340*/  MUFU.EX2 R129, R129 ;  /* 0x0000008100817308 */ /* 0x000ff00000000800 */
[----:B------:R-:W-:Y:S01]  /*1a350*/  MUFU.EX2 R40, R40 ;  /* 0x0000002800287308 */ /* 0x000fe20000000800 */
[----:B0-----:R-:W-:-:S04]  /*1a360*/  FMNMX.FTZ R12, R50, R135, !PT ;  /* 0x00000087320c7209 */ /* 0x001fc80007810000 */
        /* <DEDUP_REMOVED lines=12> */
[----:B------:R0:W-:Y:S01]  /*1a430*/  MUFU.EX2 R66, R20 ;  /* 0x0000001400427308 */ /* 0x0001e20000000800 */
        /* <DEDUP_REMOVED lines=8> */
[----:B0-----:R-:W-:-:S02]  /*1a4c0*/  IMAD.IADD R20, R234, 0x1, -R227 ;  /* 0x00000001ea147824 */ /* 0x001fc400078e0ae3 */
[C-C-:B------:R-:W-:Y:S01]  /*1a4d0*/  FFMA.FTZ R52, R2.reuse, R97, -R64.reuse ;  /* 0x0000006102347223 */ /* 0x140fe20000010840 */
[----:B------:R-:W-:-:S01]  /*1a4e0*/  FFMA.FTZ R101, R2, R101, -R64 ;  /* 0x0000006502657223 */ /* 0x000fc20000010840 */
[C---:B------:R-:W-:Y:S01]  /*1a4f0*/  FFMA.FTZ R87, R2.reuse, R87, -R64 ;  /* 0x0000005702577223 */ /* 0x040fe20000010840 */
[----:B------:R-:W-:Y:S02]  /*1a500*/  IMAD R20, R225, 0x80, R20 ;  /* 0x00000080e1147824 */ /* 0x000fe400078e0214 */
[C-C-:B------:R-:W-:Y:S01]  /*1a510*/  FFMA.FTZ R75, R2.reuse, R107, -R64.reuse ;  /* 0x0000006b024b7223 */ /* 0x140fe20000010840 */
[----:B------:R-:W-:-:S01]  /*1a520*/  FFMA.FTZ R109, R2, R109, -R64 ;  /* 0x0000006d026d7223 */ /* 0x000fc20000010840 */
[----:B------:R-:W0:Y:S01]  /*1a530*/  MUFU.EX2 R32, R91 ;  /* 0x0000005b00207308 */ /* 0x000e220000000800 */
[----:B------:R-:W-:-:S04]  /*1a540*/  IMAD.HI R20, R20, 0x66666667, RZ ;  /* 0x6666666714147827 */ /* 0x000fc800078e02ff */
[C-C-:B------:R-:W-:Y:S01]  /*1a550*/  FFMA.FTZ R85, R2.reuse, R85, -R64.reuse ;  /* 0x0000005502557223 */ /* 0x140fe20000010840 */
[----:B------:R-:W-:-:S01]  /*1a560*/  FFMA.FTZ R56, R2, R111, -R64 ;  /* 0x0000006f02387223 */ /* 0x000fc20000010840 */
[C-C-:B------:R-:W-:Y:S01]  /*1a570*/  FFMA.FTZ R67, R2.reuse, R67, -R64.reuse ;  /* 0x0000004302437223 */ /* 0x140fe20000010840 */
[----:B------:R-:W-:-:S01]  /*1a580*/  FFMA.FTZ R77, R2, R77, -R64 ;  /* 0x0000004d024d7223 */ /* 0x000fc20000010840 */
[----:B------:R-:W-:Y:S01]  /*1a590*/  SHF.R.U32.HI R81, RZ, 0x1f, R20 ;  /* 0x0000001fff517819 */ /* 0x000fe20000011614 */
[----:B------:R-:W-:-:S01]  /*1a5a0*/  FFMA.FTZ R113, R2, R113, -R64 ;  /* 0x0000007102717223 */ /* 0x000fc20000010840 */
[----:B------:R-:W1:Y:S01]  /*1a5b0*/  MUFU.EX2 R95, R95 ;  /* 0x0000005f005f7308 */ /* 0x000e620000000800 */
[----:B------:R-:W-:-:S01]  /*1a5c0*/  FFMA.FTZ R73, R2, R73, -R64 ;  /* 0x0000004902497223 */ /* 0x000fc20000010840 */
[----:B------:R-:W-:Y:S01]  /*1a5d0*/  LEA.HI.SX32 R20, R20, R81, 0x1a ;  /* 0x0000005114147211 */ /* 0x000fe200078fd2ff */
[----:B------:R-:W-:-:S01]  /*1a5e0*/  FFMA.FTZ R47, R2, R47, -R64 ;  /* 0x0000002f022f7223 */ /* 0x000fc20000010840 */
[C-C-:B------:R-:W-:Y:S01]  /*1a5f0*/  FFMA.FTZ R117, R2.reuse, R117, -R64.reuse ;  /* 0x0000007502757223 */ /* 0x140fe20000010840 */
[----:B------:R-:W-:-:S01]  /*1a600*/  FFMA.FTZ R61, R2, R61, -R64 ;  /* 0x0000003d023d7223 */ /* 0x000fc20000010840 */
[C-C-:B------:R-:W-:Y:S01]  /*1a610*/  FFMA.FTZ R121, R2.reuse, R121, -R64.reuse ;  /* 0x0000007902797223 */ /* 0x140fe20000010840 */
[----:B------:R-:W-:-:S01]  /*1a620*/  FFMA.FTZ R55, R2, R55, -R64 ;  /* 0x0000003702377223 */ /* 0x000fc20000010840 */
[----:B------:R-:W-:Y:S01]  /*1a630*/  MUFU.EX2 R33, R33 ;  /* 0x0000002100217308 */ /* 0x000fe20000000800 */
[----:B0-----:R-:W-:-:S01]  /*1a640*/  FADD.FTZ R81, R29, R32 ;  /* 0x000000201d517221 */ /* 0x001fc20000010000 */
[C-C-:B------:R-:W-:Y:S01]  /*1a650*/  FFMA.FTZ R65, R2.reuse, R65, -R64.reuse ;  /* 0x0000004102417223 */ /* 0x140fe20000010840 */
[----:B------:R-:W-:-:S01]  /*1a660*/  FFMA.FTZ R27, R2, R27, -R64 ;  /* 0x0000001b021b7223 */ /* 0x000fc20000010840 */
[----:B------:R-:W-:Y:S01]  /*1a670*/  FFMA.FTZ R123, R2, R123, -R64 ;  /* 0x0000007b027b7223 */ /* 0x000fe20000010840 */
[----:B------:R-:W-:-:S01]  /*1a680*/  FADD.FTZ R82, R66, R81 ;  /* 0x0000005142527221 */ /* 0x000fc20000010000 */
[C-C-:B------:R-:W-:Y:S01]  /*1a690*/  FFMA.FTZ R69, R2.reuse, R69, -R64.reuse ;  /* 0x0000004502457223 */ /* 0x140fe20000010840 */
[----:B------:R-:W-:-:S01]  /*1a6a0*/  FFMA.FTZ R125, R2, R125, -R64 ;  /* 0x0000007d027d7223 */ /* 0x000fc20000010840 */
[----:B------:R0:W-:Y:S01]  /*1a6b0*/  MUFU.EX2 R70, R79 ;  /* 0x0000004f00467308 */ /* 0x0001e20000000800 */
[----:B-1----:R-:W-:-:S01]  /*1a6c0*/  FADD.FTZ R82, R95, R82 ;  /* 0x000000525f527221 */ /* 0x002fc20000010000 */
[C-C-:B------:R-:W-:Y:S01]  /*1a6d0*/  FFMA.FTZ R57, R2.reuse, R57, -R64.reuse ;  /* 0x0000003902397223 */ /* 0x140fe20000010840 */
[----:B------:R-:W-:-:S01]  /*1a6e0*/  FFMA.FTZ R127, R2, R127, -R64 ;  /* 0x0000007f027f7223 */ /* 0x000fc20000010840 */
[----:B------:R-:W-:Y:S01]  /*1a6f0*/  FFMA.FTZ R41, R2, R41, -R64 ;  /* 0x0000002902297223 */ /* 0x000fe20000010840 */
[----:B------:R-:W-:Y:S01]  /*1a700*/  VIMNMX R20, RZ, R20, !PT ;  /* 0x00000014ff147248 */ /* 0x000fe20007fe0100 */
[----:B------:R-:W-:Y:S01]  /*1a710*/  IMAD.MOV.U32 R111, RZ, RZ, R119 ;  /* 0x000000ffff6f7224 */ /* 0x000fe200078e0077 */
[----:B------:R-:W-:Y:S01]  /*1a720*/  F2FP.SATFINITE.E4M3.F32.PACK_AB_MERGE_C R217, R95, R66, RZ ;  /* 0x000000425fd9723e */ /* 0x000fe200048070ff */
[----:B------:R-:W-:Y:S01]  /*1a730*/  MUFU.EX2 R36, R36 ;  /* 0x0000002400247308 */ /* 0x000fe20000000800 */
[----:B0-----:R-:W-:-:S01]  /*1a740*/  FADD.FTZ R79, R4, R5 ;  /* 0x00000005044f7221 */ /* 0x001fc20000010000 */
[----:B------:R-:W-:Y:S01]  /*1a750*/  MOV R107, R119 ;  /* 0x00000077006b7202 */ /* 0x000fe20000000f00 */
[----:B------:R-:W-:Y:S01]  /*1a760*/  IMAD.MOV.U32 R97, RZ, RZ, R119 ;  /* 0x000000ffff617224 */ /* 0x000fe200078e0077 */
[----:B------:R-:W-:Y:S01]  /*1a770*/  F2FP.SATFINITE.E4M3.F32.PACK_AB_MERGE_C R217, R32, R29, R217 ;  /* 0x0000001d20d9723e */ /* 0x000fe200048070d9 */
[----:B------:R-:W-:-:S01]  /*1a780*/  FADD.FTZ R60, R6, R79 ;  /* 0x0000004f063c7221 */ /* 0x000fc20000010000 */
[----:B------:R-:W-:Y:S01]  /*1a790*/  MOV R99, R119 ;  /* 0x0000007700637202 */ /* 0x000fe20000000f00 */
[----:B------:R-:W-:Y:S01]  /*1a7a0*/  IMAD.MOV.U32 R95, RZ, RZ, R119 ;  /* 0x000000ffff5f7224 */ /* 0x000fe200078e0077 */
[----:B------:R0:W-:Y:S01]  /*1a7b0*/  MUFU.EX2 R68, R53 ;  /* 0x0000003500447308 */ /* 0x0001e20000000800 */
[----:B------:R-:W-:-:S01]  /*1a7c0*/  FADD.FTZ R84, R9, R60 ;  /* 0x0000003c09547221 */ /* 0x000fc20000010000 */
[----:B------:R-:W-:Y:S01]  /*1a7d0*/  @!P0 PRMT R60, RZ, 0x654, R3 ;  /* 0x00000654ff3c8816 */ /* 0x000fe20000000003 */
[----:B------:R-:W-:Y:S01]  /*1a7e0*/  IMAD.MOV.U32 R89, RZ, RZ, R119 ;  /* 0x000000ffff597224 */ /* 0x000fe200078e0077 */
[----:B------:R-:W-:Y:S01]  /*1a7f0*/  MOV R91, R119 ;  /* 0x00000077005b7202 */ /* 0x000fe20000000f00 */
[----:B------:R-:W-:-:S01]  /*1a800*/  FADD.FTZ R79, R7, R84 ;  /* 0x00000054074f7221 */ /* 0x000fc20000010000 */
[----:B------:R1:W-:Y:S01]  /*1a810*/  @!P0 SYNCS.ARRIVE.TRANS64.RED.A1T0 RZ, [R60+URZ], RZ ;  /* 0x000000ff3cff89a7 */ /* 0x0003e2000810043f */
[----:B------:R-:W-:Y:S01]  /*1a820*/  IMAD.MOV.U32 R81, RZ, RZ, R119 ;  /* 0x000000ffff517224 */ /* 0x000fe200078e0077 */
[----:B------:R-:W2:Y:S01]  /*1a830*/  MUFU.EX2 R103, R103 ;  /* 0x0000006700677308 */ /* 0x000ea20000000800 */
[----:B------:R-:W-:-:S01]  /*1a840*/  FADD.FTZ R79, R8, R79 ;  /* 0x0000004f084f7221 */ /* 0x000fc20000010000 */
[----:B0-----:R-:W-:Y:S01]  /*1a850*/  FFMA.FTZ R53, R2, R83, -R64 ;  /* 0x0000005302357223 */ /* 0x001fe20000010840 */
[----:B------:R-:W-:Y:S01]  /*1a860*/  MOV R83, R119 ;  /* 0x0000007700537202 */ /* 0x000fe20000000f00 */
[----:B------:R-:W-:-:S02]  /*1a870*/  IMAD.MOV.U32 R66, RZ, RZ, R119 ;  /* 0x000000ffff427224 */ /* 0x000fc400078e0077 */
[----:B-1----:R-:W-:-:S01]  /*1a880*/  FFMA.FTZ R60, R2, R43, -R64 ;  /* 0x0000002b023c7223 */ /* 0x002fc20000010840 */
[--C-:B------:R-:W-:Y:S01]  /*1a890*/  IMAD.MOV.U32 R32, RZ, RZ, R119.reuse ;  /* 0x000000ffff207224 */ /* 0x100fe200078e0077 */
[----:B------:R-:W0:Y:S01]  /*1a8a0*/  MUFU.EX2 R45, R45 ;  /* 0x0000002d002d7308 */ /* 0x000e220000000800 */
[----:B------:R-:W-:-:S07]  /*1a8b0*/  IMAD.MOV.U32 R29, RZ, RZ, R119 ;  /* 0x000000ffff1d7224 */ /* 0x000fce00078e0077 */
[----:B------:R1:W-:Y:S01]  /*1a8c0*/  MUFU.EX2 R80, R71 ;  /* 0x0000004700507308 */ /* 0x0003e20000000800 */
[----:B--2---:R-:W-:-:S04]  /*1a8d0*/  F2FP.SATFINITE.E4M3.F32.PACK_AB_MERGE_C R219, R103, R68, RZ ;  /* 0x0000004467db723e */ /* 0x004fc800048070ff */
[----:B------:R-:W-:-:S03]  /*1a8e0*/  F2FP.SATFINITE.E4M3.F32.PACK_AB_MERGE_C R219, R36, R33, R219 ;  /* 0x0000002124db723e */ /* 0x000fc600048070db */
[----:B------:R-:W2:Y:S01]  /*1a8f0*/  MUFU.EX2 R50, R50 ;  /* 0x0000003200327308 */ /* 0x000ea20000000800 */
[----:B-1----:R-:W-:-:S01]  /*1a900*/  FADD.FTZ R71, R33, R82 ;  /* 0x0000005221477221 */ /* 0x002fc20000010000 */
[----:B------:R-:W-:Y:S01]  /*1a910*/  FADD.FTZ R82, R10, R79 ;  /* 0x0000004f0a527221 */ /* 0x000fe20000010000 */
[----:B------:R-:W-:Y:S02]  /*1a920*/  IMAD.MOV.U32 R79, RZ, RZ, R119 ;  /* 0x000000ffff4f7224 */ /* 0x000fe400078e0077 */
[----:B------:R-:W-:Y:S01]  /*1a930*/  FADD.FTZ R71, R36, R71 ;  /* 0x0000004724477221 */ /* 0x000fe20000010000 */
[----:B------:R-:W-:-:S01]  /*1a940*/  FADD.FTZ R43, R13, R82 ;  /* 0x000000520d2b7221 */ /* 0x000fc20000010000 */
[----:B------:R-:W-:Y:S01]  /*1a950*/  IMAD.MOV.U32 R36, RZ, RZ, R119 ;  /* 0x000000ffff247224 */ /* 0x000fe200078e0077 */
[----:B------:R-:W1:Y:S01]  /*1a960*/  MUFU.EX2 R93, R93 ;  /* 0x0000005d005d7308 */ /* 0x000e620000000800 */
[----:B------:R-:W-:-:S01]  /*1a970*/  FADD.FTZ R84, R68, R71 ;  /* 0x0000004744547221 */ /* 0x000fc20000010000 */
[----:B------:R-:W-:Y:S01]  /*1a980*/  FADD.FTZ R82, R14, R43 ;  /* 0x0000002b0e527221 */ /* 0x000fe20000010000 */
[----:B------:R-:W-:-:S02]  /*1a990*/  IMAD.MOV.U32 R68, RZ, RZ, R119 ;  /* 0x000000ffff447224 */ /* 0x000fc400078e0077 */
[----:B------:R-:W-:Y:S01]  /*1a9a0*/  FADD.FTZ R84, R103, R84 ;  /* 0x0000005467547221 */ /* 0x000fe20000010000 */
[----:B------:R-:W-:Y:S02]  /*1a9b0*/  IMAD.MOV.U32 R103, RZ, RZ, R119 ;  /* 0x000000ffff677224 */ /* 0x000fe400078e0077 */
[----:B------:R-:W3:Y:S01]  /*1a9c0*/  MUFU.EX2 R52, R52 ;  /* 0x0000003400347308 */ /* 0x000ee20000000800 */
[----:B0-----:R-:W-:-:S01]  /*1a9d0*/  FADD.FTZ R43, R45, R84 ;  /* 0x000000542d2b7221 */ /* 0x001fc20000010000 */
[----:B------:R-:W-:Y:S01]  /*1a9e0*/  FADD.FTZ R84, R25, R82 ;  /* 0x0000005219547221 */ /* 0x000fe20000010000 */
[----:B------:R-:W-:Y:S02]  /*1a9f0*/  IMAD.MOV.U32 R33, RZ, RZ, R119 ;  /* 0x000000ffff217224 */ /* 0x000fe400078e0077 */
[----:B--2---:R-:W-:Y:S01]  /*1aa00*/  FADD.FTZ R86, R50, R43 ;  /* 0x0000002b32567221 */ /* 0x004fe20000010000 */
[----:B------:R-:W-:-:S01]  /*1aa10*/  FADD.FTZ R43, R37, R84 ;  /* 0x00000054252b7221 */ /* 0x000fc20000010000 */
[----:B------:R-:W-:Y:S01]  /*1aa20*/  IMAD.MOV.U32 R37, RZ, RZ, R119 ;  /* 0x000000ffff257224 */ /* 0x000fe200078e0077 */
[----:B------:R-:W0:Y:S01]  /*1aa30*/  MUFU.EX2 R53, R53 ;  /* 0x0000003500357308 */ /* 0x000e220000000800 */
[----:B-1----:R-:W-:-:S01]  /*1aa40*/  FADD.FTZ R71, R93, R86 ;  /* 0x000000565d477221 */ /* 0x002fc20000010000 */
[----:B------:R-:W-:Y:S01]  /*1aa50*/  FADD.FTZ R84, R74, R43 ;  /* 0x0000002b4a547221 */ /* 0x000fe20000010000 */
[----:B------:R-:W-:Y:S01]  /*1aa60*/  F2FP.SATFINITE.E4M3.F32.PACK_AB_MERGE_C R213, R70, R93, RZ ;  /* 0x0000005d46d5723e */ /* 0x000fe200048070ff */
[----:B------:R-:W-:-:S02]  /*1aa70*/  IMAD.MOV.U32 R93, RZ, RZ, R119 ;  /* 0x000000ffff5d7224 */ /* 0x000fc400078e0077 */
[----:B------:R-:W-:-:S01]  /*1aa80*/  FADD.FTZ R71, R70, R71 ;  /* 0x0000004746477221 */ /* 0x000fc20000010000 */
        /* <DEDUP_REMOVED lines=9> */
[----:B------:R2:W3:Y:S01]  /*1ab20*/  MUFU.EX2 R72, R87 ;  /* 0x0000005700487308 */ /* 0x0004e20000000800 */
[----:B0-----:R-:W-:-:S01]  /*1ab30*/  FADD.FTZ R86, R53, R84 ;  /* 0x0000005435567221 */ /* 0x001fc20000010000 */
[----:B------:R-:W-:Y:S01]  /*1ab40*/  FADD.FTZ R88, R63, R88 ;  /* 0x000000583f587221 */ /* 0x000fe20000010000 */
[----:B------:R-:W-:-:S02]  /*1ab50*/  IMAD.MOV.U32 R70, RZ, RZ, R119 ;  /* 0x000000ffff467224 */ /* 0x000fc400078e0077 */
[----:B------:R-:W-:Y:S02]  /*1ab60*/  IMAD.MOV.U32 R63, RZ, RZ, R119 ;  /* 0x000000ffff3f7224 */ /* 0x000fe400078e0077 */
[----:B------:R-:W-:-:S01]  /*1ab70*/  FADD.FTZ R9, R59, R88 ;  /* 0x000000583b097221 */ /* 0x000fc20000010000 */
[----:B------:R-:W-:Y:S01]  /*1ab80*/  IMAD.MOV.U32 R88, RZ, RZ, R119 ;  /* 0x000000ffff587224 */ /* 0x000fe200078e0077 */
[----:B------:R-:W0:Y:S01]  /*1ab90*/  MUFU.EX2 R54, R54 ;  /* 0x0000003600367308 */ /* 0x000e220000000800 */
[----:B-1----:R-:W-:-:S01]  /*1aba0*/  FADD.FTZ R43, R101, R86 ;  /* 0x00000056652b7221 */ /* 0x002fc20000010000 */
[----:B------:R-:W-:Y:S01]  /*1abb0*/  FADD.FTZ R9, R62, R9 ;  /* 0x000000093e097221 */ /* 0x000fe20000010000 */
[--C-:B--2---:R-:W-:Y:S01]  /*1abc0*/  IMAD.MOV.U32 R87, RZ, RZ, R119.reuse ;  /* 0x000000ffff577224 */ /* 0x104fe200078e0077 */
[----:B------:R-:W-:Y:S01]  /*1abd0*/  MOV R59, R119 ;  /* 0x00000077003b7202 */ /* 0x000fe20000000f00 */
[----:B------:R-:W-:Y:S02]  /*1abe0*/  IMAD.MOV.U32 R86, RZ, RZ, R119 ;  /* 0x000000ffff567224 */ /* 0x000fe400078e0077 */
[----:B------:R-:W-:Y:S01]  /*1abf0*/  FADD.FTZ R64, R42, R9 ;  /* 0x000000092a407221 */ /* 0x000fe20000010000 */
[----:B------:R-:W-:Y:S01]  /*1ac00*/  IMAD.MOV.U32 R62, RZ, RZ, R119 ;  /* 0x000000ffff3e7224 */ /* 0x000fe200078e0077 */
[----:B------:R-:W1:Y:S01]  /*1ac10*/  MUFU.EX2 R75, R75 ;  /* 0x0000004b004b7308 */ /* 0x000e620000000800 */
[----:B---3--:R-:W-:-:S01]  /*1ac20*/  FADD.FTZ R43, R72, R43 ;  /* 0x0000002b482b7221 */ /* 0x008fc20000010000 */
[----:B------:R-:W-:Y:S01]  /*1ac30*/  FADD.FTZ R13, R115, R64 ;  /* 0x00000040730d7221 */ /* 0x000fe20000010000 */
[----:B------:R-:W-:Y:S01]  /*1ac40*/  F2FP.SATFINITE.E4M3.F32.PACK_AB_MERGE_C R215, R72, R101, RZ ;  /* 0x0000006548d7723e */ /* 0x000fe200048070ff */
[--C-:B------:R-:W-:Y:S01]  /*1ac50*/  IMAD.MOV.U32 R101, RZ, RZ, R119.reuse ;  /* 0x000000ffff657224 */ /* 0x100fe200078e0077 */
[----:B------:R-:W-:Y:S01]  /*1ac60*/  MOV R115, R119 ;  /* 0x0000007700737202 */ /* 0x000fe20000000f00 */
[----:B------:R-:W-:Y:S01]  /*1ac70*/  IMAD.MOV.U32 R72, RZ, RZ, R119 ;  /* 0x000000ffff487224 */ /* 0x000fe200078e0077 */
[----:B------:R-:W-:Y:S01]  /*1ac80*/  F2FP.SATFINITE.E4M3.F32.PACK_AB_MERGE_C R215, R53, R52, R215 ;  /* 0x0000003435d7723e */ /* 0x000fe200048070d7 */
[----:B------:R-:W2:Y:S01]  /*1ac90*/  MUFU.EX2 R109, R109 ;  /* 0x0000006d006d7308 */ /* 0x000ea20000000800 */
[----:B0-----:R-:W-:-:S01]  /*1aca0*/  FADD.FTZ R6, R54, R43 ;  /* 0x0000002b36067221 */ /* 0x001fc20000010000 */
[--C-:B------:R-:W-:Y:S01]  /*1acb0*/  IMAD.MOV.U32 R64, RZ, RZ, R119.reuse ;  /* 0x000000ffff407224 */ /* 0x100fe200078e0077 */
[----:B------:R-:W-:Y:S01]  /*1acc0*/  MOV R43, R119 ;  /* 0x00000077002b7202 */ /* 0x000fe20000000f00 */
[----:B------:R-:W-:-:S02]  /*1acd0*/  IMAD.MOV.U32 R58, RZ, RZ, R119 ;  /* 0x000000ffff3a7224 */ /* 0x000fc400078e0077 */
[----:B------:R-:W-:Y:S02]  /*1ace0*/  IMAD.MOV.U32 R53, RZ, RZ, R119 ;  /* 0x000000ffff357224 */ /* 0x000fe400078e0077 */
[----:B------:R0:W3:Y:S01]  /*1acf0*/  MUFU.EX2 R76, R85 ;  /* 0x00000055004c7308 */ /* 0x0000e20000000800 */
[----:B-1----:R-:W-:-:S01]  /*1ad00*/  FADD.FTZ R10, R75, R6 ;  /* 0x000000064b0a7221 */ /* 0x002fc20000010000 */
[--C-:B------:R-:W-:Y:S02]  /*1ad10*/  IMAD.MOV.U32 R52, RZ, RZ, R119.reuse ;  /* 0x000000ffff347224 */ /* 0x100fe400078e0077 */
[--C-:B------:R-:W-:Y:S02]  /*1ad20*/  IMAD.MOV.U32 R50, RZ, RZ, R119.reuse ;  /* 0x000000ffff327224 */ /* 0x100fe400078e0077 */
[----:B------:R-:W-:Y:S02]  /*1ad30*/  IMAD.MOV.U32 R49, RZ, RZ, R119 ;  /* 0x000000ffff317224 */ /* 0x000fe400078e0077 */
[----:B------:R-:W1:Y:S01]  /*1ad40*/  MUFU.EX2 R56, R56 ;  /* 0x0000003800387308 */ /* 0x000e620000000800 */
[----:B--2---:R-:W-:-:S01]  /*1ad50*/  FADD.FTZ R9, R109, R10 ;  /* 0x0000000a6d097221 */ /* 0x004fc20000010000 */
[----:B------:R-:W-:Y:S01]  /*1ad60*/  FADD.FTZ R10, R46, R13 ;  /* 0x0000000d2e0a7221 */ /* 0x000fe20000010000 */
[----:B0-----:R-:W-:-:S02]  /*1ad70*/  IMAD.MOV.U32 R85, RZ, RZ, R119 ;  /* 0x000000ffff557224 */ /* 0x001fc400078e0077 */
[--C-:B------:R-:W-:Y:S02]  /*1ad80*/  IMAD.MOV.U32 R45, RZ, RZ, R119.reuse ;  /* 0x000000ffff2d7224 */ /* 0x100fe400078e0077 */
[----:B------:R-:W-:Y:S01]  /*1ad90*/  IMAD.MOV.U32 R25, RZ, RZ, R119 ;  /* 0x000000ffff197224 */ /* 0x000fe200078e0077 */
[----:B------:R-:W0:Y:S01]  /*1ada0*/  MUFU.EX2 R67, R67 ;  /* 0x0000004300437308 */ /* 0x000e220000000800 */
[----:B---3--:R-:W-:-:S01]  /*1adb0*/  FADD.FTZ R9, R76, R9 ;  /* 0x000000094c097221 */ /* 0x008fc20000010000 */
[----:B------:R-:W-:Y:S01]  /*1adc0*/  F2FP.SATFINITE.E4M3.F32.PACK_AB_MERGE_C R209, R76, R109, RZ ;  /* 0x0000006d4cd1723e */ /* 0x000fe200048070ff */
[--C-:B------:R-:W-:Y:S02]  /*1add0*/  IMAD.MOV.U32 R109, RZ, RZ, R119.reuse ;  /* 0x000000ffff6d7224 */ /* 0x100fe400078e0077 */
[----:B------:R-:W-:Y:S01]  /*1ade0*/  IMAD.MOV.U32 R76, RZ, RZ, R119 ;  /* 0x000000ffff4c7224 */ /* 0x000fe200078e0077 */
[----:B------:R-:W-:Y:S01]  /*1adf0*/  F2FP.SATFINITE.E4M3.F32.PACK_AB_MERGE_C R209, R75, R54, R209 ;  /* 0x000000364bd1723e */ /* 0x000fe200048070d1 */
[----:B------:R-:W-:Y:S01]  /*1ae00*/  IMAD.MOV.U32 R54, RZ, RZ, R119 ;  /* 0x000000ffff367224 */ /* 0x000fe200078e0077 */
[----:B------:R-:W2:Y:S01]  /*1ae10*/  MUFU.EX2 R77, R77 ;  /* 0x0000004d004d7308 */ /* 0x000ea20000000800 */
[----:B-1----:R-:W-:-:S01]  /*1ae20*/  FADD.FTZ R42, R56, R9 ;  /* 0x00000009382a7221 */ /* 0x002fc20000010000 */
[----:B------:R-:W-:Y:S01]  /*1ae30*/  FADD.FTZ R9, R51, R10 ;  /* 0x0000000a33097221 */ /* 0x000fe20000010000 */
[----:B------:R-:W-:-:S03]  /*1ae40*/  MOV R75, R119 ;  /* 0x00000077004b7202 */ /* 0x000fc60000000f00 */
[----:B------:R-:W-:Y:S01]  /*1ae50*/  FADD.FTZ R10, R26, R9 ;  /* 0x000000091a0a7221 */ /* 0x000fe20000010000 */
[----:B------:R-:W-:Y:S01]  /*1ae60*/  F2FP.SATFINITE.E4M3.F32.PACK_AB_MERGE_C R9, R31, R26, RZ ;  /* 0x0000001a1f09723e */ /* 0x000fe200048070ff */
[----:B------:R1:W3:Y:S01]  /*1ae70*/  MUFU.EX2 R3, R113 ;  /* 0x0000007100037308 */ /* 0x0002e20000000800 */
[----:B0-----:R-:W-:-:S01]  /*1ae80*/  FADD.FTZ R42, R67, R42 ;  /* 0x0000002a432a7221 */ /* 0x001fc20000010000 */
[----:B------:R-:W-:Y:S01]  /*1ae90*/  FADD.FTZ R31, R31, R10 ;  /* 0x0000000a1f1f7221 */ /* 0x000fe20000010000 */
[----:B------:R-:W-:Y:S01]  /*1aea0*/  F2FP.SATFINITE.E4M3.F32.PACK_AB_MERGE_C R210, R51, R46, R9 ;  /* 0x0000002e33d2723e */ /* 0x000fe20004807009 */
[----:B------:R-:W-:Y:S01]  /*1aeb0*/  IMAD.MOV.U32 R46, RZ, RZ, R119 ;  /* 0x000000ffff2e7224 */ /* 0x000fe200078e0077 */
[----:B------:R-:W-:Y:S01]  /*1aec0*/  MOV R51, R119 ;  /* 0x0000007700337202 */ /* 0x000fe20000000f00 */
[----:B------:R-:W-:Y:S01]  /*1aed0*/  FADD.FTZ R10, R30, R31 ;  /* 0x0000001f1e0a7221 */ /* 0x000fe20000010000 */
[----:B------:R-:W-:Y:S01]  /*1aee0*/  IMAD.MOV.U32 R31, RZ, RZ, R119 ;  /* 0x000000ffff1f7224 */ /* 0x000fe200078e0077 */
[----:B------:R-:W0:Y:S01]  /*1aef0*/  MUFU.EX2 R60, R60 ;  /* 0x0000003c003c7308 */ /* 0x000e220000000800 */
[----:B--2---:R-:W-:-:S01]  /*1af00*/  FADD.FTZ R5, R77, R42 ;  /* 0x0000002a4d057221 */ /* 0x004fc20000010000 */
[----:B------:R-:W-:Y:S01]  /*1af10*/  F2FP.SATFINITE.E4M3.F32.PACK_AB_MERGE_C R77, R80, R77, RZ ;  /* 0x0000004d504d723e */ /* 0x000fe200048070ff */
[----:B------:R-:W-:-:S01]  /*1af20*/  FADD.FTZ R10, R35, R10 ;  /* 0x0000000a230a7221 */ /* 0x000fc20000010000 */
[----:B-1----:R-:W-:-:S02]  /*1af30*/  IMAD.MOV.U32 R113, RZ, RZ, R119 ;  /* 0x000000ffff717224 */ /* 0x002fc400078e0077 */
[----:B------:R-:W-:-:S01]  /*1af40*/  FADD.FTZ R80, R80, R5 ;  /* 0x0000000550507221 */ /* 0x000fc20000010000 */
[----:B------:R-:W-:Y:S01]  /*1af50*/  F2FP.SATFINITE.E4M3.F32.PACK_AB_MERGE_C R211, R67, R56, R77 ;  /* 0x0000003843d3723e */ /* 0x000fe2000480704d */
[----:B------:R-:W-:Y:S01]  /*1af60*/  IMAD.MOV.U32 R77, RZ, RZ, R119 ;  /* 0x000000ffff4d7224 */ /* 0x000fe200078e0077 */
[----:B------:R-:W1:Y:S01]  /*1af70*/  MUFU.EX2 R73, R73 ;  /* 0x0000004900497308 */ /* 0x000e620000000800 */
[----:B---3--:R-:W-:-:S01]  /*1af80*/  FADD.FTZ R5, R3, R80 ;  /* 0x0000005003057221 */ /* 0x008fc20000010000 */
[--C-:B------:R-:W-:Y:S01]  /*1af90*/  IMAD.MOV.U32 R80, RZ, RZ, R119.reuse ;  /* 0x000000ffff507224 */ /* 0x100fe200078e0077 */
[----:B------:R-:W-:Y:S01]  /*1afa0*/  MOV R67, R119 ;  /* 0x0000007700437202 */ /* 0x000fe20000000f00 */
[--C-:B------:R-:W-:Y:S02]  /*1afb0*/  IMAD.MOV.U32 R56, RZ, RZ, R119.reuse ;  /* 0x000000ffff387224 */ /* 0x100fe400078e0077 */
[----:B------:R-:W-:Y:S02]  /*1afc0*/  IMAD.MOV.U32 R42, RZ, RZ, R119 ;  /* 0x000000ffff2a7224 */ /* 0x000fe400078e0077 */
[----:B------:R2:W3:Y:S01]  /*1afd0*/  MUFU.EX2 R82, R47 ;  /* 0x0000002f00527308 */ /* 0x0004e20000000800 */
[----:B0-----:R-:W-:-:S01]  /*1afe0*/  FADD.FTZ R14, R60, R5 ;  /* 0x000000053c0e7221 */ /* 0x001fc20000010000 */
[----:B------:R-:W-:Y:S01]  /*1aff0*/  FADD.FTZ R5, R21, R10 ;  /* 0x0000000a15057221 */ /* 0x000fe20000010000 */
[----:B------:R-:W-:-:S03]  /*1b000*/  F2FP.SATFINITE.E4M3.F32.PACK_AB_MERGE_C R21, R38, R21, RZ ;  /* 0x000000152615723e */ /* 0x000fc600048070ff */
[----:B------:R-:W-:Y:S01]  /*1b010*/  FADD.FTZ R5, R38, R5 ;  /* 0x0000000526057221 */ /* 0x000fe20000010000 */
[----:B------:R-:W-:Y:S01]  /*1b020*/  F2FP.SATFINITE.E4M3.F32.PACK_AB_MERGE_C R204, R35, R30, R21 ;  /* 0x0000001e23cc723e */ /* 0x000fe20004807015 */
[----:B------:R-:W0:Y:S01]  /*1b030*/  MUFU.EX2 R117, R117 ;  /* 0x0000007500757308 */ /* 0x000e220000000800 */
[----:B-1----:R-:W-:-:S01]  /*1b040*/  FADD.FTZ R7, R73, R14 ;  /* 0x0000000e49077221 */ /* 0x002fc20000010000 */
[----:B------:R-:W-:Y:S01]  /*1b050*/  FADD.FTZ R10, R34, R5 ;  /* 0x00000005220a7221 */ /* 0x000fe20000010000 */
[--C-:B--2---:R-:W-:Y:S01]  /*1b060*/  IMAD.MOV.U32 R47, RZ, RZ, R119.reuse ;  /* 0x000000ffff2f7224 */ /* 0x104fe200078e0077 */
[----:B------:R-:W-:Y:S01]  /*1b070*/  MOV R35, R119 ;  /* 0x0000007700237202 */ /* 0x000fe20000000f00 */
[--C-:B------:R-:W-:Y:S02]  /*1b080*/  IMAD.MOV.U32 R38, RZ, RZ, R119.reuse ;  /* 0x000000ffff267224 */ /* 0x100fe400078e0077 */
[----:B------:R-:W-:Y:S01]  /*1b090*/  IMAD.MOV.U32 R30, RZ, RZ, R119 ;  /* 0x000000ffff1e7224 */ /* 0x000fe200078e0077 */
[----:B------:R1:W2:Y:S01]  /*1b0a0*/  MUFU.EX2 R84, R61 ;  /* 0x0000003d00547308 */ /* 0x0002a20000000800 */
[C---:B---3--:R-:W-:Y:S01]  /*1b0b0*/  F2FP.SATFINITE.E4M3.F32.PACK_AB_MERGE_C R73, R82.reuse, R73, RZ ;  /* 0x000000495249723e */ /* 0x048fe200048070ff */
[----:B------:R-:W-:Y:S01]  /*1b0c0*/  FADD.FTZ R82, R82, R7 ;  /* 0x0000000752527221 */ /* 0x000fe20000010000 */
[----:B------:R-:W-:-:S02]  /*1b0d0*/  FADD.FTZ R7, R39, R10 ;  /* 0x0000000a27077221 */ /* 0x000fc40000010000 */
[----:B------:R-:W-:Y:S01]  /*1b0e0*/  F2FP.SATFINITE.E4M3.F32.PACK_AB_MERGE_C R205, R60, R3, R73 ;  /* 0x000000033ccd723e */ /* 0x000fe20004807049 */
[----:B------:R-:W-:Y:S02]  /*1b0f0*/  IMAD.MOV.U32 R73, RZ, RZ, R119 ;  /* 0x000000ffff497224 */ /* 0x000fe400078e0077 */
[----:B------:R-:W-:Y:S01]  /*1b100*/  FADD.FTZ R26, R44, R7 ;  /* 0x000000072c1a7221 */ /* 0x000fe20000010000 */
[----:B------:R-:W3:Y:S01]  /*1b110*/  MUFU.EX2 R121, R121 ;  /* 0x0000007900797308 */ /* 0x000ee20000000800 */
[----:B0-----:R-:W-:-:S01]  /*1b120*/  FADD.FTZ R5, R117, R82 ;  /* 0x0000005275057221 */ /* 0x001fc20000010000 */
[C---:B------:R-:W-:Y:S01]  /*1b130*/  F2FP.SATFINITE.E4M3.F32.PACK_AB_MERGE_C R44, R129.reuse, R44, RZ ;  /* 0x0000002c812c723e */ /* 0x040fe200048070ff */
[----:B------:R-:W-:-:S01]  /*1b140*/  FADD.FTZ R129, R129, R26 ;  /* 0x0000001a81817221 */ /* 0x000fc20000010000 */
[--C-:B------:R-:W-:Y:S02]  /*1b150*/  IMAD.MOV.U32 R82, RZ, RZ, R119.reuse ;  /* 0x000000ffff527224 */ /* 0x100fe400078e0077 */
[----:B------:R-:W-:Y:S01]  /*1b160*/  F2FP.SATFINITE.E4M3.F32.PACK_AB_MERGE_C R206, R39, R34, R44 ;  /* 0x0000002227ce723e */ /* 0x000fe2000480702c */
[----:B-1----:R-:W-:Y:S01]  /*1b170*/  IMAD.MOV.U32 R61, RZ, RZ, R119 ;  /* 0x000000ffff3d7224 */ /* 0x002fe200078e0077 */
[----:B------:R0:W1:Y:S01]  /*1b180*/  MUFU.EX2 R6, R55 ;  /* 0x0000003700067308 */ /* 0x0000620000000800 */
[----:B--2---:R-:W-:-:S01]  /*1b190*/  FADD.FTZ R14, R84, R5 ;  /* 0x00000005540e7221 */ /* 0x004fc20000010000 */
[----:B------:R-:W-:-:S02]  /*1b1a0*/  IMAD.MOV.U32 R60, RZ, RZ, R119 ;  /* 0x000000ffff3c7224 */ /* 0x000fc400078e0077 */
[--C-:B------:R-:W-:Y:S02]  /*1b1b0*/  IMAD.MOV.U32 R44, RZ, RZ, R119.reuse ;  /* 0x000000ffff2c7224 */ /* 0x100fe400078e0077 */
[----:B------:R-:W-:Y:S02]  /*1b1c0*/  IMAD.MOV.U32 R39, RZ, RZ, R119 ;  /* 0x000000ffff277224 */ /* 0x000fe400078e0077 */
[----:B------:R-:W2:Y:S01]  /*1b1d0*/  MUFU.EX2 R65, R65 ;  /* 0x0000004100417308 */ /* 0x000ea20000000800 */
[----:B---3--:R-:W-:-:S01]  /*1b1e0*/  FADD.FTZ R5, R121, R14 ;  /* 0x0000000e79057221 */ /* 0x008fc20000010000 */
[----:B------:R-:W-:Y:S01]  /*1b1f0*/  FADD.FTZ R14, R40, R129 ;  /* 0x00000081280e7221 */ /* 0x000fe20000010000 */
[--C-:B0-----:R-:W-:Y:S02]  /*1b200*/  IMAD.MOV.U32 R55, RZ, RZ, R119.reuse ;  /* 0x000000ffff377224 */ /* 0x101fe400078e0077 */
[----:B------:R-:W-:Y:S02]  /*1b210*/  IMAD.MOV.U32 R34, RZ, RZ, R119 ;  /* 0x000000ffff227224 */ /* 0x000fe400078e0077 */
[----:B------:R-:W-:-:S01]  /*1b220*/  FADD.FTZ R7, R131, R14 ;  /* 0x0000000e83077221 */ /* 0x000fc20000010000 */
[----:B------:R-:W0:Y:S01]  /*1b230*/  MUFU.EX2 R48, R48 ;  /* 0x0000003000307308 */ /* 0x000e220000000800 */
[C---:B-1----:R-:W-:Y:S01]  /*1b240*/  F2FP.SATFINITE.E4M3.F32.PACK_AB_MERGE_C R121, R6.reuse, R121, RZ ;  /* 0x000000790679723e */ /* 0x042fe200048070ff */
[----:B------:R-:W-:-:S03]  /*1b250*/  FADD.FTZ R6, R6, R5 ;  /* 0x0000000506067221 */ /* 0x000fc60000010000 */
[----:B------:R-:W-:Y:S01]  /*1b260*/  F2FP.SATFINITE.E4M3.F32.PACK_AB_MERGE_C R207, R84, R117, R121 ;  /* 0x0000007554cf723e */ /* 0x000fe20004807079 */
[----:B------:R-:W-:Y:S02]  /*1b270*/  IMAD.MOV.U32 R117, RZ, RZ, R119 ;  /* 0x000000ffff757224 */ /* 0x000fe400078e0077 */
[----:B------:R-:W-:Y:S01]  /*1b280*/  MUFU.EX2 R28, R28 ;  /* 0x0000001c001c7308 */ /* 0x000fe20000000800 */
[----:B--2---:R-:W-:-:S01]  /*1b290*/  FADD.FTZ R5, R65, R6 ;  /* 0x0000000641057221 */ /* 0x004fc20000010000 */
[----:B------:R-:W-:-:S06]  /*1b2a0*/  IMAD.MOV.U32 R84, RZ, RZ, R119 ;  /* 0x000000ffff547224 */ /* 0x000fcc00078e0077 */
[----:B------:R-:W1:Y:S01]  /*1b2b0*/  MUFU.EX2 R15, R15 ;  /* 0x0000000f000f7308 */ /* 0x000e620000000800 */
[----:B0-----:R-:W-:-:S07]  /*1b2c0*/  FADD.FTZ R26, R48, R7 ;  /* 0x00000007301a7221 */ /* 0x001fce0000010000 */
[----:B------:R0:W2:Y:S08]  /*1b2d0*/  MUFU.EX2 R4, R27 ;  /* 0x0000001b00047308 */ /* 0x0000b00000000800 */
[----:B------:R-:W3:Y:S01]  /*1b2e0*/  MUFU.EX2 R24, R24 ;  /* 0x0000001800187308 */ /* 0x000ee20000000800 */
[----:B-1----:R-:W-:Y:S02]  /*1b2f0*/  F2FP.SATFINITE.E4M3.F32.PACK_AB_MERGE_C R7, R15, R28, RZ ;  /* 0x0000001c0f07723e */ /* 0x002fe400048070ff */
[----:B0-----:R-:W-:-:S05]  /*1b300*/  MOV R27, R119 ;  /* 0x00000077001b7202 */ /* 0x001fca0000000f00 */
[----:B------:R-:W0:Y:S01]  /*1b310*/  MUFU.EX2 R123, R123 ;  /* 0x0000007b007b7308 */ /* 0x000e220000000800 */
[----:B--2---:R-:W-:-:S07]  /*1b320*/  FADD.FTZ R14, R4, R5 ;  /* 0x00000005040e7221 */ /* 0x004fce0000010000 */
[----:B------:R-:W1:Y:S01]  /*1b330*/  MUFU.EX2 R133, R133 ;  /* 0x0000008500857308 */ /* 0x000e620000000800 */
[----:B---3--:R-:W-:Y:S01]  /*1b340*/  F2FP.SATFINITE.E4M3.F32.PACK_AB_MERGE_C R202, R135, R24, R7 ;  /* 0x0000001887ca723e */ /* 0x008fe20004807007 */
[----:B------:R-:W-:Y:S02]  /*1b350*/  VIADD R7, R105, 0xfffffffe ;  /* 0xfffffffe69077836 */ /* 0x000fe40000000000 */
[----:B------:R-:W-:-:S03]  /*1b360*/  IMAD.MOV.U32 R105, RZ, RZ, R119 ;  /* 0x000000ffff697224 */ /* 0x000fc600078e0077 */
[----:B------:R-:W-:Y:S01]  /*1b370*/  ISETP.GE.AND P0, PT, R7, R20, PT ;  /* 0x000000140700720c */ /* 0x000fe20003f06270 */
[----:B------:R2:W3:Y:S01]  /*1b380*/  MUFU.EX2 R8, R69 ;  /* 0x0000004500087308 */ /* 0x0004e20000000800 */
[----:B0-----:R-:W-:-:S07]  /*1b390*/  FADD.FTZ R3, R123, R14 ;  /* 0x0000000e7b037221 */ /* 0x001fce0000010000 */
[----:B------:R-:W0:Y:S01]  /*1b3a0*/  MUFU.EX2 R125, R125 ;  /* 0x0000007d007d7308 */ /* 0x000e220000000800 */
[C---:B-1----:R-:W-:Y:S01]  /*1b3b0*/  F2FP.SATFINITE.E4M3.F32.PACK_AB_MERGE_C R48, R133.reuse, R48, RZ ;  /* 0x000000308530723e */ /* 0x042fe200048070ff */
[----:B------:R-:W-:Y:S01]  /*1b3c0*/  FADD.FTZ R133, R133, R26 ;  /* 0x0000001a85857221 */ /* 0x000fe20000010000 */
[----:B--2---:R-:W-:Y:S02]  /*1b3d0*/  IMAD.MOV.U32 R69, RZ, RZ, R119 ;  /* 0x000000ffff457224 */ /* 0x004fe400078e0077 */
[----:B------:R-:W-:Y:S01]  /*1b3e0*/  F2FP.SATFINITE.E4M3.F32.PACK_AB_MERGE_C R200, R131, R40, R48 ;  /* 0x0000002883c8723e */ /* 0x000fe20004807030 */
[----:B------:R-:W-:-:S01]  /*1b3f0*/  FADD.FTZ R14, R24, R133 ;  /* 0x00000085180e7221 */ /* 0x000fc20000010000 */
[----:B------:R-:W-:Y:S01]  /*1b400*/  IMAD.MOV.U32 R48, RZ, RZ, R119 ;  /* 0x000000ffff307224 */ /* 0x000fe200078e0077 */
[----:B------:R1:W2:Y:S01]  /*1b410*/  MUFU.EX2 R10, R57 ;  /* 0x00000039000a7308 */ /* 0x0002a20000000800 */
[C---:B---3--:R-:W-:Y:S01]  /*1b420*/  F2FP.SATFINITE.E4M3.F32.PACK_AB_MERGE_C R123, R8.reuse, R123, RZ ;  /* 0x0000007b087b723e */ /* 0x048fe200048070ff */
[----:B------:R-:W-:Y:S01]  /*1b430*/  FADD.FTZ R8, R8, R3 ;  /* 0x0000000308087221 */ /* 0x000fe20000010000 */
[----:B------:R-:W-:-:S01]  /*1b440*/  FADD.FTZ R5, R135, R14 ;  /* 0x0000000e87057221 */ /* 0x000fc20000010000 */
[----:B------:R-:W-:Y:S01]  /*1b450*/  IMAD.MOV.U32 R40, RZ, RZ, R119 ;  /* 0x000000ffff287224 */ /* 0x000fe200078e0077 */
[----:B------:R-:W-:Y:S01]  /*1b460*/  F2FP.SATFINITE.E4M3.F32.PACK_AB_MERGE_C R201, R4, R65, R123 ;  /* 0x0000004104c9723e */ /* 0x000fe2000480707b */
[----:B------:R-:W-:-:S02]  /*1b470*/  IMAD.MOV.U32 R65, RZ, RZ, R119 ;  /* 0x000000ffff417224 */ /* 0x000fc400078e0077 */
[----:B------:R-:W-:-:S01]  /*1b480*/  FADD.FTZ R28, R28, R5 ;  /* 0x000000051c1c7221 */ /* 0x000fc20000010000 */
[----:B------:R-:W3:Y:S01]  /*1b490*/  MUFU.EX2 R127, R127 ;  /* 0x0000007f007f7308 */ /* 0x000ee20000000800 */
[----:B0-----:R-:W-:-:S01]  /*1b4a0*/  FADD.FTZ R3, R125, R8 ;  /* 0x000000087d037221 */ /* 0x001fc20000010000 */
[--C-:B-1----:R-:W-:Y:S02]  /*1b4b0*/  IMAD.MOV.U32 R57, RZ, RZ, R119.reuse ;  /* 0x000000ffff397224 */ /* 0x102fe400078e0077 */
[--C-:B------:R-:W-:Y:S02]  /*1b4c0*/  IMAD.MOV.U32 R26, RZ, RZ, R119.reuse ;  /* 0x000000ffff1a7224 */ /* 0x100fe400078e0077 */
[----:B------:R-:W-:Y:S02]  /*1b4d0*/  IMAD.MOV.U32 R24, RZ, RZ, R119 ;  /* 0x000000ffff187224 */ /* 0x000fe400078e0077 */
[----:B------:R0:W1:Y:S01]  /*1b4e0*/  MUFU.EX2 R6, R41 ;  /* 0x0000002900067308 */ /* 0x0000620000000800 */
[----:B--2---:R-:W-:-:S04]  /*1b4f0*/  FADD.FTZ R4, R10, R3 ;  /* 0x000000030a047221 */ /* 0x004fc80000010000 */
[----:B---3--:R-:W-:Y:S01]  /*1b500*/  FADD.FTZ R3, R127, R4 ;  /* 0x000000047f037221 */ /* 0x008fe20000010000 */
[----:B------:R-:W-:-:S01]  /*1b510*/  FADD.FTZ R4, R15, R28 ;  /* 0x0000001c0f047221 */ /* 0x000fc20000010000 */
[--C-:B0-----:R-:W-:Y:S02]  /*1b520*/  IMAD.MOV.U32 R41, RZ, RZ, R119.reuse ;  /* 0x000000ffff297224 */ /* 0x101fe400078e0077 */
[----:B------:R-:W-:Y:S01]  /*1b530*/  IMAD.MOV.U32 R28, RZ, RZ, R119 ;  /* 0x000000ffff1c7224 */ /* 0x000fe200078e0077 */
[C---:B-1----:R-:W-:Y:S01]  /*1b540*/  F2FP.SATFINITE.E4M3.F32.PACK_AB_MERGE_C R8, R6.reuse, R127, RZ ;  /* 0x0000007f0608723e */ /* 0x042fe200048070ff */
        /* <DEDUP_REMOVED lines=54> */
[----:B------:R-:W-:-:S07]  /*1b8b0*/  CS2R R24, SRZ ;  /* 0x0000000000187805 */ /* 0x000fce000001ff00 */
.L_x_5144:
        /* <DEDUP_REMOVED lines=8> */
.L_x_5135:
[----:B------:R-:W-:-:S04]  /*1b940*/  IADD3 R0, R9, 0x1, RZ ;  /* 0x0000000109007810 */ /* 0x000fc80007ffe0ff */
[----:B------:R-:W-:-:S04]  /*1b950*/  ISETP.NE.AND P2, PT, R0, 0x2, PT ;  /* 0x000000020000780c */ /* 0x000fc80003f45270 */
[----:B------:R-:W-:Y:S02]  /*1b960*/  SEL R13, R0, RZ, P2 ;  /* 0x000000ff000d7207 */ /* 0x000fe40001000000 */
[----:B------:R-:W-:-:S03]  /*1b970*/  SHF.L.U32 R0, R220, 0x1f, RZ ;  /* 0x0000001fdc007819 */ /* 0x000fc600000006ff */
[----:B------:R-:W-:-:S04]  /*1b980*/  IMAD R13, R13, 0x8, R16 ;  /* 0x000000080d0d7824 */ /* 0x000fc800078e0210 */
[----:B------:R0:W1:Y:S01]  /*1b990*/  SYNCS.PHASECHK.TRANS64.TRYWAIT P2, [R13+URZ+0x33430], R0 ;  /* 0x033430000d0075a7 */ /* 0x000062000804017f */
[----:B------:R-:W-:Y:S05]  /*1b9a0*/  @!P1 BRA `(.L_x_5136) ;  /* 0x0000000000049947 */ /* 0x000fea0003800000 */
[----:B------:R-:W-:Y:S01]  /*1b9b0*/  BPT.TRAP 0x1 ;  /* 0x000000040000795c */ /* 0x000fe20000300000 */
.L_x_5136:
[----:B------:R-:W-:Y:S04]  /*1b9c0*/  BSSY B0, `(.L_x_5134) ;  /* 0x0000004000007945 */ /* 0x000fe80003800000 */
[----:B-1----:R-:W-:Y:S05]  /*1b9d0*/  @P2 BRA `(.L_x_5137) ;  /* 0x0000000000082947 */ /* 0x002fea0003800000 */
[----:B------:R-:W1:Y:S02]  /*1b9e0*/  SYNCS.PHASECHK.TRANS64.TRYWAIT P2, [R13+URZ+0x33430], R0 ;  /* 0x033430000d0075a7 */ /* 0x000e64000804017f */
[----:B-1----:R-:W-:Y:S05]  /*1b9f0*/  @!P2 BRA `(.L_x_5138) ;  /* 0x00000130008ca947 */ /* 0x002fea0003800000 */
.L_x_5137:
[----:B------:R-:W-:Y:S05]  /*1ba00*/  BSYNC B0 ;  /* 0x0000000000007941 */ /* 0x000fea0003800000 */
.L_x_5134:
[----:B01----:R-:W0:Y:S01]  /*1ba10*/  S2R R0, SR_TID.X ;  /* 0x0000000000007919 */ /* 0x003e220000002100 */
[----:B------:R-:W-:Y:S01]  /*1ba20*/  VIADD R10, R9, 0x1 ;  /* 0x00000001090a7836 */ /* 0x000fe20000000000 */
[----:B------:R-:W-:Y:S05]  /*1ba30*/  WARPSYNC.ALL ;  /* 0x0000000000007948 */ /* 0x000fea0003800000 */
[C---:B------:R-:W-:Y:S01]  /*1ba40*/  ISETP.NE.AND P2, PT, R10.reuse, 0x2, PT ;  /* 0x000000020a00780c */ /* 0x040fe20003f45270 */
[----:B------:R-:W-:Y:S01]  /*1ba50*/  IMAD.MOV.U32 R13, RZ, RZ, -0x7fffffe0 ;  /* 0x80000020ff0d7424 */ /* 0x000fe200078e00ff */
[----:B------:R-:W-:Y:S01]  /*1ba60*/  UMOV UR48, UR24 ;  /* 0x0000001800307c82 */ /* 0x000fe20008000000 */
[----:B------:R-:W-:Y:S01]  /*1ba70*/  UMOV UR49, UR25 ;  /* 0x0000001900317c82 */ /* 0x000fe20008000000 */
[----:B------:R-:W-:Y:S01]  /*1ba80*/  SEL R10, R10, RZ, P2 ;  /* 0x000000ff0a0a7207 */ /* 0x000fe20001000000 */
[----:B------:R-:W-:Y:S01]  /*1ba90*/  IMAD.MOV.U32 R15, RZ, RZ, -0x7fffffe0 ;  /* 0x80000020ff0f7424 */ /* 0x000fe200078e00ff */
[----:B------:R-:W-:Y:S01]  /*1baa0*/  R2UR UR51, R13 ;  /* 0x000000000d3372ca */ /* 0x000fe200000e0000 */
[----:B------:R-:W-:Y:S01]  /*1bab0*/  UMOV UR44, UR24 ;  /* 0x00000018002c7c82 */ /* 0x000fe20008000000 */
[----:B------:R-:W-:Y:S01]  /*1bac0*/  UMOV UR45, UR25 ;  /* 0x00000019002d7c82 */ /* 0x000fe20008000000 */
[----:B------:R-:W-:Y:S01]  /*1bad0*/  IMAD R12, R10, 0x780, R11 ;  /* 0x000007800a0c7824 */ /* 0x000fe200078e020b */
[----:B------:R-:W-:Y:S01]  /*1bae0*/  R2UR UR47, R15 ;  /* 0x000000000f2f72ca */ /* 0x000fe200000e0000 */
[----:B------:R-:W-:Y:S01]  /*1baf0*/  IMAD.MOV.U32 R123, RZ, RZ, -0x7fffffe0 ;  /* 0x80000020ff7b7424 */ /* 0x000fe200078e00ff */
[----:B------:R-:W-:Y:S01]  /*1bb00*/  UMOV UR28, UR24 ;  /* 0x00000018001c7c82 */ /* 0x000fe20008000000 */
[C---:B------:R-:W-:Y:S01]  /*1bb10*/  VIADD R14, R12.reuse, 0x80 ;  /* 0x000000800c0e7836 */ /* 0x040fe20000000000 */
[C---:B------:R-:W-:Y:S01]  /*1bb20*/  R2UR UR50, R12.reuse ;  /* 0x000000000c3272ca */ /* 0x040fe200000e0000 */
[----:B------:R-:W-:Y:S01]  /*1bb30*/  VIADD R122, R12, 0x100 ;  /* 0x000001000c7a7836 */ /* 0x000fe20000000000 */
[----:B------:R-:W-:Y:S01]  /*1bb40*/  R2UR UR27, R123 ;  /* 0x000000007b1b72ca */ /* 0x000fe200000e0000 */
[----:B------:R-:W-:Y:S01]  /*1bb50*/  IMAD.MOV.U32 R121, RZ, RZ, -0x7fffffe0 ;  /* 0x80000020ff797424 */ /* 0x000fe200078e00ff */
[----:B------:R-:W-:Y:S01]  /*1bb60*/  R2UR UR46, R14 ;  /* 0x000000000e2e72ca */ /* 0x000fe200000e0000 */
[----:B------:R-:W-:Y:S01]  /*1bb70*/  UMOV UR29, UR25 ;  /* 0x00000019001d7c82 */ /* 0x000fe20008000000 */
[----:B------:R-:W-:Y:S01]  /*1bb80*/  R2UR UR26, R122 ;  /* 0x000000007a1a72ca */ /* 0x000fe200000e0000 */
[C---:B------:R-:W-:Y:S01]  /*1bb90*/  VIADD R14, R12.reuse, 0x200 ;  /* 0x000002000c0e7836 */ /* 0x040fe20000000000 */
[C---:B------:R-:W-:Y:S01]  /*1bba0*/  IADD3 R120, R12.reuse, 0x180, RZ ;  /* 0x000001800c787810 */ /* 0x040fe20007ffe0ff */
[----:B------:R-:W-:Y:S01]  /*1bbb0*/  VIADD R122, R12, 0x2 ;  /* 0x000000020c7a7836 */ /* 0x000fe20000000000 */
[----:B------:R-:W-:Y:S01]  /*1bbc0*/  R2UR UR31, R121 ;  /* 0x00000000791f72ca */ /* 0x000fe200000e0000 */
[----:B------:R-:W-:Y:S01]  /*1bbd0*/  IMAD.MOV.U32 R121, RZ, RZ, -0x7fffffe0 ;  /* 0x80000020ff797424 */ /* 0x000fe200078e00ff */
[----:B0-----:R-:W-:Y:S01]  /*1bbe0*/  SHF.R.U32.HI R0, RZ, 0x7, R0 ;  /* 0x00000007ff007819 */ /* 0x001fe20000011600 */
[----:B------:R-:W-:Y:S01]  /*1bbf0*/  UMOV UR32, UR24 ;  /* 0x0000001800207c82 */ /* 0x000fe20008000000 */
[----:B------:R-:W-:Y:S01]  /*1bc00*/  R2UR UR30, R120 ;  /* 0x00000000781e72ca */ /* 0x000fe200000e0000 */
[----:B------:R-:W-:Y:S01]  /*1bc10*/  VIADD R120, R12, 0x82 ;  /* 0x000000820c787836 */ /* 0x000fe20000000000 */
[----:B------:R-:W-:Y:S01]  /*1bc20*/  R2UR UR34, R14 ;  /* 0x000000000e2272ca */ /* 0x000fe200000e0000 */
[----:B------:R-:W-:Y:S01]  /*1bc30*/  VIADD R0, R0, 0x8 ;  /* 0x0000000800007836 */ /* 0x000fe20000000000 */
[----:B------:R-:W-:Y:S01]  /*1bc40*/  R2UR UR35, R15 ;  /* 0x000000000f2372ca */ /* 0x000fe200000e0000 */
[----:B------:R-:W-:Y:S01]  /*1bc50*/  UMOV UR33, UR25 ;  /* 0x0000001900217c82 */ /* 0x000fe20008000000 */
[----:B------:R-:W-:Y:S01]  /*1bc60*/  R2UR UR6, R122 ;  /* 0x000000007a0672ca */ /* 0x000fe200000e0000 */
[----:B------:R-:W-:Y:S01]  /*1bc70*/  VIADD R14, R12, 0x102 ;  /* 0x000001020c0e7836 */ /* 0x000fe20000000000 */
[----:B------:R0:W-:Y:S01]  /*1bc80*/  BAR.SYNC.DEFER_BLOCKING R0, 0x100 ;  /* 0x000400000000751d */ /* 0x0001e20000010000 */
[----:B------:R-:W-:Y:S01]  /*1bc90*/  R2UR UR7, R123 ;  /* 0x000000007b0772ca */ /* 0x000fe200000e0000 */
[----:B------:R-:W-:Y:S01]  /*1bca0*/  IMAD.MOV.U32 R13, RZ, RZ, -0x7fffffe0 ;  /* 0x80000020ff0d7424 */ /* 0x000fe200078e00ff */
[----:B------:R-:W-:-:S03]  /*1bcb0*/  MOV R15, 0x80000020 ;  /* 0x80000020000f7802 */ /* 0x000fc60000000f00 */
        /* <DEDUP_REMOVED lines=74> */
[----:B------:R-:W-:-:S03]  /*1c160*/  IMAD.MOV.U32 R15, RZ, RZ, -0x7fffffe0 ;  /* 0x80000020ff0f7424 */ /* 0x000fc600078e00ff */
        /* <DEDUP_REMOVED lines=149> */
.L_x_5140:
[----:B------:R-:W-:Y:S01]  /*1cac0*/  SHF.L.U32 R0, R8, 0x1f, RZ ;  /* 0x0000001f08007819 */ /* 0x000fe200000006ff */
[----:B------:R-:W-:-:S04]  /*1cad0*/  IMAD R8, R9, 0x8, R16 ;  /* 0x0000000809087824 */ /* 0x000fc800078e0210 */
[----:B------:R0:W1:Y:S01]  /*1cae0*/  SYNCS.PHASECHK.TRANS64.TRYWAIT P0, [R8+URZ+0x33450], R0 ;  /* 0x03345000080075a7 */ /* 0x000062000800017f */
[----:B------:R-:W-:Y:S05]  /*1caf0*/  @!P1 BRA `(.L_x_5141) ;  /* 0x0000000000049947 */ /* 0x000fea0003800000 */
[----:B------:R-:W-:Y:S01]  /*1cb00*/  BPT.TRAP 0x1 ;  /* 0x000000040000795c */ /* 0x000fe20000300000 */
.L_x_5141:
[----:B-1----:R-:W-:Y:S05]  /*1cb10*/  @P0 BRA `(.L_x_5139) ;  /* 0x0000000000080947 */ /* 0x002fea0003800000 */
[----:B------:R-:W1:Y:S02]  /*1cb20*/  SYNCS.PHASECHK.TRANS64.TRYWAIT P0, [R8+URZ+0x33450], R0 ;  /* 0x03345000080075a7 */ /* 0x000e64000800017f */
[----:B-1----:R-:W-:Y:S05]  /*1cb30*/  @!P0 BRA `(.L_x_5142) ;  /* 0x0000012000508947 */ /* 0x002fea0003800000 */
.L_x_5139:
[----:B01----:R-:W2:Y:S04]  /*1cb40*/  LDL R8, [R1] ;  /* 0x0000000001087983 */ /* 0x003ea80000100800 */
[----:B------:R-:W3:Y:S01]  /*1cb50*/  LDL R21, [R1+0x4] ;  /* 0x0000040001157983 */ /* 0x000ee20000100800 */
[----:B------:R-:W-:Y:S01]  /*1cb60*/  VIADD R0, R16, 0x200 ;  /* 0x0000020010007836 */ /* 0x000fe20000000000 */
        /* <DEDUP_REMOVED lines=8> */
[----:B------:R-:W-:Y:S02]  /*1cbf0*/  IMAD R12, R9, 0x780, R0 ;  /* 0x00000780090c7824 */ /* 0x000fe400078e0200 */
[----:B------:R-:W-:-:S03]  /*1cc00*/  IMAD.SHL.U32 R0, R225, 0x80, RZ ;  /* 0x00000080e1007824 */ /* 0x000fc600078e00ff */
[C---:B------:R-:W-:Y:S01]  /*1cc10*/  R2UR UR6, R12.reuse ;  /* 0x000000000c0672ca */ /* 0x040fe200000e0000 */
[----:B------:R-:W-:Y:S01]  /*1cc20*/  IMAD R0, R7, -0xa0, R0 ;  /* 0xffffff6007007824 */ /* 0x000fe200078e0200 */
[----:B------:R-:W-:-:S04]  /*1cc30*/  IADD3 R14, R12, 0x180, RZ ;  /* 0x000001800c0e7810 */ /* 0x000fc80007ffe0ff */
[----:B------:R-:W-:-:S05]  /*1cc40*/  IADD3 R0, R0, 0x1, R234 ;  /* 0x0000000100007810 */ /* 0x000fca0007ffe0ea */
[----:B------:R-:W-:Y:S02]  /*1cc50*/  IMAD.IADD R0, R0, 0x1, -R227 ;  /* 0x0000000100007824 */ /* 0x000fe400078e0ae3 */
[----:B------:R-:W-:Y:S01]  /*1cc60*/  QGMMA.64x192x32.F32.E4M3.E4M3 R24, R216, gdesc[UR4], R24, gsb0 ;  /* 0x02e00004d8187df3 */ /* 0x000fe20008000818 */
[----:B------:R-:W-:Y:S01]  /*1cc70*/  R2UR UR6, R14 ;  /* 0x000000000e0672ca */ /* 0x000fe200000e0000 */
[----:B------:R-:W-:Y:S01]  /*1cc80*/  VIADD R14, R12, 0x300 ;  /* 0x000003000c0e7836 */ /* 0x000fe20000000000 */
[----:B------:R-:W-:Y:S01]  /*1cc90*/  R2UR UR7, R15 ;  /* 0x000000000f0772ca */ /* 0x000fe200000e0000 */
[----:B------:R-:W-:Y:S01]  /*1cca0*/  IMAD.MOV.U32 R15, RZ, RZ, -0x3ffffff0 ;  /* 0xc0000010ff0f7424 */ /* 0x000fe200078e00ff */
[----:B------:R-:W-:Y:S02]  /*1ccb0*/  WARPGROUP.DEPBAR.LE gsb0, 0x0 ;  /* 0x00008000000079c5 */ /* 0x000fe40000010000 */
[----:B------:R-:W-:-:S06]  /*1ccc0*/  WARPGROUP.ARRIVE ;  /* 0x00000000000079c5 */ /* 0x000fcc0000000000 */
[----:B------:R-:W0:Y:S07]  /*1ccd0*/  S2R R219, SR_TID.X ;  /* 0x0000000000db7919 */ /* 0x000e2e0000002100 */
[----:B------:R-:W-:Y:S01]  /*1cce0*/  QGMMA.64x192x32.F32.E4M3.E4M3 R24, R212, gdesc[UR4], R24, gsb0 ;  /* 0x02e00004d4187df3 */ /* 0x000fe20008000818 */
[----:B------:R-:W-:Y:S01]  /*1ccf0*/  R2UR UR6, R14 ;  /* 0x000000000e0672ca */ /* 0x000fe200000e0000 */
[----:B------:R-:W-:Y:S01]  /*1cd00*/  VIADD R14, R12, 0x480 ;  /* 0x000004800c0e7836 */ /* 0x000fe20000000000 */
[----:B------:R-:W-:Y:S01]  /*1cd10*/  R2UR UR7, R15 ;  /* 0x000000000f0772ca */ /* 0x000fe200000e0000 */
[----:B------:R-:W-:-:S02]  /*1cd20*/  IMAD.MOV.U32 R15, RZ, RZ, -0x3ffffff0 ;  /* 0xc0000010ff0f7424 */ /* 0x000fc400078e00ff */
[----:B------:R-:W-:Y:S02]  /*1cd30*/  VIADD R12, R12, 0x600 ;  /* 0x000006000c0c7836 */ /* 0x000fe40000000000 */
[----:B--2---:R-:W-:-:S05]  /*1cd40*/  IMAD R0, R8, -0x2, R0 ;  /* 0xfffffffe08007824 */ /* 0x004fca00078e0200 */
[----:B---3--:R-:W-:-:S04]  /*1cd50*/  IADD3 R8, R21, R0, RZ ;  /* 0x0000000015087210 */ /* 0x008fc80007ffe0ff */
        /* <DEDUP_REMOVED lines=122> */
[----:B------:R-:W-:-:S02]  /*1d500*/  R2UR UR6, R14 ;  /* 0x000000000e0672ca */ /* 0x000fc400000e0000 */
[----:B------:R-:W-:Y:S02]  /*1d510*/  FMNMX.FTZ R0, R133, R0, !PT ;  /* 0x0000000085007209 */ /* 0x000fe40007810000 */
[----:B------:R-:W-:-:S03]  /*1d520*/  R2UR UR7, R15 ;  /* 0x000000000f0772ca */ /* 0x000fc600000e0000 */
[----:B------:R-:W1:Y:S02]  /*1d530*/  SHFL.BFLY PT, R13, R0, 0x2, 0x1f ;  /* 0x0c401f00000d7f89 */ /* 0x000e6400000e0000 */
[----:B-1----:R-:W-:Y:S01]  /*1d540*/  FMNMX.FTZ R0, R0, R13, !PT ;  /* 0x0000000d00007209 */ /* 0x002fe20007810000 */
[----:B------:R-:W-:-:S04]  /*1d550*/  IMAD.MOV.U32 R13, RZ, RZ, -0x3ffffff0 ;  /* 0xc0000010ff0d7424 */ /* 0x000fc800078e00ff */
[----:B------:R-:W1:Y:S02]  /*1d560*/  SHFL.BFLY PT, R14, R0, 0x1, 0x1f ;  /* 0x0c201f00000e7f89 */ /* 0x000e6400000e0000 */
[----:B-1----:R-:W-:-:S04]  /*1d570*/  FMNMX.FTZ R0, R0, R14, !PT ;  /* 0x0000000e00007209 */ /* 0x002fc80007810000 */
[----:B------:R-:W-:Y:S01]  /*1d580*/  FSETP.NEU.FTZ.AND P0, PT, R0, -INF , PT ;  /* 0xff8000000000780b */ /* 0x000fe20003f1d000 */
[----:B------:R-:W-:Y:S02]  /*1d590*/  WARPGROUP.DEPBAR.LE gsb0, 0x0 ;  /* 0x00008000000079c5 */ /* 0x000fe40000010000 */
[----:B------:R-:W-:-:S06]  /*1d5a0*/  WARPGROUP.ARRIVE ;  /* 0x00000000000079c5 */ /* 0x000fcc0000000000 */
[----:B------:R-:W-:Y:S01]  /*1d5b0*/  QGMMA.64x192x32.F32.E4M3.E4M3 R24, R204, gdesc[UR4], R24, gsb0 ;  /* 0x02e00004cc187df3 */ /* 0x000fe20008000818 */
[----:B------:R-:W-:Y:S01]  /*1d5c0*/  R2UR UR6, R12 ;  /* 0x000000000c0672ca */ /* 0x000fe200000e0000 */
[----:B------:R-:W-:Y:S01]  /*1d5d0*/  VIADD R12, R8, 0x8 ;  /* 0x00000008080c7836 */ /* 0x000fe20000000000 */
[----:B------:R-:W-:Y:S01]  /*1d5e0*/  R2UR UR7, R13 ;  /* 0x000000000d0772ca */ /* 0x000fe200000e0000 */
[----:B------:R-:W-:-:S03]  /*1d5f0*/  FFMA.FTZ R13, R2, R0, -8 ;  /* 0xc1000000020d7423 */ /* 0x000fc60000010000 */
[C---:B------:R-:W-:Y:S02]  /*1d600*/  ISETP.GT.AND P2, PT, R12.reuse, RZ, PT ;  /* 0x000000ff0c00720c */ /* 0x040fe40003f44270 */
[----:B------:R-:W-:Y:S02]  /*1d610*/  FSEL R13, R13, RZ, P0 ;  /* 0x000000ff0d0d7208 */ /* 0x000fe40000000000 */
[----:B------:R-:W-:Y:S02]  /*1d620*/  ISETP.GT.AND P3, PT, R12, 0x1, PT ;  /* 0x000000010c00780c */ /* 0x000fe40003f64270 */
[----:B------:R-:W-:Y:S01]  /*1d630*/  FSEL R186, R186, -INF , P2 ;  /* 0xff800000baba7808 */ /* 0x000fe20001000000 */
[C-C-:B------:R-:W-:Y:S01]  /*1d640*/  FFMA.FTZ R14, R2.reuse, R184, -R13.reuse ;  /* 0x000000b8020e7223 */ /* 0x140fe2000001080d */
[----:B------:R-:W-:-:S01]  /*1d650*/  FFMA.FTZ R15, R2, R185, -R13 ;  /* 0x000000b9020f7223 */ /* 0x000fc2000001080d */
[C-C-:B------:R-:W-:Y:S01]  /*1d660*/  FFMA.FTZ R184, R2.reuse, R189, -R13.reuse ;  /* 0x000000bd02b87223 */ /* 0x140fe2000001080d */
[----:B------:R-:W-:-:S01]  /*1d670*/  FFMA.FTZ R185, R2, R192, -R13 ;  /* 0x000000c002b97223 */ /* 0x000fc2000001080d */
[----:B------:R-:W-:Y:S01]  /*1d680*/  ISETP.GT.AND P2, PT, R12, 0x8, PT ;  /* 0x000000080c00780c */ /* 0x000fe20003f44270 */
[----:B------:R-:W-:-:S01]  /*1d690*/  FFMA.FTZ R21, R2, R188, -R13 ;  /* 0x000000bc02157223 */ /* 0x000fc2000001080d */
[----:B------:R-:W-:Y:S01]  /*1d6a0*/  FSEL R189, R187, -INF , P3 ;  /* 0xff800000bbbd7808 */ /* 0x000fe20001800000 */
[----:B------:R-:W-:-:S01]  /*1d6b0*/  FFMA.FTZ R188, R2, R193, -R13 ;  /* 0x000000c102bc7223 */ /* 0x000fc2000001080d */
[----:B------:R-:W-:Y:S01]  /*1d6c0*/  FMNMX.FTZ R192, R186, R5, !PT ;  /* 0x00000005bac07209 */ /* 0x000fe20007810000 */
        /* <DEDUP_REMOVED lines=31> */
[----:B------:R-:W-:Y:S01]  /*1d8c0*/  FSEL R199, R199, -INF , P3 ;  /* 0xff800000c7c77808 */ /* 0x000fe20001800000 */
[----:B------:R-:W-:-:S01]  /*1d8d0*/  FFMA.FTZ R164, R2, R164, -R13 ;  /* 0x000000a402a47223 */ /* 0x000fc2000001080d */
[----:B------:R-:W-:Y:S01]  /*1d8e0*/  ISETP.GT.AND P2, PT, R12, 0x20, PT ;  /* 0x000000200c00780c */ /* 0x000fe20003f44270 */
        /* <DEDUP_REMOVED lines=39> */
[----:B------:R-:W-:Y:S01]  /*1db60*/  FSEL R183, R183, -INF , P3 ;  /* 0xff800000b7b77808 */ /* 0x000fe20001800000 */
[----:B------:R-:W-:Y:S01]  /*1db70*/  MUFU.EX2 R15, R15 ;  /* 0x0000000f000f7308 */ /* 0x000fe20000000800 */
[----:B------:R-:W-:Y:S02]  /*1db80*/  ISETP.GT.AND P2, PT, R12, 0x40, PT ;  /* 0x000000400c00780c */ /* 0x000fe40003f44270 */
        /* <DEDUP_REMOVED lines=63> */
[----:B------:R-:W-:Y:S02]  /*1df80*/  WARPGROUP.DEPBAR.LE gsb0, 0x0 ;  /* 0x00008000000079c5 */ /* 0x000fe40000010000 */
[----:B------:R-:W-:Y:S01]  /*1df90*/  FMNMX.FTZ R192, R151, R192, !PT ;  /* 0x000000c097c07209 */ /* 0x000fe20007810000 */
[----:B------:R-:W-:Y:S01]  /*1dfa0*/  WARPGROUP.ARRIVE ;  /* 0x00000000000079c5 */ /* 0x000fe20000000000 */
[----:B------:R-:W-:Y:S01]  /*1dfb0*/  ISETP.GT.AND P2, PT, R12, 0x88, PT ;  /* 0x000000880c00780c */ /* 0x000fe20003f44270 */
[----:B------:R-:W-:Y:S01]  /*1dfc0*/  MUFU.EX2 R181, R181 ;  /* 0x000000b500b57308 */ /* 0x000fe20000000800 */
[----:B------:R-:W-:-:S02]  /*1dfd0*/  FSEL R123, R123, -INF , P3 ;  /* 0xff8000007b7b7808 */ /* 0x000fc40001800000 */
[----:B------:R-:W-:Y:S01]  /*1dfe0*/  FMNMX.FTZ R192, R122, R192, !PT ;  /* 0x000000c07ac07209 */ /* 0x000fe20007810000 */
[----:B------:R-:W-:Y:S01]  /*1dff0*/  QGMMA.64x192x32.F32.E4M3.E4M3 R24, R200, gdesc[UR4], R24, gsb0 ;  /* 0x02e00004c8187df3 */ /* 0x000fe20008000818 */
[----:B------:R-:W-:Y:S02]  /*1e000*/  ISETP.GT.AND P3, PT, R12, 0x89, PT ;  /* 0x000000890c00780c */ /* 0x000fe40003f64270 */
[----:B------:R-:W-:Y:S01]  /*1e010*/  FSEL R126, R126, -INF , P2 ;  /* 0xff8000007e7e7808 */ /* 0x000fe20001000000 */
[----:B------:R-:W-:Y:S01]  /*1e020*/  MUFU.EX2 R152, R152 ;  /* 0x0000009800987308 */ /* 0x000fe20000000800 */
[----:B------:R-:W-:Y:S02]  /*1e030*/  FMNMX.FTZ R192, R123, R192, !PT ;  /* 0x000000c07bc07209 */ /* 0x000fe40007810000 */
        /* <DEDUP_REMOVED lines=8> */
[----:B------:R-:W-:Y:S01]  /*1e0c0*/  MUFU.EX2 R156, R156 ;  /* 0x0000009c009c7308 */ /* 0x000fe20000000800 */
[----:B------:R-:W-:-:S02]  /*1e0d0*/  FSEL R131, R131, -INF , P3 ;  /* 0xff80000083837808 */ /* 0x000fc40001800000 */
[----:B------:R-:W-:Y:S02]  /*1e0e0*/  FMNMX.FTZ R192, R130, R192, !PT ;  /* 0x000000c082c07209 */ /* 0x000fe40007810000 */
[----:B------:R-:W-:Y:S01]  /*1e0f0*/  ISETP.GT.AND P3, PT, R12, 0x99, PT ;  /* 0x000000990c00780c */ /* 0x000fe20003f64270 */
[--C-:B------:R-:W-:Y:S01]  /*1e100*/  FFMA.FTZ R12, R2, R140, -R13.reuse ;  /* 0x0000008c020c7223 */ /* 0x100fe2000001080d */
[----:B------:R-:W-:Y:S01]  /*1e110*/  FSEL R134, R134, -INF , P2 ;  /* 0xff80000086867808 */ /* 0x000fe20001000000 */
[----:B------:R-:W-:Y:S01]  /*1e120*/  FFMA.FTZ R13, R2, R133, -R13 ;  /* 0x00000085020d7223 */ /* 0x000fe2000001080d */
[----:B------:R-:W-:Y:S01]  /*1e130*/  FMNMX.FTZ R192, R131, R192, !PT ;  /* 0x000000c083c07209 */ /* 0x000fe20007810000 */
[----:B------:R-:W-:Y:S01]  /*1e140*/  MUFU.EX2 R157, R157 ;  /* 0x0000009d009d7308 */ /* 0x000fe20000000800 */
[----:B------:R-:W-:Y:S02]  /*1e150*/  FSEL R140, R135, -INF , P3 ;  /* 0xff800000878c7808 */ /* 0x000fe40001800000 */
[----:B------:R-:W-:-:S02]  /*1e160*/  FMNMX.FTZ R193, R134, R192, !PT ;  /* 0x000000c086c17209 */ /* 0x000fc40007810000 */
[----:B0-----:R-:W-:Y:S02]  /*1e170*/  LOP3.LUT R204, R219, 0x7f, RZ, 0xc0, !PT ;  /* 0x0000007fdbcc7812 */ /* 0x001fe400078ec0ff */
[----:B------:R-:W0:Y:S01]  /*1e180*/  S2R R219, SR_TID.X ;  /* 0x0000000000db7919 */ /* 0x000e220000002100 */
[----:B------:R1:W-:Y:S08]  /*1e190*/  MUFU.EX2 R135, R12 ;  /* 0x0000000c00877308 */ /* 0x0003f00000000800 */
        /* <DEDUP_REMOVED lines=8> */
[----:B------:R-:W1:Y:S07]  /*1e220*/  SHFL.BFLY PT, R192, R12, 0x1, 0x1f ;  /* 0x0c201f000cc07f89 */ /* 0x000e6e00000e0000 */
[----:B------:R-:W-:Y:S08]  /*1e230*/  MUFU.EX2 R137, R137 ;  /* 0x0000008900897308 */ /* 0x000ff00000000800 */
[----:B------:R-:W-:Y:S08]  /*1e240*/  MUFU.EX2 R141, R141 ;  /* 0x0000008d008d7308 */ /* 0x000ff00000000800 */
[----:B------:R-:W-:Y:S01]  /*1e250*/  MUFU.EX2 R144, R144 ;  /* 0x0000009000907308 */ /* 0x000fe20000000800 */
[----:B-1----:R-:W-:-:S02]  /*1e260*/  FMNMX.FTZ R12, R12, R192, !PT ;  /* 0x000000c00c0c7209 */ /* 0x002fc40007810000 */
[----:B------:R-:W-:Y:S02]  /*1e270*/  FSEL R192, R0, RZ, P0 ;  /* 0x000000ff00c07208 */ /* 0x000fe40000000000 */
[----:B------:R-:W-:Y:S01]  /*1e280*/  FSETP.NEU.FTZ.AND P0, PT, R12, -INF , PT ;  /* 0xff8000000c00780b */ /* 0x000fe20003f1d000 */
[----:B------:R-:W-:Y:S02]  /*1e290*/  FFMA.FTZ R133, R2, R12, -8 ;  /* 0xc100000002857423 */ /* 0x000fe4000001000c */
[----:B------:R-:W-:Y:S01]  /*1e2a0*/  MUFU.EX2 R145, R145 ;  /* 0x0000009100917308 */ /* 0x000fe20000000800 */
[----:B------:R-:W-:-:S01]  /*1e2b0*/  FADD.FTZ R192, -R192, R6 ;  /* 0x00000006c0c07221 */ /* 0x000fc20000010100 */
[----:B------:R-:W-:Y:S02]  /*1e2c0*/  FSEL R196, R12, RZ, P0 ;  /* 0x000000ff0cc47208 */ /* 0x000fe40000000000 */
[----:B------:R-:W-:Y:S01]  /*1e2d0*/  FSEL R133, R133, RZ, P0 ;  /* 0x000000ff85857208 */ /* 0x000fe20000000000 */
[----:B------:R-:W-:Y:S01]  /*1e2e0*/  FMUL.FTZ R6, R2, R192 ;  /* 0x000000c002067220 */ /* 0x000fe20000410000 */
[----:B------:R-:W-:Y:S01]  /*1e2f0*/  ISETP.NE.AND P0, PT, R204, RZ, PT ;  /* 0x000000ffcc00720c */ /* 0x000fe20003f05270 */
        /* <DEDUP_REMOVED lines=29> */
[----:B------:R-:W-:Y:S01]  /*1e4d0*/  FFMA.FTZ R166, R2, R166, -R133 ;  /* 0x000000a602a67223 */ /* 0x000fe20000010885 */
[----:B------:R-:W-:-:S01]  /*1e4e0*/  FADD.FTZ R4, R15, R4 ;  /* 0x000000040f047221 */ /* 0x000fc20000010000 */
[C-C-:B------:R-:W-:Y:S01]  /*1e4f0*/  FFMA.FTZ R167, R2.reuse, R167, -R133.reuse ;  /* 0x000000a702a77223 */ /* 0x140fe20000010885 */
[----:B------:R-:W-:-:S01]  /*1e500*/  FFMA.FTZ R138, R2, R138, -R133 ;  /* 0x0000008a028a7223 */ /* 0x000fc20000010885 */
[----:B------:R-:W1:Y:S01]  /*1e510*/  MUFU.EX2 R189, R189 ;  /* 0x000000bd00bd7308 */ /* 0x000e620000000800 */
[----:B------:R-:W-:-:S01]  /*1e520*/  FADD.FTZ R4, R21, R4 ;  /* 0x0000000415047221 */ /* 0x000fc20000010000 */
[C-C-:B------:R-:W-:Y:S01]  /*1e530*/  FFMA.FTZ R139, R2.reuse, R139, -R133.reuse ;  /* 0x0000008b028b7223 */ /* 0x140fe20000010885 */
[----:B------:R-:W-:-:S01]  /*1e540*/  FFMA.FTZ R142, R2, R142, -R133 ;  /* 0x0000008e028e7223 */ /* 0x000fc20000010885 */
[----:B------:R-:W-:Y:S01]  /*1e550*/  FFMA.FTZ R143, R2, R143, -R133 ;  /* 0x0000008f028f7223 */ /* 0x000fe20000010885 */
[----:B------:R-:W-:-:S01]  /*1e560*/  FADD.FTZ R4, R184, R4 ;  /* 0x00000004b8047221 */ /* 0x000fc20000010000 */
[C-C-:B------:R-:W-:Y:S01]  /*1e570*/  FFMA.FTZ R146, R2.reuse, R146, -R133.reuse ;  /* 0x0000009202927223 */ /* 0x140fe20000010885 */
[----:B------:R-:W-:-:S01]  /*1e580*/  FFMA.FTZ R147, R2, R147, -R133 ;  /* 0x0000009302937223 */ /* 0x000fc20000010885 */
[----:B------:R-:W3:Y:S01]  /*1e590*/  MUFU.EX2 R190, R190 ;  /* 0x000000be00be7308 */ /* 0x000ee20000000800 */
[----:B--2---:R-:W-:-:S01]  /*1e5a0*/  FFMA.FTZ R3, R5, R3, R186 ;  /* 0x0000000305037223 */ /* 0x004fc200000100ba */
[----:B------:R-:W-:Y:S01]  /*1e5b0*/  FADD.FTZ R4, R185, R4 ;  /* 0x00000004b9047221 */ /* 0x000fe20000010000 */
[----:B------:R-:W-:-:S01]  /*1e5c0*/  FFMA.FTZ R150, R2, R150, -R133 ;  /* 0x0000009602967223 */ /* 0x000fc20000010885 */
[C-C-:B------:R-:W-:Y:S01]  /*1e5d0*/  FFMA.FTZ R151, R2.reuse, R151, -R133.reuse ;  /* 0x0000009702977223 */ /* 0x140fe20000010885 */
[----:B------:R-:W-:-:S01]  /*1e5e0*/  FFMA.FTZ R122, R2, R122, -R133 ;  /* 0x0000007a027a7223 */ /* 0x000fc20000010885 */
[----:B------:R-:W-:Y:S01]  /*1e5f0*/  FADD.FTZ R4, R188, R4 ;  /* 0x00000004bc047221 */ /* 0x000fe20000010000 */
[----:B------:R-:W-:-:S01]  /*1e600*/  FFMA.FTZ R123, R2, R123, -R133 ;  /* 0x0000007b027b7223 */ /* 0x000fc20000010885 */
[----:B------:R-:W2:Y:S01]  /*1e610*/  MUFU.EX2 R191, R191 ;  /* 0x000000bf00bf7308 */ /* 0x000ea20000000800 */
[----:B-1----:R-:W-:-:S01]  /*1e620*/  FADD.FTZ R3, R189, R3 ;  /* 0x00000003bd037221 */ /* 0x002fc20000010000 */
[----:B------:R-:W-:Y:S01]  /*1e630*/  FADD.FTZ R4, R8, R4 ;  /* 0x0000000408047221 */ /* 0x000fe20000010000 */
[----:B------:R-:W-:-:S01]  /*1e640*/  FFMA.FTZ R126, R2, R126, -R133 ;  /* 0x0000007e027e7223 */ /* 0x000fc20000010885 */
[----:B0-----:R-:W-:Y:S01]  /*1e650*/  SHF.R.U32.HI R204, RZ, 0x7, R219 ;  /* 0x00000007ffcc7819 */ /* 0x001fe200000116db */
[----:B------:R-:W-:-:S01]  /*1e660*/  FFMA.FTZ R127, R2, R127, -R133 ;  /* 0x0000007f027f7223 */ /* 0x000fc20000010885 */
[----:B------:R-:W-:Y:S01]  /*1e670*/  FADD.FTZ R4, R187, R4 ;  /* 0x00000004bb047221 */ /* 0x000fe20000010000 */
[----:B------:R-:W-:-:S01]  /*1e680*/  FFMA.FTZ R130, R2, R130, -R133 ;  /* 0x0000008202827223 */ /* 0x000fc20000010885 */
[----:B------:R-:W0:Y:S01]  /*1e690*/  MUFU.EX2 R192, R192 ;  /* 0x000000c000c07308 */ /* 0x000e220000000800 */
[----:B---3--:R-:W-:-:S01]  /*1e6a0*/  FADD.FTZ R3, R190, R3 ;  /* 0x00000003be037221 */ /* 0x008fc20000010000 */
[----:B------:R-:W-:Y:S01]  /*1e6b0*/  FADD.FTZ R4, R168, R4 ;  /* 0x00000004a8047221 */ /* 0x000fe20000010000 */
[----:B------:R-:W-:-:S01]  /*1e6c0*/  FFMA.FTZ R131, R2, R131, -R133 ;  /* 0x0000008302837223 */ /* 0x000fc20000010885 */
[C-C-:B------:R-:W-:Y:S01]  /*1e6d0*/  FFMA.FTZ R134, R2.reuse, R134, -R133.reuse ;  /* 0x0000008602867223 */ /* 0x140fe20000010885 */
[----:B------:R-:W-:-:S01]  /*1e6e0*/  FFMA.FTZ R133, R2, R140, -R133 ;  /* 0x0000008c02857223 */ /* 0x000fc20000010885 */
[----:B------:R-:W-:-:S02]  /*1e6f0*/  FADD.FTZ R4, R169, R4 ;  /* 0x00000004a9047221 */ /* 0x000fc40000010000 */
        /* <DEDUP_REMOVED lines=11> */
[----:B------:R-:W-:Y:S01]  /*1e7b0*/  FADD.FTZ R4, R181, R4 ;  /* 0x00000004b5047221 */ /* 0x000fe20000010000 */
[----:B------:R-:W-:Y:S02]  /*1e7c0*/  WARPGROUP.DEPBAR.LE gsb0, 0x0 ;  /* 0x00008000000079c5 */ /* 0x000fe40000010000 */
        /* <DEDUP_REMOVED lines=61> */
[----:B------:R-:W-:-:S05]  /*1eba0*/  IADD3 R3, -R204, 0xb, RZ ;  /* 0x0000000bcc037810 */ /* 0x000fca0007ffe1ff */
[----:B------:R0:W-:Y:S06]  /*1ebb0*/  BAR.ARV R3, 0x100 ;  /* 0x000400030000751d */ /* 0x0001ec0000002000 */
[----:B------:R-:W3:Y:S01]  /*1ebc0*/  MUFU.EX2 R149, R149 ;  /* 0x0000009500957308 */ /* 0x000ee20000000800 */
[----:B-1----:R-:W-:-:S01]  /*1ebd0*/  FADD.FTZ R196, R147, R196 ;  /* 0x000000c493c47221 */ /* 0x002fc20000010000 */
[----:B0-----:R-:W-:-:S03]  /*1ebe0*/  @!P0 IMAD R3, R10, 0x8, R16 ;  /* 0x000000080a038824 */ /* 0x001fc600078e0210 */
[----:B--2---:R-:W-:Y:S01]  /*1ebf0*/  FADD.FTZ R196, R150, R196 ;  /* 0x000000c496c47221 */ /* 0x004fe20000010000 */
[----:B------:R-:W-:Y:S02]  /*1ec00*/  @!P0 VIADD R3, R3, 0x33440 ;  /* 0x0003344003038836 */ /* 0x000fe40000000000 */
[----:B------:R-:W0:Y:S03]  /*1ec10*/  MUFU.EX2 R151, R151 ;  /* 0x0000009700977308 */ /* 0x000e260000000800 */
[----:B------:R-:W-:-:S04]  /*1ec20*/  @!P0 PRMT R3, RZ, 0x654, R3 ;  /* 0x00000654ff038816 */ /* 0x000fc80000000003 */
[----:B------:R1:W-:Y:S01]  /*1ec30*/  @!P0 SYNCS.ARRIVE.TRANS64.RED.A1T0 RZ, [R3+URZ], RZ ;  /* 0x000000ff03ff89a7 */ /* 0x0003e2000810043f */
[----:B------:R-:W2:Y:S01]  /*1ec40*/  MUFU.EX2 R120, R120 ;  /* 0x0000007800787308 */ /* 0x000ea20000000800 */
[----:B---3--:R-:W-:-:S07]  /*1ec50*/  FADD.FTZ R4, R149, R4 ;  /* 0x0000000495047221 */ /* 0x008fce0000010000 */
[----:B------:R-:W3:Y:S01]  /*1ec60*/  MUFU.EX2 R122, R122 ;  /* 0x0000007a007a7308 */ /* 0x000ee20000000800 */
[----:B0-----:R-:W-:-:S07]  /*1ec70*/  FADD.FTZ R196, R151, R196 ;  /* 0x000000c497c47221 */ /* 0x001fce0000010000 */
[----:B------:R-:W0:Y:S01]  /*1ec80*/  MUFU.EX2 R121, R121 ;  /* 0x0000007900797308 */ /* 0x000e220000000800 */
[----:B--2---:R-:W-:-:S07]  /*1ec90*/  FADD.FTZ R4, R120, R4 ;  /* 0x0000000478047221 */ /* 0x004fce0000010000 */
[----:B------:R-:W2:Y:S01]  /*1eca0*/  MUFU.EX2 R123, R123 ;  /* 0x0000007b007b7308 */ /* 0x000ea20000000800 */
[----:B---3--:R-:W-:-:S07]  /*1ecb0*/  FADD.FTZ R196, R122, R196 ;  /* 0x000000c47ac47221 */ /* 0x008fce0000010000 */
[----:B------:R-:W3:Y:S01]  /*1ecc0*/  MUFU.EX2 R124, R124 ;  /* 0x0000007c007c7308 */ /* 0x000ee20000000800 */
[----:B0-----:R-:W-:-:S07]  /*1ecd0*/  FADD.FTZ R197, R121, R4 ;  /* 0x0000000479c57221 */ /* 0x001fce0000010000 */
[----:B------:R-:W0:Y:S01]  /*1ece0*/  MUFU.EX2 R126, R126 ;  /* 0x0000007e007e7308 */ /* 0x000e220000000800 */
[----:B--2---:R-:W-:-:S07]  /*1ecf0*/  FADD.FTZ R199, R123, R196 ;  /* 0x000000c47bc77221 */ /* 0x004fce0000010000 */
[----:B------:R-:W1:Y:S01]  /*1ed00*/  MUFU.EX2 R125, R125 ;  /* 0x0000007d007d7308 */ /* 0x000e620000000800 */
[----:B---3--:R-:W-:-:S07]  /*1ed10*/  FADD.FTZ R4, R124, R197 ;  /* 0x000000c57c047221 */ /* 0x008fce0000010000 */
        /* <DEDUP_REMOVED lines=22> */
.L_x_5143:
[----:B------:R-:W-:Y:S01]  /*1ee80*/  F2FP.SATFINITE.E4M3.F32.PACK_AB_MERGE_C R8, R187, R8, RZ ;  /* 0x00000008bb08723e */ /* 0x000fe200048070ff */
[----:B------:R-:W-:Y:S01]  /*1ee90*/  FMUL.FTZ R24, R24, R6 ;  /* 0x0000000618187220 */ /* 0x000fe20000410000 */
[----:B------:R-:W-:Y:S01]  /*1eea0*/  ISETP.GT.AND P0, PT, R7, R20, PT ;  /* 0x000000140700720c */ /* 0x000fe20003f04270 */
[----:B------:R-:W-:Y:S01]  /*1eeb0*/  FMUL.FTZ R25, R25, R6 ;  /* 0x0000000619197220 */ /* 0x000fe20000410000 */
[----:B------:R-:W-:Y:S01]  /*1eec0*/  F2FP.SATFINITE.E4M3.F32.PACK_AB_MERGE_C R218, R188, R185, R8 ;  /* 0x000000b9bcda723e */ /* 0x000fe20004807008 */
[----:B------:R-:W-:Y:S01]  /*1eed0*/  IMAD R8, R9, 0x8, R16 ;  /* 0x0000000809087824 */ /* 0x000fe200078e0210 */
[----:B------:R-:W-:Y:S01]  /*1eee0*/  F2FP.SATFINITE.E4M3.F32.PACK_AB_MERGE_C R21, R184, R21, RZ ;  /* 0x00000015b815723e */ /* 0x000fe200048070ff */
        /* <DEDUP_REMOVED lines=141> */
[----:B------:R-:W-:-:S07]  /*1f7c0*/  IMAD.MOV.U32 R146, RZ, RZ, R10 ;  /* 0x000000ffff927224 */ /* 0x000fce00078e000a */
.L_x_5133:
[----:B------:R-:W-:-:S13]  /*1f7d0*/  ISETP.GE.AND P0, PT, R7, RZ, PT ;  /* 0x000000ff0700720c */ /* 0x000fda0003f06270 */
[----:B------:R-:W-:Y:S05]  /*1f7e0*/  @!P0 BRA `(.L_x_5145) ;  /* 0x0000003400188947 */ /* 0x000fea0003800000 */
[----:B------:R-:W-:Y:S01]  /*1f7f0*/  IMAD.MOV.U32 R5, RZ, RZ, R12 ;  /* 0x000000ffff057224 */ /* 0x000fe200078e000c */
[----:B------:R-:W-:Y:S01]  /*1f800*/  MOV R6, R0 ;  /* 0x0000000000067202 */ /* 0x000fe20000000f00 */
[----:B------:R-:W-:Y:S02]  /*1f810*/  IMAD.MOV.U32 R8, RZ, RZ, R220 ;  /* 0x000000ffff087224 */ /* 0x000fe400078e00dc */
[----:B------:R-:W-:-:S07]  /*1f820*/  IMAD.MOV.U32 R9, RZ, RZ, R146 ;  /* 0x000000ffff097224 */ /* 0x000fce00078e0092 */
.L_x_5156:
        /* <DEDUP_REMOVED lines=8> */
.L_x_5147:
        /* <DEDUP_REMOVED lines=8> */
.L_x_5148:
[----:B------:R-:W-:Y:S04]  /*1f930*/  BSSY B0, `(.L_x_5146) ;  /* 0x0000004000007945 */ /* 0x000fe80003800000 */
[----:B-1----:R-:W-:Y:S05]  /*1f940*/  @P2 BRA `(.L_x_5149) ;  /* 0x0000000000082947 */ /* 0x002fea0003800000 */
[----:B------:R-:W1:Y:S02]  /*1f950*/  SYNCS.PHASECHK.TRANS64.TRYWAIT P2, [R13+URZ+0x33430], R0 ;  /* 0x033430000d0075a7 */ /* 0x000e64000804017f */
[----:B-1----:R-:W-:Y:S05]  /*1f960*/  @!P2 BRA `(.L_x_5150) ;  /* 0x000000f000d8a947 */ /* 0x002fea0003800000 */
.L_x_5149:
[----:B------:R-:W-:Y:S05]  /*1f970*/  BSYNC B0 ;  /* 0x0000000000007941 */ /* 0x000fea0003800000 */
.L_x_5146:
[----:B01----:R-:W0:Y:S01]  /*1f980*/  S2R R0, SR_TID.X ;  /* 0x0000000000007919 */ /* 0x003e220000002100 */
[----:B------:R-:W-:Y:S01]  /*1f990*/  VIADD R10, R9, 0x1 ;  /* 0x00000001090a7836 */ /* 0x000fe20000000000 */
[----:B------:R-:W-:Y:S05]  /*1f9a0*/  WARPSYNC.ALL ;  /* 0x0000000000007948 */ /* 0x000fea0003800000 */
[C---:B------:R-:W-:Y:S01]  /*1f9b0*/  ISETP.NE.AND P2, PT, R10.reuse, 0x2, PT ;  /* 0x000000020a00780c */ /* 0x040fe20003f45270 */
[----:B------:R-:W-:Y:S01]  /*1f9c0*/  UMOV UR48, UR24 ;  /* 0x0000001800307c82 */ /* 0x000fe20008000000 */
[----:B------:R-:W-:Y:S01]  /*1f9d0*/  MOV R13, 0x80000020 ;  /* 0x80000020000d7802 */ /* 0x000fe20000000f00 */
[----:B------:R-:W-:Y:S01]  /*1f9e0*/  UMOV UR49, UR25 ;  /* 0x0000001900317c82 */ /* 0x000fe20008000000 */
[----:B------:R-:W-:Y:S01]  /*1f9f0*/  SEL R10, R10, RZ, P2 ;  /* 0x000000ff0a0a7207 */ /* 0x000fe20001000000 */
[----:B------:R-:W-:Y:S01]  /*1fa00*/  IMAD.MOV.U32 R15, RZ, RZ, -0x7fffffe0 ;  /* 0x80000020ff0f7424 */ /* 0x000fe200078e00ff */
[----:B------:R-:W-:Y:S01]  /*1fa10*/  R2UR UR51, R13 ;  /* 0x000000000d3372ca */ /* 0x000fe200000e0000 */
[----:B------:R-:W-:Y:S01]  /*1fa20*/  UMOV UR44, UR24 ;  /* 0x00000018002c7c82 */ /* 0x000fe20008000000 */
[----:B------:R-:W-:Y:S01]  /*1fa30*/  UMOV UR45, UR25 ;  /* 0x00000019002d7c82 */ /* 0x000fe20008000000 */
[----:B------:R-:W-:Y:S01]  /*1fa40*/  IMAD R12, R10, 0x780, R11 ;  /* 0x000007800a0c7824 */ /* 0x000fe200078e020b */
[C---:B------:R-:W-:Y:S01]  /*1fa50*/  R2UR UR47, R15.reuse ;  /* 0x000000000f2f72ca */ /* 0x040fe200000e0000 */
[----:B------:R-:W-:Y:S01]  /*1fa60*/  IMAD.MOV.U32 R21, RZ, RZ, -0x7fffffe0 ;  /* 0x80000020ff157424 */ /* 0x000fe200078e00ff */
[----:B------:R-:W-:Y:S01]  /*1fa70*/  R2UR UR31, R15 ;  /* 0x000000000f1f72ca */ /* 0x000fe200000e0000 */
[C---:B------:R-:W-:Y:S01]  /*1fa80*/  VIADD R14, R12.reuse, 0x80 ;  /* 0x000000800c0e7836 */ /* 0x040fe20000000000 */
[C---:B------:R-:W-:Y:S01]  /*1fa90*/  R2UR UR50, R12.reuse ;  /* 0x000000000c3272ca */ /* 0x040fe200000e0000 */
[----:B------:R-:W-:Y:S01]  /*1faa0*/  VIADD R20, R12, 0x100 ;  /* 0x000001000c147836 */ /* 0x000fe20000000000 */
[----:B------:R-:W-:Y:S01]  /*1fab0*/  R2UR UR27, R21 ;  /* 0x00000000151b72ca */ /* 0x000fe200000e0000 */
[----:B------:R-:W-:Y:S01]  /*1fac0*/  UMOV UR28, UR24 ;  /* 0x00000018001c7c82 */ /* 0x000fe20008000000 */
[----:B------:R-:W-:Y:S01]  /*1fad0*/  R2UR UR46, R14 ;  /* 0x000000000e2e72ca */ /* 0x000fe200000e0000 */
[----:B------:R-:W-:Y:S01]  /*1fae0*/  VIADD R14, R12, 0x180 ;  /* 0x000001800c0e7836 */ /* 0x000fe20000000000 */
[----:B------:R-:W-:Y:S01]  /*1faf0*/  R2UR UR26, R20 ;  /* 0x00000000141a72ca */ /* 0x000fe200000e0000 */
[----:B------:R-:W-:Y:S01]  /*1fb00*/  UMOV UR29, UR25 ;  /* 0x00000019001d7c82 */ /* 0x000fe20008000000 */
[----:B------:R-:W-:Y:S01]  /*1fb10*/  VIADD R120, R12, 0x200 ;  /* 0x000002000c787836 */ /* 0x000fe20000000000 */
[----:B------:R-:W-:Y:S01]  /*1fb20*/  UMOV UR32, UR24 ;  /* 0x0000001800207c82 */ /* 0x000fe20008000000 */
        /* <DEDUP_REMOVED lines=9> */
[----:B------:R-:W-:Y:S01]  /*1fbc0*/  IMAD.MOV.U32 R21, RZ, RZ, -0x7fffffe0 ;  /* 0x80000020ff157424 */ /* 0x000fe200078e00ff */
[----:B------:R-:W-:Y:S01]  /*1fbd0*/  R2UR UR6, R20 ;  /* 0x00000000140672ca */ /* 0x000fe200000e0000 */
[C---:B------:R-:W-:Y:S01]  /*1fbe0*/  VIADD R14, R12.reuse, 0x102 ;  /* 0x000001020c0e7836 */ /* 0x040fe20000000000 */
[----:B------:R0:W-:Y:S01]  /*1fbf0*/  BAR.SYNC.DEFER_BLOCKING R0, 0x100 ;  /* 0x000400000000751d */ /* 0x0001e20000010000 */
[----:B------:R-:W-:Y:S01]  /*1fc00*/  IADD3 R20, R12, 0x82, RZ ;  /* 0x000000820c147810 */ /* 0x000fe20007ffe0ff */
[----:B------:R-:W-:-:S02]  /*1fc10*/  IMAD.MOV.U32 R15, RZ, RZ, -0x7fffffe0 ;  /* 0x80000020ff0f7424 */ /* 0x000fc400078e00ff */
[----:B------:R-:W-:Y:S02]  /*1fc20*/  IMAD.MOV.U32 R13, RZ, RZ, -0x7fffffe0 ;  /* 0x80000020ff0d7424 */ /* 0x000fe400078e00ff */
        /* <DEDUP_REMOVED lines=74> */
[----:B------:R-:W-:-:S04]  /*200d0*/  IADD3 R14, R12, 0x480, RZ ;  /* 0x000004800c0e7810 */ /* 0x000fc80007ffe0ff */
        /* <DEDUP_REMOVED lines=149> */
.L_x_5152:
[----:B------:R-:W-:Y:S02]  /*20a30*/  SHF.L.U32 R0, R8, 0x1f, RZ ;  /* 0x0000001f08007819 */ /* 0x000fe400000006ff */
[----:B------:R-:W-:-:S04]  /*20a40*/  LEA R8, R9, R16, 0x3 ;  /* 0x0000001009087211 */ /* 0x000fc800078e18ff */
[----:B------:R0:W1:Y:S01]  /*20a50*/  SYNCS.PHASECHK.TRANS64.TRYWAIT P0, [R8+URZ+0x33450], R0 ;  /* 0x03345000080075a7 */ /* 0x000062000800017f */
[----:B------:R-:W-:Y:S05]  /*20a60*/  @!P1 BRA `(.L_x_5153) ;  /* 0x0000000000049947 */ /* 0x000fea0003800000 */
[----:B------:R-:W-:Y:S01]  /*20a70*/  BPT.TRAP 0x1 ;  /* 0x000000040000795c */ /* 0x000fe20000300000 */
.L_x_5153:
[----:B-1----:R-:W-:Y:S05]  /*20a80*/  @P0 BRA `(.L_x_5151) ;  /* 0x0000000000080947 */ /* 0x002fea0003800000 */
[----:B------:R-:W1:Y:S02]  /*20a90*/  SYNCS.PHASECHK.TRANS64.TRYWAIT P0, [R8+URZ+0x33450], R0 ;  /* 0x03345000080075a7 */ /* 0x000e64000800017f */
[----:B-1----:R-:W-:Y:S05]  /*20aa0*/  @!P0 BRA `(.L_x_5154) ;  /* 0x000000e0009c8947 */ /* 0x002fea0003800000 */
.L_x_5151:
[----:B01----:R-:W-:Y:S01]  /*20ab0*/  VIADD R0, R16, 0x200 ;  /* 0x0000020010007836 */ /* 0x003fe20000000000 */
[----:B------:R-:W-:Y:S05]  /*20ac0*/  WARPSYNC.ALL ;  /* 0x0000000000007948 */ /* 0x000fea0003800000 */
[----:B------:R-:W-:Y:S01]  /*20ad0*/  SHF.R.U32.HI R0, RZ, 0x4, R0 ;  /* 0x00000004ff007819 */ /* 0x000fe20000011600 */
[----:B------:R-:W-:Y:S01]  /*20ae0*/  IMAD.MOV.U32 R13, RZ, RZ, -0x3ffffff0 ;  /* 0xc0000010ff0d7424 */ /* 0x000fe200078e00ff */
[----:B------:R-:W-:Y:S01]  /*20af0*/  WARPGROUP.ARRIVE ;  /* 0x00000000000079c5 */ /* 0x000fe20000000000 */
[----:B------:R-:W-:Y:S01]  /*20b00*/  IMAD.MOV.U32 R15, RZ, RZ, -0x3ffffff0 ;  /* 0xc0000010ff0f7424 */ /* 0x000fe200078e00ff */
[----:B------:R-:W-:-:S04]  /*20b10*/  LOP3.LUT R0, R0, 0x3fff, RZ, 0xc0, !PT ;  /* 0x00003fff00007812 */ /* 0x000fc800078ec0ff */
[----:B------:R-:W0:Y:S01]  /*20b20*/  S2R R225, SR_TID.X ;  /* 0x0000000000e17919 */ /* 0x000e220000002100 */
[----:B------:R-:W-:Y:S02]  /*20b30*/  R2UR UR7, R13 ;  /* 0x000000000d0772ca */ /* 0x000fe400000e0000 */
[----:B------:R-:W-:-:S05]  /*20b40*/  LOP3.LUT R0, R0, 0x10000, RZ, 0xfc, !PT ;  /* 0x0001000000007812 */ /* 0x000fca00078efcff */
[----:B------:R-:W-:Y:S01]  /*20b50*/  IMAD R12, R9, 0x780, R0 ;  /* 0x00000780090c7824 */ /* 0x000fe200078e0200 */
[----:B------:R-:W-:-:S03]  /*20b60*/  FMNMX.FTZ R0, R184, R6, !PT ;  /* 0x00000006b8007209 */ /* 0x000fc60007810000 */
[C---:B------:R-:W-:Y:S01]  /*20b70*/  VIADD R14, R12.reuse, 0x180 ;  /* 0x000001800c0e7836 */ /* 0x040fe20000000000 */
[----:B------:R-:W-:-:S13]  /*20b80*/  R2UR UR6, R12 ;  /* 0x000000000c0672ca */ /* 0x000fda00000e0000 */
[----:B------:R-:W-:Y:S01]  /*20b90*/  QGMMA.64x192x32.F32.E4M3.E4M3 R24, R216, gdesc[UR4], R24, gsb0 ;  /* 0x02e00004d8187df3 */ /* 0x000fe20008000818 */
[----:B------:R-:W-:Y:S01]  /*20ba0*/  R2UR UR6, R14 ;  /* 0x000000000e0672ca */ /* 0x000fe200000e0000 */
[----:B------:R-:W-:Y:S01]  /*20bb0*/  VIADD R14, R12, 0x300 ;  /* 0x000003000c0e7836 */ /* 0x000fe20000000000 */
[----:B------:R-:W-:Y:S01]  /*20bc0*/  R2UR UR7, R15 ;  /* 0x000000000f0772ca */ /* 0x000fe200000e0000 */
[----:B------:R-:W-:Y:S01]  /*20bd0*/  IMAD.MOV.U32 R15, RZ, RZ, -0x3ffffff0 ;  /* 0xc0000010ff0f7424 */ /* 0x000fe200078e00ff */
[----:B0-----:R-:W-:Y:S02]  /*20be0*/  LOP3.LUT R227, R225, 0x7f, RZ, 0xc0, !PT ;  /* 0x0000007fe1e37812 */ /* 0x001fe400078ec0ff */
[----:B------:R-:W0:Y:S02]  /*20bf0*/  S2R R225, SR_TID.X ;  /* 0x0000000000e17919 */ /* 0x000e240000002100 */
[----:B------:R-:W-:Y:S02]  /*20c00*/  ISETP.NE.AND P0, PT, R227, RZ, PT ;  /* 0x000000ffe300720c */ /* 0x000fe40003f05270 */
[----:B0-----:R-:W-:Y:S01]  /*20c10*/  SHF.R.U32.HI R225, RZ, 0x7, R225 ;  /* 0x00000007ffe17819 */ /* 0x001fe200000116e1 */
[----:B------:R-:W-:-:S02]  /*20c20*/  WARPGROUP.DEPBAR.LE gsb0, 0x0 ;  /* 0x00008000000079c5 */ /* 0x000fc40000010000 */
[----:B------:R-:W-:-:S06]  /*20c30*/  WARPGROUP.ARRIVE ;  /* 0x00000000000079c5 */ /* 0x000fcc0000000000 */
[----:B------:R-:W-:Y:S01]  /*20c40*/  QGMMA.64x192x32.F32.E4M3.E4M3 R24, R212, gdesc[UR4], R24, gsb0 ;  /* 0x02e00004d4187df3 */ /* 0x000fe20008000818 */
[----:B------:R-:W-:Y:S01]  /*20c50*/  R2UR UR6, R14 ;  /* 0x000000000e0672ca */ /* 0x000fe200000e0000 */
[C---:B------:R-:W-:Y:S01]  /*20c60*/  VIADD R14, R12.reuse, 0x480 ;  /* 0x000004800c0e7836 */ /* 0x040fe20000000000 */
[----:B------:R-:W-:Y:S01]  /*20c70*/  R2UR UR7, R15 ;  /* 0x000000000f0772ca */ /* 0x000fe200000e0000 */
[----:B------:R-:W-:Y:S01]  /*20c80*/  VIADD R12, R12, 0x600 ;  /* 0x000006000c0c7836 */ /* 0x000fe20000000000 */
[----:B------:R-:W-:Y:S01]  /*20c90*/  MOV R15, 0xc0000010 ;  /* 0xc0000010000f7802 */ /* 0x000fe20000000f00 */
[----:B------:R-:W-:Y:S02]  /*20ca0*/  WARPGROUP.DEPBAR.LE gsb0, 0x0 ;  /* 0x00008000000079c5 */ /* 0x000fe40000010000 */
[----:B------:R-:W-:-:S12]  /*20cb0*/  WARPGROUP.ARRIVE ;  /* 0x00000000000079c5 */ /* 0x000fd80000000000 */
[----:B------:R-:W-:Y:S01]  /*20cc0*/  QGMMA.64x192x32.F32.E4M3.E4M3 R24, R208, gdesc[UR4], R24, gsb0 ;  /* 0x02e00004d0187df3 */ /* 0x000fe20008000818 */
[----:B------:R-:W-:Y:S02]  /*20cd0*/  R2UR UR7, R15 ;  /* 0x000000000f0772ca */ /* 0x000fe400000e0000 */
        /* <DEDUP_REMOVED lines=56> */
[----:B------:R-:W-:Y:S02]  /*21060*/  R2UR UR6, R14 ;  /* 0x000000000e0672ca */ /* 0x000fe400000e0000 */
        /* <DEDUP_REMOVED lines=25> */
[----:B0-----:R-:W-:Y:S01]  /*21200*/  FMNMX.FTZ R0, R0, R13, !PT ;  /* 0x0000000d00007209 */ /* 0x001fe20007810000 */
[----:B------:R-:W-:Y:S01]  /*21210*/  IMAD.MOV.U32 R13, RZ, RZ, -0x3ffffff0 ;  /* 0xc0000010ff0d7424 */ /* 0x000fe200078e00ff */
[----:B-1----:R-:W-:-:S03]  /*21220*/  FMNMX.FTZ R14, R8, R14, !PT ;  /* 0x0000000e080e7209 */ /* 0x002fc60007810000 */
[----:B------:R-:W0:Y:S01]  /*21230*/  SHFL.BFLY PT, R15, R0, 0x1, 0x1f ;  /* 0x0c201f00000f7f89 */ /* 0x000e2200000e0000 */
[----:B------:R-:W-:Y:S02]  /*21240*/  WARPGROUP.DEPBAR.LE gsb0, 0x0 ;  /* 0x00008000000079c5 */ /* 0x000fe40000010000 */
[----:B------:R-:W-:-:S06]  /*21250*/  WARPGROUP.ARRIVE ;  /* 0x00000000000079c5 */ /* 0x000fcc0000000000 */
[----:B------:R-:W-:Y:S01]  /*21260*/  QGMMA.64x192x32.F32.E4M3.E4M3 R24, R204, gdesc[UR4], R24, gsb0 ;  /* 0x02e00004cc187df3 */ /* 0x000fe20008000818 */
[----:B------:R-:W-:Y:S02]  /*21270*/  R2UR UR7, R13 ;  /* 0x000000000d0772ca */ /* 0x000fe400000e0000 */
[----:B------:R-:W1:Y:S01]  /*21280*/  SHFL.BFLY PT, R13, R14, 0x1, 0x1f ;  /* 0x0c201f000e0d7f89 */ /* 0x000e6200000e0000 */
[----:B0-----:R-:W-:Y:S02]  /*21290*/  FMNMX.FTZ R0, R0, R15, !PT ;  /* 0x0000000f00007209 */ /* 0x001fe40007810000 */
[----:B------:R-:W-:Y:S02]  /*212a0*/  R2UR UR6, R12 ;  /* 0x000000000c0672ca */ /* 0x000fe400000e0000 */
[----:B-1----:R-:W-:Y:S01]  /*212b0*/  FMNMX.FTZ R12, R14, R13, !PT ;  /* 0x0000000d0e0c7209 */ /* 0x002fe20007810000 */
[----:B------:R-:W-:-:S04]  /*212c0*/  FADD.FTZ R13, -R0, R6 ;  /* 0x00000006000d7221 */ /* 0x000fc80000010100 */
[----:B------:R-:W-:Y:S01]  /*212d0*/  FMUL.FTZ R20, R2, R13 ;  /* 0x0000000d02147220 */ /* 0x000fe20000410000 */
[----:B------:R-:W-:-:S03]  /*212e0*/  FADD.FTZ R13, -R12, R5 ;  /* 0x000000050c0d7221 */ /* 0x000fc60000010100 */
[----:B------:R0:W-:Y:S01]  /*212f0*/  MUFU.EX2 R5, R20 ;  /* 0x0000001400057308 */ /* 0x0001e20000000800 */
[C---:B------:R-:W-:Y:S01]  /*21300*/  FMUL.FTZ R6, R2.reuse, R13 ;  /* 0x0000000d02067220 */ /* 0x040fe20000410000 */
[----:B------:R-:W-:-:S04]  /*21310*/  FFMA.FTZ R13, R2, R0, -8 ;  /* 0xc1000000020d7423 */ /* 0x000fc80000010000 */
[C-C-:B------:R-:W-:Y:S01]  /*21320*/  FFMA.FTZ R8, R2.reuse, R184, -R13.reuse ;  /* 0x000000b802087223 */ /* 0x140fe2000001080d */
[----:B------:R-:W-:-:S01]  /*21330*/  FFMA.FTZ R15, R2, R185, -R13 ;  /* 0x000000b9020f7223 */ /* 0x000fc2000001080d */
[C-C-:B------:R-:W-:Y:S01]  /*21340*/  FFMA.FTZ R21, R2.reuse, R189, -R13.reuse ;  /* 0x000000bd02157223 */ /* 0x140fe2000001080d */
[----:B------:R-:W-:-:S01]  /*21350*/  FFMA.FTZ R14, R2, R188, -R13 ;  /* 0x000000bc020e7223 */ /* 0x000fc2000001080d */
[C-C-:B0-----:R-:W-:Y:S01]  /*21360*/  FFMA.FTZ R20, R2.reuse, R192, -R13.reuse ;  /* 0x000000c002147223 */ /* 0x141fe2000001080d */
        /* <DEDUP_REMOVED lines=36> */
[----:B------:R-:W0:Y:S03]  /*215b0*/  MUFU.EX2 R8, R8 ;  /* 0x0000000800087308 */ /* 0x000e260000000800 */
        /* <DEDUP_REMOVED lines=47> */
[C-C-:B------:R-:W-:Y:S01]  /*218b0*/  FFMA.FTZ R131, R2.reuse, R131, -R133.reuse ;  /* 0x0000008302837223 */ /* 0x140fe20000010885 */
[----:B------:R-:W-:-:S01]  /*218c0*/  FFMA.FTZ R134, R2, R134, -R133 ;  /* 0x0000008602867223 */ /* 0x000fc20000010885 */
[----:B------:R-:W-:-:S04]  /*218d0*/  FFMA.FTZ R133, R2, R135, -R133 ;  /* 0x0000008702857223 */ /* 0x000fc80000010885 */
        /* <DEDUP_REMOVED lines=22> */
[----:B------:R-:W-:Y:S06]  /*21a40*/  QGMMA.64x192x32.F32.E4M3.E4M3 R24, R200, gdesc[UR4], R24, gsb0 ;  /* 0x02e00004c8187df3 */ /* 0x000fec0008000818 */
        /* <DEDUP_REMOVED lines=52> */
[----:B------:R-:W-:-:S06]  /*21d90*/  WARPGROUP.DEPBAR.LE gsb0, 0x0 ;  /* 0x00008000000079c5 */ /* 0x000fcc0000010000 */
        /* <DEDUP_REMOVED lines=57> */
[----:B------:R-:W2:Y:S08]  /*22130*/  MUFU.EX2 R123, R123 ;  /* 0x0000007b007b7308 */ /* 0x000eb00000000800 */
[----:B------:R-:W0:Y:S01]  /*22140*/  MUFU.EX2 R124, R124 ;  /* 0x0000007c007c7308 */ /* 0x000e220000000800 */
[----:B---3--:R-:W-:-:S07]  /*22150*/  FADD.FTZ R197, R121, R194 ;  /* 0x000000c279c57221 */ /* 0x008fce0000010000 */
[----:B------:R-:W3:Y:S01]  /*22160*/  MUFU.EX2 R126, R126 ;  /* 0x0000007e007e7308 */ /* 0x000ee20000000800 */
[----:B--2---:R-:W-:-:S07]  /*22170*/  FADD.FTZ R3, R123, R196 ;  /* 0x000000c47b037221 */ /* 0x004fce0000010000 */
[----:B------:R-:W2:Y:S01]  /*22180*/  MUFU.EX2 R125, R125 ;  /* 0x0000007d007d7308 */ /* 0x000ea20000000800 */
[----:B0-----:R-:W-:-:S07]  /*22190*/  FADD.FTZ R194, R124, R197 ;  /* 0x000000c57cc27221 */ /* 0x001fce0000010000 */
        /* <DEDUP_REMOVED lines=22> */
.L_x_5155:
[----:B------:R-:W-:Y:S01]  /*22300*/  F2FP.SATFINITE.E4M3.F32.PACK_AB_MERGE_C R14, R21, R14, RZ ;  /* 0x0000000e150e723e */ /* 0x000fe200048070ff */
[-C--:B------:R-:W-:Y:S01]  /*22310*/  FMUL.FTZ R24, R24, R5.reuse ;  /* 0x0000000518187220 */ /* 0x080fe20000410000 */
[----:B------:R-:W-:Y:S01]  /*22320*/  ISETP.GT.AND P0, PT, R7, RZ, PT ;  /* 0x000000ff0700720c */ /* 0x000fe20003f04270 */
[----:B------:R-:W-:Y:S01]  /*22330*/  FMUL.FTZ R25, R25, R5 ;  /* 0x0000000519197220 */ /* 0x000fe20000410000 */
[----:B------:R-:W-:Y:S01]  /*22340*/  F2FP.SATFINITE.E4M3.F32.PACK_AB_MERGE_C R216, R15, R8, R14 ;  /* 0x000000080fd8723e */ /* 0x000fe2000480700e */
[----:B------:R-:W-:Y:S01]  /*22350*/  IMAD R8, R9, 0x8, R16 ;  /* 0x0000000809087824 */ /* 0x000fe200078e0210 */
[----:B------:R-:W-:Y:S01]  /*22360*/  F2FP.SATFINITE.E4M3.F32.PACK_AB_MERGE_C R187, R188, R187, RZ ;  /* 0x000000bbbcbb723e */ /* 0x000fe200048070ff */
[----:B------:R-:W-:Y:S01]  /*22370*/  IMAD.U32 R9, RZ, RZ, UR42 ;  /* 0x0000002aff097e24 */ /* 0x000fe2000f8e00ff */
        /* <DEDUP_REMOVED lines=138> */
[----:B------:R-:W-:Y:S01]  /*22c20*/  IADD3 R7, R7, -0x1, RZ ;  /* 0xffffffff07077810 */ /* 0x000fe20007ffe0ff */
[----:B------:R-:W-:Y:S06]  /*22c30*/  @P0 BRA `(.L_x_5156) ;  /* 0xffffffc800fc0947 */ /* 0x000fec000383ffff */
[----:B------:R-:W-:-:S07]  /*22c40*/  IMAD.MOV.U32 R146, RZ, RZ, R10 ;  /* 0x000000ffff927224 */ /* 0x000fce00078e000a */
.L_x_5145:
[----:B------:R-:W-:Y:S05]  /*22c50*/  WARPSYNC.ALL ;  /* 0x0000000000007948 */ /* 0x000fea0003800000 */
[----:B------:R-:W-:Y:S06]  /*22c60*/  BAR.ARV 0x8, 0x120 ;  /* 0x0204800000007b1d */ /* 0x000fec0000002000 */
[----:B------:R-:W-:Y:S05]  /*22c70*/  @!P1 BRA `(.L_x_5157) ;  /* 0x0000000000049947 */ /* 0x000fea0003800000 */
[----:B------:R-:W-:Y:S01]  /*22c80*/  BPT.TRAP 0x1 ;  /* 0x000000040000795c */ /* 0x000fe20000300000 */
.L_x_5157:
[----:B------:R-:W-:Y:S01]  /*22c90*/  IMAD R20, R146, 0x8, R16 ;  /* 0x0000000892147824 */ /* 0x000fe200078e0210 */
[----:B------:R-:W-:-:S04]  /*22ca0*/  SHF.L.U32 R5, R220, 0x1f, RZ ;  /* 0x0000001fdc057819 */ /* 0x000fc800000006ff */
[----:B------:R0:W1:Y:S01]  /*22cb0*/  SYNCS.PHASECHK.TRANS64.TRYWAIT P0, [R20+URZ+0x33450], R5 ;  /* 0x03345005140075a7 */ /* 0x000062000800017f */
[----:B------:R-:W-:Y:S05]  /*22cc0*/  @!P1 BRA `(.L_x_5158) ;  /* 0x0000000000049947 */ /* 0x000fea0003800000 */
[----:B------:R-:W-:Y:S01]  /*22cd0*/  BPT.TRAP 0x1 ;  /* 0x000000040000795c */ /* 0x000fe20000300000 */
.L_x_5158:
[----:B------:R-:W-:-:S05]  /*22ce0*/  VIADD R16, R16, 0x200 ;  /* 0x0000020010107836 */ /* 0x000fca0000000000 */
[----:B------:R-:W-:-:S04]  /*22cf0*/  SHF.R.U32.HI R16, RZ, 0x4, R16 ;  /* 0x00000004ff107819 */ /* 0x000fc80000011610 */
[----:B------:R-:W-:-:S04]  /*22d00*/  LOP3.LUT R16, R16, 0x3fff, RZ, 0xc0, !PT ;  /* 0x00003fff10107812 */ /* 0x000fc800078ec0ff */
[----:B------:R-:W-:Y:S01]  /*22d10*/  LOP3.LUT R7, R16, 0x10000, RZ, 0xfc, !PT ;  /* 0x0001000010077812 */ /* 0x000fe200078efcff */
[----:B-1----:R-:W-:Y:S06]  /*22d20*/  @P0 BRA `(.L_x_5159) ;  /* 0x0000000000080947 */ /* 0x002fec0003800000 */
[----:B------:R-:W1:Y:S02]  /*22d30*/  SYNCS.PHASECHK.TRANS64.TRYWAIT P0, [R20+URZ+0x33450], R5 ;  /* 0x03345005140075a7 */ /* 0x000e64000800017f */
[----:B-1----:R-:W-:Y:S05]  /*22d40*/  @!P0 BRA `(.L_x_5160) ;  /* 0x000000c000088947 */ /* 0x002fea0003800000 */
.L_x_5159:
[----:B------:R-:W-:Y:S01]  /*22d50*/  IMAD R6, R146, 0x780, R7 ;  /* 0x0000078092067824 */ /* 0x000fe200078e0207 */
[----:B------:R-:W-:Y:S01]  /*22d60*/  MOV R7, 0xc0000010 ;  /* 0xc000001000077802 */ /* 0x000fe20000000f00 */
[----:B------:R-:W-:Y:S05]  /*22d70*/  WARPSYNC.ALL ;  /* 0x0000000000007948 */ /* 0x000fea0003800000 */
[----:B------:R-:W-:Y:S01]  /*22d80*/  R2UR UR6, R6 ;  /* 0x00000000060672ca */ /* 0x000fe200000e0000 */
[----:B------:R-:W2:Y:S01]  /*22d90*/  LDL R16, [R1+0x1c] ;  /* 0x00001c0001107983 */ /* 0x000ea20000100800 */
[----:B------:R-:W-:Y:S01]  /*22da0*/  R2UR UR7, R7 ;  /* 0x00000000070772ca */ /* 0x000fe200000e0000 */
[----:B------:R-:W-:-:S02]  /*22db0*/  WARPGROUP.ARRIVE ;  /* 0x00000000000079c5 */ /* 0x000fc40000000000 */
[----:B------:R-:W3:Y:S01]  /*22dc0*/  LDL R13, [R1+0xc] ;  /* 0x00000c00010d7983 */ /* 0x000ee20000100800 */
[----:B------:R-:W-:Y:S01]  /*22dd0*/  VIADD R8, R6, 0x180 ;  /* 0x0000018006087836 */ /* 0x000fe20000000000 */
[----:B------:R-:W-:Y:S01]  /*22de0*/  ULDC.64 UR4, c[0x0][0x9a0] ;  /* 0x0002680000047ab9 */ /* 0x000fe20000000a00 */
[----:B------:R-:W-:Y:S01]  /*22df0*/  IMAD.MOV.U32 R9, RZ, RZ, -0x3ffffff0 ;  /* 0xc0000010ff097424 */ /* 0x000fe200078e00ff */
[----:B------:R-:W-:-:S04]  /*22e00*/  ISETP.NE.U32.AND P0, PT, RZ, UR4, PT ;  /* 0x00000004ff007c0c */ /* 0x000fc8000bf05070 */
[----:B------:R-:W-:Y:S02]  /*22e10*/  ISETP.NE.AND.EX P0, PT, RZ, UR5, PT, P0 ;  /* 0x00000005ff007c0c */ /* 0x000fe4000bf05300 */
[----:B------:R-:W-:Y:S01]  /*22e20*/  QGMMA.64x192x32.F32.E4M3.E4M3 R24, R216, gdesc[UR4], R24, gsb0 ;  /* 0x02e00004d8187df3 */ /* 0x000fe20008000818 */
[----:B------:R-:W-:Y:S01]  /*22e30*/  R2UR UR6, R8 ;  /* 0x00000000080672ca */ /* 0x000fe200000e0000 */
[----:B------:R-:W-:Y:S01]  /*22e40*/  VIADD R8, R6, 0x300 ;  /* 0x0000030006087836 */ /* 0x000fe20000000000 */
[----:B------:R-:W-:Y:S01]  /*22e50*/  R2UR UR7, R9 ;  /* 0x00000000090772ca */ /* 0x000fe200000e0000 */
[----:B------:R-:W-:-:S07]  /*22e60*/  IMAD.MOV.U32 R9, RZ, RZ, -0x3ffffff0 ;  /* 0xc0000010ff097424 */ /* 0x000fce00078e00ff */
[----:B------:R-:W2:Y:S01]  /*22e70*/  @P0 LDC.64 R10, c[0x0][0x9c8] ;  /* 0x00027200ff0a0b82 */ /* 0x000ea20000000a00 */
[----:B01----:R-:W-:-:S07]  /*22e80*/  @P0 SHF.R.S32.HI R5, RZ, 0x1f, R226 ;  /* 0x0000001fff050819 */ /* 0x003fce00000114e2 */
[----:B------:R-:W0:Y:S02]  /*22e90*/  @P0 LDC.64 R14, c[0x0][0x9d0] ;  /* 0x00027400ff0e0b82 */ /* 0x000e240000000a00 */
[----:B0-----:R-:W-:-:S04]  /*22ea0*/  @P0 IMAD R5, R5, R14, RZ ;  /* 0x0000000e05050224 */ /* 0x001fc800078e02ff */
[----:B------:R-:W-:Y:S01]  /*22eb0*/  @P0 IMAD R5, R226, R15, R5 ;  /* 0x0000000fe2050224 */ /* 0x000fe200078e0205 */
[----:B------:R-:W-:Y:S02]  /*22ec0*/  WARPGROUP.DEPBAR.LE gsb0, 0x0 ;  /* 0x00008000000079c5 */ /* 0x000fe40000010000 */
[----:B------:R-:W-:-:S06]  /*22ed0*/  WARPGROUP.ARRIVE ;  /* 0x00000000000079c5 */ /* 0x000fcc0000000000 */
[----:B------:R-:W-:Y:S01]  /*22ee0*/  QGMMA.64x192x32.F32.E4M3.E4M3 R24, R212, gdesc[UR4], R24, gsb0 ;  /* 0x02e00004d4187df3 */ /* 0x000fe20008000818 */
[----:B------:R-:W-:Y:S02]  /*22ef0*/  R2UR UR6, R8 ;  /* 0x00000000080672ca */ /* 0x000fe400000e0000 */
[----:B------:R-:W-:Y:S01]  /*22f00*/  R2UR UR7, R9 ;  /* 0x00000000090772ca */ /* 0x000fe200000e0000 */
[----:B--2---:R-:W-:-:S04]  /*22f10*/  @P0 IMAD R8, R16, R10, RZ ;  /* 0x0000000a10080224 */ /* 0x004fc800078e02ff */
[C---:B---3--:R-:W-:Y:S02]  /*22f20*/  @P0 IMAD R7, R13.reuse, R11, R8 ;  /* 0x0000000b0d070224 */ /* 0x048fe400078e0208 */
[----:B------:R-:W-:-:S04]  /*22f30*/  @P0 IMAD.WIDE.U32 R8, R13, R10, RZ ;  /* 0x0000000a0d080225 */ /* 0x000fc800078e00ff */
[----:B------:R-:W-:Y:S02]  /*22f40*/  @P0 IMAD.IADD R9, R9, 0x1, R7 ;  /* 0x0000000109090824 */ /* 0x000fe400078e0207 */
[----:B------:R-:W-:-:S04]  /*22f50*/  @P0 IMAD.WIDE.U32 R226, R226, R14, R8 ;  /* 0x0000000ee2e20225 */ /* 0x000fc800078e0008 */
[----:B------:R-:W-:Y:S01]  /*22f60*/  @P0 IMAD.IADD R5, R227, 0x1, R5 ;  /* 0x00000001e3050824 */ /* 0x000fe200078e0205 */
[----:B------:R-:W-:-:S04]  /*22f70*/  @P0 LEA R10, P2, R226, UR4, 0x2 ;  /* 0x00000004e20a0c11 */ /* 0x000fc8000f8410ff */
[----:B------:R-:W-:Y:S01]  /*22f80*/  @P0 LEA.HI.X R11, R226, UR5, R5, 0x2, P2 ;  /* 0x00000005e20b0c11 */ /* 0x000fe200090f1405 */
[----:B------:R-:W-:-:S06]  /*22f90*/  IMAD.MOV.U32 R5, RZ, RZ, 0x3f800000 ;  /* 0x3f800000ff057424 */ /* 0x000fcc00078e00ff */
        /* <DEDUP_REMOVED lines=18> */
[----:B------:R-:W1:Y:S01]  /*230c0*/  SHFL.BFLY PT, R9, R8, 0x1, 0x1f ;  /* 0x0c201f0008097f89 */ /* 0x000e6200000e0000 */
[----:B---3--:R-:W-:-:S05]  /*230d0*/  FADD.FTZ R7, R7, R4 ;  /* 0x0000000407077221 */ /* 0x008fca0000010000 */
[----:B------:R-:W0:Y:S01]  /*230e0*/  SHFL.BFLY PT, R6, R7, 0x1, 0x1f ;  /* 0x0c201f0007067f89 */ /* 0x000e2200000e0000 */
[----:B-1----:R-:W-:-:S01]  /*230f0*/  FADD.FTZ R9, R8, R9 ;  /* 0x0000000908097221 */ /* 0x002fc20000010000 */
[----:B------:R-:W-:-:S03]  /*23100*/  IMAD.MOV.U32 R4, RZ, RZ, RZ ;  /* 0x000000ffff047224 */ /* 0x000fc600078e00ff */
[----:B------:R-:W-:Y:S01]  /*23110*/  FMUL.FTZ R13, R9, 0.00390625 ;  /* 0x3b800000090d7820 */ /* 0x000fe20000410000 */
[----:B0-----:R-:W-:-:S05]  /*23120*/  FADD.FTZ R10, R7, R6 ;  /* 0x00000006070a7221 */ /* 0x001fca0000010000 */
        /* <DEDUP_REMOVED lines=16> */
[----:B------:R-:W-:-:S02]  /*23230*/  IMAD.MOV.U32 R120, RZ, RZ, -0x800000 ;  /* 0xff800000ff787424 */ /* 0x000fc400078e00ff */
[----:B------:R-:W-:Y:S02]  /*23240*/  IMAD.MOV.U32 R121, RZ, RZ, -0x800000 ;  /* 0xff800000ff797424 */ /* 0x000fe400078e00ff */
[----:B-1----:R-:W-:Y:S01]  /*23250*/  @P3 FMUL.FTZ R7, R7, 0.69314718246459960938 ;  /* 0x3f31721807073820 */ /* 0x002fe20000410000 */
[----:B------:R-:W-:-:S01]  /*23260*/  @P2 FFMA.FTZ R120, R3, R0, R6 ;  /* 0x0000000003782223 */ /* 0x000fc20000010006 */
[----:B--2---:R-:W-:Y:S02]  /*23270*/  FMUL.FTZ R3, R4, R5 ;  /* 0x0000000504037220 */ /* 0x004fe40000410000 */
[----:B------:R-:W-:-:S01]  /*23280*/  @P3 FFMA.FTZ R121, R2, R12, R7 ;  /* 0x0000000c02793223 */ /* 0x000fc20000010007 */
[----:B---3--:R-:W-:Y:S01]  /*23290*/  FMUL.FTZ R0, R8, R5 ;  /* 0x0000000508007220 */ /* 0x008fe20000410000 */
[----:B------:R-:W-:Y:S02]  /*232a0*/  WARPGROUP.DEPBAR.LE gsb0, 0x0 ;  /* 0x00008000000079c5 */ /* 0x000fe40000010000 */
[----:B------:R-:W-:Y:S05]  /*232b0*/  @!P1 BRA `(.L_x_5161) ;  /* 0x0000000000049947 */ /* 0x000fea0003800000 */
[----:B------:R-:W-:Y:S01]  /*232c0*/  BPT.TRAP 0x1 ;  /* 0x000000040000795c */ /* 0x000fe20000300000 */
.L_x_5161:
[----:B------:R-:W-:Y:S01]  /*232d0*/  IMAD.U32 R7, RZ, RZ, UR42 ;  /* 0x0000002aff077e24 */ /* 0x000fe2000f8e00ff */
[----:B------:R-:W-:Y:S01]  /*232e0*/  IADD3 R2, R20, 0x33460, RZ ;  /* 0x0003346014027810 */ /* 0x000fe20007ffe0ff */
[----:B------:R-:W-:Y:S02]  /*232f0*/  VIADD R146, R146, 0x1 ;  /* 0x0000000192927836 */ /* 0x000fe40000000000 */
        /* <DEDUP_REMOVED lines=104> */
.L_x_5087:
        /* <DEDUP_REMOVED lines=12> */
[----:B------:R-:W3:Y:S01]  /*23a40*/  LDL R102, [R1+0x48] ;  /* 0x0000480001667983 */ /* 0x000ee20000100800 */
[----:B--2---:R-:W-:-:S05]  /*23a50*/  IMAD.SHL.U32 R0, R98, 0x4, RZ ;  /* 0x0000000462007824 */ /* 0x004fca00078e00ff */
        /* <DEDUP_REMOVED lines=10> */
[----:B--2---:R-:W2:Y:S01]  /*23b00*/  S2R R3, SR_SWINHI ;  /* 0x0000000000037919 */ /* 0x004ea20000002f00 */
        /* <DEDUP_REMOVED lines=16> */
[----:B------:R-:W-:Y:S02]  /*23c10*/  MOV R52, R16 ;  /* 0x0000001000347202 */ /* 0x000fe40000000f00 */
[----:B--2---:R-:W-:Y:S02]  /*23c20*/  MOV R53, R3 ;  /* 0x0000000300357202 */ /* 0x004fe40000000f00 */
        /* <DEDUP_REMOVED lines=8> */
[----:B------:R-:W-:Y:S02]  /*23cb0*/  LOP3.LUT P0, R2, R98, 0x3, RZ, 0xc0, !PT ;  /* 0x0000000362027812 */ /* 0x000fe4000780c0ff */
[----:B------:R-:W-:Y:S02]  /*23cc0*/  F2FP.BF16.F32.PACK_AB R11, R40, R11 ;  /* 0x0000000b280b723e */ /* 0x000fe400000010ff */
[----:B------:R-:W-:Y:S02]  /*23cd0*/  ISETP.EQ.OR P0, PT, R2, 0x3, !P0 ;  /* 0x000000030200780c */ /* 0x000fe40004702670 */
        /* <DEDUP_REMOVED lines=18> */
[----:B------:R-:W-:Y:S02]  /*23e00*/  SEL R13, R90, R95, P0 ;  /* 0x0000005f5a0d7207 */ /* 0x000fe40000000000 */
[----:B------:R-:W-:Y:S01]  /*23e10*/  SEL R2, R95, R90, P0 ;  /* 0x0000005a5f027207 */ /* 0x000fe20000000000 */
[----:B---3--:R-:W-:-:S03]  /*23e20*/  IMAD.WIDE R20, R102, 0x2, R52 ;  /* 0x0000000266147825 */ /* 0x008fc600078e0234 */
        /* <DEDUP_REMOVED lines=120> */
[----:B------:R-:W2:Y:S01]  /*245b0*/  SHFL.IDX PT, R5, R2, R3, 0x1c1f ;  /* 0x001c1f0302057589 */ /* 0x000ea200000e0000 */
        /* <DEDUP_REMOVED lines=8> */
[----:B------:R-:W-:Y:S01]  /*24640*/  SHFL.IDX PT, R9, R20, R3, 0x1c1f ;  /* 0x001c1f0314097589 */ /* 0x000fe200000e0000 */
[----:B------:R-:W-:Y:S02]  /*24650*/  SEL R61, R58, R65, P0 ;  /* 0x000000413a3d7207 */ /* 0x000fe40000000000 */
[----:B------:R-:W-:Y:S01]  /*24660*/  SEL R76, R65, R58, P0 ;  /* 0x0000003a414c7207 */ /* 0x000fe20000000000 */
[----:B------:R-:W4:Y:S01]  /*24670*/  SHFL.IDX PT, R40, R36, R3, 0x1c1f ;  /* 0x001c1f0324287589 */ /* 0x000f2200000e0000 */
[----:B------:R-:W-:-:S02]  /*24680*/  SEL R63, R78, R97, P0 ;  /* 0x000000614e3f7207 */ /* 0x000fc40000000000 */
[----:B------:R-:W-:Y:S01]  /*24690*/  SEL R70, R87, R70, P0 ;  /* 0x0000004657467207 */ /* 0x000fe20000000000 */
[----:B------:R0:W1:Y:S01]  /*246a0*/  SHFL.IDX PT, R58, R48, R3, 0x1c1f ;  /* 0x001c1f03303a7589 */ /* 0x00006200000e0000 */
[----:B------:R-:W-:Y:S02]  /*246b0*/  SEL R78, R97, R78, P0 ;  /* 0x0000004e614e7207 */ /* 0x000fe40000000000 */
[----:B------:R-:W-:Y:S01]  /*246c0*/  SEL R65, R62, R119, P0 ;  /* 0x000000773e417207 */ /* 0x000fe20000000000 */
[----:B------:R-:W-:Y:S01]  /*246d0*/  SHFL.IDX PT, R30, R21, R0, 0x1c1f ;  /* 0x001c1f00151e7589 */ /* 0x000fe200000e0000 */
[----:B------:R-:W-:Y:S02]  /*246e0*/  SEL R80, R119, R62, P0 ;  /* 0x0000003e77507207 */ /* 0x000fe40000000000 */
[----:B--2---:R-:W-:Y:S01]  /*246f0*/  SEL R4, R6, R5, P0 ;  /* 0x0000000506047207 */ /* 0x004fe20000000000 */
[----:B------:R-:W-:Y:S01]  /*24700*/  SHFL.IDX PT, R62, R39, R0, 0x1c1f ;  /* 0x001c1f00273e7589 */ /* 0x000fe200000e0000 */
[----:B------:R-:W-:-:S02]  /*24710*/  SEL R6, R5, R6, P0 ;  /* 0x0000000605067207 */ /* 0x000fc40000000000 */
[----:B0-----:R-:W-:Y:S01]  /*24720*/  SEL R48, R33, R44, P0 ;  /* 0x0000002c21307207 */ /* 0x001fe20000000000 */
[----:B------:R0:W-:Y:S01]  /*24730*/  SHFL.IDX PT, R39, R50, R3, 0x1c1f ;  /* 0x001c1f0332277589 */ /* 0x0001e200000e0000 */
[----:B---3--:R-:W-:Y:S02]  /*24740*/  SEL R8, R10, R7, P0 ;  /* 0x000000070a087207 */ /* 0x008fe40000000000 */
[----:B------:R-:W-:Y:S01]  /*24750*/  SEL R10, R7, R10, P0 ;  /* 0x0000000a070a7207 */ /* 0x000fe20000000000 */
[----:B------:R-:W-:Y:S01]  /*24760*/  SHFL.IDX PT, R43, R43, R0, 0x1c1f ;  /* 0x001c1f002b2b7589 */ /* 0x000fe200000e0000 */
[----:B------:R-:W-:Y:S02]  /*24770*/  SEL R32, R34, R25, P0 ;  /* 0x0000001922207207 */ /* 0x000fe40000000000 */
[----:B------:R-:W-:Y:S01]  /*24780*/  SEL R36, R38, R27, P0 ;  /* 0x0000001b26247207 */ /* 0x000fe20000000000 */
[----:B------:R-:W-:Y:S01]  /*24790*/  SHFL.IDX PT, R49, R49, R0, 0x1c1f ;  /* 0x001c1f0031317589 */ /* 0x000fe200000e0000 */
[----:B----4-:R-:W-:-:S02]  /*247a0*/  SEL R12, R29, R40, P0 ;  /* 0x000000281d0c7207 */ /* 0x010fc40000000000 */
[----:B0-----:R-:W-:Y:S01]  /*247b0*/  SEL R50, R44, R33, P0 ;  /* 0x000000212c327207 */ /* 0x001fe20000000000 */
[----:B------:R-:W-:Y:S01]  /*247c0*/  SHFL.IDX PT, R51, R51, R0, 0x1c1f ;  /* 0x001c1f0033337589 */ /* 0x000fe200000e0000 */
[----:B------:R-:W-:Y:S02]  /*247d0*/  SEL R14, R40, R29, P0 ;  /* 0x0000001d280e7207 */ /* 0x000fe40000000000 */
[----:B------:R-:W-:Y:S01]  /*247e0*/  SEL R44, R35, R46, P0 ;  /* 0x0000002e232c7207 */ /* 0x000fe20000000000 */
[----:B------:R-:W0:Y:S01]  /*247f0*/  SHFL.IDX PT, R54, R54, R3, 0x1c1f ;  /* 0x001c1f0336367589 */ /* 0x000e2200000e0000 */
[----:B------:R-:W-:Y:S02]  /*24800*/  SEL R40, R31, R42, P0 ;  /* 0x0000002a1f287207 */ /* 0x000fe40000000000 */
[----:B------:R-:W-:Y:S01]  /*24810*/  SEL R46, R46, R35, P0 ;  /* 0x000000232e2e7207 */ /* 0x000fe20000000000 */
[----:B------:R1:W2:Y:S01]  /*24820*/  SHFL.IDX PT, R2, R56, R3, 0x1c1f ;  /* 0x001c1f0338027589 */ /* 0x0002a200000e0000 */
[----:B------:R-:W-:-:S02]  /*24830*/  SEL R34, R25, R34, P0 ;  /* 0x0000002219227207 */ /* 0x000fc40000000000 */
[----:B------:R-:W-:Y:S01]  /*24840*/  SEL R38, R27, R38, P0 ;  /* 0x000000261b267207 */ /* 0x000fe20000000000 */
[----:B------:R-:W3:Y:S01]  /*24850*/  SHFL.IDX PT, R66, R66, R3, 0x1c1f ;  /* 0x001c1f0342427589 */ /* 0x000ee200000e0000 */
[----:B------:R-:W-:-:S03]  /*24860*/  SEL R42, R42, R31, P0 ;  /* 0x0000001f2a2a7207 */ /* 0x000fc60000000000 */
        /* <DEDUP_REMOVED lines=49> */
.L_x_5399:
        /* <DEDUP_REMOVED lines=41> */
.L_x_5165:
[----:B------:R-:W3:Y:S01]  /*24e10*/  LDL.LU R11, [R1+0x1c] ;  /* 0x00001c00010b7983 */ /* 0x000ee20000300800 */
[----:B------:R-:W-:-:S03]  /*24e20*/  ULDC.64 UR4, c[0x0][0xb70] ;  /* 0x0002dc0000047ab9 */ /* 0x000fc60000000a00 */
[----:B------:R-:W4:Y:S04]  /*24e30*/  LDL.LU R10, [R1+0xc] ;  /* 0x00000c00010a7983 */ /* 0x000f280000300800 */
[----:B------:R-:W4:Y:S04]  /*24e40*/  LDL R6, [R1+0x4] ;  /* 0x0000040001067983 */ /* 0x000f280000100800 */
[----:B------:R-:W4:Y:S04]  /*24e50*/  LDL.LU R66, [R1+0x10] ;  /* 0x0000100001427983 */ /* 0x000f280000300800 */
[----:B------:R-:W4:Y:S01]  /*24e60*/  LDL.LU R64, [R1+0x2c] ;  /* 0x00002c0001407983 */ /* 0x000f220000300800 */
[--C-:B--2--5:R-:W-:Y:S01]  /*24e70*/  SHF.R.S32.HI R3, RZ, 0x1f, R0.reuse ;  /* 0x0000001fff037819 */ /* 0x124fe20000011400 */
[----:B------:R-:W-:Y:S01]  /*24e80*/  IMAD.MOV.U32 R2, RZ, RZ, R0 ;  /* 0x000000ffff027224 */ /* 0x000fe200078e0000 */
[----:B------:R-:W-:-:S02]  /*24e90*/  LOP3.LUT R8, R9, 0x380, RZ, 0xc0, !PT ;  /* 0x0000038009087812 */ /* 0x000fc400078ec0ff */
[----:B------:R-:W-:Y:S02]  /*24ea0*/  IADD3 R13, P3, R52, 0x2000, RZ ;  /* 0x00002000340d7810 */ /* 0x000fe40007f7e0ff */
[----:B------:R-:W-:Y:S02]  /*24eb0*/  SHF.R.U64 R8, R8, 0x3, RZ ;  /* 0x0000000308087819 */ /* 0x000fe400000012ff */
[----:B------:R-:W-:Y:S02]  /*24ec0*/  IADD3 R33, P0, R52, 0x5000, RZ ;  /* 0x0000500034217810 */ /* 0x000fe40007f1e0ff */
[----:B------:R-:W-:Y:S02]  /*24ed0*/  LOP3.LUT R8, R8, R9, RZ, 0x3c, !PT ;  /* 0x0000000908087212 */ /* 0x000fe400078e3cff */
[C---:B------:R-:W-:Y:S02]  /*24ee0*/  IADD3 R25, P4, R52.reuse, 0x3000, RZ ;  /* 0x0000300034197810 */ /* 0x040fe40007f9e0ff */
[----:B------:R-:W-:-:S02]  /*24ef0*/  IADD3 R29, P5, R52, 0x4000, RZ ;  /* 0x00004000341d7810 */ /* 0x000fc40007fbe0ff */
[----:B------:R-:W-:Y:S01]  /*24f00*/  SHF.R.S32.HI R237, RZ, 0x1f, R236 ;  /* 0x0000001fffed7819 */ /* 0x000fe200000114ec */
[----:B------:R-:W-:Y:S01]  /*24f10*/  BSSY B1, `(.L_x_5166) ;  /* 0x0000090000017945 */ /* 0x000fe20003800000 */
[----:B---3--:R-:W-:Y:S02]  /*24f20*/  SEL R63, R11, RZ, !P1 ;  /* 0x000000ff0b3f7207 */ /* 0x008fe40004800000 */
[----:B----4-:R-:W-:Y:S02]  /*24f30*/  SEL R65, R10, RZ, !P1 ;  /* 0x000000ff0a417207 */ /* 0x010fe40004800000 */
[----:B------:R-:W2:Y:S01]  /*24f40*/  LDL R10, [R1+0x34] ;  /* 0x00003400010a7983 */ /* 0x000ea20000100800 */
[----:B------:R-:W-:Y:S02]  /*24f50*/  LOP3.LUT R12, R13, 0x380, RZ, 0xc0, !PT ;  /* 0x000003800d0c7812 */ /* 0x000fe400078ec0ff */
[----:B------:R-:W-:Y:S02]  /*24f60*/  SHF.R.S32.HI R62, RZ, 0x1f, R66 ;  /* 0x0000001fff3e7819 */ /* 0x000fe40000011442 */
[----:B------:R-:W-:Y:S01]  /*24f70*/  IADD3.X R9, RZ, R53, RZ, P2, !PT ;  /* 0x00000035ff097210 */ /* 0x000fe200017fe4ff */
[----:B------:R-:W-:Y:S01]  /*24f80*/  IMAD R11, R64, 0x80, R6 ;  /* 0x00000080400b7824 */ /* 0x000fe200078e0206 */
[----:B------:R-:W-:Y:S01]  /*24f90*/  LOP3.LUT R32, R33, 0x380, RZ, 0xc0, !PT ;  /* 0x0000038021207812 */ /* 0x000fe200078ec0ff */
[----:B------:R-:W-:Y:S01]  /*24fa0*/  IMAD R4, R62, UR4, RZ ;  /* 0x000000043e047c24 */ /* 0x000fe2000f8e02ff */
[----:B------:R-:W-:-:S02]  /*24fb0*/  LOP3.LUT R24, R25, 0x380, RZ, 0xc0, !PT ;  /* 0x0000038019187812 */ /* 0x000fc400078ec0ff */
[----:B------:R-:W-:Y:S01]  /*24fc0*/  LOP3.LUT R28, R29, 0x380, RZ, 0xc0, !PT ;  /* 0x000003801d1c7812 */ /* 0x000fe200078ec0ff */
[----:B------:R-:W-:Y:S01]  /*24fd0*/  IMAD R7, R66, UR5, R4 ;  /* 0x0000000542077c24 */ /* 0x000fe2000f8e0204 */
[----:B------:R-:W-:Y:S01]  /*24fe0*/  SHF.R.U64 R12, R12, 0x3, RZ ;  /* 0x000000030c0c7819 */ /* 0x000fe200000012ff */
[----:B------:R-:W-:Y:S01]  /*24ff0*/  IMAD.WIDE.U32 R4, R66, UR4, R2 ;  /* 0x0000000442047c25 */ /* 0x000fe2000f8e0002 */
[----:B------:R-:W-:Y:S01]  /*25000*/  ULDC.64 UR4, c[0x0][0xb78] ;  /* 0x0002de0000047ab9 */ /* 0x000fe20000000a00 */
[----:B------:R-:W-:Y:S02]  /*25010*/  IADD3 R41, P2, R52, 0x7000, RZ ;  /* 0x0000700034297810 */ /* 0x000fe40007f5e0ff */
[----:B------:R-:W-:Y:S01]  /*25020*/  IMAD.IADD R5, R5, 0x1, R7 ;  /* 0x0000000105057824 */ /* 0x000fe200078e0207 */
[----:B------:R-:W-:Y:S01]  /*25030*/  SHF.R.U64 R32, R32, 0x3, RZ ;  /* 0x0000000320207819 */ /* 0x000fe200000012ff */
[----:B------:R-:W-:Y:S01]  /*25040*/  IMAD R2, R63, UR4, RZ ;  /* 0x000000043f027c24 */ /* 0x000fe2000f8e02ff */
[----:B------:R-:W-:Y:S01]  /*25050*/  SHF.R.U64 R24, R24, 0x3, RZ ;  /* 0x0000000318187819 */ /* 0x000fe200000012ff */
[----:B------:R-:W-:Y:S01]  /*25060*/  IMAD.WIDE.U32 R4, R65, UR4, R4 ;  /* 0x0000000441047c25 */ /* 0x000fe2000f8e0004 */
[----:B------:R-:W-:-:S02]  /*25070*/  SHF.R.S32.HI R7, RZ, 0x1f, R11 ;  /* 0x0000001fff077819 */ /* 0x000fc4000001140b */
[----:B------:R-:W-:Y:S01]  /*25080*/  SHF.R.U64 R28, R28, 0x3, RZ ;  /* 0x000000031c1c7819 */ /* 0x000fe200000012ff */
[----:B------:R-:W-:Y:S01]  /*25090*/  IMAD R6, R65, UR5, R2 ;  /* 0x0000000541067c24 */ /* 0x000fe2000f8e0202 */
[----:B------:R-:W-:Y:S01]  /*250a0*/  IADD3 R2, P1, R11, R4, RZ ;  /* 0x000000040b027210 */ /* 0x000fe20007f3e0ff */
[----:B------:R-:W-:Y:S01]  /*250b0*/  ULDC.64 UR4, c[0x0][0xb40] ;  /* 0x0002d00000047ab9 */ /* 0x000fe20000000a00 */
[----:B------:R-:W-:Y:S02]  /*250c0*/  LOP3.LUT R12, R12, R13, RZ, 0x3c, !PT ;  /* 0x0000000d0c0c7212 */ /* 0x000fe400078e3cff */
[----:B------:R-:W-:Y:S02]  /*250d0*/  IADD3.X R7, R7, R5, R6, P1, !PT ;  /* 0x0000000507077210 */ /* 0x000fe40000ffe406 */
[----:B------:R-:W-:-:S04]  /*250e0*/  LEA R20, P1, R2, UR4, 0x2 ;  /* 0x0000000402147c11 */ /* 0x000fc8000f8210ff */
[----:B------:R-:W-:Y:S02]  /*250f0*/  LEA.HI.X R21, R2, UR5, R7, 0x2, P1 ;  /* 0x0000000502157c11 */ /* 0x000fe400088f1407 */
[----:B------:R-:W-:Y:S02]  /*25100*/  LOP3.LUT R40, R41, 0x380, RZ, 0xc0, !PT ;  /* 0x0000038029287812 */ /* 0x000fe400078ec0ff */
[----:B------:R-:W-:Y:S01]  /*25110*/  LOP3.LUT R32, R32, R33, RZ, 0x3c, !PT ;  /* 0x0000002120207212 */ /* 0x000fe200078e3cff */
[----:B------:R-:W-:Y:S01]  /*25120*/  VIADD R5, R11, 0x8 ;  /* 0x000000080b057836 */ /* 0x000fe20000000000 */
[----:B------:R-:W-:Y:S01]  /*25130*/  IADD3 R37, P1, R52, 0x6000, RZ ;  /* 0x0000600034257810 */ /* 0x000fe20007f3e0ff */
[----:B------:R-:W-:Y:S01]  /*25140*/  IMAD.X R13, RZ, RZ, R53, P3 ;  /* 0x000000ffff0d7224 */ /* 0x000fe200018e0635 */
[----:B------:R-:W-:Y:S01]  /*25150*/  LOP3.LUT R24, R24, R25, RZ, 0x3c, !PT ;  /* 0x0000001918187212 */ /* 0x000fe200078e3cff */
[----:B------:R-:W-:Y:S01]  /*25160*/  ULDC.64 UR4, c[0x0][0xaa0] ;  /* 0x0002a80000047ab9 */ /* 0x000fe20000000a00 */
[----:B------:R-:W-:-:S02]  /*25170*/  LOP3.LUT R36, R37, 0x380, RZ, 0xc0, !PT ;  /* 0x0000038025247812 */ /* 0x000fc400078ec0ff */
[----:B------:R-:W-:Y:S01]  /*25180*/  SHF.R.U64 R40, R40, 0x3, RZ ;  /* 0x0000000328287819 */ /* 0x000fe200000012ff */
[--C-:B------:R-:W-:Y:S01]  /*25190*/  IMAD.X R33, RZ, RZ, R53.reuse, P0 ;  /* 0x000000ffff217224 */ /* 0x100fe200000e0635 */
[----:B------:R-:W-:Y:S01]  /*251a0*/  SHF.R.U64 R36, R36, 0x3, RZ ;  /* 0x0000000324247819 */ /* 0x000fe200000012ff */
[--C-:B------:R-:W-:Y:S01]  /*251b0*/  IMAD.X R25, RZ, RZ, R53.reuse, P4 ;  /* 0x000000ffff197224 */ /* 0x100fe200020e0635 */
[----:B------:R-:W-:Y:S01]  /*251c0*/  LOP3.LUT R28, R28, R29, RZ, 0x3c, !PT ;  /* 0x0000001d1c1c7212 */ /* 0x000fe200078e3cff */
[--C-:B------:R-:W-:Y:S01]  /*251d0*/  IMAD.X R29, RZ, RZ, R53.reuse, P5 ;  /* 0x000000ffff1d7224 */ /* 0x100fe200028e0635 */
[----:B------:R-:W-:Y:S01]  /*251e0*/  LOP3.LUT R40, R40, R41, RZ, 0x3c, !PT ;  /* 0x0000002928287212 */ /* 0x000fe200078e3cff */
[----:B------:R-:W-:Y:S01]  /*251f0*/  IMAD.X R41, RZ, RZ, R53, P2 ;  /* 0x000000ffff297224 */ /* 0x000fe200010e0635 */
[C---:B------:R-:W-:Y:S02]  /*25200*/  IADD3 R45, P3, R52.reuse, 0x8000, RZ ;  /* 0x00008000342d7810 */ /* 0x040fe40007f7e0ff */
[----:B------:R-:W-:-:S02]  /*25210*/  IADD3 R49, P4, R52, 0x9000, RZ ;  /* 0x0000900034317810 */ /* 0x000fc40007f9e0ff */
[----:B------:R-:W-:Y:S01]  /*25220*/  LOP3.LUT R36, R36, R37, RZ, 0x3c, !PT ;  /* 0x0000002524247212 */ /* 0x000fe200078e3cff */
[----:B------:R-:W-:Y:S01]  /*25230*/  IMAD.X R37, RZ, RZ, R53, P1 ;  /* 0x000000ffff257224 */ /* 0x000fe200008e0635 */
[C---:B------:R-:W-:Y:S02]  /*25240*/  IADD3 R55, P5, R52.reuse, 0xa000, RZ ;  /* 0x0000a00034377810 */ /* 0x040fe40007fbe0ff */
[C---:B------:R-:W-:Y:S02]  /*25250*/  LOP3.LUT R2, R52.reuse, 0x380, RZ, 0xc0, !PT ;  /* 0x0000038034027812 */ /* 0x040fe400078ec0ff */
[----:B------:R-:W-:Y:S02]  /*25260*/  IADD3 R7, P2, R52, 0xb000, RZ ;  /* 0x0000b00034077810 */ /* 0x000fe40007f5e0ff */
[----:B------:R-:W-:Y:S02]  /*25270*/  LOP3.LUT R44, R45, 0x380, RZ, 0xc0, !PT ;  /* 0x000003802d2c7812 */ /* 0x000fe400078ec0ff */
[----:B------:R-:W-:-:S02]  /*25280*/  LOP3.LUT R48, R49, 0x380, RZ, 0xc0, !PT ;  /* 0x0000038031307812 */ /* 0x000fc400078ec0ff */
[----:B------:R-:W-:Y:S02]  /*25290*/  LOP3.LUT R54, R55, 0x380, RZ, 0xc0, !PT ;  /* 0x0000038037367812 */ /* 0x000fe400078ec0ff */
[----:B------:R-:W-:Y:S02]  /*252a0*/  SHF.R.U64 R44, R44, 0x3, RZ ;  /* 0x000000032c2c7819 */ /* 0x000fe400000012ff */
[----:B------:R-:W-:Y:S02]  /*252b0*/  SHF.R.U64 R48, R48, 0x3, RZ ;  /* 0x0000000330307819 */ /* 0x000fe400000012ff */
[----:B------:R-:W-:Y:S01]  /*252c0*/  SHF.R.U64 R54, R54, 0x3, RZ ;  /* 0x0000000336367819 */ /* 0x000fe200000012ff */
[--C-:B------:R-:W-:Y:S01]  /*252d0*/  IMAD.X R57, RZ, RZ, R53.reuse, P2 ;  /* 0x000000ffff397224 */ /* 0x100fe200010e0635 */
[----:B------:R-:W-:Y:S02]  /*252e0*/  LOP3.LUT R44, R44, R45, RZ, 0x3c, !PT ;  /* 0x0000002d2c2c7212 */ /* 0x000fe400078e3cff */
[----:B------:R-:W-:Y:S01]  /*252f0*/  LOP3.LUT R48, R48, R49, RZ, 0x3c, !PT ;  /* 0x0000003130307212 */ /* 0x000fe200078e3cff */
[--C-:B------:R-:W-:Y:S01]  /*25300*/  IMAD.X R49, RZ, RZ, R53.reuse, P4 ;  /* 0x000000ffff317224 */ /* 0x100fe200020e0635 */
[----:B------:R-:W-:Y:S01]  /*25310*/  LOP3.LUT R54, R54, R55, RZ, 0x3c, !PT ;  /* 0x0000003736367212 */ /* 0x000fe200078e3cff */
[----:B------:R-:W-:Y:S01]  /*25320*/  IMAD.X R55, RZ, RZ, R53, P5 ;  /* 0x000000ffff377224 */ /* 0x000fe200028e0635 */
[----:B------:R-:W-:Y:S01]  /*25330*/  IADD3.X R45, RZ, R53, RZ, P3, !PT ;  /* 0x00000035ff2d7210 */ /* 0x000fe20001ffe4ff */
[----:B------:R-:W-:-:S02]  /*25340*/  IMAD R61, R3, UR4, RZ ;  /* 0x00000004033d7c24 */ /* 0x000fc4000f8e02ff */
[----:B------:R-:W-:Y:S02]  /*25350*/  IMAD R67, R64, -0x80, R60 ;  /* 0xffffff8040437824 */ /* 0x000fe400078e023c */
[----:B------:R-:W-:-:S03]  /*25360*/  IMAD R61, R0, UR5, R61 ;  /* 0x00000005003d7c24 */ /* 0x000fc6000f8e023d */
[----:B------:R-:W-:Y:S02]  /*25370*/  ISETP.GE.AND P3, PT, R236, R67, PT ;  /* 0x00000043ec00720c */ /* 0x000fe40003f66270 */
[----:B--2---:R-:W-:-:S04]  /*25380*/  LOP3.LUT P0, RZ, R10, 0x3, RZ, 0xc0, !PT ;  /* 0x000000030aff7812 */ /* 0x004fc8000780c0ff */
[-C--:B------:R-:W-:Y:S02]  /*25390*/  ISETP.GE.OR P1, PT, R11, R60.reuse, P0 ;  /* 0x0000003c0b00720c */ /* 0x080fe40000726670 */
[----:B------:R-:W-:Y:S02]  /*253a0*/  ISETP.GE.OR P0, PT, R5, R60, P0 ;  /* 0x0000003c0500720c */ /* 0x000fe40000706670 */
[----:B------:R-:W-:Y:S02]  /*253b0*/  SHF.R.U64 R5, R2, 0x3, RZ ;  /* 0x0000000302057819 */ /* 0x000fe400000012ff */
[----:B------:R-:W-:-:S04]  /*253c0*/  LOP3.LUT R2, R7, 0x380, RZ, 0xc0, !PT ;  /* 0x0000038007027812 */ /* 0x000fc800078ec0ff */
[----:B------:R-:W-:Y:S02]  /*253d0*/  SHF.R.U64 R2, R2, 0x3, RZ ;  /* 0x0000000302027819 */ /* 0x000fe400000012ff */
[----:B------:R-:W-:Y:S01]  /*253e0*/  LOP3.LUT R4, R5, R52, RZ, 0x3c, !PT ;  /* 0x0000003405047212 */ /* 0x000fe200078e3cff */
[----:B------:R-:W-:Y:S01]  /*253f0*/  IMAD.MOV.U32 R5, RZ, RZ, R53 ;  /* 0x000000ffff057224 */ /* 0x000fe200078e0035 */
[----:B------:R-:W-:Y:S01]  /*25400*/  LOP3.LUT R56, R2, R7, RZ, 0x3c, !PT ;  /* 0x0000000702387212 */ /* 0x000fe200078e3cff */
[----:B------:R-:W-:Y:S04]  /*25410*/  @!P1 STG.E desc[UR54][R20.64], R120 ;  /* 0x0000007814009986 */ /* 0x000fe8000c101936 */
[----:B------:R0:W-:Y:S04]  /*25420*/  @!P0 STG.E desc[UR54][R20.64+0x20], R121 ;  /* 0x0000207914008986 */ /* 0x0001e8000c101936 */
[----:B------:R-:W5:Y:S04]  /*25430*/  LD.E.128 R4, desc[UR54][R4.64] ;  /* 0x0000003604047980 */ /* 0x000f68000c101d00 */
        /* <DEDUP_REMOVED lines=19> */
[----:B------:R-:W-:Y:S01]  /*25570*/  IMAD.WIDE.U32 R2, R0, UR4, R20 ;  /* 0x0000000400027c25 */ /* 0x000fe2000f8e0014 */
[----:B------:R-:W-:-:S03]  /*25580*/  ULDC.64 UR4, c[0x0][0xae0] ;  /* 0x0002b80000047ab9 */ /* 0x000fc60000000a00 */
[----:B------:R-:W-:Y:S02]  /*25590*/  VIADD R0, R236, 0x20 ;  /* 0x00000020ec007836 */ /* 0x000fe40000000000 */
[----:B------:R-:W-:Y:S02]  /*255a0*/  IMAD.IADD R3, R3, 0x1, R61 ;  /* 0x0000000103037824 */ /* 0x000fe400078e023d */
[----:B------:R-:W-:Y:S01]  /*255b0*/  IMAD R61, R62, UR4, RZ ;  /* 0x000000043e3d7c24 */ /* 0x000fe2000f8e02ff */
[----:B------:R-:W-:Y:S01]  /*255c0*/  IADD3 R20, R236, 0x40, RZ ;  /* 0x00000040ec147810 */ /* 0x000fe20007ffe0ff */
[----:B------:R-:W-:Y:S01]  /*255d0*/  IMAD.WIDE.U32 R2, R66, UR4, R2 ;  /* 0x0000000442027c25 */ /* 0x000fe2000f8e0002 */
[----:B------:R-:W-:-:S03]  /*255e0*/  ISETP.GE.AND P0, PT, R0, R67, PT ;  /* 0x000000430000720c */ /* 0x000fc60003f06270 */
[----:B------:R-:W-:Y:S01]  /*255f0*/  IMAD R61, R66, UR5, R61 ;  /* 0x00000005423d7c24 */ /* 0x000fe2000f8e023d */
[----:B------:R-:W-:Y:S01]  /*25600*/  ULDC.64 UR4, c[0x0][0xae8] ;  /* 0x0002ba0000047ab9 */ /* 0x000fe20000000a00 */
[----:B------:R-:W-:Y:S01]  /*25610*/  VIADD R0, R16, 0x33420 ;  /* 0x0003342010007836 */ /* 0x000fe20000000000 */
[-C--:B------:R-:W-:Y:S01]  /*25620*/  ISETP.GE.AND P1, PT, R20, R67.reuse, PT ;  /* 0x000000431400720c */ /* 0x080fe20003f26270 */
        /* <DEDUP_REMOVED lines=19> */
[C---:B------:R-:W-:Y:S01]  /*25760*/  ISETP.GE.AND P4, PT, R233.reuse, UR4, PT ;  /* 0x00000004e9007c0c */ /* 0x040fe2000bf86270 */
[C---:B------:R-:W-:Y:S01]  /*25770*/  VIADD R0, R233.reuse, 0x40 ;  /* 0x00000040e9007836 */ /* 0x040fe20000000000 */
[----:B------:R-:W-:Y:S01]  /*25780*/  LEA R62, P5, R2, UR6, 0x1 ;  /* 0x00000006023e7c11 */ /* 0x000fe2000f8a08ff */
[----:B------:R-:W-:Y:S01]  /*25790*/  VIADD R64, R233, 0x80 ;  /* 0x00000080e9407836 */ /* 0x000fe20000000000 */
[----:B------:R-:W-:Y:S02]  /*257a0*/  IADD3 R3, R3, R63, RZ ;  /* 0x0000003f03037210 */ /* 0x000fe40007ffe0ff */
[----:B------:R-:W-:Y:S02]  /*257b0*/  ISETP.GE.AND P3, PT, R0, UR4, PT ;  /* 0x0000000400007c0c */ /* 0x000fe4000bf66270 */
[----:B------:R-:W-:Y:S02]  /*257c0*/  LEA.HI.X R63, R2, UR7, R3, 0x1, P5 ;  /* 0x00000007023f7c11 */ /* 0x000fe4000a8f0c03 */
[----:B------:R-:W-:-:S03]  /*257d0*/  ISETP.GE.AND P5, PT, R64, UR4, PT ;  /* 0x0000000440007c0c */ /* 0x000fc6000bfa6270 */
[----:B-----5:R0:W-:Y:S06]  /*257e0*/  @!P4 STG.E.128 desc[UR54][R62.64], R4 ;  /* 0x000000043e00c986 */ /* 0x0201ec000c101d36 */
[----:B------:R0:W-:Y:S04]  /*257f0*/  @!P3 STG.E.128 desc[UR54][R62.64+0x80], R28 ;  /* 0x0000801c3e00b986 */ /* 0x0001e8000c101d36 */
[----:B------:R0:W-:Y:S02]  /*25800*/  @!P5 STG.E.128 desc[UR54][R62.64+0x100], R44 ;  /* 0x0001002c3e00d986 */ /* 0x0001e4000c101d36 */
.L_x_5167:
[----:B------:R-:W-:Y:S05]  /*25810*/  BSYNC B1 ;  /* 0x0000000000017941 */ /* 0x000fea0003800000 */
.L_x_5166:
[----:B------:R-:W-:Y:S04]  /*25820*/  BSSY B1, `(.L_x_5168) ;  /* 0x0000017000017945 */ /* 0x000fe80003800000 */
[----:B------:R-:W-:Y:S05]  /*25830*/  @P0 BRA `(.L_x_5169) ;  /* 0x0000000000540947 */ /* 0x000fea0003800000 */
[----:B0----5:R-:W-:Y:S01]  /*25840*/  IADD3 R5, P0, R20, 0x20, RZ ;  /* 0x0000002014057810 */ /* 0x021fe20007f1e0ff */
[C---:B------:R-:W-:Y:S01]  /*25850*/  VIADD R2, R233.reuse, 0x40 ;  /* 0x00000040e9027836 */ /* 0x040fe20000000000 */
[----:B------:R-:W-:Y:S01]  /*25860*/  ULDC UR4, c[0x0][0xa8c] ;  /* 0x0002a30000047ab9 */ /* 0x000fe20000000800 */
[----:B------:R-:W-:Y:S01]  /*25870*/  ULDC.64 UR6, c[0x0][0xad8] ;  /* 0x0002b60000067ab9 */ /* 0x000fe20000000a00 */
[----:B------:R-:W-:Y:S01]  /*25880*/  IMAD.MOV.U32 R3, RZ, RZ, R65 ;  /* 0x000000ffff037224 */ /* 0x000fe200078e0041 */
[C---:B------:R-:W-:Y:S01]  /*25890*/  ISETP.GE.AND P3, PT, R233.reuse, UR4, PT ;  /* 0x00000004e9007c0c */ /* 0x040fe2000bf66270 */
        /* <DEDUP_REMOVED lines=15> */
.L_x_5169:
[----:B------:R-:W-:Y:S05]  /*25990*/  BSYNC B1 ;  /* 0x0000000000017941 */ /* 0x000fea0003800000 */
.L_x_5168:
[----:B------:R-:W-:Y:S04]  /*259a0*/  BSSY B1, `(.L_x_5170) ;  /* 0x0000017000017945 */ /* 0x000fe80003800000 */
[----:B------:R-:W-:Y:S05]  /*259b0*/  @P1 BRA `(.L_x_5171) ;  /* 0x0000000000541947 */ /* 0x000fea0003800000 */
[----:B01---5:R-:W-:Y:S01]  /*259c0*/  IADD3 R5, P0, R20, 0x40, RZ ;  /* 0x0000004014057810 */ /* 0x023fe20007f1e0ff */
[C---:B------:R-:W-:Y:S01]  /*259d0*/  VIADD R2, R233.reuse, 0x40 ;  /* 0x00000040e9027836 */ /* 0x040fe20000000000 */
[----:B------:R-:W-:Y:S01]  /*259e0*/  ULDC UR4, c[0x0][0xa8c] ;  /* 0x0002a30000047ab9 */ /* 0x000fe20000000800 */
[----:B------:R-:W-:Y:S01]  /*259f0*/  ULDC.64 UR6, c[0x0][0xad8] ;  /* 0x0002b60000067ab9 */ /* 0x000fe20000000a00 */
[----:B------:R-:W-:Y:S01]  /*25a00*/  IADD3.X R0, RZ, R21, RZ, P0, !PT ;  /* 0x00000015ff007210 */ /* 0x000fe200007fe4ff */
[----:B------:R-:W-:Y:S01]  /*25a10*/  IMAD.MOV.U32 R3, RZ, RZ, R65 ;  /* 0x000000ffff037224 */ /* 0x000fe200078e0041 */
        /* <DEDUP_REMOVED lines=15> */
.L_x_5171:
[----:B------:R-:W-:Y:S05]  /*25b10*/  BSYNC B1 ;  /* 0x0000000000017941 */ /* 0x000fea0003800000 */
.L_x_5170:
        /* <DEDUP_REMOVED lines=24> */
.L_x_5163:
        /* <DEDUP_REMOVED lines=18> */
[----:B---3--:R-:W-:-:S05]  /*25dc0*/  VIADD R6, R13, 0xffffff80 ;  /* 0xffffff800d067836 */ /* 0x008fca0000000000 */
[----:B------:R-:W-:Y:S01]  /*25dd0*/  ISETP.GT.AND P2, PT, R6, 0x7f, PT ;  /* 0x0000007f0600780c */ /* 0x000fe20003f44270 */
[----:B--2---:R-:W-:-:S12]  /*25de0*/  @P1 BRA `(.L_x_5173) ;  /* 0x0000000000101947 */ /* 0x004fd80003800000 */
[----:B------:R-:W-:Y:S05]  /*25df0*/  @!P0 BRA `(.L_x_5173) ;  /* 0x00000000000c8947 */ /* 0x000fea0003800000 */
[----:B------:R-:W2:Y:S04]  /*25e00*/  LDG.E R5, desc[UR54][R2.64] ;  /* 0x0000003602057981 */ /* 0x000ea8000c1e1900 */
[----:B-----5:R-:W2:Y:S02]  /*25e10*/  LDG.E R0, desc[UR54][R2.64+0x4] ;  /* 0x0000043602007981 */ /* 0x020ea4000c1e1900 */
[----:B--2---:R-:W-:-:S07]  /*25e20*/  IMAD.IADD R0, R0, 0x1, -R5 ;  /* 0x0000000100007824 */ /* 0x004fce00078e0a05 */
.L_x_5173:
[----:B------:R-:W2:Y:S04]  /*25e30*/  LDL.LU R3, [R1+0xc] ;  /* 0x00000c0001037983 */ /* 0x000ea80000300800 */
[----:B------:R-:W3:Y:S04]  /*25e40*/  LDL.LU R2, [R1+0x1c] ;  /* 0x00001c0001027983 */ /* 0x000ee80000300800 */
[----:B------:R-:W4:Y:S04]  /*25e50*/  LDL R14, [R1+0x10] ;  /* 0x00001000010e7983 */ /* 0x000f280000100800 */
[----:B------:R0:W5:Y:S01]  /*25e60*/  LDL R12, [R1+0x2c] ;  /* 0x00002c00010c7983 */ /* 0x0001620000100800 */
[----:B------:R-:W-:Y:S01]  /*25e70*/  BSSY B1, `(.L_x_5174) ;  /* 0x000001c000017945 */ /* 0x000fe20003800000 */
[----:B------:R-:W-:-:S02]  /*25e80*/  SHF.R.S32.HI R10, RZ, 0x1f, R233 ;  /* 0x0000001fff0a7819 */ /* 0x000fc400000114e9 */
[----:B-----5:R-:W-:Y:S02]  /*25e90*/  SHF.R.S32.HI R6, RZ, 0x1f, R7 ;  /* 0x0000001fff067819 */ /* 0x020fe40000011407 */
[----:B--2---:R-:W-:Y:S02]  /*25ea0*/  SEL R11, R3, RZ, !P0 ;  /* 0x000000ff030b7207 */ /* 0x004fe40004000000 */
[----:B---3--:R-:W-:Y:S02]  /*25eb0*/  SEL R9, R2, RZ, !P0 ;  /* 0x000000ff02097207 */ /* 0x008fe40004000000 */
[----:B----4-:R-:W-:Y:S01]  /*25ec0*/  SHF.R.S32.HI R8, RZ, 0x1f, R14 ;  /* 0x0000001fff087819 */ /* 0x010fe2000001140e */
[----:B0-----:R-:W-:Y:S06]  /*25ed0*/  @P2 BRA `(.L_x_5175) ;  /* 0x0000000000542947 */ /* 0x001fec0003800000 */
[----:B------:R-:W-:-:S05]  /*25ee0*/  LEA R2, R12, R13, 0x7 ;  /* 0x0000000d0c027211 */ /* 0x000fca00078e38ff */
        /* <DEDUP_REMOVED lines=20> */
.L_x_5175:
[----:B------:R-:W-:Y:S05]  /*26030*/  BSYNC B1 ;  /* 0x0000000000017941 */ /* 0x000fea0003800000 */
.L_x_5174:
[----:B------:R-:W-:Y:S01]  /*26040*/  ULDC.64 UR4, c[0x0][0xaa0] ;  /* 0x0002a80000047ab9 */ /* 0x000fe20000000a00 */
[----:B------:R-:W-:Y:S01]  /*26050*/  IMAD.MOV.U32 R2, RZ, RZ, R233 ;  /* 0x000000ffff027224 */ /* 0x000fe200078e00e9 */
[----:B------:R-:W-:Y:S01]  /*26060*/  BSSY B1, `(.L_x_5176) ;  /* 0x000002e000017945 */ /* 0x000fe20003800000 */
[----:B0-----:R-:W-:Y:S02]  /*26070*/  IMAD.MOV.U32 R3, RZ, RZ, R10 ;  /* 0x000000ffff037224 */ /* 0x001fe400078e000a */
[----:B------:R-:W-:Y:S01]  /*26080*/  IMAD R4, R6, UR4, RZ ;  /* 0x0000000406047c24 */ /* 0x000fe2000f8e02ff */
[----:B------:R-:W-:Y:S01]  /*26090*/  IADD3 R6, R236, 0x20, RZ ;  /* 0x00000020ec067810 */ /* 0x000fe20007ffe0ff */
[----:B------:R-:W-:-:S04]  /*260a0*/  IMAD.WIDE.U32 R2, R7, UR4, R2 ;  /* 0x0000000407027c25 */ /* 0x000fc8000f8e0002 */
[----:B------:R-:W-:Y:S01]  /*260b0*/  IMAD R7, R7, UR5, R4 ;  /* 0x0000000507077c24 */ /* 0x000fe2000f8e0204 */
[----:B------:R-:W-:Y:S01]  /*260c0*/  ULDC.64 UR4, c[0x0][0xae0] ;  /* 0x0002b80000047ab9 */ /* 0x000fe20000000a00 */
[----:B------:R-:W-:Y:S02]  /*260d0*/  IMAD R13, R12, -0x80, R0 ;  /* 0xffffff800c0d7824 */ /* 0x000fe400078e0200 */
[----:B------:R-:W-:Y:S01]  /*260e0*/  IMAD.IADD R3, R3, 0x1, R7 ;  /* 0x0000000103037824 */ /* 0x000fe200078e0207 */
[----:B------:R-:W-:Y:S01]  /*260f0*/  SHF.R.S32.HI R7, RZ, 0x1f, R236 ;  /* 0x0000001fff077819 */ /* 0x000fe200000114ec */
[----:B------:R-:W-:Y:S01]  /*26100*/  IMAD R4, R8, UR4, RZ ;  /* 0x0000000408047c24 */ /* 0x000fe2000f8e02ff */
[CC--:B------:R-:W-:Y:S01]  /*26110*/  ISETP.GE.AND P1, PT, R236.reuse, R13.reuse, PT ;  /* 0x0000000dec00720c */ /* 0x0c0fe20003f26270 */
[----:B------:R-:W-:Y:S01]  /*26120*/  VIADD R0, R236, 0x40 ;  /* 0x00000040ec007836 */ /* 0x000fe20000000000 */
[----:B------:R-:W-:Y:S01]  /*26130*/  ISETP.GE.AND P2, PT, R6, R13, PT ;  /* 0x0000000d0600720c */ /* 0x000fe20003f46270 */
[----:B------:R-:W-:-:S02]  /*26140*/  IMAD R5, R14, UR5, R4 ;  /* 0x000000050e057c24 */ /* 0x000fc4000f8e0204 */
[----:B------:R-:W-:Y:S01]  /*26150*/  IMAD.WIDE.U32 R2, R14, UR4, R2 ;  /* 0x000000040e027c25 */ /* 0x000fe2000f8e0002 */
[----:B------:R-:W-:Y:S01]  /*26160*/  ULDC.64 UR4, c[0x0][0xae8] ;  /* 0x0002ba0000047ab9 */ /* 0x000fe20000000a00 */
[----:B------:R-:W-:Y:S02]  /*26170*/  ISETP.GE.AND P0, PT, R0, R13, PT ;  /* 0x0000000d0000720c */ /* 0x000fe40003f06270 */
[----:B------:R-:W-:Y:S02]  /*26180*/  IMAD.IADD R3, R3, 0x1, R5 ;  /* 0x0000000103037824 */ /* 0x000fe400078e0205 */
[----:B------:R-:W-:Y:S02]  /*26190*/  IMAD R0, R9, UR4, RZ ;  /* 0x0000000409007c24 */ /* 0x000fe4000f8e02ff */
[----:B------:R-:W-:-:S04]  /*261a0*/  IMAD.WIDE.U32 R4, R11, UR4, R2 ;  /* 0x000000040b047c25 */ /* 0x000fc8000f8e0002 */
[----:B------:R-:W-:Y:S02]  /*261b0*/  IMAD R9, R11, UR5, R0 ;  /* 0x000000050b097c24 */ /* 0x000fe4000f8e0200 */
[----:B------:R-:W-:Y:S02]  /*261c0*/  IMAD.MOV.U32 R6, RZ, RZ, R236 ;  /* 0x000000ffff067224 */ /* 0x000fe400078e00ec */
[----:B------:R-:W-:Y:S02]  /*261d0*/  VIADD R0, R236, 0x60 ;  /* 0x00000060ec007836 */ /* 0x000fe40000000000 */
[----:B------:R-:W-:-:S04]  /*261e0*/  IMAD.WIDE R6, R12, 0x80, R6 ;  /* 0x000000800c067825 */ /* 0x000fc800078e0206 */
[----:B------:R-:W-:Y:S01]  /*261f0*/  IMAD.IADD R11, R5, 0x1, R9 ;  /* 0x00000001050b7824 */ /* 0x000fe200078e0209 */
        /* <DEDUP_REMOVED lines=9> */
[----:B------:R-:W-:Y:S01]  /*26290*/  MOV R2, R4 ;  /* 0x0000000400027202 */ /* 0x000fe20000000f00 */
[----:B------:R-:W-:Y:S01]  /*262a0*/  IMAD R9, R6, UR7, R9 ;  /* 0x0000000706097c24 */ /* 0x000fe2000f8e0209 */
[----:B------:R-:W-:-:S03]  /*262b0*/  ISETP.GE.AND P5, PT, R8, UR4, PT ;  /* 0x0000000408007c0c */ /* 0x000fc6000bfa6270 */
        /* <DEDUP_REMOVED lines=8> */
.L_x_5177:
[----:B------:R-:W-:Y:S05]  /*26340*/  BSYNC B1 ;  /* 0x0000000000017941 */ /* 0x000fea0003800000 */
.L_x_5176:
[----:B------:R-:W-:Y:S01]  /*26350*/  BSSY B1, `(.L_x_5178) ;  /* 0x0000018000017945 */ /* 0x000fe20003800000 */
[----:B------:R-:W-:-:S03]  /*26360*/  ISETP.GE.AND P1, PT, R0, R13, PT ;  /* 0x0000000d0000720c */ /* 0x000fc60003f26270 */
[----:B------:R-:W-:Y:S10]  /*26370*/  @P2 BRA `(.L_x_5179) ;  /* 0x0000000000542947 */ /* 0x000ff40003800000 */
[----:B0-----:R-:W-:Y:S01]  /*26380*/  IADD3 R9, P2, R6, 0x20, RZ ;  /* 0x0000002006097810 */ /* 0x001fe20007f5e0ff */
        /* <DEDUP_REMOVED lines=14> */
[----:B------:R-:W-:Y:S02]  /*26470*/  LEA R8, P2, R2, UR6, 0x1 ;  /* 0x0000000602087c11 */ /* 0x000fe4000f8408ff */
[----:B------:R-:W-:-:S04]  /*26480*/  IADD3 R3, R3, R9, RZ ;  /* 0x0000000903037210 */ /* 0x000fc80007ffe0ff */
[----:B------:R-:W-:-:S05]  /*26490*/  LEA.HI.X R9, R2, UR7, R3, 0x1, P2 ;  /* 0x0000000702097c11 */ /* 0x000fca00090f0c03 */
[----:B------:R2:W-:Y:S04]  /*264a0*/  @!P3 STG.E.128 desc[UR54][R8.64], RZ ;  /* 0x000000ff0800b986 */ /* 0x0005e8000c101d36 */
[----:B------:R2:W-:Y:S04]  /*264b0*/  @!P4 STG.E.128 desc[UR54][R8.64+0x80], RZ ;  /* 0x000080ff0800c986 */ /* 0x0005e8000c101d36 */
[----:B------:R2:W-:Y:S02]  /*264c0*/  @!P5 STG.E.128 desc[UR54][R8.64+0x100], RZ ;  /* 0x000100ff0800d986 */ /* 0x0005e4000c101d36 */
.L_x_5179:
[----:B------:R-:W-:Y:S05]  /*264d0*/  BSYNC B1 ;  /* 0x0000000000017941 */ /* 0x000fea0003800000 */
.L_x_5178:
[----:B------:R-:W-:Y:S04]  /*264e0*/  BSSY B1, `(.L_x_5180) ;  /* 0x0000017000017945 */ /* 0x000fe80003800000 */
[----:B------:R-:W-:Y:S05]  /*264f0*/  @P0 BRA `(.L_x_5181) ;  /* 0x0000000000540947 */ /* 0x000fea0003800000 */
[----:B0-2---:R-:W-:Y:S01]  /*26500*/  IADD3 R9, P0, R6, 0x40, RZ ;  /* 0x0000004006097810 */ /* 0x005fe20007f1e0ff */
        /* <DEDUP_REMOVED lines=20> */
.L_x_5181:
[----:B------:R-:W-:Y:S05]  /*26650*/  BSYNC B1 ;  /* 0x0000000000017941 */ /* 0x000fea0003800000 */
.L_x_5180:
[----:B------:R-:W-:Y:S05]  /*26660*/  @P1 BRA `(.L_x_5172) ;  /* 0x0000000000541947 */ /* 0x000fea0003800000 */
[----:B------:R-:W-:Y:S01]  /*26670*/  IADD3 R5, P0, R6, 0x60, RZ ;  /* 0x0000006006057810 */ /* 0x000fe20007f1e0ff */
[C---:B------:R-:W-:Y:S01]  /*26680*/  VIADD R0, R233.reuse, 0x40 ;  /* 0x00000040e9007836 */ /* 0x040fe20000000000 */
[----:B------:R-:W-:Y:S01]  /*26690*/  ULDC UR4, c[0x0][0xa8c] ;  /* 0x0002a30000047ab9 */ /* 0x000fe20000000800 */
[----:B------:R-:W-:Y:S01]  /*266a0*/  MOV R2, R4 ;  /* 0x0000000400027202 */ /* 0x000fe20000000f00 */
[----:B------:R-:W-:Y:S01]  /*266b0*/  ULDC.64 UR6, c[0x0][0xad8] ;  /* 0x0002b60000067ab9 */ /* 0x000fe20000000a00 */
[----:B------:R-:W-:Y:S01]  /*266c0*/  IMAD.X R6, RZ, RZ, R7, P0 ;  /* 0x000000ffff067224 */ /* 0x000fe200000e0607 */
[----:B------:R-:W-:Y:S01]  /*266d0*/  ISETP.GE.AND P2, PT, R0, UR4, PT ;  /* 0x0000000400007c0c */ /* 0x000fe2000bf46270 */
[----:B------:R-:W-:Y:S01]  /*266e0*/  IMAD.MOV.U32 R3, RZ, RZ, R11 ;  /* 0x000000ffff037224 */ /* 0x000fe200078e000b */
[C---:B------:R-:W-:Y:S01]  /*266f0*/  ISETP.GE.AND P1, PT, R233.reuse, UR4, PT ;  /* 0x00000004e9007c0c */ /* 0x040fe2000bf26270 */
[----:B------:R-:W-:Y:S02]  /*26700*/  IMAD R6, R6, UR6, RZ ;  /* 0x0000000606067c24 */ /* 0x000fe4000f8e02ff */
[----:B------:R-:W-:-:S02]  /*26710*/  VIADD R0, R233, 0x80 ;  /* 0x00000080e9007836 */ /* 0x000fc40000000000 */
        /* <DEDUP_REMOVED lines=10> */
.L_x_5172:
[----:B------:R-:W-:Y:S05]  /*267c0*/  BSYNC B0 ;  /* 0x0000000000007941 */ /* 0x000fea0003800000 */
.L_x_5162:
[----:B------:R-:W-:Y:S02]  /*267d0*/  ULDC UR4, c[0x0][0xc14] ;  /* 0x0003050000047ab9 */ /* 0x000fe40000000800 */
[----:B-1----:R-:W-:-:S13]  /*267e0*/  ISETP.GE.AND P0, PT, R227, UR4, PT ;  /* 0x00000004e3007c0c */ /* 0x002fda000bf06270 */
[----:B------:R-:W-:Y:S05]  /*267f0*/  @!P0 BRA `(.L_x_5182) ;  /* 0xfffffda800b08947 */ /* 0x000fea000383ffff */
[----:B------:R-:W-:Y:S05]  /*26800*/  BRA `(.L_x_4977) ;  /* 0x0000007800f87947 */ /* 0x000fea0003800000 */
.L_x_4975:
        /* <DEDUP_REMOVED lines=15> */
[----:B------:R-:W1:Y:S01]  /*26900*/  LDS.128 R16, [UR4+0x334d0] ;  /* 0x0334d004ff107984 */ /* 0x000e620008000c00 */
[----:B------:R-:W-:Y:S06]  /*26910*/  BAR.ARV 0x4, 0x180 ;  /* 0x0106000000007b1d */ /* 0x000fec0000002000 */
[----:B------:R-:W-:Y:S05]  /*26920*/  BRA `(.L_x_5184) ;  /* 0x0000000800847947 */ /* 0x000fea0003800000 */
.L_x_5183:
        /* <DEDUP_REMOVED lines=12> */
[C---:B------:R-:W-:Y:S01]  /*269f0*/  ISETP.GE.U32.AND P2, PT, R0.reuse, 0x2, PT ;  /* 0x000000020000780c */ /* 0x040fe20003f46070 */
[----:B------:R-:W-:Y:S01]  /*26a00*/  IMAD.MOV.U32 R16, RZ, RZ, RZ ;  /* 0x000000ffff107224 */ /* 0x000fe200078e00ff */
        /* <DEDUP_REMOVED lines=21> */
[----:B--2---:R-:W-:-:S13]  /*26b60*/  ISETP.GT.AND P6, PT, R6, UR6, PT ;  /* 0x0000000606007c0c */ /* 0x004fda000bfc4270 */
[----:B------:R-:W-:Y:S05]  /*26b70*/  @P6 BRA `(.L_x_5185) ;  /* 0x00000000009c6947 */ /* 0x000fea0003800000 */
[----:B------:R-:W0:Y:S01]  /*26b80*/  LDC R5, c[0x0][0xc14] ;  /* 0x00030500ff057b82 */ /* 0x000e220000000800 */
[----:B------:R-:W-:Y:S01]  /*26b90*/  IMAD.MOV.U32 R6, RZ, RZ, R3 ;  /* 0x000000ffff067224 */ /* 0x000fe200078e0003 */
[----:B------:R-:W-:Y:S01]  /*26ba0*/  UMOV UR4, URZ ;  /* 0x0000003f00047c82 */ /* 0x000fe20008000000 */
[----:B------:R-:W-:Y:S01]  /*26bb0*/  ULDC UR7, c[0x0][0xc14] ;  /* 0x0003050000077ab9 */ /* 0x000fe20000000800 */
[----:B------:R-:W-:-:S05]  /*26bc0*/  ULDC UR5, c[0x0][0xc10] ;  /* 0x0003040000057ab9 */ /* 0x000fca0000000800 */
.L_x_5189:
[----:B------:R-:W-:Y:S01]  /*26bd0*/  UIADD3 UR4, UR4, 0x1f, URZ ;  /* 0x0000001f04047890 */ /* 0x000fe2000fffe03f */
[----:B------:R-:W-:-:S05]  /*26be0*/  IMAD.U32 R19, RZ, RZ, UR7 ;  /* 0x00000007ff137e24 */ /* 0x000fca000f8e00ff */
[----:B0-----:R-:W-:-:S13]  /*26bf0*/  ISETP.LE.AND P6, PT, R5, UR4, PT ;  /* 0x0000000405007c0c */ /* 0x001fda000bfc3270 */
[----:B------:R-:W-:Y:S05]  /*26c00*/  @P6 BRA `(.L_x_5186) ;  /* 0x0000000400a86947 */ /* 0x000fea0003800000 */
[----:B------:R-:W-:Y:S01]  /*26c10*/  VIADD R7, R0, UR4 ;  /* 0x0000000400077c36 */ /* 0x000fe20008000000 */
[----:B------:R-:W-:Y:S01]  /*26c20*/  BSSY B0, `(.L_x_5187) ;  /* 0x0000007000007945 */ /* 0x000fe20003800000 */
[----:B------:R-:W-:-:S03]  /*26c30*/  MOV R4, RZ ;  /* 0x000000ff00047202 */ /* 0x000fc60000000f00 */
[----:B------:R-:W-:-:S13]  /*26c40*/  ISETP.GE.OR P6, PT, R7, R5, !P0 ;  /* 0x000000050700720c */ /* 0x000fda00047c6670 */
[----:B------:R-:W-:Y:S05]  /*26c50*/  @P6 BRA `(.L_x_5188) ;  /* 0x00000000000c6947 */ /* 0x000fea0003800000 */
[----:B------:R-:W0:Y:S02]  /*26c60*/  LDC.64 R2, c[0x0][0xc58] ;  /* 0x00031600ff027b82 */ /* 0x000e240000000a00 */
[----:B0-----:R-:W-:-:S05]  /*26c70*/  IMAD.WIDE R2, R7, 0x4, R2 ;  /* 0x0000000407027825 */ /* 0x001fca00078e0202 */
[----:B------:R0:W5:Y:S02]  /*26c80*/  LDG.E R4, desc[UR54][R2.64] ;  /* 0x0000003602047981 */ /* 0x000164000c1e1900 */
.L_x_5188:
[----:B------:R-:W-:Y:S05]  /*26c90*/  BSYNC B0 ;  /* 0x0000000000007941 */ /* 0x000fea0003800000 */
.L_x_5187:
        /* <DEDUP_REMOVED lines=21> */
.L_x_5185:
[----:B------:R-:W-:-:S05]  /*26df0*/  IADD3 R6, -R3, R6, RZ ;  /* 0x0000000603067210 */ /* 0x000fca0007ffe1ff */
[----:B------:R-:W-:-:S05]  /*26e00*/  IMAD R2, R5, UR5, R6 ;  /* 0x0000000505027c24 */ /* 0x000fca000f8e0206 */
[----:B------:R-:W-:Y:S02]  /*26e10*/  ISETP.GT.AND P0, PT, R2, UR6, PT ;  /* 0x0000000602007c0c */ /* 0x000fe4000bf04270 */
[----:B------:R-:W0:Y:S11]  /*26e20*/  LDC.64 R2, c[0x0][0xc68] ;  /* 0x00031a00ff027b82 */ /* 0x000e360000000a00 */
[----:B------:R-:W-:-:S04]  /*26e30*/  VOTE.ANY R11, PT, !P0 ;  /* 0x00000000000b7806 */ /* 0x000fc800040e0100 */
[----:B------:R-:W1:Y:S02]  /*26e40*/  POPC R7, R11 ;  /* 0x0000000b00077309 */ /* 0x000e640000000000 */
[----:B-1----:R-:W-:-:S04]  /*26e50*/  VIADD R19, R7, UR4 ;  /* 0x0000000407137c36 */ /* 0x002fc80008000000 */
[----:B0-----:R-:W-:-:S05]  /*26e60*/  IMAD.WIDE R2, R19, 0x4, R2 ;  /* 0x0000000413027825 */ /* 0x001fca00078e0202 */
[----:B------:R-:W2:Y:S01]  /*26e70*/  LDG.E R9, desc[UR54][R2.64] ;  /* 0x0000003602097981 */ /* 0x000ea2000c1e1900 */
[----:B------:R-:W-:-:S03]  /*26e80*/  ISETP.NE.AND P0, PT, R11, RZ, PT ;  /* 0x000000ff0b00720c */ /* 0x000fc60003f05270 */
[----:B------:R-:W2:Y:S02]  /*26e90*/  SHFL.IDX PT, R4, R4, R7, 0x1f ;  /* 0x00001f0704047589 */ /* 0x000ea400000e0000 */
[----:B--2---:R-:W-:-:S05]  /*26ea0*/  IMAD R8, R4, R9, RZ ;  /* 0x0000000904087224 */ /* 0x004fca00078e02ff */
[----:B------:R-:W-:-:S04]  /*26eb0*/  IABS R10, R8 ;  /* 0x00000008000a7213 */ /* 0x000fc80000000000 */
[----:B------:R-:W0:Y:S08]  /*26ec0*/  I2F.RP R12, R10 ;  /* 0x0000000a000c7306 */ /* 0x000e300000209400 */
[----:B0-----:R-:W0:Y:S02]  /*26ed0*/  MUFU.RCP R12, R12 ;  /* 0x0000000c000c7308 */ /* 0x001e240000001000 */
[----:B0-----:R-:W-:-:S06]  /*26ee0*/  VIADD R13, R12, 0xffffffe ;  /* 0x0ffffffe0c0d7836 */ /* 0x001fcc0000000000 */
[----:B------:R0:W1:Y:S01]  /*26ef0*/  F2I.FTZ.U32.TRUNC.NTZ R3, R13 ;  /* 0x0000000d00037305 */ /* 0x000062000021f000 */
[----:B------:R-:W-:Y:S05]  /*26f00*/  @!P0 BRA `(.L_x_5190) ;  /* 0x0000000000088947 */ /* 0x000fea0003800000 */
[----:B------:R-:W-:-:S06]  /*26f10*/  VIADD R16, R7, 0xffffffff ;  /* 0xffffffff07107836 */ /* 0x000fcc0000000000 */
[----:B------:R2:W3:Y:S02]  /*26f20*/  SHFL.IDX PT, R16, R5, R16, 0x1f ;  /* 0x00001f1005107589 */ /* 0x0004e400000e0000 */
.L_x_5190:
[--C-:B-12---:R-:W-:Y:S02]  /*26f30*/  IMAD.MOV R5, RZ, RZ, -R3.reuse ;  /* 0x000000ffff057224 */ /* 0x106fe400078e0a03 */
[----:B---3--:R-:W-:Y:S01]  /*26f40*/  IMAD R16, R16, UR5, R6 ;  /* 0x0000000510107c24 */ /* 0x008fe2000f8e0206 */
[----:B------:R-:W-:Y:S01]  /*26f50*/  IABS R6, R8 ;  /* 0x0000000800067213 */ /* 0x000fe20000000000 */
[----:B------:R-:W-:Y:S02]  /*26f60*/  IMAD R5, R5, R10, RZ ;  /* 0x0000000a05057224 */ /* 0x000fe400078e02ff */
[----:B------:R-:W-:Y:S02]  /*26f70*/  IMAD.MOV.U32 R2, RZ, RZ, RZ ;  /* 0x000000ffff027224 */ /* 0x000fe400078e00ff */
[----:B------:R-:W-:Y:S02]  /*26f80*/  IMAD.MOV R6, RZ, RZ, -R6 ;  /* 0x000000ffff067224 */ /* 0x000fe400078e0a06 */
[----:B------:R-:W-:Y:S01]  /*26f90*/  IMAD.HI.U32 R2, R3, R5, R2 ;  /* 0x0000000503027227 */ /* 0x000fe200078e0002 */
[----:B------:R-:W-:-:S04]  /*26fa0*/  IADD3 R5, -R16, UR6, RZ ;  /* 0x0000000610057c10 */ /* 0x000fc8000fffe1ff */
[----:B------:R-:W-:-:S05]  /*26fb0*/  IABS R3, R5 ;  /* 0x0000000500037213 */ /* 0x000fca0000000000 */
[----:B------:R-:W-:-:S04]  /*26fc0*/  IMAD.HI.U32 R2, R2, R3, RZ ;  /* 0x0000000302027227 */ /* 0x000fc800078e00ff */
[----:B------:R-:W-:-:S05]  /*26fd0*/  IMAD R3, R2, R6, R3 ;  /* 0x0000000602037224 */ /* 0x000fca00078e0203 */
[----:B------:R-:W-:-:S13]  /*26fe0*/  ISETP.GT.U32.AND P1, PT, R10, R3, PT ;  /* 0x000000030a00720c */ /* 0x000fda0003f24070 */
[----:B------:R-:W-:Y:S01]  /*26ff0*/  @!P1 IMAD.IADD R3, R3, 0x1, -R10 ;  /* 0x0000000103039824 */ /* 0x000fe200078e0a0a */
[----:B------:R-:W-:Y:S02]  /*27000*/  @!P1 IADD3 R2, R2, 0x1, RZ ;  /* 0x0000000102029810 */ /* 0x000fe40007ffe0ff */
        /* <DEDUP_REMOVED lines=11> */
[----:B------:R-:W-:-:S04]  /*270c0*/  VIADDMNMX R9, R10, UR5, R9, PT ;  /* 0x000000050a097c46 */ /* 0x000fc8000b800109 */
[-C--:B------:R-:W-:Y:S02]  /*270d0*/  IABS R7, R9.reuse ;  /* 0x0000000900077213 */ /* 0x080fe40000000000 */
[----:B------:R-:W-:Y:S02]  /*270e0*/  IABS R8, R9 ;  /* 0x0000000900087213 */ /* 0x000fe40000000000 */
[----:B------:R-:W1:Y:S02]  /*270f0*/  I2F.RP R10, R7 ;  /* 0x00000007000a7306 */ /* 0x000e640000209400 */
[----:B------:R-:W-:-:S06]  /*27100*/  IADD3 R8, RZ, -R8, RZ ;  /* 0x80000008ff087210 */ /* 0x000fcc0007ffe0ff */
        /* <DEDUP_REMOVED lines=8> */
[C---:B------:R-:W-:Y:S01]  /*27190*/  LOP3.LUT R3, R5.reuse, R9, RZ, 0x3c, !PT ;  /* 0x0000000905037212 */ /* 0x040fe200078e3cff */
[----:B------:R-:W-:Y:S02]  /*271a0*/  IMAD.IADD R5, R5, 0x1, R6 ;  /* 0x0000000105057824 */ /* 0x000fe400078e0206 */
[----:B------:R-:W-:Y:S01]  /*271b0*/  IMAD.HI.U32 R2, R2, R11, RZ ;  /* 0x0000000b02027227 */ /* 0x000fe200078e00ff */
[----:B------:R-:W-:-:S03]  /*271c0*/  ISETP.GE.AND P2, PT, R3, RZ, PT ;  /* 0x000000ff0300720c */ /* 0x000fc60003f46270 */
[----:B------:R-:W-:-:S05]  /*271d0*/  IMAD R8, R2, R8, R11 ;  /* 0x0000000802087224 */ /* 0x000fca00078e020b */
        /* <DEDUP_REMOVED lines=8> */
[----:B------:R-:W-:-:S03]  /*27260*/  IMAD.MOV R9, RZ, RZ, -R9 ;  /* 0x000000ffff097224 */ /* 0x000fc600078e0a09 */
[----:B------:R-:W-:Y:S01]  /*27270*/  LOP3.LUT R17, RZ, R2, RZ, 0x33, !PT ;  /* 0x00000002ff117212 */ /* 0x000fe200078e33ff */
[----:B------:R-:W-:-:S04]  /*27280*/  IMAD R18, R2, R9, R5 ;  /* 0x0000000902127224 */ /* 0x000fc800078e0205 */
[----:B------:R-:W-:Y:S01]  /*27290*/  IMAD.IADD R17, R4, 0x1, R17 ;  /* 0x0000000104117824 */ /* 0x000fe200078e0211 */
[----:B------:R-:W-:Y:S06]  /*272a0*/  BRA `(.L_x_5191) ;  /* 0x00000000000c7947 */ /* 0x000fec0003800000 */
.L_x_5186:
[----:B------:R-:W-:Y:S01]  /*272b0*/  MOV R17, RZ ;  /* 0x000000ff00117202 */ /* 0x000fe20000000f00 */
[----:B------:R-:W-:Y:S02]  /*272c0*/  IMAD.U32 R16, RZ, RZ, UR6 ;  /* 0x00000006ff107e24 */ /* 0x000fe4000f8e00ff */
[----:B------:R-:W-:-:S07]  /*272d0*/  IMAD.MOV.U32 R18, RZ, RZ, RZ ;  /* 0x000000ffff127224 */ /* 0x000fce00078e00ff */
.L_x_5191:
[----:B------:R-:W-:-:S13]  /*272e0*/  ISETP.NE.AND P0, PT, R0, RZ, PT ;  /* 0x000000ff0000720c */ /* 0x000fda0003f05270 */
[----:B------:R-:W1:Y:S01]  /*272f0*/  @!P0 S2R R3, SR_CgaCtaId ;  /* 0x0000000000038919 */ /* 0x000e620000008800 */
[----:B------:R-:W-:-:S04]  /*27300*/  @!P0 MOV R0, 0x400 ;  /* 0x0000040000008802 */ /* 0x000fc80000000f00 */
[----:B-1----:R-:W-:-:S05]  /*27310*/  @!P0 LEA R0, R3, R0, 0x18 ;  /* 0x0000000003008211 */ /* 0x002fca00078ec0ff */
[----:B------:R2:W-:Y:S01]  /*27320*/  @!P0 STS.128 [R0+0x334d0], R16 ;  /* 0x0334d01000008388 */ /* 0x0005e20000000c00 */
[----:B------:R-:W-:Y:S06]  /*27330*/  BAR.ARV 0x5, 0x180 ;  /* 0x0146000000007b1d */ /* 0x000fec0000002000 */
.L_x_5184:
[----:B--2---:R-:W-:Y:S01]  /*27340*/  IMAD.MOV.U32 R0, RZ, RZ, 0x1 ;  /* 0x00000001ff007424 */ /* 0x004fe200078e00ff */
[----:B------:R2:W-:Y:S01]  /*27350*/  STL [R1+0x8], RZ ;  /* 0x000008ff01007387 */ /* 0x0005e20000100800 */
[----:B------:R-:W-:Y:S02]  /*27360*/  ULDC UR4, c[0x0][0xc14] ;  /* 0x0003050000047ab9 */ /* 0x000fe40000000800 */
[----:B-1----:R-:W-:Y:S01]  /*27370*/  ISETP.GE.AND P0, PT, R19, UR4, PT ;  /* 0x0000000413007c0c */ /* 0x002fe2000bf06270 */
[----:B------:R2:W-:Y:S04]  /*27380*/  STL [R1+0x18], R0 ;  /* 0x0000180001007387 */ /* 0x0005e80000100800 */
[----:B------:R2:W-:Y:S08]  /*27390*/  STL [R1+0x40], RZ ;  /* 0x000040ff01007387 */ /* 0x0005f00000100800 */
[----:B--2---:R-:W-:Y:S05]  /*273a0*/  @P0 BRA `(.L_x_5192) ;  /* 0x0000006c000c0947 */ /* 0x004fea0003800000 */
[----:B------:R-:W1:Y:S01]  /*273b0*/  S2R R0, SR_TID.X ;  /* 0x0000000000007919 */ /* 0x000e620000002100 */
[----:B------:R-:W-:Y:S01]  /*273c0*/  BSSY B7, `(.L_x_5192) ;  /* 0x00006c1000077945 */ /* 0x000fe20003800000 */
[----:B------:R-:W-:Y:S01]  /*273d0*/  ULDC UR38, c[0x0][0xc] ;  /* 0x0000030000267ab9 */ /* 0x000fe20000000800 */
[----:B------:R-:W-:Y:S01]  /*273e0*/  ULOP3.LUT UR37, UR36, 0x1, URZ, 0xfc, !UPT ;  /* 0x0000000124257892 */ /* 0x000fe2000f8efc3f */
[----:B------:R-:W2:Y:S01]  /*273f0*/  S2R R6, SR_TID.X ;  /* 0x0000000000067919 */ /* 0x000ea20000002100 */
[----:B------:R-:W-:Y:S01]  /*27400*/  ULOP3.LUT UR39, UR36, 0x2, URZ, 0xfc, !UPT ;  /* 0x0000000224277892 */ /* 0x000fe2000f8efc3f */
[----:B------:R-:W-:Y:S01]  /*27410*/  ULDC.64 UR40, c[0x0][0x198] ;  /* 0x0000660000287ab9 */ /* 0x000fe20000000a00 */
[----:B-1----:R-:W-:Y:S01]  /*27420*/  LOP3.LUT R0, R0, 0x7f, RZ, 0xc0, !PT ;  /* 0x0000007f00007812 */ /* 0x002fe200078ec0ff */
[----:B--2---:R-:W-:Y:S01]  /*27430*/  IMAD.SHL.U32 R4, R6, 0x20, RZ ;  /* 0x0000002006047824 */ /* 0x004fe200078e00ff */
[----:B0-----:R-:W-:-:S03]  /*27440*/  SHF.R.U32.HI R2, RZ, 0x1, R6 ;  /* 0x00000001ff027819 */ /* 0x001fc60000011606 */
[----:B------:R-:W-:Y:S01]  /*27450*/  IMAD.SHL.U32 R0, R0, 0x10, RZ ;  /* 0x0000001000007824 */ /* 0x000fe200078e00ff */
[----:B------:R-:W-:-:S04]  /*27460*/  SHF.L.U32 R7, R6, 0x2, RZ ;  /* 0x0000000206077819 */ /* 0x000fc800000006ff */
[----:B------:R-:W-:Y:S01]  /*27470*/  LOP3.LUT R3, R0, 0x600, RZ, 0xc0, !PT ;  /* 0x0000060000037812 */ /* 0x000fe200078ec0ff */
[----:B------:R-:W-:-:S03]  /*27480*/  IMAD.SHL.U32 R0, R6, 0x40, RZ ;  /* 0x0000004006007824 */ /* 0x000fc600078e00ff */
[--C-:B------:R-:W-:Y:S02]  /*27490*/  LOP3.LUT R5, R3, 0x60, R4.reuse, 0xf8, !PT ;  /* 0x0000006003057812 */ /* 0x100fe400078ef804 */
[----:B------:R-:W-:Y:S02]  /*274a0*/  LOP3.LUT R3, R0, 0x180, RZ, 0xc0, !PT ;  /* 0x0000018000037812 */ /* 0x000fe400078ec0ff */
[----:B------:R-:W-:Y:S02]  /*274b0*/  LOP3.LUT R5, R5, 0x100, R4, 0xf8, !PT ;  /* 0x0000010005057812 */ /* 0x000fe400078ef804 */
[----:B------:R-:W-:Y:S02]  /*274c0*/  LOP3.LUT R4, R4, 0x80, RZ, 0xc0, !PT ;  /* 0x0000008004047812 */ /* 0x000fe400078ec0ff */
[----:B------:R-:W-:Y:S01]  /*274d0*/  LOP3.LUT R2, R3, 0x30, R2, 0xf8, !PT ;  /* 0x0000003003027812 */ /* 0x000fe200078ef802 */
[----:B------:R-:W-:Y:S01]  /*274e0*/  IMAD.SHL.U32 R3, R6, 0x8, RZ ;  /* 0x0000000806037824 */ /* 0x000fe200078e00ff */
[----:B------:R-:W-:-:S04]  /*274f0*/  LOP3.LUT R4, R4, 0x10, R6, 0xf8, !PT ;  /* 0x0000001004047812 */ /* 0x000fc800078ef806 */
[----:B------:R-:W-:Y:S02]  /*27500*/  LOP3.LUT R3, R2, 0x30, R3, 0x78, !PT ;  /* 0x0000003002037812 */ /* 0x000fe400078e7803 */
[----:B------:R-:W-:Y:S02]  /*27510*/  LOP3.LUT R4, R4, 0x10, R7, 0x78, !PT ;  /* 0x0000001004047812 */ /* 0x000fe400078e7807 */
[----:B------:R-:W-:Y:S02]  /*27520*/  LOP3.LUT R2, R3, 0x640, R0, 0xf8, !PT ;  /* 0x0000064003027812 */ /* 0x000fe400078ef800 */
[----:B------:R-:W-:-:S03]  /*27530*/  LOP3.LUT R0, R5, R4, RZ, 0xfc, !PT ;  /* 0x0000000405007212 */ /* 0x000fc600078efcff */
[----:B------:R-:W-:Y:S04]  /*27540*/  STL [R1+0x4], R2 ;  /* 0x0000040201007387 */ /* 0x000fe80000100800 */
[----:B------:R0:W-:Y:S04]  /*27550*/  STL [R1], R0 ;  /* 0x0000000001007387 */ /* 0x0001e80000100800 */
[----:B------:R1:W-:Y:S01]  /*27560*/  STL [R1+0x40], RZ ;  /* 0x000040ff01007387 */ /* 0x0003e20000100800 */
[----:B0-----:R-:W-:-:S05]  /*27570*/  IMAD.MOV.U32 R0, RZ, RZ, 0x1 ;  /* 0x00000001ff007424 */ /* 0x001fca00078e00ff */
[----:B------:R1:W-:Y:S04]  /*27580*/  STL [R1+0x1c], R0 ;  /* 0x00001c0001007387 */ /* 0x0003e80000100800 */
[----:B------:R1:W-:Y:S04]  /*27590*/  STL [R1+0xc], RZ ;  /* 0x00000cff01007387 */ /* 0x0003e80000100800 */
[----:B------:R1:W-:Y:S04]  /*275a0*/  STL [R1+0x8], RZ ;  /* 0x000008ff01007387 */ /* 0x0003e80000100800 */
[----:B------:R1:W-:Y:S02]  /*275b0*/  STL [R1+0x18], R0 ;  /* 0x0000180001007387 */ /* 0x0003e40000100800 */
.L_x_5303:
[----:B------:R-:W0:Y:S02]  /*275c0*/  LDC.64 R2, c[0x0][0xc60] ;  /* 0x00031800ff027b82 */ /* 0x000e240000000a00 */
[----:B0-----:R-:W-:-:S05]  /*275d0*/  IMAD.WIDE R2, R19, 0x4, R2 ;  /* 0x0000000413027825 */ /* 0x001fca00078e0202 */
[----:B-1----:R-:W1:Y:S01]  /*275e0*/  LDG.E R14, desc[UR54][R2.64] ;  /* 0x00000036020e7981 */ /* 0x002e62000c1e1900 */
[----:B------:R-:W-:Y:S05]  /*275f0*/  YIELD ;  /* 0x0000000000007946 */ /* 0x000fea0003800000 */
[----:B------:R-:W-:Y:S01]  /*27600*/  ULDC.64 UR4, c[0x0][0xa28] ;  /* 0x00028a0000047ab9 */ /* 0x000fe20000000a00 */
[----:B------:R-:W-:Y:S01]  /*27610*/  IMAD.MOV.U32 R8, RZ, RZ, RZ ;  /* 0x000000ffff087224 */ /* 0x000fe200078e00ff */
[----:B------:R-:W-:Y:S02]  /*27620*/  ISETP.NE.U32.AND P0, PT, RZ, UR4, PT ;  /* 0x00000004ff007c0c */ /* 0x000fe4000bf05070 */
[----:B------:R-:W-:Y:S01]  /*27630*/  CS2R R10, SRZ ;  /* 0x00000000000a7805 */ /* 0x000fe2000001ff00 */
[----:B------:R-:W-:Y:S01]  /*27640*/  ULDC.64 UR10, c[0x0][0xa18] ;  /* 0x00028600000a7ab9 */ /* 0x000fe20000000a00 */
[----:B------:R-:W-:Y:S01]  /*27650*/  ULDC.64 UR6, c[0x0][0xa08] ;  /* 0x0002820000067ab9 */ /* 0x000fe20000000a00 */
[----:B------:R-:W-:Y:S01]  /*27660*/  ISETP.NE.AND.EX P0, PT, RZ, UR5, PT, P0 ;  /* 0x00000005ff007c0c */ /* 0x000fe2000bf05300 */
[----:B------:R-:W-:Y:S01]  /*27670*/  ULDC.64 UR8, c[0x0][0xa10] ;  /* 0x0002840000087ab9 */ /* 0x000fe20000000a00 */
[----:B-12---:R-:W-:Y:S01]  /*27680*/  SHF.R.S32.HI R0, RZ, 0x1f, R14 ;  /* 0x0000001fff007819 */ /* 0x006fe2000001140e */
[----:B------:R-:W-:-:S10]  /*27690*/  IMAD.SHL.U32 R9, R14, 0x4, RZ ;  /* 0x000000040e097824 */ /* 0x000fd400078e00ff */
[C---:B------:R-:W-:Y:S01]  /*276a0*/  @P0 LEA R2, P1, R14.reuse, UR4, 0x2 ;  /* 0x000000040e020c11 */ /* 0x040fe2000f8210ff */
[----:B------:R-:W-:Y:S03]  /*276b0*/  STL [R1+0x14], R14 ;  /* 0x0000140e01007387 */ /* 0x000fe60000100800 */
[C-C-:B------:R-:W-:Y:S01]  /*276c0*/  @P0 LEA.HI.X R3, R14.reuse, UR5, R0.reuse, 0x2, P1 ;  /* 0x000000050e030c11 */ /* 0x140fe200088f1400 */
[----:B------:R-:W-:Y:S02]  /*276d0*/  ULDC.64 UR4, c[0x0][0xa00] ;  /* 0x0002800000047ab9 */ /* 0x000fe40000000a00 */
[----:B------:R-:W-:Y:S02]  /*276e0*/  ISETP.NE.U32.AND P2, PT, RZ, UR4, PT ;  /* 0x00000004ff007c0c */ /* 0x000fe4000bf45070 */
[----:B------:R0:W5:Y:S01]  /*276f0*/  @P0 LDG.E R8, desc[UR54][R2.64] ;  /* 0x0000003602080981 */ /* 0x000162000c1e1900 */
[----:B------:R-:W-:Y:S01]  /*27700*/  SHF.L.U64.HI R15, R14, 0x2, R0 ;  /* 0x000000020e0f7819 */ /* 0x000fe20000010200 */
[----:B------:R-:W-:Y:S01]  /*27710*/  IMAD.MOV.U32 R20, RZ, RZ, RZ ;  /* 0x000000ffff147224 */ /* 0x000fe200078e00ff */
[----:B------:R-:W-:Y:S01]  /*27720*/  ISETP.NE.AND.EX P2, PT, RZ, UR5, PT, P2 ;  /* 0x00000005ff007c0c */ /* 0x000fe2000bf45320 */
[----:B------:R-:W-:Y:S01]  /*27730*/  STL [R1+0x20], R9 ;  /* 0x0000200901007387 */ /* 0x000fe20000100800 */
[----:B------:R-:W-:-:S02]  /*27740*/  ISETP.NE.U32.AND P3, PT, RZ, UR10, PT ;  /* 0x0000000aff007c0c */ /* 0x000fc4000bf65070 */
[----:B------:R-:W-:Y:S01]  /*27750*/  ISETP.NE.U32.AND P0, PT, RZ, UR6, PT ;  /* 0x00000006ff007c0c */ /* 0x000fe2000bf05070 */
[----:B------:R-:W-:Y:S01]  /*27760*/  STL [R1+0x28], R15 ;  /* 0x0000280f01007387 */ /* 0x000fe20000100800 */
[----:B------:R-:W-:Y:S02]  /*27770*/  ISETP.NE.AND.EX P3, PT, RZ, UR11, PT, P3 ;  /* 0x0000000bff007c0c */ /* 0x000fe4000bf65330 */
[----:B0-----:R-:W-:Y:S02]  /*27780*/  IADD3 R2, P4, R9, UR4, RZ ;  /* 0x0000000409027c10 */ /* 0x001fe4000ff9e0ff */
[----:B------:R-:W-:Y:S02]  /*27790*/  ISETP.NE.U32.AND P1, PT, RZ, UR8, PT ;  /* 0x00000008ff007c0c */ /* 0x000fe4000bf25070 */
[----:B------:R-:W-:Y:S02]  /*277a0*/  IADD3.X R3, R15, UR5, RZ, P4, !PT ;  /* 0x000000050f037c10 */ /* 0x000fe4000a7fe4ff */
[----:B------:R-:W-:-:S02]  /*277b0*/  IADD3 R4, P4, R9, UR8, RZ ;  /* 0x0000000809047c10 */ /* 0x000fc4000ff9e0ff */
[----:B------:R-:W-:Y:S01]  /*277c0*/  ISETP.NE.AND.EX P0, PT, RZ, UR7, PT, P0 ;  /* 0x00000007ff007c0c */ /* 0x000fe2000bf05300 */
[----:B------:R-:W2:Y:S01]  /*277d0*/  @P2 LDG.E R10, desc[UR54][R2.64] ;  /* 0x00000036020a2981 */ /* 0x000ea2000c1e1900 */
[----:B------:R-:W-:Y:S02]  /*277e0*/  ISETP.NE.AND.EX P1, PT, RZ, UR9, PT, P1 ;  /* 0x00000009ff007c0c */ /* 0x000fe4000bf25310 */
[----:B------:R-:W-:Y:S01]  /*277f0*/  IADD3.X R5, R15, UR9, RZ, P4, !PT ;  /* 0x000000090f057c10 */ /* 0x000fe2000a7fe4ff */
[----:B------:R-:W-:Y:S01]  /*27800*/  ULDC UR4, c[0x0][0x288] ;  /* 0x0000a20000047ab9 */ /* 0x000fe20000000800 */
[C---:B------:R-:W-:Y:S02]  /*27810*/  IADD3 R6, P5, R9.reuse, UR6, RZ ;  /* 0x0000000609067c10 */ /* 0x040fe4000ffbe0ff */
[----:B------:R-:W-:Y:S02]  /*27820*/  @P3 IADD3 R12, P4, R9, UR10, RZ ;  /* 0x0000000a090c3c10 */ /* 0x000fe4000ff9e0ff */
[----:B------:R-:W-:-:S02]  /*27830*/  IADD3.X R7, R15, UR7, RZ, P5, !PT ;  /* 0x000000070f077c10 */ /* 0x000fc4000affe4ff */
[----:B------:R-:W-:-:S03]  /*27840*/  @P3 IADD3.X R13, R15, UR11, RZ, P4, !PT ;  /* 0x0000000b0f0d3c10 */ /* 0x000fc6000a7fe4ff */
[----:B------:R0:W5:Y:S04]  /*27850*/  @P0 LDG.E R11, desc[UR54][R6.64] ;  /* 0x00000036060b0981 */ /* 0x000168000c1e1900 */
[----:B------:R0:W5:Y:S04]  /*27860*/  @P1 LDG.E R20, desc[UR54][R4.64] ;  /* 0x0000003604141981 */ /* 0x000168000c1e1900 */
[----:B--2---:R1:W-:Y:S02]  /*27870*/  STL [R1+0x38], R10 ;  /* 0x0000380a01007387 */ /* 0x0043e40000100800 */
[----:B-1----:R-:W-:Y:S01]  /*27880*/  IMAD.U32 R10, RZ, RZ, UR4 ;  /* 0x00000004ff0a7e24 */ /* 0x002fe2000f8e00ff */
        /* <DEDUP_REMOVED lines=11> */
[----:B0-----:R-:W-:Y:S06]  /*27940*/  @P3 BRA `(.L_x_5193) ;  /* 0x0000000000103947 */ /* 0x001fec0003800000 */
[----:B------:R-:W-:Y:S05]  /*27950*/  @!P2 BRA `(.L_x_5193) ;  /* 0x00000000000ca947 */ /* 0x000fea0003800000 */
[----:B-----5:R-:W2:Y:S04]  /*27960*/  LDG.E R10, desc[UR54][R2.64] ;  /* 0x00000036020a7981 */ /* 0x020ea8000c1e1900 */
[----:B------:R-:W2:Y:S02]  /*27970*/  LDG.E R2, desc[UR54][R2.64+0x4] ;  /* 0x0000043602027981 */ /* 0x000ea4000c1e1900 */
[----:B--2---:R-:W-:-:S07]  /*27980*/  IADD3 R10, -R10, R2, RZ ;  /* 0x000000020a0a7210 */ /* 0x004fce0007ffe1ff */
.L_x_5193:
[----:B-----5:R-:W-:Y:S01]  /*27990*/  IMAD.IADD R2, R11, 0x1, R8 ;  /* 0x000000010b027824 */ /* 0x020fe200078e0208 */
[----:B------:R-:W-:Y:S02]  /*279a0*/  ULDC.64 UR4, c[0x0][0xa20] ;  /* 0x0002880000047ab9 */ /* 0x000fe40000000a00 */
[----:B------:R-:W-:Y:S02]  /*279b0*/  ISETP.NE.U32.AND P2, PT, RZ, UR4, PT ;  /* 0x00000004ff007c0c */ /* 0x000fe4000bf45070 */
[----:B------:R0:W-:Y:S02]  /*279c0*/  STL [R1+0x2c], R2 ;  /* 0x00002c0201007387 */ /* 0x0001e40000100800 */
[----:B------:R-:W-:-:S13]  /*279d0*/  ISETP.NE.AND.EX P2, PT, RZ, UR5, PT, P2 ;  /* 0x00000005ff007c0c */ /* 0x000fda000bf45320 */
[----:B0-----:R-:W-:Y:S05]  /*279e0*/  @!P2 BRA `(.L_x_5194) ;  /* 0x000000000014a947 */ /* 0x001fea0003800000 */
[----:B------:R-:W2:Y:S02]  /*279f0*/  LDL R2, [R1+0x20] ;  /* 0x0000200001027983 */ /* 0x000ea40000100800 */
[----:B--2---:R-:W-:-:S04]  /*27a00*/  IADD3 R2, P0, R2, UR4, RZ ;  /* 0x0000000402027c10 */ /* 0x004fc8000ff1e0ff */
[----:B------:R-:W-:-:S05]  /*27a10*/  IADD3.X R3, R15, UR5, RZ, P0, !PT ;  /* 0x000000050f037c10 */ /* 0x000fca00087fe4ff */
[----:B------:R0:W5:Y:S01]  /*27a20*/  LDG.E R9, desc[UR54][R2.64] ;  /* 0x0000003602097981 */ /* 0x000162000c1e1900 */
[----:B------:R-:W-:Y:S05]  /*27a30*/  BRA `(.L_x_5195) ;  /* 0x0000000000107947 */ /* 0x000fea0003800000 */
.L_x_5194:
[----:B------:R-:W-:Y:S05]  /*27a40*/  @!P0 BRA `(.L_x_5195) ;  /* 0x00000000000c8947 */ /* 0x000fea0003800000 */
[----:B------:R-:W2:Y:S04]  /*27a50*/  LDG.E R9, desc[UR54][R6.64] ;  /* 0x0000003606097981 */ /* 0x000ea8000c1e1900 */
[----:B------:R-:W2:Y:S02]  /*27a60*/  LDG.E R6, desc[UR54][R6.64+0x4] ;  /* 0x0000043606067981 */ /* 0x000ea4000c1e1900 */
[----:B--2---:R-:W-:-:S07]  /*27a70*/  IMAD.IADD R9, R6, 0x1, -R9 ;  /* 0x0000000106097824 */ /* 0x004fce00078e0a09 */
.L_x_5195:
[----:B0-----:R-:W2:Y:S01]  /*27a80*/  @P1 LDG.E R2, desc[UR54][R4.64] ;  /* 0x0000003604021981 */ /* 0x001ea2000c1e1900 */
[----:B-----5:R-:W-:-:S03]  /*27a90*/  IMAD.IADD R9, R9, 0x1, -R8 ;  /* 0x0000000109097824 */ /* 0x020fc600078e0a08 */
[----:B------:R-:W2:Y:S01]  /*27aa0*/  @P1 LDG.E R4, desc[UR54][R4.64+0x4] ;  /* 0x0000043604041981 */ /* 0x000ea2000c1e1900 */
[----:B------:R-:W-:Y:S01]  /*27ab0*/  LEA R3, R17, 0x11f, 0x7 ;  /* 0x0000011f11037811 */ /* 0x000fe200078e38ff */
[----:B------:R-:W-:Y:S01]  /*27ac0*/  BSSY B0, `(.L_x_5196) ;  /* 0x0000177000007945 */ /* 0x000fe20003800000 */
[----:B--2---:R-:W-:-:S04]  /*27ad0*/  @P1 IMAD.IADD R0, R4, 0x1, -R2 ;  /* 0x0000000104001824 */ /* 0x004fc800078e0a02 */
[----:B------:R-:W-:-:S05]  /*27ae0*/  IMAD.IADD R2, R9, 0x1, R0 ;  /* 0x0000000109027824 */ /* 0x000fca00078e0200 */
        /* <DEDUP_REMOVED lines=8> */
[----:B------:R-:W-:-:S05]  /*27b70*/  VIMNMX R6, R4, R2, PT ;  /* 0x0000000204067248 */ /* 0x000fca0003fe0100 */
[--C-:B------:R-:W-:Y:S02]  /*27b80*/  IMAD R2, R6, 0xa0, -R9.reuse ;  /* 0x000000a006027824 */ /* 0x100fe400078e0a09 */
[----:B------:R-:W-:-:S03]  /*27b90*/  IMAD.MOV R9, RZ, RZ, -R9 ;  /* 0x000000ffff097224 */ /* 0x000fc600078e0a09 */
[----:B------:R-:W-:Y:S02]  /*27ba0*/  VIMNMX R0, R2, R0, PT ;  /* 0x0000000002007248 */ /* 0x000fe40003fe0100 */
[----:B------:R-:W-:-:S04]  /*27bb0*/  VIMNMX R2, RZ, R9, !PT ;  /* 0x00000009ff027248 */ /* 0x000fc80007fe0100 */
[----:B------:R-:W-:Y:S01]  /*27bc0*/  ISETP.GT.AND P0, PT, R0, R2, PT ;  /* 0x000000020000720c */ /* 0x000fe20003f04270 */
[----:B------:R-:W-:-:S12]  /*27bd0*/  IMAD.WIDE.U32 R2, R2, -0x33333333, RZ ;  /* 0xcccccccd02027825 */ /* 0x000fd800078e00ff */
[----:B------:R-:W-:Y:S02]  /*27be0*/  @P0 IADD3 R0, R0, 0x9f, RZ ;  /* 0x0000009f00000810 */ /* 0x000fe40007ffe0ff */
[----:B------:R-:W-:-:S03]  /*27bf0*/  SHF.R.U32.HI R3, RZ, 0x7, R3 ;  /* 0x00000007ff037819 */ /* 0x000fc60000011603 */
[----:B------:R-:W-:Y:S01]  /*27c00*/  @P0 IMAD.HI R0, R0, 0x66666667, RZ ;  /* 0x6666666700000827 */ /* 0x000fe200078e02ff */
[----:B------:R0:W-:Y:S04]  /*27c10*/  STL [R1+0x30], R6 ;  /* 0x0000300601007387 */ /* 0x0001e80000100800 */
[----:B------:R-:W-:Y:S01]  /*27c20*/  @P0 SHF.R.U32.HI R2, RZ, 0x1f, R0 ;  /* 0x0000001fff020819 */ /* 0x000fe20000011600 */
[----:B------:R-:W-:-:S03]  /*27c30*/  IMAD.MOV.U32 R4, RZ, RZ, R3 ;  /* 0x000000ffff047224 */ /* 0x000fc600078e0003 */
[----:B------:R-:W-:-:S04]  /*27c40*/  @P0 LEA.HI.SX32 R4, R0, R2, 0x1a ;  /* 0x0000000200040211 */ /* 0x000fc800078fd2ff */
[----:B------:R-:W-:Y:S02]  /*27c50*/  ISETP.GT.AND P2, PT, R4, R3, PT ;  /* 0x000000030400720c */ /* 0x000fe40003f44270 */
[----:B------:R-:W-:-:S11]  /*27c60*/  PLOP3.LUT P0, PT, PT, PT, PT, 0x80, 0x0 ;  /* 0x000000000000781c */ /* 0x000fd60003f0f070 */
[----:B0-----:R-:W-:Y:S05]  /*27c70*/  @!P2 BRA `(.L_x_5197) ;  /* 0x00000014006ca947 */ /* 0x001fea0003800000 */
[----:B------:R-:W0:Y:S01]  /*27c80*/  LDC R0, c[0x0][0x428] ;  /* 0x00010a00ff007b82 */ /* 0x000e220000000800 */
[----:B------:R-:W-:Y:S01]  /*27c90*/  UMOV UR4, 0xffffffff ;  /* 0xffffffff00047882 */ /* 0x000fe20000000000 */
[----:B------:R-:W-:Y:S01]  /*27ca0*/  IMAD.MOV.U32 R2, RZ, RZ, R18 ;  /* 0x000000ffff027224 */ /* 0x000fe200078e0012 */
[----:B0-----:R-:W-:-:S13]  /*27cb0*/  ISETP.NE.AND P0, PT, R0, 0x1, PT ;  /* 0x000000010000780c */ /* 0x001fda0003f05270 */
[----:B------:R-:W0:Y:S08]  /*27cc0*/  @P0 LDC R0, c[0x0][0x42c] ;  /* 0x00010b00ff000b82 */ /* 0x000e300000000800 */
[----:B------:R-:W1:Y:S01]  /*27cd0*/  @P0 LDC R5, c[0x0][0x430] ;  /* 0x00010c00ff050b82 */ /* 0x000e620000000800 */
[----:B0-----:R-:W-:-:S05]  /*27ce0*/  @P0 IMAD.HI.U32 R0, R18, R0, RZ ;  /* 0x0000000012000227 */ /* 0x001fca00078e00ff */
[----:B-1----:R-:W-:Y:S02]  /*27cf0*/  @P0 SHF.R.U32.HI R2, RZ, R5, R0 ;  /* 0x00000005ff020219 */ /* 0x002fe40000011600 */
[----:B------:R-:W-:Y:S01]  /*27d00*/  SEL R0, R14, RZ, !P1 ;  /* 0x000000ff0e007207 */ /* 0x000fe20004800000 */
[----:B------:R-:W-:Y:S06]  /*27d10*/  BRA.DIV UR4, `(.L_x_5198) ;  /* 0x0000008a04247947 */ /* 0x000fec000b800000 */
[----:B------:R-:W0:Y:S02]  /*27d20*/  S2R R5, SR_TID.X ;  /* 0x0000000000057919 */ /* 0x000e240000002100 */
[----:B0-----:R-:W-:-:S04]  /*27d30*/  SHF.R.U32.HI R5, RZ, 0x5, R5 ;  /* 0x00000005ff057819 */ /* 0x001fc80000011605 */
[----:B------:R-:W-:-:S05]  /*27d40*/  LOP3.LUT R5, R5, 0x3, RZ, 0xc0, !PT ;  /* 0x0000000305057812 */ /* 0x000fca00078ec0ff */
[----:B------:R0:W1:Y:S02]  /*27d50*/  SHFL.IDX PT, R14, R5, RZ, 0x1f ;  /* 0x00001fff050e7589 */ /* 0x00006400000e0000 */
.L_x_5402:
[----:B-1----:R-:W-:Y:S02]  /*27d60*/  ISETP.NE.AND P0, PT, R14, RZ, PT ;  /* 0x000000ff0e00720c */ /* 0x002fe40003f05270 */
[----:B------:R-:W-:-:S11]  /*27d70*/  PLOP3.LUT P6, PT, PT, PT, PT, 0x8, 0x0 ;  /* 0x000000000000781c */ /* 0x000fd60003fce170 */
[----:B------:R-:W-:Y:S05]  /*27d80*/  @P0 BRA `(.L_x_5199) ;  /* 0x00000000000c0947 */ /* 0x000fea0003800000 */
[----:B------:R-:W-:-:S03]  /*27d90*/  UMOV UR4, 0xffffffff ;  /* 0xffffffff00047882 */ /* 0x000fc60000000000 */
[----:B------:R-:W-:Y:S05]  /*27da0*/  BRA.DIV UR4, `(.L_x_5200) ;  /* 0x0000008a04347947 */ /* 0x000fea000b800000 */
[----:B------:R-:W-:-:S13]  /*27db0*/  ELECT P6, URZ, PT ;  /* 0x00000000003f782f */ /* 0x000fda00038c0000 */
.L_x_5199:
        /* <DEDUP_REMOVED lines=12> */
.L_x_5405:
[----:B------:R-:W-:Y:S05]  /*27e80*/  BSYNC B1 ;  /* 0x0000000000017941 */ /* 0x000fea0003800000 */
.L_x_5201:
        /* <DEDUP_REMOVED lines=12> */
.L_x_5406:
[----:B------:R-:W-:Y:S05]  /*27f50*/  BSYNC B2 ;  /* 0x0000000000027941 */ /* 0x000fea0003800000 */
.L_x_5205:
        /* <DEDUP_REMOVED lines=9> */
.L_x_5208:
[----:B------:R-:W-:Y:S05]  /*27ff0*/  BSYNC B2 ;  /* 0x0000000000027941 */ /* 0x000fea0003800000 */
.L_x_5207:
        /* <DEDUP_REMOVED lines=13> */
.L_x_5209:
        /* <DEDUP_REMOVED lines=16> */
.L_x_5210:
        /* <DEDUP_REMOVED lines=16> */
.L_x_5211:
        /* <DEDUP_REMOVED lines=13> */
.L_x_5407:
[----:B------:R-:W-:Y:S05]  /*283a0*/  BSYNC B2 ;  /* 0x0000000000027941 */ /* 0x000fea0003800000 */
.L_x_5212:
[----:B------:R-:W-:Y:S01]  /*283b0*/  BSSY B2, `(.L_x_5214) ;  /* 0x000000b000027945 */ /* 0x000fe20003800000 */
[----:B------:R-:W-:Y:S01]  /*283c0*/  IMAD.MOV.U32 R12, RZ, RZ, 0x0 ;  /* 0x00000000ff0c7424 */ /* 0x000fe200078e00ff */
[----:B------:R-:W-:Y:S02]  /*283d0*/  MOV R13, 0x12f00000 ;  /* 0x12f00000000d7802 */ /* 0x000fe40000000f00 */
        /* <DEDUP_REMOVED lines=8> */
.L_x_5215:
[----:B------:R-:W-:Y:S05]  /*28460*/  BSYNC B2 ;  /* 0x0000000000027941 */ /* 0x000fea0003800000 */
.L_x_5214:
        /* <DEDUP_REMOVED lines=8> */
.L_x_5216:
        /* <DEDUP_REMOVED lines=15> */
.L_x_5217:
        /* <DEDUP_REMOVED lines=15> */
.L_x_5218:
        /* <DEDUP_REMOVED lines=10> */
.L_x_5204:
[----:B------:R-:W-:Y:S05]  /*28770*/  BSYNC B1 ;  /* 0x0000000000017941 */ /* 0x000fea0003800000 */
.L_x_5203:
        /* <DEDUP_REMOVED lines=13> */
[C---:B------:R-:W-:Y:S01]  /*28850*/  IMAD R8, R4.reuse, 0xa0, R20 ;  /* 0x000000a004087824 */ /* 0x040fe200078e0214 */
[----:B------:R-:W-:-:S03]  /*28860*/  IADD3 R9, R4, -0x1, RZ ;  /* 0xffffffff04097810 */ /* 0x000fc60007ffe0ff */
[----:B------:R-:W-:-:S07]  /*28870*/  VIADD R8, R8, 0xfffffec0 ;  /* 0xfffffec008087836 */ /* 0x000fce0000000000 */
.L_x_5235:
        /* <DEDUP_REMOVED lines=13> */
.L_x_5408:
[----:B------:R-:W-:Y:S05]  /*28950*/  BSYNC B2 ;  /* 0x0000000000027941 */ /* 0x000fea0003800000 */
.L_x_5221:
        /* <DEDUP_REMOVED lines=9> */
.L_x_5224:
[----:B------:R-:W-:Y:S05]  /*289f0*/  BSYNC B2 ;  /* 0x0000000000027941 */ /* 0x000fea0003800000 */
.L_x_5223:
        /* <DEDUP_REMOVED lines=11> */
.L_x_5225:
        /* <DEDUP_REMOVED lines=16> */
.L_x_5226:
        /* <DEDUP_REMOVED lines=16> */
.L_x_5227:
        /* <DEDUP_REMOVED lines=13> */
.L_x_5409:
[----:B------:R-:W-:Y:S05]  /*28d80*/  BSYNC B2 ;  /* 0x0000000000027941 */ /* 0x000fea0003800000 */
.L_x_5228:
        /* <DEDUP_REMOVED lines=11> */
.L_x_5231:
[----:B------:R-:W-:Y:S05]  /*28e40*/  BSYNC B2 ;  /* 0x0000000000027941 */ /* 0x000fea0003800000 */
.L_x_5230:
        /* <DEDUP_REMOVED lines=8> */
.L_x_5232:
        /* <DEDUP_REMOVED lines=15> */
.L_x_5233:
        /* <DEDUP_REMOVED lines=15> */
.L_x_5234:
        /* <DEDUP_REMOVED lines=10> */
.L_x_5220:
[----:B------:R-:W-:Y:S05]  /*29150*/  BSYNC B1 ;  /* 0x0000000000017941 */ /* 0x000fea0003800000 */
.L_x_5219:
        /* <DEDUP_REMOVED lines=13> */
.L_x_5197:
[----:B------:R-:W-:Y:S05]  /*29230*/  BSYNC B0 ;  /* 0x0000000000007941 */ /* 0x000fea0003800000 */
.L_x_5196:
        /* <DEDUP_REMOVED lines=21> */
[----:B0-----:R-:W-:Y:S01]  /*29390*/  IADD3 R16, R0, UR38, R7 ;  /* 0x0000002600107c10 */ /* 0x001fe2000fffe007 */
[----:B------:R-:W-:Y:S06]  /*293a0*/  BRA `(.L_x_5238) ;  /* 0x0000004000007947 */ /* 0x000fec0003800000 */
.L_x_5237:
        /* <DEDUP_REMOVED lines=23> */
.L_x_5239:
        /* <DEDUP_REMOVED lines=27> */
.L_x_5240:
        /* <DEDUP_REMOVED lines=21> */
.L_x_5241:
        /* <DEDUP_REMOVED lines=19> */
.L_x_5242:
[----:B------:R-:W2:Y:S01]  /*29950*/  LDL.LU R2, [R1+0x20] ;  /* 0x0000200001027983 */ /* 0x000ea20000300800 */
[----:B------:R-:W-:-:S03]  /*29960*/  ULDC.64 UR4, c[0x0][0x9f8] ;  /* 0x00027e0000047ab9 */ /* 0x000fc60000000a00 */
[----:B------:R-:W3:Y:S04]  /*29970*/  LDL.LU R5, [R1+0x28] ;  /* 0x0000280001057983 */ /* 0x000ee80000300800 */
[----:B------:R-:W4:Y:S04]  /*29980*/  LDL.LU R0, [R1+0x38] ;  /* 0x0000380001007983 */ /* 0x000f280000300800 */
[----:B------:R-:W5:Y:S01]  /*29990*/  LDL.LU R4, [R1+0x14] ;  /* 0x0000140001047983 */ /* 0x000f620000300800 */
[----:B------:R-:W-:-:S04]  /*299a0*/  ISETP.NE.U32.AND P0, PT, RZ, UR4, PT ;  /* 0x00000004ff007c0c */ /* 0x000fc8000bf05070 */
[----:B------:R-:W-:-:S13]  /*299b0*/  ISETP.NE.AND.EX P0, PT, RZ, UR5, PT, P0 ;  /* 0x00000005ff007c0c */ /* 0x000fda000bf05300 */
[----:B--2---:R-:W-:-:S04]  /*299c0*/  @P0 IADD3 R2, P1, R2, UR4, RZ ;  /* 0x0000000402020c10 */ /* 0x004fc8000ff3e0ff */
[----:B---3--:R-:W-:Y:S01]  /*299d0*/  @P0 IADD3.X R3, R5, UR5, RZ, P1, !PT ;  /* 0x0000000505030c10 */ /* 0x008fe20008ffe4ff */
[----:B------:R-:W-:Y:S01]  /*299e0*/  ULDC.64 UR4, c[0x0][0xa00] ;  /* 0x0002800000047ab9 */ /* 0x000fe20000000a00 */
[----:B-----5:R-:W-:-:S06]  /*299f0*/  IMAD.MOV.U32 R5, RZ, RZ, R4 ;  /* 0x000000ffff057224 */ /* 0x020fcc00078e0004 */
[----:B------:R0:W2:Y:S01]  /*29a00*/  @P0 LDG.E R5, desc[UR54][R2.64] ;  /* 0x0000003602050981 */ /* 0x0000a2000c1e1900 */
[----:B----4-:R-:W-:Y:S02]  /*29a10*/  IMAD R17, R17, 0x80, R0 ;  /* 0x0000008011117824 */ /* 0x010fe400078e0200 */
[----:B------:R-:W1:Y:S02]  /*29a20*/  LDC R0, c[0x0][0x428] ;  /* 0x00010a00ff007b82 */ /* 0x000e640000000800 */
[----:B-1----:R-:W-:Y:S01]  /*29a30*/  ISETP.NE.AND P0, PT, R0, 0x1, PT ;  /* 0x000000010000780c */ /* 0x002fe20003f05270 */
[----:B------:R-:W-:-:S12]  /*29a40*/  IMAD.MOV.U32 R0, RZ, RZ, R18 ;  /* 0x000000ffff007224 */ /* 0x000fd800078e0012 */
        /* <DEDUP_REMOVED lines=16> */
.L_x_5243:
[----:B------:R-:W-:Y:S02]  /*29b50*/  PLOP3.LUT P0, PT, P0, P3, PT, 0xa2, 0x0 ;  /* 0x000000000000781c */ /* 0x000fe40000707472 */
[----:B------:R-:W-:Y:S01]  /*29b60*/  @P3 R2UR P0, UR7, R3 ;  /* 0x00000000030732ca */ /* 0x000fe20000000000 */
[----:B------:R-:W-:-:S07]  /*29b70*/  UMOV UR4, URZ ;  /* 0x0000003f00047c82 */ /* 0x000fce0008000000 */
[----:B------:R-:W-:Y:S02]  /*29b80*/  PLOP3.LUT P0, PT, P0, P3, PT, 0xa2, 0x0 ;  /* 0x000000000000781c */ /* 0x000fe40000707472 */
[----:B------:R-:W-:-:S08]  /*29b90*/  @P3 R2UR.OR P0, UR6, R18 ;  /* 0x00000000120632ca */ /* 0x000fd00000100000 */
        /* <DEDUP_REMOVED lines=8> */
.L_x_5244:
[----:B------:R-:W-:Y:S02]  /*29c20*/  PLOP3.LUT P0, PT, P0, P2, PT, 0xa2, 0x0 ;  /* 0x000000000000781c */ /* 0x000fe40000705472 */
[----:B------:R-:W-:-:S08]  /*29c30*/  @P2 R2UR P0, UR7, R3 ;  /* 0x00000000030722ca */ /* 0x000fd00000000000 */
        /* <DEDUP_REMOVED lines=10> */
.L_x_5245:
        /* <DEDUP_REMOVED lines=23> */
.L_x_5412:
[----:B--2---:R-:W-:Y:S02]  /*29e50*/  ISETP.NE.AND P0, PT, R14, RZ, PT ;  /* 0x000000ff0e00720c */ /* 0x004fe40003f05270 */
[----:B------:R-:W-:-:S11]  /*29e60*/  PLOP3.LUT P6, PT, PT, PT, PT, 0x8, 0x0 ;  /* 0x000000000000781c */ /* 0x000fd60003fce170 */
[----:B------:R-:W-:Y:S05]  /*29e70*/  @P0 BRA `(.L_x_5247) ;  /* 0x00000008005c0947 */ /* 0x000fea0003800000 */
[----:B------:R-:W-:-:S03]  /*29e80*/  UMOV UR4, 0xffffffff ;  /* 0xffffffff00047882 */ /* 0x000fc60000000000 */
[----:B------:R-:W-:Y:S05]  /*29e90*/  BRA.DIV UR4, `(.L_x_5248) ;  /* 0x0000006a04b07947 */ /* 0x000fea000b800000 */
[----:B------:R-:W-:-:S13]  /*29ea0*/  ELECT P6, URZ, PT ;  /* 0x00000000003f782f */ /* 0x000fda00038c0000 */
.L_x_5415:
[----:B------:R-:W-:Y:S05]  /*29eb0*/  @!P6 BRA `(.L_x_5249) ;  /* 0x0000000400b4e947 */ /* 0x000fea0003800000 */
[----:B-1----:R-:W2:Y:S01]  /*29ec0*/  LDL R6, [R1+0x30] ;  /* 0x0000300001067983 */ /* 0x002ea20000100800 */
[----:B------:R-:W-:-:S04]  /*29ed0*/  ISETP.NE.U32.AND P0, PT, R4, RZ, PT ;  /* 0x000000ff0400720c */ /* 0x000fc80003f05070 */
[----:B------:R-:W-:Y:S01]  /*29ee0*/  ISETP.NE.AND.EX P0, PT, R5, RZ, PT, P0 ;  /* 0x000000ff0500720c */ /* 0x000fe20003f05300 */
[----:B--2---:R-:W-:-:S12]  /*29ef0*/  VIADD R6, R6, 0xffffffff ;  /* 0xffffffff06067836 */ /* 0x004fd80000000000 */
[----:B------:R-:W-:Y:S05]  /*29f00*/  @!P0 BRA `(.L_x_5250) ;  /* 0x0000000000508947 */ /* 0x000fea0003800000 */
[----:B------:R-:W2:Y:S01]  /*29f10*/  LDL R11, [R1+0x20] ;  /* 0x00002000010b7983 */ /* 0x000ea20000100800 */
[----:B------:R-:W1:Y:S01]  /*29f20*/  LDC R10, c[0x0][0x41c] ;  /* 0x00010700ff0a7b82 */ /* 0x000e620000000800 */
[----:B------:R-:W-:Y:S01]  /*29f30*/  IMAD.MOV.U32 R2, RZ, RZ, R6 ;  /* 0x000000ffff027224 */ /* 0x000fe200078e0006 */
[----:B------:R-:W-:Y:S01]  /*29f40*/  MOV R12, R7 ;  /* 0x00000007000c7202 */ /* 0x000fe20000000f00 */
[----:B------:R-:W-:Y:S01]  /*29f50*/  ULDC.64 UR4, c[0x0][0x408] ;  /* 0x0001020000047ab9 */ /* 0x000fe20000000a00 */
[----:B-1----:R-:W-:-:S13]  /*29f60*/  ISETP.NE.AND P0, PT, R10, 0x1, PT ;  /* 0x000000010a00780c */ /* 0x002fda0003f05270 */
[----:B------:R-:W1:Y:S02]  /*29f70*/  @P0 LDC.64 R8, c[0x0][0x420] ;  /* 0x00010800ff080b82 */ /* 0x000e640000000a00 */
[----:B-1----:R-:W-:-:S05]  /*29f80*/  @P0 IMAD.HI.U32 R8, R6, R8, RZ ;  /* 0x0000000806080227 */ /* 0x002fca00078e00ff */
[----:B------:R-:W-:-:S05]  /*29f90*/  @P0 SHF.R.U32.HI R2, RZ, R9, R8 ;  /* 0x00000009ff020219 */ /* 0x000fca0000011608 */
[--C-:B0-----:R-:W-:Y:S01]  /*29fa0*/  IMAD.MOV R7, RZ, RZ, -R2.reuse ;  /* 0x000000ffff077224 */ /* 0x101fe200078e0a02 */
[--C-:B------:R-:W-:Y:S01]  /*29fb0*/  SHF.R.S32.HI R9, RZ, 0x1f, R2.reuse ;  /* 0x0000001fff097819 */ /* 0x100fe20000011402 */
[----:B------:R-:W-:Y:S02]  /*29fc0*/  IMAD.MOV.U32 R8, RZ, RZ, R2 ;  /* 0x000000ffff087224 */ /* 0x000fe400078e0002 */
[----:B------:R-:W-:Y:S02]  /*29fd0*/  IMAD R6, R10, R7, R6 ;  /* 0x000000070a067224 */ /* 0x000fe400078e0206 */
[----:B------:R-:W-:Y:S02]  /*29fe0*/  IMAD R7, R12, UR4, RZ ;  /* 0x000000040c077c24 */ /* 0x000fe4000f8e02ff */
[----:B--2---:R-:W-:-:S04]  /*29ff0*/  IMAD.WIDE.U32 R8, R11, UR4, R8 ;  /* 0x000000040b087c25 */ /* 0x004fc8000f8e0008 */
[----:B------:R-:W-:Y:S01]  /*2a000*/  IMAD R2, R11, UR5, R7 ;  /* 0x000000050b027c24 */ /* 0x000fe2000f8e0207 */
[----:B------:R-:W-:-:S03]  /*2a010*/  LEA R4, P0, R8, R4, 0x2 ;  /* 0x0000000408047211 */ /* 0x000fc600078010ff */
[----:B------:R-:W-:-:S05]  /*2a020*/  IMAD.IADD R2, R9, 0x1, R2 ;  /* 0x0000000109027824 */ /* 0x000fca00078e0202 */
[----:B------:R-:W-:-:S05]  /*2a030*/  LEA.HI.X R5, R8, R5, R2, 0x2, P0 ;  /* 0x0000000508057211 */ /* 0x000fca00000f1402 */
[----:B------:R1:W5:Y:S02]  /*2a040*/  LDG.E R2, desc[UR54][R4.64] ;  /* 0x0000003604027981 */ /* 0x000364000c1e1900 */
.L_x_5250:
[----:B-1----:R-:W2:Y:S01]  /*2a050*/  LDL R4, [R1+0x8] ;  /* 0x0000080001047983 */ /* 0x002ea20000100800 */
[----:B------:R-:W-:-:S03]  /*2a060*/  MOV R8, 0x400 ;  /* 0x0000040000087802 */ /* 0x000fc60000000f00 */
[----:B0-----:R-:W3:Y:S01]  /*2a070*/  LDL R7, [R1+0x18] ;  /* 0x0000180001077983 */ /* 0x001ee20000100800 */
[----:B------:R-:W0:Y:S01]  /*2a080*/  S2R R9, SR_CgaCtaId ;  /* 0x0000000000097919 */ /* 0x000e220000008800 */
[----:B------:R-:W1:Y:S01]  /*2a090*/  S2R R5, SR_TID.X ;  /* 0x0000000000057919 */ /* 0x000e620000002100 */
[----:B0-----:R-:W-:Y:S02]  /*2a0a0*/  LEA R8, R9, R8, 0x18 ;  /* 0x0000000809087211 */ /* 0x001fe400078ec0ff */
[----:B-1----:R-:W-:-:S04]  /*2a0b0*/  LOP3.LUT R5, R5, 0x7f, RZ, 0xc0, !PT ;  /* 0x0000007f05057812 */ /* 0x002fc800078ec0ff */
[----:B------:R-:W-:Y:S01]  /*2a0c0*/  ISETP.NE.AND P0, PT, R5, RZ, PT ;  /* 0x000000ff0500720c */ /* 0x000fe20003f05270 */
[----:B--2---:R-:W-:Y:S01]  /*2a0d0*/  IMAD R4, R4, 0x8, R8 ;  /* 0x0000000804047824 */ /* 0x004fe200078e0208 */
[----:B---3--:R-:W-:-:S04]  /*2a0e0*/  SHF.L.U32 R7, R7, 0x1f, RZ ;  /* 0x0000001f07077819 */ /* 0x008fc800000006ff */
[----:B------:R-:W0:Y:S02]  /*2a0f0*/  SYNCS.PHASECHK.TRANS64.TRYWAIT P2, [R4+URZ+0x33480], R7 ;  /* 0x03348007040075a7 */ /* 0x000e24000804017f */
[----:B0-----:R-:W-:Y:S05]  /*2a100*/  @!P2 BRA `(.L_x_5251) ;  /* 0x000000680034a947 */ /* 0x001fea0003800000 */
.L_x_5416:
        /* <DEDUP_REMOVED lines=8> */
.L_x_5252:
[----:B------:R-:W2:Y:S01]  /*2a190*/  LDL R5, [R1+0x8] ;  /* 0x0000080001057983 */ /* 0x000ea20000100800 */
[----:B------:R-:W-:-:S03]  /*2a1a0*/  MOV R9, 0x400 ;  /* 0x0000040000097802 */ /* 0x000fc60000000f00 */
[----:B------:R-:W3:Y:S01]  /*2a1b0*/  LDL R8, [R1+0x2c] ;  /* 0x00002c0001087983 */ /* 0x000ee20000100800 */
[----:B------:R-:W1:Y:S01]  /*2a1c0*/  S2R R10, SR_CgaCtaId ;  /* 0x00000000000a7919 */ /* 0x000e620000008800 */
[----:B------:R-:W-:Y:S01]  /*2a1d0*/  R2UR UR9, R4 ;  /* 0x00000000040972ca */ /* 0x000fe200000e0000 */
[----:B------:R-:W-:Y:S01]  /*2a1e0*/  UIADD3 UR4, UP0, UR40, 0x470, URZ ;  /* 0x0000047028047890 */ /* 0x000fe2000ff1e03f */
[----:B------:R-:W-:Y:S02]  /*2a1f0*/  R2UR UR12, R0 ;  /* 0x00000000000c72ca */ /* 0x000fe400000e0000 */
[----:B-----5:R-:W-:Y:S01]  /*2a200*/  R2UR UR13, R2 ;  /* 0x00000000020d72ca */ /* 0x020fe200000e0000 */
[----:B------:R-:W-:Y:S01]  /*2a210*/  UIADD3.X UR5, URZ, UR41, URZ, UP0, !UPT ;  /* 0x000000293f057290 */ /* 0x000fe200087fe43f */
[----:B-1----:R-:W-:-:S07]  /*2a220*/  LEA R9, R10, R9, 0x18 ;  /* 0x000000090a097211 */ /* 0x002fce00078ec0ff */
        /* <DEDUP_REMOVED lines=22> */
.L_x_5417:
        /* <DEDUP_REMOVED lines=8> */
.L_x_5254:
        /* <DEDUP_REMOVED lines=24> */
.L_x_5249:
[----:B-1----:R-:W1:Y:S01]  /*2a590*/  S2R R6, SR_CgaCtaId ;  /* 0x0000000000067919 */ /* 0x002e620000008800 */
[----:B------:R-:W-:Y:S01]  /*2a5a0*/  MOV R5, 0x400 ;  /* 0x0000040000057802 */ /* 0x000fe20000000f00 */
[----:B------:R-:W-:Y:S05]  /*2a5b0*/  WARPSYNC.ALL ;  /* 0x0000000000007948 */ /* 0x000fea0003800000 */
[----:B------:R-:W-:Y:S01]  /*2a5c0*/  BAR.SYNC.DEFER_BLOCKING 0x8, 0x120 ;  /* 0x0204800000007b1d */ /* 0x000fe20000010000 */
[----:B------:R-:W-:-:S13]  /*2a5d0*/  ELECT P0, URZ, PT ;  /* 0x00000000003f782f */ /* 0x000fda0003800000 */
[----:B------:R-:W-:Y:S01]  /*2a5e0*/  @P0 R2UR UR13, R3 ;  /* 0x00000000030d02ca */ /* 0x000fe200000e0000 */
[----:B------:R-:W-:Y:S01]  /*2a5f0*/  UIADD3 UR4, UP0, UR40, 0x270, URZ ;  /* 0x0000027028047890 */ /* 0x000fe2000ff1e03f */
[C---:B------:R-:W-:Y:S02]  /*2a600*/  @P0 R2UR UR12, R18.reuse ;  /* 0x00000000120c02ca */ /* 0x040fe400000e0000 */
[----:B------:R-:W-:Y:S01]  /*2a610*/  @P0 R2UR UR11, R17 ;  /* 0x00000000110b02ca */ /* 0x000fe200000e0000 */
[----:B------:R-:W-:Y:S01]  /*2a620*/  UIADD3.X UR5, URZ, UR41, URZ, UP0, !UPT ;  /* 0x000000293f057290 */ /* 0x000fe200087fe43f */
[----:B------:R-:W-:Y:S01]  /*2a630*/  @P0 R2UR UR21, R3 ;  /* 0x00000000031502ca */ /* 0x000fe200000e0000 */
[----:B------:R-:W-:Y:S01]  /*2a640*/  UMOV UR6, 0x0 ;  /* 0x0000000000067882 */ /* 0x000fe20000000000 */
[----:B------:R-:W-:Y:S01]  /*2a650*/  UMOV UR7, 0x12f00000 ;  /* 0x12f0000000077882 */ /* 0x000fe20000000000 */
[----:B------:R-:W-:Y:S01]  /*2a660*/  UMOV UR10, URZ ;  /* 0x0000003f000a7c82 */ /* 0x000fe20008000000 */
[----:B------:R-:W-:Y:S01]  /*2a670*/  @P0 R2UR UR20, R18 ;  /* 0x00000000121402ca */ /* 0x000fe200000e0000 */
[----:B------:R-:W-:Y:S01]  /*2a680*/  UMOV UR14, 0x0 ;  /* 0x00000000000e7882 */ /* 0x000fe20000000000 */
[----:B0-----:R-:W-:Y:S01]  /*2a690*/  @P0 MOV R4, 0x6000 ;  /* 0x0000600000040802 */ /* 0x001fe20000000f00 */
[----:B------:R-:W-:Y:S01]  /*2a6a0*/  UMOV UR15, 0x12f00000 ;  /* 0x12f00000000f7882 */ /* 0x000fe20000000000 */
[----:B------:R-:W-:Y:S01]  /*2a6b0*/  @P0 R2UR UR19, R17 ;  /* 0x00000000111302ca */ /* 0x000fe200000e0000 */
[----:B------:R-:W-:Y:S01]  /*2a6c0*/  UMOV UR18, 0x40 ;  /* 0x0000004000127882 */ /* 0x000fe20000000000 */
[----:B------:R-:W-:Y:S01]  /*2a6d0*/  UMOV UR22, 0x0 ;  /* 0x0000000000167882 */ /* 0x000fe20000000000 */
[----:B------:R-:W-:Y:S01]  /*2a6e0*/  UMOV UR23, 0x12f00000 ;  /* 0x12f0000000177882 */ /* 0x000fe20000000000 */
[----:B-1----:R-:W-:-:S04]  /*2a6f0*/  LEA R5, R6, R5, 0x18 ;  /* 0x0000000506057211 */ /* 0x002fc800078ec0ff */
[----:B------:R-:W-:Y:S01]  /*2a700*/  R2UR UR24, R5 ;  /* 0x00000000051872ca */ /* 0x000fe200000e0000 */
[----:B------:R2:W-:-:S12]  /*2a710*/  @P0 SYNCS.ARRIVE.TRANS64 RZ, [R5+URZ+0x33400], R4 ;  /* 0x0334000405ff09a7 */ /* 0x0005d8000800003f */
[----:B------:R-:W-:Y:S02]  /*2a720*/  UIADD3 UR8, UR24, 0x1e200, URZ ;  /* 0x0001e20018087890 */ /* 0x000fe4000fffe03f */
[----:B------:R-:W-:Y:S02]  /*2a730*/  UIADD3 UR9, UR24, 0x33400, URZ ;  /* 0x0003340018097890 */ /* 0x000fe4000fffe03f */
[----:B------:R-:W-:-:S05]  /*2a740*/  UIADD3 UR16, UR24, 0x20200, URZ ;  /* 0x0002020018107890 */ /* 0x000fca000fffe03f */
[----:B------:R-:W-:Y:S02]  /*2a750*/  UMOV UR17, UR9 ;  /* 0x0000000900117c82 */ /* 0x000fe40008000000 */
[----:B------:R0:W-:Y:S02]  /*2a760*/  UTMALDG.4D [UR8], [UR4], desc[UR6] ;  /* 0x00000608040075b4 */ /* 0x0001e40008019000 */
[----:B------:R2:W-:Y:S01]  /*2a770*/  UTMALDG.4D [UR16], [UR4], desc[UR14] ;  /* 0x00000e10040075b4 */ /* 0x0005e20008019000 */
[----:B0-----:R-:W-:Y:S01]  /*2a780*/  @P0 R2UR UR13, R3 ;  /* 0x00000000030d02ca */ /* 0x001fe200000e0000 */
[----:B------:R-:W-:Y:S01]  /*2a790*/  UIADD3 UR8, UR24, 0x22200, URZ ;  /* 0x0002220018087890 */ /* 0x000fe2000fffe03f */
[----:B------:R-:W-:Y:S01]  /*2a7a0*/  @P0 R2UR UR12, R18 ;  /* 0x00000000120c02ca */ /* 0x000fe200000e0000 */
[----:B------:R-:W-:Y:S01]  /*2a7b0*/  UMOV UR10, 0x80 ;  /* 0x00000080000a7882 */ /* 0x000fe20000000000 */
[----:B------:R-:W-:-:S13]  /*2a7c0*/  @P0 R2UR UR11, R17 ;  /* 0x00000000110b02ca */ /* 0x000fda00000e0000 */
[----:B------:R2:W-:Y:S02]  /*2a7d0*/  UTMALDG.4D [UR8], [UR4], desc[UR22] ;  /* 0x00001608040075b4 */ /* 0x0005e40008019000 */
[----:B--2---:R-:W-:Y:S01]  /*2a7e0*/  NOP ;  /* 0x0000000000007918 */ /* 0x004fe20000000000 */
.L_x_5247:
[----:B-1----:R-:W2:Y:S01]  /*2a7f0*/  LDL.LU R6, [R1+0x40] ;  /* 0x0000400001067983 */ /* 0x002ea20000300800 */
[----:B------:R-:W-:Y:S01]  /*2a800*/  MOV R4, 0x400 ;  /* 0x0000040000047802 */ /* 0x000fe20000000f00 */
[----:B------:R-:W-:Y:S01]  /*2a810*/  BSSY B0, `(.L_x_5255) ;  /* 0x000000b000007945 */ /* 0x000fe20003800000 */
[----:B------:R-:W1:Y:S02]  /*2a820*/  S2R R5, SR_CgaCtaId ;  /* 0x0000000000057919 */ /* 0x000e640000008800 */
        /* <DEDUP_REMOVED lines=9> */
.L_x_5418:
[----:B------:R-:W-:Y:S05]  /*2a8c0*/  BSYNC B0 ;  /* 0x0000000000007941 */ /* 0x000fea0003800000 */
.L_x_5255:
[----:B-1----:R-:W2:Y:S02]  /*2a8d0*/  LDL R4, [R1+0x30] ;  /* 0x0000300001047983 */ /* 0x002ea40000100800 */
[----:B--2---:R-:W-:-:S13]  /*2a8e0*/  ISETP.GE.AND P0, PT, R4, 0x2, PT ;  /* 0x000000020400780c */ /* 0x004fda0003f06270 */
[----:B------:R-:W-:Y:S05]  /*2a8f0*/  @!P0 BRA `(.L_x_5257) ;  /* 0x0000001800b08947 */ /* 0x000fea0003800000 */
[----:B------:R1:W5:Y:S01]  /*2a900*/  LDL.LU R6, [R1+0x8] ;  /* 0x0000080001067983 */ /* 0x0003620000300800 */
[----:B------:R-:W-:-:S03]  /*2a910*/  VIADD R12, R4, 0xfffffffe ;  /* 0xfffffffe040c7836 */ /* 0x000fc60000000000 */
[----:B0-----:R1:W5:Y:S04]  /*2a920*/  LDL.LU R7, [R1+0x18] ;  /* 0x0000180001077983 */ /* 0x0013680000300800 */
.L_x_5281:
[----:B-----5:R-:W-:Y:S01]  /*2a930*/  VIADD R4, R6, 0x1 ;  /* 0x0000000106047836 */ /* 0x020fe20000000000 */
[----:B------:R-:W-:Y:S05]  /*2a940*/  YIELD ;  /* 0x0000000000007946 */ /* 0x000fea0003800000 */
[----:B------:R-:W-:Y:S01]  /*2a950*/  ISETP.NE.AND P0, PT, R4, 0x2, PT ;  /* 0x000000020400780c */ /* 0x000fe20003f05270 */
[----:B------:R-:W-:Y:S03]  /*2a960*/  BSSY B0, `(.L_x_5258) ;  /* 0x00000af000007945 */ /* 0x000fe60003800000 */
[----:B0-----:R-:W-:-:S02]  /*2a970*/  SEL R3, RZ, 0x1, P0 ;  /* 0x00000001ff037807 */ /* 0x001fc40000000000 */
[----:B------:R-:W-:Y:S02]  /*2a980*/  SEL R10, R4, RZ, P0 ;  /* 0x000000ff040a7207 */ /* 0x000fe40000000000 */
[----:B------:R-:W-:-:S05]  /*2a990*/  LOP3.LUT R9, R7, R3, RZ, 0x3c, !PT ;  /* 0x0000000307097212 */ /* 0x000fca00078e3cff */
[----:B------:R0:W-:Y:S04]  /*2a9a0*/  STL [R1+0x18], R9 ;  /* 0x0000180901007387 */ /* 0x0001e80000100800 */
[----:B------:R0:W-:Y:S01]  /*2a9b0*/  STL [R1+0x8], R10 ;  /* 0x0000080a01007387 */ /* 0x0001e20000100800 */
[----:B---3--:R-:W-:Y:S05]  /*2a9c0*/  @!P6 BRA `(.L_x_5259) ;  /* 0x0000000800a0e947 */ /* 0x008fea0003800000 */
        /* <DEDUP_REMOVED lines=19> */
[----:B------:R-:W-:-:S05]  /*2ab00*/  IMAD.WIDE.U32 R2, R11, UR6, R2 ;  /* 0x000000060b027c25 */ /* 0x000fca000f8e0002 */
[----:B------:R-:W-:Y:S02]  /*2ab10*/  IADD3 R3, R4, R3, RZ ;  /* 0x0000000304037210 */ /* 0x000fe40007ffe0ff */
[----:B------:R-:W-:-:S04]  /*2ab20*/  LEA R4, P0, R2, UR4, 0x2 ;  /* 0x0000000402047c11 */ /* 0x000fc8000f8010ff */
[----:B------:R-:W-:-:S05]  /*2ab30*/  LEA.HI.X R5, R2, UR5, R3, 0x2, P0 ;  /* 0x0000000502057c11 */ /* 0x000fca00080f1403 */
[----:B------:R2:W5:Y:S04]  /*2ab40*/  LDG.E R2, desc[UR54][R4.64] ;  /* 0x0000003604027981 */ /* 0x000568000c1e1900 */
.L_x_5260:
        /* <DEDUP_REMOVED lines=11> */
.L_x_5419:
[----:B------:R-:W-:Y:S05]  /*2ac00*/  BSYNC B1 ;  /* 0x0000000000017941 */ /* 0x000fea0003800000 */
.L_x_5261:
[----:B------:R-:W-:Y:S04]  /*2ac10*/  BSSY B1, `(.L_x_5263) ;  /* 0x0000009000017945 */ /* 0x000fe80003800000 */
[----:B------:R-:W-:Y:S05]  /*2ac20*/  @P2 BRA `(.L_x_5264) ;  /* 0x00000000001c2947 */ /* 0x000fea0003800000 */
[----:B------:R-:W0:Y:S02]  /*2ac30*/  S2R R3, SR_TID.X ;  /* 0x0000000000037919 */ /* 0x000e240000002100 */
[----:B0-----:R-:W-:Y:S01]  /*2ac40*/  LOP3.LUT R9, R3, 0x1f, RZ, 0xc0, !PT ;  /* 0x0000001f03097812 */ /* 0x001fe200078ec0ff */
[----:B------:R-:W-:-:S03]  /*2ac50*/  IMAD.MOV.U32 R3, RZ, RZ, 0x7800 ;  /* 0x00007800ff037424 */ /* 0x000fc600078e00ff */
[----:B------:R-:W-:Y:S01]  /*2ac60*/  ISETP.NE.AND P0, PT, R9, RZ, PT ;  /* 0x000000ff0900720c */ /* 0x000fe20003f05270 */
[----:B------:R3:W-:-:S12]  /*2ac70*/  SYNCS.ARRIVE.TRANS64 RZ, [R5+URZ+0x33470], R3 ;  /* 0x0334700305ff79a7 */ /* 0x0007d8000800003f */
[----:B---3--:R-:W-:Y:S05]  /*2ac80*/  @!P0 BRA `(.L_x_5264) ;  /* 0x0000000000048947 */ /* 0x008fea0003800000 */
[----:B------:R-:W-:Y:S01]  /*2ac90*/  BPT.TRAP 0x1 ;  /* 0x000000040000795c */ /* 0x000fe20000300000 */
.L_x_5264:
[----:B------:R-:W-:Y:S05]  /*2aca0*/  BSYNC B1 ;  /* 0x0000000000017941 */ /* 0x000fea0003800000 */
.L_x_5263:
[----:B------:R-:W3:Y:S04]  /*2acb0*/  LDL R3, [R1+0x8] ;  /* 0x0000080001037983 */ /* 0x000ee80000100800 */
[----:B0-----:R-:W4:Y:S01]  /*2acc0*/  LDL R9, [R1+0x2c] ;  /* 0x00002c0001097983 */ /* 0x001f220000100800 */
        /* <DEDUP_REMOVED lines=10> */
[----:B---3--:R-:W-:Y:S02]  /*2ad70*/  IMAD R3, R3, 0x7800, R10 ;  /* 0x0000780003037824 */ /* 0x008fe400078e020a */
[----:B----4-:R-:W-:Y:S02]  /*2ad80*/  IMAD R9, R8, 0xa0, R9 ;  /* 0x000000a008097824 */ /* 0x010fe400078e0209 */
[----:B------:R-:W-:Y:S02]  /*2ad90*/  VIADD R8, R5, 0x33470 ;  /* 0x0003347005087836 */ /* 0x000fe40000000000 */
[----:B------:R-:W-:-:S07]  /*2ada0*/  VIADD R10, R3, 0xf200 ;  /* 0x0000f200030a7836 */ /* 0x000fce0000000000 */
.L_x_5265:
        /* <DEDUP_REMOVED lines=16> */
.L_x_5266:
        /* <DEDUP_REMOVED lines=16> */
.L_x_5267:
        /* <DEDUP_REMOVED lines=13> */
.L_x_5420:
[----:B------:R-:W-:Y:S05]  /*2b080*/  BSYNC B1 ;  /* 0x0000000000017941 */ /* 0x000fea0003800000 */
.L_x_5268:
[----:B------:R-:W-:Y:S01]  /*2b090*/  BSSY B1, `(.L_x_5270) ;  /* 0x000000b000017945 */ /* 0x000fe20003800000 */
[----:B------:R-:W-:Y:S02]  /*2b0a0*/  IMAD.MOV.U32 R10, RZ, RZ, 0x0 ;  /* 0x00000000ff0a7424 */ /* 0x000fe400078e00ff */
[----:B------:R-:W-:Y:S01]  /*2b0b0*/  IMAD.MOV.U32 R11, RZ, RZ, 0x14f00000 ;  /* 0x14f00000ff0b7424 */ /* 0x000fe200078e00ff */
[----:B------:R-:W-:Y:S06]  /*2b0c0*/  @P2 BRA `(.L_x_5271) ;  /* 0x00000000001c2947 */ /* 0x000fec0003800000 */
[----:B------:R-:W3:Y:S01]  /*2b0d0*/  S2R R8, SR_TID.X ;  /* 0x0000000000087919 */ /* 0x000ee20000002100 */
[----:B0-2---:R-:W-:-:S04]  /*2b0e0*/  IMAD.MOV.U32 R4, RZ, RZ, 0x7800 ;  /* 0x00007800ff047424 */ /* 0x005fc800078e00ff */
[----:B------:R4:W-:Y:S01]  /*2b0f0*/  SYNCS.ARRIVE.TRANS64 RZ, [R5+URZ+0x33430], R4 ;  /* 0x0334300405ff79a7 */ /* 0x0009e2000800003f */
[----:B---3--:R-:W-:-:S04]  /*2b100*/  LOP3.LUT R8, R8, 0x1f, RZ, 0xc0, !PT ;  /* 0x0000001f08087812 */ /* 0x008fc800078ec0ff */
[----:B------:R-:W-:-:S13]  /*2b110*/  ISETP.NE.AND P0, PT, R8, RZ, PT ;  /* 0x000000ff0800720c */ /* 0x000fda0003f05270 */
[----:B----4-:R-:W-:Y:S05]  /*2b120*/  @!P0 BRA `(.L_x_5271) ;  /* 0x0000000000048947 */ /* 0x010fea0003800000 */
[----:B------:R-:W-:Y:S01]  /*2b130*/  BPT.TRAP 0x1 ;  /* 0x000000040000795c */ /* 0x000fe20000300000 */
.L_x_5271:
[----:B------:R-:W-:Y:S05]  /*2b140*/  BSYNC B1 ;  /* 0x0000000000017941 */ /* 0x000fea0003800000 */
.L_x_5270:
[----:B------:R-:W-:Y:S01]  /*2b150*/  R2UR UR10, R15 ;  /* 0x000000000f0a72ca */ /* 0x000fe200000e0000 */
[----:B------:R-:W-:Y:S01]  /*2b160*/  UIADD3 UR4, UP0, UR40, 0x370, URZ ;  /* 0x0000037028047890 */ /* 0x000fe2000ff1e03f */
[----:B------:R-:W-:Y:S01]  /*2b170*/  R2UR UR6, R10 ;  /* 0x000000000a0672ca */ /* 0x000fe200000e0000 */
[----:B0-2---:R-:W-:Y:S01]  /*2b180*/  VIADD R5, R5, 0x33430 ;  /* 0x0003343005057836 */ /* 0x005fe20000000000 */
[----:B------:R-:W-:Y:S01]  /*2b190*/  R2UR UR7, R11 ;  /* 0x000000000b0772ca */ /* 0x000fe200000e0000 */
[----:B------:R-:W-:Y:S01]  /*2b1a0*/  VIADD R4, R3, 0x24200 ;  /* 0x0002420003047836 */ /* 0x000fe20000000000 */
[----:B------:R-:W-:Y:S01]  /*2b1b0*/  PLOP3.LUT P0, PT, PT, PT, PT, 0x80, 0x0 ;  /* 0x000000000000781c */ /* 0x000fe20003f0f070 */
[----:B------:R-:W-:-:S12]  /*2b1c0*/  UIADD3.X UR5, URZ, UR41, URZ, UP0, !UPT ;  /* 0x000000293f057290 */ /* 0x000fd800087fe43f */
.L_x_5272:
        /* <DEDUP_REMOVED lines=15> */
.L_x_5273:
        /* <DEDUP_REMOVED lines=15> */
.L_x_5274:
        /* <DEDUP_REMOVED lines=10> */
.L_x_5259:
[----:B------:R-:W-:Y:S05]  /*2b450*/  BSYNC B0 ;  /* 0x0000000000007941 */ /* 0x000fea0003800000 */
.L_x_5258:
[----:B------:R-:W-:-:S06]  /*2b460*/  UISETP.NE.AND UP0, UPT, UR37, 0x3, UPT ;  /* 0x000000032500788c */ /* 0x000fcc000bf05270 */
[----:B------:R-:W-:-:S13]  /*2b470*/  PLOP3.LUT P0, PT, PT, PT, UP0, 0x80, 0x0 ;  /* 0x000000000000781c */ /* 0x000fda0003f0f008 */
[----:B------:R-:W-:Y:S05]  /*2b480*/  @!P0 BRA `(.L_x_5275) ;  /* 0x0000000000048947 */ /* 0x000fea0003800000 */
[----:B------:R-:W-:Y:S01]  /*2b490*/  BPT.TRAP 0x1 ;  /* 0x000000040000795c */ /* 0x000fe20000300000 */
.L_x_5275:
        /* <DEDUP_REMOVED lines=11> */
.L_x_5421:
[----:B------:R-:W-:Y:S05]  /*2b550*/  BSYNC B0 ;  /* 0x0000000000007941 */ /* 0x000fea0003800000 */
.L_x_5276:
[----:B------:R-:W-:Y:S05]  /*2b560*/  @!P0 BRA `(.L_x_5278) ;  /* 0x0000000000048947 */ /* 0x000fea0003800000 */
[----:B------:R-:W-:Y:S01]  /*2b570*/  BPT.TRAP 0x1 ;  /* 0x000000040000795c */ /* 0x000fe20000300000 */
.L_x_5278:
[----:B------:R-:W-:Y:S01]  /*2b580*/  SHF.L.U32 R4, R7, 0x1f, RZ ;  /* 0x0000001f07047819 */ /* 0x000fe200000006ff */
[----:B--2---:R-:W-:-:S03]  /*2b590*/  IMAD R3, R6, 0x7800, RZ ;  /* 0x0000780006037824 */ /* 0x004fc600078e02ff */
[----:B------:R-:W2:Y:S02]  /*2b5a0*/  SYNCS.PHASECHK.TRANS64.TRYWAIT P2, [R13+URZ+0x33460], R4 ;  /* 0x033460040d0075a7 */ /* 0x000ea4000804017f */
[----:B--2---:R-:W-:Y:S05]  /*2b5b0*/  @!P2 BRA `(.L_x_5279) ;  /* 0x00000054008ca947 */ /* 0x004fea0003800000 */
.L_x_5422:
[----:B------:R-:W2:Y:S04]  /*2b5c0*/  LDL R18, [R1+0x4] ;  /* 0x0000040001127983 */ /* 0x000ea80000100800 */
[----:B------:R-:W3:Y:S04]  /*2b5d0*/  LDL R15, [R1+0x10] ;  /* 0x00001000010f7983 */ /* 0x000ee80000100800 */
[----:B------:R-:W4:Y:S04]  /*2b5e0*/  LDL R14, [R1+0x34] ;  /* 0x00003400010e7983 */ /* 0x000f280000100800 */
[----:B------:R0:W-:Y:S04]  /*2b5f0*/  STL [R1+0x4c], R0 ;  /* 0x00004c0001007387 */ /* 0x0001e80000100800 */
[----:B0-----:R-:W4:Y:S01]  /*2b600*/  LDL R0, [R1] ;  /* 0x0000000001007983 */ /* 0x001f220000100800 */
[----:B------:R-:W-:Y:S05]  /*2b610*/  WARPSYNC.ALL ;  /* 0x0000000000007948 */ /* 0x000fea0003800000 */
[C---:B------:R-:W-:Y:S01]  /*2b620*/  VIADD R17, R3.reuse, 0x2800 ;  /* 0x0000280003117836 */ /* 0x040fe20000000000 */
[----:B--2---:R-:W-:-:S05]  /*2b630*/  LOP3.LUT R4, R3, R18, RZ, 0xfc, !PT ;  /* 0x0000001203047212 */ /* 0x004fca00078efcff */
[----:B---3--:R-:W-:-:S06]  /*2b640*/  IMAD.IADD R4, R15, 0x1, R4 ;  /* 0x000000010f047824 */ /* 0x008fcc00078e0204 */
[----:B------:R-:W0:Y:S02]  /*2b650*/  LDSM.16.MT88.4 R4, [R4+0xf200] ;  /* 0x00f200000404783b */ /* 0x000e240000004200 */
[C-C-:B0-----:R-:W-:Y:S02]  /*2b660*/  PRMT R8, R4.reuse, 0x6420, R5.reuse ;  /* 0x0000642004087816 */ /* 0x141fe40000000005 */
[----:B------:R-:W-:Y:S02]  /*2b670*/  PRMT R9, R4, 0x7531, R5 ;  /* 0x0000753104097816 */ /* 0x000fe40000000005 */
[----:B----4-:R-:W-:Y:S02]  /*2b680*/  LOP3.LUT R4, R3, R0, RZ, 0xfc, !PT ;  /* 0x0000000003047212 */ /* 0x010fe400078efcff */
        /* <DEDUP_REMOVED lines=10> */
[----:B------:R-:W-:-:S04]  /*2b730*/  IADD3 R14, R3, 0x800, RZ ;  /* 0x00000800030e7810 */ /* 0x000fc80007ffe0ff */
[----:B------:R-:W-:Y:S02]  /*2b740*/  LOP3.LUT R4, R14, R0, RZ, 0xfc, !PT ;  /* 0x000000000e047212 */ /* 0x000fe400078efcff */
[C-C-:B------:R-:W-:Y:S02]  /*2b750*/  PRMT R10, R6.reuse, 0x6420, R7.reuse ;  /* 0x00006420060a7816 */ /* 0x140fe40000000007 */
[----:B------:R-:W-:Y:S01]  /*2b760*/  PRMT R11, R6, 0x7531, R7 ;  /* 0x00007531060b7816 */ /* 0x000fe20000000007 */
[----:B------:R-:W-:Y:S02]  /*2b770*/  IMAD.IADD R4, R5, 0x1, R4 ;  /* 0x0000000105047824 */ /* 0x000fe400078e0204 */
[----:B------:R-:W-:-:S03]  /*2b780*/  VIADD R5, R3, 0x5000 ;  /* 0x0000500003057836 */ /* 0x000fc60000000000 */
[----:B------:R0:W-:Y:S02]  /*2b790*/  STSM.16.M88.4 [R4], R8 ;  /* 0x0000000804007844 */ /* 0x0001e40000000200 */
[----:B0-----:R-:W-:-:S05]  /*2b7a0*/  LOP3.LUT R4, R5, R18, RZ, 0xfc, !PT ;  /* 0x0000001205047212 */ /* 0x001fca00078efcff */
[----:B------:R-:W-:-:S06]  /*2b7b0*/  IMAD.IADD R4, R15, 0x1, R4 ;  /* 0x000000010f047824 */ /* 0x000fcc00078e0204 */
[----:B------:R-:W0:Y:S02]  /*2b7c0*/  LDSM.16.MT88.4 R4, [R4+0xf200] ;  /* 0x00f200000404783b */ /* 0x000e240000004200 */
[C-C-:B0-----:R-:W-:Y:S02]  /*2b7d0*/  PRMT R10, R6.reuse, 0x6420, R7.reuse ;  /* 0x00006420060a7816 */ /* 0x141fe40000000007 */
[----:B------:R-:W-:Y:S02]  /*2b7e0*/  PRMT R11, R6, 0x7531, R7 ;  /* 0x00007531060b7816 */ /* 0x000fe40000000007 */
[----:B------:R-:W2:Y:S01]  /*2b7f0*/  LDL R7, [R1+0x34] ;  /* 0x0000340001077983 */ /* 0x000ea20000100800 */
[C-C-:B------:R-:W-:Y:S02]  /*2b800*/  PRMT R8, R4.reuse, 0x6420, R5.reuse ;  /* 0x0000642004087816 */ /* 0x140fe40000000005 */
[----:B------:R-:W-:Y:S02]  /*2b810*/  PRMT R9, R4, 0x7531, R5 ;  /* 0x0000753104097816 */ /* 0x000fe40000000005 */
[----:B------:R-:W3:Y:S01]  /*2b820*/  LDL R5, [R1+0x10] ;  /* 0x0000100001057983 */ /* 0x000ee20000100800 */
[----:B------:R-:W-:-:S05]  /*2b830*/  VIADD R15, R3, 0x1000 ;  /* 0x00001000030f7836 */ /* 0x000fca0000000000 */
[----:B------:R-:W-:Y:S02]  /*2b840*/  LOP3.LUT R4, R15, R0, RZ, 0xfc, !PT ;  /* 0x000000000f047212 */ /* 0x000fe400078efcff */
[----:B------:R-:W-:-:S03]  /*2b850*/  LOP3.LUT R14, R14, R18, RZ, 0xfc, !PT ;  /* 0x000000120e0e7212 */ /* 0x000fc600078efcff */
[----:B--2---:R-:W-:-:S05]  /*2b860*/  IMAD.IADD R4, R7, 0x1, R4 ;  /* 0x0000000107047824 */ /* 0x004fca00078e0204 */
[----:B------:R3:W-:Y:S02]  /*2b870*/  STSM.16.M88.4 [R4], R8 ;  /* 0x0000000804007844 */ /* 0x0007e40000000200 */
[----:B---3--:R-:W-:-:S06]  /*2b880*/  IMAD.IADD R4, R5, 0x1, R14 ;  /* 0x0000000105047824 */ /* 0x008fcc00078e020e */
[----:B------:R-:W0:Y:S02]  /*2b890*/  LDSM.16.MT88.4 R4, [R4+0xf200] ;  /* 0x00f200000404783b */ /* 0x000e240000004200 */
[C-C-:B0-----:R-:W-:Y:S02]  /*2b8a0*/  PRMT R10, R6.reuse, 0x6420, R7.reuse ;  /* 0x00006420060a7816 */ /* 0x141fe40000000007 */
[----:B------:R-:W-:Y:S02]  /*2b8b0*/  PRMT R11, R6, 0x7531, R7 ;  /* 0x00007531060b7816 */ /* 0x000fe40000000007 */
[----:B------:R-:W2:Y:S01]  /*2b8c0*/  LDL R7, [R1+0x34] ;  /* 0x0000340001077983 */ /* 0x000ea20000100800 */
[C-C-:B------:R-:W-:Y:S02]  /*2b8d0*/  PRMT R8, R4.reuse, 0x6420, R5.reuse ;  /* 0x0000642004087816 */ /* 0x140fe40000000005 */
[----:B------:R-:W-:Y:S02]  /*2b8e0*/  PRMT R9, R4, 0x7531, R5 ;  /* 0x0000753104097816 */ /* 0x000fe40000000005 */
[----:B------:R-:W3:Y:S01]  /*2b8f0*/  LDL R5, [R1+0x10] ;  /* 0x0000100001057983 */ /* 0x000ee20000100800 */
[----:B------:R-:W-:Y:S01]  /*2b900*/  IMAD.MOV.U32 R14, RZ, RZ, R18 ;  /* 0x000000ffff0e7224 */ /* 0x000fe200078e0012 */
[----:B------:R-:W-:-:S04]  /*2b910*/  IADD3 R18, R3, 0x1800, RZ ;  /* 0x0000180003127810 */ /* 0x000fc80007ffe0ff */
[----:B------:R-:W-:-:S05]  /*2b920*/  LOP3.LUT R4, R18, R0, RZ, 0xfc, !PT ;  /* 0x0000000012047212 */ /* 0x000fca00078efcff */
[----:B--2---:R-:W-:-:S05]  /*2b930*/  IMAD.IADD R4, R7, 0x1, R4 ;  /* 0x0000000107047824 */ /* 0x004fca00078e0204 */
[----:B------:R0:W-:Y:S02]  /*2b940*/  STSM.16.M88.4 [R4], R8 ;  /* 0x0000000804007844 */ /* 0x0001e40000000200 */
[----:B0-----:R-:W-:Y:S02]  /*2b950*/  IMAD.MOV.U32 R11, RZ, RZ, R14 ;  /* 0x000000ffff0b7224 */ /* 0x001fe400078e000e */
[----:B------:R-:W-:-:S05]  /*2b960*/  VIADD R14, R3, 0x3000 ;  /* 0x00003000030e7836 */ /* 0x000fca0000000000 */
[----:B------:R-:W-:-:S05]  /*2b970*/  LOP3.LUT R4, R14, R11, RZ, 0xfc, !PT ;  /* 0x0000000b0e047212 */ /* 0x000fca00078efcff */
[----:B---3--:R-:W-:-:S06]  /*2b980*/  IMAD.IADD R4, R5, 0x1, R4 ;  /* 0x0000000105047824 */ /* 0x008fcc00078e0204 */
[----:B------:R-:W0:Y:S02]  /*2b990*/  LDSM.16.MT88.4 R4, [R4+0xf200] ;  /* 0x00f200000404783b */ /* 0x000e240000004200 */
[C-C-:B0-----:R-:W-:Y:S02]  /*2b9a0*/  PRMT R8, R4.reuse, 0x6420, R5.reuse ;  /* 0x0000642004087816 */ /* 0x141fe40000000005 */
[----:B------:R-:W-:Y:S01]  /*2b9b0*/  PRMT R9, R4, 0x7531, R5 ;  /* 0x0000753104097816 */ /* 0x000fe20000000005 */
[----:B------:R-:W-:Y:S01]  /*2b9c0*/  IMAD.MOV.U32 R4, RZ, RZ, R11 ;  /* 0x000000ffff047224 */ /* 0x000fe200078e000b */
[C-C-:B------:R-:W-:Y:S01]  /*2b9d0*/  PRMT R10, R6.reuse, 0x6420, R7.reuse ;  /* 0x00006420060a7816 */ /* 0x140fe20000000007 */
[----:B------:R-:W2:Y:S01]  /*2b9e0*/  LDL R5, [R1+0x10] ;  /* 0x0000100001057983 */ /* 0x000ea20000100800 */
[----:B------:R-:W-:-:S03]  /*2b9f0*/  PRMT R11, R6, 0x7531, R7 ;  /* 0x00007531060b7816 */ /* 0x000fc60000000007 */
[----:B------:R-:W3:Y:S01]  /*2ba00*/  LDL R6, [R1+0x34] ;  /* 0x0000340001067983 */ /* 0x000ee20000100800 */
[----:B------:R-:W-:Y:S02]  /*2ba10*/  VIADD R21, R3, 0x2000 ;  /* 0x0000200003157836 */ /* 0x000fe40000000000 */
[----:B------:R-:W-:-:S03]  /*2ba20*/  IMAD.MOV.U32 R7, RZ, RZ, R4 ;  /* 0x000000ffff077224 */ /* 0x000fc600078e0004 */
[----:B------:R-:W-:Y:S01]  /*2ba30*/  LOP3.LUT R4, R21, R0, RZ, 0xfc, !PT ;  /* 0x0000000015047212 */ /* 0x000fe200078efcff */
[----:B------:R-:W-:-:S03]  /*2ba40*/  VIADD R20, R3, 0x5800 ;  /* 0x0000580003147836 */ /* 0x000fc60000000000 */
[----:B---3--:R-:W-:-:S05]  /*2ba50*/  IADD3 R4, R6, R4, RZ ;  /* 0x0000000406047210 */ /* 0x008fca0007ffe0ff */
[----:B------:R0:W-:Y:S02]  /*2ba60*/  STSM.16.M88.4 [R4], R8 ;  /* 0x0000000804007844 */ /* 0x0001e40000000200 */
[----:B0-----:R-:W-:-:S05]  /*2ba70*/  IMAD.MOV.U32 R11, RZ, RZ, R7 ;  /* 0x000000ffff0b7224 */ /* 0x001fca00078e0007 */
[----:B------:R-:W-:-:S05]  /*2ba80*/  LOP3.LUT R4, R20, R11, RZ, 0xfc, !PT ;  /* 0x0000000b14047212 */ /* 0x000fca00078efcff */
[----:B--2---:R-:W-:-:S06]  /*2ba90*/  IMAD.IADD R4, R5, 0x1, R4 ;  /* 0x0000000105047824 */ /* 0x004fcc00078e0204 */
[----:B------:R-:W0:Y:S02]  /*2baa0*/  LDSM.16.MT88.4 R4, [R4+0xf200] ;  /* 0x00f200000404783b */ /* 0x000e240000004200 */
[C-C-:B0-----:R-:W-:Y:S02]  /*2bab0*/  PRMT R8, R4.reuse, 0x6420, R5.reuse ;  /* 0x0000642004087816 */ /* 0x141fe40000000005 */
[----:B------:R-:W-:Y:S01]  /*2bac0*/  PRMT R9, R4, 0x7531, R5 ;  /* 0x0000753104097816 */ /* 0x000fe20000000005 */
[----:B------:R-:W-:Y:S01]  /*2bad0*/  IMAD.MOV.U32 R5, RZ, RZ, R11 ;  /* 0x000000ffff057224 */ /* 0x000fe200078e000b */
[C-C-:B------:R-:W-:Y:S02]  /*2bae0*/  PRMT R10, R6.reuse, 0x6420, R7.reuse ;  /* 0x00006420060a7816 */ /* 0x140fe40000000007 */
[----:B------:R-:W-:Y:S02]  /*2baf0*/  PRMT R11, R6, 0x7531, R7 ;  /* 0x00007531060b7816 */ /* 0x000fe40000000007 */
[----:B------:R-:W2:Y:S01]  /*2bb00*/  LDL R7, [R1+0x34] ;  /* 0x0000340001077983 */ /* 0x000ea20000100800 */
[----:B------:R-:W-:-:S03]  /*2bb10*/  LOP3.LUT R4, R17, R0, RZ, 0xfc, !PT ;  /* 0x0000000011047212 */ /* 0x000fc600078efcff */
[----:B------:R-:W3:Y:S01]  /*2bb20*/  LDL R17, [R1+0x10] ;  /* 0x0000100001117983 */ /* 0x000ee20000100800 */
[----:B------:R-:W-:Y:S02]  /*2bb30*/  LOP3.LUT R15, R15, R5, RZ, 0xfc, !PT ;  /* 0x000000050f0f7212 */ /* 0x000fe400078efcff */
[----:B------:R-:W-:Y:S01]  /*2bb40*/  LOP3.LUT R14, R14, R0, RZ, 0xfc, !PT ;  /* 0x000000000e0e7212 */ /* 0x000fe200078efcff */
[----:B--2---:R-:W-:-:S05]  /*2bb50*/  IMAD.IADD R4, R7, 0x1, R4 ;  /* 0x0000000107047824 */ /* 0x004fca00078e0204 */
[----:B------:R3:W-:Y:S02]  /*2bb60*/  STSM.16.M88.4 [R4], R8 ;  /* 0x0000000804007844 */ /* 0x0007e40000000200 */
[----:B---3--:R-:W-:Y:S01]  /*2bb70*/  IMAD.IADD R4, R17, 0x1, R15 ;  /* 0x0000000111047824 */ /* 0x008fe200078e020f */
[----:B------:R-:W-:Y:S01]  /*2bb80*/  MOV R15, R5 ;  /* 0x00000005000f7202 */ /* 0x000fe20000000f00 */
[----:B------:R-:W-:-:S04]  /*2bb90*/  IMAD.MOV.U32 R11, RZ, RZ, R7 ;  /* 0x000000ffff0b7224 */ /* 0x000fc800078e0007 */
[----:B------:R-:W0:Y:S02]  /*2bba0*/  LDSM.16.MT88.4 R4, [R4+0xf200] ;  /* 0x00f200000404783b */ /* 0x000e240000004200 */
[C-C-:B0-----:R-:W-:Y:S02]  /*2bbb0*/  PRMT R8, R4.reuse, 0x6420, R5.reuse ;  /* 0x0000642004087816 */ /* 0x141fe40000000005 */
[----:B------:R-:W-:Y:S01]  /*2bbc0*/  PRMT R9, R4, 0x7531, R5 ;  /* 0x0000753104097816 */ /* 0x000fe20000000005 */
[----:B------:R-:W-:Y:S01]  /*2bbd0*/  IMAD.MOV.U32 R5, RZ, RZ, R11 ;  /* 0x000000ffff057224 */ /* 0x000fe200078e000b */
[C-C-:B------:R-:W-:Y:S02]  /*2bbe0*/  PRMT R10, R6.reuse, 0x6420, R7.reuse ;  /* 0x00006420060a7816 */ /* 0x140fe40000000007 */
[----:B------:R-:W-:Y:S01]  /*2bbf0*/  PRMT R11, R6, 0x7531, R7 ;  /* 0x00007531060b7816 */ /* 0x000fe20000000007 */
[----:B------:R-:W-:-:S05]  /*2bc00*/  IMAD.IADD R14, R5, 0x1, R14 ;  /* 0x00000001050e7824 */ /* 0x000fca00078e020e */
[----:B------:R0:W-:Y:S02]  /*2bc10*/  STSM.16.M88.4 [R14], R8 ;  /* 0x000000080e007844 */ /* 0x0001e40000000200 */
[----:B0-----:R-:W-:-:S05]  /*2bc20*/  VIADD R10, R3, 0x3800 ;  /* 0x00003800030a7836 */ /* 0x001fca0000000000 */
[----:B------:R-:W-:-:S05]  /*2bc30*/  LOP3.LUT R4, R10, R15, RZ, 0xfc, !PT ;  /* 0x0000000f0a047212 */ /* 0x000fca00078efcff */
[----:B------:R-:W-:Y:S02]  /*2bc40*/  IMAD.IADD R4, R17, 0x1, R4 ;  /* 0x0000000111047824 */ /* 0x000fe400078e0204 */
[----:B------:R-:W-:-:S04]  /*2bc50*/  IMAD.MOV.U32 R14, RZ, RZ, R5 ;  /* 0x000000ffff0e7224 */ /* 0x000fc800078e0005 */
[----:B------:R-:W0:Y:S02]  /*2bc60*/  LDSM.16.MT88.4 R4, [R4+0xf200] ;  /* 0x00f200000404783b */ /* 0x000e240000004200 */
[C-C-:B0-----:R-:W-:Y:S02]  /*2bc70*/  PRMT R8, R4.reuse, 0x6420, R5.reuse ;  /* 0x0000642004087816 */ /* 0x141fe40000000005 */
[----:B------:R-:W-:Y:S02]  /*2bc80*/  PRMT R9, R4, 0x7531, R5 ;  /* 0x0000753104097816 */ /* 0x000fe40000000005 */
[----:B------:R-:W2:Y:S01]  /*2bc90*/  LDL R5, [R1+0x10] ;  /* 0x0000100001057983 */ /* 0x000ea20000100800 */
[----:B------:R-:W-:Y:S01]  /*2bca0*/  LOP3.LUT R4, R10, R0, RZ, 0xfc, !PT ;  /* 0x000000000a047212 */ /* 0x000fe200078efcff */
[----:B------:R-:W-:Y:S01]  /*2bcb0*/  VIADD R17, R3, 0x6000 ;  /* 0x0000600003117836 */ /* 0x000fe20000000000 */
[C-C-:B------:R-:W-:Y:S02]  /*2bcc0*/  PRMT R10, R6.reuse, 0x6420, R7.reuse ;  /* 0x00006420060a7816 */ /* 0x140fe40000000007 */
[----:B------:R-:W-:Y:S01]  /*2bcd0*/  PRMT R11, R6, 0x7531, R7 ;  /* 0x00007531060b7816 */ /* 0x000fe20000000007 */
[----:B------:R-:W-:-:S05]  /*2bce0*/  IMAD.IADD R4, R14, 0x1, R4 ;  /* 0x000000010e047824 */ /* 0x000fca00078e0204 */
[----:B------:R0:W-:Y:S02]  /*2bcf0*/  STSM.16.M88.4 [R4], R8 ;  /* 0x0000000804007844 */ /* 0x0001e40000000200 */
[----:B0-----:R-:W-:-:S04]  /*2bd00*/  LOP3.LUT R4, R17, R15, RZ, 0xfc, !PT ;  /* 0x0000000f11047212 */ /* 0x001fc800078efcff */
[----:B--2---:R-:W-:-:S06]  /*2bd10*/  IADD3 R4, R5, R4, RZ ;  /* 0x0000000405047210 */ /* 0x004fcc0007ffe0ff */
[----:B------:R-:W0:Y:S02]  /*2bd20*/  LDSM.16.MT88.4 R4, [R4+0xf200] ;  /* 0x00f200000404783b */ /* 0x000e240000004200 */
[C-C-:B0-----:R-:W-:Y:S02]  /*2bd30*/  PRMT R8, R4.reuse, 0x6420, R5.reuse ;  /* 0x0000642004087816 */ /* 0x141fe40000000005 */
[----:B------:R-:W-:Y:S02]  /*2bd40*/  PRMT R9, R4, 0x7531, R5 ;  /* 0x0000753104097816 */ /* 0x000fe40000000005 */
[----:B------:R-:W2:Y:S01]  /*2bd50*/  LDL R5, [R1+0x10] ;  /* 0x0000100001057983 */ /* 0x000ea20000100800 */
[C-C-:B------:R-:W-:Y:S02]  /*2bd60*/  PRMT R10, R6.reuse, 0x6420, R7.reuse ;  /* 0x00006420060a7816 */ /* 0x140fe40000000007 */
[----:B------:R-:W-:Y:S01]  /*2bd70*/  PRMT R11, R6, 0x7531, R7 ;  /* 0x00007531060b7816 */ /* 0x000fe20000000007 */
[----:B------:R-:W-:-:S02]  /*2bd80*/  IMAD.MOV.U32 R7, RZ, RZ, R14 ;  /* 0x000000ffff077224 */ /* 0x000fc400078e000e */
[----:B------:R-:W-:-:S05]  /*2bd90*/  VIADD R14, R3, 0x4000 ;  /* 0x00004000030e7836 */ /* 0x000fca0000000000 */
[----:B------:R-:W-:Y:S02]  /*2bda0*/  LOP3.LUT R4, R14, R0, RZ, 0xfc, !PT ;  /* 0x000000000e047212 */ /* 0x000fe400078efcff */
[----:B------:R-:W-:-:S03]  /*2bdb0*/  LOP3.LUT R18, R18, R15, RZ, 0xfc, !PT ;  /* 0x0000000f12127212 */ /* 0x000fc600078efcff */
[----:B------:R-:W-:-:S05]  /*2bdc0*/  IMAD.IADD R4, R7, 0x1, R4 ;  /* 0x0000000107047824 */ /* 0x000fca00078e0204 */
[----:B------:R2:W-:Y:S02]  /*2bdd0*/  STSM.16.M88.4 [R4], R8 ;  /* 0x0000000804007844 */ /* 0x0005e40000000200 */
[----:B--2---:R-:W-:Y:S02]  /*2bde0*/  IMAD.IADD R4, R5, 0x1, R18 ;  /* 0x0000000105047824 */ /* 0x004fe400078e0212 */
[----:B------:R-:W2:Y:S04]  /*2bdf0*/  LDL R18, [R1+0x34] ;  /* 0x0000340001127983 */ /* 0x000ea80000100800 */
[----:B------:R-:W0:Y:S02]  /*2be00*/  LDSM.16.MT88.4 R4, [R4+0xf200] ;  /* 0x00f200000404783b */ /* 0x000e240000004200 */
[----:B0-----:R-:W-:-:S02]  /*2be10*/  PRMT R10, R6, 0x6420, R7 ;  /* 0x00006420060a7816 */ /* 0x001fc40000000007 */
[----:B------:R-:W-:Y:S02]  /*2be20*/  PRMT R11, R6, 0x7531, R7 ;  /* 0x00007531060b7816 */ /* 0x000fe40000000007 */
[----:B------:R-:W3:Y:S01]  /*2be30*/  LDL R7, [R1+0x10] ;  /* 0x0000100001077983 */ /* 0x000ee20000100800 */
[C-C-:B------:R-:W-:Y:S02]  /*2be40*/  PRMT R8, R4.reuse, 0x6420, R5.reuse ;  /* 0x0000642004087816 */ /* 0x140fe40000000005 */
[----:B------:R-:W-:Y:S01]  /*2be50*/  PRMT R9, R4, 0x7531, R5 ;  /* 0x0000753104097816 */ /* 0x000fe20000000005 */
[----:B------:R-:W-:Y:S02]  /*2be60*/  IMAD.MOV.U32 R5, RZ, RZ, R15 ;  /* 0x000000ffff057224 */ /* 0x000fe400078e000f */
[----:B------:R-:W-:-:S05]  /*2be70*/  VIADD R15, R3, 0x4800 ;  /* 0x00004800030f7836 */ /* 0x000fca0000000000 */
[----:B------:R-:W-:Y:S02]  /*2be80*/  LOP3.LUT R4, R15, R0, RZ, 0xfc, !PT ;  /* 0x000000000f047212 */ /* 0x000fe400078efcff */
[----:B------:R-:W-:-:S03]  /*2be90*/  LOP3.LUT R14, R14, R5, RZ, 0xfc, !PT ;  /* 0x000000050e0e7212 */ /* 0x000fc600078efcff */
[----:B--2---:R-:W-:-:S05]  /*2bea0*/  IMAD.IADD R4, R18, 0x1, R4 ;  /* 0x0000000112047824 */ /* 0x004fca00078e0204 */
[----:B------:R3:W-:Y:S02]  /*2beb0*/  STSM.16.M88.4 [R4], R8 ;  /* 0x0000000804007844 */ /* 0x0007e40000000200 */
[----:B---3--:R-:W-:Y:S01]  /*2bec0*/  IADD3 R4, R7, R14, RZ ;  /* 0x0000000e07047210 */ /* 0x008fe20007ffe0ff */
[----:B------:R-:W-:-:S05]  /*2bed0*/  IMAD.MOV.U32 R14, RZ, RZ, R5 ;  /* 0x000000ffff0e7224 */ /* 0x000fca00078e0005 */
[----:B------:R-:W0:Y:S02]  /*2bee0*/  LDSM.16.MT88.4 R4, [R4+0xf200] ;  /* 0x00f200000404783b */ /* 0x000e240000004200 */
[C-C-:B0-----:R-:W-:Y:S02]  /*2bef0*/  PRMT R8, R4.reuse, 0x6420, R5.reuse ;  /* 0x0000642004087816 */ /* 0x141fe40000000005 */
[----:B------:R-:W-:Y:S02]  /*2bf00*/  PRMT R9, R4, 0x7531, R5 ;  /* 0x0000753104097816 */ /* 0x000fe40000000005 */
[----:B------:R-:W2:Y:S01]  /*2bf10*/  LDL R5, [R1+0x10] ;  /* 0x0000100001057983 */ /* 0x000ea20000100800 */
[----:B------:R-:W-:-:S05]  /*2bf20*/  VIADD R11, R3, 0x5000 ;  /* 0x00005000030b7836 */ /* 0x000fca0000000000 */
[----:B------:R-:W-:Y:S02]  /*2bf30*/  LOP3.LUT R4, R11, R0, RZ, 0xfc, !PT ;  /* 0x000000000b047212 */ /* 0x000fe400078efcff */
[C-C-:B------:R-:W-:Y:S02]  /*2bf40*/  PRMT R10, R6.reuse, 0x6420, R7.reuse ;  /* 0x00006420060a7816 */ /* 0x140fe40000000007 */
[----:B------:R-:W-:Y:S01]  /*2bf50*/  PRMT R11, R6, 0x7531, R7 ;  /* 0x00007531060b7816 */ /* 0x000fe20000000007 */
[----:B------:R-:W-:-:S05]  /*2bf60*/  IMAD.IADD R4, R18, 0x1, R4 ;  /* 0x0000000112047824 */ /* 0x000fca00078e0204 */
[----:B------:R0:W-:Y:S02]  /*2bf70*/  STSM.16.M88.4 [R4], R8 ;  /* 0x0000000804007844 */ /* 0x0001e40000000200 */
[----:B0-----:R-:W-:Y:S02]  /*2bf80*/  IMAD.MOV.U32 R11, RZ, RZ, R14 ;  /* 0x000000ffff0b7224 */ /* 0x001fe400078e000e */
[----:B------:R-:W-:-:S05]  /*2bf90*/  VIADD R14, R3, 0x6800 ;  /* 0x00006800030e7836 */ /* 0x000fca0000000000 */
[----:B------:R-:W-:-:S05]  /*2bfa0*/  LOP3.LUT R4, R14, R11, RZ, 0xfc, !PT ;  /* 0x0000000b0e047212 */ /* 0x000fca00078efcff */
[----:B--2---:R-:W-:-:S06]  /*2bfb0*/  IMAD.IADD R4, R5, 0x1, R4 ;  /* 0x0000000105047824 */ /* 0x004fcc00078e0204 */
[----:B------:R-:W0:Y:S02]  /*2bfc0*/  LDSM.16.MT88.4 R4, [R4+0xf200] ;  /* 0x00f200000404783b */ /* 0x000e240000004200 */
[C-C-:B0-----:R-:W-:Y:S02]  /*2bfd0*/  PRMT R8, R4.reuse, 0x6420, R5.reuse ;  /* 0x0000642004087816 */ /* 0x141fe40000000005 */
[----:B------:R-:W-:Y:S02]  /*2bfe0*/  PRMT R9, R4, 0x7531, R5 ;  /* 0x0000753104097816 */ /* 0x000fe40000000005 */
[----:B------:R-:W2:Y:S01]  /*2bff0*/  LDL R5, [R1+0x10] ;  /* 0x0000100001057983 */ /* 0x000ea20000100800 */
[----:B------:R-:W-:Y:S01]  /*2c000*/  LOP3.LUT R20, R20, R0, RZ, 0xfc, !PT ;  /* 0x0000000014147212 */ /* 0x000fe200078efcff */
[----:B------:R-:W-:Y:S01]  /*2c010*/  IMAD.MOV.U32 R4, RZ, RZ, R11 ;  /* 0x000000ffff047224 */ /* 0x000fe200078e000b */
[C-C-:B------:R-:W-:Y:S02]  /*2c020*/  PRMT R10, R6.reuse, 0x6420, R7.reuse ;  /* 0x00006420060a7816 */ /* 0x140fe40000000007 */
[----:B------:R-:W-:-:S02]  /*2c030*/  PRMT R11, R6, 0x7531, R7 ;  /* 0x00007531060b7816 */ /* 0x000fc40000000007 */
[----:B------:R-:W-:-:S05]  /*2c040*/  IADD3 R20, R18, R20, RZ ;  /* 0x0000001412147210 */ /* 0x000fca0007ffe0ff */
[----:B------:R0:W-:Y:S02]  /*2c050*/  STSM.16.M88.4 [R20], R8 ;  /* 0x0000000814007844 */ /* 0x0001e40000000200 */
[----:B0-----:R-:W-:-:S05]  /*2c060*/  IMAD.MOV.U32 R11, RZ, RZ, R4 ;  /* 0x000000ffff0b7224 */ /* 0x001fca00078e0004 */
[----:B------:R-:W-:Y:S02]  /*2c070*/  LOP3.LUT R21, R21, R11, RZ, 0xfc, !PT ;  /* 0x0000000b15157212 */ /* 0x000fe400078efcff */
[----:B------:R-:W-:-:S05]  /*2c080*/  LOP3.LUT R17, R17, R0, RZ, 0xfc, !PT ;  /* 0x0000000011117212 */ /* 0x000fca00078efcff */
[----:B------:R-:W-:Y:S02]  /*2c090*/  IMAD.IADD R17, R18, 0x1, R17 ;  /* 0x0000000112117824 */ /* 0x000fe400078e0211 */
[----:B--2---:R-:W-:-:S06]  /*2c0a0*/  IMAD.IADD R4, R5, 0x1, R21 ;  /* 0x0000000105047824 */ /* 0x004fcc00078e0215 */
[----:B------:R-:W0:Y:S02]  /*2c0b0*/  LDSM.16.MT88.4 R4, [R4+0xf200] ;  /* 0x00f200000404783b */ /* 0x000e240000004200 */
[C-C-:B0-----:R-:W-:Y:S02]  /*2c0c0*/  PRMT R8, R4.reuse, 0x6420, R5.reuse ;  /* 0x0000642004087816 */ /* 0x141fe40000000005 */
[----:B------:R-:W-:Y:S01]  /*2c0d0*/  PRMT R9, R4, 0x7531, R5 ;  /* 0x0000753104097816 */ /* 0x000fe20000000005 */
[----:B------:R-:W-:Y:S01]  /*2c0e0*/  IMAD.MOV.U32 R5, RZ, RZ, R11 ;  /* 0x000000ffff057224 */ /* 0x000fe200078e000b */
[C-C-:B------:R-:W-:Y:S02]  /*2c0f0*/  PRMT R10, R6.reuse, 0x6420, R7.reuse ;  /* 0x00006420060a7816 */ /* 0x140fe40000000007 */
[----:B------:R-:W-:-:S05]  /*2c100*/  PRMT R11, R6, 0x7531, R7 ;  /* 0x00007531060b7816 */ /* 0x000fca0000000007 */
[----:B------:R0:W-:Y:S04]  /*2c110*/  STSM.16.M88.4 [R17], R8 ;  /* 0x0000000811007844 */ /* 0x0001e80000000200 */
[----:B0-----:R-:W2:Y:S01]  /*2c120*/  LDL R17, [R1+0x10] ;  /* 0x0000100001117983 */ /* 0x001ea20000100800 */
[----:B------:R-:W-:Y:S02]  /*2c130*/  LOP3.LUT R15, R15, R5, RZ, 0xfc, !PT ;  /* 0x000000050f0f7212 */ /* 0x000fe400078efcff */
[----:B------:R-:W-:Y:S02]  /*2c140*/  IADD3 R3, R3, 0x7000, RZ ;  /* 0x0000700003037810 */ /* 0x000fe40007ffe0ff */
[----:B------:R-:W-:-:S05]  /*2c150*/  LOP3.LUT R14, R14, R0, RZ, 0xfc, !PT ;  /* 0x000000000e0e7212 */ /* 0x000fca00078efcff */
[----:B------:R-:W-:Y:S02]  /*2c160*/  IMAD.IADD R14, R18, 0x1, R14 ;  /* 0x00000001120e7824 */ /* 0x000fe400078e020e */
[----:B--2---:R-:W-:Y:S02]  /*2c170*/  IMAD.IADD R4, R17, 0x1, R15 ;  /* 0x0000000111047824 */ /* 0x004fe400078e020f */
[----:B------:R-:W-:-:S04]  /*2c180*/  IMAD.MOV.U32 R15, RZ, RZ, R5 ;  /* 0x000000ffff0f7224 */ /* 0x000fc800078e0005 */
[----:B------:R-:W0:Y:S02]  /*2c190*/  LDSM.16.MT88.4 R4, [R4+0xf200] ;  /* 0x00f200000404783b */ /* 0x000e240000004200 */
[C-C-:B0-----:R-:W-:Y:S02]  /*2c1a0*/  PRMT R8, R4.reuse, 0x6420, R5.reuse ;  /* 0x0000642004087816 */ /* 0x141fe40000000005 */
[----:B------:R-:W-:Y:S02]  /*2c1b0*/  PRMT R9, R4, 0x7531, R5 ;  /* 0x0000753104097816 */ /* 0x000fe40000000005 */
[C---:B------:R-:W-:Y:S02]  /*2c1c0*/  LOP3.LUT R4, R3.reuse, R15, RZ, 0xfc, !PT ;  /* 0x0000000f03047212 */ /* 0x040fe400078efcff */
[----:B------:R-:W-:Y:S02]  /*2c1d0*/  LOP3.LUT R3, R3, R0, RZ, 0xfc, !PT ;  /* 0x0000000003037212 */ /* 0x000fe400078efcff */
[----:B------:R0:W5:Y:S01]  /*2c1e0*/  LDL.LU R0, [R1+0x4c] ;  /* 0x00004c0001007983 */ /* 0x0001620000300800 */
[C-C-:B------:R-:W-:Y:S01]  /*2c1f0*/  PRMT R10, R6.reuse, 0x6420, R7.reuse ;  /* 0x00006420060a7816 */ /* 0x140fe20000000007 */
[----:B------:R-:W-:Y:S01]  /*2c200*/  IMAD.IADD R4, R17, 0x1, R4 ;  /* 0x0000000111047824 */ /* 0x000fe200078e0204 */
[----:B------:R-:W-:-:S05]  /*2c210*/  PRMT R11, R6, 0x7531, R7 ;  /* 0x00007531060b7816 */ /* 0x000fca0000000007 */
[----:B------:R-:W-:Y:S04]  /*2c220*/  STSM.16.M88.4 [R14], R8 ;  /* 0x000000080e007844 */ /* 0x000fe80000000200 */
[----:B------:R-:W2:Y:S01]  /*2c230*/  LDSM.16.MT88.4 R4, [R4+0xf200] ;  /* 0x00f200000404783b */ /* 0x000ea20000004200 */
[----:B------:R-:W-:Y:S01]  /*2c240*/  IMAD.IADD R3, R18, 0x1, R3 ;  /* 0x0000000112037824 */ /* 0x000fe200078e0203 */
[C-C-:B--2---:R-:W-:Y:S02]  /*2c250*/  PRMT R8, R4.reuse, 0x6420, R5.reuse ;  /* 0x0000642004087816 */ /* 0x144fe40000000005 */
        /* <DEDUP_REMOVED lines=12> */
.L_x_5280:
[----:B------:R3:W5:Y:S01]  /*2c320*/  LDL R6, [R1+0x8] ;  /* 0x0000080001067983 */ /* 0x0007620000100800 */
[----:B--2---:R2:W-:Y:S01]  /*2c330*/  SYNCS.ARRIVE.TRANS64.A1T0 RZ, [R13+URZ+0x33450], RZ ;  /* 0x033450ff0dff79a7 */ /* 0x0045e2000810003f */
[----:B------:R-:W-:Y:S01]  /*2c340*/  BAR.SYNC.DEFER_BLOCKING 0x2, 0x80 ;  /* 0x0082000000007b1d */ /* 0x000fe20000010000 */
[C---:B------:R-:W-:Y:S01]  /*2c350*/  ISETP.GT.AND P0, PT, R12.reuse, RZ, PT ;  /* 0x000000ff0c00720c */ /* 0x040fe20003f04270 */
[----:B------:R-:W-:Y:S02]  /*2c360*/  VIADD R12, R12, 0xffffffff ;  /* 0xffffffff0c0c7836 */ /* 0x000fe40000000000 */
[----:B--2---:R-:W-:Y:S02]  /*2c370*/  @!P1 VIADD R13, R13, 0x33480 ;  /* 0x000334800d0d9836 */ /* 0x004fe40000000000 */
[----:B------:R3:W5:Y:S03]  /*2c380*/  LDL R7, [R1+0x18] ;  /* 0x0000180001077983 */ /* 0x0007660000100800 */
[----:B------:R-:W-:-:S04]  /*2c390*/  @!P1 PRMT R13, RZ, 0x654, R13 ;  /* 0x00000654ff0d9816 */ /* 0x000fc8000000000d */
[----:B------:R3:W-:Y:S01]  /*2c3a0*/  @!P1 SYNCS.ARRIVE.TRANS64.RED.A1T0 RZ, [R13+URZ], RZ ;  /* 0x000000ff0dff99a7 */ /* 0x0007e2000810043f */
[----:B------:R-:W-:Y:S05]  /*2c3b0*/  @P0 BRA `(.L_x_5281) ;  /* 0xffffffe4005c0947 */ /* 0x000fea000383ffff */
.L_x_5257:
[----:B------:R-:W-:Y:S04]  /*2c3c0*/  BSSY B0, `(.L_x_5282) ;  /* 0x000000e000007945 */ /* 0x000fe80003800000 */
[----:B------:R-:W-:Y:S05]  /*2c3d0*/  @P1 BRA `(.L_x_5283) ;  /* 0x0000000000301947 */ /* 0x000fea0003800000 */
[----:B------:R-:W2:Y:S01]  /*2c3e0*/  S2R R5, SR_LANEID ;  /* 0x0000000000057919 */ /* 0x000ea20000000000 */
[----:B------:R-:W-:Y:S01]  /*2c3f0*/  VOTEU.ANY UR4, UPT, PT ;  /* 0x0000000000047886 */ /* 0x000fe200038e0100 */
[----:B0-----:R-:W0:Y:S01]  /*2c400*/  LDC.64 R2, c[0x0][0xc38] ;  /* 0x00030e00ff027b82 */ /* 0x001e220000000a00 */
[----:B-----5:R-:W2:Y:S02]  /*2c410*/  FLO.U32 R0, UR4 ;  /* 0x0000000400007d00 */ /* 0x020ea400080e0000 */
[----:B--2---:R-:W-:-:S06]  /*2c420*/  ISETP.EQ.U32.AND P0, PT, R0, R5, PT ;  /* 0x000000050000720c */ /* 0x004fcc0003f02070 */
[----:B------:R-:W0:Y:S07]  /*2c430*/  POPC R5, UR4 ;  /* 0x0000000400057d09 */ /* 0x000e2e0008000000 */
[----:B0-----:R-:W2:Y:S01]  /*2c440*/  @P0 ATOMG.E.ADD.STRONG.GPU PT, R3, desc[UR54][R2.64], R5 ;  /* 0x00000005020309a8 */ /* 0x001ea200081ee1f6 */
[----:B------:R-:W0:Y:S02]  /*2c450*/  S2R R4, SR_LTMASK ;  /* 0x0000000000047919 */ /* 0x000e240000003900 */
[----:B0-----:R-:W-:-:S04]  /*2c460*/  LOP3.LUT R4, R4, UR4, RZ, 0xc0, !PT ;  /* 0x0000000404047c12 */ /* 0x001fc8000f8ec0ff */
[----:B------:R-:W0:Y:S01]  /*2c470*/  POPC R7, R4 ;  /* 0x0000000400077309 */ /* 0x000e220000000000 */
[----:B--2---:R-:W0:Y:S02]  /*2c480*/  SHFL.IDX PT, R0, R3, R0, 0x1f ;  /* 0x00001f0003007589 */ /* 0x004e2400000e0000 */
[----:B0-----:R-:W-:-:S07]  /*2c490*/  IADD3 R16, R0, UR38, R7 ;  /* 0x0000002600107c10 */ /* 0x001fce000fffe007 */
.L_x_5283:
[----:B------:R-:W-:Y:S05]  /*2c4a0*/  BSYNC B0 ;  /* 0x0000000000007941 */ /* 0x000fea0003800000 */
.L_x_5282:
[----:B------:R-:W-:-:S06]  /*2c4b0*/  UISETP.NE.AND UP0, UPT, UR37, 0x3, UPT ;  /* 0x000000032500788c */ /* 0x000fcc000bf05270 */
[----:B------:R-:W-:-:S13]  /*2c4c0*/  PLOP3.LUT P0, PT, PT, PT, UP0, 0x80, 0x0 ;  /* 0x000000000000781c */ /* 0x000fda0003f0f008 */
[----:B------:R-:W-:Y:S05]  /*2c4d0*/  @!P0 BRA `(.L_x_5284) ;  /* 0x0000000000048947 */ /* 0x000fea0003800000 */
[----:B------:R-:W-:Y:S01]  /*2c4e0*/  BPT.TRAP 0x1 ;  /* 0x000000040000795c */ /* 0x000fe20000300000 */
.L_x_5284:
[----:B0-----:R-:W2:Y:S04]  /*2c4f0*/  LDL R3, [R1+0x18] ;  /* 0x0000180001037983 */ /* 0x001ea80000100800 */
[----:B-----5:R-:W4:Y:S01]  /*2c500*/  LDL R0, [R1+0x8] ;  /* 0x0000080001007983 */ /* 0x020f220000100800 */
[----:B------:R-:W0:Y:S01]  /*2c510*/  S2R R4, SR_CgaCtaId ;  /* 0x0000000000047919 */ /* 0x000e220000008800 */
[----:B------:R-:W-:-:S04]  /*2c520*/  MOV R2, 0x400 ;  /* 0x0000040000027802 */ /* 0x000fc80000000f00 */
[----:B0-----:R-:W-:Y:S01]  /*2c530*/  LEA R2, R4, R2, 0x18 ;  /* 0x0000000204027211 */ /* 0x001fe200078ec0ff */
[----:B------:R-:W-:Y:S01]  /*2c540*/  BSSY B0, `(.L_x_5285) ;  /* 0x0000008000007945 */ /* 0x000fe20003800000 */
[----:B--2---:R-:W-:-:S04]  /*2c550*/  LOP3.LUT R3, R3, 0x1, RZ, 0x3c, !PT ;  /* 0x0000000103037812 */ /* 0x004fc800078e3cff */
[----:B------:R-:W-:Y:S01]  /*2c560*/  SHF.L.U32 R3, R3, 0x1f, RZ ;  /* 0x0000001f03037819 */ /* 0x000fe200000006ff */
[----:B----4-:R-:W-:-:S04]  /*2c570*/  IMAD R0, R0, 0x8, R2 ;  /* 0x0000000800007824 */ /* 0x010fc800078e0202 */
[----:B------:R-:W0:Y:S01]  /*2c580*/  SYNCS.PHASECHK.TRANS64.TRYWAIT P0, [R0+URZ+0x33470], R3 ;  /* 0x03347003000075a7 */ /* 0x000e22000800017f */
[----:B------:R-:W-:-:S05]  /*2c590*/  IMAD.U32 R2, RZ, RZ, UR39 ;  /* 0x00000027ff027e24 */ /* 0x000fca000f8e00ff */
[----:B------:R-:W-:Y:S01]  /*2c5a0*/  ISETP.NE.AND P2, PT, R2, 0x3, PT ;  /* 0x000000030200780c */ /* 0x000fe20003f45270 */
[----:B0-----:R-:W-:-:S12]  /*2c5b0*/  @!P0 BRA `(.L_x_5286) ;  /* 0x0000004400a08947 */ /* 0x001fd80003800000 */
.L_x_5423:
[----:B------:R-:W-:Y:S05]  /*2c5c0*/  BSYNC B0 ;  /* 0x0000000000007941 */ /* 0x000fea0003800000 */
.L_x_5285:
[----:B------:R-:W-:Y:S05]  /*2c5d0*/  @!P2 BRA `(.L_x_5287) ;  /* 0x000000000004a947 */ /* 0x000fea0003800000 */
[----:B------:R-:W-:Y:S01]  /*2c5e0*/  BPT.TRAP 0x1 ;  /* 0x000000040000795c */ /* 0x000fe20000300000 */
.L_x_5287:
[----:B------:R-:W0:Y:S02]  /*2c5f0*/  LDL R2, [R1+0x18] ;  /* 0x0000180001027983 */ /* 0x000e240000100800 */
[----:B0-----:R-:W-:-:S04]  /*2c600*/  SHF.L.U32 R3, R2, 0x1f, RZ ;  /* 0x0000001f02037819 */ /* 0x001fc800000006ff */
[----:B------:R-:W0:Y:S02]  /*2c610*/  SYNCS.PHASECHK.TRANS64.TRYWAIT P0, [R0+URZ+0x33460], R3 ;  /* 0x03346003000075a7 */ /* 0x000e24000800017f */
[----:B0-----:R-:W-:Y:S05]  /*2c620*/  @!P0 BRA `(.L_x_5288) ;  /* 0x0000004400988947 */ /* 0x001fea0003800000 */
.L_x_5424:
[----:B------:R-:W2:Y:S04]  /*2c630*/  LDL R2, [R1+0x8] ;  /* 0x0000080001027983 */ /* 0x000ea80000100800 */
[----:B------:R-:W4:Y:S04]  /*2c640*/  LDL R12, [R1+0x4] ;  /* 0x00000400010c7983 */ /* 0x000f280000100800 */
[----:B------:R-:W3:Y:S04]  /*2c650*/  LDL R18, [R1+0x10] ;  /* 0x0000100001127983 */ /* 0x000ee80000100800 */
[----:B------:R-:W3:Y:S04]  /*2c660*/  LDL R17, [R1+0x34] ;  /* 0x0000340001117983 */ /* 0x000ee80000100800 */
[----:B------:R0:W-:Y:S04]  /*2c670*/  STL [R1+0x4c], R0 ;  /* 0x00004c0001007387 */ /* 0x0001e80000100800 */
[----:B0-----:R-:W3:Y:S01]  /*2c680*/  LDL R0, [R1] ;  /* 0x0000000001007983 */ /* 0x001ee20000100800 */
[----:B------:R-:W-:Y:S05]  /*2c690*/  WARPSYNC.ALL ;  /* 0x0000000000007948 */ /* 0x000fea0003800000 */
[----:B--2---:R-:W-:-:S04]  /*2c6a0*/  IMAD R2, R2, 0x7800, RZ ;  /* 0x0000780002027824 */ /* 0x004fc800078e02ff */
[C---:B------:R-:W-:Y:S01]  /*2c6b0*/  VIADD R14, R2.reuse, 0x2800 ;  /* 0x00002800020e7836 */ /* 0x040fe20000000000 */
[C---:B----4-:R-:W-:Y:S01]  /*2c6c0*/  LOP3.LUT R3, R2.reuse, R12, RZ, 0xfc, !PT ;  /* 0x0000000c02037212 */ /* 0x050fe200078efcff */
[C---:B------:R-:W-:Y:S02]  /*2c6d0*/  VIADD R20, R2.reuse, 0x5000 ;  /* 0x0000500002147836 */ /* 0x040fe40000000000 */
[----:B---3--:R-:W-:Y:S02]  /*2c6e0*/  VIADD R13, R2, 0x1000 ;  /* 0x00001000020d7836 */ /* 0x008fe40000000000 */
[----:B------:R-:W-:Y:S02]  /*2c6f0*/  IMAD.IADD R5, R18, 0x1, R3 ;  /* 0x0000000112057824 */ /* 0x000fe400078e0203 */
[----:B------:R-:W-:-:S04]  /*2c700*/  VIADD R15, R2, 0x1800 ;  /* 0x00001800020f7836 */ /* 0x000fc80000000000 */
[----:B------:R-:W0:Y:S01]  /*2c710*/  LDSM.16.MT88.4 R4, [R5+0xf200] ;  /* 0x00f200000504783b */ /* 0x000e220000004200 */
[----:B------:R-:W-:-:S04]  /*2c720*/  LOP3.LUT R3, R2, R0, RZ, 0xfc, !PT ;  /* 0x0000000002037212 */ /* 0x000fc800078efcff */
[----:B------:R-:W-:Y:S02]  /*2c730*/  IADD3 R3, R17, R3, RZ ;  /* 0x0000000311037210 */ /* 0x000fe40007ffe0ff */
[C-C-:B0-----:R-:W-:Y:S02]  /*2c740*/  PRMT R8, R4.reuse, 0x6420, R5.reuse ;  /* 0x0000642004087816 */ /* 0x141fe40000000005 */
[----:B------:R-:W-:Y:S02]  /*2c750*/  PRMT R9, R4, 0x7531, R5 ;  /* 0x0000753104097816 */ /* 0x000fe40000000005 */
[----:B------:R-:W-:Y:S02]  /*2c760*/  LOP3.LUT R4, R14, R12, RZ, 0xfc, !PT ;  /* 0x0000000c0e047212 */ /* 0x000fe400078efcff */
[C-C-:B------:R-:W-:Y:S02]  /*2c770*/  PRMT R10, R6.reuse, 0x6420, R7.reuse ;  /* 0x00006420060a7816 */ /* 0x140fe40000000007 */
[----:B------:R-:W-:Y:S01]  /*2c780*/  PRMT R11, R6, 0x7531, R7 ;  /* 0x00007531060b7816 */ /* 0x000fe20000000007 */
[----:B------:R-:W-:-:S04]  /*2c790*/  IMAD.IADD R6, R18, 0x1, R4 ;  /* 0x0000000112067824 */ /* 0x000fc800078e0204 */
[----:B------:R0:W-:Y:S04]  /*2c7a0*/  STSM.16.M88.4 [R3], R8 ;  /* 0x0000000803007844 */ /* 0x0001e80000000200 */
[----:B------:R-:W2:Y:S01]  /*2c7b0*/  LDSM.16.MT88.4 R4, [R6+0xf200] ;  /* 0x00f200000604783b */ /* 0x000ea20000004200 */
[----:B0-----:R-:W-:Y:S01]  /*2c7c0*/  VIADD R3, R2, 0x800 ;  /* 0x0000080002037836 */ /* 0x001fe20000000000 */
[C-C-:B--2---:R-:W-:Y:S02]  /*2c7d0*/  PRMT R8, R4.reuse, 0x6420, R5.reuse ;  /* 0x0000642004087816 */ /* 0x144fe40000000005 */
[----:B------:R-:W-:Y:S02]  /*2c7e0*/  PRMT R9, R4, 0x7531, R5 ;  /* 0x0000753104097816 */ /* 0x000fe40000000005 */
[----:B------:R-:W-:-:S02]  /*2c7f0*/  LOP3.LUT R4, R3, R0, RZ, 0xfc, !PT ;  /* 0x0000000003047212 */ /* 0x000fc400078efcff */
[-C--:B------:R-:W-:Y:S02]  /*2c800*/  LOP3.LUT R5, R20, R12.reuse, RZ, 0xfc, !PT ;  /* 0x0000000c14057212 */ /* 0x080fe400078efcff */
[C-C-:B------:R-:W-:Y:S01]  /*2c810*/  PRMT R10, R6.reuse, 0x6420, R7.reuse ;  /* 0x00006420060a7816 */ /* 0x140fe20000000007 */
[----:B------:R-:W-:Y:S01]  /*2c820*/  IMAD.IADD R4, R17, 0x1, R4 ;  /* 0x0000000111047824 */ /* 0x000fe200078e0204 */
[----:B------:R-:W-:Y:S01]  /*2c830*/  PRMT R11, R6, 0x7531, R7 ;  /* 0x00007531060b7816 */ /* 0x000fe20000000007 */
[----:B------:R-:W-:Y:S01]  /*2c840*/  IMAD.IADD R5, R18, 0x1, R5 ;  /* 0x0000000112057824 */ /* 0x000fe200078e0205 */
[----:B------:R-:W-:-:S03]  /*2c850*/  LOP3.LUT R3, R3, R12, RZ, 0xfc, !PT ;  /* 0x0000000c03037212 */ /* 0x000fc600078efcff */
[----:B------:R-:W-:Y:S04]  /*2c860*/  STSM.16.M88.4 [R4], R8 ;  /* 0x0000000804007844 */ /* 0x000fe80000000200 */
[----:B------:R-:W0:Y:S02]  /*2c870*/  LDSM.16.MT88.4 R4, [R5+0xf200] ;  /* 0x00f200000504783b */ /* 0x000e240000004200 */
[C-C-:B0-----:R-:W-:Y:S02]  /*2c880*/  PRMT R8, R4.reuse, 0x6420, R5.reuse ;  /* 0x0000642004087816 */ /* 0x141fe40000000005 */
[----:B------:R-:W-:Y:S02]  /*2c890*/  PRMT R9, R4, 0x7531, R5 ;  /* 0x0000753104097816 */ /* 0x000fe40000000005 */
[----:B------:R-:W-:-:S02]  /*2c8a0*/  LOP3.LUT R4, R13, R0, RZ, 0xfc, !PT ;  /* 0x000000000d047212 */ /* 0x000fc400078efcff */
[C-C-:B------:R-:W-:Y:S02]  /*2c8b0*/  PRMT R10, R6.reuse, 0x6420, R7.reuse ;  /* 0x00006420060a7816 */ /* 0x140fe40000000007 */
[----:B------:R-:W-:Y:S01]  /*2c8c0*/  PRMT R11, R6, 0x7531, R7 ;  /* 0x00007531060b7816 */ /* 0x000fe20000000007 */
[----:B------:R-:W-:Y:S01]  /*2c8d0*/  IMAD.IADD R6, R18, 0x1, R3 ;  /* 0x0000000112067824 */ /* 0x000fe200078e0203 */
[----:B------:R-:W-:Y:S02]  /*2c8e0*/  IADD3 R4, R17, R4, RZ ;  /* 0x0000000411047210 */ /* 0x000fe40007ffe0ff */
[----:B------:R-:W-:-:S03]  /*2c8f0*/  LOP3.LUT R3, R15, R0, RZ, 0xfc, !PT ;  /* 0x000000000f037212 */ /* 0x000fc600078efcff */
[----:B------:R-:W-:Y:S02]  /*2c900*/  STSM.16.M88.4 [R4], R8 ;  /* 0x0000000804007844 */ /* 0x000fe40000000200 */
[----:B------:R-:W-:Y:S02]  /*2c910*/  IMAD.IADD R3, R17, 0x1, R3 ;  /* 0x0000000111037824 */ /* 0x000fe400078e0203 */
[----:B------:R-:W0:Y:S02]  /*2c920*/  LDSM.16.MT88.4 R4, [R6+0xf200] ;  /* 0x00f200000604783b */ /* 0x000e240000004200 */
[C-C-:B0-----:R-:W-:Y:S02]  /*2c930*/  PRMT R8, R4.reuse, 0x6420, R5.reuse ;  /* 0x0000642004087816 */ /* 0x141fe40000000005 */
[----:B------:R-:W-:Y:S02]  /*2c940*/  PRMT R9, R4, 0x7531, R5 ;  /* 0x0000753104097816 */ /* 0x000fe40000000005 */
[----:B------:R-:W-:-:S02]  /*2c950*/  PRMT R10, R6, 0x6420, R7 ;  /* 0x00006420060a7816 */ /* 0x000fc40000000007 */
[----:B------:R-:W-:-:S05]  /*2c960*/  PRMT R11, R6, 0x7531, R7 ;  /* 0x00007531060b7816 */ /* 0x000fca0000000007 */
[----:B------:R0:W-:Y:S02]  /*2c970*/  STSM.16.M88.4 [R3], R8 ;  /* 0x0000000803007844 */ /* 0x0001e40000000200 */
[----:B0-----:R-:W-:Y:S02]  /*2c980*/  IMAD.MOV.U32 R11, RZ, RZ, R12 ;  /* 0x000000ffff0b7224 */ /* 0x001fe400078e000c */
[----:B------:R-:W-:-:S05]  /*2c990*/  VIADD R12, R2, 0x3000 ;  /* 0x00003000020c7836 */ /* 0x000fca0000000000 */
[----:B------:R-:W-:-:S05]  /*2c9a0*/  LOP3.LUT R3, R12, R11, RZ, 0xfc, !PT ;  /* 0x0000000b0c037212 */ /* 0x000fca00078efcff */
[----:B------:R-:W-:-:S05]  /*2c9b0*/  IMAD.IADD R3, R18, 0x1, R3 ;  /* 0x0000000112037824 */ /* 0x000fca00078e0203 */
[----:B------:R-:W0:Y:S02]  /*2c9c0*/  LDSM.16.MT88.4 R4, [R3+0xf200] ;  /* 0x00f200000304783b */ /* 0x000e240000004200 */
[C-C-:B0-----:R-:W-:Y:S02]  /*2c9d0*/  PRMT R8, R4.reuse, 0x6420, R5.reuse ;  /* 0x0000642004087816 */ /* 0x141fe40000000005 */
[----:B------:R-:W-:Y:S01]  /*2c9e0*/  PRMT R9, R4, 0x7531, R5 ;  /* 0x0000753104097816 */ /* 0x000fe20000000005 */
[----:B------:R-:W-:Y:S01]  /*2c9f0*/  IMAD.MOV.U32 R4, RZ, RZ, R11 ;  /* 0x000000ffff047224 */ /* 0x000fe200078e000b */
[----:B------:R-:W-:Y:S01]  /*2ca00*/  MOV R5, R18 ;  /* 0x0000001200057202 */ /* 0x000fe20000000f00 */
[----:B------:R-:W-:Y:S01]  /*2ca10*/  VIADD R18, R2, 0x2000 ;  /* 0x0000200002127836 */ /* 0x000fe20000000000 */
[C-C-:B------:R-:W-:Y:S02]  /*2ca20*/  PRMT R10, R6.reuse, 0x6420, R7.reuse ;  /* 0x00006420060a7816 */ /* 0x140fe40000000007 */
[----:B------:R-:W-:-:S02]  /*2ca30*/  PRMT R11, R6, 0x7531, R7 ;  /* 0x00007531060b7816 */ /* 0x000fc40000000007 */
[----:B------:R-:W-:-:S05]  /*2ca40*/  LOP3.LUT R3, R18, R0, RZ, 0xfc, !PT ;  /* 0x0000000012037212 */ /* 0x000fca00078efcff */
[----:B------:R-:W-:-:S05]  /*2ca50*/  IMAD.IADD R3, R17, 0x1, R3 ;  /* 0x0000000111037824 */ /* 0x000fca00078e0203 */
[----:B------:R0:W-:Y:S02]  /*2ca60*/  STSM.16.M88.4 [R3], R8 ;  /* 0x0000000803007844 */ /* 0x0001e40000000200 */
[----:B0-----:R-:W-:Y:S02]  /*2ca70*/  IMAD.MOV.U32 R11, RZ, RZ, R17 ;  /* 0x000000ffff0b7224 */ /* 0x001fe400078e0011 */
[----:B------:R-:W-:Y:S02]  /*2ca80*/  IMAD.MOV.U32 R10, RZ, RZ, R4 ;  /* 0x000000ffff0a7224 */ /* 0x000fe400078e0004 */
[----:B------:R-:W-:-:S05]  /*2ca90*/  VIADD R17, R2, 0x5800 ;  /* 0x0000580002117836 */ /* 0x000fca0000000000 */
[----:B------:R-:W-:-:S05]  /*2caa0*/  LOP3.LUT R3, R17, R10, RZ, 0xfc, !PT ;  /* 0x0000000a11037212 */ /* 0x000fca00078efcff */
[----:B------:R-:W-:-:S05]  /*2cab0*/  IMAD.IADD R3, R5, 0x1, R3 ;  /* 0x0000000105037824 */ /* 0x000fca00078e0203 */
[----:B------:R-:W0:Y:S02]  /*2cac0*/  LDSM.16.MT88.4 R4, [R3+0xf200] ;  /* 0x00f200000304783b */ /* 0x000e240000004200 */
[C-C-:B0-----:R-:W-:Y:S02]  /*2cad0*/  PRMT R8, R4.reuse, 0x6420, R5.reuse ;  /* 0x0000642004087816 */ /* 0x141fe40000000005 */
[----:B------:R-:W-:Y:S01]  /*2cae0*/  PRMT R9, R4, 0x7531, R5 ;  /* 0x0000753104097816 */ /* 0x000fe20000000005 */
[----:B------:R-:W-:Y:S01]  /*2caf0*/  IMAD.MOV.U32 R4, RZ, RZ, R10 ;  /* 0x000000ffff047224 */ /* 0x000fe200078e000a */
[----:B------:R-:W2:Y:S01]  /*2cb00*/  LDL R5, [R1+0x10] ;  /* 0x0000100001057983 */ /* 0x000ea20000100800 */
[----:B------:R-:W-:Y:S02]  /*2cb10*/  LOP3.LUT R3, R14, R0, RZ, 0xfc, !PT ;  /* 0x000000000e037212 */ /* 0x000fe400078efcff */
[----:B------:R-:W-:Y:S02]  /*2cb20*/  MOV R14, R11 ;  /* 0x0000000b000e7202 */ /* 0x000fe40000000f00 */
[----:B------:R-:W-:-:S02]  /*2cb30*/  PRMT R10, R6, 0x6420, R7 ;  /* 0x00006420060a7816 */ /* 0x000fc40000000007 */
[----:B------:R-:W-:Y:S01]  /*2cb40*/  PRMT R11, R6, 0x7531, R7 ;  /* 0x00007531060b7816 */ /* 0x000fe20000000007 */
[----:B------:R-:W-:-:S05]  /*2cb50*/  IMAD.IADD R3, R14, 0x1, R3 ;  /* 0x000000010e037824 */ /* 0x000fca00078e0203 */
[----:B------:R0:W-:Y:S02]  /*2cb60*/  STSM.16.M88.4 [R3], R8 ;  /* 0x0000000803007844 */ /* 0x0001e40000000200 */
[----:B0-----:R-:W-:-:S05]  /*2cb70*/  IMAD.MOV.U32 R11, RZ, RZ, R4 ;  /* 0x000000ffff0b7224 */ /* 0x001fca00078e0004 */
[----:B------:R-:W-:-:S05]  /*2cb80*/  LOP3.LUT R13, R13, R11, RZ, 0xfc, !PT ;  /* 0x0000000b0d0d7212 */ /* 0x000fca00078efcff */
[----:B--2---:R-:W-:Y:S02]  /*2cb90*/  IMAD.IADD R4, R5, 0x1, R13 ;  /* 0x0000000105047824 */ /* 0x004fe400078e020d */
[----:B------:R-:W2:Y:S01]  /*2cba0*/  LDL R13, [R1+0x10] ;  /* 0x00001000010d7983 */ /* 0x000ea20000100800 */
[----:B------:R-:W-:Y:S01]  /*2cbb0*/  LOP3.LUT R3, R12, R0, RZ, 0xfc, !PT ;  /* 0x000000000c037212 */ /* 0x000fe200078efcff */
[----:B------:R-:W-:Y:S02]  /*2cbc0*/  IMAD.MOV.U32 R12, RZ, RZ, R11 ;  /* 0x000000ffff0c7224 */ /* 0x000fe400078e000b */
[----:B------:R-:W0:Y:S02]  /*2cbd0*/  LDSM.16.MT88.4 R4, [R4+0xf200] ;  /* 0x00f200000404783b */ /* 0x000e240000004200 */
[----:B------:R-:W-:Y:S01]  /*2cbe0*/  IMAD.IADD R3, R14, 0x1, R3 ;  /* 0x000000010e037824 */ /* 0x000fe200078e0203 */
[----:B------:R-:W-:Y:S02]  /*2cbf0*/  LOP3.LUT R15, R15, R12, RZ, 0xfc, !PT ;  /* 0x0000000c0f0f7212 */ /* 0x000fe400078efcff */
[----:B0-----:R-:W-:-:S02]  /*2cc00*/  PRMT R8, R4, 0x6420, R5 ;  /* 0x0000642004087816 */ /* 0x001fc40000000005 */
[----:B------:R-:W-:Y:S02]  /*2cc10*/  PRMT R9, R4, 0x7531, R5 ;  /* 0x0000753104097816 */ /* 0x000fe40000000005 */
[C-C-:B------:R-:W-:Y:S02]  /*2cc20*/  PRMT R10, R6.reuse, 0x6420, R7.reuse ;  /* 0x00006420060a7816 */ /* 0x140fe40000000007 */
[----:B------:R-:W-:-:S05]  /*2cc30*/  PRMT R11, R6, 0x7531, R7 ;  /* 0x00007531060b7816 */ /* 0x000fca0000000007 */
[----:B------:R0:W-:Y:S02]  /*2cc40*/  STSM.16.M88.4 [R3], R8 ;  /* 0x0000000803007844 */ /* 0x0001e40000000200 */
[----:B0-----:R-:W-:-:S05]  /*2cc50*/  VIADD R3, R2, 0x3800 ;  /* 0x0000380002037836 */ /* 0x001fca0000000000 */
[C---:B------:R-:W-:Y:S02]  /*2cc60*/  LOP3.LUT R4, R3.reuse, R12, RZ, 0xfc, !PT ;  /* 0x0000000c03047212 */ /* 0x040fe400078efcff */
[----:B------:R-:W-:-:S04]  /*2cc70*/  LOP3.LUT R3, R3, R0, RZ, 0xfc, !PT ;  /* 0x0000000003037212 */ /* 0x000fc800078efcff */
[----:B------:R-:W-:Y:S01]  /*2cc80*/  IADD3 R3, R14, R3, RZ ;  /* 0x000000030e037210 */ /* 0x000fe20007ffe0ff */
[----:B--2---:R-:W-:-:S06]  /*2cc90*/  IMAD.IADD R4, R13, 0x1, R4 ;  /* 0x000000010d047824 */ /* 0x004fcc00078e0204 */
[----:B------:R-:W0:Y:S02]  /*2cca0*/  LDSM.16.MT88.4 R4, [R4+0xf200] ;  /* 0x00f200000404783b */ /* 0x000e240000004200 */
        /* <DEDUP_REMOVED lines=9> */
[----:B------:R0:W2:Y:S02]  /*2cd40*/  LDSM.16.MT88.4 R4, [R3+0xf200] ;  /* 0x00f200000304783b */ /* 0x0000a40000004200 */
[----:B0-----:R-:W-:Y:S01]  /*2cd50*/  VIADD R3, R2, 0x4000 ;  /* 0x0000400002037836 */ /* 0x001fe20000000000 */
[C-C-:B--2---:R-:W-:Y:S02]  /*2cd60*/  PRMT R8, R4.reuse, 0x6420, R5.reuse ;  /* 0x0000642004087816 */ /* 0x144fe40000000005 */
[----:B------:R-:W-:Y:S01]  /*2cd70*/  PRMT R9, R4, 0x7531, R5 ;  /* 0x0000753104097816 */ /* 0x000fe20000000005 */
[----:B------:R-:W-:Y:S01]  /*2cd80*/  IMAD.MOV.U32 R5, RZ, RZ, R11 ;  /* 0x000000ffff057224 */ /* 0x000fe200078e000b */
[----:B------:R-:W-:Y:S02]  /*2cd90*/  LOP3.LUT R4, R3, R0, RZ, 0xfc, !PT ;  /* 0x0000000003047212 */ /* 0x000fe400078efcff */
[C-C-:B------:R-:W-:Y:S02]  /*2cda0*/  PRMT R10, R6.reuse, 0x6420, R7.reuse ;  /* 0x00006420060a7816 */ /* 0x140fe40000000007 */
[----:B------:R-:W-:Y:S01]  /*2cdb0*/  PRMT R11, R6, 0x7531, R7 ;  /* 0x00007531060b7816 */ /* 0x000fe20000000007 */
[----:B------:R-:W-:-:S05]  /*2cdc0*/  IMAD.IADD R4, R5, 0x1, R4 ;  /* 0x0000000105047824 */ /* 0x000fca00078e0204 */
[----:B------:R0:W-:Y:S02]  /*2cdd0*/  STSM.16.M88.4 [R4], R8 ;  /* 0x0000000804007844 */ /* 0x0001e40000000200 */
[----:B0-----:R-:W-:Y:S02]  /*2cde0*/  IMAD.IADD R4, R13, 0x1, R15 ;  /* 0x000000010d047824 */ /* 0x001fe400078e020f */
[----:B------:R-:W2:Y:S04]  /*2cdf0*/  LDL.LU R15, [R1+0x34] ;  /* 0x00003400010f7983 */ /* 0x000ea80000300800 */
[----:B------:R-:W0:Y:S02]  /*2ce00*/  LDSM.16.MT88.4 R4, [R4+0xf200] ;  /* 0x00f200000404783b */ /* 0x000e240000004200 */
[----:B0-----:R-:W-:-:S02]  /*2ce10*/  PRMT R8, R4, 0x6420, R5 ;  /* 0x0000642004087816 */ /* 0x001fc40000000005 */
[----:B------:R-:W-:Y:S02]  /*2ce20*/  PRMT R9, R4, 0x7531, R5 ;  /* 0x0000753104097816 */ /* 0x000fe40000000005 */
[----:B------:R-:W3:Y:S01]  /*2ce30*/  LDL R5, [R1+0x10] ;  /* 0x0000100001057983 */ /* 0x000ee20000100800 */
[----:B------:R-:W-:Y:S02]  /*2ce40*/  IADD3 R13, R2, 0x4800, RZ ;  /* 0x00004800020d7810 */ /* 0x000fe40007ffe0ff */
[----:B------:R-:W-:Y:S02]  /*2ce50*/  LOP3.LUT R3, R3, R12, RZ, 0xfc, !PT ;  /* 0x0000000c03037212 */ /* 0x000fe400078efcff */
[----:B------:R-:W-:Y:S02]  /*2ce60*/  LOP3.LUT R4, R13, R0, RZ, 0xfc, !PT ;  /* 0x000000000d047212 */ /* 0x000fe400078efcff */
[C-C-:B------:R-:W-:Y:S02]  /*2ce70*/  PRMT R10, R6.reuse, 0x6420, R7.reuse ;  /* 0x00006420060a7816 */ /* 0x140fe40000000007 */
[----:B------:R-:W-:Y:S01]  /*2ce80*/  PRMT R11, R6, 0x7531, R7 ;  /* 0x00007531060b7816 */ /* 0x000fe20000000007 */
[----:B--2---:R-:W-:-:S05]  /*2ce90*/  IMAD.IADD R4, R15, 0x1, R4 ;  /* 0x000000010f047824 */ /* 0x004fca00078e0204 */
[----:B------:R-:W-:Y:S01]  /*2cea0*/  STSM.16.M88.4 [R4], R8 ;  /* 0x0000000804007844 */ /* 0x000fe20000000200 */
[----:B---3--:R-:W-:-:S05]  /*2ceb0*/  IMAD.IADD R3, R5, 0x1, R3 ;  /* 0x0000000105037824 */ /* 0x008fca00078e0203 */
[----:B------:R-:W0:Y:S02]  /*2cec0*/  LDSM.16.MT88.4 R4, [R3+0xf200] ;  /* 0x00f200000304783b */ /* 0x000e240000004200 */
[C-C-:B0-----:R-:W-:Y:S02]  /*2ced0*/  PRMT R8, R4.reuse, 0x6420, R5.reuse ;  /* 0x0000642004087816 */ /* 0x141fe40000000005 */
[----:B------:R-:W-:Y:S02]  /*2cee0*/  PRMT R9, R4, 0x7531, R5 ;  /* 0x0000753104097816 */ /* 0x000fe40000000005 */
[----:B------:R-:W2:Y:S01]  /*2cef0*/  LDL R5, [R1+0x10] ;  /* 0x0000100001057983 */ /* 0x000ea20000100800 */
        /* <DEDUP_REMOVED lines=8> */
[----:B--2---:R-:W-:-:S05]  /*2cf80*/  IMAD.IADD R3, R5, 0x1, R3 ;  /* 0x0000000105037824 */ /* 0x004fca00078e0203 */
[----:B------:R0:W2:Y:S02]  /*2cf90*/  LDSM.16.MT88.4 R4, [R3+0xf200] ;  /* 0x00f200000304783b */ /* 0x0000a40000004200 */
[----:B0-----:R-:W-:Y:S02]  /*2cfa0*/  LOP3.LUT R3, R17, R0, RZ, 0xfc, !PT ;  /* 0x0000000011037212 */ /* 0x001fe400078efcff */
[----:B------:R-:W3:Y:S02]  /*2cfb0*/  LDL.LU R17, [R1+0x10] ;  /* 0x0000100001117983 */ /* 0x000ee40000300800 */
[----:B------:R-:W-:Y:S02]  /*2cfc0*/  IADD3 R3, R15, R3, RZ ;  /* 0x000000030f037210 */ /* 0x000fe40007ffe0ff */
[C-C-:B--2---:R-:W-:Y:S02]  /*2cfd0*/  PRMT R8, R4.reuse, 0x6420, R5.reuse ;  /* 0x0000642004087816 */ /* 0x144fe40000000005 */
[----:B------:R-:W-:Y:S01]  /*2cfe0*/  PRMT R9, R4, 0x7531, R5 ;  /* 0x0000753104097816 */ /* 0x000fe20000000005 */
[----:B------:R-:W-:Y:S01]  /*2cff0*/  IMAD.MOV.U32 R5, RZ, RZ, R11 ;  /* 0x000000ffff057224 */ /* 0x000fe200078e000b */
[----:B------:R-:W-:-:S02]  /*2d000*/  PRMT R10, R6, 0x6420, R7 ;  /* 0x00006420060a7816 */ /* 0x000fc40000000007 */
[----:B------:R-:W-:-:S05]  /*2d010*/  PRMT R11, R6, 0x7531, R7 ;  /* 0x00007531060b7816 */ /* 0x000fca0000000007 */
[----:B------:R0:W-:Y:S02]  /*2d020*/  STSM.16.M88.4 [R3], R8 ;  /* 0x0000000803007844 */ /* 0x0001e40000000200 */
[----:B0-----:R-:W-:-:S05]  /*2d030*/  IMAD.MOV.U32 R3, RZ, RZ, R5 ;  /* 0x000000ffff037224 */ /* 0x001fca00078e0005 */
[----:B------:R-:W-:Y:S01]  /*2d040*/  LOP3.LUT R18, R18, R3, RZ, 0xfc, !PT ;  /* 0x0000000312127212 */ /* 0x000fe200078efcff */
[----:B------:R-:W-:-:S04]  /*2d050*/  VIADD R2, R2, 0x7000 ;  /* 0x0000700002027836 */ /* 0x000fc80000000000 */
[----:B---3--:R-:W-:-:S05]  /*2d060*/  IMAD.IADD R18, R17, 0x1, R18 ;  /* 0x0000000111127824 */ /* 0x008fca00078e0212 */
[----:B------:R0:W2:Y:S02]  /*2d070*/  LDSM.16.MT88.4 R4, [R18+0xf200] ;  /* 0x00f200001204783b */ /* 0x0000a40000004200 */
[----:B0-----:R-:W-:Y:S01]  /*2d080*/  IMAD.MOV.U32 R18, RZ, RZ, R3 ;  /* 0x000000ffff127224 */ /* 0x001fe200078e0003 */
[----:B------:R-:W-:-:S04]  /*2d090*/  LOP3.LUT R3, R14, R0, RZ, 0xfc, !PT ;  /* 0x000000000e037212 */ /* 0x000fc800078efcff */
[----:B------:R-:W-:Y:S01]  /*2d0a0*/  LOP3.LUT R13, R13, R18, RZ, 0xfc, !PT ;  /* 0x000000120d0d7212 */ /* 0x000fe200078efcff */
[----:B------:R-:W-:Y:S01]  /*2d0b0*/  IMAD.IADD R3, R15, 0x1, R3 ;  /* 0x000000010f037824 */ /* 0x000fe200078e0203 */
[C-C-:B--2---:R-:W-:Y:S02]  /*2d0c0*/  PRMT R8, R4.reuse, 0x6420, R5.reuse ;  /* 0x0000642004087816 */ /* 0x144fe40000000005 */
[----:B------:R-:W-:Y:S01]  /*2d0d0*/  PRMT R9, R4, 0x7531, R5 ;  /* 0x0000753104097816 */ /* 0x000fe20000000005 */
[----:B------:R-:W-:Y:S01]  /*2d0e0*/  IMAD.IADD R5, R17, 0x1, R13 ;  /* 0x0000000111057824 */ /* 0x000fe200078e020d */
[C-C-:B------:R-:W-:Y:S02]  /*2d0f0*/  PRMT R10, R6.reuse, 0x6420, R7.reuse ;  /* 0x00006420060a7816 */ /* 0x140fe40000000007 */
[----:B------:R-:W-:-:S05]  /*2d100*/  PRMT R11, R6, 0x7531, R7 ;  /* 0x00007531060b7816 */ /* 0x000fca0000000007 */
[----:B------:R0:W-:Y:S04]  /*2d110*/  STSM.16.M88.4 [R3], R8 ;  /* 0x0000000803007844 */ /* 0x0001e80000000200 */
[----:B------:R-:W2:Y:S01]  /*2d120*/  LDSM.16.MT88.4 R4, [R5+0xf200] ;  /* 0x00f200000504783b */ /* 0x000ea20000004200 */
[----:B0-----:R-:W-:Y:S02]  /*2d130*/  LOP3.LUT R3, R12, R0, RZ, 0xfc, !PT ;  /* 0x000000000c037212 */ /* 0x001fe400078efcff */
[C-C-:B--2---:R-:W-:Y:S02]  /*2d140*/  PRMT R8, R4.reuse, 0x6420, R5.reuse ;  /* 0x0000642004087816 */ /* 0x144fe40000000005 */
[----:B------:R-:W-:Y:S02]  /*2d150*/  PRMT R9, R4, 0x7531, R5 ;  /* 0x0000753104097816 */ /* 0x000fe40000000005 */
[----:B------:R-:W-:-:S02]  /*2d160*/  LOP3.LUT R4, R2, R18, RZ, 0xfc, !PT ;  /* 0x0000001202047212 */ /* 0x000fc400078efcff */
[----:B------:R-:W-:Y:S02]  /*2d170*/  LOP3.LUT R2, R2, R0, RZ, 0xfc, !PT ;  /* 0x0000000002027212 */ /* 0x000fe400078efcff */
[----:B------:R0:W5:Y:S01]  /*2d180*/  LDL.LU R0, [R1+0x4c] ;  /* 0x00004c0001007983 */ /* 0x0001620000300800 */
[C---:B------:R-:W-:Y:S01]  /*2d190*/  PRMT R10, R6.reuse, 0x6420, R7 ;  /* 0x00006420060a7816 */ /* 0x040fe20000000007 */
[----:B------:R-:W-:Y:S01]  /*2d1a0*/  IMAD.IADD R3, R15, 0x1, R3 ;  /* 0x000000010f037824 */ /* 0x000fe200078e0203 */
[----:B------:R-:W-:Y:S02]  /*2d1b0*/  PRMT R11, R6, 0x7531, R7 ;  /* 0x00007531060b7816 */ /* 0x000fe40000000007 */
[----:B------:R-:W-:-:S03]  /*2d1c0*/  IADD3 R4, R17, R4, RZ ;  /* 0x0000000411047210 */ /* 0x000fc60007ffe0ff */
        /* <DEDUP_REMOVED lines=16> */
.L_x_5289:
[----:B------:R-:W3:Y:S01]  /*2d2d0*/  LDL.LU R4, [R1+0x8] ;  /* 0x0000080001047983 */ /* 0x000ee20000300800 */
[----:B--2--5:R3:W-:Y:S03]  /*2d2e0*/  SYNCS.ARRIVE.TRANS64.A1T0 RZ, [R0+URZ+0x33450], RZ ;  /* 0x033450ff00ff79a7 */ /* 0x0247e6000810003f */
[----:B------:R-:W2:Y:S01]  /*2d2f0*/  LDL.LU R3, [R1+0x18] ;  /* 0x0000180001037983 */ /* 0x000ea20000300800 */
[----:B0-----:R-:W-:-:S05]  /*2d300*/  @!P1 VIADD R2, R0, 0x33480 ;  /* 0x0003348000029836 */ /* 0x001fca0000000000 */
[----:B------:R-:W-:Y:S01]  /*2d310*/  @!P1 PRMT R2, RZ, 0x654, R2 ;  /* 0x00000654ff029816 */ /* 0x000fe20000000002 */
[----:B------:R-:W-:Y:S06]  /*2d320*/  BAR.SYNC.DEFER_BLOCKING 0x2, 0x80 ;  /* 0x0082000000007b1d */ /* 0x000fec0000010000 */
[----:B------:R0:W-:Y:S01]  /*2d330*/  @!P1 SYNCS.ARRIVE.TRANS64.RED.A1T0 RZ, [R2+URZ], RZ ;  /* 0x000000ff02ff99a7 */ /* 0x0001e2000810043f */
[----:B---3--:R-:W-:-:S05]  /*2d340*/  VIADD R0, R4, 0x1 ;  /* 0x0000000104007836 */ /* 0x008fca0000000000 */
[----:B------:R-:W-:-:S04]  /*2d350*/  ISETP.NE.AND P0, PT, R0, 0x2, PT ;  /* 0x000000020000780c */ /* 0x000fc80003f05270 */
[----:B0-----:R-:W-:Y:S02]  /*2d360*/  SEL R2, RZ, 0x1, P0 ;  /* 0x00000001ff027807 */ /* 0x001fe40000000000 */
[----:B------:R-:W-:Y:S02]  /*2d370*/  SEL R0, R0, RZ, P0 ;  /* 0x000000ff00007207 */ /* 0x000fe40000000000 */
[----:B--2---:R-:W-:-:S03]  /*2d380*/  LOP3.LUT R3, R3, R2, RZ, 0x3c, !PT ;  /* 0x0000000203037212 */ /* 0x004fc600078e3cff */
[----:B------:R0:W-:Y:S04]  /*2d390*/  STL [R1+0x8], R0 ;  /* 0x0000080001007387 */ /* 0x0001e80000100800 */
[----:B------:R0:W-:Y:S02]  /*2d3a0*/  STL [R1+0x18], R3 ;  /* 0x0000180301007387 */ /* 0x0001e40000100800 */
.L_x_5238:
[----:B------:R-:W-:Y:S05]  /*2d3b0*/  BSYNC B6 ;  /* 0x0000000000067941 */ /* 0x000fea0003800000 */
.L_x_5236:
        /* <DEDUP_REMOVED lines=8> */
[----:B------:R-:W0:Y:S01]  /*2d440*/  LDS.128 R16, [UR4+0x334d0] ;  /* 0x0334d004ff107984 */ /* 0x000e220008000c00 */
[----:B------:R-:W-:Y:S06]  /*2d450*/  BAR.ARV 0x4, 0x180 ;  /* 0x0106000000007b1d */ /* 0x000fec0000002000 */
[----:B------:R-:W-:Y:S05]  /*2d460*/  BRA `(.L_x_5291) ;  /* 0x0000000800cc7947 */ /* 0x000fea0003800000 */
.L_x_5290:
[----:B------:R-:W0:Y:S01]  /*2d470*/  S2R R0, SR_TID.X ;  /* 0x0000000000007919 */ /* 0x000e220000002100 */
[----:B------:R-:W-:Y:S01]  /*2d480*/  UMOV UR4, 0xffffffff ;  /* 0xffffffff00047882 */ /* 0x000fe20000000000 */
[----:B0-----:R-:W-:-:S04]  /*2d490*/  LOP3.LUT R8, R0, 0x1f, RZ, 0xc0, !PT ;  /* 0x0000001f00087812 */ /* 0x001fc800078ec0ff */
[----:B------:R-:W-:Y:S01]  /*2d4a0*/  ISETP.NE.AND P0, PT, R8, 0x1f, PT ;  /* 0x0000001f0800780c */ /* 0x000fe20003f05270 */
[----:B------:R-:W-:-:S12]  /*2d4b0*/  BRA.DIV UR4, `(.L_x_5292) ;  /* 0x0000003a04087947 */ /* 0x000fd8000b800000 */
[----:B------:R-:W-:Y:S01]  /*2d4c0*/  IMAD.IADD R5, R19, 0x1, R8 ;  /* 0x0000000113057824 */ /* 0x000fe200078e0208 */
[----:B------:R-:W-:-:S04]  /*2d4d0*/  ULDC UR4, c[0x0][0xc14] ;  /* 0x0003050000047ab9 */ /* 0x000fc80000000800 */
[----:B------:R-:W-:-:S13]  /*2d4e0*/  ISETP.GE.OR P1, PT, R5, UR4, !P0 ;  /* 0x0000000405007c0c */ /* 0x000fda000c726670 */
[----:B------:R-:W0:Y:S02]  /*2d4f0*/  @!P1 LDC.64 R2, c[0x0][0xc58] ;  /* 0x00031600ff029b82 */ /* 0x000e240000000a00 */
[----:B0-----:R-:W-:-:S06]  /*2d500*/  @!P1 IMAD.WIDE R2, R5, 0x4, R2 ;  /* 0x0000000405029825 */ /* 0x001fcc00078e0202 */
[----:B------:R0:W2:Y:S01]  /*2d510*/  @!P1 LDG.E R3, desc[UR54][R2.64] ;  /* 0x0000003602039981 */ /* 0x0000a2000c1e1900 */
[C---:B------:R-:W-:Y:S02]  /*2d520*/  ISETP.GE.U32.AND P2, PT, R8.reuse, 0x2, PT ;  /* 0x000000020800780c */ /* 0x040fe40003f46070 */
[C---:B------:R-:W-:Y:S01]  /*2d530*/  ISETP.GE.U32.AND P3, PT, R8.reuse, 0x4, PT ;  /* 0x000000040800780c */ /* 0x040fe20003f66070 */
[----:B------:R-:W-:Y:S01]  /*2d540*/  SHFL.IDX PT, R0, R16, RZ, 0x1f ;  /* 0x00001fff10007589 */ /* 0x000fe200000e0000 */
[C---:B------:R-:W-:Y:S02]  /*2d550*/  ISETP.GE.U32.AND P4, PT, R8.reuse, 0x8, PT ;  /* 0x000000080800780c */ /* 0x040fe40003f86070 */
[C---:B------:R-:W-:Y:S01]  /*2d560*/  ISETP.GE.U32.AND P5, PT, R8.reuse, 0x10, PT ;  /* 0x000000100800780c */ /* 0x040fe20003fa6070 */
        /* <DEDUP_REMOVED lines=19> */
[----:B------:R0:W2:Y:S02]  /*2d6a0*/  SHFL.IDX PT, R14, R3, 0x1f, 0x1f ;  /* 0x03e01f00030e7f89 */ /* 0x0000a400000e0000 */
.L_x_5434:
[----:B------:R-:W-:Y:S02]  /*2d6b0*/  ULDC UR4, c[0x0][0xc10] ;  /* 0x0003040000047ab9 */ /* 0x000fe40000000800 */
[----:B------:R-:W-:-:S04]  /*2d6c0*/  IMAD.U32 R5, RZ, RZ, UR4 ;  /* 0x00000004ff057e24 */ /* 0x000fc8000f8e00ff */
[----:B--2---:R-:W-:-:S04]  /*2d6d0*/  IMAD R7, R14, R5, RZ ;  /* 0x000000050e077224 */ /* 0x004fc800078e02ff */
[----:B------:R-:W-:-:S05]  /*2d6e0*/  IMAD.IADD R4, R4, 0x1, R7 ;  /* 0x0000000104047824 */ /* 0x000fca00078e0207 */
[----:B------:R-:W-:-:S13]  /*2d6f0*/  ISETP.GT.AND P6, PT, R4, R0, PT ;  /* 0x000000000400720c */ /* 0x000fda0003fc4270 */
[----:B------:R-:W-:Y:S05]  /*2d700*/  @P6 BRA `(.L_x_5293) ;  /* 0x00000000009c6947 */ /* 0x000fea0003800000 */
.L_x_5298:
[----:B------:R-:W2:Y:S01]  /*2d710*/  LDC R6, c[0x0][0xc14] ;  /* 0x00030500ff067b82 */ /* 0x000ea20000000800 */
[----:B------:R-:W-:-:S05]  /*2d720*/  VIADD R19, R19, 0x1f ;  /* 0x0000001f13137836 */ /* 0x000fca0000000000 */
[----:B--2---:R-:W-:-:S13]  /*2d730*/  ISETP.GE.AND P6, PT, R19, R6, PT ;  /* 0x000000061300720c */ /* 0x004fda0003fc6270 */
[----:B------:R-:W-:Y:S05]  /*2d740*/  @P6 BRA `(.L_x_5294) ;  /* 0x0000000400d06947 */ /* 0x000fea0003800000 */
[----:B------:R-:W2:Y:S01]  /*2d750*/  S2R R2, SR_TID.X ;  /* 0x0000000000027919 */ /* 0x000ea20000002100 */
[----:B------:R-:W-:Y:S01]  /*2d760*/  BSSY B0, `(.L_x_5295) ;  /* 0x0000009000007945 */ /* 0x000fe20003800000 */
[----:B--2---:R-:W-:-:S05]  /*2d770*/  LOP3.LUT R2, R2, 0x1f, RZ, 0xc0, !PT ;  /* 0x0000001f02027812 */ /* 0x004fca00078ec0ff */
[----:B------:R-:W-:Y:S01]  /*2d780*/  IMAD.IADD R5, R19, 0x1, R2 ;  /* 0x0000000113057824 */ /* 0x000fe200078e0202 */
[----:B------:R-:W-:-:S04]  /*2d790*/  MOV R2, RZ ;  /* 0x000000ff00027202 */ /* 0x000fc80000000f00 */
[----:B------:R-:W-:-:S13]  /*2d7a0*/  ISETP.GE.OR P6, PT, R5, R6, !P0 ;  /* 0x000000060500720c */ /* 0x000fda00047c6670 */
[----:B------:R-:W-:Y:S05]  /*2d7b0*/  @P6 BRA `(.L_x_5296) ;  /* 0x00000000000c6947 */ /* 0x000fea0003800000 */
[----:B0-----:R-:W0:Y:S02]  /*2d7c0*/  LDC.64 R2, c[0x0][0xc58] ;  /* 0x00031600ff027b82 */ /* 0x001e240000000a00 */
[----:B0-----:R-:W-:-:S06]  /*2d7d0*/  IMAD.WIDE R2, R5, 0x4, R2 ;  /* 0x0000000405027825 */ /* 0x001fcc00078e0202 */
[----:B------:R2:W5:Y:S02]  /*2d7e0*/  LDG.E R2, desc[UR54][R2.64] ;  /* 0x0000003602027981 */ /* 0x000564000c1e1900 */
.L_x_5296:
[----:B------:R-:W-:Y:S05]  /*2d7f0*/  BSYNC B0 ;  /* 0x0000000000007941 */ /* 0x000fea0003800000 */
.L_x_5295:
[----:B------:R-:W-:-:S03]  /*2d800*/  UMOV UR4, 0xffffffff ;  /* 0xffffffff00047882 */ /* 0x000fc60000000000 */
[----:B------:R-:W-:Y:S05]  /*2d810*/  BRA.DIV UR4, `(.L_x_5297) ;  /* 0x0000003a04547947 */ /* 0x000fea000b800000 */
[----:B-----5:R-:W3:Y:S02]  /*2d820*/  SHFL.UP PT, R14, R2, 0x1, RZ ;  /* 0x04200000020e7989 */ /* 0x020ee400000e00ff */
[----:B---3--:R-:W-:-:S05]  /*2d830*/  SEL R13, R14, RZ, P1 ;  /* 0x000000ff0e0d7207 */ /* 0x008fca0000800000 */
[----:B------:R-:W-:-:S05]  /*2d840*/  IMAD.IADD R13, R2, 0x1, R13 ;  /* 0x00000001020d7824 */ /* 0x000fca00078e020d */
[----:B------:R-:W3:Y:S02]  /*2d850*/  SHFL.UP PT, R14, R13, 0x2, RZ ;  /* 0x044000000d0e7989 */ /* 0x000ee400000e00ff */
        /* <DEDUP_REMOVED lines=10> */
[----:B0-2---:R-:W-:-:S05]  /*2d900*/  IMAD.IADD R3, R7, 0x1, R14 ;  /* 0x0000000107037824 */ /* 0x005fca00078e020e */
[----:B------:R0:W2:Y:S02]  /*2d910*/  SHFL.IDX PT, R14, R3, 0x1f, 0x1f ;  /* 0x03e01f00030e7f89 */ /* 0x0000a400000e0000 */
.L_x_5442:
[----:B------:R-:W-:Y:S02]  /*2d920*/  ULDC UR4, c[0x0][0xc10] ;  /* 0x0003040000047ab9 */ /* 0x000fe40000000800 */
[----:B------:R-:W-:-:S04]  /*2d930*/  IMAD.U32 R5, RZ, RZ, UR4 ;  /* 0x00000004ff057e24 */ /* 0x000fc8000f8e00ff */
[----:B--2---:R-:W-:-:S04]  /*2d940*/  IMAD R7, R14, R5, RZ ;  /* 0x000000050e077224 */ /* 0x004fc800078e02ff */
[----:B------:R-:W-:-:S05]  /*2d950*/  IMAD.IADD R4, R7, 0x1, R4 ;  /* 0x0000000107047824 */ /* 0x000fca00078e0204 */
[----:B------:R-:W-:-:S13]  /*2d960*/  ISETP.GT.AND P6, PT, R4, R0, PT ;  /* 0x000000000400720c */ /* 0x000fda0003fc4270 */
[----:B------:R-:W-:Y:S05]  /*2d970*/  @!P6 BRA `(.L_x_5298) ;  /* 0xfffffffc0064e947 */ /* 0x000fea000383ffff */
.L_x_5293:
[----:B------:R-:W-:Y:S01]  /*2d980*/  IADD3 R16, -R7, R4, RZ ;  /* 0x0000000407107210 */ /* 0x000fe20007ffe1ff */
[----:B------:R-:W-:-:S04]  /*2d990*/  UMOV UR4, 0xffffffff ;  /* 0xffffffff00047882 */ /* 0x000fc80000000000 */
[----:B------:R-:W-:-:S05]  /*2d9a0*/  IMAD R7, R3, R5, R16 ;  /* 0x0000000503077224 */ /* 0x000fca00078e0210 */
[----:B------:R-:W-:Y:S01]  /*2d9b0*/  ISETP.GT.AND P6, PT, R7, R0, PT ;  /* 0x000000000700720c */ /* 0x000fe20003fc4270 */
[----:B------:R-:W-:-:S12]  /*2d9c0*/  BRA.DIV UR4, `(.L_x_5299) ;  /* 0x0000003a04a47947 */ /* 0x000fd8000b800000 */
[----:B------:R-:W-:-:S04]  /*2d9d0*/  VOTE.ANY R4, PT, !P6 ;  /* 0x0000000000047806 */ /* 0x000fc800070e0100 */
[----:B------:R-:W2:Y:S02]  /*2d9e0*/  POPC R6, R4 ;  /* 0x0000000400067309 */ /* 0x000ea40000000000 */
[----:B--2---:R2:W3:Y:S02]  /*2d9f0*/  SHFL.IDX PT, R17, R2, R6, 0x1f ;  /* 0x00001f0602117589 */ /* 0x0044e400000e0000 */
.L_x_5446:
[----:B------:R-:W-:Y:S01]  /*2da00*/  ISETP.NE.AND P0, PT, R4, RZ, PT ;  /* 0x000000ff0400720c */ /* 0x000fe20003f05270 */
[----:B------:R-:W-:-:S12]  /*2da10*/  IMAD.MOV.U32 R4, RZ, RZ, RZ ;  /* 0x000000ffff047224 */ /* 0x000fd800078e00ff */
[----:B------:R-:W-:Y:S05]  /*2da20*/  @!P0 BRA `(.L_x_5300) ;  /* 0x0000000000108947 */ /* 0x000fea0003800000 */
[----:B------:R-:W-:Y:S01]  /*2da30*/  UMOV UR4, 0xffffffff ;  /* 0xffffffff00047882 */ /* 0x000fe20000000000 */
[----:B------:R-:W-:Y:S02]  /*2da40*/  VIADD R12, R6, 0xffffffff ;  /* 0xffffffff060c7836 */ /* 0x000fe40000000000 */
[----:B------:R-:W-:Y:S05]  /*2da50*/  BRA.DIV UR4, `(.L_x_5301) ;  /* 0x0000003a04c87947 */ /* 0x000fea000b800000 */
[----:B------:R4:W0:Y:S02]  /*2da60*/  SHFL.IDX PT, R4, R3, R12, 0x1f ;  /* 0x00001f0c03047589 */ /* 0x00082400000e0000 */
.L_x_5300:
[----:B0-2-4-:R-:W0:Y:S01]  /*2da70*/  LDC.64 R2, c[0x0][0xc68] ;  /* 0x00031a00ff027b82 */ /* 0x015e220000000a00 */
[----:B------:R-:W-:-:S04]  /*2da80*/  IMAD.IADD R19, R6, 0x1, R19 ;  /* 0x0000000106137824 */ /* 0x000fc800078e0213 */
[----:B0-----:R-:W-:-:S05]  /*2da90*/  IMAD.WIDE R2, R19, 0x4, R2 ;  /* 0x0000000413027825 */ /* 0x001fca00078e0202 */
[----:B------:R-:W3:Y:S01]  /*2daa0*/  LDG.E R7, desc[UR54][R2.64] ;  /* 0x0000003602077981 */ /* 0x000ee2000c1e1900 */
[----:B------:R-:W-:-:S05]  /*2dab0*/  IMAD R16, R4, R5, R16 ;  /* 0x0000000504107224 */ /* 0x000fca00078e0210 */
[----:B------:R-:W-:Y:S01]  /*2dac0*/  IADD3 R0, R0, -R16, RZ ;  /* 0x8000001000007210 */ /* 0x000fe20007ffe0ff */
[----:B---3--:R-:W-:-:S05]  /*2dad0*/  IMAD R6, R17, R7, RZ ;  /* 0x0000000711067224 */ /* 0x008fca00078e02ff */
[----:B------:R-:W-:-:S04]  /*2dae0*/  IABS R8, R6 ;  /* 0x0000000600087213 */ /* 0x000fc80000000000 */
        /* <DEDUP_REMOVED lines=31> */
[----:B0-----:R-:W-:-:S06]  /*2dce0*/  IADD3 R10, R8, 0xffffffe, RZ ;  /* 0x0ffffffe080a7810 */ /* 0x001fcc0007ffe0ff */
        /* <DEDUP_REMOVED lines=18> */
[----:B------:R-:W-:-:S06]  /*2de10*/  @P0 IADD3 R9, R9, 0x1, RZ ;  /* 0x0000000109090810 */ /* 0x000fcc0007ffe0ff */
[----:B------:R-:W-:Y:S01]  /*2de20*/  @!P2 IMAD.MOV R9, RZ, RZ, -R9 ;  /* 0x000000ffff09a224 */ /* 0x000fe200078e0a09 */
[----:B------:R-:W-:Y:S01]  /*2de30*/  @!P1 LOP3.LUT R9, RZ, R5, RZ, 0x33, !PT ;  /* 0x00000005ff099212 */ /* 0x000fe200078e33ff */
[----:B------:R-:W-:-:S04]  /*2de40*/  IMAD.MOV R5, RZ, RZ, -R5 ;  /* 0x000000ffff057224 */ /* 0x000fc800078e0a05 */
[----:B------:R-:W-:Y:S01]  /*2de50*/  IMAD R18, R9, R5, R0 ;  /* 0x0000000509127224 */ /* 0x000fe200078e0200 */
[----:B------:R-:W-:-:S05]  /*2de60*/  LOP3.LUT R0, RZ, R9, RZ, 0x33, !PT ;  /* 0x00000009ff007212 */ /* 0x000fca00078e33ff */
[----:B------:R-:W-:Y:S01]  /*2de70*/  IMAD.IADD R17, R17, 0x1, R0 ;  /* 0x0000000111117824 */ /* 0x000fe200078e0200 */
[----:B------:R-:W-:Y:S06]  /*2de80*/  BRA `(.L_x_5302) ;  /* 0x00000000001c7947 */ /* 0x000fec0003800000 */
.L_x_5294:
[----:B------:R-:W-:Y:S01]  /*2de90*/  UMOV UR4, URZ ;  /* 0x0000003f00047c82 */ /* 0x000fe20008000000 */
[----:B------:R-:W-:Y:S01]  /*2dea0*/  UMOV UR5, URZ ;  /* 0x0000003f00057c82 */ /* 0x000fe20008000000 */
[----:B------:R-:W-:Y:S01]  /*2deb0*/  ULDC UR6, c[0x0][0xc14] ;  /* 0x0003050000067ab9 */ /* 0x000fe20000000800 */
[----:B------:R-:W-:Y:S01]  /*2dec0*/  IMAD.MOV.U32 R16, RZ, RZ, R0 ;  /* 0x000000ffff107224 */ /* 0x000fe200078e0000 */
[----:B------:R-:W-:Y:S01]  /*2ded0*/  MOV R18, UR5 ;  /* 0x0000000500127c02 */ /* 0x000fe20008000f00 */
[----:B------:R-:W-:Y:S02]  /*2dee0*/  IMAD.U32 R17, RZ, RZ, UR4 ;  /* 0x00000004ff117e24 */ /* 0x000fe4000f8e00ff */
[----:B------:R-:W-:-:S07]  /*2def0*/  IMAD.U32 R19, RZ, RZ, UR6 ;  /* 0x00000006ff137e24 */ /* 0x000fce000f8e00ff */
.L_x_5302:
[----:B------:R-:W2:Y:S01]  /*2df00*/  S2R R0, SR_TID.X ;  /* 0x0000000000007919 */ /* 0x000ea20000002100 */
[----:B------:R-:W-:Y:S05]  /*2df10*/  WARPSYNC.ALL ;  /* 0x0000000000007948 */ /* 0x000fea0003800000 */
[----:B------:R-:W-:Y:S01]  /*2df20*/  BAR.SYNC.DEFER_BLOCKING 0x4, 0x180 ;  /* 0x0106000000007b1d */ /* 0x000fe20000010000 */
[----:B--2---:R-:W-:-:S04]  /*2df30*/  LOP3.LUT R0, R0, 0x1f, RZ, 0xc0, !PT ;  /* 0x0000001f00007812 */ /* 0x004fc800078ec0ff */
[----:B------:R-:W-:-:S13]  /*2df40*/  ISETP.NE.AND P0, PT, R0, RZ, PT ;  /* 0x000000ff0000720c */ /* 0x000fda0003f05270 */
[----:B0-----:R-:W0:Y:S01]  /*2df50*/  @!P0 S2R R3, SR_CgaCtaId ;  /* 0x0000000000038919 */ /* 0x001e220000008800 */
[----:B------:R-:W-:-:S04]  /*2df60*/  @!P0 MOV R0, 0x400 ;  /* 0x0000040000008802 */ /* 0x000fc80000000f00 */
[----:B0-----:R-:W-:-:S05]  /*2df70*/  @!P0 LEA R0, R3, R0, 0x18 ;  /* 0x0000000003008211 */ /* 0x001fca00078ec0ff */
[----:B------:R2:W-:Y:S01]  /*2df80*/  @!P0 STS.128 [R0+0x334d0], R16 ;  /* 0x0334d01000008388 */ /* 0x0005e20000000c00 */
[----:B------:R-:W-:Y:S06]  /*2df90*/  BAR.ARV 0x5, 0x180 ;  /* 0x0146000000007b1d */ /* 0x000fec0000002000 */
.L_x_5291:
[----:B------:R-:W-:Y:S02]  /*2dfa0*/  ULDC UR4, c[0x0][0xc14] ;  /* 0x0003050000047ab9 */ /* 0x000fe40000000800 */
[----:B0-----:R-:W-:-:S13]  /*2dfb0*/  ISETP.GE.AND P0, PT, R19, UR4, PT ;  /* 0x0000000413007c0c */ /* 0x001fda000bf06270 */
[----:B------:R-:W-:Y:S05]  /*2dfc0*/  @!P0 BRA `(.L_x_5303) ;  /* 0xffffff94007c8947 */ /* 0x000fea000383ffff */
[----:B------:R-:W-:Y:S05]  /*2dfd0*/  BSYNC B7 ;  /* 0x0000000000077941 */ /* 0x000fea0003800000 */
.L_x_5192:
[----:B--2---:R-:W2:Y:S01]  /*2dfe0*/  LDL.LU R0, [R1+0x40] ;  /* 0x0000400001007983 */ /* 0x004ea20000300800 */
[----:B------:R-:W-:Y:S01]  /*2dff0*/  BSSY B0, `(.L_x_5304) ;  /* 0x000000b000007945 */ /* 0x000fe20003800000 */
[----:B------:R-:W3:Y:S01]  /*2e000*/  S2R R5, SR_CgaCtaId ;  /* 0x0000000000057919 */ /* 0x000ee20000008800 */
[----:B--2---:R-:W-:-:S05]  /*2e010*/  VIADD R0, R0, 0x1 ;  /* 0x0000000100007836 */ /* 0x004fca0000000000 */
[----:B0-----:R-:W-:-:S04]  /*2e020*/  LEA.HI R2, R0, R0, RZ, 0x1 ;  /* 0x0000000000027211 */ /* 0x001fc800078f08ff */
[----:B------:R-:W-:-:S05]  /*2e030*/  LOP3.LUT R3, R2, 0xfffffffe, RZ, 0xc0, !PT ;  /* 0xfffffffe02037812 */ /* 0x000fca00078ec0ff */
[----:B------:R-:W-:Y:S01]  /*2e040*/  IMAD.IADD R3, R0, 0x1, -R3 ;  /* 0x0000000100037824 */ /* 0x000fe200078e0a03 */
[----:B------:R-:W-:-:S04]  /*2e050*/  MOV R0, 0x400 ;  /* 0x0000040000007802 */ /* 0x000fc80000000f00 */
[----:B---3--:R-:W-:Y:S02]  /*2e060*/  LEA R0, R5, R0, 0x18 ;  /* 0x0000000005007211 */ /* 0x008fe400078ec0ff */
[----:B------:R-:W-:-:S04]  /*2e070*/  SHF.L.U32 R3, R3, 0x1f, RZ ;  /* 0x0000001f03037819 */ /* 0x000fc800000006ff */
[----:B------:R-:W0:Y:S02]  /*2e080*/  SYNCS.PHASECHK.TRANS64.TRYWAIT P0, [R0+URZ+0x33420], R3 ;  /* 0x03342003000075a7 */ /* 0x000e24000800017f */
[----:B0-----:R-:W-:Y:S05]  /*2e090*/  @!P0 BRA `(.L_x_5305) ;  /* 0x0000003400608947 */ /* 0x001fea0003800000 */
.L_x_5449:
[----:B------:R-:W-:Y:S05]  /*2e0a0*/  BSYNC B0 ;  /* 0x0000000000007941 */ /* 0x000fea0003800000 */
.L_x_5304:
[----:B------:R-:W-:-:S03]  /*2e0b0*/  UMOV UR4, 0xffffffff ;  /* 0xffffffff00047882 */ /* 0x000fc60000000000 */
[----:B------:R-:W-:Y:S05]  /*2e0c0*/  BRA.DIV UR4, `(.L_x_5306) ;  /* 0x0000003604687947 */ /* 0x000fea000b800000 */
[----:B------:R-:W2:Y:S02]  /*2e0d0*/  S2R R2, SR_TID.X ;  /* 0x0000000000027919 */ /* 0x000ea40000002100 */
[----:B--2---:R-:W-:-:S04]  /*2e0e0*/  SHF.R.U32.HI R2, RZ, 0x5, R2 ;  /* 0x00000005ff027819 */ /* 0x004fc80000011602 */
[----:B------:R-:W-:-:S05]  /*2e0f0*/  LOP3.LUT R2, R2, 0x3, RZ, 0xc0, !PT ;  /* 0x0000000302027812 */ /* 0x000fca00078ec0ff */
[----:B------:R2:W3:Y:S02]  /*2e100*/  SHFL.IDX PT, R14, R2, RZ, 0x1f ;  /* 0x00001fff020e7589 */ /* 0x0004e400000e0000 */
.L_x_5452:
[----:B---3--:R-:W-:-:S13]  /*2e110*/  ISETP.NE.AND P0, PT, R14, RZ, PT ;  /* 0x000000ff0e00720c */ /* 0x008fda0003f05270 */
[----:B------:R-:W-:Y:S05]  /*2e120*/  @P0 BRA `(.L_x_4977) ;  /* 0x0000000000b00947 */ /* 0x000fea0003800000 */
[----:B------:R-:W-:-:S03]  /*2e130*/  UMOV UR4, 0xffffffff ;  /* 0xffffffff00047882 */ /* 0x000fc60000000000 */
[----:B------:R-:W-:Y:S05]  /*2e140*/  BRA.DIV UR4, `(.L_x_5307) ;  /* 0x00000036047c7947 */ /* 0x000fea000b800000 */
[----:B------:R-:W-:-:S13]  /*2e150*/  ELECT P6, URZ, PT ;  /* 0x00000000003f782f */ /* 0x000fda00038c0000 */
.L_x_5455:
[----:B------:R-:W-:Y:S05]  /*2e160*/  @!P6 BRA `(.L_x_4977) ;  /* 0x0000000000a0e947 */ /* 0x000fea0003800000 */
[----:B------:R-:W-:-:S06]  /*2e170*/  ULOP3.LUT UR4, UR36, 0x2, URZ, 0xfc, !UPT ;  /* 0x0000000224047892 */ /* 0x000fcc000f8efc3f */
[----:B--2---:R-:W-:-:S05]  /*2e180*/  IMAD.U32 R2, RZ, RZ, UR4 ;  /* 0x00000004ff027e24 */ /* 0x004fca000f8e00ff */
[----:B------:R-:W-:-:S13]  /*2e190*/  ISETP.NE.AND P0, PT, R2, 0x3, PT ;  /* 0x000000030200780c */ /* 0x000fda0003f05270 */
[----:B------:R-:W-:Y:S05]  /*2e1a0*/  @!P0 BRA `(.L_x_5308) ;  /* 0x0000000000048947 */ /* 0x000fea0003800000 */
[----:B------:R-:W-:Y:S01]  /*2e1b0*/  BPT.TRAP 0x1 ;  /* 0x000000040000795c */ /* 0x000fe20000300000 */
.L_x_5308:
[----:B0-----:R-:W2:Y:S04]  /*2e1c0*/  LDL R3, [R1+0x8] ;  /* 0x0000080001037983 */ /* 0x001ea80000100800 */
[----:B------:R-:W3:Y:S01]  /*2e1d0*/  LDL.LU R7, [R1+0x18] ;  /* 0x0000180001077983 */ /* 0x000ee20000300800 */
[----:B------:R-:W-:-:S04]  /*2e1e0*/  VIADD R2, R0, 0x33440 ;  /* 0x0003344000027836 */ /* 0x000fc80000000000 */
[C---:B--2---:R-:W-:Y:S01]  /*2e1f0*/  IMAD R6, R3.reuse, 0x8, R2 ;  /* 0x0000000803067824 */ /* 0x044fe200078e0202 */
[----:B------:R-:W-:Y:S02]  /*2e200*/  IADD3 R3, R3, 0x1, RZ ;  /* 0x0000000103037810 */ /* 0x000fe40007ffe0ff */
[----:B---3--:R-:W-:Y:S02]  /*2e210*/  SHF.L.U32 R5, R7, 0x1f, RZ ;  /* 0x0000001f07057819 */ /* 0x008fe400000006ff */
[C---:B------:R-:W-:Y:S02]  /*2e220*/  ISETP.NE.AND P2, PT, R3.reuse, 0x2, PT ;  /* 0x000000020300780c */ /* 0x040fe40003f45270 */
[----:B------:R-:W0:Y:S02]  /*2e230*/  SYNCS.PHASECHK.TRANS64.TRYWAIT P1, [R6+URZ], R5 ;  /* 0x00000005060075a7 */ /* 0x000e24000802017f */
[----:B------:R-:W-:Y:S02]  /*2e240*/  SEL R4, RZ, 0x1, P2 ;  /* 0x00000001ff047807 */ /* 0x000fe40001000000 */
[----:B------:R-:W-:-:S02]  /*2e250*/  SEL R3, R3, RZ, P2 ;  /* 0x000000ff03037207 */ /* 0x000fc40001000000 */
[----:B------:R-:W-:-:S03]  /*2e260*/  LOP3.LUT R4, R7, R4, RZ, 0x3c, !PT ;  /* 0x0000000407047212 */ /* 0x000fc600078e3cff */
[----:B------:R-:W-:Y:S01]  /*2e270*/  IMAD R7, R3, 0x8, R2 ;  /* 0x0000000803077824 */ /* 0x000fe200078e0202 */
[----:B------:R-:W-:Y:S01]  /*2e280*/  SHF.L.U32 R2, R4, 0x1f, RZ ;  /* 0x0000001f04027819 */ /* 0x000fe200000006ff */
[----:B0-----:R-:W-:Y:S06]  /*2e290*/  @!P1 BRA `(.L_x_5309) ;  /* 0x0000003400489947 */ /* 0x001fec0003800000 */
.L_x_5456:
[----:B------:R-:W2:Y:S02]  /*2e2a0*/  SYNCS.PHASECHK.TRANS64.TRYWAIT P1, [R7+URZ], R2 ;  /* 0x00000002070075a7 */ /* 0x000ea4000802017f */
[----:B--2---:R-:W-:Y:S05]  /*2e2b0*/  @!P1 BRA `(.L_x_5310) ;  /* 0x0000003400549947 */ /* 0x004fea0003800000 */
.L_x_5457:
[----:B------:R-:W-:Y:S05]  /*2e2c0*/  @!P0 BRA `(.L_x_5311) ;  /* 0x0000000000048947 */ /* 0x000fea0003800000 */
[----:B------:R-:W-:Y:S01]  /*2e2d0*/  BPT.TRAP 0x1 ;  /* 0x000000040000795c */ /* 0x000fe20000300000 */
.L_x_5311:
[----:B------:R-:W3:Y:S02]  /*2e2e0*/  LDL.LU R4, [R1+0x8] ;  /* 0x0000080001047983 */ /* 0x000ee40000300800 */
[----:B---3--:R-:W-:-:S04]  /*2e2f0*/  IMAD R4, R4, 0x8, R0 ;  /* 0x0000000804047824 */ /* 0x008fc800078e0200 */
[----:B------:R-:W3:Y:S02]  /*2e300*/  SYNCS.PHASECHK.TRANS64.TRYWAIT P1, [R4+URZ+0x33460], R5 ;  /* 0x03346005040075a7 */ /* 0x000ee4000802017f */
[----:B---3--:R-:W-:Y:S05]  /*2e310*/  @!P1 BRA `(.L_x_5312) ;  /* 0x0000003400509947 */ /* 0x008fea0003800000 */
.L_x_5458:
[----:B------:R-:W-:Y:S05]  /*2e320*/  @!P0 BRA `(.L_x_5313) ;  /* 0x0000000000048947 */ /* 0x000fea0003800000 */
[----:B------:R-:W-:Y:S01]  /*2e330*/  BPT.TRAP 0x1 ;  /* 0x000000040000795c */ /* 0x000fe20000300000 */
.L_x_5313:
[----:B------:R-:W-:-:S04]  /*2e340*/  IMAD R3, R3, 0x8, R0 ;  /* 0x0000000803037824 */ /* 0x000fc800078e0200 */
[----:B------:R-:W4:Y:S02]  /*2e350*/  SYNCS.PHASECHK.TRANS64.TRYWAIT P1, [R3+URZ+0x33460], R2 ;  /* 0x03346002030075a7 */ /* 0x000f24000802017f */
[----:B----4-:R-:W-:Y:S05]  /*2e360*/  @!P1 BRA `(.L_x_5314) ;  /* 0x0000003400509947 */ /* 0x010fea0003800000 */
.L_x_5459:
[----:B------:R-:W-:Y:S05]  /*2e370*/  @!P0 BRA `(.L_x_5315) ;  /* 0x0000000000048947 */ /* 0x000fea0003800000 */
[----:B------:R-:W-:Y:S01]  /*2e380*/  BPT.TRAP 0x1 ;  /* 0x000000040000795c */ /* 0x000fe20000300000 */
.L_x_5315:
[----:B------:R-:W5:Y:S02]  /*2e390*/  SYNCS.PHASECHK.TRANS64.TRYWAIT P0, [R4+URZ+0x33480], R5 ;  /* 0x03348005040075a7 */ /* 0x000f64000800017f */
[----:B-----5:R-:W-:Y:S05]  /*2e3a0*/  @!P0 BRA `(.L_x_5316) ;  /* 0x0000003400548947 */ /* 0x020fea0003800000 */
.L_x_5317:
[----:B------:R0:W0:Y:S02]  /*2e3b0*/  SYNCS.PHASECHK.TRANS64.TRYWAIT P0, [R3+URZ+0x33480], R2 ;  /* 0x03348002030075a7 */ /* 0x000024000800017f */
[----:B0-----:R-:W-:Y:S05]  /*2e3c0*/  @!P0 NANOSLEEP.SYNCS 0x989680 ;  /* 0x009896800000895d */ /* 0x001fea0003900000 */
[----:B------:R-:W0:Y:S02]  /*2e3d0*/  @!P0 SYNCS.PHASECHK.TRANS64 P0, [R3+URZ+0x33480], R2 ;  /* 0x03348002030085a7 */ /* 0x000e24000800007f */
[----:B0-----:R-:W-:Y:S05]  /*2e3e0*/  @!P0 BRA `(.L_x_5317) ;  /* 0xfffffffc00f08947 */ /* 0x001fea000383ffff */
.L_x_4977:
[----:B------:R-:W-:Y:S05]  /*2e3f0*/  BSYNC B8 ;  /* 0x0000000000087941 */ /* 0x000fea0003800000 */
.L_x_4974:
[----:B------:R-:W-:Y:S05]  /*2e400*/  EXIT ;  /* 0x000000000000794d */ /* 0x000fea0003800000 */
.L_x_4995:
[----:B0-----:R0:W1:Y:S02]  /*2e410*/  SYNCS.PHASECHK.TRANS64.TRYWAIT P5, [R42+URZ+0x33490], R43 ;  /* 0x0334902b2a0075a7 */ /* 0x00106400080a017f */
[----:B-1----:R-:W-:Y:S05]  /*2e420*/  @!P5 NANOSLEEP.SYNCS 0x989680 ;  /* 0x009896800000d95d */ /* 0x002fea0003900000 */
[----:B------:R-:W1:Y:S02]  /*2e430*/  @!P5 SYNCS.PHASECHK.TRANS64 P5, [R42+URZ+0x33490], R43 ;  /* 0x0334902b2a00d5a7 */ /* 0x000e6400080a007f */
[----:B-1----:R-:W-:Y:S05]  /*2e440*/  @!P5 BRA `(.L_x_4995) ;  /* 0xfffffffc00f0d947 */ /* 0x002fea000383ffff */
[----:B------:R-:W-:Y:S05]  /*2e450*/  BRA `(.L_x_5318) ;  /* 0xfffffd5000347947 */ /* 0x000fea000383ffff */
.L_x_5049:
[----:B-1----:R1:W3:Y:S02]  /*2e460*/  SYNCS.PHASECHK.TRANS64.TRYWAIT P5, [R42+URZ+0x33490], R43 ;  /* 0x0334902b2a0075a7 */ /* 0x0022e400080a017f */
[----:B---3--:R-:W-:Y:S05]  /*2e470*/  @!P5 NANOSLEEP.SYNCS 0x989680 ;  /* 0x009896800000d95d */ /* 0x008fea0003900000 */
[----:B------:R-:W3:Y:S02]  /*2e480*/  @!P5 SYNCS.PHASECHK.TRANS64 P5, [R42+URZ+0x33490], R43 ;  /* 0x0334902b2a00d5a7 */ /* 0x000ee400080a007f */
[----:B---3--:R-:W-:Y:S05]  /*2e490*/  @!P5 BRA `(.L_x_5049) ;  /* 0xfffffffc00f0d947 */ /* 0x008fea000383ffff */
[----:B------:R-:W-:Y:S05]  /*2e4a0*/  BRA `(.L_x_5319) ;  /* 0xfffffdb000507947 */ /* 0x000fea000383ffff */
.L_x_5074:
[----:B0-----:R0:W1:Y:S02]  /*2e4b0*/  SYNCS.PHASECHK.TRANS64.TRYWAIT P3, [R42+URZ+0x33490], R43 ;  /* 0x0334902b2a0075a7 */ /* 0x001064000806017f */
[----:B-1----:R-:W-:Y:S05]  /*2e4c0*/  @!P3 NANOSLEEP.SYNCS 0x989680 ;  /* 0x009896800000b95d */ /* 0x002fea0003900000 */
[----:B------:R-:W1:Y:S02]  /*2e4d0*/  @!P3 SYNCS.PHASECHK.TRANS64 P3, [R42+URZ+0x33490], R43 ;  /* 0x0334902b2a00b5a7 */ /* 0x000e64000806007f */
[----:B-1----:R-:W-:Y:S05]  /*2e4e0*/  @!P3 BRA `(.L_x_5074) ;  /* 0xfffffffc00f0b947 */ /* 0x002fea000383ffff */
[----:B------:R-:W-:Y:S05]  /*2e4f0*/  BRA `(.L_x_5320) ;  /* 0xfffffe10009c7947 */ /* 0x000fea000383ffff */
.L_x_5080:
[----:B-1----:R1:W2:Y:S02]  /*2e500*/  SYNCS.PHASECHK.TRANS64.TRYWAIT P2, [R42+URZ+0x334b0], R43 ;  /* 0x0334b02b2a0075a7 */ /* 0x0022a4000804017f */
[----:B--2---:R-:W-:Y:S05]  /*2e510*/  @!P2 NANOSLEEP.SYNCS 0x989680 ;  /* 0x009896800000a95d */ /* 0x004fea0003900000 */
[----:B------:R-:W2:Y:S02]  /*2e520*/  @!P2 SYNCS.PHASECHK.TRANS64 P2, [R42+URZ+0x334b0], R43 ;  /* 0x0334b02b2a00a5a7 */ /* 0x000ea4000804007f */
[----:B--2---:R-:W-:Y:S05]  /*2e530*/  @!P2 BRA `(.L_x_5080) ;  /* 0xfffffffc00f0a947 */ /* 0x004fea000383ffff */
[----:B------:R-:W-:Y:S05]  /*2e540*/  BRA `(.L_x_5321) ;  /* 0xfffffe1400a07947 */ /* 0x000fea000383ffff */
.L_x_5088:
[----:B------:R-:W0:Y:S01]  /*2e550*/  S2R R47, SR_TID.X ;  /* 0x00000000002f7919 */ /* 0x000e220000002100 */
[----:B------:R-:W-:Y:S01]  /*2e560*/  BSSY B0, `(.L_x_5322) ;  /* 0x000000d000007945 */ /* 0x000fe20003800000 */
[----:B------:R-:W-:Y:S01]  /*2e570*/  MOV R12, RZ ;  /* 0x000000ff000c7202 */ /* 0x000fe20000000f00 */
[----:B------:R-:W-:Y:S02]  /*2e580*/  IMAD.MOV.U32 R11, RZ, RZ, 0x1f ;  /* 0x0000001fff0b7424 */ /* 0x000fe400078e00ff */
[----:B------:R-:W-:Y:S02]  /*2e590*/  IMAD.MOV.U32 R15, RZ, RZ, -0x1 ;  /* 0xffffffffff0f7424 */ /* 0x000fe400078e00ff */
[C---:B0-----:R-:W-:Y:S02]  /*2e5a0*/  VIADD R51, R47.reuse, 0xffffff80 ;  /* 0xffffff802f337836 */ /* 0x041fe40000000000 */
[----:B------:R-:W-:-:S05]  /*2e5b0*/  VIADD R47, R47, 0xffffff80 ;  /* 0xffffff802f2f7836 */ /* 0x000fca0000000000 */
[----:B------:R-:W-:-:S04]  /*2e5c0*/  SHF.R.S32.HI R47, RZ, 0x1f, R47 ;  /* 0x0000001fff2f7819 */ /* 0x000fc8000001142f */
[----:B------:R-:W-:-:S04]  /*2e5d0*/  LEA.HI R47, R47, R51, RZ, 0x7 ;  /* 0x000000332f2f7211 */ /* 0x000fc800078f38ff */
[----:B------:R-:W-:-:S05]  /*2e5e0*/  SHF.R.S32.HI R47, RZ, 0x7, R47 ;  /* 0x00000007ff2f7819 */ /* 0x000fca000001142f */
[----:B------:R-:W-:-:S07]  /*2e5f0*/  IMAD.MOV.U32 R13, RZ, RZ, R47 ;  /* 0x000000ffff0d7224 */ /* 0x000fce00078e002f */
[----:B-----5:R-:W-:Y:S05]  /*2e600*/  WARPSYNC.COLLECTIVE R15, `(.L_x_5323) ;  /* 0x000000000f087348 */ /* 0x020fea0003c00000 */
[----:B------:R0:W1:Y:S02]  /*2e610*/  SHFL.IDX P6, R14, R13, R12, R11 ;  /* 0x0000000c0d0e7389 */ /* 0x00006400000c000b */
[----:B01---5:R-:W-:Y:S01]  /*2e620*/  ENDCOLLECTIVE ;  /* 0x000000000000791b */ /* 0x023fe20003800000 */
.L_x_5323:
[----:B------:R-:W-:Y:S05]  /*2e630*/  BSYNC B0 ;  /* 0x0000000000007941 */ /* 0x000fea0003800000 */
.L_x_5322:
[----:B------:R-:W-:Y:S01]  /*2e640*/  IMAD.MOV.U32 R224, RZ, RZ, R14 ;  /* 0x000000ffffe07224 */ /* 0x000fe200078e000e */
[----:B------:R-:W-:Y:S06]  /*2e650*/  BRA `(.L_x_5324) ;  /* 0xfffffe2000ac7947 */ /* 0x000fec000383ffff */
.L_x_5100:
[----:B------:R-:W-:Y:S01]  /*2e660*/  BSSY B1, `(.L_x_5325) ;  /* 0x0000007000017945 */ /* 0x000fe20003800000 */
[----:B------:R-:W-:Y:S02]  /*2e670*/  IMAD.MOV.U32 R12, RZ, RZ, RZ ;  /* 0x000000ffff0c7224 */ /* 0x000fe400078e00ff */
[----:B------:R-:W-:Y:S02]  /*2e680*/  IMAD.MOV.U32 R11, RZ, RZ, 0x1e1f ;  /* 0x00001e1fff0b7424 */ /* 0x000fe400078e00ff */
[----:B0-----:R-:W-:-:S07]  /*2e690*/  IMAD.MOV.U32 R15, RZ, RZ, -0x1 ;  /* 0xffffffffff0f7424 */ /* 0x001fce00078e00ff */
[----:B-----5:R-:W-:Y:S05]  /*2e6a0*/  WARPSYNC.COLLECTIVE R15, `(.L_x_5326) ;  /* 0x000000000f087348 */ /* 0x020fea0003c00000 */
[----:B------:R0:W1:Y:S02]  /*2e6b0*/  SHFL.IDX P6, R14, R13, R12, R11 ;  /* 0x0000000c0d0e7389 */ /* 0x00006400000c000b */
[----:B01---5:R-:W-:Y:S01]  /*2e6c0*/  ENDCOLLECTIVE ;  /* 0x000000000000791b */ /* 0x023fe20003800000 */
.L_x_5326:
[----:B------:R-:W-:Y:S05]  /*2e6d0*/  BSYNC B1 ;  /* 0x0000000000017941 */ /* 0x000fea0003800000 */
.L_x_5325:
[----:B------:R-:W-:Y:S05]  /*2e6e0*/  BRA `(.L_x_5327) ;  /* 0xfffffe2c00987947 */ /* 0x000fea000383ffff */
.L_x_5101:
[----:B------:R-:W-:Y:S01]  /*2e6f0*/  BSSY B1, `(.L_x_5328) ;  /* 0x0000008000017945 */ /* 0x000fe20003800000 */
[----:B------:R-:W-:Y:S01]  /*2e700*/  MOV R13, R4 ;  /* 0x00000004000d7202 */ /* 0x000fe20000000f00 */
[----:B------:R-:W-:Y:S02]  /*2e710*/  IMAD.MOV.U32 R12, RZ, RZ, RZ ;  /* 0x000000ffff0c7224 */ /* 0x000fe400078e00ff */
[----:B------:R-:W-:Y:S02]  /*2e720*/  IMAD.MOV.U32 R11, RZ, RZ, 0x1e1f ;  /* 0x00001e1fff0b7424 */ /* 0x000fe400078e00ff */
[----:B0-----:R-:W-:-:S07]  /*2e730*/  IMAD.MOV.U32 R15, RZ, RZ, -0x1 ;  /* 0xffffffffff0f7424 */ /* 0x001fce00078e00ff */
[----:B-----5:R-:W-:Y:S05]  /*2e740*/  WARPSYNC.COLLECTIVE R15, `(.L_x_5329) ;  /* 0x000000000f087348 */ /* 0x020fea0003c00000 */
[----:B------:R0:W1:Y:S02]  /*2e750*/  SHFL.IDX P6, R14, R13, R12, R11 ;  /* 0x0000000c0d0e7389 */ /* 0x00006400000c000b */
[----:B01---5:R-:W-:Y:S01]  /*2e760*/  ENDCOLLECTIVE ;  /* 0x000000000000791b */ /* 0x023fe20003800000 */
.L_x_5329:
[----:B------:R-:W-:Y:S05]  /*2e770*/  BSYNC B1 ;  /* 0x0000000000017941 */ /* 0x000fea0003800000 */
.L_x_5328:
[----:B------:R-:W-:Y:S05]  /*2e780*/  BRA `(.L_x_5330) ;  /* 0xfffffe2c00787947 */ /* 0x000fea000383ffff */
.L_x_5102:
[----:B------:R-:W-:Y:S01]  /*2e790*/  BSSY B1, `(.L_x_5331) ;  /* 0x0000008000017945 */ /* 0x000fe20003800000 */
[----:B------:R-:W-:Y:S01]  /*2e7a0*/  IMAD.MOV.U32 R13, RZ, RZ, R3 ;  /* 0x000000ffff0d7224 */ /* 0x000fe200078e0003 */
[----:B0-----:R-:W-:Y:S01]  /*2e7b0*/  MOV R15, 0xffffffff ;  /* 0xffffffff000f7802 */ /* 0x001fe20000000f00 */
[----:B------:R-:W-:Y:S02]  /*2e7c0*/  IMAD.MOV.U32 R12, RZ, RZ, RZ ;  /* 0x000000ffff0c7224 */ /* 0x000fe400078e00ff */
[----:B------:R-:W-:-:S07]  /*2e7d0*/  IMAD.MOV.U32 R11, RZ, RZ, 0x1e1f ;  /* 0x00001e1fff0b7424 */ /* 0x000fce00078e00ff */
[----:B-----5:R-:W-:Y:S05]  /*2e7e0*/  WARPSYNC.COLLECTIVE R15, `(.L_x_5332) ;  /* 0x000000000f087348 */ /* 0x020fea0003c00000 */
[----:B------:R0:W1:Y:S02]  /*2e7f0*/  SHFL.IDX P6, R14, R13, R12, R11 ;  /* 0x0000000c0d0e7389 */ /* 0x00006400000c000b */
[----:B01---5:R-:W-:Y:S01]  /*2e800*/  ENDCOLLECTIVE ;  /* 0x000000000000791b */ /* 0x023fe20003800000 */
.L_x_5332:
[----:B------:R-:W-:Y:S05]  /*2e810*/  BSYNC B1 ;  /* 0x0000000000017941 */ /* 0x000fea0003800000 */
.L_x_5331:
[----:B------:R-:W-:Y:S05]  /*2e820*/  BRA `(.L_x_5333) ;  /* 0xfffffe2c00587947 */ /* 0x000fea000383ffff */
.L_x_5103:
        /* <DEDUP_REMOVED lines=8> */
.L_x_5335:
[----:B------:R-:W-:Y:S05]  /*2e8b0*/  BSYNC B1 ;  /* 0x0000000000017941 */ /* 0x000fea0003800000 */
.L_x_5334:
[----:B------:R-:W-:Y:S05]  /*2e8c0*/  BRA `(.L_x_5336) ;  /* 0xfffffe2c00387947 */ /* 0x000fea000383ffff */
.L_x_5105:
[----:B-1----:R1:W2:Y:S02]  /*2e8d0*/  SYNCS.PHASECHK.TRANS64.TRYWAIT P1, [R16+URZ+0x33400], R3 ;  /* 0x03340003100075a7 */ /* 0x0022a4000802017f */
[----:B--2---:R-:W-:Y:S05]  /*2e8e0*/  @!P1 NANOSLEEP.SYNCS 0x989680 ;  /* 0x009896800000995d */ /* 0x004fea0003900000 */
[----:B------:R-:W2:Y:S02]  /*2e8f0*/  @!P1 SYNCS.PHASECHK.TRANS64 P1, [R16+URZ+0x33400], R3 ;  /* 0x03340003100095a7 */ /* 0x000ea4000802007f */
[----:B--2---:R-:W-:Y:S05]  /*2e900*/  @!P1 BRA `(.L_x_5105) ;  /* 0xfffffffc00f09947 */ /* 0x004fea000383ffff */
[----:B------:R-:W-:Y:S05]  /*2e910*/  BRA `(.L_x_5337) ;  /* 0xfffffe2c00447947 */ /* 0x000fea000383ffff */
.L_x_5119:
[----:B------:R-:W-:Y:S01]  /*2e920*/  BSSY B1, `(.L_x_5338) ;  /* 0x0000007000017945 */ /* 0x000fe20003800000 */
[----:B------:R-:W-:Y:S01]  /*2e930*/  IMAD.MOV.U32 R12, RZ, RZ, RZ ;  /* 0x000000ffff0c7224 */ /* 0x000fe200078e00ff */
[----:B------:R-:W-:Y:S01]  /*2e940*/  MOV R15, 0xffffffff ;  /* 0xffffffff000f7802 */ /* 0x000fe20000000f00 */
[----:B------:R-:W-:-:S07]  /*2e950*/  IMAD.MOV.U32 R11, RZ, RZ, 0x1e1f ;  /* 0x00001e1fff0b7424 */ /* 0x000fce00078e00ff */
[----:B-----5:R-:W-:Y:S05]  /*2e960*/  WARPSYNC.COLLECTIVE R15, `(.L_x_5339) ;  /* 0x000000000f087348 */ /* 0x020fea0003c00000 */
[----:B------:R0:W1:Y:S02]  /*2e970*/  SHFL.IDX P6, R14, R13, R12, R11 ;  /* 0x0000000c0d0e7389 */ /* 0x00006400000c000b */
[----:B01---5:R-:W-:Y:S01]  /*2e980*/  ENDCOLLECTIVE ;  /* 0x000000000000791b */ /* 0x023fe20003800000 */
.L_x_5339:
[----:B------:R-:W-:Y:S05]  /*2e990*/  BSYNC B1 ;  /* 0x0000000000017941 */ /* 0x000fea0003800000 */
.L_x_5338:
[----:B------:R-:W-:Y:S05]  /*2e9a0*/  BRA `(.L_x_5340) ;  /* 0xfffffe6000487947 */ /* 0x000fea000383ffff */
.L_x_5120:
        /* <DEDUP_REMOVED lines=8> */
.L_x_5342:
[----:B------:R-:W-:Y:S05]  /*2ea30*/  BSYNC B1 ;  /* 0x0000000000017941 */ /* 0x000fea0003800000 */
.L_x_5341:
[----:B------:R-:W-:Y:S05]  /*2ea40*/  BRA `(.L_x_5343) ;  /* 0xfffffe6000287947 */ /* 0x000fea000383ffff */
.L_x_5121:
[----:B------:R-:W-:Y:S01]  /*2ea50*/  BSSY B1, `(.L_x_5344) ;  /* 0x0000008000017945 */ /* 0x000fe20003800000 */
[----:B------:R-:W-:Y:S01]  /*2ea60*/  IMAD.MOV.U32 R13, RZ, RZ, R3 ;  /* 0x000000ffff0d7224 */ /* 0x000fe200078e0003 */
[----:B------:R-:W-:Y:S01]  /*2ea70*/  MOV R11, 0x1e1f ;  /* 0x00001e1f000b7802 */ /* 0x000fe20000000f00 */
[----:B------:R-:W-:Y:S02]  /*2ea80*/  IMAD.MOV.U32 R12, RZ, RZ, RZ ;  /* 0x000000ffff0c7224 */ /* 0x000fe400078e00ff */
[----:B------:R-:W-:-:S07]  /*2ea90*/  IMAD.MOV.U32 R15, RZ, RZ, -0x1 ;  /* 0xffffffffff0f7424 */ /* 0x000fce00078e00ff */
[----:B-----5:R-:W-:Y:S05]  /*2eaa0*/  WARPSYNC.COLLECTIVE R15, `(.L_x_5345) ;  /* 0x000000000f087348 */ /* 0x020fea0003c00000 */
[----:B------:R0:W1:Y:S02]  /*2eab0*/  SHFL.IDX P6, R14, R13, R12, R11 ;  /* 0x0000000c0d0e7389 */ /* 0x00006400000c000b */
[----:B01---5:R-:W-:Y:S01]  /*2eac0*/  ENDCOLLECTIVE ;  /* 0x000000000000791b */ /* 0x023fe20003800000 */
.L_x_5345:
[----:B------:R-:W-:Y:S05]  /*2ead0*/  BSYNC B1 ;  /* 0x0000000000017941 */ /* 0x000fea0003800000 */
.L_x_5344:
[----:B------:R-:W-:Y:S05]  /*2eae0*/  BRA `(.L_x_5346) ;  /* 0xfffffe6000087947 */ /* 0x000fea000383ffff */
.L_x_5122:
        /* <DEDUP_REMOVED lines=8> */
.L_x_5348:
[----:B------:R-:W-:Y:S05]  /*2eb70*/  BSYNC B1 ;  /* 0x0000000000017941 */ /* 0x000fea0003800000 */
.L_x_5347:
[----:B------:R-:W-:Y:S05]  /*2eb80*/  BRA `(.L_x_5349) ;  /* 0xfffffe5c00e87947 */ /* 0x000fea000383ffff */
.L_x_5124:
[----:B0-----:R0:W1:Y:S02]  /*2eb90*/  SYNCS.PHASECHK.TRANS64.TRYWAIT P1, [R16+URZ+0x33400], R3 ;  /* 0x03340003100075a7 */ /* 0x001064000802017f */
[----:B-1----:R-:W-:Y:S05]  /*2eba0*/  @!P1 NANOSLEEP.SYNCS 0x989680 ;  /* 0x009896800000995d */ /* 0x002fea0003900000 */
[----:B------:R-:W1:Y:S02]  /*2ebb0*/  @!P1 SYNCS.PHASECHK.TRANS64 P1, [R16+URZ+0x33400], R3 ;  /* 0x03340003100095a7 */ /* 0x000e64000802007f */
[----:B-1----:R-:W-:Y:S05]  /*2ebc0*/  @!P1 BRA `(.L_x_5124) ;  /* 0xfffffffc00f09947 */ /* 0x002fea000383ffff */
[----:B------:R-:W-:Y:S05]  /*2ebd0*/  BRA `(.L_x_5350) ;  /* 0xfffffe5c00f47947 */ /* 0x000fea000383ffff */
.L_x_5132:
[----:B-1----:R1:W2:Y:S02]  /*2ebe0*/  SYNCS.PHASECHK.TRANS64.TRYWAIT P2, [R3+URZ+0x33430], R0 ;  /* 0x03343000030075a7 */ /* 0x0022a4000804017f */
[----:B--2---:R-:W-:Y:S05]  /*2ebf0*/  @!P2 NANOSLEEP.SYNCS 0x989680 ;  /* 0x009896800000a95d */ /* 0x004fea0003900000 */
[----:B------:R-:W2:Y:S02]  /*2ec00*/  @!P2 SYNCS.PHASECHK.TRANS64 P2, [R3+URZ+0x33430], R0 ;  /* 0x033430000300a5a7 */ /* 0x000ea4000804007f */
[----:B--2---:R-:W-:Y:S05]  /*2ec10*/  @!P2 BRA `(.L_x_5132) ;  /* 0xfffffffc00f0a947 */ /* 0x004fea000383ffff */
[----:B------:R-:W-:Y:S05]  /*2ec20*/  BRA `(.L_x_5131) ;  /* 0xfffffe9000447947 */ /* 0x000fea000383ffff */
.L_x_5138:
[----:B-1----:R1:W2:Y:S02]  /*2ec30*/  SYNCS.PHASECHK.TRANS64.TRYWAIT P2, [R13+URZ+0x33430], R0 ;  /* 0x033430000d0075a7 */ /* 0x0022a4000804017f */
[----:B--2---:R-:W-:Y:S05]  /*2ec40*/  @!P2 NANOSLEEP.SYNCS 0x989680 ;  /* 0x009896800000a95d */ /* 0x004fea0003900000 */
[----:B------:R-:W2:Y:S02]  /*2ec50*/  @!P2 SYNCS.PHASECHK.TRANS64 P2, [R13+URZ+0x33430], R0 ;  /* 0x033430000d00a5a7 */ /* 0x000ea4000804007f */
[----:B--2---:R-:W-:Y:S05]  /*2ec60*/  @!P2 BRA `(.L_x_5138) ;  /* 0xfffffffc00f0a947 */ /* 0x004fea000383ffff */
[----:B------:R-:W-:Y:S05]  /*2ec70*/  BRA `(.L_x_5137) ;  /* 0xfffffecc00607947 */ /* 0x000fea000383ffff */
.L_x_5142:
[----:B-1----:R1:W2:Y:S02]  /*2ec80*/  SYNCS.PHASECHK.TRANS64.TRYWAIT P0, [R8+URZ+0x33450], R0 ;  /* 0x03345000080075a7 */ /* 0x0022a4000800017f */
[----:B--2---:R-:W-:Y:S05]  /*2ec90*/  @!P0 NANOSLEEP.SYNCS 0x989680 ;  /* 0x009896800000895d */ /* 0x004fea0003900000 */
[----:B------:R-:W2:Y:S02]  /*2eca0*/  @!P0 SYNCS.PHASECHK.TRANS64 P0, [R8+URZ+0x33450], R0 ;  /* 0x03345000080085a7 */ /* 0x000ea4000800007f */
[----:B--2---:R-:W-:Y:S05]  /*2ecb0*/  @!P0 BRA `(.L_x_5142) ;  /* 0xfffffffc00f08947 */ /* 0x004fea000383ffff */
[----:B------:R-:W-:Y:S05]  /*2ecc0*/  BRA `(.L_x_5139) ;  /* 0xfffffedc009c7947 */ /* 0x000fea000383ffff */
.L_x_5150:
[----:B-1----:R1:W2:Y:S02]  /*2ecd0*/  SYNCS.PHASECHK.TRANS64.TRYWAIT P2, [R13+URZ+0x33430], R0 ;  /* 0x033430000d0075a7 */ /* 0x0022a4000804017f */
[----:B--2---:R-:W-:Y:S05]  /*2ece0*/  @!P2 NANOSLEEP.SYNCS 0x989680 ;  /* 0x009896800000a95d */ /* 0x004fea0003900000 */
[----:B------:R-:W2:Y:S02]  /*2ecf0*/  @!P2 SYNCS.PHASECHK.TRANS64 P2, [R13+URZ+0x33430], R0 ;  /* 0x033430000d00a5a7 */ /* 0x000ea4000804007f */
[----:B--2---:R-:W-:Y:S05]  /*2ed00*/  @!P2 BRA `(.L_x_5150) ;  /* 0xfffffffc00f0a947 */ /* 0x004fea000383ffff */
[----:B------:R-:W-:Y:S05]  /*2ed10*/  BRA `(.L_x_5149) ;  /* 0xffffff0c00147947 */ /* 0x000fea000383ffff */
.L_x_5154:
[----:B-1----:R1:W2:Y:S02]  /*2ed20*/  SYNCS.PHASECHK.TRANS64.TRYWAIT P0, [R8+URZ+0x33450], R0 ;  /* 0x03345000080075a7 */ /* 0x0022a4000800017f */
[----:B--2---:R-:W-:Y:S05]  /*2ed30*/  @!P0 NANOSLEEP.SYNCS 0x989680 ;  /* 0x009896800000895d */ /* 0x004fea0003900000 */
[----:B------:R-:W2:Y:S02]  /*2ed40*/  @!P0 SYNCS.PHASECHK.TRANS64 P0, [R8+URZ+0x33450], R0 ;  /* 0x03345000080085a7 */ /* 0x000ea4000800007f */
[----:B--2---:R-:W-:Y:S05]  /*2ed50*/  @!P0 BRA `(.L_x_5154) ;  /* 0xfffffffc00f08947 */ /* 0x004fea000383ffff */
[----:B------:R-:W-:Y:S05]  /*2ed60*/  BRA `(.L_x_5151) ;  /* 0xffffff1c00507947 */ /* 0x000fea000383ffff */
.L_x_5160:
[----:B-1----:R1:W2:Y:S02]  /*2ed70*/  SYNCS.PHASECHK.TRANS64.TRYWAIT P0, [R20+URZ+0x33450], R5 ;  /* 0x03345005140075a7 */ /* 0x0022a4000800017f */
[----:B--2---:R-:W-:Y:S05]  /*2ed80*/  @!P0 NANOSLEEP.SYNCS 0x989680 ;  /* 0x009896800000895d */ /* 0x004fea0003900000 */
[----:B------:R-:W2:Y:S02]  /*2ed90*/  @!P0 SYNCS.PHASECHK.TRANS64 P0, [R20+URZ+0x33450], R5 ;  /* 0x03345005140085a7 */ /* 0x000ea4000800007f */
[----:B--2---:R-:W-:Y:S05]  /*2eda0*/  @!P0 BRA `(.L_x_5160) ;  /* 0xfffffffc00f08947 */ /* 0x004fea000383ffff */
[----:B------:R-:W-:Y:S05]  /*2edb0*/  BRA `(.L_x_5159) ;  /* 0xffffff3c00e47947 */ /* 0x000fea000383ffff */
.L_x_5164:
[----:B------:R-:W-:Y:S01]  /*2edc0*/  SEL R21, R11, R46, P0 ;  /* 0x0000002e0b157207 */ /* 0x000fe20000000000 */
[----:B------:R-:W-:Y:S01]  /*2edd0*/  IMAD.MOV.U32 R15, RZ, RZ, -0x1 ;  /* 0xffffffffff0f7424 */ /* 0x000fe200078e00ff */
[----:B------:R-:W-:Y:S02]  /*2ede0*/  SEL R24, R46, R11, P0 ;  /* 0x0000000b2e187207 */ /* 0x000fe40000000000 */
[----:B------:R-:W-:Y:S02]  /*2edf0*/  SEL R25, R12, R31, P0 ;  /* 0x0000001f0c197207 */ /* 0x000fe40000000000 */
[----:B------:R-:W-:Y:S01]  /*2ee00*/  SEL R28, R31, R12, P0 ;  /* 0x0000000c1f1c7207 */ /* 0x000fe20000000000 */
[----:B------:R-:W-:Y:S01]  /*2ee10*/  IMAD.MOV.U32 R12, RZ, RZ, R0 ;  /* 0x000000ffff0c7224 */ /* 0x000fe200078e0000 */
[----:B------:R-:W-:Y:S02]  /*2ee20*/  MOV R11, 0x1c1f ;  /* 0x00001c1f000b7802 */ /* 0x000fe40000000f00 */
[----:B------:R-:W-:-:S02]  /*2ee30*/  SEL R7, R122, R27, P0 ;  /* 0x0000001b7a077207 */ /* 0x000fc40000000000 */
[----:B------:R-:W-:-:S07]  /*2ee40*/  SEL R9, R41, R42, P0 ;  /* 0x0000002a29097207 */ /* 0x000fce0000000000 */
[----:B01---5:R-:W-:Y:S05]  /*2ee50*/  WARPSYNC.COLLECTIVE R15, `(.L_x_5351) ;  /* 0x000000000f087348 */ /* 0x023fea0003c00000 */
[----:B------:R2:W3:Y:S02]  /*2ee60*/  SHFL.IDX P6, R14, R13, R12, R11 ;  /* 0x0000000c0d0e7389 */ /* 0x0004e400000c000b */
[----:B0123-5:R-:W-:Y:S01]  /*2ee70*/  ENDCOLLECTIVE ;  /* 0x000000000000791b */ /* 0x02ffe20003800000 */
.L_x_5351:
        /* <DEDUP_REMOVED lines=19> */
.L_x_5352:
        /* <DEDUP_REMOVED lines=18> */
.L_x_5353:
        /* <DEDUP_REMOVED lines=19> */
.L_x_5354:
[----:B------:R-:W-:Y:S02]  /*2f200*/  SEL R63, R78, R97, P0 ;  /* 0x000000614e3f7207 */ /* 0x000fe40000000000 */
        /* <DEDUP_REMOVED lines=9> */
.L_x_5355:
        /* <DEDUP_REMOVED lines=8> */
.L_x_5356:
[----:B------:R-:W-:Y:S02]  /*2f320*/  IMAD.MOV.U32 R13, RZ, RZ, R21 ;  /* 0x000000ffff0d7224 */ /* 0x000fe400078e0015 */
[----:B------:R-:W-:Y:S02]  /*2f330*/  IMAD.MOV.U32 R12, RZ, RZ, R0 ;  /* 0x000000ffff0c7224 */ /* 0x000fe400078e0000 */
[----:B------:R-:W-:-:S07]  /*2f340*/  IMAD.MOV.U32 R9, RZ, RZ, R14 ;  /* 0x000000ffff097224 */ /* 0x000fce00078e000e */
[----:B------:R-:W-:Y:S05]  /*2f350*/  WARPSYNC.COLLECTIVE R15, `(.L_x_5357) ;  /* 0x000000000f087348 */ /* 0x000fea0003c00000 */
[----:B------:R0:W1:Y:S02]  /*2f360*/  SHFL.IDX P6, R14, R13, R12, R11 ;  /* 0x0000000c0d0e7389 */ /* 0x00006400000c000b */
[----:B01----:R-:W-:Y:S01]  /*2f370*/  ENDCOLLECTIVE ;  /* 0x000000000000791b */ /* 0x003fe20003800000 */
.L_x_5357:
        /* <DEDUP_REMOVED lines=8> */
.L_x_5358:
[----:B------:R-:W-:Y:S02]  /*2f400*/  IMAD.MOV.U32 R13, RZ, RZ, R25 ;  /* 0x000000ffff0d7224 */ /* 0x000fe400078e0019 */
[----:B------:R-:W-:Y:S02]  /*2f410*/  IMAD.MOV.U32 R12, RZ, RZ, R0 ;  /* 0x000000ffff0c7224 */ /* 0x000fe400078e0000 */
[----:B------:R-:W-:-:S07]  /*2f420*/  IMAD.MOV.U32 R21, RZ, RZ, R14 ;  /* 0x000000ffff157224 */ /* 0x000fce00078e000e */
[----:B------:R-:W-:Y:S05]  /*2f430*/  WARPSYNC.COLLECTIVE R15, `(.L_x_5359) ;  /* 0x000000000f087348 */ /* 0x000fea0003c00000 */
[----:B------:R0:W1:Y:S02]  /*2f440*/  SHFL.IDX P6, R14, R13, R12, R11 ;  /* 0x0000000c0d0e7389 */ /* 0x00006400000c000b */
[----:B01----:R-:W-:Y:S01]  /*2f450*/  ENDCOLLECTIVE ;  /* 0x000000000000791b */ /* 0x003fe20003800000 */
.L_x_5359:
        /* <DEDUP_REMOVED lines=8> */
.L_x_5360:
[----:B------:R-:W-:Y:S02]  /*2f4e0*/  IMAD.MOV.U32 R13, RZ, RZ, R27 ;  /* 0x000000ffff0d7224 */ /* 0x000fe400078e001b */
[----:B------:R-:W-:Y:S02]  /*2f4f0*/  IMAD.MOV.U32 R12, RZ, RZ, R0 ;  /* 0x000000ffff0c7224 */ /* 0x000fe400078e0000 */
[----:B------:R-:W-:-:S07]  /*2f500*/  IMAD.MOV.U32 R25, RZ, RZ, R14 ;  /* 0x000000ffff197224 */ /* 0x000fce00078e000e */
[----:B------:R-:W-:Y:S05]  /*2f510*/  WARPSYNC.COLLECTIVE R15, `(.L_x_5361) ;  /* 0x000000000f087348 */ /* 0x000fea0003c00000 */
[----:B------:R0:W1:Y:S02]  /*2f520*/  SHFL.IDX P6, R14, R13, R12, R11 ;  /* 0x0000000c0d0e7389 */ /* 0x00006400000c000b */
[----:B01----:R-:W-:Y:S01]  /*2f530*/  ENDCOLLECTIVE ;  /* 0x000000000000791b */ /* 0x003fe20003800000 */
.L_x_5361:
        /* <DEDUP_REMOVED lines=8> */
.L_x_5362:
[----:B------:R-:W-:Y:S02]  /*2f5c0*/  IMAD.MOV.U32 R13, RZ, RZ, R29 ;  /* 0x000000ffff0d7224 */ /* 0x000fe400078e001d */
[----:B------:R-:W-:Y:S01]  /*2f5d0*/  IMAD.MOV.U32 R12, RZ, RZ, R0 ;  /* 0x000000ffff0c7224 */ /* 0x000fe200078e0000 */
[----:B------:R-:W-:-:S07]  /*2f5e0*/  MOV R27, R14 ;  /* 0x0000000e001b7202 */ /* 0x000fce0000000f00 */
[----:B------:R-:W-:Y:S05]  /*2f5f0*/  WARPSYNC.COLLECTIVE R15, `(.L_x_5363) ;  /* 0x000000000f087348 */ /* 0x000fea0003c00000 */
[----:B------:R0:W1:Y:S02]  /*2f600*/  SHFL.IDX P6, R14, R13, R12, R11 ;  /* 0x0000000c0d0e7389 */ /* 0x00006400000c000b */
[----:B01----:R-:W-:Y:S01]  /*2f610*/  ENDCOLLECTIVE ;  /* 0x000000000000791b */ /* 0x003fe20003800000 */
.L_x_5363:
        /* <DEDUP_REMOVED lines=8> */
.L_x_5364:
[----:B------:R-:W-:Y:S01]  /*2f6a0*/  MOV R13, R31 ;  /* 0x0000001f000d7202 */ /* 0x000fe20000000f00 */
[----:B------:R-:W-:Y:S02]  /*2f6b0*/  IMAD.MOV.U32 R12, RZ, RZ, R0 ;  /* 0x000000ffff0c7224 */ /* 0x000fe400078e0000 */
[----:B------:R-:W-:-:S07]  /*2f6c0*/  IMAD.MOV.U32 R40, RZ, RZ, R14 ;  /* 0x000000ffff287224 */ /* 0x000fce00078e000e */
[----:B------:R-:W-:Y:S05]  /*2f6d0*/  WARPSYNC.COLLECTIVE R15, `(.L_x_5365) ;  /* 0x000000000f087348 */ /* 0x000fea0003c00000 */
[----:B------:R0:W1:Y:S02]  /*2f6e0*/  SHFL.IDX P6, R14, R13, R12, R11 ;  /* 0x0000000c0d0e7389 */ /* 0x00006400000c000b */
[----:B01----:R-:W-:Y:S01]  /*2f6f0*/  ENDCOLLECTIVE ;  /* 0x000000000000791b */ /* 0x003fe20003800000 */
.L_x_5365:
[----:B------:R-:W-:Y:S02]  /*2f700*/  IMAD.MOV.U32 R13, RZ, RZ, R42 ;  /* 0x000000ffff0d7224 */ /* 0x000fe400078e002a */
[----:B------:R-:W-:Y:S02]  /*2f710*/  IMAD.MOV.U32 R12, RZ, RZ, R3 ;  /* 0x000000ffff0c7224 */ /* 0x000fe400078e0003 */
[----:B------:R-:W-:-:S07]  /*2f720*/  IMAD.MOV.U32 R31, RZ, RZ, R14 ;  /* 0x000000ffff1f7224 */ /* 0x000fce00078e000e */
[----:B------:R-:W-:Y:S05]  /*2f730*/  WARPSYNC.COLLECTIVE R15, `(.L_x_5366) ;  /* 0x000000000f087348 */ /* 0x000fea0003c00000 */
[----:B------:R0:W1:Y:S02]  /*2f740*/  SHFL.IDX P6, R14, R13, R12, R11 ;  /* 0x0000000c0d0e7389 */ /* 0x00006400000c000b */
[----:B01----:R-:W-:Y:S01]  /*2f750*/  ENDCOLLECTIVE ;  /* 0x000000000000791b */ /* 0x003fe20003800000 */
.L_x_5366:
[----:B------:R-:W-:Y:S01]  /*2f760*/  IMAD.MOV.U32 R13, RZ, RZ, R33 ;  /* 0x000000ffff0d7224 */ /* 0x000fe200078e0021 */
[----:B------:R-:W-:Y:S01]  /*2f770*/  MOV R12, R0 ;  /* 0x00000000000c7202 */ /* 0x000fe20000000f00 */
[----:B------:R-:W-:-:S07]  /*2f780*/  IMAD.MOV.U32 R42, RZ, RZ, R14 ;  /* 0x000000ffff2a7224 */ /* 0x000fce00078e000e */
[----:B------:R-:W-:Y:S05]  /*2f790*/  WARPSYNC.COLLECTIVE R15, `(.L_x_5367) ;  /* 0x000000000f087348 */ /* 0x000fea0003c00000 */
[----:B------:R0:W1:Y:S02]  /*2f7a0*/  SHFL.IDX P6, R14, R13, R12, R11 ;  /* 0x0000000c0d0e7389 */ /* 0x00006400000c000b */
[----:B01----:R-:W-:Y:S01]  /*2f7b0*/  ENDCOLLECTIVE ;  /* 0x000000000000791b */ /* 0x003fe20003800000 */
.L_x_5367:
[----:B------:R-:W-:Y:S02]  /*2f7c0*/  IMAD.MOV.U32 R13, RZ, RZ, R44 ;  /* 0x000000ffff0d7224 */ /* 0x000fe400078e002c */
[----:B------:R-:W-:Y:S02]  /*2f7d0*/  IMAD.MOV.U32 R12, RZ, RZ, R3 ;  /* 0x000000ffff0c7224 */ /* 0x000fe400078e0003 */
[----:B------:R-:W-:-:S07]  /*2f7e0*/  IMAD.MOV.U32 R33, RZ, RZ, R14 ;  /* 0x000000ffff217224 */ /* 0x000fce00078e000e */
[----:B------:R-:W-:Y:S05]  /*2f7f0*/  WARPSYNC.COLLECTIVE R15, `(.L_x_5368) ;  /* 0x000000000f087348 */ /* 0x000fea0003c00000 */
[----:B------:R0:W1:Y:S02]  /*2f800*/  SHFL.IDX P6, R14, R13, R12, R11 ;  /* 0x0000000c0d0e7389 */ /* 0x00006400000c000b */
[----:B01----:R-:W-:Y:S01]  /*2f810*/  ENDCOLLECTIVE ;  /* 0x000000000000791b */ /* 0x003fe20003800000 */
.L_x_5368:
[----:B------:R-:W-:Y:S02]  /*2f820*/  IMAD.MOV.U32 R13, RZ, RZ, R35 ;  /* 0x000000ffff0d7224 */ /* 0x000fe400078e0023 */
[----:B------:R-:W-:Y:S02]  /*2f830*/  IMAD.MOV.U32 R12, RZ, RZ, R0 ;  /* 0x000000ffff0c7224 */ /* 0x000fe400078e0000 */
[----:B------:R-:W-:-:S07]  /*2f840*/  IMAD.MOV.U32 R44, RZ, RZ, R14 ;  /* 0x000000ffff2c7224 */ /* 0x000fce00078e000e */
[----:B------:R-:W-:Y:S05]  /*2f850*/  WARPSYNC.COLLECTIVE R15, `(.L_x_5369) ;  /* 0x000000000f087348 */ /* 0x000fea0003c00000 */
[----:B------:R0:W1:Y:S02]  /*2f860*/  SHFL.IDX P6, R14, R13, R12, R11 ;  /* 0x0000000c0d0e7389 */ /* 0x00006400000c000b */
[----:B01----:R-:W-:Y:S01]  /*2f870*/  ENDCOLLECTIVE ;  /* 0x000000000000791b */ /* 0x003fe20003800000 */
.L_x_5369:
[----:B------:R-:W-:Y:S02]  /*2f880*/  IMAD.MOV.U32 R13, RZ, RZ, R46 ;  /* 0x000000ffff0d7224 */ /* 0x000fe400078e002e */
[----:B------:R-:W-:Y:S01]  /*2f890*/  IMAD.MOV.U32 R12, RZ, RZ, R3 ;  /* 0x000000ffff0c7224 */ /* 0x000fe200078e0003 */
[----:B------:R-:W-:-:S07]  /*2f8a0*/  MOV R35, R14 ;  /* 0x0000000e00237202 */ /* 0x000fce0000000f00 */
[----:B------:R-:W-:Y:S05]  /*2f8b0*/  WARPSYNC.COLLECTIVE R15, `(.L_x_5370) ;  /* 0x000000000f087348 */ /* 0x000fea0003c00000 */
[----:B------:R0:W1:Y:S02]  /*2f8c0*/  SHFL.IDX P6, R14, R13, R12, R11 ;  /* 0x0000000c0d0e7389 */ /* 0x00006400000c000b */
[----:B01----:R-:W-:Y:S01]  /*2f8d0*/  ENDCOLLECTIVE ;  /* 0x000000000000791b */ /* 0x003fe20003800000 */
.L_x_5370:
[----:B------:R-:W-:Y:S02]  /*2f8e0*/  IMAD.MOV.U32 R13, RZ, RZ, R37 ;  /* 0x000000ffff0d7224 */ /* 0x000fe400078e0025 */
[----:B------:R-:W-:Y:S02]  /*2f8f0*/  IMAD.MOV.U32 R12, RZ, RZ, R0 ;  /* 0x000000ffff0c7224 */ /* 0x000fe400078e0000 */
[----:B------:R-:W-:-:S07]  /*2f900*/  IMAD.MOV.U32 R46, RZ, RZ, R14 ;  /* 0x000000ffff2e7224 */ /* 0x000fce00078e000e */
[----:B------:R-:W-:Y:S05]  /*2f910*/  WARPSYNC.COLLECTIVE R15, `(.L_x_5371) ;  /* 0x000000000f087348 */ /* 0x000fea0003c00000 */
[----:B------:R0:W1:Y:S02]  /*2f920*/  SHFL.IDX P6, R14, R13, R12, R11 ;  /* 0x0000000c0d0e7389 */ /* 0x00006400000c000b */
[----:B01----:R-:W-:Y:S01]  /*2f930*/  ENDCOLLECTIVE ;  /* 0x000000000000791b */ /* 0x003fe20003800000 */
.L_x_5371:
[----:B------:R-:W-:Y:S01]  /*2f940*/  MOV R13, R48 ;  /* 0x00000030000d7202 */ /* 0x000fe20000000f00 */
[----:B------:R-:W-:Y:S01]  /*2f950*/  IMAD.MOV.U32 R12, RZ, RZ, R3 ;  /* 0x000000ffff0c7224 */ /* 0x000fe200078e0003 */
[----:B------:R-:W-:Y:S01]  /*2f960*/  SEL R48, R33, R44, P0 ;  /* 0x0000002c21307207 */ /* 0x000fe20000000000 */
[----:B------:R-:W-:-:S07]  /*2f970*/  IMAD.MOV.U32 R37, RZ, RZ, R14 ;  /* 0x000000ffff257224 */ /* 0x000fce00078e000e */
[----:B------:R-:W-:Y:S05]  /*2f980*/  WARPSYNC.COLLECTIVE R15, `(.L_x_5372) ;  /* 0x000000000f087348 */ /* 0x000fea0003c00000 */
[----:B------:R0:W1:Y:S02]  /*2f990*/  SHFL.IDX P6, R14, R13, R12, R11 ;  /* 0x0000000c0d0e7389 */ /* 0x00006400000c000b */
[----:B01----:R-:W-:Y:S01]  /*2f9a0*/  ENDCOLLECTIVE ;  /* 0x000000000000791b */ /* 0x003fe20003800000 */
.L_x_5372:
[----:B------:R-:W-:Y:S02]  /*2f9b0*/  IMAD.MOV.U32 R13, RZ, RZ, R39 ;  /* 0x000000ffff0d7224 */ /* 0x000fe400078e0027 */
[----:B------:R-:W-:Y:S02]  /*2f9c0*/  IMAD.MOV.U32 R12, RZ, RZ, R0 ;  /* 0x000000ffff0c7224 */ /* 0x000fe400078e0000 */
[----:B------:R-:W-:-:S07]  /*2f9d0*/  IMAD.MOV.U32 R58, RZ, RZ, R14 ;  /* 0x000000ffff3a7224 */ /* 0x000fce00078e000e */
[----:B------:R-:W-:Y:S05]  /*2f9e0*/  WARPSYNC.COLLECTIVE R15, `(.L_x_5373) ;  /* 0x000000000f087348 */ /* 0x000fea0003c00000 */
[----:B------:R0:W1:Y:S02]  /*2f9f0*/  SHFL.IDX P6, R14, R13, R12, R11 ;  /* 0x0000000c0d0e7389 */ /* 0x00006400000c000b */
[----:B01----:R-:W-:Y:S01]  /*2fa00*/  ENDCOLLECTIVE ;  /* 0x000000000000791b */ /* 0x003fe20003800000 */
.L_x_5373:
        /* <DEDUP_REMOVED lines=9> */
.L_x_5374:
[----:B------:R-:W-:Y:S02]  /*2faa0*/  IMAD.MOV.U32 R13, RZ, RZ, R41 ;  /* 0x000000ffff0d7224 */ /* 0x000fe400078e0029 */
[----:B------:R-:W-:Y:S02]  /*2fab0*/  IMAD.MOV.U32 R12, RZ, RZ, R0 ;  /* 0x000000ffff0c7224 */ /* 0x000fe400078e0000 */
[----:B------:R-:W-:-:S07]  /*2fac0*/  IMAD.MOV.U32 R39, RZ, RZ, R14 ;  /* 0x000000ffff277224 */ /* 0x000fce00078e000e */
[----:B------:R-:W-:Y:S05]  /*2fad0*/  WARPSYNC.COLLECTIVE R15, `(.L_x_5375) ;  /* 0x000000000f087348 */ /* 0x000fea0003c00000 */
[----:B------:R0:W1:Y:S02]  /*2fae0*/  SHFL.IDX P6, R14, R13, R12, R11 ;  /* 0x0000000c0d0e7389 */ /* 0x00006400000c000b */
[----:B01----:R-:W-:Y:S01]  /*2faf0*/  ENDCOLLECTIVE ;  /* 0x000000000000791b */ /* 0x003fe20003800000 */
.L_x_5375:
[----:B------:R-:W-:Y:S02]  /*2fb00*/  IMAD.MOV.U32 R13, RZ, RZ, R54 ;  /* 0x000000ffff0d7224 */ /* 0x000fe400078e0036 */
[----:B------:R-:W-:Y:S02]  /*2fb10*/  IMAD.MOV.U32 R12, RZ, RZ, R3 ;  /* 0x000000ffff0c7224 */ /* 0x000fe400078e0003 */
[----:B------:R-:W-:-:S07]  /*2fb20*/  IMAD.MOV.U32 R41, RZ, RZ, R14 ;  /* 0x000000ffff297224 */ /* 0x000fce00078e000e */
[----:B------:R-:W-:Y:S05]  /*2fb30*/  WARPSYNC.COLLECTIVE R15, `(.L_x_5376) ;  /* 0x000000000f087348 */ /* 0x000fea0003c00000 */
[----:B------:R0:W1:Y:S02]  /*2fb40*/  SHFL.IDX P6, R14, R13, R12, R11 ;  /* 0x0000000c0d0e7389 */ /* 0x00006400000c000b */
[----:B01----:R-:W-:Y:S01]  /*2fb50*/  ENDCOLLECTIVE ;  /* 0x000000000000791b */ /* 0x003fe20003800000 */
.L_x_5376:
[----:B------:R-:W-:Y:S02]  /*2fb60*/  IMAD.MOV.U32 R13, RZ, RZ, R43 ;  /* 0x000000ffff0d7224 */ /* 0x000fe400078e002b */
[----:B------:R-:W-:Y:S01]  /*2fb70*/  IMAD.MOV.U32 R12, RZ, RZ, R0 ;  /* 0x000000ffff0c7224 */ /* 0x000fe200078e0000 */
[----:B------:R-:W-:-:S07]  /*2fb80*/  MOV R54, R14 ;  /* 0x0000000e00367202 */ /* 0x000fce0000000f00 */
[----:B------:R-:W-:Y:S05]  /*2fb90*/  WARPSYNC.COLLECTIVE R15, `(.L_x_5377) ;  /* 0x000000000f087348 */ /* 0x000fea0003c00000 */
[----:B------:R0:W1:Y:S02]  /*2fba0*/  SHFL.IDX P6, R14, R13, R12, R11 ;  /* 0x0000000c0d0e7389 */ /* 0x00006400000c000b */
[----:B01----:R-:W-:Y:S01]  /*2fbb0*/  ENDCOLLECTIVE ;  /* 0x000000000000791b */ /* 0x003fe20003800000 */
.L_x_5377:
        /* <DEDUP_REMOVED lines=10> */
.L_x_5378:
[----:B------:R-:W-:Y:S01]  /*2fc60*/  MOV R13, R45 ;  /* 0x0000002d000d7202 */ /* 0x000fe20000000f00 */
[----:B------:R-:W-:Y:S02]  /*2fc70*/  IMAD.MOV.U32 R12, RZ, RZ, R0 ;  /* 0x000000ffff0c7224 */ /* 0x000fe400078e0000 */
[----:B------:R-:W-:-:S07]  /*2fc80*/  IMAD.MOV.U32 R2, RZ, RZ, R14 ;  /* 0x000000ffff027224 */ /* 0x000fce00078e000e */
[----:B------:R-:W-:Y:S05]  /*2fc90*/  WARPSYNC.COLLECTIVE R15, `(.L_x_5379) ;  /* 0x000000000f087348 */ /* 0x000fea0003c00000 */
[----:B------:R0:W1:Y:S02]  /*2fca0*/  SHFL.IDX P6, R14, R13, R12, R11 ;  /* 0x0000000c0d0e7389 */ /* 0x00006400000c000b */
[----:B01----:R-:W-:Y:S01]  /*2fcb0*/  ENDCOLLECTIVE ;  /* 0x000000000000791b */ /* 0x003fe20003800000 */
.L_x_5379:
        /* <DEDUP_REMOVED lines=9> */
.L_x_5380:
[----:B------:R-:W-:Y:S01]  /*2fd50*/  IMAD.MOV.U32 R13, RZ, RZ, R47 ;  /* 0x000000ffff0d7224 */ /* 0x000fe200078e002f */
[----:B------:R-:W-:Y:S01]  /*2fd60*/  MOV R12, R0 ;  /* 0x00000000000c7202 */ /* 0x000fe20000000f00 */
[----:B------:R-:W-:-:S07]  /*2fd70*/  IMAD.MOV.U32 R20, RZ, RZ, R14 ;  /* 0x000000ffff147224 */ /* 0x000fce00078e000e */
[----:B------:R-:W-:Y:S05]  /*2fd80*/  WARPSYNC.COLLECTIVE R15, `(.L_x_5381) ;  /* 0x000000000f087348 */ /* 0x000fea0003c00000 */
[----:B------:R0:W1:Y:S02]  /*2fd90*/  SHFL.IDX P6, R14, R13, R12, R11 ;  /* 0x0000000c0d0e7389 */ /* 0x00006400000c000b */
[----:B01----:R-:W-:Y:S01]  /*2fda0*/  ENDCOLLECTIVE ;  /* 0x000000000000791b */ /* 0x003fe20003800000 */
.L_x_5381:
        /* <DEDUP_REMOVED lines=8> */
.L_x_5382:
[----:B------:R-:W-:Y:S02]  /*2fe30*/  IMAD.MOV.U32 R13, RZ, RZ, R49 ;  /* 0x000000ffff0d7224 */ /* 0x000fe400078e0031 */
[----:B------:R-:W-:Y:S02]  /*2fe40*/  IMAD.MOV.U32 R12, RZ, RZ, R0 ;  /* 0x000000ffff0c7224 */ /* 0x000fe400078e0000 */
[----:B------:R-:W-:-:S07]  /*2fe50*/  IMAD.MOV.U32 R64, RZ, RZ, R14 ;  /* 0x000000ffff407224 */ /* 0x000fce00078e000e */
[----:B------:R-:W-:Y:S05]  /*2fe60*/  WARPSYNC.COLLECTIVE R15, `(.L_x_5383) ;  /* 0x000000000f087348 */ /* 0x000fea0003c00000 */
[----:B------:R0:W1:Y:S02]  /*2fe70*/  SHFL.IDX P6, R14, R13, R12, R11 ;  /* 0x0000000c0d0e7389 */ /* 0x00006400000c000b */
[----:B01----:R-:W-:Y:S01]  /*2fe80*/  ENDCOLLECTIVE ;  /* 0x000000000000791b */ /* 0x003fe20003800000 */
.L_x_5383:
[----:B------:R-:W-:Y:S02]  /*2fe90*/  IMAD.MOV.U32 R13, RZ, RZ, R66 ;  /* 0x000000ffff0d7224 */ /* 0x000fe400078e0042 */
[----:B------:R-:W-:Y:S01]  /*2fea0*/  IMAD.MOV.U32 R12, RZ, RZ, R3 ;  /* 0x000000ffff0c7224 */ /* 0x000fe200078e0003 */
[----:B------:R-:W-:-:S07]  /*2feb0*/  MOV R49, R14 ;  /* 0x0000000e00317202 */ /* 0x000fce0000000f00 */
[----:B------:R-:W-:Y:S05]  /*2fec0*/  WARPSYNC.COLLECTIVE R15, `(.L_x_5384) ;  /* 0x000000000f087348 */ /* 0x000fea0003c00000 */
[----:B------:R0:W1:Y:S02]  /*2fed0*/  SHFL.IDX P6, R14, R13, R12, R11 ;  /* 0x0000000c0d0e7389 */ /* 0x00006400000c000b */
[----:B01----:R-:W-:Y:S01]  /*2fee0*/  ENDCOLLECTIVE ;  /* 0x000000000000791b */ /* 0x003fe20003800000 */
.L_x_5384:
[----:B------:R-:W-:Y:S02]  /*2fef0*/  IMAD.MOV.U32 R13, RZ, RZ, R51 ;  /* 0x000000ffff0d7224 */ /* 0x000fe400078e0033 */
[----:B------:R-:W-:Y:S02]  /*2ff00*/  IMAD.MOV.U32 R12, RZ, RZ, R0 ;  /* 0x000000ffff0c7224 */ /* 0x000fe400078e0000 */
[----:B------:R-:W-:-:S07]  /*2ff10*/  IMAD.MOV.U32 R66, RZ, RZ, R14 ;  /* 0x000000ffff427224 */ /* 0x000fce00078e000e */
[----:B------:R-:W-:Y:S05]  /*2ff20*/  WARPSYNC.COLLECTIVE R15, `(.L_x_5385) ;  /* 0x000000000f087348 */ /* 0x000fea0003c00000 */
[----:B------:R0:W1:Y:S02]  /*2ff30*/  SHFL.IDX P6, R14, R13, R12, R11 ;  /* 0x0000000c0d0e7389 */ /* 0x00006400000c000b */
[----:B01----:R-:W-:Y:S01]  /*2ff40*/  ENDCOLLECTIVE ;  /* 0x000000000000791b */ /* 0x003fe20003800000 */
.L_x_5385:
        /* <DEDUP_REMOVED lines=8> */
.L_x_5386:
[----:B------:R-:W-:Y:S02]  /*2ffd0*/  IMAD.MOV.U32 R13, RZ, RZ, R55 ;  /* 0x000000ffff0d7224 */ /* 0x000fe400078e0037 */
[----:B------:R-:W-:Y:S02]  /*2ffe0*/  IMAD.MOV.U32 R12, RZ, RZ, R0 ;  /* 0x000000ffff0c7224 */ /* 0x000fe400078e0000 */
[----:B------:R-:W-:-:S07]  /*2fff0*/  IMAD.MOV.U32 R68, RZ, RZ, R14 ;  /* 0x000000ffff447224 */ /* 0x000fce00078e000e */
[----:B------:R-:W-:Y:S05]  /*30000*/  WARPSYNC.COLLECTIVE R15, `(.L_x_5387) ;  /* 0x000000000f087348 */ /* 0x000fea0003c00000 */
[----:B------:R0:W1:Y:S02]  /*30010*/  SHFL.IDX P6, R14, R13, R12, R11 ;  /* 0x0000000c0d0e7389 */ /* 0x00006400000c000b */
[----:B01----:R-:W-:Y:S01]  /*30020*/  ENDCOLLECTIVE ;  /* 0x000000000000791b */ /* 0x003fe20003800000 */
.L_x_5387:
        /* <DEDUP_REMOVED lines=8> */
.L_x_5388:
[----:B------:R-:W-:Y:S02]  /*300b0*/  IMAD.MOV.U32 R13, RZ, RZ, R57 ;  /* 0x000000ffff0d7224 */ /* 0x000fe400078e0039 */
[----:B------:R-:W-:Y:S02]  /*300c0*/  IMAD.MOV.U32 R12, RZ, RZ, R0 ;  /* 0x000000ffff0c7224 */ /* 0x000fe400078e0000 */
[----:B------:R-:W-:-:S07]  /*300d0*/  IMAD.MOV.U32 R70, RZ, RZ, R14 ;  /* 0x000000ffff467224 */ /* 0x000fce00078e000e */
[----:B------:R-:W-:Y:S05]  /*300e0*/  WARPSYNC.COLLECTIVE R15, `(.L_x_5389) ;  /* 0x000000000f087348 */ /* 0x000fea0003c00000 */
[----:B------:R0:W1:Y:S02]  /*300f0*/  SHFL.IDX P6, R14, R13, R12, R11 ;  /* 0x0000000c0d0e7389 */ /* 0x00006400000c000b */
[----:B01----:R-:W-:Y:S01]  /*30100*/  ENDCOLLECTIVE ;  /* 0x000000000000791b */ /* 0x003fe20003800000 */
.L_x_5389:
[----:B------:R-:W-:Y:S02]  /*30110*/  IMAD.MOV.U32 R13, RZ, RZ, R72 ;  /* 0x000000ffff0d7224 */ /* 0x000fe400078e0048 */
[----:B------:R-:W-:Y:S02]  /*30120*/  IMAD.MOV.U32 R12, RZ, RZ, R3 ;  /* 0x000000ffff0c7224 */ /* 0x000fe400078e0003 */
[----:B------:R-:W-:-:S07]  /*30130*/  IMAD.MOV.U32 R57, RZ, RZ, R14 ;  /* 0x000000ffff397224 */ /* 0x000fce00078e000e */
[----:B------:R-:W-:Y:S05]  /*30140*/  WARPSYNC.COLLECTIVE R15, `(.L_x_5390) ;  /* 0x000000000f087348 */ /* 0x000fea0003c00000 */
[----:B------:R0:W1:Y:S02]  /*30150*/  SHFL.IDX P6, R14, R13, R12, R11 ;  /* 0x0000000c0d0e7389 */ /* 0x00006400000c000b */
[----:B01----:R-:W-:Y:S01]  /*30160*/  ENDCOLLECTIVE ;  /* 0x000000000000791b */ /* 0x003fe20003800000 */
.L_x_5390:
[----:B------:R-:W-:Y:S02]  /*30170*/  IMAD.MOV.U32 R13, RZ, RZ, R59 ;  /* 0x000000ffff0d7224 */ /* 0x000fe400078e003b */
[----:B------:R-:W-:Y:S01]  /*30180*/  IMAD.MOV.U32 R12, RZ, RZ, R0 ;  /* 0x000000ffff0c7224 */ /* 0x000fe200078e0000 */
[----:B------:R-:W-:-:S07]  /*30190*/  MOV R72, R14 ;  /* 0x0000000e00487202 */ /* 0x000fce0000000f00 */
[----:B------:R-:W-:Y:S05]  /*301a0*/  WARPSYNC.COLLECTIVE R15, `(.L_x_5391) ;  /* 0x000000000f087348 */ /* 0x000fea0003c00000 */
[----:B------:R0:W1:Y:S02]  /*301b0*/  SHFL.IDX P6, R14, R13, R12, R11 ;  /* 0x0000000c0d0e7389 */ /* 0x00006400000c000b */
[----:B01----:R-:W-:Y:S01]  /*301c0*/  ENDCOLLECTIVE ;  /* 0x000000000000791b */ /* 0x003fe20003800000 */
.L_x_5391:
[----:B------:R-:W-:Y:S01]  /*301d0*/  SEL R41, R57, R72, P0 ;  /* 0x0000004839297207 */ /* 0x000fe20000000000 */
[----:B------:R-:W-:Y:S02]  /*301e0*/  IMAD.MOV.U32 R13, RZ, RZ, R74 ;  /* 0x000000ffff0d7224 */ /* 0x000fe400078e004a */
[----:B------:R-:W-:Y:S02]  /*301f0*/  IMAD.MOV.U32 R12, RZ, RZ, R3 ;  /* 0x000000ffff0c7224 */ /* 0x000fe400078e0003 */
[----:B------:R-:W-:-:S07]  /*30200*/  IMAD.MOV.U32 R59, RZ, RZ, R14 ;  /* 0x000000ffff3b7224 */ /* 0x000fce00078e000e */
[----:B------:R-:W-:Y:S05]  /*30210*/  WARPSYNC.COLLECTIVE R15, `(.L_x_5392) ;  /* 0x000000000f087348 */ /* 0x000fea0003c00000 */
[----:B------:R0:W1:Y:S02]  /*30220*/  SHFL.IDX P6, R14, R13, R12, R11 ;  /* 0x0000000c0d0e7389 */ /* 0x00006400000c000b */
[----:B01----:R-:W-:Y:S01]  /*30230*/  ENDCOLLECTIVE ;  /* 0x000000000000791b */ /* 0x003fe20003800000 */
.L_x_5392:
[----:B------:R-:W-:Y:S01]  /*30240*/  MOV R13, R61 ;  /* 0x0000003d000d7202 */ /* 0x000fe20000000f00 */
[----:B------:R-:W-:Y:S02]  /*30250*/  IMAD.MOV.U32 R12, RZ, RZ, R0 ;  /* 0x000000ffff0c7224 */ /* 0x000fe400078e0000 */
[----:B------:R-:W-:-:S07]  /*30260*/  IMAD.MOV.U32 R74, RZ, RZ, R14 ;  /* 0x000000ffff4a7224 */ /* 0x000fce00078e000e */
[----:B------:R-:W-:Y:S05]  /*30270*/  WARPSYNC.COLLECTIVE R15, `(.L_x_5393) ;  /* 0x000000000f087348 */ /* 0x000fea0003c00000 */
[----:B------:R0:W1:Y:S02]  /*30280*/  SHFL.IDX P6, R14, R13, R12, R11 ;  /* 0x0000000c0d0e7389 */ /* 0x00006400000c000b */
[----:B01----:R-:W-:Y:S01]  /*30290*/  ENDCOLLECTIVE ;  /* 0x000000000000791b */ /* 0x003fe20003800000 */
.L_x_5393:
        /* <DEDUP_REMOVED lines=8> */
.L_x_5394:
[----:B------:R-:W-:Y:S01]  /*30320*/  IMAD.MOV.U32 R13, RZ, RZ, R63 ;  /* 0x000000ffff0d7224 */ /* 0x000fe200078e003f */
[----:B------:R-:W-:Y:S01]  /*30330*/  MOV R12, R0 ;  /* 0x00000000000c7202 */ /* 0x000fe20000000f00 */
[----:B------:R-:W-:-:S07]  /*30340*/  IMAD.MOV.U32 R76, RZ, RZ, R14 ;  /* 0x000000ffff4c7224 */ /* 0x000fce00078e000e */
[----:B------:R-:W-:Y:S05]  /*30350*/  WARPSYNC.COLLECTIVE R15, `(.L_x_5395) ;  /* 0x000000000f087348 */ /* 0x000fea0003c00000 */
[----:B------:R0:W1:Y:S02]  /*30360*/  SHFL.IDX P6, R14, R13, R12, R11 ;  /* 0x0000000c0d0e7389 */ /* 0x00006400000c000b */
[----:B01----:R-:W-:Y:S01]  /*30370*/  ENDCOLLECTIVE ;  /* 0x000000000000791b */ /* 0x003fe20003800000 */
.L_x_5395:
[----:B------:R-:W-:Y:S01]  /*30380*/  SEL R45, R61, R76, P0 ;  /* 0x0000004c3d2d7207 */ /* 0x000fe20000000000 */
[----:B------:R-:W-:Y:S02]  /*30390*/  IMAD.MOV.U32 R13, RZ, RZ, R78 ;  /* 0x000000ffff0d7224 */ /* 0x000fe400078e004e */
[----:B------:R-:W-:Y:S02]  /*303a0*/  IMAD.MOV.U32 R12, RZ, RZ, R3 ;  /* 0x000000ffff0c7224 */ /* 0x000fe400078e0003 */
[----:B------:R-:W-:-:S07]  /*303b0*/  IMAD.MOV.U32 R63, RZ, RZ, R14 ;  /* 0x000000ffff3f7224 */ /* 0x000fce00078e000e */
[----:B------:R-:W-:Y:S05]  /*303c0*/  WARPSYNC.COLLECTIVE R15, `(.L_x_5396) ;  /* 0x000000000f087348 */ /* 0x000fea0003c00000 */
[----:B------:R0:W1:Y:S02]  /*303d0*/  SHFL.IDX P6, R14, R13, R12, R11 ;  /* 0x0000000c0d0e7389 */ /* 0x00006400000c000b */
[----:B01----:R-:W-:Y:S01]  /*303e0*/  ENDCOLLECTIVE ;  /* 0x000000000000791b */ /* 0x003fe20003800000 */
.L_x_5396:
[----:B------:R-:W-:Y:S02]  /*303f0*/  IMAD.MOV.U32 R13, RZ, RZ, R65 ;  /* 0x000000ffff0d7224 */ /* 0x000fe400078e0041 */
[----:B------:R-:W-:Y:S02]  /*30400*/  IMAD.MOV.U32 R12, RZ, RZ, R0 ;  /* 0x000000ffff0c7224 */ /* 0x000fe400078e0000 */
[----:B------:R-:W-:Y:S02]  /*30410*/  IMAD.MOV.U32 R0, RZ, RZ, RZ ;  /* 0x000000ffff007224 */ /* 0x000fe400078e00ff */
[----:B------:R-:W-:-:S07]  /*30420*/  IMAD.MOV.U32 R78, RZ, RZ, R14 ;  /* 0x000000ffff4e7224 */ /* 0x000fce00078e000e */
[----:B------:R-:W-:Y:S05]  /*30430*/  WARPSYNC.COLLECTIVE R15, `(.L_x_5397) ;  /* 0x000000000f087348 */ /* 0x000fea0003c00000 */
[----:B------:R0:W1:Y:S02]  /*30440*/  SHFL.IDX P6, R14, R13, R12, R11 ;  /* 0x0000000c0d0e7389 */ /* 0x00006400000c000b */
[----:B01----:R-:W-:Y:S01]  /*30450*/  ENDCOLLECTIVE ;  /* 0x000000000000791b */ /* 0x003fe20003800000 */
.L_x_5397:
[----:B------:R-:W-:Y:S01]  /*30460*/  SEL R59, R78, R63, P0 ;  /* 0x0000003f4e3b7207 */ /* 0x000fe20000000000 */
[----:B------:R-:W-:Y:S02]  /*30470*/  IMAD.MOV.U32 R13, RZ, RZ, R80 ;  /* 0x000000ffff0d7224 */ /* 0x000fe400078e0050 */
[----:B------:R-:W-:Y:S01]  /*30480*/  IMAD.MOV.U32 R12, RZ, RZ, R3 ;  /* 0x000000ffff0c7224 */ /* 0x000fe200078e0003 */
[----:B------:R-:W-:-:S07]  /*30490*/  MOV R65, R14 ;  /* 0x0000000e00417202 */ /* 0x000fce0000000f00 */
[----:B------:R-:W-:Y:S05]  /*304a0*/  WARPSYNC.COLLECTIVE R15, `(.L_x_5398) ;  /* 0x000000000f087348 */ /* 0x000fea0003c00000 */
[----:B------:R0:W1:Y:S02]  /*304b0*/  SHFL.IDX P6, R14, R13, R12, R11 ;  /* 0x0000000c0d0e7389 */ /* 0x00006400000c000b */
[----:B01----:R-:W-:Y:S01]  /*304c0*/  ENDCOLLECTIVE ;  /* 0x000000000000791b */ /* 0x003fe20003800000 */
.L_x_5398:
        /* <DEDUP_REMOVED lines=14> */
.L_x_5198:
        /* <DEDUP_REMOVED lines=11> */
.L_x_5401:
[----:B------:R-:W-:Y:S05]  /*30660*/  BSYNC B1 ;  /* 0x0000000000017941 */ /* 0x000fea0003800000 */
.L_x_5400:
[----:B------:R-:W-:Y:S05]  /*30670*/  BRA `(.L_x_5402) ;  /* 0xffffff7400b87947 */ /* 0x000fea000383ffff */
.L_x_5200:
[----:B------:R-:W-:Y:S01]  /*30680*/  BSSY B1, `(.L_x_5403) ;  /* 0x0000006000017945 */ /* 0x000fe20003800000 */
[----:B------:R-:W-:-:S07]  /*30690*/  IMAD.MOV.U32 R15, RZ, RZ, -0x1 ;  /* 0xffffffffff0f7424 */ /* 0x000fce00078e00ff */
[----:B0-----:R-:W-:Y:S05]  /*306a0*/  WARPSYNC.COLLECTIVE R15, `(.L_x_5404) ;  /* 0x000000000f0c7348 */ /* 0x001fea0003c00000 */
[----:B------:R-:W-:Y:S02]  /*306b0*/  ELECT P6, UR62, PT ;  /* 0x00000000003e782f */ /* 0x000fe400038c0000 */
[----:B------:R-:W-:Y:S01]  /*306c0*/  MOV R14, UR62 ;  /* 0x0000003e000e7c02 */ /* 0x000fe20008000f00 */
[----:B0-----:R-:W-:Y:S10]  /*306d0*/  ENDCOLLECTIVE ;  /* 0x000000000000791b */ /* 0x001ff40003800000 */
.L_x_5404:
[----:B------:R-:W-:Y:S05]  /*306e0*/  BSYNC B1 ;  /* 0x0000000000017941 */ /* 0x000fea0003800000 */
.L_x_5403:
[----:B------:R-:W-:Y:S05]  /*306f0*/  BRA `(.L_x_5199) ;  /* 0xffffff7400b07947 */ /* 0x000fea000383ffff */
.L_x_5202:
[----:B0-----:R0:W1:Y:S02]  /*30700*/  SYNCS.PHASECHK.TRANS64.TRYWAIT P0, [R11+URZ+0x33420], R5 ;  /* 0x033420050b0075a7 */ /* 0x001064000800017f */
[----:B-1----:R-:W-:Y:S05]  /*30710*/  @!P0 NANOSLEEP.SYNCS 0x989680 ;  /* 0x009896800000895d */ /* 0x002fea0003900000 */
[----:B------:R-:W1:Y:S02]  /*30720*/  @!P0 SYNCS.PHASECHK.TRANS64 P0, [R11+URZ+0x33420], R5 ;  /* 0x033420050b0085a7 */ /* 0x000e64000800007f */
[----:B-1----:R-:W-:Y:S05]  /*30730*/  @!P0 BRA `(.L_x_5202) ;  /* 0xfffffffc00f08947 */ /* 0x002fea000383ffff */
[----:B------:R-:W-:Y:S05]  /*30740*/  BRA `(.L_x_5405) ;  /* 0xffffff7400cc7947 */ /* 0x000fea000383ffff */
.L_x_5206:
[----:B-1----:R1:W2:Y:S02]  /*30750*/  SYNCS.PHASECHK.TRANS64.TRYWAIT P0, [R7+URZ+0x334a0], R10 ;  /* 0x0334a00a070075a7 */ /* 0x0022a4000800017f */
[----:B--2---:R-:W-:Y:S05]  /*30760*/  @!P0 NANOSLEEP.SYNCS 0x989680 ;  /* 0x009896800000895d */ /* 0x004fea0003900000 */
[----:B------:R-:W2:Y:S02]  /*30770*/  @!P0 SYNCS.PHASECHK.TRANS64 P0, [R7+URZ+0x334a0], R10 ;  /* 0x0334a00a070085a7 */ /* 0x000ea4000800007f */
[----:B--2---:R-:W-:Y:S05]  /*30780*/  @!P0 BRA `(.L_x_5206) ;  /* 0xfffffffc00f08947 */ /* 0x004fea000383ffff */
[----:B------:R-:W-:Y:S05]  /*30790*/  BRA `(.L_x_5406) ;  /* 0xffffff7400ec7947 */ /* 0x000fea000383ffff */
.L_x_5213:
[----:B0-----:R0:W2:Y:S02]  /*307a0*/  SYNCS.PHASECHK.TRANS64.TRYWAIT P0, [R7+URZ+0x334c0], R10 ;  /* 0x0334c00a070075a7 */ /* 0x0010a4000800017f */
[----:B--2---:R-:W-:Y:S05]  /*307b0*/  @!P0 NANOSLEEP.SYNCS 0x989680 ;  /* 0x009896800000895d */ /* 0x004fea0003900000 */
[----:B------:R-:W2:Y:S02]  /*307c0*/  @!P0 SYNCS.PHASECHK.TRANS64 P0, [R7+URZ+0x334c0], R10 ;  /* 0x0334c00a070085a7 */ /* 0x000ea4000800007f */
[----:B--2---:R-:W-:Y:S05]  /*307d0*/  @!P0 BRA `(.L_x_5213) ;  /* 0xfffffffc00f08947 */ /* 0x004fea000383ffff */
[----:B------:R-:W-:Y:S05]  /*307e0*/  BRA `(.L_x_5407) ;  /* 0xffffff7800ec7947 */ /* 0x000fea000383ffff */
.L_x_5222:
[----:B0-----:R0:W1:Y:S02]  /*307f0*/  SYNCS.PHASECHK.TRANS64.TRYWAIT P1, [R7+URZ+0x334a0], R6 ;  /* 0x0334a006070075a7 */ /* 0x001064000802017f */
[----:B-1----:R-:W-:Y:S05]  /*30800*/  @!P1 NANOSLEEP.SYNCS 0x989680 ;  /* 0x009896800000995d */ /* 0x002fea0003900000 */
[----:B------:R-:W1:Y:S02]  /*30810*/  @!P1 SYNCS.PHASECHK.TRANS64 P1, [R7+URZ+0x334a0], R6 ;  /* 0x0334a006070095a7 */ /* 0x000e64000802007f */
[----:B-1----:R-:W-:Y:S05]  /*30820*/  @!P1 BRA `(.L_x_5222) ;  /* 0xfffffffc00f09947 */ /* 0x002fea000383ffff */
[----:B------:R-:W-:Y:S05]  /*30830*/  BRA `(.L_x_5408) ;  /* 0xffffff8000447947 */ /* 0x000fea000383ffff */
.L_x_5229:
[----:B-1----:R1:W2:Y:S02]  /*30840*/  SYNCS.PHASECHK.TRANS64.TRYWAIT P1, [R7+URZ+0x334c0], R6 ;  /* 0x0334c006070075a7 */ /* 0x0022a4000802017f */
[----:B--2---:R-:W-:Y:S05]  /*30850*/  @!P1 NANOSLEEP.SYNCS 0x989680 ;  /* 0x009896800000995d */ /* 0x004fea0003900000 */
[----:B------:R-:W2:Y:S02]  /*30860*/  @!P1 SYNCS.PHASECHK.TRANS64 P1, [R7+URZ+0x334c0], R6 ;  /* 0x0334c006070095a7 */ /* 0x000ea4000802007f */
[----:B--2---:R-:W-:Y:S05]  /*30870*/  @!P1 BRA `(.L_x_5229) ;  /* 0xfffffffc00f09947 */ /* 0x004fea000383ffff */
[----:B------:R-:W-:Y:S05]  /*30880*/  BRA `(.L_x_5409) ;  /* 0xffffff84003c7947 */ /* 0x000fea000383ffff */
.L_x_5246:
        /* <DEDUP_REMOVED lines=11> */
.L_x_5411:
[----:B------:R-:W-:Y:S05]  /*30940*/  BSYNC B0 ;  /* 0x0000000000007941 */ /* 0x000fea0003800000 */
.L_x_5410:
[----:B------:R-:W-:Y:S05]  /*30950*/  BRA `(.L_x_5412) ;  /* 0xffffff94003c7947 */ /* 0x000fea000383ffff */
.L_x_5248:
[----:B------:R-:W-:Y:S01]  /*30960*/  BSSY B0, `(.L_x_5413) ;  /* 0x0000006000007945 */ /* 0x000fe20003800000 */
[----:B------:R-:W-:-:S07]  /*30970*/  MOV R15, 0xffffffff ;  /* 0xffffffff000f7802 */ /* 0x000fce0000000f00 */
[----:B01----:R-:W-:Y:S05]  /*30980*/  WARPSYNC.COLLECTIVE R15, `(.L_x_5414) ;  /* 0x000000000f0c7348 */ /* 0x003fea0003c00000 */
[----:B------:R-:W-:Y:S02]  /*30990*/  ELECT P6, UR62, PT ;  /* 0x00000000003e782f */ /* 0x000fe400038c0000 */
[----:B------:R-:W-:Y:S01]  /*309a0*/  MOV R14, UR62 ;  /* 0x0000003e000e7c02 */ /* 0x000fe20008000f00 */
[----:B01----:R-:W-:Y:S10]  /*309b0*/  ENDCOLLECTIVE ;  /* 0x000000000000791b */ /* 0x003ff40003800000 */
.L_x_5414:
[----:B------:R-:W-:Y:S05]  /*309c0*/  BSYNC B0 ;  /* 0x0000000000007941 */ /* 0x000fea0003800000 */
.L_x_5413:
[----:B------:R-:W-:Y:S05]  /*309d0*/  BRA `(.L_x_5415) ;  /* 0xffffff9400347947 */ /* 0x000fea000383ffff */
.L_x_5251:
[----:B0-----:R0:W1:Y:S02]  /*309e0*/  SYNCS.PHASECHK.TRANS64.TRYWAIT P2, [R4+URZ+0x33480], R7 ;  /* 0x03348007040075a7 */ /* 0x001064000804017f */
[----:B-1----:R-:W-:Y:S05]  /*309f0*/  @!P2 NANOSLEEP.SYNCS 0x989680 ;  /* 0x009896800000a95d */ /* 0x002fea0003900000 */
[----:B------:R-:W1:Y:S02]  /*30a00*/  @!P2 SYNCS.PHASECHK.TRANS64 P2, [R4+URZ+0x33480], R7 ;  /* 0x033480070400a5a7 */ /* 0x000e64000804007f */
[----:B-1----:R-:W-:Y:S05]  /*30a10*/  @!P2 BRA `(.L_x_5251) ;  /* 0xfffffffc00f0a947 */ /* 0x002fea000383ffff */
[----:B------:R-:W-:Y:S05]  /*30a20*/  BRA `(.L_x_5416) ;  /* 0xffffff9400b87947 */ /* 0x000fea000383ffff */
.L_x_5253:
[----:B-1----:R1:W2:Y:S02]  /*30a30*/  SYNCS.PHASECHK.TRANS64.TRYWAIT P2, [R4+URZ+0x33440], R7 ;  /* 0x03344007040075a7 */ /* 0x0022a4000804017f */
[----:B--2---:R-:W-:Y:S05]  /*30a40*/  @!P2 NANOSLEEP.SYNCS 0x989680 ;  /* 0x009896800000a95d */ /* 0x004fea0003900000 */
[----:B------:R-:W2:Y:S02]  /*30a50*/  @!P2 SYNCS.PHASECHK.TRANS64 P2, [R4+URZ+0x33440], R7 ;  /* 0x033440070400a5a7 */ /* 0x000ea4000804007f */
[----:B--2---:R-:W-:Y:S05]  /*30a60*/  @!P2 BRA `(.L_x_5253) ;  /* 0xfffffffc00f0a947 */ /* 0x004fea000383ffff */
[----:B------:R-:W-:Y:S05]  /*30a70*/  BRA `(.L_x_5417) ;  /* 0xffffff9800447947 */ /* 0x000fea000383ffff */
.L_x_5256:
        /* <DEDUP_REMOVED lines=8> */
.L_x_5262:
[----:B--2---:R2:W3:Y:S02]  /*30b00*/  SYNCS.PHASECHK.TRANS64.TRYWAIT P0, [R5+URZ+0x33480], R4 ;  /* 0x03348004050075a7 */ /* 0x0044e4000800017f */
[----:B---3--:R-:W-:Y:S05]  /*30b10*/  @!P0 NANOSLEEP.SYNCS 0x989680 ;  /* 0x009896800000895d */ /* 0x008fea0003900000 */
[----:B------:R-:W3:Y:S02]  /*30b20*/  @!P0 SYNCS.PHASECHK.TRANS64 P0, [R5+URZ+0x33480], R4 ;  /* 0x03348004050085a7 */ /* 0x000ee4000800007f */
[----:B---3--:R-:W-:Y:S05]  /*30b30*/  @!P0 BRA `(.L_x_5262) ;  /* 0xfffffffc00f08947 */ /* 0x008fea000383ffff */
[----:B------:R-:W-:Y:S05]  /*30b40*/  BRA `(.L_x_5419) ;  /* 0xffffffa0002c7947 */ /* 0x000fea000383ffff */
.L_x_5269:
[----:B0-----:R0:W3:Y:S02]  /*30b50*/  SYNCS.PHASECHK.TRANS64.TRYWAIT P0, [R5+URZ+0x33440], R4 ;  /* 0x03344004050075a7 */ /* 0x0010e4000800017f */
[----:B---3--:R-:W-:Y:S05]  /*30b60*/  @!P0 NANOSLEEP.SYNCS 0x989680 ;  /* 0x009896800000895d */ /* 0x008fea0003900000 */
[----:B------:R-:W3:Y:S02]  /*30b70*/  @!P0 SYNCS.PHASECHK.TRANS64 P0, [R5+URZ+0x33440], R4 ;  /* 0x03344004050085a7 */ /* 0x000ee4000800007f */
[----:B---3--:R-:W-:Y:S05]  /*30b80*/  @!P0 BRA `(.L_x_5269) ;  /* 0xfffffffc00f08947 */ /* 0x008fea000383ffff */
[----:B------:R-:W-:Y:S05]  /*30b90*/  BRA `(.L_x_5420) ;  /* 0xffffffa400387947 */ /* 0x000fea000383ffff */
.L_x_5277:
[----:B--2---:R2:W3:Y:S02]  /*30ba0*/  SYNCS.PHASECHK.TRANS64.TRYWAIT P2, [R13+URZ+0x33470], R3 ;  /* 0x033470030d0075a7 */ /* 0x0044e4000804017f */
[----:B---3--:R-:W-:Y:S05]  /*30bb0*/  @!P2 NANOSLEEP.SYNCS 0x989680 ;  /* 0x009896800000a95d */ /* 0x008fea0003900000 */
[----:B------:R-:W3:Y:S02]  /*30bc0*/  @!P2 SYNCS.PHASECHK.TRANS64 P2, [R13+URZ+0x33470], R3 ;  /* 0x033470030d00a5a7 */ /* 0x000ee4000804007f */
[----:B---3--:R-:W-:Y:S05]  /*30bd0*/  @!P2 BRA `(.L_x_5277) ;  /* 0xfffffffc00f0a947 */ /* 0x008fea000383ffff */
[----:B------:R-:W-:Y:S05]  /*30be0*/  BRA `(.L_x_5421) ;  /* 0xffffffa800587947 */ /* 0x000fea000383ffff */
.L_x_5279:
[----:B--2---:R2:W3:Y:S02]  /*30bf0*/  SYNCS.PHASECHK.TRANS64.TRYWAIT P2, [R13+URZ+0x33460], R4 ;  /* 0x033460040d0075a7 */ /* 0x0044e4000804017f */
[----:B---3--:R-:W-:Y:S05]  /*30c00*/  @!P2 NANOSLEEP.SYNCS 0x989680 ;  /* 0x009896800000a95d */ /* 0x008fea0003900000 */
[----:B------:R-:W3:Y:S02]  /*30c10*/  @!P2 SYNCS.PHASECHK.TRANS64 P2, [R13+URZ+0x33460], R4 ;  /* 0x033460040d00a5a7 */ /* 0x000ee4000804007f */
[----:B---3--:R-:W-:Y:S05]  /*30c20*/  @!P2 BRA `(.L_x_5279) ;  /* 0xfffffffc00f0a947 */ /* 0x008fea000383ffff */
[----:B------:R-:W-:Y:S05]  /*30c30*/  BRA `(.L_x_5422) ;  /* 0xffffffa800607947 */ /* 0x000fea000383ffff */
.L_x_5286:
[----:B0-----:R0:W2:Y:S02]  /*30c40*/  SYNCS.PHASECHK.TRANS64.TRYWAIT P0, [R0+URZ+0x33470], R3 ;  /* 0x03347003000075a7 */ /* 0x0010a4000800017f */
[----:B--2---:R-:W-:Y:S05]  /*30c50*/  @!P0 NANOSLEEP.SYNCS 0x989680 ;  /* 0x009896800000895d */ /* 0x004fea0003900000 */
[----:B------:R-:W2:Y:S02]  /*30c60*/  @!P0 SYNCS.PHASECHK.TRANS64 P0, [R0+URZ+0x33470], R3 ;  /* 0x03347003000085a7 */ /* 0x000ea4000800007f */
[----:B--2---:R-:W-:Y:S05]  /*30c70*/  @!P0 BRA `(.L_x_5286) ;  /* 0xfffffffc00f08947 */ /* 0x004fea000383ffff */
[----:B------:R-:W-:Y:S05]  /*30c80*/  BRA `(.L_x_5423) ;  /* 0xffffffb8004c7947 */ /* 0x000fea000383ffff */
.L_x_5288:
[----:B0-----:R0:W2:Y:S02]  /*30c90*/  SYNCS.PHASECHK.TRANS64.TRYWAIT P0, [R0+URZ+0x33460], R3 ;  /* 0x03346003000075a7 */ /* 0x0010a4000800017f */
[----:B--2---:R-:W-:Y:S05]  /*30ca0*/  @!P0 NANOSLEEP.SYNCS 0x989680 ;  /* 0x009896800000895d */ /* 0x004fea0003900000 */
[----:B------:R-:W2:Y:S02]  /*30cb0*/  @!P0 SYNCS.PHASECHK.TRANS64 P0, [R0+URZ+0x33460], R3 ;  /* 0x03346003000085a7 */ /* 0x000ea4000800007f */
[----:B--2---:R-:W-:Y:S05]  /*30cc0*/  @!P0 BRA `(.L_x_5288) ;  /* 0xfffffffc00f08947 */ /* 0x004fea000383ffff */
[----:B------:R-:W-:Y:S05]  /*30cd0*/  BRA `(.L_x_5424) ;  /* 0xffffffb800547947 */ /* 0x000fea000383ffff */
.L_x_5292:
[----:B------:R-:W-:Y:S01]  /*30ce0*/  BSSY B0, `(.L_x_5425) ;  /* 0x0000008000007945 */ /* 0x000fe20003800000 */
[----:B------:R-:W-:Y:S02]  /*30cf0*/  IMAD.MOV.U32 R13, RZ, RZ, R16 ;  /* 0x000000ffff0d7224 */ /* 0x000fe400078e0010 */
[----:B------:R-:W-:Y:S02]  /*30d00*/  IMAD.MOV.U32 R12, RZ, RZ, RZ ;  /* 0x000000ffff0c7224 */ /* 0x000fe400078e00ff */
[----:B------:R-:W-:Y:S02]  /*30d10*/  IMAD.MOV.U32 R11, RZ, RZ, 0x1f ;  /* 0x0000001fff0b7424 */ /* 0x000fe400078e00ff */
[----:B------:R-:W-:-:S07]  /*30d20*/  IMAD.MOV.U32 R15, RZ, RZ, -0x1 ;  /* 0xffffffffff0f7424 */ /* 0x000fce00078e00ff */
[----:B-1----:R-:W-:Y:S05]  /*30d30*/  WARPSYNC.COLLECTIVE R15, `(.L_x_5426) ;  /* 0x000000000f087348 */ /* 0x002fea0003c00000 */
[----:B------:R0:W2:Y:S02]  /*30d40*/  SHFL.IDX P6, R14, R13, R12, R11 ;  /* 0x0000000c0d0e7389 */ /* 0x0000a400000c000b */
[----:B012---:R-:W-:Y:S01]  /*30d50*/  ENDCOLLECTIVE ;  /* 0x000000000000791b */ /* 0x007fe20003800000 */
.L_x_5426:
[----:B------:R-:W-:Y:S05]  /*30d60*/  BSYNC B0 ;  /* 0x0000000000007941 */ /* 0x000fea0003800000 */
.L_x_5425:
[----:B------:R-:W-:Y:S01]  /*30d70*/  IMAD.MOV.U32 R13, RZ, RZ, R16 ;  /* 0x000000ffff0d7224 */ /* 0x000fe200078e0010 */
[----:B------:R-:W-:Y:S01]  /*30d80*/  MOV R12, 0x1 ;  /* 0x00000001000c7802 */ /* 0x000fe20000000f00 */
[----:B------:R-:W-:Y:S02]  /*30d90*/  IMAD.MOV.U32 R11, RZ, RZ, 0x1f ;  /* 0x0000001fff0b7424 */ /* 0x000fe400078e00ff */
[----:B------:R-:W-:Y:S02]  /*30da0*/  IMAD.MOV.U32 R15, RZ, RZ, -0x1 ;  /* 0xffffffffff0f7424 */ /* 0x000fe400078e00ff */
[----:B------:R-:W-:Y:S02]  /*30db0*/  IMAD.IADD R5, R19, 0x1, R8 ;  /* 0x0000000113057824 */ /* 0x000fe400078e0208 */
[----:B------:R-:W-:-:S07]  /*30dc0*/  IMAD.MOV.U32 R0, RZ, RZ, R14 ;  /* 0x000000ffff007224 */ /* 0x000fce00078e000e */
[----:B------:R-:W-:Y:S05]  /*30dd0*/  WARPSYNC.COLLECTIVE R15, `(.L_x_5427) ;  /* 0x000000000f087348 */ /* 0x000fea0003c00000 */
[----:B------:R0:W1:Y:S02]  /*30de0*/  SHFL.IDX P6, R14, R13, R12, R11 ;  /* 0x0000000c0d0e7389 */ /* 0x00006400000c000b */
[----:B01----:R-:W-:Y:S01]  /*30df0*/  ENDCOLLECTIVE ;  /* 0x000000000000791b */ /* 0x003fe20003800000 */
.L_x_5427:
[----:B------:R-:W-:Y:S02]  /*30e00*/  ULDC UR4, c[0x0][0xc14] ;  /* 0x0003050000047ab9 */ /* 0x000fe40000000800 */
[----:B------:R-:W-:-:S13]  /*30e10*/  ISETP.GE.OR P1, PT, R5, UR4, !P0 ;  /* 0x0000000405007c0c */ /* 0x000fda000c726670 */
[----:B------:R-:W0:Y:S01]  /*30e20*/  @!P1 LDC.64 R2, c[0x0][0xc58] ;  /* 0x00031600ff029b82 */ /* 0x000e220000000a00 */
[----:B------:R-:W-:Y:S02]  /*30e30*/  IMAD.MOV.U32 R11, RZ, RZ, RZ ;  /* 0x000000ffff0b7224 */ /* 0x000fe400078e00ff */
[----:B------:R-:W-:Y:S02]  /*30e40*/  IMAD.MOV.U32 R4, RZ, RZ, R14 ;  /* 0x000000ffff047224 */ /* 0x000fe400078e000e */
        /* <DEDUP_REMOVED lines=8> */
[----:B------:R-:W-:-:S04]  /*30ed0*/  ISETP.NE.AND P1, PT, R8, RZ, PT ;  /* 0x000000ff0800720c */ /* 0x000fc80003f25270 */
[----:B------:R-:W-:-:S09]  /*30ee0*/  MOV R13, R2 ;  /* 0x00000002000d7202 */ /* 0x000fd20000000f00 */
[----:B------:R-:W-:Y:S05]  /*30ef0*/  WARPSYNC.COLLECTIVE R15, `(.L_x_5428) ;  /* 0x000000000f087348 */ /* 0x000fea0003c00000 */
[----:B------:R0:W1:Y:S02]  /*30f00*/  SHFL.UP P6, R14, R13, R12, R11 ;  /* 0x0400000c0d0e7389 */ /* 0x00006400000c000b */
[----:B01----:R-:W-:Y:S01]  /*30f10*/  ENDCOLLECTIVE ;  /* 0x000000000000791b */ /* 0x003fe20003800000 */
.L_x_5428:
[----:B------:R-:W-:Y:S01]  /*30f20*/  IMAD.MOV.U32 R12, RZ, RZ, 0x2 ;  /* 0x00000002ff0c7424 */ /* 0x000fe200078e00ff */
[----:B------:R-:W-:-:S05]  /*30f30*/  SEL R5, R14, RZ, P1 ;  /* 0x000000ff0e057207 */ /* 0x000fca0000800000 */
[----:B------:R-:W-:-:S04]  /*30f40*/  IMAD.IADD R5, R2, 0x1, R5 ;  /* 0x0000000102057824 */ /* 0x000fc800078e0205 */
[----:B------:R-:W-:-:S07]  /*30f50*/  IMAD.MOV.U32 R13, RZ, RZ, R5 ;  /* 0x000000ffff0d7224 */ /* 0x000fce00078e0005 */
[----:B------:R-:W-:Y:S05]  /*30f60*/  WARPSYNC.COLLECTIVE R15, `(.L_x_5429) ;  /* 0x000000000f087348 */ /* 0x000fea0003c00000 */
[----:B------:R0:W1:Y:S02]  /*30f70*/  SHFL.UP P6, R14, R13, R12, R11 ;  /* 0x0400000c0d0e7389 */ /* 0x00006400000c000b */
[----:B01----:R-:W-:Y:S01]  /*30f80*/  ENDCOLLECTIVE ;  /* 0x000000000000791b */ /* 0x003fe20003800000 */
.L_x_5429:
[----:B------:R-:W-:Y:S02]  /*30f90*/  MOV R12, 0x4 ;  /* 0x00000004000c7802 */ /* 0x000fe40000000f00 */
[----:B------:R-:W-:-:S05]  /*30fa0*/  SEL R6, R14, RZ, P2 ;  /* 0x000000ff0e067207 */ /* 0x000fca0001000000 */
[----:B------:R-:W-:-:S04]  /*30fb0*/  IMAD.IADD R6, R5, 0x1, R6 ;  /* 0x0000000105067824 */ /* 0x000fc800078e0206 */
[----:B------:R-:W-:-:S07]  /*30fc0*/  IMAD.MOV.U32 R13, RZ, RZ, R6 ;  /* 0x000000ffff0d7224 */ /* 0x000fce00078e0006 */
[----:B------:R-:W-:Y:S05]  /*30fd0*/  WARPSYNC.COLLECTIVE R15, `(.L_x_5430) ;  /* 0x000000000f087348 */ /* 0x000fea0003c00000 */
[----:B------:R0:W1:Y:S02]  /*30fe0*/  SHFL.UP P6, R14, R13, R12, R11 ;  /* 0x0400000c0d0e7389 */ /* 0x00006400000c000b */
[----:B01----:R-:W-:Y:S01]  /*30ff0*/  ENDCOLLECTIVE ;  /* 0x000000000000791b */ /* 0x003fe20003800000 */
.L_x_5430:
[----:B------:R-:W-:Y:S01]  /*31000*/  IMAD.MOV.U32 R12, RZ, RZ, 0x8 ;  /* 0x00000008ff0c7424 */ /* 0x000fe200078e00ff */
[----:B------:R-:W-:-:S05]  /*31010*/  SEL R7, R14, RZ, P3 ;  /* 0x000000ff0e077207 */ /* 0x000fca0001800000 */
[----:B------:R-:W-:-:S04]  /*31020*/  IMAD.IADD R7, R6, 0x1, R7 ;  /* 0x0000000106077824 */ /* 0x000fc800078e0207 */
[----:B------:R-:W-:-:S07]  /*31030*/  IMAD.MOV.U32 R13, RZ, RZ, R7 ;  /* 0x000000ffff0d7224 */ /* 0x000fce00078e0007 */
[----:B------:R-:W-:Y:S05]  /*31040*/  WARPSYNC.COLLECTIVE R15, `(.L_x_5431) ;  /* 0x000000000f087348 */ /* 0x000fea0003c00000 */
[----:B------:R0:W1:Y:S02]  /*31050*/  SHFL.UP P6, R14, R13, R12, R11 ;  /* 0x0400000c0d0e7389 */ /* 0x00006400000c000b */
[----:B01----:R-:W-:Y:S01]  /*31060*/  ENDCOLLECTIVE ;  /* 0x000000000000791b */ /* 0x003fe20003800000 */
.L_x_5431:
[----:B------:R-:W-:Y:S01]  /*31070*/  IMAD.MOV.U32 R12, RZ, RZ, 0x10 ;  /* 0x00000010ff0c7424 */ /* 0x000fe200078e00ff */
[----:B------:R-:W-:-:S05]  /*31080*/  SEL R14, R14, RZ, P4 ;  /* 0x000000ff0e0e7207 */ /* 0x000fca0002000000 */
[----:B------:R-:W-:-:S04]  /*31090*/  IMAD.IADD R5, R7, 0x1, R14 ;  /* 0x0000000107057824 */ /* 0x000fc800078e020e */
[----:B------:R-:W-:-:S07]  /*310a0*/  IMAD.MOV.U32 R13, RZ, RZ, R5 ;  /* 0x000000ffff0d7224 */ /* 0x000fce00078e0005 */
[----:B------:R-:W-:Y:S05]  /*310b0*/  WARPSYNC.COLLECTIVE R15, `(.L_x_5432) ;  /* 0x000000000f087348 */ /* 0x000fea0003c00000 */
[----:B------:R0:W1:Y:S02]  /*310c0*/  SHFL.UP P6, R14, R13, R12, R11 ;  /* 0x0400000c0d0e7389 */ /* 0x00006400000c000b */
[----:B01----:R-:W-:Y:S01]  /*310d0*/  ENDCOLLECTIVE ;  /* 0x000000000000791b */ /* 0x003fe20003800000 */
.L_x_5432:
[----:B------:R-:W-:Y:S02]  /*310e0*/  IMAD.MOV.U32 R12, RZ, RZ, 0x1f ;  /* 0x0000001fff0c7424 */ /* 0x000fe400078e00ff */
[----:B------:R-:W-:Y:S01]  /*310f0*/  IMAD.MOV.U32 R11, RZ, RZ, 0x1f ;  /* 0x0000001fff0b7424 */ /* 0x000fe200078e00ff */
[----:B------:R-:W-:-:S04]  /*31100*/  SEL R14, R14, RZ, P5 ;  /* 0x000000ff0e0e7207 */ /* 0x000fc80002800000 */
[----:B------:R-:W-:-:S05]  /*31110*/  IADD3 R3, R5, R14, RZ ;  /* 0x0000000e05037210 */ /* 0x000fca0007ffe0ff */
[----:B------:R-:W-:-:S07]  /*31120*/  IMAD.MOV.U32 R13, RZ, RZ, R3 ;  /* 0x000000ffff0d7224 */ /* 0x000fce00078e0003 */
[----:B------:R-:W-:Y:S05]  /*31130*/  WARPSYNC.COLLECTIVE R15, `(.L_x_5433) ;  /* 0x000000000f087348 */ /* 0x000fea0003c00000 */
[----:B------:R0:W1:Y:S02]  /*31140*/  SHFL.IDX P6, R14, R13, R12, R11 ;  /* 0x0000000c0d0e7389 */ /* 0x00006400000c000b */
[----:B01----:R-:W-:Y:S01]  /*31150*/  ENDCOLLECTIVE ;  /* 0x000000000000791b */ /* 0x003fe20003800000 */
.L_x_5433:
[----:B------:R-:W-:Y:S05]  /*31160*/  BRA `(.L_x_5434) ;  /* 0xffffffc400507947 */ /* 0x000fea000383ffff */
.L_x_5297:
[----:B------:R-:W-:Y:S01]  /*31170*/  BSSY B0, `(.L_x_5435) ;  /* 0x0000008000007945 */ /* 0x000fe20003800000 */
[----:B-----5:R-:W-:Y:S01]  /*31180*/  IMAD.MOV.U32 R13, RZ, RZ, R2 ;  /* 0x000000ffff0d7224 */ /* 0x020fe200078e0002 */
[----:B------:R-:W-:Y:S01]  /*31190*/  MOV R15, 0xffffffff ;  /* 0xffffffff000f7802 */ /* 0x000fe20000000f00 */
[----:B------:R-:W-:Y:S02]  /*311a0*/  IMAD.MOV.U32 R12, RZ, RZ, 0x1 ;  /* 0x00000001ff0c7424 */ /* 0x000fe400078e00ff */
[----:B------:R-:W-:-:S07]  /*311b0*/  IMAD.MOV.U32 R11, RZ, RZ, RZ ;  /* 0x000000ffff0b7224 */ /* 0x000fce00078e00ff */
[----:B012---:R-:W-:Y:S05]  /*311c0*/  WARPSYNC.COLLECTIVE R15, `(.L_x_5436) ;  /* 0x000000000f087348 */ /* 0x007fea0003c00000 */
[----:B------:R3:W4:Y:S02]  /*311d0*/  SHFL.UP P6, R14, R13, R12, R11 ;  /* 0x0400000c0d0e7389 */ /* 0x00072400000c000b */
[----:B01234-:R-:W-:Y:S01]  /*311e0*/  ENDCOLLECTIVE ;  /* 0x000000000000791b */ /* 0x01ffe20003800000 */
.L_x_5436:
[----:B------:R-:W-:Y:S05]  /*311f0*/  BSYNC B0 ;  /* 0x0000000000007941 */ /* 0x000fea0003800000 */
.L_x_5435:
        /* <DEDUP_REMOVED lines=8> */
.L_x_5437:
[----:B------:R-:W-:Y:S02]  /*31280*/  MOV R12, 0x4 ;  /* 0x00000004000c7802 */ /* 0x000fe40000000f00 */
[----:B------:R-:W-:-:S05]  /*31290*/  SEL R14, R14, RZ, P2 ;  /* 0x000000ff0e0e7207 */ /* 0x000fca0001000000 */
[----:B------:R-:W-:-:S04]  /*312a0*/  IMAD.IADD R5, R13, 0x1, R14 ;  /* 0x000000010d057824 */ /* 0x000fc800078e020e */
[----:B------:R-:W-:-:S07]  /*312b0*/  IMAD.MOV.U32 R13, RZ, RZ, R5 ;  /* 0x000000ffff0d7224 */ /* 0x000fce00078e0005 */
[----:B------:R-:W-:Y:S05]  /*312c0*/  WARPSYNC.COLLECTIVE R15, `(.L_x_5438) ;  /* 0x000000000f087348 */ /* 0x000fea0003c00000 */
[----:B------:R0:W1:Y:S02]  /*312d0*/  SHFL.UP P6, R14, R13, R12, R11 ;  /* 0x0400000c0d0e7389 */ /* 0x00006400000c000b */
[----:B01----:R-:W-:Y:S01]  /*312e0*/  ENDCOLLECTIVE ;  /* 0x000000000000791b */ /* 0x003fe20003800000 */
.L_x_5438:
[----:B------:R-:W-:Y:S01]  /*312f0*/  IMAD.MOV.U32 R12, RZ, RZ, 0x8 ;  /* 0x00000008ff0c7424 */ /* 0x000fe200078e00ff */
[----:B------:R-:W-:-:S05]  /*31300*/  SEL R6, R14, RZ, P3 ;  /* 0x000000ff0e067207 */ /* 0x000fca0001800000 */
[----:B------:R-:W-:-:S04]  /*31310*/  IMAD.IADD R6, R5, 0x1, R6 ;  /* 0x0000000105067824 */ /* 0x000fc800078e0206 */
[----:B------:R-:W-:-:S07]  /*31320*/  IMAD.MOV.U32 R13, RZ, RZ, R6 ;  /* 0x000000ffff0d7224 */ /* 0x000fce00078e0006 */
[----:B------:R-:W-:Y:S05]  /*31330*/  WARPSYNC.COLLECTIVE R15, `(.L_x_5439) ;  /* 0x000000000f087348 */ /* 0x000fea0003c00000 */
[----:B------:R0:W1:Y:S02]  /*31340*/  SHFL.UP P6, R14, R13, R12, R11 ;  /* 0x0400000c0d0e7389 */ /* 0x00006400000c000b */
[----:B01----:R-:W-:Y:S01]  /*31350*/  ENDCOLLECTIVE ;  /* 0x000000000000791b */ /* 0x003fe20003800000 */
.L_x_5439:
[----:B------:R-:W-:Y:S01]  /*31360*/  IMAD.MOV.U32 R12, RZ, RZ, 0x10 ;  /* 0x00000010ff0c7424 */ /* 0x000fe200078e00ff */
[----:B------:R-:W-:-:S05]  /*31370*/  SEL R7, R14, RZ, P4 ;  /* 0x000000ff0e077207 */ /* 0x000fca0002000000 */
[----:B------:R-:W-:-:S04]  /*31380*/  IMAD.IADD R7, R6, 0x1, R7 ;  /* 0x0000000106077824 */ /* 0x000fc800078e0207 */
[----:B------:R-:W-:-:S07]  /*31390*/  IMAD.MOV.U32 R13, RZ, RZ, R7 ;  /* 0x000000ffff0d7224 */ /* 0x000fce00078e0007 */
[----:B------:R-:W-:Y:S05]  /*313a0*/  WARPSYNC.COLLECTIVE R15, `(.L_x_5440) ;  /* 0x000000000f087348 */ /* 0x000fea0003c00000 */
[----:B------:R0:W1:Y:S02]  /*313b0*/  SHFL.UP P6, R14, R13, R12, R11 ;  /* 0x0400000c0d0e7389 */ /* 0x00006400000c000b */
[----:B01----:R-:W-:Y:S01]  /*313c0*/  ENDCOLLECTIVE ;  /* 0x000000000000791b */ /* 0x003fe20003800000 */
.L_x_5440:
        /* <DEDUP_REMOVED lines=8> */
.L_x_5441:
[----:B------:R-:W-:Y:S05]  /*31450*/  BRA `(.L_x_5442) ;  /* 0xffffffc400307947 */ /* 0x000fea000383ffff */
.L_x_5299:
[----:B------:R-:W-:Y:S01]  /*31460*/  BSSY B0, `(.L_x_5443) ;  /* 0x0000006000007945 */ /* 0x000fe20003800000 */
[----:B------:R-:W-:Y:S01]  /*31470*/  PLOP3.LUT P6, PT, P6, PT, PT, 0x8, 0x0 ;  /* 0x000000000000781c */ /* 0x000fe200037ce170 */
[----:B------:R-:W-:-:S12]  /*31480*/  IMAD.MOV.U32 R15, RZ, RZ, -0x1 ;  /* 0xffffffffff0f7424 */ /* 0x000fd800078e00ff */
[----:B01----:R-:W-:Y:S05]  /*31490*/  WARPSYNC.COLLECTIVE R15, `(.L_x_5444) ;  /* 0x000000000f087348 */ /* 0x003fea0003c00000 */
[----:B------:R-:W-:Y:S01]  /*314a0*/  VOTE.ANY R14, PT, P6 ;  /* 0x00000000000e7806 */ /* 0x000fe200030e0100 */
[----:B01----:R-:W-:Y:S06]  /*314b0*/  ENDCOLLECTIVE ;  /* 0x000000000000791b */ /* 0x003fec0003800000 */
.L_x_5444:
[----:B------:R-:W-:Y:S05]  /*314c0*/  BSYNC B0 ;  /* 0x0000000000007941 */ /* 0x000fea0003800000 */
.L_x_5443:
[----:B------:R-:W-:Y:S02]  /*314d0*/  IMAD.MOV.U32 R4, RZ, RZ, R14 ;  /* 0x000000ffff047224 */ /* 0x000fe400078e000e */
[----:B------:R-:W-:Y:S02]  /*314e0*/  IMAD.MOV.U32 R13, RZ, RZ, R2 ;  /* 0x000000ffff0d7224 */ /* 0x000fe400078e0002 */
[----:B------:R-:W0:Y:S01]  /*314f0*/  POPC R6, R4 ;  /* 0x0000000400067309 */ /* 0x000e220000000000 */
[----:B------:R-:W-:Y:S02]  /*31500*/  IMAD.MOV.U32 R11, RZ, RZ, 0x1f ;  /* 0x0000001fff0b7424 */ /* 0x000fe400078e00ff */
[----:B------:R-:W-:Y:S01]  /*31510*/  IMAD.MOV.U32 R15, RZ, RZ, -0x1 ;  /* 0xffffffffff0f7424 */ /* 0x000fe200078e00ff */
[----:B0-----:R-:W-:-:S07]  /*31520*/  MOV R12, R6 ;  /* 0x00000006000c7202 */ /* 0x001fce0000000f00 */
[----:B------:R-:W-:Y:S05]  /*31530*/  WARPSYNC.COLLECTIVE R15, `(.L_x_5445) ;  /* 0x000000000f087348 */ /* 0x000fea0003c00000 */
[----:B------:R0:W1:Y:S02]  /*31540*/  SHFL.IDX P6, R14, R13, R12, R11 ;  /* 0x0000000c0d0e7389 */ /* 0x00006400000c000b */
[----:B01----:R-:W-:Y:S01]  /*31550*/  ENDCOLLECTIVE ;  /* 0x000000000000791b */ /* 0x003fe20003800000 */
.L_x_5445:
[----:B------:R-:W-:Y:S01]  /*31560*/  IMAD.MOV.U32 R17, RZ, RZ, R14 ;  /* 0x000000ffff117224 */ /* 0x000fe200078e000e */
[----:B------:R-:W-:Y:S06]  /*31570*/  BRA `(.L_x_5446) ;  /* 0xffffffc400207947 */ /* 0x000fec000383ffff */
.L_x_5301:
[----:B------:R-:W-:Y:S01]  /*31580*/  BSSY B0, `(.L_x_5447) ;  /* 0x0000007000007945 */ /* 0x000fe20003800000 */
[----:B------:R-:W-:Y:S02]  /*31590*/  IMAD.MOV.U32 R13, RZ, RZ, R3 ;  /* 0x000000ffff0d7224 */ /* 0x000fe400078e0003 */
[----:B------:R-:W-:Y:S02]  /*315a0*/  IMAD.MOV.U32 R11, RZ, RZ, 0x1f ;  /* 0x0000001fff0b7424 */ /* 0x000fe400078e00ff */
[----:B------:R-:W-:-:S07]  /*315b0*/  IMAD.MOV.U32 R15, RZ, RZ, -0x1 ;  /* 0xffffffffff0f7424 */ /* 0x000fce00078e00ff */
[----:B0123--:R-:W-:Y:S05]  /*315c0*/  WARPSYNC.COLLECTIVE R15, `(.L_x_5448) ;  /* 0x000000000f087348 */ /* 0x00ffea0003c00000 */
[----:B------:R4:W0:Y:S02]  /*315d0*/  SHFL.IDX P6, R14, R13, R12, R11 ;  /* 0x0000000c0d0e7389 */ /* 0x00082400000c000b */
[----:B01234-:R-:W-:Y:S01]  /*315e0*/  ENDCOLLECTIVE ;  /* 0x000000000000791b */ /* 0x01ffe20003800000 */
.L_x_5448:
[----:B------:R-:W-:Y:S05]  /*315f0*/  BSYNC B0 ;  /* 0x0000000000007941 */ /* 0x000fea0003800000 */
.L_x_5447:
[----:B------:R-:W-:Y:S01]  /*31600*/  MOV R4, R14 ;  /* 0x0000000e00047202 */ /* 0x000fe20000000f00 */
[----:B------:R-:W-:Y:S06]  /*31610*/  BRA `(.L_x_5300) ;  /* 0xffffffc400147947 */ /* 0x000fec000383ffff */
.L_x_5305:
[----:B0-----:R0:W2:Y:S02]  /*31620*/  SYNCS.PHASECHK.TRANS64.TRYWAIT P0, [R0+URZ+0x33420], R3 ;  /* 0x03342003000075a7 */ /* 0x0010a4000800017f */
[----:B--2---:R-:W-:Y:S05]  /*31630*/  @!P0 NANOSLEEP.SYNCS 0x989680 ;  /* 0x009896800000895d */ /* 0x004fea0003900000 */
[----:B------:R-:W2:Y:S02]  /*31640*/  @!P0 SYNCS.PHASECHK.TRANS64 P0, [R0+URZ+0x33420], R3 ;  /* 0x03342003000085a7 */ /* 0x000ea4000800007f */
[----:B--2---:R-:W-:Y:S05]  /*31650*/  @!P0 BRA `(.L_x_5305) ;  /* 0xfffffffc00f08947 */ /* 0x004fea000383ffff */
[----:B------:R-:W-:Y:S05]  /*31660*/  BRA `(.L_x_5449) ;  /* 0xffffffc8008c7947 */ /* 0x000fea000383ffff */
.L_x_5306:
        /* <DEDUP_REMOVED lines=11> */
.L_x_5451:
[----:B------:R-:W-:Y:S05]  /*31720*/  BSYNC B0 ;  /* 0x0000000000007941 */ /* 0x000fea0003800000 */
.L_x_5450:
[----:B------:R-:W-:Y:S05]  /*31730*/  BRA `(.L_x_5452) ;  /* 0xffffffc800747947 */ /* 0x000fea000383ffff */
.L_x_5307:
[----:B------:R-:W-:Y:S01]  /*31740*/  BSSY B0, `(.L_x_5453) ;  /* 0x0000006000007945 */ /* 0x000fe20003800000 */
[----:B------:R-:W-:-:S07]  /*31750*/  IMAD.MOV.U32 R15, RZ, RZ, -0x1 ;  /* 0xffffffffff0f7424 */ /* 0x000fce00078e00ff */
[----:B012---:R-:W-:Y:S05]  /*31760*/  WARPSYNC.COLLECTIVE R15, `(.L_x_5454) ;  /* 0x000000000f0c7348 */ /* 0x007fea0003c00000 */
[----:B------:R-:W-:Y:S02]  /*31770*/  ELECT P6, UR62, PT ;  /* 0x00000000003e782f */ /* 0x000fe400038c0000 */
[----:B------:R-:W-:Y:S01]  /*31780*/  MOV R14, UR62 ;  /* 0x0000003e000e7c02 */ /* 0x000fe20008000f00 */
[----:B012---:R-:W-:Y:S10]  /*31790*/  ENDCOLLECTIVE ;  /* 0x000000000000791b */ /* 0x007ff40003800000 */
.L_x_5454:
[----:B------:R-:W-:Y:S05]  /*317a0*/  BSYNC B0 ;  /* 0x0000000000007941 */ /* 0x000fea0003800000 */
.L_x_5453:
[----:B------:R-:W-:Y:S05]  /*317b0*/  BRA `(.L_x_5455) ;  /* 0xffffffc800687947 */ /* 0x000fea000383ffff */
.L_x_5309:
[----:B0-----:R0:W2:Y:S02]  /*317c0*/  SYNCS.PHASECHK.TRANS64.TRYWAIT P1, [R6+URZ], R5 ;  /* 0x00000005060075a7 */ /* 0x0010a4000802017f */
[----:B--2---:R-:W-:Y:S05]  /*317d0*/  @!P1 NANOSLEEP.SYNCS 0x989680 ;  /* 0x009896800000995d */ /* 0x004fea0003900000 */
[----:B------:R-:W2:Y:S02]  /*317e0*/  @!P1 SYNCS.PHASECHK.TRANS64 P1, [R6+URZ], R5 ;  /* 0x00000005060095a7 */ /* 0x000ea4000802007f */
[----:B--2---:R-:W-:Y:S05]  /*317f0*/  @!P1 BRA `(.L_x_5309) ;  /* 0xfffffffc00f09947 */ /* 0x004fea000383ffff */
[----:B------:R-:W-:Y:S05]  /*31800*/  BRA `(.L_x_5456) ;  /* 0xffffffc800a47947 */ /* 0x000fea000383ffff */
.L_x_5310:
[----:B--2---:R2:W3:Y:S02]  /*31810*/  SYNCS.PHASECHK.TRANS64.TRYWAIT P1, [R7+URZ], R2 ;  /* 0x00000002070075a7 */ /* 0x0044e4000802017f */
[----:B---3--:R-:W-:Y:S05]  /*31820*/  @!P1 NANOSLEEP.SYNCS 0x989680 ;  /* 0x009896800000995d */ /* 0x008fea0003900000 */
[----:B------:R-:W3:Y:S02]  /*31830*/  @!P1 SYNCS.PHASECHK.TRANS64 P1, [R7+URZ], R2 ;  /* 0x00000002070095a7 */ /* 0x000ee4000802007f */
[----:B---3--:R-:W-:Y:S05]  /*31840*/  @!P1 BRA `(.L_x_5310) ;  /* 0xfffffffc00f09947 */ /* 0x008fea000383ffff */
[----:B------:R-:W-:Y:S05]  /*31850*/  BRA `(.L_x_5457) ;  /* 0xffffffc800987947 */ /* 0x000fea000383ffff */
.L_x_5312:
[----:B---3--:R3:W4:Y:S02]  /*31860*/  SYNCS.PHASECHK.TRANS64.TRYWAIT P1, [R4+URZ+0x33460], R5 ;  /* 0x03346005040075a7 */ /* 0x008724000802017f */
[----:B----4-:R-:W-:Y:S05]  /*31870*/  @!P1 NANOSLEEP.SYNCS 0x989680 ;  /* 0x009896800000995d */ /* 0x010fea0003900000 */
[----:B------:R-:W4:Y:S02]  /*31880*/  @!P1 SYNCS.PHASECHK.TRANS64 P1, [R4+URZ+0x33460], R5 ;  /* 0x03346005040095a7 */ /* 0x000f24000802007f */
[----:B----4-:R-:W-:Y:S05]  /*31890*/  @!P1 BRA `(.L_x_5312) ;  /* 0xfffffffc00f09947 */ /* 0x010fea000383ffff */
[----:B------:R-:W-:Y:S05]  /*318a0*/  BRA `(.L_x_5458) ;  /* 0xffffffc8009c7947 */ /* 0x000fea000383ffff */
.L_x_5314:
[----:B----4-:R4:W0:Y:S02]  /*318b0*/  SYNCS.PHASECHK.TRANS64.TRYWAIT P1, [R3+URZ+0x33460], R2 ;  /* 0x03346002030075a7 */ /* 0x010824000802017f */
[----:B0-----:R-:W-:Y:S05]  /*318c0*/  @!P1 NANOSLEEP.SYNCS 0x989680 ;  /* 0x009896800000995d */ /* 0x001fea0003900000 */
[----:B------:R-:W0:Y:S02]  /*318d0*/  @!P1 SYNCS.PHASECHK.TRANS64 P1, [R3+URZ+0x33460], R2 ;  /* 0x03346002030095a7 */ /* 0x000e24000802007f */
[----:B0-----:R-:W-:Y:S05]  /*318e0*/  @!P1 BRA `(.L_x_5314) ;  /* 0xfffffffc00f09947 */ /* 0x001fea000383ffff */
[----:B------:R-:W-:Y:S05]  /*318f0*/  BRA `(.L_x_5459) ;  /* 0xffffffc8009c7947 */ /* 0x000fea000383ffff */
.L_x_5316:
[----:B------:R0:W0:Y:S02]  /*31900*/  SYNCS.PHASECHK.TRANS64.TRYWAIT P0, [R4+URZ+0x33480], R5 ;  /* 0x03348005040075a7 */ /* 0x000024000800017f */
[----:B0-----:R-:W-:Y:S05]  /*31910*/  @!P0 NANOSLEEP.SYNCS 0x989680 ;  /* 0x009896800000895d */ /* 0x001fea0003900000 */
[----:B------:R-:W0:Y:S02]  /*31920*/  @!P0 SYNCS.PHASECHK.TRANS64 P0, [R4+URZ+0x33480], R5 ;  /* 0x03348005040085a7 */ /* 0x000e24000800007f */
[----:B0-----:R-:W-:Y:S05]  /*31930*/  @!P0 BRA `(.L_x_5316) ;  /* 0xfffffffc00f08947 */ /* 0x001fea000383ffff */
[----:B------:R-:W-:Y:S05]  /*31940*/  BRA `(.L_x_5317) ;  /* 0xffffffc800987947 */ /* 0x000fea000383ffff */
.L_x_5460:
        /* <DEDUP_REMOVED lines=11> */
.L_x_12369:


//--------------------- .text._ZN7cutlass13device_kernelIN5flash11enable_sm90INS1_16FlashAttnFwdSm90INS1_25CollectiveMainloopFwdSm90ILi2EN4cute5tupleIJNS5_1CILi1EEES8_S8_EEENS6_IJNS7_ILi128EEENS7_ILi224EEESA_EEELi128ENS_12float_e4m3_tEfNS_4arch4Sm90ELb0ELb0ELb0ELb0ELb0ELb0ELb0ELb1ELb1ELb0ELb0ELb0EEENS1_21CollectiveEpilogueFwdINS6_IJSA_SA_SB_EEES9_NS_10bfloat16_tESF_Li256ELb0ELb0ELb0ELb1EEENS1_29StaticPersistentTileSchedulerILb0EEEEEEEEEvNT_6ParamsE --------------------------
	.section	.text._ZN7cutlass13device_kernelIN5flash11enable_sm90INS1_16FlashAttnFwdSm90INS1_25CollectiveMainloopFwdSm90ILi2EN4cute5tupleIJNS5_1CILi1EEES8_S8_EEENS6_IJNS7_ILi128EEENS7_ILi224EEESA_EEELi128ENS_12float_e4m3_tEfNS_4arch4Sm90ELb0ELb0ELb0ELb0ELb0ELb0ELb0ELb1ELb1ELb0ELb0ELb0EEENS1_21CollectiveEpilogueFwdINS6_IJSA_SA_SB_EEES9_NS_10bfloat16_tESF_Li256ELb0ELb0ELb0ELb1EEENS1_29StaticPersistentTileSchedulerILb0EEEEEEEEEvNT_6ParamsE,"ax",@progbits
	.align	128
.text._ZN7cutlass13device_kernelIN5flash11enable_sm90INS1_16FlashAttnFwdSm90INS1_25CollectiveMainloopFwdSm90ILi2EN4cute5tupleIJNS5_1CILi1EEES8_S8_EEENS6_IJNS7_ILi128EEENS7_ILi224EEESA_EEELi128ENS_12float_e4m3_tEfNS_4arch4Sm90ELb0ELb0ELb0ELb0ELb0ELb0ELb0ELb1ELb1ELb0ELb0ELb0EEENS1_21CollectiveEpilogueFwdINS6_IJSA_SA_SB_EEES9_NS_10bfloat16_tESF_Li256ELb0ELb0ELb0ELb1EEENS1_29StaticPersistentTileSchedulerILb0EEEEEEEEEvNT_6ParamsE:
        .type           _ZN7cutlass13device_kernelIN5flash11enable_sm90INS1_16FlashAttnFwdSm90INS1_25CollectiveMainloopFwdSm90ILi2EN4cute5tupleIJNS5_1CILi1EEES8_S8_EEENS6_IJNS7_ILi128EEENS7_ILi224EEESA_EEELi128ENS_12float_e4m3_tEfNS_4arch4Sm90ELb0ELb0ELb0ELb0ELb0ELb0ELb0ELb1ELb1ELb0ELb0ELb0EEENS1_21CollectiveEpilogueFwdINS6_IJSA_SA_SB_EEES9_NS_10bfloat16_tESF_Li256ELb0ELb0ELb0ELb1EEENS1_29StaticPersistentTileSchedulerILb0EEEEEEEEEvNT_6ParamsE,@function
        .size           _ZN7cutlass13device_kernelIN5flash11enable_sm90INS1_16FlashAttnFwdSm90INS1_25CollectiveMainloopFwdSm90ILi2EN4cute5tupleIJNS5_1CILi1EEES8_S8_EEENS6_IJNS7_ILi128EEENS7_ILi224EEESA_EEELi128ENS_12float_e4m3_tEfNS_4arch4Sm90ELb0ELb0ELb0ELb0ELb0ELb0ELb0ELb1ELb1ELb0ELb0ELb0EEENS1_21CollectiveEpilogueFwdINS6_IJSA_SA_SB_EEES9_NS_10bfloat16_tESF_Li256ELb0ELb0ELb0ELb1EEENS1_29StaticPersistentTileSchedulerILb0EEEEEEEEEvNT_6ParamsE,(.L_x_12370 - _ZN7cutlass13device_kernelIN5flash11enable_sm90INS1_16FlashAttnFwdSm90INS1_25CollectiveMainloopFwdSm90ILi2EN4cute5tupleIJNS5_1CILi1EEES8_S8_EEENS6_IJNS7_ILi128EEENS7_ILi224EEESA_EEELi128ENS_12float_e4m3_tEfNS_4arch4Sm90ELb0ELb0ELb0ELb0ELb0ELb0ELb0ELb1ELb1ELb0ELb0ELb0EEENS1_21CollectiveEpilogueFwdINS6_IJSA_SA_SB_EEES9_NS_10bfloat16_tESF_Li256ELb0ELb0ELb0ELb1EEENS1_29StaticPersistentTileSchedulerILb0EEEEEEEEEvNT_6ParamsE)
        .other          _ZN7cutlass13device_kernelIN5flash11enable_sm90INS1_16FlashAttnFwdSm90INS1_25CollectiveMainloopFwdSm90ILi2EN4cute5tupleIJNS5_1CILi1EEES8_S8_EEENS6_IJNS7_ILi128EEENS7_ILi224EEESA_EEELi128ENS_12float_e4m3_tEfNS_4arch4Sm90ELb0ELb0ELb0ELb0ELb0ELb0ELb0ELb1ELb1ELb0ELb0ELb0EEENS1_21CollectiveEpilogueFwdINS6_IJSA_SA_SB_EEES9_NS_10bfloat16_tESF_Li256ELb0ELb0ELb0ELb1EEENS1_29StaticPersistentTileSchedulerILb0EEEEEEEEEvNT_6ParamsE,@"STO_CUDA_ENTRY STV_DEFAULT"
_ZN7cutlass13device_kernelIN5flash11enable_sm90INS1_16FlashAttnFwdSm90INS1_25CollectiveMainloopFwdSm90ILi2EN4cute5tupleIJNS5_1CILi1EEES8_S8_EEENS6_IJNS7_ILi128EEENS7_ILi224EEESA_EEELi128ENS_12float_e4m3_tEfNS_4arch4Sm90ELb0ELb0ELb0ELb0ELb0ELb0ELb0ELb1ELb1ELb0ELb0ELb0EEENS1_21CollectiveEpilogueFwdINS6_IJSA_SA_SB_EEES9_NS_10bfloat16_tESF_Li256ELb0ELb0ELb0ELb1EEENS1_29StaticPersistentTileSchedulerILb0EEEEEEEEEvNT_6ParamsE:
        /* <DEDUP_REMOVED lines=24> */
.L_x_5462:
[----:B------:R-:W-:Y:S05]  /*0180*/  BSYNC B0 ;  /* 0x0000000000007941 */ /* 0x000fea0003800000 */
.L_x_5461:
        /* <DEDUP_REMOVED lines=37> */
.L_x_5463:
        /* <DEDUP_REMOVED lines=22> */
.L_x_5464:
        /* <DEDUP_REMOVED lines=18> */
.L_x_5465:
        /* <DEDUP_REMOVED lines=22> */
.L_x_5466:
        /* <DEDUP_REMOVED lines=22> */
.L_x_5467:
[----:B------:R-:W-:Y:S01]  /*0920*/  PLOP3.LUT P0, PT, PT, PT, UP0, 0x80, 0x0 ;  /* 0x000000000000781c */ /* 0x000fe20003f0f008 */
[----:B------:R-:W-:Y:S01]  /*0930*/  UMOV UR46, 0x1 ;  /* 0x00000001002e7882 */ /* 0x000fe20000000000 */
[----:B------:R-:W-:Y:S01]  /*0940*/  NOP ;  /* 0x0000000000007918 */ /* 0x000fe20000000000 */
[----:B------:R-:W-:Y:S01]  /*0950*/  USEL UR46, UR46, 0x2, !UP0 ;  /* 0x000000022e2e7887 */ /* 0x000fe2000c000000 */
[----:B------:R-:W-:Y:S01]  /*0960*/  ULDC.64 UR50, c[0x0][0x208] ;  /* 0x0000820000327ab9 */ /* 0x000fe20000000a00 */
[----:B-123--:R-:W-:Y:S08]  /*0970*/  BAR.SYNC.DEFER_BLOCKING 0x0 ;  /* 0x0000000000007b1d */ /* 0x00eff00000010000 */
[----:B------:R-:W-:Y:S05]  /*0980*/  @!P0 BRA `(.L_x_5468) ;  /* 0x0000009800d88947 */ /* 0x000fea0003800000 */
.L_x_5469:
        /* <DEDUP_REMOVED lines=63> */
.L_x_5494:
        /* <DEDUP_REMOVED lines=75> */
[----:B------:R-:W-:Y:S01]  /*1230*/  UISETP.NE.AND.EX UP0, UPT, UR5, URZ, UPT, UP0 ;  /* 0x0000003f0500728c */ /* 0x000fe2000bf05300 */
[----:B------:R-:W-:Y:S01]  /*1240*/  ULDC UR4, c[0x0][0x2e0] ;  /* 0x0000b80000047ab9 */ /* 0x000fe20000000800 */
[----:B------:R-:W-:Y:S02]  /*1250*/  UMOV UR42, UR43 ;  /* 0x0000002b002a7c82 */ /* 0x000fe40008000000 */
[----:B------:R-:W-:Y:S02]  /*1260*/  USEL UR55, UR55, 0x1, UP0 ;  /* 0x0000000137377887 */ /* 0x000fe40008000000 */
[----:B------:R-:W-:Y:S02]  /*1270*/  ULOP3.LUT UP0, URZ, UR7, 0x9f, URZ, 0xc0, !UPT ;  /* 0x0000009f073f7892 */ /* 0x000fe4000f80c03f */
[----:B------:R-:W-:-:S02]  /*1280*/  UIMAD UR55, UR55, UR4, URZ ;  /* 0x00000004373772a4 */ /* 0x000fc4000f8e023f */
[----:B------:R-:W-:Y:S02]  /*1290*/  ULEA.HI UR4, UR41, UR41, URZ, 0x1 ;  /* 0x0000002929047291 */ /* 0x000fe4000f8f083f */
[----:B------:R-:W-:Y:S01]  /*12a0*/  UIADD3 UR5, UR55, 0xdf, URZ ;  /* 0x000000df37057890 */ /* 0x000fe2000fffe03f */
[----:B------:R-:W-:Y:S01]  /*12b0*/  PLOP3.LUT P0, PT, PT, PT, UP0, 0x80, 0x0 ;  /* 0x000000000000781c */ /* 0x000fe20003f0f008 */
[----:B------:R-:W-:-:S04]  /*12c0*/  ULOP3.LUT UR4, UR4, 0x1e, URZ, 0xc0, !UPT ;  /* 0x0000001e04047892 */ /* 0x000fc8000f8ec03f */
[----:B------:R-:W-:-:S03]  /*12d0*/  UIADD3 UR6, UR41, -UR4, URZ ;  /* 0x8000000429067290 */ /* 0x000fc6000fffe03f */
[----:B------:R-:W-:Y:S01]  /*12e0*/  UMOV UR4, URZ ;  /* 0x0000003f00047c82 */ /* 0x000fe20008000000 */
[----:B------:R-:W-:Y:S02]  /*12f0*/  ULEA UR6, UR6, UR7, 0xd ;  /* 0x0000000706067291 */ /* 0x000fe4000f8e683f */
[----:B------:R-:W-:Y:S02]  /*1300*/  UIMAD.WIDE UR4, UR5, -0x6db6db6d, UR4 ;  /* 0x92492493050478a5 */ /* 0x000fe4000f8e0204 */
[----:B------:R-:W-:-:S04]  /*1310*/  USHF.R.U32.HI UR6, URZ, 0x4, UR6 ;  /* 0x000000043f067899 */ /* 0x000fc80008011606 */
[----:B------:R-:W-:Y:S01]  /*1320*/  ULOP3.LUT UR56, UR6, 0x3fff, URZ, 0xc0, !UPT ;  /* 0x00003fff06387892 */ /* 0x000fe2000f8ec03f */
[----:B------:R-:W-:Y:S01]  /*1330*/  UMOV UR54, UR5 ;  /* 0x0000000500367c82 */ /* 0x000fe20008000000 */
[----:B------:R-:W-:Y:S02]  /*1340*/  UIMAD.WIDE.U32 UR4, UR43, UR8, URZ ;  /* 0x000000082b0472a5 */ /* 0x000fe4000f8e003f */
[----:B------:R-:W-:Y:S02]  /*1350*/  USHF.R.U32.HI UR7, URZ, 0x1f, UR54 ;  /* 0x0000001f3f077899 */ /* 0x000fe40008011636 */
[----:B------:R-:W-:Y:S02]  /*1360*/  @UP2 USHF.R.U32.HI UR42, URZ, UR10, UR5 ;  /* 0x0000000a3f2a2299 */ /* 0x000fe40008011605 */
[----:B------:R-:W-:Y:S01]  /*1370*/  ULEA.HI.SX32 UR54, UR54, UR7, 0x19 ;  /* 0x0000000736367291 */ /* 0x000fe2000f8fca3f */
        /* <DEDUP_REMOVED lines=20> */
.L_x_5470:
[----:B------:R-:W-:Y:S01]  /*14c0*/  ULOP3.LUT UR4, UR39, 0x1, URZ, 0xc0, !UPT ;  /* 0x0000000127047892 */ /* 0x000fe2000f8ec03f */
[----:B------:R-:W-:-:S05]  /*14d0*/  IMAD.U32 R3, RZ, RZ, UR47 ;  /* 0x0000002fff037e24 */ /* 0x000fca000f8e00ff */
[----:B------:R-:W-:Y:S01]  /*14e0*/  IMAD.U32 R0, RZ, RZ, UR4 ;  /* 0x00000004ff007e24 */ /* 0x000fe2000f8e00ff */
[----:B------:R-:W-:-:S04]  /*14f0*/  ISETP.NE.AND P0, PT, R3, 0x3, PT ;  /* 0x000000030300780c */ /* 0x000fc80003f05270 */
[----:B------:R-:W-:-:S04]  /*1500*/  SHF.L.U32 R0, R0, 0x1f, RZ ;  /* 0x0000001f00007819 */ /* 0x000fc800000006ff */
[----:B------:R-:W1:Y:S02]  /*1510*/  SYNCS.PHASECHK.TRANS64.TRYWAIT P1, [UR38+0x2e800], R0 ;  /* 0x02e80000ff0075a7 */ /* 0x000e640008020166 */
[----:B-1----:R-:W-:Y:S05]  /*1520*/  @!P1 BRA `(.L_x_5471) ;  /* 0x000000bc00f49947 */ /* 0x002fea0003800000 */
.L_x_5551:
[----:B------:R-:W-:Y:S05]  /*1530*/  @!P0 BRA `(.L_x_5472) ;  /* 0x0000000000048947 */ /* 0x000fea0003800000 */
[----:B------:R-:W-:Y:S01]  /*1540*/  BPT.TRAP 0x1 ;  /* 0x000000040000795c */ /* 0x000fe20000300000 */
.L_x_5472:
[----:B------:R-:W-:Y:S02]  /*1550*/  IMAD.U32 R4, RZ, RZ, UR49 ;  /* 0x00000031ff047e24 */ /* 0x000fe4000f8e00ff */
[----:B-1----:R-:W-:-:S03]  /*1560*/  IMAD.U32 R3, RZ, RZ, UR36 ;  /* 0x00000024ff037e24 */ /* 0x002fc6000f8e00ff */
[----:B------:R-:W-:Y:S02]  /*1570*/  LEA R4, R4, UR38, 0x3 ;  /* 0x0000002604047c11 */ /* 0x000fe4000f8e18ff */
[----:B------:R-:W-:-:S04]  /*1580*/  SHF.L.U32 R3, R3, 0x1f, RZ ;  /* 0x0000001f03037819 */ /* 0x000fc800000006ff */
[----:B------:R1:W2:Y:S01]  /*1590*/  SYNCS.PHASECHK.TRANS64.TRYWAIT P1, [R4+URZ+0x2e830], R3 ;  /* 0x02e83003040075a7 */ /* 0x0002a2000802017f */
[----:B------:R-:W-:Y:S05]  /*15a0*/  @!P0 BRA `(.L_x_5473) ;  /* 0x0000000000048947 */ /* 0x000fea0003800000 */
[----:B------:R-:W-:Y:S01]  /*15b0*/  BPT.TRAP 0x1 ;  /* 0x000000040000795c */ /* 0x000fe20000300000 */
.L_x_5473:
[----:B--2---:R-:W-:Y:S05]  /*15c0*/  @P1 BRA `(.L_x_5474) ;  /* 0x0000000000081947 */ /* 0x004fea0003800000 */
[----:B------:R-:W2:Y:S02]  /*15d0*/  SYNCS.PHASECHK.TRANS64.TRYWAIT P1, [R4+URZ+0x2e830], R3 ;  /* 0x02e83003040075a7 */ /* 0x000ea4000802017f */
[----:B--2---:R-:W-:Y:S05]  /*15e0*/  @!P1 BRA `(.L_x_5475) ;  /* 0x000000bc00dc9947 */ /* 0x004fea0003800000 */
.L_x_5474:
[----:B------:R-:W3:Y:S01]  /*15f0*/  S2R R152, SR_TID.X ;  /* 0x0000000000987919 */ /* 0x000ee20000002100 */
[----:B------:R-:W-:Y:S01]  /*1600*/  UIADD3 UR4, UR38, 0x20400, URZ ;  /* 0x0002040026047890 */ /* 0x000fe2000fffe03f */
[----:B------:R-:W-:-:S03]  /*1610*/  IMAD.MOV.U32 R87, RZ, RZ, RZ ;  /* 0x000000ffff577224 */ /* 0x000fc600078e00ff */
[----:B------:R-:W-:-:S04]  /*1620*/  USHF.R.U32.HI UR4, URZ, 0x4, UR4 ;  /* 0x000000043f047899 */ /* 0x000fc80008011604 */
[----:B------:R-:W-:-:S06]  /*1630*/  ULOP3.LUT UR4, UR4, 0x3fff, URZ, 0xc0, !UPT ;  /* 0x00003fff04047892 */ /* 0x000fcc000f8ec03f */
[----:B------:R-:W-:Y:S01]  /*1640*/  IMAD.U32 R0, RZ, RZ, UR4 ;  /* 0x00000004ff007e24 */ /* 0x000fe2000f8e00ff */
[----:B------:R-:W-:Y:S05]  /*1650*/  WARPSYNC.ALL ;  /* 0x0000000000007948 */ /* 0x000fea0003800000 */
[----:B------:R-:W-:Y:S02]  /*1660*/  LOP3.LUT R0, R0, 0x10000, RZ, 0xfc, !PT ;  /* 0x0001000000007812 */ /* 0x000fe400078efcff */
[----:B---3--:R-:W-:Y:S02]  /*1670*/  LOP3.LUT P1, RZ, R152, 0x7f, RZ, 0xc0, !PT ;  /* 0x0000007f98ff7812 */ /* 0x008fe4000782c0ff */
[----:B------:R-:W-:Y:S01]  /*1680*/  R2UR UR20, R0 ;  /* 0x00000000001472ca */ /* 0x000fe200000e0000 */
[----:B------:R-:W-:Y:S01]  /*1690*/  ULOP3.LUT UR12, UR56, 0x10000, URZ, 0xfc, !UPT ;  /* 0x00010000380c7892 */ /* 0x000fe2000f8efc3f */
[----:B------:R-:W-:Y:S01]  /*16a0*/  WARPGROUP.ARRIVE ;  /* 0x00000000000079c5 */ /* 0x000fe20000000000 */
[----:B------:R-:W-:Y:S01]  /*16b0*/  UMOV UR17, 0x40000040 ;  /* 0x4000004000117882 */ /* 0x000fe20000000000 */
[----:B------:R-:W-:Y:S01]  /*16c0*/  UMOV UR19, 0x40000040 ;  /* 0x4000004000137882 */ /* 0x000fe20000000000 */
[----:B------:R-:W-:Y:S01]  /*16d0*/  UIADD3 UR7, UR12, 0x2, URZ ;  /* 0x000000020c077890 */ /* 0x000fe2000fffe03f */
[----:B------:R-:W-:Y:S01]  /*16e0*/  VIADD R5, R228, UR55 ;  /* 0x00000037e4057c36 */ /* 0x000fe20008000000 */
[----:B------:R-:W-:Y:S01]  /*16f0*/  UIADD3 UR11, UR12, 0x4, URZ ;  /* 0x000000040c0b7890 */ /* 0x000fe2000fffe03f */
[----:B------:R-:W-:Y:S01]  /*1700*/  IMAD.U32 R6, RZ, RZ, UR54 ;  /* 0x00000036ff067e24 */ /* 0x000fe2000f8e00ff */
[----:B------:R-:W-:Y:S01]  /*1710*/  UMOV UR16, UR12 ;  /* 0x0000000c00107c82 */ /* 0x000fe20008000000 */
[----:B------:R-:W-:Y:S01]  /*1720*/  UIADD3 UR14, UR12, 0x6, URZ ;  /* 0x000000060c0e7890 */ /* 0x000fe2000fffe03f */
[----:B------:R-:W-:Y:S01]  /*1730*/  P2R R7, PR, RZ, 0x1 ;  /* 0x00000001ff077803 */ /* 0x000fe20000000000 */
[----:B------:R-:W-:Y:S01]  /*1740*/  UMOV UR15, 0x40000040 ;  /* 0x40000040000f7882 */ /* 0x000fe20000000000 */
[----:B------:R-:W-:Y:S01]  /*1750*/  UIMAD UR20, UR49, 0x700, UR20 ;  /* 0x00000700311478a4 */ /* 0x000fe2000f8e0214 */
[----:B------:R-:W-:Y:S01]  /*1760*/  IMAD R5, R6, -0xe0, R5 ;  /* 0xffffff2006057824 */ /* 0x000fe200078e0205 */
[----:B------:R-:W-:-:S02]  /*1770*/  UISETP.GE.AND UP0, UPT, UR55, 0xe1, UPT ;  /* 0x000000e13700788c */ /* 0x000fc4000bf06270 */
[----:B------:R-:W-:Y:S02]  /*1780*/  UIADD3 UR4, UR20, 0x300, URZ ;  /* 0x0000030014047890 */ /* 0x000fe4000fffe03f */
[----:B------:R-:W-:Y:S01]  /*1790*/  UIADD3 UR5, UR20, 0x400, URZ ;  /* 0x0000040014057890 */ /* 0x000fe2000fffe03f */
[C---:B------:R-:W-:Y:S01]  /*17a0*/  ISETP.GT.AND P2, PT, R5.reuse, RZ, PT ;  /* 0x000000ff0500720c */ /* 0x040fe20003f44270 */
[----:B------:R-:W-:Y:S01]  /*17b0*/  UMOV UR18, UR20 ;  /* 0x0000001400127c82 */ /* 0x000fe20008000000 */
[----:B------:R-:W-:Y:S01]  /*17c0*/  UIADD3 UR6, UR20, 0x500, URZ ;  /* 0x0000050014067890 */ /* 0x000fe2000fffe03f */
[----:B------:R-:W-:Y:S01]  /*17d0*/  QGMMA.64x32x32.F32.E4M3.E4M3 R136, gdesc[UR16], RZ, !UPT, gsb0 ;  /* 0x00600000108879f3 */ /* 0x000fe2000c0008ff */
[----:B------:R-:W-:Y:S01]  /*17e0*/  UIADD3 UR18, UR20, 0x100, URZ ;  /* 0x0000010014127890 */ /* 0x000fe2000fffe03f */
[C---:B------:R-:W-:Y:S01]  /*17f0*/  ISETP.GT.AND P5, PT, R5.reuse, 0x1, PT ;  /* 0x000000010500780c */ /* 0x040fe20003fa4270 */
[----:B------:R-:W-:Y:S01]  /*1800*/  UMOV UR19, 0x40000040 ;  /* 0x4000004000137882 */ /* 0x000fe20000000000 */
[----:B------:R-:W-:Y:S01]  /*1810*/  UIADD3 UR8, UR20, 0x2, URZ ;  /* 0x0000000214087890 */ /* 0x000fe2000fffe03f */
[C---:B------:R-:W-:Y:S01]  /*1820*/  ISETP.GT.AND P4, PT, R5.reuse, 0x8, PT ;  /* 0x000000080500780c */ /* 0x040fe20003f84270 */
[----:B------:R-:W-:Y:S01]  /*1830*/  UIADD3 UR9, UR20, 0x402, URZ ;  /* 0x0000040214097890 */ /* 0x000fe2000fffe03f */
[C---:B------:R-:W-:Y:S01]  /*1840*/  ISETP.GT.AND P1, PT, R5.reuse, 0x9, PT ;  /* 0x000000090500780c */ /* 0x040fe20003f24270 */
[----:B------:R-:W-:Y:S01]  /*1850*/  UIADD3 UR10, UR20, 0x502, URZ ;  /* 0x00000502140a7890 */ /* 0x000fe2000fffe03f */
[C---:B------:R-:W-:Y:S01]  /*1860*/  ISETP.GT.AND P3, PT, R5.reuse, 0x10, PT ;  /* 0x000000100500780c */ /* 0x040fe20003f64270 */
[----:B------:R-:W-:Y:S01]  /*1870*/  UIADD3 UR13, UR20, 0x4, URZ ;  /* 0x00000004140d7890 */ /* 0x000fe2000fffe03f */
[C---:B------:R-:W-:Y:S01]  /*1880*/  ISETP.GT.AND P0, PT, R5.reuse, 0xb9, PT ;  /* 0x000000b90500780c */ /* 0x040fe20003f04270 */
[----:B------:R-:W-:Y:S01]  /*1890*/  UIADD3 UR12, UR20, 0x504, URZ ;  /* 0x00000504140c7890 */ /* 0x000fe2000fffe03f */
[----:B------:R-:W-:Y:S01]  /*18a0*/  ISETP.GT.AND P6, PT, R5, 0xc0, PT ;  /* 0x000000c00500780c */ /* 0x000fe20003fc4270 */
        /* <DEDUP_REMOVED lines=13> */
[----:B------:R-:W-:Y:S01]  /*1980*/  QGMMA.64x32x32.F32.E4M3.E4M3 R88, gdesc[UR16], RZ, !UPT, gsb0 ;  /* 0x00600000105879f3 */ /* 0x000fe2000c0008ff */
[----:B------:R-:W-:Y:S01]  /*1990*/  UMOV UR18, UR5 ;  /* 0x0000000500127c82 */ /* 0x000fe20008000000 */
[----:B------:R-:W-:Y:S01]  /*19a0*/  UMOV UR19, 0x40000040 ;  /* 0x4000004000137882 */ /* 0x000fe20000000000 */
[----:B------:R-:W-:Y:S01]  /*19b0*/  UMOV UR5, 0x40000040 ;  /* 0x4000004000057882 */ /* 0x000fe20000000000 */
[----:B------:R-:W-:Y:S02]  /*19c0*/  WARPGROUP.DEPBAR.LE gsb0, 0x0 ;  /* 0x00008000000079c5 */ /* 0x000fe40000010000 */
[----:B------:R-:W-:-:S06]  /*19d0*/  WARPGROUP.ARRIVE ;  /* 0x00000000000079c5 */ /* 0x000fcc0000000000 */
[----:B------:R-:W-:Y:S01]  /*19e0*/  QGMMA.64x32x32.F32.E4M3.E4M3 R56, gdesc[UR16], RZ, !UPT, gsb0 ;  /* 0x00600000103879f3 */ /* 0x000fe2000c0008ff */
[----:B------:R-:W-:Y:S01]  /*19f0*/  UMOV UR18, UR6 ;  /* 0x0000000600127c82 */ /* 0x000fe20008000000 */
[----:B------:R-:W-:Y:S01]  /*1a00*/  UMOV UR19, 0x40000040 ;  /* 0x4000004000137882 */ /* 0x000fe20000000000 */
[----:B------:R-:W-:Y:S01]  /*1a10*/  UMOV UR6, UR8 ;  /* 0x0000000800067c82 */ /* 0x000fe20008000000 */
[----:B------:R-:W-:Y:S01]  /*1a20*/  UIADD3 UR8, UR20, 0x302, URZ ;  /* 0x0000030214087890 */ /* 0x000fe2000fffe03f */
[----:B------:R-:W-:Y:S02]  /*1a30*/  WARPGROUP.DEPBAR.LE gsb0, 0x0 ;  /* 0x00008000000079c5 */ /* 0x000fe40000010000 */
[----:B------:R-:W-:-:S06]  /*1a40*/  WARPGROUP.ARRIVE ;  /* 0x00000000000079c5 */ /* 0x000fcc0000000000 */
[----:B------:R-:W-:Y:S01]  /*1a50*/  QGMMA.64x32x32.F32.E4M3.E4M3 R40, gdesc[UR16], RZ, !UPT, gsb0 ;  /* 0x00600000102879f3 */ /* 0x000fe2000c0008ff */
[----:B------:R-:W-:Y:S01]  /*1a60*/  UMOV UR18, UR4 ;  /* 0x0000000400127c82 */ /* 0x000fe20008000000 */
[----:B------:R-:W-:Y:S01]  /*1a70*/  UMOV UR19, 0x40000040 ;  /* 0x4000004000137882 */ /* 0x000fe20000000000 */
[----:B------:R-:W-:Y:S01]  /*1a80*/  UMOV UR4, UR7 ;  /* 0x0000000700047c82 */ /* 0x000fe20008000000 */
[----:B------:R-:W-:Y:S01]  /*1a90*/  UMOV UR7, 0x40000040 ;  /* 0x4000004000077882 */ /* 0x000fe20000000000 */
        /* <DEDUP_REMOVED lines=95> */
[----:B-12---:R-:W-:Y:S01]  /*2090*/  FMNMX.FTZ R3, R136, R137, !PT ;  /* 0x0000008988037209 */ /* 0x006fe20007810000 */
        /* <DEDUP_REMOVED lines=37> */
[----:B------:R-:W-:Y:S01]  /*22f0*/  FMNMX.FTZ R3, R121, R6, !PT ;  /* 0x0000000679037209 */ /* 0x000fe20007810000 */
[----:B------:R-:W-:Y:S01]  /*2300*/  UIADD3 UR20, UR20, 0x606, URZ ;  /* 0x0000060614147890 */ /* 0x000fe2000fffe03f */
        /* <DEDUP_REMOVED lines=33> */
[----:B------:R-:W-:Y:S01]  /*2520*/  UMOV UR14, UR6 ;  /* 0x00000006000e7c82 */ /* 0x000fe20008000000 */
[----:B------:R-:W-:Y:S01]  /*2530*/  UMOV UR15, 0x40000040 ;  /* 0x40000040000f7882 */ /* 0x000fe20000000000 */
[----:B------:R-:W-:-:S02]  /*2540*/  FSEL R108, R108, -INF , P4 ;  /* 0xff8000006c6c7808 */ /* 0x000fc40002000000 */
[----:B------:R-:W-:Y:S02]  /*2550*/  FMNMX.FTZ R3, R105, R6, !PT ;  /* 0x0000000669037209 */ /* 0x000fe40007810000 */
        /* <DEDUP_REMOVED lines=15> */
[----:B------:R-:W-:Y:S02]  /*2650*/  FSEL R117, R117, -INF , P4 ;  /* 0xff80000075757808 */ /* 0x000fe40002000000 */
[----:B------:R-:W-:-:S02]  /*2660*/  ISETP.GT.AND P3, PT, R5, 0x60, PT ;  /* 0x000000600500780c */ /* 0x000fc40003f64270 */
[----:B------:R-:W-:Y:S02]  /*2670*/  FMNMX.FTZ R6, R116, R3, !PT ;  /* 0x0000000374067209 */ /* 0x000fe40007810000 */
[----:B------:R-:W-:Y:S02]  /*2680*/  FSEL R111, R111, -INF , P1 ;  /* 0xff8000006f6f7808 */ /* 0x000fe40000800000 */
[----:B------:R-:W-:Y:S02]  /*2690*/  ISETP.GT.AND P1, PT, R5, 0x61, PT ;  /* 0x000000610500780c */ /* 0x000fe40003f24270 */
[----:B------:R-:W-:Y:S02]  /*26a0*/  FMNMX.FTZ R3, R117, R6, !PT ;  /* 0x0000000675037209 */ /* 0x000fe40007810000 */
[----:B------:R-:W-:Y:S02]  /*26b0*/  FSEL R115, R115, -INF , P2 ;  /* 0xff80000073737808 */ /* 0x000fe40001000000 */
[----:B------:R-:W-:-:S02]  /*26c0*/  ISETP.GT.AND P2, PT, R5, 0x68, PT ;  /* 0x000000680500780c */ /* 0x000fc40003f44270 */
[----:B------:R-:W-:Y:S02]  /*26d0*/  FSEL R118, R118, -INF , P5 ;  /* 0xff80000076767808 */ /* 0x000fe40002800000 */
[----:B------:R-:W-:Y:S02]  /*26e0*/  ISETP.GT.AND P5, PT, R5, 0x69, PT ;  /* 0x000000690500780c */ /* 0x000fe40003fa4270 */
        /* <DEDUP_REMOVED lines=8> */
[----:B------:R-:W-:Y:S01]  /*2770*/  UMOV UR14, UR7 ;  /* 0x00000007000e7c82 */ /* 0x000fe20008000000 */
[----:B------:R-:W-:Y:S01]  /*2780*/  UMOV UR15, 0x40000040 ;  /* 0x40000040000f7882 */ /* 0x000fe20000000000 */
        /* <DEDUP_REMOVED lines=89> */
[----:B------:R-:W-:Y:S02]  /*2d20*/  FMNMX.FTZ R8, R53, R8, !PT ;  /* 0x0000000835087209 */ /* 0x000fe40007810000 */
[----:B------:R-:W-:Y:S02]  /*2d30*/  FSEL R51, R51, -INF , P1 ;  /* 0xff80000033337808 */ /* 0x000fe40000800000 */
[C---:B------:R-:W-:Y:S02]  /*2d40*/  ISETP.GT.AND P1, PT, R5.reuse, 0xc8, PT ;  /* 0x000000c80500780c */ /* 0x040fe40003f24270 */
[----:B------:R-:W-:Y:S02]  /*2d50*/  FSEL R54, R54, -INF , P2 ;  /* 0xff80000036367808 */ /* 0x000fe40001000000 */
[----:B------:R-:W-:-:S02]  /*2d60*/  ISETP.GT.AND P2, PT, R5, 0xc9, PT ;  /* 0x000000c90500780c */ /* 0x000fc40003f44270 */
[----:B------:R-:W-:Y:S02]  /*2d70*/  FSEL R50, R50, -INF , P3 ;  /* 0xff80000032327808 */ /* 0x000fe40001800000 */
[----:B------:R-:W-:Y:S02]  /*2d80*/  ISETP.GT.AND P3, PT, R5, 0xd0, PT ;  /* 0x000000d00500780c */ /* 0x000fe40003f64270 */
[----:B------:R-:W-:Y:S02]  /*2d90*/  FSEL R47, R47, -INF , P4 ;  /* 0xff8000002f2f7808 */ /* 0x000fe40002000000 */
[C---:B------:R-:W-:Y:S02]  /*2da0*/  ISETP.GT.AND P4, PT, R5.reuse, 0xd1, PT ;  /* 0x000000d10500780c */ /* 0x040fe40003f84270 */
[----:B------:R-:W-:Y:S02]  /*2db0*/  FSEL R46, R46, -INF , P5 ;  /* 0xff8000002e2e7808 */ /* 0x000fe40002800000 */
[----:B------:R-:W-:-:S02]  /*2dc0*/  ISETP.GT.AND P5, PT, R5, 0xd8, PT ;  /* 0x000000d80500780c */ /* 0x000fc40003fa4270 */
[----:B------:R-:W-:Y:S02]  /*2dd0*/  P2R R11, PR, RZ, 0x4 ;  /* 0x00000004ff0b7803 */ /* 0x000fe40000000000 */
[----:B------:R-:W-:Y:S01]  /*2de0*/  P2R R12, PR, RZ, 0x2 ;  /* 0x00000002ff0c7803 */ /* 0x000fe20000000000 */
        /* <DEDUP_REMOVED lines=12> */
[----:B------:R-:W-:Y:S02]  /*2eb0*/  FMNMX.FTZ R29, R138, R139, !PT ;  /* 0x0000008b8a1d7209 */ /* 0x000fe40007810000 */
[----:B------:R-:W-:Y:S02]  /*2ec0*/  FSEL R77, R36, -INF , P5 ;  /* 0xff800000244d7808 */ /* 0x000fe40002800000 */
[----:B------:R-:W-:Y:S02]  /*2ed0*/  FMNMX.FTZ R8, R74, R3, !PT ;  /* 0x000000034a087209 */ /* 0x000fe40007810000 */
[----:B------:R-:W-:Y:S02]  /*2ee0*/  ISETP.GT.AND P6, PT, R5, 0xd9, PT ;  /* 0x000000d90500780c */ /* 0x000fe40003fc4270 */
[----:B------:R-:W-:-:S02]  /*2ef0*/  FMNMX.FTZ R36, R142, R29, !PT ;  /* 0x0000001d8e247209 */ /* 0x000fc40007810000 */
[----:B------:R-:W-:Y:S02]  /*2f00*/  FSEL R76, R37, -INF , P6 ;  /* 0xff800000254c7808 */ /* 0x000fe40003000000 */
[----:B------:R-:W-:Y:S02]  /*2f10*/  FMNMX.FTZ R3, R77, R8, !PT ;  /* 0x000000084d037209 */ /* 0x000fe40007810000 */
[----:B------:R-:W-:Y:S02]  /*2f20*/  FMNMX.FTZ R29, R143, R36, !PT ;  /* 0x000000248f1d7209 */ /* 0x000fe40007810000 */
[----:B------:R-:W-:Y:S02]  /*2f30*/  FMNMX.FTZ R8, R76, R3, !PT ;  /* 0x000000034c087209 */ /* 0x000fe40007810000 */
[----:B------:R-:W-:Y:S02]  /*2f40*/  FMNMX.FTZ R36, R146, R29, !PT ;  /* 0x0000001d92247209 */ /* 0x000fe40007810000 */
[----:B------:R-:W-:Y:S01]  /*2f50*/  ISETP.GT.AND P1, PT, R5, 0xb9, PT ;  /* 0x000000b90500780c */ /* 0x000fe20003f24270 */
[----:B------:R-:W1:Y:S01]  /*2f60*/  SHFL.BFLY PT, R3, R8, 0x2, 0x1f ;  /* 0x0c401f0008037f89 */ /* 0x000e6200000e0000 */
[----:B------:R-:W-:-:S02]  /*2f70*/  FMNMX.FTZ R33, R147, R36, !PT ;  /* 0x0000002493217209 */ /* 0x000fc40007810000 */
[----:B------:R-:W-:Y:S02]  /*2f80*/  P2R R13, PR, RZ, 0x1 ;  /* 0x00000001ff0d7803 */ /* 0x000fe40000000000 */
[----:B------:R-:W-:Y:S02]  /*2f90*/  FMNMX.FTZ R40, R150, R33, !PT ;  /* 0x0000002196287209 */ /* 0x000fe40007810000 */
[----:B------:R-:W-:Y:S02]  /*2fa0*/  ISETP.GT.AND P0, PT, R5, 0xc0, PT ;  /* 0x000000c00500780c */ /* 0x000fe40003f04270 */
[----:B------:R-:W-:Y:S02]  /*2fb0*/  FMNMX.FTZ R33, R151, R40, !PT ;  /* 0x0000002897217209 */ /* 0x000fe40007810000 */
[----:B------:R-:W-:Y:S02]  /*2fc0*/  FSEL R55, R55, -INF , P1 ;  /* 0xff80000037377808 */ /* 0x000fe40000800000 */
[----:B------:R-:W-:-:S02]  /*2fd0*/  FMNMX.FTZ R40, R122, R33, !PT ;  /* 0x000000217a287209 */ /* 0x000fc40007810000 */
[----:B------:R-:W-:Y:S02]  /*2fe0*/  FSEL R26, R26, -INF , P0 ;  /* 0xff8000001a1a7808 */ /* 0x000fe40000000000 */
[----:B------:R-:W-:Y:S02]  /*2ff0*/  FMNMX.FTZ R37, R123, R40, !PT ;  /* 0x000000287b257209 */ /* 0x000fe40007810000 */
[----:B------:R-:W-:Y:S02]  /*3000*/  ISETP.NE.AND P0, PT, R13, RZ, PT ;  /* 0x000000ff0d00720c */ /* 0x000fe40003f05270 */
[----:B------:R-:W-:Y:S02]  /*3010*/  FMNMX.FTZ R44, R126, R37, !PT ;  /* 0x000000257e2c7209 */ /* 0x000fe40007810000 */
[----:B------:R-:W-:Y:S02]  /*3020*/  ISETP.NE.AND P1, PT, R12, RZ, PT ;  /* 0x000000ff0c00720c */ /* 0x000fe40003f25270 */
[----:B-1----:R-:W-:-:S02]  /*3030*/  FMNMX.FTZ R9, R8, R3, !PT ;  /* 0x0000000308097209 */ /* 0x002fc40007810000 */
[----:B------:R-:W-:Y:S02]  /*3040*/  FMNMX.FTZ R37, R127, R44, !PT ;  /* 0x0000002c7f257209 */ /* 0x000fe40007810000 */
[----:B------:R-:W-:Y:S01]  /*3050*/  FSEL R27, R27, -INF , P0 ;  /* 0xff8000001b1b7808 */ /* 0x000fe20000000000 */
[----:B------:R-:W1:Y:S01]  /*3060*/  SHFL.BFLY PT, R10, R9, 0x1, 0x1f ;  /* 0x0c201f00090a7f89 */ /* 0x000e6200000e0000 */
[----:B------:R-:W-:Y:S02]  /*3070*/  FMNMX.FTZ R44, R130, R37, !PT ;  /* 0x00000025822c7209 */ /* 0x000fe40007810000 */
[----:B------:R-:W-:Y:S02]  /*3080*/  FSEL R30, R30, -INF , P1 ;  /* 0xff8000001e1e7808 */ /* 0x000fe40000800000 */
[----:B------:R-:W-:Y:S02]  /*3090*/  FMNMX.FTZ R75, R131, R44, !PT ;  /* 0x0000002c834b7209 */ /* 0x000fe40007810000 */
[----:B------:R-:W-:-:S02]  /*30a0*/  ISETP.NE.AND P0, PT, R7, RZ, PT ;  /* 0x000000ff0700720c */ /* 0x000fc40003f05270 */
        /* <DEDUP_REMOVED lines=15> */
[----:B------:R-:W-:-:S01]  /*31a0*/  FFMA.FTZ R105, R88, UR40, -R81 ;  /* 0x0000002858697c23 */ /* 0x000fc20008010851 */
[----:B------:R-:W-:Y:S01]  /*31b0*/  FMNMX.FTZ R88, R118, R83, !PT ;  /* 0x0000005376587209 */ /* 0x000fe20007810000 */
[----:B------:R-:W-:-:S01]  /*31c0*/  FFMA.FTZ R85, R92, UR40, -R81 ;  /* 0x000000285c557c23 */ /* 0x000fc20008010851 */
[--C-:B------:R-:W-:Y:S01]  /*31d0*/  FFMA.FTZ R86, R89, UR40, -R81.reuse ;  /* 0x0000002859567c23 */ /* 0x100fe20008010851 */
        /* <DEDUP_REMOVED lines=10> */
[--C-:B-1----:R-:W-:Y:S01]  /*3280*/  FFMA.FTZ R105, R96, UR40, -R81.reuse ;  /* 0x0000002860697c23 */ /* 0x102fe20008010851 */
[----:B------:R-:W-:-:S01]  /*3290*/  FFMA.FTZ R88, R93, UR40, -R81 ;  /* 0x000000285d587c23 */ /* 0x000fc20008010851 */
[--C-:B------:R-:W-:Y:S01]  /*32a0*/  FFMA.FTZ R12, R141, UR40, -R81.reuse ;  /* 0x000000288d0c7c23 */ /* 0x100fe20008010851 */
[----:B------:R-:W-:Y:S01]  /*32b0*/  FMNMX.FTZ R92, R94, R83, !PT ;  /* 0x000000535e5c7209 */ /* 0x000fe20007810000 */
[--C-:B------:R-:W-:Y:S01]  /*32c0*/  FFMA.FTZ R9, R144, UR40, -R81.reuse ;  /* 0x0000002890097c23 */ /* 0x100fe20008010851 */
[----:B------:R-:W-:-:S01]  /*32d0*/  FFMA.FTZ R10, R145, UR40, -R81 ;  /* 0x00000028910a7c23 */ /* 0x000fc20008010851 */
[----:B------:R1:W-:Y:S01]  /*32e0*/  MUFU.EX2 R29, R104 ;  /* 0x00000068001d7308 */ /* 0x0003e20000000800 */
[----:B------:R-:W-:Y:S01]  /*32f0*/  FMNMX.FTZ R83, R95, R92, !PT ;  /* 0x0000005c5f537209 */ /* 0x000fe20007810000 */
[--C-:B--2---:R-:W-:Y:S01]  /*3300*/  FFMA.FTZ R108, R41, UR40, -R81.reuse ;  /* 0x00000028296c7c23 */ /* 0x104fe20008010851 */
        /* <DEDUP_REMOVED lines=35> */
[----:B-1----:R-:W-:-:S01]  /*3540*/  FFMA.FTZ R104, R117, UR40, -R81 ;  /* 0x0000002875687c23 */ /* 0x002fc20008010851 */
        /* <DEDUP_REMOVED lines=28> */
[----:B------:R-:W-:Y:S01]  /*3710*/  FSEL R93, R31, -INF , P2 ;  /* 0xff8000001f5d7808 */ /* 0x000fe20001000000 */
[--C-:B------:R-:W-:Y:S01]  /*3720*/  FFMA.FTZ R31, R69, UR40, -R81.reuse ;  /* 0x00000028451f7c23 */ /* 0x100fe20008010851 */
[----:B--2---:R-:W-:Y:S01]  /*3730*/  FMNMX.FTZ R97, R27, R100, !PT ;  /* 0x000000641b617209 */ /* 0x004fe20007810000 */
[----:B------:R-:W1:Y:S01]  /*3740*/  MUFU.EX2 R12, R12 ;  /* 0x0000000c000c7308 */ /* 0x000e620000000800 */
[----:B------:R-:W-:Y:S01]  /*3750*/  FSEL R69, R34, -INF , P3 ;  /* 0xff80000022457808 */ /* 0x000fe20001800000 */
[----:B------:R-:W-:Y:S01]  /*3760*/  FFMA.FTZ R34, R6, UR40, -R81 ;  /* 0x0000002806227c23 */ /* 0x000fe20008010851 */
[----:B------:R-:W-:Y:S02]  /*3770*/  FMNMX.FTZ R100, R30, R97, !PT ;  /* 0x000000611e647209 */ /* 0x000fe40007810000 */
[----:B------:R-:W-:-:S02]  /*3780*/  FSEL R97, R35, -INF , P4 ;  /* 0xff80000023617808 */ /* 0x000fc40002000000 */
[----:B------:R-:W-:Y:S01]  /*3790*/  FMNMX.FTZ R100, R93, R100, !PT ;  /* 0x000000645d647209 */ /* 0x000fe20007810000 */
[----:B------:R-:W-:Y:S01]  /*37a0*/  MUFU.EX2 R9, R9 ;  /* 0x0000000900097308 */ /* 0x000fe20000000800 */
[----:B------:R-:W-:Y:S02]  /*37b0*/  LOP3.LUT P2, RZ, R152, 0x7f, RZ, 0xc0, !PT ;  /* 0x0000007f98ff7812 */ /* 0x000fe4000784c0ff */
[----:B------:R-:W-:Y:S02]  /*37c0*/  FMNMX.FTZ R6, R69, R100, !PT ;  /* 0x0000006445067209 */ /* 0x000fe40007810000 */
[----:B------:R-:W-:Y:S01]  /*37d0*/  FSEL R100, R38, -INF , P5 ;  /* 0xff80000026647808 */ /* 0x000fe20002800000 */
[--C-:B------:R-:W-:Y:S01]  /*37e0*/  FFMA.FTZ R38, R72, UR40, -R81.reuse ;  /* 0x0000002848267c23 */ /* 0x100fe20008010851 */
[----:B------:R-:W-:Y:S01]  /*37f0*/  FMNMX.FTZ R35, R97, R6, !PT ;  /* 0x0000000661237209 */ /* 0x000fe20007810000 */
[--C-:B------:R-:W-:Y:S01]  /*3800*/  FFMA.FTZ R72, R78, UR40, -R81.reuse ;  /* 0x000000284e487c23 */ /* 0x100fe20008010851 */
[----:B------:R-:W-:-:S01]  /*3810*/  FFMA.FTZ R78, R82, UR40, -R81 ;  /* 0x00000028524e7c23 */ /* 0x000fc20008010851 */
[----:B------:R-:W-:Y:S01]  /*3820*/  MUFU.EX2 R10, R10 ;  /* 0x0000000a000a7308 */ /* 0x000fe20000000800 */
[----:B------:R-:W-:-:S02]  /*3830*/  FMNMX.FTZ R6, R100, R35, !PT ;  /* 0x0000002364067209 */ /* 0x000fc40007810000 */
[----:B-1----:R-:W-:Y:S01]  /*3840*/  F2FP.SATFINITE.E4M3.F32.PACK_AB_MERGE_C R200, R12, R7, RZ ;  /* 0x000000070cc8723e */ /* 0x002fe200048070ff */
[----:B------:R-:W-:Y:S01]  /*3850*/  @!P2 VIADD R4, R4, 0x2e840 ;  /* 0x0002e8400404a836 */ /* 0x000fe20000000000 */
[----:B------:R-:W-:Y:S02]  /*3860*/  FMNMX.FTZ R6, R101, R6, !PT ;  /* 0x0000000665067209 */ /* 0x000fe40007810000 */
[----:B------:R-:W-:Y:S01]  /*3870*/  F2FP.SATFINITE.E4M3.F32.PACK_AB_MERGE_C R200, R8, R5, R200 ;  /* 0x0000000508c8723e */ /* 0x000fe200048070c8 */
[----:B------:R-:W-:Y:S01]  /*3880*/  MUFU.EX2 R35, R108 ;  /* 0x0000006c00237308 */ /* 0x000fe20000000800 */
[----:B------:R-:W-:Y:S01]  /*3890*/  @!P2 PRMT R4, RZ, 0x654, R4 ;  /* 0x00000654ff04a816 */ /* 0x000fe20000000004 */
[----:B------:R-:W1:Y:S03]  /*38a0*/  SHFL.BFLY PT, R105, R6, 0x2, 0x1f ;  /* 0x0c401f0006697f89 */ /* 0x000e6600000e0000 */
[----:B------:R2:W-:Y:S03]  /*38b0*/  @!P2 SYNCS.ARRIVE.TRANS64.RED.A1T0 RZ, [R4+URZ], RZ ;  /* 0x000000ff04ffa9a7 */ /* 0x0005e6000810043f */
[----:B------:R-:W-:Y:S08]  /*38c0*/  MUFU.EX2 R11, R11 ;  /* 0x0000000b000b7308 */ /* 0x000ff00000000800 */
[----:B------:R-:W3:Y:S08]  /*38d0*/  MUFU.EX2 R20, R20 ;  /* 0x0000001400147308 */ /* 0x000ef00000000800 */
[----:B------:R-:W-:Y:S01]  /*38e0*/  MUFU.EX2 R13, R13 ;  /* 0x0000000d000d7308 */ /* 0x000fe20000000800 */
[----:B-1----:R-:W-:-:S05]  /*38f0*/  FMNMX.FTZ R105, R6, R105, !PT ;  /* 0x0000006906697209 */ /* 0x002fca0007810000 */
[----:B------:R-:W1:Y:S02]  /*3900*/  SHFL.BFLY PT, R6, R105, 0x1, 0x1f ;  /* 0x0c201f0069067f89 */ /* 0x000e6400000e0000 */
[----:B------:R-:W-:Y:S01]  /*3910*/  MUFU.EX2 R14, R14 ;  /* 0x0000000e000e7308 */ /* 0x000fe20000000800 */
[----:B---3--:R-:W-:-:S04]  /*3920*/  F2FP.SATFINITE.E4M3.F32.PACK_AB_MERGE_C R202, R20, R11, RZ ;  /* 0x0000000b14ca723e */ /* 0x008fc800048070ff */
[----:B------:R-:W-:-:S03]  /*3930*/  F2FP.SATFINITE.E4M3.F32.PACK_AB_MERGE_C R202, R10, R9, R202 ;  /* 0x000000090aca723e */ /* 0x000fc600048070ca */
[----:B------:R-:W-:Y:S08]  /*3940*/  MUFU.EX2 R21, R21 ;  /* 0x0000001500157308 */ /* 0x000ff00000000800 */
[----:B------:R-:W3:Y:S01]  /*3950*/  MUFU.EX2 R28, R28 ;  /* 0x0000001c001c7308 */ /* 0x000ee20000000800 */
[----:B-1----:R-:W-:Y:S01]  /*3960*/  FMNMX.FTZ R6, R105, R6, !PT ;  /* 0x0000000669067209 */ /* 0x002fe20007810000 */
[----:B------:R-:W-:-:S06]  /*3970*/  IMAD.U32 R105, RZ, RZ, UR40 ;  /* 0x00000028ff697e24 */ /* 0x000fcc000f8e00ff */
[----:B------:R-:W-:Y:S01]  /*3980*/  MUFU.EX2 R75, R116 ;  /* 0x00000074004b7308 */ /* 0x000fe20000000800 */
[C---:B------:R-:W-:Y:S01]  /*3990*/  FSETP.NEU.FTZ.AND P1, PT, R6.reuse, -INF , PT ;  /* 0xff8000000600780b */ /* 0x040fe20003f3d000 */
[----:B------:R-:W-:-:S05]  /*39a0*/  FFMA.FTZ R108, R6, R105, -8 ;  /* 0xc1000000066c7423 */ /* 0x000fca0000010069 */
[----:B------:R-:W-:Y:S01]  /*39b0*/  FSEL R108, R108, RZ, P1 ;  /* 0x000000ff6c6c7208 */ /* 0x000fe20000800000 */
[----:B------:R-:W-:Y:S01]  /*39c0*/  MUFU.EX2 R15, R15 ;  /* 0x0000000f000f7308 */ /* 0x000fe20000000800 */
[----:B---3--:R-:W-:Y:S02]  /*39d0*/  F2FP.SATFINITE.E4M3.F32.PACK_AB_MERGE_C R204, R28, R21, RZ ;  /* 0x000000151ccc723e */ /* 0x008fe400048070ff */
[----:B------:R-:W-:Y:S01]  /*39e0*/  PLOP3.LUT P1, PT, PT, PT, UP0, 0x80, 0x0 ;  /* 0x000000000000781c */ /* 0x000fe20003f2f008 */
[----:B------:R-:W-:-:S01]  /*39f0*/  FFMA.FTZ R80, R138, UR40, -R108 ;  /* 0x000000288a507c23 */ /* 0x000fc2000801086c */
[--C-:B------:R-:W-:Y:S01]  /*3a00*/  FFMA.FTZ R81, R139, UR40, -R108.reuse ;  /* 0x000000288b517c23 */ /* 0x100fe2000801086c */
[----:B------:R-:W-:-:S01]  /*3a10*/  FFMA.FTZ R112, R142, UR40, -R108 ;  /* 0x000000288e707c23 */ /* 0x000fc2000801086c */
[--C-:B------:R-:W-:Y:S01]  /*3a20*/  FFMA.FTZ R117, R143, UR40, -R108.reuse ;  /* 0x000000288f757c23 */ /* 0x100fe2000801086c */
[----:B------:R-:W-:-:S01]  /*3a30*/  FFMA.FTZ R82, R146, UR40, -R108 ;  /* 0x0000002892527c23 */ /* 0x000fc2000801086c */
[--C-:B------:R-:W-:Y:S01]  /*3a40*/  FFMA.FTZ R84, R122, UR40, -R108.reuse ;  /* 0x000000287a547c23 */ /* 0x100fe2000801086c */
        /* <DEDUP_REMOVED lines=18> */
[----:B------:R-:W-:Y:S01]  /*3b70*/  FFMA.FTZ R95, R99, UR40, -R108 ;  /* 0x00000028635f7c23 */ /* 0x000fe2000801086c */
[----:B------:R-:W-:-:S01]  /*3b80*/  FADD.FTZ R102, R5, R8 ;  /* 0x0000000805667221 */ /* 0x000fc20000010000 */
[--C-:B------:R-:W-:Y:S01]  /*3b90*/  FFMA.FTZ R99, R103, UR40, -R108.reuse ;  /* 0x0000002867637c23 */ /* 0x100fe2000801086c */
[----:B------:R-:W-:-:S01]  /*3ba0*/  FFMA.FTZ R121, R151, UR40, -R108 ;  /* 0x0000002897797c23 */ /* 0x000fc2000801086c */
[----:B------:R-:W-:Y:S01]  /*3bb0*/  FFMA.FTZ R113, R130, UR40, -R108 ;  /* 0x0000002882717c23 */ /* 0x000fe2000801086c */
[----:B------:R-:W-:-:S01]  /*3bc0*/  FADD.FTZ R129, R7, R102 ;  /* 0x0000006607817221 */ /* 0x000fc20000010000 */
[----:B------:R-:W4:Y:S01]  /*3bd0*/  MUFU.EX2 R117, R117 ;  /* 0x0000007500757308 */ /* 0x000f220000000800 */
        /* <DEDUP_REMOVED lines=8> */
[----:B---3--:R-:W-:-:S01]  /*3c60*/  FADD.FTZ R102, R112, R103 ;  /* 0x0000006770667221 */ /* 0x008fc20000010000 */
[----:B------:R-:W-:Y:S01]  /*3c70*/  FFMA.FTZ R107, R107, UR40, -R108 ;  /* 0x000000286b6b7c23 */ /* 0x000fe2000801086c */
[----:B------:R-:W-:-:S01]  /*3c80*/  FADD.FTZ R128, R10, R129 ;  /* 0x000000810a807221 */ /* 0x000fc20000010000 */
[--C-:B------:R-:W-:Y:S01]  /*3c90*/  FFMA.FTZ R67, R67, UR40, -R108.reuse ;  /* 0x0000002843437c23 */ /* 0x100fe2000801086c */
[----:B------:R-:W-:-:S01]  /*3ca0*/  FFMA.FTZ R90, R90, UR40, -R108 ;  /* 0x000000285a5a7c23 */ /* 0x000fc2000801086c */
[----:B------:R-:W-:Y:S01]  /*3cb0*/  FFMA.FTZ R91, R91, UR40, -R108 ;  /* 0x000000285b5b7c23 */ /* 0x000fe2000801086c */
[----:B------:R-:W-:-:S01]  /*3cc0*/  FADD.FTZ R129, R11, R128 ;  /* 0x000000800b817221 */ /* 0x000fc20000010000 */
[----:B------:R-:W3:Y:S01]  /*3cd0*/  MUFU.EX2 R105, R105 ;  /* 0x0000006900697308 */ /* 0x000ee20000000800 */
[----:B----4-:R-:W-:-:S01]  /*3ce0*/  FADD.FTZ R103, R117, R102 ;  /* 0x0000006675677221 */ /* 0x010fc20000010000 */
        /* <DEDUP_REMOVED lines=16> */
[----:B------:R-:W-:Y:S01]  /*3df0*/  FADD.FTZ R102, R20, R129 ;  /* 0x0000008114667221 */ /* 0x000fe20000010000 */
[----:B------:R-:W-:-:S01]  /*3e00*/  FFMA.FTZ R55, R55, UR40, -R108 ;  /* 0x0000002837377c23 */ /* 0x000fc2000801086c */
[--C-:B------:R-:W-:Y:S01]  /*3e10*/  FFMA.FTZ R27, R27, UR40, -R108.reuse ;  /* 0x000000281b1b7c23 */ /* 0x100fe2000801086c */
[----:B------:R-:W-:-:S01]  /*3e20*/  FFMA.FTZ R30, R30, UR40, -R108 ;  /* 0x000000281e1e7c23 */ /* 0x000fc2000801086c */
[----:B------:R-:W-:Y:S01]  /*3e30*/  FADD.FTZ R129, R13, R102 ;  /* 0x000000660d817221 */ /* 0x000fe20000010000 */
[----:B------:R-:W-:-:S01]  /*3e40*/  FFMA.FTZ R93, R93, UR40, -R108 ;  /* 0x000000285d5d7c23 */ /* 0x000fc2000801086c */
[----:B------:R-:W3:Y:S01]  /*3e50*/  MUFU.EX2 R84, R84 ;  /* 0x0000005400547308 */ /* 0x000ee20000000800 */
        /* <DEDUP_REMOVED lines=8> */
[----:B-1----:R-:W-:-:S01]  /*3ee0*/  FADD.FTZ R103, R121, R4 ;  /* 0x0000000479677221 */ /* 0x002fc20000010000 */
[----:B------:R-:W-:Y:S01]  /*3ef0*/  FFMA.FTZ R4, R66, UR40, -R108 ;  /* 0x0000002842047c23 */ /* 0x000fe2000801086c */
[----:B------:R-:W-:-:S01]  /*3f00*/  FADD.FTZ R128, R28, R129 ;  /* 0x000000811c807221 */ /* 0x000fc20000010000 */
[----:B------:R-:W-:Y:S01]  /*3f10*/  F2FP.SATFINITE.E4M3.F32.PACK_AB_MERGE_C R112, R117, R112, RZ ;  /* 0x000000707570723e */ /* 0x000fe200048070ff */
[----:B------:R-:W-:Y:S01]  /*3f20*/  IMAD.MOV.U32 R28, RZ, RZ, R87 ;  /* 0x000000ffff1c7224 */ /* 0x000fe200078e0057 */
[----:B------:R-:W-:-:S02]  /*3f30*/  F2FP.SATFINITE.E4M3.F32.PACK_AB_MERGE_C R120, R121, R120, RZ ;  /* 0x000000787978723e */ /* 0x000fc400048070ff */
[----:B------:R-:W1:Y:S01]  /*3f40*/  MUFU.EX2 R122, R122 ;  /* 0x0000007a007a7308 */ /* 0x000e620000000800 */
[----:B---3--:R-:W-:-:S01]  /*3f50*/  FADD.FTZ R66, R84, R103 ;  /* 0x0000006754427221 */ /* 0x008fc20000010000 */
[----:B------:R-:W-:Y:S01]  /*3f60*/  F2FP.SATFINITE.E4M3.F32.PACK_AB_MERGE_C R201, R81, R80, R112 ;  /* 0x0000005051c9723e */ /* 0x000fe20004807070 */
[--C-:B------:R-:W-:Y:S01]  /*3f70*/  IMAD.MOV.U32 R81, RZ, RZ, R87.reuse ;  /* 0x000000ffff517224 */ /* 0x100fe200078e0057 */
[----:B------:R-:W-:Y:S01]  /*3f80*/  F2FP.SATFINITE.E4M3.F32.PACK_AB_MERGE_C R203, R105, R82, R120 ;  /* 0x0000005269cb723e */ /* 0x000fe20004807078 */
[--C-:B------:R-:W-:Y:S01]  /*3f90*/  IMAD.MOV.U32 R82, RZ, RZ, R87.reuse ;  /* 0x000000ffff527224 */ /* 0x100fe200078e0057 */
[----:B------:R-:W-:Y:S01]  /*3fa0*/  F2FP.SATFINITE.E4M3.F32.PACK_AB_MERGE_C R204, R14, R13, R204 ;  /* 0x0000000d0ecc723e */ /* 0x000fe200048070cc */
[----:B------:R-:W-:Y:S01]  /*3fb0*/  IMAD.MOV.U32 R80, RZ, RZ, R87 ;  /* 0x000000ffff507224 */ /* 0x000fe200078e0057 */
[----:B------:R-:W3:Y:S01]  /*3fc0*/  MUFU.EX2 R123, R123 ;  /* 0x0000007b007b7308 */ /* 0x000ee20000000800 */
[----:B--2---:R-:W-:-:S01]  /*3fd0*/  FADD.FTZ R103, R109, R66 ;  /* 0x000000426d677221 */ /* 0x004fc20000010000 */
[----:B------:R-:W-:Y:S01]  /*3fe0*/  FFMA.FTZ R66, R43, UR40, -R108 ;  /* 0x000000282b427c23 */ /* 0x000fe2000801086c */
[----:B------:R-:W-:-:S05]  /*3ff0*/  FADD.FTZ R43, R15, R128 ;  /* 0x000000800f2b7221 */ /* 0x000fca0000010000 */
[----:B------:R-:W2:Y:S01]  /*4000*/  MUFU.EX2 R113, R113 ;  /* 0x0000007100717308 */ /* 0x000ea20000000800 */
[----:B-1----:R-:W-:-:S07]  /*4010*/  FADD.FTZ R102, R122, R103 ;  /* 0x000000677a667221 */ /* 0x002fce0000010000 */
[----:B------:R-:W1:Y:S01]  /*4020*/  MUFU.EX2 R24, R24 ;  /* 0x0000001800187308 */ /* 0x000e620000000800 */
[----:B---3--:R-:W-:-:S01]  /*4030*/  FADD.FTZ R102, R123, R102 ;  /* 0x000000667b667221 */ /* 0x008fc20000010000 */
[----:B------:R-:W-:-:S04]  /*4040*/  F2FP.SATFINITE.E4M3.F32.PACK_AB_MERGE_C R122, R123, R122, RZ ;  /* 0x0000007a7b7a723e */ /* 0x000fc800048070ff */
[----:B------:R-:W-:Y:S01]  /*4050*/  F2FP.SATFINITE.E4M3.F32.PACK_AB_MERGE_C R205, R109, R84, R122 ;  /* 0x000000546dcd723e */ /* 0x000fe2000480707a */
[----:B------:R-:W-:Y:S01]  /*4060*/  IMAD.MOV.U32 R84, RZ, RZ, R87 ;  /* 0x000000ffff547224 */ /* 0x000fe200078e0057 */
        /* <DEDUP_REMOVED lines=12> */
[----:B------:R-:W-:Y:S01]  /*4130*/  F2FP.SATFINITE.E4M3.F32.PACK_AB_MERGE_C R206, R32, R25, RZ ;  /* 0x0000001920ce723e */ /* 0x000fe200048070ff */
[--C-:B------:R-:W-:Y:S02]  /*4140*/  IMAD.MOV.U32 R32, RZ, RZ, R87.reuse ;  /* 0x000000ffff207224 */ /* 0x100fe400078e0057 */
[----:B------:R-:W-:Y:S01]  /*4150*/  FADD.FTZ R129, R29, R128 ;  /* 0x000000801d817221 */ /* 0x000fe20000010000 */
[----:B------:R-:W-:Y:S01]  /*4160*/  F2FP.SATFINITE.E4M3.F32.PACK_AB_MERGE_C R206, R24, R15, R206 ;  /* 0x0000000f18ce723e */ /* 0x000fe200048070ce */
[----:B------:R-:W-:Y:S01]  /*4170*/  IMAD.MOV.U32 R25, RZ, RZ, R87 ;  /* 0x000000ffff197224 */ /* 0x000fe200078e0057 */
[----:B------:R-:W3:Y:S01]  /*4180*/  MUFU.EX2 R36, R36 ;  /* 0x0000002400247308 */ /* 0x000ee20000000800 */
[----:B--2---:R-:W-:-:S01]  /*4190*/  FADD.FTZ R103, R125, R102 ;  /* 0x000000667d677221 */ /* 0x004fc20000010000 */
[----:B------:R-:W-:Y:S01]  /*41a0*/  FFMA.FTZ R102, R26, UR40, -R108 ;  /* 0x000000281a667c23 */ /* 0x000fe2000801086c */
[----:B------:R-:W-:Y:S01]  /*41b0*/  F2FP.SATFINITE.E4M3.F32.PACK_AB_MERGE_C R124, R125, R124, RZ ;  /* 0x0000007c7d7c723e */ /* 0x000fe200048070ff */
[----:B------:R-:W-:-:S03]  /*41c0*/  IMAD.MOV.U32 R24, RZ, RZ, R87 ;  /* 0x000000ffff187224 */ /* 0x000fc600078e0057 */
[----:B------:R-:W-:Y:S01]  /*41d0*/  F2FP.SATFINITE.E4M3.F32.PACK_AB_MERGE_C R207, R116, R113, R124 ;  /* 0x0000007174cf723e */ /* 0x000fe2000480707c */
[----:B------:R-:W-:Y:S01]  /*41e0*/  MUFU.EX2 R107, R107 ;  /* 0x0000006b006b7308 */ /* 0x000fe20000000800 */
[----:B-1----:R-:W-:-:S07]  /*41f0*/  FADD.FTZ R26, R106, R103 ;  /* 0x000000676a1a7221 */ /* 0x002fce0000010000 */
[----:B------:R-:W-:Y:S01]  /*4200*/  MUFU.EX2 R126, R126 ;  /* 0x0000007e007e7308 */ /* 0x000fe20000000800 */
[----:B---3--:R-:W-:-:S04]  /*4210*/  FADD.FTZ R128, R36, R129 ;  /* 0x0000008124807221 */ /* 0x008fc80000010000 */
[----:B------:R-:W-:-:S03]  /*4220*/  FADD.FTZ R103, R33, R128 ;  /* 0x0000008021677221 */ /* 0x000fc60000010000 */
[----:B------:R-:W1:Y:S08]  /*4230*/  MUFU.EX2 R40, R40 ;  /* 0x0000002800287308 */ /* 0x000e700000000800 */
[----:B------:R-:W-:Y:S08]  /*4240*/  MUFU.EX2 R127, R127 ;  /* 0x0000007f007f7308 */ /* 0x000ff00000000800 */
[----:B------:R-:W-:Y:S01]  /*4250*/  MUFU.EX2 R110, R110 ;  /* 0x0000006e006e7308 */ /* 0x000fe20000000800 */
[----:B-1----:R-:W-:-:S01]  /*4260*/  FADD.FTZ R128, R40, R103 ;  /* 0x0000006728807221 */ /* 0x002fc20000010000 */
[----:B------:R-:W-:Y:S01]  /*4270*/  F2FP.SATFINITE.E4M3.F32.PACK_AB_MERGE_C R208, R40, R33, RZ ;  /* 0x0000002128d0723e */ /* 0x000fe200048070ff */
[----:B------:R-:W-:-:S02]  /*4280*/  IMAD.MOV.U32 R40, RZ, RZ, R87 ;  /* 0x000000ffff287224 */ /* 0x000fc400078e0057 */
[----:B------:R-:W-:Y:S01]  /*4290*/  FADD.FTZ R103, R37, R128 ;  /* 0x0000008025677221 */ /* 0x000fe20000010000 */
[----:B------:R-:W-:Y:S01]  /*42a0*/  F2FP.SATFINITE.E4M3.F32.PACK_AB_MERGE_C R208, R36, R29, R208 ;  /* 0x0000001d24d0723e */ /* 0x000fe200048070d0 */
[--C-:B------:R-:W-:Y:S01]  /*42b0*/  IMAD.MOV.U32 R36, RZ, RZ, R87.reuse ;  /* 0x000000ffff247224 */ /* 0x100fe200078e0057 */
[----:B------:R-:W1:Y:S01]  /*42c0*/  MUFU.EX2 R44, R44 ;  /* 0x0000002c002c7308 */ /* 0x000e620000000800 */
[--C-:B------:R-:W-:Y:S02]  /*42d0*/  IMAD.MOV.U32 R33, RZ, RZ, R87.reuse ;  /* 0x000000ffff217224 */ /* 0x100fe400078e0057 */
[----:B------:R-:W-:-:S05]  /*42e0*/  IMAD.MOV.U32 R29, RZ, RZ, R87 ;  /* 0x000000ffff1d7224 */ /* 0x000fca00078e0057 */
[----:B------:R-:W2:Y:S08]  /*42f0*/  MUFU.EX2 R111, R111 ;  /* 0x0000006f006f7308 */ /* 0x000eb00000000800 */
[----:B------:R3:W-:Y:S01]  /*4300*/  MUFU.EX2 R43, R67 ;  /* 0x00000043002b7308 */ /* 0x0007e20000000800 */
[----:B-1----:R-:W-:-:S04]  /*4310*/  FADD.FTZ R108, R44, R103 ;  /* 0x000000672c6c7221 */ /* 0x002fc80000010000 */
[----:B------:R-:W-:-:S03]  /*4320*/  FADD.FTZ R103, R75, R108 ;  /* 0x0000006c4b677221 */ /* 0x000fc60000010000 */
[----:B------:R-:W1:Y:S01]  /*4330*/  MUFU.EX2 R114, R114 ;  /* 0x0000007200727308 */ /* 0x000e620000000800 */
[----:B---3--:R-:W-:-:S04]  /*4340*/  FADD.FTZ R67, R107, R26 ;  /* 0x0000001a6b437221 */ /* 0x008fc80000010000 */
[----:B------:R-:W-:Y:S01]  /*4350*/  FADD.FTZ R26, R126, R67 ;  /* 0x000000437e1a7221 */ /* 0x000fe20000010000 */
[C---:B------:R-:W-:Y:S02]  /*4360*/  F2FP.SATFINITE.E4M3.F32.PACK_AB_MERGE_C R126, R127.reuse, R126, RZ ;  /* 0x0000007e7f7e723e */ /* 0x040fe400048070ff */
[----:B------:R-:W3:Y:S01]  /*4370*/  MUFU.EX2 R104, R104 ;  /* 0x0000006800687308 */ /* 0x000ee20000000800 */
[----:B------:R-:W-:-:S01]  /*4380*/  FADD.FTZ R67, R127, R26 ;  /* 0x0000001a7f437221 */ /* 0x000fc20000010000 */
[----:B------:R-:W-:-:S03]  /*4390*/  F2FP.SATFINITE.E4M3.F32.PACK_AB_MERGE_C R209, R107, R106, R126 ;  /* 0x0000006a6bd1723e */ /* 0x000fc6000480707e */
[----:B------:R-:W-:-:S03]  /*43a0*/  FADD.FTZ R128, R110, R67 ;  /* 0x000000436e807221 */ /* 0x000fc60000010000 */
[----:B------:R-:W4:Y:S01]  /*43b0*/  MUFU.EX2 R115, R115 ;  /* 0x0000007300737308 */ /* 0x000f220000000800 */
[----:B--2---:R-:W-:-:S04]  /*43c0*/  FADD.FTZ R67, R111, R128 ;  /* 0x000000806f437221 */ /* 0x004fc80000010000 */
[----:B-1----:R-:W-:Y:S01]  /*43d0*/  FADD.FTZ R12, R114, R67 ;  /* 0x00000043720c7221 */ /* 0x002fe20000010000 */
[----:B------:R-:W-:Y:S02]  /*43e0*/  IMAD.MOV.U32 R67, RZ, RZ, R87 ;  /* 0x000000ffff437224 */ /* 0x000fe400078e0057 */
[----:B------:R-:W1:Y:S01]  /*43f0*/  MUFU.EX2 R90, R90 ;  /* 0x0000005a005a7308 */ /* 0x000e620000000800 */
[----:B---3--:R-:W-:-:S01]  /*4400*/  FADD.FTZ R20, R104, R103 ;  /* 0x0000006768147221 */ /* 0x008fc20000010000 */
[----:B------:R-:W-:Y:S01]  /*4410*/  F2FP.SATFINITE.E4M3.F32.PACK_AB_MERGE_C R210, R104, R75, RZ ;  /* 0x0000004b68d2723e */ /* 0x000fe200048070ff */
[--C-:B------:R-:W-:Y:S02]  /*4420*/  IMAD.MOV.U32 R75, RZ, RZ, R87.reuse ;  /* 0x000000ffff4b7224 */ /* 0x100fe400078e0057 */
[----:B------:R-:W-:Y:S01]  /*4430*/  FADD.FTZ R21, R79, R20 ;  /* 0x000000144f157221 */ /* 0x000fe20000010000 */
[----:B------:R-:W-:Y:S01]  /*4440*/  F2FP.SATFINITE.E4M3.F32.PACK_AB_MERGE_C R210, R44, R37, R210 ;  /* 0x000000252cd2723e */ /* 0x000fe200048070d2 */
[----:B------:R-:W-:Y:S01]  /*4450*/  IMAD.MOV.U32 R44, RZ, RZ, R87 ;  /* 0x000000ffff2c7224 */ /* 0x000fe200078e0057 */
[----:B------:R-:W2:Y:S01]  /*4460*/  MUFU.EX2 R86, R86 ;  /* 0x0000005600567308 */ /* 0x000ea20000000800 */
[----:B----4-:R-:W-:-:S01]  /*4470*/  FADD.FTZ R11, R115, R12 ;  /* 0x0000000c730b7221 */ /* 0x010fc20000010000 */
[----:B------:R-:W-:Y:S01]  /*4480*/  F2FP.SATFINITE.E4M3.F32.PACK_AB_MERGE_C R114, R115, R114, RZ ;  /* 0x000000727372723e */ /* 0x000fe200048070ff */
[----:B------:R-:W-:-:S03]  /*4490*/  IMAD.MOV.U32 R37, RZ, RZ, R87 ;  /* 0x000000ffff257224 */ /* 0x000fc600078e0057 */
        /* <DEDUP_REMOVED lines=12> */
[C---:B---3--:R-:W-:Y:S01]  /*4560*/  F2FP.SATFINITE.E4M3.F32.PACK_AB_MERGE_C R212, R88.reuse, R85, RZ ;  /* 0x0000005558d4723e */ /* 0x048fe200048070ff */
[----:B------:R-:W-:Y:S01]  /*4570*/  FADD.FTZ R88, R88, R21 ;  /* 0x0000001558587221 */ /* 0x000fe20000010000 */
[----:B------:R-:W-:Y:S02]  /*4580*/  IMAD.MOV.U32 R85, RZ, RZ, R87 ;  /* 0x000000ffff557224 */ /* 0x000fe400078e0057 */
[----:B------:R-:W-:Y:S01]  /*4590*/  F2FP.SATFINITE.E4M3.F32.PACK_AB_MERGE_C R212, R86, R79, R212 ;  /* 0x0000004f56d4723e */ /* 0x000fe200048070d4 */
[----:B------:R-:W-:-:S01]  /*45a0*/  FADD.FTZ R21, R83, R88 ;  /* 0x0000005853157221 */ /* 0x000fc20000010000 */
[----:B------:R-:W-:Y:S01]  /*45b0*/  IMAD.MOV.U32 R86, RZ, RZ, R87 ;  /* 0x000000ffff567224 */ /* 0x000fe200078e0057 */
[----:B------:R-:W3:Y:S01]  /*45c0*/  MUFU.EX2 R92, R92 ;  /* 0x0000005c005c7308 */ /* 0x000ee20000000800 */
[----:B-1----:R-:W-:-:S01]  /*45d0*/  FADD.FTZ R11, R119, R12 ;  /* 0x0000000c770b7221 */ /* 0x002fc20000010000 */
[----:B------:R-:W-:Y:S01]  /*45e0*/  F2FP.SATFINITE.E4M3.F32.PACK_AB_MERGE_C R118, R119, R118, RZ ;  /* 0x000000767776723e */ /* 0x000fe200048070ff */
[----:B------:R-:W-:-:S03]  /*45f0*/  IMAD.MOV.U32 R79, RZ, RZ, R87 ;  /* 0x000000ffff4f7224 */ /* 0x000fc600078e0057 */
[----:B------:R-:W-:Y:S02]  /*4600*/  F2FP.SATFINITE.E4M3.F32.PACK_AB_MERGE_C R213, R91, R90, R118 ;  /* 0x0000005a5bd5723e */ /* 0x000fe40004807076 */
        /* <DEDUP_REMOVED lines=10> */
[----:B---3--:R-:W-:-:S01]  /*46b0*/  FADD.FTZ R21, R96, R21 ;  /* 0x0000001560157221 */ /* 0x008fc20000010000 */
[----:B------:R-:W-:-:S04]  /*46c0*/  F2FP.SATFINITE.E4M3.F32.PACK_AB_MERGE_C R89, R96, R89, RZ ;  /* 0x000000596059723e */ /* 0x000fc800048070ff */
[----:B------:R-:W-:Y:S01]  /*46d0*/  F2FP.SATFINITE.E4M3.F32.PACK_AB_MERGE_C R214, R92, R83, R89 ;  /* 0x000000535cd6723e */ /* 0x000fe20004807059 */
[----:B------:R-:W-:Y:S01]  /*46e0*/  IMAD.MOV.U32 R83, RZ, RZ, R87 ;  /* 0x000000ffff537224 */ /* 0x000fe200078e0057 */
[----:B------:R-:W3:Y:S01]  /*46f0*/  MUFU.EX2 R58, R58 ;  /* 0x0000003a003a7308 */ /* 0x000ee20000000800 */
[C---:B-1----:R-:W-:Y:S01]  /*4700*/  F2FP.SATFINITE.E4M3.F32.PACK_AB_MERGE_C R98, R99.reuse, R98, RZ ;  /* 0x000000626362723e */ /* 0x042fe200048070ff */
[----:B------:R-:W-:-:S03]  /*4710*/  FADD.FTZ R99, R99, R12 ;  /* 0x0000000c63637221 */ /* 0x000fc60000010000 */
[----:B------:R-:W-:-:S03]  /*4720*/  F2FP.SATFINITE.E4M3.F32.PACK_AB_MERGE_C R215, R95, R94, R98 ;  /* 0x0000005e5fd7723e */ /* 0x000fc60004807062 */
        /* <DEDUP_REMOVED lines=13> */
[C---:B--2---:R-:W-:Y:S01]  /*4800*/  F2FP.SATFINITE.E4M3.F32.PACK_AB_MERGE_C R60, R61.reuse, R60, RZ ;  /* 0x0000003c3d3c723e */ /* 0x044fe200048070ff */
[----:B------:R-:W-:-:S03]  /*4810*/  FADD.FTZ R61, R61, R8 ;  /* 0x000000083d3d7221 */ /* 0x000fc60000010000 */
[----:B------:R-:W-:Y:S01]  /*4820*/  F2FP.SATFINITE.E4M3.F32.PACK_AB_MERGE_C R216, R57, R56, R60 ;  /* 0x0000003839d8723e */ /* 0x000fe2000480703c */
[--C-:B------:R-:W-:Y:S02]  /*4830*/  IMAD.MOV.U32 R60, RZ, RZ, R87.reuse ;  /* 0x000000ffff3c7224 */ /* 0x100fe400078e0057 */
[----:B------:R-:W2:Y:S01]  /*4840*/  MUFU.EX2 R4, R4 ;  /* 0x0000000400047308 */ /* 0x000ea20000000800 */
[C---:B---3--:R-:W-:Y:S01]  /*4850*/  F2FP.SATFINITE.E4M3.F32.PACK_AB_MERGE_C R62, R63.reuse, R62, RZ ;  /* 0x0000003e3f3e723e */ /* 0x048fe200048070ff */
[----:B------:R-:W-:Y:S01]  /*4860*/  FADD.FTZ R63, R63, R10 ;  /* 0x0000000a3f3f7221 */ /* 0x000fe20000010000 */
[--C-:B------:R-:W-:Y:S02]  /*4870*/  IMAD.MOV.U32 R57, RZ, RZ, R87.reuse ;  /* 0x000000ffff397224 */ /* 0x100fe400078e0057 */
[----:B------:R-:W-:Y:S01]  /*4880*/  F2FP.SATFINITE.E4M3.F32.PACK_AB_MERGE_C R217, R59, R58, R62 ;  /* 0x0000003a3bd9723e */ /* 0x000fe2000480703e */
[----:B------:R-:W-:Y:S02]  /*4890*/  IMAD.MOV.U32 R62, RZ, RZ, R87 ;  /* 0x000000ffff3e7224 */ /* 0x000fe400078e0057 */
[----:B------:R-:W3:Y:S01]  /*48a0*/  MUFU.EX2 R65, R65 ;  /* 0x0000004100417308 */ /* 0x000ee20000000800 */
[----:B-1----:R-:W-:-:S01]  /*48b0*/  FADD.FTZ R8, R64, R61 ;  /* 0x0000003d40087221 */ /* 0x002fc20000010000 */
[----:B------:R-:W-:-:S02]  /*48c0*/  IMAD.MOV.U32 R61, RZ, RZ, R87 ;  /* 0x000000ffff3d7224 */ /* 0x000fc400078e0057 */
[--C-:B------:R-:W-:Y:S02]  /*48d0*/  IMAD.MOV.U32 R59, RZ, RZ, R87.reuse ;  /* 0x000000ffff3b7224 */ /* 0x100fe400078e0057 */
[----:B------:R-:W-:Y:S02]  /*48e0*/  IMAD.MOV.U32 R58, RZ, RZ, R87 ;  /* 0x000000ffff3a7224 */ /* 0x000fe400078e0057 */
[----:B------:R-:W1:Y:S01]  /*48f0*/  MUFU.EX2 R68, R68 ;  /* 0x0000004400447308 */ /* 0x000e620000000800 */
[----:B--2---:R-:W-:-:S01]  /*4900*/  FADD.FTZ R10, R4, R63 ;  /* 0x0000003f040a7221 */ /* 0x004fc20000010000 */
[--C-:B------:R-:W-:Y:S02]  /*4910*/  IMAD.MOV.U32 R63, RZ, RZ, R87.reuse ;  /* 0x000000ffff3f7224 */ /* 0x100fe400078e0057 */
[----:B------:R-:W-:Y:S02]  /*4920*/  IMAD.MOV.U32 R56, RZ, RZ, R87 ;  /* 0x000000ffff387224 */ /* 0x000fe400078e0057 */
[----:B------:R-:W-:-:S02]  /*4930*/  FADD.FTZ R9, R43, R10 ;  /* 0x0000000a2b097221 */ /* 0x000fc40000010000 */
        /* <DEDUP_REMOVED lines=8> */
[----:B------:R-:W-:-:S03]  /*49c0*/  FADD.FTZ R31, R31, R8 ;  /* 0x000000081f1f7221 */ /* 0x000fc60000010000 */
[----:B------:R-:W-:Y:S01]  /*49d0*/  F2FP.SATFINITE.E4M3.F32.PACK_AB_MERGE_C R218, R65, R64, R68 ;  /* 0x0000004041da723e */ /* 0x000fe20004807044 */
[--C-:B------:R-:W-:Y:S02]  /*49e0*/  IMAD.MOV.U32 R68, RZ, RZ, R87.reuse ;  /* 0x000000ffff447224 */ /* 0x100fe400078e0057 */
[----:B------:R3:W4:Y:S01]  /*49f0*/  MUFU.EX2 R26, R42 ;  /* 0x0000002a001a7308 */ /* 0x0007220000000800 */
[C---:B-1----:R-:W-:Y:S01]  /*4a00*/  F2FP.SATFINITE.E4M3.F32.PACK_AB_MERGE_C R70, R71.reuse, R70, RZ ;  /* 0x000000464746723e */ /* 0x042fe200048070ff */
[----:B------:R-:W-:Y:S01]  /*4a10*/  FADD.FTZ R71, R71, R10 ;  /* 0x0000000a47477221 */ /* 0x000fe20000010000 */
[--C-:B------:R-:W-:Y:S02]  /*4a20*/  IMAD.MOV.U32 R65, RZ, RZ, R87.reuse ;  /* 0x000000ffff417224 */ /* 0x100fe400078e0057 */
[----:B------:R-:W-:Y:S01]  /*4a30*/  F2FP.SATFINITE.E4M3.F32.PACK_AB_MERGE_C R219, R43, R4, R70 ;  /* 0x000000042bdb723e */ /* 0x000fe20004807046 */
[----:B------:R-:W-:Y:S02]  /*4a40*/  IMAD.MOV.U32 R70, RZ, RZ, R87 ;  /* 0x000000ffff467224 */ /* 0x000fe400078e0057 */
[----:B------:R-:W-:Y:S01]  /*4a50*/  MUFU.EX2 R38, R38 ;  /* 0x0000002600267308 */ /* 0x000fe20000000800 */
[----:B--2---:R-:W-:-:S01]  /*4a60*/  FADD.FTZ R8, R34, R31 ;  /* 0x0000001f22087221 */ /* 0x004fc20000010000 */
[----:B------:R-:W-:-:S02]  /*4a70*/  IMAD.MOV.U32 R64, RZ, RZ, R87 ;  /* 0x000000ffff407224 */ /* 0x000fc400078e0057 */
[--C-:B------:R-:W-:Y:S02]  /*4a80*/  IMAD.MOV.U32 R43, RZ, RZ, R87.reuse ;  /* 0x000000ffff2b7224 */ /* 0x100fe400078e0057 */
[----:B------:R-:W-:Y:S01]  /*4a90*/  FADD.FTZ R5, R35, R8 ;  /* 0x0000000823057221 */ /* 0x000fe20000010000 */
[----:B---3--:R-:W-:Y:S01]  /*4aa0*/  IMAD.MOV.U32 R42, RZ, RZ, R87 ;  /* 0x000000ffff2a7224 */ /* 0x008fe200078e0057 */
[----:B------:R-:W1:Y:S01]  /*4ab0*/  MUFU.EX2 R39, R39 ;  /* 0x0000002700277308 */ /* 0x000e620000000800 */
[----:B----4-:R-:W-:-:S01]  /*4ac0*/  FADD.FTZ R10, R26, R71 ;  /* 0x000000471a0a7221 */ /* 0x010fc20000010000 */
[--C-:B------:R-:W-:Y:S02]  /*4ad0*/  IMAD.MOV.U32 R71, RZ, RZ, R87.reuse ;  /* 0x000000ffff477224 */ /* 0x100fe400078e0057 */
[----:B------:R-:W-:-:S04]  /*4ae0*/  IMAD.MOV.U32 R31, RZ, RZ, R87 ;  /* 0x000000ffff1f7224 */ /* 0x000fc800078e0057 */
[----:B------:R2:W3:Y:S08]  /*4af0*/  MUFU.EX2 R7, R66 ;  /* 0x0000004200077308 */ /* 0x0004f00000000800 */
[----:B------:R-:W4:Y:S01]  /*4b00*/  MUFU.EX2 R46, R46 ;  /* 0x0000002e002e7308 */ /* 0x000f220000000800 */
[----:B-1----:R-:W-:Y:S01]  /*4b10*/  F2FP.SATFINITE.E4M3.F32.PACK_AB_MERGE_C R8, R39, R38, RZ ;  /* 0x000000262708723e */ /* 0x002fe200048070ff */
[----:B------:R-:W-:Y:S01]  /*4b20*/  FADD.FTZ R38, R38, R5 ;  /* 0x0000000526267221 */ /* 0x000fe20000010000 */
[----:B--2---:R-:W-:-:S02]  /*4b30*/  IMAD.MOV.U32 R66, RZ, RZ, R87 ;  /* 0x000000ffff427224 */ /* 0x004fc400078e0057 */
[----:B------:R-:W-:Y:S01]  /*4b40*/  F2FP.SATFINITE.E4M3.F32.PACK_AB_MERGE_C R220, R35, R34, R8 ;  /* 0x0000002223dc723e */ /* 0x000fe20004807008 */
[----:B------:R-:W-:-:S01]  /*4b50*/  FADD.FTZ R38, R39, R38 ;  /* 0x0000002627267221 */ /* 0x000fc20000010000 */
[----:B------:R-:W-:Y:S01]  /*4b60*/  IMAD.MOV.U32 R39, RZ, RZ, R87 ;  /* 0x000000ffff277224 */ /* 0x000fe200078e0057 */
[----:B------:R-:W1:Y:S01]  /*4b70*/  MUFU.EX2 R47, R47 ;  /* 0x0000002f002f7308 */ /* 0x000e620000000800 */
[----:B---3--:R-:W-:-:S01]  /*4b80*/  FADD.FTZ R9, R7, R10 ;  /* 0x0000000a07097221 */ /* 0x008fc20000010000 */
[--C-:B------:R-:W-:Y:S02]  /*4b90*/  IMAD.MOV.U32 R35, RZ, RZ, R87.reuse ;  /* 0x000000ffff237224 */ /* 0x100fe400078e0057 */
[----:B------:R-:W-:-:S04]  /*4ba0*/  IMAD.MOV.U32 R34, RZ, RZ, R87 ;  /* 0x000000ffff227224 */ /* 0x000fc800078e0057 */
[----:B------:R-:W-:Y:S01]  /*4bb0*/  MUFU.EX2 R45, R45 ;  /* 0x0000002d002d7308 */ /* 0x000fe20000000800 */
[----:B----4-:R-:W-:-:S07]  /*4bc0*/  FADD.FTZ R8, R46, R9 ;  /* 0x000000092e087221 */ /* 0x010fce0000010000 */
[----:B------:R-:W2:Y:S01]  /*4bd0*/  MUFU.EX2 R52, R52 ;  /* 0x0000003400347308 */ /* 0x000ea20000000800 */
[C---:B-1----:R-:W-:Y:S01]  /*4be0*/  F2FP.SATFINITE.E4M3.F32.PACK_AB_MERGE_C R46, R47.reuse, R46, RZ ;  /* 0x0000002e2f2e723e */ /* 0x042fe200048070ff */
[----:B------:R-:W-:-:S03]  /*4bf0*/  FADD.FTZ R47, R47, R8 ;  /* 0x000000082f2f7221 */ /* 0x000fc60000010000 */
[----:B------:R-:W-:Y:S01]  /*4c00*/  F2FP.SATFINITE.E4M3.F32.PACK_AB_MERGE_C R221, R7, R26, R46 ;  /* 0x0000001a07dd723e */ /* 0x000fe2000480702e */
[--C-:B------:R-:W-:Y:S02]  /*4c10*/  IMAD.MOV.U32 R46, RZ, RZ, R87.reuse ;  /* 0x000000ffff2e7224 */ /* 0x100fe400078e0057 */
[----:B------:R-:W1:Y:S01]  /*4c20*/  MUFU.EX2 R41, R41 ;  /* 0x0000002900297308 */ /* 0x000e620000000800 */
[----:B------:R-:W-:-:S07]  /*4c30*/  IMAD.MOV.U32 R26, RZ, RZ, R87 ;  /* 0x000000ffff1a7224 */ /* 0x000fce00078e0057 */
        /* <DEDUP_REMOVED lines=8> */
[----:B------:R-:W3:Y:S01]  /*4cc0*/  MUFU.EX2 R54, R54 ;  /* 0x0000003600367308 */ /* 0x000ee20000000800 */
        /* <DEDUP_REMOVED lines=8> */
[----:B------:R-:W-:-:S05]  /*4d50*/  IMAD.MOV.U32 R45, RZ, RZ, R87 ;  /* 0x000000ffff2d7224 */ /* 0x000fca00078e0057 */
[----:B------:R-:W-:Y:S01]  /*4d60*/  MUFU.EX2 R53, R53 ;  /* 0x0000003500357308 */ /* 0x000fe20000000800 */
[----:B---3--:R-:W-:-:S07]  /*4d70*/  FADD.FTZ R10, R54, R5 ;  /* 0x00000005360a7221 */ /* 0x008fce0000010000 */
[----:B------:R-:W1:Y:S01]  /*4d80*/  MUFU.EX2 R78, R78 ;  /* 0x0000004e004e7308 */ /* 0x000e620000000800 */
[C---:B--2---:R-:W-:Y:S01]  /*4d90*/  F2FP.SATFINITE.E4M3.F32.PACK_AB_MERGE_C R54, R55.reuse, R54, RZ ;  /* 0x000000363736723e */ /* 0x044fe200048070ff */
        /* <DEDUP_REMOVED lines=27> */
[----:B-1----:R-:W-:-:S01]  /*4f50*/  FADD.FTZ R10, R93, R10 ;  /* 0x0000000a5d0a7221 */ /* 0x002fc20000010000 */
[----:B------:R-:W-:-:S04]  /*4f60*/  F2FP.SATFINITE.E4M3.F32.PACK_AB_MERGE_C R30, R93, R30, RZ ;  /* 0x0000001e5d1e723e */ /* 0x000fc800048070ff */
[----:B------:R-:W-:Y:S01]  /*4f70*/  F2FP.SATFINITE.E4M3.F32.PACK_AB_MERGE_C R225, R27, R102, R30 ;  /* 0x000000661be1723e */ /* 0x000fe2000480701e */
[--C-:B------:R-:W-:Y:S01]  /*4f80*/  IMAD.MOV.U32 R30, RZ, RZ, R87.reuse ;  /* 0x000000ffff1e7224 */ /* 0x100fe200078e0057 */
        /* <DEDUP_REMOVED lines=8> */
[----:B---3--:R-:W-:-:S07]  /*5010*/  FADD.FTZ R9, R69, R10 ;  /* 0x0000000a45097221 */ /* 0x008fce0000010000 */
        /* <DEDUP_REMOVED lines=10> */
[----:B------:R-:W-:Y:S02]  /*50c0*/  IMAD.MOV.U32 R74, RZ, RZ, R87 ;  /* 0x000000ffff4a7224 */ /* 0x000fe400078e0057 */
[----:B---3--:R-:W-:-:S01]  /*50d0*/  FADD.FTZ R4, R100, R9 ;  /* 0x0000000964047221 */ /* 0x008fc20000010000 */
[----:B--2---:R-:W-:-:S03]  /*50e0*/  F2FP.SATFINITE.E4M3.F32.PACK_AB_MERGE_C R7, R101, R100, RZ ;  /* 0x000000646507723e */ /* 0x004fc600048070ff */
[----:B------:R-:W-:Y:S01]  /*50f0*/  FADD.FTZ R4, R101, R4 ;  /* 0x0000000465047221 */ /* 0x000fe20000010000 */
[----:B------:R-:W-:Y:S01]  /*5100*/  F2FP.SATFINITE.E4M3.F32.PACK_AB_MERGE_C R227, R8, R69, R7 ;  /* 0x0000004508e3723e */ /* 0x000fe20004807007 */
        /* <DEDUP_REMOVED lines=36> */
[----:B------:R-:W-:Y:S01]  /*5350*/  UIADD3 UR54, UR54, -0x2, URZ ;  /* 0xfffffffe36367890 */ /* 0x000fe2000fffe03f */
[----:B------:R-:W-:Y:S01]  /*5360*/  UMOV UR56, UR36 ;  /* 0x0000002400387c82 */ /* 0x000fe20008000000 */
[----:B------:R-:W-:-:S10]  /*5370*/  UMOV UR55, UR49 ;  /* 0x0000003100377c82 */ /* 0x000fd40008000000 */
.L_x_5486:
[----:B------:R-:W-:Y:S01]  /*5380*/  ISETP.NE.AND P2, PT, RZ, UR41, PT ;  /* 0x00000029ff007c0c */ /* 0x000fe2000bf45270 */
[----:B------:R-:W-:-:S04]  /*5390*/  UISETP.NE.AND UP0, UPT, UR55, 0x1, UPT ;  /* 0x000000013700788c */ /* 0x000fc8000bf05270 */
[----:B------:R-:W-:-:S04]  /*53a0*/  USEL UR36, URZ, 0x1, UP0 ;  /* 0x000000013f247887 */ /* 0x000fc80008000000 */
[----:B------:R-:W-:-:S04]  /*53b0*/  ULOP3.LUT UR36, UR56, UR36, URZ, 0x3c, !UPT ;  /* 0x0000002438247292 */ /* 0x000fc8000f8e3c3f */
[----:B------:R-:W-:Y:S08]  /*53c0*/  @P2 BRA `(.L_x_5477) ;  /* 0x0000000000382947 */ /* 0x000ff00003800000 */
[----:B------:R-:W-:Y:S05]  /*53d0*/  @!P0 BRA `(.L_x_5478) ;  /* 0x0000000000048947 */ /* 0x000fea0003800000 */
[----:B------:R-:W-:Y:S01]  /*53e0*/  BPT.TRAP 0x1 ;  /* 0x000000040000795c */ /* 0x000fe20000300000 */
.L_x_5478:
        /* <DEDUP_REMOVED lines=9> */
.L_x_5479:
[----:B--2---:R-:W-:Y:S05]  /*5480*/  @P1 BRA `(.L_x_5477) ;  /* 0x0000000000081947 */ /* 0x004fea0003800000 */
[----:B------:R-:W2:Y:S02]  /*5490*/  SYNCS.PHASECHK.TRANS64.TRYWAIT P1, [UR6+0x2e830], R3 ;  /* 0x02e83003ff0075a7 */ /* 0x000ea40008020146 */
[----:B--2---:R-:W-:Y:S05]  /*54a0*/  @!P1 BRA `(.L_x_5480) ;  /* 0x0000008000409947 */ /* 0x004fea0003800000 */
.L_x_5477:
[----:B-12---:R-:W-:Y:S01]  /*54b0*/  VIADD R3, R18, 0x8 ;  /* 0x0000000812037836 */ /* 0x006fe20000000000 */
[----:B------:R-:W-:Y:S01]  /*54c0*/  R2UR UR57, R0 ;  /* 0x00000000003972ca */ /* 0x000fe200000e0000 */
[----:B------:R-:W-:Y:S01]  /*54d0*/  UIADD3 UR49, UR55, 0x1, URZ ;  /* 0x0000000137317890 */ /* 0x000fe2000fffe03f */
[----:B------:R-:W-:Y:S02]  /*54e0*/  UMOV UR19, 0x40000040 ;  /* 0x4000004000137882 */ /* 0x000fe40000000000 */
[----:B------:R1:W-:Y:S01]  /*54f0*/  BAR.SYNC.DEFER_BLOCKING R3, 0x100 ;  /* 0x000400030000751d */ /* 0x0003e20000010000 */
[----:B------:R-:W-:-:S04]  /*5500*/  UISETP.NE.AND UP0, UPT, UR49, 0x2, UPT ;  /* 0x000000023100788c */ /* 0x000fc8000bf05270 */
[----:B------:R-:W-:Y:S01]  /*5510*/  USEL UR49, UR49, URZ, UP0 ;  /* 0x0000003f31317287 */ /* 0x000fe20008000000 */
[----:B------:R-:W-:Y:S01]  /*5520*/  UMOV UR20, UR16 ;  /* 0x0000001000147c82 */ /* 0x000fe20008000000 */
[----:B------:R-:W-:Y:S02]  /*5530*/  UMOV UR21, UR17 ;  /* 0x0000001100157c82 */ /* 0x000fe40008000000 */
[----:B------:R-:W-:Y:S01]  /*5540*/  UIMAD UR57, UR49, 0x700, UR57 ;  /* 0x00000700313978a4 */ /* 0x000fe2000f8e0239 */
[----:B------:R-:W-:Y:S01]  /*5550*/  UMOV UR23, 0x40000040 ;  /* 0x4000004000177882 */ /* 0x000fe20000000000 */
[----:B------:R-:W-:Y:S02]  /*5560*/  UMOV UR24, UR16 ;  /* 0x0000001000187c82 */ /* 0x000fe40008000000 */
[----:B------:R-:W-:Y:S02]  /*5570*/  UIADD3 UR22, UR57, 0x100, URZ ;  /* 0x0000010039167890 */ /* 0x000fe4000fffe03f */
[----:B------:R-:W-:-:S02]  /*5580*/  UIADD3 UR26, UR57, 0x200, URZ ;  /* 0x00000200391a7890 */ /* 0x000fc4000fffe03f */
[----:B------:R-:W-:Y:S01]  /*5590*/  UMOV UR18, UR57 ;  /* 0x0000003900127c82 */ /* 0x000fe20008000000 */
[----:B------:R-:W-:Y:S01]  /*55a0*/  UMOV UR25, UR17 ;  /* 0x0000001100197c82 */ /* 0x000fe20008000000 */
[----:B------:R-:W-:Y:S01]  /*55b0*/  UMOV UR27, 0x40000040 ;  /* 0x40000040001b7882 */ /* 0x000fe20000000000 */
[----:B------:R-:W-:Y:S01]  /*55c0*/  UIADD3 UR30, UR57, 0x300, URZ ;  /* 0x00000300391e7890 */ /* 0x000fe2000fffe03f */
[----:B------:R-:W-:Y:S01]  /*55d0*/  UMOV UR28, UR16 ;  /* 0x00000010001c7c82 */ /* 0x000fe20008000000 */
[----:B------:R-:W-:Y:S01]  /*55e0*/  UMOV UR29, UR17 ;  /* 0x00000011001d7c82 */ /* 0x000fe20008000000 */
[----:B------:R-:W-:Y:S01]  /*55f0*/  WARPGROUP.ARRIVE ;  /* 0x00000000000079c5 */ /* 0x000fe20000000000 */
[----:B------:R-:W-:Y:S01]  /*5600*/  UMOV UR31, 0x40000040 ;  /* 0x40000040001f7882 */ /* 0x000fe20000000000 */
[----:B------:R-:W-:Y:S01]  /*5610*/  UIADD3 UR34, UR57, 0x400, URZ ;  /* 0x0000040039227890 */ /* 0x000fe2000fffe03f */
[----:B------:R-:W-:Y:S01]  /*5620*/  UMOV UR32, UR16 ;  /* 0x0000001000207c82 */ /* 0x000fe20008000000 */
[----:B------:R-:W-:-:S02]  /*5630*/  UMOV UR33, UR17 ;  /* 0x0000001100217c82 */ /* 0x000fc40008000000 */
[----:B------:R-:W-:Y:S01]  /*5640*/  QGMMA.64x32x32.F32.E4M3.E4M3 R184, gdesc[UR16], RZ, !UPT, gsb0 ;  /* 0x0060000010b879f3 */ /* 0x000fe2000c0008ff */
        /* <DEDUP_REMOVED lines=160> */
.L_x_5482:
[----:B------:R-:W-:Y:S01]  /*6050*/  ULEA UR6, UR55, UR38, 0x3 ;  /* 0x0000002637067291 */ /* 0x000fe2000f8e183f */
[----:B------:R-:W-:-:S05]  /*6060*/  IMAD.U32 R3, RZ, RZ, UR56 ;  /* 0x00000038ff037e24 */ /* 0x000fca000f8e00ff */
[----:B------:R-:W-:-:S04]  /*6070*/  SHF.L.U32 R3, R3, 0x1f, RZ ;  /* 0x0000001f03037819 */ /* 0x000fc800000006ff */
[----:B------:R1:W2:Y:S01]  /*6080*/  SYNCS.PHASECHK.TRANS64.TRYWAIT P1, [UR6+0x2e850], R3 ;  /* 0x02e85003ff0075a7 */ /* 0x0002a20008020146 */
[----:B------:R-:W-:Y:S05]  /*6090*/  @!P0 BRA `(.L_x_5483) ;  /* 0x0000000000048947 */ /* 0x000fea0003800000 */
[----:B------:R-:W-:Y:S01]  /*60a0*/  BPT.TRAP 0x1 ;  /* 0x000000040000795c */ /* 0x000fe20000300000 */
.L_x_5483:
[----:B--2---:R-:W-:Y:S05]  /*60b0*/  @P1 BRA `(.L_x_5481) ;  /* 0x0000000000081947 */ /* 0x004fea0003800000 */
[----:B------:R-:W2:Y:S02]  /*60c0*/  SYNCS.PHASECHK.TRANS64.TRYWAIT P1, [UR6+0x2e850], R3 ;  /* 0x02e85003ff0075a7 */ /* 0x000ea40008020146 */
[----:B--2---:R-:W-:Y:S05]  /*60d0*/  @!P1 BRA `(.L_x_5484) ;  /* 0x00000074004c9947 */ /* 0x004fea0003800000 */
.L_x_5481:
        /* <DEDUP_REMOVED lines=20> */
[----:B------:R-:W-:Y:S01]  /*6220*/  QGMMA.64x128x32.F32.E4M3.E4M3 R24, R200, gdesc[UR4], R24, gsb0 ;  /* 0x01e00004c8187df3 */ /* 0x000fe20008000818 */
        /* <DEDUP_REMOVED lines=71> */
[----:B------:R-:W-:Y:S01]  /*66a0*/  FMNMX.FTZ R6, R104, R3, !PT ;  /* 0x0000000368067209 */ /* 0x000fe20007810000 */
[----:B------:R-:W-:-:S02]  /*66b0*/  WARPGROUP.DEPBAR.LE gsb0, 0x0 ;  /* 0x00008000000079c5 */ /* 0x000fc40000010000 */
[----:B------:R-:W-:Y:S01]  /*66c0*/  WARPGROUP.ARRIVE ;  /* 0x00000000000079c5 */ /* 0x000fe20000000000 */
[----:B------:R-:W-:Y:S02]  /*66d0*/  FMNMX.FTZ R3, R105, R6, !PT ;  /* 0x0000000669037209 */ /* 0x000fe40007810000 */
[----:B------:R-:W-:Y:S02]  /*66e0*/  FMNMX.FTZ R8, R106, R11, !PT ;  /* 0x0000000b6a087209 */ /* 0x000fe40007810000 */
[----:B------:R-:W-:Y:S01]  /*66f0*/  FMNMX.FTZ R6, R108, R3, !PT ;  /* 0x000000036c067209 */ /* 0x000fe20007810000 */
[----:B------:R-:W-:Y:S01]  /*6700*/  QGMMA.64x128x32.F32.E4M3.E4M3 R24, R204, gdesc[UR4], R24, gsb0 ;  /* 0x01e00004cc187df3 */ /* 0x000fe20008000818 */
        /* <DEDUP_REMOVED lines=29> */
[----:B--2---:R-:W-:Y:S01]  /*68e0*/  LOP3.LUT P1, RZ, R229, 0x7f, RZ, 0xc0, !PT ;  /* 0x0000007fe5ff7812 */ /* 0x004fe2000782c0ff */
[----:B------:R-:W1:Y:S01]  /*68f0*/  SHFL.BFLY PT, R3, R6, 0x2, 0x1f ;  /* 0x0c401f0006037f89 */ /* 0x000e6200000e0000 */
[----:B------:R-:W-:-:S05]  /*6900*/  FMNMX.FTZ R8, R103, R8, !PT ;  /* 0x0000000867087209 */ /* 0x000fca0007810000 */
[----:B------:R-:W2:Y:S01]  /*6910*/  SHFL.BFLY PT, R11, R8, 0x2, 0x1f ;  /* 0x0c401f00080b7f89 */ /* 0x000ea200000e0000 */
[----:B-1----:R-:W-:-:S05]  /*6920*/  FMNMX.FTZ R10, R6, R3, !PT ;  /* 0x00000003060a7209 */ /* 0x002fca0007810000 */
[----:B------:R-:W1:Y:S01]  /*6930*/  SHFL.BFLY PT, R3, R10, 0x1, 0x1f ;  /* 0x0c201f000a037f89 */ /* 0x000e6200000e0000 */
[----:B--2---:R-:W-:-:S05]  /*6940*/  FMNMX.FTZ R11, R8, R11, !PT ;  /* 0x0000000b080b7209 */ /* 0x004fca0007810000 */
[----:B------:R-:W2:Y:S01]  /*6950*/  SHFL.BFLY PT, R12, R11, 0x1, 0x1f ;  /* 0x0c201f000b0c7f89 */ /* 0x000ea200000e0000 */
[----:B-1----:R-:W-:Y:S01]  /*6960*/  FMNMX.FTZ R3, R10, R3, !PT ;  /* 0x000000030a037209 */ /* 0x002fe20007810000 */
[----:B------:R-:W-:-:S04]  /*6970*/  IMAD.U32 R10, RZ, RZ, UR40 ;  /* 0x00000028ff0a7e24 */ /* 0x000fc8000f8e00ff */
[----:B------:R-:W-:Y:S01]  /*6980*/  FADD.FTZ R7, -R3, R7 ;  /* 0x0000000703077221 */ /* 0x000fe20000010100 */
[----:B--2---:R-:W-:-:S03]  /*6990*/  FMNMX.FTZ R6, R11, R12, !PT ;  /* 0x0000000c0b067209 */ /* 0x004fc60007810000 */
[----:B------:R-:W-:Y:S02]  /*69a0*/  FMUL.FTZ R8, R7, UR40 ;  /* 0x0000002807087c20 */ /* 0x000fe40008410000 */
        /* <DEDUP_REMOVED lines=19> */
[----:B------:R-:W-:-:S02]  /*6ae0*/  WARPGROUP.DEPBAR.LE gsb0, 0x0 ;  /* 0x00008000000079c5 */ /* 0x000fc40000010000 */
[----:B------:R-:W-:Y:S01]  /*6af0*/  WARPGROUP.ARRIVE ;  /* 0x00000000000079c5 */ /* 0x000fe20000000000 */
[----:B------:R-:W-:-:S01]  /*6b00*/  FFMA.FTZ R181, R181, UR40, -R9 ;  /* 0x00000028b5b57c23 */ /* 0x000fc20008010809 */
[--C-:B------:R-:W-:Y:S01]  /*6b10*/  FFMA.FTZ R152, R152, UR40, -R9.reuse ;  /* 0x0000002898987c23 */ /* 0x100fe20008010809 */
[----:B------:R-:W-:-:S01]  /*6b20*/  FFMA.FTZ R153, R153, UR40, -R9 ;  /* 0x0000002899997c23 */ /* 0x000fc20008010809 */
[--C-:B------:R-:W-:Y:S01]  /*6b30*/  FFMA.FTZ R156, R156, UR40, -R9.reuse ;  /* 0x000000289c9c7c23 */ /* 0x100fe20008010809 */
[----:B------:R-:W-:-:S01]  /*6b40*/  FFMA.FTZ R157, R157, UR40, -R9 ;  /* 0x000000289d9d7c23 */ /* 0x000fc20008010809 */
[----:B------:R-:W-:Y:S01]  /*6b50*/  QGMMA.64x128x32.F32.E4M3.E4M3 R24, R208, gdesc[UR4], R24, gsb0 ;  /* 0x01e00004d0187df3 */ /* 0x000fe20008000818 */
        /* <DEDUP_REMOVED lines=39> */
[----:B------:R-:W-:Y:S03]  /*6dd0*/  MUFU.EX2 R8, R8 ;  /* 0x0000000800087308 */ /* 0x000fe60000000800 */
        /* <DEDUP_REMOVED lines=72> */
[----:B------:R-:W-:Y:S02]  /*7260*/  WARPGROUP.DEPBAR.LE gsb0, 0x0 ;  /* 0x00008000000079c5 */ /* 0x000fe40000010000 */
[----:B------:R-:W-:-:S04]  /*7270*/  WARPGROUP.ARRIVE ;  /* 0x00000000000079c5 */ /* 0x000fc80000000000 */
[----:B------:R-:W1:Y:S01]  /*7280*/  MUFU.EX2 R189, R189 ;  /* 0x000000bd00bd7308 */ /* 0x000e620000000800 */
[----:B---3--:R-:W-:-:S01]  /*7290*/  FADD.FTZ R192, R188, R193 ;  /* 0x000000c1bcc07221 */ /* 0x008fc20000010000 */
[----:B------:R-:W-:Y:S01]  /*72a0*/  QGMMA.64x128x32.F32.E4M3.E4M3 R24, R212, gdesc[UR4], R24, gsb0 ;  /* 0x01e00004d4187df3 */ /* 0x000fe20008000818 */
[----:B------:R-:W-:Y:S01]  /*72b0*/  UIADD3 UR6, UR10, 0x400, URZ ;  /* 0x000004000a067890 */ /* 0x000fe2000fffe03f */
        /* <DEDUP_REMOVED lines=41> */
[----:B------:R-:W-:Y:S01]  /*7550*/  QGMMA.64x128x32.F32.E4M3.E4M3 R24, R216, gdesc[UR4], R24, gsb0 ;  /* 0x01e00004d8187df3 */ /* 0x000fe20008000818 */
[----:B------:R-:W-:Y:S01]  /*7560*/  UIADD3 UR6, UR10, 0x500, URZ ;  /* 0x000005000a067890 */ /* 0x000fe2000fffe03f */
[----:B------:R-:W-:-:S04]  /*7570*/  UMOV UR7, 0xc0000010 ;  /* 0xc000001000077882 */ /* 0x000fc80000000000 */
        /* <DEDUP_REMOVED lines=40> */
[----:B-1----:R-:W-:-:S04]  /*7800*/  FADD.FTZ R193, R167, R192 ;  /* 0x000000c0a7c17221 */ /* 0x002fc80000010000 */
[----:B------:R-:W1:Y:S01]  /*7810*/  MUFU.EX2 R138, R138 ;  /* 0x0000008a008a7308 */ /* 0x000e620000000800 */
[----:B------:R-:W-:-:S07]  /*7820*/  UMOV UR7, 0xc0000010 ;  /* 0xc000001000077882 */ /* 0x000fce0000000000 */
        /* <DEDUP_REMOVED lines=38> */
[----:B------:R-:W-:Y:S06]  /*7a90*/  QGMMA.64x128x32.F32.E4M3.E4M3 R24, R224, gdesc[UR4], R24, gsb0 ;  /* 0x01e00004e0187df3 */ /* 0x000fec0008000818 */
        /* <DEDUP_REMOVED lines=38> */
[----:B------:R-:W-:-:S06]  /*7d00*/  WARPGROUP.DEPBAR.LE gsb0, 0x0 ;  /* 0x00008000000079c5 */ /* 0x000fcc0000010000 */
[----:B------:R-:W2:Y:S01]  /*7d10*/  MUFU.EX2 R109, R109 ;  /* 0x0000006d006d7308 */ /* 0x000ea20000000800 */
[----:B---3--:R-:W-:-:S07]  /*7d20*/  FADD.FTZ R4, R108, R5 ;  /* 0x000000056c047221 */ /* 0x008fce0000010000 */
[----:B------:R-:W3:Y:S01]  /*7d30*/  MUFU.EX2 R111, R111 ;  /* 0x0000006f006f7308 */ /* 0x000ee20000000800 */
[----:B-1----:R-:W-:-:S07]  /*7d40*/  FADD.FTZ R192, R110, R195 ;  /* 0x000000c36ec07221 */ /* 0x002fce0000010000 */
[----:B------:R-:W1:Y:S01]  /*7d50*/  MUFU.EX2 R112, R112 ;  /* 0x0000007000707308 */ /* 0x000e620000000800 */
[----:B--2---:R-:W-:-:S01]  /*7d60*/  FADD.FTZ R5, R109, R4 ;  /* 0x000000046d057221 */ /* 0x004fc20000010000 */
[----:B------:R-:W-:-:S06]  /*7d70*/  IADD3 R4, -R18, 0xb, RZ ;  /* 0x0000000b12047810 */ /* 0x000fcc0007ffe1ff */
        /* <DEDUP_REMOVED lines=8> */
[----:B------:R-:W-:Y:S01]  /*7e00*/  FFMA.FTZ R98, R99, UR40, -R101 ;  /* 0x0000002863627c23 */ /* 0x000fe20008010865 */
[----:B------:R-:W-:-:S05]  /*7e10*/  IMAD.U32 R99, RZ, RZ, UR49 ;  /* 0x00000031ff637e24 */ /* 0x000fca000f8e00ff */
        /* <DEDUP_REMOVED lines=10> */
[----:B------:R-:W-:Y:S01]  /*7ec0*/  @!P1 LEA R194, R99, UR38, 0x3 ;  /* 0x0000002663c29c11 */ /* 0x000fe2000f8e18ff */
[----:B------:R-:W-:-:S01]  /*7ed0*/  FFMA.FTZ R99, R102, UR40, -R101 ;  /* 0x0000002866637c23 */ /* 0x000fc20008010865 */
[----:B------:R2:W-:Y:S06]  /*7ee0*/  BAR.ARV R4, 0x100 ;  /* 0x000400040000751d */ /* 0x0005ec0000002000 */
[----:B------:R-:W4:Y:S01]  /*7ef0*/  MUFU.EX2 R89, R89 ;  /* 0x0000005900597308 */ /* 0x000f220000000800 */
[----:B---3--:R-:W-:-:S01]  /*7f00*/  FADD.FTZ R102, R88, R5 ;  /* 0x0000000558667221 */ /* 0x008fc20000010000 */
[----:B--2---:R-:W-:-:S02]  /*7f10*/  @!P1 VIADD R4, R194, 0x2e840 ;  /* 0x0002e840c2049836 */ /* 0x004fc40000000000 */
[----:B------:R-:W-:-:S01]  /*7f20*/  FFMA.FTZ R101, R103, UR40, -R101 ;  /* 0x0000002867657c23 */ /* 0x000fc20008010865 */
[----:B-1----:R-:W-:-:S03]  /*7f30*/  FADD.FTZ R192, R90, R195 ;  /* 0x000000c35ac07221 */ /* 0x002fc60000010000 */
[----:B------:R-:W1:Y:S01]  /*7f40*/  MUFU.EX2 R91, R91 ;  /* 0x0000005b005b7308 */ /* 0x000e620000000800 */
[----:B------:R-:W-:-:S04]  /*7f50*/  @!P1 PRMT R4, RZ, 0x654, R4 ;  /* 0x00000654ff049816 */ /* 0x000fc80000000004 */
[----:B------:R2:W-:Y:S03]  /*7f60*/  @!P1 SYNCS.ARRIVE.TRANS64.RED.A1T0 RZ, [R4+URZ], RZ ;  /* 0x000000ff04ff99a7 */ /* 0x0005e6000810043f */
[----:B------:R-:W3:Y:S01]  /*7f70*/  MUFU.EX2 R92, R92 ;  /* 0x0000005c005c7308 */ /* 0x000ee20000000800 */
[----:B----4-:R-:W-:-:S07]  /*7f80*/  FADD.FTZ R5, R89, R102 ;  /* 0x0000006659057221 */ /* 0x010fce0000010000 */
[----:B------:R-:W4:Y:S01]  /*7f90*/  MUFU.EX2 R94, R94 ;  /* 0x0000005e005e7308 */ /* 0x000f220000000800 */
[----:B-1----:R-:W-:-:S07]  /*7fa0*/  FADD.FTZ R195, R91, R192 ;  /* 0x000000c05bc37221 */ /* 0x002fce0000010000 */
[----:B------:R-:W1:Y:S01]  /*7fb0*/  MUFU.EX2 R93, R93 ;  /* 0x0000005d005d7308 */ /* 0x000e620000000800 */
[----:B---3--:R-:W-:-:S07]  /*7fc0*/  FADD.FTZ R102, R92, R5 ;  /* 0x000000055c667221 */ /* 0x008fce0000010000 */
[----:B------:R-:W3:Y:S01]  /*7fd0*/  MUFU.EX2 R193, R193 ;  /* 0x000000c100c17308 */ /* 0x000ee20000000800 */
[----:B----4-:R-:W-:-:S07]  /*7fe0*/  FADD.FTZ R192, R94, R195 ;  /* 0x000000c35ec07221 */ /* 0x010fce0000010000 */
        /* <DEDUP_REMOVED lines=16> */
[----:B--2---:R-:W-:-:S03]  /*80f0*/  FADD.FTZ R5, R9, R102 ;  /* 0x0000006609057221 */ /* 0x004fc60000010000 */
[----:B-1----:R-:W-:Y:S01]  /*8100*/  FADD.FTZ R4, R101, R4 ;  /* 0x0000000465047221 */ /* 0x002fe20000010000 */
[----:B------:R-:W-:Y:S06]  /*8110*/  @!P0 BRA `(.L_x_5485) ;  /* 0x0000000000048947 */ /* 0x000fec0003800000 */
[----:B------:R-:W-:Y:S01]  /*8120*/  BPT.TRAP 0x1 ;  /* 0x000000040000795c */ /* 0x000fe20000300000 */
.L_x_5485:
        /* <DEDUP_REMOVED lines=132> */
.L_x_5476:
[----:B------:R-:W-:Y:S06]  /*8970*/  BAR.ARV 0x8, 0x120 ;  /* 0x0204800000007b1d */ /* 0x000fec0000002000 */
[----:B------:R-:W-:Y:S05]  /*8980*/  @!P0 BRA `(.L_x_5487) ;  /* 0x0000000000048947 */ /* 0x000fea0003800000 */
[----:B------:R-:W-:Y:S01]  /*8990*/  BPT.TRAP 0x1 ;  /* 0x000000040000795c */ /* 0x000fe20000300000 */
.L_x_5487:
[----:B------:R-:W-:Y:S01]  /*89a0*/  ULEA UR4, UR49, UR38, 0x3 ;  /* 0x0000002631047291 */ /* 0x000fe2000f8e183f */
[----:B------:R-:W-:-:S05]  /*89b0*/  IMAD.U32 R0, RZ, RZ, UR36 ;  /* 0x00000024ff007e24 */ /* 0x000fca000f8e00ff */
[----:B------:R-:W-:-:S04]  /*89c0*/  SHF.L.U32 R0, R0, 0x1f, RZ ;  /* 0x0000001f00007819 */ /* 0x000fc800000006ff */
[----:B------:R1:W2:Y:S01]  /*89d0*/  SYNCS.PHASECHK.TRANS64.TRYWAIT P1, [UR4+0x2e850], R0 ;  /* 0x02e85000ff0075a7 */ /* 0x0002a20008020144 */
[----:B------:R-:W-:Y:S05]  /*89e0*/  @!P0 BRA `(.L_x_5488) ;  /* 0x0000000000048947 */ /* 0x000fea0003800000 */
[----:B------:R-:W-:Y:S01]  /*89f0*/  BPT.TRAP 0x1 ;  /* 0x000000040000795c */ /* 0x000fe20000300000 */
.L_x_5488:
[----:B--2---:R-:W-:Y:S05]  /*8a00*/  @P1 BRA `(.L_x_5489) ;  /* 0x0000000000081947 */ /* 0x004fea0003800000 */
[----:B------:R-:W2:Y:S02]  /*8a10*/  SYNCS.PHASECHK.TRANS64.TRYWAIT P1, [UR4+0x2e850], R0 ;  /* 0x02e85000ff0075a7 */ /* 0x000ea40008020144 */
[----:B--2---:R-:W-:Y:S05]  /*8a20*/  @!P1 BRA `(.L_x_5490) ;  /* 0x0000004c00109947 */ /* 0x004fea0003800000 */
.L_x_5489:
[----:B------:R-:W-:Y:S01]  /*8a30*/  UIADD3 UR5, UR38, 0x400, URZ ;  /* 0x0000040026057890 */ /* 0x000fe2000fffe03f */
[----:B------:R-:W-:Y:S01]  /*8a40*/  WARPGROUP.ARRIVE ;  /* 0x00000000000079c5 */ /* 0x000fe20000000000 */
[----:B------:R-:W-:Y:S01]  /*8a50*/  UMOV UR7, 0xc0000010 ;  /* 0xc000001000077882 */ /* 0x000fe20000000000 */
[----:B--2---:R-:W-:Y:S01]  /*8a60*/  IMAD.MOV.U32 R7, RZ, RZ, 0x3f800000 ;  /* 0x3f800000ff077424 */ /* 0x004fe200078e00ff */
[----:B------:R-:W-:-:S04]  /*8a70*/  USHF.R.U32.HI UR5, URZ, 0x4, UR5 ;  /* 0x000000043f057899 */ /* 0x000fc80008011605 */
[----:B------:R-:W-:-:S04]  /*8a80*/  ULOP3.LUT UR5, UR5, 0x3fff, URZ, 0xc0, !UPT ;  /* 0x00003fff05057892 */ /* 0x000fc8000f8ec03f */
[----:B------:R-:W-:-:S04]  /*8a90*/  ULOP3.LUT UR5, UR5, 0x10000, URZ, 0xfc, !UPT ;  /* 0x0001000005057892 */ /* 0x000fc8000f8efc3f */
[----:B------:R-:W-:-:S07]  /*8aa0*/  UIMAD UR5, UR49, 0x700, UR5 ;  /* 0x00000700310578a4 */ /* 0x000fce000f8e0205 */
[----:B------:R-:W-:Y:S02]  /*8ab0*/  UMOV UR6, UR5 ;  /* 0x0000000500067c82 */ /* 0x000fe40008000000 */
[----:B------:R-:W-:Y:S01]  /*8ac0*/  QGMMA.64x128x32.F32.E4M3.E4M3 R24, R200, gdesc[UR4], R24, gsb0 ;  /* 0x01e00004c8187df3 */ /* 0x000fe20008000818 */
[----:B------:R-:W-:Y:S01]  /*8ad0*/  UIADD3 UR6, UR5, 0x100, URZ ;  /* 0x0000010005067890 */ /* 0x000fe2000fffe03f */
[----:B------:R-:W-:Y:S01]  /*8ae0*/  UMOV UR7, 0xc0000010 ;  /* 0xc000001000077882 */ /* 0x000fe20000000000 */
[----:B------:R-:W-:Y:S02]  /*8af0*/  WARPGROUP.DEPBAR.LE gsb0, 0x0 ;  /* 0x00008000000079c5 */ /* 0x000fe40000010000 */
[----:B------:R-:W-:-:S07]  /*8b00*/  WARPGROUP.ARRIVE ;  /* 0x00000000000079c5 */ /* 0x000fce0000000000 */
        /* <DEDUP_REMOVED lines=11> */
[----:B------:R-:W-:Y:S02]  /*8bc0*/  ULDC.64 UR6, c[0x0][0x9a0] ;  /* 0x0002680000067ab9 */ /* 0x000fe40000000a00 */
[----:B------:R-:W-:-:S04]  /*8bd0*/  UISETP.NE.U32.AND UP0, UPT, UR6, URZ, UPT ;  /* 0x0000003f0600728c */ /* 0x000fc8000bf05070 */
[----:B------:R-:W-:-:S06]  /*8be0*/  UISETP.NE.AND.EX UP0, UPT, UR7, URZ, UPT, UP0 ;  /* 0x0000003f0700728c */ /* 0x000fcc000bf05300 */
[----:B------:R-:W-:-:S05]  /*8bf0*/  PLOP3.LUT P1, PT, PT, PT, UP0, 0x80, 0x0 ;  /* 0x000000000000781c */ /* 0x000fca0003f2f008 */
[----:B------:R-:W-:Y:S01]  /*8c00*/  @UP0 USHF.R.S32.HI UR10, URZ, 0x1f, UR44 ;  /* 0x0000001f3f0a0899 */ /* 0x000fe2000801142c */
[----:B------:R-:W-:-:S03]  /*8c10*/  @UP0 ULDC.64 UR12, c[0x0][0x9c8] ;  /* 0x00027200000c0ab9 */ /* 0x000fc60000000a00 */
[----:B------:R-:W-:Y:S02]  /*8c20*/  @UP0 UIMAD UR10, UR10, UR12, URZ ;  /* 0x0000000c0a0a02a4 */ /* 0x000fe4000f8e023f */
[----:B------:R-:W-:Y:S02]  /*8c30*/  @UP0 UIMAD.WIDE.U32 UR8, UR44, UR12, URZ ;  /* 0x0000000c2c0802a5 */ /* 0x000fe4000f8e003f */
[----:B------:R-:W-:Y:S02]  /*8c40*/  @UP0 UIMAD UR11, UR44, UR13, UR10 ;  /* 0x0000000d2c0b02a4 */ /* 0x000fe4000f8e020a */
[----:B------:R-:W-:Y:S02]  /*8c50*/  @UP0 USHF.R.S32.HI UR10, URZ, 0x1f, UR42 ;  /* 0x0000001f3f0a0899 */ /* 0x000fe4000801142a */
[----:B------:R-:W-:Y:S01]  /*8c60*/  @UP0 UIADD3 UR9, UR9, UR11, URZ ;  /* 0x0000000b09090290 */ /* 0x000fe2000fffe03f */
[----:B------:R-:W-:Y:S02]  /*8c70*/  @UP0 ULDC.64 UR12, c[0x0][0x9d0] ;  /* 0x00027400000c0ab9 */ /* 0x000fe40000000a00 */
[----:B------:R-:W-:-:S02]  /*8c80*/  @UP0 UIMAD UR10, UR10, UR12, URZ ;  /* 0x0000000c0a0a02a4 */ /* 0x000fc4000f8e023f */
[----:B------:R-:W-:Y:S02]  /*8c90*/  @UP0 UIMAD.WIDE.U32 UR8, UR42, UR12, UR8 ;  /* 0x0000000c2a0802a5 */ /* 0x000fe4000f8e0008 */
[----:B------:R-:W-:Y:S02]  /*8ca0*/  @UP0 UIMAD UR10, UR42, UR13, UR10 ;  /* 0x0000000d2a0a02a4 */ /* 0x000fe4000f8e020a */
[----:B------:R-:W-:Y:S02]  /*8cb0*/  @UP0 ULEA UR6, UP1, UR8, UR6, 0x2 ;  /* 0x0000000608060291 */ /* 0x000fe4000f82103f */
[----:B------:R-:W-:-:S04]  /*8cc0*/  @UP0 UIADD3 UR9, UR9, UR10, URZ ;  /* 0x0000000a09090290 */ /* 0x000fc8000fffe03f */
[----:B------:R-:W-:Y:S01]  /*8cd0*/  IMAD.U32 R8, RZ, RZ, UR6 ;  /* 0x00000006ff087e24 */ /* 0x000fe2000f8e00ff */
[----:B------:R-:W-:Y:S02]  /*8ce0*/  @UP0 ULEA.HI.X UR7, UR8, UR7, UR9, 0x2, UP1 ;  /* 0x0000000708070291 */ /* 0x000fe400088f1409 */
[----:B------:R-:W-:-:S04]  /*8cf0*/  UIADD3 UR6, UR5, 0x400, URZ ;  /* 0x0000040005067890 */ /* 0x000fc8000fffe03f */
[----:B------:R-:W-:Y:S01]  /*8d00*/  IMAD.U32 R9, RZ, RZ, UR7 ;  /* 0x00000007ff097e24 */ /* 0x000fe2000f8e00ff */
[----:B------:R-:W-:-:S04]  /*8d10*/  UMOV UR7, 0xc0000010 ;  /* 0xc000001000077882 */ /* 0x000fc80000000000 */
[----:B------:R2:W3:Y:S01]  /*8d20*/  @P1 LDG.E R7, desc[UR50][R8.64] ;  /* 0x0000003208071981 */ /* 0x0004e2000c1e1900 */
[----:B------:R-:W-:Y:S02]  /*8d30*/  WARPGROUP.DEPBAR.LE gsb0, 0x0 ;  /* 0x00008000000079c5 */ /* 0x000fe40000010000 */
[----:B------:R-:W-:-:S06]  /*8d40*/  WARPGROUP.ARRIVE ;  /* 0x00000000000079c5 */ /* 0x000fcc0000000000 */
[----:B------:R-:W-:Y:S01]  /*8d50*/  QGMMA.64x128x32.F32.E4M3.E4M3 R24, R216, gdesc[UR4], R24, gsb0 ;  /* 0x01e00004d8187df3 */ /* 0x000fe20008000818 */
[----:B------:R-:W-:Y:S01]  /*8d60*/  UIADD3 UR6, UR5, 0x500, URZ ;  /* 0x0000050005067890 */ /* 0x000fe2000fffe03f */
[----:B------:R-:W-:Y:S01]  /*8d70*/  UMOV UR7, 0xc0000010 ;  /* 0xc000001000077882 */ /* 0x000fe20000000000 */
[----:B-1----:R-:W1:Y:S04]  /*8d80*/  SHFL.BFLY PT, R0, R5, 0x2, 0x1f ;  /* 0x0c401f0005007f89 */ /* 0x002e6800000e0000 */
[----:B------:R-:W4:Y:S01]  /*8d90*/  SHFL.BFLY PT, R11, R4, 0x2, 0x1f ;  /* 0x0c401f00040b7f89 */ /* 0x000f2200000e0000 */
[----:B------:R-:W-:Y:S02]  /*8da0*/  WARPGROUP.DEPBAR.LE gsb0, 0x0 ;  /* 0x00008000000079c5 */ /* 0x000fe40000010000 */
[----:B------:R-:W-:-:S06]  /*8db0*/  WARPGROUP.ARRIVE ;  /* 0x00000000000079c5 */ /* 0x000fcc0000000000 */
[----:B------:R-:W-:Y:S01]  /*8dc0*/  QGMMA.64x128x32.F32.E4M3.E4M3 R24, R220, gdesc[UR4], R24, gsb0 ;  /* 0x01e00004dc187df3 */ /* 0x000fe20008000818 */
[----:B------:R-:W-:Y:S01]  /*8dd0*/  UIADD3 UR6, UR5, 0x600, URZ ;  /* 0x0000060005067890 */ /* 0x000fe2000fffe03f */
[----:B------:R-:W-:Y:S01]  /*8de0*/  UMOV UR7, 0xc0000010 ;  /* 0xc000001000077882 */ /* 0x000fe20000000000 */
[----:B-1----:R-:W-:-:S01]  /*8df0*/  FADD.FTZ R0, R0, R5 ;  /* 0x0000000500007221 */ /* 0x002fc20000010000 */
[----:B----4-:R-:W-:-:S04]  /*8e00*/  FADD.FTZ R11, R11, R4 ;  /* 0x000000040b0b7221 */ /* 0x010fc80000010000 */
[----:B--2---:R-:W1:Y:S04]  /*8e10*/  SHFL.BFLY PT, R9, R0, 0x1, 0x1f ;  /* 0x0c201f0000097f89 */ /* 0x004e6800000e0000 */
[----:B------:R-:W2:Y:S01]  /*8e20*/  SHFL.BFLY PT, R8, R11, 0x1, 0x1f ;  /* 0x0c201f000b087f89 */ /* 0x000ea200000e0000 */
[----:B-1----:R-:W-:-:S01]  /*8e30*/  FADD.FTZ R10, R0, R9 ;  /* 0x00000009000a7221 */ /* 0x002fc20000010000 */
[----:B--2---:R-:W-:-:S04]  /*8e40*/  FADD.FTZ R13, R11, R8 ;  /* 0x000000080b0d7221 */ /* 0x004fc80000010000 */
        /* <DEDUP_REMOVED lines=8> */
[----:B------:R-:W-:Y:S01]  /*8ed0*/  IMAD.MOV.U32 R12, RZ, RZ, RZ ;  /* 0x000000ffff0c7224 */ /* 0x000fe200078e00ff */
[----:B------:R-:W-:Y:S02]  /*8ee0*/  WARPGROUP.DEPBAR.LE gsb0, 0x0 ;  /* 0x00008000000079c5 */ /* 0x000fe40000010000 */
[----:B------:R-:W-:-:S06]  /*8ef0*/  WARPGROUP.ARRIVE ;  /* 0x00000000000079c5 */ /* 0x000fcc0000000000 */
[----:B------:R-:W-:Y:S01]  /*8f00*/  QGMMA.64x128x32.F32.E4M3.E4M3 R24, R224, gdesc[UR4], R24, gsb0 ;  /* 0x01e00004e0187df3 */ /* 0x000fe20008000818 */
[----:B------:R-:W1:Y:S08]  /*8f10*/  @P2 MUFU.LG2 R5, R5 ;  /* 0x0000000500052308 */ /* 0x000e700000000c00 */
        /* <DEDUP_REMOVED lines=9> */
[----:B------:R-:W-:Y:S01]  /*8fb0*/  @P2 FFMA.FTZ R4, R10, R3, R5 ;  /* 0x000000030a042223 */ /* 0x000fe20000010005 */
[----:B------:R-:W-:Y:S02]  /*8fc0*/  IMAD.MOV.U32 R0, RZ, RZ, -0x800000 ;  /* 0xff800000ff007424 */ /* 0x000fe400078e00ff */
[----:B------:R-:W-:Y:S01]  /*8fd0*/  @P3 FFMA.FTZ R0, R20, R6, R9 ;  /* 0x0000000614003223 */ /* 0x000fe20000010009 */
[-C--:B---3--:R-:W-:Y:S01]  /*8fe0*/  FMUL.FTZ R11, R8, R7.reuse ;  /* 0x00000007080b7220 */ /* 0x088fe20000410000 */
[----:B----4-:R-:W-:Y:S01]  /*8ff0*/  FMUL.FTZ R88, R12, R7 ;  /* 0x000000070c587220 */ /* 0x010fe20000410000 */
[----:B------:R-:W-:-:S02]  /*9000*/  WARPGROUP.DEPBAR.LE gsb0, 0x0 ;  /* 0x00008000000079c5 */ /* 0x000fc40000010000 */
[----:B------:R-:W-:Y:S05]  /*9010*/  @!P0 BRA `(.L_x_5491) ;  /* 0x0000000000048947 */ /* 0x000fea0003800000 */
[----:B------:R-:W-:Y:S01]  /*9020*/  BPT.TRAP 0x1 ;  /* 0x000000040000795c */ /* 0x000fe20000300000 */
.L_x_5491:
        /* <DEDUP_REMOVED lines=11> */
[----:B------:R-:W-:Y:S01]  /*90e0*/  UIADD3 UR42, -UR45, URZ, URZ ;  /* 0x0000003f2d2a7290 */ /* 0x000fe2000fffe13f */
[----:B------:R-:W-:Y:S01]  /*90f0*/  FMUL.FTZ R12, R27, R88 ;  /* 0x000000581b0c7220 */ /* 0x000fe20000410000 */
[----:B------:R-:W-:Y:S01]  /*9100*/  USHF.R.S32.HI UR5, URZ, 0x1f, UR43 ;  /* 0x0000001f3f057899 */ /* 0x000fe2000801142b */
[----:B------:R-:W2:Y:S01]  /*9110*/  LDC.64 R92, c[0x0][0xb78] ;  /* 0x0002de00ff5c7b82 */ /* 0x000ea20000000a00 */
[----:B------:R-:W-:Y:S01]  /*9120*/  ULDC UR8, c[0x0][0xda8] ;  /* 0x00036a0000087ab9 */ /* 0x000fe20000000800 */
[----:B-1----:R-:W-:-:S05]  /*9130*/  IMAD.SHL.U32 R3, R89, 0x4, RZ ;  /* 0x0000000459037824 */ /* 0x002fca00078e00ff */
[----:B------:R-:W-:-:S04]  /*9140*/  LOP3.LUT R3, R3, 0xc, RZ, 0xc0, !PT ;  /* 0x0000000c03037812 */ /* 0x000fc800078ec0ff */
[----:B------:R-:W-:-:S05]  /*9150*/  IADD3 R6, P0, R3, UR6, RZ ;  /* 0x0000000603067c10 */ /* 0x000fca000ff1e0ff */
[----:B------:R-:W-:Y:S02]  /*9160*/  IMAD.X R7, RZ, RZ, UR7, P0 ;  /* 0x00000007ff077e24 */ /* 0x000fe400080e06ff */
[-C--:B------:R-:W-:Y:S01]  /*9170*/  FMUL.FTZ R24, R33, R11.reuse ;  /* 0x0000000b21187220 */ /* 0x080fe20000410000 */
[-C--:B------:R-:W-:Y:S01]  /*9180*/  FMUL.FTZ R25, R39, R88.reuse ;  /* 0x0000005827197220 */ /* 0x080fe20000410000 */
[-C--:B------:R-:W-:Y:S01]  /*9190*/  FMUL.FTZ R29, R40, R11.reuse ;  /* 0x0000000b281d7220 */ /* 0x080fe20000410000 */
[----:B------:R-:W-:Y:S01]  /*91a0*/  FMUL.FTZ R38, R50, R88 ;  /* 0x0000005832267220 */ /* 0x000fe20000410000 */
[----:B------:R1:W3:Y:S01]  /*91b0*/  LDG.E.CONSTANT R3, desc[UR50][R6.64] ;  /* 0x0000003206037981 */ /* 0x0002e2000c1e9900 */
[-C--:B------:R-:W-:Y:S01]  /*91c0*/  FMUL.FTZ R33, R41, R11.reuse ;  /* 0x0000000b29217220 */ /* 0x080fe20000410000 */
[-C--:B------:R-:W-:Y:S01]  /*91d0*/  FMUL.FTZ R40, R53, R11.reuse ;  /* 0x0000000b35287220 */ /* 0x080fe20000410000 */
[-C--:B------:R-:W-:Y:S01]  /*91e0*/  FMUL.FTZ R41, R49, R11.reuse ;  /* 0x0000000b31297220 */ /* 0x080fe20000410000 */
[----:B------:R-:W-:Y:S01]  /*91f0*/  F2FP.BF16.F32.PACK_AB R13, R13, R14 ;  /* 0x0000000e0d0d723e */ /* 0x000fe200000010ff */
[-C--:B------:R-:W-:Y:S01]  /*9200*/  FMUL.FTZ R32, R45, R11.reuse ;  /* 0x0000000b2d207220 */ /* 0x080fe20000410000 */
[----:B------:R-:W-:Y:S01]  /*9210*/  F2FP.BF16.F32.PACK_AB R24, R21, R24 ;  /* 0x000000181518723e */ /* 0x000fe200000010ff */
[----:B------:R-:W-:Y:S01]  /*9220*/  FMUL.FTZ R37, R48, R11 ;  /* 0x0000000b30257220 */ /* 0x000fe20000410000 */
[----:B------:R-:W-:Y:S01]  /*9230*/  F2FP.BF16.F32.PACK_AB R41, R40, R41 ;  /* 0x000000292829723e */ /* 0x000fe200000010ff */
[-C--:B------:R-:W-:Y:S01]  /*9240*/  FMUL.FTZ R49, R57, R11.reuse ;  /* 0x0000000b39317220 */ /* 0x080fe20000410000 */
[-C--:B-1----:R-:W-:Y:S01]  /*9250*/  FMUL.FTZ R6, R30, R88.reuse ;  /* 0x000000581e067220 */ /* 0x082fe20000410000 */
[-C--:B------:R-:W-:Y:S01]  /*9260*/  FMUL.FTZ R7, R26, R88.reuse ;  /* 0x000000581a077220 */ /* 0x080fe20000410000 */
[-C--:B------:R-:W-:Y:S01]  /*9270*/  FMUL.FTZ R26, R35, R88.reuse ;  /* 0x00000058231a7220 */ /* 0x080fe20000410000 */
[----:B------:R-:W-:Y:S01]  /*9280*/  FMUL.FTZ R35, R54, R88 ;  /* 0x0000005836237220 */ /* 0x000fe20000410000 */
[----:B------:R-:W-:Y:S01]  /*9290*/  F2FP.BF16.F32.PACK_AB R10, R9, R10 ;  /* 0x0000000a090a723e */ /* 0x000fe200000010ff */
[----:B------:R-:W-:Y:S01]  /*92a0*/  FMUL.FTZ R28, R44, R11 ;  /* 0x0000000b2c1c7220 */ /* 0x000fe20000410000 */
[----:B------:R-:W-:Y:S01]  /*92b0*/  F2FP.BF16.F32.PACK_AB R6, R6, R7 ;  /* 0x000000070606723e */ /* 0x000fe200000010ff */
[-C--:B------:R-:W-:Y:S01]  /*92c0*/  FMUL.FTZ R36, R52, R11.reuse ;  /* 0x0000000b34247220 */ /* 0x080fe20000410000 */
[----:B------:R-:W-:Y:S01]  /*92d0*/  LOP3.LUT P0, R7, R89, 0x3, RZ, 0xc0, !PT ;  /* 0x0000000359077812 */ /* 0x000fe2000780c0ff */
[-C--:B------:R-:W-:Y:S01]  /*92e0*/  FMUL.FTZ R45, R56, R11.reuse ;  /* 0x0000000b382d7220 */ /* 0x080fe20000410000 */
[----:B------:R-:W-:Y:S01]  /*92f0*/  F2FP.BF16.F32.PACK_AB R26, R25, R26 ;  /* 0x0000001a191a723e */ /* 0x000fe200000010ff */
[-C--:B------:R-:W-:Y:S01]  /*9300*/  FMUL.FTZ R48, R61, R11.reuse ;  /* 0x0000000b3d307220 */ /* 0x080fe20000410000 */
[----:B------:R-:W-:Y:S01]  /*9310*/  ISETP.EQ.OR P0, PT, R7, 0x3, !P0 ;  /* 0x000000030700780c */ /* 0x000fe20004702670 */
        /* <DEDUP_REMOVED lines=11> */
[----:B------:R-:W-:Y:S01]  /*93d0*/  IADD3 R9, P5, R16, 0x4040, RZ ;  /* 0x0000404010097810 */ /* 0x000fe20007fbe0ff */
[-C--:B------:R-:W-:Y:S01]  /*93e0*/  FMUL.FTZ R65, R73, R11.reuse ;  /* 0x0000000b49417220 */ /* 0x080fe20000410000 */
[-C--:B------:R-:W-:Y:S01]  /*93f0*/  FMUL.FTZ R60, R76, R11.reuse ;  /* 0x0000000b4c3c7220 */ /* 0x080fe20000410000 */
[-C--:B------:R-:W-:Y:S01]  /*9400*/  FMUL.FTZ R64, R77, R11.reuse ;  /* 0x0000000b4d407220 */ /* 0x080fe20000410000 */
[-C--:B------:R-:W-:Y:S01]  /*9410*/  FMUL.FTZ R68, R84, R11.reuse ;  /* 0x0000000b54447220 */ /* 0x080fe20000410000 */
[-C--:B------:R-:W-:Y:S01]  /*9420*/  FMUL.FTZ R69, R80, R11.reuse ;  /* 0x0000000b50457220 */ /* 0x080fe20000410000 */
[-C--:B------:R-:W-:Y:S01]  /*9430*/  FMUL.FTZ R72, R85, R11.reuse ;  /* 0x0000000b55487220 */ /* 0x080fe20000410000 */
[----:B------:R-:W-:Y:S01]  /*9440*/  FMUL.FTZ R73, R81, R11 ;  /* 0x0000000b51497220 */ /* 0x000fe20000410000 */
[----:B------:R-:W-:Y:S01]  /*9450*/  F2FP.BF16.F32.PACK_AB R5, R5, R8 ;  /* 0x000000080505723e */ /* 0x000fe200000010ff */
[-C--:B------:R-:W-:Y:S01]  /*9460*/  FMUL.FTZ R11, R31, R88.reuse ;  /* 0x000000581f0b7220 */ /* 0x080fe20000410000 */
[-C--:B------:R-:W-:Y:S01]  /*9470*/  FMUL.FTZ R27, R46, R88.reuse ;  /* 0x000000582e1b7220 */ /* 0x080fe20000410000 */
[----:B------:R-:W-:Y:S01]  /*9480*/  FMUL.FTZ R30, R42, R88 ;  /* 0x000000582a1e7220 */ /* 0x000fe20000410000 */
[----:B------:R-:W-:Y:S01]  /*9490*/  F2FP.BF16.F32.PACK_AB R15, R15, R20 ;  /* 0x000000140f0f723e */ /* 0x000fe200000010ff */
[----:B------:R-:W-:Y:S01]  /*94a0*/  ULDC.64 UR6, c[0x0][0xb70] ;  /* 0x0002dc0000067ab9 */ /* 0x000fe20000000a00 */
[----:B------:R-:W-:Y:S01]  /*94b0*/  SHF.R.U64 R24, R24, 0x3, RZ ;  /* 0x0000000318187819 */ /* 0x000fe200000012ff */
[----:B------:R-:W-:Y:S01]  /*94c0*/  UIMAD UR42, UR8, UR42, UR48 ;  /* 0x0000002a082a72a4 */ /* 0x000fe2000f8e0230 */
[----:B------:R-:W-:Y:S01]  /*94d0*/  LOP3.LUT R8, R9, 0x380, RZ, 0xc0, !PT ;  /* 0x0000038009087812 */ /* 0x000fe200078ec0ff */
[-C--:B------:R-:W-:Y:S01]  /*94e0*/  FMUL.FTZ R42, R51, R88.reuse ;  /* 0x00000058332a7220 */ /* 0x080fe20000410000 */
[-C--:B------:R-:W-:Y:S01]  /*94f0*/  FMUL.FTZ R46, R58, R88.reuse ;  /* 0x000000583a2e7220 */ /* 0x080fe20000410000 */
[----:B------:R-:W-:Y:S01]  /*9500*/  IADD3 R21, P1, R16, 0x40, RZ ;  /* 0x0000004010157810 */ /* 0x000fe20007f3e0ff */
[-C--:B------:R-:W-:Y:S01]  /*9510*/  FMUL.FTZ R31, R47, R88.reuse ;  /* 0x000000582f1f7220 */ /* 0x080fe20000410000 */
[-C--:B------:R-:W-:Y:S01]  /*9520*/  FMUL.FTZ R34, R43, R88.reuse ;  /* 0x000000582b227220 */ /* 0x080fe20000410000 */
[-C--:B------:R-:W-:Y:S01]  /*9530*/  FMUL.FTZ R50, R59, R88.reuse ;  /* 0x000000583b327220 */ /* 0x080fe20000410000 */
[-C--:B------:R-:W-:Y:S01]  /*9540*/  FMUL.FTZ R51, R70, R88.reuse ;  /* 0x0000005846337220 */ /* 0x080fe20000410000 */
[-C--:B------:R-:W-:Y:S01]  /*9550*/  FMUL.FTZ R58, R67, R88.reuse ;  /* 0x00000058433a7220 */ /* 0x080fe20000410000 */
[----:B------:R-:W-:Y:S01]  /*9560*/  UIMAD UR5, UR5, UR6, URZ ;  /* 0x00000006050572a4 */ /* 0x000fe2000f8e023f */
[-C--:B------:R-:W-:Y:S01]  /*9570*/  FMUL.FTZ R43, R62, R88.reuse ;  /* 0x000000583e2b7220 */ /* 0x080fe20000410000 */
[-C--:B------:R-:W-:Y:S01]  /*9580*/  FMUL.FTZ R47, R63, R88.reuse ;  /* 0x000000583f2f7220 */ /* 0x080fe20000410000 */
[-C--:B------:R-:W-:Y:S01]  /*9590*/  FMUL.FTZ R59, R78, R88.reuse ;  /* 0x000000584e3b7220 */ /* 0x080fe20000410000 */
[-C--:B------:R-:W-:Y:S01]  /*95a0*/  FMUL.FTZ R67, R86, R88.reuse ;  /* 0x0000005856437220 */ /* 0x080fe20000410000 */
[----:B------:R-:W-:Y:S01]  /*95b0*/  FMUL.FTZ R70, R82, R88 ;  /* 0x0000005852467220 */ /* 0x000fe20000410000 */
[----:B------:R-:W-:Y:S01]  /*95c0*/  SEL R76, R15, R26, P0 ;  /* 0x0000001a0f4c7207 */ /* 0x000fe20000000000 */
[----:B------:R-:W-:Y:S01]  /*95d0*/  USHF.L.U32 UR42, UR42, 0x7, URZ ;  /* 0x000000072a2a7899 */ /* 0x000fe2000800063f */
[----:B------:R-:W-:Y:S01]  /*95e0*/  SEL R78, R26, R15, P0 ;  /* 0x0000000f1a4e7207 */ /* 0x000fe20000000000 */
[----:B------:R-:W-:Y:S01]  /*95f0*/  UIMAD.WIDE.U32 UR10, UR43, UR6, URZ ;  /* 0x000000062b0a72a5 */ /* 0x000fe2000f8e003f */
[----:B------:R-:W-:Y:S01]  /*9600*/  LOP3.LUT R24, R24, R25, RZ, 0x3c, !PT ;  /* 0x0000001918187212 */ /* 0x000fe200078e3cff */
[--C-:B------:R-:W-:Y:S01]  /*9610*/  IMAD.X R25, RZ, RZ, R17.reuse, P6 ;  /* 0x000000ffff197224 */ /* 0x100fe200030e0611 */
[----:B------:R-:W-:Y:S01]  /*9620*/  SHF.R.U64 R8, R8, 0x3, RZ ;  /* 0x0000000308087819 */ /* 0x000fe200000012ff */
[----:B------:R-:W-:Y:S01]  /*9630*/  UIMAD UR5, UR43, UR7, UR5 ;  /* 0x000000072b0572a4 */ /* 0x000fe2000f8e0205 */
[----:B------:R-:W-:Y:S01]  /*9640*/  F2FP.BF16.F32.PACK_AB R11, R11, R12 ;  /* 0x0000000c0b0b723e */ /* 0x000fe200000010ff */
[-C--:B------:R-:W-:Y:S01]  /*9650*/  FMUL.FTZ R54, R66, R88.reuse ;  /* 0x0000005842367220 */ /* 0x080fe20000410000 */
[----:B------:R-:W-:Y:S01]  /*9660*/  IADD3 R15, P2, R16, 0x60, RZ ;  /* 0x00000060100f7810 */ /* 0x000fe20007f5e0ff */
[----:B------:R-:W-:Y:S01]  /*9670*/  UIADD3 UR5, UR11, UR5, URZ ;  /* 0x000000050b057290 */ /* 0x000fe2000fffe03f */
[----:B------:R-:W-:Y:S01]  /*9680*/  LOP3.LUT R20, R21, 0x380, RZ, 0xc0, !PT ;  /* 0x0000038015147812 */ /* 0x000fe200078ec0ff */
[-C--:B------:R-:W-:Y:S01]  /*9690*/  FMUL.FTZ R62, R74, R88.reuse ;  /* 0x000000584a3e7220 */ /* 0x080fe20000410000 */
[----:B------:R-:W-:Y:S01]  /*96a0*/  IADD3 R7, P6, R16, 0x4060, RZ ;  /* 0x0000406010077810 */ /* 0x000fe20007fde0ff */
[----:B------:R-:W-:Y:S01]  /*96b0*/  FMUL.FTZ R63, R79, R88 ;  /* 0x000000584f3f7220 */ /* 0x000fe20000410000 */
[----:B------:R-:W-:Y:S01]  /*96c0*/  F2FP.BF16.F32.PACK_AB R43, R43, R46 ;  /* 0x0000002e2b2b723e */ /* 0x000fe200000010ff */
[----:B------:R-:W-:Y:S01]  /*96d0*/  FMUL.FTZ R66, R75, R88 ;  /* 0x000000584b427220 */ /* 0x000fe20000410000 */
[----:B------:R-:W-:Y:S01]  /*96e0*/  F2FP.BF16.F32.PACK_AB R50, R47, R50 ;  /* 0x000000322f32723e */ /* 0x000fe200000010ff */
[----:B------:R-:W-:Y:S01]  /*96f0*/  FMUL.FTZ R39, R55, R88 ;  /* 0x0000005837277220 */ /* 0x000fe20000410000 */
[----:B------:R-:W-:Y:S01]  /*9700*/  F2FP.BF16.F32.PACK_AB R67, R67, R70 ;  /* 0x000000464343723e */ /* 0x000fe200000010ff */
[-C--:B------:R-:W-:Y:S01]  /*9710*/  FMUL.FTZ R55, R71, R88.reuse ;  /* 0x0000005847377220 */ /* 0x080fe20000410000 */
[----:B------:R-:W-:Y:S01]  /*9720*/  F2FP.BF16.F32.PACK_AB R73, R72, R73 ;  /* 0x000000494849723e */ /* 0x000fe200000010ff */
[-C--:B------:R-:W-:Y:S01]  /*9730*/  FMUL.FTZ R71, R87, R88.reuse ;  /* 0x0000005857477220 */ /* 0x080fe20000410000 */
[----:B------:R-:W-:Y:S01]  /*9740*/  LOP3.LUT R8, R8, R9, RZ, 0x3c, !PT ;  /* 0x0000000908087212 */ /* 0x000fe200078e3cff */
[----:B------:R-:W-:Y:S01]  /*9750*/  IMAD.X R9, RZ, RZ, R17, P5 ;  /* 0x000000ffff097224 */ /* 0x000fe200028e0611 */
[----:B------:R-:W-:Y:S01]  /*9760*/  F2FP.BF16.F32.PACK_AB R60, R60, R61 ;  /* 0x0000003d3c3c723e */ /* 0x000fe200000010ff */
[----:B------:R-:W-:Y:S01]  /*9770*/  VIADD R61, R23, UR42 ;  /* 0x0000002a173d7c36 */ /* 0x000fe20008000000 */
[----:B------:R-:W-:Y:S01]  /*9780*/  SEL R70, R6, R11, P0 ;  /* 0x0000000b06467207 */ /* 0x000fe20000000000 */
[----:B------:R-:W-:Y:S01]  /*9790*/  FMUL.FTZ R74, R83, R88 ;  /* 0x00000058534a7220 */ /* 0x000fe20000410000 */
[----:B------:R-:W-:Y:S01]  /*97a0*/  SEL R72, R11, R6, P0 ;  /* 0x000000060b487207 */ /* 0x000fe20000000000 */
[----:B------:R-:W-:Y:S01]  /*97b0*/  UIADD3 UR4, UR4, 0x2e860, URZ ;  /* 0x0002e86004047890 */ /* 0x000fe2000fffe03f */
[----:B------:R-:W-:Y:S01]  /*97c0*/  LOP3.LUT R14, R15, 0x380, RZ, 0xc0, !PT ;  /* 0x000003800f0e7812 */ /* 0x000fe200078ec0ff */
[----:B------:R-:W-:Y:S01]  /*97d0*/  USHF.R.S32.HI UR6, URZ, 0x1f, UR44 ;  /* 0x0000001f3f067899 */ /* 0x000fe2000801142c */
[----:B------:R-:W-:Y:S01]  /*97e0*/  SHF.R.U64 R20, R20, 0x3, RZ ;  /* 0x0000000314147819 */ /* 0x000fe200000012ff */
[----:B------:R-:W-:Y:S01]  /*97f0*/  UPRMT UR4, UR37, 0x654, UR4 ;  /* 0x0000065425047896 */ /* 0x000fe20008000004 */
[----:B------:R-:W-:-:S02]  /*9800*/  LOP3.LUT R6, R7, 0x380, RZ, 0xc0, !PT ;  /* 0x0000038007067812 */ /* 0x000fc400078ec0ff */
[----:B------:R-:W-:Y:S02]  /*9810*/  F2FP.BF16.F32.PACK_AB R27, R27, R30 ;  /* 0x0000001e1b1b723e */ /* 0x000fe400000010ff */
[----:B------:R-:W-:Y:S02]  /*9820*/  F2FP.BF16.F32.PACK_AB R33, R32, R33 ;  /* 0x000000212021723e */ /* 0x000fe400000010ff */
[----:B------:R-:W-:Y:S02]  /*9830*/  SEL R84, R43, R50, P0 ;  /* 0x000000322b547207 */ /* 0x000fe40000000000 */
[----:B------:R-:W-:Y:S01]  /*9840*/  SEL R30, R5, R10, P0 ;  /* 0x0000000a051e7207 */ /* 0x000fe20000000000 */
[----:B------:R-:W-:Y:S01]  /*9850*/  SYNCS.ARRIVE.TRANS64.RED.A1T0 RZ, [UR4], RZ ;  /* 0x000000ffffff79a7 */ /* 0x000fe20008100404 */
[----:B------:R-:W-:Y:S01]  /*9860*/  SEL R32, R10, R5, P0 ;  /* 0x000000050a207207 */ /* 0x000fe20000000000 */
[----:B------:R-:W-:Y:S01]  /*9870*/  VIADD R5, R61, 0x8 ;  /* 0x000000083d057836 */ /* 0x000fe20000000000 */
[----:B------:R-:W-:-:S02]  /*9880*/  SEL R50, R50, R43, P0 ;  /* 0x0000002b32327207 */ /* 0x000fc40000000000 */
[----:B------:R-:W-:Y:S02]  /*9890*/  SHF.R.U64 R14, R14, 0x3, RZ ;  /* 0x000000030e0e7819 */ /* 0x000fe400000012ff */
[----:B------:R-:W-:Y:S01]  /*98a0*/  LOP3.LUT R20, R20, R21, RZ, 0x3c, !PT ;  /* 0x0000001514147212 */ /* 0x000fe200078e3cff */
[----:B------:R-:W-:Y:S01]  /*98b0*/  IMAD.X R21, RZ, RZ, R17, P1 ;  /* 0x000000ffff157224 */ /* 0x000fe200008e0611 */
[C---:B------:R-:W-:Y:S02]  /*98c0*/  IADD3 R11, P4, R16.reuse, 0x4020, RZ ;  /* 0x00004020100b7810 */ /* 0x040fe40007f9e0ff */
[----:B------:R-:W-:Y:S02]  /*98d0*/  IADD3 R13, P3, R16, 0x4000, RZ ;  /* 0x00004000100d7810 */ /* 0x000fe40007f7e0ff */
[----:B------:R-:W-:Y:S02]  /*98e0*/  SHF.R.U64 R6, R6, 0x3, RZ ;  /* 0x0000000306067819 */ /* 0x000fe400000012ff */
[----:B------:R-:W-:Y:S01]  /*98f0*/  MOV R43, R8 ;  /* 0x00000008002b7202 */ /* 0x000fe20000000f00 */
[----:B------:R-:W-:Y:S01]  /*9900*/  IMAD.U32 R9, RZ, RZ, UR11 ;  /* 0x0000000bff097e24 */ /* 0x000fe2000f8e00ff */
[----:B------:R-:W-:Y:S01]  /*9910*/  LOP3.LUT P1, RZ, R2, 0x3, RZ, 0xc0, !PT ;  /* 0x0000000302ff7812 */ /* 0x000fe2000782c0ff */
[----:B------:R-:W-:Y:S01]  /*9920*/  IMAD.U32 R9, RZ, RZ, UR5 ;  /* 0x00000005ff097e24 */ /* 0x000fe2000f8e00ff */
[----:B------:R-:W-:Y:S01]  /*9930*/  F2FP.BF16.F32.PACK_AB R34, R31, R34 ;  /* 0x000000221f22723e */ /* 0x000fe200000010ff */
[----:B------:R-:W-:Y:S01]  /*9940*/  ULDC UR5, c[0x0][0xa88] ;  /* 0x0002a20000057ab9 */ /* 0x000fe20000000800 */
[----:B------:R-:W-:Y:S01]  /*9950*/  F2FP.BF16.F32.PACK_AB R59, R59, R62 ;  /* 0x0000003e3b3b723e */ /* 0x000fe200000010ff */
[----:B------:R-:W-:Y:S01]  /*9960*/  IMAD.U32 R8, RZ, RZ, UR10 ;  /* 0x0000000aff087e24 */ /* 0x000fe2000f8e00ff */
[----:B------:R-:W-:-:S02]  /*9970*/  F2FP.BF16.F32.PACK_AB R66, R63, R66 ;  /* 0x000000423f42723e */ /* 0x000fc400000010ff */
[----:B------:R-:W-:Y:S01]  /*9980*/  LOP3.LUT R14, R14, R15, RZ, 0x3c, !PT ;  /* 0x0000000f0e0e7212 */ /* 0x000fe200078e3cff */
[--C-:B------:R-:W-:Y:S01]  /*9990*/  IMAD.X R15, RZ, RZ, R17.reuse, P2 ;  /* 0x000000ffff0f7224 */ /* 0x100fe200010e0611 */
[----:B------:R-:W-:Y:S02]  /*99a0*/  LOP3.LUT R10, R11, 0x380, RZ, 0xc0, !PT ;  /* 0x000003800b0a7812 */ /* 0x000fe400078ec0ff */
[----:B------:R-:W-:Y:S02]  /*99b0*/  LOP3.LUT R12, R13, 0x380, RZ, 0xc0, !PT ;  /* 0x000003800d0c7812 */ /* 0x000fe400078ec0ff */
[----:B------:R-:W-:Y:S01]  /*99c0*/  LOP3.LUT R6, R6, R7, RZ, 0x3c, !PT ;  /* 0x0000000706067212 */ /* 0x000fe200078e3cff */
[----:B------:R-:W-:Y:S01]  /*99d0*/  IMAD.X R7, RZ, RZ, R17, P6 ;  /* 0x000000ffff077224 */ /* 0x000fe200030e0611 */
[----:B------:R-:W-:Y:S02]  /*99e0*/  ISETP.GE.OR P2, PT, R5, UR5, P1 ;  /* 0x0000000505007c0c */ /* 0x000fe40008f46670 */
[----:B------:R-:W-:-:S02]  /*99f0*/  F2FP.BF16.F32.PACK_AB R44, R44, R45 ;  /* 0x0000002d2c2c723e */ /* 0x000fc400000010ff */
[----:B------:R-:W-:Y:S02]  /*9a00*/  F2FP.BF16.F32.PACK_AB R49, R48, R49 ;  /* 0x000000313031723e */ /* 0x000fe400000010ff */
[----:B------:R-:W-:Y:S02]  /*9a10*/  SEL R80, R27, R34, P0 ;  /* 0x000000221b507207 */ /* 0x000fe40000000000 */
[----:B------:R-:W-:Y:S02]  /*9a20*/  SEL R34, R34, R27, P0 ;  /* 0x0000001b22227207 */ /* 0x000fe40000000000 */
[----:B------:R-:W-:Y:S02]  /*9a30*/  SEL R88, R59, R66, P0 ;  /* 0x000000423b587207 */ /* 0x000fe40000000000 */
[----:B------:R-:W-:Y:S02]  /*9a40*/  SHF.R.U64 R10, R10, 0x3, RZ ;  /* 0x000000030a0a7819 */ /* 0x000fe400000012ff */
[----:B------:R-:W-:-:S02]  /*9a50*/  SEL R66, R66, R59, P0 ;  /* 0x0000003b42427207 */ /* 0x000fc40000000000 */
[----:B------:R-:W-:Y:S02]  /*9a60*/  SHF.R.U64 R12, R12, 0x3, RZ ;  /* 0x000000030c0c7819 */ /* 0x000fe400000012ff */
[----:B------:R-:W-:Y:S02]  /*9a70*/  LOP3.LUT R27, R16, 0x380, RZ, 0xc0, !PT ;  /* 0x00000380101b7812 */ /* 0x000fe400078ec0ff */
[----:B------:R-:W-:Y:S02]  /*9a80*/  F2FP.BF16.F32.PACK_AB R28, R28, R29 ;  /* 0x0000001d1c1c723e */ /* 0x000fe400000010ff */
[----:B------:R-:W-:Y:S02]  /*9a90*/  F2FP.BF16.F32.PACK_AB R51, R51, R54 ;  /* 0x000000363333723e */ /* 0x000fe400000010ff */
[----:B------:R-:W-:Y:S02]  /*9aa0*/  MOV R59, R20 ;  /* 0x00000014003b7202 */ /* 0x000fe40000000f00 */
[----:B------:R-:W-:-:S02]  /*9ab0*/  SEL R54, R44, R49, P0 ;  /* 0x000000312c367207 */ /* 0x000fc40000000000 */
[----:B------:R-:W-:Y:S01]  /*9ac0*/  MOV R20, R6 ;  /* 0x0000000600147202 */ /* 0x000fe20000000f00 */
[----:B--2---:R-:W-:Y:S01]  /*9ad0*/  IMAD R6, R92, UR6, RZ ;  /* 0x000000065c067c24 */ /* 0x004fe2000f8e02ff */
[----:B------:R-:W-:Y:S02]  /*9ae0*/  F2FP.BF16.F32.PACK_AB R36, R36, R37 ;  /* 0x000000252424723e */ /* 0x000fe400000010ff */
[----:B------:R-:W-:Y:S02]  /*9af0*/  F2FP.BF16.F32.PACK_AB R42, R39, R42 ;  /* 0x0000002a272a723e */ /* 0x000fe400000010ff */
[----:B------:R-:W-:Y:S02]  /*9b00*/  SEL R44, R49, R44, P0 ;  /* 0x0000002c312c7207 */ /* 0x000fe40000000000 */
[----:B------:R-:W-:Y:S01]  /*9b10*/  LOP3.LUT R10, R10, R11, RZ, 0x3c, !PT ;  /* 0x0000000b0a0a7212 */ /* 0x000fe200078e3cff */
[----:B------:R-:W-:Y:S01]  /*9b20*/  IMAD.X R11, RZ, RZ, R17, P4 ;  /* 0x000000ffff0b7224 */ /* 0x000fe200020e0611 */
[----:B------:R-:W-:-:S02]  /*9b30*/  F2FP.BF16.F32.PACK_AB R52, R52, R53 ;  /* 0x000000353434723e */ /* 0x000fc400000010ff */
[----:B------:R-:W-:Y:S02]  /*9b40*/  F2FP.BF16.F32.PACK_AB R57, R56, R57 ;  /* 0x000000393839723e */ /* 0x000fe400000010ff */
[----:B------:R-:W-:Y:S02]  /*9b50*/  F2FP.BF16.F32.PACK_AB R58, R55, R58 ;  /* 0x0000003a373a723e */ /* 0x000fe400000010ff */
[----:B------:R-:W-:Y:S02]  /*9b60*/  F2FP.BF16.F32.PACK_AB R65, R64, R65 ;  /* 0x000000414041723e */ /* 0x000fe400000010ff */
[----:B------:R-:W-:Y:S02]  /*9b70*/  F2FP.BF16.F32.PACK_AB R68, R68, R69 ;  /* 0x000000454444723e */ /* 0x000fe400000010ff */
[----:B------:R-:W-:Y:S02]  /*9b80*/  F2FP.BF16.F32.PACK_AB R74, R71, R74 ;  /* 0x0000004a474a723e */ /* 0x000fe400000010ff */
[----:B------:R-:W-:Y:S01]  /*9b90*/  LOP3.LUT R12, R12, R13, RZ, 0x3c, !PT ;  /* 0x0000000d0c0c7212 */ /* 0x000fe200078e3cff */
[----:B------:R-:W-:Y:S01]  /*9ba0*/  IMAD.X R13, RZ, RZ, R17, P3 ;  /* 0x000000ffff0d7224 */ /* 0x000fe200018e0611 */
[----:B------:R-:W-:-:S02]  /*9bb0*/  SHF.R.U64 R27, R27, 0x3, RZ ;  /* 0x000000031b1b7819 */ /* 0x000fc400000012ff */
        /* <DEDUP_REMOVED lines=11> */
[----:B------:R-:W-:Y:S01]  /*9c70*/  LOP3.LUT R26, R27, R16, RZ, 0x3c, !PT ;  /* 0x000000101b1a7212 */ /* 0x000fe200078e3cff */
[----:B------:R-:W-:Y:S01]  /*9c80*/  IMAD.MOV.U32 R27, RZ, RZ, R17 ;  /* 0x000000ffff1b7224 */ /* 0x000fe200078e0011 */
[----:B------:R-:W-:-:S02]  /*9c90*/  SEL R58, R58, R51, P0 ;  /* 0x000000333a3a7207 */ /* 0x000fc40000000000 */
[----:B------:R-:W-:Y:S02]  /*9ca0*/  MOV R49, R10 ;  /* 0x0000000a00317202 */ /* 0x000fe40000000f00 */
[----:B------:R-:W-:Y:S02]  /*9cb0*/  SEL R52, R57, R52, P0 ;  /* 0x0000003439347207 */ /* 0x000fe40000000000 */
[----:B------:R-:W-:Y:S02]  /*9cc0*/  SEL R60, R65, R60, P0 ;  /* 0x0000003c413c7207 */ /* 0x000fe40000000000 */
[----:B------:R-:W-:Y:S01]  /*9cd0*/  MOV R51, R12 ;  /* 0x0000000c00337202 */ /* 0x000fe20000000f00 */
[----:B------:R-:W-:Y:S01]  /*9ce0*/  IMAD R12, R93, UR44, R6 ;  /* 0x0000002c5d0c7c24 */ /* 0x000fe2000f8e0206 */
[----:B------:R-:W-:Y:S02]  /*9cf0*/  SEL R68, R73, R68, P0 ;  /* 0x0000004449447207 */ /* 0x000fe40000000000 */
[----:B------:R-:W-:-:S02]  /*9d00*/  SEL R74, R74, R67, P0 ;  /* 0x000000434a4a7207 */ /* 0x000fc40000000000 */
[----:B------:R-:W-:Y:S02]  /*9d10*/  MOV R57, R14 ;  /* 0x0000000e00397202 */ /* 0x000fe40000000f00 */
[----:B------:R-:W-:Y:S02]  /*9d20*/  MOV R26, R26 ;  /* 0x0000001a001a7202 */ /* 0x000fe40000000f00 */
[----:B------:R-:W-:Y:S02]  /*9d30*/  MOV R24, R24 ;  /* 0x0000001800187202 */ /* 0x000fe40000000f00 */
[----:B------:R-:W-:Y:S01]  /*9d40*/  ISETP.GE.OR P1, PT, R61, UR5, P1 ;  /* 0x000000053d007c0c */ /* 0x000fe20008f26670 */
[----:B------:R-:W-:Y:S01]  /*9d50*/  ULDC.64 UR4, c[0x0][0xb40] ;  /* 0x0002d00000047ab9 */ /* 0x000fe20000000a00 */
[----:B---3--:R-:W-:Y:S01]  /*9d60*/  LOP3.LUT R5, R3, 0x2, RZ, 0x3c, !PT ;  /* 0x0000000203057812 */ /* 0x008fe200078e3cff */
[----:B------:R-:W-:Y:S04]  /*9d70*/  SHFL.IDX PT, R30, R30, R3, 0x1c1f ;  /* 0x001c1f031e1e7589 */ /* 0x000fe800000e0000 */
[----:B------:R-:W-:Y:S04]  /*9d80*/  SHFL.IDX PT, R7, R32, R5, 0x1c1f ;  /* 0x001c1f0520077589 */ /* 0x000fe800000e0000 */
[----:B------:R-:W-:Y:S04]  /*9d90*/  SHFL.IDX PT, R70, R70, R3, 0x1c1f ;  /* 0x001c1f0346467589 */ /* 0x000fe800000e0000 */
[----:B------:R-:W1:Y:S04]  /*9da0*/  SHFL.IDX PT, R31, R72, R5, 0x1c1f ;  /* 0x001c1f05481f7589 */ /* 0x000e6800000e0000 */
[----:B------:R-:W-:Y:S04]  /*9db0*/  SHFL.IDX PT, R54, R54, R3, 0x1c1f ;  /* 0x001c1f0336367589 */ /* 0x000fe800000e0000 */
[----:B------:R-:W-:Y:S04]  /*9dc0*/  SHFL.IDX PT, R21, R44, R5, 0x1c1f ;  /* 0x001c1f052c157589 */ /* 0x000fe800000e0000 */
[----:B------:R-:W-:Y:S04]  /*9dd0*/  SHFL.IDX PT, R38, R38, R3, 0x1c1f ;  /* 0x001c1f0326267589 */ /* 0x000fe800000e0000 */
[----:B------:R-:W-:Y:S04]  /*9de0*/  SHFL.IDX PT, R76, R76, R3, 0x1c1f ;  /* 0x001c1f034c4c7589 */ /* 0x000fe800000e0000 */
[----:B------:R-:W-:Y:S04]  /*9df0*/  SHFL.IDX PT, R11, R40, R5, 0x1c1f ;  /* 0x001c1f05280b7589 */ /* 0x000fe800000e0000 */
[----:B------:R-:W2:Y:S01]  /*9e00*/  SHFL.IDX PT, R39, R78, R5, 0x1c1f ;  /* 0x001c1f054e277589 */ /* 0x000ea200000e0000 */
[----:B-1----:R-:W-:-:S02]  /*9e10*/  SEL R29, R70, R31, P0 ;  /* 0x0000001f461d7207 */ /* 0x002fc40000000000 */
[----:B------:R-:W-:Y:S01]  /*9e20*/  SEL R31, R31, R70, P0 ;  /* 0x000000461f1f7207 */ /* 0x000fe20000000000 */
[----:B------:R-:W-:Y:S04]  /*9e30*/  SHFL.IDX PT, R46, R46, R3, 0x1c1f ;  /* 0x001c1f032e2e7589 */ /* 0x000fe800000e0000 */
[----:B------:R-:W-:Y:S04]  /*9e40*/  SHFL.IDX PT, R80, R80, R3, 0x1c1f ;  /* 0x001c1f0350507589 */ /* 0x000fe800000e0000 */
[----:B------:R1:W3:Y:S04]  /*9e50*/  SHFL.IDX PT, R13, R28, R5, 0x1c1f ;  /* 0x001c1f051c0d7589 */ /* 0x0002e800000e0000 */
[----:B------:R-:W4:Y:S04]  /*9e60*/  SHFL.IDX PT, R47, R34, R5, 0x1c1f ;  /* 0x001c1f05222f7589 */ /* 0x000f2800000e0000 */
[----:B------:R-:W-:Y:S01]  /*9e70*/  SHFL.IDX PT, R48, R48, R3, 0x1c1f ;  /* 0x001c1f0330307589 */ /* 0x000fe200000e0000 */
[----:B-1----:R-:W-:-:S03]  /*9e80*/  SEL R28, R30, R7, P0 ;  /* 0x000000071e1c7207 */ /* 0x002fc60000000000 */
[----:B------:R-:W-:Y:S01]  /*9e90*/  SHFL.IDX PT, R82, R82, R3, 0x1c1f ;  /* 0x001c1f0352527589 */ /* 0x000fe200000e0000 */
[----:B------:R-:W-:Y:S01]  /*9ea0*/  SEL R30, R7, R30, P0 ;  /* 0x0000001e071e7207 */ /* 0x000fe20000000000 */
[----:B------:R-:W-:Y:S01]  /*9eb0*/  IMAD.WIDE.U32 R6, R92, UR44, R8 ;  /* 0x0000002c5c067c25 */ /* 0x000fe2000f8e0008 */
[----:B--2---:R-:W-:Y:S01]  /*9ec0*/  SEL R37, R76, R39, P0 ;  /* 0x000000274c257207 */ /* 0x004fe20000000000 */
[----:B------:R-:W-:Y:S01]  /*9ed0*/  SHFL.IDX PT, R84, R84, R3, 0x1c1f ;  /* 0x001c1f0354547589 */ /* 0x000fe200000e0000 */
[----:B------:R-:W-:-:S03]  /*9ee0*/  SEL R39, R39, R76, P0 ;  /* 0x0000004c27277207 */ /* 0x000fc60000000000 */
[----:B------:R1:W2:Y:S04]  /*9ef0*/  SHFL.IDX PT, R15, R36, R5, 0x1c1f ;  /* 0x001c1f05240f7589 */ /* 0x0002a800000e0000 */
[----:B------:R-:W5:Y:S01]  /*9f00*/  SHFL.IDX PT, R35, R42, R5, 0x1c1f ;  /* 0x001c1f052a237589 */ /* 0x000f6200000e0000 */
[----:B---3--:R-:W-:Y:S02]  /*9f10*/  SEL R44, R46, R13, P0 ;  /* 0x0000000d2e2c7207 */ /* 0x008fe40000000000 */
[----:B------:R-:W-:Y:S01]  /*9f20*/  SEL R46, R13, R46, P0 ;  /* 0x0000002e0d2e7207 */ /* 0x000fe20000000000 */
[----:B------:R-:W3:Y:S01]  /*9f30*/  SHFL.IDX PT, R55, R50, R5, 0x1c1f ;  /* 0x001c1f0532377589 */ /* 0x000ee200000e0000 */
[----:B----4-:R-:W-:Y:S02]  /*9f40*/  SEL R45, R80, R47, P0 ;  /* 0x0000002f502d7207 */ /* 0x010fe40000000000 */
[----:B-1----:R-:W-:Y:S01]  /*9f50*/  SEL R36, R38, R11, P0 ;  /* 0x0000000b26247207 */ /* 0x002fe20000000000 */
[----:B------:R-:W-:Y:S01]  /*9f60*/  BAR.SYNC.DEFER_BLOCKING 0x1, 0x100 ;  /* 0x0044000000007b1d */ /* 0x000fe20000010000 */
[----:B------:R-:W-:-:S02]  /*9f70*/  SEL R38, R11, R38, P0 ;  /* 0x000000260b267207 */ /* 0x000fc40000000000 */
[----:B------:R-:W-:-:S03]  /*9f80*/  SEL R47, R47, R80, P0 ;  /* 0x000000502f2f7207 */ /* 0x000fc60000000000 */
[----:B------:R-:W-:Y:S04]  /*9f90*/  SHFL.IDX PT, R56, R56, R3, 0x1c1f ;  /* 0x001c1f0338387589 */ /* 0x000fe800000e0000 */
[----:B------:R-:W-:Y:S01]  /*9fa0*/  SHFL.IDX PT, R62, R62, R3, 0x1c1f ;  /* 0x001c1f033e3e7589 */ /* 0x000fe200000e0000 */
[----:B--2---:R-:W-:Y:S02]  /*9fb0*/  SEL R8, R48, R15, P0 ;  /* 0x0000000f30087207 */ /* 0x004fe40000000000 */
[----:B------:R-:W-:Y:S01]  /*9fc0*/  SEL R10, R15, R48, P0 ;  /* 0x000000300f0a7207 */ /* 0x000fe20000000000 */
[----:B------:R-:W-:Y:S01]  /*9fd0*/  SHFL.IDX PT, R64, R64, R3, 0x1c1f ;  /* 0x001c1f0340407589 */ /* 0x000fe200000e0000 */
[----:B-----5:R-:W-:Y:S02]  /*9fe0*/  SEL R9, R82, R35, P0 ;  /* 0x0000002352097207 */ /* 0x020fe40000000000 */
[----:B------:R-:W-:Y:S01]  /*9ff0*/  SEL R11, R35, R82, P0 ;  /* 0x00000052230b7207 */ /* 0x000fe20000000000 */
[----:B------:R-:W-:Y:S01]  /*a000*/  SHFL.IDX PT, R86, R86, R3, 0x1c1f ;  /* 0x001c1f0356567589 */ /* 0x000fe200000e0000 */
[----:B---3--:R-:W-:-:S02]  /*a010*/  SEL R53, R84, R55, P0 ;  /* 0x0000003754357207 */ /* 0x008fc40000000000 */
[----:B------:R-:W-:Y:S01]  /*a020*/  SEL R55, R55, R84, P0 ;  /* 0x0000005437377207 */ /* 0x000fe20000000000 */
[----:B------:R-:W-:Y:S04]  /*a030*/  SHFL.IDX PT, R88, R88, R3, 0x1c1f ;  /* 0x001c1f0358587589 */ /* 0x000fe800000e0000 */
[----:B------:R-:W-:Y:S04]  /*a040*/  SHFL.IDX PT, R90, R90, R3, 0x1c1f ;  /* 0x001c1f035a5a7589 */ /* 0x000fe800000e0000 */
[----:B------:R1:W2:Y:S04]  /*a050*/  SHFL.IDX PT, R25, R52, R5, 0x1c1f ;  /* 0x001c1f0534197589 */ /* 0x0002a800000e0000 */
[----:B------:R-:W3:Y:S04]  /*a060*/  SHFL.IDX PT, R27, R60, R5, 0x1c1f ;  /* 0x001c1f053c1b7589 */ /* 0x000ee800000e0000 */
[----:B------:R-:W4:Y:S01]  /*a070*/  SHFL.IDX PT, R3, R58, R5, 0x1c1f ;  /* 0x001c1f053a037589 */ /* 0x000f2200000e0000 */
[----:B-1----:R-:W-:-:S03]  /*a080*/  SEL R52, R54, R21, P0 ;  /* 0x0000001536347207 */ /* 0x002fc60000000000 */
[----:B------:R-:W1:Y:S01]  /*a090*/  SHFL.IDX PT, R63, R66, R5, 0x1c1f ;  /* 0x001c1f05423f7589 */ /* 0x000e6200000e0000 */
[----:B------:R-:W-:Y:S02]  /*a0a0*/  SEL R54, R21, R54, P0 ;  /* 0x0000003615367207 */ /* 0x000fe40000000000 */
[----:B------:R-:W-:Y:S01]  /*a0b0*/  IADD3 R21, P3, R61, R6, RZ ;  /* 0x000000063d157210 */ /* 0x000fe20007f7e0ff */
[----:B------:R-:W5:Y:S04]  /*a0c0*/  SHFL.IDX PT, R33, R68, R5, 0x1c1f ;  /* 0x001c1f0544217589 */ /* 0x000f6800000e0000 */
[----:B------:R4:W5:Y:S04]  /*a0d0*/  SHFL.IDX PT, R41, R74, R5, 0x1c1f ;  /* 0x001c1f054a297589 */ /* 0x00096800000e0000 */
[----:B------:R1:W-:Y:S01]  /*a0e0*/  STSM.16.M88.4 [R26], R28 ;  /* 0x0000001c1a007844 */ /* 0x0003e20000000200 */
[----:B--2---:R-:W-:-:S02]  /*a0f0*/  SEL R14, R25, R56, P0 ;  /* 0x00000038190e7207 */ /* 0x004fc40000000000 */
[----:B---3--:R-:W-:Y:S01]  /*a100*/  SEL R60, R62, R27, P0 ;  /* 0x0000001b3e3c7207 */ /* 0x008fe20000000000 */
[----:B------:R5:W-:Y:S01]  /*a110*/  STSM.16.M88.4 [R24], R36 ;  /* 0x0000002418007844 */ /* 0x000be20000000200 */
[----:B----4-:R-:W-:Y:S02]  /*a120*/  SHF.R.S32.HI R5, RZ, 0x1f, R61 ;  /* 0x0000001fff057819 */ /* 0x010fe4000001143d */
[----:B------:R-:W-:Y:S01]  /*a130*/  SEL R13, R86, R3, P0 ;  /* 0x00000003560d7207 */ /* 0x000fe20000000000 */
[----:B------:R-:W-:Y:S01]  /*a140*/  STSM.16.M88.4 [R59], R44 ;  /* 0x0000002c3b007844 */ /* 0x000fe20000000200 */
[----:B------:R-:W-:Y:S02]  /*a150*/  SEL R15, R3, R86, P0 ;  /* 0x00000056030f7207 */ /* 0x000fe40000000000 */
[----:B-1----:R-:W-:Y:S01]  /*a160*/  SEL R61, R88, R63, P0 ;  /* 0x0000003f583d7207 */ /* 0x002fe20000000000 */
[----:B------:R-:W-:Y:S01]  /*a170*/  STSM.16.M88.4 [R57], R8 ;  /* 0x0000000839007844 */ /* 0x000fe20000000200 */
[----:B------:R-:W-:-:S02]  /*a180*/  SEL R62, R27, R62, P0 ;  /* 0x0000003e1b3e7207 */ /* 0x000fc40000000000 */
[----:B------:R-:W-:Y:S01]  /*a190*/  IADD3.X R28, R5, R7, R12, P3, !PT ;  /* 0x00000007051c7210 */ /* 0x000fe20001ffe40c */
[----:B------:R-:W-:Y:S01]  /*a1a0*/  STSM.16.M88.4 [R51], R52 ;  /* 0x0000003433007844 */ /* 0x000fe20000000200 */
[----:B------:R-:W-:Y:S02]  /*a1b0*/  SEL R12, R56, R25, P0 ;  /* 0x00000019380c7207 */ /* 0x000fe40000000000 */
[----:B------:R-:W-:Y:S01]  /*a1c0*/  SEL R63, R63, R88, P0 ;  /* 0x000000583f3f7207 */ /* 0x000fe20000000000 */
[----:B------:R-:W1:Y:S01]  /*a1d0*/  SHFL.IDX PT, R3, R22, RZ, 0x1f ;  /* 0x00001fff16037589 */ /* 0x000e6200000e0000 */
[----:B-----5:R-:W-:Y:S02]  /*a1e0*/  SEL R24, R64, R33, P0 ;  /* 0x0000002140187207 */ /* 0x020fe40000000000 */
[----:B------:R-:W-:Y:S01]  /*a1f0*/  SEL R26, R33, R64, P0 ;  /* 0x00000040211a7207 */ /* 0x000fe20000000000 */
[----:B------:R2:W-:Y:S01]  /*a200*/  STSM.16.M88.4 [R49], R12 ;  /* 0x0000000c31007844 */ /* 0x0005e20000000200 */
[----:B------:R-:W-:-:S02]  /*a210*/  SEL R25, R90, R41, P0 ;  /* 0x000000295a197207 */ /* 0x000fc40000000000 */
[----:B------:R-:W-:Y:S01]  /*a220*/  SEL R27, R41, R90, P0 ;  /* 0x0000005a291b7207 */ /* 0x000fe20000000000 */
[----:B------:R2:W-:Y:S01]  /*a230*/  STSM.16.M88.4 [R43], R60 ;  /* 0x0000003c2b007844 */ /* 0x0005e20000000200 */
[C---:B------:R-:W-:Y:S01]  /*a240*/  LEA R6, P3, R21.reuse, UR4, 0x2 ;  /* 0x0000000415067c11 */ /* 0x040fe2000f8610ff */
[----:B------:R-:W-:Y:S02]  /*a250*/  ULDC UR4, c[0x0][0xc] ;  /* 0x0000030000047ab9 */ /* 0x000fe40000000800 */
[----:B------:R2:W-:Y:S01]  /*a260*/  STSM.16.M88.4 [R20], R24 ;  /* 0x0000001814007844 */ /* 0x0005e20000000200 */
[----:B------:R-:W-:Y:S01]  /*a270*/  LEA.HI.X R7, R21, UR5, R28, 0x2, P3 ;  /* 0x0000000515077c11 */ /* 0x000fe200098f141c */
[----:B------:R-:W-:Y:S01]  /*a280*/  UIADD3 UR48, UR4, UR48, URZ ;  /* 0x0000003004307290 */ /* 0x000fe2000fffe03f */
        /* <DEDUP_REMOVED lines=27> */
.L_x_5493:
[----:B------:R-:W-:Y:S05]  /*a440*/  BSYNC B0 ;  /* 0x0000000000007941 */ /* 0x000fea0003800000 */
.L_x_5492:
[----:B--2---:R-:W1:Y:S01]  /*a450*/  LDC R0, c[0x0][0xda4] ;  /* 0x00036900ff007b82 */ /* 0x004e620000000800 */
        /* <DEDUP_REMOVED lines=9> */
.L_x_5468:
        /* <DEDUP_REMOVED lines=18> */
[C---:B------:R-:W-:Y:S01]  /*a610*/  LOP3.LUT P0, RZ, R7.reuse, 0x4, RZ, 0xc0, !PT ;  /* 0x0000000407ff7812 */ /* 0x040fe2000780c0ff */
[----:B------:R-:W-:Y:S01]  /*a620*/  IMAD.SHL.U32 R4, R7, 0x20, RZ ;  /* 0x0000002007047824 */ /* 0x000fe200078e00ff */
[----:B--2---:R-:W-:Y:S01]  /*a630*/  LOP3.LUT R3, R3, 0x7f, RZ, 0xc0, !PT ;  /* 0x0000007f03037812 */ /* 0x004fe200078ec0ff */
[----:B------:R-:W-:Y:S01]  /*a640*/  IMAD.SHL.U32 R5, R7, 0x4, RZ ;  /* 0x0000000407057824 */ /* 0x000fe200078e00ff */
[----:B------:R-:W-:-:S02]  /*a650*/  LOP3.LUT R2, R0, 0x380, RZ, 0xc0, !PT ;  /* 0x0000038000027812 */ /* 0x000fc400078ec0ff */
[----:B------:R-:W-:Y:S02]  /*a660*/  SHF.R.U32.HI R3, RZ, 0x5, R3 ;  /* 0x00000005ff037819 */ /* 0x000fe40000011603 */
[----:B------:R-:W-:-:S03]  /*a670*/  LOP3.LUT R6, R4, 0x60, RZ, 0xc0, !PT ;  /* 0x0000006004067812 */ /* 0x000fc600078ec0ff */
[C---:B------:R-:W-:Y:S02]  /*a680*/  IMAD R2, R3.reuse, 0x10, R2 ;  /* 0x0000001003027824 */ /* 0x040fe400078e0202 */
[----:B------:R-:W-:Y:S02]  /*a690*/  IMAD R6, R3, 0x200, R6 ;  /* 0x0000020003067824 */ /* 0x000fe400078e0206 */
[----:B------:R-:W-:-:S05]  /*a6a0*/  IMAD.SHL.U32 R3, R7, 0x10, RZ ;  /* 0x0000001007037824 */ /* 0x000fca00078e00ff */
[----:B------:R-:W-:Y:S02]  /*a6b0*/  LOP3.LUT R3, R2, 0x70, R3, 0x78, !PT ;  /* 0x0000007002037812 */ /* 0x000fe400078e7803 */
[C---:B------:R-:W-:Y:S02]  /*a6c0*/  LOP3.LUT R2, R4.reuse, 0x80, RZ, 0xc0, !PT ;  /* 0x0000008004027812 */ /* 0x040fe400078ec0ff */
[----:B------:R-:W-:Y:S02]  /*a6d0*/  LOP3.LUT R4, R4, 0x100, RZ, 0xc0, !PT ;  /* 0x0000010004047812 */ /* 0x000fe400078ec0ff */
[----:B------:R-:W-:-:S04]  /*a6e0*/  LOP3.LUT R2, R2, 0x10, R7, 0xf8, !PT ;  /* 0x0000001002027812 */ /* 0x000fc800078ef807 */
[----:B------:R-:W-:Y:S02]  /*a6f0*/  LOP3.LUT R5, R2, 0x10, R5, 0x78, !PT ;  /* 0x0000001002057812 */ /* 0x000fe400078e7805 */
[----:B------:R-:W-:Y:S01]  /*a700*/  LOP3.LUT R2, R3, 0xc00, R0, 0xf8, !PT ;  /* 0x00000c0003027812 */ /* 0x000fe200078ef800 */
[----:B------:R-:W-:Y:S01]  /*a710*/  IMAD.MOV.U32 R0, RZ, RZ, 0x40 ;  /* 0x00000040ff007424 */ /* 0x000fe200078e00ff */
[----:B------:R-:W-:Y:S01]  /*a720*/  IADD3 R4, R5, R6, R4 ;  /* 0x0000000605047210 */ /* 0x000fe20007ffe004 */
[----:B------:R-:W-:-:S03]  /*a730*/  IMAD.MOV.U32 R3, RZ, RZ, 0x1 ;  /* 0x00000001ff037424 */ /* 0x000fc600078e00ff */
[----:B------:R-:W-:Y:S01]  /*a740*/  SEL R0, R0, 0xffffffc0, !P0 ;  /* 0xffffffc000007807 */ /* 0x000fe20004000000 */
[----:B------:R-:W-:Y:S04]  /*a750*/  STL [R1+0x1c], R4 ;  /* 0x00001c0401007387 */ /* 0x000fe80000100800 */
[----:B------:R-:W-:Y:S04]  /*a760*/  STL [R1], R2 ;  /* 0x0000000201007387 */ /* 0x000fe80000100800 */
[----:B------:R-:W-:Y:S04]  /*a770*/  STL [R1+0x8], RZ ;  /* 0x000008ff01007387 */ /* 0x000fe80000100800 */
[----:B------:R1:W-:Y:S04]  /*a780*/  STL [R1+0x24], R0 ;  /* 0x0000240001007387 */ /* 0x0003e80000100800 */
[----:B------:R2:W-:Y:S01]  /*a790*/  STL [R1+0xc], R3 ;  /* 0x00000c0301007387 */ /* 0x0005e20000100800 */
[----:B-1----:R-:W-:-:S05]  /*a7a0*/  IMAD.IADD R0, R0, 0x1, R2 ;  /* 0x0000000100007824 */ /* 0x002fca00078e0202 */
[----:B------:R2:W-:Y:S02]  /*a7b0*/  STL [R1+0x20], R0 ;  /* 0x0000200001007387 */ /* 0x0005e40000100800 */
.L_x_5537:
[----:B-1----:R-:W1:Y:S01]  /*a7c0*/  S2UR UR7, SR_CgaCtaId ;  /* 0x00000000000779c3 */ /* 0x002e620000008800 */
[----:B------:R-:W-:Y:S01]  /*a7d0*/  ULDC UR4, c[0x0][0xda8] ;  /* 0x00036a0000047ab9 */ /* 0x000fe20000000800 */
[----:B------:R-:W-:Y:S01]  /*a7e0*/  ULDC.64 UR8, c[0x0][0x3f8] ;  /* 0x0000fe0000087ab9 */ /* 0x000fe20000000a00 */
[----:B------:R-:W-:Y:S02]  /*a7f0*/  UISETP.NE.AND UP1, UPT, UR4, 0x1, UPT ;  /* 0x000000010400788c */ /* 0x000fe4000bf25270 */
[----:B------:R-:W-:Y:S01]  /*a800*/  UISETP.NE.U32.AND UP0, UPT, UR8, URZ, UPT ;  /* 0x0000003f0800728c */ /* 0x000fe2000bf05070 */
[----:B------:R-:W-:Y:S02]  /*a810*/  UMOV UR40, 0x400 ;  /* 0x0000040000287882 */ /* 0x000fe40000000000 */
[----:B------:R-:W-:Y:S01]  /*a820*/  ULDC UR8, c[0x0][0xdb4] ;  /* 0x00036d0000087ab9 */ /* 0x000fe20000000800 */
[----:B------:R-:W-:Y:S01]  /*a830*/  UISETP.NE.AND.EX UP0, UPT, UR9, URZ, UPT, UP0 ;  /* 0x0000003f0900728c */ /* 0x000fe2000bf05300 */
[----:B------:R-:W-:Y:S01]  /*a840*/  ULDC UR6, c[0x0][0x404] ;  /* 0x0001010000067ab9 */ /* 0x000fe20000000800 */
[----:B------:R-:W-:-:S02]  /*a850*/  UISETP.NE.AND UP2, UPT, UR8, 0x1, UPT ;  /* 0x000000010800788c */ /* 0x000fc4000bf45270 */
[----:B------:R-:W-:Y:S01]  /*a860*/  USEL UR6, UR6, 0x1, UP0 ;  /* 0x0000000106067887 */ /* 0x000fe20008000000 */
[----:B------:R-:W-:Y:S01]  /*a870*/  @UP1 ULDC UR4, c[0x0][0xdac] ;  /* 0x00036b0000041ab9 */ /* 0x000fe20000000800 */
[----:B------:R-:W-:Y:S01]  /*a880*/  ULDC UR42, c[0x0][0x2e0] ;  /* 0x0000b800002a7ab9 */ /* 0x000fe20000000800 */
[----:B------:R-:W-:Y:S02]  /*a890*/  UIMAD.WIDE.U32 UR4, UR49, UR4, URZ ;  /* 0x00000004310472a5 */ /* 0x000fe4000f8e003f */
[----:B------:R-:W-:Y:S01]  /*a8a0*/  UIMAD UR42, UR6, UR42, URZ ;  /* 0x0000002a062a72a4 */ /* 0x000fe2000f8e023f */
[----:B------:R-:W-:Y:S02]  /*a8b0*/  UMOV UR45, UR49 ;  /* 0x00000031002d7c82 */ /* 0x000fe40008000000 */
[----:B------:R-:W-:Y:S01]  /*a8c0*/  @UP1 ULDC UR6, c[0x0][0xdb0] ;  /* 0x00036c0000061ab9 */ /* 0x000fe20000000800 */
[----:B-1----:R-:W-:Y:S02]  /*a8d0*/  ULEA UR40, UR7, UR40, 0x18 ;  /* 0x0000002807287291 */ /* 0x002fe4000f8ec03f */
[----:B------:R-:W-:-:S02]  /*a8e0*/  @UP1 USHF.R.U32.HI UR45, URZ, UR6, UR5 ;  /* 0x000000063f2d1299 */ /* 0x000fc40008011605 */
[----:B------:R-:W-:Y:S01]  /*a8f0*/  UIADD3 UR9, UR40, 0x20400, URZ ;  /* 0x0002040028097890 */ /* 0x000fe2000fffe03f */
[----:B------:R-:W-:Y:S01]  /*a900*/  @UP2 ULDC.64 UR10, c[0x0][0xdb8] ;  /* 0x00036e00000a2ab9 */ /* 0x000fe20000000a00 */
[----:B------:R-:W-:Y:S02]  /*a910*/  UIADD3 UR5, UR42, 0xdf, URZ ;  /* 0x000000df2a057890 */ /* 0x000fe4000fffe03f */
[----:B------:R-:W-:Y:S02]  /*a920*/  ULOP3.LUT UP0, URZ, UR9, 0x3ff, URZ, 0xc0, !UPT ;  /* 0x000003ff093f7892 */ /* 0x000fe4000f80c03f */
[----:B------:R-:W-:Y:S01]  /*a930*/  UIMAD.WIDE.U32 UR6, UR45, UR10, URZ ;  /* 0x0000000a2d0672a5 */ /* 0x000fe2000f8e003f */
[----:B------:R-:W-:Y:S01]  /*a940*/  UMOV UR4, URZ ;  /* 0x0000003f00047c82 */ /* 0x000fe20008000000 */
[----:B------:R-:W-:Y:S02]  /*a950*/  UMOV UR39, UR45 ;  /* 0x0000002d00277c82 */ /* 0x000fe40008000000 */
[----:B------:R-:W-:Y:S01]  /*a960*/  PLOP3.LUT P0, PT, PT, PT, UP0, 0x80, 0x0 ;  /* 0x000000000000781c */ /* 0x000fe20003f0f008 */
[----:B------:R-:W-:-:S02]  /*a970*/  UIMAD.WIDE UR4, UR5, -0x6db6db6d, UR4 ;  /* 0x92492493050478a5 */ /* 0x000fc4000f8e0204 */
[----:B------:R-:W-:Y:S02]  /*a980*/  @UP2 USHF.R.U32.HI UR39, URZ, UR11, UR7 ;  /* 0x0000000b3f272299 */ /* 0x000fe40008011607 */
[----:B------:R-:W-:Y:S02]  /*a990*/  USHF.R.U32.HI UR41, URZ, 0x1f, UR5 ;  /* 0x0000001f3f297899 */ /* 0x000fe40008011605 */
[----:B------:R-:W-:Y:S02]  /*a9a0*/  UIADD3 UR38, -UR39, URZ, URZ ;  /* 0x0000003f27267290 */ /* 0x000fe4000fffe13f */
[----:B------:R-:W-:Y:S02]  /*a9b0*/  ULEA.HI.SX32 UR41, UR5, UR41, 0x19 ;  /* 0x0000002905297291 */ /* 0x000fe4000f8fca3f */
[----:B------:R-:W-:Y:S02]  /*a9c0*/  UIMAD UR38, UR8, UR38, UR45 ;  /* 0x00000026082672a4 */ /* 0x000fe4000f8e022d */
[----:B------:R-:W-:Y:S10]  /*a9d0*/  @!P0 BRA `(.L_x_5496) ;  /* 0x0000000000408947 */ /* 0x000ff40003800000 */
[----:B------:R-:W-:Y:S01]  /*a9e0*/  MOV R2, 0x0 ;  /* 0x0000000000027802 */ /* 0x000fe20000000f00 */
[----:B------:R-:W-:Y:S01]  /*a9f0*/  ULDC.64 UR6, c[0x4][0x198] ;  /* 0x0100660000067ab9 */ /* 0x000fe20000000a00 */
[----:B------:R-:W-:Y:S01]  /*aa00*/  ULDC.64 UR8, c[0x4][0x1a0] ;  /* 0x0100680000087ab9 */ /* 0x000fe20000000a00 */
[----:B------:R-:W-:Y:S01]  /*aa10*/  ULDC.64 UR4, c[0x4][0x78] ;  /* 0x01001e0000047ab9 */ /* 0x000fe20000000a00 */
[----:B------:R-:W-:Y:S02]  /*aa20*/  IMAD.U32 R4, RZ, RZ, UR6 ;  /* 0x00000006ff047e24 */ /* 0x000fe4000f8e00ff */
[----:B--2---:R-:W1:Y:S01]  /*aa30*/  LDC.64 R2, c[0x4][R2] ;  /* 0x0100000002027b82 */ /* 0x004e620000000a00 */
        /* <DEDUP_REMOVED lines=10> */
.L_x_5496:
        /* <DEDUP_REMOVED lines=20> */
.L_x_5497:
[----:B--2---:R-:W-:-:S04]  /*ac20*/  IMAD.U32 R0, RZ, RZ, UR40 ;  /* 0x00000028ff007e24 */ /* 0x004fc8000f8e00ff */
        /* <DEDUP_REMOVED lines=19> */
.L_x_5498:
        /* <DEDUP_REMOVED lines=18> */
.L_x_5499:
[----:B------:R-:W-:Y:S01]  /*ae80*/  ULDC.64 UR4, c[0x0][0x9f8] ;  /* 0x00027e0000047ab9 */ /* 0x000fe20000000a00 */
[----:B------:R-:W-:Y:S01]  /*ae90*/  IMAD.U32 R5, RZ, RZ, UR39 ;  /* 0x00000027ff057e24 */ /* 0x000fe2000f8e00ff */
[----:B------:R-:W-:Y:S01]  /*aea0*/  ISETP.NE.U32.AND P0, PT, RZ, UR4, PT ;  /* 0x00000004ff007c0c */ /* 0x000fe2000bf05070 */
[----:B------:R-:W-:Y:S01]  /*aeb0*/  IMAD.U32 R9, RZ, RZ, UR39 ;  /* 0x00000027ff097e24 */ /* 0x000fe2000f8e00ff */
[----:B------:R-:W1:Y:S01]  /*aec0*/  LDC R0, c[0x0][0x428] ;  /* 0x00010a00ff007b82 */ /* 0x000e620000000800 */
[----:B------:R-:W2:Y:S01]  /*aed0*/  S2R R17, SR_TID.X ;  /* 0x0000000000117919 */ /* 0x000ea20000002100 */
[----:B------:R-:W-:-:S06]  /*aee0*/  ISETP.NE.AND.EX P0, PT, RZ, UR5, PT, P0 ;  /* 0x00000005ff007c0c */ /* 0x000fcc000bf05300 */
[----:B------:R-:W3:Y:S08]  /*aef0*/  LDC R4, c[0x0][0xda8] ;  /* 0x00036a00ff047b82 */ /* 0x000ef00000000800 */
[----:B------:R-:W4:Y:S02]  /*af00*/  @P0 LDC.64 R2, c[0x0][0x9f8] ;  /* 0x00027e00ff020b82 */ /* 0x000f240000000a00 */
[----:B----4-:R-:W-:-:S05]  /*af10*/  @P0 IMAD.WIDE R2, R5, 0x4, R2 ;  /* 0x0000000405020825 */ /* 0x010fca00078e0202 */
[----:B------:R4:W5:Y:S01]  /*af20*/  @P0 LDG.E R9, desc[UR50][R2.64] ;  /* 0x0000003202090981 */ /* 0x000962000c1e1900 */
[----:B-1----:R-:W-:Y:S01]  /*af30*/  ISETP.NE.AND P0, PT, R0, 0x1, PT ;  /* 0x000000010000780c */ /* 0x002fe20003f05270 */
[----:B------:R-:W-:Y:S01]  /*af40*/  IMAD R7, RZ, RZ, -UR45 ;  /* 0x8000002dff077e24 */ /* 0x000fe2000f8e02ff */
[----:B--2---:R-:W-:Y:S01]  /*af50*/  LOP3.LUT R16, R17, 0x7f, RZ, 0xc0, !PT ;  /* 0x0000007f11107812 */ /* 0x004fe200078ec0ff */
[----:B------:R-:W-:Y:S01]  /*af60*/  IMAD.U32 R6, RZ, RZ, UR38 ;  /* 0x00000026ff067e24 */ /* 0x000fe2000f8e00ff */
[----:B------:R-:W-:Y:S01]  /*af70*/  UMOV UR36, URZ ;  /* 0x0000003f00247c82 */ /* 0x000fe20008000000 */
[----:B---3--:R-:W-:Y:S01]  /*af80*/  IMAD R7, R4, R7, UR49 ;  /* 0x0000003104077e24 */ /* 0x008fe2000f8e0207 */
[----:B------:R-:W-:Y:S01]  /*af90*/  ISETP.NE.AND P2, PT, R16, RZ, PT ;  /* 0x000000ff1000720c */ /* 0x000fe20003f45270 */
[----:B------:R-:W-:Y:S01]  /*afa0*/  UMOV UR6, 0xffffffff ;  /* 0xffffffff00067882 */ /* 0x000fe20000000000 */
[----:B------:R-:W-:Y:S01]  /*afb0*/  SHF.R.U32.HI R17, RZ, 0x5, R17 ;  /* 0x00000005ff117819 */ /* 0x000fe20000011611 */
[----:B----4-:R-:W1:Y:S01]  /*afc0*/  LDC.64 R2, c[0x0][0x3f8] ;  /* 0x0000fe00ff027b82 */ /* 0x010e620000000a00 */
[----:B------:R-:W-:-:S02]  /*afd0*/  IMAD.SHL.U32 R7, R7, 0x80, RZ ;  /* 0x0000008007077824 */ /* 0x000fc400078e00ff */
[----:B------:R-:W-:-:S03]  /*afe0*/  LOP3.LUT R17, R17, 0x3, RZ, 0xc0, !PT ;  /* 0x0000000311117812 */ /* 0x000fc600078ec0ff */
[----:B------:R-:W-:Y:S02]  /*aff0*/  R2UR UR37, R7 ;  /* 0x00000000072572ca */ /* 0x000fe400000e0000 */
[----:B------:R-:W2:Y:S02]  /*b000*/  @P0 LDC R0, c[0x0][0x42c] ;  /* 0x00010b00ff000b82 */ /* 0x000ea40000000800 */
[----:B------:R-:W-:-:S05]  /*b010*/  VOTEU.ALL UP1, P2 ;  /* 0x00000000003f7886 */ /* 0x000fca0001020000 */
[----:B------:R-:W-:Y:S01]  /*b020*/  @!UP1 UIADD3 UR4, UP0, UR52, 0x270, URZ ;  /* 0x0000027034049890 */ /* 0x000fe2000ff1e03f */
[----:B------:R-:W3:Y:S03]  /*b030*/  @P0 LDC R5, c[0x0][0x430] ;  /* 0x00010c00ff050b82 */ /* 0x000ee60000000800 */
[----:B------:R-:W-:Y:S01]  /*b040*/  @!UP1 UIADD3.X UR5, URZ, UR53, URZ, UP0, !UPT ;  /* 0x000000353f059290 */ /* 0x000fe200087fe43f */
[----:B-1----:R-:W-:-:S04]  /*b050*/  ISETP.NE.U32.AND P1, PT, R2, RZ, PT ;  /* 0x000000ff0200720c */ /* 0x002fc80003f25070 */
[----:B------:R-:W-:-:S04]  /*b060*/  ISETP.NE.AND.EX P1, PT, R3, RZ, PT, P1 ;  /* 0x000000ff0300720c */ /* 0x000fc80003f25310 */
[----:B------:R1:W-:Y:S01]  /*b070*/  @!UP1 UTMAPF.L2.4D [UR36], [UR4] ;  /* 0x00000024040095b8 */ /* 0x0003e20008018000 */
[----:B--2---:R-:W-:-:S05]  /*b080*/  @P0 IMAD.HI.U32 R0, R0, UR38, RZ ;  /* 0x0000002600000c27 */ /* 0x004fca000f8e00ff */
[----:B---3--:R-:W-:-:S05]  /*b090*/  @P0 SHF.R.U32.HI R6, RZ, R5, R0 ;  /* 0x00000005ff060219 */ /* 0x008fca0000011600 */
[----:B------:R1:W-:Y:S01]  /*b0a0*/  STL [R1+0x14], R6 ;  /* 0x0000140601007387 */ /* 0x0003e20000100800 */
[----:B-----5:R-:W-:-:S03]  /*b0b0*/  SHF.R.S32.HI R10, RZ, 0x1f, R9 ;  /* 0x0000001fff0a7819 */ /* 0x020fc60000011409 */
[----:B------:R1:W-:Y:S01]  /*b0c0*/  STL [R1+0x10], R9 ;  /* 0x0000100901007387 */ /* 0x0003e20000100800 */
[----:B------:R-:W-:-:S03]  /*b0d0*/  SEL R0, R9, RZ, !P1 ;  /* 0x000000ff09007207 */ /* 0x000fc60004800000 */
[----:B------:R1:W-:Y:S01]  /*b0e0*/  STL [R1+0x18], R10 ;  /* 0x0000180a01007387 */ /* 0x0003e20000100800 */
[----:B------:R-:W-:Y:S05]  /*b0f0*/  BRA.DIV UR6, `(.L_x_5500) ;  /* 0x0000002606747947 */ /* 0x000fea000b800000 */
[----:B------:R2:W3:Y:S02]  /*b100*/  SHFL.IDX PT, R14, R17, RZ, 0x1f ;  /* 0x00001fff110e7589 */ /* 0x0004e400000e0000 */
.L_x_5553:
        /* <DEDUP_REMOVED lines=8> */
.L_x_5556:
        /* <DEDUP_REMOVED lines=20> */
.L_x_5504:
[----:B-1----:R-:W3:Y:S04]  /*b2d0*/  LDL R3, [R1+0x8] ;  /* 0x0000080001037983 */ /* 0x002ee80000100800 */
[----:B------:R-:W4:Y:S01]  /*b2e0*/  LDL R2, [R1+0xc] ;  /* 0x00000c0001027983 */ /* 0x000f220000100800 */
[----:B------:R-:W-:Y:S02]  /*b2f0*/  ISETP.NE.AND P0, PT, R16, RZ, PT ;  /* 0x000000ff1000720c */ /* 0x000fe40003f05270 */
[----:B---3--:R-:W-:Y:S02]  /*b300*/  LEA R3, R3, UR40, 0x3 ;  /* 0x0000002803037c11 */ /* 0x008fe4000f8e18ff */
[----:B----4-:R-:W-:-:S04]  /*b310*/  SHF.L.U32 R2, R2, 0x1f, RZ ;  /* 0x0000001f02027819 */ /* 0x010fc800000006ff */
[----:B------:R-:W1:Y:S02]  /*b320*/  SYNCS.PHASECHK.TRANS64.TRYWAIT P3, [R3+URZ+0x2e880], R2 ;  /* 0x02e88002030075a7 */ /* 0x000e64000806017f */
[----:B-1----:R-:W-:Y:S05]  /*b330*/  @!P3 BRA `(.L_x_5505) ;  /* 0x000000240024b947 */ /* 0x002fea0003800000 */
.L_x_5557:
        /* <DEDUP_REMOVED lines=8> */
.L_x_5506:
[----:B------:R-:W3:Y:S01]  /*b3c0*/  LDL R4, [R1+0x8] ;  /* 0x0000080001047983 */ /* 0x000ee20000100800 */
[----:B------:R-:W-:-:S03]  /*b3d0*/  IMAD.U32 R8, RZ, RZ, UR40 ;  /* 0x00000028ff087e24 */ /* 0x000fc6000f8e00ff */
[----:B------:R-:W4:Y:S01]  /*b3e0*/  LDL R5, [R1+0x14] ;  /* 0x0000140001057983 */ /* 0x000f220000100800 */
[----:B------:R-:W-:Y:S01]  /*b3f0*/  R2UR UR9, R3 ;  /* 0x00000000030972ca */ /* 0x000fe200000e0000 */
[----:B------:R-:W-:Y:S01]  /*b400*/  IMAD R6, R6, 0xe0, RZ ;  /* 0x000000e006067824 */ /* 0x000fe200078e02ff */
[----:B-----5:R-:W-:Y:S01]  /*b410*/  R2UR UR13, R0 ;  /* 0x00000000000d72ca */ /* 0x020fe200000e0000 */
[----:B------:R-:W-:-:S03]  /*b420*/  UIADD3 UR4, UP0, UR52, 0x470, URZ ;  /* 0x0000047034047890 */ /* 0x000fc6000ff1e03f */
[----:B------:R-:W-:Y:S01]  /*b430*/  R2UR UR11, R6 ;  /* 0x00000000060b72ca */ /* 0x000fe200000e0000 */
[----:B------:R-:W-:-:S06]  /*b440*/  UIADD3.X UR5, URZ, UR53, URZ, UP0, !UPT ;  /* 0x000000353f057290 */ /* 0x000fcc00087fe43f */
[----:B------:R-:W-:Y:S01]  /*b450*/  UIADD3 UR9, UR9, 0x2e870, URZ ;  /* 0x0002e87009097890 */ /* 0x000fe2000fffe03f */
[----:B------:R-:W-:Y:S01]  /*b460*/  UMOV UR6, 0x0 ;  /* 0x0000000000067882 */ /* 0x000fe20000000000 */
[----:B------:R-:W-:Y:S01]  /*b470*/  UMOV UR7, 0x14f00000 ;  /* 0x14f0000000077882 */ /* 0x000fe20000000000 */
[----:B------:R-:W-:Y:S01]  /*b480*/  UMOV UR10, URZ ;  /* 0x0000003f000a7c82 */ /* 0x000fe20008000000 */
[----:B---3--:R-:W-:-:S05]  /*b490*/  IMAD R4, R4, 0x7000, R8 ;  /* 0x0000700004047824 */ /* 0x008fca00078e0208 */
[----:B------:R-:W-:Y:S02]  /*b4a0*/  R2UR UR8, R4 ;  /* 0x00000000040872ca */ /* 0x000fe400000e0000 */
[----:B----4-:R-:W-:-:S11]  /*b4b0*/  R2UR UR12, R5 ;  /* 0x00000000050c72ca */ /* 0x010fd600000e0000 */
[----:B------:R-:W-:-:S09]  /*b4c0*/  UIADD3 UR8, UR8, 0xe400, URZ ;  /* 0x0000e40008087890 */ /* 0x000fd2000fffe03f */
[----:B------:R3:W-:Y:S01]  /*b4d0*/  UTMALDG.4D [UR8], [UR4], desc[UR6] ;  /* 0x00000608040075b4 */ /* 0x0007e20008019000 */
[----:B------:R-:W4:Y:S02]  /*b4e0*/  SYNCS.PHASECHK.TRANS64.TRYWAIT P3, [R3+URZ+0x2e840], R2 ;  /* 0x02e84002030075a7 */ /* 0x000f24000806017f */
[----:B---34-:R-:W-:Y:S05]  /*b4f0*/  @!P3 BRA `(.L_x_5507) ;  /* 0x0000002000c8b947 */ /* 0x018fea0003800000 */
.L_x_5558:
        /* <DEDUP_REMOVED lines=8> */
.L_x_5508:
[----:B-1-3--:R-:W3:Y:S01]  /*b580*/  LDL R2, [R1+0x14] ;  /* 0x0000140001027983 */ /* 0x00aee20000100800 */
[----:B------:R-:W-:Y:S01]  /*b590*/  R2UR UR8, R4 ;  /* 0x00000000040872ca */ /* 0x000fe200000e0000 */
[----:B------:R-:W-:Y:S01]  /*b5a0*/  UIADD3 UR4, UP0, UR52, 0x370, URZ ;  /* 0x0000037034047890 */ /* 0x000fe2000ff1e03f */
[----:B------:R-:W-:Y:S01]  /*b5b0*/  R2UR UR9, R3 ;  /* 0x00000000030972ca */ /* 0x000fe200000e0000 */
[----:B------:R-:W-:Y:S01]  /*b5c0*/  UMOV UR6, 0x0 ;  /* 0x0000000000067882 */ /* 0x000fe20000000000 */
[----:B------:R-:W-:Y:S01]  /*b5d0*/  R2UR UR11, R6 ;  /* 0x00000000060b72ca */ /* 0x000fe200000e0000 */
[----:B------:R-:W-:Y:S01]  /*b5e0*/  UIADD3.X UR5, URZ, UR53, URZ, UP0, !UPT ;  /* 0x000000353f057290 */ /* 0x000fe200087fe43f */
[----:B------:R-:W-:Y:S01]  /*b5f0*/  R2UR UR13, R0 ;  /* 0x00000000000d72ca */ /* 0x000fe200000e0000 */
[----:B------:R-:W-:Y:S01]  /*b600*/  UMOV UR7, 0x14f00000 ;  /* 0x14f0000000077882 */ /* 0x000fe20000000000 */
[----:B------:R-:W-:-:S05]  /*b610*/  UMOV UR10, URZ ;  /* 0x0000003f000a7c82 */ /* 0x000fca0008000000 */
[----:B------:R-:W-:Y:S02]  /*b620*/  UIADD3 UR8, UR8, 0x20400, URZ ;  /* 0x0002040008087890 */ /* 0x000fe4000fffe03f */
[----:B------:R-:W-:Y:S01]  /*b630*/  UIADD3 UR9, UR9, 0x2e830, URZ ;  /* 0x0002e83009097890 */ /* 0x000fe2000fffe03f */
[----:B---3--:R-:W-:-:S13]  /*b640*/  R2UR UR12, R2 ;  /* 0x00000000020c72ca */ /* 0x008fda00000e0000 */
[----:B------:R1:W-:Y:S02]  /*b650*/  UTMALDG.4D [UR8], [UR4], desc[UR6] ;  /* 0x00000608040075b4 */ /* 0x0003e40008019000 */
[----:B-1----:R-:W-:Y:S01]  /*b660*/  NOP ;  /* 0x0000000000007918 */ /* 0x002fe20000000000 */
.L_x_5503:
[----:B------:R-:W-:Y:S05]  /*b670*/  WARPSYNC.ALL ;  /* 0x0000000000007948 */ /* 0x000fea0003800000 */
[----:B------:R-:W-:Y:S01]  /*b680*/  ELECT P0, URZ, PT ;  /* 0x00000000003f782f */ /* 0x000fe20003800000 */
[----:B------:R-:W-:Y:S01]  /*b690*/  BAR.SYNC.DEFER_BLOCKING 0x8, 0x120 ;  /* 0x0204800000007b1d */ /* 0x000fe20000010000 */
[----:B------:R-:W-:Y:S02]  /*b6a0*/  UIADD3 UR4, UP0, UR52, 0x270, URZ ;  /* 0x0000027034047890 */ /* 0x000fe4000ff1e03f */
[----:B------:R-:W-:Y:S02]  /*b6b0*/  UIADD3 UR8, UR40, 0x1c400, URZ ;  /* 0x0001c40028087890 */ /* 0x000fe4000fffe03f */
[----:B------:R-:W-:-:S02]  /*b6c0*/  UIADD3 UR9, UR40, 0x2e800, URZ ;  /* 0x0002e80028097890 */ /* 0x000fc4000fffe03f */
[----:B------:R-:W-:Y:S01]  /*b6d0*/  UIADD3.X UR5, URZ, UR53, URZ, UP0, !UPT ;  /* 0x000000353f057290 */ /* 0x000fe200087fe43f */
[----:B------:R-:W-:Y:S01]  /*b6e0*/  UMOV UR6, 0x0 ;  /* 0x0000000000067882 */ /* 0x000fe20000000000 */
[----:B------:R-:W-:Y:S01]  /*b6f0*/  UMOV UR7, 0x12f00000 ;  /* 0x12f0000000077882 */ /* 0x000fe20000000000 */
[----:B------:R-:W-:Y:S02]  /*b700*/  UMOV UR10, URZ ;  /* 0x0000003f000a7c82 */ /* 0x000fe40008000000 */
[----:B------:R-:W-:Y:S01]  /*b710*/  @P0 R2UR UR11, R7 ;  /* 0x00000000070b02ca */ /* 0x000fe200000e0000 */
[----:B------:R-:W-:Y:S01]  /*b720*/  @P0 IMAD.MOV.U32 R2, RZ, RZ, 0x4000 ;  /* 0x00004000ff020424 */ /* 0x000fe200078e00ff */
[----:B------:R-:W-:Y:S01]  /*b730*/  UMOV UR12, UR38 ;  /* 0x00000026000c7c82 */ /* 0x000fe20008000000 */
[----:B------:R-:W-:Y:S02]  /*b740*/  UMOV UR13, UR39 ;  /* 0x00000027000d7c82 */ /* 0x000fe40008000000 */
[----:B------:R3:W-:Y:S08]  /*b750*/  @P0 SYNCS.ARRIVE.TRANS64 RZ, [UR40+0x2e800], R2 ;  /* 0x02e80002ffff09a7 */ /* 0x0007f00008000028 */
[----:B------:R3:W-:Y:S02]  /*b760*/  UTMALDG.4D [UR8], [UR4], desc[UR6] ;  /* 0x00000608040075b4 */ /* 0x0007e40008019000 */
[----:B---3--:R-:W-:Y:S01]  /*b770*/  NOP ;  /* 0x0000000000007918 */ /* 0x008fe20000000000 */
.L_x_5501:
[----:B-1----:R-:W-:-:S06]  /*b780*/  ULOP3.LUT UR4, UR47, 0x1, URZ, 0xc, !UPT ;  /* 0x000000012f047892 */ /* 0x002fcc000f8e0c3f */
[----:B------:R-:W-:-:S05]  /*b790*/  IMAD.U32 R2, RZ, RZ, UR4 ;  /* 0x00000004ff027e24 */ /* 0x000fca000f8e00ff */
[----:B------:R-:W-:-:S04]  /*b7a0*/  SHF.L.U32 R2, R2, 0x1f, RZ ;  /* 0x0000001f02027819 */ /* 0x000fc800000006ff */
[----:B------:R-:W1:Y:S02]  /*b7b0*/  SYNCS.PHASECHK.TRANS64.TRYWAIT P0, [UR40+0x2e820], R2 ;  /* 0x02e82002ff0075a7 */ /* 0x000e640008000168 */
[----:B-1----:R-:W-:Y:S05]  /*b7c0*/  @!P0 BRA `(.L_x_5509) ;  /* 0x0000002000288947 */ /* 0x002fea0003800000 */
.L_x_5559:
[----:B------:R-:W-:-:S06]  /*b7d0*/  UISETP.GE.AND UP0, UPT, UR42, 0xe1, UPT ;  /* 0x000000e12a00788c */ /* 0x000fcc000bf06270 */
[----:B------:R-:W-:-:S13]  /*b7e0*/  PLOP3.LUT P0, PT, PT, PT, UP0, 0x80, 0x0 ;  /* 0x000000000000781c */ /* 0x000fda0003f0f008 */
[----:B------:R-:W-:Y:S05]  /*b7f0*/  @!P0 BRA `(.L_x_5510) ;  /* 0x00000010001c8947 */ /* 0x000fea0003800000 */
[----:B------:R3:W5:Y:S01]  /*b800*/  LDL.LU R6, [R1+0xc] ;  /* 0x00000c0001067983 */ /* 0x0007620000300800 */
[----:B------:R-:W-:-:S03]  /*b810*/  UIADD3 UR4, UR41, -0x2, URZ ;  /* 0xfffffffe29047890 */ /* 0x000fc6000fffe03f */
[----:B------:R3:W5:Y:S03]  /*b820*/  LDL.LU R7, [R1+0x8] ;  /* 0x0000080001077983 */ /* 0x0007660000300800 */
[----:B------:R-:W-:-:S07]  /*b830*/  IMAD.U32 R21, RZ, RZ, UR4 ;  /* 0x00000004ff157e24 */ /* 0x000fce000f8e00ff */
.L_x_5530:
        /* <DEDUP_REMOVED lines=31> */
.L_x_5513:
        /* <DEDUP_REMOVED lines=8> */
.L_x_5560:
[----:B------:R-:W-:Y:S05]  /*bab0*/  BSYNC B1 ;  /* 0x0000000000017941 */ /* 0x000fea0003800000 */
.L_x_5514:
        /* <DEDUP_REMOVED lines=9> */
.L_x_5517:
[----:B------:R-:W-:Y:S05]  /*bb50*/  BSYNC B1 ;  /* 0x0000000000017941 */ /* 0x000fea0003800000 */
.L_x_5516:
[----:B------:R-:W4:Y:S04]  /*bb60*/  LDL R9, [R1+0x14] ;  /* 0x0000140001097983 */ /* 0x000f280000100800 */
[----:B------:R-:W2:Y:S01]  /*bb70*/  LDL R2, [R1+0x8] ;  /* 0x0000080001027983 */ /* 0x000ea20000100800 */
[----:B------:R-:W-:Y:S01]  /*bb80*/  IMAD.MOV.U32 R3, RZ, RZ, RZ ;  /* 0x000000ffff037224 */ /* 0x000fe200078e00ff */
[----:B------:R-:W-:Y:S01]  /*bb90*/  UIADD3 UR4, UP0, UR52, 0x470, URZ ;  /* 0x0000047034047890 */ /* 0x000fe2000ff1e03f */
[----:B------:R-:W-:Y:S01]  /*bba0*/  PLOP3.LUT P0, PT, PT, PT, PT, 0x80, 0x0 ;  /* 0x000000000000781c */ /* 0x000fe20003f0f070 */
[----:B------:R-:W-:Y:S01]  /*bbb0*/  IMAD R8, R8, 0xe0, RZ ;  /* 0x000000e008087824 */ /* 0x000fe200078e02ff */
[----:B------:R-:W-:Y:S01]  /*bbc0*/  UMOV UR6, 0x0 ;  /* 0x0000000000067882 */ /* 0x000fe20000000000 */
[----:B------:R-:W-:Y:S01]  /*bbd0*/  R2UR UR10, R3 ;  /* 0x00000000030a72ca */ /* 0x000fe200000e0000 */
[----:B------:R-:W-:Y:S01]  /*bbe0*/  UIADD3.X UR5, URZ, UR53, URZ, UP0, !UPT ;  /* 0x000000353f057290 */ /* 0x000fe200087fe43f */
[----:B------:R-:W-:Y:S01]  /*bbf0*/  UMOV UR7, 0x14f00000 ;  /* 0x14f0000000077882 */ /* 0x000fe20000000000 */
[----:B----4-:R-:W-:Y:S01]  /*bc00*/  R2UR UR12, R9 ;  /* 0x00000000090c72ca */ /* 0x010fe200000e0000 */
[----:B------:R-:W-:-:S04]  /*bc10*/  IMAD.U32 R9, RZ, RZ, UR40 ;  /* 0x00000028ff097e24 */ /* 0x000fc8000f8e00ff */
[----:B--2---:R-:W-:Y:S02]  /*bc20*/  IMAD R2, R2, 0x7000, R9 ;  /* 0x0000700002027824 */ /* 0x004fe400078e0209 */
[----:B------:R-:W-:Y:S02]  /*bc30*/  VIADD R9, R5, 0x2e870 ;  /* 0x0002e87005097836 */ /* 0x000fe40000000000 */
[----:B------:R-:W-:-:S07]  /*bc40*/  VIADD R10, R2, 0xe400 ;  /* 0x0000e400020a7836 */ /* 0x000fce0000000000 */
.L_x_5518:
        /* <DEDUP_REMOVED lines=12> */
.L_x_5561:
[----:B------:R-:W-:Y:S05]  /*bd10*/  BSYNC B1 ;  /* 0x0000000000017941 */ /* 0x000fea0003800000 */
.L_x_5519:
        /* <DEDUP_REMOVED lines=11> */
.L_x_5522:
[----:B------:R-:W-:Y:S05]  /*bdd0*/  BSYNC B1 ;  /* 0x0000000000017941 */ /* 0x000fea0003800000 */
.L_x_5521:
[----:B-12---:R-:W2:Y:S01]  /*bde0*/  LDL R4, [R1+0x14] ;  /* 0x0000140001047983 */ /* 0x006ea20000100800 */
[----:B------:R-:W-:Y:S01]  /*bdf0*/  R2UR UR10, R3 ;  /* 0x00000000030a72ca */ /* 0x000fe200000e0000 */
[----:B------:R-:W-:Y:S01]  /*be00*/  UIADD3 UR4, UP0, UR52, 0x370, URZ ;  /* 0x0000037034047890 */ /* 0x000fe2000ff1e03f */
[----:B------:R-:W-:Y:S01]  /*be10*/  R2UR UR6, R10 ;  /* 0x000000000a0672ca */ /* 0x000fe200000e0000 */
[----:B------:R-:W-:Y:S01]  /*be20*/  VIADD R2, R2, 0x20400 ;  /* 0x0002040002027836 */ /* 0x000fe20000000000 */
[----:B------:R-:W-:Y:S01]  /*be30*/  R2UR UR7, R11 ;  /* 0x000000000b0772ca */ /* 0x000fe200000e0000 */
[----:B------:R-:W-:Y:S01]  /*be40*/  VIADD R5, R5, 0x2e830 ;  /* 0x0002e83005057836 */ /* 0x000fe20000000000 */
[----:B------:R-:W-:Y:S01]  /*be50*/  PLOP3.LUT P0, PT, PT, PT, PT, 0x80, 0x0 ;  /* 0x000000000000781c */ /* 0x000fe20003f0f070 */
[----:B------:R-:W-:Y:S01]  /*be60*/  UIADD3.X UR5, URZ, UR53, URZ, UP0, !UPT ;  /* 0x000000353f057290 */ /* 0x000fe200087fe43f */
[----:B--2---:R-:W-:-:S15]  /*be70*/  R2UR UR12, R4 ;  /* 0x00000000040c72ca */ /* 0x004fde00000e0000 */
.L_x_5523:
        /* <DEDUP_REMOVED lines=9> */
.L_x_5512:
[----:B------:R-:W-:Y:S05]  /*bf10*/  BSYNC B0 ;  /* 0x0000000000007941 */ /* 0x000fea0003800000 */
.L_x_5511:
[----:B------:R-:W-:-:S06]  /*bf20*/  UISETP.NE.AND UP0, UPT, UR43, 0x3, UPT ;  /* 0x000000032b00788c */ /* 0x000fcc000bf05270 */
[----:B------:R-:W-:-:S13]  /*bf30*/  PLOP3.LUT P0, PT, PT, PT, UP0, 0x80, 0x0 ;  /* 0x000000000000781c */ /* 0x000fda0003f0f008 */
[----:B------:R-:W-:Y:S05]  /*bf40*/  @!P0 BRA `(.L_x_5524) ;  /* 0x0000000000048947 */ /* 0x000fea0003800000 */
[----:B------:R-:W-:Y:S01]  /*bf50*/  BPT.TRAP 0x1 ;  /* 0x000000040000795c */ /* 0x000fe20000300000 */
.L_x_5524:
        /* <DEDUP_REMOVED lines=9> */
.L_x_5562:
[----:B------:R-:W-:Y:S05]  /*bff0*/  BSYNC B0 ;  /* 0x0000000000007941 */ /* 0x000fea0003800000 */
.L_x_5525:
[----:B------:R-:W-:Y:S05]  /*c000*/  @!P0 BRA `(.L_x_5527) ;  /* 0x0000000000048947 */ /* 0x000fea0003800000 */
[----:B------:R-:W-:Y:S01]  /*c010*/  BPT.TRAP 0x1 ;  /* 0x000000040000795c */ /* 0x000fe20000300000 */
.L_x_5527:
[----:B----4-:R-:W4:Y:S01]  /*c020*/  LDL R3, [R1+0x4] ;  /* 0x0000040001037983 */ /* 0x010f220000100800 */
[----:B------:R-:W-:-:S04]  /*c030*/  SHF.L.U32 R2, R6, 0x1f, RZ ;  /* 0x0000001f06027819 */ /* 0x000fc800000006ff */
[----:B----4-:R4:W5:Y:S02]  /*c040*/  SYNCS.PHASECHK.TRANS64.TRYWAIT P3, [R3+URZ+0x2e860], R2 ;  /* 0x02e86002030075a7 */ /* 0x010964000806017f */
[----:B----4-:R-:W-:Y:S01]  /*c050*/  IMAD R3, R7, 0x7000, RZ ;  /* 0x0000700007037824 */ /* 0x010fe200078e02ff */
[----:B-----5:R-:W-:Y:S06]  /*c060*/  @!P3 BRA `(.L_x_5528) ;  /* 0x000000180058b947 */ /* 0x020fec0003800000 */
.L_x_5563:
[----:B------:R-:W5:Y:S04]  /*c070*/  LDL R13, [R1] ;  /* 0x00000000010d7983 */ /* 0x000f680000100800 */
[----:B------:R-:W2:Y:S04]  /*c080*/  LDL R16, [R1+0x20] ;  /* 0x0000200001107983 */ /* 0x000ea80000100800 */
[----:B------:R-:W3:Y:S01]  /*c090*/  LDL R15, [R1+0x1c] ;  /* 0x00001c00010f7983 */ /* 0x000ee20000100800 */
[----:B------:R-:W-:Y:S05]  /*c0a0*/  WARPSYNC.ALL ;  /* 0x0000000000007948 */ /* 0x000fea0003800000 */
[----:B------:R-:W-:-:S04]  /*c0b0*/  IMAD.U32 R14, RZ, RZ, UR40 ;  /* 0x00000028ff0e7e24 */ /* 0x000fc8000f8e00ff */
[----:B------:R-:W-:Y:S01]  /*c0c0*/  VIADD R14, R14, 0x400 ;  /* 0x000004000e0e7836 */ /* 0x000fe20000000000 */
[----:B-----5:R-:W-:-:S05]  /*c0d0*/  LOP3.LUT R12, R3, R13, RZ, 0xfc, !PT ;  /* 0x0000000d030c7212 */ /* 0x020fca00078efcff */
[----:B----4-:R-:W4:Y:S01]  /*c0e0*/  LDSM.16.MT88.4 R4, [R12+UR40+0xe400] ;  /* 0x00e400280c04783b */ /* 0x010f220008004200 */
[----:B--2---:R-:W-:Y:S02]  /*c0f0*/  IADD3 R20, R16, UR40, R3 ;  /* 0x0000002810147c10 */ /* 0x004fe4000fffe003 */
[----:B---3--:R-:W-:Y:S02]  /*c100*/  IADD3 R2, R14, R3, R15 ;  /* 0x000000030e027210 */ /* 0x008fe40007ffe00f */
[C-C-:B----4-:R-:W-:Y:S02]  /*c110*/  PRMT R8, R4.reuse, 0x6420, R5.reuse ;  /* 0x0000642004087816 */ /* 0x150fe40000000005 */
        /* <DEDUP_REMOVED lines=19> */
[----:B--2---:R-:W-:Y:S01]  /*c250*/  IMAD.MOV.U32 R19, RZ, RZ, R13 ;  /* 0x000000ffff137224 */ /* 0x004fe200078e000d */
        /* <DEDUP_REMOVED lines=52> */
[----:B------:R-:W1:Y:S01]  /*c5a0*/  LDSM.16.MT88.4 R4, [R4+UR40+0xe400] ;  /* 0x00e400280404783b */ /* 0x000e620008004200 */
[----:B------:R-:W-:Y:S01]  /*c5b0*/  VIADD R3, R3, 0x6000 ;  /* 0x0000600003037836 */ /* 0x000fe20000000000 */
[C-C-:B-1----:R-:W-:Y:S02]  /*c5c0*/  PRMT R16, R4.reuse, 0x6420, R5.reuse ;  /* 0x0000642004107816 */ /* 0x142fe40000000005 */
[----:B------:R-:W-:Y:S02]  /*c5d0*/  PRMT R17, R4, 0x7531, R5 ;  /* 0x0000753104117816 */ /* 0x000fe40000000005 */
[----:B------:R-:W-:-:S02]  /*c5e0*/  PRMT R18, R6, 0x6420, R7 ;  /* 0x0000642006127816 */ /* 0x000fc40000000007 */
[----:B------:R-:W-:Y:S02]  /*c5f0*/  PRMT R19, R6, 0x7531, R7 ;  /* 0x0000753106137816 */ /* 0x000fe40000000007 */
[----:B------:R-:W1:Y:S01]  /*c600*/  LDSM.16.MT88.4 R4, [R20+0x13400] ;  /* 0x013400001404783b */ /* 0x000e620000004200 */
[----:B------:R-:W-:-:S03]  /*c610*/  LOP3.LUT R3, R3, R15, RZ, 0xfc, !PT ;  /* 0x0000000f03037212 */ /* 0x000fc600078efcff */
[----:B------:R-:W-:Y:S01]  /*c620*/  STSM.16.M88.4 [R2+0x5000], R16 ;  /* 0x0050001002007844 */ /* 0x000fe20000000200 */
        /* <DEDUP_REMOVED lines=25> */
.L_x_5529:
[----:B------:R-:W1:Y:S01]  /*c7c0*/  LDL.LU R3, [R1+0x4] ;  /* 0x0000040001037983 */ /* 0x000e620000300800 */
[C---:B------:R-:W-:Y:S01]  /*c7d0*/  ISETP.GT.AND P0, PT, R21.reuse, RZ, PT ;  /* 0x000000ff1500720c */ /* 0x040fe20003f04270 */
[----:B------:R-:W-:Y:S02]  /*c7e0*/  VIADD R21, R21, 0xffffffff ;  /* 0xffffffff15157836 */ /* 0x000fe40000000000 */
[----:B------:R4:W5:Y:S04]  /*c7f0*/  LDL R6, [R1+0xc] ;  /* 0x00000c0001067983 */ /* 0x0009680000100800 */
[----:B------:R4:W5:Y:S01]  /*c800*/  LDL R7, [R1+0x8] ;  /* 0x0000080001077983 */ /* 0x0009620000100800 */
[----:B-1----:R4:W-:Y:S01]  /*c810*/  SYNCS.ARRIVE.TRANS64.A1T0 RZ, [R3+URZ+0x2e850], RZ ;  /* 0x02e850ff03ff79a7 */ /* 0x0029e2000810003f */
[----:B--2---:R-:W-:-:S05]  /*c820*/  @!P2 VIADD R2, R3, 0x2e880 ;  /* 0x0002e8800302a836 */ /* 0x004fca0000000000 */
[----:B------:R-:W-:Y:S01]  /*c830*/  @!P2 PRMT R2, RZ, 0x654, R2 ;  /* 0x00000654ff02a816 */ /* 0x000fe20000000002 */
[----:B------:R-:W-:Y:S06]  /*c840*/  BAR.SYNC.DEFER_BLOCKING 0x2, 0x80 ;  /* 0x0082000000007b1d */ /* 0x000fec0000010000 */
[----:B------:R4:W-:Y:S01]  /*c850*/  @!P2 SYNCS.ARRIVE.TRANS64.RED.A1T0 RZ, [R2+URZ], RZ ;  /* 0x000000ff02ffa9a7 */ /* 0x0009e2000810043f */
[----:B------:R-:W-:Y:S05]  /*c860*/  @P0 BRA `(.L_x_5530) ;  /* 0xffffffec00f40947 */ /* 0x000fea000383ffff */
.L_x_5510:
[----:B------:R-:W-:-:S06]  /*c870*/  UISETP.NE.AND UP0, UPT, UR43, 0x3, UPT ;  /* 0x000000032b00788c */ /* 0x000fcc000bf05270 */
[----:B------:R-:W-:-:S13]  /*c880*/  PLOP3.LUT P0, PT, PT, PT, UP0, 0x80, 0x0 ;  /* 0x000000000000781c */ /* 0x000fda0003f0f008 */
[----:B------:R-:W-:Y:S05]  /*c890*/  @!P0 BRA `(.L_x_5531) ;  /* 0x0000000000048947 */ /* 0x000fea0003800000 */
[----:B------:R-:W-:Y:S01]  /*c8a0*/  BPT.TRAP 0x1 ;  /* 0x000000040000795c */ /* 0x000fe20000300000 */
.L_x_5531:
[----:B-1--4-:R-:W3:Y:S04]  /*c8b0*/  LDL R2, [R1+0xc] ;  /* 0x00000c0001027983 */ /* 0x012ee80000100800 */
[----:B------:R-:W4:Y:S01]  /*c8c0*/  LDL R0, [R1+0x8] ;  /* 0x0000080001007983 */ /* 0x000f220000100800 */
        /* <DEDUP_REMOVED lines=8> */
.L_x_5564:
[----:B------:R-:W-:Y:S05]  /*c950*/  BSYNC B0 ;  /* 0x0000000000007941 */ /* 0x000fea0003800000 */
.L_x_5532:
[----:B------:R-:W-:Y:S05]  /*c960*/  @!P1 BRA `(.L_x_5534) ;  /* 0x0000000000049947 */ /* 0x000fea0003800000 */
[----:B------:R-:W-:Y:S01]  /*c970*/  BPT.TRAP 0x1 ;  /* 0x000000040000795c */ /* 0x000fe20000300000 */
.L_x_5534:
[----:B------:R-:W1:Y:S02]  /*c980*/  LDL R0, [R1+0xc] ;  /* 0x00000c0001007983 */ /* 0x000e640000100800 */
[----:B-1----:R-:W-:-:S04]  /*c990*/  SHF.L.U32 R3, R0, 0x1f, RZ ;  /* 0x0000001f00037819 */ /* 0x002fc800000006ff */
[----:B------:R-:W1:Y:S02]  /*c9a0*/  SYNCS.PHASECHK.TRANS64.TRYWAIT P0, [R20+URZ+0x2e860], R3 ;  /* 0x02e86003140075a7 */ /* 0x000e64000800017f */
[----:B-1----:R-:W-:Y:S05]  /*c9b0*/  @!P0 BRA `(.L_x_5535) ;  /* 0x0000001000308947 */ /* 0x002fea0003800000 */
.L_x_5565:
[----:B------:R-:W3:Y:S04]  /*c9c0*/  LDL R0, [R1+0x8] ;  /* 0x0000080001007983 */ /* 0x000ee80000100800 */
[----:B------:R-:W4:Y:S04]  /*c9d0*/  LDL R2, [R1] ;  /* 0x0000000001027983 */ /* 0x000f280000100800 */
[----:B------:R-:W2:Y:S04]  /*c9e0*/  LDL R10, [R1+0x24] ;  /* 0x00002400010a7983 */ /* 0x000ea80000100800 */
[----:B------:R-:W2:Y:S01]  /*c9f0*/  LDL R12, [R1+0x1c] ;  /* 0x00001c00010c7983 */ /* 0x000ea20000100800 */
[----:B------:R-:W-:Y:S05]  /*ca00*/  WARPSYNC.ALL ;  /* 0x0000000000007948 */ /* 0x000fea0003800000 */
[----:B---3--:R-:W-:-:S05]  /*ca10*/  IMAD R0, R0, 0x7000, RZ ;  /* 0x0000700000007824 */ /* 0x008fca00078e02ff */
[----:B----4-:R-:W-:-:S05]  /*ca20*/  LOP3.LUT R2, R0, R2, RZ, 0xfc, !PT ;  /* 0x0000000200027212 */ /* 0x010fca00078efcff */
[----:B-----5:R-:W3:Y:S01]  /*ca30*/  LDSM.16.MT88.4 R4, [R2+UR40+0xe400] ;  /* 0x00e400280204783b */ /* 0x020ee20008004200 */
[----:B-1----:R-:W-:Y:S01]  /*ca40*/  VIADD R3, R2, UR40 ;  /* 0x0000002802037c36 */ /* 0x002fe20008000000 */
[----:B--2---:R-:W-:-:S03]  /*ca50*/  IADD3 R0, R0, UR40, R12 ;  /* 0x0000002800007c10 */ /* 0x004fc6000fffe00c */
[----:B------:R-:W-:Y:S01]  /*ca60*/  IMAD.IADD R3, R10, 0x1, R3 ;  /* 0x000000010a037824 */ /* 0x000fe200078e0203 */
[C-C-:B---3--:R-:W-:Y:S02]  /*ca70*/  PRMT R8, R4.reuse, 0x6420, R5.reuse ;  /* 0x0000642004087816 */ /* 0x148fe40000000005 */
        /* <DEDUP_REMOVED lines=16> */
[----:B------:R-:W-:Y:S01]  /*cb80*/  STSM.16.M88.4 [R0+0x1400], R16 ;  /* 0x0014001000007844 */ /* 0x000fe20000000200 */
[C-C-:B-1----:R-:W-:Y:S02]  /*cb90*/  PRMT R8, R4.reuse, 0x6420, R5.reuse ;  /* 0x0000642004087816 */ /* 0x142fe40000000005 */
[----:B------:R-:W-:Y:S02]  /*cba0*/  PRMT R9, R4, 0x7531, R5 ;  /* 0x0000753104097816 */ /* 0x000fe40000000005 */
[----:B------:R-:W-:-:S02]  /*cbb0*/  PRMT R10, R6, 0x6420, R7 ;  /* 0x00006420060a7816 */ /* 0x000fc40000000007 */
        /* <DEDUP_REMOVED lines=70> */
.L_x_5536:
        /* <DEDUP_REMOVED lines=20> */
.L_x_5495:
[----:B-1----:R-:W1:Y:S01]  /*d160*/  S2R R3, SR_CgaCtaId ;  /* 0x0000000000037919 */ /* 0x002e620000008800 */
[----:B------:R-:W-:-:S04]  /*d170*/  MOV R0, 0x400 ;  /* 0x0000040000007802 */ /* 0x000fc80000000f00 */
[----:B-1----:R-:W-:Y:S01]  /*d180*/  LEA R9, R3, R0, 0x18 ;  /* 0x0000000003097211 */ /* 0x002fe200078ec0ff */
[----:B------:R-:W-:-:S05]  /*d190*/  IMAD.U32 R0, RZ, RZ, UR47 ;  /* 0x0000002fff007e24 */ /* 0x000fca000f8e00ff */
[----:B------:R-:W-:-:S04]  /*d1a0*/  SHF.L.U32 R0, R0, 0x1f, RZ ;  /* 0x0000001f00007819 */ /* 0x000fc800000006ff */
[----:B------:R-:W1:Y:S02]  /*d1b0*/  SYNCS.PHASECHK.TRANS64.TRYWAIT P0, [R9+URZ+0x2e820], R0 ;  /* 0x02e82000090075a7 */ /* 0x000e64000800017f */
[----:B-1----:R-:W-:Y:S05]  /*d1c0*/  @!P0 BRA `(.L_x_5538) ;  /* 0x0000000800408947 */ /* 0x002fea0003800000 */
.L_x_5566:
        /* <DEDUP_REMOVED lines=14> */
.L_x_5541:
        /* <DEDUP_REMOVED lines=14> */
.L_x_5567:
[----:B------:R-:W2:Y:S02]  /*d390*/  SYNCS.PHASECHK.TRANS64.TRYWAIT P1, [R7+URZ], R0 ;  /* 0x00000000070075a7 */ /* 0x000ea4000802017f */
[----:B--2---:R-:W-:Y:S05]  /*d3a0*/  @!P1 BRA `(.L_x_5543) ;  /* 0x0000000400f09947 */ /* 0x004fea0003800000 */
.L_x_5568:
[----:B------:R-:W-:Y:S05]  /*d3b0*/  @!P0 BRA `(.L_x_5544) ;  /* 0x0000000000048947 */ /* 0x000fea0003800000 */
[----:B------:R-:W-:Y:S01]  /*d3c0*/  BPT.TRAP 0x1 ;  /* 0x000000040000795c */ /* 0x000fe20000300000 */
.L_x_5544:
[----:B------:R-:W1:Y:S02]  /*d3d0*/  LDL.LU R2, [R1+0x8] ;  /* 0x0000080001027983 */ /* 0x000e640000300800 */
[----:B-1----:R-:W-:-:S04]  /*d3e0*/  IMAD R5, R2, 0x8, R9 ;  /* 0x0000000802057824 */ /* 0x002fc800078e0209 */
[----:B------:R-:W1:Y:S02]  /*d3f0*/  SYNCS.PHASECHK.TRANS64.TRYWAIT P1, [R5+URZ+0x2e860], R4 ;  /* 0x02e86004050075a7 */ /* 0x000e64000802017f */
[----:B-1----:R-:W-:Y:S05]  /*d400*/  @!P1 BRA `(.L_x_5545) ;  /* 0x0000000400ec9947 */ /* 0x002fea0003800000 */
.L_x_5569:
[----:B------:R-:W-:Y:S05]  /*d410*/  @!P0 BRA `(.L_x_5546) ;  /* 0x0000000000048947 */ /* 0x000fea0003800000 */
[----:B------:R-:W-:Y:S01]  /*d420*/  BPT.TRAP 0x1 ;  /* 0x000000040000795c */ /* 0x000fe20000300000 */
.L_x_5546:
[----:B------:R-:W-:-:S04]  /*d430*/  IMAD R3, R3, 0x8, R9 ;  /* 0x0000000803037824 */ /* 0x000fc800078e0209 */
[----:B------:R-:W3:Y:S02]  /*d440*/  SYNCS.PHASECHK.TRANS64.TRYWAIT P1, [R3+URZ+0x2e860], R0 ;  /* 0x02e86000030075a7 */ /* 0x000ee4000802017f */
[----:B---3--:R-:W-:Y:S05]  /*d450*/  @!P1 BRA `(.L_x_5547) ;  /* 0x0000000400ec9947 */ /* 0x008fea0003800000 */
.L_x_5570:
[----:B------:R-:W-:Y:S05]  /*d460*/  @!P0 BRA `(.L_x_5548) ;  /* 0x0000000000048947 */ /* 0x000fea0003800000 */
[----:B------:R-:W-:Y:S01]  /*d470*/  BPT.TRAP 0x1 ;  /* 0x000000040000795c */ /* 0x000fe20000300000 */
.L_x_5548:
[----:B------:R-:W4:Y:S02]  /*d480*/  SYNCS.PHASECHK.TRANS64.TRYWAIT P0, [R5+URZ+0x2e880], R4 ;  /* 0x02e88004050075a7 */ /* 0x000f24000800017f */
[----:B----4-:R-:W-:Y:S05]  /*d490*/  @!P0 BRA `(.L_x_5549) ;  /* 0x0000000400f08947 */ /* 0x010fea0003800000 */
.L_x_5550:
[----:B------:R1:W1:Y:S02]  /*d4a0*/  SYNCS.PHASECHK.TRANS64.TRYWAIT P0, [R3+URZ+0x2e880], R0 ;  /* 0x02e88000030075a7 */ /* 0x000264000800017f */
[----:B-1----:R-:W-:Y:S05]  /*d4b0*/  @!P0 NANOSLEEP.SYNCS 0x989680 ;  /* 0x009896800000895d */ /* 0x002fea0003900000 */
[----:B------:R-:W1:Y:S02]  /*d4c0*/  @!P0 SYNCS.PHASECHK.TRANS64 P0, [R3+URZ+0x2e880], R0 ;  /* 0x02e88000030085a7 */ /* 0x000e64000800007f */
[----:B-1----:R-:W-:Y:S05]  /*d4d0*/  @!P0 BRA `(.L_x_5550) ;  /* 0xfffffffc00f08947 */ /* 0x002fea000383ffff */
.L_x_5540:
[----:B------:R-:W-:Y:S05]  /*d4e0*/  BSYNC B0 ;  /* 0x0000000000007941 */ /* 0x000fea0003800000 */
.L_x_5539:
[----:B------:R-:W-:Y:S05]  /*d4f0*/  EXIT ;  /* 0x000000000000794d */ /* 0x000fea0003800000 */
.L_x_5471:
[----:B-1----:R-:W-:-:S04]  /*d500*/  IMAD.U32 R3, RZ, RZ, UR38 ;  /* 0x00000026ff037e24 */ /* 0x002fc8000f8e00ff */
[----:B------:R1:W2:Y:S03]  /*d510*/  SYNCS.PHASECHK.TRANS64.TRYWAIT P1, [R3+URZ+0x2e800], R0 ;  /* 0x02e80000030075a7 */ /* 0x0002a6000802017f */
[----:B--2---:R-:W-:Y:S05]  /*d520*/  @!P1 NANOSLEEP.SYNCS 0x989680 ;  /* 0x009896800000995d */ /* 0x004fea0003900000 */
[----:B------:R-:W2:Y:S02]  /*d530*/  @!P1 SYNCS.PHASECHK.TRANS64 P1, [R3+URZ+0x2e800], R0 ;  /* 0x02e80000030095a7 */ /* 0x000ea4000802007f */
[----:B--2---:R-:W-:Y:S05]  /*d540*/  @!P1 BRA `(.L_x_5471) ;  /* 0xfffffffc00ec9947 */ /* 0x004fea000383ffff */
[----:B------:R-:W-:Y:S05]  /*d550*/  BRA `(.L_x_5551) ;  /* 0xffffff3c00f47947 */ /* 0x000fea000383ffff */
.L_x_5475:
[----:B--2---:R2:W3:Y:S02]  /*d560*/  SYNCS.PHASECHK.TRANS64.TRYWAIT P1, [R4+URZ+0x2e830], R3 ;  /* 0x02e83003040075a7 */ /* 0x0044e4000802017f */
[----:B---3--:R-:W-:Y:S05]  /*d570*/  @!P1 NANOSLEEP.SYNCS 0x989680 ;  /* 0x009896800000995d */ /* 0x008fea0003900000 */
[----:B------:R-:W3:Y:S02]  /*d580*/  @!P1 SYNCS.PHASECHK.TRANS64 P1, [R4+URZ+0x2e830], R3 ;  /* 0x02e83003040095a7 */ /* 0x000ee4000802007f */
[----:B---3--:R-:W-:Y:S05]  /*d590*/  @!P1 BRA `(.L_x_5475) ;  /* 0xfffffffc00f09947 */ /* 0x008fea000383ffff */
[----:B------:R-:W-:Y:S05]  /*d5a0*/  BRA `(.L_x_5474) ;  /* 0xffffff4000107947 */ /* 0x000fea000383ffff */
.L_x_5480:
[----:B--2---:R-:W-:-:S04]  /*d5b0*/  IMAD.U32 R6, RZ, RZ, UR6 ;  /* 0x00000006ff067e24 */ /* 0x004fc8000f8e00ff */
[----:B------:R2:W3:Y:S03]  /*d5c0*/  SYNCS.PHASECHK.TRANS64.TRYWAIT P1, [R6+URZ+0x2e830], R3 ;  /* 0x02e83003060075a7 */ /* 0x0004e6000802017f */
[----:B---3--:R-:W-:Y:S05]  /*d5d0*/  @!P1 NANOSLEEP.SYNCS 0x989680 ;  /* 0x009896800000995d */ /* 0x008fea0003900000 */
[----:B------:R-:W3:Y:S02]  /*d5e0*/  @!P1 SYNCS.PHASECHK.TRANS64 P1, [R6+URZ+0x2e830], R3 ;  /* 0x02e83003060095a7 */ /* 0x000ee4000802007f */
[----:B---3--:R-:W-:Y:S05]  /*d5f0*/  @!P1 BRA `(.L_x_5480) ;  /* 0xfffffffc00ec9947 */ /* 0x008fea000383ffff */
[----:B------:R-:W-:Y:S05]  /*d600*/  BRA `(.L_x_5477) ;  /* 0xffffff7c00a87947 */ /* 0x000fea000383ffff */
.L_x_5484:
[----:B--2---:R-:W-:-:S04]  /*d610*/  IMAD.U32 R6, RZ, RZ, UR6 ;  /* 0x00000006ff067e24 */ /* 0x004fc8000f8e00ff */
[----:B------:R2:W3:Y:S03]  /*d620*/  SYNCS.PHASECHK.TRANS64.TRYWAIT P1, [R6+URZ+0x2e850], R3 ;  /* 0x02e85003060075a7 */ /* 0x0004e6000802017f */
[----:B---3--:R-:W-:Y:S05]  /*d630*/  @!P1 NANOSLEEP.SYNCS 0x989680 ;  /* 0x009896800000995d */ /* 0x008fea0003900000 */
[----:B------:R-:W3:Y:S02]  /*d640*/  @!P1 SYNCS.PHASECHK.TRANS64 P1, [R6+URZ+0x2e850], R3 ;  /* 0x02e85003060095a7 */ /* 0x000ee4000802007f */
[----:B---3--:R-:W-:Y:S05]  /*d650*/  @!P1 BRA `(.L_x_5484) ;  /* 0xfffffffc00ec9947 */ /* 0x008fea000383ffff */
[----:B------:R-:W-:Y:S05]  /*d660*/  BRA `(.L_x_5481) ;  /* 0xffffff88009c7947 */ /* 0x000fea000383ffff */
.L_x_5490:
[----:B--2---:R-:W-:-:S04]  /*d670*/  IMAD.U32 R7, RZ, RZ, UR4 ;  /* 0x00000004ff077e24 */ /* 0x004fc8000f8e00ff */
[----:B------:R2:W3:Y:S03]  /*d680*/  SYNCS.PHASECHK.TRANS64.TRYWAIT P1, [R7+URZ+0x2e850], R0 ;  /* 0x02e85000070075a7 */ /* 0x0004e6000802017f */
[----:B---3--:R-:W-:Y:S05]  /*d690*/  @!P1 NANOSLEEP.SYNCS 0x989680 ;  /* 0x009896800000995d */ /* 0x008fea0003900000 */
[----:B------:R-:W3:Y:S02]  /*d6a0*/  @!P1 SYNCS.PHASECHK.TRANS64 P1, [R7+URZ+0x2e850], R0 ;  /* 0x02e85000070095a7 */ /* 0x000ee4000802007f */
[----:B---3--:R-:W-:Y:S05]  /*d6b0*/  @!P1 BRA `(.L_x_5490) ;  /* 0xfffffffc00ec9947 */ /* 0x008fea000383ffff */
[----:B------:R-:W-:Y:S05]  /*d6c0*/  BRA `(.L_x_5489) ;  /* 0xffffffb000d87947 */ /* 0x000fea000383ffff */
.L_x_5500:
[----:B------:R-:W-:Y:S02]  /*d6d0*/  IMAD.MOV.U32 R13, RZ, RZ, R17 ;  /* 0x000000ffff0d7224 */ /* 0x000fe400078e0011 */
[----:B------:R-:W-:Y:S02]  /*d6e0*/  IMAD.MOV.U32 R12, RZ, RZ, RZ ;  /* 0x000000ffff0c7224 */ /* 0x000fe400078e00ff */
[----:B------:R-:W-:Y:S02]  /*d6f0*/  IMAD.MOV.U32 R11, RZ, RZ, 0x1f ;  /* 0x0000001fff0b7424 */ /* 0x000fe400078e00ff */
[----:B------:R-:W-:-:S07]  /*d700*/  IMAD.MOV.U32 R15, RZ, RZ, -0x1 ;  /* 0xffffffffff0f7424 */ /* 0x000fce00078e00ff */
[----:B-1----:R-:W-:Y:S05]  /*d710*/  WARPSYNC.COLLECTIVE R15, `(.L_x_5552) ;  /* 0x000000000f087348 */ /* 0x002fea0003c00000 */
[----:B------:R2:W3:Y:S02]  /*d720*/  SHFL.IDX P6, R14, R13, R12, R11 ;  /* 0x0000000c0d0e7389 */ /* 0x0004e400000c000b */
[----:B-123--:R-:W-:Y:S01]  /*d730*/  ENDCOLLECTIVE ;  /* 0x000000000000791b */ /* 0x00efe20003800000 */
.L_x_5552:
[----:B------:R-:W-:Y:S05]  /*d740*/  BRA `(.L_x_5553) ;  /* 0xffffffd800707947 */ /* 0x000fea000383ffff */
.L_x_5502:
[----:B------:R-:W-:Y:S01]  /*d750*/  BSSY B0, `(.L_x_5554) ;  /* 0x0000006000007945 */ /* 0x000fe20003800000 */
[----:B------:R-:W-:-:S07]  /*d760*/  IMAD.MOV.U32 R15, RZ, RZ, -0x1 ;  /* 0xffffffffff0f7424 */ /* 0x000fce00078e00ff */
[----:B--2---:R-:W-:Y:S05]  /*d770*/  WARPSYNC.COLLECTIVE R15, `(.L_x_5555) ;  /* 0x000000000f0c7348 */ /* 0x004fea0003c00000 */
[----:B------:R-:W-:Y:S02]  /*d780*/  ELECT P6, UR62, PT ;  /* 0x00000000003e782f */ /* 0x000fe400038c0000 */
[----:B------:R-:W-:Y:S01]  /*d790*/  MOV R14, UR62 ;  /* 0x0000003e000e7c02 */ /* 0x000fe20008000f00 */
[----:B--2---:R-:W-:Y:S10]  /*d7a0*/  ENDCOLLECTIVE ;  /* 0x000000000000791b */ /* 0x004ff40003800000 */
.L_x_5555:
[----:B------:R-:W-:Y:S05]  /*d7b0*/  BSYNC B0 ;  /* 0x0000000000007941 */ /* 0x000fea0003800000 */
.L_x_5554:
[----:B------:R-:W-:Y:S05]  /*d7c0*/  BRA `(.L_x_5556) ;  /* 0xffffffd800707947 */ /* 0x000fea000383ffff */
.L_x_5505:
[----:B-1----:R1:W3:Y:S02]  /*d7d0*/  SYNCS.PHASECHK.TRANS64.TRYWAIT P3, [R3+URZ+0x2e880], R2 ;  /* 0x02e88002030075a7 */ /* 0x0022e4000806017f */
[----:B---3--:R-:W-:Y:S05]  /*d7e0*/  @!P3 NANOSLEEP.SYNCS 0x989680 ;  /* 0x009896800000b95d */ /* 0x008fea0003900000 */
[----:B------:R-:W3:Y:S02]  /*d7f0*/  @!P3 SYNCS.PHASECHK.TRANS64 P3, [R3+URZ+0x2e880], R2 ;  /* 0x02e880020300b5a7 */ /* 0x000ee4000806007f */
[----:B---3--:R-:W-:Y:S05]  /*d800*/  @!P3 BRA `(.L_x_5505) ;  /* 0xfffffffc00f0b947 */ /* 0x008fea000383ffff */
[----:B------:R-:W-:Y:S05]  /*d810*/  BRA `(.L_x_5557) ;  /* 0xffffffd800c87947 */ /* 0x000fea000383ffff */
.L_x_5507:
[----:B---3--:R3:W4:Y:S02]  /*d820*/  SYNCS.PHASECHK.TRANS64.TRYWAIT P3, [R3+URZ+0x2e840], R2 ;  /* 0x02e84002030075a7 */ /* 0x008724000806017f */
[----:B----4-:R-:W-:Y:S05]  /*d830*/  @!P3 NANOSLEEP.SYNCS 0x989680 ;  /* 0x009896800000b95d */ /* 0x010fea0003900000 */
[----:B------:R-:W4:Y:S02]  /*d840*/  @!P3 SYNCS.PHASECHK.TRANS64 P3, [R3+URZ+0x2e840], R2 ;  /* 0x02e840020300b5a7 */ /* 0x000f24000806007f */
[----:B----4-:R-:W-:Y:S05]  /*d850*/  @!P3 BRA `(.L_x_5507) ;  /* 0xfffffffc00f0b947 */ /* 0x010fea000383ffff */
[----:B------:R-:W-:Y:S05]  /*d860*/  BRA `(.L_x_5558) ;  /* 0xffffffdc00247947 */ /* 0x000fea000383ffff */
.L_x_5509:
[----:B-1----:R-:W-:-:S04]  /*d870*/  IMAD.U32 R3, RZ, RZ, UR40 ;  /* 0x00000028ff037e24 */ /* 0x002fc8000f8e00ff */
[----:B------:R1:W3:Y:S03]  /*d880*/  SYNCS.PHASECHK.TRANS64.TRYWAIT P0, [R3+URZ+0x2e820], R2 ;  /* 0x02e82002030075a7 */ /* 0x0002e6000800017f */
[----:B---3--:R-:W-:Y:S05]  /*d890*/  @!P0 NANOSLEEP.SYNCS 0x989680 ;  /* 0x009896800000895d */ /* 0x008fea0003900000 */
[----:B------:R-:W3:Y:S02]  /*d8a0*/  @!P0 SYNCS.PHASECHK.TRANS64 P0, [R3+URZ+0x2e820], R2 ;  /* 0x02e82002030085a7 */ /* 0x000ee4000800007f */
[----:B---3--:R-:W-:Y:S05]  /*d8b0*/  @!P0 BRA `(.L_x_5509) ;  /* 0xfffffffc00ec8947 */ /* 0x008fea000383ffff */
[----:B------:R-:W-:Y:S05]  /*d8c0*/  BRA `(.L_x_5559) ;  /* 0xffffffdc00c07947 */ /* 0x000fea000383ffff */
.L_x_5515:
[----:B-1----:R1:W4:Y:S02]  /*d8d0*/  SYNCS.PHASECHK.TRANS64.TRYWAIT P0, [R5+URZ+0x2e880], R4 ;  /* 0x02e88004050075a7 */ /* 0x002324000800017f */
[----:B----4-:R-:W-:Y:S05]  /*d8e0*/  @!P0 NANOSLEEP.SYNCS 0x989680 ;  /* 0x009896800000895d */ /* 0x010fea0003900000 */
[----:B------:R-:W4:Y:S02]  /*d8f0*/  @!P0 SYNCS.PHASECHK.TRANS64 P0, [R5+URZ+0x2e880], R4 ;  /* 0x02e88004050085a7 */ /* 0x000f24000800007f */
[----:B----4-:R-:W-:Y:S05]  /*d900*/  @!P0 BRA `(.L_x_5515) ;  /* 0xfffffffc00f08947 */ /* 0x010fea000383ffff */
[----:B------:R-:W-:Y:S05]  /*d910*/  BRA `(.L_x_5560) ;  /* 0xffffffe000647947 */ /* 0x000fea000383ffff */
.L_x_5520:
[----:B--2---:R2:W4:Y:S02]  /*d920*/  SYNCS.PHASECHK.TRANS64.TRYWAIT P0, [R5+URZ+0x2e840], R4 ;  /* 0x02e84004050075a7 */ /* 0x004524000800017f */
[----:B----4-:R-:W-:Y:S05]  /*d930*/  @!P0 NANOSLEEP.SYNCS 0x989680 ;  /* 0x009896800000895d */ /* 0x010fea0003900000 */
[----:B------:R-:W4:Y:S02]  /*d940*/  @!P0 SYNCS.PHASECHK.TRANS64 P0, [R5+URZ+0x2e840], R4 ;  /* 0x02e84004050085a7 */ /* 0x000f24000800007f */
[----:B----4-:R-:W-:Y:S05]  /*d950*/  @!P0 BRA `(.L_x_5520) ;  /* 0xfffffffc00f08947 */ /* 0x010fea000383ffff */
[----:B------:R-:W-:Y:S05]  /*d960*/  BRA `(.L_x_5561) ;  /* 0xffffffe000e87947 */ /* 0x000fea000383ffff */
.L_x_5526:
[----:B----4-:R-:W4:Y:S02]  /*d970*/  LDL R3, [R1+0x4] ;  /* 0x0000040001037983 */ /* 0x010f240000100800 */
[----:B----4-:R4:W1:Y:S02]  /*d980*/  SYNCS.PHASECHK.TRANS64.TRYWAIT P3, [R3+URZ+0x2e870], R2 ;  /* 0x02e87002030075a7 */ /* 0x010864000806017f */
[----:B-1----:R-:W-:Y:S05]  /*d990*/  @!P3 NANOSLEEP.SYNCS 0x989680 ;  /* 0x009896800000b95d */ /* 0x002fea0003900000 */
[----:B------:R-:W1:Y:S02]  /*d9a0*/  @!P3 SYNCS.PHASECHK.TRANS64 P3, [R3+URZ+0x2e870], R2 ;  /* 0x02e870020300b5a7 */ /* 0x000e64000806007f */
[----:B-1----:R-:W-:Y:S05]  /*d9b0*/  @!P3 BRA `(.L_x_5526) ;  /* 0xfffffffc00ecb947 */ /* 0x002fea000383ffff */
[----:B------:R-:W-:Y:S05]  /*d9c0*/  BRA `(.L_x_5562) ;  /* 0xffffffe400887947 */ /* 0x000fea000383ffff */
.L_x_5528:
[----:B----4-:R-:W4:Y:S02]  /*d9d0*/  LDL R4, [R1+0x4] ;  /* 0x0000040001047983 */ /* 0x010f240000100800 */
[----:B----4-:R4:W1:Y:S02]  /*d9e0*/  SYNCS.PHASECHK.TRANS64.TRYWAIT P3, [R4+URZ+0x2e860], R2 ;  /* 0x02e86002040075a7 */ /* 0x010864000806017f */
[----:B-1----:R-:W-:Y:S05]  /*d9f0*/  @!P3 NANOSLEEP.SYNCS 0x989680 ;  /* 0x009896800000b95d */ /* 0x002fea0003900000 */
[----:B------:R-:W1:Y:S02]  /*da00*/  @!P3 SYNCS.PHASECHK.TRANS64 P3, [R4+URZ+0x2e860], R2 ;  /* 0x02e860020400b5a7 */ /* 0x000e64000806007f */
[----:B-1----:R-:W-:Y:S05]  /*da10*/  @!P3 BRA `(.L_x_5528) ;  /* 0xfffffffc00ecb947 */ /* 0x002fea000383ffff */
[----:B------:R-:W-:Y:S05]  /*da20*/  BRA `(.L_x_5563) ;  /* 0xffffffe400907947 */ /* 0x000fea000383ffff */
.L_x_5533:
[----:B-1----:R1:W3:Y:S02]  /*da30*/  SYNCS.PHASECHK.TRANS64.TRYWAIT P0, [R20+URZ+0x2e870], R3 ;  /* 0x02e87003140075a7 */ /* 0x0022e4000800017f */
[----:B---3--:R-:W-:Y:S05]  /*da40*/  @!P0 NANOSLEEP.SYNCS 0x989680 ;  /* 0x009896800000895d */ /* 0x008fea0003900000 */
[----:B------:R-:W3:Y:S02]  /*da50*/  @!P0 SYNCS.PHASECHK.TRANS64 P0, [R20+URZ+0x2e870], R3 ;  /* 0x02e87003140085a7 */ /* 0x000ee4000800007f */
[----:B---3--:R-:W-:Y:S05]  /*da60*/  @!P0 BRA `(.L_x_5533) ;  /* 0xfffffffc00f08947 */ /* 0x008fea000383ffff */
[----:B------:R-:W-:Y:S05]  /*da70*/  BRA `(.L_x_5564) ;  /* 0xffffffec00b47947 */ /* 0x000fea000383ffff */
.L_x_5535:
[----:B-1----:R1:W3:Y:S02]  /*da80*/  SYNCS.PHASECHK.TRANS64.TRYWAIT P0, [R20+URZ+0x2e860], R3 ;  /* 0x02e86003140075a7 */ /* 0x0022e4000800017f */
[----:B---3--:R-:W-:Y:S05]  /*da90*/  @!P0 NANOSLEEP.SYNCS 0x989680 ;  /* 0x009896800000895d */ /* 0x008fea0003900000 */
[----:B------:R-:W3:Y:S02]  /*daa0*/  @!P0 SYNCS.PHASECHK.TRANS64 P0, [R20+URZ+0x2e860], R3 ;  /* 0x02e86003140085a7 */ /* 0x000ee4000800007f */
[----:B---3--:R-:W-:Y:S05]  /*dab0*/  @!P0 BRA `(.L_x_5535) ;  /* 0xfffffffc00f08947 */ /* 0x008fea000383ffff */
[----:B------:R-:W-:Y:S05]  /*dac0*/  BRA `(.L_x_5565) ;  /* 0xffffffec00bc7947 */ /* 0x000fea000383ffff */
.L_x_5538:
[----:B-1----:R1:W2:Y:S02]  /*dad0*/  SYNCS.PHASECHK.TRANS64.TRYWAIT P0, [R9+URZ+0x2e820], R0 ;  /* 0x02e82000090075a7 */ /* 0x0022a4000800017f */
[----:B--2---:R-:W-:Y:S05]  /*dae0*/  @!P0 NANOSLEEP.SYNCS 0x989680 ;  /* 0x009896800000895d */ /* 0x004fea0003900000 */
[----:B------:R-:W2:Y:S02]  /*daf0*/  @!P0 SYNCS.PHASECHK.TRANS64 P0, [R9+URZ+0x2e820], R0 ;  /* 0x02e82000090085a7 */ /* 0x000ea4000800007f */
[----:B--2---:R-:W-:Y:S05]  /*db00*/  @!P0 BRA `(.L_x_5538) ;  /* 0xfffffffc00f08947 */ /* 0x004fea000383ffff */
[----:B------:R-:W-:Y:S05]  /*db10*/  BRA `(.L_x_5566) ;  /* 0xfffffff400ac7947 */ /* 0x000fea000383ffff */
.L_x_5542:
[----:B-1----:R1:W2:Y:S02]  /*db20*/  SYNCS.PHASECHK.TRANS64.TRYWAIT P1, [R5+URZ], R4 ;  /* 0x00000004050075a7 */ /* 0x0022a4000802017f */
[----:B--2---:R-:W-:Y:S05]  /*db30*/  @!P1 NANOSLEEP.SYNCS 0x989680 ;  /* 0x009896800000995d */ /* 0x004fea0003900000 */
[----:B------:R-:W2:Y:S02]  /*db40*/  @!P1 SYNCS.PHASECHK.TRANS64 P1, [R5+URZ], R4 ;  /* 0x00000004050095a7 */ /* 0x000ea4000802007f */
[----:B--2---:R-:W-:Y:S05]  /*db50*/  @!P1 BRA `(.L_x_5542) ;  /* 0xfffffffc00f09947 */ /* 0x004fea000383ffff */
[----:B------:R-:W-:Y:S05]  /*db60*/  BRA `(.L_x_5567) ;  /* 0xfffffff800087947 */ /* 0x000fea000383ffff */
.L_x_5543:
[----:B--2---:R2:W3:Y:S02]  /*db70*/  SYNCS.PHASECHK.TRANS64.TRYWAIT P1, [R7+URZ], R0 ;  /* 0x00000000070075a7 */ /* 0x0044e4000802017f */
[----:B---3--:R-:W-:Y:S05]  /*db80*/  @!P1 NANOSLEEP.SYNCS 0x989680 ;  /* 0x009896800000995d */ /* 0x008fea0003900000 */
[----:B------:R-:W3:Y:S02]  /*db90*/  @!P1 SYNCS.PHASECHK.TRANS64 P1, [R7+URZ], R0 ;  /* 0x00000000070095a7 */ /* 0x000ee4000802007f */
[----:B---3--:R-:W-:Y:S05]  /*dba0*/  @!P1 BRA `(.L_x_5543) ;  /* 0xfffffffc00f09947 */ /* 0x008fea000383ffff */
[----:B------:R-:W-:Y:S05]  /*dbb0*/  BRA `(.L_x_5568) ;  /* 0xfffffff400fc7947 */ /* 0x000fea000383ffff */
.L_x_5545:
[----:B-1----:R1:W3:Y:S02]  /*dbc0*/  SYNCS.PHASECHK.TRANS64.TRYWAIT P1, [R5+URZ+0x2e860], R4 ;  /* 0x02e86004050075a7 */ /* 0x0022e4000802017f */
[----:B---3--:R-:W-:Y:S05]  /*dbd0*/  @!P1 NANOSLEEP.SYNCS 0x989680 ;  /* 0x009896800000995d */ /* 0x008fea0003900000 */
[----:B------:R-:W3:Y:S02]  /*dbe0*/  @!P1 SYNCS.PHASECHK.TRANS64 P1, [R5+URZ+0x2e860], R4 ;  /* 0x02e86004050095a7 */ /* 0x000ee4000802007f */
[----:B---3--:R-:W-:Y:S05]  /*dbf0*/  @!P1 BRA `(.L_x_5545) ;  /* 0xfffffffc00f09947 */ /* 0x008fea000383ffff */
[----:B------:R-:W-:Y:S05]  /*dc00*/  BRA `(.L_x_5569) ;  /* 0xfffffff800007947 */ /* 0x000fea000383ffff */
.L_x_5547:
[----:B---3--:R3:W4:Y:S02]  /*dc10*/  SYNCS.PHASECHK.TRANS64.TRYWAIT P1, [R3+URZ+0x2e860], R0 ;  /* 0x02e86000030075a7 */ /* 0x008724000802017f */
[----:B----4-:R-:W-:Y:S05]  /*dc20*/  @!P1 NANOSLEEP.SYNCS 0x989680 ;  /* 0x009896800000995d */ /* 0x010fea0003900000 */
[----:B------:R-:W4:Y:S02]  /*dc30*/  @!P1 SYNCS.PHASECHK.TRANS64 P1, [R3+URZ+0x2e860], R0 ;  /* 0x02e86000030095a7 */ /* 0x000f24000802007f */
[----:B----4-:R-:W-:Y:S05]  /*dc40*/  @!P1 BRA `(.L_x_5547) ;  /* 0xfffffffc00f09947 */ /* 0x010fea000383ffff */
[----:B------:R-:W-:Y:S05]  /*dc50*/  BRA `(.L_x_5570) ;  /* 0xfffffff800007947 */ /* 0x000fea000383ffff */
.L_x_5549:
[----:B----4-:R4:W1:Y:S02]  /*dc60*/  SYNCS.PHASECHK.TRANS64.TRYWAIT P0, [R5+URZ+0x2e880], R4 ;  /* 0x02e88004050075a7 */ /* 0x010864000800017f */
[----:B-1----:R-:W-:Y:S05]  /*dc70*/  @!P0 NANOSLEEP.SYNCS 0x989680 ;  /* 0x009896800000895d */ /* 0x002fea0003900000 */
[----:B------:R-:W1:Y:S02]  /*dc80*/  @!P0 SYNCS.PHASECHK.TRANS64 P0, [R5+URZ+0x2e880], R4 ;  /* 0x02e88004050085a7 */ /* 0x000e64000800007f */
[----:B-1----:R-:W-:Y:S05]  /*dc90*/  @!P0 BRA `(.L_x_5549) ;  /* 0xfffffffc00f08947 */ /* 0x002fea000383ffff */
[----:B------:R-:W-:Y:S05]  /*dca0*/  BRA `(.L_x_5550) ;  /* 0xfffffff400fc7947 */ /* 0x000fea000383ffff */
.L_x_5571:
        /* <DEDUP_REMOVED lines=13> */
.L_x_12370:


//--------------------- .text._ZN7cutlass13device_kernelIN5flash11enable_sm90INS1_16FlashAttnFwdSm90INS1_25CollectiveMainloopFwdSm90ILi2EN4cute5tupleIJNS5_1CILi1EEES8_S8_EEENS6_IJNS7_ILi128EEENS7_ILi224EEESA_EEELi128ENS_12float_e4m3_tEfNS_4arch4Sm90ELb0ELb0ELb0ELb1ELb0ELb0ELb0ELb1ELb1ELb0ELb0ELb0EEENS1_21CollectiveEpilogueFwdINS6_IJSA_SA_SB_EEES9_NS_10bfloat16_tESF_Li256ELb1ELb0ELb0ELb1EEENS1_36VarlenDynamicPersistentTileSchedulerILi128ELi224ELi256ELi128ELb0ELb0ELb1ELb0ELb1ELb1EEEEEEEEEvNT_6ParamsE --------------------------
	.section	.text._ZN7cutlass13device_kernelIN5flash11enable_sm90INS1_16FlashAttnFwdSm90INS1_25CollectiveMainloopFwdSm90ILi2EN4cute5tupleIJNS5_1CILi1EEES8_S8_EEENS6_IJNS7_ILi128EEENS7_ILi224EEESA_EEELi128ENS_12float_e4m3_tEfNS_4arch4Sm90ELb0ELb0ELb0ELb1ELb0ELb0ELb0ELb1ELb1ELb0ELb0ELb0EEENS1_21CollectiveEpilogueFwdINS6_IJSA_SA_SB_EEES9_NS_10bfloat16_tESF_Li256ELb1ELb0ELb0ELb1EEENS1_36VarlenDynamicPersistentTileSchedulerILi128ELi224ELi256ELi128ELb0ELb0ELb1ELb0ELb1ELb1EEEEEEEEEvNT_6ParamsE,"ax",@progbits
	.align	128
.text._ZN7cutlass13device_kernelIN5flash11enable_sm90INS1_16FlashAttnFwdSm90INS1_25CollectiveMainloopFwdSm90ILi2EN4cute5tupleIJNS5_1CILi1EEES8_S8_EEENS6_IJNS7_ILi128EEENS7_ILi224EEESA_EEELi128ENS_12float_e4m3_tEfNS_4arch4Sm90ELb0ELb0ELb0ELb1ELb0ELb0ELb0ELb1ELb1ELb0ELb0ELb0EEENS1_21CollectiveEpilogueFwdINS6_IJSA_SA_SB_EEES9_NS_10bfloat16_tESF_Li256ELb1ELb0ELb0ELb1EEENS1_36VarlenDynamicPersistentTileSchedulerILi128ELi224ELi256ELi128ELb0ELb0ELb1ELb0ELb1ELb1EEEEEEEEEvNT_6ParamsE:
        .type           _ZN7cutlass13device_kernelIN5flash11enable_sm90INS1_16FlashAttnFwdSm90INS1_25CollectiveMainloopFwdSm90ILi2EN4cute5tupleIJNS5_1CILi1EEES8_S8_EEENS6_IJNS7_ILi128EEENS7_ILi224EEESA_EEELi128ENS_12float_e4m3_tEfNS_4arch4Sm90ELb0ELb0ELb0ELb1ELb0ELb0ELb0ELb1ELb1ELb0ELb0ELb0EEENS1_21CollectiveEpilogueFwdINS6_IJSA_SA_SB_EEES9_NS_10bfloat16_tESF_Li256ELb1ELb0ELb0ELb1EEENS1_36VarlenDynamicPersistentTileSchedulerILi128ELi224ELi256ELi128ELb0ELb0ELb1ELb0ELb1ELb1EEEEEEEEEvNT_6ParamsE,@function
        .size           _ZN7cutlass13device_kernelIN5flash11enable_sm90INS1_16FlashAttnFwdSm90INS1_25CollectiveMainloopFwdSm90ILi2EN4cute5tupleIJNS5_1CILi1EEES8_S8_EEENS6_IJNS7_ILi128EEENS7_ILi224EEESA_EEELi128ENS_12float_e4m3_tEfNS_4arch4Sm90ELb0ELb0ELb0ELb1ELb0ELb0ELb0ELb1ELb1ELb0ELb0ELb0EEENS1_21CollectiveEpilogueFwdINS6_IJSA_SA_SB_EEES9_NS_10bfloat16_tESF_Li256ELb1ELb0ELb0ELb1EEENS1_36VarlenDynamicPersistentTileSchedulerILi128ELi224ELi256ELi128ELb0ELb0ELb1ELb0ELb1ELb1EEEEEEEEEvNT_6ParamsE,(.L_x_12371 - _ZN7cutlass13device_kernelIN5flash11enable_sm90INS1_16FlashAttnFwdSm90INS1_25CollectiveMainloopFwdSm90ILi2EN4cute5tupleIJNS5_1CILi1EEES8_S8_EEENS6_IJNS7_ILi128EEENS7_ILi224EEESA_EEELi128ENS_12float_e4m3_tEfNS_4arch4Sm90ELb0ELb0ELb0ELb1ELb0ELb0ELb0ELb1ELb1ELb0ELb0ELb0EEENS1_21CollectiveEpilogueFwdINS6_IJSA_SA_SB_EEES9_NS_10bfloat16_tESF_Li256ELb1ELb0ELb0ELb1EEENS1_36VarlenDynamicPersistentTileSchedulerILi128ELi224ELi256ELi128ELb0ELb0ELb1ELb0ELb1ELb1EEEEEEEEEvNT_6ParamsE)
        .other          _ZN7cutlass13device_kernelIN5flash11enable_sm90INS1_16FlashAttnFwdSm90INS1_25CollectiveMainloopFwdSm90ILi2EN4cute5tupleIJNS5_1CILi1EEES8_S8_EEENS6_IJNS7_ILi128EEENS7_ILi224EEESA_EEELi128ENS_12float_e4m3_tEfNS_4arch4Sm90ELb0ELb0ELb0ELb1ELb0ELb0ELb0ELb1ELb1ELb0ELb0ELb0EEENS1_21CollectiveEpilogueFwdINS6_IJSA_SA_SB_EEES9_NS_10bfloat16_tESF_Li256ELb1ELb0ELb0ELb1EEENS1_36VarlenDynamicPersistentTileSchedulerILi128ELi224ELi256ELi128ELb0ELb0ELb1ELb0ELb1ELb1EEEEEEEEEvNT_6ParamsE,@"STO_CUDA_ENTRY STV_DEFAULT"
_ZN7cutlass13device_kernelIN5flash11enable_sm90INS1_16FlashAttnFwdSm90INS1_25CollectiveMainloopFwdSm90ILi2EN4cute5tupleIJNS5_1CILi1EEES8_S8_EEENS6_IJNS7_ILi128EEENS7_ILi224EEESA_EEELi128ENS_12float_e4m3_tEfNS_4arch4Sm90ELb0ELb0ELb0ELb1ELb0ELb0ELb0ELb1ELb1ELb0ELb0ELb0EEENS1_21CollectiveEpilogueFwdINS6_IJSA_SA_SB_EEES9_NS_10bfloat16_tESF_Li256ELb1ELb0ELb0ELb1EEENS1_36VarlenDynamicPersistentTileSchedulerILi128ELi224ELi256ELi128ELb0ELb0ELb1ELb0ELb1ELb1EEEEEEEEEvNT_6ParamsE:
        /* <DEDUP_REMOVED lines=21> */
.L_x_5573:
[----:B------:R-:W-:Y:S05]  /*0150*/  BSYNC B0 ;  /* 0x0000000000007941 */ /* 0x000fea0003800000 */
.L_x_5572:
        /* <DEDUP_REMOVED lines=41> */
.L_x_5574:
        /* <DEDUP_REMOVED lines=22> */
.L_x_5575:
        /* <DEDUP_REMOVED lines=18> */
.L_x_5576:
        /* <DEDUP_REMOVED lines=22> */
.L_x_5577:
        /* <DEDUP_REMOVED lines=22> */
.L_x_5578:
[----:B------:R-:W-:Y:S01]  /*0930*/  PLOP3.LUT P0, PT, PT, PT, UP0, 0x80, 0x0 ;  /* 0x000000000000781c */ /* 0x000fe20003f0f008 */
[----:B------:R-:W-:Y:S01]  /*0940*/  UMOV UR40, 0x1 ;  /* 0x0000000100287882 */ /* 0x000fe20000000000 */
[----:B------:R-:W-:Y:S01]  /*0950*/  NOP ;  /* 0x0000000000007918 */ /* 0x000fe20000000000 */
[----:B------:R-:W-:Y:S01]  /*0960*/  USEL UR40, UR40, 0x2, !UP0 ;  /* 0x0000000228287887 */ /* 0x000fe2000c000000 */
[----:B------:R-:W-:Y:S01]  /*0970*/  ULDC.64 UR46, c[0x0][0x208] ;  /* 0x00008200002e7ab9 */ /* 0x000fe20000000a00 */
[----:B012-4-:R-:W-:Y:S08]  /*0980*/  BAR.SYNC.DEFER_BLOCKING 0x0 ;  /* 0x0000000000007b1d */ /* 0x017ff00000010000 */
[----:B------:R-:W-:Y:S05]  /*0990*/  @!P0 BRA `(.L_x_5579) ;  /* 0x000000b400dc8947 */ /* 0x000fea0003800000 */
.L_x_5580:
        /* <DEDUP_REMOVED lines=64> */
.L_x_5624:
[----:B0-----:R-:W0:Y:S01]  /*0da0*/  LDC.64 R2, c[0x0][0xc60] ;  /* 0x00031800ff027b82 */ /* 0x001e220000000a00 */
[----:B------:R-:W-:Y:S01]  /*0db0*/  ULDC.64 UR8, c[0x0][0x990] ;  /* 0x0002640000087ab9 */ /* 0x000fe20000000a00 */
[----:B------:R-:W-:Y:S01]  /*0dc0*/  ULDC UR4, c[0x0][0x428] ;  /* 0x00010a0000047ab9 */ /* 0x000fe20000000800 */
[----:B0-----:R-:W-:-:S06]  /*0dd0*/  IMAD.WIDE R2, R47, 0x4, R2 ;  /* 0x000000042f027825 */ /* 0x001fcc00078e0202 */
[----:B--2---:R-:W2:Y:S01]  /*0de0*/  LDG.E R2, desc[UR46][R2.64] ;  /* 0x0000002e02027981 */ /* 0x004ea2000c1e1900 */
[----:B------:R-:W-:Y:S01]  /*0df0*/  UISETP.NE.U32.AND UP2, UPT, UR8, URZ, UPT ;  /* 0x0000003f0800728c */ /* 0x000fe2000bf45070 */
[----:B-1---5:R-:W-:Y:S01]  /*0e00*/  IMAD.MOV.U32 R9, RZ, RZ, 0x3f800000 ;  /* 0x3f800000ff097424 */ /* 0x022fe200078e00ff */
[----:B------:R-:W-:Y:S02]  /*0e10*/  UISETP.NE.AND UP3, UPT, UR4, 0x1, UPT ;  /* 0x000000010400788c */ /* 0x000fe4000bf65270 */
[----:B------:R-:W-:Y:S01]  /*0e20*/  UISETP.NE.AND.EX UP2, UPT, UR9, URZ, UPT, UP2 ;  /* 0x0000003f0900728c */ /* 0x000fe2000bf45320 */
[----:B------:R-:W-:Y:S02]  /*0e30*/  ULDC.64 UR4, c[0x0][0x998] ;  /* 0x0002660000047ab9 */ /* 0x000fe40000000a00 */
[----:B------:R-:W-:-:S03]  /*0e40*/  UISETP.NE.U32.AND UP0, UPT, UR4, URZ, UPT ;  /* 0x0000003f0400728c */ /* 0x000fc6000bf05070 */
[----:B------:R-:W-:Y:S01]  /*0e50*/  PLOP3.LUT P0, PT, PT, PT, UP2, 0x80, 0x0 ;  /* 0x000000000000781c */ /* 0x000fe20003f0f028 */
[----:B------:R-:W-:Y:S02]  /*0e60*/  UISETP.NE.AND.EX UP0, UPT, UR5, URZ, UPT, UP0 ;  /* 0x0000003f0500728c */ /* 0x000fe4000bf05300 */
[----:B------:R-:W-:Y:S02]  /*0e70*/  @UP3 ULDC UR10, c[0x0][0x42c] ;  /* 0x00010b00000a3ab9 */ /* 0x000fe40000000800 */
[----:B------:R-:W-:Y:S01]  /*0e80*/  @UP2 ULDC.64 UR14, c[0x0][0x9a8] ;  /* 0x00026a00000e2ab9 */ /* 0x000fe20000000a00 */
[----:B------:R-:W-:Y:S01]  /*0e90*/  UIMAD.WIDE.U32 UR10, UR6, UR10, URZ ;  /* 0x0000000a060a72a5 */ /* 0x000fe2000f8e003f */
[----:B------:R-:W-:Y:S01]  /*0ea0*/  @UP2 ULDC.64 UR18, c[0x0][0x9b0] ;  /* 0x00026c0000122ab9 */ /* 0x000fe20000000a00 */
[----:B------:R-:W-:-:S04]  /*0eb0*/  PLOP3.LUT P2, PT, PT, PT, UP0, 0x80, 0x0 ;  /* 0x000000000000781c */ /* 0x000fc80003f4f008 */
        /* <DEDUP_REMOVED lines=29> */
[----:B---34-:R-:W-:Y:S01]  /*1090*/  IMAD.U32 R4, RZ, RZ, UR8 ;  /* 0x00000008ff047e24 */ /* 0x018fe2000f8e00ff */
        /* <DEDUP_REMOVED lines=20> */
[----:B0-----:R-:W-:-:S02]  /*11e0*/  IMAD.U32 R4, RZ, RZ, UR8 ;  /* 0x00000008ff047e24 */ /* 0x001fc4000f8e00ff */
[----:B------:R-:W-:Y:S01]  /*11f0*/  IMAD.U32 R3, RZ, RZ, UR5 ;  /* 0x00000005ff037e24 */ /* 0x000fe2000f8e00ff */
[----:B------:R-:W-:Y:S01]  /*1200*/  ULDC.64 UR4, c[0x0][0x3f8] ;  /* 0x0000fe0000047ab9 */ /* 0x000fe20000000a00 */
[----:B------:R-:W-:-:S03]  /*1210*/  IMAD.U32 R5, RZ, RZ, UR9 ;  /* 0x00000009ff057e24 */ /* 0x000fc6000f8e00ff */
[----:B------:R0:W3:Y:S04]  /*1220*/  @P0 LDG.E R2, desc[UR46][R2.64] ;  /* 0x0000002e02020981 */ /* 0x0000e8000c1e1900 */
        /* <DEDUP_REMOVED lines=10> */
[----:B-1----:R-:W-:Y:S01]  /*12d0*/  CS2R R6, SRZ ;  /* 0x0000000000067805 */ /* 0x002fe2000001ff00 */
[----:B0-----:R-:W-:Y:S01]  /*12e0*/  IMAD.MOV.U32 R3, RZ, RZ, RZ ;  /* 0x000000ffff037224 */ /* 0x001fe200078e00ff */
        /* <DEDUP_REMOVED lines=23> */
[----:B------:R-:W-:Y:S01]  /*1460*/  CS2R R64, SRZ ;  /* 0x0000000000407805 */ /* 0x000fe2000001ff00 */
[----:B--2---:R-:W-:-:S04]  /*1470*/  FMUL.FTZ R0, R9, R0 ;  /* 0x0000000009007220 */ /* 0x004fc80000410000 */
[----:B------:R-:W-:Y:S01]  /*1480*/  FMUL.FTZ R0, R0, UR7 ;  /* 0x0000000700007c20 */ /* 0x000fe20008410000 */
[----:B------:R-:W-:-:S04]  /*1490*/  CS2R R8, SRZ ;  /* 0x0000000000087805 */ /* 0x000fc8000001ff00 */
[----:B------:R-:W-:Y:S02]  /*14a0*/  R2UR UR38, R0 ;  /* 0x00000000002672ca */ /* 0x000fe400000e0000 */
[----:B---3--:R-:W-:Y:S02]  /*14b0*/  @P0 R2UR UR49, R2 ;  /* 0x00000000023102ca */ /* 0x008fe400000e0000 */
[----:B----4-:R-:W-:Y:S01]  /*14c0*/  @P1 R2UR UR4, R4 ;  /* 0x00000000040412ca */ /* 0x010fe200000e0000 */
[----:B------:R-:W-:Y:S01]  /*14d0*/  IMAD.MOV.U32 R0, RZ, RZ, RZ ;  /* 0x000000ffff007224 */ /* 0x000fe200078e00ff */
[----:B------:R-:W-:Y:S01]  /*14e0*/  PLOP3.LUT P0, PT, PT, PT, PT, 0x80, 0x0 ;  /* 0x000000000000781c */ /* 0x000fe20003f0f070 */
[----:B------:R-:W-:-:S12]  /*14f0*/  @P1 BRA `(.L_x_5581) ;  /* 0x0000000000341947 */ /* 0x000fd80003800000 */
        /* <DEDUP_REMOVED lines=13> */
.L_x_5581:
[----:B------:R-:W-:Y:S01]  /*15d0*/  UIADD3 UR49, -UR49, UR4, URZ ;  /* 0x0000000431317290 */ /* 0x000fe2000fffe13f */
[----:B------:R-:W-:Y:S01]  /*15e0*/  CS2R R94, SRZ ;  /* 0x00000000005e7805 */ /* 0x000fe2000001ff00 */
[----:B------:R-:W-:Y:S01]  /*15f0*/  @UP3 ULDC UR7, c[0x0][0x42c] ;  /* 0x00010b0000073ab9 */ /* 0x000fe20000000800 */
[----:B------:R-:W-:Y:S01]  /*1600*/  UMOV UR4, URZ ;  /* 0x0000003f00047c82 */ /* 0x000fe20008000000 */
[----:B------:R-:W-:Y:S01]  /*1610*/  UISETP.GE.AND UP0, UPT, UR49, 0x1, UPT ;  /* 0x000000013100788c */ /* 0x000fe2000bf06270 */
[----:B------:R-:W-:Y:S01]  /*1620*/  CS2R R68, SRZ ;  /* 0x0000000000447805 */ /* 0x000fe2000001ff00 */
[----:B------:R-:W-:Y:S01]  /*1630*/  UIADD3 UR5, UR49, 0xdf, URZ ;  /* 0x000000df31057890 */ /* 0x000fe2000fffe03f */
[----:B------:R-:W-:Y:S01]  /*1640*/  CS2R R96, SRZ ;  /* 0x0000000000607805 */ /* 0x000fe2000001ff00 */
[----:B------:R-:W-:Y:S01]  /*1650*/  UMOV UR39, UR6 ;  /* 0x0000000600277c82 */ /* 0x000fe20008000000 */
[----:B------:R-:W-:Y:S02]  /*1660*/  CS2R R72, SRZ ;  /* 0x0000000000487805 */ /* 0x000fe4000001ff00 */
[----:B------:R-:W-:Y:S01]  /*1670*/  PLOP3.LUT P1, PT, PT, PT, UP0, 0x80, 0x0 ;  /* 0x000000000000781c */ /* 0x000fe20003f2f008 */
[----:B------:R-:W-:Y:S01]  /*1680*/  UIMAD.WIDE UR8, UR5, -0x6db6db6d, UR4 ;  /* 0x92492493050878a5 */ /* 0x000fe2000f8e0204 */
[----:B------:R-:W-:Y:S01]  /*1690*/  CS2R R98, SRZ ;  /* 0x0000000000627805 */ /* 0x000fe2000001ff00 */
[----:B------:R-:W-:Y:S01]  /*16a0*/  UIMAD.WIDE.U32 UR4, UR6, UR7, URZ ;  /* 0x00000007060472a5 */ /* 0x000fe2000f8e003f */
[----:B------:R-:W-:Y:S01]  /*16b0*/  CS2R R76, SRZ ;  /* 0x00000000004c7805 */ /* 0x000fe2000001ff00 */
[----:B------:R-:W-:Y:S01]  /*16c0*/  USHF.R.U32.HI UR48, URZ, 0x1f, UR9 ;  /* 0x0000001f3f307899 */ /* 0x000fe20008011609 */
[----:B------:R-:W-:Y:S01]  /*16d0*/  CS2R R100, SRZ ;  /* 0x0000000000647805 */ /* 0x000fe2000001ff00 */
[----:B------:R-:W-:-:S02]  /*16e0*/  @UP3 ULDC UR7, c[0x0][0x430] ;  /* 0x00010c0000073ab9 */ /* 0x000fc40000000800 */
[----:B------:R-:W-:Y:S02]  /*16f0*/  @UP3 USHF.R.U32.HI UR42, URZ, UR7, UR5 ;  /* 0x000000073f2a3299 */ /* 0x000fe40008011605 */
[----:B------:R-:W-:Y:S02]  /*1700*/  ULEA.HI.SX32 UR48, UR9, UR48, 0x19 ;  /* 0x0000003009307291 */ /* 0x000fe4000f8fca3f */
[----:B------:R-:W-:Y:S10]  /*1710*/  @!P1 BRA `(.L_x_5582) ;  /* 0x0000008400089947 */ /* 0x000ff40003800000 */
        /* <DEDUP_REMOVED lines=31> */
.L_x_5583:
        /* <DEDUP_REMOVED lines=13> */
.L_x_5709:
[----:B------:R-:W-:Y:S05]  /*19e0*/  @!P0 BRA `(.L_x_5585) ;  /* 0x0000000000048947 */ /* 0x000fea0003800000 */
[----:B------:R-:W-:Y:S01]  /*19f0*/  BPT.TRAP 0x1 ;  /* 0x000000040000795c */ /* 0x000fe20000300000 */
.L_x_5585:
[----:B------:R-:W-:Y:S02]  /*1a00*/  IMAD.U32 R4, RZ, RZ, UR43 ;  /* 0x0000002bff047e24 */ /* 0x000fe4000f8e00ff */
[----:B------:R-:W-:-:S03]  /*1a10*/  IMAD.U32 R5, RZ, RZ, UR50 ;  /* 0x00000032ff057e24 */ /* 0x000fc6000f8e00ff */
[----:B------:R-:W-:Y:S01]  /*1a20*/  SHF.L.U32 R4, R4, 0x1f, RZ ;  /* 0x0000001f04047819 */ /* 0x000fe200000006ff */
[----:B------:R-:W-:-:S04]  /*1a30*/  IMAD R5, R5, 0x8, R0 ;  /* 0x0000000805057824 */ /* 0x000fc800078e0200 */
[----:B------:R1:W2:Y:S01]  /*1a40*/  SYNCS.PHASECHK.TRANS64.TRYWAIT P1, [R5+URZ+0x2e830], R4 ;  /* 0x02e83004050075a7 */ /* 0x0002a2000802017f */
[----:B------:R-:W-:Y:S05]  /*1a50*/  @!P0 BRA `(.L_x_5586) ;  /* 0x0000000000048947 */ /* 0x000fea0003800000 */
[----:B------:R-:W-:Y:S01]  /*1a60*/  BPT.TRAP 0x1 ;  /* 0x000000040000795c */ /* 0x000fe20000300000 */
.L_x_5586:
[----:B------:R-:W3:Y:S01]  /*1a70*/  S2R R6, SR_TID.X ;  /* 0x0000000000067919 */ /* 0x000ee20000002100 */
[----:B0-----:R-:W-:-:S05]  /*1a80*/  VIADD R3, R0, 0x20400 ;  /* 0x0002040000037836 */ /* 0x001fca0000000000 */
[----:B------:R-:W-:-:S04]  /*1a90*/  SHF.R.U32.HI R3, RZ, 0x4, R3 ;  /* 0x00000004ff037819 */ /* 0x000fc80000011603 */
[----:B------:R-:W-:Y:S02]  /*1aa0*/  LOP3.LUT R3, R3, 0x3fff, RZ, 0xc0, !PT ;  /* 0x00003fff03037812 */ /* 0x000fe400078ec0ff */
[----:B---3--:R-:W-:Y:S01]  /*1ab0*/  LOP3.LUT P2, RZ, R6, 0x7f, RZ, 0xc0, !PT ;  /* 0x0000007f06ff7812 */ /* 0x008fe2000784c0ff */
[----:B--2---:R-:W-:-:S12]  /*1ac0*/  @P1 BRA `(.L_x_5587) ;  /* 0x0000000000081947 */ /* 0x004fd80003800000 */
[----:B------:R-:W0:Y:S02]  /*1ad0*/  SYNCS.PHASECHK.TRANS64.TRYWAIT P1, [R5+URZ+0x2e830], R4 ;  /* 0x02e83004050075a7 */ /* 0x000e24000802017f */
[----:B0-----:R-:W-:Y:S05]  /*1ae0*/  @!P1 BRA `(.L_x_5588) ;  /* 0x000000f0005c9947 */ /* 0x001fea0003800000 */
.L_x_5587:
[----:B------:R-:W-:Y:S05]  /*1af0*/  WARPSYNC.ALL ;  /* 0x0000000000007948 */ /* 0x000fea0003800000 */
[----:B------:R-:W-:Y:S01]  /*1b00*/  IMAD.MOV.U32 R87, RZ, RZ, RZ ;  /* 0x000000ffff577224 */ /* 0x000fe200078e00ff */
[----:B------:R-:W-:-:S04]  /*1b10*/  LOP3.LUT R3, R3, 0x10000, RZ, 0xfc, !PT ;  /* 0x0001000003037812 */ /* 0x000fc800078efcff */
        /* <DEDUP_REMOVED lines=15> */
[----:B------:R-:W2:Y:S01]  /*1c10*/  S2R R152, SR_TID.X ;  /* 0x0000000000987919 */ /* 0x000ea20000002100 */
[----:B------:R-:W-:Y:S01]  /*1c20*/  IMAD.U32 R81, RZ, RZ, UR38 ;  /* 0x00000026ff517e24 */ /* 0x000fe2000f8e00ff */
[----:B------:R-:W-:-:S02]  /*1c30*/  UIADD3 UR4, UR20, 0x300, URZ ;  /* 0x0000030014047890 */ /* 0x000fc4000fffe03f */
        /* <DEDUP_REMOVED lines=18> */
[----:B------:R-:W-:Y:S01]  /*1d60*/  UISETP.GE.AND UP0, UPT, UR49, 0xe1, UPT ;  /* 0x000000e13100788c */ /* 0x000fe2000bf06270 */
        /* <DEDUP_REMOVED lines=129> */
[----:B01----:R-:W-:Y:S02]  /*2580*/  FMNMX.FTZ R4, R140, R7, !PT ;  /* 0x000000078c047209 */ /* 0x003fe40007810000 */
        /* <DEDUP_REMOVED lines=92> */
[C---:B------:R-:W-:Y:S02]  /*2b50*/  ISETP.GT.AND P1, PT, R6.reuse, 0x61, PT ;  /* 0x000000610600780c */ /* 0x040fe40003f24270 */
[----:B------:R-:W-:Y:S02]  /*2b60*/  FMNMX.FTZ R7, R117, R4, !PT ;  /* 0x0000000475077209 */ /* 0x000fe40007810000 */
[----:B------:R-:W-:Y:S02]  /*2b70*/  FSEL R115, R115, -INF , P2 ;  /* 0xff80000073737808 */ /* 0x000fe40001000000 */
[----:B------:R-:W-:-:S02]  /*2b80*/  ISETP.GT.AND P2, PT, R6, 0x68, PT ;  /* 0x000000680600780c */ /* 0x000fc40003f44270 */
        /* <DEDUP_REMOVED lines=103> */
[----:B------:R-:W-:Y:S02]  /*3200*/  ISETP.GT.AND P1, PT, R6, 0xc8, PT ;  /* 0x000000c80600780c */ /* 0x000fe40003f24270 */
[----:B------:R-:W-:Y:S02]  /*3210*/  FSEL R54, R54, -INF , P2 ;  /* 0xff80000036367808 */ /* 0x000fe40001000000 */
[----:B------:R-:W-:-:S02]  /*3220*/  ISETP.GT.AND P2, PT, R6, 0xc9, PT ;  /* 0x000000c90600780c */ /* 0x000fc40003f44270 */
[----:B------:R-:W-:Y:S02]  /*3230*/  FSEL R50, R50, -INF , P3 ;  /* 0xff80000032327808 */ /* 0x000fe40001800000 */
[C---:B------:R-:W-:Y:S02]  /*3240*/  ISETP.GT.AND P3, PT, R6.reuse, 0xd0, PT ;  /* 0x000000d00600780c */ /* 0x040fe40003f64270 */
[----:B------:R-:W-:Y:S02]  /*3250*/  FSEL R47, R47, -INF , P4 ;  /* 0xff8000002f2f7808 */ /* 0x000fe40002000000 */
[----:B------:R-:W-:Y:S02]  /*3260*/  ISETP.GT.AND P4, PT, R6, 0xd1, PT ;  /* 0x000000d10600780c */ /* 0x000fe40003f84270 */
        /* <DEDUP_REMOVED lines=21> */
[----:B------:R-:W-:Y:S02]  /*33c0*/  FMNMX.FTZ R33, R138, R139, !PT ;  /* 0x0000008b8a217209 */ /* 0x000fe40007810000 */
[----:B------:R-:W-:Y:S02]  /*33d0*/  FMNMX.FTZ R9, R78, R9, !PT ;  /* 0x000000094e097209 */ /* 0x000fe40007810000 */
[----:B------:R-:W-:Y:S02]  /*33e0*/  FMNMX.FTZ R32, R142, R33, !PT ;  /* 0x000000218e207209 */ /* 0x000fe40007810000 */
[----:B------:R-:W-:Y:S01]  /*33f0*/  ISETP.GT.AND P1, PT, R6, 0xb9, PT ;  /* 0x000000b90600780c */ /* 0x000fe20003f24270 */
[----:B------:R-:W0:Y:S01]  /*3400*/  SHFL.BFLY PT, R4, R9, 0x2, 0x1f ;  /* 0x0c401f0009047f89 */ /* 0x000e2200000e0000 */
[----:B------:R-:W-:Y:S02]  /*3410*/  FMNMX.FTZ R37, R143, R32, !PT ;  /* 0x000000208f257209 */ /* 0x000fe40007810000 */
[----:B------:R-:W-:-:S02]  /*3420*/  P2R R14, PR, RZ, 0x1 ;  /* 0x00000001ff0e7803 */ /* 0x000fc40000000000 */
[----:B------:R-:W-:Y:S02]  /*3430*/  FMNMX.FTZ R36, R146, R37, !PT ;  /* 0x0000002592247209 */ /* 0x000fe40007810000 */
[----:B------:R-:W-:Y:S02]  /*3440*/  ISETP.GT.AND P0, PT, R6, 0xc0, PT ;  /* 0x000000c00600780c */ /* 0x000fe40003f04270 */
[----:B------:R-:W-:Y:S02]  /*3450*/  FMNMX.FTZ R37, R147, R36, !PT ;  /* 0x0000002493257209 */ /* 0x000fe40007810000 */
[----:B------:R-:W-:Y:S02]  /*3460*/  FSEL R55, R55, -INF , P1 ;  /* 0xff80000037377808 */ /* 0x000fe40000800000 */
[----:B------:R-:W-:Y:S02]  /*3470*/  FMNMX.FTZ R36, R150, R37, !PT ;  /* 0x0000002596247209 */ /* 0x000fe40007810000 */
[----:B------:R-:W-:-:S02]  /*3480*/  FSEL R26, R26, -INF , P0 ;  /* 0xff8000001a1a7808 */ /* 0x000fc40000000000 */
[----:B------:R-:W-:Y:S02]  /*3490*/  FMNMX.FTZ R41, R151, R36, !PT ;  /* 0x0000002497297209 */ /* 0x000fe40007810000 */
[----:B------:R-:W-:Y:S02]  /*34a0*/  ISETP.NE.AND P0, PT, R14, RZ, PT ;  /* 0x000000ff0e00720c */ /* 0x000fe40003f05270 */
[----:B------:R-:W-:Y:S02]  /*34b0*/  FMNMX.FTZ R40, R122, R41, !PT ;  /* 0x000000297a287209 */ /* 0x000fe40007810000 */
[----:B------:R-:W-:Y:S02]  /*34c0*/  ISETP.NE.AND P1, PT, R13, RZ, PT ;  /* 0x000000ff0d00720c */ /* 0x000fe40003f25270 */
[----:B0-----:R-:W-:Y:S02]  /*34d0*/  FMNMX.FTZ R10, R9, R4, !PT ;  /* 0x00000004090a7209 */ /* 0x001fe40007810000 */
[----:B------:R-:W-:-:S02]  /*34e0*/  FMNMX.FTZ R41, R123, R40, !PT ;  /* 0x000000287b297209 */ /* 0x000fc40007810000 */
[----:B------:R-:W-:Y:S01]  /*34f0*/  FSEL R27, R27, -INF , P0 ;  /* 0xff8000001b1b7808 */ /* 0x000fe20000000000 */
[----:B------:R-:W0:Y:S01]  /*3500*/  SHFL.BFLY PT, R11, R10, 0x1, 0x1f ;  /* 0x0c201f000a0b7f89 */ /* 0x000e2200000e0000 */
[----:B------:R-:W-:Y:S02]  /*3510*/  FMNMX.FTZ R40, R126, R41, !PT ;  /* 0x000000297e287209 */ /* 0x000fe40007810000 */
[----:B------:R-:W-:Y:S02]  /*3520*/  FSEL R30, R30, -INF , P1 ;  /* 0xff8000001e1e7808 */ /* 0x000fe40000800000 */
[----:B------:R-:W-:Y:S02]  /*3530*/  FMNMX.FTZ R45, R127, R40, !PT ;  /* 0x000000287f2d7209 */ /* 0x000fe40007810000 */
[----:B------:R-:W-:Y:S02]  /*3540*/  ISETP.NE.AND P0, PT, R8, RZ, PT ;  /* 0x000000ff0800720c */ /* 0x000fe40003f05270 */
[----:B0-----:R-:W-:-:S04]  /*3550*/  FMNMX.FTZ R4, R10, R11, !PT ;  /* 0x0000000b0a047209 */ /* 0x001fc80007810000 */
        /* <DEDUP_REMOVED lines=20> */
[----:B0-----:R-:W-:-:S01]  /*36a0*/  FFMA.FTZ R105, R88, UR38, -R81 ;  /* 0x0000002658697c23 */ /* 0x001fc20008010851 */
        /* <DEDUP_REMOVED lines=34> */
[----:B------:R-:W-:Y:S01]  /*38d0*/  FFMA.FTZ R78, R78, UR38, -R81 ;  /* 0x000000264e4e7c23 */ /* 0x000fe20008010851 */
[----:B------:R-:W-:Y:S01]  /*38e0*/  MUFU.EX2 R6, R6 ;  /* 0x0000000600067308 */ /* 0x000fe20000000800 */
[----:B------:R-:W-:-:S04]  /*38f0*/  FMNMX.FTZ R83, R91, R92, !PT ;  /* 0x0000005c5b537209 */ /* 0x000fc80007810000 */
[----:B------:R-:W-:-:S03]  /*3900*/  FMNMX.FTZ R92, R94, R83, !PT ;  /* 0x000000535e5c7209 */ /* 0x000fc60007810000 */
[----:B------:R-:W-:Y:S01]  /*3910*/  MUFU.EX2 R9, R9 ;  /* 0x0000000900097308 */ /* 0x000fe20000000800 */
[----:B------:R-:W-:-:S04]  /*3920*/  FMNMX.FTZ R83, R95, R92, !PT ;  /* 0x0000005c5f537209 */ /* 0x000fc80007810000 */
[----:B------:R-:W-:-:S03]  /*3930*/  FMNMX.FTZ R92, R98, R83, !PT ;  /* 0x00000053625c7209 */ /* 0x000fc60007810000 */
[----:B------:R0:W-:Y:S01]  /*3940*/  MUFU.EX2 R83, R105 ;  /* 0x0000006900537308 */ /* 0x0001e20000000800 */
[----:B------:R-:W-:Y:S01]  /*3950*/  FMNMX.FTZ R89, R99, R92, !PT ;  /* 0x0000005c63597209 */ /* 0x000fe20007810000 */
[--C-:B------:R-:W-:Y:S01]  /*3960*/  FFMA.FTZ R92, R97, UR38, -R81.reuse ;  /* 0x00000026615c7c23 */ /* 0x100fe20008010851 */
[----:B------:R-:W-:-:S02]  /*3970*/  FFMA.FTZ R97, R100, UR38, -R81 ;  /* 0x0000002664617c23 */ /* 0x000fc40008010851 */
[----:B------:R-:W-:-:S03]  /*3980*/  FMNMX.FTZ R96, R102, R89, !PT ;  /* 0x0000005966607209 */ /* 0x000fc60007810000 */
[----:B------:R-:W-:Y:S01]  /*3990*/  MUFU.EX2 R8, R8 ;  /* 0x0000000800087308 */ /* 0x000fe20000000800 */
[----:B------:R-:W-:Y:S01]  /*39a0*/  FMNMX.FTZ R89, R103, R96, !PT ;  /* 0x0000006067597209 */ /* 0x000fe20007810000 */
[----:B0-----:R-:W-:-:S03]  /*39b0*/  FFMA.FTZ R105, R84, UR38, -R81 ;  /* 0x0000002654697c23 */ /* 0x001fc60008010851 */
[----:B------:R-:W-:-:S03]  /*39c0*/  FMNMX.FTZ R96, R58, R89, !PT ;  /* 0x000000593a607209 */ /* 0x000fc60007810000 */
[----:B------:R-:W-:Y:S01]  /*39d0*/  MUFU.EX2 R89, R97 ;  /* 0x0000006100597308 */ /* 0x000fe20000000800 */
[----:B------:R-:W-:Y:S01]  /*39e0*/  FMNMX.FTZ R93, R59, R96, !PT ;  /* 0x000000603b5d7209 */ /* 0x000fe20007810000 */
[--C-:B------:R-:W-:Y:S01]  /*39f0*/  FFMA.FTZ R96, R101, UR38, -R81.reuse ;  /* 0x0000002665607c23 */ /* 0x100fe20008010851 */
[----:B------:R-:W-:-:S02]  /*3a00*/  FFMA.FTZ R101, R61, UR38, -R81 ;  /* 0x000000263d657c23 */ /* 0x000fc40008010851 */
[----:B------:R-:W-:-:S03]  /*3a10*/  FMNMX.FTZ R100, R62, R93, !PT ;  /* 0x0000005d3e647209 */ /* 0x000fc60007810000 */
[----:B------:R-:W0:Y:S01]  /*3a20*/  MUFU.EX2 R13, R13 ;  /* 0x0000000d000d7308 */ /* 0x000e220000000800 */
[----:B------:R-:W-:-:S04]  /*3a30*/  FMNMX.FTZ R93, R63, R100, !PT ;  /* 0x000000643f5d7209 */ /* 0x000fc80007810000 */
[----:B------:R-:W-:-:S03]  /*3a40*/  FMNMX.FTZ R100, R66, R93, !PT ;  /* 0x0000005d42647209 */ /* 0x000fc60007810000 */
[----:B------:R-:W-:Y:S01]  /*3a50*/  MUFU.EX2 R41, R109 ;  /* 0x0000006d00297308 */ /* 0x000fe20000000800 */
[----:B------:R-:W-:-:S04]  /*3a60*/  FMNMX.FTZ R93, R67, R100, !PT ;  /* 0x00000064435d7209 */ /* 0x000fc80007810000 */
[----:B------:R-:W-:-:S03]  /*3a70*/  FMNMX.FTZ R100, R70, R93, !PT ;  /* 0x0000005d46647209 */ /* 0x000fc60007810000 */
[----:B------:R-:W-:Y:S01]  /*3a80*/  MUFU.EX2 R10, R10 ;  /* 0x0000000a000a7308 */ /* 0x000fe20000000800 */
[----:B------:R-:W-:Y:S02]  /*3a90*/  FMNMX.FTZ R93, R71, R100, !PT ;  /* 0x00000064475d7209 */ /* 0x000fe40007810000 */
[----:B0-----:R-:W-:Y:S02]  /*3aa0*/  F2FP.SATFINITE.E4M3.F32.PACK_AB_MERGE_C R200, R13, R8, RZ ;  /* 0x000000080dc8723e */ /* 0x001fe400048070ff */
[----:B------:R-:W-:Y:S02]  /*3ab0*/  FMNMX.FTZ R100, R42, R93, !PT ;  /* 0x0000005d2a647209 */ /* 0x000fe40007810000 */
[----:B------:R-:W-:Y:S01]  /*3ac0*/  F2FP.SATFINITE.E4M3.F32.PACK_AB_MERGE_C R200, R9, R6, R200 ;  /* 0x0000000609c8723e */ /* 0x000fe200048070c8 */
[----:B------:R-:W-:Y:S01]  /*3ad0*/  MUFU.EX2 R11, R11 ;  /* 0x0000000b000b7308 */ /* 0x000fe20000000800 */
[----:B------:R-:W-:-:S04]  /*3ae0*/  FMNMX.FTZ R93, R43, R100, !PT ;  /* 0x000000642b5d7209 */ /* 0x000fc80007810000 */
[----:B------:R-:W-:-:S03]  /*3af0*/  FMNMX.FTZ R100, R46, R93, !PT ;  /* 0x0000005d2e647209 */ /* 0x000fc60007810000 */
[----:B------:R0:W-:Y:S01]  /*3b00*/  MUFU.EX2 R93, R101 ;  /* 0x00000065005d7308 */ /* 0x0001e20000000800 */
[----:B------:R-:W-:Y:S01]  /*3b10*/  FMNMX.FTZ R61, R47, R100, !PT ;  /* 0x000000642f3d7209 */ /* 0x000fe20007810000 */
[----:B------:R-:W-:-:S03]  /*3b20*/  FFMA.FTZ R100, R64, UR38, -R81 ;  /* 0x0000002640647c23 */ /* 0x000fc60008010851 */
[----:B------:R-:W-:-:S03]  /*3b30*/  FMNMX.FTZ R64, R50, R61, !PT ;  /* 0x0000003d32407209 */ /* 0x000fc60007810000 */
[----:B------:R1:W-:Y:S01]  /*3b40*/  MUFU.EX2 R61, R100 ;  /* 0x00000064003d7308 */ /* 0x0003e20000000800 */
[----:B------:R-:W-:Y:S01]  /*3b50*/  FMNMX.FTZ R97, R51, R64, !PT ;  /* 0x0000004033617209 */ /* 0x000fe20007810000 */
[--C-:B------:R-:W-:Y:S01]  /*3b60*/  FFMA.FTZ R64, R72, UR38, -R81.reuse ;  /* 0x0000002648407c23 */ /* 0x100fe20008010851 */
[----:B0-----:R-:W-:-:S01]  /*3b70*/  FFMA.FTZ R101, R65, UR38, -R81 ;  /* 0x0000002641657c23 */ /* 0x001fc20008010851 */
[----:B------:R-:W-:Y:S02]  /*3b80*/  FSEL R65, R38, -INF , P5 ;  /* 0xff80000026417808 */ /* 0x000fe40002800000 */
[----:B------:R-:W-:Y:S02]  /*3b90*/  FMNMX.FTZ R72, R54, R97, !PT ;  /* 0x0000006136487209 */ /* 0x000fe40007810000 */
[----:B------:R-:W-:Y:S02]  /*3ba0*/  MUFU.EX2 R12, R12 ;  /* 0x0000000c000c7308 */ /* 0x000fe40000000800 */
[----:B------:R-:W-:-:S04]  /*3bb0*/  FMNMX.FTZ R97, R55, R72, !PT ;  /* 0x0000004837617209 */ /* 0x000fc80007810000 */
[----:B------:R-:W-:Y:S02]  /*3bc0*/  FMNMX.FTZ R72, R26, R97, !PT ;  /* 0x000000611a487209 */ /* 0x000fe40007810000 */
[----:B------:R-:W0:Y:S02]  /*3bd0*/  MUFU.EX2 R21, R21 ;  /* 0x0000001500157308 */ /* 0x000e240000000800 */
[----:B------:R-:W-:Y:S02]  /*3be0*/  FMNMX.FTZ R97, R27, R72, !PT ;  /* 0x000000481b617209 */ /* 0x000fe40007810000 */
[----:B------:R-:W-:Y:S01]  /*3bf0*/  FSEL R72, R31, -INF , P2 ;  /* 0xff8000001f487808 */ /* 0x000fe20001000000 */
[----:B------:R-:W-:-:S01]  /*3c00*/  FFMA.FTZ R31, R69, UR38, -R81 ;  /* 0x00000026451f7c23 */ /* 0x000fc20008010851 */
[----:B------:R-:W-:Y:S02]  /*3c10*/  FMNMX.FTZ R97, R30, R97, !PT ;  /* 0x000000611e617209 */ /* 0x000fe40007810000 */
[----:B------:R-:W-:Y:S01]  /*3c20*/  FSEL R69, R34, -INF , P3 ;  /* 0xff80000022457808 */ /* 0x000fe20001800000 */
[----:B------:R-:W-:Y:S01]  /*3c30*/  MUFU.EX2 R45, R113 ;  /* 0x00000071002d7308 */ /* 0x000fe20000000800 */
[----:B------:R-:W-:-:S02]  /*3c40*/  FMNMX.FTZ R34, R72, R97, !PT ;  /* 0x0000006148227209 */ /* 0x000fc40007810000 */
[----:B------:R-:W-:Y:S01]  /*3c50*/  FSEL R97, R35, -INF , P4 ;  /* 0xff80000023617808 */ /* 0x000fe20002000000 */
[----:B------:R-:W-:-:S01]  /*3c60*/  FFMA.FTZ R35, R7, UR38, -R81 ;  /* 0x0000002607237c23 */ /* 0x000fc20008010851 */
[----:B-1----:R-:W-:Y:S02]  /*3c70*/  FMNMX.FTZ R100, R69, R34, !PT ;  /* 0x0000002245647209 */ /* 0x002fe40007810000 */
[----:B--2---:R-:W-:Y:S01]  /*3c80*/  LOP3.LUT P2, RZ, R152, 0x7f, RZ, 0xc0, !PT ;  /* 0x0000007f98ff7812 */ /* 0x004fe2000784c0ff */
[----:B------:R1:W-:Y:S01]  /*3c90*/  MUFU.EX2 R34, R101 ;  /* 0x0000006500227308 */ /* 0x0003e20000000800 */
[----:B------:R-:W-:Y:S02]  /*3ca0*/  FMNMX.FTZ R38, R97, R100, !PT ;  /* 0x0000006461267209 */ /* 0x000fe40007810000 */
        /* <DEDUP_REMOVED lines=9> */
[----:B------:R-:W-:-:S01]  /*3d40*/  FFMA.FTZ R48, R52, UR38, -R81 ;  /* 0x0000002634307c23 */ /* 0x000fc20008010851 */
[--C-:B------:R-:W-:Y:S01]  /*3d50*/  FFMA.FTZ R52, R76, UR38, -R81.reuse ;  /* 0x000000264c347c23 */ /* 0x100fe20008010851 */
[----:B------:R-:W2:Y:S01]  /*3d60*/  SHFL.BFLY PT, R112, R7, 0x2, 0x1f ;  /* 0x0c401f0007707f89 */ /* 0x000ea200000e0000 */
[----:B-1----:R-:W-:-:S01]  /*3d70*/  FFMA.FTZ R101, R80, UR38, -R81 ;  /* 0x0000002650657c23 */ /* 0x002fc20008010851 */
[----:B------:R-:W-:Y:S01]  /*3d80*/  FFMA.FTZ R76, R82, UR38, -R81 ;  /* 0x00000026524c7c23 */ /* 0x000fe20008010851 */
[----:B------:R-:W-:Y:S01]  /*3d90*/  MUFU.EX2 R14, R14 ;  /* 0x0000000e000e7308 */ /* 0x000fe20000000800 */
[----:B------:R-:W-:Y:S01]  /*3da0*/  @!P2 VIADD R5, R5, 0x2e840 ;  /* 0x0002e8400505a836 */ /* 0x000fe20000000000 */
[----:B0-----:R-:W-:-:S04]  /*3db0*/  F2FP.SATFINITE.E4M3.F32.PACK_AB_MERGE_C R202, R21, R12, RZ ;  /* 0x0000000c15ca723e */ /* 0x001fc800048070ff */
[----:B------:R-:W-:Y:S02]  /*3dc0*/  F2FP.SATFINITE.E4M3.F32.PACK_AB_MERGE_C R202, R11, R10, R202 ;  /* 0x0000000a0bca723e */ /* 0x000fe400048070ca */
[----:B------:R-:W-:Y:S08]  /*3dd0*/  MUFU.EX2 R53, R116 ;  /* 0x0000007400357308 */ /* 0x000ff00000000800 */
[----:B------:R-:W-:Y:S01]  /*3de0*/  MUFU.EX2 R15, R15 ;  /* 0x0000000f000f7308 */ /* 0x000fe20000000800 */
[----:B--2---:R-:W-:-:S07]  /*3df0*/  FMNMX.FTZ R112, R7, R112, !PT ;  /* 0x0000007007707209 */ /* 0x004fce0007810000 */
[----:B------:R-:W-:Y:S01]  /*3e00*/  MUFU.EX2 R24, R24 ;  /* 0x0000001800187308 */ /* 0x000fe20000000800 */
[----:B------:R-:W0:Y:S07]  /*3e10*/  SHFL.BFLY PT, R7, R112, 0x1, 0x1f ;  /* 0x0c201f0070077f89 */ /* 0x000e2e00000e0000 */
[----:B------:R-:W1:Y:S08]  /*3e20*/  MUFU.EX2 R29, R29 ;  /* 0x0000001d001d7308 */ /* 0x000e700000000800 */
[----:B------:R-:W-:Y:S08]  /*3e30*/  MUFU.EX2 R20, R20 ;  /* 0x0000001400147308 */ /* 0x000ff00000000800 */
[----:B------:R-:W-:Y:S01]  /*3e40*/  MUFU.EX2 R25, R25 ;  /* 0x0000001900197308 */ /* 0x000fe20000000800 */
[----:B-1----:R-:W-:-:S02]  /*3e50*/  F2FP.SATFINITE.E4M3.F32.PACK_AB_MERGE_C R204, R29, R24, RZ ;  /* 0x000000181dcc723e */ /* 0x002fc400048070ff */
[----:B0-----:R-:W-:Y:S02]  /*3e60*/  FMNMX.FTZ R7, R112, R7, !PT ;  /* 0x0000000770077209 */ /* 0x001fe40007810000 */
[----:B------:R-:W-:Y:S02]  /*3e70*/  F2FP.SATFINITE.E4M3.F32.PACK_AB_MERGE_C R204, R15, R14, R204 ;  /* 0x0000000e0fcc723e */ /* 0x000fe400048070cc */
[C---:B------:R-:W-:Y:S01]  /*3e80*/  FSETP.NEU.FTZ.AND P1, PT, R7.reuse, -INF , PT ;  /* 0xff8000000700780b */ /* 0x040fe20003f3d000 */
[----:B------:R-:W-:-:S01]  /*3e90*/  FFMA.FTZ R86, R7, R86, -8 ;  /* 0xc100000007567423 */ /* 0x000fc20000010056 */
[----:B------:R-:W-:Y:S04]  /*3ea0*/  MUFU.EX2 R28, R28 ;  /* 0x0000001c001c7308 */ /* 0x000fe80000000800 */
[----:B------:R-:W-:-:S02]  /*3eb0*/  FSEL R86, R86, RZ, P1 ;  /* 0x000000ff56567208 */ /* 0x000fc40000800000 */
        /* <DEDUP_REMOVED lines=21> */
[----:B------:R-:W-:Y:S01]  /*4010*/  FFMA.FTZ R114, R118, UR38, -R86 ;  /* 0x0000002676727c23 */ /* 0x000fe20008010856 */
[----:B------:R-:W-:-:S01]  /*4020*/  FADD.FTZ R103, R6, R9 ;  /* 0x0000000906677221 */ /* 0x000fc20000010000 */
[--C-:B------:R-:W-:Y:S01]  /*4030*/  FFMA.FTZ R121, R131, UR38, -R86.reuse ;  /* 0x0000002683797c23 */ /* 0x100fe20008010856 */
[----:B------:R-:W-:-:S01]  /*4040*/  FFMA.FTZ R118, R94, UR38, -R86 ;  /* 0x000000265e767c23 */ /* 0x000fc20008010856 */
[----:B------:R-:W1:Y:S01]  /*4050*/  MUFU.EX2 R112, R112 ;  /* 0x0000007000707308 */ /* 0x000e620000000800 */
[----:B------:R-:W-:-:S01]  /*4060*/  FFMA.FTZ R94, R98, UR38, -R86 ;  /* 0x00000026625e7c23 */ /* 0x000fc20008010856 */
[--C-:B------:R-:W-:Y:S01]  /*4070*/  FFMA.FTZ R125, R151, UR38, -R86.reuse ;  /* 0x00000026977d7c23 */ /* 0x100fe20008010856 */
[----:B------:R-:W-:-:S01]  /*4080*/  FFMA.FTZ R98, R102, UR38, -R86 ;  /* 0x0000002666627c23 */ /* 0x000fc20008010856 */
[----:B------:R-:W-:Y:S01]  /*4090*/  FADD.FTZ R102, R8, R103 ;  /* 0x0000006708667221 */ /* 0x000fe20000010000 */
[----:B------:R-:W-:-:S01]  /*40a0*/  FFMA.FTZ R113, R123, UR38, -R86 ;  /* 0x000000267b717c23 */ /* 0x000fc20008010856 */
[--C-:B------:R-:W-:Y:S01]  /*40b0*/  FFMA.FTZ R116, R130, UR38, -R86.reuse ;  /* 0x0000002682747c23 */ /* 0x100fe20008010856 */
[----:B------:R-:W-:-:S01]  /*40c0*/  FFMA.FTZ R123, R127, UR38, -R86 ;  /* 0x000000267f7b7c23 */ /* 0x000fc20008010856 */
[----:B------:R-:W2:Y:S01]  /*40d0*/  MUFU.EX2 R117, R117 ;  /* 0x0000007500757308 */ /* 0x000ea20000000800 */
[----:B0-----:R-:W-:-:S01]  /*40e0*/  FADD.FTZ R131, R80, R81 ;  /* 0x0000005150837221 */ /* 0x001fc20000010000 */
[----:B------:R-:W-:Y:S01]  /*40f0*/  FADD.FTZ R103, R13, R102 ;  /* 0x000000660d677221 */ /* 0x000fe20000010000 */
[----:B------:R-:W-:-:S01]  /*4100*/  FFMA.FTZ R102, R59, UR38, -R86 ;  /* 0x000000263b667c23 */ /* 0x000fc20008010856 */
[----:B------:R-:W-:Y:S01]  /*4110*/  @!P2 PRMT R59, RZ, 0x654, R5 ;  /* 0x00000654ff3ba816 */ /* 0x000fe20000000005 */
[----:B------:R-:W-:-:S01]  /*4120*/  FFMA.FTZ R124, R134, UR38, -R86 ;  /* 0x00000026867c7c23 */ /* 0x000fc20008010856 */
[--C-:B------:R-:W-:Y:S01]  /*4130*/  FFMA.FTZ R127, R135, UR38, -R86.reuse ;  /* 0x00000026877f7c23 */ /* 0x100fe20008010856 */
[----:B------:R-:W-:-:S01]  /*4140*/  FFMA.FTZ R106, R106, UR38, -R86 ;  /* 0x000000266a6a7c23 */ /* 0x000fc20008010856 */
[----:B------:R-:W0:Y:S01]  /*4150*/  MUFU.EX2 R82, R82 ;  /* 0x0000005200527308 */ /* 0x000e220000000800 */
[----:B-1----:R-:W-:-:S01]  /*4160*/  FADD.FTZ R128, R112, R131 ;  /* 0x0000008370807221 */ /* 0x002fc20000010000 */
[----:B------:R1:W-:Y:S01]  /*4170*/  @!P2 SYNCS.ARRIVE.TRANS64.RED.A1T0 RZ, [R59+URZ], RZ ;  /* 0x000000ff3bffa9a7 */ /* 0x0003e2000810043f */
[----:B------:R-:W-:-:S01]  /*4180*/  FFMA.FTZ R107, R107, UR38, -R86 ;  /* 0x000000266b6b7c23 */ /* 0x000fc20008010856 */
[--C-:B------:R-:W-:Y:S01]  /*4190*/  FFMA.FTZ R63, R63, UR38, -R86.reuse ;  /* 0x000000263f3f7c23 */ /* 0x100fe20008010856 */
[----:B------:R-:W-:-:S01]  /*41a0*/  FFMA.FTZ R66, R66, UR38, -R86 ;  /* 0x0000002642427c23 */ /* 0x000fc20008010856 */
[--C-:B------:R-:W-:Y:S01]  /*41b0*/  FFMA.FTZ R67, R67, UR38, -R86.reuse ;  /* 0x0000002643437c23 */ /* 0x100fe20008010856 */
[----:B------:R-:W-:-:S01]  /*41c0*/  FFMA.FTZ R90, R90, UR38, -R86 ;  /* 0x000000265a5a7c23 */ /* 0x000fc20008010856 */
[----:B------:R-:W3:Y:S01]  /*41d0*/  MUFU.EX2 R109, R109 ;  /* 0x0000006d006d7308 */ /* 0x000ee20000000800 */
[----:B--2---:R-:W-:-:S01]  /*41e0*/  FADD.FTZ R131, R117, R128 ;  /* 0x0000008075837221 */ /* 0x004fc20000010000 */
[----:B------:R-:W-:Y:S01]  /*41f0*/  FADD.FTZ R128, R10, R103 ;  /* 0x000000670a807221 */ /* 0x000fe20000010000 */
[----:B-1----:R-:W-:-:S01]  /*4200*/  FFMA.FTZ R59, R62, UR38, -R86 ;  /* 0x000000263e3b7c23 */ /* 0x002fc20008010856 */
[--C-:B------:R-:W-:Y:S01]  /*4210*/  FFMA.FTZ R91, R91, UR38, -R86.reuse ;  /* 0x000000265b5b7c23 */ /* 0x100fe20008010856 */
[----:B------:R-:W-:-:S01]  /*4220*/  FFMA.FTZ R58, R58, UR38, -R86 ;  /* 0x000000263a3a7c23 */ /* 0x000fc20008010856 */
[----:B------:R-:W-:Y:S01]  /*4230*/  FADD.FTZ R103, R11, R128 ;  /* 0x000000800b677221 */ /* 0x000fe20000010000 */
[----:B------:R-:W-:-:S01]  /*4240*/  FFMA.FTZ R70, R70, UR38, -R86 ;  /* 0x0000002646467c23 */ /* 0x000fc20008010856 */
[----:B------:R-:W1:Y:S01]  /*4250*/  MUFU.EX2 R120, R120 ;  /* 0x0000007800787308 */ /* 0x000e620000000800 */
[----:B0-----:R-:W-:-:S01]  /*4260*/  FADD.FTZ R130, R82, R131 ;  /* 0x0000008352827221 */ /* 0x001fc20000010000 */
[----:B------:R-:W-:Y:S01]  /*4270*/  FADD.FTZ R128, R12, R103 ;  /* 0x000000670c807221 */ /* 0x000fe20000010000 */
[----:B------:R-:W-:-:S01]  /*4280*/  FFMA.FTZ R71, R71, UR38, -R86 ;  /* 0x0000002647477c23 */ /* 0x000fc20008010856 */
[--C-:B------:R-:W-:Y:S01]  /*4290*/  FFMA.FTZ R46, R46, UR38, -R86.reuse ;  /* 0x000000262e2e7c23 */ /* 0x100fe20008010856 */
[----:B------:R-:W-:-:S01]  /*42a0*/  FFMA.FTZ R47, R47, UR38, -R86 ;  /* 0x000000262f2f7c23 */ /* 0x000fc20008010856 */
[----:B------:R-:W-:Y:S01]  /*42b0*/  FADD.FTZ R103, R21, R128 ;  /* 0x0000008015677221 */ /* 0x000fe20000010000 */
[----:B------:R-:W-:-:S01]  /*42c0*/  FFMA.FTZ R50, R50, UR38, -R86 ;  /* 0x0000002632327c23 */ /* 0x000fc20008010856 */
[----:B------:R-:W0:Y:S01]  /*42d0*/  MUFU.EX2 R125, R125 ;  /* 0x0000007d007d7308 */ /* 0x000e220000000800 */
[----:B---3--:R-:W-:-:S01]  /*42e0*/  FADD.FTZ R131, R109, R130 ;  /* 0x000000826d837221 */ /* 0x008fc20000010000 */
        /* <DEDUP_REMOVED lines=15> */
[----:B0-----:R-:W-:-:S01]  /*43e0*/  FADD.FTZ R131, R125, R130 ;  /* 0x000000827d837221 */ /* 0x001fc20000010000 */
[----:B------:R-:W-:Y:S01]  /*43f0*/  FFMA.FTZ R65, R65, UR38, -R86 ;  /* 0x0000002641417c23 */ /* 0x000fe20008010856 */
[----:B------:R-:W-:Y:S01]  /*4400*/  F2FP.SATFINITE.E4M3.F32.PACK_AB_MERGE_C R206, R33, R28, RZ ;  /* 0x0000001c21ce723e */ /* 0x000fe200048070ff */
[----:B------:R-:W-:Y:S01]  /*4410*/  IMAD.MOV.U32 R24, RZ, RZ, R87 ;  /* 0x000000ffff187224 */ /* 0x000fe200078e0057 */
[----:B------:R-:W-:-:S02]  /*4420*/  F2FP.SATFINITE.E4M3.F32.PACK_AB_MERGE_C R112, R117, R112, RZ ;  /* 0x000000707570723e */ /* 0x000fc400048070ff */
[----:B------:R-:W-:Y:S01]  /*4430*/  F2FP.SATFINITE.E4M3.F32.PACK_AB_MERGE_C R120, R125, R120, RZ ;  /* 0x000000787d78723e */ /* 0x000fe200048070ff */
[----:B------:R-:W0:Y:S01]  /*4440*/  MUFU.EX2 R122, R122 ;  /* 0x0000007a007a7308 */ /* 0x000e220000000800 */
[----:B------:R-:W-:Y:S02]  /*4450*/  F2FP.SATFINITE.E4M3.F32.PACK_AB_MERGE_C R206, R25, R20, R206 ;  /* 0x0000001419ce723e */ /* 0x000fe400048070ce */
[----:B------:R-:W-:Y:S01]  /*4460*/  F2FP.SATFINITE.E4M3.F32.PACK_AB_MERGE_C R201, R81, R80, R112 ;  /* 0x0000005051c9723e */ /* 0x000fe20004807070 */
[--C-:B------:R-:W-:Y:S01]  /*4470*/  IMAD.MOV.U32 R81, RZ, RZ, R87.reuse ;  /* 0x000000ffff517224 */ /* 0x100fe200078e0057 */
[----:B------:R-:W-:Y:S01]  /*4480*/  F2FP.SATFINITE.E4M3.F32.PACK_AB_MERGE_C R203, R109, R82, R120 ;  /* 0x000000526dcb723e */ /* 0x000fe20004807078 */
[--C-:B------:R-:W-:Y:S02]  /*4490*/  IMAD.MOV.U32 R82, RZ, RZ, R87.reuse ;  /* 0x000000ffff527224 */ /* 0x100fe400078e0057 */
[----:B------:R-:W3:Y:S01]  /*44a0*/  MUFU.EX2 R123, R123 ;  /* 0x0000007b007b7308 */ /* 0x000ee20000000800 */
[----:B------:R-:W-:-:S07]  /*44b0*/  IMAD.MOV.U32 R80, RZ, RZ, R87 ;  /* 0x000000ffff507224 */ /* 0x000fce00078e0057 */
[----:B------:R-:W4:Y:S08]  /*44c0*/  MUFU.EX2 R116, R116 ;  /* 0x0000007400747308 */ /* 0x000f300000000800 */
[----:B------:R2:W-:Y:S08]  /*44d0*/  MUFU.EX2 R5, R102 ;  /* 0x0000006600057308 */ /* 0x0005f00000000800 */
[----:B------:R-:W5:Y:S01]  /*44e0*/  MUFU.EX2 R121, R121 ;  /* 0x0000007900797308 */ /* 0x000f620000000800 */
[----:B--2---:R-:W-:-:S04]  /*44f0*/  FADD.FTZ R102, R84, R131 ;  /* 0x0000008354667221 */ /* 0x004fc80000010000 */
[----:B-1----:R-:W-:Y:S01]  /*4500*/  FADD.FTZ R131, R113, R102 ;  /* 0x0000006671837221 */ /* 0x002fe20000010000 */
[----:B------:R-:W-:-:S02]  /*4510*/  FFMA.FTZ R102, R42, UR38, -R86 ;  /* 0x000000262a667c23 */ /* 0x000fc40008010856 */
[----:B------:R-:W-:Y:S01]  /*4520*/  MUFU.EX2 R124, R124 ;  /* 0x0000007c007c7308 */ /* 0x000fe20000000800 */
[----:B0-----:R-:W-:-:S01]  /*4530*/  FADD.FTZ R130, R122, R131 ;  /* 0x000000837a827221 */ /* 0x001fc20000010000 */
[----:B------:R-:W-:Y:S01]  /*4540*/  FADD.FTZ R131, R29, R128 ;  /* 0x000000801d837221 */ /* 0x000fe20000010000 */
[C---:B---3--:R-:W-:Y:S02]  /*4550*/  F2FP.SATFINITE.E4M3.F32.PACK_AB_MERGE_C R122, R123.reuse, R122, RZ ;  /* 0x0000007a7b7a723e */ /* 0x048fe400048070ff */
[----:B------:R-:W-:Y:S01]  /*4560*/  FADD.FTZ R43, R123, R130 ;  /* 0x000000827b2b7221 */ /* 0x000fe20000010000 */
[----:B------:R-:W-:-:S01]  /*4570*/  FADD.FTZ R128, R20, R131 ;  /* 0x0000008314807221 */ /* 0x000fc20000010000 */
[----:B------:R-:W-:Y:S01]  /*4580*/  F2FP.SATFINITE.E4M3.F32.PACK_AB_MERGE_C R205, R113, R84, R122 ;  /* 0x0000005471cd723e */ /* 0x000fe2000480707a */
[----:B------:R-:W-:Y:S01]  /*4590*/  MUFU.EX2 R127, R127 ;  /* 0x0000007f007f7308 */ /* 0x000fe20000000800 */
[----:B----4-:R-:W-:-:S01]  /*45a0*/  FADD.FTZ R130, R116, R43 ;  /* 0x0000002b74827221 */ /* 0x010fc20000010000 */
[----:B------:R-:W-:-:S03]  /*45b0*/  IMAD.MOV.U32 R84, RZ, RZ, R87 ;  /* 0x000000ffff547224 */ /* 0x000fc600078e0057 */
[----:B-----5:R-:W-:-:S03]  /*45c0*/  FADD.FTZ R131, R121, R130 ;  /* 0x0000008279837221 */ /* 0x020fc60000010000 */
[----:B------:R-:W-:Y:S08]  /*45d0*/  MUFU.EX2 R32, R32 ;  /* 0x0000002000207308 */ /* 0x000ff00000000800 */
[----:B------:R-:W-:Y:S08]  /*45e0*/  MUFU.EX2 R106, R106 ;  /* 0x0000006a006a7308 */ /* 0x000ff00000000800 */
[----:B------:R0:W-:Y:S08]  /*45f0*/  MUFU.EX2 R62, R63 ;  /* 0x0000003f003e7308 */ /* 0x0001f00000000800 */
[----:B------:R-:W-:Y:S01]  /*4600*/  MUFU.EX2 R107, R107 ;  /* 0x0000006b006b7308 */ /* 0x000fe20000000800 */
[----:B0-----:R-:W-:-:S01]  /*4610*/  FADD.FTZ R63, R25, R128 ;  /* 0x00000080193f7221 */ /* 0x001fc20000010000 */
[----:B------:R-:W-:-:S03]  /*4620*/  IMAD.MOV.U32 R25, RZ, RZ, R87 ;  /* 0x000000ffff197224 */ /* 0x000fc600078e0057 */
[----:B------:R-:W-:Y:S01]  /*4630*/  FADD.FTZ R128, R28, R63 ;  /* 0x0000003f1c807221 */ /* 0x000fe20000010000 */
[----:B------:R-:W-:Y:S02]  /*4640*/  IMAD.MOV.U32 R28, RZ, RZ, R87 ;  /* 0x000000ffff1c7224 */ /* 0x000fe400078e0057 */
[----:B------:R-:W0:Y:S01]  /*4650*/  MUFU.EX2 R36, R36 ;  /* 0x0000002400247308 */ /* 0x000e220000000800 */
[----:B------:R-:W-:-:S01]  /*4660*/  FADD.FTZ R63, R33, R128 ;  /* 0x00000080213f7221 */ /* 0x000fc20000010000 */
[----:B------:R-:W-:-:S06]  /*4670*/  IMAD.MOV.U32 R33, RZ, RZ, R87 ;  /* 0x000000ffff217224 */ /* 0x000fcc00078e0057 */
[----:B------:R-:W1:Y:S08]  /*4680*/  MUFU.EX2 R126, R126 ;  /* 0x0000007e007e7308 */ /* 0x000e700000000800 */
[----:B------:R2:W-:Y:S01]  /*4690*/  MUFU.EX2 R42, R66 ;  /* 0x00000042002a7308 */ /* 0x0005e20000000800 */
[----:B0-----:R-:W-:-:S04]  /*46a0*/  F2FP.SATFINITE.E4M3.F32.PACK_AB_MERGE_C R208, R41, R36, RZ ;  /* 0x0000002429d0723e */ /* 0x001fc800048070ff */
[----:B------:R-:W-:-:S03]  /*46b0*/  F2FP.SATFINITE.E4M3.F32.PACK_AB_MERGE_C R208, R37, R32, R208 ;  /* 0x0000002025d0723e */ /* 0x000fc600048070d0 */
[----:B------:R-:W0:Y:S01]  /*46c0*/  MUFU.EX2 R129, R129 ;  /* 0x0000008100817308 */ /* 0x000e220000000800 */
[----:B--2---:R-:W-:-:S01]  /*46d0*/  FADD.FTZ R66, R124, R131 ;  /* 0x000000837c427221 */ /* 0x004fc20000010000 */
[----:B------:R-:W-:-:S03]  /*46e0*/  F2FP.SATFINITE.E4M3.F32.PACK_AB_MERGE_C R124, R127, R124, RZ ;  /* 0x0000007c7f7c723e */ /* 0x000fc600048070ff */
[----:B------:R-:W-:Y:S01]  /*46f0*/  FADD.FTZ R131, R127, R66 ;  /* 0x000000427f837221 */ /* 0x000fe20000010000 */
[----:B------:R-:W-:-:S01]  /*4700*/  FADD.FTZ R66, R32, R63 ;  /* 0x0000003f20427221 */ /* 0x000fc20000010000 */
[----:B------:R-:W-:Y:S01]  /*4710*/  FFMA.FTZ R63, R26, UR38, -R86 ;  /* 0x000000261a3f7c23 */ /* 0x000fe20008010856 */
[----:B------:R-:W-:Y:S01]  /*4720*/  MUFU.EX2 R40, R40 ;  /* 0x0000002800287308 */ /* 0x000fe20000000800 */
[----:B------:R-:W-:-:S01]  /*4730*/  FADD.FTZ R26, R106, R131 ;  /* 0x000000836a1a7221 */ /* 0x000fc20000010000 */
[----:B------:R-:W-:Y:S01]  /*4740*/  FFMA.FTZ R86, R100, UR38, -R86 ;  /* 0x0000002664567c23 */ /* 0x000fe20008010856 */
[----:B------:R-:W-:Y:S01]  /*4750*/  F2FP.SATFINITE.E4M3.F32.PACK_AB_MERGE_C R207, R121, R116, R124 ;  /* 0x0000007479cf723e */ /* 0x000fe2000480707c */
[----:B------:R-:W-:Y:S02]  /*4760*/  IMAD.MOV.U32 R32, RZ, RZ, R87 ;  /* 0x000000ffff207224 */ /* 0x000fe400078e0057 */
[----:B------:R-:W-:-:S02]  /*4770*/  FADD.FTZ R131, R107, R26 ;  /* 0x0000001a6b837221 */ /* 0x000fc40000010000 */
[----:B------:R-:W2:Y:S08]  /*4780*/  MUFU.EX2 R110, R110 ;  /* 0x0000006e006e7308 */ /* 0x000eb00000000800 */
[----:B------:R3:W-:Y:S08]  /*4790*/  MUFU.EX2 R43, R67 ;  /* 0x00000043002b7308 */ /* 0x0007f00000000800 */
[----:B------:R-:W4:Y:S01]  /*47a0*/  MUFU.EX2 R111, R111 ;  /* 0x0000006f006f7308 */ /* 0x000f220000000800 */
[----:B---3--:R-:W-:-:S01]  /*47b0*/  FADD.FTZ R67, R37, R66 ;  /* 0x0000004225437221 */ /* 0x008fc20000010000 */
[----:B-1----:R-:W-:Y:S01]  /*47c0*/  FADD.FTZ R66, R126, R131 ;  /* 0x000000837e427221 */ /* 0x002fe20000010000 */
[----:B0-----:R-:W-:Y:S01]  /*47d0*/  F2FP.SATFINITE.E4M3.F32.PACK_AB_MERGE_C R126, R129, R126, RZ ;  /* 0x0000007e817e723e */ /* 0x001fe200048070ff */
[----:B------:R-:W-:-:S02]  /*47e0*/  IMAD.MOV.U32 R37, RZ, RZ, R87 ;  /* 0x000000ffff257224 */ /* 0x000fc400078e0057 */
[----:B------:R-:W-:-:S01]  /*47f0*/  FADD.FTZ R26, R36, R67 ;  /* 0x00000043241a7221 */ /* 0x000fc20000010000 */
[----:B------:R-:W-:Y:S01]  /*4800*/  FADD.FTZ R131, R129, R66 ;  /* 0x0000004281837221 */ /* 0x000fe20000010000 */
[----:B------:R-:W-:Y:S01]  /*4810*/  F2FP.SATFINITE.E4M3.F32.PACK_AB_MERGE_C R209, R107, R106, R126 ;  /* 0x0000006a6bd1723e */ /* 0x000fe2000480707e */
[----:B------:R-:W0:Y:S01]  /*4820*/  MUFU.EX2 R114, R114 ;  /* 0x0000007200727308 */ /* 0x000e220000000800 */
[----:B------:R-:W-:-:S01]  /*4830*/  FADD.FTZ R67, R41, R26 ;  /* 0x0000001a29437221 */ /* 0x000fc20000010000 */
[----:B--2---:R-:W-:Y:S01]  /*4840*/  FADD.FTZ R128, R110, R131 ;  /* 0x000000836e807221 */ /* 0x004fe20000010000 */
[----:B------:R-:W-:Y:S02]  /*4850*/  IMAD.MOV.U32 R41, RZ, RZ, R87 ;  /* 0x000000ffff297224 */ /* 0x000fe400078e0057 */
[----:B------:R-:W-:Y:S01]  /*4860*/  FADD.FTZ R66, R40, R67 ;  /* 0x0000004328427221 */ /* 0x000fe20000010000 */
[----:B------:R-:W-:Y:S02]  /*4870*/  IMAD.MOV.U32 R36, RZ, RZ, R87 ;  /* 0x000000ffff247224 */ /* 0x000fe400078e0057 */
[----:B------:R-:W1:Y:S01]  /*4880*/  MUFU.EX2 R104, R104 ;  /* 0x0000006800687308 */ /* 0x000e620000000800 */
[----:B------:R-:W-:-:S01]  /*4890*/  FADD.FTZ R66, R45, R66 ;  /* 0x000000422d427221 */ /* 0x000fc20000010000 */
[----:B----4-:R-:W-:-:S03]  /*48a0*/  FADD.FTZ R67, R111, R128 ;  /* 0x000000806f437221 */ /* 0x010fc60000010000 */
[----:B------:R-:W-:Y:S01]  /*48b0*/  FADD.FTZ R131, R53, R66 ;  /* 0x0000004235837221 */ /* 0x000fe20000010000 */
[----:B------:R-:W-:Y:S02]  /*48c0*/  IMAD.MOV.U32 R66, RZ, RZ, R87 ;  /* 0x000000ffff427224 */ /* 0x000fe400078e0057 */
[----:B------:R-:W2:Y:S01]  /*48d0*/  MUFU.EX2 R115, R115 ;  /* 0x0000007300737308 */ /* 0x000ea20000000800 */
[----:B0-----:R-:W-:-:S01]  /*48e0*/  FADD.FTZ R8, R114, R67 ;  /* 0x0000004372087221 */ /* 0x001fc20000010000 */
[----:B------:R-:W-:-:S06]  /*48f0*/  IMAD.MOV.U32 R67, RZ, RZ, R87 ;  /* 0x000000ffff437224 */ /* 0x000fcc00078e0057 */
[----:B------:R-:W0:Y:S01]  /*4900*/  MUFU.EX2 R90, R90 ;  /* 0x0000005a005a7308 */ /* 0x000e220000000800 */
[----:B-1----:R-:W-:-:S01]  /*4910*/  FADD.FTZ R12, R104, R131 ;  /* 0x00000083680c7221 */ /* 0x002fc20000010000 */
[----:B------:R-:W-:Y:S01]  /*4920*/  F2FP.SATFINITE.E4M3.F32.PACK_AB_MERGE_C R210, R104, R53, RZ ;  /* 0x0000003568d2723e */ /* 0x000fe200048070ff */
[--C-:B------:R-:W-:Y:S02]  /*4930*/  IMAD.MOV.U32 R53, RZ, RZ, R87.reuse ;  /* 0x000000ffff357224 */ /* 0x100fe400078e0057 */
[----:B------:R-:W-:Y:S01]  /*4940*/  FADD.FTZ R29, R75, R12 ;  /* 0x0000000c4b1d7221 */ /* 0x000fe20000010000 */
[----:B------:R-:W-:Y:S01]  /*4950*/  F2FP.SATFINITE.E4M3.F32.PACK_AB_MERGE_C R210, R45, R40, R210 ;  /* 0x000000282dd2723e */ /* 0x000fe200048070d2 */
[----:B------:R-:W-:Y:S01]  /*4960*/  IMAD.MOV.U32 R45, RZ, RZ, R87 ;  /* 0x000000ffff2d7224 */ /* 0x000fe200078e0057 */
[----:B------:R-:W1:Y:S01]  /*4970*/  MUFU.EX2 R88, R88 ;  /* 0x0000005800587308 */ /* 0x000e620000000800 */
[----:B--2---:R-:W-:-:S01]  /*4980*/  FADD.FTZ R21, R115, R8 ;  /* 0x0000000873157221 */ /* 0x004fc20000010000 */
[----:B------:R-:W-:Y:S01]  /*4990*/  F2FP.SATFINITE.E4M3.F32.PACK_AB_MERGE_C R114, R115, R114, RZ ;  /* 0x000000727372723e */ /* 0x000fe200048070ff */
[----:B------:R-:W-:-:S03]  /*49a0*/  IMAD.MOV.U32 R40, RZ, RZ, R87 ;  /* 0x000000ffff287224 */ /* 0x000fc600078e0057 */
        /* <DEDUP_REMOVED lines=12> */
[C---:B--2---:R-:W-:Y:S01]  /*4a70*/  F2FP.SATFINITE.E4M3.F32.PACK_AB_MERGE_C R212, R108.reuse, R85, RZ ;  /* 0x000000556cd4723e */ /* 0x044fe200048070ff */
[----:B------:R-:W-:Y:S01]  /*4a80*/  FADD.FTZ R108, R108, R29 ;  /* 0x0000001d6c6c7221 */ /* 0x000fe20000010000 */
[----:B------:R-:W-:Y:S02]  /*4a90*/  IMAD.MOV.U32 R85, RZ, RZ, R87 ;  /* 0x000000ffff557224 */ /* 0x000fe400078e0057 */
[----:B------:R-:W-:Y:S01]  /*4aa0*/  F2FP.SATFINITE.E4M3.F32.PACK_AB_MERGE_C R212, R88, R75, R212 ;  /* 0x0000004b58d4723e */ /* 0x000fe200048070d4 */
[----:B------:R-:W-:-:S01]  /*4ab0*/  FADD.FTZ R29, R83, R108 ;  /* 0x0000006c531d7221 */ /* 0x000fc20000010000 */
[----:B------:R-:W-:Y:S01]  /*4ac0*/  IMAD.MOV.U32 R75, RZ, RZ, R87 ;  /* 0x000000ffff4b7224 */ /* 0x000fe200078e0057 */
[----:B------:R-:W2:Y:S01]  /*4ad0*/  MUFU.EX2 R92, R92 ;  /* 0x0000005c005c7308 */ /* 0x000ea20000000800 */
[----:B0-----:R-:W-:-:S01]  /*4ae0*/  FADD.FTZ R21, R119, R8 ;  /* 0x0000000877157221 */ /* 0x001fc20000010000 */
[----:B------:R-:W-:-:S04]  /*4af0*/  F2FP.SATFINITE.E4M3.F32.PACK_AB_MERGE_C R118, R119, R118, RZ ;  /* 0x000000767776723e */ /* 0x000fc800048070ff */
[----:B------:R-:W-:Y:S02]  /*4b00*/  F2FP.SATFINITE.E4M3.F32.PACK_AB_MERGE_C R213, R91, R90, R118 ;  /* 0x0000005a5bd5723e */ /* 0x000fe40004807076 */
        /* <DEDUP_REMOVED lines=10> */
[----:B--2---:R-:W-:-:S01]  /*4bb0*/  FADD.FTZ R29, R96, R29 ;  /* 0x0000001d601d7221 */ /* 0x004fc20000010000 */
[----:B------:R-:W-:-:S04]  /*4bc0*/  F2FP.SATFINITE.E4M3.F32.PACK_AB_MERGE_C R214, R96, R89, RZ ;  /* 0x0000005960d6723e */ /* 0x000fc800048070ff */
[----:B------:R-:W-:Y:S01]  /*4bd0*/  F2FP.SATFINITE.E4M3.F32.PACK_AB_MERGE_C R214, R92, R83, R214 ;  /* 0x000000535cd6723e */ /* 0x000fe200048070d6 */
[----:B------:R-:W-:Y:S01]  /*4be0*/  IMAD.MOV.U32 R83, RZ, RZ, R87 ;  /* 0x000000ffff537224 */ /* 0x000fe200078e0057 */
[----:B------:R-:W2:Y:S01]  /*4bf0*/  MUFU.EX2 R58, R58 ;  /* 0x0000003a003a7308 */ /* 0x000ea20000000800 */
[C---:B0-----:R-:W-:Y:S01]  /*4c00*/  F2FP.SATFINITE.E4M3.F32.PACK_AB_MERGE_C R98, R99.reuse, R98, RZ ;  /* 0x000000626362723e */ /* 0x041fe200048070ff */
[----:B------:R-:W-:-:S03]  /*4c10*/  FADD.FTZ R99, R99, R8 ;  /* 0x0000000863637221 */ /* 0x000fc60000010000 */
[----:B------:R-:W-:-:S03]  /*4c20*/  F2FP.SATFINITE.E4M3.F32.PACK_AB_MERGE_C R215, R95, R94, R98 ;  /* 0x0000005e5fd7723e */ /* 0x000fc60004807062 */
[----:B------:R-:W0:Y:S01]  /*4c30*/  MUFU.EX2 R57, R57 ;  /* 0x0000003900397308 */ /* 0x000e220000000800 */
[----:B-1----:R-:W-:-:S01]  /*4c40*/  FADD.FTZ R8, R56, R29 ;  /* 0x0000001d38087221 */ /* 0x002fc20000010000 */
[----:B------:R-:W-:-:S06]  /*4c50*/  IMAD.MOV.U32 R29, RZ, RZ, R87 ;  /* 0x000000ffff1d7224 */ /* 0x000fcc00078e0057 */
[----:B------:R-:W1:Y:S01]  /*4c60*/  MUFU.EX2 R60, R60 ;  /* 0x0000003c003c7308 */ /* 0x000e620000000800 */
[----:B--2---:R-:W-:-:S04]  /*4c70*/  FADD.FTZ R6, R58, R99 ;  /* 0x000000633a067221 */ /* 0x004fc80000010000 */
[----:B------:R-:W-:-:S03]  /*4c80*/  FADD.FTZ R6, R5, R6 ;  /* 0x0000000605067221 */ /* 0x000fc60000010000 */
[----:B------:R-:W2:Y:S01]  /*4c90*/  MUFU.EX2 R59, R59 ;  /* 0x0000003b003b7308 */ /* 0x000ea20000000800 */
[----:B0-----:R-:W-:-:S07]  /*4ca0*/  FADD.FTZ R9, R57, R8 ;  /* 0x0000000839097221 */ /* 0x001fce0000010000 */
[----:B------:R-:W0:Y:S01]  /*4cb0*/  MUFU.EX2 R64, R64 ;  /* 0x0000004000407308 */ /* 0x000e220000000800 */
[----:B-1----:R-:W-:-:S01]  /*4cc0*/  FADD.FTZ R8, R60, R9 ;  /* 0x000000093c087221 */ /* 0x002fc20000010000 */
[----:B------:R-:W-:-:S03]  /*4cd0*/  F2FP.SATFINITE.E4M3.F32.PACK_AB_MERGE_C R60, R93, R60, RZ ;  /* 0x0000003c5d3c723e */ /* 0x000fc600048070ff */
[----:B------:R-:W-:Y:S01]  /*4ce0*/  FADD.FTZ R8, R93, R8 ;  /* 0x000000085d087221 */ /* 0x000fe20000010000 */
[----:B------:R-:W-:Y:S01]  /*4cf0*/  F2FP.SATFINITE.E4M3.F32.PACK_AB_MERGE_C R216, R57, R56, R60 ;  /* 0x0000003839d8723e */ /* 0x000fe2000480703c */
[----:B------:R-:W-:Y:S01]  /*4d00*/  IMAD.MOV.U32 R60, RZ, RZ, R87 ;  /* 0x000000ffff3c7224 */ /* 0x000fe200078e0057 */
[----:B------:R-:W1:Y:S01]  /*4d10*/  MUFU.EX2 R68, R68 ;  /* 0x0000004400447308 */ /* 0x000e620000000800 */
[----:B--2---:R-:W-:-:S01]  /*4d20*/  FADD.FTZ R9, R59, R6 ;  /* 0x000000063b097221 */ /* 0x004fc20000010000 */
[----:B------:R-:W-:Y:S01]  /*4d30*/  FADD.FTZ R11, R61, R8 ;  /* 0x000000083d0b7221 */ /* 0x000fe20000010000 */
[C---:B------:R-:W-:Y:S01]  /*4d40*/  F2FP.SATFINITE.E4M3.F32.PACK_AB_MERGE_C R59, R62.reuse, R59, RZ ;  /* 0x0000003b3e3b723e */ /* 0x040fe200048070ff */
[----:B------:R-:W-:Y:S02]  /*4d50*/  IMAD.MOV.U32 R57, RZ, RZ, R87 ;  /* 0x000000ffff397224 */ /* 0x000fe400078e0057 */
[----:B------:R-:W-:-:S01]  /*4d60*/  FADD.FTZ R9, R62, R9 ;  /* 0x000000093e097221 */ /* 0x000fc20000010000 */
[----:B------:R-:W-:Y:S01]  /*4d70*/  IMAD.MOV.U32 R62, RZ, RZ, R87 ;  /* 0x000000ffff3e7224 */ /* 0x000fe200078e0057 */
[----:B------:R-:W-:Y:S01]  /*4d80*/  F2FP.SATFINITE.E4M3.F32.PACK_AB_MERGE_C R217, R5, R58, R59 ;  /* 0x0000003a05d9723e */ /* 0x000fe2000480703b */
[----:B------:R-:W2:Y:S01]  /*4d90*/  MUFU.EX2 R70, R70 ;  /* 0x0000004600467308 */ /* 0x000ea20000000800 */
[----:B------:R-:W-:-:S01]  /*4da0*/  FADD.FTZ R6, R42, R9 ;  /* 0x000000092a067221 */ /* 0x000fc20000010000 */
[----:B0-----:R-:W-:Y:S01]  /*4db0*/  FADD.FTZ R11, R64, R11 ;  /* 0x0000000b400b7221 */ /* 0x001fe20000010000 */
[----:B------:R-:W-:-:S02]  /*4dc0*/  IMAD.MOV.U32 R59, RZ, RZ, R87 ;  /* 0x000000ffff3b7224 */ /* 0x000fc400078e0057 */
[----:B------:R-:W-:Y:S01]  /*4dd0*/  FADD.FTZ R9, R43, R6 ;  /* 0x000000062b097221 */ /* 0x000fe20000010000 */
[----:B------:R-:W-:Y:S02]  /*4de0*/  IMAD.MOV.U32 R58, RZ, RZ, R87 ;  /* 0x000000ffff3a7224 */ /* 0x000fe400078e0057 */
[----:B------:R-:W0:Y:S01]  /*4df0*/  MUFU.EX2 R31, R31 ;  /* 0x0000001f001f7308 */ /* 0x000e220000000800 */
[----:B-1----:R-:W-:-:S01]  /*4e00*/  FADD.FTZ R8, R68, R11 ;  /* 0x0000000b44087221 */ /* 0x002fc20000010000 */
[----:B------:R-:W-:-:S06]  /*4e10*/  IMAD.MOV.U32 R56, RZ, RZ, R87 ;  /* 0x000000ffff387224 */ /* 0x000fcc00078e0057 */
[----:B------:R-:W1:Y:S01]  /*4e20*/  MUFU.EX2 R71, R71 ;  /* 0x0000004700477308 */ /* 0x000e620000000800 */
[----:B--2---:R-:W-:-:S07]  /*4e30*/  FADD.FTZ R10, R70, R9 ;  /* 0x00000009460a7221 */ /* 0x004fce0000010000 */
[----:B------:R-:W2:Y:S01]  /*4e40*/  MUFU.EX2 R26, R102 ;  /* 0x00000066001a7308 */ /* 0x000ea20000000800 */
[C---:B0-----:R-:W-:Y:S01]  /*4e50*/  F2FP.SATFINITE.E4M3.F32.PACK_AB_MERGE_C R68, R31.reuse, R68, RZ ;  /* 0x000000441f44723e */ /* 0x041fe200048070ff */
[----:B------:R-:W-:-:S03]  /*4e60*/  FADD.FTZ R31, R31, R8 ;  /* 0x000000081f1f7221 */ /* 0x000fc60000010000 */
[----:B------:R-:W-:Y:S01]  /*4e70*/  F2FP.SATFINITE.E4M3.F32.PACK_AB_MERGE_C R218, R64, R61, R68 ;  /* 0x0000003d40da723e */ /* 0x000fe20004807044 */
[----:B------:R-:W-:-:S01]  /*4e80*/  FADD.FTZ R8, R34, R31 ;  /* 0x0000001f22087221 */ /* 0x000fc20000010000 */
[--C-:B------:R-:W-:Y:S01]  /*4e90*/  IMAD.MOV.U32 R68, RZ, RZ, R87.reuse ;  /* 0x000000ffff447224 */ /* 0x100fe200078e0057 */
[----:B------:R-:W0:Y:S01]  /*4ea0*/  MUFU.EX2 R35, R35 ;  /* 0x0000002300237308 */ /* 0x000e220000000800 */
        /* <DEDUP_REMOVED lines=9> */
[----:B------:R-:W-:Y:S02]  /*4f40*/  IMAD.MOV.U32 R43, RZ, RZ, R87 ;  /* 0x000000ffff2b7224 */ /* 0x000fe400078e0057 */
[----:B------:R-:W1:Y:S01]  /*4f50*/  MUFU.EX2 R39, R39 ;  /* 0x0000002700277308 */ /* 0x000e620000000800 */
[----:B0-----:R-:W-:-:S01]  /*4f60*/  FADD.FTZ R11, R35, R8 ;  /* 0x00000008230b7221 */ /* 0x001fc20000010000 */
[--C-:B------:R-:W-:Y:S02]  /*4f70*/  IMAD.MOV.U32 R42, RZ, RZ, R87.reuse ;  /* 0x000000ffff2a7224 */ /* 0x100fe400078e0057 */
[----:B------:R-:W-:-:S04]  /*4f80*/  IMAD.MOV.U32 R31, RZ, RZ, R87 ;  /* 0x000000ffff1f7224 */ /* 0x000fc800078e0057 */
[----:B------:R-:W0:Y:S08]  /*4f90*/  MUFU.EX2 R13, R103 ;  /* 0x00000067000d7308 */ /* 0x000e300000000800 */
[----:B------:R-:W2:Y:S01]  /*4fa0*/  MUFU.EX2 R46, R46 ;  /* 0x0000002e002e7308 */ /* 0x000ea20000000800 */
[----:B-1----:R-:W-:Y:S01]  /*4fb0*/  F2FP.SATFINITE.E4M3.F32.PACK_AB_MERGE_C R8, R39, R38, RZ ;  /* 0x000000262708723e */ /* 0x002fe200048070ff */
[----:B------:R-:W-:-:S03]  /*4fc0*/  FADD.FTZ R38, R38, R11 ;  /* 0x0000000b26267221 */ /* 0x000fc60000010000 */
[----:B------:R-:W-:Y:S01]  /*4fd0*/  F2FP.SATFINITE.E4M3.F32.PACK_AB_MERGE_C R220, R35, R34, R8 ;  /* 0x0000002223dc723e */ /* 0x000fe20004807008 */
[----:B------:R-:W-:-:S01]  /*4fe0*/  FADD.FTZ R39, R39, R38 ;  /* 0x0000002627277221 */ /* 0x000fc20000010000 */
[----:B------:R-:W-:Y:S01]  /*4ff0*/  IMAD.MOV.U32 R38, RZ, RZ, R87 ;  /* 0x000000ffff267224 */ /* 0x000fe200078e0057 */
[----:B------:R-:W1:Y:S01]  /*5000*/  MUFU.EX2 R47, R47 ;  /* 0x0000002f002f7308 */ /* 0x000e620000000800 */
[----:B0-----:R-:W-:-:S01]  /*5010*/  FADD.FTZ R15, R13, R10 ;  /* 0x0000000a0d0f7221 */ /* 0x001fc20000010000 */
[--C-:B------:R-:W-:Y:S02]  /*5020*/  IMAD.MOV.U32 R35, RZ, RZ, R87.reuse ;  /* 0x000000ffff237224 */ /* 0x100fe400078e0057 */
[----:B------:R-:W-:-:S04]  /*5030*/  IMAD.MOV.U32 R34, RZ, RZ, R87 ;  /* 0x000000ffff227224 */ /* 0x000fc800078e0057 */
[----:B------:R-:W-:Y:S01]  /*5040*/  MUFU.EX2 R48, R48 ;  /* 0x0000003000307308 */ /* 0x000fe20000000800 */
[----:B--2---:R-:W-:-:S07]  /*5050*/  FADD.FTZ R8, R46, R15 ;  /* 0x0000000f2e087221 */ /* 0x004fce0000010000 */
        /* <DEDUP_REMOVED lines=25> */
[----:B------:R-:W-:Y:S01]  /*51f0*/  MUFU.EX2 R74, R74 ;  /* 0x0000004a004a7308 */ /* 0x000fe20000000800 */
[----:B--2---:R-:W-:-:S07]  /*5200*/  FADD.FTZ R10, R54, R11 ;  /* 0x0000000b360a7221 */ /* 0x004fce0000010000 */
[----:B------:R-:W1:Y:S01]  /*5210*/  MUFU.EX2 R105, R105 ;  /* 0x0000006900697308 */ /* 0x000e620000000800 */
[----:B0-----:R-:W-:-:S01]  /*5220*/  FADD.FTZ R10, R55, R10 ;  /* 0x0000000a370a7221 */ /* 0x001fc20000010000 */
[----:B------:R-:W-:Y:S01]  /*5230*/  F2FP.SATFINITE.E4M3.F32.PACK_AB_MERGE_C R54, R55, R54, RZ ;  /* 0x000000363736723e */ /* 0x000fe200048070ff */
[----:B------:R-:W-:-:S03]  /*5240*/  IMAD.MOV.U32 R55, RZ, RZ, R87 ;  /* 0x000000ffff377224 */ /* 0x000fc600078e0057 */
[----:B------:R-:W-:Y:S01]  /*5250*/  F2FP.SATFINITE.E4M3.F32.PACK_AB_MERGE_C R223, R51, R50, R54 ;  /* 0x0000003233df723e */ /* 0x000fe20004807036 */
[--C-:B------:R-:W-:Y:S01]  /*5260*/  IMAD.MOV.U32 R54, RZ, RZ, R87.reuse ;  /* 0x000000ffff367224 */ /* 0x100fe200078e0057 */
[----:B------:R-:W0:Y:S01]  /*5270*/  MUFU.EX2 R52, R52 ;  /* 0x0000003400347308 */ /* 0x000e220000000800 */
[--C-:B------:R-:W-:Y:S02]  /*5280*/  IMAD.MOV.U32 R51, RZ, RZ, R87.reuse ;  /* 0x000000ffff337224 */ /* 0x100fe400078e0057 */
[----:B------:R-:W-:-:S05]  /*5290*/  IMAD.MOV.U32 R50, RZ, RZ, R87 ;  /* 0x000000ffff327224 */ /* 0x000fca00078e0057 */
[----:B------:R-:W2:Y:S01]  /*52a0*/  MUFU.EX2 R63, R63 ;  /* 0x0000003f003f7308 */ /* 0x000ea20000000800 */
[----:B-1----:R-:W-:-:S07]  /*52b0*/  F2FP.SATFINITE.E4M3.F32.PACK_AB_MERGE_C R14, R105, R74, RZ ;  /* 0x0000004a690e723e */ /* 0x002fce00048070ff */
[----:B------:R-:W1:Y:S01]  /*52c0*/  MUFU.EX2 R101, R101 ;  /* 0x0000006500657308 */ /* 0x000e620000000800 */
[----:B0-----:R-:W-:-:S01]  /*52d0*/  FADD.FTZ R12, R52, R73 ;  /* 0x00000049340c7221 */ /* 0x001fc20000010000 */
[----:B------:R-:W-:-:S06]  /*52e0*/  IMAD.MOV.U32 R73, RZ, RZ, R87 ;  /* 0x000000ffff497224 */ /* 0x000fcc00078e0057 */
[----:B------:R0:W3:Y:S01]  /*52f0*/  MUFU.EX2 R6, R27 ;  /* 0x0000001b00067308 */ /* 0x0000e20000000800 */
[----:B--2---:R-:W-:-:S07]  /*5300*/  FADD.FTZ R11, R63, R10 ;  /* 0x0000000a3f0b7221 */ /* 0x004fce0000010000 */
[----:B------:R-:W2:Y:S01]  /*5310*/  MUFU.EX2 R30, R30 ;  /* 0x0000001e001e7308 */ /* 0x000ea20000000800 */
[C---:B-1----:R-:W-:Y:S01]  /*5320*/  F2FP.SATFINITE.E4M3.F32.PACK_AB_MERGE_C R224, R101.reuse, R52, R14 ;  /* 0x0000003465e0723e */ /* 0x042fe2000480700e */
[----:B------:R-:W-:Y:S01]  /*5330*/  FADD.FTZ R101, R101, R12 ;  /* 0x0000000c65657221 */ /* 0x000fe20000010000 */
[--C-:B------:R-:W-:Y:S02]  /*5340*/  IMAD.MOV.U32 R52, RZ, RZ, R87.reuse ;  /* 0x000000ffff347224 */ /* 0x100fe400078e0057 */
[----:B0-----:R-:W-:Y:S02]  /*5350*/  IMAD.MOV.U32 R27, RZ, RZ, R87 ;  /* 0x000000ffff1b7224 */ /* 0x001fe400078e0057 */
[----:B------:R-:W-:-:S01]  /*5360*/  FADD.FTZ R74, R74, R101 ;  /* 0x000000654a4a7221 */ /* 0x000fc20000010000 */
[----:B------:R0:W1:Y:S01]  /*5370*/  MUFU.EX2 R9, R72 ;  /* 0x0000004800097308 */ /* 0x0000620000000800 */
[----:B---3--:R-:W-:-:S02]  /*5380*/  FADD.FTZ R11, R6, R11 ;  /* 0x0000000b060b7221 */ /* 0x008fc40000010000 */
[----:B------:R-:W-:Y:S01]  /*5390*/  FADD.FTZ R105, R105, R74 ;  /* 0x0000004a69697221 */ /* 0x000fe20000010000 */
[----:B------:R-:W-:-:S04]  /*53a0*/  IMAD.MOV.U32 R74, RZ, RZ, R87 ;  /* 0x000000ffff4a7224 */ /* 0x000fc800078e0057 */
[----:B------:R-:W3:Y:S01]  /*53b0*/  MUFU.EX2 R76, R76 ;  /* 0x0000004c004c7308 */ /* 0x000ee20000000800 */
[----:B--2---:R-:W-:-:S01]  /*53c0*/  FADD.FTZ R10, R30, R11 ;  /* 0x0000000b1e0a7221 */ /* 0x004fc20000010000 */
[----:B0-----:R-:W-:-:S06]  /*53d0*/  IMAD.MOV.U32 R72, RZ, RZ, R87 ;  /* 0x000000ffff487224 */ /* 0x001fcc00078e0057 */
[----:B------:R-:W0:Y:S01]  /*53e0*/  MUFU.EX2 R69, R69 ;  /* 0x0000004500457308 */ /* 0x000e220000000800 */
[----:B-1----:R-:W-:-:S01]  /*53f0*/  FADD.FTZ R10, R9, R10 ;  /* 0x0000000a090a7221 */ /* 0x002fc20000010000 */
[----:B------:R-:W-:-:S04]  /*5400*/  F2FP.SATFINITE.E4M3.F32.PACK_AB_MERGE_C R30, R9, R30, RZ ;  /* 0x0000001e091e723e */ /* 0x000fc800048070ff */
[----:B------:R-:W-:Y:S01]  /*5410*/  F2FP.SATFINITE.E4M3.F32.PACK_AB_MERGE_C R225, R6, R63, R30 ;  /* 0x0000003f06e1723e */ /* 0x000fe2000480701e */
[----:B------:R-:W-:Y:S01]  /*5420*/  IMAD.MOV.U32 R63, RZ, RZ, R87 ;  /* 0x000000ffff3f7224 */ /* 0x000fe200078e0057 */
[----:B------:R-:W-:Y:S01]  /*5430*/  MUFU.EX2 R79, R79 ;  /* 0x0000004f004f7308 */ /* 0x000fe20000000800 */
[----:B---3--:R-:W-:-:S01]  /*5440*/  FADD.FTZ R12, R76, R105 ;  /* 0x000000694c0c7221 */ /* 0x008fc20000010000 */
[----:B------:R-:W-:-:S06]  /*5450*/  IMAD.MOV.U32 R30, RZ, RZ, R87 ;  /* 0x000000ffff1e7224 */ /* 0x000fcc00078e0057 */
[----:B------:R-:W1:Y:S01]  /*5460*/  MUFU.EX2 R78, R78 ;  /* 0x0000004e004e7308 */ /* 0x000e620000000800 */
[----:B0-----:R-:W-:-:S07]  /*5470*/  FADD.FTZ R5, R69, R10 ;  /* 0x0000000a45057221 */ /* 0x001fce0000010000 */
[----:B------:R-:W0:Y:S08]  /*5480*/  MUFU.EX2 R77, R77 ;  /* 0x0000004d004d7308 */ /* 0x000e300000000800 */
[----:B------:R-:W2:Y:S01]  /*5490*/  MUFU.EX2 R8, R97 ;  /* 0x0000006100087308 */ /* 0x000ea20000000800 */
[----:B-1----:R-:W-:-:S07]  /*54a0*/  F2FP.SATFINITE.E4M3.F32.PACK_AB_MERGE_C R9, R78, R79, RZ ;  /* 0x0000004f4e09723e */ /* 0x002fce00048070ff */
[----:B------:R-:W1:Y:S01]  /*54b0*/  MUFU.EX2 R65, R65 ;  /* 0x0000004100417308 */ /* 0x000e620000000800 */
[----:B0-----:R-:W-:-:S01]  /*54c0*/  FADD.FTZ R12, R77, R12 ;  /* 0x0000000c4d0c7221 */ /* 0x001fc20000010000 */
[----:B------:R-:W-:Y:S01]  /*54d0*/  F2FP.SATFINITE.E4M3.F32.PACK_AB_MERGE_C R226, R77, R76, R9 ;  /* 0x0000004c4de2723e */ /* 0x000fe20004807009 */
[--C-:B------:R-:W-:Y:S02]  /*54e0*/  IMAD.MOV.U32 R77, RZ, RZ, R87.reuse ;  /* 0x000000ffff4d7224 */ /* 0x100fe400078e0057 */
[----:B------:R-:W-:Y:S01]  /*54f0*/  FADD.FTZ R79, R79, R12 ;  /* 0x0000000c4f4f7221 */ /* 0x000fe20000010000 */
[----:B------:R-:W-:Y:S02]  /*5500*/  IMAD.MOV.U32 R76, RZ, RZ, R87 ;  /* 0x000000ffff4c7224 */ /* 0x000fe400078e0057 */
[----:B------:R-:W0:Y:S01]  /*5510*/  MUFU.EX2 R86, R86 ;  /* 0x0000005600567308 */ /* 0x000e220000000800 */
[----:B--2---:R-:W-:-:S01]  /*5520*/  FADD.FTZ R10, R8, R5 ;  /* 0x00000005080a7221 */ /* 0x004fc20000010000 */
[----:B------:R-:W-:Y:S01]  /*5530*/  FADD.FTZ R6, R78, R79 ;  /* 0x0000004f4e067221 */ /* 0x000fe20000010000 */
[----:B------:R-:W-:-:S02]  /*5540*/  IMAD.MOV.U32 R79, RZ, RZ, R87 ;  /* 0x000000ffff4f7224 */ /* 0x000fc400078e0057 */
[----:B------:R-:W-:Y:S02]  /*5550*/  IMAD.MOV.U32 R78, RZ, RZ, R87 ;  /* 0x000000ffff4e7224 */ /* 0x000fe400078e0057 */
[----:B-1----:R-:W-:-:S01]  /*5560*/  FADD.FTZ R5, R65, R10 ;  /* 0x0000000a41057221 */ /* 0x002fc20000010000 */
[----:B0-----:R-:W-:-:S03]  /*5570*/  F2FP.SATFINITE.E4M3.F32.PACK_AB_MERGE_C R9, R86, R65, RZ ;  /* 0x000000415609723e */ /* 0x001fc600048070ff */
[----:B------:R-:W-:Y:S01]  /*5580*/  FADD.FTZ R5, R86, R5 ;  /* 0x0000000556057221 */ /* 0x000fe20000010000 */
[----:B------:R-:W-:Y:S01]  /*5590*/  IMAD.MOV.U32 R86, RZ, RZ, R87 ;  /* 0x000000ffff567224 */ /* 0x000fe200078e0057 */
[----:B------:R-:W-:Y:S01]  /*55a0*/  F2FP.SATFINITE.E4M3.F32.PACK_AB_MERGE_C R227, R8, R69, R9 ;  /* 0x0000004508e3723e */ /* 0x000fe20004807009 */
        /* <DEDUP_REMOVED lines=40> */
.L_x_5599:
[----:B------:R-:W-:Y:S01]  /*5830*/  ISETP.NE.AND P2, PT, RZ, UR41, PT ;  /* 0x00000029ff007c0c */ /* 0x000fe2000bf45270 */
[----:B------:R-:W-:-:S04]  /*5840*/  UISETP.NE.AND UP0, UPT, UR49, 0x1, UPT ;  /* 0x000000013100788c */ /* 0x000fc8000bf05270 */
[----:B------:R-:W-:-:S04]  /*5850*/  USEL UR43, URZ, 0x1, UP0 ;  /* 0x000000013f2b7887 */ /* 0x000fc80008000000 */
[----:B------:R-:W-:-:S04]  /*5860*/  ULOP3.LUT UR43, UR51, UR43, URZ, 0x3c, !UPT ;  /* 0x0000002b332b7292 */ /* 0x000fc8000f8e3c3f */
[----:B------:R-:W-:Y:S08]  /*5870*/  @P2 BRA `(.L_x_5590) ;  /* 0x0000000000442947 */ /* 0x000ff00003800000 */
[----:B------:R-:W-:Y:S05]  /*5880*/  @!P0 BRA `(.L_x_5591) ;  /* 0x0000000000048947 */ /* 0x000fea0003800000 */
[----:B------:R-:W-:Y:S01]  /*5890*/  BPT.TRAP 0x1 ;  /* 0x000000040000795c */ /* 0x000fe20000300000 */
.L_x_5591:
        /* <DEDUP_REMOVED lines=12> */
.L_x_5592:
[----:B-1----:R-:W-:Y:S05]  /*5960*/  @P1 BRA `(.L_x_5590) ;  /* 0x0000000000081947 */ /* 0x002fea0003800000 */
[----:B------:R-:W1:Y:S02]  /*5970*/  SYNCS.PHASECHK.TRANS64.TRYWAIT P1, [UR6+0x2e830], R0 ;  /* 0x02e83000ff0075a7 */ /* 0x000e640008020146 */
[----:B-1----:R-:W-:Y:S05]  /*5980*/  @!P1 BRA `(.L_x_5593) ;  /* 0x000000b000c89947 */ /* 0x002fea0003800000 */
.L_x_5590:
[----:B01----:R-:W-:Y:S01]  /*5990*/  VIADD R0, R23, 0x8 ;  /* 0x0000000817007836 */ /* 0x003fe20000000000 */
        /* <DEDUP_REMOVED lines=185> */
.L_x_5595:
        /* <DEDUP_REMOVED lines=9> */
.L_x_5596:
[----:B-1----:R-:W-:Y:S05]  /*65c0*/  @P1 BRA `(.L_x_5594) ;  /* 0x0000000000081947 */ /* 0x002fea0003800000 */
[----:B------:R-:W1:Y:S02]  /*65d0*/  SYNCS.PHASECHK.TRANS64.TRYWAIT P1, [UR6+0x2e850], R0 ;  /* 0x02e85000ff0075a7 */ /* 0x000e640008020146 */
[----:B-1----:R-:W-:Y:S05]  /*65e0*/  @!P1 BRA `(.L_x_5597) ;  /* 0x000000a400c89947 */ /* 0x002fea0003800000 */
.L_x_5594:
[----:B------:R-:W2:Y:S01]  /*65f0*/  S2UR UR6, SR_CgaCtaId ;  /* 0x00000000000679c3 */ /* 0x000ea20000008800 */
[----:B-1----:R-:W-:Y:S01]  /*6600*/  MOV R7, 0x400 ;  /* 0x0000040000077802 */ /* 0x002fe20000000f00 */
[----:B------:R-:W-:Y:S01]  /*6610*/  WARPGROUP.ARRIVE ;  /* 0x00000000000079c5 */ /* 0x000fe20000000000 */
[----:B------:R-:W-:Y:S01]  /*6620*/  UMOV UR7, 0xc0000010 ;  /* 0xc000001000077882 */ /* 0x000fe20000000000 */
[----:B------:R-:W-:-:S04]  /*6630*/  FMNMX.FTZ R4, R184, R9, !PT ;  /* 0x00000009b8047209 */ /* 0x000fc80007810000 */
[----:B------:R-:W1:Y:S01]  /*6640*/  S2R R233, SR_TID.X ;  /* 0x0000000000e97919 */ /* 0x000e620000002100 */
        /* <DEDUP_REMOVED lines=28> */
[----:B------:R-:W-:Y:S01]  /*6810*/  UIMAD UR10, UR49, 0x700, UR6 ;  /* 0x00000700310a78a4 */ /* 0x000fe2000f8e0206 */
[----:B------:R-:W-:-:S02]  /*6820*/  FMNMX.FTZ R7, R169, R4, !PT ;  /* 0x00000004a9077209 */ /* 0x000fc40007810000 */
[----:B------:R-:W-:Y:S02]  /*6830*/  FMNMX.FTZ R11, R179, R10, !PT ;  /* 0x0000000ab30b7209 */ /* 0x000fe40007810000 */
[----:B------:R-:W-:Y:S02]  /*6840*/  FMNMX.FTZ R4, R172, R7, !PT ;  /* 0x00000007ac047209 */ /* 0x000fe40007810000 */
[----:B------:R-:W-:Y:S01]  /*6850*/  UMOV UR6, UR10 ;  /* 0x0000000a00067c82 */ /* 0x000fe20008000000 */
        /* <DEDUP_REMOVED lines=73> */
[----:B------:R-:W-:Y:S01]  /*6cf0*/  FMNMX.FTZ R11, R91, R10, !PT ;  /* 0x0000000a5b0b7209 */ /* 0x000fe20007810000 */
[----:B------:R-:W-:Y:S02]  /*6d00*/  WARPGROUP.DEPBAR.LE gsb0, 0x0 ;  /* 0x00008000000079c5 */ /* 0x000fe40000010000 */
        /* <DEDUP_REMOVED lines=17> */
[----:B-1----:R-:W-:Y:S02]  /*6e20*/  LOP3.LUT P1, RZ, R233, 0x7f, RZ, 0xc0, !PT ;  /* 0x0000007fe9ff7812 */ /* 0x002fe4000782c0ff */
[----:B------:R-:W-:-:S04]  /*6e30*/  FMNMX.FTZ R7, R97, R4, !PT ;  /* 0x0000000461077209 */ /* 0x000fc80007810000 */
[----:B------:R-:W-:Y:S02]  /*6e40*/  FMNMX.FTZ R4, R100, R7, !PT ;  /* 0x0000000764047209 */ /* 0x000fe40007810000 */
[----:B------:R-:W0:Y:S02]  /*6e50*/  SHFL.BFLY PT, R7, R10, 0x2, 0x1f ;  /* 0x0c401f000a077f89 */ /* 0x000e2400000e0000 */
[----:B------:R-:W-:-:S05]  /*6e60*/  FMNMX.FTZ R11, R101, R4, !PT ;  /* 0x00000004650b7209 */ /* 0x000fca0007810000 */
[----:B------:R-:W1:Y:S01]  /*6e70*/  SHFL.BFLY PT, R4, R11, 0x2, 0x1f ;  /* 0x0c401f000b047f89 */ /* 0x000e6200000e0000 */
[----:B0-----:R-:W-:-:S05]  /*6e80*/  FMNMX.FTZ R13, R10, R7, !PT ;  /* 0x000000070a0d7209 */ /* 0x001fca0007810000 */
[----:B------:R-:W-:Y:S01]  /*6e90*/  SHFL.BFLY PT, R14, R13, 0x1, 0x1f ;  /* 0x0c201f000d0e7f89 */ /* 0x000fe200000e0000 */
[----:B-1----:R-:W-:Y:S01]  /*6ea0*/  FMNMX.FTZ R12, R11, R4, !PT ;  /* 0x000000040b0c7209 */ /* 0x002fe20007810000 */
[----:B------:R-:W-:-:S04]  /*6eb0*/  IMAD.U32 R11, RZ, RZ, UR38 ;  /* 0x00000026ff0b7e24 */ /* 0x000fc8000f8e00ff */
[----:B------:R-:W0:Y:S02]  /*6ec0*/  SHFL.BFLY PT, R7, R12, 0x1, 0x1f ;  /* 0x0c201f000c077f89 */ /* 0x000e2400000e0000 */
[----:B0-----:R-:W-:Y:S02]  /*6ed0*/  FMNMX.FTZ R4, R12, R7, !PT ;  /* 0x000000070c047209 */ /* 0x001fe40007810000 */
[----:B------:R-:W-:-:S03]  /*6ee0*/  FMNMX.FTZ R7, R13, R14, !PT ;  /* 0x0000000e0d077209 */ /* 0x000fc60007810000 */
[C---:B------:R-:W-:Y:S01]  /*6ef0*/  FFMA.FTZ R10, R4.reuse, R11, -8 ;  /* 0xc1000000040a7423 */ /* 0x040fe2000001000b */
[----:B------:R-:W-:-:S01]  /*6f00*/  FADD.FTZ R9, -R4, R9 ;  /* 0x0000000904097221 */ /* 0x000fc20000010100 */
[----:B------:R-:W-:Y:S02]  /*6f10*/  FADD.FTZ R8, -R7, R8 ;  /* 0x0000000807087221 */ /* 0x000fe40000010100 */
        /* <DEDUP_REMOVED lines=45> */
[--C-:B------:R-:W-:Y:S01]  /*71f0*/  FFMA.FTZ R108, R108, UR38, -R10.reuse ;  /* 0x000000266c6c7c23 */ /* 0x100fe2000801080a */
[----:B------:R-:W-:-:S01]  /*7200*/  FFMA.FTZ R109, R109, UR38, -R10 ;  /* 0x000000266d6d7c23 */ /* 0x000fc2000801080a */
[--C-:B------:R-:W-:Y:S01]  /*7210*/  FFMA.FTZ R112, R112, UR38, -R10.reuse ;  /* 0x0000002670707c23 */ /* 0x100fe2000801080a */
[----:B------:R-:W-:-:S01]  /*7220*/  FFMA.FTZ R113, R113, UR38, -R10 ;  /* 0x0000002671717c23 */ /* 0x000fc2000801080a */
[--C-:B------:R-:W-:Y:S01]  /*7230*/  FFMA.FTZ R116, R116, UR38, -R10.reuse ;  /* 0x0000002674747c23 */ /* 0x100fe2000801080a */
        /* <DEDUP_REMOVED lines=14> */
[----:B------:R-:W-:Y:S01]  /*7320*/  FMUL.FTZ R8, R8, UR38 ;  /* 0x0000002608087c20 */ /* 0x000fe20008410000 */
        /* <DEDUP_REMOVED lines=71> */
[----:B------:R-:W-:Y:S01]  /*77a0*/  @!P1 IMAD R196, R197, 0x8, R0 ;  /* 0x00000008c5c49824 */ /* 0x000fe200078e0200 */
        /* <DEDUP_REMOVED lines=18> */
[----:B------:R-:W-:Y:S01]  /*78d0*/  QGMMA.64x128x32.F32.E4M3.E4M3 R24, R212, gdesc[UR4], R24, gsb0 ;  /* 0x01e00004d4187df3 */ /* 0x000fe20008000818 */
[----:B------:R-:W-:Y:S01]  /*78e0*/  UIADD3 UR6, UR10, 0x400, URZ ;  /* 0x000004000a067890 */ /* 0x000fe2000fffe03f */
[----:B-1----:R-:W-:Y:S01]  /*78f0*/  FADD.FTZ R193, R191, R194 ;  /* 0x000000c2bfc17221 */ /* 0x002fe20000010000 */
[----:B------:R-:W-:-:S03]  /*7900*/  UMOV UR7, 0xc0000010 ;  /* 0xc000001000077882 */ /* 0x000fc60000000000 */
[----:B------:R-:W1:Y:S08]  /*7910*/  MUFU.EX2 R192, R192 ;  /* 0x000000c000c07308 */ /* 0x000e700000000800 */
        /* <DEDUP_REMOVED lines=38> */
[----:B------:R-:W-:Y:S01]  /*7b80*/  QGMMA.64x128x32.F32.E4M3.E4M3 R24, R216, gdesc[UR4], R24, gsb0 ;  /* 0x01e00004d8187df3 */ /* 0x000fe20008000818 */
[----:B------:R-:W-:Y:S01]  /*7b90*/  UIADD3 UR6, UR10, 0x500, URZ ;  /* 0x000005000a067890 */ /* 0x000fe2000fffe03f */
[----:B------:R-:W-:-:S04]  /*7ba0*/  UMOV UR7, 0xc0000010 ;  /* 0xc000001000077882 */ /* 0x000fc80000000000 */
        /* <DEDUP_REMOVED lines=40> */
[----:B0-----:R-:W-:-:S04]  /*7e30*/  FADD.FTZ R5, R137, R6 ;  /* 0x0000000689057221 */ /* 0x001fc80000010000 */
[----:B------:R-:W0:Y:S01]  /*7e40*/  MUFU.EX2 R140, R140 ;  /* 0x0000008c008c7308 */ /* 0x000e220000000800 */
[----:B------:R-:W-:-:S07]  /*7e50*/  UMOV UR7, 0xc0000010 ;  /* 0xc000001000077882 */ /* 0x000fce0000000000 */
        /* <DEDUP_REMOVED lines=38> */
[----:B------:R-:W-:Y:S06]  /*80c0*/  QGMMA.64x128x32.F32.E4M3.E4M3 R24, R224, gdesc[UR4], R24, gsb0 ;  /* 0x01e00004e0187df3 */ /* 0x000fec0008000818 */
        /* <DEDUP_REMOVED lines=40> */
[----:B0-----:R-:W-:-:S01]  /*8350*/  FADD.FTZ R6, R112, R5 ;  /* 0x0000000570067221 */ /* 0x001fc20000010000 */
[----:B------:R-:W-:-:S05]  /*8360*/  IADD3 R5, -R23, 0xb, RZ ;  /* 0x0000000b17057810 */ /* 0x000fca0007ffe1ff */
[----:B------:R0:W-:Y:S06]  /*8370*/  BAR.ARV R5, 0x100 ;  /* 0x000400050000751d */ /* 0x0001ec0000002000 */
[----:B------:R-:W3:Y:S01]  /*8380*/  MUFU.EX2 R115, R115 ;  /* 0x0000007300737308 */ /* 0x000ee20000000800 */
[----:B--2---:R-:W-:-:S01]  /*8390*/  FADD.FTZ R194, R114, R193 ;  /* 0x000000c172c27221 */ /* 0x004fc20000010000 */
[----:B0-----:R-:W-:Y:S02]  /*83a0*/  @!P1 VIADD R5, R196, 0x2e840 ;  /* 0x0002e840c4059836 */ /* 0x001fe40000000000 */
[----:B-1----:R-:W-:-:S03]  /*83b0*/  FADD.FTZ R193, R113, R6 ;  /* 0x0000000671c17221 */ /* 0x002fc60000010000 */
[----:B------:R-:W-:Y:S01]  /*83c0*/  @!P1 PRMT R5, RZ, 0x654, R5 ;  /* 0x00000654ff059816 */ /* 0x000fe20000000005 */
[----:B------:R-:W0:Y:S03]  /*83d0*/  MUFU.EX2 R116, R116 ;  /* 0x0000007400747308 */ /* 0x000e260000000800 */
[----:B------:R1:W-:Y:S05]  /*83e0*/  @!P1 SYNCS.ARRIVE.TRANS64.RED.A1T0 RZ, [R5+URZ], RZ ;  /* 0x000000ff05ff99a7 */ /* 0x0003ea000810043f */
        /* <DEDUP_REMOVED lines=42> */
.L_x_5598:
[----:B------:R-:W-:Y:S01]  /*8690*/  F2FP.SATFINITE.E4M3.F32.PACK_AB_MERGE_C R13, R14, R13, RZ ;  /* 0x0000000d0e0d723e */ /* 0x000fe200048070ff */
[----:B------:R-:W-:Y:S02]  /*86a0*/  UIADD3 UR6, UR48, -0x1, URZ ;  /* 0xffffffff30067890 */ /* 0x000fe4000fffe03f */
[----:B------:R-:W-:Y:S01]  /*86b0*/  ISETP.LT.AND P1, PT, RZ, UR48, PT ;  /* 0x00000030ff007c0c */ /* 0x000fe2000bf21270 */
[----:B------:R-:W-:Y:S01]  /*86c0*/  UMOV UR51, UR43 ;  /* 0x0000002b00337c82 */ /* 0x000fe20008000000 */
[----:B------:R-:W-:Y:S01]  /*86d0*/  F2FP.SATFINITE.E4M3.F32.PACK_AB_MERGE_C R200, R11, R12, R13 ;  /* 0x0000000c0bc8723e */ /* 0x000fe2000480700d */
[----:B------:R-:W-:Y:S01]  /*86e0*/  IMAD.U32 R11, RZ, RZ, UR49 ;  /* 0x00000031ff0b7e24 */ /* 0x000fe2000f8e00ff */
[----:B------:R-:W-:Y:S01]  /*86f0*/  F2FP.SATFINITE.E4M3.F32.PACK_AB_MERGE_C R187, R188, R187, RZ ;  /* 0x000000bbbcbb723e */ /* 0x000fe200048070ff */
[----:B------:R-:W-:Y:S01]  /*8700*/  UMOV UR49, UR50 ;  /* 0x0000003200317c82 */ /* 0x000fe20008000000 */
[----:B------:R-:W-:Y:S01]  /*8710*/  F2FP.SATFINITE.E4M3.F32.PACK_AB_MERGE_C R21, R184, R21, RZ ;  /* 0x00000015b815723e */ /* 0x000fe200048070ff */
[----:B------:R-:W-:Y:S01]  /*8720*/  IMAD R11, R11, 0x8, R0 ;  /* 0x000000080b0b7824 */ /* 0x000fe200078e0200 */
[----:B------:R-:W-:Y:S01]  /*8730*/  F2FP.SATFINITE.E4M3.F32.PACK_AB_MERGE_C R191, R192, R191, RZ ;  /* 0x000000bfc0bf723e */ /* 0x000fe200048070ff */
[----:B------:R-:W-:Y:S01]  /*8740*/  UMOV UR48, UR6 ;  /* 0x0000000600307c82 */ /* 0x000fe20008000000 */
        /* <DEDUP_REMOVED lines=119> */
[----:B------:R-:W-:Y:S01]  /*8ec0*/  F2FP.SATFINITE.E4M3.F32.PACK_AB_MERGE_C R227, R99, R98, R102 ;  /* 0x0000006263e3723e */ /* 0x000fe20004807066 */
[----:B0-----:R-:W-:Y:S06]  /*8ed0*/  @P1 BRA `(.L_x_5599) ;  /* 0xffffffc800541947 */ /* 0x001fec000383ffff */
.L_x_5589:
[----:B------:R-:W-:Y:S06]  /*8ee0*/  BAR.ARV 0x8, 0x120 ;  /* 0x0204800000007b1d */ /* 0x000fec0000002000 */
[----:B------:R-:W-:Y:S05]  /*8ef0*/  @!P0 BRA `(.L_x_5600) ;  /* 0x0000000000048947 */ /* 0x000fea0003800000 */
[----:B------:R-:W-:Y:S01]  /*8f00*/  BPT.TRAP 0x1 ;  /* 0x000000040000795c */ /* 0x000fe20000300000 */
.L_x_5600:
[----:B------:R-:W-:Y:S02]  /*8f10*/  IMAD.U32 R3, RZ, RZ, UR50 ;  /* 0x00000032ff037e24 */ /* 0x000fe4000f8e00ff */
[----:B------:R-:W-:Y:S02]  /*8f20*/  IMAD.U32 R8, RZ, RZ, UR43 ;  /* 0x0000002bff087e24 */ /* 0x000fe4000f8e00ff */
[----:B------:R-:W-:-:S03]  /*8f30*/  IMAD R20, R3, 0x8, R0 ;  /* 0x0000000803147824 */ /* 0x000fc600078e0200 */
[----:B------:R-:W-:-:S04]  /*8f40*/  SHF.L.U32 R3, R8, 0x1f, RZ ;  /* 0x0000001f08037819 */ /* 0x000fc800000006ff */
[----:B------:R0:W1:Y:S01]  /*8f50*/  SYNCS.PHASECHK.TRANS64.TRYWAIT P1, [R20+URZ+0x2e850], R3 ;  /* 0x02e85003140075a7 */ /* 0x000062000802017f */
[----:B------:R-:W-:Y:S05]  /*8f60*/  @!P0 BRA `(.L_x_5601) ;  /* 0x0000000000048947 */ /* 0x000fea0003800000 */
[----:B------:R-:W-:Y:S01]  /*8f70*/  BPT.TRAP 0x1 ;  /* 0x000000040000795c */ /* 0x000fe20000300000 */
.L_x_5601:
        /* <DEDUP_REMOVED lines=8> */
.L_x_5602:
        /* <DEDUP_REMOVED lines=10> */
[----:B------:R-:W-:-:S03]  /*90a0*/  IMAD.MOV.U32 R14, RZ, RZ, 0x3f800000 ;  /* 0x3f800000ff0e7424 */ /* 0x000fc600078e00ff */
[----:B------:R-:W-:-:S06]  /*90b0*/  UISETP.NE.AND.EX UP0, UPT, UR9, URZ, UPT, UP0 ;  /* 0x0000003f0900728c */ /* 0x000fcc000bf05300 */
[----:B------:R-:W-:Y:S01]  /*90c0*/  PLOP3.LUT P1, PT, PT, PT, UP0, 0x80, 0x0 ;  /* 0x000000000000781c */ /* 0x000fe20003f2f008 */
[----:B------:R-:W-:Y:S01]  /*90d0*/  QGMMA.64x128x32.F32.E4M3.E4M3 R24, R200, gdesc[UR4], R24, gsb0 ;  /* 0x01e00004c8187df3 */ /* 0x000fe20008000818 */
[----:B------:R-:W-:Y:S01]  /*90e0*/  R2UR UR6, R10 ;  /* 0x000000000a0672ca */ /* 0x000fe200000e0000 */
[----:B------:R-:W-:Y:S01]  /*90f0*/  VIADD R10, R8, 0x200 ;  /* 0x00000200080a7836 */ /* 0x000fe20000000000 */
[----:B------:R-:W-:Y:S01]  /*9100*/  R2UR UR7, R11 ;  /* 0x000000000b0772ca */ /* 0x000fe200000e0000 */
[----:B------:R-:W-:Y:S01]  /*9110*/  IMAD.MOV.U32 R11, RZ, RZ, -0x3ffffff0 ;  /* 0xc0000010ff0b7424 */ /* 0x000fe200078e00ff */
[----:B------:R-:W-:Y:S02]  /*9120*/  @UP0 ULDC.64 UR10, c[0x0][0x9c8] ;  /* 0x00027200000a0ab9 */ /* 0x000fe40000000a00 */
[----:B------:R-:W-:Y:S01]  /*9130*/  @UP0 UIMAD.WIDE.U32 UR4, UR36, UR10, URZ ;  /* 0x0000000a240402a5 */ /* 0x000fe2000f8e003f */
[----:B------:R-:W-:Y:S02]  /*9140*/  WARPGROUP.DEPBAR.LE gsb0, 0x0 ;  /* 0x00008000000079c5 */ /* 0x000fe40000010000 */
[----:B------:R-:W-:-:S06]  /*9150*/  WARPGROUP.ARRIVE ;  /* 0x00000000000079c5 */ /* 0x000fcc0000000000 */
[----:B------:R-:W-:Y:S01]  /*9160*/  QGMMA.64x128x32.F32.E4M3.E4M3 R24, R204, gdesc[UR4], R24, gsb0 ;  /* 0x01e00004cc187df3 */ /* 0x000fe20008000818 */
[----:B------:R-:W-:Y:S01]  /*9170*/  R2UR UR6, R10 ;  /* 0x000000000a0672ca */ /* 0x000fe200000e0000 */
[----:B------:R-:W-:Y:S01]  /*9180*/  VIADD R10, R8, 0x300 ;  /* 0x00000300080a7836 */ /* 0x000fe20000000000 */
[----:B------:R-:W-:Y:S01]  /*9190*/  R2UR UR7, R11 ;  /* 0x000000000b0772ca */ /* 0x000fe200000e0000 */
[----:B------:R-:W-:Y:S01]  /*91a0*/  IMAD.MOV.U32 R11, RZ, RZ, -0x3ffffff0 ;  /* 0xc0000010ff0b7424 */ /* 0x000fe200078e00ff */
[----:B------:R-:W-:Y:S02]  /*91b0*/  WARPGROUP.DEPBAR.LE gsb0, 0x0 ;  /* 0x00008000000079c5 */ /* 0x000fe40000010000 */
[----:B------:R-:W-:-:S09]  /*91c0*/  WARPGROUP.ARRIVE ;  /* 0x00000000000079c5 */ /* 0x000fd20000000000 */
        /* <DEDUP_REMOVED lines=17> */
[----:B------:R-:W-:Y:S01]  /*92e0*/  @UP0 ULEA UR6, UP1, UR4, UR8, 0x2 ;  /* 0x0000000804060291 */ /* 0x000fe2000f82103f */
[----:B------:R-:W-:-:S03]  /*92f0*/  R2UR UR7, R11 ;  /* 0x000000000b0772ca */ /* 0x000fc600000e0000 */
[----:B------:R-:W-:-:S03]  /*9300*/  @UP0 ULEA.HI.X UR5, UR4, UR9, UR5, 0x2, UP1 ;  /* 0x0000000904050291 */ /* 0x000fc600088f1405 */
[----:B------:R-:W-:Y:S01]  /*9310*/  @UP0 UMOV UR4, UR6 ;  /* 0x0000000600040c82 */ /* 0x000fe20008000000 */
[----:B------:R-:W-:Y:S01]  /*9320*/  R2UR UR6, R10 ;  /* 0x000000000a0672ca */ /* 0x000fe200000e0000 */
[----:B------:R-:W-:Y:S02]  /*9330*/  IMAD.U32 R12, RZ, RZ, UR4 ;  /* 0x00000004ff0c7e24 */ /* 0x000fe4000f8e00ff */
[----:B------:R-:W-:-:S05]  /*9340*/  IMAD.U32 R13, RZ, RZ, UR5 ;  /* 0x00000005ff0d7e24 */ /* 0x000fca000f8e00ff */
[----:B------:R2:W3:Y:S01]  /*9350*/  @P1 LDG.E R14, desc[UR46][R12.64] ;  /* 0x0000002e0c0e1981 */ /* 0x0004e2000c1e1900 */
[----:B------:R-:W-:Y:S02]  /*9360*/  VIADD R10, R8, 0x500 ;  /* 0x00000500080a7836 */ /* 0x000fe40000000000 */
[----:B------:R-:W-:Y:S01]  /*9370*/  IMAD.MOV.U32 R11, RZ, RZ, -0x3ffffff0 ;  /* 0xc0000010ff0b7424 */ /* 0x000fe200078e00ff */
[----:B------:R-:W-:Y:S02]  /*9380*/  WARPGROUP.DEPBAR.LE gsb0, 0x0 ;  /* 0x00008000000079c5 */ /* 0x000fe40000010000 */
[----:B------:R-:W-:-:S06]  /*9390*/  WARPGROUP.ARRIVE ;  /* 0x00000000000079c5 */ /* 0x000fcc0000000000 */
[----:B------:R-:W-:Y:S01]  /*93a0*/  QGMMA.64x128x32.F32.E4M3.E4M3 R24, R216, gdesc[UR4], R24, gsb0 ;  /* 0x01e00004d8187df3 */ /* 0x000fe20008000818 */
[----:B------:R-:W-:Y:S02]  /*93b0*/  R2UR UR6, R10 ;  /* 0x000000000a0672ca */ /* 0x000fe400000e0000 */
[----:B------:R-:W-:Y:S01]  /*93c0*/  R2UR UR7, R11 ;  /* 0x000000000b0772ca */ /* 0x000fe200000e0000 */
[----:B------:R-:W-:Y:S02]  /*93d0*/  VIADD R8, R8, 0x600 ;  /* 0x0000060008087836 */ /* 0x000fe40000000000 */
[----:B------:R-:W-:Y:S01]  /*93e0*/  IMAD.MOV.U32 R9, RZ, RZ, -0x3ffffff0 ;  /* 0xc0000010ff097424 */ /* 0x000fe200078e00ff */
[----:B01----:R-:W0:Y:S01]  /*93f0*/  SHFL.BFLY PT, R3, R6, 0x2, 0x1f ;  /* 0x0c401f0006037f89 */ /* 0x003e2200000e0000 */
[----:B------:R-:W-:Y:S02]  /*9400*/  WARPGROUP.DEPBAR.LE gsb0, 0x0 ;  /* 0x00008000000079c5 */ /* 0x000fe40000010000 */
[----:B------:R-:W-:-:S06]  /*9410*/  WARPGROUP.ARRIVE ;  /* 0x00000000000079c5 */ /* 0x000fcc0000000000 */
[----:B------:R-:W-:Y:S01]  /*9420*/  QGMMA.64x128x32.F32.E4M3.E4M3 R24, R220, gdesc[UR4], R24, gsb0 ;  /* 0x01e00004dc187df3 */ /* 0x000fe20008000818 */
[----:B------:R-:W-:Y:S02]  /*9430*/  R2UR UR6, R8 ;  /* 0x00000000080672ca */ /* 0x000fe400000e0000 */
[----:B------:R-:W-:Y:S01]  /*9440*/  R2UR UR7, R9 ;  /* 0x00000000090772ca */ /* 0x000fe200000e0000 */
[----:B------:R-:W1:Y:S01]  /*9450*/  SHFL.BFLY PT, R8, R5, 0x2, 0x1f ;  /* 0x0c401f0005087f89 */ /* 0x000e6200000e0000 */
[----:B0-----:R-:W-:-:S05]  /*9460*/  FADD.FTZ R3, R3, R6 ;  /* 0x0000000603037221 */ /* 0x001fca0000010000 */
[----:B------:R-:W0:Y:S01]  /*9470*/  SHFL.BFLY PT, R0, R3, 0x1, 0x1f ;  /* 0x0c201f0003007f89 */ /* 0x000e2200000e0000 */
[----:B-1----:R-:W-:-:S05]  /*9480*/  FADD.FTZ R8, R8, R5 ;  /* 0x0000000508087221 */ /* 0x002fca0000010000 */
[----:B------:R-:W2:Y:S01]  /*9490*/  SHFL.BFLY PT, R9, R8, 0x1, 0x1f ;  /* 0x0c201f0008097f89 */ /* 0x000ea200000e0000 */
[----:B0-----:R-:W-:-:S05]  /*94a0*/  FADD.FTZ R10, R3, R0 ;  /* 0x00000000030a7221 */ /* 0x001fca0000010000 */
[C---:B------:R-:W-:Y:S01]  /*94b0*/  FSETP.NE.FTZ.AND P1, PT, R10.reuse, RZ, PT ;  /* 0x000000ff0a00720b */ /* 0x040fe20003f35000 */
[----:B------:R-:W-:Y:S01]  /*94c0*/  FMUL.FTZ R6, R10, 0.00390625 ;  /* 0x3b8000000a067820 */ /* 0x000fe20000410000 */
[----:B------:R-:W-:-:S04]  /*94d0*/  IMAD.MOV.U32 R5, RZ, RZ, RZ ;  /* 0x000000ffff057224 */ /* 0x000fc800078e00ff */
[----:B------:R-:W-:Y:S01]  /*94e0*/  FSETP.NE.FTZ.AND P2, PT, R6, RZ, PT ;  /* 0x000000ff0600720b */ /* 0x000fe20003f55000 */
[----:B--2---:R-:W-:-:S04]  /*94f0*/  FADD.FTZ R12, R8, R9 ;  /* 0x00000009080c7221 */ /* 0x004fc80000010000 */
[----:B------:R-:W-:Y:S02]  /*9500*/  FMUL.FTZ R13, R12, 0.00390625 ;  /* 0x3b8000000c0d7820 */ /* 0x000fe40000410000 */
[----:B------:R-:W-:Y:S03]  /*9510*/  @P1 MUFU.RCP R5, R10 ;  /* 0x0000000a00051308 */ /* 0x000fe60000001000 */
[----:B------:R-:W-:Y:S01]  /*9520*/  FSETP.NE.FTZ.AND P3, PT, R13, RZ, PT ;  /* 0x000000ff0d00720b */ /* 0x000fe20003f75000 */
[----:B------:R-:W-:Y:S02]  /*9530*/  WARPGROUP.DEPBAR.LE gsb0, 0x0 ;  /* 0x00008000000079c5 */ /* 0x000fe40000010000 */
[----:B------:R-:W-:-:S06]  /*9540*/  WARPGROUP.ARRIVE ;  /* 0x00000000000079c5 */ /* 0x000fcc0000000000 */
[----:B------:R-:W-:Y:S01]  /*9550*/  QGMMA.64x128x32.F32.E4M3.E4M3 R24, R224, gdesc[UR4], R24, gsb0 ;  /* 0x01e00004e0187df3 */ /* 0x000fe20008000818 */
[----:B------:R-:W-:Y:S01]  /*9560*/  FSETP.NE.FTZ.AND P1, PT, R12, RZ, PT ;  /* 0x000000ff0c00720b */ /* 0x000fe20003f35000 */
[----:B------:R-:W-:Y:S01]  /*9570*/  IMAD.MOV.U32 R11, RZ, RZ, RZ ;  /* 0x000000ffff0b7224 */ /* 0x000fe200078e00ff */
[----:B------:R-:W0:Y:S08]  /*9580*/  @P2 MUFU.LG2 R6, R6 ;  /* 0x0000000600062308 */ /* 0x000e300000000c00 */
[----:B------:R-:W1:Y:S08]  /*9590*/  @P3 MUFU.LG2 R8, R13 ;  /* 0x0000000d00083308 */ /* 0x000e700000000c00 */
[----:B------:R-:W2:Y:S01]  /*95a0*/  @P1 MUFU.RCP R11, R12 ;  /* 0x0000000c000b1308 */ /* 0x000ea20000001000 */
        /* <DEDUP_REMOVED lines=10> */
[-C--:B---3--:R-:W-:Y:S01]  /*9650*/  FMUL.FTZ R7, R5, R14.reuse ;  /* 0x0000000e05077220 */ /* 0x088fe20000410000 */
[----:B--2---:R-:W-:Y:S01]  /*9660*/  FMUL.FTZ R4, R11, R14 ;  /* 0x0000000e0b047220 */ /* 0x004fe20000410000 */
[----:B------:R-:W-:-:S02]  /*9670*/  WARPGROUP.DEPBAR.LE gsb0, 0x0 ;  /* 0x00008000000079c5 */ /* 0x000fc40000010000 */
[----:B------:R-:W-:Y:S05]  /*9680*/  @!P0 BRA `(.L_x_5604) ;  /* 0x0000000000048947 */ /* 0x000fea0003800000 */
[----:B------:R-:W-:Y:S01]  /*9690*/  BPT.TRAP 0x1 ;  /* 0x000000040000795c */ /* 0x000fe20000300000 */
.L_x_5604:
        /* <DEDUP_REMOVED lines=74> */
.L_x_5582:
        /* <DEDUP_REMOVED lines=27> */
[----:B0-----:R-:W-:Y:S01]  /*9cf0*/  IMAD.SHL.U32 R4, R51, 0x4, RZ ;  /* 0x0000000433047824 */ /* 0x001fe200078e00ff */
        /* <DEDUP_REMOVED lines=15> */
[----:B------:R-:W-:Y:S01]  /*9df0*/  F2FP.BF16.F32.PACK_AB R33, R33, R36 ;  /* 0x000000242121723e */ /* 0x000fe200000010ff */
[----:B------:R-:W-:Y:S01]  /*9e00*/  USHF.L.U32 UR7, UR36, 0x2, URZ ;  /* 0x0000000224077899 */ /* 0x000fe2000800063f */
[----:B------:R-:W-:Y:S01]  /*9e10*/  LOP3.LUT R4, R4, 0xc, RZ, 0xc0, !PT ;  /* 0x0000000c04047812 */ /* 0x000fe200078ec0ff */
[----:B------:R-:W-:Y:S01]  /*9e20*/  USHF.L.U64.HI UR10, UR36, 0x2, UR37 ;  /* 0x00000002240a7899 */ /* 0x000fe20008010225 */
[----:B------:R-:W-:Y:S01]  /*9e30*/  ULDC.64 UR8, c[0x0][0xbe0] ;  /* 0x0002f80000087ab9 */ /* 0x000fe20000000a00 */
[----:B------:R-:W-:Y:S01]  /*9e40*/  BAR.SYNC.DEFER_BLOCKING 0x1, 0x100 ;  /* 0x0044000000007b1d */ /* 0x000fe20000010000 */
[----:B------:R-:W-:-:S05]  /*9e50*/  IADD3 R4, P0, R4, UR4, RZ ;  /* 0x0000000404047c10 */ /* 0x000fca000ff1e0ff */
[----:B------:R-:W-:Y:S01]  /*9e60*/  IMAD.X R5, RZ, RZ, UR5, P0 ;  /* 0x00000005ff057e24 */ /* 0x000fe200080e06ff */
[----:B------:R-:W-:-:S04]  /*9e70*/  ULDC.64 UR4, c[0x0][0xbd8] ;  /* 0x0002f60000047ab9 */ /* 0x000fc80000000a00 */
[----:B------:R0:W2:Y:S01]  /*9e80*/  LDG.E.CONSTANT R44, desc[UR46][R4.64] ;  /* 0x0000002e042c7981 */ /* 0x0000a2000c1e9900 */
[----:B------:R-:W-:Y:S02]  /*9e90*/  UISETP.NE.U32.AND UP0, UPT, UR4, URZ, UPT ;  /* 0x0000003f0400728c */ /* 0x000fe4000bf05070 */
[----:B------:R-:W-:Y:S02]  /*9ea0*/  UIADD3 UR4, UP1, UR7, UR4, URZ ;  /* 0x0000000407047290 */ /* 0x000fe4000ff3e03f */
[----:B------:R-:W-:Y:S02]  /*9eb0*/  UISETP.NE.AND.EX UP0, UPT, UR5, URZ, UPT, UP0 ;  /* 0x0000003f0500728c */ /* 0x000fe4000bf05300 */
[----:B------:R-:W-:Y:S01]  /*9ec0*/  UIADD3.X UR5, UR10, UR5, URZ, UP1, !UPT ;  /* 0x000000050a057290 */ /* 0x000fe20008ffe43f */
[----:B0-----:R-:W0:Y:S01]  /*9ed0*/  S2R R5, SR_SWINHI ;  /* 0x0000000000057919 */ /* 0x001e220000002f00 */
[----:B------:R-:W-:-:S04]  /*9ee0*/  LOP3.LUT P0, R4, R51, 0x3, RZ, 0xc0, !PT ;  /* 0x0000000333047812 */ /* 0x000fc8000780c0ff */
[----:B------:R-:W-:-:S04]  /*9ef0*/  ISETP.EQ.OR P0, PT, R4, 0x3, !P0 ;  /* 0x000000030400780c */ /* 0x000fc80004702670 */
        /* <DEDUP_REMOVED lines=12> */
[----:B------:R-:W-:Y:S02]  /*9fc0*/  MOV R8, R2 ;  /* 0x0000000200087202 */ /* 0x000fe40000000f00 */
[----:B0-----:R-:W-:Y:S02]  /*9fd0*/  MOV R9, R5 ;  /* 0x0000000500097202 */ /* 0x001fe40000000f00 */
[----:B------:R-:W-:Y:S02]  /*9fe0*/  SEL R79, R30, R27, P0 ;  /* 0x0000001b1e4f7207 */ /* 0x000fe40000000000 */
[----:B------:R-:W-:Y:S01]  /*9ff0*/  SEL R81, R27, R30, P0 ;  /* 0x0000001e1b517207 */ /* 0x000fe20000000000 */
[----:B------:R-:W-:Y:S01]  /*a000*/  IMAD.WIDE R4, R231, 0x2, R8 ;  /* 0x00000002e7047825 */ /* 0x000fe200078e0208 */
[----:B------:R-:W-:Y:S02]  /*a010*/  SEL R67, R76, R73, P0 ;  /* 0x000000494c437207 */ /* 0x000fe40000000000 */
[----:B------:R-:W-:-:S02]  /*a020*/  SEL R31, R96, R95, P0 ;  /* 0x0000005f601f7207 */ /* 0x000fc40000000000 */
[C---:B------:R-:W-:Y:S02]  /*a030*/  IADD3 R93, P6, R4.reuse, 0x20, RZ ;  /* 0x00000020045d7810 */ /* 0x040fe40007fde0ff */
[----:B------:R-:W-:Y:S02]  /*a040*/  IADD3 R97, P1, R4, 0x40, RZ ;  /* 0x0000004004617810 */ /* 0x000fe40007f3e0ff */
[----:B------:R-:W-:Y:S01]  /*a050*/  LOP3.LUT R6, R93, 0x380, RZ, 0xc0, !PT ;  /* 0x000003805d067812 */ /* 0x000fe200078ec0ff */
[--C-:B------:R-:W-:Y:S01]  /*a060*/  IMAD.X R27, RZ, RZ, R5.reuse, P6 ;  /* 0x000000ffff1b7224 */ /* 0x100fe200030e0605 */
[----:B------:R-:W-:Y:S01]  /*a070*/  LOP3.LUT R10, R97, 0x380, RZ, 0xc0, !PT ;  /* 0x00000380610a7812 */ /* 0x000fe200078ec0ff */
[----:B------:R-:W-:Y:S01]  /*a080*/  IMAD.X R25, RZ, RZ, R5, P1 ;  /* 0x000000ffff197224 */ /* 0x000fe200008e0605 */
[----:B------:R-:W-:Y:S02]  /*a090*/  SHF.R.U64 R6, R6, 0x3, RZ ;  /* 0x0000000306067819 */ /* 0x000fe400000012ff */
[----:B------:R-:W-:-:S02]  /*a0a0*/  IADD3 R103, P3, R4, 0x4000, RZ ;  /* 0x0000400004677810 */ /* 0x000fc40007f7e0ff */
[----:B------:R-:W-:Y:S02]  /*a0b0*/  IADD3 R101, P2, R4, 0x60, RZ ;  /* 0x0000006004657810 */ /* 0x000fe40007f5e0ff */
[----:B------:R-:W-:Y:S01]  /*a0c0*/  SHF.R.U64 R10, R10, 0x3, RZ ;  /* 0x000000030a0a7819 */ /* 0x000fe200000012ff */
[--C-:B------:R-:W-:Y:S01]  /*a0d0*/  IMAD.X R15, RZ, RZ, R5.reuse, P3 ;  /* 0x000000ffff0f7224 */ /* 0x100fe200018e0605 */
[----:B------:R-:W-:Y:S01]  /*a0e0*/  IADD3 R105, P4, R4, 0x4020, RZ ;  /* 0x0000402004697810 */ /* 0x000fe20007f9e0ff */
[--C-:B------:R-:W-:Y:S01]  /*a0f0*/  IMAD.X R21, RZ, RZ, R5.reuse, P2 ;  /* 0x000000ffff157224 */ /* 0x100fe200010e0605 */
[----:B------:R-:W-:Y:S02]  /*a100*/  LOP3.LUT R26, R6, R93, RZ, 0x3c, !PT ;  /* 0x0000005d061a7212 */ /* 0x000fe400078e3cff */
[----:B------:R-:W-:Y:S01]  /*a110*/  IADD3 R107, P5, R4, 0x4040, RZ ;  /* 0x00004040046b7810 */ /* 0x000fe20007fbe0ff */
[----:B------:R-:W-:Y:S01]  /*a120*/  IMAD.X R13, RZ, RZ, R5, P4 ;  /* 0x000000ffff0d7224 */ /* 0x000fe200020e0605 */
[----:B------:R-:W-:-:S02]  /*a130*/  LOP3.LUT R6, R103, 0x380, RZ, 0xc0, !PT ;  /* 0x0000038067067812 */ /* 0x000fc400078ec0ff */
[----:B------:R-:W-:Y:S01]  /*a140*/  LOP3.LUT R12, R101, 0x380, RZ, 0xc0, !PT ;  /* 0x00000380650c7812 */ /* 0x000fe200078ec0ff */
[----:B------:R-:W-:Y:S01]  /*a150*/  IMAD.X R11, RZ, RZ, R5, P5 ;  /* 0x000000ffff0b7224 */ /* 0x000fe200028e0605 */
[----:B------:R-:W-:Y:S02]  /*a160*/  LOP3.LUT R24, R10, R97, RZ, 0x3c, !PT ;  /* 0x000000610a187212 */ /* 0x000fe400078e3cff */
[----:B------:R-:W-:Y:S02]  /*a170*/  LOP3.LUT R10, R105, 0x380, RZ, 0xc0, !PT ;  /* 0x00000380690a7812 */ /* 0x000fe400078ec0ff */
[----:B------:R-:W-:Y:S02]  /*a180*/  LOP3.LUT R28, R107, 0x380, RZ, 0xc0, !PT ;  /* 0x000003806b1c7812 */ /* 0x000fe400078ec0ff */
[----:B------:R-:W-:Y:S02]  /*a190*/  SHF.R.U64 R6, R6, 0x3, RZ ;  /* 0x0000000306067819 */ /* 0x000fe400000012ff */
[----:B------:R-:W-:-:S02]  /*a1a0*/  SHF.R.U64 R12, R12, 0x3, RZ ;  /* 0x000000030c0c7819 */ /* 0x000fc400000012ff */
[----:B------:R-:W-:Y:S02]  /*a1b0*/  SHF.R.U64 R10, R10, 0x3, RZ ;  /* 0x000000030a0a7819 */ /* 0x000fe400000012ff */
[----:B------:R-:W-:Y:S02]  /*a1c0*/  SHF.R.U64 R28, R28, 0x3, RZ ;  /* 0x000000031c1c7819 */ /* 0x000fe400000012ff */
[----:B------:R-:W-:Y:S02]  /*a1d0*/  LOP3.LUT R14, R6, R103, RZ, 0x3c, !PT ;  /* 0x00000067060e7212 */ /* 0x000fe400078e3cff */
[----:B------:R-:W-:Y:S02]  /*a1e0*/  LOP3.LUT R20, R12, R101, RZ, 0x3c, !PT ;  /* 0x000000650c147212 */ /* 0x000fe400078e3cff */
[----:B------:R-:W-:Y:S02]  /*a1f0*/  LOP3.LUT R12, R10, R105, RZ, 0x3c, !PT ;  /* 0x000000690a0c7212 */ /* 0x000fe400078e3cff */
[----:B------:R-:W-:-:S02]  /*a200*/  LOP3.LUT R10, R28, R107, RZ, 0x3c, !PT ;  /* 0x0000006b1c0a7212 */ /* 0x000fc400078e3cff */
[----:B------:R-:W-:Y:S02]  /*a210*/  MOV R60, R14 ;  /* 0x0000000e003c7202 */ /* 0x000fe40000000f00 */
[----:B------:R-:W-:Y:S02]  /*a220*/  MOV R62, R20 ;  /* 0x00000014003e7202 */ /* 0x000fe40000000f00 */
[----:B------:R-:W-:Y:S02]  /*a230*/  MOV R21, R10 ;  /* 0x0000000a00157202 */ /* 0x000fe40000000f00 */
[C---:B------:R-:W-:Y:S02]  /*a240*/  IADD3 R109, P6, R4.reuse, 0x4060, RZ ;  /* 0x00004060046d7810 */ /* 0x040fe40007fde0ff */
[----:B------:R-:W-:Y:S02]  /*a250*/  LOP3.LUT R7, R4, 0x380, RZ, 0xc0, !PT ;  /* 0x0000038004077812 */ /* 0x000fe400078ec0ff */
[----:B------:R-:W-:-:S02]  /*a260*/  LOP3.LUT R30, R109, 0x380, RZ, 0xc0, !PT ;  /* 0x000003806d1e7812 */ /* 0x000fc400078ec0ff */
[----:B------:R-:W-:Y:S02]  /*a270*/  SHF.R.U64 R7, R7, 0x3, RZ ;  /* 0x0000000307077819 */ /* 0x000fe400000012ff */
[----:B------:R-:W-:Y:S02]  /*a280*/  SHF.R.U64 R30, R30, 0x3, RZ ;  /* 0x000000031e1e7819 */ /* 0x000fe400000012ff */
[----:B------:R-:W-:Y:S02]  /*a290*/  SEL R73, R73, R76, P0 ;  /* 0x0000004c49497207 */ /* 0x000fe40000000000 */
[----:B------:R-:W-:Y:S02]  /*a2a0*/  SEL R69, R68, R65, P0 ;  /* 0x0000004144457207 */ /* 0x000fe40000000000 */
        /* <DEDUP_REMOVED lines=9> */
[----:B------:R-:W-:Y:S02]  /*a340*/  SEL R53, R33, R32, P0 ;  /* 0x0000002021357207 */ /* 0x000fe40000000000 */
[----:B------:R-:W-:Y:S02]  /*a350*/  SEL R75, R50, R43, P0 ;  /* 0x0000002b324b7207 */ /* 0x000fe40000000000 */
[----:B------:R-:W-:Y:S02]  /*a360*/  SEL R77, R38, R35, P0 ;  /* 0x00000023264d7207 */ /* 0x000fe40000000000 */
[----:B------:R-:W-:Y:S02]  /*a370*/  SEL R43, R43, R50, P0 ;  /* 0x000000322b2b7207 */ /* 0x000fe40000000000 */
[----:B------:R-:W-:Y:S02]  /*a380*/  LOP3.LUT R6, R30, R109, RZ, 0x3c, !PT ;  /* 0x0000006d1e067212 */ /* 0x000fe400078e3cff */
[----:B------:R-:W-:-:S02]  /*a390*/  SEL R41, R40, R41, P0 ;  /* 0x0000002928297207 */ /* 0x000fc40000000000 */
[----:B------:R-:W-:Y:S02]  /*a3a0*/  SEL R33, R32, R33, P0 ;  /* 0x0000002120217207 */ /* 0x000fe40000000000 */
[----:B------:R-:W-:Y:S02]  /*a3b0*/  SEL R35, R35, R38, P0 ;  /* 0x0000002623237207 */ /* 0x000fe40000000000 */
[----:B------:R-:W-:Y:S02]  /*a3c0*/  MOV R64, R24 ;  /* 0x0000001800407202 */ /* 0x000fe40000000f00 */
[----:B------:R-:W-:Y:S02]  /*a3d0*/  MOV R58, R12 ;  /* 0x0000000c003a7202 */ /* 0x000fe40000000f00 */
[----:B------:R-:W-:Y:S02]  /*a3e0*/  MOV R68, R4 ;  /* 0x0000000400447202 */ /* 0x000fe40000000f00 */
[----:B------:R-:W-:-:S02]  /*a3f0*/  MOV R11, R6 ;  /* 0x00000006000b7202 */ /* 0x000fc40000000f00 */
[----:B------:R-:W-:Y:S02]  /*a400*/  MOV R66, R26 ;  /* 0x0000001a00427202 */ /* 0x000fe40000000f00 */
[----:B------:R-:W-:Y:S02]  /*a410*/  PLOP3.LUT P2, PT, PT, PT, UP0, 0x80, 0x0 ;  /* 0x000000000000781c */ /* 0x000fe40003f4f008 */
[----:B--2---:R-:W-:Y:S01]  /*a420*/  LOP3.LUT R14, R44, 0x2, RZ, 0x3c, !PT ;  /* 0x000000022c0e7812 */ /* 0x004fe200078e3cff */
[----:B------:R-:W-:Y:S04]  /*a430*/  SHFL.IDX PT, R29, R29, R44, 0x1c1f ;  /* 0x001c1f2c1d1d7589 */ /* 0x000fe800000e0000 */
[----:B------:R-:W0:Y:S04]  /*a440*/  SHFL.IDX PT, R10, R99, R14, 0x1c1f ;  /* 0x001c1f0e630a7589 */ /* 0x000e2800000e0000 */
[----:B------:R-:W-:Y:S04]  /*a450*/  SHFL.IDX PT, R67, R67, R44, 0x1c1f ;  /* 0x001c1f2c43437589 */ /* 0x000fe800000e0000 */
        /* <DEDUP_REMOVED lines=16> */
[----:B------:R-:W2:Y:S01]  /*a560*/  SHFL.IDX PT, R48, R57, R14, 0x1c1f ;  /* 0x001c1f0e39307589 */ /* 0x000ea200000e0000 */
[----:B---3--:R-:W-:Y:S02]  /*a570*/  SEL R25, R69, R46, P0 ;  /* 0x0000002e45197207 */ /* 0x008fe40000000000 */
[----:B------:R-:W-:Y:S01]  /*a580*/  SEL R27, R46, R69, P0 ;  /* 0x000000452e1b7207 */ /* 0x000fe20000000000 */
[----:B------:R-:W-:Y:S04]  /*a590*/  SHFL.IDX PT, R51, R51, R44, 0x1c1f ;  /* 0x001c1f2c33337589 */ /* 0x000fe800000e0000 */
[----:B------:R-:W-:Y:S04]  /*a5a0*/  SHFL.IDX PT, R53, R53, R44, 0x1c1f ;  /* 0x001c1f2c35357589 */ /* 0x000fe800000e0000 */
[----:B------:R-:W-:Y:S04]  /*a5b0*/  SHFL.IDX PT, R55, R55, R44, 0x1c1f ;  /* 0x001c1f2c37377589 */ /* 0x000fe800000e0000 */
[----:B------:R-:W-:Y:S01]  /*a5c0*/  SHFL.IDX PT, R61, R61, R44, 0x1c1f ;  /* 0x001c1f2c3d3d7589 */ /* 0x000fe200000e0000 */
[----:B0-----:R-:W-:-:S02]  /*a5d0*/  SEL R28, R37, R20, P0 ;  /* 0x00000014251c7207 */ /* 0x001fc40000000000 */
[----:B------:R-:W-:Y:S01]  /*a5e0*/  SEL R30, R20, R37, P0 ;  /* 0x00000025141e7207 */ /* 0x000fe20000000000 */
[----:B------:R-:W-:Y:S01]  /*a5f0*/  SHFL.IDX PT, R75, R75, R44, 0x1c1f ;  /* 0x001c1f2c4b4b7589 */ /* 0x000fe200000e0000 */
[----:B-1----:R-:W-:Y:S02]  /*a600*/  SEL R36, R39, R32, P0 ;  /* 0x0000002027247207 */ /* 0x002fe40000000000 */
[----:B------:R-:W-:Y:S01]  /*a610*/  SEL R38, R32, R39, P0 ;  /* 0x0000002720267207 */ /* 0x000fe20000000000 */
[----:B------:R-:W-:Y:S01]  /*a620*/  SHFL.IDX PT, R77, R77, R44, 0x1c1f ;  /* 0x001c1f2c4d4d7589 */ /* 0x000fe200000e0000 */
[----:B--2---:R-:W-:Y:S02]  /*a630*/  SEL R29, R71, R48, P0 ;  /* 0x00000030471d7207 */ /* 0x004fe40000000000 */
[----:B------:R-:W-:Y:S01]  /*a640*/  SEL R31, R48, R71, P0 ;  /* 0x00000047301f7207 */ /* 0x000fe20000000000 */
[----:B------:R-:W-:Y:S04]  /*a650*/  SHFL.IDX PT, R79, R79, R44, 0x1c1f ;  /* 0x001c1f2c4f4f7589 */ /* 0x000fe800000e0000 */
[----:B------:R-:W-:Y:S04]  /*a660*/  SHFL.IDX PT, R83, R83, R44, 0x1c1f ;  /* 0x001c1f2c53537589 */ /* 0x000fe800000e0000 */
[----:B------:R-:W-:Y:S04]  /*a670*/  SHFL.IDX PT, R89, R89, R44, 0x1c1f ;  /* 0x001c1f2c59597589 */ /* 0x000fe800000e0000 */
[----:B------:R-:W0:Y:S04]  /*a680*/  SHFL.IDX PT, R50, R43, R14, 0x1c1f ;  /* 0x001c1f0e2b327589 */ /* 0x000e2800000e0000 */
[----:B------:R-:W1:Y:S04]  /*a690*/  SHFL.IDX PT, R10, R41, R14, 0x1c1f ;  /* 0x001c1f0e290a7589 */ /* 0x000e6800000e0000 */
[----:B------:R-:W2:Y:S04]  /*a6a0*/  SHFL.IDX PT, R34, R33, R14, 0x1c1f ;  /* 0x001c1f0e21227589 */ /* 0x000ea800000e0000 */
[----:B------:R-:W3:Y:S04]  /*a6b0*/  SHFL.IDX PT, R44, R35, R14, 0x1c1f ;  /* 0x001c1f0e232c7589 */ /* 0x000ee800000e0000 */
[----:B------:R-:W4:Y:S04]  /*a6c0*/  SHFL.IDX PT, R40, R59, R14, 0x1c1f ;  /* 0x001c1f0e3b287589 */ /* 0x000f2800000e0000 */
[----:B------:R-:W4:Y:S04]  /*a6d0*/  SHFL.IDX PT, R52, R81, R14, 0x1c1f ;  /* 0x001c1f0e51347589 */ /* 0x000f2800000e0000 */
[----:B------:R-:W4:Y:S01]  /*a6e0*/  SHFL.IDX PT, R42, R63, R14, 0x1c1f ;  /* 0x001c1f0e3f2a7589 */ /* 0x000f2200000e0000 */
[----:B0-----:R-:W-:-:S02]  /*a6f0*/  SEL R37, R75, R50, P0 ;  /* 0x000000324b257207 */ /* 0x001fc40000000000 */
[----:B------:R-:W-:Y:S01]  /*a700*/  SEL R39, R50, R75, P0 ;  /* 0x0000004b32277207 */ /* 0x000fe20000000000 */
[----:B------:R-:W0:Y:S01]  /*a710*/  SHFL.IDX PT, R54, R85, R14, 0x1c1f ;  /* 0x001c1f0e55367589 */ /* 0x000e2200000e0000 */
[----:B-1----:R-:W-:-:S03]  /*a720*/  SEL R12, R51, R10, P0 ;  /* 0x0000000a330c7207 */ /* 0x002fc60000000000 */
[----:B------:R1:W0:Y:S01]  /*a730*/  SHFL.IDX PT, R56, R87, R14, 0x1c1f ;  /* 0x001c1f0e57387589 */ /* 0x00022200000e0000 */
[----:B--2---:R-:W-:Y:S02]  /*a740*/  SEL R32, R53, R34, P0 ;  /* 0x0000002235207207 */ /* 0x004fe40000000000 */
[----:B------:R-:W-:Y:S01]  /*a750*/  SEL R34, R34, R53, P0 ;  /* 0x0000003522227207 */ /* 0x000fe20000000000 */
[----:B------:R2:W-:Y:S01]  /*a760*/  STSM.16.M88.4 [R68], R4 ;  /* 0x0000000444007844 */ /* 0x0005e20000000200 */
[----:B---3--:R-:W-:Y:S02]  /*a770*/  SEL R13, R77, R44, P0 ;  /* 0x0000002c4d0d7207 */ /* 0x008fe40000000000 */
[----:B------:R-:W-:Y:S01]  /*a780*/  SEL R15, R44, R77, P0 ;  /* 0x0000004d2c0f7207 */ /* 0x000fe20000000000 */
[----:B------:R-:W-:Y:S01]  /*a790*/  STSM.16.M88.4 [R66], R24 ;  /* 0x0000001842007844 */ /* 0x000fe20000000200 */
[----:B----4-:R-:W-:Y:S02]  /*a7a0*/  SEL R48, R55, R40, P0 ;  /* 0x0000002837307207 */ /* 0x010fe40000000000 */
[----:B-1----:R-:W-:Y:S01]  /*a7b0*/  SEL R14, R10, R51, P0 ;  /* 0x000000330a0e7207 */ /* 0x002fe20000000000 */
[----:B------:R1:W-:Y:S01]  /*a7c0*/  STSM.16.M88.4 [R64], R28 ;  /* 0x0000001c40007844 */ /* 0x0003e20000000200 */
[----:B------:R-:W-:-:S02]  /*a7d0*/  SEL R50, R40, R55, P0 ;  /* 0x0000003728327207 */ /* 0x000fc40000000000 */
[----:B------:R-:W-:Y:S01]  /*a7e0*/  SEL R33, R79, R52, P0 ;  /* 0x000000344f217207 */ /* 0x000fe20000000000 */
[----:B------:R3:W-:Y:S01]  /*a7f0*/  STSM.16.M88.4 [R62], R36 ;  /* 0x000000243e007844 */ /* 0x0007e20000000200 */
[----:B------:R-:W-:Y:S02]  /*a800*/  SEL R35, R52, R79, P0 ;  /* 0x0000004f34237207 */ /* 0x000fe40000000000 */
[----:B------:R-:W-:Y:S01]  /*a810*/  SEL R40, R61, R42, P0 ;  /* 0x0000002a3d287207 */ /* 0x000fe20000000000 */
[----:B------:R3:W-:Y:S01]  /*a820*/  STSM.16.M88.4 [R60], R12 ;  /* 0x0000000c3c007844 */ /* 0x0007e20000000200 */
[----:B0-----:R-:W-:Y:S01]  /*a830*/  SEL R49, R83, R54, P0 ;  /* 0x0000003653317207 */ /* 0x001fe20000000000 */
[----:B--2---:R-:W-:Y:S01]  /*a840*/  IMAD.U32 R4, RZ, RZ, UR4 ;  /* 0x00000004ff047e24 */ /* 0x004fe2000f8e00ff */
[----:B------:R-:W-:Y:S01]  /*a850*/  SEL R51, R54, R83, P0 ;  /* 0x0000005336337207 */ /* 0x000fe20000000000 */
[----:B------:R3:W-:Y:S01]  /*a860*/  STSM.16.M88.4 [R58], R32 ;  /* 0x000000203a007844 */ /* 0x0007e20000000200 */
[----:B------:R-:W-:Y:S01]  /*a870*/  SEL R42, R42, R61, P0 ;  /* 0x0000003d2a2a7207 */ /* 0x000fe20000000000 */
[----:B------:R-:W-:Y:S01]  /*a880*/  IMAD.U32 R5, RZ, RZ, UR5 ;  /* 0x00000005ff057e24 */ /* 0x000fe2000f8e00ff */
[----:B------:R-:W-:Y:S01]  /*a890*/  SEL R41, R89, R56, P0 ;  /* 0x0000003859297207 */ /* 0x000fe20000000000 */
[----:B------:R3:W-:Y:S01]  /*a8a0*/  STSM.16.M88.4 [R21], R48 ;  /* 0x0000003015007844 */ /* 0x0007e20000000200 */
[----:B------:R-:W-:-:S05]  /*a8b0*/  SEL R43, R56, R89, P0 ;  /* 0x00000059382b7207 */ /* 0x000fca0000000000 */
[----:B------:R3:W-:Y:S01]  /*a8c0*/  STSM.16.M88.4 [R11], R40 ;  /* 0x000000280b007844 */ /* 0x0007e20000000200 */
[----:B------:R-:W-:Y:S06]  /*a8d0*/  BAR.SYNC.DEFER_BLOCKING 0x1, 0x100 ;  /* 0x0044000000007b1d */ /* 0x000fec0000010000 */
[----:B------:R-:W2:Y:S01]  /*a8e0*/  @P2 LDG.E R6, desc[UR46][R4.64] ;  /* 0x0000002e04062981 */ /* 0x000ea2000c1e1900 */
[----:B------:R-:W-:Y:S01]  /*a8f0*/  UISETP.NE.U32.AND UP1, UPT, UR8, URZ, UPT ;  /* 0x0000003f0800728c */ /* 0x000fe2000bf25070 */
[----:B------:R-:W0:Y:S01]  /*a900*/  LDC R44, c[0x0][0xa88] ;  /* 0x0002a200ff2c7b82 */ /* 0x000e220000000800 */
[----:B------:R-:W-:Y:S01]  /*a910*/  IMAD R7, R18, 0x40, R16 ;  /* 0x0000004012077824 */ /* 0x000fe200078e0210 */
[----:B------:R-:W-:Y:S01]  /*a920*/  UMOV UR4, URZ ;  /* 0x0000003f00047c82 */ /* 0x000fe20008000000 */
[----:B------:R-:W-:-:S02]  /*a930*/  UISETP.NE.AND.EX UP1, UPT, UR9, URZ, UPT, UP1 ;  /* 0x0000003f0900728c */ /* 0x000fc4000bf25310 */
[----:B------:R-:W-:-:S04]  /*a940*/  IMAD.WIDE R8, R7, 0x2, R8 ;  /* 0x0000000207087825 */ /* 0x000fc800078e0208 */
[----:B------:R-:W-:Y:S02]  /*a950*/  PLOP3.LUT P0, PT, PT, PT, UP1, 0x80, 0x0 ;  /* 0x000000000000781c */ /* 0x000fe40003f0f018 */
[----:B-1----:R-:W-:-:S03]  /*a960*/  IADD3 R29, P1, R8, 0x1000, RZ ;  /* 0x00001000081d7810 */ /* 0x002fc60007f3e0ff */
[----:B------:R-:W-:-:S04]  /*a970*/  @UP1 UIADD3 UR8, UP2, UR7, UR8, URZ ;  /* 0x0000000807081290 */ /* 0x000fc8000ff5e03f */
[----:B------:R-:W-:-:S06]  /*a980*/  @UP1 UIADD3.X UR9, UR10, UR9, URZ, UP2, !UPT ;  /* 0x000000090a091290 */ /* 0x000fcc00097fe43f */
[----:B------:R-:W-:Y:S01]  /*a990*/  IMAD.U32 R7, RZ, RZ, UR9 ;  /* 0x00000009ff077e24 */ /* 0x000fe2000f8e00ff */
[----:B--2---:R-:W-:Y:S01]  /*a9a0*/  @P2 R2UR UR4, R6 ;  /* 0x00000000060422ca */ /* 0x004fe200000e0000 */
[----:B------:R-:W-:-:S05]  /*a9b0*/  IMAD.U32 R6, RZ, RZ, UR8 ;  /* 0x00000008ff067e24 */ /* 0x000fca000f8e00ff */
[----:B0-----:R3:W5:Y:S01]  /*a9c0*/  @P0 LDG.E R44, desc[UR46][R6.64] ;  /* 0x0000002e062c0981 */ /* 0x001762000c1e1900 */
[----:B------:R-:W-:Y:S08]  /*a9d0*/  @P0 BRA `(.L_x_5607) ;  /* 0x0000000000100947 */ /* 0x000ff00003800000 */
[----:B------:R-:W-:Y:S05]  /*a9e0*/  @!P2 BRA `(.L_x_5607) ;  /* 0x00000000000ca947 */ /* 0x000fea0003800000 */
[----:B---3--:R-:W2:Y:S04]  /*a9f0*/  LDG.E R7, desc[UR46][R4.64] ;  /* 0x0000002e04077981 */ /* 0x008ea8000c1e1900 */
[----:B-----5:R-:W2:Y:S02]  /*aa00*/  LDG.E R44, desc[UR46][R4.64+0x4] ;  /* 0x0000042e042c7981 */ /* 0x020ea4000c1e1900 */
[----:B--2---:R-:W-:-:S07]  /*aa10*/  IMAD.IADD R44, R44, 0x1, -R7 ;  /* 0x000000012c2c7824 */ /* 0x004fce00078e0a07 */
.L_x_5607:
[----:B------:R-:W-:Y:S01]  /*aa20*/  USHF.R.S32.HI UR12, URZ, 0x1f, UR39 ;  /* 0x0000001f3f0c7899 */ /* 0x000fe20008011427 */
[----:B---3--:R-:W-:Y:S01]  /*aa30*/  IMAD R11, R17, 0x80, R230 ;  /* 0x00000080110b7824 */ /* 0x008fe200078e02e6 */
[----:B------:R-:W-:Y:S01]  /*aa40*/  ULDC.64 UR10, c[0x0][0xb70] ;  /* 0x0002dc00000a7ab9 */ /* 0x000fe20000000a00 */
[----:B------:R-:W-:Y:S01]  /*aa50*/  USHF.R.S32.HI UR5, URZ, 0x1f, UR4 ;  /* 0x0000001f3f057899 */ /* 0x000fe20008011404 */
[C---:B------:R-:W-:Y:S01]  /*aa60*/  IADD3 R13, P2, R8.reuse, 0x2000, RZ ;  /* 0x00002000080d7810 */ /* 0x040fe20007f5e0ff */
[----:B------:R-:W-:Y:S01]  /*aa70*/  UIMAD UR7, UR12, UR10, URZ ;  /* 0x0000000a0c0772a4 */ /* 0x000fe2000f8e023f */
[----:B------:R-:W-:Y:S01]  /*aa80*/  SHF.R.S32.HI R5, RZ, 0x1f, R11 ;  /* 0x0000001fff057819 */ /* 0x000fe2000001140b */
[----:B------:R-:W-:Y:S01]  /*aa90*/  UIMAD.WIDE.U32 UR8, UR39, UR10, UR4 ;  /* 0x0000000a270872a5 */ /* 0x000fe2000f8e0004 */
[----:B------:R-:W-:Y:S01]  /*aaa0*/  IADD3 R7, P6, R8, 0x3000, RZ ;  /* 0x0000300008077810 */ /* 0x000fe20007fde0ff */
[----:B------:R-:W-:Y:S01]  /*aab0*/  UIMAD UR7, UR39, UR11, UR7 ;  /* 0x0000000b270772a4 */ /* 0x000fe2000f8e0207 */
[----:B------:R-:W-:Y:S01]  /*aac0*/  LOP3.LUT R12, R13, 0x380, RZ, 0xc0, !PT ;  /* 0x000003800d0c7812 */ /* 0x000fe200078ec0ff */
[----:B------:R-:W-:Y:S01]  /*aad0*/  USEL UR37, UR37, URZ, !UP0 ;  /* 0x0000003f25257287 */ /* 0x000fe2000c000000 */
[----:B------:R-:W-:Y:S01]  /*aae0*/  LOP3.LUT R4, R7, 0x380, RZ, 0xc0, !PT ;  /* 0x0000038007047812 */ /* 0x000fe200078ec0ff */
[----:B------:R-:W-:Y:S01]  /*aaf0*/  ULDC.64 UR10, c[0x0][0xb78] ;  /* 0x0002de00000a7ab9 */ /* 0x000fe20000000a00 */
[----:B------:R-:W-:Y:S01]  /*ab00*/  UIADD3 UR9, UR9, UR7, URZ ;  /* 0x0000000709097290 */ /* 0x000fe2000fffe03f */
[----:B------:R-:W-:Y:S01]  /*ab10*/  LOP3.LUT R28, R29, 0x380, RZ, 0xc0, !PT ;  /* 0x000003801d1c7812 */ /* 0x000fe200078ec0ff */
[----:B------:R-:W-:Y:S01]  /*ab20*/  USEL UR36, UR36, URZ, !UP0 ;  /* 0x0000003f24247287 */ /* 0x000fe2000c000000 */
[----:B------:R-:W-:Y:S01]  /*ab30*/  SHF.R.U64 R12, R12, 0x3, RZ ;  /* 0x000000030c0c7819 */ /* 0x000fe200000012ff */
[----:B------:R-:W-:Y:S01]  /*ab40*/  UIMAD UR7, UR37, UR10, URZ ;  /* 0x0000000a250772a4 */ /* 0x000fe2000f8e023f */
[----:B------:R-:W-:Y:S01]  /*ab50*/  SHF.R.U64 R4, R4, 0x3, RZ ;  /* 0x0000000304047819 */ /* 0x000fe200000012ff */
[----:B------:R-:W-:Y:S01]  /*ab60*/  UIMAD.WIDE.U32 UR8, UR36, UR10, UR8 ;  /* 0x0000000a240872a5 */ /* 0x000fe2000f8e0008 */
[----:B------:R-:W-:Y:S01]  /*ab70*/  SHF.R.U64 R28, R28, 0x3, RZ ;  /* 0x000000031c1c7819 */ /* 0x000fe200000012ff */
[----:B------:R-:W-:Y:S01]  /*ab80*/  UIMAD UR7, UR36, UR11, UR7 ;  /* 0x0000000b240772a4 */ /* 0x000fe2000f8e0207 */
[----:B------:R-:W-:Y:S01]  /*ab90*/  LOP3.LUT R12, R12, R13, RZ, 0x3c, !PT ;  /* 0x0000000d0c0c7212 */ /* 0x000fe200078e3cff */
[----:B------:R-:W-:Y:S01]  /*aba0*/  IMAD.X R13, RZ, RZ, R9, P2 ;  /* 0x000000ffff0d7224 */ /* 0x000fe200010e0609 */
[----:B------:R-:W-:-:S02]  /*abb0*/  IADD3 R37, P5, R8, 0x4000, RZ ;  /* 0x0000400008257810 */ /* 0x000fc40007fbe0ff */
[----:B------:R-:W-:Y:S01]  /*abc0*/  IADD3 R6, P0, R11, UR8, RZ ;  /* 0x000000080b067c10 */ /* 0x000fe2000ff1e0ff */
[----:B------:R-:W-:Y:S01]  /*abd0*/  IMAD.U32 R10, RZ, RZ, UR7 ;  /* 0x00000007ff0a7e24 */ /* 0x000fe2000f8e00ff */
[----:B------:R-:W-:Y:S02]  /*abe0*/  LOP3.LUT R4, R4, R7, RZ, 0x3c, !PT ;  /* 0x0000000704047212 */ /* 0x000fe400078e3cff */
[C---:B------:R-:W-:Y:S02]  /*abf0*/  IADD3 R41, P4, R8.reuse, 0x5000, RZ ;  /* 0x0000500008297810 */ /* 0x040fe40007f9e0ff */
[----:B------:R-:W-:Y:S01]  /*ac00*/  IADD3.X R5, R5, UR9, R10, P0, !PT ;  /* 0x0000000905057c10 */ /* 0x000fe200087fe40a */
[----:B------:R-:W-:Y:S01]  /*ac10*/  ULDC.64 UR8, c[0x0][0xb40] ;  /* 0x0002d00000087ab9 */ /* 0x000fe20000000a00 */
[----:B------:R-:W-:Y:S02]  /*ac20*/  IADD3 R25, P3, R8, 0x6000, RZ ;  /* 0x0000600008197810 */ /* 0x000fe40007f7e0ff */
[----:B------:R-:W-:-:S02]  /*ac30*/  LEA R48, P0, R6, UR8, 0x2 ;  /* 0x0000000806307c11 */ /* 0x000fc4000f8010ff */
[----:B------:R-:W-:Y:S01]  /*ac40*/  LOP3.LUT R28, R28, R29, RZ, 0x3c, !PT ;  /* 0x0000001d1c1c7212 */ /* 0x000fe200078e3cff */
[----:B------:R-:W-:Y:S01]  /*ac50*/  IMAD.X R29, RZ, RZ, R9, P1 ;  /* 0x000000ffff1d7224 */ /* 0x000fe200008e0609 */
[----:B------:R-:W-:Y:S01]  /*ac60*/  LEA.HI.X R49, R6, UR9, R5, 0x2, P0 ;  /* 0x0000000906317c11 */ /* 0x000fe200080f1405 */
[C---:B------:R-:W-:Y:S01]  /*ac70*/  VIADD R5, R11.reuse, 0x8 ;  /* 0x000000080b057836 */ /* 0x040fe20000000000 */
[----:B------:R-:W-:Y:S01]  /*ac80*/  LOP3.LUT P0, RZ, R22, 0x3, RZ, 0xc0, !PT ;  /* 0x0000000316ff7812 */ /* 0x000fe2000780c0ff */
[----:B------:R-:W-:Y:S01]  /*ac90*/  ULDC.64 UR8, c[0x0][0xaa0] ;  /* 0x0002a80000087ab9 */ /* 0x000fe20000000a00 */
[----:B------:R-:W-:Y:S02]  /*aca0*/  IADD3 R7, P2, R8, 0x7000, RZ ;  /* 0x0000700008077810 */ /* 0x000fe40007f5e0ff */
[----:B-----5:R-:W-:Y:S02]  /*acb0*/  ISETP.GE.OR P1, PT, R11, R44, P0 ;  /* 0x0000002c0b00720c */ /* 0x020fe40000726670 */
[----:B------:R-:W-:Y:S01]  /*acc0*/  LOP3.LUT R36, R37, 0x380, RZ, 0xc0, !PT ;  /* 0x0000038025247812 */ /* 0x000fe200078ec0ff */
[----:B------:R-:W-:Y:S01]  /*acd0*/  IMAD.X R11, RZ, RZ, R9, P2 ;  /* 0x000000ffff0b7224 */ /* 0x000fe200010e0609 */
[----:B------:R-:W-:-:S02]  /*ace0*/  LOP3.LUT R40, R41, 0x380, RZ, 0xc0, !PT ;  /* 0x0000038029287812 */ /* 0x000fc400078ec0ff */
[----:B------:R-:W-:Y:S02]  /*acf0*/  LOP3.LUT R24, R25, 0x380, RZ, 0xc0, !PT ;  /* 0x0000038019187812 */ /* 0x000fe400078ec0ff */
[----:B------:R-:W-:Y:S02]  /*ad00*/  LOP3.LUT R33, R8, 0x380, RZ, 0xc0, !PT ;  /* 0x0000038008217812 */ /* 0x000fe400078ec0ff */
[----:B------:R-:W-:Y:S01]  /*ad10*/  ISETP.GE.OR P0, PT, R5, R44, P0 ;  /* 0x0000002c0500720c */ /* 0x000fe20000706670 */
[----:B------:R-:W-:Y:S01]  /*ad20*/  IMAD.X R5, RZ, RZ, R9, P6 ;  /* 0x000000ffff057224 */ /* 0x000fe200030e0609 */
[----:B------:R-:W-:Y:S01]  /*ad30*/  LOP3.LUT R6, R7, 0x380, RZ, 0xc0, !PT ;  /* 0x0000038007067812 */ /* 0x000fe200078ec0ff */
[----:B------:R-:W-:Y:S01]  /*ad40*/  UIMAD UR5, UR5, UR8, URZ ;  /* 0x00000008050572a4 */ /* 0x000fe2000f8e023f */
[----:B------:R-:W-:Y:S01]  /*ad50*/  SHF.R.U64 R36, R36, 0x3, RZ ;  /* 0x0000000324247819 */ /* 0x000fe200000012ff */
[----:B------:R0:W-:Y:S01]  /*ad60*/  @!P1 STG.E desc[UR46][R48.64], R3 ;  /* 0x0000000330009986 */ /* 0x0001e2000c10192e */
[----:B------:R-:W-:-:S02]  /*ad70*/  SHF.R.U64 R40, R40, 0x3, RZ ;  /* 0x0000000328287819 */ /* 0x000fc400000012ff */
[----:B------:R-:W-:Y:S02]  /*ad80*/  SHF.R.U64 R24, R24, 0x3, RZ ;  /* 0x0000000318187819 */ /* 0x000fe400000012ff */
[----:B------:R-:W-:Y:S02]  /*ad90*/  SHF.R.U64 R33, R33, 0x3, RZ ;  /* 0x0000000321217819 */ /* 0x000fe400000012ff */
[----:B------:R-:W-:Y:S01]  /*ada0*/  SHF.R.U64 R6, R6, 0x3, RZ ;  /* 0x0000000306067819 */ /* 0x000fe200000012ff */
[--C-:B------:R-:W-:Y:S01]  /*adb0*/  IMAD.MOV.U32 R20, RZ, RZ, R16.reuse ;  /* 0x000000ffff147224 */ /* 0x100fe200078e0010 */
        /* <DEDUP_REMOVED lines=9> */
[----:B0-----:R-:W-:Y:S01]  /*ae50*/  IMAD.U32 R3, RZ, RZ, UR8 ;  /* 0x00000008ff037e24 */ /* 0x001fe2000f8e00ff */
[----:B------:R-:W-:Y:S01]  /*ae60*/  SHF.R.S32.HI R21, RZ, 0x1f, R16 ;  /* 0x0000001fff157819 */ /* 0x000fe20000011410 */
[----:B------:R0:W-:Y:S01]  /*ae70*/  @!P0 STG.E desc[UR46][R48.64+0x20], R0 ;  /* 0x0000200030008986 */ /* 0x0001e2000c10192e */
        /* <DEDUP_REMOVED lines=12> */
[----:B------:R-:W-:Y:S01]  /*af40*/  VIADD R21, R21, UR5 ;  /* 0x0000000515157c36 */ /* 0x000fe20008000000 */
[----:B------:R-:W-:Y:S01]  /*af50*/  BSSY B1, `(.L_x_5608) ;  /* 0x000002f000017945 */ /* 0x000fe20003800000 */
[----:B------:R-:W-:Y:S01]  /*af60*/  @!PT LDS RZ, [RZ] ;  /* 0x00000000fffff984 */ /* 0x000fe20000000800 */
[----:B------:R-:W-:Y:S01]  /*af70*/  @!PT LDS RZ, [RZ] ;  /* 0x00000000fffff984 */ /* 0x000fe20000000800 */
[----:B------:R-:W-:Y:S01]  /*af80*/  @!PT LDS RZ, [RZ] ;  /* 0x00000000fffff984 */ /* 0x000fe20000000800 */
[----:B------:R-:W-:Y:S01]  /*af90*/  @!PT LDS RZ, [RZ] ;  /* 0x00000000fffff984 */ /* 0x000fe20000000800 */
[----:B------:R1:W-:Y:S06]  /*afa0*/  MEMBAR.ALL.CTA ;  /* 0x0000000000007992 */ /* 0x0003ec0000008000 */
[----:B-1----:R-:W1:Y:S01]  /*afb0*/  FENCE.VIEW.ASYNC.S ;  /* 0x00000000000073c6 */ /* 0x002e620000000000 */
[----:B0-----:R-:W-:Y:S01]  /*afc0*/  IMAD.U32 R49, RZ, RZ, UR8 ;  /* 0x00000008ff317e24 */ /* 0x001fe2000f8e00ff */
[----:B------:R-:W-:Y:S01]  /*afd0*/  UIMAD UR4, UR39, UR9, UR4 ;  /* 0x00000009270472a4 */ /* 0x000fe2000f8e0204 */
[----:B------:R-:W-:-:S02]  /*afe0*/  IMAD R19, R17, -0x80, R44 ;  /* 0xffffff8011137824 */ /* 0x000fc400078e022c */
[----:B------:R-:W-:Y:S01]  /*aff0*/  IMAD.WIDE.U32 R20, R49, UR39, R20 ;  /* 0x0000002731147c25 */ /* 0x000fe2000f8e0014 */
[----:B------:R-:W-:Y:S02]  /*b000*/  ULDC.64 UR8, c[0x0][0xae8] ;  /* 0x0002ba0000087ab9 */ /* 0x000fe40000000a00 */
[CC--:B------:R-:W-:Y:S01]  /*b010*/  ISETP.GE.AND P2, PT, R18.reuse, R19.reuse, PT ;  /* 0x000000131200720c */ /* 0x0c0fe20003f46270 */
[----:B------:R-:W-:Y:S02]  /*b020*/  VIADD R0, R18, 0x20 ;  /* 0x0000002012007836 */ /* 0x000fe40000000000 */
[----:B------:R-:W-:Y:S01]  /*b030*/  VIADD R21, R21, UR4 ;  /* 0x0000000415157c36 */ /* 0x000fe20008000000 */
[----:B------:R-:W-:Y:S01]  /*b040*/  UIMAD UR4, UR37, UR8, URZ ;  /* 0x00000008250472a4 */ /* 0x000fe2000f8e023f */
[----:B------:R-:W-:Y:S01]  /*b050*/  VIADD R2, R2, 0x2e820 ;  /* 0x0002e82002027836 */ /* 0x000fe20000000000 */
[-C--:B------:R-:W-:Y:S01]  /*b060*/  ISETP.GE.AND P4, PT, R0, R19.reuse, PT ;  /* 0x000000130000720c */ /* 0x080fe20003f86270 */
[C---:B------:R-:W-:Y:S01]  /*b070*/  VIADD R0, R18.reuse, 0x40 ;  /* 0x0000004012007836 */ /* 0x040fe20000000000 */
[----:B------:R-:W-:Y:S01]  /*b080*/  UIMAD UR4, UR36, UR9, UR4 ;  /* 0x00000009240472a4 */ /* 0x000fe2000f8e0204 */
[----:B------:R-:W-:Y:S01]  /*b090*/  VIADD R3, R18, 0x60 ;  /* 0x0000006012037836 */ /* 0x000fe20000000000 */
[----:B------:R-:W-:Y:S01]  /*b0a0*/  PRMT R2, RZ, 0x654, R2 ;  /* 0x00000654ff027816 */ /* 0x000fe20000000002 */
[----:B------:R-:W-:Y:S01]  /*b0b0*/  IMAD.U32 R49, RZ, RZ, UR8 ;  /* 0x00000008ff317e24 */ /* 0x000fe2000f8e00ff */
[----:B------:R-:W-:-:S02]  /*b0c0*/  ISETP.GE.AND P0, PT, R0, R19, PT ;  /* 0x000000130000720c */ /* 0x000fc40003f06270 */
[----:B------:R-:W-:Y:S01]  /*b0d0*/  ISETP.GE.AND P1, PT, R3, R19, PT ;  /* 0x000000130300720c */ /* 0x000fe20003f26270 */
[----:B------:R-:W-:Y:S01]  /*b0e0*/  IMAD.WIDE.U32 R48, R49, UR36, R20 ;  /* 0x0000002431307c25 */ /* 0x000fe2000f8e0014 */
[--C-:B------:R-:W-:Y:S01]  /*b0f0*/  SHF.R.S32.HI R19, RZ, 0x1f, R18.reuse ;  /* 0x0000001fff137819 */ /* 0x100fe20000011412 */
[----:B-1----:R0:W-:Y:S02]  /*b100*/  SYNCS.ARRIVE.TRANS64.RED.A1T0 RZ, [R2+URZ], RZ ;  /* 0x000000ff02ff79a7 */ /* 0x0021e4000810043f */
[----:B------:R-:W-:Y:S02]  /*b110*/  VIADD R53, R49, UR4 ;  /* 0x0000000431357c36 */ /* 0x000fe40008000000 */
[----:B------:R-:W-:Y:S01]  /*b120*/  IMAD.WIDE R20, R17, 0x80, R18 ;  /* 0x0000008011147825 */ /* 0x000fe200078e0212 */
[----:B------:R-:W-:Y:S06]  /*b130*/  @P2 BRA `(.L_x_5609) ;  /* 0x0000000000402947 */ /* 0x000fec0003800000 */
[----:B------:R-:W-:Y:S01]  /*b140*/  ULDC.64 UR4, c[0x0][0xad8] ;  /* 0x0002b60000047ab9 */ /* 0x000fe20000000a00 */
[----:B0-----:R-:W-:Y:S01]  /*b150*/  IMAD.MOV.U32 R2, RZ, RZ, R48 ;  /* 0x000000ffff027224 */ /* 0x001fe200078e0030 */
[----:B------:R-:W-:Y:S01]  /*b160*/  ULDC.64 UR8, c[0x0][0xa80] ;  /* 0x0002a00000087ab9 */ /* 0x000fe20000000a00 */
[----:B------:R-:W-:Y:S02]  /*b170*/  IMAD.MOV.U32 R3, RZ, RZ, R53 ;  /* 0x000000ffff037224 */ /* 0x000fe400078e0035 */
[----:B------:R-:W-:Y:S02]  /*b180*/  IMAD R17, R21, UR4, RZ ;  /* 0x0000000415117c24 */ /* 0x000fe4000f8e02ff */
[----:B------:R-:W-:Y:S02]  /*b190*/  VIADD R0, R16, 0x40 ;  /* 0x0000004010007836 */ /* 0x000fe40000000000 */
[----:B------:R-:W-:Y:S01]  /*b1a0*/  IMAD.WIDE.U32 R2, R20, UR4, R2 ;  /* 0x0000000414027c25 */ /* 0x000fe2000f8e0002 */
[----:B------:R-:W-:-:S02]  /*b1b0*/  ULDC UR4, c[0x0][0xa8c] ;  /* 0x0002a30000047ab9 */ /* 0x000fc40000000800 */
[----:B------:R-:W-:Y:S01]  /*b1c0*/  ISETP.GE.AND P2, PT, R16, UR4, PT ;  /* 0x0000000410007c0c */ /* 0x000fe2000bf46270 */
[----:B------:R-:W-:Y:S01]  /*b1d0*/  IMAD R17, R20, UR5, R17 ;  /* 0x0000000514117c24 */ /* 0x000fe2000f8e0211 */
[----:B------:R-:W-:Y:S02]  /*b1e0*/  ISETP.GE.AND P3, PT, R0, UR4, PT ;  /* 0x0000000400007c0c */ /* 0x000fe4000bf66270 */
[----:B------:R-:W-:Y:S01]  /*b1f0*/  LEA R50, P5, R2, UR8, 0x1 ;  /* 0x0000000802327c11 */ /* 0x000fe2000f8a08ff */
[----:B------:R-:W-:-:S05]  /*b200*/  IMAD.IADD R3, R3, 0x1, R17 ;  /* 0x0000000103037824 */ /* 0x000fca00078e0211 */
[----:B------:R-:W-:-:S05]  /*b210*/  LEA.HI.X R51, R2, UR9, R3, 0x1, P5 ;  /* 0x0000000902337c11 */ /* 0x000fca000a8f0c03 */
[----:B-----5:R1:W-:Y:S04]  /*b220*/  @!P2 STG.E.128 desc[UR46][R50.64], R32 ;  /* 0x000000203200a986 */ /* 0x0203e8000c101d2e */
[----:B------:R1:W-:Y:S02]  /*b230*/  @!P3 STG.E.128 desc[UR46][R50.64+0x80], R36 ;  /* 0x000080243200b986 */ /* 0x0003e4000c101d2e */
.L_x_5609:
[----:B------:R-:W-:Y:S05]  /*b240*/  BSYNC B1 ;  /* 0x0000000000017941 */ /* 0x000fea0003800000 */
.L_x_5608:
[----:B------:R-:W-:Y:S04]  /*b250*/  BSSY B1, `(.L_x_5610) ;  /* 0x0000014000017945 */ /* 0x000fe80003800000 */
[----:B------:R-:W-:Y:S05]  /*b260*/  @P4 BRA `(.L_x_5611) ;  /* 0x0000000000484947 */ /* 0x000fea0003800000 */
[----:B------:R-:W-:Y:S01]  /*b270*/  IADD3 R17, P2, R20, 0x20, RZ ;  /* 0x0000002014117810 */ /* 0x000fe20007f5e0ff */
[----:B------:R-:W-:Y:S01]  /*b280*/  ULDC.64 UR4, c[0x0][0xad8] ;  /* 0x0002b60000047ab9 */ /* 0x000fe20000000a00 */
[----:B0-----:R-:W-:Y:S01]  /*b290*/  IMAD.MOV.U32 R2, RZ, RZ, R48 ;  /* 0x000000ffff027224 */ /* 0x001fe200078e0030 */
[----:B------:R-:W-:Y:S01]  /*b2a0*/  ULDC.64 UR8, c[0x0][0xa80] ;  /* 0x0002a00000087ab9 */ /* 0x000fe20000000a00 */
[----:B------:R-:W-:Y:S02]  /*b2b0*/  IMAD.MOV.U32 R3, RZ, RZ, R53 ;  /* 0x000000ffff037224 */ /* 0x000fe400078e0035 */
[----:B------:R-:W-:Y:S02]  /*b2c0*/  IMAD.X R0, RZ, RZ, R21, P2 ;  /* 0x000000ffff007224 */ /* 0x000fe400010e0615 */
[----:B-1---5:R-:W-:Y:S02]  /*b2d0*/  VIADD R32, R16, 0x40 ;  /* 0x0000004010207836 */ /* 0x022fe40000000000 */
[----:B------:R-:W-:-:S02]  /*b2e0*/  IMAD R0, R0, UR4, RZ ;  /* 0x0000000400007c24 */ /* 0x000fc4000f8e02ff */
[C---:B------:R-:W-:Y:S01]  /*b2f0*/  IMAD.WIDE.U32 R2, R17.reuse, UR4, R2 ;  /* 0x0000000411027c25 */ /* 0x040fe2000f8e0002 */
[----:B------:R-:W-:Y:S02]  /*b300*/  ULDC UR4, c[0x0][0xa8c] ;  /* 0x0002a30000047ab9 */ /* 0x000fe40000000800 */
[----:B------:R-:W-:Y:S01]  /*b310*/  ISETP.GE.AND P3, PT, R16, UR4, PT ;  /* 0x0000000410007c0c */ /* 0x000fe2000bf66270 */
[----:B------:R-:W-:Y:S01]  /*b320*/  IMAD R17, R17, UR5, R0 ;  /* 0x0000000511117c24 */ /* 0x000fe2000f8e0200 */
[----:B------:R-:W-:Y:S02]  /*b330*/  ISETP.GE.AND P4, PT, R32, UR4, PT ;  /* 0x0000000420007c0c */ /* 0x000fe4000bf86270 */
[----:B------:R-:W-:Y:S01]  /*b340*/  LEA R32, P2, R2, UR8, 0x1 ;  /* 0x0000000802207c11 */ /* 0x000fe2000f8408ff */
[----:B------:R-:W-:-:S05]  /*b350*/  IMAD.IADD R3, R3, 0x1, R17 ;  /* 0x0000000103037824 */ /* 0x000fca00078e0211 */
[----:B------:R-:W-:-:S05]  /*b360*/  LEA.HI.X R33, R2, UR9, R3, 0x1, P2 ;  /* 0x0000000902217c11 */ /* 0x000fca00090f0c03 */
[----:B------:R2:W-:Y:S04]  /*b370*/  @!P3 STG.E.128 desc[UR46][R32.64], R28 ;  /* 0x0000001c2000b986 */ /* 0x0005e8000c101d2e */
[----:B------:R2:W-:Y:S02]  /*b380*/  @!P4 STG.E.128 desc[UR46][R32.64+0x80], R40 ;  /* 0x000080282000c986 */ /* 0x0005e4000c101d2e */
.L_x_5611:
[----:B------:R-:W-:Y:S05]  /*b390*/  BSYNC B1 ;  /* 0x0000000000017941 */ /* 0x000fea0003800000 */
.L_x_5610:
        /* <DEDUP_REMOVED lines=8> */
[----:B--2--5:R-:W-:Y:S02]  /*b420*/  VIADD R28, R16, 0x40 ;  /* 0x00000040101c7836 */ /* 0x024fe40000000000 */
        /* <DEDUP_REMOVED lines=11> */
.L_x_5613:
[----:B------:R-:W-:Y:S05]  /*b4e0*/  BSYNC B1 ;  /* 0x0000000000017941 */ /* 0x000fea0003800000 */
.L_x_5612:
[----:B------:R-:W-:Y:S05]  /*b4f0*/  @P1 BRA `(.L_x_5614) ;  /* 0x0000000800f01947 */ /* 0x000fea0003800000 */
[----:B---3-5:R-:W-:Y:S01]  /*b500*/  IADD3 R13, P0, R20, 0x60, RZ ;  /* 0x00000060140d7810 */ /* 0x028fe20007f1e0ff */
[----:B------:R-:W-:Y:S01]  /*b510*/  ULDC.64 UR8, c[0x0][0xad8] ;  /* 0x0002b60000087ab9 */ /* 0x000fe20000000a00 */
[----:B0-----:R-:W-:Y:S01]  /*b520*/  IMAD.MOV.U32 R2, RZ, RZ, R48 ;  /* 0x000000ffff027224 */ /* 0x001fe200078e0030 */
[----:B------:R-:W-:Y:S01]  /*b530*/  ULDC UR4, c[0x0][0xa8c] ;  /* 0x0002a30000047ab9 */ /* 0x000fe20000000800 */
[----:B------:R-:W-:Y:S01]  /*b540*/  IMAD.MOV.U32 R3, RZ, RZ, R53 ;  /* 0x000000ffff037224 */ /* 0x000fe200078e0035 */
[----:B------:R-:W-:Y:S01]  /*b550*/  ISETP.GE.AND P1, PT, R16, UR4, PT ;  /* 0x0000000410007c0c */ /* 0x000fe2000bf26270 */
[----:B------:R-:W-:Y:S02]  /*b560*/  IMAD.X R20, RZ, RZ, R21, P0 ;  /* 0x000000ffff147224 */ /* 0x000fe400000e0615 */
[----:B------:R-:W-:-:S04]  /*b570*/  IMAD.WIDE.U32 R2, R13, UR8, R2 ;  /* 0x000000080d027c25 */ /* 0x000fc8000f8e0002 */
[----:B------:R-:W-:Y:S02]  /*b580*/  IMAD R20, R20, UR8, RZ ;  /* 0x0000000814147c24 */ /* 0x000fe4000f8e02ff */
[----:B------:R-:W-:Y:S02]  /*b590*/  VIADD R0, R16, 0x40 ;  /* 0x0000004010007836 */ /* 0x000fe40000000000 */
[----:B------:R-:W-:Y:S01]  /*b5a0*/  IMAD R13, R13, UR9, R20 ;  /* 0x000000090d0d7c24 */ /* 0x000fe2000f8e0214 */
[----:B------:R-:W-:Y:S02]  /*b5b0*/  ULDC.64 UR8, c[0x0][0xa80] ;  /* 0x0002a00000087ab9 */ /* 0x000fe40000000a00 */
[----:B------:R-:W-:Y:S01]  /*b5c0*/  LEA R12, P0, R2, UR8, 0x1 ;  /* 0x00000008020c7c11 */ /* 0x000fe2000f8008ff */
[----:B------:R-:W-:-:S05]  /*b5d0*/  IMAD.IADD R3, R3, 0x1, R13 ;  /* 0x0000000103037824 */ /* 0x000fca00078e020d */
[----:B------:R-:W-:Y:S02]  /*b5e0*/  LEA.HI.X R13, R2, UR9, R3, 0x1, P0 ;  /* 0x00000009020d7c11 */ /* 0x000fe400080f0c03 */
[----:B------:R-:W-:-:S03]  /*b5f0*/  ISETP.GE.AND P0, PT, R0, UR4, PT ;  /* 0x0000000400007c0c */ /* 0x000fc6000bf06270 */
[----:B------:R4:W-:Y:S10]  /*b600*/  @!P1 STG.E.128 desc[UR46][R12.64], R4 ;  /* 0x000000040c009986 */ /* 0x0009f4000c101d2e */
[----:B------:R-:W-:Y:S05]  /*b610*/  @P0 BRA `(.L_x_5614) ;  /* 0x0000000800a80947 */ /* 0x000fea0003800000 */
[----:B------:R0:W-:Y:S01]  /*b620*/  STG.E.128 desc[UR46][R12.64+0x80], R8 ;  /* 0x000080080c007986 */ /* 0x0001e2000c101d2e */
[----:B------:R-:W-:Y:S05]  /*b630*/  BRA `(.L_x_5614) ;  /* 0x0000000800a07947 */ /* 0x000fea0003800000 */
.L_x_5606:
        /* <DEDUP_REMOVED lines=26> */
.L_x_5615:
        /* <DEDUP_REMOVED lines=31> */
.L_x_5617:
[----:B------:R-:W-:Y:S05]  /*b9d0*/  BSYNC B1 ;  /* 0x0000000000017941 */ /* 0x000fea0003800000 */
.L_x_5616:
        /* <DEDUP_REMOVED lines=14> */
[C---:B------:R-:W-:Y:S01]  /*bac0*/  VIADD R0, R18.reuse, 0x20 ;  /* 0x0000002012007836 */ /* 0x040fe20000000000 */
[----:B------:R-:W-:Y:S01]  /*bad0*/  ISETP.GE.AND P2, PT, R18, R5, PT ;  /* 0x000000051200720c */ /* 0x000fe20003f46270 */
[----:B------:R-:W-:Y:S01]  /*bae0*/  IMAD.WIDE.U32 R2, R7, UR39, R2 ;  /* 0x0000002707027c25 */ /* 0x000fe2000f8e0002 */
[----:B------:R-:W-:-:S02]  /*baf0*/  SHF.R.S32.HI R7, RZ, 0x1f, R18 ;  /* 0x0000001fff077819 */ /* 0x000fc40000011412 */
[-C--:B------:R-:W-:Y:S01]  /*bb00*/  ISETP.GE.AND P3, PT, R0, R5.reuse, PT ;  /* 0x000000050000720c */ /* 0x080fe20003f66270 */
[----:B------:R-:W-:Y:S01]  /*bb10*/  VIADD R3, R3, UR4 ;  /* 0x0000000403037c36 */ /* 0x000fe20008000000 */
[----:B------:R-:W-:Y:S01]  /*bb20*/  UIMAD UR4, UR37, UR8, URZ ;  /* 0x00000008250472a4 */ /* 0x000fe2000f8e023f */
[C---:B------:R-:W-:Y:S02]  /*bb30*/  VIADD R4, R18.reuse, 0x40 ;  /* 0x0000004012047836 */ /* 0x040fe40000000000 */
        /* <DEDUP_REMOVED lines=11> */
[----:B------:R-:W-:Y:S01]  /*bbf0*/  IMAD.MOV.U32 R2, RZ, RZ, R4 ;  /* 0x000000ffff027224 */ /* 0x000fe200078e0004 */
        /* <DEDUP_REMOVED lines=12> */
[----:B------:R0:W-:Y:S04]  /*bcc0*/  @!P4 STG.E.128 desc[UR46][R8.64], RZ ;  /* 0x000000ff0800c986 */ /* 0x0001e8000c101d2e */
[----:B------:R0:W-:Y:S02]  /*bcd0*/  @!P5 STG.E.128 desc[UR46][R8.64+0x80], RZ ;  /* 0x000080ff0800d986 */ /* 0x0001e4000c101d2e */
.L_x_5619:
[----:B------:R-:W-:Y:S05]  /*bce0*/  BSYNC B1 ;  /* 0x0000000000017941 */ /* 0x000fea0003800000 */
.L_x_5618:
[----:B------:R-:W-:Y:S04]  /*bcf0*/  BSSY B1, `(.L_x_5620) ;  /* 0x0000014000017945 */ /* 0x000fe80003800000 */
        /* <DEDUP_REMOVED lines=19> */
.L_x_5621:
[----:B------:R-:W-:Y:S05]  /*be30*/  BSYNC B1 ;  /* 0x0000000000017941 */ /* 0x000fea0003800000 */
.L_x_5620:
[----:B------:R-:W-:Y:S04]  /*be40*/  BSSY B1, `(.L_x_5622) ;  /* 0x0000014000017945 */ /* 0x000fe80003800000 */
[----:B------:R-:W-:Y:S05]  /*be50*/  @P1 BRA `(.L_x_5623) ;  /* 0x0000000000481947 */ /* 0x000fea0003800000 */
[----:B01----:R-:W-:Y:S01]  /*be60*/  IADD3 R9, P1, R6, 0x40, RZ ;  /* 0x0000004006097810 */ /* 0x003fe20007f3e0ff */
        /* <DEDUP_REMOVED lines=17> */
.L_x_5623:
[----:B------:R-:W-:Y:S05]  /*bf80*/  BSYNC B1 ;  /* 0x0000000000017941 */ /* 0x000fea0003800000 */
.L_x_5622:
[----:B------:R-:W-:Y:S05]  /*bf90*/  @P0 BRA `(.L_x_5614) ;  /* 0x0000000000480947 */ /* 0x000fea0003800000 */
[----:B------:R-:W-:Y:S01]  /*bfa0*/  IADD3 R5, P0, R6, 0x60, RZ ;  /* 0x0000006006057810 */ /* 0x000fe20007f1e0ff */
        /* <DEDUP_REMOVED lines=17> */
.L_x_5614:
[----:B------:R-:W-:Y:S05]  /*c0c0*/  BSYNC B0 ;  /* 0x0000000000007941 */ /* 0x000fea0003800000 */
.L_x_5605:
[----:B------:R-:W-:Y:S02]  /*c0d0*/  ULDC UR4, c[0x0][0xc14] ;  /* 0x0003050000047ab9 */ /* 0x000fe40000000800 */
[----:B------:R-:W-:-:S13]  /*c0e0*/  ISETP.GE.AND P0, PT, R47, UR4, PT ;  /* 0x000000042f007c0c */ /* 0x000fda000bf06270 */
[----:B------:R-:W-:Y:S05]  /*c0f0*/  @!P0 BRA `(.L_x_5624) ;  /* 0xffffff4c00288947 */ /* 0x000fea000383ffff */
[----:B------:R-:W-:Y:S05]  /*c100*/  EXIT ;  /* 0x000000000000794d */ /* 0x000fea0003800000 */
.L_x_5579:
        /* <DEDUP_REMOVED lines=22> */
.L_x_5625:
        /* <DEDUP_REMOVED lines=41> */
.L_x_5631:
        /* <DEDUP_REMOVED lines=14> */
.L_x_5630:
[----:B------:R-:W-:Y:S05]  /*c5e0*/  BSYNC B0 ;  /* 0x0000000000007941 */ /* 0x000fea0003800000 */
.L_x_5629:
        /* <DEDUP_REMOVED lines=22> */
.L_x_5627:
        /* <DEDUP_REMOVED lines=17> */
.L_x_5632:
        /* <DEDUP_REMOVED lines=28> */
.L_x_5628:
[----:B------:R0:W-:Y:S01]  /*ca20*/  STL [R1+0x20], R4 ;  /* 0x0000200401007387 */ /* 0x0001e20000100800 */
[----:B------:R-:W-:-:S03]  /*ca30*/  UMOV UR38, URZ ;  /* 0x0000003f00267c82 */ /* 0x000fc60008000000 */
[----:B------:R0:W-:Y:S02]  /*ca40*/  STL [R1+0x24], RZ ;  /* 0x000024ff01007387 */ /* 0x0001e40000100800 */
.L_x_5633:
        /* <DEDUP_REMOVED lines=11> */
.L_x_5626:
        /* <DEDUP_REMOVED lines=18> */
[C---:B------:R-:W-:Y:S01]  /*cc20*/  LOP3.LUT P0, RZ, R7.reuse, 0x4, RZ, 0xc0, !PT ;  /* 0x0000000407ff7812 */ /* 0x040fe2000780c0ff */
[----:B------:R-:W-:Y:S01]  /*cc30*/  IMAD.SHL.U32 R5, R7, 0x4, RZ ;  /* 0x0000000407057824 */ /* 0x000fe200078e00ff */
[----:B------:R-:W-:Y:S02]  /*cc40*/  LOP3.LUT R2, R0, 0x380, RZ, 0xc0, !PT ;  /* 0x0000038000027812 */ /* 0x000fe400078ec0ff */
        /* <DEDUP_REMOVED lines=17> */
[----:B------:R-:W-:Y:S04]  /*cd60*/  STL [R1+0xc], R3 ;  /* 0x00000c0301007387 */ /* 0x000fe80000100800 */
[----:B------:R-:W-:Y:S04]  /*cd70*/  STL [R1+0x34], RZ ;  /* 0x000034ff01007387 */ /* 0x000fe80000100800 */
[----:B------:R0:W-:Y:S02]  /*cd80*/  STL [R1+0x38], R0 ;  /* 0x0000380001007387 */ /* 0x0001e40000100800 */
[----:B0-----:R-:W-:-:S05]  /*cd90*/  IMAD.IADD R0, R0, 0x1, R2 ;  /* 0x0000000100007824 */ /* 0x001fca00078e0202 */
[----:B------:R0:W-:Y:S02]  /*cda0*/  STL [R1+0x2c], R0 ;  /* 0x00002c0001007387 */ /* 0x0001e40000100800 */
.L_x_5692:
[----:B------:R-:W-:Y:S01]  /*cdb0*/  ULDC.64 UR4, c[0x0][0xc60] ;  /* 0x0003180000047ab9 */ /* 0x000fe20000000a00 */
[----:B------:R-:W-:Y:S01]  /*cdc0*/  ULDC.64 UR6, c[0x0][0xa28] ;  /* 0x00028a0000067ab9 */ /* 0x000fe20000000a00 */
[----:B------:R-:W-:Y:S01]  /*cdd0*/  UIMAD.WIDE UR4, UR52, 0x4, UR4 ;  /* 0x00000004340478a5 */ /* 0x000fe2000f8e0204 */
[----:B------:R-:W-:Y:S01]  /*cde0*/  ULDC.64 UR10, c[0x0][0xa20] ;  /* 0x00028800000a7ab9 */ /* 0x000fe20000000a00 */
[----:B------:R-:W-:Y:S01]  /*cdf0*/  IMAD.MOV.U32 R17, RZ, RZ, RZ ;  /* 0x000000ffff117224 */ /* 0x000fe200078e00ff */
[----:B------:R-:W-:-:S03]  /*ce00*/  ULDC UR44, c[0x0][0x2e0] ;  /* 0x0000b800002c7ab9 */ /* 0x000fc60000000800 */
[----:B------:R-:W-:Y:S02]  /*ce10*/  IMAD.U32 R2, RZ, RZ, UR4 ;  /* 0x00000004ff027e24 */ /* 0x000fe4000f8e00ff */
        /* <DEDUP_REMOVED lines=9> */
[----:B-1----:R-:W-:Y:S01]  /*ceb0*/  IMAD.MOV.U32 R4, RZ, RZ, RZ ;  /* 0x000000ffff047224 */ /* 0x002fe200078e00ff */
        /* <DEDUP_REMOVED lines=13> */
[----:B------:R1:W5:Y:S01]  /*cf90*/  @P0 LDG.E R17, desc[UR46][R2.64] ;  /* 0x0000002e02110981 */ /* 0x000362000c1e1900 */
[----:B------:R-:W-:Y:S01]  /*cfa0*/  @UP0 UIADD3 UR6, UP3, UR45, UR10, URZ ;  /* 0x0000000a2d060290 */ /* 0x000fe2000ff7e03f */
[----:B------:R-:W-:-:S03]  /*cfb0*/  ULDC.64 UR8, c[0x0][0xa08] ;  /* 0x0002820000087ab9 */ /* 0x000fc60000000a00 */
[----:B------:R-:W-:Y:S01]  /*cfc0*/  @UP0 UIADD3.X UR7, UR48, UR11, URZ, UP3, !UPT ;  /* 0x0000000b30070290 */ /* 0x000fe20009ffe43f */
[----:B------:R-:W-:Y:S01]  /*cfd0*/  ISETP.NE.U32.AND P0, PT, RZ, UR8, PT ;  /* 0x00000008ff007c0c */ /* 0x000fe2000bf05070 */
[----:B------:R-:W-:Y:S01]  /*cfe0*/  UIADD3 UR8, UP0, UR45, UR8, URZ ;  /* 0x000000082d087290 */ /* 0x000fe2000ff1e03f */
[----:B-1----:R-:W-:Y:S02]  /*cff0*/  IMAD.U32 R2, RZ, RZ, UR4 ;  /* 0x00000004ff027e24 */ /* 0x002fe4000f8e00ff */
[----:B------:R-:W-:Y:S01]  /*d000*/  IMAD.U32 R3, RZ, RZ, UR5 ;  /* 0x00000005ff037e24 */ /* 0x000fe2000f8e00ff */
[----:B------:R-:W-:Y:S01]  /*d010*/  ISETP.NE.AND.EX P0, PT, RZ, UR9, PT, P0 ;  /* 0x00000009ff007c0c */ /* 0x000fe2000bf05300 */
[----:B------:R-:W-:-:S03]  /*d020*/  UIADD3.X UR4, UR48, UR9, URZ, UP0, !UPT ;  /* 0x0000000930047290 */ /* 0x000fc600087fe43f */
        /* <DEDUP_REMOVED lines=23> */
.L_x_5635:
[----:B-----5:R-:W-:Y:S01]  /*d1a0*/  VIADD R0, R4, UR4 ;  /* 0x0000000404007c36 */ /* 0x020fe20008000000 */
[----:B------:R-:W-:Y:S01]  /*d1b0*/  UIADD3 UR44, -UR4, UR44, URZ ;  /* 0x0000002c042c7290 */ /* 0x000fe2000fffe13f */
[----:B------:R-:W-:Y:S01]  /*d1c0*/  BSSY B6, `(.L_x_5636) ;  /* 0x00002bc000067945 */ /* 0x000fe20003800000 */
[----:B------:R-:W-:Y:S02]  /*d1d0*/  UMOV UR6, URZ ;  /* 0x0000003f00067c82 */ /* 0x000fe40008000000 */
[----:B------:R0:W-:Y:S01]  /*d1e0*/  STL [R1+0x1c], R0 ;  /* 0x00001c0001007387 */ /* 0x0001e20000100800 */
[----:B------:R-:W-:Y:S02]  /*d1f0*/  UIADD3 UR7, UR44, 0xdf, URZ ;  /* 0x000000df2c077890 */ /* 0x000fe4000fffe03f */
[----:B------:R-:W-:Y:S02]  /*d200*/  ISETP.LT.AND P0, PT, RZ, UR44, PT ;  /* 0x0000002cff007c0c */ /* 0x000fe4000bf01270 */
[----:B------:R-:W-:-:S04]  /*d210*/  UIMAD.WIDE UR6, UR7, -0x6db6db6d, UR6 ;  /* 0x92492493070678a5 */ /* 0x000fc8000f8e0206 */
        /* <DEDUP_REMOVED lines=21> */
.L_x_5637:
        /* <DEDUP_REMOVED lines=23> */
.L_x_5639:
        /* <DEDUP_REMOVED lines=24> */
.L_x_5640:
        /* <DEDUP_REMOVED lines=20> */
.L_x_5641:
        /* <DEDUP_REMOVED lines=18> */
.L_x_5642:
[----:B------:R-:W1:Y:S01]  /*d8c0*/  LDC R0, c[0x0][0x428] ;  /* 0x00010a00ff007b82 */ /* 0x000e620000000800 */
[----:B------:R-:W-:Y:S01]  /*d8d0*/  ULDC.64 UR4, c[0x0][0x9f8] ;  /* 0x00027e0000047ab9 */ /* 0x000fe20000000a00 */
[----:B0-----:R-:W-:Y:S01]  /*d8e0*/  IMAD.U32 R2, RZ, RZ, UR38 ;  /* 0x00000026ff027e24 */ /* 0x001fe2000f8e00ff */
[----:B------:R-:W2:Y:S01]  /*d8f0*/  LDL.LU R18, [R1+0x24] ;  /* 0x0000240001127983 */ /* 0x000ea20000300800 */
[----:B------:R-:W-:Y:S01]  /*d900*/  UISETP.NE.U32.AND UP0, UPT, UR4, URZ, UPT ;  /* 0x0000003f0400728c */ /* 0x000fe2000bf05070 */
[----:B------:R-:W-:Y:S01]  /*d910*/  IMAD.U32 R10, RZ, RZ, UR49 ;  /* 0x00000031ff0a7e24 */ /* 0x000fe2000f8e00ff */
[----:B------:R-:W-:Y:S01]  /*d920*/  ULDC.64 UR6, c[0x0][0xa08] ;  /* 0x0002820000067ab9 */ /* 0x000fe20000000a00 */
[----:B------:R-:W0:Y:S01]  /*d930*/  S2R R19, SR_TID.X ;  /* 0x0000000000137919 */ /* 0x000e220000002100 */
[----:B------:R-:W-:-:S06]  /*d940*/  UISETP.NE.AND.EX UP0, UPT, UR5, URZ, UPT, UP0 ;  /* 0x0000003f0500728c */ /* 0x000fcc000bf05300 */
[----:B------:R-:W-:-:S05]  /*d950*/  PLOP3.LUT P1, PT, PT, PT, UP0, 0x80, 0x0 ;  /* 0x000000000000781c */ /* 0x000fca0003f2f008 */
[----:B------:R-:W-:-:S04]  /*d960*/  @UP0 UIADD3 UR4, UP1, UR45, UR4, URZ ;  /* 0x000000042d040290 */ /* 0x000fc8000ff3e03f */
[----:B------:R-:W-:Y:S01]  /*d970*/  @UP0 UIADD3.X UR5, UR48, UR5, URZ, UP1, !UPT ;  /* 0x0000000530050290 */ /* 0x000fe20008ffe43f */
[----:B-1----:R-:W-:-:S13]  /*d980*/  ISETP.NE.AND P0, PT, R0, 0x1, PT ;  /* 0x000000010000780c */ /* 0x002fda0003f05270 */
[----:B------:R-:W1:Y:S01]  /*d990*/  @P0 LDC R0, c[0x0][0x42c] ;  /* 0x00010b00ff000b82 */ /* 0x000e620000000800 */
[----:B0-----:R-:W-:-:S07]  /*d9a0*/  LOP3.LUT R16, R19, 0x7f, RZ, 0xc0, !PT ;  /* 0x0000007f13107812 */ /* 0x001fce00078ec0ff */
[----:B------:R-:W0:Y:S01]  /*d9b0*/  @P0 LDC R3, c[0x0][0x430] ;  /* 0x00010c00ff030b82 */ /* 0x000e220000000800 */
[----:B-1----:R-:W-:-:S05]  /*d9c0*/  @P0 IMAD.HI.U32 R0, R0, UR38, RZ ;  /* 0x0000002600000c27 */ /* 0x002fca000f8e00ff */
[----:B0-----:R-:W-:Y:S01]  /*d9d0*/  @P0 SHF.R.U32.HI R2, RZ, R3, R0 ;  /* 0x00000003ff020219 */ /* 0x001fe20000011600 */
[----:B------:R-:W-:-:S04]  /*d9e0*/  IMAD.U32 R3, RZ, RZ, UR5 ;  /* 0x00000005ff037e24 */ /* 0x000fc8000f8e00ff */
[----:B------:R0:W-:Y:S02]  /*d9f0*/  STL [R1+0x14], R2 ;  /* 0x0000140201007387 */ /* 0x0001e40000100800 */
[----:B0-----:R-:W-:Y:S01]  /*da00*/  IMAD.U32 R2, RZ, RZ, UR4 ;  /* 0x00000004ff027e24 */ /* 0x001fe2000f8e00ff */
[----:B------:R-:W-:-:S04]  /*da10*/  ULDC.64 UR4, c[0x0][0xa00] ;  /* 0x0002800000047ab9 */ /* 0x000fc80000000a00 */
[----:B------:R0:W3:Y:S01]  /*da20*/  @P1 LDG.E R10, desc[UR46][R2.64] ;  /* 0x0000002e020a1981 */ /* 0x0000e2000c1e1900 */
[----:B------:R-:W-:Y:S01]  /*da30*/  ISETP.NE.AND P1, PT, R16, RZ, PT ;  /* 0x000000ff1000720c */ /* 0x000fe20003f25270 */
[----:B------:R-:W-:Y:S01]  /*da40*/  UMOV UR36, URZ ;  /* 0x0000003f00247c82 */ /* 0x000fe20008000000 */
[----:B------:R-:W-:Y:S02]  /*da50*/  ISETP.NE.U32.AND P0, PT, RZ, UR4, PT ;  /* 0x00000004ff007c0c */ /* 0x000fe4000bf05070 */
[----:B------:R-:W-:Y:S02]  /*da60*/  SHF.R.U32.HI R4, RZ, 0x5, R19 ;  /* 0x00000005ff047819 */ /* 0x000fe40000011613 */
[----:B------:R-:W-:Y:S02]  /*da70*/  ISETP.NE.AND.EX P0, PT, RZ, UR5, PT, P0 ;  /* 0x00000005ff007c0c */ /* 0x000fe4000bf05300 */
[----:B------:R-:W-:Y:S01]  /*da80*/  LOP3.LUT R4, R4, 0x3, RZ, 0xc0, !PT ;  /* 0x0000000304047812 */ /* 0x000fe200078ec0ff */
[----:B0-----:R-:W0:Y:S01]  /*da90*/  LDC.64 R2, c[0x0][0x3f8] ;  /* 0x0000fe00ff027b82 */ /* 0x001e220000000a00 */
[----:B------:R-:W-:-:S03]  /*daa0*/  SEL R8, RZ, UR49, P0 ;  /* 0x00000031ff087c07 */ /* 0x000fc60008000000 */
[----:B------:R-:W-:Y:S01]  /*dab0*/  VOTEU.ALL UP1, P1 ;  /* 0x00000000003f7886 */ /* 0x000fe20000820000 */
[----:B------:R-:W-:-:S04]  /*dac0*/  R2UR UR39, R8 ;  /* 0x00000000082772ca */ /* 0x000fc800000e0000 */
[----:B------:R-:W-:-:S04]  /*dad0*/  @!UP1 UIADD3 UR4, UP0, UR54, 0x270, URZ ;  /* 0x0000027036049890 */ /* 0x000fc8000ff1e03f */
[----:B------:R-:W-:Y:S01]  /*dae0*/  @!UP1 UIADD3.X UR5, URZ, UR55, URZ, UP0, !UPT ;  /* 0x000000373f059290 */ /* 0x000fe200087fe43f */
[----:B0-----:R-:W-:Y:S01]  /*daf0*/  LOP3.LUT P0, RZ, R2, UR6, RZ, 0xfc, !PT ;  /* 0x0000000602ff7c12 */ /* 0x001fe2000f80fcff */
[----:B------:R-:W-:-:S03]  /*db00*/  UMOV UR6, 0xffffffff ;  /* 0xffffffff00067882 */ /* 0x000fc60000000000 */
[----:B------:R-:W-:Y:S01]  /*db10*/  LOP3.LUT P0, RZ, R3, UR7, RZ, 0xfc, P0 ;  /* 0x0000000703ff7c12 */ /* 0x000fe2000800fcff */
[----:B--2---:R-:W-:-:S05]  /*db20*/  IMAD R7, R18, 0x80, R17 ;  /* 0x0000008012077824 */ /* 0x004fca00078e0211 */
[----:B------:R-:W-:-:S13]  /*db30*/  R2UR UR37, R7 ;  /* 0x00000000072572ca */ /* 0x000fda00000e0000 */
[----:B------:R0:W-:Y:S01]  /*db40*/  @!UP1 UTMAPF.L2.4D [UR36], [UR4] ;  /* 0x00000024040095b8 */ /* 0x0001e20008018000 */
[----:B---3--:R-:W-:Y:S01]  /*db50*/  SHF.R.S32.HI R18, RZ, 0x1f, R10 ;  /* 0x0000001fff127819 */ /* 0x008fe2000001140a */
[----:B------:R0:W-:Y:S01]  /*db60*/  STL [R1+0x10], R10 ;  /* 0x0000100a01007387 */ /* 0x0001e20000100800 */
[----:B------:R-:W-:-:S03]  /*db70*/  SEL R0, R10, RZ, !P0 ;  /* 0x000000ff0a007207 */ /* 0x000fc60004000000 */
[----:B------:R0:W-:Y:S01]  /*db80*/  STL [R1+0x18], R18 ;  /* 0x0000181201007387 */ /* 0x0001e20000100800 */
[----:B------:R-:W-:Y:S05]  /*db90*/  BRA.DIV UR6, `(.L_x_5643) ;  /* 0x0000003206887947 */ /* 0x000fea000b800000 */
[----:B------:R1:W2:Y:S02]  /*dba0*/  SHFL.IDX PT, R14, R4, RZ, 0x1f ;  /* 0x00001fff040e7589 */ /* 0x0002a400000e0000 */
.L_x_5711:
        /* <DEDUP_REMOVED lines=8> */
.L_x_5714:
        /* <DEDUP_REMOVED lines=22> */
.L_x_5647:
[----:B0-----:R-:W1:Y:S04]  /*dd90*/  LDL R3, [R1+0x8] ;  /* 0x0000080001037983 */ /* 0x001e680000100800 */
[----:B------:R-:W2:Y:S01]  /*dda0*/  LDL R2, [R1+0xc] ;  /* 0x00000c0001027983 */ /* 0x000ea20000100800 */
[----:B------:R-:W-:Y:S02]  /*ddb0*/  ISETP.NE.AND P0, PT, R16, RZ, PT ;  /* 0x000000ff1000720c */ /* 0x000fe40003f05270 */
[----:B-1----:R-:W-:Y:S02]  /*ddc0*/  LEA R4, R3, UR41, 0x3 ;  /* 0x0000002903047c11 */ /* 0x002fe4000f8e18ff */
[----:B--2---:R-:W-:-:S04]  /*ddd0*/  SHF.L.U32 R3, R2, 0x1f, RZ ;  /* 0x0000001f02037819 */ /* 0x004fc800000006ff */
[----:B------:R-:W0:Y:S02]  /*dde0*/  SYNCS.PHASECHK.TRANS64.TRYWAIT P2, [R4+URZ+0x2e880], R3 ;  /* 0x02e88003040075a7 */ /* 0x000e24000804017f */
[----:B0-----:R-:W-:Y:S05]  /*ddf0*/  @!P2 BRA `(.L_x_5648) ;  /* 0x000000300030a947 */ /* 0x001fea0003800000 */
.L_x_5715:
        /* <DEDUP_REMOVED lines=8> */
.L_x_5649:
[----:B------:R-:W2:Y:S01]  /*de80*/  LDL R2, [R1+0x8] ;  /* 0x0000080001027983 */ /* 0x000ea20000100800 */
[----:B------:R-:W-:-:S03]  /*de90*/  IMAD.U32 R10, RZ, RZ, UR41 ;  /* 0x00000029ff0a7e24 */ /* 0x000fc6000f8e00ff */
[----:B------:R-:W3:Y:S04]  /*dea0*/  LDL R9, [R1+0x1c] ;  /* 0x00001c0001097983 */ /* 0x000ee80000100800 */
[----:B------:R-:W4:Y:S01]  /*deb0*/  LDL R5, [R1+0x14] ;  /* 0x0000140001057983 */ /* 0x000f220000100800 */
[----:B------:R-:W-:Y:S01]  /*dec0*/  R2UR UR9, R4 ;  /* 0x00000000040972ca */ /* 0x000fe200000e0000 */
[----:B------:R-:W-:Y:S01]  /*ded0*/  UIADD3 UR4, UP0, UR54, 0x470, URZ ;  /* 0x0000047036047890 */ /* 0x000fe2000ff1e03f */
[----:B-----5:R-:W-:-:S03]  /*dee0*/  R2UR UR13, R0 ;  /* 0x00000000000d72ca */ /* 0x020fc600000e0000 */
[----:B------:R-:W-:-:S08]  /*def0*/  UIADD3.X UR5, URZ, UR55, URZ, UP0, !UPT ;  /* 0x000000373f057290 */ /* 0x000fd000087fe43f */
[----:B------:R-:W-:Y:S01]  /*df00*/  UIADD3 UR9, UR9, 0x2e870, URZ ;  /* 0x0002e87009097890 */ /* 0x000fe2000fffe03f */
[----:B------:R-:W-:Y:S01]  /*df10*/  UMOV UR6, 0x0 ;  /* 0x0000000000067882 */ /* 0x000fe20000000000 */
[----:B------:R-:W-:Y:S01]  /*df20*/  UMOV UR7, 0x14f00000 ;  /* 0x14f0000000077882 */ /* 0x000fe20000000000 */
[----:B------:R-:W-:Y:S01]  /*df30*/  UMOV UR10, URZ ;  /* 0x0000003f000a7c82 */ /* 0x000fe20008000000 */
[----:B--2---:R-:W-:-:S05]  /*df40*/  IMAD R2, R2, 0x7000, R10 ;  /* 0x0000700002027824 */ /* 0x004fca00078e020a */
[----:B------:R-:W-:Y:S01]  /*df50*/  R2UR UR8, R2 ;  /* 0x00000000020872ca */ /* 0x000fe200000e0000 */
[----:B---3--:R-:W-:Y:S01]  /*df60*/  IMAD R6, R6, 0xe0, R9 ;  /* 0x000000e006067824 */ /* 0x008fe200078e0209 */
[----:B----4-:R-:W-:-:S04]  /*df70*/  R2UR UR12, R5 ;  /* 0x00000000050c72ca */ /* 0x010fc800000e0000 */
[----:B------:R-:W-:-:S07]  /*df80*/  R2UR UR11, R6 ;  /* 0x00000000060b72ca */ /* 0x000fce00000e0000 */
[----:B------:R-:W-:-:S09]  /*df90*/  UIADD3 UR8, UR8, 0xe400, URZ ;  /* 0x0000e40008087890 */ /* 0x000fd2000fffe03f */
[----:B------:R1:W-:Y:S01]  /*dfa0*/  UTMALDG.4D [UR8], [UR4], desc[UR6] ;  /* 0x00000608040075b4 */ /* 0x0003e20008019000 */
[----:B------:R-:W2:Y:S02]  /*dfb0*/  SYNCS.PHASECHK.TRANS64.TRYWAIT P2, [R4+URZ+0x2e840], R3 ;  /* 0x02e84003040075a7 */ /* 0x000ea4000804017f */
[----:B-12---:R-:W-:Y:S05]  /*dfc0*/  @!P2 BRA `(.L_x_5650) ;  /* 0x0000002c00d0a947 */ /* 0x006fea0003800000 */
.L_x_5716:
        /* <DEDUP_REMOVED lines=8> */
.L_x_5651:
[----:B01----:R-:W2:Y:S01]  /*e050*/  LDL R3, [R1+0x14] ;  /* 0x0000140001037983 */ /* 0x003ea20000100800 */
        /* <DEDUP_REMOVED lines=11> */
[----:B--2---:R-:W-:-:S13]  /*e110*/  R2UR UR12, R3 ;  /* 0x00000000030c72ca */ /* 0x004fda00000e0000 */
[----:B------:R0:W-:Y:S02]  /*e120*/  UTMALDG.4D [UR8], [UR4], desc[UR6] ;  /* 0x00000608040075b4 */ /* 0x0001e40008019000 */
[----:B0-----:R-:W-:Y:S01]  /*e130*/  NOP ;  /* 0x0000000000007918 */ /* 0x001fe20000000000 */
.L_x_5646:
        /* <DEDUP_REMOVED lines=12> */
[----:B------:R-:W-:Y:S01]  /*e200*/  @P0 R2UR UR13, R8 ;  /* 0x00000000080d02ca */ /* 0x000fe200000e0000 */
[----:B------:R-:W-:Y:S02]  /*e210*/  UMOV UR12, UR38 ;  /* 0x00000026000c7c82 */ /* 0x000fe40008000000 */
[----:B------:R2:W-:Y:S10]  /*e220*/  @P0 SYNCS.ARRIVE.TRANS64 RZ, [UR41+0x2e800], R2 ;  /* 0x02e80002ffff09a7 */ /* 0x0005f40008000029 */
[----:B------:R2:W-:Y:S02]  /*e230*/  UTMALDG.4D [UR8], [UR4], desc[UR6] ;  /* 0x00000608040075b4 */ /* 0x0005e40008019000 */
[----:B--2---:R-:W-:Y:S01]  /*e240*/  NOP ;  /* 0x0000000000007918 */ /* 0x004fe20000000000 */
.L_x_5644:
        /* <DEDUP_REMOVED lines=10> */
.L_x_5717:
[----:B0-----:R-:W-:Y:S05]  /*e2f0*/  BSYNC B0 ;  /* 0x0000000000007941 */ /* 0x001fea0003800000 */
.L_x_5652:
[----:B------:R-:W-:-:S06]  /*e300*/  UISETP.GE.AND UP0, UPT, UR44, 0xe1, UPT ;  /* 0x000000e12c00788c */ /* 0x000fcc000bf06270 */
[----:B------:R-:W-:-:S13]  /*e310*/  PLOP3.LUT P0, PT, PT, PT, UP0, 0x80, 0x0 ;  /* 0x000000000000781c */ /* 0x000fda0003f0f008 */
[----:B------:R-:W-:Y:S05]  /*e320*/  @!P0 BRA `(.L_x_5654) ;  /* 0x0000001000308947 */ /* 0x000fea0003800000 */
[----:B------:R0:W5:Y:S01]  /*e330*/  LDL.LU R6, [R1+0xc] ;  /* 0x00000c0001067983 */ /* 0x0001620000300800 */
[----:B------:R-:W-:-:S03]  /*e340*/  UIADD3 UR4, UR43, -0x2, URZ ;  /* 0xfffffffe2b047890 */ /* 0x000fc6000fffe03f */
[----:B------:R0:W5:Y:S03]  /*e350*/  LDL.LU R7, [R1+0x8] ;  /* 0x0000080001077983 */ /* 0x0001660000300800 */
[----:B------:R-:W-:-:S07]  /*e360*/  IMAD.U32 R21, RZ, RZ, UR4 ;  /* 0x00000004ff157e24 */ /* 0x000fce000f8e00ff */
.L_x_5674:
[----:B--2--5:R-:W-:Y:S01]  /*e370*/  VIADD R3, R7, 0x1 ;  /* 0x0000000107037836 */ /* 0x024fe20000000000 */
        /* <DEDUP_REMOVED lines=17> */
[----:B-1----:R-:W2:Y:S01]  /*e490*/  LDL R4, [R1+0x10] ;  /* 0x0000100001047983 */ /* 0x002ea20000100800 */
[----:B----4-:R-:W-:-:S13]  /*e4a0*/  ISETP.NE.AND P0, PT, R8, 0x1, PT ;  /* 0x000000010800780c */ /* 0x010fda0003f05270 */
        /* <DEDUP_REMOVED lines=14> */
.L_x_5657:
        /* <DEDUP_REMOVED lines=8> */
.L_x_5718:
[----:B------:R-:W-:Y:S05]  /*e610*/  BSYNC B1 ;  /* 0x0000000000017941 */ /* 0x000fea0003800000 */
.L_x_5658:
        /* <DEDUP_REMOVED lines=9> */
.L_x_5661:
[----:B------:R-:W-:Y:S05]  /*e6b0*/  BSYNC B1 ;  /* 0x0000000000017941 */ /* 0x000fea0003800000 */
.L_x_5660:
[----:B--2---:R-:W2:Y:S04]  /*e6c0*/  LDL R9, [R1+0x14] ;  /* 0x0000140001097983 */ /* 0x004ea80000100800 */
[----:B------:R-:W3:Y:S04]  /*e6d0*/  LDL R2, [R1+0x8] ;  /* 0x0000080001027983 */ /* 0x000ee80000100800 */
[----:B------:R-:W4:Y:S01]  /*e6e0*/  LDL R5, [R1+0x1c] ;  /* 0x00001c0001057983 */ /* 0x000f220000100800 */
[----:B------:R-:W-:Y:S01]  /*e6f0*/  IMAD.MOV.U32 R10, RZ, RZ, RZ ;  /* 0x000000ffff0a7224 */ /* 0x000fe200078e00ff */
[----:B------:R-:W-:Y:S01]  /*e700*/  UIADD3 UR4, UP0, UR54, 0x470, URZ ;  /* 0x0000047036047890 */ /* 0x000fe2000ff1e03f */
[----:B------:R-:W-:Y:S01]  /*e710*/  PLOP3.LUT P0, PT, PT, PT, PT, 0x80, 0x0 ;  /* 0x000000000000781c */ /* 0x000fe20003f0f070 */
[----:B------:R-:W-:Y:S01]  /*e720*/  UMOV UR6, 0x0 ;  /* 0x0000000000067882 */ /* 0x000fe20000000000 */
[----:B------:R-:W-:Y:S01]  /*e730*/  UMOV UR7, 0x14f00000 ;  /* 0x14f0000000077882 */ /* 0x000fe20000000000 */
[----:B------:R-:W-:Y:S01]  /*e740*/  R2UR UR10, R10 ;  /* 0x000000000a0a72ca */ /* 0x000fe200000e0000 */
[----:B------:R-:W-:Y:S01]  /*e750*/  UIADD3.X UR5, URZ, UR55, URZ, UP0, !UPT ;  /* 0x000000373f057290 */ /* 0x000fe200087fe43f */
[----:B--2---:R-:W-:Y:S01]  /*e760*/  R2UR UR12, R9 ;  /* 0x00000000090c72ca */ /* 0x004fe200000e0000 */
[----:B------:R-:W-:-:S04]  /*e770*/  IMAD.U32 R9, RZ, RZ, UR41 ;  /* 0x00000029ff097e24 */ /* 0x000fc8000f8e00ff */
[----:B---3--:R-:W-:Y:S02]  /*e780*/  IMAD R2, R2, 0x7000, R9 ;  /* 0x0000700002027824 */ /* 0x008fe400078e0209 */
[----:B----4-:R-:W-:Y:S02]  /*e790*/  IMAD R5, R8, 0xe0, R5 ;  /* 0x000000e008057824 */ /* 0x010fe400078e0205 */
[----:B------:R-:W-:Y:S02]  /*e7a0*/  VIADD R8, R4, 0x2e870 ;  /* 0x0002e87004087836 */ /* 0x000fe40000000000 */
[----:B------:R-:W-:-:S07]  /*e7b0*/  VIADD R9, R2, 0xe400 ;  /* 0x0000e40002097836 */ /* 0x000fce0000000000 */
.L_x_5662:
        /* <DEDUP_REMOVED lines=12> */
.L_x_5719:
[----:B------:R-:W-:Y:S05]  /*e880*/  BSYNC B1 ;  /* 0x0000000000017941 */ /* 0x000fea0003800000 */
.L_x_5663:
        /* <DEDUP_REMOVED lines=11> */
.L_x_5666:
[----:B------:R-:W-:Y:S05]  /*e940*/  BSYNC B1 ;  /* 0x0000000000017941 */ /* 0x000fea0003800000 */
.L_x_5665:
        /* <DEDUP_REMOVED lines=10> */
.L_x_5667:
        /* <DEDUP_REMOVED lines=9> */
.L_x_5656:
[----:B------:R-:W-:Y:S05]  /*ea80*/  BSYNC B0 ;  /* 0x0000000000007941 */ /* 0x000fea0003800000 */
.L_x_5655:
[----:B------:R-:W-:-:S06]  /*ea90*/  UISETP.NE.AND UP0, UPT, UR42, 0x3, UPT ;  /* 0x000000032a00788c */ /* 0x000fcc000bf05270 */
[----:B------:R-:W-:-:S13]  /*eaa0*/  PLOP3.LUT P0, PT, PT, PT, UP0, 0x80, 0x0 ;  /* 0x000000000000781c */ /* 0x000fda0003f0f008 */
[----:B------:R-:W-:Y:S05]  /*eab0*/  @!P0 BRA `(.L_x_5668) ;  /* 0x0000000000048947 */ /* 0x000fea0003800000 */
[----:B------:R-:W-:Y:S01]  /*eac0*/  BPT.TRAP 0x1 ;  /* 0x000000040000795c */ /* 0x000fe20000300000 */
.L_x_5668:
        /* <DEDUP_REMOVED lines=9> */
.L_x_5720:
[----:B------:R-:W-:Y:S05]  /*eb60*/  BSYNC B0 ;  /* 0x0000000000007941 */ /* 0x000fea0003800000 */
.L_x_5669:
[----:B------:R-:W-:Y:S05]  /*eb70*/  @!P0 BRA `(.L_x_5671) ;  /* 0x0000000000048947 */ /* 0x000fea0003800000 */
[----:B------:R-:W-:Y:S01]  /*eb80*/  BPT.TRAP 0x1 ;  /* 0x000000040000795c */ /* 0x000fe20000300000 */
.L_x_5671:
[----:B---3--:R-:W3:Y:S01]  /*eb90*/  LDL R3, [R1+0x4] ;  /* 0x0000040001037983 */ /* 0x008ee20000100800 */
[----:B------:R-:W-:-:S04]  /*eba0*/  SHF.L.U32 R2, R6, 0x1f, RZ ;  /* 0x0000001f06027819 */ /* 0x000fc800000006ff */
[----:B---3--:R3:W4:Y:S02]  /*ebb0*/  SYNCS.PHASECHK.TRANS64.TRYWAIT P2, [R3+URZ+0x2e860], R2 ;  /* 0x02e86002030075a7 */ /* 0x008724000804017f */
[----:B---3--:R-:W-:Y:S01]  /*ebc0*/  IMAD R3, R7, 0x7000, RZ ;  /* 0x0000700007037824 */ /* 0x008fe200078e02ff */
[----:B----4-:R-:W-:Y:S06]  /*ebd0*/  @!P2 BRA `(.L_x_5672) ;  /* 0x000000240038a947 */ /* 0x010fec0003800000 */
.L_x_5721:
[----:B------:R-:W1:Y:S04]  /*ebe0*/  LDL R16, [R1] ;  /* 0x0000000001107983 */ /* 0x000e680000100800 */
[----:B------:R-:W3:Y:S04]  /*ebf0*/  LDL R14, [R1+0x2c] ;  /* 0x00002c00010e7983 */ /* 0x000ee80000100800 */
[----:B------:R-:W4:Y:S01]  /*ec00*/  LDL R13, [R1+0x28] ;  /* 0x00002800010d7983 */ /* 0x000f220000100800 */
[----:B------:R-:W-:Y:S05]  /*ec10*/  WARPSYNC.ALL ;  /* 0x0000000000007948 */ /* 0x000fea0003800000 */
[----:B------:R-:W-:-:S04]  /*ec20*/  IMAD.U32 R12, RZ, RZ, UR41 ;  /* 0x00000029ff0c7e24 */ /* 0x000fc8000f8e00ff */
[----:B------:R-:W-:Y:S01]  /*ec30*/  VIADD R12, R12, 0x400 ;  /* 0x000004000c0c7836 */ /* 0x000fe20000000000 */
[----:B-1----:R-:W-:-:S06]  /*ec40*/  LOP3.LUT R4, R3, R16, RZ, 0xfc, !PT ;  /* 0x0000001003047212 */ /* 0x002fcc00078efcff */
[----:B------:R-:W1:Y:S01]  /*ec50*/  LDSM.16.MT88.4 R4, [R4+UR41+0xe400] ;  /* 0x00e400290404783b */ /* 0x000e620008004200 */
[----:B---3--:R-:W-:Y:S02]  /*ec60*/  IADD3 R20, R14, UR41, R3 ;  /* 0x000000290e147c10 */ /* 0x008fe4000fffe003 */
[C-C-:B-1----:R-:W-:Y:S02]  /*ec70*/  PRMT R8, R4.reuse, 0x6420, R5.reuse ;  /* 0x0000642004087816 */ /* 0x142fe40000000005 */
[----:B--2---:R-:W-:Y:S02]  /*ec80*/  PRMT R9, R4, 0x7531, R5 ;  /* 0x0000753104097816 */ /* 0x004fe40000000005 */
[C-C-:B------:R-:W-:Y:S02]  /*ec90*/  PRMT R10, R6.reuse, 0x6420, R7.reuse ;  /* 0x00006420060a7816 */ /* 0x140fe40000000007 */
[----:B------:R-:W-:Y:S02]  /*eca0*/  PRMT R11, R6, 0x7531, R7 ;  /* 0x00007531060b7816 */ /* 0x000fe40000000007 */
[----:B------:R-:W1:Y:S01]  /*ecb0*/  LDSM.16.MT88.4 R4, [R20+0xe400] ;  /* 0x00e400001404783b */ /* 0x000e620000004200 */
[----:B----4-:R-:W-:-:S05]  /*ecc0*/  IADD3 R2, R12, R3, R13 ;  /* 0x000000030c027210 */ /* 0x010fca0007ffe00d */
[----:B------:R-:W-:Y:S01]  /*ecd0*/  STSM.16.M88.4 [R2], R8 ;  /* 0x0000000802007844 */ /* 0x000fe20000000200 */
[C-C-:B-1----:R-:W-:Y:S02]  /*ece0*/  PRMT R12, R4.reuse, 0x6420, R5.reuse ;  /* 0x00006420040c7816 */ /* 0x142fe40000000005 */
[----:B------:R-:W-:Y:S02]  /*ecf0*/  PRMT R13, R4, 0x7531, R5 ;  /* 0x00007531040d7816 */ /* 0x000fe40000000005 */
[C-C-:B------:R-:W-:Y:S02]  /*ed00*/  PRMT R14, R6.reuse, 0x6420, R7.reuse ;  /* 0x00006420060e7816 */ /* 0x140fe40000000007 */
[----:B------:R-:W-:Y:S01]  /*ed10*/  PRMT R15, R6, 0x7531, R7 ;  /* 0x00007531060f7816 */ /* 0x000fe20000000007 */
[----:B------:R-:W-:-:S04]  /*ed20*/  VIADD R4, R3, 0x1000 ;  /* 0x0000100003047836 */ /* 0x000fc80000000000 */
[----:B------:R1:W-:Y:S02]  /*ed30*/  STSM.16.M88.4 [R2+0x800], R12 ;  /* 0x0008000c02007844 */ /* 0x0003e40000000200 */
[----:B-1----:R-:W-:-:S05]  /*ed40*/  IMAD.MOV.U32 R15, RZ, RZ, R16 ;  /* 0x000000ffff0f7224 */ /* 0x002fca00078e0010 */
[----:B------:R-:W-:-:S05]  /*ed50*/  LOP3.LUT R4, R4, R15, RZ, 0xfc, !PT ;  /* 0x0000000f04047212 */ /* 0x000fca00078efcff */
[----:B------:R-:W1:Y:S02]  /*ed60*/  LDSM.16.MT88.4 R8, [R4+UR41+0xe400] ;  /* 0x00e400290408783b */ /* 0x000e640008004200 */
[C-C-:B-1----:R-:W-:Y:S02]  /*ed70*/  PRMT R4, R8.reuse, 0x6420, R9.reuse ;  /* 0x0000642008047816 */ /* 0x142fe40000000009 */
[----:B------:R-:W-:Y:S02]  /*ed80*/  PRMT R5, R8, 0x7531, R9 ;  /* 0x0000753108057816 */ /* 0x000fe40000000009 */
[C-C-:B------:R-:W-:Y:S02]  /*ed90*/  PRMT R6, R10.reuse, 0x6420, R11.reuse ;  /* 0x000064200a067816 */ /* 0x140fe4000000000b */
[----:B------:R-:W-:Y:S02]  /*eda0*/  PRMT R7, R10, 0x7531, R11 ;  /* 0x000075310a077816 */ /* 0x000fe4000000000b */
[----:B------:R-:W1:Y:S04]  /*edb0*/  LDSM.16.MT88.4 R8, [R20+0xf400] ;  /* 0x00f400001408783b */ /* 0x000e680000004200 */
[----:B------:R2:W-:Y:S02]  /*edc0*/  STSM.16.M88.4 [R2+0x1000], R4 ;  /* 0x0010000402007844 */ /* 0x0005e40000000200 */
[----:B--2---:R-:W-:Y:S01]  /*edd0*/  VIADD R4, R3, 0x2000 ;  /* 0x0000200003047836 */ /* 0x004fe20000000000 */
[----:B-1----:R-:W-:-:S02]  /*ede0*/  PRMT R16, R8, 0x6420, R9 ;  /* 0x0000642008107816 */ /* 0x002fc40000000009 */
[----:B------:R-:W-:Y:S02]  /*edf0*/  PRMT R17, R8, 0x7531, R9 ;  /* 0x0000753108117816 */ /* 0x000fe40000000009 */
[C-C-:B------:R-:W-:Y:S02]  /*ee00*/  PRMT R18, R10.reuse, 0x6420, R11.reuse ;  /* 0x000064200a127816 */ /* 0x140fe4000000000b */
[----:B------:R-:W-:-:S05]  /*ee10*/  PRMT R19, R10, 0x7531, R11 ;  /* 0x000075310a137816 */ /* 0x000fca000000000b */
        /* <DEDUP_REMOVED lines=48> */
[----:B------:R-:W1:Y:S01]  /*f120*/  LDSM.16.MT88.4 R8, [R4+UR41+0xe400] ;  /* 0x00e400290408783b */ /* 0x000e620008004200 */
[----:B------:R-:W-:Y:S01]  /*f130*/  VIADD R3, R3, 0x6000 ;  /* 0x0000600003037836 */ /* 0x000fe20000000000 */
[C-C-:B-1----:R-:W-:Y:S02]  /*f140*/  PRMT R4, R8.reuse, 0x6420, R9.reuse ;  /* 0x0000642008047816 */ /* 0x142fe40000000009 */
[----:B------:R-:W-:Y:S02]  /*f150*/  PRMT R5, R8, 0x7531, R9 ;  /* 0x0000753108057816 */ /* 0x000fe40000000009 */
[C-C-:B------:R-:W-:Y:S02]  /*f160*/  PRMT R6, R10.reuse, 0x6420, R11.reuse ;  /* 0x000064200a067816 */ /* 0x140fe4000000000b */
        /* <DEDUP_REMOVED lines=29> */
.L_x_5673:
[----:B-1----:R-:W2:Y:S01]  /*f340*/  LDL.LU R2, [R1+0x4] ;  /* 0x0000040001027983 */ /* 0x002ea20000300800 */
[C---:B------:R-:W-:Y:S01]  /*f350*/  ISETP.GT.AND P0, PT, R21.reuse, RZ, PT ;  /* 0x000000ff1500720c */ /* 0x040fe20003f04270 */
[----:B------:R-:W-:Y:S02]  /*f360*/  VIADD R21, R21, 0xffffffff ;  /* 0xffffffff15157836 */ /* 0x000fe40000000000 */
[----:B------:R3:W5:Y:S04]  /*f370*/  LDL R6, [R1+0xc] ;  /* 0x00000c0001067983 */ /* 0x0007680000100800 */
[----:B------:R3:W5:Y:S01]  /*f380*/  LDL R7, [R1+0x8] ;  /* 0x0000080001077983 */ /* 0x0007620000100800 */
[----:B--2---:R1:W-:Y:S02]  /*f390*/  SYNCS.ARRIVE.TRANS64.A1T0 RZ, [R2+URZ+0x2e850], RZ ;  /* 0x02e850ff02ff79a7 */ /* 0x0043e4000810003f */
[----:B-1----:R-:W-:-:S05]  /*f3a0*/  @!P1 VIADD R2, R2, 0x2e880 ;  /* 0x0002e88002029836 */ /* 0x002fca0000000000 */
[----:B------:R-:W-:Y:S01]  /*f3b0*/  @!P1 PRMT R2, RZ, 0x654, R2 ;  /* 0x00000654ff029816 */ /* 0x000fe20000000002 */
[----:B------:R-:W-:Y:S06]  /*f3c0*/  BAR.SYNC.DEFER_BLOCKING 0x2, 0x80 ;  /* 0x0082000000007b1d */ /* 0x000fec0000010000 */
[----:B------:R3:W-:Y:S01]  /*f3d0*/  @!P1 SYNCS.ARRIVE.TRANS64.RED.A1T0 RZ, [R2+URZ], RZ ;  /* 0x000000ff02ff99a7 */ /* 0x0007e2000810043f */
[----:B------:R-:W-:Y:S05]  /*f3e0*/  @P0 BRA `(.L_x_5674) ;  /* 0xffffffec00e00947 */ /* 0x000fea000383ffff */
.L_x_5654:
        /* <DEDUP_REMOVED lines=15> */
.L_x_5676:
[----:B------:R-:W-:Y:S05]  /*f4e0*/  BSYNC B0 ;  /* 0x0000000000007941 */ /* 0x000fea0003800000 */
.L_x_5675:
[----:B------:R-:W-:-:S06]  /*f4f0*/  UISETP.NE.AND UP0, UPT, UR42, 0x3, UPT ;  /* 0x000000032a00788c */ /* 0x000fcc000bf05270 */
[----:B------:R-:W-:-:S13]  /*f500*/  PLOP3.LUT P0, PT, PT, PT, UP0, 0x80, 0x0 ;  /* 0x000000000000781c */ /* 0x000fda0003f0f008 */
[----:B------:R-:W-:Y:S05]  /*f510*/  @!P0 BRA `(.L_x_5677) ;  /* 0x0000000000048947 */ /* 0x000fea0003800000 */
[----:B------:R-:W-:Y:S01]  /*f520*/  BPT.TRAP 0x1 ;  /* 0x000000040000795c */ /* 0x000fe20000300000 */
.L_x_5677:
[----:B--23--:R-:W2:Y:S04]  /*f530*/  LDL R2, [R1+0xc] ;  /* 0x00000c0001027983 */ /* 0x00cea80000100800 */
[----:B----4-:R-:W3:Y:S01]  /*f540*/  LDL R0, [R1+0x8] ;  /* 0x0000080001007983 */ /* 0x010ee20000100800 */
        /* <DEDUP_REMOVED lines=8> */
.L_x_5722:
[----:B------:R-:W-:Y:S05]  /*f5d0*/  BSYNC B0 ;  /* 0x0000000000007941 */ /* 0x000fea0003800000 */
.L_x_5678:
[----:B------:R-:W-:Y:S05]  /*f5e0*/  @!P2 BRA `(.L_x_5680) ;  /* 0x000000000004a947 */ /* 0x000fea0003800000 */
[----:B------:R-:W-:Y:S01]  /*f5f0*/  BPT.TRAP 0x1 ;  /* 0x000000040000795c */ /* 0x000fe20000300000 */
.L_x_5680:
[----:B------:R-:W2:Y:S02]  /*f600*/  LDL R0, [R1+0xc] ;  /* 0x00000c0001007983 */ /* 0x000ea40000100800 */
[----:B--2---:R-:W-:-:S04]  /*f610*/  SHF.L.U32 R3, R0, 0x1f, RZ ;  /* 0x0000001f00037819 */ /* 0x004fc800000006ff */
[----:B------:R-:W2:Y:S02]  /*f620*/  SYNCS.PHASECHK.TRANS64.TRYWAIT P0, [R20+URZ+0x2e860], R3 ;  /* 0x02e86003140075a7 */ /* 0x000ea4000800017f */
[----:B--2---:R-:W-:Y:S05]  /*f630*/  @!P0 BRA `(.L_x_5681) ;  /* 0x0000001800cc8947 */ /* 0x004fea0003800000 */
.L_x_5723:
[----:B------:R-:W3:Y:S04]  /*f640*/  LDL R0, [R1+0x8] ;  /* 0x0000080001007983 */ /* 0x000ee80000100800 */
[----:B------:R-:W4:Y:S04]  /*f650*/  LDL R2, [R1] ;  /* 0x0000000001027983 */ /* 0x000f280000100800 */
[----:B------:R-:W2:Y:S04]  /*f660*/  LDL R10, [R1+0x38] ;  /* 0x00003800010a7983 */ /* 0x000ea80000100800 */
[----:B------:R-:W2:Y:S01]  /*f670*/  LDL R12, [R1+0x28] ;  /* 0x00002800010c7983 */ /* 0x000ea20000100800 */
[----:B------:R-:W-:Y:S05]  /*f680*/  WARPSYNC.ALL ;  /* 0x0000000000007948 */ /* 0x000fea0003800000 */
[----:B---3--:R-:W-:-:S05]  /*f690*/  IMAD R0, R0, 0x7000, RZ ;  /* 0x0000700000007824 */ /* 0x008fca00078e02ff */
[----:B----4-:R-:W-:-:S05]  /*f6a0*/  LOP3.LUT R2, R0, R2, RZ, 0xfc, !PT ;  /* 0x0000000200027212 */ /* 0x010fca00078efcff */
[----:B-1---5:R-:W1:Y:S01]  /*f6b0*/  LDSM.16.MT88.4 R4, [R2+UR41+0xe400] ;  /* 0x00e400290204783b */ /* 0x022e620008004200 */
[----:B--2---:R-:W-:Y:S01]  /*f6c0*/  VIADD R3, R2, UR41 ;  /* 0x0000002902037c36 */ /* 0x004fe20008000000 */
[----:B------:R-:W-:-:S03]  /*f6d0*/  IADD3 R0, R0, UR41, R12 ;  /* 0x0000002900007c10 */ /* 0x000fc6000fffe00c */
[----:B------:R-:W-:Y:S01]  /*f6e0*/  IMAD.IADD R3, R10, 0x1, R3 ;  /* 0x000000010a037824 */ /* 0x000fe200078e0203 */
[C-C-:B-1----:R-:W-:Y:S02]  /*f6f0*/  PRMT R8, R4.reuse, 0x6420, R5.reuse ;  /* 0x0000642004087816 */ /* 0x142fe40000000005 */
        /* <DEDUP_REMOVED lines=90> */
.L_x_5682:
        /* <DEDUP_REMOVED lines=14> */
.L_x_5638:
[----:B------:R-:W-:Y:S05]  /*fd80*/  BSYNC B6 ;  /* 0x0000000000067941 */ /* 0x000fea0003800000 */
.L_x_5636:
        /* <DEDUP_REMOVED lines=15> */
.L_x_5683:
        /* <DEDUP_REMOVED lines=41> */
.L_x_5689:
        /* <DEDUP_REMOVED lines=14> */
.L_x_5688:
[----:B------:R-:W-:Y:S05]  /*101f0*/  BSYNC B0 ;  /* 0x0000000000007941 */ /* 0x000fea0003800000 */
.L_x_5687:
        /* <DEDUP_REMOVED lines=23> */
.L_x_5685:
        /* <DEDUP_REMOVED lines=8> */
[----:B------:R-:W1:Y:S02]  /*103f0*/  SHFL.IDX PT, R4, R4, R11, 0x1f ;  /* 0x00001f0b04047589 */ /* 0x000e6400000e0000 */
[----:B-1----:R-:W-:-:S04]  /*10400*/  IABS R5, R4 ;  /* 0x0000000400057213 */ /* 0x002fc80000000000 */
[----:B------:R-:W1:Y:S08]  /*10410*/  I2F.RP R9, R5 ;  /* 0x0000000500097306 */ /* 0x000e700000209400 */
[----:B-1----:R-:W1:Y:S02]  /*10420*/  MUFU.RCP R9, R9 ;  /* 0x0000000900097308 */ /* 0x002e640000001000 */
[----:B-1----:R-:W-:-:S06]  /*10430*/  VIADD R7, R9, 0xffffffe ;  /* 0x0ffffffe09077836 */ /* 0x002fcc0000000000 */
[----:B------:R-:W1:Y:S01]  /*10440*/  F2I.FTZ.U32.TRUNC.NTZ R7, R7 ;  /* 0x0000000700077305 */ /* 0x000e62000021f000 */
[----:B------:R-:W-:Y:S05]  /*10450*/  @!P0 BRA `(.L_x_5690) ;  /* 0x00000000000c8947 */ /* 0x000fea0003800000 */
[----:B------:R-:W-:-:S06]  /*10460*/  UIADD3 UR5, UR4, -0x1, URZ ;  /* 0xffffffff04057890 */ /* 0x000fcc000fffe03f */
[----:B------:R-:W-:-:S05]  /*10470*/  IMAD.U32 R9, RZ, RZ, UR5 ;  /* 0x00000005ff097e24 */ /* 0x000fca000f8e00ff */
[----:B------:R2:W3:Y:S02]  /*10480*/  SHFL.IDX PT, R8, R2, R9, 0x1f ;  /* 0x00001f0902087589 */ /* 0x0004e400000e0000 */
.L_x_5690:
[----:B---3--:R-:W-:Y:S01]  /*10490*/  IMAD R8, R8, R3, R6 ;  /* 0x0000000308087224 */ /* 0x008fe200078e0206 */
[----:B------:R-:W-:Y:S01]  /*104a0*/  UIADD3 UR52, UR4, UR52, URZ ;  /* 0x0000003404347290 */ /* 0x000fe2000fffe03f */
[--C-:B-1----:R-:W-:Y:S02]  /*104b0*/  IMAD.MOV R6, RZ, RZ, -R7.reuse ;  /* 0x000000ffff067224 */ /* 0x102fe400078e0a07 */
[----:B--2---:R-:W-:Y:S01]  /*104c0*/  IMAD.MOV.U32 R2, RZ, RZ, RZ ;  /* 0x000000ffff027224 */ /* 0x004fe200078e00ff */
[----:B------:R2:W-:Y:S01]  /*104d0*/  STL [R1+0x20], R8 ;  /* 0x0000200801007387 */ /* 0x0005e20000100800 */
[----:B------:R-:W-:Y:S02]  /*104e0*/  IMAD R6, R6, R5, RZ ;  /* 0x0000000506067224 */ /* 0x000fe400078e02ff */
[----:B------:R-:W-:Y:S02]  /*104f0*/  IMAD.MOV.U32 R3, RZ, RZ, R7 ;  /* 0x000000ffff037224 */ /* 0x000fe400078e0007 */
        /* <DEDUP_REMOVED lines=22> */
.L_x_5686:
[----:B------:R1:W-:Y:S01]  /*10660*/  STL [R1+0x20], R0 ;  /* 0x0000200001007387 */ /* 0x0003e20000100800 */
[----:B------:R-:W-:Y:S01]  /*10670*/  ULDC UR52, c[0x0][0xc14] ;  /* 0x0003050000347ab9 */ /* 0x000fe20000000800 */
[----:B------:R-:W-:Y:S02]  /*10680*/  UMOV UR38, URZ ;  /* 0x0000003f00267c82 */ /* 0x000fe40008000000 */
[----:B------:R1:W-:Y:S03]  /*10690*/  STL [R1+0x24], RZ ;  /* 0x000024ff01007387 */ /* 0x0003e60000100800 */
.L_x_5691:
        /* <DEDUP_REMOVED lines=15> */
.L_x_5684:
[----:B------:R-:W-:Y:S02]  /*10790*/  ULDC UR4, c[0x0][0xc14] ;  /* 0x0003050000047ab9 */ /* 0x000fe40000000800 */
[----:B------:R-:W-:-:S06]  /*107a0*/  UISETP.GE.AND UP0, UPT, UR52, UR4, UPT ;  /* 0x000000043400728c */ /* 0x000fcc000bf06270 */
[----:B------:R-:W-:-:S13]  /*107b0*/  PLOP3.LUT P0, PT, PT, PT, UP0, 0x80, 0x0 ;  /* 0x000000000000781c */ /* 0x000fda0003f0f008 */
[----:B------:R-:W-:Y:S05]  /*107c0*/  @!P0 BRA `(.L_x_5692) ;  /* 0xffffffc400788947 */ /* 0x000fea000383ffff */
.L_x_5634:
        /* <DEDUP_REMOVED lines=12> */
.L_x_5724:
[----:B------:R-:W-:Y:S05]  /*10890*/  BSYNC B0 ;  /* 0x0000000000007941 */ /* 0x000fea0003800000 */
.L_x_5693:
[----:B------:R-:W-:-:S03]  /*108a0*/  UMOV UR4, 0xffffffff ;  /* 0xffffffff00047882 */ /* 0x000fc60000000000 */
[----:B------:R-:W-:Y:S05]  /*108b0*/  BRA.DIV UR4, `(.L_x_5695) ;  /* 0x0000000a04547947 */ /* 0x000fea000b800000 */
[----:B------:R-:W1:Y:S02]  /*108c0*/  S2R R2, SR_TID.X ;  /* 0x0000000000027919 */ /* 0x000e640000002100 */
[----:B-1----:R-:W-:-:S04]  /*108d0*/  SHF.R.U32.HI R2, RZ, 0x5, R2 ;  /* 0x00000005ff027819 */ /* 0x002fc80000011602 */
[----:B------:R-:W-:-:S05]  /*108e0*/  LOP3.LUT R2, R2, 0x3, RZ, 0xc0, !PT ;  /* 0x0000000302027812 */ /* 0x000fca00078ec0ff */
[----:B------:R1:W2:Y:S02]  /*108f0*/  SHFL.IDX PT, R14, R2, RZ, 0x1f ;  /* 0x00001fff020e7589 */ /* 0x0002a400000e0000 */
.L_x_5727:
[----:B--2---:R-:W-:Y:S01]  /*10900*/  ISETP.NE.AND P0, PT, R14, RZ, PT ;  /* 0x000000ff0e00720c */ /* 0x004fe20003f05270 */
[----:B------:R-:W-:-:S12]  /*10910*/  BSSY B0, `(.L_x_5696) ;  /* 0x000002e000007945 */ /* 0x000fd80003800000 */
[----:B------:R-:W-:Y:S05]  /*10920*/  @P0 BRA `(.L_x_5697) ;  /* 0x0000000000b00947 */ /* 0x000fea0003800000 */
[----:B------:R-:W-:-:S03]  /*10930*/  UMOV UR4, 0xffffffff ;  /* 0xffffffff00047882 */ /* 0x000fc60000000000 */
[----:B------:R-:W-:Y:S05]  /*10940*/  BRA.DIV UR4, `(.L_x_5698) ;  /* 0x0000000a04647947 */ /* 0x000fea000b800000 */
[----:B------:R-:W-:-:S13]  /*10950*/  ELECT P6, URZ, PT ;  /* 0x00000000003f782f */ /* 0x000fda00038c0000 */
.L_x_5730:
[----:B------:R-:W-:Y:S05]  /*10960*/  @!P6 BRA `(.L_x_5697) ;  /* 0x0000000000a0e947 */ /* 0x000fea0003800000 */
[----:B------:R-:W-:-:S06]  /*10970*/  ULOP3.LUT UR4, UR40, 0x2, URZ, 0xfc, !UPT ;  /* 0x0000000228047892 */ /* 0x000fcc000f8efc3f */
[----:B-1----:R-:W-:-:S05]  /*10980*/  IMAD.U32 R2, RZ, RZ, UR4 ;  /* 0x00000004ff027e24 */ /* 0x002fca000f8e00ff */
[----:B------:R-:W-:-:S13]  /*10990*/  ISETP.NE.AND P0, PT, R2, 0x3, PT ;  /* 0x000000030200780c */ /* 0x000fda0003f05270 */
[----:B------:R-:W-:Y:S05]  /*109a0*/  @!P0 BRA `(.L_x_5699) ;  /* 0x0000000000048947 */ /* 0x000fea0003800000 */
[----:B------:R-:W-:Y:S01]  /*109b0*/  BPT.TRAP 0x1 ;  /* 0x000000040000795c */ /* 0x000fe20000300000 */
.L_x_5699:
        /* <DEDUP_REMOVED lines=14> */
.L_x_5731:
[----:B------:R-:W1:Y:S02]  /*10aa0*/  SYNCS.PHASECHK.TRANS64.TRYWAIT P1, [R7+URZ], R2 ;  /* 0x00000002070075a7 */ /* 0x000e64000802017f */
[----:B-1----:R-:W-:Y:S05]  /*10ab0*/  @!P1 BRA `(.L_x_5701) ;  /* 0x00000008003c9947 */ /* 0x002fea0003800000 */
.L_x_5732:
[----:B------:R-:W-:Y:S05]  /*10ac0*/  @!P0 BRA `(.L_x_5702) ;  /* 0x0000000000048947 */ /* 0x000fea0003800000 */
[----:B------:R-:W-:Y:S01]  /*10ad0*/  BPT.TRAP 0x1 ;  /* 0x000000040000795c */ /* 0x000fe20000300000 */
.L_x_5702:
[----:B------:R-:W2:Y:S02]  /*10ae0*/  LDL.LU R4, [R1+0x8] ;  /* 0x0000080001047983 */ /* 0x000ea40000300800 */
[----:B--2---:R-:W-:-:S04]  /*10af0*/  IMAD R4, R4, 0x8, R0 ;  /* 0x0000000804047824 */ /* 0x004fc800078e0200 */
[----:B------:R-:W2:Y:S02]  /*10b00*/  SYNCS.PHASECHK.TRANS64.TRYWAIT P1, [R4+URZ+0x2e860], R5 ;  /* 0x02e86005040075a7 */ /* 0x000ea4000802017f */
[----:B--2---:R-:W-:Y:S05]  /*10b10*/  @!P1 BRA `(.L_x_5703) ;  /* 0x0000000800389947 */ /* 0x004fea0003800000 */
.L_x_5733:
[----:B------:R-:W-:Y:S05]  /*10b20*/  @!P0 BRA `(.L_x_5704) ;  /* 0x0000000000048947 */ /* 0x000fea0003800000 */
[----:B------:R-:W-:Y:S01]  /*10b30*/  BPT.TRAP 0x1 ;  /* 0x000000040000795c */ /* 0x000fe20000300000 */
.L_x_5704:
[----:B------:R-:W-:-:S04]  /*10b40*/  IMAD R3, R3, 0x8, R0 ;  /* 0x0000000803037824 */ /* 0x000fc800078e0200 */
[----:B------:R-:W3:Y:S02]  /*10b50*/  SYNCS.PHASECHK.TRANS64.TRYWAIT P1, [R3+URZ+0x2e860], R2 ;  /* 0x02e86002030075a7 */ /* 0x000ee4000802017f */
[----:B---3--:R-:W-:Y:S05]  /*10b60*/  @!P1 BRA `(.L_x_5705) ;  /* 0x0000000800389947 */ /* 0x008fea0003800000 */
.L_x_5734:
[----:B------:R-:W-:Y:S05]  /*10b70*/  @!P0 BRA `(.L_x_5706) ;  /* 0x0000000000048947 */ /* 0x000fea0003800000 */
[----:B------:R-:W-:Y:S01]  /*10b80*/  BPT.TRAP 0x1 ;  /* 0x000000040000795c */ /* 0x000fe20000300000 */
.L_x_5706:
[----:B------:R-:W4:Y:S02]  /*10b90*/  SYNCS.PHASECHK.TRANS64.TRYWAIT P0, [R4+URZ+0x2e880], R5 ;  /* 0x02e88005040075a7 */ /* 0x000f24000800017f */
[----:B----4-:R-:W-:Y:S05]  /*10ba0*/  @!P0 BRA `(.L_x_5707) ;  /* 0x00000008003c8947 */ /* 0x010fea0003800000 */
.L_x_5708:
[----:B------:R0:W0:Y:S02]  /*10bb0*/  SYNCS.PHASECHK.TRANS64.TRYWAIT P0, [R3+URZ+0x2e880], R2 ;  /* 0x02e88002030075a7 */ /* 0x000024000800017f */
[----:B0-----:R-:W-:Y:S05]  /*10bc0*/  @!P0 NANOSLEEP.SYNCS 0x989680 ;  /* 0x009896800000895d */ /* 0x001fea0003900000 */
[----:B------:R-:W0:Y:S02]  /*10bd0*/  @!P0 SYNCS.PHASECHK.TRANS64 P0, [R3+URZ+0x2e880], R2 ;  /* 0x02e88002030085a7 */ /* 0x000e24000800007f */
[----:B0-----:R-:W-:Y:S05]  /*10be0*/  @!P0 BRA `(.L_x_5708) ;  /* 0xfffffffc00f08947 */ /* 0x001fea000383ffff */
.L_x_5697:
[----:B------:R-:W-:Y:S05]  /*10bf0*/  BSYNC B0 ;  /* 0x0000000000007941 */ /* 0x000fea0003800000 */
.L_x_5696:
[----:B------:R-:W-:Y:S05]  /*10c00*/  EXIT ;  /* 0x000000000000794d */ /* 0x000fea0003800000 */
.L_x_5584:
[----:B0-----:R0:W1:Y:S02]  /*10c10*/  SYNCS.PHASECHK.TRANS64.TRYWAIT P1, [R0+URZ+0x2e800], R3 ;  /* 0x02e80003000075a7 */ /* 0x001064000802017f */
[----:B-1----:R-:W-:Y:S05]  /*10c20*/  @!P1 NANOSLEEP.SYNCS 0x989680 ;  /* 0x009896800000995d */ /* 0x002fea0003900000 */
[----:B------:R-:W1:Y:S02]  /*10c30*/  @!P1 SYNCS.PHASECHK.TRANS64 P1, [R0+URZ+0x2e800], R3 ;  /* 0x02e80003000095a7 */ /* 0x000e64000802007f */
[----:B-1----:R-:W-:Y:S05]  /*10c40*/  @!P1 BRA `(.L_x_5584) ;  /* 0xfffffffc00f09947 */ /* 0x002fea000383ffff */
[----:B------:R-:W-:Y:S05]  /*10c50*/  BRA `(.L_x_5709) ;  /* 0xffffff0c00607947 */ /* 0x000fea000383ffff */
.L_x_5588:
[----:B0-----:R0:W2:Y:S02]  /*10c60*/  SYNCS.PHASECHK.TRANS64.TRYWAIT P1, [R5+URZ+0x2e830], R4 ;  /* 0x02e83004050075a7 */ /* 0x0010a4000802017f */
[----:B--2---:R-:W-:Y:S05]  /*10c70*/  @!P1 NANOSLEEP.SYNCS 0x989680 ;  /* 0x009896800000995d */ /* 0x004fea0003900000 */
[----:B------:R-:W2:Y:S02]  /*10c80*/  @!P1 SYNCS.PHASECHK.TRANS64 P1, [R5+URZ+0x2e830], R4 ;  /* 0x02e83004050095a7 */ /* 0x000ea4000802007f */
[----:B--2---:R-:W-:Y:S05]  /*10c90*/  @!P1 BRA `(.L_x_5588) ;  /* 0xfffffffc00f09947 */ /* 0x004fea000383ffff */
[----:B------:R-:W-:Y:S05]  /*10ca0*/  BRA `(.L_x_5587) ;  /* 0xffffff0c00907947 */ /* 0x000fea000383ffff */
.L_x_5593:
[----:B-1----:R-:W-:-:S04]  /*10cb0*/  IMAD.U32 R7, RZ, RZ, UR6 ;  /* 0x00000006ff077e24 */ /* 0x002fc8000f8e00ff */
[----:B------:R1:W2:Y:S03]  /*10cc0*/  SYNCS.PHASECHK.TRANS64.TRYWAIT P1, [R7+URZ+0x2e830], R0 ;  /* 0x02e83000070075a7 */ /* 0x0002a6000802017f */
[----:B--2---:R-:W-:Y:S05]  /*10cd0*/  @!P1 NANOSLEEP.SYNCS 0x989680 ;  /* 0x009896800000995d */ /* 0x004fea0003900000 */
[----:B------:R-:W2:Y:S02]  /*10ce0*/  @!P1 SYNCS.PHASECHK.TRANS64 P1, [R7+URZ+0x2e830], R0 ;  /* 0x02e83000070095a7 */ /* 0x000ea4000802007f */
[----:B--2---:R-:W-:Y:S05]  /*10cf0*/  @!P1 BRA `(.L_x_5593) ;  /* 0xfffffffc00ec9947 */ /* 0x004fea000383ffff */
[----:B------:R-:W-:Y:S05]  /*10d00*/  BRA `(.L_x_5590) ;  /* 0xffffff4c00207947 */ /* 0x000fea000383ffff */
.L_x_5597:
[----:B-1----:R-:W-:-:S04]  /*10d10*/  IMAD.U32 R7, RZ, RZ, UR6 ;  /* 0x00000006ff077e24 */ /* 0x002fc8000f8e00ff */
[----:B------:R1:W2:Y:S03]  /*10d20*/  SYNCS.PHASECHK.TRANS64.TRYWAIT P1, [R7+URZ+0x2e850], R0 ;  /* 0x02e85000070075a7 */ /* 0x0002a6000802017f */
[----:B--2---:R-:W-:Y:S05]  /*10d30*/  @!P1 NANOSLEEP.SYNCS 0x989680 ;  /* 0x009896800000995d */ /* 0x004fea0003900000 */
[----:B------:R-:W2:Y:S02]  /*10d40*/  @!P1 SYNCS.PHASECHK.TRANS64 P1, [R7+URZ+0x2e850], R0 ;  /* 0x02e85000070095a7 */ /* 0x000ea4000802007f */
[----:B--2---:R-:W-:Y:S05]  /*10d50*/  @!P1 BRA `(.L_x_5597) ;  /* 0xfffffffc00ec9947 */ /* 0x004fea000383ffff */
[----:B------:R-:W-:Y:S05]  /*10d60*/  BRA `(.L_x_5594) ;  /* 0xffffff5800207947 */ /* 0x000fea000383ffff */
.L_x_5603:
[----:B-1----:R1:W2:Y:S02]  /*10d70*/  SYNCS.PHASECHK.TRANS64.TRYWAIT P1, [R20+URZ+0x2e850], R3 ;  /* 0x02e85003140075a7 */ /* 0x0022a4000802017f */
[----:B--2---:R-:W-:Y:S05]  /*10d80*/  @!P1 NANOSLEEP.SYNCS 0x989680 ;  /* 0x009896800000995d */ /* 0x004fea0003900000 */
[----:B------:R-:W2:Y:S02]  /*10d90*/  @!P1 SYNCS.PHASECHK.TRANS64 P1, [R20+URZ+0x2e850], R3 ;  /* 0x02e85003140095a7 */ /* 0x000ea4000802007f */
[----:B--2---:R-:W-:Y:S05]  /*10da0*/  @!P1 BRA `(.L_x_5603) ;  /* 0xfffffffc00f09947 */ /* 0x004fea000383ffff */
[----:B------:R-:W-:Y:S05]  /*10db0*/  BRA `(.L_x_5602) ;  /* 0xffffff8000907947 */ /* 0x000fea000383ffff */
.L_x_5643:
[----:B------:R-:W-:Y:S02]  /*10dc0*/  IMAD.MOV.U32 R13, RZ, RZ, R4 ;  /* 0x000000ffff0d7224 */ /* 0x000fe400078e0004 */
[----:B------:R-:W-:Y:S02]  /*10dd0*/  IMAD.MOV.U32 R12, RZ, RZ, RZ ;  /* 0x000000ffff0c7224 */ /* 0x000fe400078e00ff */
[----:B------:R-:W-:Y:S02]  /*10de0*/  IMAD.MOV.U32 R11, RZ, RZ, 0x1f ;  /* 0x0000001fff0b7424 */ /* 0x000fe400078e00ff */
[----:B------:R-:W-:-:S07]  /*10df0*/  IMAD.MOV.U32 R15, RZ, RZ, -0x1 ;  /* 0xffffffffff0f7424 */ /* 0x000fce00078e00ff */
[----:B0-----:R-:W-:Y:S05]  /*10e00*/  WARPSYNC.COLLECTIVE R15, `(.L_x_5710) ;  /* 0x000000000f087348 */ /* 0x001fea0003c00000 */
[----:B------:R1:W2:Y:S02]  /*10e10*/  SHFL.IDX P6, R14, R13, R12, R11 ;  /* 0x0000000c0d0e7389 */ /* 0x0002a400000c000b */
[----:B012---:R-:W-:Y:S01]  /*10e20*/  ENDCOLLECTIVE ;  /* 0x000000000000791b */ /* 0x007fe20003800000 */
.L_x_5710:
[----:B------:R-:W-:Y:S05]  /*10e30*/  BRA `(.L_x_5711) ;  /* 0xffffffcc005c7947 */ /* 0x000fea000383ffff */
.L_x_5645:
[----:B------:R-:W-:Y:S01]  /*10e40*/  BSSY B0, `(.L_x_5712) ;  /* 0x0000006000007945 */ /* 0x000fe20003800000 */
[----:B------:R-:W-:-:S07]  /*10e50*/  IMAD.MOV.U32 R15, RZ, RZ, -0x1 ;  /* 0xffffffffff0f7424 */ /* 0x000fce00078e00ff */
[----:B-1----:R-:W-:Y:S05]  /*10e60*/  WARPSYNC.COLLECTIVE R15, `(.L_x_5713) ;  /* 0x000000000f0c7348 */ /* 0x002fea0003c00000 */
[----:B------:R-:W-:Y:S02]  /*10e70*/  ELECT P6, UR62, PT ;  /* 0x00000000003e782f */ /* 0x000fe400038c0000 */
[----:B------:R-:W-:Y:S01]  /*10e80*/  MOV R14, UR62 ;  /* 0x0000003e000e7c02 */ /* 0x000fe20008000f00 */
[----:B-1----:R-:W-:Y:S10]  /*10e90*/  ENDCOLLECTIVE ;  /* 0x000000000000791b */ /* 0x002ff40003800000 */
.L_x_5713:
[----:B------:R-:W-:Y:S05]  /*10ea0*/  BSYNC B0 ;  /* 0x0000000000007941 */ /* 0x000fea0003800000 */
.L_x_5712:
[----:B------:R-:W-:Y:S05]  /*10eb0*/  BRA `(.L_x_5714) ;  /* 0xffffffcc005c7947 */ /* 0x000fea000383ffff */
.L_x_5648:
[----:B0-----:R0:W1:Y:S02]  /*10ec0*/  SYNCS.PHASECHK.TRANS64.TRYWAIT P2, [R4+URZ+0x2e880], R3 ;  /* 0x02e88003040075a7 */ /* 0x001064000804017f */
[----:B-1----:R-:W-:Y:S05]  /*10ed0*/  @!P2 NANOSLEEP.SYNCS 0x989680 ;  /* 0x009896800000a95d */ /* 0x002fea0003900000 */
[----:B------:R-:W1:Y:S02]  /*10ee0*/  @!P2 SYNCS.PHASECHK.TRANS64 P2, [R4+URZ+0x2e880], R3 ;  /* 0x02e880030400a5a7 */ /* 0x000e64000804007f */
[----:B-1----:R-:W-:Y:S05]  /*10ef0*/  @!P2 BRA `(.L_x_5648) ;  /* 0xfffffffc00f0a947 */ /* 0x002fea000383ffff */
[----:B------:R-:W-:Y:S05]  /*10f00*/  BRA `(.L_x_5715) ;  /* 0xffffffcc00bc7947 */ /* 0x000fea000383ffff */
.L_x_5650:
[----:B-1----:R1:W2:Y:S02]  /*10f10*/  SYNCS.PHASECHK.TRANS64.TRYWAIT P2, [R4+URZ+0x2e840], R3 ;  /* 0x02e84003040075a7 */ /* 0x0022a4000804017f */
[----:B--2---:R-:W-:Y:S05]  /*10f20*/  @!P2 NANOSLEEP.SYNCS 0x989680 ;  /* 0x009896800000a95d */ /* 0x004fea0003900000 */
[----:B------:R-:W2:Y:S02]  /*10f30*/  @!P2 SYNCS.PHASECHK.TRANS64 P2, [R4+URZ+0x2e840], R3 ;  /* 0x02e840030400a5a7 */ /* 0x000ea4000804007f */
[----:B--2---:R-:W-:Y:S05]  /*10f40*/  @!P2 BRA `(.L_x_5650) ;  /* 0xfffffffc00f0a947 */ /* 0x004fea000383ffff */
[----:B------:R-:W-:Y:S05]  /*10f50*/  BRA `(.L_x_5716) ;  /* 0xffffffd0001c7947 */ /* 0x000fea000383ffff */
.L_x_5653:
[----:B--2---:R-:W-:-:S04]  /*10f60*/  IMAD.U32 R3, RZ, RZ, UR41 ;  /* 0x00000029ff037e24 */ /* 0x004fc8000f8e00ff */
[----:B------:R2:W3:Y:S03]  /*10f70*/  SYNCS.PHASECHK.TRANS64.TRYWAIT P0, [R3+URZ+0x2e820], R2 ;  /* 0x02e82002030075a7 */ /* 0x0004e6000800017f */
[----:B---3--:R-:W-:Y:S05]  /*10f80*/  @!P0 NANOSLEEP.SYNCS 0x989680 ;  /* 0x009896800000895d */ /* 0x008fea0003900000 */
[----:B------:R-:W3:Y:S02]  /*10f90*/  @!P0 SYNCS.PHASECHK.TRANS64 P0, [R3+URZ+0x2e820], R2 ;  /* 0x02e82002030085a7 */ /* 0x000ee4000800007f */
[----:B---3--:R-:W-:Y:S05]  /*10fa0*/  @!P0 BRA `(.L_x_5653) ;  /* 0xfffffffc00ec8947 */ /* 0x008fea000383ffff */
[----:B------:R-:W-:Y:S05]  /*10fb0*/  BRA `(.L_x_5717) ;  /* 0xffffffd000cc7947 */ /* 0x000fea000383ffff */
.L_x_5659:
[----:B-1----:R1:W3:Y:S02]  /*10fc0*/  SYNCS.PHASECHK.TRANS64.TRYWAIT P0, [R4+URZ+0x2e880], R3 ;  /* 0x02e88003040075a7 */ /* 0x0022e4000800017f */
[----:B---3--:R-:W-:Y:S05]  /*10fd0*/  @!P0 NANOSLEEP.SYNCS 0x989680 ;  /* 0x009896800000895d */ /* 0x008fea0003900000 */
[----:B------:R-:W3:Y:S02]  /*10fe0*/  @!P0 SYNCS.PHASECHK.TRANS64 P0, [R4+URZ+0x2e880], R3 ;  /* 0x02e88003040085a7 */ /* 0x000ee4000800007f */
[----:B---3--:R-:W-:Y:S05]  /*10ff0*/  @!P0 BRA `(.L_x_5659) ;  /* 0xfffffffc00f08947 */ /* 0x008fea000383ffff */
[----:B------:R-:W-:Y:S05]  /*11000*/  BRA `(.L_x_5718) ;  /* 0xffffffd400807947 */ /* 0x000fea000383ffff */
.L_x_5664:
[----:B--2---:R2:W3:Y:S02]  /*11010*/  SYNCS.PHASECHK.TRANS64.TRYWAIT P0, [R4+URZ+0x2e840], R3 ;  /* 0x02e84003040075a7 */ /* 0x0044e4000800017f */
[----:B---3--:R-:W-:Y:S05]  /*11020*/  @!P0 NANOSLEEP.SYNCS 0x989680 ;  /* 0x009896800000895d */ /* 0x008fea0003900000 */
[----:B------:R-:W3:Y:S02]  /*11030*/  @!P0 SYNCS.PHASECHK.TRANS64 P0, [R4+URZ+0x2e840], R3 ;  /* 0x02e84003040085a7 */ /* 0x000ee4000800007f */
[----:B---3--:R-:W-:Y:S05]  /*11040*/  @!P0 BRA `(.L_x_5664) ;  /* 0xfffffffc00f08947 */ /* 0x008fea000383ffff */
[----:B------:R-:W-:Y:S05]  /*11050*/  BRA `(.L_x_5719) ;  /* 0xffffffd800087947 */ /* 0x000fea000383ffff */
.L_x_5670:
[----:B---3--:R-:W3:Y:S02]  /*11060*/  LDL R3, [R1+0x4] ;  /* 0x0000040001037983 */ /* 0x008ee40000100800 */
[----:B---3--:R3:W4:Y:S02]  /*11070*/  SYNCS.PHASECHK.TRANS64.TRYWAIT P2, [R3+URZ+0x2e870], R2 ;  /* 0x02e87002030075a7 */ /* 0x008724000804017f */
[----:B----4-:R-:W-:Y:S05]  /*11080*/  @!P2 NANOSLEEP.SYNCS 0x989680 ;  /* 0x009896800000a95d */ /* 0x010fea0003900000 */
[----:B------:R-:W4:Y:S02]  /*11090*/  @!P2 SYNCS.PHASECHK.TRANS64 P2, [R3+URZ+0x2e870], R2 ;  /* 0x02e870020300a5a7 */ /* 0x000f24000804007f */
[----:B----4-:R-:W-:Y:S05]  /*110a0*/  @!P2 BRA `(.L_x_5670) ;  /* 0xfffffffc00eca947 */ /* 0x010fea000383ffff */
[----:B------:R-:W-:Y:S05]  /*110b0*/  BRA `(.L_x_5720) ;  /* 0xffffffd800a87947 */ /* 0x000fea000383ffff */
.L_x_5672:
[----:B-1----:R-:W3:Y:S02]  /*110c0*/  LDL R4, [R1+0x4] ;  /* 0x0000040001047983 */ /* 0x002ee40000100800 */
[----:B---3--:R1:W3:Y:S02]  /*110d0*/  SYNCS.PHASECHK.TRANS64.TRYWAIT P2, [R4+URZ+0x2e860], R2 ;  /* 0x02e86002040075a7 */ /* 0x0082e4000804017f */
[----:B---3--:R-:W-:Y:S05]  /*110e0*/  @!P2 NANOSLEEP.SYNCS 0x989680 ;  /* 0x009896800000a95d */ /* 0x008fea0003900000 */
[----:B------:R-:W3:Y:S02]  /*110f0*/  @!P2 SYNCS.PHASECHK.TRANS64 P2, [R4+URZ+0x2e860], R2 ;  /* 0x02e860020400a5a7 */ /* 0x000ee4000804007f */
[----:B---3--:R-:W-:Y:S05]  /*11100*/  @!P2 BRA `(.L_x_5672) ;  /* 0xfffffffc00eca947 */ /* 0x008fea000383ffff */
[----:B------:R-:W-:Y:S05]  /*11110*/  BRA `(.L_x_5721) ;  /* 0xffffffd800b07947 */ /* 0x000fea000383ffff */
.L_x_5679:
[----:B--2---:R2:W3:Y:S02]  /*11120*/  SYNCS.PHASECHK.TRANS64.TRYWAIT P0, [R20+URZ+0x2e870], R3 ;  /* 0x02e87003140075a7 */ /* 0x0044e4000800017f */
[----:B---3--:R-:W-:Y:S05]  /*11130*/  @!P0 NANOSLEEP.SYNCS 0x989680 ;  /* 0x009896800000895d */ /* 0x008fea0003900000 */
[----:B------:R-:W3:Y:S02]  /*11140*/  @!P0 SYNCS.PHASECHK.TRANS64 P0, [R20+URZ+0x2e870], R3 ;  /* 0x02e87003140085a7 */ /* 0x000ee4000800007f */
[----:B---3--:R-:W-:Y:S05]  /*11150*/  @!P0 BRA `(.L_x_5679) ;  /* 0xfffffffc00f08947 */ /* 0x008fea000383ffff */
[----:B------:R-:W-:Y:S05]  /*11160*/  BRA `(.L_x_5722) ;  /* 0xffffffe400187947 */ /* 0x000fea000383ffff */
.L_x_5681:
[----:B--2---:R2:W3:Y:S02]  /*11170*/  SYNCS.PHASECHK.TRANS64.TRYWAIT P0, [R20+URZ+0x2e860], R3 ;  /* 0x02e86003140075a7 */ /* 0x0044e4000800017f */
[----:B---3--:R-:W-:Y:S05]  /*11180*/  @!P0 NANOSLEEP.SYNCS 0x989680 ;  /* 0x009896800000895d */ /* 0x008fea0003900000 */
[----:B------:R-:W3:Y:S02]  /*11190*/  @!P0 SYNCS.PHASECHK.TRANS64 P0, [R20+URZ+0x2e860], R3 ;  /* 0x02e86003140085a7 */ /* 0x000ee4000800007f */
[----:B---3--:R-:W-:Y:S05]  /*111a0*/  @!P0 BRA `(.L_x_5681) ;  /* 0xfffffffc00f08947 */ /* 0x008fea000383ffff */
[----:B------:R-:W-:Y:S05]  /*111b0*/  BRA `(.L_x_5723) ;  /* 0xffffffe400207947 */ /* 0x000fea000383ffff */
.L_x_5694:
[----:B0-----:R0:W1:Y:S02]  /*111c0*/  SYNCS.PHASECHK.TRANS64.TRYWAIT P0, [R0+URZ+0x2e820], R3 ;  /* 0x02e82003000075a7 */ /* 0x001064000800017f */
[----:B-1----:R-:W-:Y:S05]  /*111d0*/  @!P0 NANOSLEEP.SYNCS 0x989680 ;  /* 0x009896800000895d */ /* 0x002fea0003900000 */
[----:B------:R-:W1:Y:S02]  /*111e0*/  @!P0 SYNCS.PHASECHK.TRANS64 P0, [R0+URZ+0x2e820], R3 ;  /* 0x02e82003000085a7 */ /* 0x000e64000800007f */
[----:B-1----:R-:W-:Y:S05]  /*111f0*/  @!P0 BRA `(.L_x_5694) ;  /* 0xfffffffc00f08947 */ /* 0x002fea000383ffff */
[----:B------:R-:W-:Y:S05]  /*11200*/  BRA `(.L_x_5724) ;  /* 0xfffffff400a07947 */ /* 0x000fea000383ffff */
.L_x_5695:
        /* <DEDUP_REMOVED lines=11> */
.L_x_5726:
[----:B------:R-:W-:Y:S05]  /*112c0*/  BSYNC B0 ;  /* 0x0000000000007941 */ /* 0x000fea0003800000 */
.L_x_5725:
[----:B------:R-:W-:Y:S05]  /*112d0*/  BRA `(.L_x_5727) ;  /* 0xfffffff400887947 */ /* 0x000fea000383ffff */
.L_x_5698:
[----:B------:R-:W-:Y:S01]  /*112e0*/  BSSY B1, `(.L_x_5728) ;  /* 0x0000006000017945 */ /* 0x000fe20003800000 */
[----:B------:R-:W-:-:S07]  /*112f0*/  IMAD.MOV.U32 R15, RZ, RZ, -0x1 ;  /* 0xffffffffff0f7424 */ /* 0x000fce00078e00ff */
[----:B01----:R-:W-:Y:S05]  /*11300*/  WARPSYNC.COLLECTIVE R15, `(.L_x_5729) ;  /* 0x000000000f0c7348 */ /* 0x003fea0003c00000 */
[----:B------:R-:W-:Y:S02]  /*11310*/  ELECT P6, UR62, PT ;  /* 0x00000000003e782f */ /* 0x000fe400038c0000 */
[----:B------:R-:W-:Y:S01]  /*11320*/  MOV R14, UR62 ;  /* 0x0000003e000e7c02 */ /* 0x000fe20008000f00 */
[----:B01----:R-:W-:Y:S10]  /*11330*/  ENDCOLLECTIVE ;  /* 0x000000000000791b */ /* 0x003ff40003800000 */
.L_x_5729:
[----:B------:R-:W-:Y:S05]  /*11340*/  BSYNC B1 ;  /* 0x0000000000017941 */ /* 0x000fea0003800000 */
.L_x_5728:
[----:B------:R-:W-:Y:S05]  /*11350*/  BRA `(.L_x_5730) ;  /* 0xfffffff400807947 */ /* 0x000fea000383ffff */
.L_x_5700:
[----:B0-----:R0:W1:Y:S02]  /*11360*/  SYNCS.PHASECHK.TRANS64.TRYWAIT P1, [R6+URZ], R5 ;  /* 0x00000005060075a7 */ /* 0x001064000802017f */
[----:B-1----:R-:W-:Y:S05]  /*11370*/  @!P1 NANOSLEEP.SYNCS 0x989680 ;  /* 0x009896800000995d */ /* 0x002fea0003900000 */
[----:B------:R-:W1:Y:S02]  /*11380*/  @!P1 SYNCS.PHASECHK.TRANS64 P1, [R6+URZ], R5 ;  /* 0x00000005060095a7 */ /* 0x000e64000802007f */
[----:B-1----:R-:W-:Y:S05]  /*11390*/  @!P1 BRA `(.L_x_5700) ;  /* 0xfffffffc00f09947 */ /* 0x002fea000383ffff */
[----:B------:R-:W-:Y:S05]  /*113a0*/  BRA `(.L_x_5731) ;  /* 0xfffffff400bc7947 */ /* 0x000fea000383ffff */
.L_x_5701:
[----:B-1----:R1:W2:Y:S02]  /*113b0*/  SYNCS.PHASECHK.TRANS64.TRYWAIT P1, [R7+URZ], R2 ;  /* 0x00000002070075a7 */ /* 0x0022a4000802017f */
[----:B--2---:R-:W-:Y:S05]  /*113c0*/  @!P1 NANOSLEEP.SYNCS 0x989680 ;  /* 0x009896800000995d */ /* 0x004fea0003900000 */
[----:B------:R-:W2:Y:S02]  /*113d0*/  @!P1 SYNCS.PHASECHK.TRANS64 P1, [R7+URZ], R2 ;  /* 0x00000002070095a7 */ /* 0x000ea4000802007f */
[----:B--2---:R-:W-:Y:S05]  /*113e0*/  @!P1 BRA `(.L_x_5701) ;  /* 0xfffffffc00f09947 */ /* 0x004fea000383ffff */
[----:B------:R-:W-:Y:S05]  /*113f0*/  BRA `(.L_x_5732) ;  /* 0xfffffff400b07947 */ /* 0x000fea000383ffff */
.L_x_5703:
[----:B--2---:R2:W3:Y:S02]  /*11400*/  SYNCS.PHASECHK.TRANS64.TRYWAIT P1, [R4+URZ+0x2e860], R5 ;  /* 0x02e86005040075a7 */ /* 0x0044e4000802017f */
[----:B---3--:R-:W-:Y:S05]  /*11410*/  @!P1 NANOSLEEP.SYNCS 0x989680 ;  /* 0x009896800000995d */ /* 0x008fea0003900000 */
[----:B------:R-:W3:Y:S02]  /*11420*/  @!P1 SYNCS.PHASECHK.TRANS64 P1, [R4+URZ+0x2e860], R5 ;  /* 0x02e86005040095a7 */ /* 0x000ee4000802007f */
[----:B---3--:R-:W-:Y:S05]  /*11430*/  @!P1 BRA `(.L_x_5703) ;  /* 0xfffffffc00f09947 */ /* 0x008fea000383ffff */
[----:B------:R-:W-:Y:S05]  /*11440*/  BRA `(.L_x_5733) ;  /* 0xfffffff400b47947 */ /* 0x000fea000383ffff */
.L_x_5705:
[----:B---3--:R3:W4:Y:S02]  /*11450*/  SYNCS.PHASECHK.TRANS64.TRYWAIT P1, [R3+URZ+0x2e860], R2 ;  /* 0x02e86002030075a7 */ /* 0x008724000802017f */
[----:B----4-:R-:W-:Y:S05]  /*11460*/  @!P1 NANOSLEEP.SYNCS 0x989680 ;  /* 0x009896800000995d */ /* 0x010fea0003900000 */
[----:B------:R-:W4:Y:S02]  /*11470*/  @!P1 SYNCS.PHASECHK.TRANS64 P1, [R3+URZ+0x2e860], R2 ;  /* 0x02e86002030095a7 */ /* 0x000f24000802007f */
[----:B----4-:R-:W-:Y:S05]  /*11480*/  @!P1 BRA `(.L_x_5705) ;  /* 0xfffffffc00f09947 */ /* 0x010fea000383ffff */
[----:B------:R-:W-:Y:S05]  /*11490*/  BRA `(.L_x_5734) ;  /* 0xfffffff400b47947 */ /* 0x000fea000383ffff */
.L_x_5707:
[----:B----4-:R4:W0:Y:S02]  /*114a0*/  SYNCS.PHASECHK.TRANS64.TRYWAIT P0, [R4+URZ+0x2e880], R5 ;  /* 0x02e88005040075a7 */ /* 0x010824000800017f */
[----:B0-----:R-:W-:Y:S05]  /*114b0*/  @!P0 NANOSLEEP.SYNCS 0x989680 ;  /* 0x009896800000895d */ /* 0x001fea0003900000 */
[----:B------:R-:W0:Y:S02]  /*114c0*/  @!P0 SYNCS.PHASECHK.TRANS64 P0, [R4+URZ+0x2e880], R5 ;  /* 0x02e88005040085a7 */ /* 0x000e24000800007f */
[----:B0-----:R-:W-:Y:S05]  /*114d0*/  @!P0 BRA `(.L_x_5707) ;  /* 0xfffffffc00f08947 */ /* 0x001fea000383ffff */
[----:B------:R-:W-:Y:S05]  /*114e0*/  BRA `(.L_x_5708) ;  /* 0xfffffff400b07947 */ /* 0x000fea000383ffff */
.L_x_5735:
        /* <DEDUP_REMOVED lines=9> */
.L_x_12371:


//--------------------- .text._ZN7cutlass13device_kernelIN5flash11enable_sm90INS1_16FlashAttnFwdSm90INS1_25CollectiveMainloopFwdSm90ILi2EN4cute5tupleIJNS5_1CILi1EEES8_S8_EEENS6_IJNS7_ILi128EEENS7_ILi224EEESA_EEELi128ENS_12float_e4m3_tEfNS_4arch4Sm90ELb0ELb0ELb0ELb1ELb0ELb1ELb0ELb1ELb1ELb0ELb0ELb0EEENS1_21CollectiveEpilogueFwdINS6_IJSA_SA_SB_EEES9_NS_10bfloat16_tESF_Li256ELb1ELb0ELb0ELb1EEENS1_36VarlenDynamicPersistentTileSchedulerILi128ELi224ELi256ELi128ELb0ELb0ELb1ELb0ELb1ELb1EEEEEEEEEvNT_6ParamsE --------------------------
	.section	.text._ZN7cutlass13device_kernelIN5flash11enable_sm90INS1_16FlashAttnFwdSm90INS1_25CollectiveMainloopFwdSm90ILi2EN4cute5tupleIJNS5_1CILi1EEES8_S8_EEENS6_IJNS7_ILi128EEENS7_ILi224EEESA_EEELi128ENS_12float_e4m3_tEfNS_4arch4Sm90ELb0ELb0ELb0ELb1ELb0ELb1ELb0ELb1ELb1ELb0ELb0ELb0EEENS1_21CollectiveEpilogueFwdINS6_IJSA_SA_SB_EEES9_NS_10bfloat16_tESF_Li256ELb1ELb0ELb0ELb1EEENS1_36VarlenDynamicPersistentTileSchedulerILi128ELi224ELi256ELi128ELb0ELb0ELb1ELb0ELb1ELb1EEEEEEEEEvNT_6ParamsE,"ax",@progbits
	.align	128
.text._ZN7cutlass13device_kernelIN5flash11enable_sm90INS1_16FlashAttnFwdSm90INS1_25CollectiveMainloopFwdSm90ILi2EN4cute5tupleIJNS5_1CILi1EEES8_S8_EEENS6_IJNS7_ILi128EEENS7_ILi224EEESA_EEELi128ENS_12float_e4m3_tEfNS_4arch4Sm90ELb0ELb0ELb0ELb1ELb0ELb1ELb0ELb1ELb1ELb0ELb0ELb0EEENS1_21CollectiveEpilogueFwdINS6_IJSA_SA_SB_EEES9_NS_10bfloat16_tESF_Li256ELb1ELb0ELb0ELb1EEENS1_36VarlenDynamicPersistentTileSchedulerILi128ELi224ELi256ELi128ELb0ELb0ELb1ELb0ELb1ELb1EEEEEEEEEvNT_6ParamsE:
        .type           _ZN7cutlass13device_kernelIN5flash11enable_sm90INS1_16FlashAttnFwdSm90INS1_25CollectiveMainloopFwdSm90ILi2EN4cute5tupleIJNS5_1CILi1EEES8_S8_EEENS6_IJNS7_ILi128EEENS7_ILi224EEESA_EEELi128ENS_12float_e4m3_tEfNS_4arch4Sm90ELb0ELb0ELb0ELb1ELb0ELb1ELb0ELb1ELb1ELb0ELb0ELb0EEENS1_21CollectiveEpilogueFwdINS6_IJSA_SA_SB_EEES9_NS_10bfloat16_tESF_Li256ELb1ELb0ELb0ELb1EEENS1_36VarlenDynamicPersistentTileSchedulerILi128ELi224ELi256ELi128ELb0ELb0ELb1ELb0ELb1ELb1EEEEEEEEEvNT_6ParamsE,@function
        .size           _ZN7cutlass13device_kernelIN5flash11enable_sm90INS1_16FlashAttnFwdSm90INS1_25CollectiveMainloopFwdSm90ILi2EN4cute5tupleIJNS5_1CILi1EEES8_S8_EEENS6_IJNS7_ILi128EEENS7_ILi224EEESA_EEELi128ENS_12float_e4m3_tEfNS_4arch4Sm90ELb0ELb0ELb0ELb1ELb0ELb1ELb0ELb1ELb1ELb0ELb0ELb0EEENS1_21CollectiveEpilogueFwdINS6_IJSA_SA_SB_EEES9_NS_10bfloat16_tESF_Li256ELb1ELb0ELb0ELb1EEENS1_36VarlenDynamicPersistentTileSchedulerILi128ELi224ELi256ELi128ELb0ELb0ELb1ELb0ELb1ELb1EEEEEEEEEvNT_6ParamsE,(.L_x_12372 - _ZN7cutlass13device_kernelIN5flash11enable_sm90INS1_16FlashAttnFwdSm90INS1_25CollectiveMainloopFwdSm90ILi2EN4cute5tupleIJNS5_1CILi1EEES8_S8_EEENS6_IJNS7_ILi128EEENS7_ILi224EEESA_EEELi128ENS_12float_e4m3_tEfNS_4arch4Sm90ELb0ELb0ELb0ELb1ELb0ELb1ELb0ELb1ELb1ELb0ELb0ELb0EEENS1_21CollectiveEpilogueFwdINS6_IJSA_SA_SB_EEES9_NS_10bfloat16_tESF_Li256ELb1ELb0ELb0ELb1EEENS1_36VarlenDynamicPersistentTileSchedulerILi128ELi224ELi256ELi128ELb0ELb0ELb1ELb0ELb1ELb1EEEEEEEEEvNT_6ParamsE)
        .other          _ZN7cutlass13device_kernelIN5flash11enable_sm90INS1_16FlashAttnFwdSm90INS1_25CollectiveMainloopFwdSm90ILi2EN4cute5tupleIJNS5_1CILi1EEES8_S8_EEENS6_IJNS7_ILi128EEENS7_ILi224EEESA_EEELi128ENS_12float_e4m3_tEfNS_4arch4Sm90ELb0ELb0ELb0ELb1ELb0ELb1ELb0ELb1ELb1ELb0ELb0ELb0EEENS1_21CollectiveEpilogueFwdINS6_IJSA_SA_SB_EEES9_NS_10bfloat16_tESF_Li256ELb1ELb0ELb0ELb1EEENS1_36VarlenDynamicPersistentTileSchedulerILi128ELi224ELi256ELi128ELb0ELb0ELb1ELb0ELb1ELb1EEEEEEEEEvNT_6ParamsE,@"STO_CUDA_ENTRY STV_DEFAULT"
_ZN7cutlass13device_kernelIN5flash11enable_sm90INS1_16FlashAttnFwdSm90INS1_25CollectiveMainloopFwdSm90ILi2EN4cute5tupleIJNS5_1CILi1EEES8_S8_EEENS6_IJNS7_ILi128EEENS7_ILi224EEESA_EEELi128ENS_12float_e4m3_tEfNS_4arch4Sm90ELb0ELb0ELb0ELb1ELb0ELb1ELb0ELb1ELb1ELb0ELb0ELb0EEENS1_21CollectiveEpilogueFwdINS6_IJSA_SA_SB_EEES9_NS_10bfloat16_tESF_Li256ELb1ELb0ELb0ELb1EEENS1_36VarlenDynamicPersistentTileSchedulerILi128ELi224ELi256ELi128ELb0ELb0ELb1ELb0ELb1ELb1EEEEEEEEEvNT_6ParamsE:
        /* <DEDUP_REMOVED lines=27> */
.L_x_5737:
[----:B------:R-:W-:Y:S05]  /*01b0*/  BSYNC B0 ;  /* 0x0000000000007941 */ /* 0x000fea0003800000 */
.L_x_5736:
        /* <DEDUP_REMOVED lines=41> */
.L_x_5738:
        /* <DEDUP_REMOVED lines=22> */
.L_x_5739:
        /* <DEDUP_REMOVED lines=18> */
.L_x_5740:
        /* <DEDUP_REMOVED lines=22> */
.L_x_5741:
        /* <DEDUP_REMOVED lines=22> */
.L_x_5742:
[----:B0-----:R-:W-:Y:S01]  /*0990*/  UMOV UR4, 0x1 ;  /* 0x0000000100047882 */ /* 0x001fe20000000000 */
[----:B------:R-:W-:Y:S01]  /*09a0*/  PLOP3.LUT P0, PT, PT, PT, UP0, 0x80, 0x0 ;  /* 0x000000000000781c */ /* 0x000fe20003f0f008 */
[----:B------:R-:W-:Y:S01]  /*09b0*/  USEL UR4, UR4, 0x2, !UP0 ;  /* 0x0000000204047887 */ /* 0x000fe2000c000000 */
[----:B------:R-:W-:Y:S01]  /*09c0*/  NOP ;  /* 0x0000000000007918 */ /* 0x000fe20000000000 */
[----:B------:R-:W-:Y:S01]  /*09d0*/  ULDC.64 UR60, c[0x0][0x208] ;  /* 0x00008200003c7ab9 */ /* 0x000fe20000000a00 */
[----:B------:R-:W-:Y:S03]  /*09e0*/  BSSY B8, `(.L_x_5743) ;  /* 0x0002231000087945 */ /* 0x000fe60003800000 */
[----:B------:R-:W-:-:S05]  /*09f0*/  IMAD.U32 R2, RZ, RZ, UR4 ;  /* 0x00000004ff027e24 */ /* 0x000fca000f8e00ff */
[----:B------:R0:W-:Y:S01]  /*0a00*/  STL [R1+0xa8], R2 ;  /* 0x0000a80201007387 */ /* 0x0001e20000100800 */
[----:B-12-4-:R-:W-:Y:S06]  /*0a10*/  BAR.SYNC.DEFER_BLOCKING 0x0 ;  /* 0x0000000000007b1d */ /* 0x016fec0000010000 */
[----:B------:R-:W-:Y:S05]  /*0a20*/  @!P0 BRA `(.L_x_5744) ;  /* 0x000001bc00fc8947 */ /* 0x000fea0003800000 */
.L_x_5745:
[----:B------:R-:W-:-:S08]  /*0a30*/  NOP ;  /* 0x0000000000007918 */ /* 0x000fd00000000000 */
[----:B------:R-:W1:Y:S02]  /*0a40*/  USETMAXREG.TRY_ALLOC.CTAPOOL UP0, 0xf0 ;  /* 0x000000f0000079c8 */ /* 0x000e640008000600 */
[----:B-1----:R-:W-:-:S13]  /*0a50*/  PLOP3.LUT P0, PT, PT, PT, UP0, 0x80, 0x0 ;  /* 0x000000000000781c */ /* 0x002fda0003f0f008 */
[----:B------:R-:W-:Y:S05]  /*0a60*/  @!P0 BRA `(.L_x_5745) ;  /* 0xfffffffc00f08947 */ /* 0x000fea000383ffff */
[----:B------:R-:W1:Y:S01]  /*0a70*/  S2R R0, SR_TID.X ;  /* 0x0000000000007919 */ /* 0x000e620000002100 */
[----:B------:R-:W2:Y:S01]  /*0a80*/  S2UR UR5, SR_CgaCtaId ;  /* 0x00000000000579c3 */ /* 0x000ea20000008800 */
[----:B------:R-:W-:-:S07]  /*0a90*/  UMOV UR4, 0x400 ;  /* 0x0000040000047882 */ /* 0x000fce0000000000 */
[----:B------:R-:W-:Y:S06]  /*0aa0*/  BAR.ARV 0x8, 0x120 ;  /* 0x0204800000007b1d */ /* 0x000fec0000002000 */
[----:B--2---:R-:W-:-:S06]  /*0ab0*/  ULEA UR4, UR5, UR4, 0x18 ;  /* 0x0000000405047291 */ /* 0x004fcc000f8ec03f */
[----:B------:R-:W-:Y:S01]  /*0ac0*/  IMAD.U32 R16, RZ, RZ, UR4 ;  /* 0x00000004ff107e24 */ /* 0x000fe2000f8e00ff */
[----:B-1----:R-:W-:Y:S01]  /*0ad0*/  SHF.R.U32.HI R0, RZ, 0x7, R0 ;  /* 0x00000007ff007819 */ /* 0x002fe20000011600 */
[----:B------:R-:W-:-:S03]  /*0ae0*/  ULDC UR4, c[0x0][0xc14] ;  /* 0x0003050000047ab9 */ /* 0x000fc60000000800 */
[----:B------:R-:W-:Y:S01]  /*0af0*/  ISETP.NE.AND P0, PT, R0, 0x1, PT ;  /* 0x000000010000780c */ /* 0x000fe20003f05270 */
[----:B------:R-:W-:-:S05]  /*0b00*/  IMAD.U32 R0, RZ, RZ, UR5 ;  /* 0x00000005ff007e24 */ /* 0x000fca000f8e00ff */
[----:B------:R-:W-:Y:S07]  /*0b10*/  STL [R1+0x74], R0 ;  /* 0x0000740001007387 */ /* 0x000fee0000100800 */
[----:B------:R-:W-:Y:S08]  /*0b20*/  @!P0 BAR.ARV 0x9, 0x100 ;  /* 0x0244000000008b1d */ /* 0x000ff00000002000 */
[----:B------:R-:W-:Y:S06]  /*0b30*/  BAR.SYNC.DEFER_BLOCKING 0x5, 0x180 ;  /* 0x0146000000007b1d */ /* 0x000fec0000010000 */
[----:B------:R-:W1:Y:S02]  /*0b40*/  LDS.128 R120, [R16+0x2e8d0] ;  /* 0x02e8d00010787984 */ /* 0x000e640000000c00 */
[----:B------:R-:W-:Y:S06]  /*0b50*/  BAR.ARV 0x4, 0x180 ;  /* 0x0106000000007b1d */ /* 0x000fec0000002000 */
[----:B-1----:R-:W-:-:S13]  /*0b60*/  ISETP.GE.AND P0, PT, R123, UR4, PT ;  /* 0x000000047b007c0c */ /* 0x002fda000bf06270 */
[----:B------:R-:W-:Y:S05]  /*0b70*/  @P0 BRA `(.L_x_5746) ;  /* 0x00000220005c0947 */ /* 0x000fea0003800000 */
[----:B0-----:R-:W2:Y:S01]  /*0b80*/  LDL R2, [R1+0xa8] ;  /* 0x0000a80001027983 */ /* 0x001ea20000100800 */
[----:B------:R-:W-:Y:S02]  /*0b90*/  IMAD.MOV.U32 R231, RZ, RZ, RZ ;  /* 0x000000ffffe77224 */ /* 0x000fe400078e00ff */
[----:B------:R-:W-:Y:S01]  /*0ba0*/  IMAD.MOV.U32 R17, RZ, RZ, RZ ;  /* 0x000000ffff117224 */ /* 0x000fe200078e00ff */
[----:B------:R-:W0:Y:S01]  /*0bb0*/  S2R R0, SR_TID.X ;  /* 0x0000000000007919 */ /* 0x000e220000002100 */
[----:B------:R-:W-:Y:S02]  /*0bc0*/  IMAD.MOV.U32 R236, RZ, RZ, RZ ;  /* 0x000000ffffec7224 */ /* 0x000fe400078e00ff */
[----:B------:R-:W-:Y:S02]  /*0bd0*/  IMAD.MOV.U32 R233, RZ, RZ, RZ ;  /* 0x000000ffffe97224 */ /* 0x000fe400078e00ff */
[----:B0-----:R-:W-:-:S05]  /*0be0*/  VIADD R11, R0, 0xffffff80 ;  /* 0xffffff80000b7836 */ /* 0x001fca0000000000 */
[----:B------:R-:W-:-:S04]  /*0bf0*/  SHF.R.S32.HI R0, RZ, 0x1f, R11 ;  /* 0x0000001fff007819 */ /* 0x000fc8000001140b */
[----:B------:R-:W-:-:S04]  /*0c00*/  LEA.HI R4, R0, R11, RZ, 0x4 ;  /* 0x0000000b00047211 */ /* 0x000fc800078f20ff */
[----:B------:R-:W-:Y:S02]  /*0c10*/  SHF.R.S32.HI R5, RZ, 0x4, R4 ;  /* 0x00000004ff057819 */ /* 0x000fe40000011404 */
[----:B--2---:R-:W-:Y:S02]  /*0c20*/  R2UR UR4, R2 ;  /* 0x00000000020472ca */ /* 0x004fe400000e0000 */
[----:B------:R-:W-:-:S04]  /*0c30*/  LEA.HI R2, R0, R11, RZ, 0x7 ;  /* 0x0000000b00027211 */ /* 0x000fc800078f38ff */
[----:B------:R-:W-:Y:S02]  /*0c40*/  LOP3.LUT R3, R2, 0xffffff80, RZ, 0xc0, !PT ;  /* 0xffffff8002037812 */ /* 0x000fe400078ec0ff */
[----:B------:R-:W-:-:S03]  /*0c50*/  SHF.R.S32.HI R12, RZ, 0x7, R2 ;  /* 0x00000007ff0c7819 */ /* 0x000fc60000011402 */
[C---:B------:R-:W-:Y:S01]  /*0c60*/  IMAD.IADD R13, R11.reuse, 0x1, -R3 ;  /* 0x000000010b0d7824 */ /* 0x040fe200078e0a03 */
[C---:B------:R-:W-:Y:S01]  /*0c70*/  LEA.HI R3, R4.reuse, R5, RZ, 0x1 ;  /* 0x0000000504037211 */ /* 0x040fe200078f08ff */
[----:B------:R-:W-:Y:S01]  /*0c80*/  ULOP3.LUT UR4, UR4, 0x1, URZ, 0xfc, !UPT ;  /* 0x0000000104047892 */ /* 0x000fe2000f8efc3f */
[----:B------:R-:W-:Y:S02]  /*0c90*/  LOP3.LUT R4, R4, 0x3fffff0, RZ, 0xc0, !PT ;  /* 0x03fffff004047812 */ /* 0x000fe400078ec0ff */
[----:B------:R-:W-:Y:S02]  /*0ca0*/  SHF.R.S32.HI R7, RZ, 0x1f, R13 ;  /* 0x0000001fff077819 */ /* 0x000fe4000001140d */
[----:B------:R-:W-:Y:S01]  /*0cb0*/  LEA.HI R2, R2, R12, RZ, 0x1 ;  /* 0x0000000c02027211 */ /* 0x000fe200078f08ff */
[----:B------:R-:W-:Y:S01]  /*0cc0*/  IMAD.IADD R4, R11, 0x1, -R4 ;  /* 0x000000010b047824 */ /* 0x000fe200078e0a04 */
[CC--:B------:R-:W-:Y:S02]  /*0cd0*/  LEA.HI R8, R7.reuse, R13.reuse, RZ, 0x2 ;  /* 0x0000000d07087211 */ /* 0x0c0fe400078f10ff */
[----:B------:R-:W-:-:S02]  /*0ce0*/  LEA.HI R7, R7, R13, RZ, 0x5 ;  /* 0x0000000d07077211 */ /* 0x000fc400078f28ff */
[--C-:B------:R-:W-:Y:S02]  /*0cf0*/  SHF.R.S32.HI R9, RZ, 0x2, R8.reuse ;  /* 0x00000002ff097819 */ /* 0x100fe40000011408 */
[----:B------:R-:W-:Y:S02]  /*0d00*/  SHF.R.S32.HI R6, RZ, 0x1f, R8 ;  /* 0x0000001fff067819 */ /* 0x000fe40000011408 */
[----:B------:R-:W-:Y:S02]  /*0d10*/  LOP3.LUT R8, R8, 0x7ffffffc, RZ, 0xc0, !PT ;  /* 0x7ffffffc08087812 */ /* 0x000fe400078ec0ff */
[----:B------:R-:W-:Y:S02]  /*0d20*/  LEA.HI R10, R6, R9, RZ, 0x3 ;  /* 0x00000009060a7211 */ /* 0x000fe400078f18ff */
[----:B------:R-:W-:Y:S01]  /*0d30*/  LOP3.LUT R6, R3, 0x1ffffffe, RZ, 0xc0, !PT ;  /* 0x1ffffffe03067812 */ /* 0x000fe200078ec0ff */
[----:B------:R-:W-:Y:S01]  /*0d40*/  IMAD.IADD R8, R13, 0x1, -R8 ;  /* 0x000000010d087824 */ /* 0x000fe200078e0a08 */
[----:B------:R-:W-:-:S02]  /*0d50*/  LEA.HI R3, R0, R11, RZ, 0x5 ;  /* 0x0000000b00037211 */ /* 0x000fc400078f28ff */
[----:B------:R-:W-:Y:S01]  /*0d60*/  LOP3.LUT R10, R10, 0xfffffff8, RZ, 0xc0, !PT ;  /* 0xfffffff80a0a7812 */ /* 0x000fe200078ec0ff */
[----:B------:R-:W-:Y:S01]  /*0d70*/  IMAD.IADD R6, R5, 0x1, -R6 ;  /* 0x0000000105067824 */ /* 0x000fe200078e0a06 */
[----:B------:R-:W-:Y:S01]  /*0d80*/  SHF.R.S32.HI R7, RZ, 0x5, R7 ;  /* 0x00000005ff077819 */ /* 0x000fe20000011407 */
[----:B------:R-:W-:Y:S01]  /*0d90*/  IMAD.SHL.U32 R3, R3, 0x20, RZ ;  /* 0x0000002003037824 */ /* 0x000fe200078e00ff */
[----:B------:R-:W-:Y:S01]  /*0da0*/  IADD3 R10, R9, -R10, RZ ;  /* 0x8000000a090a7210 */ /* 0x000fe20007ffe0ff */
[----:B------:R-:W-:Y:S01]  /*0db0*/  IMAD.MOV.U32 R5, RZ, RZ, -0x2 ;  /* 0xfffffffeff057424 */ /* 0x000fe200078e00ff */
[----:B------:R-:W-:Y:S02]  /*0dc0*/  LOP3.LUT R2, R2, 0x3fffffe, RZ, 0xc0, !PT ;  /* 0x03fffffe02027812 */ /* 0x000fe400078ec0ff */
[----:B------:R-:W-:Y:S01]  /*0dd0*/  LOP3.LUT R14, R3, 0xfffffc00, RZ, 0xc0, !PT ;  /* 0xfffffc00030e7812 */ /* 0x000fe200078ec0ff */
[----:B------:R-:W-:Y:S02]  /*0de0*/  IMAD R7, R7, 0x10, R10 ;  /* 0x0000001007077824 */ /* 0x000fe400078e020a */
[----:B------:R-:W-:-:S02]  /*0df0*/  IMAD.IADD R2, R12, 0x1, -R2 ;  /* 0x000000010c027824 */ /* 0x000fc400078e0a02 */
[----:B------:R-:W-:Y:S02]  /*0e00*/  IMAD R3, R4, 0x40, R14 ;  /* 0x0000004004037824 */ /* 0x000fe400078e020e */
[----:B------:R-:W-:-:S03]  /*0e10*/  IMAD R2, R2, 0x40, R7 ;  /* 0x0000004002027824 */ /* 0x000fc600078e0207 */
[----:B------:R-:W-:Y:S01]  /*0e20*/  LEA R4, R6, R3, 0x3 ;  /* 0x0000000306047211 */ /* 0x000fe200078e18ff */
[----:B------:R-:W-:-:S04]  /*0e30*/  IMAD R3, R8, R5, 0xe0 ;  /* 0x000000e008037424 */ /* 0x000fc800078e0205 */
[----:B------:R0:W-:Y:S04]  /*0e40*/  STL [R1+0xa4], R4 ;  /* 0x0000a40401007387 */ /* 0x0001e80000100800 */
[----:B------:R1:W-:Y:S04]  /*0e50*/  STL [R1+0x9c], R3 ;  /* 0x00009c0301007387 */ /* 0x0003e80000100800 */
[----:B------:R2:W-:Y:S01]  /*0e60*/  STL [R1+0xa0], R2 ;  /* 0x0000a00201007387 */ /* 0x0005e20000100800 */
[----:B0-----:R-:W-:Y:S01]  /*0e70*/  IMAD.U32 R4, RZ, RZ, UR4 ;  /* 0x00000004ff047e24 */ /* 0x001fe2000f8e00ff */
[----:B------:R-:W-:Y:S01]  /*0e80*/  UMOV UR4, URZ ;  /* 0x0000003f00047c82 */ /* 0x000fe20008000000 */
[----:B-1----:R-:W-:-:S03]  /*0e90*/  LEA.HI R3, R0, R11, RZ, 0x2 ;  /* 0x0000000b00037211 */ /* 0x002fc600078f10ff */
[----:B------:R0:W-:Y:S01]  /*0ea0*/  STL [R1+0x44], R4 ;  /* 0x0000440401007387 */ /* 0x0001e20000100800 */
[----:B--2---:R-:W-:Y:S02]  /*0eb0*/  LEA.HI R2, R0, R11, RZ, 0x3 ;  /* 0x0000000b00027211 */ /* 0x004fe400078f18ff */
[--C-:B------:R-:W-:Y:S02]  /*0ec0*/  SHF.R.S32.HI R228, RZ, 0x2, R3.reuse ;  /* 0x00000002ffe47819 */ /* 0x100fe40000011403 */
[----:B------:R-:W-:Y:S02]  /*0ed0*/  LOP3.LUT R0, R2, 0x1ffffff8, RZ, 0xc0, !PT ;  /* 0x1ffffff802007812 */ /* 0x000fe400078ec0ff */
[----:B------:R-:W-:Y:S01]  /*0ee0*/  SHF.R.S32.HI R6, RZ, 0x3, R2 ;  /* 0x00000003ff067819 */ /* 0x000fe20000011402 */
[C---:B------:R-:W-:Y:S01]  /*0ef0*/  VIADD R10, R228.reuse, 0x40 ;  /* 0x00000040e40a7836 */ /* 0x040fe20000000000 */
[----:B0-----:R-:W-:Y:S01]  /*0f00*/  LOP3.LUT R4, R3, 0xfffffffc, RZ, 0xc0, !PT ;  /* 0xfffffffc03047812 */ /* 0x001fe200078ec0ff */
[C---:B------:R-:W-:Y:S01]  /*0f10*/  IMAD.IADD R0, R11.reuse, 0x1, -R0 ;  /* 0x000000010b007824 */ /* 0x040fe200078e0a00 */
[----:B------:R-:W-:Y:S01]  /*0f20*/  SHF.R.S32.HI R3, RZ, 0x1f, R3 ;  /* 0x0000001fff037819 */ /* 0x000fe20000011403 */
[----:B------:R-:W-:Y:S01]  /*0f30*/  VIADD R9, R228, 0x80 ;  /* 0x00000080e4097836 */ /* 0x000fe20000000000 */
[----:B------:R-:W-:Y:S01]  /*0f40*/  SHF.R.S32.HI R2, RZ, 0x1f, R228 ;  /* 0x0000001fff027819 */ /* 0x000fe200000114e4 */
[----:B------:R-:W-:Y:S01]  /*0f50*/  IMAD.SHL.U32 R0, R0, 0x8, RZ ;  /* 0x0000000800007824 */ /* 0x000fe200078e00ff */
[----:B------:R-:W-:Y:S01]  /*0f60*/  SHF.R.S32.HI R2, RZ, 0x1f, R10 ;  /* 0x0000001fff027819 */ /* 0x000fe2000001140a */
[----:B------:R-:W-:Y:S01]  /*0f70*/  VIADD R8, R228, 0xc0 ;  /* 0x000000c0e4087836 */ /* 0x000fe20000000000 */
[----:B------:R-:W-:Y:S01]  /*0f80*/  IADD3 R4, R11, -R4, RZ ;  /* 0x800000040b047210 */ /* 0x000fe20007ffe0ff */
[----:B------:R0:W-:Y:S01]  /*0f90*/  STL [R1+0x58], R6 ;  /* 0x0000580601007387 */ /* 0x0001e20000100800 */
[----:B------:R-:W-:-:S02]  /*0fa0*/  LEA.HI R3, R3, R228, RZ, 0x3 ;  /* 0x000000e403037211 */ /* 0x000fc400078f18ff */
[----:B------:R-:W-:Y:S01]  /*0fb0*/  SHF.R.S32.HI R5, RZ, 0x1f, R9 ;  /* 0x0000001fff057819 */ /* 0x000fe20000011409 */
[----:B------:R1:W-:Y:S01]  /*0fc0*/  STL [R1+0x50], R0 ;  /* 0x0000500001007387 */ /* 0x0003e20000100800 */
[----:B------:R-:W-:Y:S01]  /*0fd0*/  LEA.HI R2, R2, R10, RZ, 0x3 ;  /* 0x0000000a02027211 */ /* 0x000fe200078f18ff */
[C---:B------:R-:W-:Y:S01]  /*0fe0*/  IMAD.SHL.U32 R18, R4.reuse, 0x10, RZ ;  /* 0x0000001004127824 */ /* 0x040fe200078e00ff */
[----:B------:R-:W-:Y:S01]  /*0ff0*/  SHF.R.S32.HI R7, RZ, 0x1f, R8 ;  /* 0x0000001fff077819 */ /* 0x000fe20000011408 */
[----:B------:R-:W-:Y:S01]  /*1000*/  IMAD.SHL.U32 R22, R4, 0x8, RZ ;  /* 0x0000000804167824 */ /* 0x000fe200078e00ff */
[----:B------:R-:W-:Y:S01]  /*1010*/  LOP3.LUT R3, R3, 0xfffffff8, RZ, 0xc0, !PT ;  /* 0xfffffff803037812 */ /* 0x000fe200078ec0ff */
[----:B------:R-:W-:Y:S01]  /*1020*/  IMAD.SHL.U32 R2, R2, 0x80, RZ ;  /* 0x0000008002027824 */ /* 0x000fe200078e00ff */
[----:B------:R-:W-:Y:S01]  /*1030*/  SHF.L.U32 R4, R9, 0x7, RZ ;  /* 0x0000000709047819 */ /* 0x000fe200000006ff */
[----:B0-----:R-:W-:Y:S01]  /*1040*/  IMAD.SHL.U32 R6, R8, 0x80, RZ ;  /* 0x0000008008067824 */ /* 0x001fe200078e00ff */
[----:B------:R-:W-:Y:S01]  /*1050*/  LEA.HI R5, R5, R9, RZ, 0x3 ;  /* 0x0000000905057211 */ /* 0x000fe200078f18ff */
[----:B-1----:R-:W-:Y:S01]  /*1060*/  IMAD.SHL.U32 R0, R10, 0x80, RZ ;  /* 0x000000800a007824 */ /* 0x002fe200078e00ff */
[----:B------:R-:W-:Y:S01]  /*1070*/  LEA.HI R7, R7, R8, RZ, 0x3 ;  /* 0x0000000807077211 */ /* 0x000fe200078f18ff */
[----:B------:R-:W-:Y:S01]  /*1080*/  IMAD.IADD R229, R228, 0x1, -R3 ;  /* 0x00000001e4e57824 */ /* 0x000fe200078e0a03 */
[----:B------:R-:W-:Y:S01]  /*1090*/  LOP3.LUT R3, R4, 0x380, RZ, 0xc0, !PT ;  /* 0x0000038004037812 */ /* 0x000fe200078ec0ff */
[----:B------:R-:W-:Y:S01]  /*10a0*/  IMAD.SHL.U32 R5, R5, 0x80, RZ ;  /* 0x0000008005057824 */ /* 0x000fe200078e00ff */
[----:B------:R-:W-:Y:S01]  /*10b0*/  LOP3.LUT R0, R0, 0x380, RZ, 0xc0, !PT ;  /* 0x0000038000007812 */ /* 0x000fe200078ec0ff */
[----:B------:R-:W-:Y:S01]  /*10c0*/  IMAD.SHL.U32 R7, R7, 0x80, RZ ;  /* 0x0000008007077824 */ /* 0x000fe200078e00ff */
[----:B------:R-:W-:Y:S01]  /*10d0*/  LOP3.LUT R2, R2, 0xfffffc00, RZ, 0xc0, !PT ;  /* 0xfffffc0002027812 */ /* 0x000fe200078ec0ff */
[----:B------:R-:W-:Y:S01]  /*10e0*/  VIADD R230, R22, 0x20 ;  /* 0x0000002016e67836 */ /* 0x000fe20000000000 */
[----:B------:R-:W-:-:S02]  /*10f0*/  SHF.R.U32.HI R3, RZ, 0x3, R0 ;  /* 0x00000003ff037819 */ /* 0x000fc40000011600 */
[--C-:B------:R-:W-:Y:S01]  /*1100*/  LOP3.LUT R0, R0, 0x70, R18.reuse, 0xf8, !PT ;  /* 0x0000007000007812 */ /* 0x100fe200078ef812 */
[----:B------:R0:W-:Y:S01]  /*1110*/  STL [R1+0x68], R2 ;  /* 0x0000680201007387 */ /* 0x0001e20000100800 */
[----:B------:R-:W-:Y:S02]  /*1120*/  LOP3.LUT R4, R6, 0x380, RZ, 0xc0, !PT ;  /* 0x0000038006047812 */ /* 0x000fe400078ec0ff */
[----:B------:R-:W-:Y:S02]  /*1130*/  LOP3.LUT R3, R2, R0, R3, 0xf6, !PT ;  /* 0x0000000002037212 */ /* 0x000fe400078ef603 */
[----:B------:R-:W-:Y:S02]  /*1140*/  LOP3.LUT R4, R5, 0xfffffc00, RZ, 0xc0, !PT ;  /* 0xfffffc0005047812 */ /* 0x000fe400078ec0ff */
[----:B------:R-:W-:Y:S02]  /*1150*/  LOP3.LUT R0, R7, 0xfffffc00, RZ, 0xc0, !PT ;  /* 0xfffffc0007007812 */ /* 0x000fe400078ec0ff */
[----:B------:R-:W-:Y:S01]  /*1160*/  SHF.R.S32.HI R19, RZ, 0x1f, R18 ;  /* 0x0000001fff137819 */ /* 0x000fe20000011412 */
[----:B------:R-:W-:Y:S01]  /*1170*/  STL [R1+0x70], R4 ;  /* 0x0000700401007387 */ /* 0x000fe20000100800 */
[----:B0-----:R-:W-:-:S03]  /*1180*/  IMAD.IADD R2, R16, 0x1, R3 ;  /* 0x0000000110027824 */ /* 0x001fc600078e0203 */
[----:B------:R0:W-:Y:S04]  /*1190*/  STL [R1+0x6c], R0 ;  /* 0x00006c0001007387 */ /* 0x0001e80000100800 */
[----:B------:R1:W-:Y:S01]  /*11a0*/  STL [R1+0x98], R2 ;  /* 0x0000980201007387 */ /* 0x0003e20000100800 */
[----:B0-----:R-:W-:-:S05]  /*11b0*/  MOV R0, UR4 ;  /* 0x0000000400007c02 */ /* 0x001fca0008000f00 */
[----:B------:R1:W-:Y:S02]  /*11c0*/  STL [R1+0x94], R0 ;  /* 0x0000940001007387 */ /* 0x0003e40000100800 */
.L_x_5917:
[----:B01----:R-:W0:Y:S02]  /*11d0*/  LDC.64 R2, c[0x0][0xc60] ;  /* 0x00031800ff027b82 */ /* 0x003e240000000a00 */
[----:B0-----:R-:W-:-:S05]  /*11e0*/  IMAD.WIDE R2, R123, 0x4, R2 ;  /* 0x000000047b027825 */ /* 0x001fca00078e0202 */
[----:B--2---:R0:W2:Y:S01]  /*11f0*/  LDG.E R0, desc[UR60][R2.64] ;  /* 0x0000003c02007981 */ /* 0x0040a2000c1e1900 */
[----:B------:R-:W-:Y:S05]  /*1200*/  YIELD ;  /* 0x0000000000007946 */ /* 0x000fea0003800000 */
[----:B------:R-:W-:Y:S01]  /*1210*/  ULDC.64 UR4, c[0x0][0xa28] ;  /* 0x00028a0000047ab9 */ /* 0x000fe20000000a00 */
[----:B------:R-:W-:Y:S01]  /*1220*/  ULDC.64 UR8, c[0x0][0xa18] ;  /* 0x0002860000087ab9 */ /* 0x000fe20000000a00 */
[----:B------:R-:W-:Y:S01]  /*1230*/  ISETP.NE.U32.AND P1, PT, RZ, UR4, PT ;  /* 0x00000004ff007c0c */ /* 0x000fe2000bf25070 */
[----:B------:R-:W-:Y:S01]  /*1240*/  ULDC.64 UR6, c[0x0][0xa08] ;  /* 0x0002820000067ab9 */ /* 0x000fe20000000a00 */
[----:B0-----:R-:W-:Y:S01]  /*1250*/  IMAD.MOV.U32 R3, RZ, RZ, RZ ;  /* 0x000000ffff037224 */ /* 0x001fe200078e00ff */
[----:B------:R-:W-:Y:S01]  /*1260*/  ISETP.NE.U32.AND P0, PT, RZ, UR6, PT ;  /* 0x00000006ff007c0c */ /* 0x000fe2000bf05070 */
[----:B-----5:R-:W-:Y:S01]  /*1270*/  IMAD.MOV.U32 R29, RZ, RZ, RZ ;  /* 0x000000ffff1d7224 */ /* 0x020fe200078e00ff */
[----:B------:R-:W-:-:S02]  /*1280*/  ISETP.NE.AND.EX P1, PT, RZ, UR5, PT, P1 ;  /* 0x00000005ff007c0c */ /* 0x000fc4000bf25310 */
[----:B------:R-:W-:Y:S02]  /*1290*/  ISETP.NE.AND.EX P0, PT, RZ, UR7, PT, P0 ;  /* 0x00000007ff007c0c */ /* 0x000fe4000bf05300 */
[----:B--2---:R-:W-:Y:S01]  /*12a0*/  SHF.R.S32.HI R6, RZ, 0x1f, R0 ;  /* 0x0000001fff067819 */ /* 0x004fe20000011400 */
[----:B------:R-:W-:-:S08]  /*12b0*/  IMAD.SHL.U32 R30, R0, 0x4, RZ ;  /* 0x00000004001e7824 */ /* 0x000fd000078e00ff */
[C---:B---34-:R-:W-:Y:S01]  /*12c0*/  @P1 LEA R4, P2, R0.reuse, UR4, 0x2 ;  /* 0x0000000400041c11 */ /* 0x058fe2000f8410ff */
        /* <DEDUP_REMOVED lines=11> */
[----:B------:R-:W-:Y:S01]  /*1380*/  ULDC.64 UR4, c[0x0][0x3f8] ;  /* 0x0000fe0000047ab9 */ /* 0x000fe20000000a00 */
[----:B------:R1:W-:Y:S04]  /*1390*/  STL [R1+0x80], R30 ;  /* 0x0000801e01007387 */ /* 0x0003e80000100800 */
[----:B------:R1:W5:Y:S05]  /*13a0*/  @P0 LDG.E R29, desc[UR60][R8.64] ;  /* 0x0000003c081d0981 */ /* 0x00036a000c1e1900 */
[----:B0-----:R-:W-:Y:S01]  /*13b0*/  @P2 IADD3 R6, P1, R30, UR8, RZ ;  /* 0x000000081e062c10 */ /* 0x001fe2000ff3e0ff */
[----:B------:R-:W-:Y:S01]  /*13c0*/  UISETP.NE.U32.AND UP0, UPT, UR4, URZ, UPT ;  /* 0x0000003f0400728c */ /* 0x000fe2000bf05070 */
[----:B------:R1:W-:Y:S02]  /*13d0*/  STL [R1+0x84], R28 ;  /* 0x0000841c01007387 */ /* 0x0003e40000100800 */
[----:B------:R-:W-:Y:S01]  /*13e0*/  @P2 IADD3.X R7, R28, UR9, RZ, P1, !PT ;  /* 0x000000091c072c10 */ /* 0x000fe20008ffe4ff */
[----:B------:R-:W-:-:S04]  /*13f0*/  ULDC UR4, c[0x0][0x404] ;  /* 0x0001010000047ab9 */ /* 0x000fc80000000800 */
[----:B------:R1:W5:Y:S01]  /*1400*/  @P2 LDG.E R138, desc[UR60][R6.64] ;  /* 0x0000003c068a2981 */ /* 0x000362000c1e1900 */
[----:B------:R-:W-:-:S03]  /*1410*/  UISETP.NE.AND.EX UP0, UPT, UR5, URZ, UPT, UP0 ;  /* 0x0000003f0500728c */ /* 0x000fc6000bf05300 */
[----:B------:R-:W-:Y:S01]  /*1420*/  ULDC UR5, c[0x0][0x2e0] ;  /* 0x0000b80000057ab9 */ /* 0x000fe20000000800 */
[----:B------:R-:W-:-:S04]  /*1430*/  USEL UR4, UR4, 0x1, UP0 ;  /* 0x0000000104047887 */ /* 0x000fc80008000000 */
[----:B------:R-:W-:-:S03]  /*1440*/  UIMAD UR4, UR4, UR5, URZ ;  /* 0x00000005040472a4 */ /* 0x000fc6000f8e023f */
[----:B------:R-:W-:Y:S02]  /*1450*/  ULDC UR5, c[0x0][0x338] ;  /* 0x0000ce0000057ab9 */ /* 0x000fe40000000800 */
[----:B------:R-:W-:Y:S02]  /*1460*/  IMAD.U32 R2, RZ, RZ, UR5 ;  /* 0x00000005ff027e24 */ /* 0x000fe4000f8e00ff */
[----:B------:R-:W-:Y:S02]  /*1470*/  IMAD.U32 R26, RZ, RZ, UR4 ;  /* 0x00000004ff1a7e24 */ /* 0x000fe4000f8e00ff */
[----:B------:R-:W-:Y:S01]  /*1480*/  IMAD.MOV.U32 R27, RZ, RZ, R0 ;  /* 0x000000ffff1b7224 */ /* 0x000fe200078e0000 */
        /* <DEDUP_REMOVED lines=10> */
.L_x_5747:
        /* <DEDUP_REMOVED lines=10> */
.L_x_5748:
[----:B------:R-:W-:Y:S05]  /*15d0*/  @!P0 BRA `(.L_x_5749) ;  /* 0x00000000000c8947 */ /* 0x000fea0003800000 */
[----:B------:R-:W2:Y:S04]  /*15e0*/  LDG.E R5, desc[UR60][R8.64] ;  /* 0x0000003c08057981 */ /* 0x000ea8000c1e1900 */
[----:B------:R-:W2:Y:S02]  /*15f0*/  LDG.E R26, desc[UR60][R8.64+0x4] ;  /* 0x0000043c081a7981 */ /* 0x000ea4000c1e1900 */
[----:B--2---:R-:W-:-:S07]  /*1600*/  IMAD.IADD R26, R26, 0x1, -R5 ;  /* 0x000000011a1a7824 */ /* 0x004fce00078e0a05 */
.L_x_5749:
        /* <DEDUP_REMOVED lines=12> */
[----:B0-----:R-:W-:-:S12]  /*16d0*/  IMAD.MOV.U32 R4, RZ, RZ, RZ ;  /* 0x000000ffff047224 */ /* 0x001fd800078e00ff */
[----:B------:R-:W-:-:S04]  /*16e0*/  @P1 IADD3 R6, P2, R30, UR4, RZ ;  /* 0x000000041e061c10 */ /* 0x000fc8000ff5e0ff */
[----:B------:R-:W-:-:S05]  /*16f0*/  @P1 IADD3.X R7, R28, UR5, RZ, P2, !PT ;  /* 0x000000051c071c10 */ /* 0x000fca00097fe4ff */
[----:B------:R0:W5:Y:S01]  /*1700*/  @P1 LDG.E R117, desc[UR60][R6.64] ;  /* 0x0000003c06751981 */ /* 0x000162000c1e1900 */
[----:B--2---:R-:W-:Y:S01]  /*1710*/  @P0 IMAD.IADD R2, R9, 0x1, -R0 ;  /* 0x0000000109020824 */ /* 0x004fe200078e0a00 */
[----:B------:R-:W-:-:S03]  /*1720*/  IADD3 R0, -R11, RZ, RZ ;  /* 0x000000ff0b007210 */ /* 0x000fc60007ffe1ff */
[----:B------:R-:W-:Y:S01]  /*1730*/  IMAD.IADD R139, R11, 0x1, R2 ;  /* 0x000000010b8b7824 */ /* 0x000fe200078e0202 */
[----:B------:R-:W-:-:S03]  /*1740*/  VIMNMX R0, RZ, R0, !PT ;  /* 0x00000000ff007248 */ /* 0x000fc60007fe0100 */
[----:B------:R-:W-:Y:S01]  /*1750*/  VIADD R5, R139, 0xdf ;  /* 0x000000df8b057836 */ /* 0x000fe20000000000 */
[----:B------:R-:W-:-:S03]  /*1760*/  SHF.R.U32.HI R24, RZ, 0x5, R0 ;  /* 0x00000005ff187819 */ /* 0x000fc60000011600 */
[----:B------:R-:W-:-:S04]  /*1770*/  IMAD.HI R4, R5, -0x6db6db6d, R4 ;  /* 0x9249249305047827 */ /* 0x000fc800078e0204 */
[----:B------:R-:W-:Y:S01]  /*1780*/  IMAD.WIDE.U32 R24, R24, 0x24924925, RZ ;  /* 0x2492492518187825 */ /* 0x000fe200078e00ff */
[----:B------:R-:W-:-:S03]  /*1790*/  SHF.R.U32.HI R3, RZ, 0x1f, R4 ;  /* 0x0000001fff037819 */ /* 0x000fc60000011604 */
[----:B------:R-:W-:Y:S01]  /*17a0*/  IMAD.MOV.U32 R24, RZ, RZ, R25 ;  /* 0x000000ffff187224 */ /* 0x000fe200078e0019 */
[----:B------:R-:W-:-:S03]  /*17b0*/  LEA.HI.SX32 R232, R4, R3, 0x19 ;  /* 0x0000000304e87211 */ /* 0x000fc600078fcaff */
[----:B------:R-:W-:Y:S02]  /*17c0*/  IMAD.MOV.U32 R25, RZ, RZ, R24 ;  /* 0x000000ffff197224 */ /* 0x000fe400078e0018 */
[----:B------:R-:W-:-:S05]  /*17d0*/  IMAD R3, R232, 0xe0, -R11 ;  /* 0x000000e0e8037824 */ /* 0x000fca00078e0a0b */
[----:B------:R-:W-:-:S04]  /*17e0*/  VIMNMX R3, R3, R2, PT ;  /* 0x0000000203037248 */ /* 0x000fc80003fe0100 */
[----:B------:R-:W-:-:S13]  /*17f0*/  ISETP.GT.AND P0, PT, R3, R0, PT ;  /* 0x000000000300720c */ /* 0x000fda0003f04270 */
[----:B------:R-:W-:Y:S02]  /*1800*/  @P0 VIADD R5, R3, 0xdf ;  /* 0x000000df03050836 */ /* 0x000fe40000000000 */
[----:B------:R-:W-:-:S04]  /*1810*/  @P0 IMAD.MOV.U32 R4, RZ, RZ, RZ ;  /* 0x000000ffff040224 */ /* 0x000fc800078e00ff */
[----:B------:R-:W-:-:S05]  /*1820*/  @P0 IMAD.HI R4, R5, -0x6db6db6d, R4 ;  /* 0x9249249305040827 */ /* 0x000fca00078e0204 */
        /* <DEDUP_REMOVED lines=25> */
.L_x_5752:
[----:B------:R-:W-:Y:S05]  /*19c0*/  BSYNC B6 ;  /* 0x0000000000067941 */ /* 0x000fea0003800000 */
.L_x_5751:
[----:B------:R-:W-:Y:S01]  /*19d0*/  VIADD R0, R16, 0xe400 ;  /* 0x0000e40010007836 */ /* 0x000fe20000000000 */
[----:B------:R-:W-:Y:S04]  /*19e0*/  BSSY B6, `(.L_x_5753) ;  /* 0x0000013000067945 */ /* 0x000fe80003800000 */
[----:B------:R-:W-:-:S13]  /*19f0*/  LOP3.LUT P0, RZ, R0, 0x3ff, RZ, 0xc0, !PT ;  /* 0x000003ff00ff7812 */ /* 0x000fda000780c0ff */
[----:B------:R-:W-:Y:S05]  /*1a00*/  @!P0 BRA `(.L_x_5754) ;  /* 0x0000000000408947 */ /* 0x000fea0003800000 */
[----:B------:R-:W-:Y:S01]  /*1a10*/  MOV R0, 0x0 ;  /* 0x0000000000007802 */ /* 0x000fe20000000f00 */
[----:B------:R-:W-:Y:S01]  /*1a20*/  ULDC.64 UR4, c[0x4][0x198] ;  /* 0x0100660000047ab9 */ /* 0x000fe20000000a00 */
[----:B------:R-:W-:Y:S01]  /*1a30*/  ULDC.64 UR6, c[0x4][0x90] ;  /* 0x0100240000067ab9 */ /* 0x000fe20000000a00 */
[----:B------:R-:W-:Y:S01]  /*1a40*/  MOV R4, UR4 ;  /* 0x0000000400047c02 */ /* 0x000fe20008000f00 */
[----:B------:R0:W1:Y:S01]  /*1a50*/  LDC.64 R14, c[0x4][R0] ;  /* 0x01000000000e7b82 */ /* 0x0000620000000a00 */
[----:B------:R-:W-:Y:S01]  /*1a60*/  IMAD.U32 R5, RZ, RZ, UR5 ;  /* 0x00000005ff057e24 */ /* 0x000fe2000f8e00ff */
        /* <DEDUP_REMOVED lines=10> */
.L_x_5754:
[----:B------:R-:W-:Y:S05]  /*1b10*/  BSYNC B6 ;  /* 0x0000000000067941 */ /* 0x000fea0003800000 */
.L_x_5753:
[----:B------:R-:W-:Y:S01]  /*1b20*/  ULDC.64 UR4, c[0x0][0x9f8] ;  /* 0x00027e0000047ab9 */ /* 0x000fe20000000a00 */
[----:B------:R-:W2:Y:S01]  /*1b30*/  LDL R55, [R1+0x68] ;  /* 0x0000680001377983 */ /* 0x000ea20000100800 */
[----:B------:R-:W-:Y:S01]  /*1b40*/  ISETP.NE.U32.AND P0, PT, RZ, UR4, PT ;  /* 0x00000004ff007c0c */ /* 0x000fe2000bf05070 */
[----:B------:R-:W0:Y:S08]  /*1b50*/  LDC R0, c[0x0][0x428] ;  /* 0x00010a00ff007b82 */ /* 0x000e300000000800 */
[----:B------:R-:W1:Y:S01]  /*1b60*/  LDC.64 R44, c[0x0][0x2f0] ;  /* 0x0000bc00ff2c7b82 */ /* 0x000e620000000a00 */
[----:B------:R-:W-:Y:S01]  /*1b70*/  ISETP.NE.AND.EX P0, PT, RZ, UR5, PT, P0 ;  /* 0x00000005ff007c0c */ /* 0x000fe2000bf05300 */
[----:B------:R-:W3:Y:S01]  /*1b80*/  LDL R54, [R1+0x70] ;  /* 0x0000700001367983 */ /* 0x000ee20000100800 */
[----:B------:R-:W-:Y:S01]  /*1b90*/  IMAD.IADD R103, R29, 0x1, R26 ;  /* 0x000000011d677824 */ /* 0x000fe200078e021a */
[----:B------:R-:W-:-:S02]  /*1ba0*/  ULDC.64 UR6, c[0x0][0xa08] ;  /* 0x0002820000067ab9 */ /* 0x000fc40000000a00 */
[----:B------:R-:W4:Y:S02]  /*1bb0*/  LDL R52, [R1+0x6c] ;  /* 0x00006c0001347983 */ /* 0x000f240000100800 */
[----:B------:R-:W1:Y:S06]  /*1bc0*/  LDC.64 R38, c[0x0][0x3d8] ;  /* 0x0000f600ff267b82 */ /* 0x000e6c0000000a00 */
[----:B------:R-:W-:Y:S01]  /*1bd0*/  @P0 IADD3 R4, P1, R30, UR4, RZ ;  /* 0x000000041e040c10 */ /* 0x000fe2000ff3e0ff */
[----:B------:R-:W1:Y:S01]  /*1be0*/  S2R R20, SR_TID.X ;  /* 0x0000000000147919 */ /* 0x000e620000002100 */
[----:B------:R-:W1:Y:S02]  /*1bf0*/  LDC R123, c[0x0][0x3d4] ;  /* 0x0000f500ff7b7b82 */ /* 0x000e640000000800 */
[----:B------:R-:W-:Y:S01]  /*1c00*/  @P0 IADD3.X R5, R28, UR5, RZ, P1, !PT ;  /* 0x000000051c050c10 */ /* 0x000fe20008ffe4ff */
[----:B------:R-:W-:-:S04]  /*1c10*/  ULDC.64 UR4, c[0x0][0x2f8] ;  /* 0x0000be0000047ab9 */ /* 0x000fc80000000a00 */
[----:B------:R1:W2:Y:S01]  /*1c20*/  @P0 LDG.E R27, desc[UR60][R4.64] ;  /* 0x0000003c041b0981 */ /* 0x0002a2000c1e1900 */
[----:B0-----:R-:W-:Y:S01]  /*1c30*/  ISETP.NE.AND P0, PT, R0, 0x1, PT ;  /* 0x000000010000780c */ /* 0x001fe20003f05270 */
[C---:B------:R-:W-:Y:S01]  /*1c40*/  VIADD R30, R228.reuse, 0x80 ;  /* 0x00000080e41e7836 */ /* 0x040fe20000000000 */
[----:B------:R-:W-:Y:S01]  /*1c50*/  SHF.R.S32.HI R33, RZ, 0x1f, R103 ;  /* 0x0000001fff217819 */ /* 0x000fe20000011467 */
[----:B------:R-:W-:Y:S01]  /*1c60*/  VIADD R15, R228, 0xc0 ;  /* 0x000000c0e40f7836 */ /* 0x000fe20000000000 */
[----:B------:R-:W-:Y:S01]  /*1c70*/  SHF.R.S32.HI R23, RZ, 0x1f, R22 ;  /* 0x0000001fff177819 */ /* 0x000fe20000011416 */
[C---:B-1----:R-:W-:Y:S01]  /*1c80*/  IMAD.SHL.U32 R106, R44.reuse, 0x40, RZ ;  /* 0x000000402c6a7824 */ /* 0x042fe200078e00ff */
[----:B------:R-:W-:Y:S01]  /*1c90*/  SHF.R.S32.HI R125, RZ, 0x1f, R30 ;  /* 0x0000001fff7d7819 */ /* 0x000fe2000001141e */
[-C--:B------:R-:W-:Y:S01]  /*1ca0*/  IMAD R6, R33, R44.reuse, RZ ;  /* 0x0000002c21067224 */ /* 0x080fe200078e02ff */
[----:B------:R-:W-:Y:S01]  /*1cb0*/  SHF.L.U64.HI R107, R44, 0x6, R45 ;  /* 0x000000062c6b7819 */ /* 0x000fe2000001022d */
[----:B------:R-:W-:Y:S01]  /*1cc0*/  IMAD.WIDE.U32 R4, R103, R44, RZ ;  /* 0x0000002c67047225 */ /* 0x000fe200078e00ff */
[----:B------:R-:W-:-:S02]  /*1cd0*/  SHF.L.U64.HI R12, R38, 0x6, R39 ;  /* 0x00000006260c7819 */ /* 0x000fc40000010227 */
[----:B------:R-:W-:Y:S01]  /*1ce0*/  IADD3 R32, R228, 0x40, RZ ;  /* 0x00000040e4207810 */ /* 0x000fe20007ffe0ff */
[----:B------:R-:W0:Y:S01]  /*1cf0*/  @P0 LDC R3, c[0x0][0x42c] ;  /* 0x00010b00ff030b82 */ /* 0x000e220000000800 */
[----:B------:R-:W-:Y:S01]  /*1d00*/  IMAD.WIDE.U32 R132, R44, 0xe0, RZ ;  /* 0x000000e02c847825 */ /* 0x000fe200078e00ff */
[----:B------:R-:W-:-:S03]  /*1d10*/  ISETP.GE.AND P2, PT, R18, R123, PT ;  /* 0x0000007b1200720c */ /* 0x000fc60003f46270 */
[C---:B------:R-:W-:Y:S02]  /*1d20*/  VIADD R28, R228.reuse, 0x80 ;  /* 0x00000080e41c7836 */ /* 0x040fe40000000000 */
[----:B------:R-:W-:Y:S01]  /*1d30*/  VIADD R57, R228, 0xc0 ;  /* 0x000000c0e4397836 */ /* 0x000fe20000000000 */
[----:B------:R-:W1:Y:S01]  /*1d40*/  @P0 LDC R7, c[0x0][0x430] ;  /* 0x00010c00ff070b82 */ /* 0x000e620000000800 */
[----:B------:R-:W-:Y:S01]  /*1d50*/  IMAD.WIDE.U32 R94, R38, 0xe0, RZ ;  /* 0x000000e0265e7825 */ /* 0x000fe200078e00ff */
[----:B------:R-:W-:Y:S02]  /*1d60*/  SHF.R.U32.HI R13, RZ, 0x7, R20 ;  /* 0x00000007ff0d7819 */ /* 0x000fe40000011614 */
[----:B------:R-:W-:Y:S01]  /*1d70*/  SHF.R.S32.HI R20, RZ, 0x1f, R228 ;  /* 0x0000001fff147819 */ /* 0x000fe200000114e4 */
[----:B------:R-:W1:Y:S01]  /*1d80*/  S2R R30, SR_TID.X ;  /* 0x00000000001e7919 */ /* 0x000e620000002100 */
[C---:B------:R-:W-:Y:S01]  /*1d90*/  ISETP.NE.AND P6, PT, R13.reuse, 0x1, PT ;  /* 0x000000010d00780c */ /* 0x040fe20003fc5270 */
[----:B------:R-:W-:Y:S01]  /*1da0*/  VIADD R140, R13, 0x8 ;  /* 0x000000080d8c7836 */ /* 0x000fe20000000000 */
[----:B------:R-:W-:Y:S01]  /*1db0*/  SHF.R.S32.HI R124, RZ, 0x1f, R15 ;  /* 0x0000001fff7c7819 */ /* 0x000fe2000001140f */
[----:B------:R-:W-:Y:S01]  /*1dc0*/  IMAD R15, R20, R44, RZ ;  /* 0x0000002c140f7224 */ /* 0x000fe200078e02ff */
[----:B------:R-:W-:Y:S01]  /*1dd0*/  SHF.R.S32.HI R126, RZ, 0x1f, R32 ;  /* 0x0000001fff7e7819 */ /* 0x000fe20000011420 */
[----:B------:R-:W-:-:S02]  /*1de0*/  IMAD R13, R45, 0xe0, RZ ;  /* 0x000000e02d0d7824 */ /* 0x000fc400078e02ff */
[C---:B------:R-:W-:Y:S02]  /*1df0*/  IMAD R15, R228.reuse, R45, R15 ;  /* 0x0000002de40f7224 */ /* 0x040fe400078e020f */
[----:B------:R-:W-:-:S04]  /*1e00*/  IMAD.WIDE.U32 R134, R228, R44, R106 ;  /* 0x0000002ce4867225 */ /* 0x000fc800078e006a */
[----:B0-----:R-:W-:-:S04]  /*1e10*/  @P0 IMAD.HI.U32 R0, R122, R3, RZ ;  /* 0x000000037a000227 */ /* 0x001fc800078e00ff */
[----:B------:R-:W-:Y:S01]  /*1e20*/  IMAD.MOV.U32 R3, RZ, RZ, R122 ;  /* 0x000000ffff037224 */ /* 0x000fe200078e007a */
[----:B-1----:R-:W-:Y:S01]  /*1e30*/  @P0 SHF.R.U32.HI R3, RZ, R7, R0 ;  /* 0x00000007ff030219 */ /* 0x002fe20000011600 */
[----:B------:R-:W-:Y:S01]  /*1e40*/  IMAD R7, R103, R45, R6 ;  /* 0x0000002d67077224 */ /* 0x000fe200078e0206 */
[----:B------:R-:W-:Y:S01]  /*1e50*/  ISETP.NE.U32.AND P0, PT, RZ, UR6, PT ;  /* 0x00000006ff007c0c */ /* 0x000fe2000bf05070 */
[----:B------:R-:W-:Y:S01]  /*1e60*/  IMAD.SHL.U32 R28, R28, 0x80, RZ ;  /* 0x000000801c1c7824 */ /* 0x000fe200078e00ff */
[----:B------:R-:W-:Y:S01]  /*1e70*/  SHF.R.S32.HI R6, RZ, 0x1f, R3 ;  /* 0x0000001fff067819 */ /* 0x000fe20000011403 */
[----:B------:R-:W-:Y:S01]  /*1e80*/  IMAD.IADD R5, R5, 0x1, R7 ;  /* 0x0000000105057824 */ /* 0x000fe200078e0207 */
[----:B------:R-:W-:Y:S01]  /*1e90*/  ISETP.NE.AND.EX P0, PT, RZ, UR7, PT, P0 ;  /* 0x00000007ff007c0c */ /* 0x000fe2000bf05300 */
[----:B------:R-:W-:Y:S02]  /*1ea0*/  IMAD.SHL.U32 R57, R57, 0x80, RZ ;  /* 0x0000008039397824 */ /* 0x000fe400078e00ff */
[----:B------:R-:W-:-:S04]  /*1eb0*/  IMAD.WIDE.U32 R104, R228, R44, R18 ;  /* 0x0000002ce4687225 */ /* 0x000fc800078e0012 */
[----:B------:R-:W-:Y:S02]  /*1ec0*/  VIADD R30, R30, 0xffffff80 ;  /* 0xffffff801e1e7836 */ /* 0x000fe40000000000 */
[----:B------:R-:W-:Y:S01]  /*1ed0*/  IMAD.IADD R40, R133, 0x1, R13 ;  /* 0x0000000185287824 */ /* 0x000fe200078e020d */
[----:B------:R-:W-:Y:S01]  /*1ee0*/  IADD3 R42, R15, R135, RZ ;  /* 0x000000870f2a7210 */ /* 0x000fe20007ffe0ff */
[----:B------:R-:W-:Y:S01]  /*1ef0*/  IMAD R0, R6, UR4, RZ ;  /* 0x0000000406007c24 */ /* 0x000fe2000f8e02ff */
[----:B------:R-:W-:Y:S01]  /*1f00*/  LOP3.LUT R28, R28, 0x380, RZ, 0xc0, !PT ;  /* 0x000003801c1c7812 */ /* 0x000fe200078ec0ff */
[----:B------:R-:W-:Y:S01]  /*1f10*/  IMAD.WIDE.U32 R4, R3, UR4, R4 ;  /* 0x0000000403047c25 */ /* 0x000fe2000f8e0004 */
[----:B------:R-:W-:Y:S02]  /*1f20*/  SHF.R.S32.HI R56, RZ, 0x1f, R30 ;  /* 0x0000001fff387819 */ /* 0x000fe4000001141e */
[----:B------:R-:W-:Y:S01]  /*1f30*/  LOP3.LUT R57, R57, 0x380, RZ, 0xc0, !PT ;  /* 0x0000038039397812 */ /* 0x000fe200078ec0ff */
[----:B------:R-:W-:Y:S01]  /*1f40*/  IMAD R7, R3, UR5, R0 ;  /* 0x0000000503077c24 */ /* 0x000fe2000f8e0200 */
[----:B------:R-:W-:Y:S01]  /*1f50*/  ULDC.64 UR4, c[0x0][0x300] ;  /* 0x0000c00000047ab9 */ /* 0x000fe20000000a00 */
[----:B------:R-:W-:-:S02]  /*1f60*/  LEA.HI R56, R56, R30, RZ, 0x5 ;  /* 0x0000001e38387211 */ /* 0x000fc400078f28ff */
[----:B------:R-:W-:Y:S01]  /*1f70*/  IMAD.IADD R5, R5, 0x1, R7 ;  /* 0x0000000105057824 */ /* 0x000fe200078e0207 */
[----:B------:R-:W-:Y:S02]  /*1f80*/  SHF.R.U32.HI R142, RZ, 0x3, R28 ;  /* 0x00000003ff8e7819 */ /* 0x000fe4000001161c */
[----:B------:R-:W-:Y:S01]  /*1f90*/  IMAD.SHL.U32 R56, R56, 0x20, RZ ;  /* 0x0000002038387824 */ /* 0x000fe200078e00ff */
[----:B------:R-:W-:Y:S02]  /*1fa0*/  SHF.R.U32.HI R141, RZ, 0x3, R57 ;  /* 0x00000003ff8d7819 */ /* 0x000fe40000011639 */
[----:B------:R-:W-:Y:S02]  /*1fb0*/  SHF.L.U64.HI R45, R44, 0x7, R45 ;  /* 0x000000072c2d7819 */ /* 0x000fe4000001022d */
[----:B------:R-:W-:Y:S01]  /*1fc0*/  LOP3.LUT R56, R56, 0xfffffc00, RZ, 0xc0, !PT ;  /* 0xfffffc0038387812 */ /* 0x000fe200078ec0ff */
[----:B------:R-:W-:Y:S01]  /*1fd0*/  IMAD.IADD R35, R105, 0x1, R15 ;  /* 0x0000000169237824 */ /* 0x000fe200078e020f */
[----:B--2---:R-:W-:-:S02]  /*1fe0*/  SHF.R.S32.HI R0, RZ, 0x1f, R27 ;  /* 0x0000001fff007819 */ /* 0x004fc4000001141b */
[----:B------:R-:W-:Y:S02]  /*1ff0*/  SEL R7, R27, RZ, !P0 ;  /* 0x000000ff1b077207 */ /* 0x000fe40004000000 */
[----:B------:R-:W0:Y:S01]  /*2000*/  LDC.64 R26, c[0x0][0x3e8] ;  /* 0x0000fa00ff1a7b82 */ /* 0x000e220000000a00 */
[----:B------:R-:W-:Y:S02]  /*2010*/  SEL R8, R0, RZ, !P0 ;  /* 0x000000ff00087207 */ /* 0x000fe40004000000 */
[----:B------:R-:W-:Y:S01]  /*2020*/  IMAD.WIDE.U32 R46, R7, UR4, R4 ;  /* 0x00000004072e7c25 */ /* 0x000fe2000f8e0004 */
[----:B------:R-:W-:-:S03]  /*2030*/  IADD3 R102, P0, R228, R103, RZ ;  /* 0x00000067e4667210 */ /* 0x000fc60007f1e0ff */
[----:B------:R-:W-:Y:S02]  /*2040*/  IMAD R0, R8, UR4, RZ ;  /* 0x0000000408007c24 */ /* 0x000fe4000f8e02ff */
[----:B------:R-:W-:Y:S02]  /*2050*/  IMAD.X R103, R20, 0x1, R33, P0 ;  /* 0x0000000114677824 */ /* 0x000fe400000e0621 */
[----:B------:R-:W-:Y:S01]  /*2060*/  IMAD R21, R7, UR5, R0 ;  /* 0x0000000507157c24 */ /* 0x000fe2000f8e0200 */
[----:B------:R-:W-:Y:S05]  /*2070*/  @!P6 WARPSYNC.ALL ;  /* 0x000000000000e948 */ /* 0x000fea0003800000 */
[----:B------:R-:W-:-:S02]  /*2080*/  ULDC.64 UR4, c[0x0][0x320] ;  /* 0x0000c80000047ab9 */ /* 0x000fc40000000a00 */
[----:B------:R-:W-:Y:S02]  /*2090*/  IMAD R0, R6, UR4, RZ ;  /* 0x0000000406007c24 */ /* 0x000fe4000f8e02ff */
[----:B------:R-:W-:-:S04]  /*20a0*/  IMAD.WIDE.U32 R4, R3, UR4, R18 ;  /* 0x0000000403047c25 */ /* 0x000fc8000f8e0012 */
[----:B------:R-:W-:Y:S01]  /*20b0*/  IMAD R49, R3, UR5, R0 ;  /* 0x0000000503317c24 */ /* 0x000fe2000f8e0200 */
[----:B------:R-:W-:Y:S01]  /*20c0*/  ULDC.64 UR4, c[0x0][0x328] ;  /* 0x0000ca0000047ab9 */ /* 0x000fe20000000a00 */
[----:B------:R-:W-:Y:S02]  /*20d0*/  IMAD R0, R20, R38, RZ ;  /* 0x0000002614007224 */ /* 0x000fe400078e02ff */
[----:B------:R-:W-:Y:S02]  /*20e0*/  IMAD.IADD R49, R5, 0x1, R49 ;  /* 0x0000000105317824 */ /* 0x000fe400078e0231 */
[----:B------:R-:W-:Y:S02]  /*20f0*/  IMAD.MOV.U32 R48, RZ, RZ, R4 ;  /* 0x000000ffff307224 */ /* 0x000fe400078e0004 */
[----:B------:R-:W-:Y:S02]  /*2100*/  IMAD R3, R8, UR4, RZ ;  /* 0x0000000408037c24 */ /* 0x000fe4000f8e02ff */
[----:B------:R-:W-:-:S02]  /*2110*/  IMAD R93, R228, R39, R0 ;  /* 0x00000027e45d7224 */ /* 0x000fc400078e0200 */
[----:B0-----:R-:W-:Y:S02]  /*2120*/  IMAD R0, R20, R26, RZ ;  /* 0x0000001a14007224 */ /* 0x001fe400078e02ff */
[----:B------:R-:W-:Y:S01]  /*2130*/  IMAD R53, R7, UR5, R3 ;  /* 0x0000000507357c24 */ /* 0x000fe2000f8e0203 */
[----:B------:R-:W-:Y:S01]  /*2140*/  SEL R3, R123, RZ, P2 ;  /* 0x000000ff7b037207 */ /* 0x000fe20001000000 */
[----:B------:R-:W-:-:S04]  /*2150*/  IMAD.WIDE.U32 R48, R7, UR4, R48 ;  /* 0x0000000407307c25 */ /* 0x000fc8000f8e0030 */
[----:B------:R-:W-:-:S04]  /*2160*/  IMAD.WIDE.U32 R10, R228, R26, R18 ;  /* 0x0000001ae40a7225 */ /* 0x000fc800078e0012 */
[----:B------:R-:W-:Y:S01]  /*2170*/  IMAD.WIDE.U32 R100, R26, 0xe0, RZ ;  /* 0x000000e01a647825 */ /* 0x000fe200078e00ff */
[----:B------:R-:W-:Y:S01]  /*2180*/  IADD3 R41, P0, R106, R134, RZ ;  /* 0x000000866a297210 */ /* 0x000fe20007f1e0ff */
[----:B------:R-:W-:Y:S02]  /*2190*/  ULDC UR4, c[0x0][0x2e4] ;  /* 0x0000b90000047ab9 */ /* 0x000fe40000000800 */
[----:B------:R-:W-:-:S04]  /*21a0*/  IMAD.WIDE.U32 R6, R228, R26, R22 ;  /* 0x0000001ae4067225 */ /* 0x000fc800078e0016 */
[C---:B------:R-:W-:Y:S01]  /*21b0*/  IMAD R99, R228.reuse, R27, R0 ;  /* 0x0000001be4637224 */ /* 0x040fe200078e0200 */
[----:B------:R-:W-:Y:S01]  /*21c0*/  P2R R0, PR, RZ, 0x4 ;  /* 0x00000004ff007803 */ /* 0x000fe20000000000 */
[----:B------:R-:W-:Y:S02]  /*21d0*/  IMAD.MOV.U32 R96, RZ, RZ, R6 ;  /* 0x000000ffff607224 */ /* 0x000fe400078e0006 */
[----:B------:R-:W-:Y:S01]  /*21e0*/  IMAD.IADD R97, R7, 0x1, R99 ;  /* 0x0000000107617824 */ /* 0x000fe200078e0263 */
[----:B-----5:R-:W-:Y:S01]  /*21f0*/  SHF.R.S32.HI R7, RZ, 0x1f, R117 ;  /* 0x0000001fff077819 */ /* 0x020fe20000011475 */
[----:B------:R-:W-:-:S04]  /*2200*/  IMAD.WIDE.U32 R8, R228, R38, R18 ;  /* 0x00000026e4087225 */ /* 0x000fc800078e0012 */
[----:B------:R-:W-:Y:S02]  /*2210*/  IMAD.IADD R3, R18, 0x1, R3 ;  /* 0x0000000112037824 */ /* 0x000fe400078e0203 */
[-C--:B------:R-:W-:Y:S02]  /*2220*/  IMAD R6, R7, R38.reuse, RZ ;  /* 0x0000002607067224 */ /* 0x080fe400078e02ff */
[----:B------:R-:W-:-:S04]  /*2230*/  IMAD.WIDE.U32 R4, R228, R38, R22 ;  /* 0x00000026e4047225 */ /* 0x000fc800078e0016 */
[----:B------:R-:W-:Y:S01]  /*2240*/  IMAD.MOV.U32 R92, RZ, RZ, R8 ;  /* 0x000000ffff5c7224 */ /* 0x000fe200078e0008 */
[----:B------:R-:W-:Y:S01]  /*2250*/  SHF.R.S32.HI R8, RZ, 0x1f, R3 ;  /* 0x0000001fff087819 */ /* 0x000fe20000011403 */
[----:B------:R-:W-:Y:S02]  /*2260*/  IMAD R31, R117, R39, R6 ;  /* 0x00000027751f7224 */ /* 0x000fe400078e0206 */
[----:B------:R-:W-:Y:S01]  /*2270*/  IMAD.IADD R5, R5, 0x1, R93 ;  /* 0x0000000105057824 */ /* 0x000fe200078e025d */
[----:B------:R-:W-:Y:S01]  /*2280*/  LEA.HI R14, R8, R3, RZ, 0x4 ;  /* 0x00000003080e7211 */ /* 0x000fe200078f20ff */
[----:B------:R-:W-:Y:S01]  /*2290*/  IMAD R6, R7, R26, RZ ;  /* 0x0000001a07067224 */ /* 0x000fe200078e02ff */
[C---:B------:R-:W-:Y:S01]  /*22a0*/  SHF.L.U64.HI R8, R26.reuse, 0x6, R27 ;  /* 0x000000061a087819 */ /* 0x040fe2000001021b */
[----:B------:R-:W-:Y:S01]  /*22b0*/  IMAD.IADD R99, R99, 0x1, R11 ;  /* 0x0000000163637824 */ /* 0x000fe200078e020b */
[----:B------:R-:W-:Y:S01]  /*22c0*/  SHF.L.U64.HI R7, R26, 0x7, R27 ;  /* 0x000000071a077819 */ /* 0x000fe2000001021b */
[----:B------:R-:W-:Y:S01]  /*22d0*/  IMAD.MOV.U32 R98, RZ, RZ, R10 ;  /* 0x000000ffff627224 */ /* 0x000fe200078e000a */
[----:B------:R-:W-:Y:S01]  /*22e0*/  IADD3 R93, R93, R9, RZ ;  /* 0x000000095d5d7210 */ /* 0x000fe20007ffe0ff */
[----:B------:R-:W-:Y:S01]  /*22f0*/  IMAD.WIDE.U32 R50, R117, R38, R4 ;  /* 0x0000002675327225 */ /* 0x000fe200078e0004 */
[----:B------:R-:W-:-:S02]  /*2300*/  SHF.L.U64.HI R11, R38, 0x7, R39 ;  /* 0x00000007260b7819 */ /* 0x000fc40000010227 */
[----:B------:R-:W-:Y:S01]  /*2310*/  SHF.L.U32 R9, R38, 0x7, RZ ;  /* 0x0000000726097819 */ /* 0x000fe200000006ff */
[C---:B------:R-:W-:Y:S02]  /*2320*/  IMAD R29, R117.reuse, R27, R6 ;  /* 0x0000001b751d7224 */ /* 0x040fe400078e0206 */
[C---:B------:R-:W-:Y:S02]  /*2330*/  IMAD.SHL.U32 R6, R26.reuse, 0x40, RZ ;  /* 0x000000401a067824 */ /* 0x040fe400078e00ff */
[----:B------:R-:W-:Y:S02]  /*2340*/  IMAD.SHL.U32 R5, R26, 0x80, RZ ;  /* 0x000000801a057824 */ /* 0x000fe400078e00ff */
[----:B------:R-:W-:-:S04]  /*2350*/  IMAD.WIDE.U32 R96, R117, R26, R96 ;  /* 0x0000001a75607225 */ /* 0x000fc800078e0060 */
[----:B------:R-:W-:-:S04]  /*2360*/  IMAD.WIDE.U32 R98, R117, R26, R98 ;  /* 0x0000001a75627225 */ /* 0x000fc800078e0062 */
[----:B------:R-:W-:Y:S02]  /*2370*/  VIADD R26, R228, 0x40 ;  /* 0x00000040e41a7836 */ /* 0x000fe40000000000 */
[----:B------:R-:W-:Y:S02]  /*2380*/  IMAD.SHL.U32 R3, R229, 0x80, RZ ;  /* 0x00000080e5037824 */ /* 0x000fe400078e00ff */
[----:B------:R-:W-:Y:S02]  /*2390*/  IMAD.SHL.U32 R26, R26, 0x80, RZ ;  /* 0x000000801a1a7824 */ /* 0x000fe400078e00ff */
[----:B------:R-:W-:Y:S01]  /*23a0*/  IMAD.SHL.U32 R10, R38, 0x40, RZ ;  /* 0x00000040260a7824 */ /* 0x000fe200078e00ff */
[----:B------:R-:W-:Y:S01]  /*23b0*/  LOP3.LUT R3, R3, 0x380, RZ, 0xc0, !PT ;  /* 0x0000038003037812 */ /* 0x000fe200078ec0ff */
[----:B------:R-:W-:Y:S01]  /*23c0*/  IMAD.WIDE.U32 R92, R117, R38, R92 ;  /* 0x00000026755c7225 */ /* 0x000fe200078e005c */
[----:B------:R-:W-:Y:S02]  /*23d0*/  LOP3.LUT R26, R26, 0x380, RZ, 0xc0, !PT ;  /* 0x000003801a1a7812 */ /* 0x000fe400078ec0ff */
[----:B------:R-:W-:Y:S01]  /*23e0*/  SHF.R.U32.HI R43, RZ, 0x3, R3 ;  /* 0x00000003ff2b7819 */ /* 0x000fe20000011603 */
[----:B------:R-:W-:Y:S01]  /*23f0*/  IMAD R27, R27, 0xe0, RZ ;  /* 0x000000e01b1b7824 */ /* 0x000fe200078e02ff */
[----:B------:R-:W-:Y:S01]  /*2400*/  LOP3.LUT R13, R26, 0x70, R14, 0xf8, !PT ;  /* 0x000000701a0d7812 */ /* 0x000fe200078ef80e */
[----:B------:R-:W-:Y:S01]  /*2410*/  IMAD.IADD R21, R47, 0x1, R21 ;  /* 0x000000012f157824 */ /* 0x000fe200078e0215 */
[----:B------:R-:W-:Y:S01]  /*2420*/  IADD3 R26, R228, 0x40, RZ ;  /* 0x00000040e41a7810 */ /* 0x000fe20007ffe0ff */
[----:B------:R-:W-:Y:S01]  /*2430*/  VIADD R4, R18, 0x40 ;  /* 0x0000004012047836 */ /* 0x000fe20000000000 */
[----:B------:R-:W-:Y:S01]  /*2440*/  LOP3.LUT R20, R3, 0x30, R18, 0xf8, !PT ;  /* 0x0000003003147812 */ /* 0x000fe200078ef812 */
[----:B------:R-:W-:-:S02]  /*2450*/  IMAD R39, R39, 0xe0, RZ ;  /* 0x000000e027277824 */ /* 0x000fc400078e02ff */
[----:B------:R-:W-:Y:S01]  /*2460*/  IMAD.SHL.U32 R26, R26, 0x80, RZ ;  /* 0x000000801a1a7824 */ /* 0x000fe200078e00ff */
[----:B------:R-:W-:Y:S01]  /*2470*/  LOP3.LUT R20, R20, R43, RZ, 0x3c, !PT ;  /* 0x0000002b14147212 */ /* 0x000fe200078e3cff */
[----:B------:R-:W-:Y:S01]  /*2480*/  IMAD.X R38, R42, 0x1, R107, P0 ;  /* 0x000000012a267824 */ /* 0x000fe200000e066b */
[----:B------:R-:W-:Y:S01]  /*2490*/  IADD3 R37, P0, R41, R106, RZ ;  /* 0x0000006a29257210 */ /* 0x000fe20007f1e0ff */
[----:B------:R-:W-:Y:S01]  /*24a0*/  IMAD.SHL.U32 R123, R123, 0x2, RZ ;  /* 0x000000027b7b7824 */ /* 0x000fe200078e00ff */
[----:B------:R-:W-:Y:S02]  /*24b0*/  IADD3 R34, R56, R20, RZ ;  /* 0x0000001438227210 */ /* 0x000fe40007ffe0ff */
[--C-:B------:R-:W-:Y:S02]  /*24c0*/  LOP3.LUT R20, R3, 0x70, R14.reuse, 0xf8, !PT ;  /* 0x0000007003147812 */ /* 0x100fe400078ef80e */
[----:B------:R-:W-:Y:S01]  /*24d0*/  LOP3.LUT R26, R26, 0x380, RZ, 0xc0, !PT ;  /* 0x000003801a1a7812 */ /* 0x000fe200078ec0ff */
[----:B------:R-:W-:Y:S01]  /*24e0*/  IMAD.IADD R36, R101, 0x1, R27 ;  /* 0x0000000165247824 */ /* 0x000fe200078e021b */
[--C-:B------:R-:W-:Y:S01]  /*24f0*/  LOP3.LUT R15, R28, 0x70, R14.reuse, 0xf8, !PT ;  /* 0x000000701c0f7812 */ /* 0x100fe200078ef80e */
[----:B------:R-:W-:Y:S01]  /*2500*/  IMAD.X R33, R38, 0x1, R107, P0 ;  /* 0x0000000126217824 */ /* 0x000fe200000e066b */
[----:B------:R-:W-:-:S02]  /*2510*/  SHF.R.S32.HI R28, RZ, 0x4, R14 ;  /* 0x00000004ff1c7819 */ /* 0x000fc4000001140e */
[----:B------:R-:W-:Y:S02]  /*2520*/  SHF.R.U32.HI R26, RZ, 0x3, R26 ;  /* 0x00000003ff1a7819 */ /* 0x000fe4000001161a */
[----:B------:R-:W-:Y:S02]  /*2530*/  LOP3.LUT R27, R14, 0xfffffff0, RZ, 0xc0, !PT ;  /* 0xfffffff00e1b7812 */ /* 0x000fe400078ec0ff */
[----:B------:R-:W-:Y:S02]  /*2540*/  LOP3.LUT R116, R20, R43, RZ, 0x3c, !PT ;  /* 0x0000002b14747212 */ /* 0x000fe400078e3cff */
[----:B------:R-:W-:Y:S02]  /*2550*/  LOP3.LUT R14, R57, 0x70, R14, 0xf8, !PT ;  /* 0x00000070390e7812 */ /* 0x000fe400078ef80e */
[----:B------:R-:W-:Y:S02]  /*2560*/  IADD3 R20, P0, R46, R104, RZ ;  /* 0x000000682e147210 */ /* 0x000fe40007f1e0ff */
[----:B------:R-:W-:-:S02]  /*2570*/  LOP3.LUT R115, R13, R26, RZ, 0x3c, !PT ;  /* 0x0000001a0d737212 */ /* 0x000fc400078e3cff */
[----:B------:R-:W-:Y:S02]  /*2580*/  LOP3.LUT R114, R15, R142, RZ, 0x3c, !PT ;  /* 0x0000008e0f727212 */ /* 0x000fe400078e3cff */
[----:B------:R-:W-:Y:S01]  /*2590*/  LOP3.LUT R113, R14, R141, RZ, 0x3c, !PT ;  /* 0x0000008d0e717212 */ /* 0x000fe200078e3cff */
[----:B------:R-:W-:Y:S01]  /*25a0*/  IMAD.X R14, R35, 0x1, R21, P0 ;  /* 0x00000001230e7824 */ /* 0x000fe200000e0615 */
[----:B------:R-:W-:Y:S02]  /*25b0*/  IADD3 R13, P2, R20, 0x40, RZ ;  /* 0x00000040140d7810 */ /* 0x000fe40007f5e0ff */
[----:B------:R-:W-:Y:S01]  /*25c0*/  IADD3 R15, P3, R46, 0x40, RZ ;  /* 0x000000402e0f7810 */ /* 0x000fe20007f7e0ff */
[----:B------:R-:W-:Y:S01]  /*25d0*/  IMAD.IADD R32, R51, 0x1, R31 ;  /* 0x0000000133207824 */ /* 0x000fe200078e021f */
[----:B------:R-:W-:Y:S01]  /*25e0*/  SHF.R.S32.HI R26, RZ, 0x1f, R27 ;  /* 0x0000001fff1a7819 */ /* 0x000fe2000001141b */
[----:B------:R-:W-:Y:S01]  /*25f0*/  IMAD.IADD R30, R97, 0x1, R29 ;  /* 0x00000001611e7824 */ /* 0x000fe200078e021d */
[----:B------:R-:W-:Y:S01]  /*2600*/  ISETP.GE.AND P0, PT, R18, UR4, PT ;  /* 0x0000000412007c0c */ /* 0x000fe2000bf06270 */
[----:B------:R-:W-:Y:S01]  /*2610*/  IMAD.IADD R39, R95, 0x1, R39 ;  /* 0x000000015f277824 */ /* 0x000fe200078e0227 */
[----:B------:R-:W-:Y:S01]  /*2620*/  ISETP.GE.AND P1, PT, R4, UR4, PT ;  /* 0x0000000404007c0c */ /* 0x000fe2000bf26270 */
[----:B------:R-:W-:Y:S01]  /*2630*/  IMAD.IADD R31, R31, 0x1, R93 ;  /* 0x000000011f1f7824 */ /* 0x000fe200078e025d */
[----:B------:R-:W-:Y:S01]  /*2640*/  IADD3.X R108, RZ, R21, RZ, P3, !PT ;  /* 0x00000015ff6c7210 */ /* 0x000fe20001ffe4ff */
[----:B------:R-:W-:-:S02]  /*2650*/  IMAD.IADD R29, R29, 0x1, R99 ;  /* 0x000000011d1d7824 */ /* 0x000fc400078e0263 */
[----:B------:R-:W-:Y:S02]  /*2660*/  IMAD.IADD R116, R56, 0x1, R116 ;  /* 0x0000000138747824 */ /* 0x000fe400078e0274 */
[----:B------:R-:W-:Y:S02]  /*2670*/  IMAD.IADD R115, R55, 0x1, R115 ;  /* 0x0000000137737824 */ /* 0x000fe400078e0273 */
[----:B---3--:R-:W-:Y:S02]  /*2680*/  IMAD.IADD R114, R54, 0x1, R114 ;  /* 0x0000000136727824 */ /* 0x008fe400078e0272 */
[----:B----4-:R-:W-:Y:S02]  /*2690*/  IMAD.IADD R113, R52, 0x1, R113 ;  /* 0x0000000134717824 */ /* 0x010fe400078e0271 */
[----:B------:R-:W-:Y:S02]  /*26a0*/  IMAD.X R109, RZ, RZ, R14, P2 ;  /* 0x000000ffff6d7224 */ /* 0x000fe400010e060e */
[----:B------:R-:W-:Y:S01]  /*26b0*/  IMAD.IADD R110, R49, 0x1, R53 ;  /* 0x00000001316e7824 */ /* 0x000fe200078e0235 */
[----:B------:R-:W-:Y:S06]  /*26c0*/  @!P6 BAR.SYNC.DEFER_BLOCKING 0x9, 0x100 ;  /* 0x024400000000eb1d */ /* 0x000fec0000010000 */
.L_x_5838:
[----:B------:R-:W0:Y:S01]  /*26d0*/  LDC R130, c[0x0][0x3d4] ;  /* 0x0000f500ff827b82 */ /* 0x000e220000000800 */
[----:B------:R-:W-:Y:S01]  /*26e0*/  VIADD R25, R25, 0xffffffff ;  /* 0xffffffff19197836 */ /* 0x000fe20000000000 */
[----:B------:R-:W-:Y:S05]  /*26f0*/  YIELD ;  /* 0x0000000000007946 */ /* 0x000fea0003800000 */
[----:B------:R-:W-:Y:S01]  /*2700*/  IMAD R118, R17, 0x7000, R34 ;  /* 0x0000700011767824 */ /* 0x000fe200078e0222 */
[----:B------:R-:W-:Y:S01]  /*2710*/  ISETP.GT.AND P3, PT, R25, R24, PT ;  /* 0x000000181900720c */ /* 0x000fe20003f64270 */
[----:B------:R-:W-:Y:S02]  /*2720*/  BSSY B0, `(.L_x_5755) ;  /* 0x0000978000007945 */ /* 0x000fe40003800000 */
[----:B------:R-:W-:Y:S01]  /*2730*/  IMAD.IADD R119, R16, 0x1, R118 ;  /* 0x0000000110777824 */ /* 0x000fe200078e0276 */
[----:B------:R-:W-:-:S02]  /*2740*/  P2R R112, PR, RZ, 0x8 ;  /* 0x00000008ff707803 */ /* 0x000fc40000000000 */
[----:B0-----:R-:W-:-:S13]  /*2750*/  ISETP.GE.AND P2, PT, R130, 0x1, PT ;  /* 0x000000018200780c */ /* 0x001fda0003f46270 */
[----:B------:R-:W-:Y:S05]  /*2760*/  @!P2 BRA `(.L_x_5756) ;  /* 0x000000900014a947 */ /* 0x000fea0003800000 */
        /* <DEDUP_REMOVED lines=42> */
.L_x_5759:
[----:B------:R-:W-:Y:S05]  /*2a10*/  BSYNC B1 ;  /* 0x0000000000017941 */ /* 0x000fea0003800000 */
.L_x_5758:
[----:B0-----:R-:W-:Y:S01]  /*2a20*/  IADD3 R56, R228, 0x40, RZ ;  /* 0x00000040e4387810 */ /* 0x001fe20007ffe0ff */
[----:B------:R-:W-:Y:S01]  /*2a30*/  BSSY B1, `(.L_x_5760) ;  /* 0x0000024000017945 */ /* 0x000fe20003800000 */
[----:B------:R-:W-:Y:S02]  /*2a40*/  CS2R R76, SRZ ;  /* 0x00000000004c7805 */ /* 0x000fe4000001ff00 */
[----:B------:R-:W-:Y:S02]  /*2a50*/  CS2R R74, SRZ ;  /* 0x00000000004a7805 */ /* 0x000fe4000001ff00 */
[----:B------:R-:W-:Y:S02]  /*2a60*/  ISETP.GE.AND P3, PT, R56, R120, PT ;  /* 0x000000783800720c */ /* 0x000fe40003f66270 */
        /* <DEDUP_REMOVED lines=32> */
.L_x_5761:
[----:B------:R-:W-:Y:S05]  /*2c70*/  BSYNC B1 ;  /* 0x0000000000017941 */ /* 0x000fea0003800000 */
.L_x_5760:
[----:B0-----:R-:W-:Y:S01]  /*2c80*/  VIADD R88, R228, 0x80 ;  /* 0x00000080e4587836 */ /* 0x001fe20000000000 */
[----:B------:R-:W-:Y:S04]  /*2c90*/  BSSY B1, `(.L_x_5762) ;  /* 0x0000018000017945 */ /* 0x000fe80003800000 */
[----:B------:R-:W-:-:S04]  /*2ca0*/  ISETP.GE.AND P4, PT, R88, R120, PT ;  /* 0x000000785800720c */ /* 0x000fc80003f86270 */
[----:B------:R-:W-:-:S09]  /*2cb0*/  P2R R151, PR, RZ, 0x10 ;  /* 0x00000010ff977803 */ /* 0x000fd20000000000 */
        /* <DEDUP_REMOVED lines=21> */
.L_x_5763:
[----:B------:R-:W-:Y:S05]  /*2e10*/  BSYNC B1 ;  /* 0x0000000000017941 */ /* 0x000fea0003800000 */
.L_x_5762:
[----:B0-----:R-:W-:Y:S01]  /*2e20*/  VIADD R88, R228, 0xc0 ;  /* 0x000000c0e4587836 */ /* 0x001fe20000000000 */
[----:B------:R-:W-:Y:S04]  /*2e30*/  BSSY B1, `(.L_x_5764) ;  /* 0x000001d000017945 */ /* 0x000fe80003800000 */
[----:B------:R-:W-:-:S13]  /*2e40*/  ISETP.GE.AND P4, PT, R88, R120, PT ;  /* 0x000000785800720c */ /* 0x000fda0003f86270 */
[----:B------:R-:W-:Y:S05]  /*2e50*/  @P4 BRA `(.L_x_5765) ;  /* 0x0000000000684947 */ /* 0x000fea0003800000 */
[----:B------:R-:W0:Y:S01]  /*2e60*/  LDC.64 R56, c[0x0][0x3d8] ;  /* 0x0000f600ff387b82 */ /* 0x000e220000000a00 */
[----:B------:R-:W-:Y:S01]  /*2e70*/  IMAD.MOV.U32 R53, RZ, RZ, R127 ;  /* 0x000000ffff357224 */ /* 0x000fe200078e007f */
[----:B------:R-:W-:Y:S01]  /*2e80*/  ULDC.64 UR4, c[0x0][0x3c8] ;  /* 0x0000f20000047ab9 */ /* 0x000fe20000000a00 */
[----:B------:R-:W-:Y:S01]  /*2e90*/  IMAD.MOV.U32 R55, RZ, RZ, R111 ;  /* 0x000000ffff377224 */ /* 0x000fe200078e006f */
[----:B------:R-:W-:Y:S02]  /*2ea0*/  CS2R R60, SRZ ;  /* 0x00000000003c7805 */ /* 0x000fe4000001ff00 */
[----:B------:R-:W-:Y:S01]  /*2eb0*/  CS2R R62, SRZ ;  /* 0x00000000003e7805 */ /* 0x000fe2000001ff00 */
[----:B0-----:R-:W-:Y:S02]  /*2ec0*/  IMAD R57, R57, 0xc0, RZ ;  /* 0x000000c039397824 */ /* 0x001fe400078e02ff */
[----:B------:R-:W-:-:S04]  /*2ed0*/  IMAD.WIDE.U32 R52, R56, 0xc0, R52 ;  /* 0x000000c038347825 */ /* 0x000fc800078e0034 */
[----:B------:R-:W-:Y:S01]  /*2ee0*/  IMAD.IADD R53, R53, 0x1, R57 ;  /* 0x0000000135357824 */ /* 0x000fe200078e0239 */
[----:B------:R-:W-:Y:S01]  /*2ef0*/  IADD3 R52, P5, P6, R50, UR4, R52 ;  /* 0x0000000432347c10 */ /* 0x000fe2000febe034 */
[----:B------:R-:W0:Y:S03]  /*2f00*/  LDC.64 R56, c[0x0][0x3e8] ;  /* 0x0000fa00ff387b82 */ /* 0x000e260000000a00 */
[----:B------:R-:W-:Y:S01]  /*2f10*/  IADD3.X R53, R32, UR5, R53, P5, P6 ;  /* 0x0000000520357c10 */ /* 0x000fe2000afec435 */
[----:B------:R-:W-:Y:S01]  /*2f20*/  ULDC.64 UR4, c[0x0][0x3e0] ;  /* 0x0000f80000047ab9 */ /* 0x000fe20000000a00 */
[----:B0-----:R-:W-:-:S04]  /*2f30*/  IMAD.WIDE.U32 R54, R56, 0xc0, R54 ;  /* 0x000000c038367825 */ /* 0x001fc800078e0036 */
[----:B------:R-:W-:Y:S01]  /*2f40*/  IMAD R57, R57, 0xc0, RZ ;  /* 0x000000c039397824 */ /* 0x000fe200078e02ff */
[----:B------:R-:W-:-:S04]  /*2f50*/  IADD3 R54, P5, P6, R96, UR4, R54 ;  /* 0x0000000460367c10 */ /* 0x000fc8000febe036 */
[----:B------:R-:W-:-:S04]  /*2f60*/  IADD3 R55, R55, R57, RZ ;  /* 0x0000003937377210 */ /* 0x000fc80007ffe0ff */
        /* <DEDUP_REMOVED lines=9> */
.L_x_5765:
[----:B------:R-:W-:Y:S05]  /*3000*/  BSYNC B1 ;  /* 0x0000000000017941 */ /* 0x000fea0003800000 */
.L_x_5764:
[----:B0-----:R-:W2:Y:S01]  /*3010*/  LDL R52, [R1+0x44] ;  /* 0x0000440001347983 */ /* 0x001ea20000100800 */
[----:B------:R-:W-:Y:S01]  /*3020*/  IMAD.MOV.U32 R154, RZ, RZ, R82 ;  /* 0x000000ffff9a7224 */ /* 0x000fe200078e0052 */
[----:B-----5:R-:W-:Y:S01]  /*3030*/  MOV R144, R68 ;  /* 0x0000004400907202 */ /* 0x020fe20000000f00 */
        /* <DEDUP_REMOVED lines=12> */
[----:B--2---:R-:W-:-:S13]  /*3100*/  R2UR UR4, R52 ;  /* 0x00000000340472ca */ /* 0x004fda00000e0000 */
[----:B------:R-:W-:-:S06]  /*3110*/  UISETP.NE.AND UP0, UPT, UR4, 0x3, UPT ;  /* 0x000000030400788c */ /* 0x000fcc000bf05270 */
[----:B------:R-:W-:-:S13]  /*3120*/  PLOP3.LUT P5, PT, PT, PT, UP0, 0x80, 0x0 ;  /* 0x000000000000781c */ /* 0x000fda0003faf008 */
[----:B------:R-:W-:Y:S05]  /*3130*/  @!P5 BRA `(.L_x_5766) ;  /* 0x000000000004d947 */ /* 0x000fea0003800000 */
[----:B------:R-:W-:Y:S01]  /*3140*/  BPT.TRAP 0x1 ;  /* 0x000000040000795c */ /* 0x000fe20000300000 */
.L_x_5766:
[----:B------:R-:W-:Y:S01]  /*3150*/  IMAD R111, R17, 0x8, R16 ;  /* 0x00000008116f7824 */ /* 0x000fe200078e0210 */
[----:B------:R-:W-:Y:S01]  /*3160*/  SHF.L.U32 R127, R231, 0x1f, RZ ;  /* 0x0000001fe77f7819 */ /* 0x000fe200000006ff */
[----:B------:R-:W-:Y:S03]  /*3170*/  BSSY B1, `(.L_x_5767) ;  /* 0x0000003000017945 */ /* 0x000fe60003800000 */
[----:B------:R-:W0:Y:S02]  /*3180*/  SYNCS.PHASECHK.TRANS64.TRYWAIT P6, [R111+URZ+0x2e890], R127 ;  /* 0x02e8907f6f0075a7 */ /* 0x000e2400080c017f */
[----:B0-----:R-:W-:Y:S05]  /*3190*/  @!P6 BRA `(.L_x_5768) ;  /* 0x000001f800dce947 */ /* 0x001fea0003800000 */
.L_x_6037:
[----:B------:R-:W-:Y:S05]  /*31a0*/  BSYNC B1 ;  /* 0x0000000000017941 */ /* 0x000fea0003800000 */
.L_x_5767:
[----:B------:R-:W-:Y:S01]  /*31b0*/  BSSY B1, `(.L_x_5769) ;  /* 0x00000f6000017945 */ /* 0x000fe20003800000 */
[----:B------:R-:W-:-:S03]  /*31c0*/  IMAD R155, R17, 0x7000, R34 ;  /* 0x00007000119b7824 */ /* 0x000fc600078e0222 */
[----:B------:R-:W-:Y:S05]  /*31d0*/  @P2 BRA `(.L_x_5770) ;  /* 0x0000000c00cc2947 */ /* 0x000fea0003800000 */
[----:B------:R-:W-:Y:S01]  /*31e0*/  IADD3 R153, P2, R104, R128, RZ ;  /* 0x0000008068997210 */ /* 0x000fe20007f5e0ff */
[----:B------:R-:W-:Y:S03]  /*31f0*/  BSSY B2, `(.L_x_5771) ;  /* 0x0000077000027945 */ /* 0x000fe60003800000 */
[----:B------:R-:W-:Y:S01]  /*3200*/  IADD3.X R152, R131, R35, RZ, P2, !PT ;  /* 0x0000002383987210 */ /* 0x000fe200017fe4ff */
[----:B------:R-:W-:Y:S08]  /*3210*/  @P0 BRA `(.L_x_5772) ;  /* 0x0000000400d00947 */ /* 0x000ff00003800000 */
        /* <DEDUP_REMOVED lines=37> */
[----:B------:R-:W-:Y:S01]  /*3470*/  FFMA.FTZ R52, R52, R159, -R163 ;  /* 0x0000009f34347223 */ /* 0x000fe200000108a3 */
[----:B------:R-:W-:Y:S02]  /*3480*/  HADD2.F32 R158, -RZ, R158.H1_H1 ;  /* 0x3000009eff9e7230 */ /* 0x000fe40000004100 */
[----:B------:R-:W-:Y:S01]  /*3490*/  FMUL.FTZ R163, R157, R161 ;  /* 0x000000a19da37220 */ /* 0x000fe20000410000 */
[----:B------:R-:W-:Y:S01]  /*34a0*/  FFMA.FTZ R53, R87, R159, R162 ;  /* 0x0000009f57357223 */ /* 0x000fe200000100a2 */
[C---:B------:R-:W-:Y:S01]  /*34b0*/  FMUL.FTZ R164, R156.reuse, R161 ;  /* 0x000000a19ca47220 */ /* 0x040fe20000410000 */
[----:B------:R-:W-:Y:S01]  /*34c0*/  F2FP.F16.E4M3.UNPACK_B R87, R86.H1 ;  /* 0x00000056ff57723e */ /* 0x000fe200030006ff */
        /* <DEDUP_REMOVED lines=23> */
[----:B------:R-:W-:Y:S01]  /*3640*/  F2FP.F16.E4M3.UNPACK_B R161, R84.H1 ;  /* 0x00000054ffa1723e */ /* 0x000fe200030006ff */
[--C-:B------:R-:W-:Y:S01]  /*3650*/  HADD2.F32 R159, -RZ, R158.reuse.H0_H0 ;  /* 0x2000009eff9f7230 */ /* 0x100fe20000004100 */
[----:B------:R-:W-:Y:S01]  /*3660*/  F2FP.SATFINITE.E4M3.F32.PACK_AB_MERGE_C R150, R166, R163, RZ ;  /* 0x000000a3a696723e */ /* 0x000fe200048070ff */
[----:B------:R-:W-:Y:S01]  /*3670*/  HADD2.F32 R158, -RZ, R158.H1_H1 ;  /* 0x3000009eff9e7230 */ /* 0x000fe20000004100 */
[----:B------:R-:W-:Y:S01]  /*3680*/  F2FP.SATFINITE.E4M3.F32.PACK_AB_MERGE_C R156, R157, R156, RZ ;  /* 0x0000009c9d9c723e */ /* 0x000fe200048070ff */
[--C-:B------:R-:W-:Y:S01]  /*3690*/  HADD2.F32 R165, -RZ, R164.reuse.H1_H1 ;  /* 0x300000a4ffa57230 */ /* 0x100fe20000004100 */
[----:B------:R-:W-:Y:S01]  /*36a0*/  F2FP.F16.E4M3.UNPACK_B R157, R54.H1 ;  /* 0x00000036ff9d723e */ /* 0x000fe200030006ff */
[----:B------:R-:W-:Y:S01]  /*36b0*/  HADD2.F32 R162, -RZ, R161.H1_H1 ;  /* 0x300000a1ffa27230 */ /* 0x000fe20000004100 */
[----:B------:R-:W-:Y:S01]  /*36c0*/  F2FP.F16.E4M3.UNPACK_B R163, R85 ;  /* 0x00000055ffa3723e */ /* 0x000fe200020006ff */
[----:B------:R-:W-:-:S02]  /*36d0*/  HADD2.F32 R164, -RZ, R164.H0_H0 ;  /* 0x200000a4ffa47230 */ /* 0x000fc40000004100 */
[-C--:B------:R-:W-:Y:S01]  /*36e0*/  FMUL.FTZ R84, R158, R165.reuse ;  /* 0x000000a59e547220 */ /* 0x080fe20000410000 */
[----:B------:R-:W-:Y:S02]  /*36f0*/  HADD2.F32 R85, -RZ, R157.H1_H1 ;  /* 0x3000009dff557230 */ /* 0x000fe40000004100 */
        /* <DEDUP_REMOVED lines=33> */
.L_x_5774:
[----:B------:R-:W-:Y:S05]  /*3910*/  BSYNC B3 ;  /* 0x0000000000037941 */ /* 0x000fea0003800000 */
.L_x_5773:
[----:B------:R-:W-:Y:S02]  /*3920*/  ULDC.64 UR4, c[0x0][0x2d8] ;  /* 0x0000b60000047ab9 */ /* 0x000fe40000000a00 */
[----:B------:R-:W-:-:S04]  /*3930*/  IADD3 R84, P2, P6, R153, UR4, R46 ;  /* 0x0000000499547c10 */ /* 0x000fc8000fe5e02e */
[----:B------:R-:W-:-:S05]  /*3940*/  IADD3.X R85, R152, UR5, R21, P2, P6 ;  /* 0x0000000598557c10 */ /* 0x000fca00097ec415 */
[----:B--2---:R1:W-:Y:S04]  /*3950*/  STG.E.128 desc[UR60][R84.64], R52 ;  /* 0x0000003454007986 */ /* 0x0043e8000c101d3c */
.L_x_5772:
[----:B------:R-:W-:Y:S05]  /*3960*/  BSYNC B2 ;  /* 0x0000000000027941 */ /* 0x000fea0003800000 */
.L_x_5771:
[----:B------:R-:W-:Y:S05]  /*3970*/  @P1 BRA `(.L_x_5770) ;  /* 0x0000000400e41947 */ /* 0x000fea0003800000 */
[----:B------:R-:W-:Y:S01]  /*3980*/  LOP3.LUT P2, RZ, R229, 0x4, RZ, 0xc0, !PT ;  /* 0x00000004e5ff7812 */ /* 0x000fe2000784c0ff */
[C---:B-1----:R-:W-:Y:S01]  /*3990*/  VIADD R53, R155.reuse, 0x40 ;  /* 0x000000409b357836 */ /* 0x042fe20000000000 */
[----:B------:R-:W-:Y:S11]  /*39a0*/  BSSY B2, `(.L_x_5775) ;  /* 0x0000072000027945 */ /* 0x000ff60003800000 */
[----:B------:R-:W-:Y:S01]  /*39b0*/  @P2 VIADD R53, R155, 0xffffffc0 ;  /* 0xffffffc09b352836 */ /* 0x000fe20000000000 */
[----:B------:R-:W-:-:S04]  /*39c0*/  ISETP.GE.AND P2, PT, R230, R130, PT ;  /* 0x00000082e600720c */ /* 0x000fc80003f46270 */
[----:B------:R-:W-:-:S06]  /*39d0*/  IADD3 R53, R16, R53, RZ ;  /* 0x0000003510357210 */ /* 0x000fcc0007ffe0ff */
[----:B------:R-:W1:Y:S03]  /*39e0*/  LDS.128 R52, [R53+0x20400] ;  /* 0x0204000035347984 */ /* 0x000e660000000c00 */
[----:B------:R-:W-:Y:S05]  /*39f0*/  @P2 BRA `(.L_x_5776) ;  /* 0x0000000400b02947 */ /* 0x000fea0003800000 */
[--C-:B------:R-:W-:Y:S02]  /*3a00*/  SHF.R.U32.HI R82, RZ, 0x8, R81.reuse ;  /* 0x00000008ff527819 */ /* 0x100fe40000011651 */
[--C-:B------:R-:W-:Y:S02]  /*3a10*/  SHF.R.U32.HI R157, RZ, 0x18, R81.reuse ;  /* 0x00000018ff9d7819 */ /* 0x100fe40000011651 */
[----:B------:R-:W-:Y:S02]  /*3a20*/  LOP3.LUT R80, R81, 0xff, RZ, 0xc0, !PT ;  /* 0x000000ff51507812 */ /* 0x000fe400078ec0ff */
[----:B------:R-:W-:Y:S02]  /*3a30*/  SHF.R.U32.HI R87, RZ, 0x10, R81 ;  /* 0x00000010ff577819 */ /* 0x000fe40000011651 */
[--C-:B------:R-:W-:Y:S02]  /*3a40*/  SHF.R.U32.HI R85, RZ, 0x8, R83.reuse ;  /* 0x00000008ff557819 */ /* 0x100fe40000011653 */
[----:B------:R-:W-:-:S02]  /*3a50*/  SHF.R.U32.HI R84, RZ, 0x18, R83 ;  /* 0x00000018ff547819 */ /* 0x000fc40000011653 */
[----:B------:R-:W-:Y:S01]  /*3a60*/  LOP3.LUT R81, R83, 0xff, RZ, 0xc0, !PT ;  /* 0x000000ff53517812 */ /* 0x000fe200078ec0ff */
[----:B------:R-:W-:Y:S01]  /*3a70*/  IMAD.SHL.U32 R85, R85, 0x100, RZ ;  /* 0x0000010055557824 */ /* 0x000fe200078e00ff */
[----:B------:R-:W-:Y:S01]  /*3a80*/  SHF.R.U32.HI R86, RZ, 0x10, R83 ;  /* 0x00000010ff567819 */ /* 0x000fe20000011653 */
[----:B------:R-:W-:Y:S01]  /*3a90*/  IMAD.SHL.U32 R83, R82, 0x100, RZ ;  /* 0x0000010052537824 */ /* 0x000fe200078e00ff */
[----:B------:R-:W-:Y:S01]  /*3aa0*/  PRMT R80, R157, 0x654, R80 ;  /* 0x000006549d507816 */ /* 0x000fe20000000050 */
[----:B-1----:R-:W-:Y:S01]  /*3ab0*/  IMAD.MOV.U32 R82, RZ, RZ, R52 ;  /* 0x000000ffff527224 */ /* 0x002fe200078e0034 */
[----:B------:R-:W-:Y:S01]  /*3ac0*/  PRMT R84, R84, 0x654, R81 ;  /* 0x0000065454547816 */ /* 0x000fe20000000051 */
[----:B------:R-:W-:Y:S01]  /*3ad0*/  IMAD.MOV.U32 R81, RZ, RZ, R53 ;  /* 0x000000ffff517224 */ /* 0x000fe200078e0035 */
        /* <DEDUP_REMOVED lines=38> */
[----:B------:R-:W-:-:S02]  /*3d40*/  HADD2.F32 R82, -RZ, R136.H1_H1 ;  /* 0x30000088ff527230 */ /* 0x000fc40000004100 */
[----:B------:R-:W-:Y:S02]  /*3d50*/  HADD2.F32 R154, -RZ, R154.H0_H0 ;  /* 0x2000009aff9a7230 */ /* 0x000fe40000004100 */
[----:B------:R-:W-:Y:S02]  /*3d60*/  HADD2.F32 R136, -RZ, R136.H0_H0 ;  /* 0x20000088ff887230 */ /* 0x000fe40000004100 */
[-C--:B------:R-:W-:Y:S01]  /*3d70*/  FFMA.FTZ R156, R85, R82.reuse, -R156 ;  /* 0x00000052559c7223 */ /* 0x080fe2000001089c */
        /* <DEDUP_REMOVED lines=8> */
[--C-:B------:R-:W-:Y:S01]  /*3e00*/  HADD2.F32 R86, -RZ, R85.reuse.H0_H0 ;  /* 0x20000055ff567230 */ /* 0x100fe20000004100 */
[-C--:B------:R-:W-:Y:S01]  /*3e10*/  F2FP.F16.E4M3.UNPACK_B R136, R53.reuse.H1 ;  /* 0x00000035ff88723e */ /* 0x080fe200030006ff */
        /* <DEDUP_REMOVED lines=42> */
.L_x_5776:
[----:B------:R-:W-:Y:S05]  /*40c0*/  BSYNC B2 ;  /* 0x0000000000027941 */ /* 0x000fea0003800000 */
.L_x_5775:
[----:B------:R-:W-:Y:S02]  /*40d0*/  ULDC.64 UR4, c[0x0][0x2d8] ;  /* 0x0000b60000047ab9 */ /* 0x000fe40000000a00 */
[----:B------:R-:W-:-:S04]  /*40e0*/  IADD3 R80, P2, P6, R15, UR4, R153 ;  /* 0x000000040f507c10 */ /* 0x000fc8000fe5e099 */
[----:B------:R-:W-:-:S05]  /*40f0*/  IADD3.X R81, R108, UR5, R152, P2, P6 ;  /* 0x000000056c517c10 */ /* 0x000fca00097ec498 */
[----:B-1----:R2:W-:Y:S04]  /*4100*/  STG.E.128 desc[UR60][R80.64], R52 ;  /* 0x0000003450007986 */ /* 0x0025e8000c101d3c */
.L_x_5770:
[----:B------:R-:W-:Y:S05]  /*4110*/  BSYNC B1 ;  /* 0x0000000000017941 */ /* 0x000fea0003800000 */
.L_x_5769:
        /* <DEDUP_REMOVED lines=20> */
[----:B------:R-:W-:Y:S01]  /*4260*/  IMAD.U32 R83, R83, 0x10000, RZ ;  /* 0x0001000053537824 */ /* 0x000fe200078e00ff */
[----:B------:R-:W-:Y:S01]  /*4270*/  PRMT R77, R87, 0x654, R76 ;  /* 0x00000654574d7816 */ /* 0x000fe2000000004c */
[----:B--2---:R-:W-:Y:S01]  /*4280*/  IMAD.MOV.U32 R76, RZ, RZ, R52 ;  /* 0x000000ffff4c7224 */ /* 0x004fe200078e0034 */
[----:B------:R-:W-:Y:S02]  /*4290*/  SHF.L.U32 R82, R82, 0x8, RZ ;  /* 0x0000000852527819 */ /* 0x000fe400000006ff */
        /* <DEDUP_REMOVED lines=93> */
.L_x_5782:
[----:B------:R-:W-:Y:S05]  /*4870*/  BSYNC B3 ;  /* 0x0000000000037941 */ /* 0x000fea0003800000 */
.L_x_5781:
[----:B------:R-:W-:Y:S02]  /*4880*/  ULDC.64 UR4, c[0x0][0x2d8] ;  /* 0x0000b60000047ab9 */ /* 0x000fe40000000a00 */
[----:B------:R-:W-:-:S04]  /*4890*/  IADD3 R76, P2, P3, R81, UR4, R46 ;  /* 0x00000004514c7c10 */ /* 0x000fc8000fb5e02e */
[----:B------:R-:W-:-:S05]  /*48a0*/  IADD3.X R77, R80, UR5, R21, P2, P3 ;  /* 0x00000005504d7c10 */ /* 0x000fca00097e6415 */
[----:B--2---:R2:W-:Y:S04]  /*48b0*/  STG.E.128 desc[UR60][R76.64], R52 ;  /* 0x000000344c007986 */ /* 0x0045e8000c101d3c */
.L_x_5780:
[----:B------:R-:W-:Y:S05]  /*48c0*/  BSYNC B2 ;  /* 0x0000000000027941 */ /* 0x000fea0003800000 */
.L_x_5779:
[----:B------:R-:W-:Y:S05]  /*48d0*/  @P1 BRA `(.L_x_5778) ;  /* 0x0000000400e01947 */ /* 0x000fea0003800000 */
[----:B------:R-:W-:Y:S01]  /*48e0*/  LOP3.LUT P2, RZ, R229, 0x4, RZ, 0xc0, !PT ;  /* 0x00000004e5ff7812 */ /* 0x000fe2000784c0ff */
[C---:B-12---:R-:W-:Y:S01]  /*48f0*/  VIADD R53, R155.reuse, 0x40 ;  /* 0x000000409b357836 */ /* 0x046fe20000000000 */
[----:B------:R-:W-:Y:S11]  /*4900*/  BSSY B2, `(.L_x_5783) ;  /* 0x0000071000027945 */ /* 0x000ff60003800000 */
[----:B------:R-:W-:Y:S01]  /*4910*/  @P2 VIADD R53, R155, 0xffffffc0 ;  /* 0xffffffc09b352836 */ /* 0x000fe20000000000 */
[----:B------:R-:W-:-:S03]  /*4920*/  ISETP.GE.AND P2, PT, R230, R130, PT ;  /* 0x00000082e600720c */ /* 0x000fc60003f46270 */
[----:B------:R-:W-:-:S06]  /*4930*/  IMAD.IADD R53, R16, 0x1, R53 ;  /* 0x0000000110357824 */ /* 0x000fcc00078e0235 */
[----:B------:R-:W1:Y:S04]  /*4940*/  LDS.128 R52, [R53+0x22400] ;  /* 0x0224000035347984 */ /* 0x000e680000000c00 */
[----:B------:R-:W-:Y:S05]  /*4950*/  @P2 BRA `(.L_x_5784) ;  /* 0x0000000400ac2947 */ /* 0x000fea0003800000 */
        /* <DEDUP_REMOVED lines=11> */
[----:B-1----:R-:W-:Y:S01]  /*4a10*/  IMAD.MOV.U32 R72, RZ, RZ, R52 ;  /* 0x000000ffff487224 */ /* 0x002fe200078e0034 */
        /* <DEDUP_REMOVED lines=84> */
[-C--:B------:R-:W-:Y:S01]  /*4f60*/  FMUL.FTZ R74, R54, R83.reuse ;  /* 0x00000053364a7220 */ /* 0x080fe20000410000 */
[----:B------:R-:W-:Y:S01]  /*4f70*/  FMUL.FTZ R83, R55, R83 ;  /* 0x0000005337537220 */ /* 0x000fe20000410000 */
        /* <DEDUP_REMOVED lines=9> */
.L_x_5784:
[----:B------:R-:W-:Y:S05]  /*5010*/  BSYNC B2 ;  /* 0x0000000000027941 */ /* 0x000fea0003800000 */
.L_x_5783:
[----:B------:R-:W-:Y:S02]  /*5020*/  ULDC.64 UR4, c[0x0][0x2d8] ;  /* 0x0000b60000047ab9 */ /* 0x000fe40000000a00 */
[----:B------:R-:W-:-:S04]  /*5030*/  IADD3 R72, P2, P3, R15, UR4, R81 ;  /* 0x000000040f487c10 */ /* 0x000fc8000fb5e051 */
[----:B------:R-:W-:-:S05]  /*5040*/  IADD3.X R73, R108, UR5, R80, P2, P3 ;  /* 0x000000056c497c10 */ /* 0x000fca00097e6450 */
[----:B-1----:R3:W-:Y:S04]  /*5050*/  STG.E.128 desc[UR60][R72.64], R52 ;  /* 0x0000003448007986 */ /* 0x0027e8000c101d3c */
.L_x_5778:
[----:B------:R-:W-:Y:S05]  /*5060*/  BSYNC B1 ;  /* 0x0000000000017941 */ /* 0x000fea0003800000 */
.L_x_5777:
        /* <DEDUP_REMOVED lines=24> */
[----:B------:R-:W-:Y:S02]  /*51f0*/  F2FP.F16.E4M3.UNPACK_B R52, R53 ;  /* 0x00000035ff34723e */ /* 0x000fe400020006ff */
[----:B------:R-:W-:Y:S01]  /*5200*/  LOP3.LUT R70, R70, 0xff00, R69, 0xf8, !PT ;  /* 0x0000ff0046467812 */ /* 0x000fe200078ef845 */
[----:B------:R-:W-:Y:S01]  /*5210*/  IMAD.U32 R69, R79, 0x10000, RZ ;  /* 0x000100004f457824 */ /* 0x000fe200078e00ff */
[----:B------:R-:W-:-:S02]  /*5220*/  LOP3.LUT R75, R74, 0xff00, R71, 0xf8, !PT ;  /* 0x0000ff004a4b7812 */ /* 0x000fc400078ef847 */
[----:B------:R-:W-:Y:S02]  /*5230*/  SHF.L.U32 R74, R76, 0x10, RZ ;  /* 0x000000104c4a7819 */ /* 0x000fe400000006ff */
        /* <DEDUP_REMOVED lines=89> */
.L_x_5790:
[----:B------:R-:W-:Y:S05]  /*57d0*/  BSYNC B3 ;  /* 0x0000000000037941 */ /* 0x000fea0003800000 */
.L_x_5789:
[----:B------:R-:W-:Y:S02]  /*57e0*/  ULDC.64 UR4, c[0x0][0x2d8] ;  /* 0x0000b60000047ab9 */ /* 0x000fe40000000a00 */
[----:B------:R-:W-:-:S04]  /*57f0*/  IADD3 R68, P2, P3, R73, UR4, R46 ;  /* 0x0000000449447c10 */ /* 0x000fc8000fb5e02e */
[----:B------:R-:W-:-:S05]  /*5800*/  IADD3.X R69, R72, UR5, R21, P2, P3 ;  /* 0x0000000548457c10 */ /* 0x000fca00097e6415 */
[----:B--2---:R3:W-:Y:S04]  /*5810*/  STG.E.128 desc[UR60][R68.64], R52 ;  /* 0x0000003444007986 */ /* 0x0047e8000c101d3c */
.L_x_5788:
[----:B------:R-:W-:Y:S05]  /*5820*/  BSYNC B2 ;  /* 0x0000000000027941 */ /* 0x000fea0003800000 */
.L_x_5787:
[----:B------:R-:W-:Y:S05]  /*5830*/  @P1 BRA `(.L_x_5786) ;  /* 0x0000000400e01947 */ /* 0x000fea0003800000 */
[----:B------:R-:W-:Y:S01]  /*5840*/  LOP3.LUT P2, RZ, R229, 0x4, RZ, 0xc0, !PT ;  /* 0x00000004e5ff7812 */ /* 0x000fe2000784c0ff */
[C---:B-123--:R-:W-:Y:S01]  /*5850*/  VIADD R53, R155.reuse, 0x40 ;  /* 0x000000409b357836 */ /* 0x04efe20000000000 */
[----:B------:R-:W-:Y:S11]  /*5860*/  BSSY B2, `(.L_x_5791) ;  /* 0x0000071000027945 */ /* 0x000ff60003800000 */
[----:B------:R-:W-:Y:S01]  /*5870*/  @P2 VIADD R53, R155, 0xffffffc0 ;  /* 0xffffffc09b352836 */ /* 0x000fe20000000000 */
[----:B------:R-:W-:-:S03]  /*5880*/  ISETP.GE.AND P2, PT, R230, R130, PT ;  /* 0x00000082e600720c */ /* 0x000fc60003f46270 */
[----:B------:R-:W-:-:S06]  /*5890*/  IMAD.IADD R53, R16, 0x1, R53 ;  /* 0x0000000110357824 */ /* 0x000fcc00078e0235 */
[----:B------:R-:W1:Y:S04]  /*58a0*/  LDS.128 R52, [R53+0x24400] ;  /* 0x0244000035347984 */ /* 0x000e680000000c00 */
[----:B------:R-:W-:Y:S05]  /*58b0*/  @P2 BRA `(.L_x_5792) ;  /* 0x0000000400ac2947 */ /* 0x000fea0003800000 */
        /* <DEDUP_REMOVED lines=10> */
[----:B------:R-:W-:Y:S02]  /*5960*/  SHF.R.U32.HI R71, RZ, 0x10, R65 ;  /* 0x00000010ff477819 */ /* 0x000fe40000011641 */
[----:B------:R-:W-:Y:S01]  /*5970*/  PRMT R65, R75, 0x654, R64 ;  /* 0x000006544b417816 */ /* 0x000fe20000000040 */
[----:B-1----:R-:W-:Y:S01]  /*5980*/  IMAD.MOV.U32 R64, RZ, RZ, R52 ;  /* 0x000000ffff407224 */ /* 0x002fe200078e0034 */
[----:B------:R-:W-:Y:S02]  /*5990*/  LOP3.LUT R67, R67, 0xff00, R68, 0xf8, !PT ;  /* 0x0000ff0043437812 */ /* 0x000fe400078ef844 */
[----:B------:R-:W-:Y:S01]  /*59a0*/  LOP3.LUT R65, R65, 0xff00, R66, 0xf8, !PT ;  /* 0x0000ff0041417812 */ /* 0x000fe200078ef842 */
[----:B------:R-:W-:Y:S01]  /*59b0*/  IMAD.U32 R66, R71, 0x10000, RZ ;  /* 0x0001000047427824 */ /* 0x000fe200078e00ff */
[----:B------:R-:W-:-:S02]  /*59c0*/  SHF.L.U32 R70, R70, 0x10, RZ ;  /* 0x0000001046467819 */ /* 0x000fc400000006ff */
[----:B------:R-:W-:Y:S02]  /*59d0*/  F2FP.F16.E4M3.UNPACK_B R68, R143.H1 ;  /* 0x0000008fff44723e */ /* 0x000fe400030006ff */
[-C--:B------:R-:W-:Y:S02]  /*59e0*/  F2FP.F16.E4M3.UNPACK_B R52, R53.reuse ;  /* 0x00000035ff34723e */ /* 0x080fe400020006ff */
[----:B------:R-:W-:Y:S01]  /*59f0*/  F2FP.F16.E4M3.UNPACK_B R53, R53.H1 ;  /* 0x00000035ff35723e */ /* 0x000fe200030006ff */
[--C-:B------:R-:W-:Y:S01]  /*5a00*/  HADD2.F32 R71, -RZ, R68.reuse.H1_H1 ;  /* 0x30000044ff477230 */ /* 0x100fe20000004100 */
[----:B------:R-:W-:Y:S01]  /*5a10*/  LOP3.LUT R74, R67, 0xff0000, R70, 0xf8, !PT ;  /* 0x00ff0000434a7812 */ /* 0x000fe200078ef846 */
[----:B------:R-:W-:Y:S01]  /*5a20*/  HADD2.F32 R70, -RZ, R68.H0_H0 ;  /* 0x20000044ff467230 */ /* 0x000fe20000004100 */
[----:B------:R-:W-:Y:S01]  /*5a30*/  LOP3.LUT R69, R65, 0xff0000, R66, 0xf8, !PT ;  /* 0x00ff000041457812 */ /* 0x000fe200078ef842 */
[--C-:B------:R-:W-:Y:S01]  /*5a40*/  HADD2.F32 R65, -RZ, R52.reuse.H1_H1 ;  /* 0x30000034ff417230 */ /* 0x100fe20000004100 */
[----:B------:R-:W-:Y:S01]  /*5a50*/  F2FP.F16.E4M3.UNPACK_B R67, R137.H1 ;  /* 0x00000089ff43723e */ /* 0x000fe200030006ff */
[----:B------:R-:W-:Y:S01]  /*5a60*/  HADD2.F32 R66, -RZ, R53.H1_H1 ;  /* 0x30000035ff427230 */ /* 0x000fe20000004100 */
[----:B------:R-:W-:Y:S01]  /*5a70*/  F2FP.F16.E4M3.UNPACK_B R143, R143 ;  /* 0x0000008fff8f723e */ /* 0x000fe200020006ff */
[----:B------:R-:W-:-:S02]  /*5a80*/  HADD2.F32 R52, -RZ, R52.H0_H0 ;  /* 0x20000034ff347230 */ /* 0x000fc40000004100 */
[-C--:B------:R-:W-:Y:S01]  /*5a90*/  FMUL.FTZ R75, R65, R70.reuse ;  /* 0x00000046414b7220 */ /* 0x080fe20000410000 */
[----:B------:R-:W-:Y:S02]  /*5aa0*/  HADD2.F32 R68, -RZ, R67.H0_H0 ;  /* 0x20000043ff447230 */ /* 0x000fe40000004100 */
[----:B------:R-:W-:Y:S01]  /*5ab0*/  FMUL.FTZ R76, R66, R71 ;  /* 0x00000047424c7220 */ /* 0x000fe20000410000 */
[----:B------:R-:W-:Y:S02]  /*5ac0*/  HADD2.F32 R53, -RZ, R53.H0_H0 ;  /* 0x20000035ff357230 */ /* 0x000fe40000004100 */
[C---:B------:R-:W-:Y:S01]  /*5ad0*/  FMUL.FTZ R70, R52.reuse, R70 ;  /* 0x0000004634467220 */ /* 0x040fe20000410000 */
[----:B------:R-:W-:Y:S02]  /*5ae0*/  HADD2.F32 R67, -RZ, R67.H1_H1 ;  /* 0x30000043ff437230 */ /* 0x000fe40000004100 */
[-C--:B------:R-:W-:Y:S01]  /*5af0*/  FFMA.FTZ R52, R52, R68.reuse, -R75 ;  /* 0x0000004434347223 */ /* 0x080fe2000001084b */
[----:B------:R-:W-:Y:S01]  /*5b00*/  F2FP.F16.E4M3.UNPACK_B R137, R137 ;  /* 0x00000089ff89723e */ /* 0x000fe200020006ff */
[----:B------:R-:W-:Y:S01]  /*5b10*/  FMUL.FTZ R71, R53, R71 ;  /* 0x0000004735477220 */ /* 0x000fe20000410000 */
[----:B------:R-:W-:Y:S01]  /*5b20*/  FFMA.FTZ R77, R65, R68, R70 ;  /* 0x00000044414d7223 */ /* 0x000fe20000010046 */
        /* <DEDUP_REMOVED lines=68> */
.L_x_5792:
[----:B------:R-:W-:Y:S05]  /*5f70*/  BSYNC B2 ;  /* 0x0000000000027941 */ /* 0x000fea0003800000 */
.L_x_5791:
[----:B------:R-:W-:Y:S02]  /*5f80*/  ULDC.64 UR4, c[0x0][0x2d8] ;  /* 0x0000b60000047ab9 */ /* 0x000fe40000000a00 */
[----:B------:R-:W-:-:S04]  /*5f90*/  IADD3 R64, P2, P3, R15, UR4, R73 ;  /* 0x000000040f407c10 */ /* 0x000fc8000fb5e049 */
[----:B------:R-:W-:-:S05]  /*5fa0*/  IADD3.X R65, R108, UR5, R72, P2, P3 ;  /* 0x000000056c417c10 */ /* 0x000fca00097e6448 */
[----:B-1----:R4:W-:Y:S04]  /*5fb0*/  STG.E.128 desc[UR60][R64.64], R52 ;  /* 0x0000003440007986 */ /* 0x0029e8000c101d3c */
.L_x_5786:
[----:B------:R-:W-:Y:S05]  /*5fc0*/  BSYNC B1 ;  /* 0x0000000000017941 */ /* 0x000fea0003800000 */
.L_x_5785:
        /* <DEDUP_REMOVED lines=12> */
[----:B------:R-:W-:Y:S01]  /*6090*/  LOP3.LUT R60, R61, 0xff, RZ, 0xc0, !PT ;  /* 0x000000ff3d3c7812 */ /* 0x000fe200078ec0ff */
[----:B------:R-:W-:Y:S01]  /*60a0*/  IMAD.SHL.U32 R64, R64, 0x100, RZ ;  /* 0x0000010040407824 */ /* 0x000fe200078e00ff */
[--C-:B------:R-:W-:Y:S02]  /*60b0*/  SHF.R.U32.HI R67, RZ, 0x8, R61.reuse ;  /* 0x00000008ff437819 */ /* 0x100fe4000001163d */
[----:B------:R-:W-:Y:S02]  /*60c0*/  SHF.R.U32.HI R65, RZ, 0x10, R61 ;  /* 0x00000010ff417819 */ /* 0x000fe4000001163d */
[----:B------:R-:W-:Y:S01]  /*60d0*/  SHF.R.U32.HI R68, RZ, 0x18, R63 ;  /* 0x00000018ff447819 */ /* 0x000fe2000001163f */
[----:B------:R-:W-:Y:S01]  /*60e0*/  IMAD.SHL.U32 R55, R67, 0x100, RZ ;  /* 0x0000010043377824 */ /* 0x000fe200078e00ff */
[----:B------:R-:W-:-:S02]  /*60f0*/  LOP3.LUT R61, R63, 0xff, RZ, 0xc0, !PT ;  /* 0x000000ff3f3d7812 */ /* 0x000fc400078ec0ff */
[----:B------:R-:W-:Y:S02]  /*6100*/  SHF.R.U32.HI R66, RZ, 0x10, R63 ;  /* 0x00000010ff427819 */ /* 0x000fe4000001163f */
[----:B------:R-:W-:Y:S02]  /*6110*/  PRMT R61, R68, 0x654, R61 ;  /* 0x00000654443d7816 */ /* 0x000fe4000000003d */
[----:B------:R-:W-:Y:S01]  /*6120*/  PRMT R60, R69, 0x654, R60 ;  /* 0x00000654453c7816 */ /* 0x000fe2000000003c */
[----:B------:R-:W-:Y:S01]  /*6130*/  IMAD.U32 R66, R66, 0x10000, RZ ;  /* 0x0001000042427824 */ /* 0x000fe200078e00ff */
[----:B------:R-:W-:Y:S01]  /*6140*/  LOP3.LUT R63, R61, 0xff00, R64, 0xf8, !PT ;  /* 0x0000ff003d3f7812 */ /* 0x000fe200078ef840 */
[----:B------:R-:W-:Y:S01]  /*6150*/  IMAD.U32 R61, R65, 0x10000, RZ ;  /* 0x00010000413d7824 */ /* 0x000fe200078e00ff */
[----:B------:R-:W-:Y:S02]  /*6160*/  LOP3.LUT R60, R60, 0xff00, R55, 0xf8, !PT ;  /* 0x0000ff003c3c7812 */ /* 0x000fe400078ef837 */
        /* <DEDUP_REMOVED lines=90> */
.L_x_5797:
[----:B------:R-:W-:Y:S05]  /*6710*/  BSYNC B2 ;  /* 0x0000000000027941 */ /* 0x000fea0003800000 */
.L_x_5796:
[----:B------:R-:W-:Y:S02]  /*6720*/  ULDC.64 UR4, c[0x0][0x2d8] ;  /* 0x0000b60000047ab9 */ /* 0x000fe40000000a00 */
[----:B------:R-:W-:-:S04]  /*6730*/  IADD3 R60, P2, P3, R128, UR4, R46 ;  /* 0x00000004803c7c10 */ /* 0x000fc8000fb5e02e */
[----:B------:R-:W-:-:S05]  /*6740*/  IADD3.X R61, R131, UR5, R21, P2, P3 ;  /* 0x00000005833d7c10 */ /* 0x000fca00097e6415 */
[----:B--2---:R1:W-:Y:S04]  /*6750*/  STG.E.128 desc[UR60][R60.64], R52 ;  /* 0x000000343c007986 */ /* 0x0043e8000c101d3c */
.L_x_5795:
[----:B------:R-:W-:Y:S05]  /*6760*/  BSYNC B1 ;  /* 0x0000000000017941 */ /* 0x000fea0003800000 */
.L_x_5794:
[----:B------:R-:W-:Y:S05]  /*6770*/  @P1 BRA `(.L_x_5793) ;  /* 0x0000005400c81947 */ /* 0x000fea0003800000 */
[----:B------:R-:W-:Y:S01]  /*6780*/  LOP3.LUT P2, RZ, R229, 0x4, RZ, 0xc0, !PT ;  /* 0x00000004e5ff7812 */ /* 0x000fe2000784c0ff */
[C---:B-1234-:R-:W-:Y:S01]  /*6790*/  VIADD R53, R155.reuse, 0x40 ;  /* 0x000000409b357836 */ /* 0x05efe20000000000 */
[----:B------:R-:W-:Y:S11]  /*67a0*/  BSSY B1, `(.L_x_5798) ;  /* 0x0000071000017945 */ /* 0x000ff60003800000 */
[----:B------:R-:W-:Y:S01]  /*67b0*/  @P2 VIADD R53, R155, 0xffffffc0 ;  /* 0xffffffc09b352836 */ /* 0x000fe20000000000 */
[----:B------:R-:W-:-:S04]  /*67c0*/  ISETP.GE.AND P2, PT, R230, R130, PT ;  /* 0x00000082e600720c */ /* 0x000fc80003f46270 */
[----:B------:R-:W-:-:S06]  /*67d0*/  IADD3 R53, R16, R53, RZ ;  /* 0x0000003510357210 */ /* 0x000fcc0007ffe0ff */
[----:B------:R-:W1:Y:S03]  /*67e0*/  LDS.128 R52, [R53+0x26400] ;  /* 0x0264000035347984 */ /* 0x000e660000000c00 */
[----:B------:R-:W-:Y:S05]  /*67f0*/  @P2 BRA `(.L_x_5799) ;  /* 0x0000000400ac2947 */ /* 0x000fea0003800000 */
[----:B------:R-:W-:Y:S01]  /*6800*/  SHF.R.U32.HI R61, RZ, 0x8, R59 ;  /* 0x00000008ff3d7819 */ /* 0x000fe2000001163b */
[----:B-1----:R-:W-:Y:S01]  /*6810*/  IMAD.MOV.U32 R58, RZ, RZ, R55 ;  /* 0x000000ffff3a7224 */ /* 0x002fe200078e0037 */
[--C-:B------:R-:W-:Y:S02]  /*6820*/  SHF.R.U32.HI R62, RZ, 0x8, R57.reuse ;  /* 0x00000008ff3e7819 */ /* 0x100fe40000011639 */
[----:B------:R-:W-:Y:S02]  /*6830*/  LOP3.LUT R56, R57, 0xff, RZ, 0xc0, !PT ;  /* 0x000000ff39387812 */ /* 0x000fe400078ec0ff */
[--C-:B------:R-:W-:Y:S02]  /*6840*/  SHF.R.U32.HI R65, RZ, 0x18, R57.reuse ;  /* 0x00000018ff417819 */ /* 0x100fe40000011639 */
[----:B------:R-:W-:Y:S01]  /*6850*/  SHF.R.U32.HI R64, RZ, 0x10, R57 ;  /* 0x00000010ff407819 */ /* 0x000fe20000011639 */
[----:B------:R-:W-:Y:S01]  /*6860*/  IMAD.MOV.U32 R57, RZ, RZ, R54 ;  /* 0x000000ffff397224 */ /* 0x000fe200078e0036 */
[----:B------:R-:W-:Y:S01]  /*6870*/  SHF.R.U32.HI R63, RZ, 0x10, R59 ;  /* 0x00000010ff3f7819 */ /* 0x000fe2000001163b */
[----:B------:R-:W-:Y:S01]  /*6880*/  IMAD.SHL.U32 R54, R62, 0x100, RZ ;  /* 0x000001003e367824 */ /* 0x000fe200078e00ff */
[----:B------:R-:W-:Y:S01]  /*6890*/  LOP3.LUT R60, R59, 0xff0000ff, RZ, 0xc0, !PT ;  /* 0xff0000ff3b3c7812 */ /* 0x000fe200078ec0ff */
[----:B------:R-:W-:Y:S01]  /*68a0*/  IMAD.SHL.U32 R59, R61, 0x100, RZ ;  /* 0x000001003d3b7824 */ /* 0x000fe200078e00ff */
[----:B------:R-:W-:-:S04]  /*68b0*/  PRMT R55, R65, 0x654, R56 ;  /* 0x0000065441377816 */ /* 0x000fc80000000038 */
[----:B------:R-:W-:Y:S01]  /*68c0*/  LOP3.LUT R62, R60, 0xff00, R59, 0xf8, !PT ;  /* 0x0000ff003c3e7812 */ /* 0x000fe200078ef83b */
[----:B------:R-:W-:Y:S01]  /*68d0*/  IMAD.U32 R59, R63, 0x10000, RZ ;  /* 0x000100003f3b7824 */ /* 0x000fe200078e00ff */
[----:B------:R-:W-:Y:S01]  /*68e0*/  LOP3.LUT R56, R55, 0xff00, R54, 0xf8, !PT ;  /* 0x0000ff0037387812 */ /* 0x000fe200078ef836 */
[----:B------:R-:W-:Y:S01]  /*68f0*/  IMAD.U32 R55, R64, 0x10000, RZ ;  /* 0x0001000040377824 */ /* 0x000fe200078e00ff */
        /* <DEDUP_REMOVED lines=91> */
.L_x_5799:
[----:B------:R-:W-:Y:S05]  /*6eb0*/  BSYNC B1 ;  /* 0x0000000000017941 */ /* 0x000fea0003800000 */
.L_x_5798:
[----:B------:R-:W-:Y:S02]  /*6ec0*/  ULDC.64 UR4, c[0x0][0x2d8] ;  /* 0x0000b60000047ab9 */ /* 0x000fe40000000a00 */
[----:B------:R-:W-:-:S04]  /*6ed0*/  IADD3 R56, P2, P3, R15, UR4, R128 ;  /* 0x000000040f387c10 */ /* 0x000fc8000fb5e080 */
[----:B------:R-:W-:-:S05]  /*6ee0*/  IADD3.X R57, R108, UR5, R131, P2, P3 ;  /* 0x000000056c397c10 */ /* 0x000fca00097e6483 */
[----:B-1----:R1:W-:Y:S01]  /*6ef0*/  STG.E.128 desc[UR60][R56.64], R52 ;  /* 0x0000003438007986 */ /* 0x0023e2000c101d3c */
[----:B------:R-:W-:Y:S05]  /*6f00*/  BRA `(.L_x_5793) ;  /* 0x0000004c00e47947 */ /* 0x000fea0003800000 */
.L_x_5757:
[----:B------:R-:W2:Y:S01]  /*6f10*/  LDL R56, [R1+0x44] ;  /* 0x0000440001387983 */ /* 0x000ea20000100800 */
[C---:B------:R-:W-:Y:S01]  /*6f20*/  ISETP.GE.AND P5, PT, R228.reuse, R120, PT ;  /* 0x00000078e400720c */ /* 0x040fe20003fa6270 */
[C---:B------:R-:W-:Y:S01]  /*6f30*/  VIADD R64, R228.reuse, 0x40 ;  /* 0x00000040e4407836 */ /* 0x040fe20000000000 */
[----:B------:R-:W-:Y:S01]  /*6f40*/  P2R R65, PR, RZ, 0x1 ;  /* 0x00000001ff417803 */ /* 0x000fe20000000000 */
[----:B------:R-:W-:Y:S01]  /*6f50*/  VIADD R66, R228, 0x80 ;  /* 0x00000080e4427836 */ /* 0x000fe20000000000 */
[----:B------:R-:W-:-:S13]  /*6f60*/  ISETP.GE.OR P5, PT, R18, R130, P5 ;  /* 0x000000821200720c */ /* 0x000fda0002fa6670 */
[----:B------:R-:W0:Y:S08]  /*6f70*/  @!P5 LDC.64 R60, c[0x0][0x3c8] ;  /* 0x0000f200ff3cdb82 */ /* 0x000e300000000a00 */
[----:B------:R-:W1:Y:S01]  /*6f80*/  @!P5 LDC.64 R62, c[0x0][0x3e0] ;  /* 0x0000f800ff3edb82 */ /* 0x000e620000000a00 */
[----:B0-----:R-:W-:-:S04]  /*6f90*/  @!P5 IADD3 R60, P2, P3, R92, R60, R52 ;  /* 0x0000003c5c3cd210 */ /* 0x001fc80007b5e034 */
[----:B------:R-:W-:Y:S02]  /*6fa0*/  @!P5 IADD3.X R61, R31, R61, R127, P2, P3 ;  /* 0x0000003d1f3dd210 */ /* 0x000fe400017e647f */
[----:B------:R-:W-:Y:S02]  /*6fb0*/  CS2R R74, SRZ ;  /* 0x00000000004a7805 */ /* 0x000fe4000001ff00 */
[----:B------:R-:W-:Y:S02]  /*6fc0*/  CS2R R78, SRZ ;  /* 0x00000000004e7805 */ /* 0x000fe4000001ff00 */
[----:B------:R-:W-:Y:S02]  /*6fd0*/  CS2R R76, SRZ ;  /* 0x00000000004c7805 */ /* 0x000fe4000001ff00 */
[----:B------:R-:W-:Y:S02]  /*6fe0*/  CS2R R82, SRZ ;  /* 0x0000000000527805 */ /* 0x000fe4000001ff00 */
[----:B------:R-:W-:-:S02]  /*6ff0*/  CS2R R80, SRZ ;  /* 0x0000000000507805 */ /* 0x000fc4000001ff00 */
[----:B--2---:R-:W-:Y:S02]  /*7000*/  R2UR UR4, R56 ;  /* 0x00000000380472ca */ /* 0x004fe400000e0000 */
[----:B------:R-:W-:-:S04]  /*7010*/  IADD3 R56, R228, 0xc0, RZ ;  /* 0x000000c0e4387810 */ /* 0x000fc80007ffe0ff */
        /* <DEDUP_REMOVED lines=12> */
[----:B------:R-:W0:Y:S03]  /*70e0*/  @!P2 LDC.64 R56, c[0x0][0x3e8] ;  /* 0x0000fa00ff38ab82 */ /* 0x000e260000000a00 */
[----:B------:R-:W2:Y:S01]  /*70f0*/  @!P2 LDG.E.128 R76, desc[UR60][R84.64] ;  /* 0x0000003c544ca981 */ /* 0x000ea2000c1e1d00 */
[----:B0-----:R-:W-:-:S04]  /*7100*/  @!P2 IMAD.WIDE.U32 R58, R56, 0xc0, R54 ;  /* 0x000000c0383aa825 */ /* 0x001fc800078e0036 */
[----:B------:R-:W-:Y:S01]  /*7110*/  @!P2 IMAD R57, R57, 0xc0, RZ ;  /* 0x000000c03939a824 */ /* 0x000fe200078e02ff */
[----:B---3--:R-:W-:-:S03]  /*7120*/  @!P2 IADD3 R86, P3, P4, R98, R86, R58 ;  /* 0x000000566256a210 */ /* 0x008fc60007c7e03a */
[----:B------:R-:W-:-:S05]  /*7130*/  @!P2 IMAD.IADD R56, R59, 0x1, R57 ;  /* 0x000000013b38a824 */ /* 0x000fca00078e0239 */
[----:B------:R-:W-:Y:S02]  /*7140*/  @!P2 IADD3.X R87, R29, R87, R56, P3, P4 ;  /* 0x000000571d57a210 */ /* 0x000fe40001fe8438 */
[----:B-1----:R-:W-:-:S03]  /*7150*/  @!P5 IADD3 R62, P3, P4, R98, R62, R54 ;  /* 0x0000003e623ed210 */ /* 0x002fc60007c7e036 */
[----:B------:R-:W3:Y:S01]  /*7160*/  @!P2 LDG.E.128 R80, desc[UR60][R86.64] ;  /* 0x0000003c5650a981 */ /* 0x000ee2000c1e1d00 */
        /* <DEDUP_REMOVED lines=10> */
[----:B------:R-:W4:Y:S03]  /*7210*/  @!P3 LDC.64 R72, c[0x0][0x3c8] ;  /* 0x0000f200ff48bb82 */ /* 0x000f260000000a00 */
[----:B------:R-:W-:Y:S02]  /*7220*/  @!P3 IADD3.X R56, R31, R11, R127, P0, P6 ;  /* 0x0000000b1f38b210 */ /* 0x000fe400007ec47f */
[----:B------:R-:W-:-:S03]  /*7230*/  @!P4 IADD3 R57, P0, P6, R98, R54, R6 ;  /* 0x000000366239c210 */ /* 0x000fc60007e1e006 */
[----:B------:R-:W5:Y:S01]  /*7240*/  @!P3 LDC.64 R88, c[0x0][0x3e0] ;  /* 0x0000f800ff58bb82 */ /* 0x000f620000000a00 */
        /* <DEDUP_REMOVED lines=10> */
[----:B----4-:R-:W-:-:S05]  /*72f0*/  @!P3 IADD3 R72, P6, R53, R72, RZ ;  /* 0x000000483548b210 */ /* 0x010fca0007fde0ff */
[----:B------:R-:W-:Y:S01]  /*7300*/  @!P3 IMAD.X R73, R56, 0x1, R73, P6 ;  /* 0x000000013849b824 */ /* 0x000fe200030e0649 */
[----:B-----5:R-:W-:Y:S02]  /*7310*/  @!P3 IADD3 R88, P6, R55, R88, RZ ;  /* 0x000000583758b210 */ /* 0x020fe40007fde0ff */
[----:B------:R-:W-:Y:S02]  /*7320*/  CS2R R54, SRZ ;  /* 0x0000000000367805 */ /* 0x000fe4000001ff00 */
[----:B------:R-:W-:Y:S01]  /*7330*/  CS2R R56, SRZ ;  /* 0x0000000000387805 */ /* 0x000fe2000001ff00 */
[----:B------:R-:W-:Y:S01]  /*7340*/  @!P3 IMAD.X R89, R52, 0x1, R89, P6 ;  /* 0x000000013459b824 */ /* 0x000fe200030e0659 */
[----:B------:R-:W-:Y:S02]  /*7350*/  CS2R R52, SRZ ;  /* 0x0000000000347805 */ /* 0x000fe4000001ff00 */
[----:B------:R-:W-:Y:S02]  /*7360*/  CS2R R64, SRZ ;  /* 0x0000000000407805 */ /* 0x000fe4000001ff00 */
[----:B------:R0:W4:Y:S04]  /*7370*/  @!P5 LDG.E.128 R56, desc[UR60][R62.64] ;  /* 0x0000003c3e38d981 */ /* 0x000128000c1e1d00 */
[----:B------:R1:W5:Y:S04]  /*7380*/  @!P5 LDG.E.128 R52, desc[UR60][R60.64] ;  /* 0x0000003c3c34d981 */ /* 0x000368000c1e1d00 */
[----:B------:R1:W5:Y:S01]  /*7390*/  @!P4 LDG.E.128 R64, desc[UR60][R70.64] ;  /* 0x0000003c4640c981 */ /* 0x000362000c1e1d00 */
[----:B0-----:R-:W-:-:S02]  /*73a0*/  CS2R R62, SRZ ;  /* 0x00000000003e7805 */ /* 0x001fc4000001ff00 */
[----:B-1----:R-:W-:Y:S02]  /*73b0*/  CS2R R60, SRZ ;  /* 0x00000000003c7805 */ /* 0x002fe4000001ff00 */
[----:B------:R-:W-:-:S04]  /*73c0*/  CS2R R70, SRZ ;  /* 0x0000000000467805 */ /* 0x000fc8000001ff00 */
[----:B------:R0:W5:Y:S02]  /*73d0*/  @!P4 LDG.E.128 R60, desc[UR60][R68.64] ;  /* 0x0000003c443cc981 */ /* 0x000164000c1e1d00 */
[----:B0-----:R-:W-:-:S06]  /*73e0*/  CS2R R68, SRZ ;  /* 0x0000000000447805 */ /* 0x001fcc000001ff00 */
[----:B------:R0:W5:Y:S02]  /*73f0*/  @!P3 LDG.E.128 R68, desc[UR60][R72.64] ;  /* 0x0000003c4844b981 */ /* 0x000164000c1e1d00 */
[----:B0-----:R-:W-:-:S06]  /*7400*/  CS2R R72, SRZ ;  /* 0x0000000000487805 */ /* 0x001fcc000001ff00 */
[----:B------:R-:W5:Y:S01]  /*7410*/  @!P3 LDG.E.128 R72, desc[UR60][R88.64] ;  /* 0x0000003c5848b981 */ /* 0x000f62000c1e1d00 */
[----:B------:R-:W-:-:S06]  /*7420*/  UISETP.NE.AND UP0, UPT, UR4, 0x3, UPT ;  /* 0x000000030400788c */ /* 0x000fcc000bf05270 */
[----:B------:R-:W-:Y:S02]  /*7430*/  PLOP3.LUT P5, PT, PT, PT, UP0, 0x80, 0x0 ;  /* 0x000000000000781c */ /* 0x000fe40003faf008 */
[----:B------:R-:W-:Y:S01]  /*7440*/  ISETP.GE.AND P2, PT, R18, R130, PT ;  /* 0x000000821200720c */ /* 0x000fe20003f46270 */
[----:B--2---:R-:W-:Y:S01]  /*7450*/  IMAD.MOV.U32 R143, RZ, RZ, R78 ;  /* 0x000000ffff8f7224 */ /* 0x004fe200078e004e */
[----:B------:R-:W-:Y:S01]  /*7460*/  MOV R144, R76 ;  /* 0x0000004c00907202 */ /* 0x000fe20000000f00 */
[----:B---3--:R-:W-:Y:S02]  /*7470*/  IMAD.MOV.U32 R145, RZ, RZ, R82 ;  /* 0x000000ffff917224 */ /* 0x008fe400078e0052 */
[----:B------:R-:W-:Y:S02]  /*7480*/  IMAD.MOV.U32 R146, RZ, RZ, R80 ;  /* 0x000000ffff927224 */ /* 0x000fe400078e0050 */
[----:B----4-:R-:W-:Y:S02]  /*7490*/  IMAD.MOV.U32 R161, RZ, RZ, R58 ;  /* 0x000000ffffa17224 */ /* 0x010fe400078e003a */
[----:B------:R-:W-:-:S02]  /*74a0*/  IMAD.MOV.U32 R163, RZ, RZ, R56 ;  /* 0x000000ffffa37224 */ /* 0x000fc400078e0038 */
[----:B-----5:R-:W-:Y:S02]  /*74b0*/  IMAD.MOV.U32 R160, RZ, RZ, R54 ;  /* 0x000000ffffa07224 */ /* 0x020fe400078e0036 */
        /* <DEDUP_REMOVED lines=11> */
.L_x_5800:
[----:B------:R-:W-:Y:S01]  /*7570*/  IMAD R111, R17, 0x8, R16 ;  /* 0x00000008116f7824 */ /* 0x000fe200078e0210 */
[----:B------:R-:W-:Y:S01]  /*7580*/  SHF.L.U32 R127, R231, 0x1f, RZ ;  /* 0x0000001fe77f7819 */ /* 0x000fe200000006ff */
[----:B------:R-:W0:Y:S01]  /*7590*/  LDC R147, c[0x0][0x2e4] ;  /* 0x0000b900ff937b82 */ /* 0x000e220000000800 */
[----:B------:R-:W-:Y:S01]  /*75a0*/  IMAD.MOV.U32 R129, RZ, RZ, R131 ;  /* 0x000000ffff817224 */ /* 0x000fe200078e0083 */
[----:B------:R-:W-:Y:S01]  /*75b0*/  BSSY B1, `(.L_x_5801) ;  /* 0x0000005000017945 */ /* 0x000fe20003800000 */
[----:B------:R-:W1:Y:S05]  /*75c0*/  SYNCS.PHASECHK.TRANS64.TRYWAIT P3, [R111+URZ+0x2e890], R127 ;  /* 0x02e8907f6f0075a7 */ /* 0x000e6a000806017f */
[----:B------:R-:W2:Y:S01]  /*75d0*/  LDC.64 R130, c[0x0][0x2f0] ;  /* 0x0000bc00ff827b82 */ /* 0x000ea20000000a00 */
[----:B0-----:R-:W-:Y:S01]  /*75e0*/  IMAD.IADD R148, R147, 0x1, -R123 ;  /* 0x0000000193947824 */ /* 0x001fe200078e0a7b */
[----:B-1----:R-:W-:Y:S06]  /*75f0*/  @!P3 BRA `(.L_x_5802) ;  /* 0x000001b400d8b947 */ /* 0x002fec0003800000 */
.L_x_6038:
[----:B------:R-:W-:Y:S05]  /*7600*/  BSYNC B1 ;  /* 0x0000000000017941 */ /* 0x000fea0003800000 */
.L_x_5801:
[----:B------:R-:W-:Y:S01]  /*7610*/  ISETP.GE.OR P3, PT, R228, R120, P0 ;  /* 0x00000078e400720c */ /* 0x000fe20000766670 */
[----:B------:R-:W-:-:S12]  /*7620*/  BSSY B1, `(.L_x_5803) ;  /* 0x0000100000017945 */ /* 0x000fd80003800000 */
[----:B------:R-:W-:Y:S05]  /*7630*/  @P3 BRA `(.L_x_5804) ;  /* 0x0000000c00f83947 */ /* 0x000fea0003800000 */
[----:B------:R-:W1:Y:S01]  /*7640*/  S2R R86, SR_TID.X ;  /* 0x0000000000567919 */ /* 0x000e620000002100 */
        /* <DEDUP_REMOVED lines=12> */
[----:B------:R-:W-:-:S05]  /*7710*/  LEA.HI.SX32 R85, R85, R28, 0x1b ;  /* 0x0000001c55557211 */ /* 0x000fca00078fdaff */
[----:B------:R-:W-:Y:S02]  /*7720*/  IMAD.SHL.U32 R159, R85, 0x10, RZ ;  /* 0x00000010559f7824 */ /* 0x000fe400078e00ff */
[----:B------:R-:W-:Y:S02]  /*7730*/  IMAD R85, R17, 0x7000, R116 ;  /* 0x0000700011557824 */ /* 0x000fe400078e0274 */
[----:B-1----:R-:W-:Y:S01]  /*7740*/  VIADD R87, R86, 0xffffff80 ;  /* 0xffffff8056577836 */ /* 0x002fe20000000000 */
[----:B------:R-:W-:Y:S01]  /*7750*/  LOP3.LUT R84, R3, 0x70, R159, 0xf8, !PT ;  /* 0x0000007003547812 */ /* 0x000fe200078ef89f */
[----:B------:R-:W-:-:S03]  /*7760*/  IMAD.IADD R85, R16, 0x1, R85 ;  /* 0x0000000110557824 */ /* 0x000fc600078e0255 */
[----:B------:R-:W-:Y:S02]  /*7770*/  SHF.R.S32.HI R86, RZ, 0x1f, R87 ;  /* 0x0000001fff567819 */ /* 0x000fe40000011457 */
[----:B------:R-:W-:Y:S02]  /*7780*/  LOP3.LUT R84, R84, R43, RZ, 0x3c, !PT ;  /* 0x0000002b54547212 */ /* 0x000fe400078e3cff */
[----:B------:R-:W-:-:S04]  /*7790*/  LEA.HI R86, R86, R87, RZ, 0x5 ;  /* 0x0000005756567211 */ /* 0x000fc800078f28ff */
[----:B------:R-:W-:-:S04]  /*77a0*/  SHF.L.U32 R86, R86, 0x5, RZ ;  /* 0x0000000556567819 */ /* 0x000fc800000006ff */
[----:B------:R-:W-:-:S05]  /*77b0*/  LOP3.LUT R86, R86, 0xfffffc00, RZ, 0xc0, !PT ;  /* 0xfffffc0056567812 */ /* 0x000fca00078ec0ff */
[----:B------:R-:W-:-:S04]  /*77c0*/  IMAD.IADD R84, R86, 0x1, R84 ;  /* 0x0000000156547824 */ /* 0x000fc800078e0254 */
        /* <DEDUP_REMOVED lines=14> */
[----:B------:R-:W-:Y:S02]  /*78b0*/  PRMT R54, R175, 0x654, R54 ;  /* 0x00000654af367816 */ /* 0x000fe40000000036 */
[----:B------:R-:W-:Y:S02]  /*78c0*/  SHF.R.U32.HI R170, RZ, 0x8, R55 ;  /* 0x00000008ffaa7819 */ /* 0x000fe40000011637 */
[----:B------:R-:W-:Y:S02]  /*78d0*/  SHF.R.U32.HI R166, RZ, 0x18, R59 ;  /* 0x00000018ffa67819 */ /* 0x000fe4000001163b */
[----:B------:R-:W-:-:S02]  /*78e0*/  LOP3.LUT R165, R59, 0xff, RZ, 0xc0, !PT ;  /* 0x000000ff3ba57812 */ /* 0x000fc400078ec0ff */
[--C-:B------:R-:W-:Y:S02]  /*78f0*/  SHF.R.U32.HI R171, RZ, 0x18, R55.reuse ;  /* 0x00000018ffab7819 */ /* 0x100fe40000011637 */
[----:B------:R-:W-:Y:S02]  /*7900*/  LOP3.LUT R56, R55, 0xff, RZ, 0xc0, !PT ;  /* 0x000000ff37387812 */ /* 0x000fe400078ec0ff */
[----:B------:R-:W-:Y:S02]  /*7910*/  SHF.R.U32.HI R52, RZ, 0x10, R55 ;  /* 0x00000010ff347819 */ /* 0x000fe40000011637 */
[----:B------:R-:W-:Y:S01]  /*7920*/  LOP3.LUT R54, R54, 0xff00, R57, 0xf8, !PT ;  /* 0x0000ff0036367812 */ /* 0x000fe200078ef839 */
[----:B------:R-:W-:Y:S01]  /*7930*/  IMAD.U32 R57, R172, 0x10000, RZ ;  /* 0x00010000ac397824 */ /* 0x000fe200078e00ff */
[--C-:B------:R-:W-:Y:S02]  /*7940*/  SHF.R.U32.HI R167, RZ, 0x8, R59.reuse ;  /* 0x00000008ffa77819 */ /* 0x100fe4000001163b */
        /* <DEDUP_REMOVED lines=8> */
[----:B------:R-:W-:Y:S01]  /*79d0*/  LOP3.LUT R54, R54, 0xff0000, R57, 0xf8, !PT ;  /* 0x00ff000036367812 */ /* 0x000fe200078ef839 */
[----:B------:R-:W-:Y:S01]  /*79e0*/  IMAD.U32 R57, R52, 0x10000, RZ ;  /* 0x0001000034397824 */ /* 0x000fe200078e00ff */
[----:B------:R-:W-:-:S02]  /*79f0*/  LOP3.LUT R56, R56, 0xff00, R59, 0xf8, !PT ;  /* 0x0000ff0038387812 */ /* 0x000fc400078ef83b */
[----:B------:R-:W-:Y:S02]  /*7a00*/  LOP3.LUT R169, R58, 0xff00, R165, 0xf8, !PT ;  /* 0x0000ff003aa97812 */ /* 0x000fe400078ef8a5 */
[----:B------:R-:W-:Y:S02]  /*7a10*/  SHF.L.U32 R167, R167, 0x8, RZ ;  /* 0x00000008a7a77819 */ /* 0x000fe400000006ff */
[----:B------:R-:W-:Y:S02]  /*7a20*/  F2FP.F16.E4M3.UNPACK_B R168, R163.H1 ;  /* 0x000000a3ffa8723e */ /* 0x000fe400030006ff */
[----:B--2---:R-:W-:Y:S02]  /*7a30*/  F2FP.F16.E4M3.UNPACK_B R59, R88.H1 ;  /* 0x00000058ff3b723e */ /* 0x004fe400030006ff */
[----:B-1----:R-:W-:Y:S02]  /*7a40*/  F2FP.F16.E4M3.UNPACK_B R58, R84.H1 ;  /* 0x00000054ff3a723e */ /* 0x002fe400030006ff */
[----:B------:R-:W-:Y:S01]  /*7a50*/  LOP3.LUT R171, R166, 0xff00, R167, 0xf8, !PT ;  /* 0x0000ff00a6ab7812 */ /* 0x000fe200078ef8a7 */
[----:B------:R-:W-:Y:S01]  /*7a60*/  HADD2.F32 R167, -RZ, R168.H0_H0 ;  /* 0x200000a8ffa77230 */ /* 0x000fe20000004100 */
[----:B------:R-:W-:Y:S01]  /*7a70*/  LOP3.LUT R52, R56, 0xff0000, R57, 0xf8, !PT ;  /* 0x00ff000038347812 */ /* 0x000fe200078ef839 */
[----:B------:R-:W-:Y:S01]  /*7a80*/  HADD2.F32 R57, -RZ, R59.H0_H0 ;  /* 0x2000003bff397230 */ /* 0x000fe20000004100 */
[----:B------:R-:W-:Y:S01]  /*7a90*/  F2FP.F16.E4M3.UNPACK_B R165, R162.H1 ;  /* 0x000000a2ffa5723e */ /* 0x000fe200030006ff */
[----:B------:R-:W-:Y:S01]  /*7aa0*/  HADD2.F32 R56, -RZ, R58.H0_H0 ;  /* 0x2000003aff387230 */ /* 0x000fe20000004100 */
[----:B------:R-:W-:Y:S01]  /*7ab0*/  LOP3.LUT R55, R169, 0xff0000, R170, 0xf8, !PT ;  /* 0x00ff0000a9377812 */ /* 0x000fe200078ef8aa */
[----:B------:R-:W-:-:S02]  /*7ac0*/  HADD2.F32 R170, -RZ, R168.H1_H1 ;  /* 0x300000a8ffaa7230 */ /* 0x000fc40000004100 */
[CC--:B------:R-:W-:Y:S01]  /*7ad0*/  FMUL.FTZ R173, R57.reuse, R167.reuse ;  /* 0x000000a739ad7220 */ /* 0x0c0fe20000410000 */
[--C-:B------:R-:W-:Y:S02]  /*7ae0*/  HADD2.F32 R166, -RZ, R165.reuse.H0_H0 ;  /* 0x200000a5ffa67230 */ /* 0x100fe40000004100 */
[C---:B------:R-:W-:Y:S01]  /*7af0*/  FMUL.FTZ R174, R56.reuse, R167 ;  /* 0x000000a738ae7220 */ /* 0x040fe20000410000 */
[----:B------:R-:W-:Y:S01]  /*7b00*/  HADD2.F32 R167, -RZ, R165.H1_H1 ;  /* 0x300000a5ffa77230 */ /* 0x000fe20000004100 */
[----:B------:R-:W-:Y:S01]  /*7b10*/  F2FP.F16.E4M3.UNPACK_B R168, R163 ;  /* 0x000000a3ffa8723e */ /* 0x000fe200020006ff */
[----:B------:R-:W-:Y:S02]  /*7b20*/  HADD2.F32 R165, -RZ, R59.H1_H1 ;  /* 0x3000003bffa57230 */ /* 0x000fe40000004100 */
[-C--:B------:R-:W-:Y:S01]  /*7b30*/  FFMA.FTZ R56, R56, R166.reuse, -R173 ;  /* 0x000000a638387223 */ /* 0x080fe200000108ad */
[----:B------:R-:W-:Y:S01]  /*7b40*/  FFMA.FTZ R57, R57, R166, R174 ;  /* 0x000000a639397223 */ /* 0x000fe200000100ae */
[----:B------:R-:W-:Y:S01]  /*7b50*/  HADD2.F32 R58, -RZ, R58.H1_H1 ;  /* 0x3000003aff3a7230 */ /* 0x000fe20000004100 */
[----:B------:R-:W-:Y:S01]  /*7b60*/  F2FP.F16.E4M3.UNPACK_B R166, R162 ;  /* 0x000000a2ffa6723e */ /* 0x000fe200020006ff */
[----:B------:R-:W-:Y:S01]  /*7b70*/  FMUL.FTZ R59, R165, R170 ;  /* 0x000000aaa53b7220 */ /* 0x000fe20000410000 */
[----:B------:R-:W-:Y:S01]  /*7b80*/  F2FP.F16.E4M3.UNPACK_B R162, R84 ;  /* 0x00000054ffa2723e */ /* 0x000fe200020006ff */
[----:B------:R-:W-:Y:S01]  /*7b90*/  HADD2.F32 R169, -RZ, R168.H0_H0 ;  /* 0x200000a8ffa97230 */ /* 0x000fe20000004100 */
[----:B------:R-:W-:Y:S01]  /*7ba0*/  F2FP.F16.E4M3.UNPACK_B R88, R88 ;  /* 0x00000058ff58723e */ /* 0x000fe200020006ff */
[C---:B------:R-:W-:Y:S01]  /*7bb0*/  FMUL.FTZ R170, R58.reuse, R170 ;  /* 0x000000aa3aaa7220 */ /* 0x040fe20000410000 */
[-C--:B------:R-:W-:Y:S01]  /*7bc0*/  FFMA.FTZ R59, R58, R167.reuse, -R59 ;  /* 0x000000a73a3b7223 */ /* 0x080fe2000001083b */
[----:B------:R-:W-:Y:S01]  /*7bd0*/  HADD2.F32 R84, -RZ, R162.H0_H0 ;  /* 0x200000a2ff547230 */ /* 0x000fe20000004100 */
[----:B------:R-:W-:Y:S01]  /*7be0*/  LOP3.LUT R53, R171, 0xff0000, R172, 0xf8, !PT ;  /* 0x00ff0000ab357812 */ /* 0x000fe200078ef8ac */
[----:B------:R-:W-:Y:S01]  /*7bf0*/  FFMA.FTZ R58, R165, R167, R170 ;  /* 0x000000a7a53a7223 */ /* 0x000fe200000100aa */
[----:B------:R-:W-:Y:S01]  /*7c00*/  HADD2.F32 R163, -RZ, R88.H0_H0 ;  /* 0x20000058ffa37230 */ /* 0x000fe20000004100 */
[----:B------:R-:W-:Y:S01]  /*7c10*/  F2FP.SATFINITE.E4M3.F32.PACK_AB_MERGE_C R56, R59, R56, RZ ;  /* 0x000000383b38723e */ /* 0x000fe200048070ff */
[----:B------:R-:W-:-:S02]  /*7c20*/  HADD2.F32 R167, -RZ, R166.H0_H0 ;  /* 0x200000a6ffa77230 */ /* 0x000fc40000004100 */
        /* <DEDUP_REMOVED lines=12> */
[----:B------:R-:W-:Y:S01]  /*7cf0*/  FFMA.FTZ R163, R162, R166, -R163 ;  /* 0x000000a6a2a37223 */ /* 0x000fe200000108a3 */
        /* <DEDUP_REMOVED lines=8> */
[-C--:B------:R-:W-:Y:S01]  /*7d80*/  FMUL.FTZ R175, R168, R173.reuse ;  /* 0x000000ada8af7220 */ /* 0x080fe20000410000 */
[----:B------:R-:W-:Y:S02]  /*7d90*/  HADD2.F32 R172, -RZ, R169.H1_H1 ;  /* 0x300000a9ffac7230 */ /* 0x000fe40000004100 */
[----:B------:R-:W-:Y:S01]  /*7da0*/  FMUL.FTZ R173, R166, R173 ;  /* 0x000000ada6ad7220 */ /* 0x000fe20000410000 */
[----:B------:R-:W-:Y:S01]  /*7db0*/  HADD2.F32 R169, -RZ, R167.H1_H1 ;  /* 0x300000a7ffa97230 */ /* 0x000fe20000004100 */
[----:B------:R-:W-:Y:S01]  /*7dc0*/  F2FP.SATFINITE.E4M3.F32.PACK_AB_MERGE_C R57, R58, R57, RZ ;  /* 0x000000393a39723e */ /* 0x000fe200048070ff */
[----:B------:R-:W-:Y:S02]  /*7dd0*/  HADD2.F32 R167, -RZ, R162.H1_H1 ;  /* 0x300000a2ffa77230 */ /* 0x000fe40000004100 */
[-C--:B------:R-:W-:Y:S01]  /*7de0*/  FFMA.FTZ R162, R166, R171.reuse, -R175 ;  /* 0x000000aba6a27223 */ /* 0x080fe200000108af */
[----:B------:R-:W-:Y:S02]  /*7df0*/  HADD2.F32 R170, -RZ, R170.H1_H1 ;  /* 0x300000aaffaa7230 */ /* 0x000fe40000004100 */
[----:B------:R-:W-:Y:S01]  /*7e00*/  FFMA.FTZ R166, R168, R171, R173 ;  /* 0x000000aba8a67223 */ /* 0x000fe200000100ad */
[-C--:B------:R-:W-:Y:S01]  /*7e10*/  FMUL.FTZ R174, R169, R172.reuse ;  /* 0x000000aca9ae7220 */ /* 0x080fe20000410000 */
[----:B------:R-:W-:Y:S01]  /*7e20*/  F2FP.F16.E4M3.UNPACK_B R168, R161 ;  /* 0x000000a1ffa8723e */ /* 0x000fe200020006ff */
[C---:B------:R-:W-:Y:S01]  /*7e30*/  FMUL.FTZ R172, R167.reuse, R172 ;  /* 0x000000aca7ac7220 */ /* 0x040fe20000410000 */
[----:B------:R-:W-:Y:S01]  /*7e40*/  F2FP.F16.E4M3.UNPACK_B R161, R90 ;  /* 0x0000005affa1723e */ /* 0x000fe200020006ff */
[----:B------:R-:W-:Y:S01]  /*7e50*/  FFMA.FTZ R177, R167, R170, -R174 ;  /* 0x000000aaa7b17223 */ /* 0x000fe200000108ae */
[----:B------:R-:W-:Y:S01]  /*7e60*/  F2FP.F16.E4M3.UNPACK_B R167, R160 ;  /* 0x000000a0ffa7723e */ /* 0x000fe200020006ff */
[----:B------:R-:W-:-:S02]  /*7e70*/  HADD2.F32 R171, -RZ, R168.H0_H0 ;  /* 0x200000a8ffab7230 */ /* 0x000fc40000004100 */
[----:B------:R-:W-:Y:S01]  /*7e80*/  FFMA.FTZ R179, R169, R170, R172 ;  /* 0x000000aaa9b37223 */ /* 0x000fe200000100ac */
[--C-:B------:R-:W-:Y:S01]  /*7e90*/  HADD2.F32 R160, -RZ, R161.reuse.H0_H0 ;  /* 0x200000a1ffa07230 */ /* 0x100fe20000004100 */
[----:B------:R-:W-:Y:S01]  /*7ea0*/  F2FP.F16.E4M3.UNPACK_B R58, R89 ;  /* 0x00000059ff3a723e */ /* 0x000fe200020006ff */
[----:B------:R-:W-:Y:S01]  /*7eb0*/  HADD2.F32 R168, -RZ, R168.H1_H1 ;  /* 0x300000a8ffa87230 */ /* 0x000fe20000004100 */
[----:B------:R-:W-:Y:S01]  /*7ec0*/  F2FP.F16.E4M3.UNPACK_B R59, R55 ;  /* 0x00000037ff3b723e */ /* 0x000fe200020006ff */
[--C-:B------:R-:W-:Y:S02]  /*7ed0*/  HADD2.F32 R90, -RZ, R86.reuse.H0_H0 ;  /* 0x20000056ff5a7230 */ /* 0x100fe40000004100 */
[----:B------:R-:W-:Y:S01]  /*7ee0*/  FMUL.FTZ R173, R160, R171 ;  /* 0x000000aba0ad7220 */ /* 0x000fe20000410000 */
[----:B------:R-:W-:Y:S01]  /*7ef0*/  HADD2.F32 R161, -RZ, R161.H1_H1 ;  /* 0x300000a1ffa17230 */ /* 0x000fe20000004100 */
[----:B------:R-:W-:Y:S01]  /*7f00*/  F2FP.SATFINITE.E4M3.F32.PACK_AB_MERGE_C R88, R165, R88, R57 ;  /* 0x00000058a558723e */ /* 0x000fe20004807039 */
[----:B------:R-:W-:-:S02]  /*7f10*/  HADD2.F32 R86, -RZ, R86.H1_H1 ;  /* 0x30000056ff567230 */ /* 0x000fc40000004100 */
[----:B------:R-:W-:Y:S01]  /*7f20*/  FMUL.FTZ R171, R90, R171 ;  /* 0x000000ab5aab7220 */ /* 0x000fe20000410000 */
[--C-:B------:R-:W-:Y:S02]  /*7f30*/  HADD2.F32 R169, -RZ, R167.reuse.H0_H0 ;  /* 0x200000a7ffa97230 */ /* 0x100fe40000004100 */
[CC--:B------:R-:W-:Y:S01]  /*7f40*/  FMUL.FTZ R175, R161.reuse, R168.reuse ;  /* 0x000000a8a1af7220 */ /* 0x0c0fe20000410000 */
[----:B------:R-:W-:Y:S02]  /*7f50*/  HADD2.F32 R167, -RZ, R167.H1_H1 ;  /* 0x300000a7ffa77230 */ /* 0x000fe40000004100 */
[----:B------:R-:W-:Y:S01]  /*7f60*/  FMUL.FTZ R168, R86, R168 ;  /* 0x000000a856a87220 */ /* 0x000fe20000410000 */
[----:B------:R-:W-:Y:S01]  /*7f70*/  F2FP.F16.E4M3.UNPACK_B R57, R85 ;  /* 0x00000055ff39723e */ /* 0x000fe200020006ff */
[-C--:B------:R-:W-:Y:S01]  /*7f80*/  FFMA.FTZ R173, R90, R169.reuse, -R173 ;  /* 0x000000a95aad7223 */ /* 0x080fe200000108ad */
[----:B------:R-:W-:Y:S01]  /*7f90*/  FFMA.FTZ R90, R160, R169, R171 ;  /* 0x000000a9a05a7223 */ /* 0x000fe200000100ab */
[-C--:B------:R-:W-:Y:S01]  /*7fa0*/  FFMA.FTZ R86, R86, R167.reuse, -R175 ;  /* 0x000000a756567223 */ /* 0x080fe200000108af */
[----:B------:R-:W-:Y:S01]  /*7fb0*/  FFMA.FTZ R167, R161, R167, R168 ;  /* 0x000000a7a1a77223 */ /* 0x000fe200000100a8 */
[----:B------:R-:W-:Y:S01]  /*7fc0*/  F2FP.SATFINITE.E4M3.F32.PACK_AB_MERGE_C R162, R177, R162, RZ ;  /* 0x000000a2b1a2723e */ /* 0x000fe200048070ff */
[--C-:B------:R-:W-:Y:S01]  /*7fd0*/  HADD2.F32 R160, -RZ, R58.reuse.H0_H0 ;  /* 0x2000003affa07230 */ /* 0x100fe20000004100 */
[----:B------:R-:W-:Y:S01]  /*7fe0*/  F2FP.SATFINITE.E4M3.F32.PACK_AB_MERGE_C R166, R179, R166, RZ ;  /* 0x000000a6b3a6723e */ /* 0x000fe200048070ff */
[----:B------:R-:W-:Y:S01]  /*7ff0*/  HADD2.F32 R165, -RZ, R59.H0_H0 ;  /* 0x2000003bffa57230 */ /* 0x000fe20000004100 */
[----:B------:R-:W-:Y:S01]  /*8000*/  F2FP.SATFINITE.E4M3.F32.PACK_AB_MERGE_C R84, R163, R84, R56 ;  /* 0x00000054a354723e */ /* 0x000fe20004807038 */
[----:B------:R-:W-:Y:S01]  /*8010*/  HADD2.F32 R56, -RZ, R57.H0_H0 ;  /* 0x20000039ff387230 */ /* 0x000fe20000004100 */
[----:B------:R-:W-:Y:S01]  /*8020*/  F2FP.F16.E4M3.UNPACK_B R161, R54 ;  /* 0x00000036ffa1723e */ /* 0x000fe200020006ff */
[----:B------:R-:W-:Y:S01]  /*8030*/  HADD2.F32 R58, -RZ, R58.H1_H1 ;  /* 0x3000003aff3a7230 */ /* 0x000fe20000004100 */
[----:B------:R-:W-:Y:S01]  /*8040*/  F2FP.SATFINITE.E4M3.F32.PACK_AB_MERGE_C R86, R86, R173, R162 ;  /* 0x000000ad5656723e */ /* 0x000fe200048070a2 */
[----:B------:R-:W-:Y:S01]  /*8050*/  HADD2.F32 R162, -RZ, R59.H1_H1 ;  /* 0x3000003bffa27230 */ /* 0x000fe20000004100 */
[----:B------:R-:W-:Y:S01]  /*8060*/  F2FP.SATFINITE.E4M3.F32.PACK_AB_MERGE_C R90, R167, R90, R166 ;  /* 0x0000005aa75a723e */ /* 0x000fe200048070a6 */
[----:B------:R-:W-:-:S02]  /*8070*/  HADD2.F32 R163, -RZ, R161.H0_H0 ;  /* 0x200000a1ffa37230 */ /* 0x000fc40000004100 */
[-C--:B------:R-:W-:Y:S01]  /*8080*/  FMUL.FTZ R167, R160, R165.reuse ;  /* 0x000000a5a0a77220 */ /* 0x080fe20000410000 */
[C---:B------:R-:W-:Y:S01]  /*8090*/  FMUL.FTZ R165, R56.reuse, R165 ;  /* 0x000000a538a57220 */ /* 0x040fe20000410000 */
[----:B------:R-:W-:Y:S01]  /*80a0*/  HADD2.F32 R59, -RZ, R57.H1_H1 ;  /* 0x30000039ff3b7230 */ /* 0x000fe20000004100 */
[----:B------:R-:W-:Y:S01]  /*80b0*/  F2FP.F16.E4M3.UNPACK_B R89, R89.H1 ;  /* 0x00000059ff59723e */ /* 0x000fe200030006ff */
[-C--:B------:R-:W-:Y:S01]  /*80c0*/  FFMA.FTZ R56, R56, R163.reuse, -R167 ;  /* 0x000000a338387223 */ /* 0x080fe200000108a7 */
[----:B------:R-:W-:Y:S01]  /*80d0*/  FFMA.FTZ R57, R160, R163, R165 ;  /* 0x000000a3a0397223 */ /* 0x000fe200000100a5 */
[----:B------:R-:W-:Y:S02]  /*80e0*/  HADD2.F32 R161, -RZ, R161.H1_H1 ;  /* 0x300000a1ffa17230 */ /* 0x000fe40000004100 */
[-C--:B------:R-:W-:Y:S01]  /*80f0*/  FMUL.FTZ R160, R58, R162.reuse ;  /* 0x000000a23aa07220 */ /* 0x080fe20000410000 */
[----:B------:R-:W-:Y:S01]  /*8100*/  FMUL.FTZ R163, R59, R162 ;  /* 0x000000a23ba37220 */ /* 0x000fe20000410000 */
[----:B------:R-:W-:-:S02]  /*8110*/  F2FP.F16.E4M3.UNPACK_B R162, R55.H1 ;  /* 0x00000037ffa2723e */ /* 0x000fc400030006ff */
[----:B------:R-:W-:Y:S01]  /*8120*/  F2FP.F16.E4M3.UNPACK_B R85, R85.H1 ;  /* 0x00000055ff55723e */ /* 0x000fe200030006ff */
[-C--:B------:R-:W-:Y:S01]  /*8130*/  FFMA.FTZ R59, R59, R161.reuse, -R160 ;  /* 0x000000a13b3b7223 */ /* 0x080fe200000108a0 */
[----:B------:R-:W-:Y:S01]  /*8140*/  FFMA.FTZ R58, R58, R161, R163 ;  /* 0x000000a13a3a7223 */ /* 0x000fe200000100a3 */
[----:B------:R-:W-:Y:S01]  /*8150*/  F2FP.F16.E4M3.UNPACK_B R54, R54.H1 ;  /* 0x00000036ff36723e */ /* 0x000fe200030006ff */
[----:B------:R-:W-:Y:S01]  /*8160*/  HADD2.F32 R160, -RZ, R89.H0_H0 ;  /* 0x20000059ffa07230 */ /* 0x000fe20000004100 */
[-C--:B------:R-:W-:Y:S01]  /*8170*/  F2FP.F16.E4M3.UNPACK_B R171, R53.reuse ;  /* 0x00000035ffab723e */ /* 0x080fe200020006ff */
[----:B------:R-:W-:Y:S01]  /*8180*/  HADD2.F32 R163, -RZ, R162.H0_H0 ;  /* 0x200000a2ffa37230 */ /* 0x000fe20000004100 */
[----:B------:R-:W-:Y:S01]  /*8190*/  F2FP.F16.E4M3.UNPACK_B R172, R53.H1 ;  /* 0x00000035ffac723e */ /* 0x000fe200030006ff */
[----:B------:R-:W-:Y:S01]  /*81a0*/  HADD2.F32 R55, -RZ, R85.H0_H0 ;  /* 0x20000055ff377230 */ /* 0x000fe20000004100 */
[----:B------:R-:W-:Y:S01]  /*81b0*/  F2FP.F16.E4M3.UNPACK_B R167, R52 ;  /* 0x00000034ffa7723e */ /* 0x000fe200020006ff */
[----:B------:R-:W-:-:S02]  /*81c0*/  HADD2.F32 R161, -RZ, R89.H1_H1 ;  /* 0x30000059ffa17230 */ /* 0x000fc40000004100 */
[CC--:B------:R-:W-:Y:S01]  /*81d0*/  FMUL.FTZ R168, R160.reuse, R163.reuse ;  /* 0x000000a3a0a87220 */ /* 0x0c0fe20000410000 */
[----:B------:R-:W-:Y:S02]  /*81e0*/  HADD2.F32 R89, -RZ, R54.H0_H0 ;  /* 0x20000036ff597230 */ /* 0x000fe40000004100 */
[C---:B------:R-:W-:Y:S01]  /*81f0*/  FMUL.FTZ R163, R55.reuse, R163 ;  /* 0x000000a337a37220 */ /* 0x040fe20000410000 */
[----:B------:R-:W-:Y:S02]  /*8200*/  HADD2.F32 R85, -RZ, R85.H1_H1 ;  /* 0x30000055ff557230 */ /* 0x000fe40000004100 */
[----:B------:R-:W-:Y:S02]  /*8210*/  HADD2.F32 R162, -RZ, R162.H1_H1 ;  /* 0x300000a2ffa27230 */ /* 0x000fe40000004100 */
[----:B------:R-:W-:Y:S02]  /*8220*/  HADD2.F32 R166, -RZ, R54.H1_H1 ;  /* 0x30000036ffa67230 */ /* 0x000fe40000004100 */
[-C--:B------:R-:W-:Y:S01]  /*8230*/  FFMA.FTZ R54, R55, R89.reuse, -R168 ;  /* 0x0000005937367223 */ /* 0x080fe200000108a8 */
[----:B------:R-:W-:Y:S01]  /*8240*/  FFMA.FTZ R55, R160, R89, R163 ;  /* 0x00000059a0377223 */ /* 0x000fe200000100a3 */
[-C--:B------:R-:W-:Y:S01]  /*8250*/  FMUL.FTZ R170, R161, R162.reuse ;  /* 0x000000a2a1aa7220 */ /* 0x080fe20000410000 */
[C---:B------:R-:W-:Y:S01]  /*8260*/  FMUL.FTZ R160, R85.reuse, R162 ;  /* 0x000000a255a07220 */ /* 0x040fe20000410000 */
[----:B------:R-:W-:Y:S01]  /*8270*/  F2FP.F16.E4M3.UNPACK_B R89, R87 ;  /* 0x00000057ff59723e */ /* 0x000fe200020006ff */
[----:B------:R-:W-:Y:S01]  /*8280*/  HADD2.F32 R53, -RZ, R172.H0_H0 ;  /* 0x200000acff357230 */ /* 0x000fe20000004100 */
[----:B------:R-:W-:Y:S01]  /*8290*/  F2FP.F16.E4M3.UNPACK_B R162, R91 ;  /* 0x0000005bffa2723e */ /* 0x000fe200020006ff */
[-C--:B------:R-:W-:Y:S01]  /*82a0*/  FFMA.FTZ R85, R85, R166.reuse, -R170 ;  /* 0x000000a655557223 */ /* 0x080fe200000108aa */
[----:B------:R-:W-:Y:S01]  /*82b0*/  F2FP.F16.E4M3.UNPACK_B R87, R87.H1 ;  /* 0x00000057ff57723e */ /* 0x000fe200030006ff */
[----:B------:R-:W-:Y:S01]  /*82c0*/  FFMA.FTZ R160, R161, R166, R160 ;  /* 0x000000a6a1a07223 */ /* 0x000fe200000100a0 */
[----:B------:R-:W-:Y:S01]  /*82d0*/  F2FP.F16.E4M3.UNPACK_B R163, R91.H1 ;  /* 0x0000005bffa3723e */ /* 0x000fe200030006ff */
[----:B------:R-:W-:Y:S01]  /*82e0*/  HADD2.F32 R91, -RZ, R89.H0_H0 ;  /* 0x20000059ff5b7230 */ /* 0x000fe20000004100 */
[----:B------:R-:W-:Y:S01]  /*82f0*/  F2FP.F16.E4M3.UNPACK_B R168, R52.H1 ;  /* 0x00000034ffa8723e */ /* 0x000fe200030006ff */
[----:B------:R-:W-:Y:S01]  /*8300*/  HADD2.F32 R165, -RZ, R162.H0_H0 ;  /* 0x200000a2ffa57230 */ /* 0x000fe20000004100 */
[----:B------:R-:W-:Y:S01]  /*8310*/  F2FP.SATFINITE.E4M3.F32.PACK_AB_MERGE_C R54, R85, R54, RZ ;  /* 0x000000365536723e */ /* 0x000fe200048070ff */
[----:B------:R-:W-:Y:S01]  /*8320*/  HADD2.F32 R52, -RZ, R171.H0_H0 ;  /* 0x200000abff347230 */ /* 0x000fe20000004100 */
[----:B------:R-:W-:Y:S01]  /*8330*/  F2FP.SATFINITE.E4M3.F32.PACK_AB_MERGE_C R55, R160, R55, RZ ;  /* 0x00000037a037723e */ /* 0x000fe200048070ff */
[----:B------:R-:W-:Y:S01]  /*8340*/  HADD2.F32 R161, -RZ, R87.H0_H0 ;  /* 0x20000057ffa17230 */ /* 0x000fe20000004100 */
[----:B------:R-:W-:Y:S01]  /*8350*/  F2FP.SATFINITE.E4M3.F32.PACK_AB_MERGE_C R85, R59, R56, R54 ;  /* 0x000000383b55723e */ /* 0x000fe20004807036 */
[----:B------:R-:W-:-:S02]  /*8360*/  HADD2.F32 R166, -RZ, R163.H0_H0 ;  /* 0x200000a3ffa67230 */ /* 0x000fc40000004100 */
[-C--:B------:R-:W-:Y:S01]  /*8370*/  FMUL.FTZ R174, R165, R52.reuse ;  /* 0x00000034a5ae7220 */ /* 0x080fe20000410000 */
[----:B------:R-:W-:Y:S02]  /*8380*/  HADD2.F32 R170, -RZ, R167.H0_H0 ;  /* 0x200000a7ffaa7230 */ /* 0x000fe40000004100 */
[----:B------:R-:W-:Y:S01]  /*8390*/  FMUL.FTZ R176, R91, R52 ;  /* 0x000000345bb07220 */ /* 0x000fe20000410000 */
[----:B------:R-:W-:Y:S02]  /*83a0*/  HADD2.F32 R163, -RZ, R163.H1_H1 ;  /* 0x300000a3ffa37230 */ /* 0x000fe40000004100 */
[-C--:B------:R-:W-:Y:S01]  /*83b0*/  FMUL.FTZ R178, R166, R53.reuse ;  /* 0x00000035a6b27220 */ /* 0x080fe20000410000 */
[----:B------:R-:W-:Y:S02]  /*83c0*/  HADD2.F32 R172, -RZ, R172.H1_H1 ;  /* 0x300000acffac7230 */ /* 0x000fe40000004100 */
[----:B------:R-:W-:Y:S01]  /*83d0*/  FMUL.FTZ R173, R161, R53 ;  /* 0x00000035a1ad7220 */ /* 0x000fe20000410000 */
[----:B------:R-:W-:-:S02]  /*83e0*/  HADD2.F32 R87, -RZ, R87.H1_H1 ;  /* 0x30000057ff577230 */ /* 0x000fc40000004100 */
[-C--:B------:R-:W-:Y:S01]  /*83f0*/  FFMA.FTZ R52, R91, R170.reuse, -R174 ;  /* 0x000000aa5b347223 */ /* 0x080fe200000108ae */
[----:B------:R-:W-:Y:S02]  /*8400*/  HADD2.F32 R169, -RZ, R168.H0_H0 ;  /* 0x200000a8ffa97230 */ /* 0x000fe40000004100 */
[----:B------:R-:W-:Y:S01]  /*8410*/  FFMA.FTZ R53, R165, R170, R176 ;  /* 0x000000aaa5357223 */ /* 0x000fe200000100b0 */
[----:B------:R-:W-:Y:S02]  /*8420*/  HADD2.F32 R162, -RZ, R162.H1_H1 ;  /* 0x300000a2ffa27230 */ /* 0x000fe40000004100 */
        /* <DEDUP_REMOVED lines=9> */
[-C--:B------:R-:W-:Y:S01]  /*84c0*/  FFMA.FTZ R87, R87, R168.reuse, -R170 ;  /* 0x000000a857577223 */ /* 0x080fe200000108aa */
[----:B------:R-:W-:Y:S01]  /*84d0*/  FMUL.FTZ R171, R89, R171 ;  /* 0x000000ab59ab7220 */ /* 0x000fe20000410000 */
[----:B------:R-:W-:Y:S01]  /*84e0*/  FFMA.FTZ R172, R163, R168, R172 ;  /* 0x000000a8a3ac7223 */ /* 0x000fe200000100ac */
[----:B------:R-:W-:-:S02]  /*84f0*/  FFMA.FTZ R89, R89, R167, -R166 ;  /* 0x000000a759597223 */ /* 0x000fc400000108a6 */
[----:B------:R-:W-:Y:S01]  /*8500*/  FFMA.FTZ R162, R162, R167, R171 ;  /* 0x000000a7a2a27223 */ /* 0x000fe200000100ab */
[----:B------:R-:W-:Y:S02]  /*8510*/  F2FP.SATFINITE.E4M3.F32.PACK_AB_MERGE_C R87, R87, R178, RZ ;  /* 0x000000b25757723e */ /* 0x000fe400048070ff */
[----:B------:R-:W-:Y:S02]  /*8520*/  F2FP.SATFINITE.E4M3.F32.PACK_AB_MERGE_C R172, R172, R173, RZ ;  /* 0x000000adacac723e */ /* 0x000fe400048070ff */
[----:B------:R-:W-:Y:S02]  /*8530*/  F2FP.SATFINITE.E4M3.F32.PACK_AB_MERGE_C R87, R89, R52, R87 ;  /* 0x000000345957723e */ /* 0x000fe40004807057 */
[----:B------:R-:W-:Y:S02]  /*8540*/  F2FP.SATFINITE.E4M3.F32.PACK_AB_MERGE_C R89, R58, R57, R55 ;  /* 0x000000393a59723e */ /* 0x000fe40004807037 */
[----:B------:R-:W-:-:S07]  /*8550*/  F2FP.SATFINITE.E4M3.F32.PACK_AB_MERGE_C R91, R162, R53, R172 ;  /* 0x00000035a25b723e */ /* 0x000fce00048070ac */
.L_x_5806:
[----:B------:R-:W-:Y:S05]  /*8560*/  BSYNC B2 ;  /* 0x0000000000027941 */ /* 0x000fea0003800000 */
.L_x_5805:
        /* <DEDUP_REMOVED lines=11> */
.L_x_5804:
[----:B------:R-:W-:Y:S05]  /*8620*/  BSYNC B1 ;  /* 0x0000000000017941 */ /* 0x000fea0003800000 */
.L_x_5803:
[----:B-1----:R-:W-:Y:S01]  /*8630*/  VIADD R53, R228, 0x40 ;  /* 0x00000040e4357836 */ /* 0x002fe20000000000 */
[----:B------:R-:W-:Y:S04]  /*8640*/  BSSY B1, `(.L_x_5807) ;  /* 0x0000109000017945 */ /* 0x000fe80003800000 */
[----:B------:R-:W-:-:S13]  /*8650*/  ISETP.GE.OR P3, PT, R53, R120, P0 ;  /* 0x000000783500720c */ /* 0x000fda0000766670 */
[----:B------:R-:W-:Y:S05]  /*8660*/  @P3 BRA `(.L_x_5808) ;  /* 0x0000001000183947 */ /* 0x000fea0003800000 */
[----:B------:R-:W3:Y:S01]  /*8670*/  LDL R54, [R1+0x68] ;  /* 0x0000680001367983 */ /* 0x000ee20000100800 */
[-C--:B--2---:R-:W-:Y:S01]  /*8680*/  IMAD R52, R126, R130.reuse, RZ ;  /* 0x000000827e347224 */ /* 0x084fe200078e02ff */
[----:B------:R-:W-:Y:S01]  /*8690*/  ISETP.NE.AND P6, PT, R0, RZ, PT ;  /* 0x000000ff0000720c */ /* 0x000fe20003fc5270 */
[C---:B------:R-:W-:Y:S01]  /*86a0*/  IMAD.WIDE.U32 R84, R53.reuse, R130, R128 ;  /* 0x0000008235547225 */ /* 0x040fe200078e0080 */
[----:B------:R-:W-:Y:S03]  /*86b0*/  BSSY B2, `(.L_x_5809) ;  /* 0x00000f6000027945 */ /* 0x000fe60003800000 */
[----:B------:R-:W-:Y:S01]  /*86c0*/  IMAD R53, R53, R131, R52 ;  /* 0x0000008335357224 */ /* 0x000fe200078e0234 */
[----:B------:R-:W-:Y:S01]  /*86d0*/  SEL R52, R123, R148, !P6 ;  /* 0x000000947b347207 */ /* 0x000fe20007000000 */
[----:B------:R-:W-:Y:S01]  /*86e0*/  VIADD R55, R228, 0x40 ;  /* 0x00000040e4377836 */ /* 0x000fe20000000000 */
[----:B------:R-:W-:Y:S01]  /*86f0*/  IADD3 R87, P3, P4, R46, R84, R27 ;  /* 0x000000542e577210 */ /* 0x000fe20007c7e01b */
[----:B------:R-:W-:Y:S01]  /*8700*/  IMAD.IADD R86, R85, 0x1, R53 ;  /* 0x0000000155567824 */ /* 0x000fe200078e0235 */
[----:B------:R-:W-:Y:S01]  /*8710*/  SHF.R.S32.HI R53, RZ, 0x1f, R52 ;  /* 0x0000001fff357819 */ /* 0x000fe20000011434 */
[----:B------:R-:W-:Y:S01]  /*8720*/  VIADD R56, R228, 0x40 ;  /* 0x00000040e4387836 */ /* 0x000fe20000000000 */
[----:B------:R-:W-:-:S02]  /*8730*/  SHF.L.U32 R55, R55, 0x7, RZ ;  /* 0x0000000737377819 */ /* 0x000fc400000006ff */
[----:B------:R-:W-:Y:S01]  /*8740*/  LEA.HI R53, R53, R52, RZ, 0x5 ;  /* 0x0000003435357211 */ /* 0x000fe200078f28ff */
[----:B------:R-:W-:Y:S01]  /*8750*/  IMAD.SHL.U32 R56, R56, 0x80, RZ ;  /* 0x0000008038387824 */ /* 0x000fe200078e00ff */
[----:B------:R-:W-:Y:S02]  /*8760*/  LOP3.LUT R55, R55, 0x380, RZ, 0xc0, !PT ;  /* 0x0000038037377812 */ /* 0x000fe400078ec0ff */
[----:B------:R-:W-:Y:S02]  /*8770*/  LEA.HI.SX32 R53, R53, R28, 0x1b ;  /* 0x0000001c35357211 */ /* 0x000fe400078fdaff */
[----:B------:R-:W-:Y:S02]  /*8780*/  LOP3.LUT R56, R56, 0x380, RZ, 0xc0, !PT ;  /* 0x0000038038387812 */ /* 0x000fe400078ec0ff */
[----:B------:R-:W-:Y:S01]  /*8790*/  SHF.R.U32.HI R55, RZ, 0x3, R55 ;  /* 0x00000003ff377819 */ /* 0x000fe20000011637 */
[----:B------:R-:W-:Y:S01]  /*87a0*/  IMAD.SHL.U32 R89, R53, 0x10, RZ ;  /* 0x0000001035597824 */ /* 0x000fe200078e00ff */
[----:B------:R-:W-:Y:S01]  /*87b0*/  IADD3.X R90, R21, R86, R26, P3, P4 ;  /* 0x00000056155a7210 */ /* 0x000fe20001fe841a */
[----:B------:R-:W-:-:S03]  /*87c0*/  IMAD R53, R17, 0x7000, R115 ;  /* 0x0000700011357824 */ /* 0x000fc600078e0273 */
[----:B------:R-:W-:Y:S01]  /*87d0*/  LOP3.LUT R52, R56, 0x70, R89, 0xf8, !PT ;  /* 0x0000007038347812 */ /* 0x000fe200078ef859 */
[----:B------:R-:W-:-:S03]  /*87e0*/  IMAD.IADD R53, R16, 0x1, R53 ;  /* 0x0000000110357824 */ /* 0x000fc600078e0235 */
[----:B------:R-:W-:-:S05]  /*87f0*/  LOP3.LUT R52, R52, R55, RZ, 0x3c, !PT ;  /* 0x0000003734347212 */ /* 0x000fca00078e3cff */
[----:B---3--:R-:W-:-:S04]  /*8800*/  IMAD.IADD R52, R54, 0x1, R52 ;  /* 0x0000000136347824 */ /* 0x008fc800078e0234 */
[----:B------:R-:W-:-:S04]  /*8810*/  IMAD R55, R17, 0x7000, R52 ;  /* 0x0000700011377824 */ /* 0x000fc800078e0234 */
[----:B------:R-:W-:Y:S02]  /*8820*/  IMAD.IADD R56, R16, 0x1, R55 ;  /* 0x0000000110387824 */ /* 0x000fe400078e0237 */
        /* <DEDUP_REMOVED lines=11> */
[--C-:B------:R-:W-:Y:S02]  /*88e0*/  SHF.R.U32.HI R162, RZ, 0x10, R63.reuse ;  /* 0x00000010ffa27819 */ /* 0x100fe4000001163f */
[----:B------:R-:W-:Y:S02]  /*88f0*/  LOP3.LUT R66, R63, 0xff, RZ, 0xc0, !PT ;  /* 0x000000ff3f427812 */ /* 0x000fe400078ec0ff */
[----:B------:R-:W-:Y:S02]  /*8900*/  SHF.R.U32.HI R63, RZ, 0x18, R63 ;  /* 0x00000018ff3f7819 */ /* 0x000fe4000001163f */
[----:B------:R-:W-:Y:S02]  /*8910*/  SHF.R.U32.HI R158, RZ, 0x8, R65 ;  /* 0x00000008ff9e7819 */ /* 0x000fe40000011641 */
[----:B------:R-:W-:Y:S01]  /*8920*/  LOP3.LUT R53, R53, 0xff00, R52, 0xf8, !PT ;  /* 0x0000ff0035357812 */ /* 0x000fe200078ef834 */
[----:B------:R-:W-:Y:S01]  /*8930*/  IMAD.SHL.U32 R52, R161, 0x100, RZ ;  /* 0x00000100a1347824 */ /* 0x000fe200078e00ff */
[----:B------:R-:W-:Y:S01]  /*8940*/  SHF.R.U32.HI R165, RZ, 0x10, R61 ;  /* 0x00000010ffa57819 */ /* 0x000fe2000001163d */
[----:B------:R-:W-:Y:S01]  /*8950*/  IMAD.MOV.U32 R61, RZ, RZ, R54 ;  /* 0x000000ffff3d7224 */ /* 0x000fe200078e0036 */
[----:B------:R-:W-:-:S02]  /*8960*/  SHF.R.U32.HI R160, RZ, 0x10, R65 ;  /* 0x00000010ffa07819 */ /* 0x000fc40000011641 */
[----:B------:R-:W-:Y:S01]  /*8970*/  LOP3.LUT R88, R65, 0xff, RZ, 0xc0, !PT ;  /* 0x000000ff41587812 */ /* 0x000fe200078ec0ff */
[----:B------:R-:W-:Y:S01]  /*8980*/  IMAD.U32 R54, R165, 0x10000, RZ ;  /* 0x00010000a5367824 */ /* 0x000fe200078e00ff */
[----:B------:R-:W-:Y:S01]  /*8990*/  SHF.R.U32.HI R159, RZ, 0x18, R65 ;  /* 0x00000018ff9f7819 */ /* 0x000fe20000011641 */
[----:B--2---:R-:W-:Y:S01]  /*89a0*/  IMAD.MOV.U32 R65, RZ, RZ, R56 ;  /* 0x000000ffff417224 */ /* 0x004fe200078e0038 */
[--C-:B------:R-:W-:Y:S01]  /*89b0*/  SHF.R.U32.HI R137, RZ, 0x8, R67.reuse ;  /* 0x00000008ff897819 */ /* 0x100fe20000011643 */
[----:B------:R-:W-:Y:S01]  /*89c0*/  IMAD.SHL.U32 R56, R158, 0x100, RZ ;  /* 0x000001009e387824 */ /* 0x000fe200078e00ff */
[----:B------:R-:W-:Y:S02]  /*89d0*/  LOP3.LUT R91, R67, 0xff, RZ, 0xc0, !PT ;  /* 0x000000ff435b7812 */ /* 0x000fe400078ec0ff */
[----:B------:R-:W-:Y:S01]  /*89e0*/  SHF.R.U32.HI R136, RZ, 0x18, R67 ;  /* 0x00000018ff887819 */ /* 0x000fe20000011643 */
[----:B------:R-:W-:Y:S01]  /*89f0*/  IMAD.SHL.U32 R62, R137, 0x100, RZ ;  /* 0x00000100893e7824 */ /* 0x000fe200078e00ff */
[----:B------:R-:W-:-:S02]  /*8a00*/  PRMT R63, R63, 0x654, R66 ;  /* 0x000006543f3f7816 */ /* 0x000fc40000000042 */
[----:B------:R-:W-:Y:S02]  /*8a10*/  SHF.R.U32.HI R157, RZ, 0x10, R67 ;  /* 0x00000010ff9d7819 */ /* 0x000fe40000011643 */
[----:B------:R-:W-:Y:S02]  /*8a20*/  PRMT R67, R159, 0x654, R88 ;  /* 0x000006549f437816 */ /* 0x000fe40000000058 */
[----:B------:R-:W-:Y:S01]  /*8a30*/  PRMT R91, R136, 0x654, R91 ;  /* 0x00000654885b7816 */ /* 0x000fe2000000005b */
[----:B------:R-:W-:Y:S01]  /*8a40*/  IMAD.U32 R157, R157, 0x10000, RZ ;  /* 0x000100009d9d7824 */ /* 0x000fe200078e00ff */
[----:B------:R-:W-:Y:S02]  /*8a50*/  LOP3.LUT R63, R63, 0xff00, R52, 0xf8, !PT ;  /* 0x0000ff003f3f7812 */ /* 0x000fe400078ef834 */
[----:B------:R-:W-:Y:S02]  /*8a60*/  SHF.L.U32 R52, R162, 0x10, RZ ;  /* 0x00000010a2347819 */ /* 0x000fe400000006ff */
[----:B------:R-:W-:-:S02]  /*8a70*/  F2FP.F16.E4M3.UNPACK_B R136, R156.H1 ;  /* 0x0000009cff88723e */ /* 0x000fc400030006ff */
        /* <DEDUP_REMOVED lines=8> */
[----:B------:R-:W-:Y:S01]  /*8b00*/  LOP3.LUT R52, R63, 0xff0000, R52, 0xf8, !PT ;  /* 0x00ff00003f347812 */ /* 0x000fe200078ef834 */
[----:B------:R-:W-:Y:S01]  /*8b10*/  HADD2.F32 R63, -RZ, R88.H0_H0 ;  /* 0x20000058ff3f7230 */ /* 0x000fe20000004100 */
[----:B------:R-:W-:Y:S01]  /*8b20*/  F2FP.F16.E4M3.UNPACK_B R67, R154.H1 ;  /* 0x0000009aff43723e */ /* 0x000fe200030006ff */
[----:B------:R-:W-:-:S02]  /*8b30*/  HADD2.F32 R136, -RZ, R136.H1_H1 ;  /* 0x30000088ff887230 */ /* 0x000fc40000004100 */
[-C--:B------:R-:W-:Y:S01]  /*8b40*/  FMUL.FTZ R160, R62, R53.reuse ;  /* 0x000000353ea07220 */ /* 0x080fe20000410000 */
[----:B------:R-:W-:Y:S01]  /*8b50*/  LOP3.LUT R56, R137, 0xff0000, R56, 0xf8, !PT ;  /* 0x00ff000089387812 */ /* 0x000fe200078ef838 */
[C---:B------:R-:W-:Y:S01]  /*8b60*/  FMUL.FTZ R159, R63.reuse, R53 ;  /* 0x000000353f9f7220 */ /* 0x040fe20000410000 */
[--C-:B------:R-:W-:Y:S01]  /*8b70*/  HADD2.F32 R91, -RZ, R67.reuse.H0_H0 ;  /* 0x20000043ff5b7230 */ /* 0x100fe20000004100 */
[----:B------:R-:W-:Y:S01]  /*8b80*/  LOP3.LUT R53, R158, 0xff0000, R157, 0xf8, !PT ;  /* 0x00ff00009e357812 */ /* 0x000fe200078ef89d */
        /* <DEDUP_REMOVED lines=11> */
[----:B------:R-:W-:Y:S01]  /*8c40*/  FMUL.FTZ R64, R137, R136 ;  /* 0x0000008889407220 */ /* 0x000fe20000410000 */
[----:B------:R-:W-:-:S02]  /*8c50*/  HADD2.F32 R136, -RZ, R91.H0_H0 ;  /* 0x2000005bff887230 */ /* 0x000fc40000004100 */
[----:B------:R-:W-:Y:S02]  /*8c60*/  HADD2.F32 R66, -RZ, R88.H0_H0 ;  /* 0x20000058ff427230 */ /* 0x000fe40000004100 */
[-C--:B------:R-:W-:Y:S01]  /*8c70*/  FFMA.FTZ R65, R67, R158.reuse, -R64 ;  /* 0x0000009e43417223 */ /* 0x080fe20000010840 */
[----:B------:R-:W-:Y:S02]  /*8c80*/  HADD2.F32 R67, -RZ, R154.H0_H0 ;  /* 0x2000009aff437230 */ /* 0x000fe40000004100 */
[-C--:B------:R-:W-:Y:S01]  /*8c90*/  FMUL.FTZ R159, R136, R157.reuse ;  /* 0x0000009d889f7220 */ /* 0x080fe20000410000 */
[----:B------:R-:W-:Y:S01]  /*8ca0*/  FFMA.FTZ R64, R137, R158, R160 ;  /* 0x0000009e89407223 */ /* 0x000fe200000100a0 */
[C---:B------:R-:W-:Y:S01]  /*8cb0*/  FMUL.FTZ R157, R66.reuse, R157 ;  /* 0x0000009d429d7220 */ /* 0x040fe20000410000 */
[----:B------:R-:W-:Y:S02]  /*8cc0*/  HADD2.F32 R156, -RZ, R156.H1_H1 ;  /* 0x3000009cff9c7230 */ /* 0x000fe40000004100 */
[----:B------:R-:W-:Y:S01]  /*8cd0*/  FFMA.FTZ R66, R66, R67, -R159 ;  /* 0x0000004342427223 */ /* 0x000fe2000001089f */
[----:B------:R-:W-:-:S02]  /*8ce0*/  HADD2.F32 R137, -RZ, R91.H1_H1 ;  /* 0x3000005bff897230 */ /* 0x000fc40000004100 */
[----:B------:R-:W-:Y:S01]  /*8cf0*/  FFMA.FTZ R67, R136, R67, R157 ;  /* 0x0000004388437223 */ /* 0x000fe2000001009d */
[----:B------:R-:W-:Y:S01]  /*8d00*/  HADD2.F32 R88, -RZ, R88.H1_H1 ;  /* 0x30000058ff587230 */ /* 0x000fe20000004100 */
[----:B------:R-:W-:Y:S01]  /*8d10*/  F2FP.F16.E4M3.UNPACK_B R159, R155.H1 ;  /* 0x0000009bff9f723e */ /* 0x000fe200030006ff */
[----:B------:R-:W-:Y:S01]  /*8d20*/  HADD2.F32 R157, -RZ, R154.H1_H1 ;  /* 0x3000009aff9d7230 */ /* 0x000fe20000004100 */
[----:B------:R-:W-:Y:S01]  /*8d30*/  F2FP.F16.E4M3.UNPACK_B R154, R58.H1 ;  /* 0x0000003aff9a723e */ /* 0x000fe200030006ff */
[-C--:B------:R-:W-:Y:S01]  /*8d40*/  FMUL.FTZ R91, R137, R156.reuse ;  /* 0x0000009c895b7220 */ /* 0x080fe20000410000 */
[----:B------:R-:W-:Y:S01]  /*8d50*/  FMUL.FTZ R162, R88, R156 ;  /* 0x0000009c58a27220 */ /* 0x000fe20000410000 */
[----:B------:R-:W-:Y:S01]  /*8d60*/  F2FP.F16.E4M3.UNPACK_B R158, R153.H1 ;  /* 0x00000099ff9e723e */ /* 0x000fe200030006ff */
[----:B------:R-:W-:Y:S01]  /*8d70*/  HADD2.F32 R160, -RZ, R159.H0_H0 ;  /* 0x2000009fffa07230 */ /* 0x000fe20000004100 */
[----:B------:R-:W-:Y:S01]  /*8d80*/  F2FP.F16.E4M3.UNPACK_B R136, R61.H1 ;  /* 0x0000003dff88723e */ /* 0x000fe200030006ff */
[----:B------:R-:W-:-:S02]  /*8d90*/  HADD2.F32 R156, -RZ, R154.H0_H0 ;  /* 0x2000009aff9c7230 */ /* 0x000fc40000004100 */
[-C--:B------:R-:W-:Y:S01]  /*8da0*/  FFMA.FTZ R91, R88, R157.reuse, -R91 ;  /* 0x0000009d585b7223 */ /* 0x080fe2000001085b */
[----:B------:R-:W-:Y:S01]  /*8db0*/  FFMA.FTZ R88, R137, R157, R162 ;  /* 0x0000009d89587223 */ /* 0x000fe200000100a2 */
[----:B------:R-:W-:Y:S01]  /*8dc0*/  HADD2.F32 R157, -RZ, R158.H0_H0 ;  /* 0x2000009eff9d7230 */ /* 0x000fe20000004100 */
[----:B------:R-:W-:Y:S01]  /*8dd0*/  F2FP.F16.E4M3.UNPACK_B R155, R155 ;  /* 0x0000009bff9b723e */ /* 0x000fe200020006ff */
[----:B------:R-:W-:Y:S02]  /*8de0*/  HADD2.F32 R137, -RZ, R136.H0_H0 ;  /* 0x20000088ff897230 */ /* 0x000fe40000004100 */
[-C--:B------:R-:W-:Y:S01]  /*8df0*/  FMUL.FTZ R162, R156, R160.reuse ;  /* 0x000000a09ca27220 */ /* 0x080fe20000410000 */
[----:B------:R-:W-:Y:S01]  /*8e00*/  HADD2.F32 R159, -RZ, R159.H1_H1 ;  /* 0x3000009fff9f7230 */ /* 0x000fe20000004100 */
[----:B------:R-:W-:Y:S01]  /*8e10*/  F2FP.F16.E4M3.UNPACK_B R61, R61 ;  /* 0x0000003dff3d723e */ /* 0x000fe200020006ff */
[----:B------:R-:W-:Y:S02]  /*8e20*/  HADD2.F32 R154, -RZ, R154.H1_H1 ;  /* 0x3000009aff9a7230 */ /* 0x000fe40000004100 */
[C---:B------:R-:W-:Y:S01]  /*8e30*/  FMUL.FTZ R161, R137.reuse, R160 ;  /* 0x000000a089a17220 */ /* 0x040fe20000410000 */
[----:B------:R-:W-:Y:S01]  /*8e40*/  FFMA.FTZ R162, R137, R157, -R162 ;  /* 0x0000009d89a27223 */ /* 0x000fe200000108a2 */
[----:B------:R-:W-:Y:S01]  /*8e50*/  HADD2.F32 R136, -RZ, R136.H1_H1 ;  /* 0x30000088ff887230 */ /* 0x000fe20000004100 */
[----:B------:R-:W-:Y:S01]  /*8e60*/  F2FP.F16.E4M3.UNPACK_B R153, R153 ;  /* 0x00000099ff99723e */ /* 0x000fe200020006ff */
[----:B------:R-:W-:-:S02]  /*8e70*/  HADD2.F32 R137, -RZ, R158.H1_H1 ;  /* 0x3000009eff897230 */ /* 0x000fc40000004100 */
[----:B------:R-:W-:Y:S01]  /*8e80*/  FMUL.FTZ R163, R154, R159 ;  /* 0x0000009f9aa37220 */ /* 0x000fe20000410000 */
[----:B------:R-:W-:Y:S01]  /*8e90*/  FFMA.FTZ R161, R156, R157, R161 ;  /* 0x0000009d9ca17223 */ /* 0x000fe200000100a1 */
[C---:B------:R-:W-:Y:S01]  /*8ea0*/  FMUL.FTZ R159, R136.reuse, R159 ;  /* 0x0000009f889f7220 */ /* 0x040fe20000410000 */
[--C-:B------:R-:W-:Y:S02]  /*8eb0*/  HADD2.F32 R156, -RZ, R155.reuse.H0_H0 ;  /* 0x2000009bff9c7230 */ /* 0x100fe40000004100 */
[-C--:B------:R-:W-:Y:S01]  /*8ec0*/  FFMA.FTZ R163, R136, R137.reuse, -R163 ;  /* 0x0000008988a37223 */ /* 0x080fe200000108a3 */
[----:B------:R-:W-:Y:S01]  /*8ed0*/  F2FP.F16.E4M3.UNPACK_B R136, R58 ;  /* 0x0000003aff88723e */ /* 0x000fe200020006ff */
[----:B------:R-:W-:Y:S01]  /*8ee0*/  FFMA.FTZ R160, R154, R137, R159 ;  /* 0x000000899aa07223 */ /* 0x000fe2000001009f */
[----:B------:R-:W-:Y:S01]  /*8ef0*/  HADD2.F32 R155, -RZ, R155.H1_H1 ;  /* 0x3000009bff9b7230 */ /* 0x000fe20000004100 */
[----:B------:R-:W-:Y:S01]  /*8f00*/  F2FP.SATFINITE.E4M3.F32.PACK_AB_MERGE_C R62, R65, R62, RZ ;  /* 0x0000003e413e723e */ /* 0x000fe200048070ff */
[--C-:B------:R-:W-:Y:S01]  /*8f10*/  HADD2.F32 R58, -RZ, R61.reuse.H0_H0 ;  /* 0x2000003dff3a7230 */ /* 0x100fe20000004100 */
[----:B------:R-:W-:Y:S01]  /*8f20*/  F2FP.SATFINITE.E4M3.F32.PACK_AB_MERGE_C R64, R64, R63, RZ ;  /* 0x0000003f4040723e */ /* 0x000fe200048070ff */
[--C-:B------:R-:W-:Y:S01]  /*8f30*/  HADD2.F32 R137, -RZ, R136.reuse.H0_H0 ;  /* 0x20000088ff897230 */ /* 0x100fe20000004100 */
[----:B------:R-:W-:Y:S01]  /*8f40*/  F2FP.SATFINITE.E4M3.F32.PACK_AB_MERGE_C R63, R91, R66, R62 ;  /* 0x000000425b3f723e */ /* 0x000fe2000480703e */
[----:B------:R-:W-:Y:S01]  /*8f50*/  HADD2.F32 R136, -RZ, R136.H1_H1 ;  /* 0x30000088ff887230 */ /* 0x000fe20000004100 */
[----:B------:R-:W-:Y:S01]  /*8f60*/  F2FP.F16.E4M3.UNPACK_B R66, R56 ;  /* 0x00000038ff42723e */ /* 0x000fe200020006ff */
[----:B------:R-:W-:-:S02]  /*8f70*/  HADD2.F32 R61, -RZ, R61.H1_H1 ;  /* 0x3000003dff3d7230 */ /* 0x000fc40000004100 */
[-C--:B------:R-:W-:Y:S01]  /*8f80*/  FMUL.FTZ R157, R137, R156.reuse ;  /* 0x0000009c899d7220 */ /* 0x080fe20000410000 */
[--C-:B------:R-:W-:Y:S02]  /*8f90*/  HADD2.F32 R154, -RZ, R153.reuse.H0_H0 ;  /* 0x20000099ff9a7230 */ /* 0x100fe40000004100 */
[-C--:B------:R-:W-:Y:S01]  /*8fa0*/  FMUL.FTZ R158, R136, R155.reuse ;  /* 0x0000009b889e7220 */ /* 0x080fe20000410000 */
[----:B------:R-:W-:Y:S02]  /*8fb0*/  HADD2.F32 R153, -RZ, R153.H1_H1 ;  /* 0x30000099ff997230 */ /* 0x000fe40000004100 */
[----:B------:R-:W-:Y:S01]  /*8fc0*/  FMUL.FTZ R155, R61, R155 ;  /* 0x0000009b3d9b7220 */ /* 0x000fe20000410000 */
[C---:B------:R-:W-:Y:S01]  /*8fd0*/  FMUL.FTZ R156, R58.reuse, R156 ;  /* 0x0000009c3a9c7220 */ /* 0x040fe20000410000 */
[----:B------:R-:W-:Y:S01]  /*8fe0*/  F2FP.F16.E4M3.UNPACK_B R65, R60 ;  /* 0x0000003cff41723e */ /* 0x000fe200020006ff */
[-C--:B------:R-:W-:Y:S01]  /*8ff0*/  FFMA.FTZ R157, R58, R154.reuse, -R157 ;  /* 0x0000009a3a9d7223 */ /* 0x080fe2000001089d */
[----:B------:R-:W-:Y:S01]  /*9000*/  FFMA.FTZ R155, R136, R153, R155 ;  /* 0x00000099889b7223 */ /* 0x000fe2000001009b */
[----:B------:R-:W-:Y:S01]  /*9010*/  F2FP.F16.E4M3.UNPACK_B R136, R57 ;  /* 0x00000039ff88723e */ /* 0x000fe200020006ff */
[----:B------:R-:W-:Y:S01]  /*9020*/  FFMA.FTZ R58, R137, R154, R156 ;  /* 0x0000009a893a7223 */ /* 0x000fe2000001009c */
[----:B------:R-:W-:Y:S01]  /*9030*/  F2FP.SATFINITE.E4M3.F32.PACK_AB_MERGE_C R62, R88, R67, R64 ;  /* 0x00000043583e723e */ /* 0x000fe20004807040 */
[----:B------:R-:W-:Y:S01]  /*9040*/  HADD2.F32 R137, -RZ, R66.H0_H0 ;  /* 0x20000042ff897230 */ /* 0x000fe20000004100 */
[----:B------:R-:W-:Y:S01]  /*9050*/  F2FP.F16.E4M3.UNPACK_B R88, R54 ;  /* 0x00000036ff58723e */ /* 0x000fe200020006ff */
[----:B------:R-:W-:-:S02]  /*9060*/  HADD2.F32 R67, -RZ, R136.H0_H0 ;  /* 0x20000088ff437230 */ /* 0x000fc40000004100 */
[----:B------:R-:W-:Y:S01]  /*9070*/  FFMA.FTZ R158, R61, R153, -R158 ;  /* 0x000000993d9e7223 */ /* 0x000fe2000001089e */
[--C-:B------:R-:W-:Y:S01]  /*9080*/  HADD2.F32 R64, -RZ, R65.reuse.H0_H0 ;  /* 0x20000041ff407230 */ /* 0x100fe20000004100 */
        /* <DEDUP_REMOVED lines=17> */
[----:B------:R-:W-:Y:S01]  /*91a0*/  HADD2.F32 R91, -RZ, R88.H0_H0 ;  /* 0x20000058ff5b7230 */ /* 0x000fe20000004100 */
[----:B------:R-:W-:Y:S01]  /*91b0*/  F2FP.SATFINITE.E4M3.F32.PACK_AB_MERGE_C R160, R160, R161, RZ ;  /* 0x000000a1a0a0723e */ /* 0x000fe200048070ff */
[----:B------:R-:W-:Y:S01]  /*91c0*/  HADD2.F32 R136, -RZ, R137.H0_H0 ;  /* 0x20000089ff887230 */ /* 0x000fe20000004100 */
[----:B------:R-:W-:Y:S01]  /*91d0*/  F2FP.SATFINITE.E4M3.F32.PACK_AB_MERGE_C R61, R163, R162, RZ ;  /* 0x000000a2a33d723e */ /* 0x000fe200048070ff */
[----:B------:R-:W-:Y:S01]  /*91e0*/  HADD2.F32 R66, -RZ, R60.H0_H0 ;  /* 0x2000003cff427230 */ /* 0x000fe20000004100 */
[----:B------:R-:W-:Y:S01]  /*91f0*/  F2FP.SATFINITE.E4M3.F32.PACK_AB_MERGE_C R58, R155, R58, R160 ;  /* 0x0000003a9b3a723e */ /* 0x000fe200048070a0 */
[----:B------:R-:W-:-:S02]  /*9200*/  HADD2.F32 R88, -RZ, R88.H1_H1 ;  /* 0x30000058ff587230 */ /* 0x000fc40000004100 */
[-C--:B------:R-:W-:Y:S01]  /*9210*/  FMUL.FTZ R153, R91, R136.reuse ;  /* 0x000000885b997220 */ /* 0x080fe20000410000 */
[----:B------:R-:W-:Y:S02]  /*9220*/  HADD2.F32 R137, -RZ, R137.H1_H1 ;  /* 0x30000089ff897230 */ /* 0x000fe40000004100 */
[----:B------:R-:W-:Y:S01]  /*9230*/  FMUL.FTZ R154, R66, R136 ;  /* 0x00000088429a7220 */ /* 0x000fe20000410000 */
[----:B------:R-:W-:Y:S01]  /*9240*/  HADD2.F32 R67, -RZ, R60.H1_H1 ;  /* 0x3000003cff437230 */ /* 0x000fe20000004100 */
[----:B------:R-:W-:Y:S01]  /*9250*/  F2FP.F16.E4M3.UNPACK_B R155, R53 ;  /* 0x00000035ff9b723e */ /* 0x000fe200020006ff */
[--C-:B------:R-:W-:Y:S02]  /*9260*/  HADD2.F32 R60, -RZ, R54.reuse.H0_H0 ;  /* 0x20000036ff3c7230 */ /* 0x100fe40000004100 */
[-C--:B------:R-:W-:Y:S01]  /*9270*/  FMUL.FTZ R156, R88, R137.reuse ;  /* 0x00000089589c7220 */ /* 0x080fe20000410000 */
[----:B------:R-:W-:Y:S02]  /*9280*/  HADD2.F32 R136, -RZ, R54.H1_H1 ;  /* 0x30000036ff887230 */ /* 0x000fe40000004100 */
[----:B------:R-:W-:Y:S01]  /*9290*/  FMUL.FTZ R137, R67, R137 ;  /* 0x0000008943897220 */ /* 0x000fe20000410000 */
[----:B------:R-:W-:Y:S01]  /*92a0*/  F2FP.SATFINITE.E4M3.F32.PACK_AB_MERGE_C R61, R158, R157, R61 ;  /* 0x0000009d9e3d723e */ /* 0x000fe2000480703d */
[-C--:B------:R-:W-:Y:S01]  /*92b0*/  FFMA.FTZ R54, R66, R60.reuse, -R153 ;  /* 0x0000003c42367223 */ /* 0x080fe20000010899 */
[----:B------:R-:W-:Y:S01]  /*92c0*/  FFMA.FTZ R60, R91, R60, R154 ;  /* 0x0000003c5b3c7223 */ /* 0x000fe2000001009a */
[----:B------:R-:W-:Y:S01]  /*92d0*/  F2FP.F16.E4M3.UNPACK_B R91, R59 ;  /* 0x0000003bff5b723e */ /* 0x000fe200020006ff */
[-C--:B------:R-:W-:Y:S01]  /*92e0*/  FFMA.FTZ R159, R67, R136.reuse, -R156 ;  /* 0x00000088439f7223 */ /* 0x080fe2000001089c */
[----:B------:R-:W-:Y:S01]  /*92f0*/  F2FP.F16.E4M3.UNPACK_B R66, R55 ;  /* 0x00000037ff42723e */ /* 0x000fe200020006ff */
        /* <DEDUP_REMOVED lines=13> */
[----:B------:R-:W-:Y:S01]  /*93d0*/  FMUL.FTZ R157, R59, R157 ;  /* 0x0000009d3b9d7220 */ /* 0x000fe20000410000 */
[----:B------:R-:W-:Y:S02]  /*93e0*/  HADD2.F32 R67, -RZ, R55.H0_H0 ;  /* 0x20000037ff437230 */ /* 0x000fe40000004100 */
[----:B------:R-:W-:Y:S01]  /*93f0*/  FMUL.FTZ R162, R52, R158 ;  /* 0x0000009e34a27220 */ /* 0x000fe20000410000 */
[----:B------:R-:W-:Y:S02]  /*9400*/  HADD2.F32 R154, -RZ, R137.H0_H0 ;  /* 0x20000089ff9a7230 */ /* 0x000fe40000004100 */
[----:B------:R-:W-:Y:S01]  /*9410*/  FFMA.FTZ R157, R136, R153, R157 ;  /* 0x00000099889d7223 */ /* 0x000fe2000001009d */
[----:B------:R-:W-:-:S02]  /*9420*/  HADD2.F32 R88, -RZ, R88.H1_H1 ;  /* 0x30000058ff587230 */ /* 0x000fc40000004100 */
[C---:B------:R-:W-:Y:S01]  /*9430*/  FMUL.FTZ R163, R67.reuse, R158 ;  /* 0x0000009e43a37220 */ /* 0x040fe20000410000 */
        /* <DEDUP_REMOVED lines=15> */
[C---:B------:R-:W-:Y:S01]  /*9530*/  FMUL.FTZ R52, R66.reuse, R155 ;  /* 0x0000009b42347220 */ /* 0x040fe20000410000 */
[----:B------:R-:W-:Y:S01]  /*9540*/  F2FP.SATFINITE.E4M3.F32.PACK_AB_MERGE_C R54, R159, R54, RZ ;  /* 0x000000369f36723e */ /* 0x000fe200048070ff */
[-C--:B------:R-:W-:Y:S01]  /*9550*/  FFMA.FTZ R59, R66, R53.reuse, -R59 ;  /* 0x00000035423b7223 */ /* 0x080fe2000001083b */
[----:B------:R-:W-:Y:S01]  /*9560*/  F2FP.SATFINITE.E4M3.F32.PACK_AB_MERGE_C R55, R55, R162, RZ ;  /* 0x000000a23737723e */ /* 0x000fe200048070ff */
[----:B------:R-:W-:Y:S01]  /*9570*/  FFMA.FTZ R52, R91, R53, R52 ;  /* 0x000000355b347223 */ /* 0x000fe20000010034 */
[----:B------:R-:W-:-:S02]  /*9580*/  F2FP.SATFINITE.E4M3.F32.PACK_AB_MERGE_C R60, R161, R60, RZ ;  /* 0x0000003ca13c723e */ /* 0x000fc400048070ff */
[----:B------:R-:W-:Y:S02]  /*9590*/  F2FP.SATFINITE.E4M3.F32.PACK_AB_MERGE_C R88, R88, R163, RZ ;  /* 0x000000a35858723e */ /* 0x000fe400048070ff */
[----:B------:R-:W-:Y:S01]  /*95a0*/  F2FP.SATFINITE.E4M3.F32.PACK_AB_MERGE_C R53, R57, R64, R54 ;  /* 0x000000403935723e */ /* 0x000fe20004807036 */
[----:B------:R-:W-:Y:S01]  /*95b0*/  IMAD.MOV.U32 R54, RZ, RZ, R61 ;  /* 0x000000ffff367224 */ /* 0x000fe200078e003d */
[----:B------:R-:W-:Y:S02]  /*95c0*/  F2FP.SATFINITE.E4M3.F32.PACK_AB_MERGE_C R55, R59, R160, R55 ;  /* 0x000000a03b37723e */ /* 0x000fe40004807037 */
[----:B------:R-:W-:Y:S01]  /*95d0*/  F2FP.SATFINITE.E4M3.F32.PACK_AB_MERGE_C R57, R56, R65, R60 ;  /* 0x000000413839723e */ /* 0x000fe2000480703c */
[----:B------:R-:W-:Y:S01]  /*95e0*/  IMAD.MOV.U32 R56, RZ, RZ, R62 ;  /* 0x000000ffff387224 */ /* 0x000fe200078e003e */
[----:B------:R-:W-:Y:S01]  /*95f0*/  F2FP.SATFINITE.E4M3.F32.PACK_AB_MERGE_C R59, R52, R157, R88 ;  /* 0x0000009d343b723e */ /* 0x000fe20004807058 */
[----:B------:R-:W-:-:S07]  /*9600*/  IMAD.MOV.U32 R52, RZ, RZ, R63 ;  /* 0x000000ffff347224 */ /* 0x000fce00078e003f */
.L_x_5810:
[----:B------:R-:W-:Y:S05]  /*9610*/  BSYNC B2 ;  /* 0x0000000000027941 */ /* 0x000fea0003800000 */
.L_x_5809:
        /* <DEDUP_REMOVED lines=11> */
.L_x_5808:
[----:B------:R-:W-:Y:S05]  /*96d0*/  BSYNC B1 ;  /* 0x0000000000017941 */ /* 0x000fea0003800000 */
.L_x_5807:
        /* <DEDUP_REMOVED lines=8> */
[----:B------:R-:W-:Y:S01]  /*9760*/  IADD3 R55, R228, 0x80, RZ ;  /* 0x00000080e4377810 */ /* 0x000fe20007ffe0ff */
[----:B------:R-:W-:Y:S02]  /*9770*/  BSSY B2, `(.L_x_5813) ;  /* 0x00000f2000027945 */ /* 0x000fe40003800000 */
[----:B------:R-:W-:Y:S01]  /*9780*/  IMAD R53, R53, R131, R52 ;  /* 0x0000008335357224 */ /* 0x000fe200078e0234 */
[----:B------:R-:W-:Y:S01]  /*9790*/  SEL R52, R123, R148, !P6 ;  /* 0x000000947b347207 */ /* 0x000fe20007000000 */
[----:B------:R-:W-:Y:S01]  /*97a0*/  IMAD.SHL.U32 R55, R55, 0x80, RZ ;  /* 0x0000008037377824 */ /* 0x000fe200078e00ff */
[----:B------:R-:W-:Y:S01]  /*97b0*/  IADD3 R63, P3, P4, R46, R60, R27 ;  /* 0x0000003c2e3f7210 */ /* 0x000fe20007c7e01b */
[----:B------:R-:W-:Y:S01]  /*97c0*/  IMAD.IADD R62, R61, 0x1, R53 ;  /* 0x000000013d3e7824 */ /* 0x000fe200078e0235 */
[----:B------:R-:W-:-:S02]  /*97d0*/  SHF.R.S32.HI R53, RZ, 0x1f, R52 ;  /* 0x0000001fff357819 */ /* 0x000fc40000011434 */
[----:B------:R-:W-:Y:S02]  /*97e0*/  LOP3.LUT R55, R55, 0x380, RZ, 0xc0, !PT ;  /* 0x0000038037377812 */ /* 0x000fe400078ec0ff */
[----:B------:R-:W-:Y:S02]  /*97f0*/  LEA.HI R53, R53, R52, RZ, 0x5 ;  /* 0x0000003435357211 */ /* 0x000fe400078f28ff */
[----:B------:R-:W-:Y:S02]  /*9800*/  IADD3.X R84, R21, R62, R26, P3, P4 ;  /* 0x0000003e15547210 */ /* 0x000fe40001fe841a */
[----:B------:R-:W-:-:S05]  /*9810*/  LEA.HI.SX32 R53, R53, R28, 0x1b ;  /* 0x0000001c35357211 */ /* 0x000fca00078fdaff */
[----:B------:R-:W-:-:S05]  /*9820*/  IMAD.SHL.U32 R65, R53, 0x10, RZ ;  /* 0x0000001035417824 */ /* 0x000fca00078e00ff */
[----:B------:R-:W-:-:S04]  /*9830*/  LOP3.LUT R53, R55, 0x70, R65, 0xf8, !PT ;  /* 0x0000007037357812 */ /* 0x000fc800078ef841 */
[----:B------:R-:W-:-:S05]  /*9840*/  LOP3.LUT R53, R53, R142, RZ, 0x3c, !PT ;  /* 0x0000008e35357212 */ /* 0x000fca00078e3cff */
[----:B---3--:R-:W-:Y:S02]  /*9850*/  IMAD.IADD R52, R54, 0x1, R53 ;  /* 0x0000000136347824 */ /* 0x008fe400078e0235 */
[C---:B------:R-:W-:Y:S02]  /*9860*/  IMAD R53, R17.reuse, 0x7000, R114 ;  /* 0x0000700011357824 */ /* 0x040fe400078e0272 */
        /* <DEDUP_REMOVED lines=8> */
[--C-:B------:R-:W-:Y:S01]  /*98f0*/  SHF.R.U32.HI R154, RZ, 0x18, R69.reuse ;  /* 0x00000018ff9a7819 */ /* 0x100fe20000011645 */
[----:B------:R-:W-:Y:S01]  /*9900*/  IMAD.MOV.U32 R66, RZ, RZ, R54 ;  /* 0x000000ffff427224 */ /* 0x000fe200078e0036 */
[----:B------:R-:W-:Y:S02]  /*9910*/  LOP3.LUT R67, R69, 0xff, RZ, 0xc0, !PT ;  /* 0x000000ff45437812 */ /* 0x000fe400078ec0ff */
[----:B------:R-:W-:Y:S01]  /*9920*/  SHF.R.U32.HI R136, RZ, 0x10, R69 ;  /* 0x00000010ff887819 */ /* 0x000fe20000011645 */
[----:B------:R-:W-:Y:S01]  /*9930*/  IMAD.MOV.U32 R69, RZ, RZ, R52 ;  /* 0x000000ffff457224 */ /* 0x000fe200078e0034 */
[--C-:B------:R-:W-:Y:S01]  /*9940*/  SHF.R.U32.HI R89, RZ, 0x18, R73.reuse ;  /* 0x00000018ff597819 */ /* 0x100fe20000011649 */
[----:B------:R-:W-:Y:S01]  /*9950*/  IMAD.SHL.U32 R52, R137, 0x100, RZ ;  /* 0x0000010089347824 */ /* 0x000fe200078e00ff */
[----:B------:R-:W-:Y:S01]  /*9960*/  LOP3.LUT R70, R73, 0xff, RZ, 0xc0, !PT ;  /* 0x000000ff49467812 */ /* 0x000fe200078ec0ff */
[----:B------:R-:W-:Y:S01]  /*9970*/  IMAD.U32 R53, R136, 0x10000, RZ ;  /* 0x0001000088357824 */ /* 0x000fe200078e00ff */
[----:B------:R-:W-:-:S02]  /*9980*/  SHF.R.U32.HI R86, RZ, 0x8, R73 ;  /* 0x00000008ff567819 */ /* 0x000fc40000011649 */
[----:B------:R-:W-:Y:S02]  /*9990*/  SHF.R.U32.HI R85, RZ, 0x10, R73 ;  /* 0x00000010ff557819 */ /* 0x000fe40000011649 */
[--C-:B------:R-:W-:Y:S02]  /*99a0*/  SHF.R.U32.HI R73, RZ, 0x18, R75.reuse ;  /* 0x00000018ff497819 */ /* 0x100fe4000001164b */
[----:B------:R-:W-:Y:S02]  /*99b0*/  LOP3.LUT R72, R75, 0xff, RZ, 0xc0, !PT ;  /* 0x000000ff4b487812 */ /* 0x000fe400078ec0ff */
[----:B------:R-:W-:Y:S02]  /*99c0*/  SHF.R.U32.HI R74, RZ, 0x8, R75 ;  /* 0x00000008ff4a7819 */ /* 0x000fe4000001164b */
[----:B------:R-:W-:Y:S02]  /*99d0*/  SHF.R.U32.HI R90, RZ, 0x8, R71 ;  /* 0x00000008ff5a7819 */ /* 0x000fe40000011647 */
[----:B------:R-:W-:-:S02]  /*99e0*/  PRMT R67, R154, 0x654, R67 ;  /* 0x000006549a437816 */ /* 0x000fc40000000043 */
[----:B------:R-:W-:Y:S02]  /*99f0*/  SHF.R.U32.HI R91, RZ, 0x18, R71 ;  /* 0x00000018ff5b7819 */ /* 0x000fe40000011647 */
[----:B------:R-:W-:Y:S02]  /*9a00*/  LOP3.LUT R68, R71, 0xff, RZ, 0xc0, !PT ;  /* 0x000000ff47447812 */ /* 0x000fe400078ec0ff */
[----:B------:R-:W-:Y:S01]  /*9a10*/  SHF.R.U32.HI R87, RZ, 0x10, R75 ;  /* 0x00000010ff577819 */ /* 0x000fe2000001164b */
[----:B------:R-:W-:Y:S01]  /*9a20*/  IMAD.SHL.U32 R75, R74, 0x100, RZ ;  /* 0x000001004a4b7824 */ /* 0x000fe200078e00ff */
[----:B------:R-:W-:Y:S01]  /*9a30*/  PRMT R72, R73, 0x654, R72 ;  /* 0x0000065449487816 */ /* 0x000fe20000000048 */
[----:B------:R-:W-:Y:S01]  /*9a40*/  IMAD.SHL.U32 R73, R86, 0x100, RZ ;  /* 0x0000010056497824 */ /* 0x000fe200078e00ff */
[----:B------:R-:W-:Y:S01]  /*9a50*/  SHF.R.U32.HI R88, RZ, 0x10, R71 ;  /* 0x00000010ff587819 */ /* 0x000fe20000011647 */
[----:B------:R-:W-:Y:S01]  /*9a60*/  IMAD.U32 R87, R87, 0x10000, RZ ;  /* 0x0001000057577824 */ /* 0x000fe200078e00ff */
[----:B------:R-:W-:Y:S01]  /*9a70*/  LOP3.LUT R52, R67, 0xff00, R52, 0xf8, !PT ;  /* 0x0000ff0043347812 */ /* 0x000fe200078ef834 */
[----:B------:R-:W-:Y:S01]  /*9a80*/  IMAD.SHL.U32 R67, R90, 0x100, RZ ;  /* 0x000001005a437824 */ /* 0x000fe200078e00ff */
[----:B------:R-:W-:-:S02]  /*9a90*/  PRMT R70, R89, 0x654, R70 ;  /* 0x0000065459467816 */ /* 0x000fc40000000046 */
[----:B--2---:R-:W-:Y:S02]  /*9aa0*/  MOV R71, R56 ;  /* 0x0000003800477202 */ /* 0x004fe40000000f00 */
[----:B------:R-:W-:Y:S02]  /*9ab0*/  PRMT R68, R91, 0x654, R68 ;  /* 0x000006545b447816 */ /* 0x000fe40000000044 */
[----:B------:R-:W-:Y:S01]  /*9ac0*/  LOP3.LUT R54, R52, 0xff0000, R53, 0xf8, !PT ;  /* 0x00ff000034367812 */ /* 0x000fe200078ef835 */
[----:B------:R-:W-:Y:S01]  /*9ad0*/  IMAD.U32 R52, R88, 0x10000, RZ ;  /* 0x0001000058347824 */ /* 0x000fe200078e00ff */
[----:B------:R-:W-:Y:S02]  /*9ae0*/  LOP3.LUT R56, R70, 0xff00, R73, 0xf8, !PT ;  /* 0x0000ff0046387812 */ /* 0x000fe400078ef849 */
[----:B------:R-:W-:Y:S02]  /*9af0*/  LOP3.LUT R86, R72, 0xff00, R75, 0xf8, !PT ;  /* 0x0000ff0048567812 */ /* 0x000fe400078ef84b */
[----:B------:R-:W-:-:S02]  /*9b00*/  LOP3.LUT R67, R68, 0xff00, R67, 0xf8, !PT ;  /* 0x0000ff0044437812 */ /* 0x000fc400078ef843 */
[----:B------:R-:W-:Y:S02]  /*9b10*/  F2FP.F16.E4M3.UNPACK_B R75, R152.H1 ;  /* 0x00000098ff4b723e */ /* 0x000fe400030006ff */
[----:B------:R-:W-:Y:S02]  /*9b20*/  F2FP.F16.E4M3.UNPACK_B R72, R71.H1 ;  /* 0x00000047ff48723e */ /* 0x000fe400030006ff */
[----:B------:R-:W-:Y:S01]  /*9b30*/  F2FP.F16.E4M3.UNPACK_B R70, R69.H1 ;  /* 0x00000045ff46723e */ /* 0x000fe200030006ff */
[----:B------:R-:W-:Y:S01]  /*9b40*/  HADD2.F32 R53, -RZ, R75.H0_H0 ;  /* 0x2000004bff357230 */ /* 0x000fe20000004100 */
[----:B------:R-:W-:Y:S01]  /*9b50*/  LOP3.LUT R52, R67, 0xff0000, R52, 0xf8, !PT ;  /* 0x00ff000043347812 */ /* 0x000fe200078ef834 */
[----:B------:R-:W-:Y:S01]  /*9b60*/  HADD2.F32 R68, -RZ, R72.H0_H0 ;  /* 0x20000048ff447230 */ /* 0x000fe20000004100 */
[----:B------:R-:W-:Y:S01]  /*9b70*/  F2FP.F16.E4M3.UNPACK_B R73, R150.H1 ;  /* 0x00000096ff49723e */ /* 0x000fe200030006ff */
[--C-:B------:R-:W-:Y:S01]  /*9b80*/  HADD2.F32 R67, -RZ, R70.reuse.H0_H0 ;  /* 0x20000046ff437230 */ /* 0x100fe20000004100 */
[----:B------:R-:W-:Y:S01]  /*9b90*/  SHF.L.U32 R85, R85, 0x10, RZ ;  /* 0x0000001055557819 */ /* 0x000fe200000006ff */
[----:B------:R-:W-:-:S02]  /*9ba0*/  HADD2.F32 R70, -RZ, R70.H1_H1 ;  /* 0x30000046ff467230 */ /* 0x000fc40000004100 */
[-C--:B------:R-:W-:Y:S01]  /*9bb0*/  FMUL.FTZ R88, R68, R53.reuse ;  /* 0x0000003544587220 */ /* 0x080fe20000410000 */
[--C-:B------:R-:W-:Y:S02]  /*9bc0*/  HADD2.F32 R74, -RZ, R73.reuse.H0_H0 ;  /* 0x20000049ff4a7230 */ /* 0x100fe40000004100 */
[C---:B------:R-:W-:Y:S01]  /*9bd0*/  FMUL.FTZ R89, R67.reuse, R53 ;  /* 0x0000003543597220 */ /* 0x040fe20000410000 */
        /* <DEDUP_REMOVED lines=8> */
[----:B------:R-:W-:-:S02]  /*9c60*/  F2FP.F16.E4M3.UNPACK_B R72, R69 ;  /* 0x00000045ff48723e */ /* 0x000fc400020006ff */
[----:B------:R-:W-:Y:S01]  /*9c70*/  LOP3.LUT R53, R86, 0xff0000, R87, 0xf8, !PT ;  /* 0x00ff000056357812 */ /* 0x000fe200078ef857 */
[CC--:B------:R-:W-:Y:S01]  /*9c80*/  FMUL.FTZ R88, R70.reuse, R74.reuse ;  /* 0x0000004a46587220 */ /* 0x0c0fe20000410000 */
[C---:B------:R-:W-:Y:S01]  /*9c90*/  FMUL.FTZ R69, R75.reuse, R74 ;  /* 0x0000004a4b457220 */ /* 0x040fe20000410000 */
[----:B------:R-:W-:Y:S01]  /*9ca0*/  F2FP.F16.E4M3.UNPACK_B R150, R150 ;  /* 0x00000096ff96723e */ /* 0x000fe200020006ff */
[----:B------:R-:W-:Y:S02]  /*9cb0*/  HADD2.F32 R86, -RZ, R152.H0_H0 ;  /* 0x20000098ff567230 */ /* 0x000fe40000004100 */
[----:B------:R-:W-:Y:S02]  /*9cc0*/  HADD2.F32 R74, -RZ, R73.H0_H0 ;  /* 0x20000049ff4a7230 */ /* 0x000fe40000004100 */
[-C--:B------:R-:W-:Y:S01]  /*9cd0*/  FFMA.FTZ R70, R70, R85.reuse, -R69 ;  /* 0x0000005546467223 */ /* 0x080fe20000010845 */
[----:B------:R-:W-:Y:S02]  /*9ce0*/  HADD2.F32 R71, -RZ, R72.H0_H0 ;  /* 0x20000048ff477230 */ /* 0x000fe40000004100 */
[----:B------:R-:W-:Y:S01]  /*9cf0*/  FFMA.FTZ R69, R75, R85, R88 ;  /* 0x000000554b457223 */ /* 0x000fe20000010058 */
        /* <DEDUP_REMOVED lines=28> */
[-C--:B------:R-:W-:Y:S01]  /*9ec0*/  FFMA.FTZ R136, R73, R86.reuse, -R136 ;  /* 0x0000005649887223 */ /* 0x080fe20000010888 */
[----:B------:R-:W-:Y:S02]  /*9ed0*/  HADD2.F32 R85, -RZ, R85.H1_H1 ;  /* 0x30000055ff557230 */ /* 0x000fe40000004100 */
[-C--:B------:R-:W-:Y:S01]  /*9ee0*/  FMUL.FTZ R73, R74, R87.reuse ;  /* 0x000000574a497220 */ /* 0x080fe20000410000 */
[----:B------:R-:W-:Y:S01]  /*9ef0*/  FFMA.FTZ R88, R75, R86, R88 ;  /* 0x000000564b587223 */ /* 0x000fe20000010058 */
[----:B------:R-:W-:Y:S01]  /*9f00*/  FMUL.FTZ R91, R72, R87 ;  /* 0x00000057485b7220 */ /* 0x000fe20000410000 */
[----:B------:R-:W-:-:S02]  /*9f10*/  HADD2.F32 R75, -RZ, R151.H0_H0 ;  /* 0x20000097ff4b7230 */ /* 0x000fc40000004100 */
[----:B------:R-:W-:Y:S01]  /*9f20*/  FFMA.FTZ R87, R72, R85, -R73 ;  /* 0x0000005548577223 */ /* 0x000fe20000010849 */
[----:B------:R-:W-:Y:S01]  /*9f30*/  F2FP.F16.E4M3.UNPACK_B R72, R58 ;  /* 0x0000003aff48723e */ /* 0x000fe200020006ff */
[----:B------:R-:W-:Y:S01]  /*9f40*/  HADD2.F32 R58, -RZ, R66.H0_H0 ;  /* 0x20000042ff3a7230 */ /* 0x000fe20000004100 */
[----:B------:R-:W-:Y:S01]  /*9f50*/  F2FP.F16.E4M3.UNPACK_B R149, R149 ;  /* 0x00000095ff95723e */ /* 0x000fe200020006ff */
[----:B------:R-:W-:Y:S02]  /*9f60*/  HADD2.F32 R151, -RZ, R151.H1_H1 ;  /* 0x30000097ff977230 */ /* 0x000fe40000004100 */
[----:B------:R-:W-:Y:S01]  /*9f70*/  FFMA.FTZ R91, R74, R85, R91 ;  /* 0x000000554a5b7223 */ /* 0x000fe2000001005b */
[--C-:B------:R-:W-:Y:S02]  /*9f80*/  HADD2.F32 R73, -RZ, R72.reuse.H0_H0 ;  /* 0x20000048ff497230 */ /* 0x100fe40000004100 */
[----:B------:R-:W-:Y:S01]  /*9f90*/  FMUL.FTZ R86, R58, R75 ;  /* 0x0000004b3a567220 */ /* 0x000fe20000410000 */
[----:B------:R-:W-:Y:S01]  /*9fa0*/  HADD2.F32 R72, -RZ, R72.H1_H1 ;  /* 0x30000048ff487230 */ /* 0x000fe20000004100 */
[----:B------:R-:W-:Y:S01]  /*9fb0*/  F2FP.SATFINITE.E4M3.F32.PACK_AB_MERGE_C R67, R70, R67, RZ ;  /* 0x000000434643723e */ /* 0x000fe200048070ff */
[----:B------:R-:W-:-:S02]  /*9fc0*/  HADD2.F32 R66, -RZ, R66.H1_H1 ;  /* 0x30000042ff427230 */ /* 0x000fc40000004100 */
[----:B------:R-:W-:Y:S01]  /*9fd0*/  FMUL.FTZ R85, R73, R75 ;  /* 0x0000004b49557220 */ /* 0x000fe20000410000 */
[--C-:B------:R-:W-:Y:S02]  /*9fe0*/  HADD2.F32 R74, -RZ, R149.reuse.H0_H0 ;  /* 0x20000095ff4a7230 */ /* 0x100fe40000004100 */
[-C--:B------:R-:W-:Y:S01]  /*9ff0*/  FMUL.FTZ R75, R72, R151.reuse ;  /* 0x00000097484b7220 */ /* 0x080fe20000410000 */
[----:B------:R-:W-:Y:S02]  /*a000*/  HADD2.F32 R149, -RZ, R149.H1_H1 ;  /* 0x30000095ff957230 */ /* 0x000fe40000004100 */
[----:B------:R-:W-:Y:S01]  /*a010*/  FMUL.FTZ R151, R66, R151 ;  /* 0x0000009742977220 */ /* 0x000fe20000410000 */
[----:B------:R-:W-:Y:S01]  /*a020*/  F2FP.SATFINITE.E4M3.F32.PACK_AB_MERGE_C R69, R69, R68, RZ ;  /* 0x000000444545723e */ /* 0x000fe200048070ff */
[----:B------:R-:W-:Y:S01]  /*a030*/  FFMA.FTZ R85, R58, R74, -R85 ;  /* 0x0000004a3a557223 */ /* 0x000fe20000010855 */
[----:B------:R-:W-:Y:S01]  /*a040*/  F2FP.F16.E4M3.UNPACK_B R70, R64 ;  /* 0x00000040ff46723e */ /* 0x000fe200020006ff */
[-C--:B------:R-:W-:Y:S01]  /*a050*/  FFMA.FTZ R66, R66, R149.reuse, -R75 ;  /* 0x0000009542427223 */ /* 0x080fe2000001084b */
[----:B------:R-:W-:Y:S01]  /*a060*/  FFMA.FTZ R151, R72, R149, R151 ;  /* 0x0000009548977223 */ /* 0x000fe20000010097 */
[----:B------:R-:W-:Y:S01]  /*a070*/  F2FP.F16.E4M3.UNPACK_B R72, R57 ;  /* 0x00000039ff48723e */ /* 0x000fe200020006ff */
[----:B------:R-:W-:Y:S01]  /*a080*/  FFMA.FTZ R58, R73, R74, R86 ;  /* 0x0000004a493a7223 */ /* 0x000fe20000010056 */
[----:B------:R-:W-:-:S02]  /*a090*/  F2FP.F16.E4M3.UNPACK_B R75, R56 ;  /* 0x00000038ff4b723e */ /* 0x000fc400020006ff */
[----:B------:R-:W-:Y:S01]  /*a0a0*/  F2FP.SATFINITE.E4M3.F32.PACK_AB_MERGE_C R87, R87, R136, RZ ;  /* 0x000000885757723e */ /* 0x000fe200048070ff */
[--C-:B------:R-:W-:Y:S01]  /*a0b0*/  HADD2.F32 R74, -RZ, R72.reuse.H1_H1 ;  /* 0x30000048ff4a7230 */ /* 0x100fe20000004100 */
[----:B------:R-:W-:Y:S01]  /*a0c0*/  F2FP.SATFINITE.E4M3.F32.PACK_AB_MERGE_C R91, R91, R88, RZ ;  /* 0x000000585b5b723e */ /* 0x000fe200048070ff */
[--C-:B------:R-:W-:Y:S01]  /*a0d0*/  HADD2.F32 R88, -RZ, R75.reuse.H0_H0 ;  /* 0x2000004bff587230 */ /* 0x100fe20000004100 */
[----:B------:R-:W-:Y:S01]  /*a0e0*/  F2FP.SATFINITE.E4M3.F32.PACK_AB_MERGE_C R68, R90, R71, R67 ;  /* 0x000000475a44723e */ /* 0x000fe20004807043 */
[----:B------:R-:W-:Y:S01]  /*a0f0*/  HADD2.F32 R71, -RZ, R72.H0_H0 ;  /* 0x20000048ff477230 */ /* 0x000fe20000004100 */
[----:B------:R-:W-:Y:S01]  /*a100*/  F2FP.SATFINITE.E4M3.F32.PACK_AB_MERGE_C R67, R152, R89, R69 ;  /* 0x000000599843723e */ /* 0x000fe20004807045 */
[--C-:B------:R-:W-:Y:S01]  /*a110*/  HADD2.F32 R69, -RZ, R70.reuse.H0_H0 ;  /* 0x20000046ff457230 */ /* 0x100fe20000004100 */
[----:B------:R-:W-:Y:S01]  /*a120*/  F2FP.F16.E4M3.UNPACK_B R73, R54 ;  /* 0x00000036ff49723e */ /* 0x000fe200020006ff */
[----:B------:R-:W-:Y:S01]  /*a130*/  HADD2.F32 R72, -RZ, R70.H1_H1 ;  /* 0x30000046ff487230 */ /* 0x000fe20000004100 */
[----:B------:R-:W-:Y:S01]  /*a140*/  F2FP.SATFINITE.E4M3.F32.PACK_AB_MERGE_C R66, R66, R85, R87 ;  /* 0x000000554242723e */ /* 0x000fe20004807057 */
[----:B------:R-:W-:-:S02]  /*a150*/  HADD2.F32 R85, -RZ, R75.H1_H1 ;  /* 0x3000004bff557230 */ /* 0x000fc40000004100 */
[-C--:B------:R-:W-:Y:S01]  /*a160*/  FMUL.FTZ R90, R71, R88.reuse ;  /* 0x00000058475a7220 */ /* 0x080fe20000410000 */
[--C-:B------:R-:W-:Y:S02]  /*a170*/  HADD2.F32 R86, -RZ, R73.reuse.H0_H0 ;  /* 0x20000049ff567230 */ /* 0x100fe40000004100 */
[----:B------:R-:W-:Y:S01]  /*a180*/  FMUL.FTZ R88, R69, R88 ;  /* 0x0000005845587220 */ /* 0x000fe20000410000 */
[----:B------:R-:W-:Y:S02]  /*a190*/  HADD2.F32 R75, -RZ, R73.H1_H1 ;  /* 0x30000049ff4b7230 */ /* 0x000fe40000004100 */
[-C--:B------:R-:W-:Y:S01]  /*a1a0*/  FMUL.FTZ R87, R74, R85.reuse ;  /* 0x000000554a577220 */ /* 0x080fe20000410000 */
[----:B------:R-:W-:Y:S01]  /*a1b0*/  FMUL.FTZ R89, R72, R85 ;  /* 0x0000005548597220 */ /* 0x000fe20000410000 */
[-C--:B------:R-:W-:Y:S01]  /*a1c0*/  FFMA.FTZ R70, R71, R86.reuse, R88 ;  /* 0x0000005647467223 */ /* 0x080fe20000010058 */
[----:B------:R-:W-:Y:S01]  /*a1d0*/  F2FP.F16.E4M3.UNPACK_B R73, R57.H1 ;  /* 0x00000039ff49723e */ /* 0x000fe200030006ff */
[----:B------:R-:W-:Y:S01]  /*a1e0*/  FFMA.FTZ R69, R69, R86, -R90 ;  /* 0x0000005645457223 */ /* 0x000fe2000001085a */
[----:B------:R-:W-:Y:S01]  /*a1f0*/  F2FP.F16.E4M3.UNPACK_B R85, R56.H1 ;  /* 0x00000038ff55723e */ /* 0x000fe200030006ff */
[-C--:B------:R-:W-:Y:S01]  /*a200*/  FFMA.FTZ R57, R74, R75.reuse, R89 ;  /* 0x0000004b4a397223 */ /* 0x080fe20000010059 */
[----:B------:R-:W-:Y:S01]  /*a210*/  F2FP.F16.E4M3.UNPACK_B R71, R64.H1 ;  /* 0x00000040ff47723e */ /* 0x000fe200030006ff */
[----:B------:R-:W-:Y:S01]  /*a220*/  FFMA.FTZ R64, R72, R75, -R87 ;  /* 0x0000004b48407223 */ /* 0x000fe20000010857 */
[----:B------:R-:W-:Y:S01]  /*a230*/  HADD2.F32 R72, -RZ, R73.H0_H0 ;  /* 0x20000049ff487230 */ /* 0x000fe20000004100 */
[----:B------:R-:W-:Y:S01]  /*a240*/  F2FP.F16.E4M3.UNPACK_B R54, R54.H1 ;  /* 0x00000036ff36723e */ /* 0x000fe200030006ff */
[----:B------:R-:W-:Y:S01]  /*a250*/  HADD2.F32 R87, -RZ, R85.H0_H0 ;  /* 0x20000055ff577230 */ /* 0x000fe20000004100 */
[----:B------:R-:W-:Y:S01]  /*a260*/  F2FP.SATFINITE.E4M3.F32.PACK_AB_MERGE_C R58, R151, R58, R91 ;  /* 0x0000003a973a723e */ /* 0x000fe2000480705b */
[----:B------:R-:W-:-:S02]  /*a270*/  HADD2.F32 R56, -RZ, R71.H0_H0 ;  /* 0x20000047ff387230 */ /* 0x000fc40000004100 */
[----:B------:R-:W-:Y:S02]  /*a280*/  HADD2.F32 R73, -RZ, R73.H1_H1 ;  /* 0x30000049ff497230 */ /* 0x000fe40000004100 */
[----:B------:R-:W-:Y:S02]  /*a290*/  HADD2.F32 R86, -RZ, R85.H1_H1 ;  /* 0x30000055ff567230 */ /* 0x000fe40000004100 */
[-C--:B------:R-:W-:Y:S01]  /*a2a0*/  FMUL.FTZ R85, R72, R87.reuse ;  /* 0x0000005748557220 */ /* 0x080fe20000410000 */
[----:B------:R-:W-:Y:S02]  /*a2b0*/  HADD2.F32 R71, -RZ, R71.H1_H1 ;  /* 0x30000047ff477230 */ /* 0x000fe40000004100 */
[----:B------:R-:W-:Y:S01]  /*a2c0*/  FMUL.FTZ R87, R56, R87 ;  /* 0x0000005738577220 */ /* 0x000fe20000410000 */
[--C-:B------:R-:W-:Y:S02]  /*a2d0*/  HADD2.F32 R75, -RZ, R54.reuse.H0_H0 ;  /* 0x20000036ff4b7230 */ /* 0x100fe40000004100 */
[----:B------:R-:W-:-:S02]  /*a2e0*/  HADD2.F32 R74, -RZ, R54.H1_H1 ;  /* 0x30000036ff4a7230 */ /* 0x000fc40000004100 */
[-C--:B------:R-:W-:Y:S01]  /*a2f0*/  FMUL.FTZ R54, R73, R86.reuse ;  /* 0x0000005649367220 */ /* 0x080fe20000410000 */
[C---:B------:R-:W-:Y:S01]  /*a300*/  FMUL.FTZ R86, R71.reuse, R86 ;  /* 0x0000005647567220 */ /* 0x040fe20000410000 */
[----:B------:R-:W-:Y:S01]  /*a310*/  FFMA.FTZ R91, R72, R75, R87 ;  /* 0x0000004b485b7223 */ /* 0x000fe20000010057 */
[----:B------:R-:W-:Y:S01]  /*a320*/  F2FP.F16.E4M3.UNPACK_B R72, R59.H1 ;  /* 0x0000003bff48723e */ /* 0x000fe200030006ff */
[-C--:B------:R-:W-:Y:S01]  /*a330*/  FFMA.FTZ R137, R71, R74.reuse, -R54 ;  /* 0x0000004a47897223 */ /* 0x080fe20000010836 */
[----:B------:R-:W-:Y:S01]  /*a340*/  F2FP.F16.E4M3.UNPACK_B R54, R55 ;  /* 0x00000037ff36723e */ /* 0x000fe200020006ff */
[----:B------:R-:W-:Y:S01]  /*a350*/  FFMA.FTZ R136, R73, R74, R86 ;  /* 0x0000004a49887223 */ /* 0x000fe20000010056 */
[----:B------:R-:W-:Y:S01]  /*a360*/  F2FP.F16.E4M3.UNPACK_B R87, R53.H1 ;  /* 0x00000035ff57723e */ /* 0x000fe200030006ff */
[----:B------:R-:W-:Y:S01]  /*a370*/  FFMA.FTZ R90, R56, R75, -R85 ;  /* 0x0000004b385a7223 */ /* 0x000fe20000010855 */
[----:B------:R-:W-:Y:S01]  /*a380*/  F2FP.F16.E4M3.UNPACK_B R55, R55.H1 ;  /* 0x00000037ff37723e */ /* 0x000fe200030006ff */
[----:B------:R-:W-:Y:S01]  /*a390*/  HADD2.F32 R56, -RZ, R54.H0_H0 ;  /* 0x20000036ff387230 */ /* 0x000fe20000004100 */
[----:B------:R-:W-:Y:S01]  /*a3a0*/  F2FP.F16.E4M3.UNPACK_B R86, R53 ;  /* 0x00000035ff56723e */ /* 0x000fe200020006ff */
[--C-:B------:R-:W-:Y:S01]  /*a3b0*/  HADD2.F32 R89, -RZ, R87.reuse.H0_H0 ;  /* 0x20000057ff597230 */ /* 0x100fe20000004100 */
[-C--:B------:R-:W-:Y:S01]  /*a3c0*/  F2FP.F16.E4M3.UNPACK_B R53, R52.reuse ;  /* 0x00000034ff35723e */ /* 0x080fe200020006ff */
[----:B------:R-:W-:Y:S01]  /*a3d0*/  HADD2.F32 R87, -RZ, R87.H1_H1 ;  /* 0x30000057ff577230 */ /* 0x000fe20000004100 */
[----:B------:R-:W-:Y:S01]  /*a3e0*/  F2FP.F16.E4M3.UNPACK_B R74, R52.H1 ;  /* 0x00000034ff4a723e */ /* 0x000fe200030006ff */
[----:B------:R-:W-:Y:S01]  /*a3f0*/  HADD2.F32 R52, -RZ, R72.H0_H0 ;  /* 0x20000048ff347230 */ /* 0x000fe20000004100 */
[----:B------:R-:W-:Y:S01]  /*a400*/  F2FP.F16.E4M3.UNPACK_B R71, R59 ;  /* 0x0000003bff47723e */ /* 0x000fe200020006ff */
[----:B------:R-:W-:Y:S01]  /*a410*/  HADD2.F32 R59, -RZ, R55.H0_H0 ;  /* 0x20000037ff3b7230 */ /* 0x000fe20000004100 */
[----:B------:R-:W-:Y:S01]  /*a420*/  F2FP.SATFINITE.E4M3.F32.PACK_AB_MERGE_C R90, R137, R90, RZ ;  /* 0x0000005a895a723e */ /* 0x000fe200048070ff */
[----:B------:R-:W-:-:S02]  /*a430*/  HADD2.F32 R85, -RZ, R74.H0_H0 ;  /* 0x2000004aff557230 */ /* 0x000fc40000004100 */
[CC--:B------:R-:W-:Y:S01]  /*a440*/  FMUL.FTZ R150, R52.reuse, R89.reuse ;  /* 0x0000005934967220 */ /* 0x0c0fe20000410000 */
[----:B------:R-:W-:Y:S02]  /*a450*/  HADD2.F32 R72, -RZ, R72.H1_H1 ;  /* 0x30000048ff487230 */ /* 0x000fe40000004100 */
[C---:B------:R-:W-:Y:S01]  /*a460*/  FMUL.FTZ R89, R59.reuse, R89 ;  /* 0x000000593b597220 */ /* 0x040fe20000410000 */
[----:B------:R-:W-:Y:S02]  /*a470*/  HADD2.F32 R55, -RZ, R55.H1_H1 ;  /* 0x30000037ff377230 */ /* 0x000fe40000004100 */
[-C--:B------:R-:W-:Y:S01]  /*a480*/  FFMA.FTZ R150, R59, R85.reuse, -R150 ;  /* 0x000000553b967223 */ /* 0x080fe20000010896 */
[----:B------:R-:W-:Y:S02]  /*a490*/  HADD2.F32 R73, -RZ, R71.H0_H0 ;  /* 0x20000047ff497230 */ /* 0x000fe40000004100 */
[----:B------:R-:W-:Y:S01]  /*a4a0*/  FFMA.FTZ R89, R52, R85, R89 ;  /* 0x0000005534597223 */ /* 0x000fe20000010059 */
[----:B------:R-:W-:-:S02]  /*a4b0*/  HADD2.F32 R88, -RZ, R86.H0_H0 ;  /* 0x20000056ff587230 */ /* 0x000fc40000004100 */
[-C--:B------:R-:W-:Y:S01]  /*a4c0*/  FMUL.FTZ R52, R72, R87.reuse ;  /* 0x0000005748347220 */ /* 0x080fe20000410000 */
[----:B------:R-:W-:Y:S02]  /*a4d0*/  HADD2.F32 R71, -RZ, R71.H1_H1 ;  /* 0x30000047ff477230 */ /* 0x000fe40000004100 */
[----:B------:R-:W-:Y:S01]  /*a4e0*/  FMUL.FTZ R87, R55, R87 ;  /* 0x0000005737577220 */ /* 0x000fe20000410000 */
[----:B------:R-:W-:Y:S02]  /*a4f0*/  HADD2.F32 R86, -RZ, R86.H1_H1 ;  /* 0x30000056ff567230 */ /* 0x000fe40000004100 */
[-C--:B------:R-:W-:Y:S01]  /*a500*/  FMUL.FTZ R149, R73, R88.reuse ;  /* 0x0000005849957220 */ /* 0x080fe20000410000 */
[----:B------:R-:W-:Y:S02]  /*a510*/  HADD2.F32 R54, -RZ, R54.H1_H1 ;  /* 0x30000036ff367230 */ /* 0x000fe40000004100 */
[----:B------:R-:W-:Y:S01]  /*a520*/  FMUL.FTZ R88, R56, R88 ;  /* 0x0000005838587220 */ /* 0x000fe20000410000 */
[----:B------:R-:W-:-:S02]  /*a530*/  HADD2.F32 R74, -RZ, R74.H1_H1 ;  /* 0x3000004aff4a7230 */ /* 0x000fc40000004100 */
[-C--:B------:R-:W-:Y:S01]  /*a540*/  FMUL.FTZ R59, R71, R86.reuse ;  /* 0x00000056473b7220 */ /* 0x080fe20000410000 */
[--C-:B------:R-:W-:Y:S02]  /*a550*/  HADD2.F32 R75, -RZ, R53.reuse.H0_H0 ;  /* 0x20000035ff4b7230 */ /* 0x100fe40000004100 */
[----:B------:R-:W-:Y:S01]  /*a560*/  FMUL.FTZ R86, R54, R86 ;  /* 0x0000005636567220 */ /* 0x000fe20000410000 */
[----:B------:R-:W-:Y:S02]  /*a570*/  HADD2.F32 R53, -RZ, R53.H1_H1 ;  /* 0x30000035ff357230 */ /* 0x000fe40000004100 */
[-C--:B------:R-:W-:Y:S01]  /*a580*/  FFMA.FTZ R55, R55, R74.reuse, -R52 ;  /* 0x0000004a37377223 */ /* 0x080fe20000010834 */
[----:B------:R-:W-:Y:S01]  /*a590*/  FFMA.FTZ R72, R72, R74, R87 ;  /* 0x0000004a48487223 */ /* 0x000fe20000010057 */
        /* <DEDUP_REMOVED lines=8> */
[----:B------:R-:W-:-:S02]  /*a620*/  F2FP.SATFINITE.E4M3.F32.PACK_AB_MERGE_C R69, R64, R69, R90 ;  /* 0x000000454045723e */ /* 0x000fc4000480705a */
[----:B------:R-:W-:Y:S02]  /*a630*/  F2FP.SATFINITE.E4M3.F32.PACK_AB_MERGE_C R91, R136, R91, RZ ;  /* 0x0000005b885b723e */ /* 0x000fe400048070ff */
[----:B------:R-:W-:Y:S01]  /*a640*/  F2FP.SATFINITE.E4M3.F32.PACK_AB_MERGE_C R55, R54, R149, R55 ;  /* 0x000000953637723e */ /* 0x000fe20004807037 */
[----:B------:R-:W-:Y:S01]  /*a650*/  IMAD.MOV.U32 R54, RZ, RZ, R66 ;  /* 0x000000ffff367224 */ /* 0x000fe200078e0042 */
[----:B------:R-:W-:Y:S01]  /*a660*/  F2FP.SATFINITE.E4M3.F32.PACK_AB_MERGE_C R59, R53, R88, R72 ;  /* 0x00000058353b723e */ /* 0x000fe20004807048 */
[----:B------:R-:W-:Y:S01]  /*a670*/  IMAD.MOV.U32 R53, RZ, RZ, R69 ;  /* 0x000000ffff357224 */ /* 0x000fe200078e0045 */
[----:B------:R-:W-:-:S07]  /*a680*/  F2FP.SATFINITE.E4M3.F32.PACK_AB_MERGE_C R57, R57, R70, R91 ;  /* 0x000000463939723e */ /* 0x000fce000480705b */
.L_x_5814:
[----:B------:R-:W-:Y:S05]  /*a690*/  BSYNC B2 ;  /* 0x0000000000027941 */ /* 0x000fea0003800000 */
.L_x_5813:
        /* <DEDUP_REMOVED lines=11> */
.L_x_5812:
[----:B------:R-:W-:Y:S05]  /*a750*/  BSYNC B1 ;  /* 0x0000000000017941 */ /* 0x000fea0003800000 */
.L_x_5811:
[----:B-1----:R-:W-:Y:S02]  /*a760*/  VIADD R53, R228, 0xc0 ;  /* 0x000000c0e4357836 */ /* 0x002fe40000000000 */
[-C--:B--2---:R-:W-:Y:S02]  /*a770*/  IMAD R52, R124, R130.reuse, RZ ;  /* 0x000000827c347224 */ /* 0x084fe400078e02ff */
[C---:B------:R-:W-:Y:S01]  /*a780*/  IMAD.WIDE.U32 R128, R53.reuse, R130, R128 ;  /* 0x0000008235807225 */ /* 0x040fe200078e0080 */
[----:B------:R-:W-:-:S03]  /*a790*/  ISETP.GE.OR P3, PT, R53, R120, P0 ;  /* 0x000000783500720c */ /* 0x000fc60000766670 */
[----:B------:R-:W-:-:S10]  /*a7a0*/  IMAD R131, R53, R131, R52 ;  /* 0x0000008335837224 */ /* 0x000fd400078e0234 */
[----:B------:R-:W-:Y:S05]  /*a7b0*/  @P3 BRA `(.L_x_5793) ;  /* 0x0000001400b83947 */ /* 0x000fea0003800000 */
[----:B------:R-:W2:Y:S01]  /*a7c0*/  LDL R54, [R1+0x6c] ;  /* 0x00006c0001367983 */ /* 0x000ea20000100800 */
[----:B------:R-:W1:Y:S01]  /*a7d0*/  LDC.64 R60, c[0x0][0x2d8] ;  /* 0x0000b600ff3c7b82 */ /* 0x000e620000000a00 */
[----:B------:R-:W-:Y:S01]  /*a7e0*/  ISETP.NE.AND P6, PT, R0, RZ, PT ;  /* 0x000000ff0000720c */ /* 0x000fe20003fc5270 */
[----:B------:R-:W-:Y:S01]  /*a7f0*/  VIADD R55, R228, 0xc0 ;  /* 0x000000c0e4377836 */ /* 0x000fe20000000000 */
[----:B------:R-:W-:Y:S01]  /*a800*/  IADD3 R63, P3, P4, R46, R128, R27 ;  /* 0x000000802e3f7210 */ /* 0x000fe20007c7e01b */
[----:B------:R-:W-:Y:S01]  /*a810*/  IMAD.IADD R64, R129, 0x1, R131 ;  /* 0x0000000181407824 */ /* 0x000fe200078e0283 */
[----:B------:R-:W-:Y:S01]  /*a820*/  SEL R148, R123, R148, !P6 ;  /* 0x000000947b947207 */ /* 0x000fe20007000000 */
[----:B------:R-:W-:Y:S01]  /*a830*/  IMAD.SHL.U32 R55, R55, 0x80, RZ ;  /* 0x0000008037377824 */ /* 0x000fe200078e00ff */
[----:B------:R-:W-:Y:S02]  /*a840*/  BSSY B1, `(.L_x_5815) ;  /* 0x00000ed000017945 */ /* 0x000fe40003800000 */
[----:B------:R-:W-:-:S02]  /*a850*/  SHF.R.S32.HI R53, RZ, 0x1f, R148 ;  /* 0x0000001fff357819 */ /* 0x000fc40000011494 */
[----:B------:R-:W-:Y:S02]  /*a860*/  IADD3.X R52, R21, R64, R26, P3, P4 ;  /* 0x0000004015347210 */ /* 0x000fe40001fe841a */
[----:B------:R-:W-:Y:S02]  /*a870*/  LEA.HI R53, R53, R148, RZ, 0x5 ;  /* 0x0000009435357211 */ /* 0x000fe400078f28ff */
[----:B------:R-:W-:Y:S02]  /*a880*/  LOP3.LUT R55, R55, 0x380, RZ, 0xc0, !PT ;  /* 0x0000038037377812 */ /* 0x000fe400078ec0ff */
[----:B------:R-:W-:-:S05]  /*a890*/  LEA.HI.SX32 R53, R53, R28, 0x1b ;  /* 0x0000001c35357211 */ /* 0x000fca00078fdaff */
[----:B------:R-:W-:Y:S01]  /*a8a0*/  IMAD.SHL.U32 R65, R53, 0x10, RZ ;  /* 0x0000001035417824 */ /* 0x000fe200078e00ff */
[----:B-1----:R-:W-:Y:S01]  /*a8b0*/  IADD3 R62, P3, R63, R60, RZ ;  /* 0x0000003c3f3e7210 */ /* 0x002fe20007f7e0ff */
[----:B------:R-:W-:-:S03]  /*a8c0*/  IMAD R53, R17, 0x7000, R113 ;  /* 0x0000700011357824 */ /* 0x000fc600078e0271 */
[----:B------:R-:W-:Y:S01]  /*a8d0*/  IADD3.X R63, R52, R61, RZ, P3, !PT ;  /* 0x0000003d343f7210 */ /* 0x000fe20001ffe4ff */
[----:B------:R-:W-:Y:S01]  /*a8e0*/  IMAD.IADD R53, R16, 0x1, R53 ;  /* 0x0000000110357824 */ /* 0x000fe200078e0235 */
[----:B------:R-:W-:-:S04]  /*a8f0*/  LOP3.LUT R52, R55, 0x70, R65, 0xf8, !PT ;  /* 0x0000007037347812 */ /* 0x000fc800078ef841 */
[----:B------:R-:W-:-:S05]  /*a900*/  LOP3.LUT R52, R52, R141, RZ, 0x3c, !PT ;  /* 0x0000008d34347212 */ /* 0x000fca00078e3cff */
[----:B--2---:R-:W-:-:S04]  /*a910*/  IMAD.IADD R52, R54, 0x1, R52 ;  /* 0x0000000136347824 */ /* 0x004fc800078e0234 */
[----:B------:R-:W-:-:S04]  /*a920*/  IMAD R55, R17, 0x7000, R52 ;  /* 0x0000700011377824 */ /* 0x000fc800078e0234 */
        /* <DEDUP_REMOVED lines=8> */
[----:B------:R-:W-:Y:S01]  /*a9b0*/  SHF.R.U32.HI R84, RZ, 0x18, R77 ;  /* 0x00000018ff547819 */ /* 0x000fe2000001164d */
[----:B------:R-:W-:Y:S01]  /*a9c0*/  IMAD.SHL.U32 R52, R85, 0x100, RZ ;  /* 0x0000010055347824 */ /* 0x000fe200078e00ff */
[----:B------:R-:W-:Y:S02]  /*a9d0*/  SHF.R.U32.HI R80, RZ, 0x8, R79 ;  /* 0x00000008ff507819 */ /* 0x000fe4000001164f */
[----:B------:R-:W-:Y:S02]  /*a9e0*/  SHF.R.U32.HI R75, RZ, 0x8, R81 ;  /* 0x00000008ff4b7819 */ /* 0x000fe40000011651 */
[----:B------:R-:W-:Y:S01]  /*a9f0*/  PRMT R69, R84, 0x654, R67 ;  /* 0x0000065454457816 */ /* 0x000fe20000000043 */
[----:B--2---:R-:W-:Y:S01]  /*aa00*/  IMAD.MOV.U32 R67, RZ, RZ, R58 ;  /* 0x000000ffff437224 */ /* 0x004fe200078e003a */
[----:B------:R-:W-:Y:S01]  /*aa10*/  SHF.R.U32.HI R86, RZ, 0x10, R77 ;  /* 0x00000010ff567819 */ /* 0x000fe2000001164d */
[----:B------:R-:W-:Y:S01]  /*aa20*/  IMAD.SHL.U32 R54, R75, 0x100, RZ ;  /* 0x000001004b367824 */ /* 0x000fe200078e00ff */
[----:B------:R-:W-:-:S02]  /*aa30*/  LOP3.LUT R68, R79, 0xff, RZ, 0xc0, !PT ;  /* 0x000000ff4f447812 */ /* 0x000fc400078ec0ff */
[----:B------:R-:W-:Y:S02]  /*aa40*/  SHF.R.U32.HI R71, RZ, 0x18, R79 ;  /* 0x00000018ff477819 */ /* 0x000fe4000001164f */
[----:B------:R-:W-:Y:S02]  /*aa50*/  LOP3.LUT R72, R81, 0xff, RZ, 0xc0, !PT ;  /* 0x000000ff51487812 */ /* 0x000fe400078ec0ff */
[----:B------:R-:W-:Y:S02]  /*aa60*/  SHF.R.U32.HI R77, RZ, 0x18, R81 ;  /* 0x00000018ff4d7819 */ /* 0x000fe40000011651 */
[----:B------:R-:W-:Y:S01]  /*aa70*/  LOP3.LUT R69, R69, 0xff00, R52, 0xf8, !PT ;  /* 0x0000ff0045457812 */ /* 0x000fe200078ef834 */
[----:B------:R-:W-:Y:S01]  /*aa80*/  IMAD.SHL.U32 R52, R80, 0x100, RZ ;  /* 0x0000010050347824 */ /* 0x000fe200078e00ff */
[----:B------:R-:W-:Y:S02]  /*aa90*/  SHF.R.U32.HI R74, RZ, 0x8, R83 ;  /* 0x00000008ff4a7819 */ /* 0x000fe40000011653 */
[----:B------:R-:W-:-:S02]  /*aaa0*/  PRMT R71, R71, 0x654, R68 ;  /* 0x0000065447477816 */ /* 0x000fc40000000044 */
[----:B------:R-:W-:Y:S01]  /*aab0*/  PRMT R77, R77, 0x654, R72 ;  /* 0x000006544d4d7816 */ /* 0x000fe20000000048 */
[----:B------:R-:W-:Y:S01]  /*aac0*/  IMAD.SHL.U32 R58, R74, 0x100, RZ ;  /* 0x000001004a3a7824 */ /* 0x000fe200078e00ff */
[----:B------:R-:W-:Y:S01]  /*aad0*/  MOV R73, R56 ;  /* 0x0000003800497202 */ /* 0x000fe20000000f00 */
[----:B------:R-:W-:Y:S01]  /*aae0*/  IMAD.U32 R56, R86, 0x10000, RZ ;  /* 0x0001000056387824 */ /* 0x000fe200078e00ff */
[----:B------:R-:W-:Y:S02]  /*aaf0*/  SHF.R.U32.HI R82, RZ, 0x10, R79 ;  /* 0x00000010ff527819 */ /* 0x000fe4000001164f */
[----:B------:R-:W-:Y:S02]  /*ab00*/  LOP3.LUT R75, R71, 0xff00, R52, 0xf8, !PT ;  /* 0x0000ff00474b7812 */ /* 0x000fe400078ef834 */
[----:B------:R-:W-:Y:S02]  /*ab10*/  LOP3.LUT R79, R77, 0xff00, R54, 0xf8, !PT ;  /* 0x0000ff004d4f7812 */ /* 0x000fe400078ef836 */
[----:B------:R-:W-:-:S02]  /*ab20*/  F2FP.F16.E4M3.UNPACK_B R77, R146.H1 ;  /* 0x00000092ff4d723e */ /* 0x000fc400030006ff */
[----:B------:R-:W-:Y:S02]  /*ab30*/  F2FP.F16.E4M3.UNPACK_B R74, R73.H1 ;  /* 0x00000049ff4a723e */ /* 0x000fe400030006ff */
[----:B------:R-:W-:Y:S01]  /*ab40*/  F2FP.F16.E4M3.UNPACK_B R71, R70.H1 ;  /* 0x00000046ff47723e */ /* 0x000fe200030006ff */
[----:B------:R-:W-:Y:S01]  /*ab50*/  HADD2.F32 R54, -RZ, R77.H0_H0 ;  /* 0x2000004dff367230 */ /* 0x000fe20000004100 */
[----:B------:R-:W-:Y:S02]  /*ab60*/  SHF.R.U32.HI R78, RZ, 0x10, R81 ;  /* 0x00000010ff4e7819 */ /* 0x000fe40000011651 */
[----:B------:R-:W-:Y:S01]  /*ab70*/  SHF.R.U32.HI R76, RZ, 0x10, R83 ;  /* 0x00000010ff4c7819 */ /* 0x000fe20000011653 */
[----:B------:R-:W-:Y:S01]  /*ab80*/  HADD2.F32 R68, -RZ, R71.H0_H0 ;  /* 0x20000047ff447230 */ /* 0x000fe20000004100 */
[----:B------:R-:W-:Y:S02]  /*ab90*/  LOP3.LUT R81, R83, 0xff0000ff, RZ, 0xc0, !PT ;  /* 0xff0000ff53517812 */ /* 0x000fe400078ec0ff */
[----:B------:R-:W-:Y:S01]  /*aba0*/  LOP3.LUT R56, R69, 0xff0000, R56, 0xf8, !PT ;  /* 0x00ff000045387812 */ /* 0x000fe200078ef838 */
[----:B------:R-:W-:Y:S01]  /*abb0*/  HADD2.F32 R69, -RZ, R74.H0_H0 ;  /* 0x2000004aff457230 */ /* 0x000fe20000004100 */
[----:B------:R-:W-:Y:S01]  /*abc0*/  SHF.L.U32 R52, R82, 0x10, RZ ;  /* 0x0000001052347819 */ /* 0x000fe200000006ff */
[----:B------:R-:W-:Y:S01]  /*abd0*/  IMAD.U32 R76, R76, 0x10000, RZ ;  /* 0x000100004c4c7824 */ /* 0x000fe200078e00ff */
[----:B------:R-:W-:-:S02]  /*abe0*/  F2FP.F16.E4M3.UNPACK_B R72, R144.H1 ;  /* 0x00000090ff48723e */ /* 0x000fc400030006ff */
[----:B------:R-:W-:Y:S01]  /*abf0*/  LOP3.LUT R81, R81, 0xff00, R58, 0xf8, !PT ;  /* 0x0000ff0051517812 */ /* 0x000fe200078ef83a */
[----:B------:R-:W-:Y:S01]  /*ac00*/  IMAD.U32 R58, R78, 0x10000, RZ ;  /* 0x000100004e3a7824 */ /* 0x000fe200078e00ff */
[----:B------:R-:W-:Y:S01]  /*ac10*/  LOP3.LUT R52, R75, 0xff0000, R52, 0xf8, !PT ;  /* 0x00ff00004b347812 */ /* 0x000fe200078ef834 */
[--C-:B------:R-:W-:Y:S02]  /*ac20*/  HADD2.F32 R75, -RZ, R72.reuse.H0_H0 ;  /* 0x20000048ff4b7230 */ /* 0x100fe40000004100 */
[-C--:B------:R-:W-:Y:S01]  /*ac30*/  FMUL.FTZ R83, R69, R54.reuse ;  /* 0x0000003645537220 */ /* 0x080fe20000410000 */
[C---:B------:R-:W-:Y:S01]  /*ac40*/  FMUL.FTZ R78, R68.reuse, R54 ;  /* 0x00000036444e7220 */ /* 0x040fe20000410000 */
        /* <DEDUP_REMOVED lines=62> */
[----:B------:R-:W-:Y:S01]  /*b030*/  HADD2.F32 R72, -RZ, R143.H0_H0 ;  /* 0x2000008fff487230 */ /* 0x000fe20000004100 */
[----:B------:R-:W-:Y:S01]  /*b040*/  F2FP.F16.E4M3.UNPACK_B R77, R58 ;  /* 0x0000003aff4d723e */ /* 0x000fe200020006ff */
[----:B------:R-:W-:-:S02]  /*b050*/  HADD2.F32 R70, -RZ, R70.H1_H1 ;  /* 0x30000046ff467230 */ /* 0x000fc40000004100 */
[-C--:B------:R-:W-:Y:S01]  /*b060*/  FMUL.FTZ R76, R71, R74.reuse ;  /* 0x0000004a474c7220 */ /* 0x080fe20000410000 */
[C---:B------:R-:W-:Y:S01]  /*b070*/  FMUL.FTZ R74, R67.reuse, R74 ;  /* 0x0000004a434a7220 */ /* 0x040fe20000410000 */
[----:B------:R-:W-:Y:S01]  /*b080*/  HADD2.F32 R66, -RZ, R66.H1_H1 ;  /* 0x30000042ff427230 */ /* 0x000fe20000004100 */
[----:B------:R-:W-:Y:S01]  /*b090*/  F2FP.SATFINITE.E4M3.F32.PACK_AB_MERGE_C R80, R80, R69, RZ ;  /* 0x000000455050723e */ /* 0x000fe200048070ff */
[----:B------:R-:W-:Y:S02]  /*b0a0*/  HADD2.F32 R143, -RZ, R143.H1_H1 ;  /* 0x3000008fff8f7230 */ /* 0x000fe40000004100 */
[-C--:B------:R-:W-:Y:S01]  /*b0b0*/  FFMA.FTZ R67, R67, R72.reuse, -R76 ;  /* 0x0000004843437223 */ /* 0x080fe2000001084c */
[----:B------:R-:W-:Y:S01]  /*b0c0*/  FFMA.FTZ R74, R71, R72, R74 ;  /* 0x00000048474a7223 */ /* 0x000fe2000001004a */
[----:B------:R-:W-:Y:S01]  /*b0d0*/  FMUL.FTZ R73, R70, R145 ;  /* 0x0000009146497220 */ /* 0x000fe20000410000 */
[----:B------:R-:W-:Y:S01]  /*b0e0*/  F2FP.F16.E4M3.UNPACK_B R72, R57 ;  /* 0x00000039ff48723e */ /* 0x000fe200020006ff */
[C---:B------:R-:W-:Y:S01]  /*b0f0*/  FMUL.FTZ R145, R66.reuse, R145 ;  /* 0x0000009142917220 */ /* 0x040fe20000410000 */
[----:B------:R-:W-:Y:S01]  /*b100*/  F2FP.F16.E4M3.UNPACK_B R71, R53 ;  /* 0x00000035ff47723e */ /* 0x000fe200020006ff */
[-C--:B------:R-:W-:Y:S01]  /*b110*/  FFMA.FTZ R66, R66, R143.reuse, -R73 ;  /* 0x0000008f42427223 */ /* 0x080fe20000010849 */
[----:B------:R-:W-:Y:S01]  /*b120*/  F2FP.SATFINITE.E4M3.F32.PACK_AB_MERGE_C R69, R81, R78, R68 ;  /* 0x0000004e5145723e */ /* 0x000fe20004807044 */
[----:B------:R-:W-:Y:S01]  /*b130*/  FFMA.FTZ R145, R70, R143, R145 ;  /* 0x0000008f46917223 */ /* 0x000fe20000010091 */
[----:B------:R-:W-:Y:S01]  /*b140*/  F2FP.F16.E4M3.UNPACK_B R75, R56 ;  /* 0x00000038ff4b723e */ /* 0x000fe200020006ff */
[--C-:B------:R-:W-:Y:S01]  /*b150*/  HADD2.F32 R73, -RZ, R72.reuse.H0_H0 ;  /* 0x20000048ff497230 */ /* 0x100fe20000004100 */
[----:B------:R-:W-:Y:S01]  /*b160*/  F2FP.SATFINITE.E4M3.F32.PACK_AB_MERGE_C R84, R84, R85, RZ ;  /* 0x000000555454723e */ /* 0x000fe200048070ff */
[----:B------:R-:W-:Y:S01]  /*b170*/  HADD2.F32 R78, -RZ, R77.H0_H0 ;  /* 0x2000004dff4e7230 */ /* 0x000fe20000004100 */
[----:B------:R-:W-:Y:S01]  /*b180*/  F2FP.SATFINITE.E4M3.F32.PACK_AB_MERGE_C R68, R146, R79, R80 ;  /* 0x0000004f9244723e */ /* 0x000fe20004807050 */
        /* <DEDUP_REMOVED lines=23> */
[----:B------:R-:W-:Y:S01]  /*b300*/  F2FP.F16.E4M3.UNPACK_B R75, R54 ;  /* 0x00000036ff4b723e */ /* 0x000fe200020006ff */
        /* <DEDUP_REMOVED lines=9> */
[----:B------:R-:W-:Y:S01]  /*b3a0*/  F2FP.F16.E4M3.UNPACK_B R58, R59 ;  /* 0x0000003bff3a723e */ /* 0x000fe200020006ff */
[----:B------:R-:W-:Y:S01]  /*b3b0*/  FFMA.FTZ R82, R57, R71, -R76 ;  /* 0x0000004739527223 */ /* 0x000fe2000001084c */
        /* <DEDUP_REMOVED lines=49> */
[----:B------:R-:W-:Y:S01]  /*b6d0*/  F2FP.SATFINITE.E4M3.F32.PACK_AB_MERGE_C R53, R81, R70, R82 ;  /* 0x000000465135723e */ /* 0x000fe20004807052 */
[----:B------:R-:W-:Y:S01]  /*b6e0*/  IMAD.MOV.U32 R58, RZ, RZ, R66 ;  /* 0x000000ffff3a7224 */ /* 0x000fe200078e0042 */
[----:B------:R-:W-:-:S02]  /*b6f0*/  F2FP.SATFINITE.E4M3.F32.PACK_AB_MERGE_C R57, R80, R79, R83 ;  /* 0x0000004f5039723e */ /* 0x000fc40004807053 */
[----:B------:R-:W-:-:S07]  /*b700*/  F2FP.SATFINITE.E4M3.F32.PACK_AB_MERGE_C R59, R75, R86, R76 ;  /* 0x000000564b3b723e */ /* 0x000fce000480704c */
.L_x_5816:
[----:B------:R-:W-:Y:S05]  /*b710*/  BSYNC B1 ;  /* 0x0000000000017941 */ /* 0x000fea0003800000 */
.L_x_5815:
[----:B-1----:R3:W-:Y:S01]  /*b720*/  STG.E.128 desc[UR60][R62.64], R52 ;  /* 0x000000343e007986 */ /* 0x0027e2000c101d3c */
[----:B------:R-:W-:-:S13]  /*b730*/  ISETP.GE.AND P2, PT, R65, R147, PT ;  /* 0x000000934100720c */ /* 0x000fda0003f46270 */
[----:B------:R-:W-:Y:S05]  /*b740*/  @P2 BRA `(.L_x_5793) ;  /* 0x0000000400d42947 */ /* 0x000fea0003800000 */
[--C-:B---3--:R-:W-:Y:S02]  /*b750*/  SHF.R.S32.HI R52, RZ, 0x1f, R65.reuse ;  /* 0x0000001fff347819 */ /* 0x108fe40000011441 */
[----:B------:R-:W-:-:S04]  /*b760*/  IADD3 R65, P2, P3, R46, R128, R65 ;  /* 0x000000802e417210 */ /* 0x000fc80007b5e041 */
[----:B------:R-:W-:Y:S02]  /*b770*/  IADD3.X R64, R21, R64, R52, P2, P3 ;  /* 0x0000004015407210 */ /* 0x000fe400017e6434 */
[----:B------:R-:W-:-:S05]  /*b780*/  IADD3 R60, P2, R65, R60, RZ ;  /* 0x0000003c413c7210 */ /* 0x000fca0007f5e0ff */
[----:B------:R-:W-:-:S05]  /*b790*/  IMAD.X R61, R64, 0x1, R61, P2 ;  /* 0x00000001403d7824 */ /* 0x000fca00010e063d */
[----:B--2---:R4:W-:Y:S01]  /*b7a0*/  STG.E.128 desc[UR60][R60.64], R56 ;  /* 0x000000383c007986 */ /* 0x0049e2000c101d3c */
[----:B------:R-:W-:Y:S05]  /*b7b0*/  BRA `(.L_x_5793) ;  /* 0x0000000400b87947 */ /* 0x000fea0003800000 */
.L_x_5756:
[----:B------:R-:W2:Y:S02]  /*b7c0*/  LDL R52, [R1+0x44] ;  /* 0x0000440001347983 */ /* 0x000ea40000100800 */
[----:B--2---:R-:W-:-:S13]  /*b7d0*/  R2UR UR4, R52 ;  /* 0x00000000340472ca */ /* 0x004fda00000e0000 */
[----:B------:R-:W-:-:S06]  /*b7e0*/  UISETP.NE.AND UP0, UPT, UR4, 0x3, UPT ;  /* 0x000000030400788c */ /* 0x000fcc000bf05270 */
[----:B------:R-:W-:-:S13]  /*b7f0*/  PLOP3.LUT P5, PT, PT, PT, UP0, 0x80, 0x0 ;  /* 0x000000000000781c */ /* 0x000fda0003faf008 */
[----:B------:R-:W-:Y:S05]  /*b800*/  @!P5 BRA `(.L_x_5817) ;  /* 0x000000000004d947 */ /* 0x000fea0003800000 */
[----:B------:R-:W-:Y:S01]  /*b810*/  BPT.TRAP 0x1 ;  /* 0x000000040000795c */ /* 0x000fe20000300000 */
.L_x_5817:
        /* <DEDUP_REMOVED lines=9> */
.L_x_6039:
[----:B------:R-:W-:Y:S05]  /*b8b0*/  BSYNC B1 ;  /* 0x0000000000017941 */ /* 0x000fea0003800000 */
.L_x_5818:
[----:B------:R-:W-:Y:S01]  /*b8c0*/  ISETP.GE.AND P2, PT, R228, R120, PT ;  /* 0x00000078e400720c */ /* 0x000fe20003f46270 */
[----:B------:R-:W-:Y:S01]  /*b8d0*/  IMAD R53, R53, R132, R52 ;  /* 0x0000008435357224 */ /* 0x000fe200078e0234 */
[----:B------:R-:W-:Y:S01]  /*b8e0*/  BSSY B1, `(.L_x_5820) ;  /* 0x0000014000017945 */ /* 0x000fe20003800000 */
[----:B------:R-:W-:-:S04]  /*b8f0*/  IMAD.WIDE.U32 R56, R132, R25, RZ ;  /* 0x0000001984387225 */ /* 0x000fc800078e00ff */
[----:B------:R-:W-:-:S06]  /*b900*/  IMAD.IADD R60, R53, 0x1, R57 ;  /* 0x00000001353c7824 */ /* 0x000fcc00078e0239 */
[----:B------:R-:W-:Y:S05]  /*b910*/  @P2 BRA `(.L_x_5821) ;  /* 0x0000000000402947 */ /* 0x000fea0003800000 */
[----:B------:R-:W1:Y:S01]  /*b920*/  @!P0 LDS.128 R52, [R119+0x20400] ;  /* 0x0204000077348984 */ /* 0x000e620000000c00 */
[----:B------:R-:W2:Y:S02]  /*b930*/  @!P0 LDC.64 R58, c[0x0][0x2d8] ;  /* 0x0000b600ff3a8b82 */ /* 0x000ea40000000a00 */
[----:B--2---:R-:W-:-:S04]  /*b940*/  @!P0 IADD3 R58, P2, P3, R56, R58, R20 ;  /* 0x0000003a383a8210 */ /* 0x004fc80007b5e014 */
[----:B------:R-:W-:-:S05]  /*b950*/  @!P0 IADD3.X R59, R60, R59, R14, P2, P3 ;  /* 0x0000003b3c3b8210 */ /* 0x000fca00017e640e */
[----:B-1----:R1:W-:Y:S01]  /*b960*/  @!P0 STG.E.128 desc[UR60][R58.64], R52 ;  /* 0x000000343a008986 */ /* 0x0023e2000c101d3c */
[----:B------:R-:W-:Y:S05]  /*b970*/  @P1 BRA `(.L_x_5821) ;  /* 0x0000000000281947 */ /* 0x000fea0003800000 */
[----:B------:R-:W-:Y:S01]  /*b980*/  ULDC.64 UR4, c[0x0][0x2d8] ;  /* 0x0000b60000047ab9 */ /* 0x000fe20000000a00 */
[----:B-1----:R-:W-:Y:S01]  /*b990*/  VIADD R52, R34, 0x40 ;  /* 0x0000004022347836 */ /* 0x002fe20000000000 */
[----:B------:R-:W-:-:S04]  /*b9a0*/  IADD3 R58, P2, P3, R13, UR4, R56 ;  /* 0x000000040d3a7c10 */ /* 0x000fc8000fb5e038 */
[----:B------:R-:W-:Y:S02]  /*b9b0*/  IADD3.X R59, R109, UR5, R60, P2, P3 ;  /* 0x000000056d3b7c10 */ /* 0x000fe400097e643c */
[----:B------:R-:W-:-:S13]  /*b9c0*/  LOP3.LUT P2, RZ, R229, 0x4, RZ, 0xc0, !PT ;  /* 0x00000004e5ff7812 */ /* 0x000fda000784c0ff */
[----:B------:R-:W-:-:S04]  /*b9d0*/  @P2 VIADD R52, R34, 0xffffffc0 ;  /* 0xffffffc022342836 */ /* 0x000fc80000000000 */
[----:B------:R-:W-:-:S04]  /*b9e0*/  IMAD R53, R17, 0x7000, R52 ;  /* 0x0000700011357824 */ /* 0x000fc800078e0234 */
[----:B------:R-:W-:-:S06]  /*b9f0*/  IMAD.IADD R53, R16, 0x1, R53 ;  /* 0x0000000110357824 */ /* 0x000fcc00078e0235 */
[----:B------:R-:W1:Y:S04]  /*ba00*/  LDS.128 R52, [R53+0x20400] ;  /* 0x0204000035347984 */ /* 0x000e680000000c00 */
[----:B-1----:R2:W-:Y:S02]  /*ba10*/  STG.E.128 desc[UR60][R58.64], R52 ;  /* 0x000000343a007986 */ /* 0x0025e4000c101d3c */
.L_x_5821:
[----:B------:R-:W-:Y:S05]  /*ba20*/  BSYNC B1 ;  /* 0x0000000000017941 */ /* 0x000fea0003800000 */
.L_x_5820:
[----:B-12---:R-:W-:Y:S01]  /*ba30*/  VIADD R52, R228, 0x40 ;  /* 0x00000040e4347836 */ /* 0x006fe20000000000 */
[----:B------:R-:W-:Y:S04]  /*ba40*/  BSSY B1, `(.L_x_5822) ;  /* 0x0000015000017945 */ /* 0x000fe80003800000 */
[----:B------:R-:W-:-:S13]  /*ba50*/  ISETP.GE.AND P2, PT, R52, R120, PT ;  /* 0x000000783400720c */ /* 0x000fda0003f46270 */
[----:B------:R-:W-:Y:S05]  /*ba60*/  @P2 BRA `(.L_x_5823) ;  /* 0x0000000000482947 */ /* 0x000fea0003800000 */
[----:B------:R-:W1:Y:S01]  /*ba70*/  @!P0 LDS.128 R52, [R119+0x22400] ;  /* 0x0224000077348984 */ /* 0x000e620000000c00 */
[----:B------:R-:W2:Y:S01]  /*ba80*/  @!P0 LDC.64 R58, c[0x0][0x2d8] ;  /* 0x0000b600ff3a8b82 */ /* 0x000ea20000000a00 */
[----:B------:R-:W-:-:S05]  /*ba90*/  IADD3 R61, P2, R106, R56, RZ ;  /* 0x000000386a3d7210 */ /* 0x000fca0007f5e0ff */
[----:B------:R-:W-:Y:S01]  /*baa0*/  IMAD.X R62, R60, 0x1, R107, P2 ;  /* 0x000000013c3e7824 */ /* 0x000fe200010e066b */
        /* <DEDUP_REMOVED lines=9> */
[----:B------:R-:W-:-:S05]  /*bb40*/  @P2 IADD3 R52, R34, -0x40, RZ ;  /* 0xffffffc022342810 */ /* 0x000fca0007ffe0ff */
[----:B------:R-:W-:-:S04]  /*bb50*/  IMAD R53, R17, 0x7000, R52 ;  /* 0x0000700011357824 */ /* 0x000fc800078e0234 */
[----:B------:R-:W-:-:S06]  /*bb60*/  IMAD.IADD R53, R16, 0x1, R53 ;  /* 0x0000000110357824 */ /* 0x000fcc00078e0235 */
[----:B------:R-:W1:Y:S04]  /*bb70*/  LDS.128 R52, [R53+0x22400] ;  /* 0x0224000035347984 */ /* 0x000e680000000c00 */
[----:B-1----:R2:W-:Y:S02]  /*bb80*/  STG.E.128 desc[UR60][R58.64], R52 ;  /* 0x000000343a007986 */ /* 0x0025e4000c101d3c */
.L_x_5823:
[----:B------:R-:W-:Y:S05]  /*bb90*/  BSYNC B1 ;  /* 0x0000000000017941 */ /* 0x000fea0003800000 */
.L_x_5822:
[----:B-12---:R-:W-:Y:S01]  /*bba0*/  VIADD R52, R228, 0x80 ;  /* 0x00000080e4347836 */ /* 0x006fe20000000000 */
[----:B------:R-:W-:Y:S04]  /*bbb0*/  BSSY B1, `(.L_x_5824) ;  /* 0x0000015000017945 */ /* 0x000fe80003800000 */
[----:B------:R-:W-:-:S13]  /*bbc0*/  ISETP.GE.AND P2, PT, R52, R120, PT ;  /* 0x000000783400720c */ /* 0x000fda0003f46270 */
[----:B------:R-:W-:Y:S05]  /*bbd0*/  @P2 BRA `(.L_x_5825) ;  /* 0x0000000000482947 */ /* 0x000fea0003800000 */
[----:B------:R-:W1:Y:S01]  /*bbe0*/  @!P0 LDS.128 R52, [R119+0x24400] ;  /* 0x0244000077348984 */ /* 0x000e620000000c00 */
[----:B------:R-:W2:Y:S01]  /*bbf0*/  @!P0 LDC.64 R58, c[0x0][0x2d8] ;  /* 0x0000b600ff3a8b82 */ /* 0x000ea20000000a00 */
[----:B------:R-:W-:-:S05]  /*bc00*/  LEA R61, P2, R44, R56, 0x7 ;  /* 0x000000382c3d7211 */ /* 0x000fca00078438ff */
        /* <DEDUP_REMOVED lines=15> */
.L_x_5825:
[----:B------:R-:W-:Y:S05]  /*bd00*/  BSYNC B1 ;  /* 0x0000000000017941 */ /* 0x000fea0003800000 */
.L_x_5824:
[----:B-12---:R-:W-:-:S05]  /*bd10*/  VIADD R52, R228, 0xc0 ;  /* 0x000000c0e4347836 */ /* 0x006fca0000000000 */
[----:B------:R-:W-:-:S13]  /*bd20*/  ISETP.GE.AND P2, PT, R52, R120, PT ;  /* 0x000000783400720c */ /* 0x000fda0003f46270 */
[----:B------:R-:W-:Y:S05]  /*bd30*/  @P2 BRA `(.L_x_5793) ;  /* 0x0000000000582947 */ /* 0x000fea0003800000 */
[----:B------:R-:W1:Y:S01]  /*bd40*/  LDC.64 R54, c[0x0][0x2f0] ;  /* 0x0000bc00ff367b82 */ /* 0x000e620000000a00 */
[----:B------:R-:W-:Y:S01]  /*bd50*/  MOV R58, R56 ;  /* 0x00000038003a7202 */ /* 0x000fe20000000f00 */
[----:B------:R-:W-:-:S06]  /*bd60*/  IMAD.MOV.U32 R59, RZ, RZ, R60 ;  /* 0x000000ffff3b7224 */ /* 0x000fcc00078e003c */
[----:B------:R-:W2:Y:S01]  /*bd70*/  @!P0 LDC.64 R52, c[0x0][0x2d8] ;  /* 0x0000b600ff348b82 */ /* 0x000ea20000000a00 */
[----:B-1----:R-:W-:-:S04]  /*bd80*/  IMAD.WIDE.U32 R58, R54, 0xc0, R58 ;  /* 0x000000c0363a7825 */ /* 0x002fc800078e003a */
[----:B------:R-:W-:-:S04]  /*bd90*/  IMAD R55, R55, 0xc0, RZ ;  /* 0x000000c037377824 */ /* 0x000fc800078e02ff */
[----:B------:R-:W-:Y:S01]  /*bda0*/  IMAD.IADD R60, R59, 0x1, R55 ;  /* 0x000000013b3c7824 */ /* 0x000fe200078e0237 */
[----:B--2---:R-:W-:-:S04]  /*bdb0*/  @!P0 IADD3 R56, P2, P3, R58, R52, R20 ;  /* 0x000000343a388210 */ /* 0x004fc80007b5e014 */
[----:B------:R-:W-:Y:S02]  /*bdc0*/  @!P0 IADD3.X R57, R60, R53, R14, P2, P3 ;  /* 0x000000353c398210 */ /* 0x000fe400017e640e */
[----:B------:R-:W1:Y:S04]  /*bdd0*/  @!P0 LDS.128 R52, [R119+0x26400] ;  /* 0x0264000077348984 */ /* 0x000e680000000c00 */
        /* <DEDUP_REMOVED lines=12> */
.L_x_5793:
[----:B------:R-:W-:Y:S05]  /*bea0*/  BSYNC B0 ;  /* 0x0000000000007941 */ /* 0x000fea0003800000 */
.L_x_5755:
        /* <DEDUP_REMOVED lines=17> */
.L_x_5827:
[----:B------:R-:W-:Y:S05]  /*bfc0*/  BSYNC B0 ;  /* 0x0000000000007941 */ /* 0x000fea0003800000 */
.L_x_5826:
[----:B------:R-:W2:Y:S01]  /*bfd0*/  SYNCS.PHASECHK.TRANS64.TRYWAIT P3, [R111+URZ+0x2e8b0], R127 ;  /* 0x02e8b07f6f0075a7 */ /* 0x000ea2000806017f */
[----:B------:R-:W-:Y:S01]  /*bfe0*/  ULDC.64 UR38, c[0x0][0x318] ;  /* 0x0000c60000267ab9 */ /* 0x000fe20000000a00 */
[----:B------:R-:W-:Y:S01]  /*bff0*/  ULDC.64 UR36, c[0x0][0x308] ;  /* 0x0000c20000247ab9 */ /* 0x000fe20000000a00 */
[----:B------:R-:W-:Y:S04]  /*c000*/  BSSY B0, `(.L_x_5828) ;  /* 0x0000002000007945 */ /* 0x000fe80003800000 */
[----:B--2---:R-:W-:Y:S05]  /*c010*/  @!P3 BRA `(.L_x_5829) ;  /* 0x0000016c0078b947 */ /* 0x004fea0003800000 */
.L_x_6040:
[----:B------:R-:W-:Y:S05]  /*c020*/  BSYNC B0 ;  /* 0x0000000000007941 */ /* 0x000fea0003800000 */
.L_x_5828:
[----:B------:R-:W-:Y:S01]  /*c030*/  ISETP.GE.AND P3, PT, R228, R120, PT ;  /* 0x00000078e400720c */ /* 0x000fe20003f66270 */
[----:B------:R-:W-:Y:S01]  /*c040*/  BSSY B0, `(.L_x_5830) ;  /* 0x0000017000007945 */ /* 0x000fe20003800000 */
[----:B------:R-:W-:-:S11]  /*c050*/  IMAD.WIDE R56, R25, 0xe0, R102 ;  /* 0x000000e019387825 */ /* 0x000fd600078e0266 */
[----:B------:R-:W-:Y:S05]  /*c060*/  @P3 BRA `(.L_x_5831) ;  /* 0x0000000000503947 */ /* 0x000fea0003800000 */
[----:B------:R-:W-:Y:S01]  /*c070*/  ULDC UR4, c[0x0][0x2e4] ;  /* 0x0000b90000047ab9 */ /* 0x000fe20000000800 */
[----:B------:R-:W-:Y:S01]  /*c080*/  PLOP3.LUT P4, PT, PT, PT, PT, 0x8, 0x0 ;  /* 0x000000000000781c */ /* 0x000fe20003f8e170 */
[----:B-1----:R-:W-:Y:S01]  /*c090*/  IMAD.MOV.U32 R52, RZ, RZ, R48 ;  /* 0x000000ffff347224 */ /* 0x002fe200078e0030 */
[----:B------:R-:W-:Y:S01]  /*c0a0*/  ISETP.GE.AND P3, PT, R4, UR4, PT ;  /* 0x0000000404007c0c */ /* 0x000fe2000bf66270 */
[----:B------:R-:W-:Y:S01]  /*c0b0*/  IMAD R55, R57, UR38, RZ ;  /* 0x0000002639377c24 */ /* 0x000fe2000f8e02ff */
[----:B------:R-:W-:-:S03]  /*c0c0*/  MOV R53, R110 ;  /* 0x0000006e00357202 */ /* 0x000fc60000000f00 */
[C---:B------:R-:W-:Y:S02]  /*c0d0*/  IMAD R55, R56.reuse, UR39, R55 ;  /* 0x0000002738377c24 */ /* 0x040fe4000f8e0237 */
[----:B------:R-:W-:-:S06]  /*c0e0*/  IMAD.WIDE.U32 R52, R56, UR38, R52 ;  /* 0x0000002638347c25 */ /* 0x000fcc000f8e0034 */
[----:B------:R-:W-:Y:S01]  /*c0f0*/  @!P3 LOP3.LUT P5, RZ, R229, 0x4, RZ, 0xc0, !PT ;  /* 0x00000004e5ffb812 */ /* 0x000fe200078ac0ff */
[----:B------:R-:W-:-:S03]  /*c100*/  @!P3 VIADD R60, R118, 0x40 ;  /* 0x00000040763cb836 */ /* 0x000fc60000000000 */
[----:B------:R-:W-:Y:S02]  /*c110*/  @!P3 PLOP3.LUT P4, PT, P5, PT, PT, 0x80, 0x0 ;  /* 0x000000000000b81c */ /* 0x000fe40002f8f070 */
[----:B------:R-:W-:-:S04]  /*c120*/  IADD3 R58, P5, R52, UR36, RZ ;  /* 0x00000024343a7c10 */ /* 0x000fc8000ffbe0ff */
[----:B------:R-:W-:-:S07]  /*c130*/  IADD3.X R59, R53, UR37, R55, P5, !PT ;  /* 0x00000025353b7c10 */ /* 0x000fce000affe437 */
[----:B------:R-:W-:Y:S01]  /*c140*/  @P4 VIADD R60, R118, 0xffffffc0 ;  /* 0xffffffc0763c4836 */ /* 0x000fe20000000000 */
[----:B------:R-:W-:-:S03]  /*c150*/  ISETP.GE.AND P4, PT, R18, UR4, PT ;  /* 0x0000000412007c0c */ /* 0x000fc6000bf86270 */
[----:B------:R-:W-:-:S10]  /*c160*/  @!P3 IMAD.IADD R60, R16, 0x1, R60 ;  /* 0x00000001103cb824 */ /* 0x000fd400078e023c */
[----:B------:R-:W1:Y:S04]  /*c170*/  @!P4 LDS.128 R52, [R119+0xe400] ;  /* 0x00e400007734c984 */ /* 0x000e680000000c00 */
[----:B-1----:R-:W-:Y:S04]  /*c180*/  @!P4 STG.E.128 desc[UR60][R58.64], R52 ;  /* 0x000000343a00c986 */ /* 0x002fe8000c101d3c */
[----:B------:R-:W1:Y:S04]  /*c190*/  @!P3 LDS.128 R52, [R60+0xe400] ;  /* 0x00e400003c34b984 */ /* 0x000e680000000c00 */
[----:B-1----:R3:W-:Y:S02]  /*c1a0*/  @!P3 STG.E.128 desc[UR60][R58.64+0x40], R52 ;  /* 0x000040343a00b986 */ /* 0x0027e4000c101d3c */
.L_x_5831:
[----:B------:R-:W-:Y:S05]  /*c1b0*/  BSYNC B0 ;  /* 0x0000000000007941 */ /* 0x000fea0003800000 */
.L_x_5830:
[----:B-1-3--:R-:W-:Y:S01]  /*c1c0*/  VIADD R52, R228, 0x40 ;  /* 0x00000040e4347836 */ /* 0x00afe20000000000 */
[----:B------:R-:W-:Y:S04]  /*c1d0*/  BSSY B0, `(.L_x_5832) ;  /* 0x0000019000007945 */ /* 0x000fe80003800000 */
[----:B------:R-:W-:-:S13]  /*c1e0*/  ISETP.GE.AND P3, PT, R52, R120, PT ;  /* 0x000000783400720c */ /* 0x000fda0003f66270 */
[----:B------:R-:W-:Y:S05]  /*c1f0*/  @P3 BRA `(.L_x_5833) ;  /* 0x0000000000583947 */ /* 0x000fea0003800000 */
[----:B------:R-:W-:Y:S01]  /*c200*/  ULDC UR4, c[0x0][0x2e4] ;  /* 0x0000b90000047ab9 */ /* 0x000fe20000000800 */
[----:B------:R-:W-:Y:S01]  /*c210*/  PLOP3.LUT P4, PT, PT, PT, PT, 0x8, 0x0 ;  /* 0x000000000000781c */ /* 0x000fe20003f8e170 */
[----:B------:R-:W-:Y:S01]  /*c220*/  IMAD.MOV.U32 R53, RZ, RZ, R110 ;  /* 0x000000ffff357224 */ /* 0x000fe200078e006e */
[----:B------:R-:W-:Y:S02]  /*c230*/  ISETP.GE.AND P3, PT, R4, UR4, PT ;  /* 0x0000000404007c0c */ /* 0x000fe4000bf66270 */
[----:B------:R-:W-:-:S11]  /*c240*/  MOV R52, R48 ;  /* 0x0000003000347202 */ /* 0x000fd60000000f00 */
[----:B------:R-:W-:Y:S01]  /*c250*/  @!P3 LOP3.LUT P5, RZ, R229, 0x4, RZ, 0xc0, !PT ;  /* 0x00000004e5ffb812 */ /* 0x000fe200078ac0ff */
[----:B------:R-:W-:-:S03]  /*c260*/  @!P3 VIADD R60, R118, 0x40 ;  /* 0x00000040763cb836 */ /* 0x000fc60000000000 */
[----:B------:R-:W-:Y:S02]  /*c270*/  @!P3 PLOP3.LUT P4, PT, P5, PT, PT, 0x80, 0x0 ;  /* 0x000000000000b81c */ /* 0x000fe40002f8f070 */
[----:B------:R-:W-:-:S05]  /*c280*/  IADD3 R55, P5, R56, 0x40, RZ ;  /* 0x0000004038377810 */ /* 0x000fca0007fbe0ff */
[----:B------:R-:W-:Y:S02]  /*c290*/  IMAD.X R54, RZ, RZ, R57, P5 ;  /* 0x000000ffff367224 */ /* 0x000fe400028e0639 */
[----:B------:R-:W-:-:S04]  /*c2a0*/  IMAD.WIDE.U32 R52, R55, UR38, R52 ;  /* 0x0000002637347c25 */ /* 0x000fc8000f8e0034 */
[----:B------:R-:W-:Y:S02]  /*c2b0*/  IMAD R54, R54, UR38, RZ ;  /* 0x0000002636367c24 */ /* 0x000fe4000f8e02ff */
[----:B------:R-:W-:Y:S01]  /*c2c0*/  @P4 VIADD R60, R118, 0xffffffc0 ;  /* 0xffffffc0763c4836 */ /* 0x000fe20000000000 */
[----:B------:R-:W-:Y:S01]  /*c2d0*/  IADD3 R58, P4, R52, UR36, RZ ;  /* 0x00000024343a7c10 */ /* 0x000fe2000ff9e0ff */
[----:B------:R-:W-:Y:S02]  /*c2e0*/  IMAD R55, R55, UR39, R54 ;  /* 0x0000002737377c24 */ /* 0x000fe4000f8e0236 */
[----:B------:R-:W-:-:S03]  /*c2f0*/  @!P3 IMAD.IADD R60, R16, 0x1, R60 ;  /* 0x00000001103cb824 */ /* 0x000fc600078e023c */
[----:B------:R-:W-:Y:S02]  /*c300*/  IADD3.X R59, R53, UR37, R55, P4, !PT ;  /* 0x00000025353b7c10 */ /* 0x000fe4000a7fe437 */
[----:B------:R-:W-:-:S13]  /*c310*/  ISETP.GE.AND P4, PT, R18, UR4, PT ;  /* 0x0000000412007c0c */ /* 0x000fda000bf86270 */
[----:B------:R-:W1:Y:S04]  /*c320*/  @!P4 LDS.128 R52, [R119+0x10400] ;  /* 0x010400007734c984 */ /* 0x000e680000000c00 */
[----:B-1----:R-:W-:Y:S04]  /*c330*/  @!P4 STG.E.128 desc[UR60][R58.64], R52 ;  /* 0x000000343a00c986 */ /* 0x002fe8000c101d3c */
[----:B------:R-:W1:Y:S04]  /*c340*/  @!P3 LDS.128 R52, [R60+0x10400] ;  /* 0x010400003c34b984 */ /* 0x000e680000000c00 */
[----:B-1----:R1:W-:Y:S02]  /*c350*/  @!P3 STG.E.128 desc[UR60][R58.64+0x40], R52 ;  /* 0x000040343a00b986 */ /* 0x0023e4000c101d3c */
.L_x_5833:
[----:B------:R-:W-:Y:S05]  /*c360*/  BSYNC B0 ;  /* 0x0000000000007941 */ /* 0x000fea0003800000 */
.L_x_5832:
[----:B-1----:R-:W-:Y:S01]  /*c370*/  VIADD R52, R228, 0x80 ;  /* 0x00000080e4347836 */ /* 0x002fe20000000000 */
        /* <DEDUP_REMOVED lines=25> */
.L_x_5835:
[----:B------:R-:W-:Y:S05]  /*c510*/  BSYNC B0 ;  /* 0x0000000000007941 */ /* 0x000fea0003800000 */
.L_x_5834:
[----:B-1----:R-:W-:Y:S01]  /*c520*/  VIADD R52, R228, 0xc0 ;  /* 0x000000c0e4347836 */ /* 0x002fe20000000000 */
[----:B------:R-:W-:Y:S04]  /*c530*/  BSSY B0, `(.L_x_5836) ;  /* 0x0000019000007945 */ /* 0x000fe80003800000 */
[----:B------:R-:W-:-:S13]  /*c540*/  ISETP.GE.AND P3, PT, R52, R120, PT ;  /* 0x000000783400720c */ /* 0x000fda0003f66270 */
[----:B------:R-:W-:Y:S05]  /*c550*/  @P3 BRA `(.L_x_5837) ;  /* 0x0000000000583947 */ /* 0x000fea0003800000 */
[----:B------:R-:W-:Y:S01]  /*c560*/  ULDC UR4, c[0x0][0x2e4] ;  /* 0x0000b90000047ab9 */ /* 0x000fe20000000800 */
[----:B------:R-:W-:Y:S01]  /*c570*/  PLOP3.LUT P4, PT, PT, PT, PT, 0x8, 0x0 ;  /* 0x000000000000781c */ /* 0x000fe20003f8e170 */
[----:B------:R-:W-:Y:S01]  /*c580*/  IMAD.MOV.U32 R52, RZ, RZ, R48 ;  /* 0x000000ffff347224 */ /* 0x000fe200078e0030 */
[----:B------:R-:W-:Y:S01]  /*c590*/  ISETP.GE.AND P3, PT, R4, UR4, PT ;  /* 0x0000000404007c0c */ /* 0x000fe2000bf66270 */
[----:B------:R-:W-:-:S12]  /*c5a0*/  IMAD.MOV.U32 R53, RZ, RZ, R110 ;  /* 0x000000ffff357224 */ /* 0x000fd800078e006e */
[----:B------:R-:W-:Y:S01]  /*c5b0*/  @!P3 LOP3.LUT P5, RZ, R229, 0x4, RZ, 0xc0, !PT ;  /* 0x00000004e5ffb812 */ /* 0x000fe200078ac0ff */
[----:B------:R-:W-:-:S03]  /*c5c0*/  @!P3 VIADD R58, R118, 0x40 ;  /* 0x00000040763ab836 */ /* 0x000fc60000000000 */
[----:B------:R-:W-:Y:S02]  /*c5d0*/  @!P3 PLOP3.LUT P4, PT, P5, PT, PT, 0x80, 0x0 ;  /* 0x000000000000b81c */ /* 0x000fe40002f8f070 */
[----:B------:R-:W-:-:S05]  /*c5e0*/  IADD3 R55, P5, R56, 0xc0, RZ ;  /* 0x000000c038377810 */ /* 0x000fca0007fbe0ff */
[----:B------:R-:W-:Y:S02]  /*c5f0*/  IMAD.X R56, RZ, RZ, R57, P5 ;  /* 0x000000ffff387224 */ /* 0x000fe400028e0639 */
[----:B------:R-:W-:-:S04]  /*c600*/  IMAD.WIDE.U32 R52, R55, UR38, R52 ;  /* 0x0000002637347c25 */ /* 0x000fc8000f8e0034 */
[----:B------:R-:W-:Y:S02]  /*c610*/  IMAD R56, R56, UR38, RZ ;  /* 0x0000002638387c24 */ /* 0x000fe4000f8e02ff */
[----:B------:R-:W-:Y:S02]  /*c620*/  @P4 VIADD R58, R118, 0xffffffc0 ;  /* 0xffffffc0763a4836 */ /* 0x000fe40000000000 */
[----:B------:R-:W-:Y:S01]  /*c630*/  IMAD R55, R55, UR39, R56 ;  /* 0x0000002737377c24 */ /* 0x000fe2000f8e0238 */
[----:B------:R-:W-:Y:S02]  /*c640*/  IADD3 R56, P4, R52, UR36, RZ ;  /* 0x0000002434387c10 */ /* 0x000fe4000ff9e0ff */
[----:B------:R-:W-:Y:S02]  /*c650*/  @!P3 IADD3 R58, R16, R58, RZ ;  /* 0x0000003a103ab210 */ /* 0x000fe40007ffe0ff */
[----:B------:R-:W-:Y:S02]  /*c660*/  IADD3.X R57, R53, UR37, R55, P4, !PT ;  /* 0x0000002535397c10 */ /* 0x000fe4000a7fe437 */
[----:B------:R-:W-:-:S13]  /*c670*/  ISETP.GE.AND P4, PT, R18, UR4, PT ;  /* 0x0000000412007c0c */ /* 0x000fda000bf86270 */
[----:B------:R-:W1:Y:S04]  /*c680*/  @!P4 LDS.128 R52, [R119+0x14400] ;  /* 0x014400007734c984 */ /* 0x000e680000000c00 */
[----:B-1----:R-:W-:Y:S04]  /*c690*/  @!P4 STG.E.128 desc[UR60][R56.64], R52 ;  /* 0x000000343800c986 */ /* 0x002fe8000c101d3c */
[----:B------:R-:W1:Y:S04]  /*c6a0*/  @!P3 LDS.128 R52, [R58+0x14400] ;  /* 0x014400003a34b984 */ /* 0x000e680000000c00 */
[----:B-1----:R1:W-:Y:S02]  /*c6b0*/  @!P3 STG.E.128 desc[UR60][R56.64+0x40], R52 ;  /* 0x000040343800b986 */ /* 0x0023e4000c101d3c */
.L_x_5837:
[----:B------:R-:W-:Y:S05]  /*c6c0*/  BSYNC B0 ;  /* 0x0000000000007941 */ /* 0x000fea0003800000 */
.L_x_5836:
[----:B------:R-:W-:Y:S01]  /*c6d0*/  @!PT LDS RZ, [RZ] ;  /* 0x00000000fffff984 */ /* 0x000fe20000000800 */
[----:B------:R-:W-:Y:S01]  /*c6e0*/  @!PT LDS RZ, [RZ] ;  /* 0x00000000fffff984 */ /* 0x000fe20000000800 */
[----:B------:R-:W-:Y:S01]  /*c6f0*/  @!PT LDS RZ, [RZ] ;  /* 0x00000000fffff984 */ /* 0x000fe20000000800 */
[----:B------:R-:W-:Y:S01]  /*c700*/  @!PT LDS RZ, [RZ] ;  /* 0x00000000fffff984 */ /* 0x000fe20000000800 */
[----:B------:R3:W-:Y:S06]  /*c710*/  MEMBAR.ALL.CTA ;  /* 0x0000000000007992 */ /* 0x0007ec0000008000 */
[----:B---3--:R-:W3:Y:S01]  /*c720*/  FENCE.VIEW.ASYNC.S ;  /* 0x00000000000073c6 */ /* 0x008ee20000000000 */
[----:B0-2---:R-:W-:Y:S01]  /*c730*/  @!P2 VIADD R111, R111, 0x2e8c0 ;  /* 0x0002e8c06f6fa836 */ /* 0x005fe20000000000 */
[----:B---3--:R0:W-:Y:S01]  /*c740*/  BAR.SYNC.DEFER_BLOCKING R140, 0x80 ;  /* 0x0002008c0000751d */ /* 0x0081e20000010000 */
[----:B------:R-:W-:Y:S01]  /*c750*/  ISETP.NE.AND P3, PT, R112, RZ, PT ;  /* 0x000000ff7000720c */ /* 0x000fe20003f65270 */
[----:B------:R-:W-:-:S02]  /*c760*/  VIADD R17, R17, 0x1 ;  /* 0x0000000111117836 */ /* 0x000fc40000000000 */
[----:B------:R-:W-:-:S04]  /*c770*/  @!P2 PRMT R111, RZ, 0x654, R111 ;  /* 0x00000654ff6fa816 */ /* 0x000fc8000000006f */
[----:B------:R0:W-:Y:S01]  /*c780*/  @!P2 SYNCS.ARRIVE.TRANS64.RED.A1T0 RZ, [R111+URZ], RZ ;  /* 0x000000ff6fffa9a7 */ /* 0x0001e2000810043f */
[----:B------:R-:W-:-:S04]  /*c790*/  ISETP.NE.AND P2, PT, R17, 0x2, PT ;  /* 0x000000021100780c */ /* 0x000fc80003f45270 */
[----:B-1----:R-:W-:Y:S02]  /*c7a0*/  SEL R52, RZ, 0x1, P2 ;  /* 0x00000001ff347807 */ /* 0x002fe40001000000 */
        /* <DEDUP_REMOVED lines=8> */
.L_x_5750:
[----:B------:R-:W0:Y:S01]  /*c830*/  LDC R0, c[0x0][0x428] ;  /* 0x00010a00ff007b82 */ /* 0x000e220000000800 */
[----:B------:R-:W-:Y:S05]  /*c840*/  @P0 BRA `(.L_x_5839) ;  /* 0x00000000000c0947 */ /* 0x000fea0003800000 */
[----:B------:R-:W1:Y:S01]  /*c850*/  FENCE.VIEW.ASYNC.G ;  /* 0x00000000000073c6 */ /* 0x000e620000000100 */
[----:B------:R-:W-:Y:S05]  /*c860*/  WARPSYNC.ALL ;  /* 0x0000000000007948 */ /* 0x000fea0003800000 */
[----:B-1----:R-:W-:Y:S06]  /*c870*/  BAR.ARV 0xc, 0x180 ;  /* 0x0306000000007b1d */ /* 0x002fec0000002000 */
.L_x_5839:
[----:B------:R-:W2:Y:S01]  /*c880*/  LDL R4, [R1+0x88] ;  /* 0x0000880001047983 */ /* 0x000ea20000100800 */
[----:B------:R-:W-:-:S03]  /*c890*/  ULDC.64 UR4, c[0x0][0x990] ;  /* 0x0002640000047ab9 */ /* 0x000fc60000000a00 */
[----:B------:R-:W3:Y:S01]  /*c8a0*/  LDL R5, [R1+0x78] ;  /* 0x0000780001057983 */ /* 0x000ee20000100800 */
[----:B------:R-:W-:Y:S01]  /*c8b0*/  ISETP.NE.U32.AND P0, PT, RZ, UR4, PT ;  /* 0x00000004ff007c0c */ /* 0x000fe2000bf05070 */
[----:B------:R-:W-:Y:S01]  /*c8c0*/  ULDC.64 UR6, c[0x0][0x998] ;  /* 0x0002660000067ab9 */ /* 0x000fe20000000a00 */
[----:B0-----:R-:W-:Y:S01]  /*c8d0*/  ISETP.NE.AND P2, PT, R0, 0x1, PT ;  /* 0x000000010000780c */ /* 0x001fe20003f45270 */
[----:B------:R-:W-:Y:S01]  /*c8e0*/  IMAD.MOV.U32 R7, RZ, RZ, R122 ;  /* 0x000000ffff077224 */ /* 0x000fe200078e007a */
[----:B------:R-:W-:Y:S02]  /*c8f0*/  ISETP.NE.AND.EX P0, PT, RZ, UR5, PT, P0 ;  /* 0x00000005ff007c0c */ /* 0x000fe4000bf05300 */
[----:B------:R-:W-:-:S04]  /*c900*/  ISETP.NE.U32.AND P1, PT, RZ, UR6, PT ;  /* 0x00000006ff007c0c */ /* 0x000fc8000bf25070 */
        /* <DEDUP_REMOVED lines=33> */
[----:B------:R-:W-:-:S02]  /*cb20*/  @P1 LEA.HI.X R9, R6, UR7, R3, 0x2, P4 ;  /* 0x0000000706091c11 */ /* 0x000fc4000a0f1403 */
[----:B------:R-:W-:-:S03]  /*cb30*/  MOV R3, 0x3f800000 ;  /* 0x3f80000000037802 */ /* 0x000fc60000000f00 */
        /* <DEDUP_REMOVED lines=8> */
[----:B-1----:R-:W-:-:S02]  /*cbc0*/  CS2R R8, SRZ ;  /* 0x0000000000087805 */ /* 0x002fc4000001ff00 */
[----:B---3--:R-:W-:Y:S01]  /*cbd0*/  @P2 SHF.R.U32.HI R10, RZ, R2, R7 ;  /* 0x00000002ff0a2219 */ /* 0x008fe20000011607 */
[----:B------:R-:W-:Y:S01]  /*cbe0*/  IMAD.MOV.U32 R87, RZ, RZ, RZ ;  /* 0x000000ffff577224 */ /* 0x000fe200078e00ff */
[----:B------:R-:W-:Y:S02]  /*cbf0*/  CS2R R6, SRZ ;  /* 0x0000000000067805 */ /* 0x000fe4000001ff00 */
[----:B----4-:R-:W-:Y:S02]  /*cc00*/  CS2R R4, SRZ ;  /* 0x0000000000047805 */ /* 0x010fe4000001ff00 */
[----:B------:R-:W-:Y:S01]  /*cc10*/  CS2R R12, SRZ ;  /* 0x00000000000c7805 */ /* 0x000fe2000001ff00 */
[----:B------:R0:W-:Y:S01]  /*cc20*/  STL [R1+0x90], R10 ;  /* 0x0000900a01007387 */ /* 0x0001e20000100800 */
        /* <DEDUP_REMOVED lines=27> */
[----:B------:R-:W-:-:S02]  /*cde0*/  IMAD.MOV.U32 R72, RZ, RZ, RZ ;  /* 0x000000ffff487224 */ /* 0x000fc400078e00ff */
[----:B------:R-:W-:Y:S02]  /*cdf0*/  IMAD.MOV.U32 R103, RZ, RZ, RZ ;  /* 0x000000ffff677224 */ /* 0x000fe400078e00ff */
        /* <DEDUP_REMOVED lines=9> */
[----:B------:R-:W-:-:S06]  /*ce90*/  SHF.R.S32.HI R0, RZ, 0x7, R0 ;  /* 0x00000007ff007819 */ /* 0x000fcc0000011400 */
[----:B------:R-:W0:Y:S04]  /*cea0*/  SHFL.IDX PT, R0, R0, RZ, 0x1f ;  /* 0x00001fff00007589 */ /* 0x000e2800000e0000 */
[----:B0-----:R1:W-:Y:S02]  /*ceb0*/  STL [R1+0x48], R0 ;  /* 0x0000480001007387 */ /* 0x0013e40000100800 */
.L_x_6043:
[----:B------:R-:W1:Y:S01]  /*cec0*/  LDL R3, [R1+0x48] ;  /* 0x0000480001037983 */ /* 0x000e620000100800 */
[----:B------:R-:W-:Y:S01]  /*ced0*/  IADD3 R27, R16, 0x1c400, RZ ;  /* 0x0001c400101b7810 */ /* 0x000fe20007ffe0ff */
[----:B------:R-:W-:Y:S03]  /*cee0*/  BSSY B6, `(.L_x_5842) ;  /* 0x0000019000067945 */ /* 0x000fe60003800000 */
[----:B------:R-:W-:Y:S02]  /*cef0*/  LOP3.LUT P0, RZ, R27, 0x9f, RZ, 0xc0, !PT ;  /* 0x0000009f1bff7812 */ /* 0x000fe4000780c0ff */
[----:B-1----:R-:W-:-:S04]  /*cf00*/  LEA.HI R0, R3, R3, RZ, 0x1 ;  /* 0x0000000303007211 */ /* 0x002fc800078f08ff */
[----:B------:R-:W-:-:S05]  /*cf10*/  LOP3.LUT R0, R0, 0x1e, RZ, 0xc0, !PT ;  /* 0x0000001e00007812 */ /* 0x000fca00078ec0ff */
[----:B------:R-:W-:-:S04]  /*cf20*/  IMAD.IADD R0, R3, 0x1, -R0 ;  /* 0x0000000103007824 */ /* 0x000fc800078e0a00 */
[----:B------:R-:W-:-:S05]  /*cf30*/  IMAD R0, R0, 0x2000, R27 ;  /* 0x0000200000007824 */ /* 0x000fca00078e021b */
[----:B------:R-:W-:-:S04]  /*cf40*/  SHF.R.U32.HI R0, RZ, 0x4, R0 ;  /* 0x00000004ff007819 */ /* 0x000fc80000011600 */
[----:B------:R-:W-:Y:S01]  /*cf50*/  LOP3.LUT R30, R0, 0x3fff, RZ, 0xc0, !PT ;  /* 0x00003fff001e7812 */ /* 0x000fe200078ec0ff */
[----:B------:R-:W-:Y:S06]  /*cf60*/  @!P0 BRA `(.L_x_5843) ;  /* 0x0000000000408947 */ /* 0x000fec0003800000 */
[----:B------:R-:W-:Y:S01]  /*cf70*/  MOV R0, 0x0 ;  /* 0x0000000000007802 */ /* 0x000fe20000000f00 */
[----:B------:R-:W-:Y:S01]  /*cf80*/  ULDC.64 UR4, c[0x4][0x198] ;  /* 0x0100660000047ab9 */ /* 0x000fe20000000a00 */
[----:B------:R-:W-:Y:S01]  /*cf90*/  ULDC.64 UR6, c[0x4][0x1a0] ;  /* 0x0100680000067ab9 */ /* 0x000fe20000000a00 */
[----:B------:R-:W-:Y:S01]  /*cfa0*/  IMAD.U32 R4, RZ, RZ, UR4 ;  /* 0x00000004ff047e24 */ /* 0x000fe2000f8e00ff */
[----:B0-----:R0:W1:Y:S01]  /*cfb0*/  LDC.64 R14, c[0x4][R0] ;  /* 0x01000000000e7b82 */ /* 0x0010620000000a00 */
        /* <DEDUP_REMOVED lines=11> */
.L_x_5843:
[----:B------:R-:W-:Y:S05]  /*d070*/  BSYNC B6 ;  /* 0x0000000000067941 */ /* 0x000fea0003800000 */
.L_x_5842:
[----:B------:R-:W-:Y:S02]  /*d080*/  ULDC UR4, c[0x0][0x3d4] ;  /* 0x0000f50000047ab9 */ /* 0x000fe40000000800 */
[----:B------:R-:W-:-:S13]  /*d090*/  ISETP.LT.AND P0, PT, RZ, UR4, PT ;  /* 0x00000004ff007c0c */ /* 0x000fda000bf01270 */
[----:B------:R-:W-:Y:S05]  /*d0a0*/  @P0 BRA `(.L_x_5844) ;  /* 0x0000000000480947 */ /* 0x000fea0003800000 */
[----:B------:R-:W2:Y:S02]  /*d0b0*/  LDL R20, [R1+0x94] ;  /* 0x0000940001147983 */ /* 0x000ea40000100800 */
[----:B--2---:R-:W-:-:S13]  /*d0c0*/  R2UR UR5, R20 ;  /* 0x00000000140572ca */ /* 0x004fda00000e0000 */
        /* <DEDUP_REMOVED lines=10> */
.L_x_5847:
[----:B--2---:R2:W3:Y:S02]  /*d170*/  SYNCS.PHASECHK.TRANS64.TRYWAIT P0, [R16+URZ+0x2e800], R3 ;  /* 0x02e80003100075a7 */ /* 0x0044e4000800017f */
[----:B---3--:R-:W-:Y:S05]  /*d180*/  @!P0 NANOSLEEP.SYNCS 0x989680 ;  /* 0x009896800000895d */ /* 0x008fea0003900000 */
[----:B------:R-:W3:Y:S02]  /*d190*/  @!P0 SYNCS.PHASECHK.TRANS64 P0, [R16+URZ+0x2e800], R3 ;  /* 0x02e80003100085a7 */ /* 0x000ee4000800007f */
[----:B---3--:R-:W-:Y:S05]  /*d1a0*/  @!P0 BRA `(.L_x_5847) ;  /* 0xfffffffc00f08947 */ /* 0x008fea000383ffff */
.L_x_5846:
[----:B------:R-:W-:Y:S05]  /*d1b0*/  BSYNC B0 ;  /* 0x0000000000007941 */ /* 0x000fea0003800000 */
.L_x_5845:
[----:B------:R-:W-:Y:S05]  /*d1c0*/  BRA `(.L_x_5848) ;  /* 0x0000004000307947 */ /* 0x000fea0003800000 */
.L_x_5844:
[----:B------:R-:W1:Y:S01]  /*d1d0*/  LDC.64 R24, c[0x0][0x3c8] ;  /* 0x0000f200ff187b82 */ /* 0x000e620000000a00 */
        /* <DEDUP_REMOVED lines=9> */
[----:B------:R-:W-:Y:S01]  /*d270*/  LOP3.LUT P0, RZ, R27, 0x3ff, RZ, 0xc0, !PT ;  /* 0x000003ff1bff7812 */ /* 0x000fe2000780c0ff */
[----:B------:R-:W-:Y:S01]  /*d280*/  ULDC.64 UR6, c[0x0][0x3e8] ;  /* 0x0000fa0000067ab9 */ /* 0x000fe20000000a00 */
[----:B------:R-:W-:Y:S01]  /*d290*/  BSSY B6, `(.L_x_5849) ;  /* 0x0000026000067945 */ /* 0x000fe20003800000 */
[----:B------:R-:W-:Y:S01]  /*d2a0*/  IMAD R3, R117, UR5, R6 ;  /* 0x0000000575037c24 */ /* 0x000fe2000f8e0206 */
[----:B------:R-:W-:Y:S01]  /*d2b0*/  IADD3 R36, P1, R4, UR8, RZ ;  /* 0x0000000804247c10 */ /* 0x000fe2000ff3e0ff */
[----:B------:R-:W-:-:S02]  /*d2c0*/  IMAD.MOV.U32 R6, RZ, RZ, R22 ;  /* 0x000000ffff067224 */ /* 0x000fc400078e0016 */
[----:B------:R-:W-:Y:S01]  /*d2d0*/  IMAD R0, R0, UR6, RZ ;  /* 0x0000000600007c24 */ /* 0x000fe2000f8e02ff */
[----:B------:R-:W-:Y:S01]  /*d2e0*/  IADD3.X R37, R3, UR9, R5, P1, !PT ;  /* 0x0000000903257c10 */ /* 0x000fe20008ffe405 */
[----:B------:R-:W-:-:S04]  /*d2f0*/  IMAD.WIDE.U32 R4, R117, UR4, R6 ;  /* 0x0000000475047c25 */ /* 0x000fc8000f8e0006 */
[----:B------:R-:W-:Y:S01]  /*d300*/  IMAD.WIDE.U32 R6, R117, UR6, R6 ;  /* 0x0000000675067c25 */ /* 0x000fe2000f8e0006 */
[----:B------:R-:W-:-:S03]  /*d310*/  IADD3 R34, P1, R4, UR8, RZ ;  /* 0x0000000804227c10 */ /* 0x000fc6000ff3e0ff */
[----:B------:R-:W-:Y:S01]  /*d320*/  IMAD.WIDE.U32 R8, R117, UR6, R8 ;  /* 0x0000000675087c25 */ /* 0x000fe2000f8e0008 */
[----:B------:R-:W-:-:S03]  /*d330*/  IADD3.X R35, R3, UR9, R5, P1, !PT ;  /* 0x0000000903237c10 */ /* 0x000fc60008ffe405 */
[C---:B-1----:R-:W-:Y:S01]  /*d340*/  IMAD.WIDE.U32 R24, R117.reuse, UR4, R24 ;  /* 0x0000000475187c25 */ /* 0x042fe2000f8e0018 */
[----:B------:R-:W-:Y:S02]  /*d350*/  ULDC.64 UR4, c[0x0][0x3e0] ;  /* 0x0000f80000047ab9 */ /* 0x000fe40000000a00 */
[----:B------:R-:W-:Y:S01]  /*d360*/  IADD3 R38, P2, R6, UR4, RZ ;  /* 0x0000000406267c10 */ /* 0x000fe2000ff5e0ff */
[C---:B------:R-:W-:Y:S01]  /*d370*/  IMAD R27, R117.reuse, UR7, R0 ;  /* 0x00000007751b7c24 */ /* 0x040fe2000f8e0200 */
[----:B------:R-:W-:Y:S01]  /*d380*/  IADD3 R40, P3, R8, UR4, RZ ;  /* 0x0000000408287c10 */ /* 0x000fe2000ff7e0ff */
[----:B--2---:R-:W-:Y:S01]  /*d390*/  IMAD.WIDE.U32 R28, R117, UR6, R28 ;  /* 0x00000006751c7c25 */ /* 0x004fe2000f8e001c */
[----:B------:R-:W-:Y:S02]  /*d3a0*/  IADD3 R26, R3, R25, RZ ;  /* 0x00000019031a7210 */ /* 0x000fe40007ffe0ff */
[C---:B------:R-:W-:Y:S02]  /*d3b0*/  IADD3.X R39, R27.reuse, UR5, R7, P2, !PT ;  /* 0x000000051b277c10 */ /* 0x040fe400097fe407 */
[C---:B------:R-:W-:Y:S01]  /*d3c0*/  IADD3.X R41, R27.reuse, UR5, R9, P3, !PT ;  /* 0x000000051b297c10 */ /* 0x040fe20009ffe409 */
[----:B------:R-:W-:Y:S01]  /*d3d0*/  IMAD.IADD R27, R27, 0x1, R29 ;  /* 0x000000011b1b7824 */ /* 0x000fe200078e021d */
        /* <DEDUP_REMOVED lines=16> */
[----:B-1----:R-:W-:Y:S05]  /*d4e0*/  CALL.ABS.NOINC R14 ;  /* 0x000000000e007343 */ /* 0x002fea0003c00000 */
.L_x_5850:
[----:B------:R-:W-:Y:S05]  /*d4f0*/  BSYNC B6 ;  /* 0x0000000000067941 */ /* 0x000fea0003800000 */
.L_x_5849:
[----:B------:R-:W-:Y:S01]  /*d500*/  ULDC.U8 UR4, c[0x0][0x3f0] ;  /* 0x0000fc0000047ab9 */ /* 0x000fe20000000000 */
[----:B------:R-:W-:Y:S01]  /*d510*/  IMAD R3, R121, -0x80, R138 ;  /* 0xffffff8079037824 */ /* 0x000fe200078e028a */
[----:B------:R-:W-:Y:S01]  /*d520*/  ISETP.NE.AND P0, PT, RZ, UR4, PT ;  /* 0x00000004ff007c0c */ /* 0x000fe2000bf05270 */
[----:B------:R-:W-:Y:S03]  /*d530*/  BSSY B0, `(.L_x_5851) ;  /* 0x00003cd000007945 */ /* 0x000fe60003800000 */
[----:B------:R-:W-:-:S09]  /*d540*/  VIMNMX R3, R3, 0x80, PT ;  /* 0x0000008003037848 */ /* 0x000fd20003fe0100 */
[----:B------:R-:W-:Y:S05]  /*d550*/  @!P0 BRA `(.L_x_5852) ;  /* 0x0000001c00a48947 */ /* 0x000fea0003800000 */
[C---:B------:R-:W-:Y:S01]  /*d560*/  IMAD.SHL.U32 R0, R229.reuse, 0x80, RZ ;  /* 0x00000080e5007824 */ /* 0x040fe200078e00ff */
[----:B------:R-:W-:Y:S01]  /*d570*/  ISETP.GE.AND P0, PT, R228, R3, PT ;  /* 0x00000003e400720c */ /* 0x000fe20003f06270 */
[----:B------:R-:W-:Y:S01]  /*d580*/  BSSY B1, `(.L_x_5853) ;  /* 0x0000014000017945 */ /* 0x000fe20003800000 */
[----:B------:R-:W-:Y:S02]  /*d590*/  LOP3.LUT P3, RZ, R229, 0x4, RZ, 0xc0, !PT ;  /* 0x00000004e5ff7812 */ /* 0x000fe4000786c0ff */
[----:B------:R-:W-:Y:S02]  /*d5a0*/  CS2R R6, SRZ ;  /* 0x0000000000067805 */ /* 0x000fe4000001ff00 */
[----:B------:R-:W-:Y:S02]  /*d5b0*/  LOP3.LUT R5, R0, 0x380, RZ, 0xc0, !PT ;  /* 0x0000038000057812 */ /* 0x000fe400078ec0ff */
[----:B------:R-:W-:Y:S02]  /*d5c0*/  CS2R R32, SRZ ;  /* 0x0000000000207805 */ /* 0x000fe4000001ff00 */
[----:B------:R-:W-:-:S02]  /*d5d0*/  CS2R R20, SRZ ;  /* 0x0000000000147805 */ /* 0x000fc4000001ff00 */
[----:B------:R-:W-:Y:S02]  /*d5e0*/  LOP3.LUT R0, R5, 0x30, R18, 0xf8, !PT ;  /* 0x0000003005007812 */ /* 0x000fe400078ef812 */
[----:B------:R-:W-:-:S04]  /*d5f0*/  SHF.R.U32.HI R5, RZ, 0x3, R5 ;  /* 0x00000003ff057819 */ /* 0x000fc80000011605 */
[----:B------:R-:W-:Y:S02]  /*d600*/  LOP3.LUT R9, R0, R5, RZ, 0x3c, !PT ;  /* 0x0000000500097212 */ /* 0x000fe400078e3cff */
[----:B------:R-:W-:Y:S01]  /*d610*/  CS2R R4, SRZ ;  /* 0x0000000000047805 */ /* 0x000fe2000001ff00 */
[----:B------:R-:W-:Y:S06]  /*d620*/  @P0 BRA `(.L_x_5854) ;  /* 0x0000000000240947 */ /* 0x000fec0003800000 */
        /* <DEDUP_REMOVED lines=9> */
.L_x_5854:
[----:B------:R-:W-:Y:S05]  /*d6c0*/  BSYNC B1 ;  /* 0x0000000000017941 */ /* 0x000fea0003800000 */
.L_x_5853:
[----:B------:R-:W2:Y:S01]  /*d6d0*/  S2R R0, SR_TID.X ;  /* 0x0000000000007919 */ /* 0x000ea20000002100 */
[----:B------:R-:W-:Y:S01]  /*d6e0*/  UMOV UR4, 0xffffffff ;  /* 0xffffffff00047882 */ /* 0x000fe20000000000 */
[----:B--2---:R-:W-:-:S05]  /*d6f0*/  VIADD R8, R0, 0xffffff80 ;  /* 0xffffff8000087836 */ /* 0x004fca0000000000 */
[----:B------:R-:W-:-:S04]  /*d700*/  SHF.R.S32.HI R0, RZ, 0x1f, R8 ;  /* 0x0000001fff007819 */ /* 0x000fc80000011408 */
[----:B------:R-:W-:-:S05]  /*d710*/  LEA.HI R0, R0, R8, RZ, 0x5 ;  /* 0x0000000800007211 */ /* 0x000fca00078f28ff */
[----:B------:R-:W-:-:S05]  /*d720*/  IMAD.SHL.U32 R0, R0, 0x20, RZ ;  /* 0x0000002000007824 */ /* 0x000fca00078e00ff */
[----:B------:R-:W-:-:S04]  /*d730*/  LOP3.LUT R0, R0, 0xfffffc00, RZ, 0xc0, !PT ;  /* 0xfffffc0000007812 */ /* 0x000fc800078ec0ff */
[----:B------:R-:W-:Y:S01]  /*d740*/  IADD3 R0, R16, R9, R0 ;  /* 0x0000000910007210 */ /* 0x000fe20007ffe000 */
[----:B------:R-:W-:Y:S06]  /*d750*/  BRA.DIV UR4, `(.L_x_5855) ;  /* 0x0000015604fc7947 */ /* 0x000fec000b800000 */
.L_x_6046:
[----:B------:R-:W-:-:S03]  /*d760*/  UMOV UR4, 0xffffffff ;  /* 0xffffffff00047882 */ /* 0x000fc60000000000 */
[----:B------:R-:W-:Y:S05]  /*d770*/  BRA.DIV UR4, `(.L_x_5856) ;  /* 0x0000015a041c7947 */ /* 0x000fea000b800000 */
.L_x_6049:
[----:B------:R-:W-:-:S03]  /*d780*/  UMOV UR4, 0xffffffff ;  /* 0xffffffff00047882 */ /* 0x000fc60000000000 */
[----:B------:R-:W-:Y:S05]  /*d790*/  BRA.DIV UR4, `(.L_x_5857) ;  /* 0x0000015a043c7947 */ /* 0x000fea000b800000 */
.L_x_6052:
[----:B------:R-:W-:Y:S01]  /*d7a0*/  UMOV UR4, 0xffffffff ;  /* 0xffffffff00047882 */ /* 0x000fe20000000000 */
[----:B-----5:R-:W-:Y:S02]  /*d7b0*/  SHF.R.U32.HI R8, RZ, 0x8, R33 ;  /* 0x00000008ff087819 */ /* 0x020fe40000011621 */
[----:B------:R-:W-:Y:S05]  /*d7c0*/  BRA.DIV UR4, `(.L_x_5858) ;  /* 0x0000015a04587947 */ /* 0x000fea000b800000 */
.L_x_6055:
[----:B------:R-:W2:Y:S01]  /*d7d0*/  LDL R9, [R1+0x94] ;  /* 0x0000940001097983 */ /* 0x000ea20000100800 */
[----:B------:R-:W-:Y:S01]  /*d7e0*/  VIADD R12, R0, 0x1c400 ;  /* 0x0001c400000c7836 */ /* 0x000fe20000000000 */
[----:B------:R-:W-:Y:S01]  /*d7f0*/  LOP3.LUT R11, R8, 0xff, RZ, 0xc0, !PT ;  /* 0x000000ff080b7812 */ /* 0x000fe200078ec0ff */
[----:B------:R-:W-:Y:S01]  /*d800*/  VIADD R8, R0, 0x1c440 ;  /* 0x0001c44000087836 */ /* 0x000fe20000000000 */
[----:B------:R-:W-:Y:S01]  /*d810*/  LOP3.LUT R10, R33, 0xff, RZ, 0xc0, !PT ;  /* 0x000000ff210a7812 */ /* 0x000fe200078ec0ff */
[----:B------:R-:W-:Y:S01]  /*d820*/  BSSY B1, `(.L_x_5859) ;  /* 0x000003d000017945 */ /* 0x000fe20003800000 */
[----:B------:R-:W-:Y:S02]  /*d830*/  @P3 IADD3 R8, R12, -0x40, RZ ;  /* 0xffffffc00c083810 */ /* 0x000fe40007ffe0ff */
[----:B------:R-:W-:Y:S02]  /*d840*/  PRMT R12, R11, 0x7604, R10 ;  /* 0x000076040b0c7816 */ /* 0x000fe4000000000a */
[----:B------:R-:W-:-:S02]  /*d850*/  LOP3.LUT R10, R32, 0xff, RZ, 0xc0, !PT ;  /* 0x000000ff200a7812 */ /* 0x000fc400078ec0ff */
[----:B0-----:R-:W-:Y:S02]  /*d860*/  SHF.R.U32.HI R14, RZ, 0x8, R7 ;  /* 0x00000008ff0e7819 */ /* 0x001fe40000011607 */
[----:B------:R-:W-:Y:S02]  /*d870*/  LOP3.LUT R13, R7, 0xff, RZ, 0xc0, !PT ;  /* 0x000000ff070d7812 */ /* 0x000fe400078ec0ff */
[----:B------:R-:W-:Y:S02]  /*d880*/  LOP3.LUT R14, R14, 0xff, RZ, 0xc0, !PT ;  /* 0x000000ff0e0e7812 */ /* 0x000fe400078ec0ff */
[----:B------:R-:W-:Y:S02]  /*d890*/  SHF.R.U32.HI R15, RZ, 0x8, R21 ;  /* 0x00000008ff0f7819 */ /* 0x000fe40000011615 */
[----:B------:R-:W-:Y:S02]  /*d8a0*/  PRMT R14, R14, 0x7604, R13 ;  /* 0x000076040e0e7816 */ /* 0x000fe4000000000d */
[----:B------:R-:W-:-:S02]  /*d8b0*/  LOP3.LUT R15, R15, 0xff, RZ, 0xc0, !PT ;  /* 0x000000ff0f0f7812 */ /* 0x000fc400078ec0ff */
[--C-:B------:R-:W-:Y:S02]  /*d8c0*/  SHF.R.U32.HI R28, RZ, 0x8, R5.reuse ;  /* 0x00000008ff1c7819 */ /* 0x100fe40000011605 */
[----:B------:R-:W-:Y:S02]  /*d8d0*/  LOP3.LUT R27, R5, 0xff, RZ, 0xc0, !PT ;  /* 0x000000ff051b7812 */ /* 0x000fe400078ec0ff */
[----:B------:R-:W-:Y:S02]  /*d8e0*/  LOP3.LUT R28, R28, 0xff, RZ, 0xc0, !PT ;  /* 0x000000ff1c1c7812 */ /* 0x000fe400078ec0ff */
[----:B------:R-:W-:Y:S02]  /*d8f0*/  SHF.R.U32.HI R31, RZ, 0x10, R5 ;  /* 0x00000010ff1f7819 */ /* 0x000fe40000011605 */
[----:B------:R-:W-:Y:S02]  /*d900*/  PRMT R28, R28, 0x7604, R27 ;  /* 0x000076041c1c7816 */ /* 0x000fe4000000001b */
[----:B------:R-:W-:Y:S01]  /*d910*/  SHF.R.U32.HI R27, RZ, 0x10, R21 ;  /* 0x00000010ff1b7819 */ /* 0x000fe20000011615 */
[----:B------:R-:W-:-:S04]  /*d920*/  IMAD.U32 R31, R31, 0x10000, RZ ;  /* 0x000100001f1f7824 */ /* 0x000fc800078e00ff */
[----:B------:R-:W-:Y:S01]  /*d930*/  IMAD.U32 R27, R27, 0x10000, RZ ;  /* 0x000100001b1b7824 */ /* 0x000fe200078e00ff */
[----:B------:R-:W-:Y:S02]  /*d940*/  LOP3.LUT R31, R28, 0xff0000, R31, 0xf8, !PT ;  /* 0x00ff00001c1f7812 */ /* 0x000fe400078ef81f */
[----:B--2---:R-:W-:Y:S02]  /*d950*/  R2UR UR5, R9 ;  /* 0x00000000090572ca */ /* 0x004fe400000e0000 */
[----:B------:R-:W-:-:S04]  /*d960*/  SHF.R.U32.HI R9, RZ, 0x8, R32 ;  /* 0x00000008ff097819 */ /* 0x000fc80000011620 */
[----:B------:R-:W-:Y:S02]  /*d970*/  LOP3.LUT R11, R9, 0xff, RZ, 0xc0, !PT ;  /* 0x000000ff090b7812 */ /* 0x000fe400078ec0ff */
[----:B------:R-:W-:Y:S02]  /*d980*/  SHF.R.U32.HI R9, RZ, 0x8, R6 ;  /* 0x00000008ff097819 */ /* 0x000fe40000011606 */
[----:B------:R-:W-:Y:S02]  /*d990*/  PRMT R11, R11, 0x7604, R10 ;  /* 0x000076040b0b7816 */ /* 0x000fe4000000000a */
[----:B------:R-:W-:Y:S01]  /*d9a0*/  LOP3.LUT R10, R9, 0xff, RZ, 0xc0, !PT ;  /* 0x000000ff090a7812 */ /* 0x000fe200078ec0ff */
[----:B------:R-:W-:Y:S01]  /*d9b0*/  ULEA.HI UR4, UR5, UR5, URZ, 0x1 ;  /* 0x0000000505047291 */ /* 0x000fe2000f8f083f */
[----:B------:R-:W-:Y:S02]  /*d9c0*/  LOP3.LUT R9, R6, 0xff, RZ, 0xc0, !PT ;  /* 0x000000ff06097812 */ /* 0x000fe400078ec0ff */
[----:B------:R-:W-:Y:S01]  /*d9d0*/  LOP3.LUT R11, R11, 0xff0000, R32, 0xf8, !PT ;  /* 0x00ff00000b0b7812 */ /* 0x000fe200078ef820 */
[----:B------:R-:W-:Y:S01]  /*d9e0*/  ULOP3.LUT UR4, UR4, 0xfffffffe, URZ, 0xc0, !UPT ;  /* 0xfffffffe04047892 */ /* 0x000fe2000f8ec03f */
[----:B------:R-:W-:-:S02]  /*d9f0*/  PRMT R13, R10, 0x7604, R9 ;  /* 0x000076040a0d7816 */ /* 0x000fc40000000009 */
[----:B------:R-:W-:Y:S01]  /*da00*/  LOP3.LUT R10, R21, 0xff, RZ, 0xc0, !PT ;  /* 0x000000ff150a7812 */ /* 0x000fe200078ec0ff */
[----:B------:R-:W-:Y:S01]  /*da10*/  UIADD3 UR4, UR5, -UR4, URZ ;  /* 0x8000000405047290 */ /* 0x000fe2000fffe03f */
[----:B------:R-:W-:Y:S02]  /*da20*/  SHF.R.U32.HI R9, RZ, 0x8, R20 ;  /* 0x00000008ff097819 */ /* 0x000fe40000011614 */
[----:B------:R-:W-:Y:S02]  /*da30*/  PRMT R26, R15, 0x7604, R10 ;  /* 0x000076040f1a7816 */ /* 0x000fe4000000000a */
[----:B------:R-:W-:Y:S01]  /*da40*/  SHF.R.U32.HI R10, RZ, 0x8, R4 ;  /* 0x00000008ff0a7819 */ /* 0x000fe20000011604 */
[----:B-1----:R-:W-:Y:S01]  /*da50*/  IMAD.U32 R35, RZ, RZ, UR4 ;  /* 0x00000004ff237e24 */ /* 0x002fe2000f8e00ff */
[----:B------:R-:W-:Y:S02]  /*da60*/  LOP3.LUT R24, R9, 0xff, RZ, 0xc0, !PT ;  /* 0x000000ff09187812 */ /* 0x000fe400078ec0ff */
[----:B------:R-:W-:-:S02]  /*da70*/  LOP3.LUT R9, R20, 0xff, RZ, 0xc0, !PT ;  /* 0x000000ff14097812 */ /* 0x000fc400078ec0ff */
[----:B------:R-:W-:Y:S02]  /*da80*/  SHF.L.U32 R35, R35, 0x1f, RZ ;  /* 0x0000001f23237819 */ /* 0x000fe400000006ff */
[----:B------:R-:W-:Y:S02]  /*da90*/  LOP3.LUT R15, R10, 0xff, RZ, 0xc0, !PT ;  /* 0x000000ff0a0f7812 */ /* 0x000fe400078ec0ff */
[----:B------:R-:W0:Y:S01]  /*daa0*/  SYNCS.PHASECHK.TRANS64.TRYWAIT P1, [R16+URZ+0x2e800], R35 ;  /* 0x02e80023100075a7 */ /* 0x000e22000802017f */
[----:B------:R-:W-:Y:S02]  /*dab0*/  LOP3.LUT R10, R4, 0xff, RZ, 0xc0, !PT ;  /* 0x000000ff040a7812 */ /* 0x000fe400078ec0ff */
[----:B------:R-:W-:Y:S02]  /*dac0*/  PRMT R25, R24, 0x7604, R9 ;  /* 0x0000760418197816 */ /* 0x000fe40000000009 */
        /* <DEDUP_REMOVED lines=16> */
[----:B------:R-:W-:Y:S01]  /*dbd0*/  LOP3.LUT R13, R29, 0xff0000, R4, 0xf8, !PT ;  /* 0x00ff00001d0d7812 */ /* 0x000fe200078ef804 */
[----:B0-----:R-:W-:Y:S06]  /*dbe0*/  @!P1 BRA `(.L_x_5860) ;  /* 0x0000015400789947 */ /* 0x001fec0003800000 */
.L_x_6056:
[----:B------:R-:W-:Y:S05]  /*dbf0*/  BSYNC B1 ;  /* 0x0000000000017941 */ /* 0x000fea0003800000 */
.L_x_5859:
[----:B------:R-:W-:Y:S01]  /*dc00*/  BSSY B1, `(.L_x_5861) ;  /* 0x00000bf000017945 */ /* 0x000fe20003800000 */
[----:B------:R-:W-:Y:S02]  /*dc10*/  LOP3.LUT R13, R13, 0xff000000, R4, 0xf8, !PT ;  /* 0xff0000000d0d7812 */ /* 0x000fe400078ef804 */
[----:B------:R-:W-:Y:S01]  /*dc20*/  LOP3.LUT R15, R31, 0xff000000, R5, 0xf8, !PT ;  /* 0xff0000001f0f7812 */ /* 0x000fe200078ef805 */
[----:B------:R-:W-:Y:S06]  /*dc30*/  @P0 BRA `(.L_x_5862) ;  /* 0x0000000800ec0947 */ /* 0x000fec0003800000 */
[----:B------:R-:W1:Y:S01]  /*dc40*/  LDC R5, c[0x0][0x3d4] ;  /* 0x0000f500ff057b82 */ /* 0x000e620000000800 */
[----:B------:R-:W-:Y:S01]  /*dc50*/  BSSY B2, `(.L_x_5863) ;  /* 0x000005e000027945 */ /* 0x000fe20003800000 */
[-C--:B-1----:R-:W-:Y:S02]  /*dc60*/  ISETP.GE.AND P0, PT, R22, R5.reuse, PT ;  /* 0x000000051600720c */ /* 0x082fe40003f06270 */
[----:B------:R-:W-:-:S11]  /*dc70*/  ISETP.GE.AND P1, PT, R230, R5, PT ;  /* 0x00000005e600720c */ /* 0x000fd60003f26270 */
[----:B------:R-:W-:Y:S05]  /*dc80*/  @P0 BRA `(.L_x_5864) ;  /* 0x0000000400680947 */ /* 0x000fea0003800000 */
[----:B------:R-:W1:Y:S01]  /*dc90*/  LDS.128 R4, [R0+0x1c400] ;  /* 0x01c4000000047984 */ /* 0x000e620000000c00 */
[----:B------:R-:W-:Y:S02]  /*dca0*/  F2FP.F16.E4M3.UNPACK_B R31, R14 ;  /* 0x0000000eff1f723e */ /* 0x000fe400020006ff */
[----:B------:R-:W-:-:S03]  /*dcb0*/  F2FP.F16.E4M3.UNPACK_B R28, R11 ;  /* 0x0000000bff1c723e */ /* 0x000fc600020006ff */
[--C-:B------:R-:W-:Y:S02]  /*dcc0*/  HADD2.F32 R32, -RZ, R31.reuse.H1_H1 ;  /* 0x3000001fff207230 */ /* 0x100fe40000004100 */
[--C-:B------:R-:W-:Y:S02]  /*dcd0*/  HADD2.F32 R29, -RZ, R28.reuse.H1_H1 ;  /* 0x3000001cff1d7230 */ /* 0x100fe40000004100 */
        /* <DEDUP_REMOVED lines=32> */
[C---:B------:R-:W-:Y:S01]  /*dee0*/  FFMA.FTZ R37, R26.reuse, R28, -R31 ;  /* 0x0000001c1a257223 */ /* 0x040fe2000001081f */
[----:B------:R-:W-:Y:S01]  /*def0*/  HADD2.F32 R24, -RZ, R24.H0_H0 ;  /* 0x20000018ff187230 */ /* 0x000fe20000004100 */
[----:B------:R-:W-:Y:S01]  /*df00*/  F2FP.F16.E4M3.UNPACK_B R28, R20 ;  /* 0x00000014ff1c723e */ /* 0x000fe200020006ff */
[----:B------:R-:W-:Y:S02]  /*df10*/  HADD2.F32 R25, -RZ, R25.H0_H0 ;  /* 0x20000019ff197230 */ /* 0x000fe40000004100 */
[----:B------:R-:W-:Y:S01]  /*df20*/  FFMA.FTZ R32, R26, R32, R5 ;  /* 0x000000201a207223 */ /* 0x000fe20000010005 */
[C---:B------:R-:W-:Y:S01]  /*df30*/  FMUL.FTZ R38, R4.reuse, R29 ;  /* 0x0000001d04267220 */ /* 0x040fe20000410000 */
[----:B------:R-:W-:Y:S01]  /*df40*/  F2FP.F16.E4M3.UNPACK_B R26, R12 ;  /* 0x0000000cff1a723e */ /* 0x000fe200020006ff */
[-C--:B------:R-:W-:Y:S01]  /*df50*/  FMUL.FTZ R4, R4, R24.reuse ;  /* 0x0000001804047220 */ /* 0x080fe20000410000 */
[----:B------:R-:W-:Y:S02]  /*df60*/  HADD2.F32 R31, -RZ, R28.H1_H1 ;  /* 0x3000001cff1f7230 */ /* 0x000fe40000004100 */
[----:B------:R-:W-:Y:S01]  /*df70*/  FFMA.FTZ R38, R25, R24, -R38 ;  /* 0x0000001819267223 */ /* 0x000fe20000010826 */
[----:B------:R-:W-:-:S02]  /*df80*/  HADD2.F32 R5, -RZ, R6.H1_H1 ;  /* 0x30000006ff057230 */ /* 0x000fc40000004100 */
[----:B------:R-:W-:Y:S01]  /*df90*/  FFMA.FTZ R29, R25, R29, R4 ;  /* 0x0000001d191d7223 */ /* 0x000fe20000010004 */
[----:B------:R-:W-:Y:S01]  /*dfa0*/  HADD2.F32 R24, -RZ, R26.H1_H1 ;  /* 0x3000001aff187230 */ /* 0x000fe20000004100 */
[----:B------:R-:W-:Y:S01]  /*dfb0*/  F2FP.SATFINITE.E4M3.F32.PACK_AB_MERGE_C R32, R32, R37, RZ ;  /* 0x000000252020723e */ /* 0x000fe200048070ff */
        /* <DEDUP_REMOVED lines=39> */
.L_x_5864:
[----:B------:R-:W-:Y:S05]  /*e230*/  BSYNC B2 ;  /* 0x0000000000027941 */ /* 0x000fea0003800000 */
.L_x_5863:
[----:B------:R-:W-:Y:S05]  /*e240*/  @P1 BRA `(.L_x_5862) ;  /* 0x0000000400681947 */ /* 0x000fea0003800000 */
[----:B-1----:R-:W1:Y:S01]  /*e250*/  LDS.128 R4, [R8] ;  /* 0x0000000008047984 */ /* 0x002e620000000c00 */
        /* <DEDUP_REMOVED lines=14> */
[CC--:B------:R-:W-:Y:S01]  /*e340*/  FMUL.FTZ R5, R21.reuse, R32.reuse ;  /* 0x0000002015057220 */ /* 0x0c0fe20000410000 */
        /* <DEDUP_REMOVED lines=73> */
[----:B------:R2:W-:Y:S02]  /*e7e0*/  STS.128 [R8], R4 ;  /* 0x0000000408007388 */ /* 0x0005e40000000c00 */
.L_x_5862:
[----:B------:R-:W-:Y:S05]  /*e7f0*/  BSYNC B1 ;  /* 0x0000000000017941 */ /* 0x000fea0003800000 */
.L_x_5861:
[----:B-12---:R-:W-:-:S05]  /*e800*/  VIADD R4, R228, 0x40 ;  /* 0x00000040e4047836 */ /* 0x006fca0000000000 */
[----:B------:R-:W-:-:S13]  /*e810*/  ISETP.GE.AND P0, PT, R4, R3, PT ;  /* 0x000000030400720c */ /* 0x000fda0003f06270 */
[----:B------:R-:W-:Y:S05]  /*e820*/  @P0 BRA `(.L_x_5865) ;  /* 0x0000002800740947 */ /* 0x000fea0003800000 */
        /* <DEDUP_REMOVED lines=8> */
[----:B0-----:R-:W-:Y:S02]  /*e8b0*/  HADD2.F32 R35, -RZ, R33.H1_H1 ;  /* 0x30000021ff237230 */ /* 0x001fe40000004100 */
[----:B------:R-:W-:Y:S02]  /*e8c0*/  HADD2.F32 R31, -RZ, R29.H1_H1 ;  /* 0x3000001dff1f7230 */ /* 0x000fe40000004100 */
[----:B------:R-:W-:Y:S01]  /*e8d0*/  HADD2.F32 R34, -RZ, R33.H0_H0 ;  /* 0x20000021ff227230 */ /* 0x000fe20000004100 */
[----:B------:R-:W-:Y:S02]  /*e8e0*/  F2FP.F16.E4M3.UNPACK_B R33, R14.H1 ;  /* 0x0000000eff21723e */ /* 0x000fe400030006ff */
[----:B-1----:R-:W-:Y:S02]  /*e8f0*/  F2FP.F16.E4M3.UNPACK_B R3, R4.H1 ;  /* 0x00000004ff03723e */ /* 0x002fe400030006ff */
[-C--:B------:R-:W-:Y:S02]  /*e900*/  F2FP.F16.E4M3.UNPACK_B R25, R6.reuse ;  /* 0x00000006ff19723e */ /* 0x080fe400020006ff */
[----:B------:R-:W-:Y:S01]  /*e910*/  F2FP.F16.E4M3.UNPACK_B R26, R6.H1 ;  /* 0x00000006ff1a723e */ /* 0x000fe200030006ff */
[--C-:B------:R-:W-:Y:S01]  /*e920*/  HADD2.F32 R21, -RZ, R3.reuse.H0_H0 ;  /* 0x20000003ff157230 */ /* 0x100fe20000004100 */
[----:B------:R-:W-:Y:S01]  /*e930*/  F2FP.F16.E4M3.UNPACK_B R4, R4 ;  /* 0x00000004ff04723e */ /* 0x000fe200020006ff */
[----:B------:R-:W-:Y:S01]  /*e940*/  HADD2.F32 R3, -RZ, R3.H1_H1 ;  /* 0x30000003ff037230 */ /* 0x000fe20000004100 */
[----:B------:R-:W-:-:S02]  /*e950*/  F2FP.F16.E4M3.UNPACK_B R24, R5 ;  /* 0x00000005ff18723e */ /* 0x000fc400020006ff */
[----:B------:R-:W-:Y:S02]  /*e960*/  F2FP.F16.E4M3.UNPACK_B R5, R5.H1 ;  /* 0x00000005ff05723e */ /* 0x000fe400030006ff */
[-C--:B------:R-:W-:Y:S01]  /*e970*/  FMUL.FTZ R6, R35, R3.reuse ;  /* 0x0000000323067220 */ /* 0x080fe20000410000 */
[C---:B------:R-:W-:Y:S01]  /*e980*/  FMUL.FTZ R32, R31.reuse, R3 ;  /* 0x000000031f207220 */ /* 0x040fe20000410000 */
[--C-:B------:R-:W-:Y:S01]  /*e990*/  HADD2.F32 R3, -RZ, R4.reuse.H1_H1 ;  /* 0x30000004ff037230 */ /* 0x100fe20000004100 */
[----:B------:R-:W-:Y:S01]  /*e9a0*/  F2FP.F16.E4M3.UNPACK_B R27, R7 ;  /* 0x00000007ff1b723e */ /* 0x000fe200020006ff */
[-C--:B------:R-:W-:Y:S01]  /*e9b0*/  FFMA.FTZ R28, R31, R21.reuse, -R6 ;  /* 0x000000151f1c7223 */ /* 0x080fe20000010806 */
        /* <DEDUP_REMOVED lines=11> */
[----:B------:R-:W-:-:S02]  /*ea70*/  HADD2.F32 R5, -RZ, R5.H0_H0 ;  /* 0x20000005ff057230 */ /* 0x000fc40000004100 */
[-C--:B------:R-:W-:Y:S01]  /*ea80*/  FMUL.FTZ R4, R35, R6.reuse ;  /* 0x0000000623047220 */ /* 0x080fe20000410000 */
[----:B------:R-:W-:Y:S02]  /*ea90*/  HADD2.F32 R34, -RZ, R33.H0_H0 ;  /* 0x20000021ff227230 */ /* 0x000fe40000004100 */
[C---:B------:R-:W-:Y:S01]  /*eaa0*/  FMUL.FTZ R32, R31.reuse, R6 ;  /* 0x000000061f207220 */ /* 0x040fe20000410000 */
[--C-:B------:R-:W-:Y:S02]  /*eab0*/  HADD2.F32 R3, -RZ, R24.reuse.H1_H1 ;  /* 0x30000018ff037230 */ /* 0x100fe40000004100 */
[----:B------:R-:W-:Y:S01]  /*eac0*/  FFMA.FTZ R6, R31, R5, -R4 ;  /* 0x000000051f067223 */ /* 0x000fe20000010804 */
[----:B------:R-:W-:Y:S01]  /*ead0*/  HADD2.F32 R4, -RZ, R29.H0_H0 ;  /* 0x2000001dff047230 */ /* 0x000fe20000004100 */
[----:B------:R-:W-:Y:S01]  /*eae0*/  F2FP.F16.E4M3.UNPACK_B R33, R20 ;  /* 0x00000014ff21723e */ /* 0x000fe200020006ff */
[----:B------:R-:W-:Y:S02]  /*eaf0*/  HADD2.F32 R24, -RZ, R24.H0_H0 ;  /* 0x20000018ff187230 */ /* 0x000fe40000004100 */
[----:B------:R-:W-:Y:S01]  /*eb00*/  FMUL.FTZ R29, R34, R3 ;  /* 0x00000003221d7220 */ /* 0x000fe20000410000 */
[----:B------:R-:W-:Y:S01]  /*eb10*/  FFMA.FTZ R31, R35, R5, R32 ;  /* 0x00000005231f7223 */ /* 0x000fe20000010020 */
[----:B------:R-:W-:Y:S01]  /*eb20*/  F2FP.F16.E4M3.UNPACK_B R32, R12 ;  /* 0x0000000cff20723e */ /* 0x000fe200020006ff */
        /* <DEDUP_REMOVED lines=12> */
[--C-:B------:R-:W-:Y:S02]  /*ebf0*/  HADD2.F32 R3, -RZ, R25.reuse.H1_H1 ;  /* 0x30000019ff037230 */ /* 0x100fe40000004100 */
[----:B------:R-:W-:Y:S01]  /*ec00*/  FFMA.FTZ R29, R34, R26, -R29 ;  /* 0x0000001a221d7223 */ /* 0x000fe2000001081d */
[----:B------:R-:W-:Y:S01]  /*ec10*/  HADD2.F32 R35, -RZ, R32.H0_H0 ;  /* 0x20000020ff237230 */ /* 0x000fe20000004100 */
[----:B------:R-:W-:Y:S01]  /*ec20*/  F2FP.F16.E4M3.UNPACK_B R34, R12.H1 ;  /* 0x0000000cff22723e */ /* 0x000fe200030006ff */
[----:B------:R-:W-:-:S02]  /*ec30*/  HADD2.F32 R25, -RZ, R25.H0_H0 ;  /* 0x20000019ff197230 */ /* 0x000fc40000004100 */
[-C--:B------:R-:W-:Y:S01]  /*ec40*/  FMUL.FTZ R4, R37, R3.reuse ;  /* 0x0000000325047220 */ /* 0x080fe20000410000 */
[----:B------:R-:W-:Y:S02]  /*ec50*/  HADD2.F32 R39, -RZ, R20.H1_H1 ;  /* 0x30000014ff277230 */ /* 0x000fe40000004100 */
[C---:B------:R-:W-:Y:S01]  /*ec60*/  FMUL.FTZ R32, R35.reuse, R3 ;  /* 0x0000000323207220 */ /* 0x040fe20000410000 */
[----:B------:R-:W-:Y:S01]  /*ec70*/  FFMA.FTZ R26, R36, R26, R33 ;  /* 0x0000001a241a7223 */ /* 0x000fe20000010021 */
[-C--:B------:R-:W-:Y:S01]  /*ec80*/  FFMA.FTZ R12, R35, R25.reuse, -R4 ;  /* 0x00000019230c7223 */ /* 0x080fe20000010804 */
[--C-:B------:R-:W-:Y:S02]  /*ec90*/  HADD2.F32 R35, -RZ, R34.reuse.H1_H1 ;  /* 0x30000022ff237230 */ /* 0x100fe40000004100 */
[----:B------:R-:W-:Y:S01]  /*eca0*/  FFMA.FTZ R25, R37, R25, R32 ;  /* 0x0000001925197223 */ /* 0x000fe20000010020 */
[----:B------:R-:W-:Y:S01]  /*ecb0*/  HADD2.F32 R4, -RZ, R7.H1_H1 ;  /* 0x30000007ff047230 */ /* 0x000fe20000004100 */
[----:B------:R-:W-:Y:S01]  /*ecc0*/  F2FP.SATFINITE.E4M3.F32.PACK_AB_MERGE_C R6, R31, R6, RZ ;  /* 0x000000061f06723e */ /* 0x000fe200048070ff */
[----:B------:R-:W-:Y:S01]  /*ecd0*/  HADD2.F32 R33, -RZ, R34.H0_H0 ;  /* 0x20000022ff217230 */ /* 0x000fe20000004100 */
[----:B------:R-:W-:Y:S01]  /*ece0*/  F2FP.SATFINITE.E4M3.F32.PACK_AB_MERGE_C R26, R26, R29, RZ ;  /* 0x0000001d1a1a723e */ /* 0x000fe200048070ff */
[----:B------:R-:W-:-:S02]  /*ecf0*/  HADD2.F32 R37, -RZ, R20.H0_H0 ;  /* 0x20000014ff257230 */ /* 0x000fc40000004100 */
[-C--:B------:R-:W-:Y:S01]  /*ed00*/  FMUL.FTZ R32, R39, R4.reuse ;  /* 0x0000000427207220 */ /* 0x080fe20000410000 */
[----:B------:R-:W-:Y:S02]  /*ed10*/  HADD2.F32 R3, -RZ, R27.H1_H1 ;  /* 0x3000001bff037230 */ /* 0x000fe40000004100 */
[----:B------:R-:W-:Y:S01]  /*ed20*/  FMUL.FTZ R34, R35, R4 ;  /* 0x0000000423227220 */ /* 0x000fe20000410000 */
[----:B------:R-:W-:Y:S01]  /*ed30*/  HADD2.F32 R7, -RZ, R7.H0_H0 ;  /* 0x20000007ff077230 */ /* 0x000fe20000004100 */
[----:B------:R-:W-:Y:S01]  /*ed40*/  F2FP.SATFINITE.E4M3.F32.PACK_AB_MERGE_C R5, R24, R5, R6 ;  /* 0x000000051805723e */ /* 0x000fe20004807006 */
        /* <DEDUP_REMOVED lines=11> */
[----:B------:R-:W-:-:S05]  /*ee00*/  F2FP.SATFINITE.E4M3.F32.PACK_AB_MERGE_C R7, R20, R7, R3 ;  /* 0x000000071407723e */ /* 0x000fca0004807003 */
[----:B------:R1:W-:Y:S02]  /*ee10*/  STS.128 [R0+0x1e400], R4 ;  /* 0x01e4000400007388 */ /* 0x0003e40000000c00 */
.L_x_5867:
[----:B------:R-:W-:Y:S05]  /*ee20*/  BSYNC B1 ;  /* 0x0000000000017941 */ /* 0x000fea0003800000 */
.L_x_5866:
[----:B------:R-:W-:Y:S05]  /*ee30*/  @P1 BRA `(.L_x_5865) ;  /* 0x0000002000f01947 */ /* 0x000fea0003800000 */
[----:B-1----:R-:W1:Y:S01]  /*ee40*/  LDS.128 R4, [R8+0x2000] ;  /* 0x0020000008047984 */ /* 0x002e620000000c00 */
[----:B------:R-:W-:Y:S02]  /*ee50*/  F2FP.F16.E4M3.UNPACK_B R25, R13 ;  /* 0x0000000dff19723e */ /* 0x000fe400020006ff */
[----:B------:R-:W-:Y:S02]  /*ee60*/  F2FP.F16.E4M3.UNPACK_B R24, R9 ;  /* 0x00000009ff18723e */ /* 0x000fe400020006ff */
[----:B------:R-:W-:Y:S01]  /*ee70*/  F2FP.F16.E4M3.UNPACK_B R26, R13.H1 ;  /* 0x0000000dff1a723e */ /* 0x000fe200030006ff */
[--C-:B------:R-:W-:Y:S01]  /*ee80*/  HADD2.F32 R27, -RZ, R25.reuse.H1_H1 ;  /* 0x30000019ff1b7230 */ /* 0x100fe20000004100 */
[-C--:B------:R-:W-:Y:S01]  /*ee90*/  F2FP.F16.E4M3.UNPACK_B R31, R15.reuse ;  /* 0x0000000fff1f723e */ /* 0x080fe200020006ff */
[--C-:B------:R-:W-:Y:S01]  /*eea0*/  HADD2.F32 R21, -RZ, R24.reuse.H1_H1 ;  /* 0x30000018ff157230 */ /* 0x100fe20000004100 */
[----:B------:R-:W-:Y:S01]  /*eeb0*/  F2FP.F16.E4M3.UNPACK_B R15, R15.H1 ;  /* 0x0000000fff0f723e */ /* 0x000fe200030006ff */
[----:B------:R-:W-:Y:S01]  /*eec0*/  HADD2.F32 R28, -RZ, R25.H0_H0 ;  /* 0x20000019ff1c7230 */ /* 0x000fe20000004100 */
[----:B------:R-:W-:Y:S01]  /*eed0*/  F2FP.F16.E4M3.UNPACK_B R25, R9.H1 ;  /* 0x00000009ff19723e */ /* 0x000fe200030006ff */
[----:B------:R-:W-:-:S02]  /*eee0*/  HADD2.F32 R24, -RZ, R24.H0_H0 ;  /* 0x20000018ff187230 */ /* 0x000fc40000004100 */
[----:B------:R-:W-:Y:S02]  /*eef0*/  HADD2.F32 R29, -RZ, R26.H0_H0 ;  /* 0x2000001aff1d7230 */ /* 0x000fe40000004100 */
[--C-:B------:R-:W-:Y:S02]  /*ef00*/  HADD2.F32 R36, -RZ, R31.reuse.H1_H1 ;  /* 0x3000001fff247230 */ /* 0x100fe40000004100 */
[----:B------:R-:W-:Y:S01]  /*ef10*/  HADD2.F32 R34, -RZ, R31.H0_H0 ;  /* 0x2000001fff227230 */ /* 0x000fe20000004100 */
[-C--:B-1----:R-:W-:Y:S02]  /*ef20*/  F2FP.F16.E4M3.UNPACK_B R0, R4.reuse.H1 ;  /* 0x00000004ff00723e */ /* 0x082fe400030006ff */
        /* <DEDUP_REMOVED lines=15> */
[----:B------:R-:W-:Y:S02]  /*f020*/  HADD2.F32 R27, -RZ, R26.H1_H1 ;  /* 0x3000001aff1b7230 */ /* 0x000fe40000004100 */
[-C--:B------:R-:W-:Y:S01]  /*f030*/  FMUL.FTZ R9, R28, R0.reuse ;  /* 0x000000001c097220 */ /* 0x080fe20000410000 */
[C---:B------:R-:W-:Y:S01]  /*f040*/  FMUL.FTZ R13, R24.reuse, R0 ;  /* 0x00000000180d7220 */ /* 0x040fe20000410000 */
[----:B------:R-:W-:Y:S01]  /*f050*/  HADD2.F32 R3, -RZ, R5.H1_H1 ;  /* 0x30000005ff037230 */ /* 0x000fe20000004100 */
[----:B------:R-:W-:Y:S01]  /*f060*/  F2FP.SATFINITE.E4M3.F32.PACK_AB_MERGE_C R20, R21, R20, RZ ;  /* 0x000000141514723e */ /* 0x000fe200048070ff */
[-C--:B------:R-:W-:Y:S01]  /*f070*/  FFMA.FTZ R9, R24, R4.reuse, -R9 ;  /* 0x0000000418097223 */ /* 0x080fe20000010809 */
[----:B------:R-:W-:Y:S01]  /*f080*/  FFMA.FTZ R4, R28, R4, R13 ;  /* 0x000000041c047223 */ /* 0x000fe2000001000d */
[----:B------:R-:W-:Y:S02]  /*f090*/  HADD2.F32 R13, -RZ, R25.H1_H1 ;  /* 0x30000019ff0d7230 */ /* 0x000fe40000004100 */
[----:B------:R-:W-:Y:S01]  /*f0a0*/  FMUL.FTZ R24, R27, R3 ;  /* 0x000000031b187220 */ /* 0x000fe20000410000 */
[----:B------:R-:W-:-:S02]  /*f0b0*/  HADD2.F32 R5, -RZ, R5.H0_H0 ;  /* 0x20000005ff057230 */ /* 0x000fc40000004100 */
[----:B------:R-:W-:Y:S02]  /*f0c0*/  HADD2.F32 R0, -RZ, R11.H1_H1 ;  /* 0x3000000bff007230 */ /* 0x000fe40000004100 */
[C---:B------:R-:W-:Y:S01]  /*f0d0*/  FMUL.FTZ R26, R13.reuse, R3 ;  /* 0x000000030d1a7220 */ /* 0x040fe20000410000 */
[----:B------:R-:W-:Y:S02]  /*f0e0*/  HADD2.F32 R25, -RZ, R25.H0_H0 ;  /* 0x20000019ff197230 */ /* 0x000fe40000004100 */
[-C--:B------:R-:W-:Y:S01]  /*f0f0*/  FFMA.FTZ R13, R13, R5.reuse, -R24 ;  /* 0x000000050d0d7223 */ /* 0x080fe20000010818 */
[----:B------:R-:W-:Y:S02]  /*f100*/  HADD2.F32 R11, -RZ, R11.H0_H0 ;  /* 0x2000000bff0b7230 */ /* 0x000fe40000004100 */
[----:B------:R-:W-:Y:S01]  /*f110*/  FFMA.FTZ R26, R27, R5, R26 ;  /* 0x000000051b1a7223 */ /* 0x000fe2000001001a */
[----:B------:R-:W-:Y:S01]  /*f120*/  FMUL.FTZ R24, R29, R0 ;  /* 0x000000001d187220 */ /* 0x000fe20000410000 */
[----:B------:R-:W-:Y:S01]  /*f130*/  F2FP.F16.E4M3.UNPACK_B R27, R10 ;  /* 0x0000000aff1b723e */ /* 0x000fe200020006ff */
[----:B------:R-:W-:Y:S01]  /*f140*/  FMUL.FTZ R0, R25, R0 ;  /* 0x0000000019007220 */ /* 0x000fe20000410000 */
[----:B------:R-:W-:-:S02]  /*f150*/  HADD2.F32 R3, -RZ, R6.H1_H1 ;  /* 0x30000006ff037230 */ /* 0x000fc40000004100 */
[-C--:B------:R-:W-:Y:S01]  /*f160*/  FFMA.FTZ R5, R25, R11.reuse, -R24 ;  /* 0x0000000b19057223 */ /* 0x080fe20000010818 */
[----:B------:R-:W-:Y:S02]  /*f170*/  HADD2.F32 R6, -RZ, R6.H0_H0 ;  /* 0x20000006ff067230 */ /* 0x000fe40000004100 */
[----:B------:R-:W-:Y:S01]  /*f180*/  FFMA.FTZ R24, R29, R11, R0 ;  /* 0x0000000b1d187223 */ /* 0x000fe20000010000 */
[--C-:B------:R-:W-:Y:S02]  /*f190*/  HADD2.F32 R28, -RZ, R27.reuse.H1_H1 ;  /* 0x3000001bff1c7230 */ /* 0x100fe40000004100 */
[----:B------:R-:W-:Y:S01]  /*f1a0*/  FMUL.FTZ R11, R36, R3 ;  /* 0x00000003240b7220 */ /* 0x000fe20000410000 */
[--C-:B------:R-:W-:Y:S01]  /*f1b0*/  HADD2.F32 R0, -RZ, R12.reuse.H1_H1 ;  /* 0x3000000cff007230 */ /* 0x100fe20000004100 */
[----:B------:R-:W-:Y:S01]  /*f1c0*/  F2FP.SATFINITE.E4M3.F32.PACK_AB_MERGE_C R13, R26, R13, RZ ;  /* 0x0000000d1a0d723e */ /* 0x000fe200048070ff */
[----:B------:R-:W-:Y:S02]  /*f1d0*/  HADD2.F32 R32, -RZ, R27.H0_H0 ;  /* 0x2000001bff207230 */ /* 0x000fe40000004100 */
[----:B------:R-:W-:Y:S01]  /*f1e0*/  FMUL.FTZ R27, R28, R3 ;  /* 0x000000031c1b7220 */ /* 0x000fe20000410000 */
[----:B------:R-:W-:-:S02]  /*f1f0*/  HADD2.F32 R12, -RZ, R12.H0_H0 ;  /* 0x2000000cff0c7230 */ /* 0x000fc40000004100 */
[----:B------:R-:W-:Y:S01]  /*f200*/  FFMA.FTZ R25, R28, R6, -R11 ;  /* 0x000000061c197223 */ /* 0x000fe2000001080b */
[----:B------:R-:W-:Y:S01]  /*f210*/  FMUL.FTZ R3, R34, R0 ;  /* 0x0000000022037220 */ /* 0x000fe20000410000 */
[----:B------:R-:W-:Y:S01]  /*f220*/  F2FP.F16.E4M3.UNPACK_B R28, R10.H1 ;  /* 0x0000000aff1c723e */ /* 0x000fe200030006ff */
[----:B------:R-:W-:Y:S01]  /*f230*/  FFMA.FTZ R10, R36, R6, R27 ;  /* 0x00000006240a7223 */ /* 0x000fe2000001001b */
[C---:B------:R-:W-:Y:S01]  /*f240*/  FMUL.FTZ R11, R32.reuse, R0 ;  /* 0x00000000200b7220 */ /* 0x040fe20000410000 */
[-C--:B------:R-:W-:Y:S01]  /*f250*/  FFMA.FTZ R6, R32, R12.reuse, -R3 ;  /* 0x0000000c20067223 */ /* 0x080fe20000010803 */
[----:B------:R-:W-:Y:S01]  /*f260*/  HADD2.F32 R29, -RZ, R15.H1_H1 ;  /* 0x3000000fff1d7230 */ /* 0x000fe20000004100 */
[----:B------:R-:W-:Y:S01]  /*f270*/  F2FP.SATFINITE.E4M3.F32.PACK_AB_MERGE_C R4, R4, R9, R20 ;  /* 0x000000090404723e */ /* 0x000fe20004807014 */
[----:B------:R-:W-:Y:S02]  /*f280*/  HADD2.F32 R3, -RZ, R7.H1_H1 ;  /* 0x30000007ff037230 */ /* 0x000fe40000004100 */
[----:B------:R-:W-:Y:S01]  /*f290*/  FFMA.FTZ R11, R34, R12, R11 ;  /* 0x0000000c220b7223 */ /* 0x000fe2000001000b */
[----:B------:R-:W-:Y:S01]  /*f2a0*/  HADD2.F32 R27, -RZ, R28.H1_H1 ;  /* 0x3000001cff1b7230 */ /* 0x000fe20000004100 */
[----:B------:R-:W-:Y:S01]  /*f2b0*/  F2FP.SATFINITE.E4M3.F32.PACK_AB_MERGE_C R10, R10, R25, RZ ;  /* 0x000000190a0a723e */ /* 0x000fe200048070ff */
[----:B------:R-:W-:-:S02]  /*f2c0*/  HADD2.F32 R34, -RZ, R15.H0_H0 ;  /* 0x2000000fff227230 */ /* 0x000fc40000004100 */
[----:B------:R-:W-:Y:S01]  /*f2d0*/  FMUL.FTZ R12, R29, R3 ;  /* 0x000000031d0c7220 */ /* 0x000fe20000410000 */
[----:B------:R-:W-:Y:S01]  /*f2e0*/  HADD2.F32 R0, -RZ, R14.H1_H1 ;  /* 0x3000000eff007230 */ /* 0x000fe20000004100 */
[----:B------:R-:W-:Y:S01]  /*f2f0*/  F2FP.SATFINITE.E4M3.F32.PACK_AB_MERGE_C R5, R24, R5, R13 ;  /* 0x000000051805723e */ /* 0x000fe2000480700d */
[----:B------:R-:W-:Y:S01]  /*f300*/  HADD2.F32 R7, -RZ, R7.H0_H0 ;  /* 0x20000007ff077230 */ /* 0x000fe20000004100 */
[----:B------:R-:W-:Y:S01]  /*f310*/  F2FP.SATFINITE.E4M3.F32.PACK_AB_MERGE_C R6, R11, R6, R10 ;  /* 0x000000060b06723e */ /* 0x000fe2000480700a */
[----:B------:R-:W-:Y:S02]  /*f320*/  HADD2.F32 R32, -RZ, R28.H0_H0 ;  /* 0x2000001cff207230 */ /* 0x000fe40000004100 */
[C---:B------:R-:W-:Y:S01]  /*f330*/  FMUL.FTZ R28, R27.reuse, R3 ;  /* 0x000000031b1c7220 */ /* 0x040fe20000410000 */
[----:B------:R-:W-:Y:S02]  /*f340*/  HADD2.F32 R14, -RZ, R14.H0_H0 ;  /* 0x2000000eff0e7230 */ /* 0x000fe40000004100 */
[-C--:B------:R-:W-:Y:S01]  /*f350*/  FMUL.FTZ R3, R34, R0.reuse ;  /* 0x0000000022037220 */ /* 0x080fe20000410000 */
[-C--:B------:R-:W-:Y:S01]  /*f360*/  FFMA.FTZ R12, R27, R7.reuse, -R12 ;  /* 0x000000071b0c7223 */ /* 0x080fe2000001080c */
[C---:B------:R-:W-:Y:S01]  /*f370*/  FMUL.FTZ R15, R32.reuse, R0 ;  /* 0x00000000200f7220 */ /* 0x040fe20000410000 */
[----:B------:R-:W-:Y:S01]  /*f380*/  FFMA.FTZ R7, R29, R7, R28 ;  /* 0x000000071d077223 */ /* 0x000fe2000001001c */
[----:B------:R-:W-:-:S02]  /*f390*/  FFMA.FTZ R3, R32, R14, -R3 ;  /* 0x0000000e20037223 */ /* 0x000fc40000010803 */
[----:B------:R-:W-:Y:S02]  /*f3a0*/  FFMA.FTZ R14, R34, R14, R15 ;  /* 0x0000000e220e7223 */ /* 0x000fe4000001000f */
[----:B------:R-:W-:-:S04]  /*f3b0*/  F2FP.SATFINITE.E4M3.F32.PACK_AB_MERGE_C R7, R7, R12, RZ ;  /* 0x0000000c0707723e */ /* 0x000fc800048070ff */
[----:B------:R-:W-:-:S05]  /*f3c0*/  F2FP.SATFINITE.E4M3.F32.PACK_AB_MERGE_C R7, R14, R3, R7 ;  /* 0x000000030e07723e */ /* 0x000fca0004807007 */
[----:B------:R2:W-:Y:S01]  /*f3d0*/  STS.128 [R8+0x2000], R4 ;  /* 0x0020000408007388 */ /* 0x0005e20000000c00 */
[----:B------:R-:W-:Y:S05]  /*f3e0*/  BRA `(.L_x_5865) ;  /* 0x0000001c00847947 */ /* 0x000fea0003800000 */
.L_x_5852:
[----:B------:R-:W1:Y:S01]  /*f3f0*/  LDC R21, c[0x0][0x3d4] ;  /* 0x0000f500ff157b82 */ /* 0x000e620000000800 */
[----:B------:R-:W-:Y:S02]  /*f400*/  ISETP.GE.AND P0, PT, R228, R3, PT ;  /* 0x00000003e400720c */ /* 0x000fe40003f06270 */
[----:B------:R-:W-:Y:S02]  /*f410*/  CS2R R4, SRZ ;  /* 0x0000000000047805 */ /* 0x000fe4000001ff00 */
[----:B------:R-:W-:Y:S02]  /*f420*/  CS2R R6, SRZ ;  /* 0x0000000000067805 */ /* 0x000fe4000001ff00 */
[----:B------:R-:W-:Y:S02]  /*f430*/  CS2R R32, SRZ ;  /* 0x0000000000207805 */ /* 0x000fe4000001ff00 */
[----:B------:R-:W-:Y:S01]  /*f440*/  CS2R R34, SRZ ;  /* 0x0000000000227805 */ /* 0x000fe2000001ff00 */
[----:B------:R-:W-:Y:S01]  /*f450*/  UMOV UR4, 0xffffffff ;  /* 0xffffffff00047882 */ /* 0x000fe20000000000 */
[----:B-1----:R-:W-:-:S13]  /*f460*/  ISETP.GE.OR P0, PT, R18, R21, P0 ;  /* 0x000000151200720c */ /* 0x002fda0000706670 */
[----:B------:R1:W5:Y:S04]  /*f470*/  @!P0 LDG.E.128 R4, desc[UR60][R36.64] ;  /* 0x0000003c24048981 */ /* 0x000368000c1e1d00 */
[----:B------:R1:W5:Y:S01]  /*f480*/  @!P0 LDG.E.128 R32, desc[UR60][R40.64] ;  /* 0x0000003c28208981 */ /* 0x000362000c1e1d00 */
[----:B------:R-:W-:Y:S01]  /*f490*/  ISETP.GE.AND P0, PT, R18, R21, PT ;  /* 0x000000151200720c */ /* 0x000fe20003f06270 */
[----:B------:R-:W-:-:S12]  /*f4a0*/  BRA.DIV UR4, `(.L_x_5868) ;  /* 0x0000013e045c7947 */ /* 0x000fd8000b800000 */
.L_x_6059:
[----:B------:R-:W-:-:S03]  /*f4b0*/  UMOV UR4, 0xffffffff ;  /* 0xffffffff00047882 */ /* 0x000fc60000000000 */
[----:B------:R-:W-:Y:S05]  /*f4c0*/  BRA.DIV UR4, `(.L_x_5869) ;  /* 0x0000013e047c7947 */ /* 0x000fea000b800000 */
.L_x_6062:
[----:B------:R-:W-:Y:S01]  /*f4d0*/  UMOV UR4, 0xffffffff ;  /* 0xffffffff00047882 */ /* 0x000fe20000000000 */
[----:B-----5:R-:W-:Y:S02]  /*f4e0*/  SHF.R.U32.HI R9, RZ, 0x8, R5 ;  /* 0x00000008ff097819 */ /* 0x020fe40000011605 */
[----:B------:R-:W-:Y:S05]  /*f4f0*/  BRA.DIV UR4, `(.L_x_5870) ;  /* 0x0000013e04987947 */ /* 0x000fea000b800000 */
.L_x_6065:
[----:B------:R-:W-:Y:S01]  /*f500*/  UMOV UR4, 0xffffffff ;  /* 0xffffffff00047882 */ /* 0x000fe20000000000 */
[----:B------:R-:W-:Y:S02]  /*f510*/  LOP3.LUT R0, R5, 0xff, RZ, 0xc0, !PT ;  /* 0x000000ff05007812 */ /* 0x000fe400078ec0ff */
[----:B------:R-:W-:Y:S01]  /*f520*/  LOP3.LUT R9, R9, 0xff, RZ, 0xc0, !PT ;  /* 0x000000ff09097812 */ /* 0x000fe200078ec0ff */
[----:B------:R-:W-:Y:S06]  /*f530*/  BRA.DIV UR4, `(.L_x_5871) ;  /* 0x0000013e04b07947 */ /* 0x000fec000b800000 */
.L_x_6068:
[----:B------:R-:W2:Y:S01]  /*f540*/  LDL R10, [R1+0x94] ;  /* 0x00009400010a7983 */ /* 0x000ea20000100800 */
[C---:B------:R-:W-:Y:S01]  /*f550*/  VIADD R8, R228.reuse, 0x40 ;  /* 0x00000040e4087836 */ /* 0x040fe20000000000 */
[----:B------:R-:W-:Y:S01]  /*f560*/  PRMT R9, R9, 0x7604, R0 ;  /* 0x0000760409097816 */ /* 0x000fe20000000000 */
[----:B------:R-:W-:Y:S01]  /*f570*/  BSSY B1, `(.L_x_5872) ;  /* 0x000003f000017945 */ /* 0x000fe20003800000 */
[----:B------:R-:W-:Y:S02]  /*f580*/  SHF.R.U32.HI R0, RZ, 0x8, R4 ;  /* 0x00000008ff007819 */ /* 0x000fe40000011604 */
[----:B------:R-:W-:Y:S02]  /*f590*/  SHF.R.U32.HI R11, RZ, 0x8, R7 ;  /* 0x00000008ff0b7819 */ /* 0x000fe40000011607 */
[-C--:B------:R-:W-:Y:S02]  /*f5a0*/  ISETP.GE.OR P2, PT, R228, R3.reuse, P0 ;  /* 0x00000003e400720c */ /* 0x080fe40000746670 */
[----:B------:R-:W-:-:S02]  /*f5b0*/  ISETP.GE.OR P0, PT, R8, R3, P0 ;  /* 0x000000030800720c */ /* 0x000fc40000706670 */
[----:B------:R-:W-:Y:S02]  /*f5c0*/  LOP3.LUT R8, R0, 0xff, RZ, 0xc0, !PT ;  /* 0x000000ff00087812 */ /* 0x000fe400078ec0ff */
[----:B------:R-:W-:Y:S02]  /*f5d0*/  LOP3.LUT R11, R11, 0xff, RZ, 0xc0, !PT ;  /* 0x000000ff0b0b7812 */ /* 0x000fe400078ec0ff */
[----:B------:R-:W-:Y:S02]  /*f5e0*/  SHF.R.U32.HI R0, RZ, 0x8, R6 ;  /* 0x00000008ff007819 */ /* 0x000fe40000011606 */
[----:B------:R-:W-:Y:S02]  /*f5f0*/  LOP3.LUT R3, R4, 0xff, RZ, 0xc0, !PT ;  /* 0x000000ff04037812 */ /* 0x000fe400078ec0ff */
[----:B------:R-:W-:Y:S02]  /*f600*/  SHF.R.U32.HI R13, RZ, 0x10, R7 ;  /* 0x00000010ff0d7819 */ /* 0x000fe40000011607 */
[----:B------:R-:W-:-:S02]  /*f610*/  PRMT R3, R8, 0x7604, R3 ;  /* 0x0000760408037816 */ /* 0x000fc40000000003 */
[----:B------:R-:W-:Y:S01]  /*f620*/  LOP3.LUT R8, R6, 0xff, RZ, 0xc0, !PT ;  /* 0x000000ff06087812 */ /* 0x000fe200078ec0ff */
[----:B------:R-:W-:Y:S01]  /*f630*/  IMAD.U32 R13, R13, 0x10000, RZ ;  /* 0x000100000d0d7824 */ /* 0x000fe200078e00ff */
[----:B------:R-:W-:Y:S02]  /*f640*/  LOP3.LUT R3, R3, 0xff0000, R4, 0xf8, !PT ;  /* 0x00ff000003037812 */ /* 0x000fe400078ef804 */
[----:B--2---:R-:W-:Y:S02]  /*f650*/  R2UR UR5, R10 ;  /* 0x000000000a0572ca */ /* 0x004fe400000e0000 */
[----:B------:R-:W-:-:S04]  /*f660*/  LOP3.LUT R10, R7, 0xff, RZ, 0xc0, !PT ;  /* 0x000000ff070a7812 */ /* 0x000fc800078ec0ff */
[----:B------:R-:W-:Y:S02]  /*f670*/  PRMT R10, R11, 0x7604, R10 ;  /* 0x000076040b0a7816 */ /* 0x000fe4000000000a */
[----:B------:R-:W-:Y:S02]  /*f680*/  LOP3.LUT R11, R0, 0xff, RZ, 0xc0, !PT ;  /* 0x000000ff000b7812 */ /* 0x000fe400078ec0ff */
[----:B------:R-:W-:Y:S02]  /*f690*/  SHF.R.U32.HI R0, RZ, 0x10, R5 ;  /* 0x00000010ff007819 */ /* 0x000fe40000011605 */
[----:B------:R-:W-:Y:S01]  /*f6a0*/  PRMT R11, R11, 0x7604, R8 ;  /* 0x000076040b0b7816 */ /* 0x000fe20000000008 */
[----:B------:R-:W-:Y:S01]  /*f6b0*/  ULEA.HI UR4, UR5, UR5, URZ, 0x1 ;  /* 0x0000000505047291 */ /* 0x000fe2000f8f083f */
[----:B------:R-:W-:Y:S01]  /*f6c0*/  LOP3.LUT R13, R10, 0xff0000, R13, 0xf8, !PT ;  /* 0x00ff00000a0d7812 */ /* 0x000fe200078ef80d */
[----:B------:R-:W-:Y:S01]  /*f6d0*/  IMAD.U32 R0, R0, 0x10000, RZ ;  /* 0x0001000000007824 */ /* 0x000fe200078e00ff */
[----:B------:R-:W-:Y:S01]  /*f6e0*/  LOP3.LUT R8, R33, 0xff, RZ, 0xc0, !PT ;  /* 0x000000ff21087812 */ /* 0x000fe200078ec0ff */
[----:B------:R-:W-:Y:S01]  /*f6f0*/  ULOP3.LUT UR4, UR4, 0xfffffffe, URZ, 0xc0, !UPT ;  /* 0xfffffffe04047892 */ /* 0x000fe2000f8ec03f */
[----:B------:R-:W-:-:S02]  /*f700*/  LOP3.LUT R11, R11, 0xff0000, R6, 0xf8, !PT ;  /* 0x00ff00000b0b7812 */ /* 0x000fc400078ef806 */
[----:B------:R-:W-:Y:S01]  /*f710*/  LOP3.LUT R9, R9, 0xff0000, R0, 0xf8, !PT ;  /* 0x00ff000009097812 */ /* 0x000fe200078ef800 */
[----:B------:R-:W-:Y:S01]  /*f720*/  UIADD3 UR4, UR5, -UR4, URZ ;  /* 0x8000000405047290 */ /* 0x000fe2000fffe03f */
[----:B------:R-:W-:Y:S02]  /*f730*/  LOP3.LUT R0, R3, 0xff000000, R4, 0xf8, !PT ;  /* 0xff00000003007812 */ /* 0x000fe400078ef804 */
[----:B------:R-:W-:Y:S02]  /*f740*/  SHF.R.U32.HI R4, RZ, 0x8, R32 ;  /* 0x00000008ff047819 */ /* 0x000fe40000011620 */
[----:B------:R-:W-:Y:S02]  /*f750*/  LOP3.LUT R3, R9, 0xff000000, R5, 0xf8, !PT ;  /* 0xff00000009037812 */ /* 0x000fe400078ef805 */
[----:B------:R-:W-:Y:S02]  /*f760*/  MOV R25, UR4 ;  /* 0x0000000400197c02 */ /* 0x000fe40008000f00 */
[----:B------:R-:W-:-:S02]  /*f770*/  SHF.R.U32.HI R9, RZ, 0x8, R33 ;  /* 0x00000008ff097819 */ /* 0x000fc40000011621 */
[----:B------:R-:W-:Y:S02]  /*f780*/  SHF.L.U32 R25, R25, 0x1f, RZ ;  /* 0x0000001f19197819 */ /* 0x000fe400000006ff */
[----:B------:R-:W-:Y:S02]  /*f790*/  LOP3.LUT R5, R32, 0xff, RZ, 0xc0, !PT ;  /* 0x000000ff20057812 */ /* 0x000fe400078ec0ff */
[----:B------:R-:W2:Y:S01]  /*f7a0*/  SYNCS.PHASECHK.TRANS64.TRYWAIT P1, [R16+URZ+0x2e800], R25 ;  /* 0x02e80019100075a7 */ /* 0x000ea2000802017f */
[----:B------:R-:W-:Y:S02]  /*f7b0*/  LOP3.LUT R4, R4, 0xff, RZ, 0xc0, !PT ;  /* 0x000000ff04047812 */ /* 0x000fe400078ec0ff */
[----:B------:R-:W-:Y:S02]  /*f7c0*/  LOP3.LUT R9, R9, 0xff, RZ, 0xc0, !PT ;  /* 0x000000ff09097812 */ /* 0x000fe400078ec0ff */
[----:B------:R-:W-:Y:S02]  /*f7d0*/  PRMT R5, R4, 0x7604, R5 ;  /* 0x0000760404057816 */ /* 0x000fe40000000005 */
[----:B------:R-:W-:-:S02]  /*f7e0*/  SHF.R.U32.HI R10, RZ, 0x8, R35 ;  /* 0x00000008ff0a7819 */ /* 0x000fc40000011623 */
[----:B------:R-:W-:Y:S02]  /*f7f0*/  SHF.R.U32.HI R4, RZ, 0x8, R34 ;  /* 0x00000008ff047819 */ /* 0x000fe40000011622 */
[----:B------:R-:W-:Y:S02]  /*f800*/  LOP3.LUT R12, R11, 0xff000000, R6, 0xf8, !PT ;  /* 0xff0000000b0c7812 */ /* 0x000fe400078ef806 */
[----:B------:R-:W-:Y:S02]  /*f810*/  LOP3.LUT R13, R13, 0xff000000, R7, 0xf8, !PT ;  /* 0xff0000000d0d7812 */ /* 0x000fe400078ef807 */
[----:B------:R-:W-:Y:S02]  /*f820*/  PRMT R8, R9, 0x7604, R8 ;  /* 0x0000760409087816 */ /* 0x000fe40000000008 */
[----:B------:R-:W-:Y:S02]  /*f830*/  SHF.R.U32.HI R11, RZ, 0x10, R33 ;  /* 0x00000010ff0b7819 */ /* 0x000fe40000011621 */
[----:B------:R-:W-:-:S02]  /*f840*/  LOP3.LUT R7, R35, 0xff, RZ, 0xc0, !PT ;  /* 0x000000ff23077812 */ /* 0x000fc400078ec0ff */
[----:B------:R-:W-:Y:S02]  /*f850*/  LOP3.LUT R10, R10, 0xff, RZ, 0xc0, !PT ;  /* 0x000000ff0a0a7812 */ /* 0x000fe400078ec0ff */
[----:B------:R-:W-:Y:S02]  /*f860*/  LOP3.LUT R9, R4, 0xff, RZ, 0xc0, !PT ;  /* 0x000000ff04097812 */ /* 0x000fe400078ec0ff */
[----:B------:R-:W-:Y:S02]  /*f870*/  SHF.R.U32.HI R4, RZ, 0x10, R35 ;  /* 0x00000010ff047819 */ /* 0x000fe40000011623 */
[----:B------:R-:W-:Y:S02]  /*f880*/  LOP3.LUT R6, R34, 0xff, RZ, 0xc0, !PT ;  /* 0x000000ff22067812 */ /* 0x000fe400078ec0ff */
[----:B------:R-:W-:Y:S01]  /*f890*/  PRMT R10, R10, 0x7604, R7 ;  /* 0x000076040a0a7816 */ /* 0x000fe20000000007 */
[----:B------:R-:W-:Y:S01]  /*f8a0*/  IMAD.U32 R7, R11, 0x10000, RZ ;  /* 0x000100000b077824 */ /* 0x000fe200078e00ff */
[----:B------:R-:W-:Y:S01]  /*f8b0*/  PRMT R9, R9, 0x7604, R6 ;  /* 0x0000760409097816 */ /* 0x000fe20000000006 */
[----:B------:R-:W-:Y:S01]  /*f8c0*/  IMAD.U32 R11, R4, 0x10000, RZ ;  /* 0x00010000040b7824 */ /* 0x000fe200078e00ff */
[----:B------:R-:W-:-:S02]  /*f8d0*/  LOP3.LUT R5, R5, 0xff0000, R32, 0xf8, !PT ;  /* 0x00ff000005057812 */ /* 0x000fc400078ef820 */
[----:B------:R-:W-:Y:S02]  /*f8e0*/  LOP3.LUT R9, R9, 0xff0000, R34, 0xf8, !PT ;  /* 0x00ff000009097812 */ /* 0x000fe400078ef822 */
[----:B------:R-:W-:Y:S02]  /*f8f0*/  LOP3.LUT R7, R8, 0xff0000, R7, 0xf8, !PT ;  /* 0x00ff000008077812 */ /* 0x000fe400078ef807 */
[----:B------:R-:W-:Y:S02]  /*f900*/  LOP3.LUT R11, R10, 0xff0000, R11, 0xf8, !PT ;  /* 0x00ff00000a0b7812 */ /* 0x000fe400078ef80b */
[----:B0-----:R-:W-:Y:S02]  /*f910*/  LOP3.LUT R14, R5, 0xff000000, R32, 0xf8, !PT ;  /* 0xff000000050e7812 */ /* 0x001fe400078ef820 */
[----:B------:R-:W-:Y:S02]  /*f920*/  LOP3.LUT R15, R9, 0xff000000, R34, 0xf8, !PT ;  /* 0xff000000090f7812 */ /* 0x000fe400078ef822 */
[----:B------:R-:W-:-:S02]  /*f930*/  LOP3.LUT R32, R7, 0xff000000, R33, 0xf8, !PT ;  /* 0xff00000007207812 */ /* 0x000fc400078ef821 */
[----:B------:R-:W-:Y:S01]  /*f940*/  LOP3.LUT R34, R11, 0xff000000, R35, 0xf8, !PT ;  /* 0xff0000000b227812 */ /* 0x000fe200078ef823 */
[----:B--2---:R-:W-:Y:S06]  /*f950*/  @!P1 BRA `(.L_x_5873) ;  /* 0x0000013800d09947 */ /* 0x004fec0003800000 */
.L_x_6069:
[----:B------:R-:W-:Y:S05]  /*f960*/  BSYNC B1 ;  /* 0x0000000000017941 */ /* 0x000fea0003800000 */
.L_x_5872:
[----:B------:R-:W-:Y:S04]  /*f970*/  BSSY B1, `(.L_x_5874) ;  /* 0x00000c6000017945 */ /* 0x000fe80003800000 */
[----:B------:R-:W-:Y:S05]  /*f980*/  @P2 BRA `(.L_x_5875) ;  /* 0x0000000c00102947 */ /* 0x000fea0003800000 */
[----:B------:R-:W2:Y:S01]  /*f990*/  S2R R5, SR_TID.X ;  /* 0x0000000000057919 */ /* 0x000ea20000002100 */
[----:B------:R-:W-:Y:S01]  /*f9a0*/  IMAD.SHL.U32 R4, R229, 0x80, RZ ;  /* 0x00000080e5047824 */ /* 0x000fe200078e00ff */
[----:B------:R-:W-:Y:S02]  /*f9b0*/  IADD3 R6, R18, R21, RZ ;  /* 0x0000001512067210 */ /* 0x000fe40007ffe0ff */
[----:B------:R-:W-:Y:S02]  /*f9c0*/  F2FP.F16.E4M3.UNPACK_B R39, R14.H1 ;  /* 0x0000000eff27723e */ /* 0x000fe400030006ff */
[----:B------:R-:W-:Y:S02]  /*f9d0*/  LOP3.LUT R7, R4, 0x380, RZ, 0xc0, !PT ;  /* 0x0000038004077812 */ /* 0x000fe400078ec0ff */
[----:B------:R-:W-:Y:S01]  /*f9e0*/  F2FP.F16.E4M3.UNPACK_B R38, R0.H1 ;  /* 0x00000000ff26723e */ /* 0x000fe200030006ff */
[----:B------:R-:W-:Y:S01]  /*f9f0*/  HADD2.F32 R42, -RZ, R39.H0_H0 ;  /* 0x20000027ff2a7230 */ /* 0x000fe20000004100 */
[----:B------:R-:W-:-:S02]  /*fa00*/  LOP3.LUT R4, R7, 0x70, R18, 0xf8, !PT ;  /* 0x0000007007047812 */ /* 0x000fc400078ef812 */
[----:B------:R-:W-:Y:S01]  /*fa10*/  SHF.R.U32.HI R9, RZ, 0x3, R7 ;  /* 0x00000003ff097819 */ /* 0x000fe20000011607 */
[----:B-1----:R-:W-:Y:S01]  /*fa20*/  HADD2.F32 R40, -RZ, R38.H0_H0 ;  /* 0x20000026ff287230 */ /* 0x002fe20000004100 */
[----:B------:R-:W-:Y:S02]  /*fa30*/  LOP3.LUT R6, R7, 0x70, R6, 0xf8, !PT ;  /* 0x0000007007067812 */ /* 0x000fe400078ef806 */
[----:B------:R-:W-:Y:S01]  /*fa40*/  F2FP.F16.E4M3.UNPACK_B R41, R14 ;  /* 0x0000000eff29723e */ /* 0x000fe200020006ff */
[----:B--2---:R-:W-:-:S05]  /*fa50*/  VIADD R5, R5, 0xffffff80 ;  /* 0xffffff8005057836 */ /* 0x004fca0000000000 */
[----:B------:R-:W-:-:S04]  /*fa60*/  SHF.R.S32.HI R8, RZ, 0x1f, R5 ;  /* 0x0000001fff087819 */ /* 0x000fc80000011405 */
[----:B------:R-:W-:Y:S02]  /*fa70*/  LEA.HI R8, R8, R5, RZ, 0x5 ;  /* 0x0000000508087211 */ /* 0x000fe400078f28ff */
[-C--:B------:R-:W-:Y:S02]  /*fa80*/  LOP3.LUT R5, R4, R9.reuse, RZ, 0x3c, !PT ;  /* 0x0000000904057212 */ /* 0x080fe400078e3cff */
[----:B------:R-:W-:Y:S01]  /*fa90*/  LOP3.LUT R9, R6, R9, RZ, 0x3c, !PT ;  /* 0x0000000906097212 */ /* 0x000fe200078e3cff */
[----:B------:R-:W-:-:S05]  /*faa0*/  IMAD.SHL.U32 R8, R8, 0x20, RZ ;  /* 0x0000002008087824 */ /* 0x000fca00078e00ff */
[----:B------:R-:W-:-:S04]  /*fab0*/  LOP3.LUT R8, R8, 0xfffffc00, RZ, 0xc0, !PT ;  /* 0xfffffc0008087812 */ /* 0x000fc800078ec0ff */
[C-C-:B------:R-:W-:Y:S02]  /*fac0*/  IADD3 R24, R16.reuse, R9, R8.reuse ;  /* 0x0000000910187210 */ /* 0x140fe40007ffe008 */
[----:B------:R-:W-:-:S03]  /*fad0*/  IADD3 R20, R16, R5, R8 ;  /* 0x0000000510147210 */ /* 0x000fc60007ffe008 */
[----:B------:R-:W1:Y:S04]  /*fae0*/  LDS.128 R8, [R24+0x1c400] ;  /* 0x01c4000018087984 */ /* 0x000e680000000c00 */
[----:B------:R-:W0:Y:S01]  /*faf0*/  LDS.128 R4, [R20+0x1c400] ;  /* 0x01c4000014047984 */ /* 0x000e220000000c00 */
[----:B-1----:R-:W-:Y:S02]  /*fb00*/  F2FP.F16.E4M3.UNPACK_B R31, R8.H1 ;  /* 0x00000008ff1f723e */ /* 0x002fe400030006ff */
[----:B------:R-:W-:Y:S02]  /*fb10*/  F2FP.F16.E4M3.UNPACK_B R35, R9 ;  /* 0x00000009ff23723e */ /* 0x000fe400020006ff */
[-C--:B0-----:R-:W-:Y:S01]  /*fb20*/  F2FP.F16.E4M3.UNPACK_B R25, R4.reuse ;  /* 0x00000004ff19723e */ /* 0x081fe200020006ff */
[--C-:B------:R-:W-:Y:S01]  /*fb30*/  HADD2.F32 R33, -RZ, R31.reuse.H0_H0 ;  /* 0x2000001fff217230 */ /* 0x100fe20000004100 */
[----:B------:R-:W-:Y:S01]  /*fb40*/  F2FP.F16.E4M3.UNPACK_B R4, R4.H1 ;  /* 0x00000004ff04723e */ /* 0x000fe200030006ff */
[----:B------:R-:W-:Y:S01]  /*fb50*/  HADD2.F32 R31, -RZ, R31.H1_H1 ;  /* 0x3000001fff1f7230 */ /* 0x000fe20000004100 */
[----:B------:R-:W-:-:S02]  /*fb60*/  F2FP.F16.E4M3.UNPACK_B R26, R5 ;  /* 0x00000005ff1a723e */ /* 0x000fc400020006ff */
[----:B------:R-:W-:Y:S01]  /*fb70*/  F2FP.F16.E4M3.UNPACK_B R27, R5.H1 ;  /* 0x00000005ff1b723e */ /* 0x000fe200030006ff */
[----:B------:R-:W-:Y:S02]  /*fb80*/  HADD2.F32 R5, -RZ, R4.H0_H0 ;  /* 0x20000004ff057230 */ /* 0x000fe40000004100 */
[C---:B------:R-:W-:Y:S01]  /*fb90*/  FMUL.FTZ R44, R33.reuse, R42 ;  /* 0x0000002a212c7220 */ /* 0x040fe20000410000 */
[----:B------:R-:W-:Y:S01]  /*fba0*/  F2FP.F16.E4M3.UNPACK_B R36, R9.H1 ;  /* 0x00000009ff24723e */ /* 0x000fe200030006ff */
[----:B------:R-:W-:Y:S01]  /*fbb0*/  FMUL.FTZ R9, R33, R40 ;  /* 0x0000002821097220 */ /* 0x000fe20000410000 */
[----:B------:R-:W-:Y:S01]  /*fbc0*/  F2FP.F16.E4M3.UNPACK_B R8, R8 ;  /* 0x00000008ff08723e */ /* 0x000fe200020006ff */
[C---:B------:R-:W-:Y:S01]  /*fbd0*/  FFMA.FTZ R45, R5.reuse, R40, -R44 ;  /* 0x00000028052d7223 */ /* 0x040fe2000001082c */
[----:B------:R-:W-:Y:S02]  /*fbe0*/  HADD2.F32 R40, -RZ, R38.H1_H1 ;  /* 0x30000026ff287230 */ /* 0x000fe40000004100 */
[----:B------:R-:W-:Y:S01]  /*fbf0*/  FFMA.FTZ R46, R5, R42, R9 ;  /* 0x0000002a052e7223 */ /* 0x000fe20000010009 */
[----:B------:R-:W-:Y:S01]  /*fc00*/  HADD2.F32 R44, -RZ, R39.H1_H1 ;  /* 0x30000027ff2c7230 */ /* 0x000fe20000004100 */
[----:B------:R-:W-:Y:S01]  /*fc10*/  F2FP.F16.E4M3.UNPACK_B R38, R0 ;  /* 0x00000000ff26723e */ /* 0x000fe200020006ff */
[----:B------:R-:W-:-:S02]  /*fc20*/  HADD2.F32 R42, -RZ, R41.H0_H0 ;  /* 0x20000029ff2a7230 */ /* 0x000fc40000004100 */
[C---:B------:R-:W-:Y:S01]  /*fc30*/  FMUL.FTZ R43, R31.reuse, R40 ;  /* 0x000000281f2b7220 */ /* 0x040fe20000410000 */
[----:B------:R-:W-:Y:S02]  /*fc40*/  HADD2.F32 R9, -RZ, R8.H0_H0 ;  /* 0x20000008ff097230 */ /* 0x000fe40000004100 */
[----:B------:R-:W-:Y:S01]  /*fc50*/  FMUL.FTZ R48, R31, R44 ;  /* 0x0000002c1f307220 */ /* 0x000fe20000410000 */
[----:B------:R-:W-:Y:S01]  /*fc60*/  HADD2.F32 R5, -RZ, R4.H1_H1 ;  /* 0x30000004ff057230 */ /* 0x000fe20000004100 */
[----:B------:R-:W-:Y:S01]  /*fc70*/  F2FP.F16.E4M3.UNPACK_B R37, R10 ;  /* 0x0000000aff25723e */ /* 0x000fe200020006ff */
[----:B------:R-:W-:Y:S02]  /*fc80*/  HADD2.F32 R39, -RZ, R38.H0_H0 ;  /* 0x20000026ff277230 */ /* 0x000fe40000004100 */
[----:B------:R-:W-:Y:S01]  /*fc90*/  FMUL.FTZ R31, R9, R42 ;  /* 0x0000002a091f7220 */ /* 0x000fe20000410000 */
[----:B------:R-:W-:Y:S02]  /*fca0*/  HADD2.F32 R4, -RZ, R25.H0_H0 ;  /* 0x20000019ff047230 */ /* 0x000fe40000004100 */
[C---:B------:R-:W-:Y:S01]  /*fcb0*/  FFMA.FTZ R47, R5.reuse, R44, R43 ;  /* 0x0000002c052f7223 */ /* 0x040fe2000001002b */
[----:B------:R-:W-:Y:S01]  /*fcc0*/  FFMA.FTZ R48, R5, R40, -R48 ;  /* 0x0000002805307223 */ /* 0x000fe20000010830 */
[----:B------:R-:W-:Y:S01]  /*fcd0*/  FMUL.FTZ R9, R9, R39 ;  /* 0x0000002709097220 */ /* 0x000fe20000410000 */
[----:B------:R-:W-:-:S02]  /*fce0*/  HADD2.F32 R5, -RZ, R36.H0_H0 ;  /* 0x20000024ff057230 */ /* 0x000fc40000004100 */
[C---:B------:R-:W-:Y:S01]  /*fcf0*/  FFMA.FTZ R43, R4.reuse, R39, -R31 ;  /* 0x00000027042b7223 */ /* 0x040fe2000001081f */
[----:B------:R-:W-:Y:S01]  /*fd00*/  F2FP.F16.E4M3.UNPACK_B R39, R32.H1 ;  /* 0x00000020ff27723e */ /* 0x000fe200030006ff */
[----:B------:R-:W-:Y:S01]  /*fd10*/  FFMA.FTZ R42, R4, R42, R9 ;  /* 0x0000002a042a7223 */ /* 0x000fe20000010009 */
[----:B------:R-:W-:Y:S01]  /*fd20*/  F2FP.F16.E4M3.UNPACK_B R9, R3.H1 ;  /* 0x00000003ff09723e */ /* 0x000fe200030006ff */
[----:B------:R-:W-:Y:S01]  /*fd30*/  HADD2.F32 R41, -RZ, R41.H1_H1 ;  /* 0x30000029ff297230 */ /* 0x000fe20000004100 */
[----:B------:R-:W-:Y:S01]  /*fd40*/  F2FP.F16.E4M3.UNPACK_B R10, R10.H1 ;  /* 0x0000000aff0a723e */ /* 0x000fe200030006ff */
[----:B------:R-:W-:Y:S01]  /*fd50*/  HADD2.F32 R40, -RZ, R39.H0_H0 ;  /* 0x20000027ff287230 */ /* 0x000fe20000004100 */
[-C--:B------:R-:W-:Y:S01]  /*fd60*/  F2FP.F16.E4M3.UNPACK_B R28, R6.reuse ;  /* 0x00000006ff1c723e */ /* 0x080fe200020006ff */
[----:B------:R-:W-:Y:S01]  /*fd70*/  HADD2.F32 R8, -RZ, R8.H1_H1 ;  /* 0x30000008ff087230 */ /* 0x000fe20000004100 */
[----:B------:R-:W-:Y:S01]  /*fd80*/  F2FP.F16.E4M3.UNPACK_B R6, R6.H1 ;  /* 0x00000006ff06723e */ /* 0x000fe200030006ff */
        /* <DEDUP_REMOVED lines=10> */
[----:B------:R-:W-:Y:S01]  /*fe30*/  F2FP.F16.E4M3.UNPACK_B R31, R32 ;  /* 0x00000020ff1f723e */ /* 0x000fe200020006ff */
[C---:B------:R-:W-:Y:S01]  /*fe40*/  FFMA.FTZ R44, R25.reuse, R38, -R44 ;  /* 0x00000026192c7223 */ /* 0x040fe2000001082c */
[----:B------:R-:W-:Y:S01]  /*fe50*/  FFMA.FTZ R41, R25, R41, R8 ;  /* 0x0000002919297223 */ /* 0x000fe20000010008 */
[----:B------:R-:W-:Y:S01]  /*fe60*/  HADD2.F32 R36, -RZ, R36.H1_H1 ;  /* 0x30000024ff247230 */ /* 0x000fe20000004100 */
[----:B------:R-:W-:Y:S01]  /*fe70*/  F2FP.F16.E4M3.UNPACK_B R8, R3 ;  /* 0x00000003ff08723e */ /* 0x000fe200020006ff */
[----:B------:R-:W-:Y:S02]  /*fe80*/  HADD2.F32 R25, -RZ, R9.H1_H1 ;  /* 0x30000009ff197230 */ /* 0x000fe40000004100 */
[----:B------:R-:W-:Y:S01]  /*fe90*/  FFMA.FTZ R52, R4, R40, R5 ;  /* 0x0000002804347223 */ /* 0x000fe20000010005 */
[----:B------:R-:W-:Y:S02]  /*fea0*/  HADD2.F32 R38, -RZ, R31.H0_H0 ;  /* 0x2000001fff267230 */ /* 0x000fe40000004100 */
[----:B------:R-:W-:Y:S01]  /*feb0*/  FMUL.FTZ R40, R36, R39 ;  /* 0x0000002724287220 */ /* 0x000fe20000410000 */
[----:B------:R-:W-:-:S02]  /*fec0*/  HADD2.F32 R5, -RZ, R35.H0_H0 ;  /* 0x20000023ff057230 */ /* 0x000fc40000004100 */
[----:B------:R-:W-:Y:S01]  /*fed0*/  FMUL.FTZ R36, R36, R25 ;  /* 0x0000001924247220 */ /* 0x000fe20000410000 */
[----:B------:R-:W-:Y:S01]  /*fee0*/  HADD2.F32 R27, -RZ, R27.H1_H1 ;  /* 0x3000001bff1b7230 */ /* 0x000fe20000004100 */
[----:B------:R-:W-:Y:S01]  /*fef0*/  F2FP.F16.E4M3.UNPACK_B R33, R11 ;  /* 0x0000000bff21723e */ /* 0x000fe200020006ff */
[----:B------:R-:W-:Y:S02]  /*ff00*/  HADD2.F32 R9, -RZ, R8.H0_H0 ;  /* 0x20000008ff097230 */ /* 0x000fe40000004100 */
[----:B------:R-:W-:Y:S01]  /*ff10*/  FMUL.FTZ R49, R5, R38 ;  /* 0x0000002605317220 */ /* 0x000fe20000410000 */
[----:B------:R-:W-:Y:S02]  /*ff20*/  HADD2.F32 R4, -RZ, R26.H0_H0 ;  /* 0x2000001aff047230 */ /* 0x000fe40000004100 */
[C---:B------:R-:W-:Y:S01]  /*ff30*/  FFMA.FTZ R54, R27.reuse, R25, -R40 ;  /* 0x000000191b367223 */ /* 0x040fe20000010828 */
[----:B------:R-:W-:Y:S01]  /*ff40*/  FFMA.FTZ R53, R27, R39, R36 ;  /* 0x000000271b357223 */ /* 0x000fe20000010024 */
[----:B------:R-:W-:Y:S01]  /*ff50*/  FMUL.FTZ R5, R5, R9 ;  /* 0x0000000905057220 */ /* 0x000fe20000410000 */
[----:B------:R-:W-:Y:S01]  /*ff60*/  F2FP.F16.E4M3.UNPACK_B R27, R15.H1 ;  /* 0x0000000fff1b723e */ /* 0x000fe200030006ff */
[C---:B------:R-:W-:Y:S01]  /*ff70*/  FFMA.FTZ R49, R4.reuse, R9, -R49 ;  /* 0x0000000904317223 */ /* 0x040fe20000010831 */
[----:B------:R-:W-:Y:S01]  /*ff80*/  F2FP.F16.E4M3.UNPACK_B R9, R12.H1 ;  /* 0x0000000cff09723e */ /* 0x000fe200030006ff */
[----:B------:R-:W-:Y:S01]  /*ff90*/  FFMA.FTZ R38, R4, R38, R5 ;  /* 0x0000002604267223 */ /* 0x000fe20000010005 */
[----:B------:R-:W-:Y:S01]  /*ffa0*/  HADD2.F32 R8, -RZ, R8.H1_H1 ;  /* 0x30000008ff087230 */ /* 0x000fe20000004100 */
[----:B------:R-:W-:Y:S01]  /*ffb0*/  F2FP.F16.E4M3.UNPACK_B R11, R11.H1 ;  /* 0x0000000bff0b723e */ /* 0x000fe200030006ff */
[----:B------:R-:W-:Y:S01]  /*ffc0*/  HADD2.F32 R31, -RZ, R31.H1_H1 ;  /* 0x3000001fff1f7230 */ /* 0x000fe20000004100 */
[-C--:B------:R-:W-:Y:S01]  /*ffd0*/  F2FP.F16.E4M3.UNPACK_B R29, R7.reuse ;  /* 0x00000007ff1d723e */ /* 0x080fe200020006ff */
[----:B------:R-:W-:Y:S01]  /*ffe0*/  HADD2.F32 R35, -RZ, R35.H1_H1 ;  /* 0x30000023ff237230 */ /* 0x000fe20000004100 */
[----:B------:R-:W-:Y:S01]  /*fff0*/  F2FP.F16.E4M3.UNPACK_B R7, R7.H1 ;  /* 0x00000007ff07723e */ /* 0x000fe200030006ff */
[----:B------:R-:W-:-:S02]  /*10000*/  HADD2.F32 R36, -RZ, R27.H0_H0 ;  /* 0x2000001bff247230 */ /* 0x000fc40000004100 */
[----:B------:R-:W-:Y:S02]  /*10010*/  HADD2.F32 R5, -RZ, R10.H0_H0 ;  /* 0x2000000aff057230 */ /* 0x000fe40000004100 */
        /* <DEDUP_REMOVED lines=8> */
[----:B------:R-:W-:Y:S01]  /*100a0*/  FFMA.FTZ R31, R26, R31, R50 ;  /* 0x0000001f1a1f7223 */ /* 0x000fe20000010032 */
[----:B------:R-:W-:Y:S02]  /*100b0*/  HADD2.F32 R10, -RZ, R10.H1_H1 ;  /* 0x3000000aff0a7230 */ /* 0x000fe40000004100 */
[----:B------:R-:W-:Y:S01]  /*100c0*/  FFMA.FTZ R50, R4, R25, -R35 ;  /* 0x0000001904327223 */ /* 0x000fe20000010823 */
[----:B------:R-:W-:Y:S01]  /*100d0*/  HADD2.F32 R9, -RZ, R9.H1_H1 ;  /* 0x30000009ff097230 */ /* 0x000fe20000004100 */
[----:B------:R-:W-:Y:S01]  /*100e0*/  F2FP.F16.E4M3.UNPACK_B R25, R15 ;  /* 0x0000000fff19723e */ /* 0x000fe200020006ff */
[----:B------:R-:W-:Y:S01]  /*100f0*/  FFMA.FTZ R40, R26, R8, -R39 ;  /* 0x000000081a287223 */ /* 0x000fe20000010827 */
[----:B------:R-:W-:Y:S01]  /*10100*/  FFMA.FTZ R55, R4, R36, R5 ;  /* 0x0000002404377223 */ /* 0x000fe20000010005 */
[----:B------:R-:W-:Y:S01]  /*10110*/  HADD2.F32 R6, -RZ, R6.H1_H1 ;  /* 0x30000006ff067230 */ /* 0x000fe20000004100 */
[----:B------:R-:W-:Y:S01]  /*10120*/  F2FP.F16.E4M3.UNPACK_B R8, R12 ;  /* 0x0000000cff08723e */ /* 0x000fe200020006ff */
[C---:B------:R-:W-:Y:S01]  /*10130*/  FMUL.FTZ R35, R10.reuse, R27 ;  /* 0x0000001b0a237220 */ /* 0x040fe20000410000 */
[----:B------:R-:W-:Y:S01]  /*10140*/  FMUL.FTZ R4, R10, R9 ;  /* 0x000000090a047220 */ /* 0x000fe20000410000 */
[----:B------:R-:W-:-:S02]  /*10150*/  HADD2.F32 R10, -RZ, R25.H0_H0 ;  /* 0x20000019ff0a7230 */ /* 0x000fc40000004100 */
[----:B------:R-:W-:Y:S02]  /*10160*/  HADD2.F32 R5, -RZ, R37.H0_H0 ;  /* 0x20000025ff057230 */ /* 0x000fe40000004100 */
[C---:B------:R-:W-:Y:S01]  /*10170*/  FFMA.FTZ R57, R6.reuse, R9, -R35 ;  /* 0x0000000906397223 */ /* 0x040fe20000010823 */
[----:B------:R-:W-:Y:S01]  /*10180*/  FFMA.FTZ R56, R6, R27, R4 ;  /* 0x0000001b06387223 */ /* 0x000fe20000010004 */
[----:B------:R-:W-:Y:S02]  /*10190*/  HADD2.F32 R6, -RZ, R8.H0_H0 ;  /* 0x20000008ff067230 */ /* 0x000fe40000004100 */
        /* <DEDUP_REMOVED lines=29> */
[----:B------:R-:W-:Y:S01]  /*10370*/  FMUL.FTZ R11, R11, R8 ;  /* 0x000000080b0b7220 */ /* 0x000fe20000410000 */
[----:B------:R-:W-:Y:S02]  /*10380*/  F2FP.F16.E4M3.UNPACK_B R4, R34 ;  /* 0x00000022ff04723e */ /* 0x000fe400020006ff */
[----:B------:R-:W-:Y:S01]  /*10390*/  FFMA.FTZ R60, R7, R8, -R6 ;  /* 0x00000008073c7223 */ /* 0x000fe20000010806 */
[----:B------:R-:W-:-:S02]  /*103a0*/  HADD2.F32 R6, -RZ, R5.H0_H0 ;  /* 0x20000005ff067230 */ /* 0x000fc40000004100 */
[----:B------:R-:W-:Y:S01]  /*103b0*/  FFMA.FTZ R62, R7, R26, R11 ;  /* 0x0000001a073e7223 */ /* 0x000fe2000001000b */
[----:B------:R-:W-:Y:S02]  /*103c0*/  HADD2.F32 R8, -RZ, R5.H1_H1 ;  /* 0x30000005ff087230 */ /* 0x000fe40000004100 */
[--C-:B------:R-:W-:Y:S02]  /*103d0*/  HADD2.F32 R5, -RZ, R33.reuse.H0_H0 ;  /* 0x20000021ff057230 */ /* 0x100fe40000004100 */
        /* <DEDUP_REMOVED lines=31> */
.L_x_5875:
[----:B------:R-:W-:Y:S05]  /*105d0*/  BSYNC B1 ;  /* 0x0000000000017941 */ /* 0x000fea0003800000 */
.L_x_5874:
[----:B------:R-:W-:Y:S05]  /*105e0*/  @P0 BRA `(.L_x_5865) ;  /* 0x0000000c00040947 */ /* 0x000fea0003800000 */
[----:B--2---:R-:W2:Y:S01]  /*105f0*/  LDL R8, [R1+0x68] ;  /* 0x0000680001087983 */ /* 0x004ea20000100800 */
[C---:B------:R-:W-:Y:S02]  /*10600*/  VIADD R5, R228.reuse, 0x40 ;  /* 0x00000040e4057836 */ /* 0x040fe40000000000 */
[----:B------:R-:W-:Y:S01]  /*10610*/  VIADD R6, R228, 0x40 ;  /* 0x00000040e4067836 */ /* 0x000fe20000000000 */
[----:B------:R-:W3:Y:S01]  /*10620*/  LDL R50, [R1+0x98] ;  /* 0x0000980001327983 */ /* 0x000ee20000100800 */
[----:B------:R-:W-:Y:S02]  /*10630*/  IMAD.SHL.U32 R5, R5, 0x80, RZ ;  /* 0x0000008005057824 */ /* 0x000fe400078e00ff */
[----:B------:R-:W-:Y:S02]  /*10640*/  IMAD.SHL.U32 R6, R6, 0x80, RZ ;  /* 0x0000008006067824 */ /* 0x000fe400078e00ff */
[----:B------:R-:W-:Y:S01]  /*10650*/  IMAD.IADD R4, R18, 0x1, R21 ;  /* 0x0000000112047824 */ /* 0x000fe200078e0215 */
[----:B------:R-:W-:-:S02]  /*10660*/  LOP3.LUT R5, R5, 0x380, RZ, 0xc0, !PT ;  /* 0x0000038005057812 */ /* 0x000fc400078ec0ff */
[----:B------:R-:W-:Y:S02]  /*10670*/  LOP3.LUT R6, R6, 0x380, RZ, 0xc0, !PT ;  /* 0x0000038006067812 */ /* 0x000fe400078ec0ff */
[----:B------:R-:W-:Y:S02]  /*10680*/  SHF.R.U32.HI R5, RZ, 0x3, R5 ;  /* 0x00000003ff057819 */ /* 0x000fe40000011605 */
[----:B------:R-:W-:-:S04]  /*10690*/  LOP3.LUT R4, R6, 0x70, R4, 0xf8, !PT ;  /* 0x0000007006047812 */ /* 0x000fc800078ef804 */
[----:B------:R-:W-:Y:S02]  /*106a0*/  LOP3.LUT R9, R4, R5, RZ, 0x3c, !PT ;  /* 0x0000000504097212 */ /* 0x000fe400078e3cff */
[----:B------:R-:W-:Y:S02]  /*106b0*/  F2FP.F16.E4M3.UNPACK_B R35, R0.H1 ;  /* 0x00000000ff23723e */ /* 0x000fe400030006ff */
[----:B------:R-:W-:-:S03]  /*106c0*/  F2FP.F16.E4M3.UNPACK_B R39, R14.H1 ;  /* 0x0000000eff27723e */ /* 0x000fc600030006ff */
[----:B-1----:R-:W-:Y:S02]  /*106d0*/  HADD2.F32 R37, -RZ, R35.H0_H0 ;  /* 0x20000023ff257230 */ /* 0x002fe40000004100 */
[----:B------:R-:W-:Y:S02]  /*106e0*/  HADD2.F32 R41, -RZ, R39.H0_H0 ;  /* 0x20000027ff297230 */ /* 0x000fe40000004100 */
[----:B------:R-:W-:Y:S02]  /*106f0*/  HADD2.F32 R42, -RZ, R35.H1_H1 ;  /* 0x30000023ff2a7230 */ /* 0x000fe40000004100 */
[----:B------:R-:W-:Y:S01]  /*10700*/  HADD2.F32 R46, -RZ, R39.H1_H1 ;  /* 0x30000027ff2e7230 */ /* 0x000fe20000004100 */
[----:B--2---:R-:W-:Y:S01]  /*10710*/  IADD3 R20, R16, R9, R8 ;  /* 0x0000000910147210 */ /* 0x004fe20007ffe008 */
[----:B---3--:R-:W1:Y:S04]  /*10720*/  LDS.128 R4, [R50+0x1c400] ;  /* 0x01c4000032047984 */ /* 0x008e680000000c00 */
[----:B------:R-:W2:Y:S01]  /*10730*/  LDS.128 R8, [R20+0x1c400] ;  /* 0x01c4000014087984 */ /* 0x000ea20000000c00 */
[----:B-1----:R-:W-:-:S02]  /*10740*/  F2FP.F16.E4M3.UNPACK_B R21, R4 ;  /* 0x00000004ff15723e */ /* 0x002fc400020006ff */
[----:B--2---:R-:W-:Y:S02]  /*10750*/  F2FP.F16.E4M3.UNPACK_B R28, R8.H1 ;  /* 0x00000008ff1c723e */ /* 0x004fe400030006ff */
[----:B------:R-:W-:-:S03]  /*10760*/  F2FP.F16.E4M3.UNPACK_B R4, R4.H1 ;  /* 0x00000004ff04723e */ /* 0x000fc600030006ff */
[----:B------:R-:W-:Y:S01]  /*10770*/  HADD2.F32 R29, -RZ, R28.H0_H0 ;  /* 0x2000001cff1d7230 */ /* 0x000fe20000004100 */
[-C--:B------:R-:W-:Y:S02]  /*10780*/  F2FP.F16.E4M3.UNPACK_B R24, R5.reuse ;  /* 0x00000005ff18723e */ /* 0x080fe400020006ff */
[----:B0-----:R-:W-:Y:S01]  /*10790*/  F2FP.F16.E4M3.UNPACK_B R25, R5.H1 ;  /* 0x00000005ff19723e */ /* 0x001fe200030006ff */
[----:B------:R-:W-:Y:S02]  /*107a0*/  HADD2.F32 R5, -RZ, R4.H0_H0 ;  /* 0x20000004ff057230 */ /* 0x000fe40000004100 */
[-C--:B------:R-:W-:Y:S01]  /*107b0*/  FMUL.FTZ R38, R37, R29.reuse ;  /* 0x0000001d25267220 */ /* 0x080fe20000410000 */
[C---:B------:R-:W-:Y:S01]  /*107c0*/  FMUL.FTZ R36, R41.reuse, R29 ;  /* 0x0000001d29247220 */ /* 0x040fe20000410000 */
[----:B------:R-:W-:Y:S02]  /*107d0*/  F2FP.F16.E4M3.UNPACK_B R8, R8 ;  /* 0x00000008ff08723e */ /* 0x000fe400020006ff */
[-C--:B------:R-:W-:Y:S01]  /*107e0*/  FFMA.FTZ R38, R41, R5.reuse, R38 ;  /* 0x0000000529267223 */ /* 0x080fe20000010026 */
[----:B------:R-:W-:Y:S01]  /*107f0*/  F2FP.F16.E4M3.UNPACK_B R41, R14 ;  /* 0x0000000eff29723e */ /* 0x000fe200020006ff */
[----:B------:R-:W-:Y:S01]  /*10800*/  FFMA.FTZ R36, R37, R5, -R36 ;  /* 0x0000000525247223 */ /* 0x000fe20000010824 */
[----:B------:R-:W-:Y:S01]  /*10810*/  F2FP.F16.E4M3.UNPACK_B R14, R0 ;  /* 0x00000000ff0e723e */ /* 0x000fe200020006ff */
[----:B------:R-:W-:-:S02]  /*10820*/  HADD2.F32 R28, -RZ, R28.H1_H1 ;  /* 0x3000001cff1c7230 */ /* 0x000fc40000004100 */
[----:B------:R-:W-:Y:S02]  /*10830*/  HADD2.F32 R44, -RZ, R41.H0_H0 ;  /* 0x20000029ff2c7230 */ /* 0x000fe40000004100 */
[----:B------:R-:W-:Y:S01]  /*10840*/  HADD2.F32 R5, -RZ, R8.H0_H0 ;  /* 0x20000008ff057230 */ /* 0x000fe20000004100 */
[-C--:B------:R-:W-:Y:S01]  /*10850*/  F2FP.F16.E4M3.UNPACK_B R31, R9.reuse ;  /* 0x00000009ff1f723e */ /* 0x080fe200020006ff */
[----:B------:R-:W-:Y:S02]  /*10860*/  HADD2.F32 R4, -RZ, R4.H1_H1 ;  /* 0x30000004ff047230 */ /* 0x000fe40000004100 */
[-C--:B------:R-:W-:Y:S01]  /*10870*/  FMUL.FTZ R37, R46, R28.reuse ;  /* 0x0000001c2e257220 */ /* 0x080fe20000410000 */
[----:B------:R-:W-:Y:S02]  /*10880*/  HADD2.F32 R40, -RZ, R14.H0_H0 ;  /* 0x2000000eff287230 */ /* 0x000fe40000004100 */
[----:B------:R-:W-:Y:S01]  /*10890*/  FMUL.FTZ R39, R42, R28 ;  /* 0x0000001c2a277220 */ /* 0x000fe20000410000 */
[----:B------:R-:W-:Y:S01]  /*108a0*/  HADD2.F32 R0, -RZ, R21.H0_H0 ;  /* 0x20000015ff007230 */ /* 0x000fe20000004100 */
[----:B------:R-:W-:Y:S01]  /*108b0*/  F2FP.F16.E4M3.UNPACK_B R9, R9.H1 ;  /* 0x00000009ff09723e */ /* 0x000fe200030006ff */
[----:B------:R-:W-:Y:S01]  /*108c0*/  FMUL.FTZ R35, R44, R5 ;  /* 0x000000052c237220 */ /* 0x000fe20000410000 */
[----:B------:R-:W-:Y:S01]  /*108d0*/  F2FP.F16.E4M3.UNPACK_B R28, R3.H1 ;  /* 0x00000003ff1c723e */ /* 0x000fe200030006ff */
[-C--:B------:R-:W-:Y:S01]  /*108e0*/  FFMA.FTZ R37, R42, R4.reuse, -R37 ;  /* 0x000000042a257223 */ /* 0x080fe20000010825 */
[----:B------:R-:W-:Y:S01]  /*108f0*/  FMUL.FTZ R5, R40, R5 ;  /* 0x0000000528057220 */ /* 0x000fe20000410000 */
[----:B------:R-:W-:Y:S01]  /*10900*/  FFMA.FTZ R39, R46, R4, R39 ;  /* 0x000000042e277223 */ /* 0x000fe20000010027 */
[----:B------:R-:W-:Y:S01]  /*10910*/  FFMA.FTZ R35, R40, R0, -R35 ;  /* 0x0000000028237223 */ /* 0x000fe20000010823 */
[----:B------:R-:W-:Y:S01]  /*10920*/  F2FP.F16.E4M3.UNPACK_B R42, R32.H1 ;  /* 0x00000020ff2a723e */ /* 0x000fe200030006ff */
[----:B------:R-:W-:-:S02]  /*10930*/  HADD2.F32 R4, -RZ, R9.H0_H0 ;  /* 0x20000009ff047230 */ /* 0x000fc40000004100 */
[----:B------:R-:W-:Y:S02]  /*10940*/  HADD2.F32 R40, -RZ, R28.H0_H0 ;  /* 0x2000001cff287230 */ /* 0x000fe40000004100 */
[----:B------:R-:W-:Y:S01]  /*10950*/  FFMA.FTZ R5, R44, R0, R5 ;  /* 0x000000002c057223 */ /* 0x000fe20000010005 */
[----:B------:R-:W-:Y:S02]  /*10960*/  HADD2.F32 R47, -RZ, R41.H1_H1 ;  /* 0x30000029ff2f7230 */ /* 0x000fe40000004100 */
[----:B------:R-:W-:Y:S02]  /*10970*/  HADD2.F32 R8, -RZ, R8.H1_H1 ;  /* 0x30000008ff087230 */ /* 0x000fe40000004100 */
[----:B------:R-:W-:Y:S01]  /*10980*/  FMUL.FTZ R43, R40, R4 ;  /* 0x00000004282b7220 */ /* 0x000fe20000410000 */
[----:B------:R-:W-:Y:S02]  /*10990*/  HADD2.F32 R45, -RZ, R14.H1_H1 ;  /* 0x3000000eff2d7230 */ /* 0x000fe40000004100 */
[----:B------:R-:W-:-:S02]  /*109a0*/  HADD2.F32 R44, -RZ, R42.H0_H0 ;  /* 0x2000002aff2c7230 */ /* 0x000fc40000004100 */
[----:B------:R-:W-:Y:S02]  /*109b0*/  HADD2.F32 R0, -RZ, R25.H0_H0 ;  /* 0x20000019ff007230 */ /* 0x000fe40000004100 */
[-C--:B------:R-:W-:Y:S01]  /*109c0*/  FMUL.FTZ R14, R47, R8.reuse ;  /* 0x000000082f0e7220 */ /* 0x080fe20000410000 */
[----:B------:R-:W-:Y:S02]  /*109d0*/  HADD2.F32 R21, -RZ, R21.H1_H1 ;  /* 0x30000015ff157230 */ /* 0x000fe40000004100 */
[C---:B------:R-:W-:Y:S01]  /*109e0*/  FMUL.FTZ R8, R45.reuse, R8 ;  /* 0x000000082d087220 */ /* 0x040fe20000410000 */
[C---:B------:R-:W-:Y:S01]  /*109f0*/  FMUL.FTZ R41, R44.reuse, R4 ;  /* 0x000000042c297220 */ /* 0x040fe20000410000 */
[----:B------:R-:W-:Y:S01]  /*10a00*/  FFMA.FTZ R43, R44, R0, R43 ;  /* 0x000000002c2b7223 */ /* 0x000fe2000001002b */
[----:B------:R-:W-:Y:S01]  /*10a10*/  F2FP.F16.E4M3.UNPACK_B R44, R32 ;  /* 0x00000020ff2c723e */ /* 0x000fe200020006ff */
[-C--:B------:R-:W-:Y:S01]  /*10a20*/  FFMA.FTZ R4, R45, R21.reuse, -R14 ;  /* 0x000000152d047223 */ /* 0x080fe2000001080e */
[----:B------:R-:W-:Y:S01]  /*10a30*/  FFMA.FTZ R8, R47, R21, R8 ;  /* 0x000000152f087223 */ /* 0x000fe20000010008 */
[----:B------:R-:W-:Y:S01]  /*10a40*/  HADD2.F32 R45, -RZ, R28.H1_H1 ;  /* 0x3000001cff2d7230 */ /* 0x000fe20000004100 */
[----:B------:R-:W-:Y:S01]  /*10a50*/  F2FP.F16.E4M3.UNPACK_B R21, R3 ;  /* 0x00000003ff15723e */ /* 0x000fe200020006ff */
[----:B------:R-:W-:-:S02]  /*10a60*/  HADD2.F32 R47, -RZ, R42.H1_H1 ;  /* 0x3000002aff2f7230 */ /* 0x000fc40000004100 */
[----:B------:R-:W-:Y:S02]  /*10a70*/  HADD2.F32 R9, -RZ, R9.H1_H1 ;  /* 0x30000009ff097230 */ /* 0x000fe40000004100 */
[----:B------:R-:W-:Y:S02]  /*10a80*/  HADD2.F32 R46, -RZ, R44.H0_H0 ;  /* 0x2000002cff2e7230 */ /* 0x000fe40000004100 */
[----:B------:R-:W-:Y:S02]  /*10a90*/  HADD2.F32 R3, -RZ, R31.H0_H0 ;  /* 0x2000001fff037230 */ /* 0x000fe40000004100 */
[----:B------:R-:W-:Y:S01]  /*10aa0*/  FFMA.FTZ R41, R40, R0, -R41 ;  /* 0x0000000028297223 */ /* 0x000fe20000010829 */
[----:B------:R-:W-:Y:S02]  /*10ab0*/  HADD2.F32 R25, -RZ, R25.H1_H1 ;  /* 0x30000019ff197230 */ /* 0x000fe40000004100 */
[----:B------:R-:W-:Y:S01]  /*10ac0*/  FMUL.FTZ R14, R47, R9 ;  /* 0x000000092f0e7220 */ /* 0x000fe20000410000 */
[----:B------:R-:W-:-:S02]  /*10ad0*/  HADD2.F32 R42, -RZ, R21.H0_H0 ;  /* 0x20000015ff2a7230 */ /* 0x000fc40000004100 */
[C---:B------:R-:W-:Y:S01]  /*10ae0*/  FMUL.FTZ R28, R45.reuse, R9 ;  /* 0x000000092d1c7220 */ /* 0x040fe20000410000 */
[----:B------:R-:W-:Y:S02]  /*10af0*/  HADD2.F32 R0, -RZ, R24.H0_H0 ;  /* 0x20000018ff007230 */ /* 0x000fe40000004100 */
[----:B------:R-:W-:Y:S01]  /*10b00*/  FMUL.FTZ R9, R46, R3 ;  /* 0x000000032e097220 */ /* 0x000fe20000410000 */
[-C--:B------:R-:W-:Y:S01]  /*10b10*/  F2FP.F16.E4M3.UNPACK_B R33, R10.reuse ;  /* 0x0000000aff21723e */ /* 0x080fe200020006ff */
[----:B------:R-:W-:Y:S01]  /*10b20*/  FFMA.FTZ R32, R45, R25, -R14 ;  /* 0x000000192d207223 */ /* 0x000fe2000001080e */
[----:B------:R-:W-:Y:S01]  /*10b30*/  F2FP.F16.E4M3.UNPACK_B R10, R10.H1 ;  /* 0x0000000aff0a723e */ /* 0x000fe200030006ff */
[C---:B------:R-:W-:Y:S01]  /*10b40*/  FMUL.FTZ R3, R42.reuse, R3 ;  /* 0x000000032a037220 */ /* 0x040fe20000410000 */
[----:B------:R-:W-:Y:S01]  /*10b50*/  FFMA.FTZ R9, R42, R0, -R9 ;  /* 0x000000002a097223 */ /* 0x000fe20000010809 */
[----:B------:R-:W-:Y:S02]  /*10b60*/  F2FP.F16.E4M3.UNPACK_B R45, R15.H1 ;  /* 0x0000000fff2d723e */ /* 0x000fe400030006ff */
[----:B------:R-:W-:Y:S01]  /*10b70*/  F2FP.F16.E4M3.UNPACK_B R42, R12.H1 ;  /* 0x0000000cff2a723e */ /* 0x000fe200030006ff */
[----:B------:R-:W-:Y:S01]  /*10b80*/  FFMA.FTZ R14, R46, R0, R3 ;  /* 0x000000002e0e7223 */ /* 0x000fe20000010003 */
[-C--:B------:R-:W-:Y:S01]  /*10b90*/  F2FP.F16.E4M3.UNPACK_B R26, R6.reuse ;  /* 0x00000006ff1a723e */ /* 0x080fe200020006ff */
[----:B------:R-:W-:Y:S01]  /*10ba0*/  FFMA.FTZ R40, R47, R25, R28 ;  /* 0x000000192f287223 */ /* 0x000fe2000001001c */
[----:B------:R-:W-:Y:S01]  /*10bb0*/  F2FP.F16.E4M3.UNPACK_B R6, R6.H1 ;  /* 0x00000006ff06723e */ /* 0x000fe200030006ff */
[----:B------:R-:W-:-:S02]  /*10bc0*/  HADD2.F32 R46, -RZ, R44.H1_H1 ;  /* 0x3000002cff2e7230 */ /* 0x000fc40000004100 */
[----:B------:R-:W-:Y:S02]  /*10bd0*/  HADD2.F32 R31, -RZ, R31.H1_H1 ;  /* 0x3000001fff1f7230 */ /* 0x000fe40000004100 */
[----:B------:R-:W-:Y:S02]  /*10be0*/  HADD2.F32 R48, -RZ, R45.H0_H0 ;  /* 0x2000002dff307230 */ /* 0x000fe40000004100 */
[----:B------:R-:W-:Y:S02]  /*10bf0*/  HADD2.F32 R3, -RZ, R10.H0_H0 ;  /* 0x2000000aff037230 */ /* 0x000fe40000004100 */
[----:B------:R-:W-:Y:S02]  /*10c00*/  HADD2.F32 R28, -RZ, R21.H1_H1 ;  /* 0x30000015ff1c7230 */ /* 0x000fe40000004100 */
[----:B------:R-:W-:Y:S02]  /*10c10*/  HADD2.F32 R44, -RZ, R42.H0_H0 ;  /* 0x2000002aff2c7230 */ /* 0x000fe40000004100 */
[----:B------:R-:W-:Y:S01]  /*10c20*/  FMUL.FTZ R21, R46, R31 ;  /* 0x0000001f2e157220 */ /* 0x000fe20000410000 */
[----:B------:R-:W-:-:S02]  /*10c30*/  HADD2.F32 R24, -RZ, R24.H1_H1 ;  /* 0x30000018ff187230 */ /* 0x000fc40000004100 */
[----:B------:R-:W-:Y:S01]  /*10c40*/  FMUL.FTZ R25, R48, R3 ;  /* 0x0000000330197220 */ /* 0x000fe20000410000 */
[----:B------:R-:W-:Y:S02]  /*10c50*/  HADD2.F32 R0, -RZ, R6.H0_H0 ;  /* 0x20000006ff007230 */ /* 0x000fe40000004100 */
[----:B------:R-:W-:Y:S01]  /*10c60*/  FMUL.FTZ R31, R28, R31 ;  /* 0x0000001f1c1f7220 */ /* 0x000fe20000410000 */
[----:B------:R-:W-:Y:S01]  /*10c70*/  FMUL.FTZ R3, R44, R3 ;  /* 0x000000032c037220 */ /* 0x000fe20000410000 */
[-C--:B------:R-:W-:Y:S01]  /*10c80*/  FFMA.FTZ R28, R28, R24.reuse, -R21 ;  /* 0x000000181c1c7223 */ /* 0x080fe20000010815 */
[----:B------:R-:W-:Y:S02]  /*10c90*/  HADD2.F32 R10, -RZ, R10.H1_H1 ;  /* 0x3000000aff0a7230 */ /* 0x000fe40000004100 */
[----:B------:R-:W-:Y:S01]  /*10ca0*/  FFMA.FTZ R31, R46, R24, R31 ;  /* 0x000000182e1f7223 */ /* 0x000fe2000001001f */
[-C--:B------:R-:W-:Y:S01]  /*10cb0*/  FFMA.FTZ R25, R44, R0.reuse, -R25 ;  /* 0x000000002c197223 */ /* 0x080fe20000010819 */
[----:B------:R-:W-:Y:S01]  /*10cc0*/  FFMA.FTZ R21, R48, R0, R3 ;  /* 0x0000000030157223 */ /* 0x000fe20000010003 */
[----:B------:R-:W-:-:S02]  /*10cd0*/  HADD2.F32 R24, -RZ, R45.H1_H1 ;  /* 0x3000002dff187230 */ /* 0x000fc40000004100 */
[----:B------:R-:W-:Y:S01]  /*10ce0*/  HADD2.F32 R0, -RZ, R42.H1_H1 ;  /* 0x3000002aff007230 */ /* 0x000fe20000004100 */
[----:B------:R-:W-:Y:S01]  /*10cf0*/  F2FP.F16.E4M3.UNPACK_B R44, R15 ;  /* 0x0000000fff2c723e */ /* 0x000fe200020006ff */
[----:B------:R-:W-:Y:S01]  /*10d00*/  HADD2.F32 R6, -RZ, R6.H1_H1 ;  /* 0x30000006ff067230 */ /* 0x000fe20000004100 */
[----:B------:R-:W-:Y:S01]  /*10d10*/  F2FP.F16.E4M3.UNPACK_B R42, R12 ;  /* 0x0000000cff2a723e */ /* 0x000fe200020006ff */
[-C--:B------:R-:W-:Y:S01]  /*10d20*/  FMUL.FTZ R15, R24, R10.reuse ;  /* 0x0000000a180f7220 */ /* 0x080fe20000410000 */
[C---:B------:R-:W-:Y:S01]  /*10d30*/  FMUL.FTZ R45, R0.reuse, R10 ;  /* 0x0000000a002d7220 */ /* 0x040fe20000410000 */
[----:B------:R-:W-:Y:S02]  /*10d40*/  HADD2.F32 R10, -RZ, R44.H0_H0 ;  /* 0x2000002cff0a7230 */ /* 0x000fe40000004100 */
[----:B------:R-:W-:Y:S02]  /*10d50*/  HADD2.F32 R3, -RZ, R33.H0_H0 ;  /* 0x20000021ff037230 */ /* 0x000fe40000004100 */
[-C--:B------:R-:W-:Y:S01]  /*10d60*/  FFMA.FTZ R12, R0, R6.reuse, -R15 ;  /* 0x00000006000c7223 */ /* 0x080fe2000001080f */
[----:B------:R-:W-:Y:S01]  /*10d70*/  FFMA.FTZ R24, R24, R6, R45 ;  /* 0x0000000618187223 */ /* 0x000fe2000001002d */
[----:B------:R-:W-:-:S02]  /*10d80*/  HADD2.F32 R6, -RZ, R42.H0_H0 ;  /* 0x2000002aff067230 */ /* 0x000fc40000004100 */
[----:B------:R-:W-:Y:S02]  /*10d90*/  HADD2.F32 R0, -RZ, R26.H0_H0 ;  /* 0x2000001aff007230 */ /* 0x000fe40000004100 */
[-C--:B------:R-:W-:Y:S01]  /*10da0*/  FMUL.FTZ R15, R10, R3.reuse ;  /* 0x000000030a0f7220 */ /* 0x080fe20000410000 */
[----:B------:R-:W-:Y:S02]  /*10db0*/  HADD2.F32 R44, -RZ, R44.H1_H1 ;  /* 0x3000002cff2c7230 */ /* 0x000fe40000004100 */
[----:B------:R-:W-:Y:S02]  /*10dc0*/  HADD2.F32 R33, -RZ, R33.H1_H1 ;  /* 0x30000021ff217230 */ /* 0x000fe40000004100 */
[C---:B------:R-:W-:Y:S01]  /*10dd0*/  FMUL.FTZ R3, R6.reuse, R3 ;  /* 0x0000000306037220 */ /* 0x040fe20000410000 */
[----:B------:R-:W-:Y:S01]  /*10de0*/  HADD2.F32 R42, -RZ, R42.H1_H1 ;  /* 0x3000002aff2a7230 */ /* 0x000fe20000004100 */
[-C--:B------:R-:W-:Y:S01]  /*10df0*/  F2FP.F16.E4M3.UNPACK_B R29, R11.reuse ;  /* 0x0000000bff1d723e */ /* 0x080fe200020006ff */
[----:B------:R-:W-:Y:S01]  /*10e00*/  FFMA.FTZ R6, R6, R0, -R15 ;  /* 0x0000000006067223 */ /* 0x000fe2000001080f */
[----:B------:R-:W-:Y:S01]  /*10e10*/  HADD2.F32 R26, -RZ, R26.H1_H1 ;  /* 0x3000001aff1a7230 */ /* 0x000fe20000004100 */
[----:B------:R-:W-:Y:S01]  /*10e20*/  F2FP.F16.E4M3.UNPACK_B R11, R11.H1 ;  /* 0x0000000bff0b723e */ /* 0x000fe200030006ff */
[----:B------:R-:W-:Y:S01]  /*10e30*/  FMUL.FTZ R15, R44, R33 ;  /* 0x000000212c0f7220 */ /* 0x000fe20000410000 */
[----:B------:R-:W-:Y:S01]  /*10e40*/  F2FP.F16.E4M3.UNPACK_B R46, R34.H1 ;  /* 0x00000022ff2e723e */ /* 0x000fe200030006ff */
[----:B------:R-:W-:Y:S01]  /*10e50*/  FFMA.FTZ R10, R10, R0, R3 ;  /* 0x000000000a0a7223 */ /* 0x000fe20000010003 */
[----:B------:R-:W-:Y:S01]  /*10e60*/  F2FP.F16.E4M3.UNPACK_B R27, R7 ;  /* 0x00000007ff1b723e */ /* 0x000fe200020006ff */
[C---:B------:R-:W-:Y:S01]  /*10e70*/  FMUL.FTZ R33, R42.reuse, R33 ;  /* 0x000000212a217220 */ /* 0x040fe20000410000 */
[----:B------:R-:W-:Y:S01]  /*10e80*/  F2FP.F16.E4M3.UNPACK_B R0, R13.H1 ;  /* 0x0000000dff00723e */ /* 0x000fe200030006ff */
[----:B------:R-:W-:Y:S01]  /*10e90*/  FFMA.FTZ R15, R42, R26, -R15 ;  /* 0x0000001a2a0f7223 */ /* 0x000fe2000001080f */
[----:B------:R-:W-:Y:S01]  /*10ea0*/  F2FP.F16.E4M3.UNPACK_B R7, R7.H1 ;  /* 0x00000007ff07723e */ /* 0x000fe200030006ff */
        /* <DEDUP_REMOVED lines=8> */
[----:B------:R-:W-:Y:S02]  /*10f30*/  HADD2.F32 R11, -RZ, R11.H1_H1 ;  /* 0x3000000bff0b7230 */ /* 0x000fe40000004100 */
[C---:B------:R-:W-:Y:S01]  /*10f40*/  FMUL.FTZ R3, R26.reuse, R3 ;  /* 0x000000031a037220 */ /* 0x040fe20000410000 */
[----:B------:R-:W-:Y:S01]  /*10f50*/  FFMA.FTZ R45, R26, R0, -R45 ;  /* 0x000000001a2d7223 */ /* 0x000fe2000001082d */
[----:B------:R-:W-:Y:S01]  /*10f60*/  HADD2.F32 R7, -RZ, R7.H1_H1 ;  /* 0x30000007ff077230 */ /* 0x000fe20000004100 */
[----:B------:R-:W-:Y:S01]  /*10f70*/  F2FP.F16.E4M3.UNPACK_B R13, R13 ;  /* 0x0000000dff0d723e */ /* 0x000fe200020006ff */
[-C--:B------:R-:W-:Y:S01]  /*10f80*/  FMUL.FTZ R26, R49, R11.reuse ;  /* 0x0000000b311a7220 */ /* 0x080fe20000410000 */
[----:B------:R-:W-:Y:S01]  /*10f90*/  F2FP.F16.E4M3.UNPACK_B R34, R34 ;  /* 0x00000022ff22723e */ /* 0x000fe200020006ff */
[C---:B------:R-:W-:Y:S01]  /*10fa0*/  FMUL.FTZ R44, R47.reuse, R11 ;  /* 0x0000000b2f2c7220 */ /* 0x040fe20000410000 */
[----:B------:R-:W-:Y:S01]  /*10fb0*/  FFMA.FTZ R11, R42, R0, R3 ;  /* 0x000000002a0b7223 */ /* 0x000fe20000010003 */
[----:B------:R-:W-:Y:S01]  /*10fc0*/  FFMA.FTZ R42, R47, R7, -R26 ;  /* 0x000000072f2a7223 */ /* 0x000fe2000001081a */
[----:B------:R-:W-:-:S02]  /*10fd0*/  HADD2.F32 R3, -RZ, R29.H0_H0 ;  /* 0x2000001dff037230 */ /* 0x000fc40000004100 */
[----:B------:R-:W-:Y:S02]  /*10fe0*/  HADD2.F32 R46, -RZ, R13.H0_H0 ;  /* 0x2000000dff2e7230 */ /* 0x000fe40000004100 */
[--C-:B------:R-:W-:Y:S02]  /*10ff0*/  HADD2.F32 R48, -RZ, R34.reuse.H0_H0 ;  /* 0x20000022ff307230 */ /* 0x100fe40000004100 */
[----:B------:R-:W-:Y:S02]  /*11000*/  HADD2.F32 R47, -RZ, R34.H1_H1 ;  /* 0x30000022ff2f7230 */ /* 0x000fe40000004100 */
[----:B------:R-:W-:Y:S02]  /*11010*/  HADD2.F32 R29, -RZ, R29.H1_H1 ;  /* 0x3000001dff1d7230 */ /* 0x000fe40000004100 */
[----:B------:R-:W-:Y:S02]  /*11020*/  HADD2.F32 R13, -RZ, R13.H1_H1 ;  /* 0x3000000dff0d7230 */ /* 0x000fe40000004100 */
[----:B------:R-:W-:Y:S01]  /*11030*/  FFMA.FTZ R44, R49, R7, R44 ;  /* 0x00000007312c7223 */ /* 0x000fe2000001002c */
[----:B------:R-:W-:-:S02]  /*11040*/  HADD2.F32 R0, -RZ, R27.H0_H0 ;  /* 0x2000001bff007230 */ /* 0x000fc40000004100 */
[----:B------:R-:W-:Y:S01]  /*11050*/  FMUL.FTZ R7, R48, R3 ;  /* 0x0000000330077220 */ /* 0x000fe20000410000 */
[----:B------:R-:W-:Y:S02]  /*11060*/  HADD2.F32 R27, -RZ, R27.H1_H1 ;  /* 0x3000001bff1b7230 */ /* 0x000fe40000004100 */
[----:B------:R-:W-:Y:S01]  /*11070*/  FMUL.FTZ R26, R47, R29 ;  /* 0x0000001d2f1a7220 */ /* 0x000fe20000410000 */
[C---:B------:R-:W-:Y:S01]  /*11080*/  FMUL.FTZ R3, R46.reuse, R3 ;  /* 0x000000032e037220 */ /* 0x040fe20000410000 */
[C---:B------:R-:W-:Y:S01]  /*11090*/  FMUL.FTZ R34, R13.reuse, R29 ;  /* 0x0000001d0d227220 */ /* 0x040fe20000410000 */
[----:B------:R-:W-:Y:S01]  /*110a0*/  FFMA.FTZ R7, R46, R0, -R7 ;  /* 0x000000002e077223 */ /* 0x000fe20000010807 */
[-C--:B------:R-:W-:Y:S01]  /*110b0*/  FFMA.FTZ R26, R13, R27.reuse, -R26 ;  /* 0x0000001b0d1a7223 */ /* 0x080fe2000001081a */
[----:B------:R-:W-:Y:S01]  /*110c0*/  F2FP.SATFINITE.E4M3.F32.PACK_AB_MERGE_C R38, R39, R38, RZ ;  /* 0x000000262726723e */ /* 0x000fe200048070ff */
[----:B------:R-:W-:Y:S01]  /*110d0*/  FFMA.FTZ R3, R48, R0, R3 ;  /* 0x0000000030037223 */ /* 0x000fe20000010003 */
        /* <DEDUP_REMOVED lines=18> */
.L_x_5865:
[----:B------:R-:W-:Y:S05]  /*11200*/  BSYNC B0 ;  /* 0x0000000000007941 */ /* 0x000fea0003800000 */
.L_x_5851:
[----:B------:R-:W-:Y:S01]  /*11210*/  @!PT LDS RZ, [RZ] ;  /* 0x00000000fffff984 */ /* 0x000fe20000000800 */
[----:B------:R-:W-:Y:S01]  /*11220*/  @!PT LDS RZ, [RZ] ;  /* 0x00000000fffff984 */ /* 0x000fe20000000800 */
[----:B------:R-:W-:Y:S01]  /*11230*/  @!PT LDS RZ, [RZ] ;  /* 0x00000000fffff984 */ /* 0x000fe20000000800 */
[----:B------:R-:W-:Y:S01]  /*11240*/  @!PT LDS RZ, [RZ] ;  /* 0x00000000fffff984 */ /* 0x000fe20000000800 */
[----:B------:R4:W-:Y:S06]  /*11250*/  MEMBAR.ALL.CTA ;  /* 0x0000000000007992 */ /* 0x0009ec0000008000 */
[----:B----4-:R-:W4:Y:S01]  /*11260*/  FENCE.VIEW.ASYNC.S ;  /* 0x00000000000073c6 */ /* 0x010f220000000000 */
[----:B------:R-:W-:Y:S05]  /*11270*/  WARPSYNC.ALL ;  /* 0x0000000000007948 */ /* 0x000fea0003800000 */
[----:B----4-:R-:W-:Y:S06]  /*11280*/  BAR.SYNC.DEFER_BLOCKING 0xd, 0x100 ;  /* 0x0344000000007b1d */ /* 0x010fec0000010000 */
.L_x_5848:
[----:B-1----:R-:W4:Y:S02]  /*11290*/  LDL R0, [R1+0x44] ;  /* 0x0000440001007983 */ /* 0x002f240000100800 */
[----:B----4-:R-:W-:-:S13]  /*112a0*/  R2UR UR4, R0 ;  /* 0x00000000000472ca */ /* 0x010fda00000e0000 */
[----:B------:R-:W-:-:S05]  /*112b0*/  IMAD.U32 R0, RZ, RZ, UR4 ;  /* 0x00000004ff007e24 */ /* 0x000fca000f8e00ff */
[----:B------:R-:W-:-:S13]  /*112c0*/  ISETP.NE.AND P0, PT, R0, 0x3, PT ;  /* 0x000000030000780c */ /* 0x000fda0003f05270 */
[----:B------:R-:W-:Y:S05]  /*112d0*/  @!P0 BRA `(.L_x_5876) ;  /* 0x0000000000048947 */ /* 0x000fea0003800000 */
[----:B------:R-:W-:Y:S01]  /*112e0*/  BPT.TRAP 0x1 ;  /* 0x000000040000795c */ /* 0x000fe20000300000 */
.L_x_5876:
[----:B--2---:R-:W-:Y:S01]  /*112f0*/  IMAD R3, R233, 0x8, R16 ;  /* 0x00000008e9037824 */ /* 0x004fe200078e0210 */
[----:B---3--:R-:W-:-:S04]  /*11300*/  SHF.L.U32 R6, R236, 0x1f, RZ ;  /* 0x0000001fec067819 */ /* 0x008fc800000006ff */
[----:B------:R1:W2:Y:S01]  /*11310*/  SYNCS.PHASECHK.TRANS64.TRYWAIT P1, [R3+URZ+0x2e830], R6 ;  /* 0x02e83006030075a7 */ /* 0x0002a2000802017f */
[----:B------:R-:W-:Y:S05]  /*11320*/  @!P0 BRA `(.L_x_5877) ;  /* 0x0000000000048947 */ /* 0x000fea0003800000 */
[----:B------:R-:W-:Y:S01]  /*11330*/  BPT.TRAP 0x1 ;  /* 0x000000040000795c */ /* 0x000fe20000300000 */
.L_x_5877:
[----:B------:R-:W-:Y:S01]  /*11340*/  IADD3 R0, R16, 0x20400, RZ ;  /* 0x0002040010007810 */ /* 0x000fe20007ffe0ff */
[----:B------:R-:W-:Y:S01]  /*11350*/  IMAD.MOV.U32 R5, RZ, RZ, 0x40000040 ;  /* 0x40000040ff057424 */ /* 0x000fe200078e00ff */
[----:B------:R-:W-:Y:S02]  /*11360*/  LOP3.LUT R4, R30, 0x10000, RZ, 0xfc, !PT ;  /* 0x000100001e047812 */ /* 0x000fe400078efcff */
[----:B------:R-:W-:-:S04]  /*11370*/  SHF.R.U32.HI R0, RZ, 0x4, R0 ;  /* 0x00000004ff007819 */ /* 0x000fc80000011600 */
[----:B------:R-:W-:-:S04]  /*11380*/  LOP3.LUT R0, R0, 0x3fff, RZ, 0xc0, !PT ;  /* 0x00003fff00007812 */ /* 0x000fc800078ec0ff */
[----:B------:R-:W-:-:S05]  /*11390*/  LOP3.LUT R0, R0, 0x10000, RZ, 0xfc, !PT ;  /* 0x0001000000007812 */ /* 0x000fca00078efcff */
[----:B------:R3:W-:Y:S01]  /*113a0*/  STL [R1+0x4c], R0 ;  /* 0x00004c0001007387 */ /* 0x0007e20000100800 */
[----:B--2---:R-:W-:Y:S05]  /*113b0*/  @P1 BRA `(.L_x_5878) ;  /* 0x0000000000081947 */ /* 0x004fea0003800000 */
[----:B------:R-:W2:Y:S02]  /*113c0*/  SYNCS.PHASECHK.TRANS64.TRYWAIT P1, [R3+URZ+0x2e830], R6 ;  /* 0x02e83006030075a7 */ /* 0x000ea4000802017f */
[----:B--2---:R-:W-:Y:S05]  /*113d0*/  @!P1 BRA `(.L_x_5879) ;  /* 0x0000012000449947 */ /* 0x004fea0003800000 */
.L_x_5878:
[----:B---3--:R-:W3:Y:S01]  /*113e0*/  LDL R0, [R1+0x4c] ;  /* 0x00004c0001007983 */ /* 0x008ee20000100800 */
[----:B------:R-:W-:Y:S01]  /*113f0*/  IMAD.MOV.U32 R13, RZ, RZ, 0x40000040 ;  /* 0x40000040ff0d7424 */ /* 0x000fe200078e00ff */
[----:B------:R-:W-:Y:S05]  /*11400*/  WARPSYNC.ALL ;  /* 0x0000000000007948 */ /* 0x000fea0003800000 */
[C---:B------:R-:W-:Y:S02]  /*11410*/  R2UR UR4, R4.reuse ;  /* 0x00000000040472ca */ /* 0x040fe400000e0000 */
[----:B------:R-:W-:Y:S02]  /*11420*/  R2UR UR5, R5 ;  /* 0x00000000050572ca */ /* 0x000fe400000e0000 */
[----:B------:R-:W-:Y:S01]  /*11430*/  R2UR UR7, R13 ;  /* 0x000000000d0772ca */ /* 0x000fe200000e0000 */
[----:B------:R-:W-:Y:S01]  /*11440*/  WARPGROUP.ARRIVE ;  /* 0x00000000000079c5 */ /* 0x000fe20000000000 */
[----:B------:R-:W-:Y:S01]  /*11450*/  IMAD.MOV.U32 R7, RZ, RZ, 0x40000040 ;  /* 0x40000040ff077424 */ /* 0x000fe200078e00ff */
[----:B------:R-:W-:-:S02]  /*11460*/  R2UR UR16, R4 ;  /* 0x00000000041072ca */ /* 0x000fc400000e0000 */
[----:B------:R-:W-:Y:S02]  /*11470*/  R2UR UR17, R5 ;  /* 0x00000000051172ca */ /* 0x000fe400000e0000 */
[----:B------:R-:W-:Y:S02]  /*11480*/  R2UR UR19, R7 ;  /* 0x00000000071372ca */ /* 0x000fe400000e0000 */
[----:B------:R-:W-:Y:S02]  /*11490*/  MOV R7, 0x40000040 ;  /* 0x4000004000077802 */ /* 0x000fe40000000f00 */
[C---:B------:R-:W-:Y:S02]  /*114a0*/  R2UR UR12, R4.reuse ;  /* 0x00000000040c72ca */ /* 0x040fe400000e0000 */
[----:B------:R-:W-:Y:S02]  /*114b0*/  R2UR UR15, R7 ;  /* 0x00000000070f72ca */ /* 0x000fe400000e0000 */
[----:B------:R-:W-:Y:S01]  /*114c0*/  R2UR UR13, R5 ;  /* 0x00000000050d72ca */ /* 0x000fe200000e0000 */
[----:B------:R-:W-:Y:S01]  /*114d0*/  IMAD.MOV.U32 R9, RZ, RZ, 0x40000040 ;  /* 0x40000040ff097424 */ /* 0x000fe200078e00ff */
[----:B------:R-:W-:-:S02]  /*114e0*/  R2UR UR8, R4 ;  /* 0x00000000040872ca */ /* 0x000fc400000e0000 */
[----:B------:R-:W-:Y:S02]  /*114f0*/  R2UR UR9, R5 ;  /* 0x00000000050972ca */ /* 0x000fe400000e0000 */
[----:B------:R-:W-:Y:S02]  /*11500*/  R2UR UR11, R9 ;  /* 0x00000000090b72ca */ /* 0x000fe400000e0000 */
[----:B------:R-:W-:Y:S01]  /*11510*/  P2R R136, PR, RZ, 0x1 ;  /* 0x00000001ff887803 */ /* 0x000fe20000000000 */
[----:B---3--:R-:W-:Y:S02]  /*11520*/  IMAD R12, R233, 0x700, R0 ;  /* 0x00000700e90c7824 */ /* 0x008fe400078e0200 */
[----:B------:R-:W-:Y:S02]  /*11530*/  IMAD.MOV.U32 R11, RZ, RZ, 0x40000040 ;  /* 0x40000040ff0b7424 */ /* 0x000fe400078e00ff */
[----:B------:R-:W-:Y:S01]  /*11540*/  IMAD.MOV.U32 R7, RZ, RZ, 0x40000040 ;  /* 0x40000040ff077424 */ /* 0x000fe200078e00ff */
[----:B------:R-:W-:Y:S01]  /*11550*/  R2UR UR6, R12 ;  /* 0x000000000c0672ca */ /* 0x000fe200000e0000 */
[----:B------:R-:W-:Y:S01]  /*11560*/  IMAD.MOV.U32 R15, RZ, RZ, 0x40000040 ;  /* 0x40000040ff0f7424 */ /* 0x000fe200078e00ff */
[----:B------:R-:W-:Y:S01]  /*11570*/  MOV R9, 0x40000040 ;  /* 0x4000004000097802 */ /* 0x000fe20000000f00 */
[----:B------:R-:W-:Y:S01]  /*11580*/  IMAD.MOV.U32 R21, RZ, RZ, 0x40000040 ;  /* 0x40000040ff157424 */ /* 0x000fe200078e00ff */
[----:B------:R-:W-:Y:S01]  /*11590*/  R2UR UR20, R4 ;  /* 0x00000000041472ca */ /* 0x000fe200000e0000 */
[----:B------:R-:W3:Y:S01]  /*115a0*/  LDL R0, [R1+0x9c] ;  /* 0x00009c0001007983 */ /* 0x000ee20000100800 */
[C---:B-12---:R-:W-:Y:S01]  /*115b0*/  VIADD R6, R12.reuse, 0x100 ;  /* 0x000001000c067836 */ /* 0x046fe20000000000 */
[----:B------:R-:W-:Y:S01]  /*115c0*/  R2UR UR23, R9 ;  /* 0x00000000091772ca */ /* 0x000fe200000e0000 */
[C---:B------:R-:W-:Y:S01]  /*115d0*/  VIADD R8, R12.reuse, 0x300 ;  /* 0x000003000c087836 */ /* 0x040fe20000000000 */
[----:B------:R-:W-:Y:S01]  /*115e0*/  R2UR UR21, R5 ;  /* 0x00000000051572ca */ /* 0x000fe200000e0000 */
[----:B------:R-:W-:Y:S01]  /*115f0*/  VIADD R10, R12, 0x400 ;  /* 0x000004000c0a7836 */ /* 0x000fe20000000000 */
[----:B------:R-:W-:Y:S01]  /*11600*/  R2UR UR18, R6 ;  /* 0x00000000061272ca */ /* 0x000fe200000e0000 */
[----:B------:R-:W-:Y:S01]  /*11610*/  VIADD R6, R12, 0x200 ;  /* 0x000002000c067836 */ /* 0x000fe20000000000 */
[----:B------:R-:W-:Y:S01]  /*11620*/  QGMMA.64x32x32.F32.E4M3.E4M3 R120, gdesc[UR4], RZ, !UPT, gsb0 ;  /* 0x00600000047879f3 */ /* 0x000fe2000c0008ff */
[----:B------:R-:W-:Y:S01]  /*11630*/  R2UR UR10, R8 ;  /* 0x00000000080a72ca */ /* 0x000fe200000e0000 */
[----:B------:R-:W-:Y:S01]  /*11640*/  VIADD R8, R12, 0x600 ;  /* 0x000006000c087836 */ /* 0x000fe20000000000 */
[----:B------:R-:W-:Y:S01]  /*11650*/  R2UR UR6, R10 ;  /* 0x000000000a0672ca */ /* 0x000fe200000e0000 */
[----:B0-----:R-:W-:Y:S01]  /*11660*/  VIADD R14, R12, 0x2 ;  /* 0x000000020c0e7836 */ /* 0x001fe20000000000 */
[----:B------:R-:W-:Y:S01]  /*11670*/  R2UR UR14, R6 ;  /* 0x00000000060e72ca */ /* 0x000fe200000e0000 */
[----:B------:R-:W-:Y:S01]  /*11680*/  VIADD R6, R12, 0x500 ;  /* 0x000005000c067836 */ /* 0x000fe20000000000 */
[----:B------:R-:W-:Y:S01]  /*11690*/  R2UR UR7, R11 ;  /* 0x000000000b0772ca */ /* 0x000fe200000e0000 */
        /* <DEDUP_REMOVED lines=8> */
[----:B------:R-:W-:Y:S01]  /*11720*/  VIADD R14, R12, 0x402 ;  /* 0x000004020c0e7836 */ /* 0x000fe20000000000 */
[----:B------:R-:W-:Y:S01]  /*11730*/  R2UR UR27, R15 ;  /* 0x000000000f1b72ca */ /* 0x000fe200000e0000 */
[----:B------:R-:W-:Y:S01]  /*11740*/  IMAD.MOV.U32 R15, RZ, RZ, 0x40000040 ;  /* 0x40000040ff0f7424 */ /* 0x000fe200078e00ff */
[----:B------:R-:W-:Y:S01]  /*11750*/  R2UR UR24, R10 ;  /* 0x000000000a1872ca */ /* 0x000fe200000e0000 */
[----:B------:R-:W-:Y:S01]  /*11760*/  VIADD R20, R12, 0x4 ;  /* 0x000000040c147836 */ /* 0x000fe20000000000 */
[----:B------:R-:W-:Y:S01]  /*11770*/  R2UR UR25, R11 ;  /* 0x000000000b1972ca */ /* 0x000fe200000e0000 */
[----:B------:R-:W0:Y:S02]  /*11780*/  S2R R138, SR_TID.X ;  /* 0x00000000008a7919 */ /* 0x000e240000002100 */
[----:B0-----:R-:W-:Y:S01]  /*11790*/  LOP3.LUT R138, R138, 0x7f, RZ, 0xc0, !PT ;  /* 0x0000007f8a8a7812 */ /* 0x001fe200078ec0ff */
[----:B------:R-:W-:-:S02]  /*117a0*/  WARPGROUP.DEPBAR.LE gsb0, 0x0 ;  /* 0x00008000000079c5 */ /* 0x000fc40000010000 */
[----:B-----5:R-:W-:-:S06]  /*117b0*/  WARPGROUP.ARRIVE ;  /* 0x00000000000079c5 */ /* 0x020fcc0000000000 */
[----:B------:R-:W-:Y:S01]  /*117c0*/  QGMMA.64x32x32.F32.E4M3.E4M3 R104, gdesc[UR16], RZ, !UPT, gsb0 ;  /* 0x00600000106879f3 */ /* 0x000fe2000c0008ff */
[----:B------:R-:W-:Y:S01]  /*117d0*/  R2UR UR18, R6 ;  /* 0x00000000061272ca */ /* 0x000fe200000e0000 */
[----:B------:R-:W-:Y:S01]  /*117e0*/  VIADD R6, R12, 0x102 ;  /* 0x000001020c067836 */ /* 0x000fe20000000000 */
[----:B------:R-:W-:Y:S01]  /*117f0*/  R2UR UR19, R7 ;  /* 0x00000000071372ca */ /* 0x000fe200000e0000 */
[----:B------:R-:W-:Y:S01]  /*11800*/  IMAD.MOV.U32 R7, RZ, RZ, 0x40000040 ;  /* 0x40000040ff077424 */ /* 0x000fe200078e00ff */
[----:B------:R-:W-:Y:S02]  /*11810*/  R2UR UR16, R4 ;  /* 0x00000000041072ca */ /* 0x000fe400000e0000 */
[----:B------:R-:W-:Y:S01]  /*11820*/  R2UR UR17, R5 ;  /* 0x00000000051172ca */ /* 0x000fe200000e0000 */
[----:B------:R-:W-:Y:S02]  /*11830*/  WARPGROUP.DEPBAR.LE gsb0, 0x0 ;  /* 0x00008000000079c5 */ /* 0x000fe40000010000 */
[----:B------:R-:W-:-:S06]  /*11840*/  WARPGROUP.ARRIVE ;  /* 0x00000000000079c5 */ /* 0x000fcc0000000000 */
[----:B------:R-:W-:Y:S01]  /*11850*/  QGMMA.64x32x32.F32.E4M3.E4M3 R88, gdesc[UR12], RZ, !UPT, gsb0 ;  /* 0x006000000c5879f3 */ /* 0x000fe2000c0008ff */
[----:B------:R-:W-:Y:S02]  /*11860*/  R2UR UR12, R10 ;  /* 0x000000000a0c72ca */ /* 0x000fe400000e0000 */
[----:B------:R-:W-:Y:S01]  /*11870*/  R2UR UR13, R11 ;  /* 0x000000000b0d72ca */ /* 0x000fe200000e0000 */
[----:B------:R-:W-:Y:S02]  /*11880*/  WARPGROUP.DEPBAR.LE gsb0, 0x0 ;  /* 0x00008000000079c5 */ /* 0x000fe40000010000 */
[----:B------:R-:W-:-:S06]  /*11890*/  WARPGROUP.ARRIVE ;  /* 0x00000000000079c5 */ /* 0x000fcc0000000000 */
        /* <DEDUP_REMOVED lines=10> */
[----:B------:R-:W-:Y:S01]  /*11940*/  R2UR UR6, R14 ;  /* 0x000000000e0672ca */ /* 0x000fe200000e0000 */
[----:B------:R-:W-:Y:S01]  /*11950*/  VIADD R14, R12, 0x602 ;  /* 0x000006020c0e7836 */ /* 0x000fe20000000000 */
[----:B------:R-:W-:Y:S02]  /*11960*/  R2UR UR7, R15 ;  /* 0x000000000f0772ca */ /* 0x000fe400000e0000 */
[----:B------:R-:W-:Y:S02]  /*11970*/  R2UR UR4, R10 ;  /* 0x000000000a0472ca */ /* 0x000fe400000e0000 */
[----:B------:R-:W-:Y:S02]  /*11980*/  R2UR UR5, R11 ;  /* 0x000000000b0572ca */ /* 0x000fe400000e0000 */
[----:B------:R-:W-:Y:S01]  /*11990*/  MOV R15, 0x40000040 ;  /* 0x40000040000f7802 */ /* 0x000fe20000000f00 */
[----:B---3--:R-:W-:Y:S01]  /*119a0*/  IMAD.IADD R13, R0, 0x1, R139 ;  /* 0x00000001000d7824 */ /* 0x008fe200078e028b */
[----:B------:R-:W-:-:S02]  /*119b0*/  WARPGROUP.DEPBAR.LE gsb0, 0x0 ;  /* 0x00008000000079c5 */ /* 0x000fc40000010000 */
[----:B------:R-:W-:-:S06]  /*119c0*/  WARPGROUP.ARRIVE ;  /* 0x00000000000079c5 */ /* 0x000fcc0000000000 */
[----:B------:R-:W-:Y:S01]  /*119d0*/  QGMMA.64x32x32.F32.E4M3.E4M3 R40, gdesc[UR16], RZ, !UPT, gsb0 ;  /* 0x00600000102879f3 */ /* 0x000fe2000c0008ff */
[----:B------:R-:W-:Y:S02]  /*119e0*/  R2UR UR16, R10 ;  /* 0x000000000a1072ca */ /* 0x000fe400000e0000 */
[----:B------:R-:W-:Y:S02]  /*119f0*/  R2UR UR17, R11 ;  /* 0x000000000b1172ca */ /* 0x000fe400000e0000 */
[----:B------:R-:W-:Y:S01]  /*11a00*/  R2UR UR18, R6 ;  /* 0x00000000061272ca */ /* 0x000fe200000e0000 */
[----:B------:R-:W-:Y:S01]  /*11a10*/  VIADD R6, R12, 0x202 ;  /* 0x000002020c067836 */ /* 0x000fe20000000000 */
[----:B------:R-:W-:Y:S02]  /*11a20*/  R2UR UR19, R7 ;  /* 0x00000000071372ca */ /* 0x000fe400000e0000 */
[----:B------:R-:W-:Y:S02]  /*11a30*/  MOV R7, 0x40000040 ;  /* 0x4000004000077802 */ /* 0x000fe40000000f00 */
[----:B------:R-:W-:Y:S01]  /*11a40*/  R2UR UR14, R6 ;  /* 0x00000000060e72ca */ /* 0x000fe200000e0000 */
[----:B------:R-:W-:Y:S01]  /*11a50*/  VIADD R6, R12, 0x502 ;  /* 0x000005020c067836 */ /* 0x000fe20000000000 */
[----:B------:R-:W-:Y:S01]  /*11a60*/  R2UR UR15, R7 ;  /* 0x00000000070f72ca */ /* 0x000fe200000e0000 */
[----:B------:R-:W-:Y:S01]  /*11a70*/  IMAD.MOV.U32 R7, RZ, RZ, 0x40000040 ;  /* 0x40000040ff077424 */ /* 0x000fe200078e00ff */
[----:B------:R-:W-:-:S02]  /*11a80*/  WARPGROUP.DEPBAR.LE gsb0, 0x0 ;  /* 0x00008000000079c5 */ /* 0x000fc40000010000 */
        /* <DEDUP_REMOVED lines=10> */
[----:B------:R-:W-:Y:S01]  /*11b30*/  QGMMA.64x32x32.F32.E4M3.E4M3 R120, gdesc[UR24], R120, gsb0 ;  /* 0x00600000187879f3 */ /* 0x000fe20008000878 */
        /* <DEDUP_REMOVED lines=18> */
[----:B------:R-:W-:Y:S02]  /*11c60*/  R2UR UR12, R8 ;  /* 0x00000000080c72ca */ /* 0x000fe400000e0000 */
[----:B------:R-:W-:Y:S01]  /*11c70*/  R2UR UR13, R9 ;  /* 0x00000000090d72ca */ /* 0x000fe200000e0000 */
[----:B------:R-:W-:Y:S02]  /*11c80*/  WARPGROUP.DEPBAR.LE gsb0, 0x0 ;  /* 0x00008000000079c5 */ /* 0x000fe40000010000 */
[----:B------:R-:W-:-:S06]  /*11c90*/  WARPGROUP.ARRIVE ;  /* 0x00000000000079c5 */ /* 0x000fcc0000000000 */
[----:B------:R-:W-:Y:S01]  /*11ca0*/  QGMMA.64x32x32.F32.E4M3.E4M3 R72, gdesc[UR8], R72, gsb0 ;  /* 0x00600000084879f3 */ /* 0x000fe20008000848 */
[----:B------:R-:W-:Y:S01]  /*11cb0*/  R2UR UR10, R14 ;  /* 0x000000000e0a72ca */ /* 0x000fe200000e0000 */
[----:B------:R-:W-:Y:S01]  /*11cc0*/  VIADD R14, R12, 0x604 ;  /* 0x000006040c0e7836 */ /* 0x000fe20000000000 */
[----:B------:R-:W-:Y:S02]  /*11cd0*/  R2UR UR11, R15 ;  /* 0x000000000f0b72ca */ /* 0x000fe400000e0000 */
[----:B------:R-:W-:Y:S02]  /*11ce0*/  R2UR UR8, R8 ;  /* 0x00000000080872ca */ /* 0x000fe400000e0000 */
[----:B------:R-:W-:Y:S02]  /*11cf0*/  R2UR UR9, R9 ;  /* 0x00000000090972ca */ /* 0x000fe400000e0000 */
[----:B------:R-:W-:Y:S01]  /*11d00*/  MOV R15, 0x40000040 ;  /* 0x40000040000f7802 */ /* 0x000fe20000000f00 */
[----:B------:R-:W-:-:S02]  /*11d10*/  WARPGROUP.DEPBAR.LE gsb0, 0x0 ;  /* 0x00008000000079c5 */ /* 0x000fc40000010000 */
        /* <DEDUP_REMOVED lines=45> */
[----:B------:R-:W-:Y:S02]  /*11ff0*/  R2UR UR17, R9 ;  /* 0x00000000091172ca */ /* 0x000fe400000e0000 */
[----:B------:R-:W-:Y:S02]  /*12000*/  R2UR UR24, R6 ;  /* 0x00000000061872ca */ /* 0x000fe400000e0000 */
[----:B------:R-:W-:Y:S01]  /*12010*/  R2UR UR25, R7 ;  /* 0x00000000071972ca */ /* 0x000fe200000e0000 */
[----:B------:R-:W-:-:S02]  /*12020*/  WARPGROUP.DEPBAR.LE gsb0, 0x0 ;  /* 0x00008000000079c5 */ /* 0x000fc40000010000 */
[----:B------:R-:W-:-:S06]  /*12030*/  WARPGROUP.ARRIVE ;  /* 0x00000000000079c5 */ /* 0x000fcc0000000000 */
[----:B------:R-:W-:Y:S03]  /*12040*/  QGMMA.64x32x32.F32.E4M3.E4M3 R88, gdesc[UR12], R88, gsb0 ;  /* 0x006000000c5879f3 */ /* 0x000fe60008000858 */
        /* <DEDUP_REMOVED lines=11> */
[----:B------:R-:W-:Y:S01]  /*12100*/  IMAD R14, R232, -0xe0, R13 ;  /* 0xffffff20e80e7824 */ /* 0x000fe200078e020d */
[----:B------:R-:W-:Y:S01]  /*12110*/  R2UR UR7, R15 ;  /* 0x000000000f0772ca */ /* 0x000fe200000e0000 */
[----:B------:R-:W-:-:S03]  /*12120*/  IMAD.MOV.U32 R13, RZ, RZ, 0x40000040 ;  /* 0x40000040ff0d7424 */ /* 0x000fc600078e00ff */
[C---:B------:R-:W-:Y:S02]  /*12130*/  ISETP.GT.AND P1, PT, R14.reuse, 0x9, PT ;  /* 0x000000090e00780c */ /* 0x040fe40003f24270 */
[C---:B------:R-:W-:Y:S02]  /*12140*/  ISETP.GT.AND P4, PT, R14.reuse, 0x8, PT ;  /* 0x000000080e00780c */ /* 0x040fe40003f84270 */
[C---:B------:R-:W-:Y:S02]  /*12150*/  ISETP.GT.AND P2, PT, R14.reuse, RZ, PT ;  /* 0x000000ff0e00720c */ /* 0x040fe40003f44270 */
[C---:B------:R-:W-:Y:S02]  /*12160*/  ISETP.GT.AND P5, PT, R14.reuse, 0x1, PT ;  /* 0x000000010e00780c */ /* 0x040fe40003fa4270 */
[C---:B------:R-:W-:Y:S02]  /*12170*/  ISETP.GT.AND P3, PT, R14.reuse, 0x10, PT ;  /* 0x000000100e00780c */ /* 0x040fe40003f64270 */
[----:B------:R-:W-:-:S02]  /*12180*/  ISETP.GT.AND P0, PT, R14, 0xb9, PT ;  /* 0x000000b90e00780c */ /* 0x000fc40003f04270 */
[----:B------:R-:W-:Y:S01]  /*12190*/  ISETP.GT.AND P6, PT, R14, 0xc0, PT ;  /* 0x000000c00e00780c */ /* 0x000fe20003fc4270 */
        /* <DEDUP_REMOVED lines=10> */
[----:B------:R-:W-:Y:S01]  /*12240*/  WARPGROUP.ARRIVE ;  /* 0x00000000000079c5 */ /* 0x000fe20000000000 */
[----:B------:R-:W-:Y:S01]  /*12250*/  FSEL R141, R125, -INF , P1 ;  /* 0xff8000007d8d7808 */ /* 0x000fe20000800000 */
[----:B------:R-:W-:Y:S01]  /*12260*/  IMAD.MOV.U32 R125, RZ, RZ, 0x40000040 ;  /* 0x40000040ff7d7424 */ /* 0x000fe200078e00ff */
[----:B------:R-:W-:Y:S02]  /*12270*/  FSEL R137, R124, -INF , P4 ;  /* 0xff8000007c897808 */ /* 0x000fe40002000000 */
[----:B------:R-:W-:Y:S01]  /*12280*/  IADD3 R124, R12, 0x306, RZ ;  /* 0x000003060c7c7810 */ /* 0x000fe20007ffe0ff */
[----:B------:R-:W-:Y:S01]  /*12290*/  QGMMA.64x32x32.F32.E4M3.E4M3 R104, gdesc[UR4], R104, gsb0 ;  /* 0x00600000046879f3 */ /* 0x000fe20008000868 */
[----:B------:R-:W-:-:S02]  /*122a0*/  R2UR UR6, R20 ;  /* 0x00000000140672ca */ /* 0x000fc400000e0000 */
[----:B------:R-:W-:Y:S02]  /*122b0*/  R2UR UR7, R21 ;  /* 0x00000000150772ca */ /* 0x000fe400000e0000 */
[----:B------:R-:W-:Y:S02]  /*122c0*/  R2UR UR4, R6 ;  /* 0x00000000060472ca */ /* 0x000fe400000e0000 */
[----:B------:R-:W-:Y:S02]  /*122d0*/  R2UR UR5, R7 ;  /* 0x00000000070572ca */ /* 0x000fe400000e0000 */
[----:B------:R-:W-:Y:S02]  /*122e0*/  FSEL R15, R122, -INF , P2 ;  /* 0xff8000007a0f7808 */ /* 0x000fe40001000000 */
[----:B------:R-:W-:Y:S02]  /*122f0*/  FSEL R21, R120, -INF , P2 ;  /* 0xff80000078157808 */ /* 0x000fe40001000000 */
[----:B------:R-:W-:-:S02]  /*12300*/  ISETP.GT.AND P2, PT, R14, 0x11, PT ;  /* 0x000000110e00780c */ /* 0x000fc40003f44270 */
[----:B------:R-:W-:Y:S02]  /*12310*/  FSEL R123, R123, -INF , P5 ;  /* 0xff8000007b7b7808 */ /* 0x000fe40002800000 */
[----:B------:R-:W-:Y:S02]  /*12320*/  FSEL R20, R121, -INF , P5 ;  /* 0xff80000079147808 */ /* 0x000fe40002800000 */
[----:B------:R-:W-:Y:S02]  /*12330*/  ISETP.GT.AND P5, PT, R14, 0x18, PT ;  /* 0x000000180e00780c */ /* 0x000fe40003fa4270 */
[----:B------:R-:W-:Y:S02]  /*12340*/  FSEL R147, R129, -INF , P2 ;  /* 0xff80000081937808 */ /* 0x000fe40001000000 */
[----:B------:R-:W-:Y:S02]  /*12350*/  FSEL R131, R131, -INF , P2 ;  /* 0xff80000083837808 */ /* 0x000fe40001000000 */
[----:B------:R-:W-:-:S02]  /*12360*/  FSEL R129, R134, -INF , P5 ;  /* 0xff80000086817808 */ /* 0x000fc40002800000 */
[----:B------:R-:W-:Y:S02]  /*12370*/  FSEL R149, R132, -INF , P5 ;  /* 0xff80000084957808 */ /* 0x000fe40002800000 */
[C---:B------:R-:W-:Y:S02]  /*12380*/  ISETP.GT.AND P2, PT, R14.reuse, 0x20, PT ;  /* 0x000000200e00780c */ /* 0x040fe40003f44270 */
[----:B------:R-:W-:Y:S02]  /*12390*/  ISETP.GT.AND P5, PT, R14, 0x21, PT ;  /* 0x000000210e00780c */ /* 0x000fe40003fa4270 */
[----:B------:R-:W-:Y:S02]  /*123a0*/  FMNMX.FTZ R0, R21, R20, !PT ;  /* 0x0000001415007209 */ /* 0x000fe40007810000 */
[----:B------:R-:W-:Y:S02]  /*123b0*/  FSEL R145, R128, -INF , P3 ;  /* 0xff80000080917808 */ /* 0x000fe40001800000 */
[----:B------:R-:W-:-:S02]  /*123c0*/  FMNMX.FTZ R0, R137, R0, !PT ;  /* 0x0000000089007209 */ /* 0x000fc40007810000 */
[----:B------:R-:W-:Y:S02]  /*123d0*/  FSEL R121, R126, -INF , P4 ;  /* 0xff8000007e797808 */ /* 0x000fe40002000000 */
[----:B------:R-:W-:Y:S02]  /*123e0*/  FMNMX.FTZ R0, R141, R0, !PT ;  /* 0x000000008d007209 */ /* 0x000fe40007810000 */
        /* <DEDUP_REMOVED lines=8> */
[----:B------:R-:W-:Y:S01]  /*12470*/  FSEL R127, R127, -INF , P1 ;  /* 0xff8000007f7f7808 */ /* 0x000fe20000800000 */
[----:B------:R-:W-:Y:S02]  /*12480*/  WARPGROUP.DEPBAR.LE gsb0, 0x0 ;  /* 0x00008000000079c5 */ /* 0x000fe40000010000 */
[----:B------:R-:W-:Y:S01]  /*12490*/  WARPGROUP.ARRIVE ;  /* 0x00000000000079c5 */ /* 0x000fe20000000000 */
[----:B------:R-:W-:Y:S01]  /*124a0*/  FSEL R153, R104, -INF , P2 ;  /* 0xff80000068997808 */ /* 0x000fe20001000000 */
[----:B------:R-:W-:Y:S01]  /*124b0*/  VIADD R104, R12, 0x406 ;  /* 0x000004060c687836 */ /* 0x000fe20000000000 */
[----:B------:R-:W-:Y:S01]  /*124c0*/  FSEL R157, R105, -INF , P5 ;  /* 0xff800000699d7808 */ /* 0x000fe20002800000 */
[----:B------:R-:W-:Y:S01]  /*124d0*/  IMAD.MOV.U32 R105, RZ, RZ, 0x40000040 ;  /* 0x40000040ff697424 */ /* 0x000fe200078e00ff */
[----:B------:R-:W-:Y:S01]  /*124e0*/  FMNMX.FTZ R0, R153, R0, !PT ;  /* 0x0000000099007209 */ /* 0x000fe20007810000 */
[----:B------:R-:W-:Y:S01]  /*124f0*/  QGMMA.64x32x32.F32.E4M3.E4M3 R88, gdesc[UR4], R88, gsb0 ;  /* 0x00600000045879f3 */ /* 0x000fe20008000858 */
[----:B------:R-:W-:-:S02]  /*12500*/  R2UR UR6, R124 ;  /* 0x000000007c0672ca */ /* 0x000fc400000e0000 */
[----:B------:R-:W-:Y:S02]  /*12510*/  R2UR UR7, R125 ;  /* 0x000000007d0772ca */ /* 0x000fe400000e0000 */
[----:B------:R-:W-:Y:S02]  /*12520*/  R2UR UR4, R6 ;  /* 0x00000000060472ca */ /* 0x000fe400000e0000 */
[----:B------:R-:W-:Y:S02]  /*12530*/  R2UR UR5, R7 ;  /* 0x00000000070572ca */ /* 0x000fe400000e0000 */
[----:B------:R-:W-:Y:S02]  /*12540*/  ISETP.GT.AND P1, PT, R14, 0x29, PT ;  /* 0x000000290e00780c */ /* 0x000fe40003f24270 */
[----:B------:R-:W-:Y:S02]  /*12550*/  FSEL R159, R108, -INF , P4 ;  /* 0xff8000006c9f7808 */ /* 0x000fe40002000000 */
[----:B------:R-:W-:-:S02]  /*12560*/  FMNMX.FTZ R0, R157, R0, !PT ;  /* 0x000000009d007209 */ /* 0x000fc40007810000 */
[----:B------:R-:W-:Y:S02]  /*12570*/  FSEL R143, R130, -INF , P3 ;  /* 0xff800000828f7808 */ /* 0x000fe40001800000 */
[----:B------:R-:W-:Y:S02]  /*12580*/  ISETP.GT.AND P3, PT, R14, 0x30, PT ;  /* 0x000000300e00780c */ /* 0x000fe40003f64270 */
[----:B------:R-:W-:Y:S02]  /*12590*/  FSEL R109, R109, -INF , P1 ;  /* 0xff8000006d6d7808 */ /* 0x000fe40000800000 */
[----:B------:R-:W-:Y:S02]  /*125a0*/  FMNMX.FTZ R0, R159, R0, !PT ;  /* 0x000000009f007209 */ /* 0x000fe40007810000 */
[----:B------:R-:W-:Y:S01]  /*125b0*/  FSEL R125, R106, -INF , P2 ;  /* 0xff8000006a7d7808 */ /* 0x000fe20001000000 */
[----:B------:R-:W-:Y:S01]  /*125c0*/  VIADD R106, R12, 0x506 ;  /* 0x000005060c6a7836 */ /* 0x000fe20000000000 */
[----:B------:R-:W-:Y:S01]  /*125d0*/  FSEL R151, R107, -INF , P5 ;  /* 0xff8000006b977808 */ /* 0x000fe20002800000 */
[----:B------:R-:W-:Y:S01]  /*125e0*/  IMAD.MOV.U32 R107, RZ, RZ, 0x40000040 ;  /* 0x40000040ff6b7424 */ /* 0x000fe200078e00ff */
[----:B------:R-:W-:Y:S01]  /*125f0*/  ISETP.GT.AND P2, PT, R14, 0x31, PT ;  /* 0x000000310e00780c */ /* 0x000fe20003f44270 */
[----:B------:R-:W-:Y:S01]  /*12600*/  VIADD R12, R12, 0x606 ;  /* 0x000006060c0c7836 */ /* 0x000fe20000000000 */
[----:B------:R-:W-:-:S02]  /*12610*/  FSEL R163, R112, -INF , P3 ;  /* 0xff80000070a37808 */ /* 0x000fc40001800000 */
[----:B------:R-:W-:Y:S02]  /*12620*/  FMNMX.FTZ R0, R109, R0, !PT ;  /* 0x000000006d007209 */ /* 0x000fe40007810000 */
[----:B------:R-:W-:Y:S02]  /*12630*/  ISETP.GT.AND P5, PT, R14, 0x38, PT ;  /* 0x000000380e00780c */ /* 0x000fe40003fa4270 */
[----:B------:R-:W-:Y:S02]  /*12640*/  FSEL R165, R113, -INF , P2 ;  /* 0xff80000071a57808 */ /* 0x000fe40001000000 */
[----:B------:R-:W-:Y:S02]  /*12650*/  R2UR UR10, R106 ;  /* 0x000000006a0a72ca */ /* 0x000fe400000e0000 */
[----:B------:R-:W-:Y:S02]  /*12660*/  R2UR UR11, R107 ;  /* 0x000000006b0b72ca */ /* 0x000fe400000e0000 */
[----:B------:R-:W-:-:S02]  /*12670*/  FMNMX.FTZ R0, R163, R0, !PT ;  /* 0x00000000a3007209 */ /* 0x000fc40007810000 */
[----:B------:R-:W-:Y:S02]  /*12680*/  FSEL R155, R110, -INF , P4 ;  /* 0xff8000006e9b7808 */ /* 0x000fe40002000000 */
[----:B------:R-:W-:Y:S02]  /*12690*/  ISETP.GT.AND P4, PT, R14, 0x39, PT ;  /* 0x000000390e00780c */ /* 0x000fe40003f84270 */
[----:B------:R-:W-:Y:S02]  /*126a0*/  FSEL R167, R116, -INF , P5 ;  /* 0xff80000074a77808 */ /* 0x000fe40002800000 */
[----:B------:R-:W-:Y:S02]  /*126b0*/  FMNMX.FTZ R0, R165, R0, !PT ;  /* 0x00000000a5007209 */ /* 0x000fe40007810000 */
[----:B------:R-:W-:Y:S02]  /*126c0*/  FSEL R115, R115, -INF , P2 ;  /* 0xff80000073737808 */ /* 0x000fe40001000000 */
[----:B------:R-:W-:-:S02]  /*126d0*/  FSEL R117, R117, -INF , P4 ;  /* 0xff80000075757808 */ /* 0x000fc40002000000 */
[----:B------:R-:W-:Y:S02]  /*126e0*/  ISETP.GT.AND P2, PT, R14, 0x40, PT ;  /* 0x000000400e00780c */ /* 0x000fe40003f44270 */
[----:B------:R-:W-:Y:S02]  /*126f0*/  FMNMX.FTZ R0, R167, R0, !PT ;  /* 0x00000000a7007209 */ /* 0x000fe40007810000 */
[----:B------:R-:W-:Y:S01]  /*12700*/  FSEL R113, R118, -INF , P5 ;  /* 0xff80000076717808 */ /* 0x000fe20002800000 */
[----:B------:R-:W-:Y:S02]  /*12710*/  WARPGROUP.DEPBAR.LE gsb0, 0x0 ;  /* 0x00008000000079c5 */ /* 0x000fe40000010000 */
[----:B------:R-:W-:Y:S01]  /*12720*/  WARPGROUP.ARRIVE ;  /* 0x00000000000079c5 */ /* 0x000fe20000000000 */
[----:B------:R-:W-:Y:S02]  /*12730*/  ISETP.GT.AND P5, PT, R14, 0x41, PT ;  /* 0x000000410e00780c */ /* 0x000fe40003fa4270 */
[----:B------:R-:W-:-:S02]  /*12740*/  FSEL R107, R88, -INF , P2 ;  /* 0xff800000586b7808 */ /* 0x000fc40001000000 */
[----:B------:R-:W-:Y:S01]  /*12750*/  FMNMX.FTZ R0, R117, R0, !PT ;  /* 0x0000000075007209 */ /* 0x000fe20007810000 */
[----:B------:R-:W-:Y:S01]  /*12760*/  QGMMA.64x32x32.F32.E4M3.E4M3 R72, gdesc[UR4], R72, gsb0 ;  /* 0x00600000044879f3 */ /* 0x000fe20008000848 */
[----:B------:R-:W-:Y:S02]  /*12770*/  R2UR UR6, R104 ;  /* 0x00000000680672ca */ /* 0x000fe400000e0000 */
[----:B------:R-:W-:Y:S02]  /*12780*/  R2UR UR7, R105 ;  /* 0x00000000690772ca */ /* 0x000fe400000e0000 */
[----:B------:R-:W-:Y:S02]  /*12790*/  R2UR UR4, R6 ;  /* 0x00000000060472ca */ /* 0x000fe400000e0000 */
[----:B------:R-:W-:Y:S02]  /*127a0*/  R2UR UR5, R7 ;  /* 0x00000000070572ca */ /* 0x000fe400000e0000 */
[----:B------:R-:W-:-:S02]  /*127b0*/  FSEL R119, R119, -INF , P4 ;  /* 0xff80000077777808 */ /* 0x000fc40002000000 */
[C---:B------:R-:W-:Y:S02]  /*127c0*/  ISETP.GT.AND P4, PT, R14.reuse, 0x48, PT ;  /* 0x000000480e00780c */ /* 0x040fe40003f84270 */
        /* <DEDUP_REMOVED lines=23> */
[----:B------:R-:W-:Y:S01]  /*12940*/  FSEL R101, R101, -INF , P4 ;  /* 0xff80000065657808 */ /* 0x000fe20002000000 */
[----:B------:R-:W-:Y:S02]  /*12950*/  WARPGROUP.DEPBAR.LE gsb0, 0x0 ;  /* 0x00008000000079c5 */ /* 0x000fe40000010000 */
[----:B------:R-:W-:Y:S01]  /*12960*/  WARPGROUP.ARRIVE ;  /* 0x00000000000079c5 */ /* 0x000fe20000000000 */
[----:B------:R-:W-:Y:S02]  /*12970*/  ISETP.GT.AND P3, PT, R14, 0x60, PT ;  /* 0x000000600e00780c */ /* 0x000fe40003f64270 */
[----:B------:R-:W-:Y:S02]  /*12980*/  FMNMX.FTZ R0, R179, R0, !PT ;  /* 0x00000000b3007209 */ /* 0x000fe40007810000 */
[----:B------:R-:W-:Y:S01]  /*12990*/  FSEL R95, R95, -INF , P1 ;  /* 0xff8000005f5f7808 */ /* 0x000fe20000800000 */
[----:B------:R-:W-:Y:S01]  /*129a0*/  QGMMA.64x32x32.F32.E4M3.E4M3 R56, gdesc[UR4], R56, gsb0 ;  /* 0x00600000043879f3 */ /* 0x000fe20008000838 */
[----:B------:R-:W-:-:S02]  /*129b0*/  R2UR UR7, R13 ;  /* 0x000000000d0772ca */ /* 0x000fc400000e0000 */
        /* <DEDUP_REMOVED lines=23> */
[----:B------:R-:W-:-:S02]  /*12b30*/  R2UR UR6, R12 ;  /* 0x000000000c0672ca */ /* 0x000fc400000e0000 */
[----:B------:R-:W-:Y:S02]  /*12b40*/  FSEL R185, R78, -INF , P2 ;  /* 0xff8000004eb97808 */ /* 0x000fe40001000000 */
[----:B------:R-:W-:Y:S02]  /*12b50*/  R2UR UR4, R6 ;  /* 0x00000000060472ca */ /* 0x000fe400000e0000 */
[----:B------:R-:W-:Y:S02]  /*12b60*/  R2UR UR5, R7 ;  /* 0x00000000070572ca */ /* 0x000fe400000e0000 */
[----:B------:R-:W-:Y:S02]  /*12b70*/  ISETP.GT.AND P2, PT, R14, 0x79, PT ;  /* 0x000000790e00780c */ /* 0x000fe40003f44270 */
[----:B------:R-:W-:Y:S01]  /*12b80*/  FSEL R189, R84, -INF , P1 ;  /* 0xff80000054bd7808 */ /* 0x000fe20000800000 */
[----:B------:R-:W-:Y:S02]  /*12b90*/  WARPGROUP.DEPBAR.LE gsb0, 0x0 ;  /* 0x00008000000079c5 */ /* 0x000fe40000010000 */
[----:B------:R-:W-:Y:S01]  /*12ba0*/  WARPGROUP.ARRIVE ;  /* 0x00000000000079c5 */ /* 0x000fe20000000000 */
[----:B------:R-:W-:-:S02]  /*12bb0*/  FMNMX.FTZ R0, R81, R0, !PT ;  /* 0x0000000051007209 */ /* 0x000fc40007810000 */
[----:B------:R-:W-:Y:S02]  /*12bc0*/  FSEL R79, R79, -INF , P5 ;  /* 0xff8000004f4f7808 */ /* 0x000fe40002800000 */
[----:B------:R-:W-:Y:S01]  /*12bd0*/  ISETP.GT.AND P5, PT, R14, 0x80, PT ;  /* 0x000000800e00780c */ /* 0x000fe20003fa4270 */
        /* <DEDUP_REMOVED lines=30> */
[----:B------:R-:W-:Y:S01]  /*12dc0*/  FMNMX.FTZ R0, R203, R0, !PT ;  /* 0x00000000cb007209 */ /* 0x000fe20007810000 */
[----:B------:R-:W-:Y:S02]  /*12dd0*/  WARPGROUP.DEPBAR.LE gsb0, 0x0 ;  /* 0x00008000000079c5 */ /* 0x000fe40000010000 */
[----:B------:R-:W-:Y:S01]  /*12de0*/  WARPGROUP.ARRIVE ;  /* 0x00000000000079c5 */ /* 0x000fe20000000000 */
[----:B------:R-:W-:Y:S02]  /*12df0*/  FSEL R63, R63, -INF , P1 ;  /* 0xff8000003f3f7808 */ /* 0x000fe40000800000 */
[----:B------:R-:W-:Y:S02]  /*12e00*/  ISETP.GT.AND P1, PT, R14, 0xa0, PT ;  /* 0x000000a00e00780c */ /* 0x000fe40003f24270 */
[----:B------:R-:W-:Y:S01]  /*12e10*/  FSEL R207, R69, -INF , P3 ;  /* 0xff80000045cf7808 */ /* 0x000fe20001800000 */
[----:B------:R-:W-:Y:S01]  /*12e20*/  QGMMA.64x32x32.F32.E4M3.E4M3 R24, gdesc[UR4], R24, gsb0 ;  /* 0x00600000041879f3 */ /* 0x000fe20008000818 */
        /* <DEDUP_REMOVED lines=29> */
[----:B------:R-:W-:Y:S01]  /*13000*/  ISETP.GT.AND P0, PT, R14, 0xc1, PT ;  /* 0x000000c10e00780c */ /* 0x000fe20003f04270 */
[----:B------:R-:W-:Y:S02]  /*13010*/  WARPGROUP.DEPBAR.LE gsb0, 0x0 ;  /* 0x00008000000079c5 */ /* 0x000fe40000010000 */
        /* <DEDUP_REMOVED lines=18> */
[----:B------:R-:W-:-:S02]  /*13140*/  FSEL R49, R46, -INF , P5 ;  /* 0xff8000002e317808 */ /* 0x000fc40002800000 */
[----:B------:R-:W-:Y:S02]  /*13150*/  FSEL R12, R33, -INF , P4 ;  /* 0xff800000210c7808 */ /* 0x000fe40002000000 */
[----:B------:R-:W-:Y:S02]  /*13160*/  FMNMX.FTZ R0, R237, R0, !PT ;  /* 0x00000000ed007209 */ /* 0x000fe40007810000 */
[----:B------:R-:W-:Y:S02]  /*13170*/  ISETP.GT.AND P5, PT, R14, 0xd8, PT ;  /* 0x000000d80e00780c */ /* 0x000fe40003fa4270 */
[----:B------:R-:W-:Y:S02]  /*13180*/  FMNMX.FTZ R0, R12, R0, !PT ;  /* 0x000000000c007209 */ /* 0x000fe40007810000 */
[----:B------:R-:W-:Y:S02]  /*13190*/  FSEL R33, R36, -INF , P5 ;  /* 0xff80000024217808 */ /* 0x000fe40002800000 */
[----:B------:R-:W-:-:S02]  /*131a0*/  ISETP.GT.AND P6, PT, R14, 0xd9, PT ;  /* 0x000000d90e00780c */ /* 0x000fc40003fc4270 */
[----:B------:R-:W-:Y:S02]  /*131b0*/  FMNMX.FTZ R0, R33, R0, !PT ;  /* 0x0000000021007209 */ /* 0x000fe40007810000 */
[----:B------:R-:W-:Y:S02]  /*131c0*/  FSEL R37, R37, -INF , P6 ;  /* 0xff80000025257808 */ /* 0x000fe40003000000 */
[----:B------:R-:W-:Y:S02]  /*131d0*/  FMNMX.FTZ R46, R15, R123, !PT ;  /* 0x0000007b0f2e7209 */ /* 0x000fe40007810000 */
[----:B------:R-:W-:Y:S02]  /*131e0*/  FMNMX.FTZ R24, R37, R0, !PT ;  /* 0x0000000025187209 */ /* 0x000fe40007810000 */
[----:B------:R-:W-:Y:S02]  /*131f0*/  FMNMX.FTZ R46, R121, R46, !PT ;  /* 0x0000002e792e7209 */ /* 0x000fe40007810000 */
[----:B------:R-:W-:Y:S01]  /*13200*/  P2R R40, PR, RZ, 0x4 ;  /* 0x00000004ff287803 */ /* 0x000fe20000000000 */
[----:B------:R-:W0:Y:S01]  /*13210*/  SHFL.BFLY PT, R0, R24, 0x2, 0x1f ;  /* 0x0c401f0018007f89 */ /* 0x000e2200000e0000 */
[----:B------:R-:W-:-:S02]  /*13220*/  FMNMX.FTZ R48, R127, R46, !PT ;  /* 0x0000002e7f307209 */ /* 0x000fc40007810000 */
[----:B------:R-:W-:Y:S02]  /*13230*/  P2R R44, PR, RZ, 0x1 ;  /* 0x00000001ff2c7803 */ /* 0x000fe40000000000 */
[----:B------:R-:W-:Y:S02]  /*13240*/  FMNMX.FTZ R48, R143, R48, !PT ;  /* 0x000000308f307209 */ /* 0x000fe40007810000 */
[----:B------:R-:W-:Y:S02]  /*13250*/  P2R R42, PR, RZ, 0x2 ;  /* 0x00000002ff2a7803 */ /* 0x000fe40000000000 */
[----:B------:R-:W-:Y:S02]  /*13260*/  FMNMX.FTZ R48, R131, R48, !PT ;  /* 0x0000003083307209 */ /* 0x000fe40007810000 */
[----:B------:R-:W-:Y:S02]  /*13270*/  ISETP.GT.AND P1, PT, R14, 0xb9, PT ;  /* 0x000000b90e00780c */ /* 0x000fe40003f24270 */
[----:B------:R-:W-:-:S02]  /*13280*/  FMNMX.FTZ R48, R129, R48, !PT ;  /* 0x0000003081307209 */ /* 0x000fc40007810000 */
[----:B------:R-:W-:Y:S02]  /*13290*/  ISETP.GT.AND P0, PT, R14, 0xc0, PT ;  /* 0x000000c00e00780c */ /* 0x000fe40003f04270 */
[----:B------:R-:W-:Y:S02]  /*132a0*/  FMNMX.FTZ R50, R135, R48, !PT ;  /* 0x0000003087327209 */ /* 0x000fe40007810000 */
[----:B------:R-:W-:Y:S02]  /*132b0*/  FSEL R55, R55, -INF , P1 ;  /* 0xff80000037377808 */ /* 0x000fe40000800000 */
[----:B------:R-:W-:Y:S02]  /*132c0*/  FMNMX.FTZ R50, R125, R50, !PT ;  /* 0x000000327d327209 */ /* 0x000fe40007810000 */
[----:B------:R-:W-:Y:S02]  /*132d0*/  FSEL R26, R26, -INF , P0 ;  /* 0xff8000001a1a7808 */ /* 0x000fe40000000000 */
[----:B0-----:R-:W-:-:S02]  /*132e0*/  FMNMX.FTZ R28, R24, R0, !PT ;  /* 0x00000000181c7209 */ /* 0x001fc40007810000 */
[----:B------:R-:W-:Y:S02]  /*132f0*/  FMNMX.FTZ R50, R151, R50, !PT ;  /* 0x0000003297327209 */ /* 0x000fe40007810000 */
[----:B------:R-:W-:Y:S01]  /*13300*/  ISETP.NE.AND P0, PT, R44, RZ, PT ;  /* 0x000000ff2c00720c */ /* 0x000fe20003f05270 */
[----:B------:R-:W0:Y:S01]  /*13310*/  SHFL.BFLY PT, R0, R28, 0x1, 0x1f ;  /* 0x0c201f001c007f89 */ /* 0x000e2200000e0000 */
[----:B------:R-:W-:Y:S02]  /*13320*/  FMNMX.FTZ R50, R155, R50, !PT ;  /* 0x000000329b327209 */ /* 0x000fe40007810000 */
[----:B------:R-:W-:Y:S02]  /*13330*/  ISETP.NE.AND P1, PT, R42, RZ, PT ;  /* 0x000000ff2a00720c */ /* 0x000fe40003f25270 */
[----:B------:R-:W-:Y:S02]  /*13340*/  FSEL R27, R27, -INF , P0 ;  /* 0xff8000001b1b7808 */ /* 0x000fe40000000000 */
[----:B------:R-:W-:-:S02]  /*13350*/  FSEL R30, R30, -INF , P1 ;  /* 0xff8000001e1e7808 */ /* 0x000fc40000800000 */
[----:B------:R-:W-:Y:S02]  /*13360*/  ISETP.NE.AND P0, PT, R136, RZ, PT ;  /* 0x000000ff8800720c */ /* 0x000fe40003f05270 */
[----:B0-----:R-:W-:-:S04]  /*13370*/  FMNMX.FTZ R0, R28, R0, !PT ;  /* 0x000000001c007209 */ /* 0x001fc80007810000 */
[----:B------:R-:W-:Y:S01]  /*13380*/  FSETP.NEU.FTZ.AND P2, PT, R0, -INF , PT ;  /* 0xff8000000000780b */ /* 0x000fe20003f5d000 */
[----:B------:R-:W-:-:S05]  /*13390*/  FFMA.FTZ R32, R2, R0, -8 ;  /* 0xc100000002207423 */ /* 0x000fca0000010000 */
[----:B------:R-:W-:Y:S02]  /*133a0*/  FSEL R14, R32, RZ, P2 ;  /* 0x000000ff200e7208 */ /* 0x000fe40001000000 */
[----:B------:R-:W-:-:S03]  /*133b0*/  ISETP.NE.AND P2, PT, R40, RZ, PT ;  /* 0x000000ff2800720c */ /* 0x000fc60003f45270 */
[C-C-:B------:R-:W-:Y:S01]  /*133c0*/  FFMA.FTZ R52, R2.reuse, R107, -R14.reuse ;  /* 0x0000006b02347223 */ /* 0x140fe2000001080e */
[----:B------:R-:W-:-:S01]  /*133d0*/  FFMA.FTZ R13, R2, R13, -R14 ;  /* 0x0000000d020d7223 */ /* 0x000fc2000001080e */
[C-C-:B------:R-:W-:Y:S01]  /*133e0*/  FFMA.FTZ R24, R2.reuse, R137, -R14.reuse ;  /* 0x0000008902187223 */ /* 0x140fe2000001080e */
[----:B------:R-:W-:-:S01]  /*133f0*/  FFMA.FTZ R137, R2, R141, -R14 ;  /* 0x0000008d02897223 */ /* 0x000fc2000001080e */
[----:B------:R0:W-:Y:S01]  /*13400*/  MUFU.EX2 R46, R52 ;  /* 0x00000034002e7308 */ /* 0x0001e20000000800 */
[----:B------:R-:W-:-:S01]  /*13410*/  FFMA.FTZ R141, R2, R147, -R14 ;  /* 0x00000093028d7223 */ /* 0x000fc2000001080e */
[C-C-:B------:R-:W-:Y:S01]  /*13420*/  FFMA.FTZ R147, R2.reuse, R165, -R14.reuse ;  /* 0x000000a502937223 */ /* 0x140fe2000001080e */
[----:B------:R-:W-:Y:S01]  /*13430*/  FSEL R165, R31, -INF , P2 ;  /* 0xff8000001fa57808 */ /* 0x000fe20001000000 */
[--C-:B------:R-:W-:Y:S01]  /*13440*/  FFMA.FTZ R42, R2, R163, -R14.reuse ;  /* 0x000000a3022a7223 */ /* 0x100fe2000001080e */
[----:B------:R-:W-:Y:S01]  /*13450*/  FSEL R163, R34, -INF , P3 ;  /* 0xff80000022a37808 */ /* 0x000fe20001800000 */
[C-C-:B------:R-:W-:Y:S01]  /*13460*/  FFMA.FTZ R44, R2.reuse, R167, -R14.reuse ;  /* 0x000000a7022c7223 */ /* 0x140fe2000001080e */
[----:B------:R-:W-:Y:S01]  /*13470*/  FSEL R167, R35, -INF , P4 ;  /* 0xff80000023a77808 */ /* 0x000fe20002000000 */
[C-C-:B------:R-:W-:Y:S01]  /*13480*/  FFMA.FTZ R107, R2.reuse, R169, -R14.reuse ;  /* 0x000000a9026b7223 */ /* 0x140fe2000001080e */
[----:B0-----:R-:W-:Y:S01]  /*13490*/  FMNMX.FTZ R52, R111, R50, !PT ;  /* 0x000000326f347209 */ /* 0x001fe20007810000 */
[--C-:B------:R-:W-:Y:S01]  /*134a0*/  FFMA.FTZ R171, R2, R171, -R14.reuse ;  /* 0x000000ab02ab7223 */ /* 0x100fe2000001080e */
[----:B------:R-:W-:Y:S01]  /*134b0*/  FSEL R169, R38, -INF , P5 ;  /* 0xff80000026a97808 */ /* 0x000fe20002800000 */
[C-C-:B------:R-:W-:Y:S01]  /*134c0*/  FFMA.FTZ R179, R2.reuse, R179, -R14.reuse ;  /* 0x000000b302b37223 */ /* 0x140fe2000001080e */
[----:B------:R-:W-:Y:S01]  /*134d0*/  FMNMX.FTZ R52, R161, R52, !PT ;  /* 0x00000034a1347209 */ /* 0x000fe20007810000 */
[----:B------:R0:W-:Y:S01]  /*134e0*/  MUFU.EX2 R48, R171 ;  /* 0x000000ab00307308 */ /* 0x0001e20000000800 */
        /* <DEDUP_REMOVED lines=8> */
[----:B0-----:R-:W-:Y:S01]  /*13570*/  FSEL R171, R39, -INF , P6 ;  /* 0xff80000027ab7808 */ /* 0x001fe20003000000 */
        /* <DEDUP_REMOVED lines=19> */
[----:B------:R-:W-:Y:S01]  /*136b0*/  MUFU.EX2 R54, R13 ;  /* 0x0000000d00367308 */ /* 0x000fe20000000800 */
        /* <DEDUP_REMOVED lines=34> */
[----:B------:R-:W-:Y:S01]  /*138e0*/  MUFU.EX2 R21, R21 ;  /* 0x0000001500157308 */ /* 0x000fe20000000800 */
[----:B------:R-:W-:-:S02]  /*138f0*/  ISETP.NE.AND P2, PT, R138, RZ, PT ;  /* 0x000000ff8a00720c */ /* 0x000fc40003f45270 */
        /* <DEDUP_REMOVED lines=8> */
[----:B------:R-:W0:Y:S03]  /*13980*/  MUFU.EX2 R137, R137 ;  /* 0x0000008900897308 */ /* 0x000e260000000800 */
[----:B------:R-:W-:-:S04]  /*13990*/  FMNMX.FTZ R64, R63, R62, !PT ;  /* 0x0000003e3f407209 */ /* 0x000fc80007810000 */
[----:B------:R-:W-:Y:S01]  /*139a0*/  FMNMX.FTZ R64, R69, R64, !PT ;  /* 0x0000004045407209 */ /* 0x000fe20007810000 */
[----:B------:R-:W-:Y:S03]  /*139b0*/  MUFU.EX2 R28, R28 ;  /* 0x0000001c001c7308 */ /* 0x000fe60000000800 */
[----:B------:R-:W-:-:S04]  /*139c0*/  FMNMX.FTZ R64, R67, R64, !PT ;  /* 0x0000004043407209 */ /* 0x000fc80007810000 */
[----:B------:R-:W-:Y:S01]  /*139d0*/  FMNMX.FTZ R64, R41, R64, !PT ;  /* 0x0000004029407209 */ /* 0x000fe20007810000 */
[----:B------:R-:W-:Y:S01]  /*139e0*/  MUFU.EX2 R141, R141 ;  /* 0x0000008d008d7308 */ /* 0x000fe20000000800 */
[----:B0-----:R-:W-:Y:S02]  /*139f0*/  F2FP.SATFINITE.E4M3.F32.PACK_AB_MERGE_C R224, R137, R24, RZ ;  /* 0x0000001889e0723e */ /* 0x001fe400048070ff */
[----:B------:R-:W-:Y:S02]  /*13a00*/  FMNMX.FTZ R66, R71, R64, !PT ;  /* 0x0000004047427209 */ /* 0x000fe40007810000 */
[----:B------:R-:W-:Y:S02]  /*13a10*/  F2FP.SATFINITE.E4M3.F32.PACK_AB_MERGE_C R224, R20, R21, R224 ;  /* 0x0000001514e0723e */ /* 0x000fe400048070e0 */
        /* <DEDUP_REMOVED lines=26> */
[----:B------:R-:W-:Y:S01]  /*13bc0*/  FMNMX.FTZ R13, R171, R70, !PT ;  /* 0x00000046ab0d7209 */ /* 0x000fe20007810000 */
[----:B------:R-:W-:-:S01]  /*13bd0*/  FFMA.FTZ R70, R2, R217, -R14 ;  /* 0x000000d902467223 */ /* 0x000fc2000001080e */
[----:B------:R-:W-:-:S03]  /*13be0*/  F2FP.SATFINITE.E4M3.F32.PACK_AB_MERGE_C R220, R145, R36, R220 ;  /* 0x0000002491dc723e */ /* 0x000fc600048070dc */
[----:B------:R-:W0:Y:S01]  /*13bf0*/  SHFL.BFLY PT, R74, R13, 0x2, 0x1f ;  /* 0x0c401f000d4a7f89 */ /* 0x000e2200000e0000 */
[----:B------:R-:W-:Y:S08]  /*13c00*/  MUFU.EX2 R44, R44 ;  /* 0x0000002c002c7308 */ /* 0x000ff00000000800 */
[----:B------:R-:W1:Y:S08]  /*13c10*/  MUFU.EX2 R117, R117 ;  /* 0x0000007500757308 */ /* 0x000e700000000800 */
[----:B------:R-:W-:Y:S01]  /*13c20*/  MUFU.EX2 R107, R107 ;  /* 0x0000006b006b7308 */ /* 0x000fe20000000800 */
[----:B0-----:R-:W-:Y:S01]  /*13c30*/  FMNMX.FTZ R80, R13, R74, !PT ;  /* 0x0000004a0d507209 */ /* 0x001fe20007810000 */
[----:B------:R-:W-:-:S06]  /*13c40*/  FFMA.FTZ R74, R2, R225, -R14 ;  /* 0x000000e1024a7223 */ /* 0x000fcc000001080e */
[----:B------:R-:W0:Y:S01]  /*13c50*/  MUFU.EX2 R93, R93 ;  /* 0x0000005d005d7308 */ /* 0x000e220000000800 */
[----:B-1----:R-:W-:Y:S01]  /*13c60*/  F2FP.SATFINITE.E4M3.F32.PACK_AB_MERGE_C R222, R117, R44, RZ ;  /* 0x0000002c75de723e */ /* 0x002fe200048070ff */
[----:B------:R-:W1:Y:S03]  /*13c70*/  SHFL.BFLY PT, R13, R80, 0x1, 0x1f ;  /* 0x0c201f00500d7f89 */ /* 0x000e6600000e0000 */
[----:B------:R-:W-:-:S03]  /*13c80*/  F2FP.SATFINITE.E4M3.F32.PACK_AB_MERGE_C R222, R147, R42, R222 ;  /* 0x0000002a93de723e */ /* 0x000fc600048070de */
[----:B------:R-:W-:Y:S08]  /*13c90*/  MUFU.EX2 R149, R149 ;  /* 0x0000009500957308 */ /* 0x000ff00000000800 */
[----:B------:R-:W2:Y:S01]  /*13ca0*/  MUFU.EX2 R101, R101 ;  /* 0x0000006500657308 */ /* 0x000ea20000000800 */
[----:B0-----:R-:W-:-:S04]  /*13cb0*/  F2FP.SATFINITE.E4M3.F32.PACK_AB_MERGE_C R200, R93, R48, RZ ;  /* 0x000000305dc8723e */ /* 0x001fc800048070ff */
[----:B------:R-:W-:-:S03]  /*13cc0*/  F2FP.SATFINITE.E4M3.F32.PACK_AB_MERGE_C R200, R107, R46, R200 ;  /* 0x0000002e6bc8723e */ /* 0x000fc600048070c8 */
[----:B------:R-:W-:Y:S01]  /*13cd0*/  MUFU.EX2 R73, R73 ;  /* 0x0000004900497308 */ /* 0x000fe20000000800 */
[----:B-1----:R-:W-:-:S04]  /*13ce0*/  FMNMX.FTZ R13, R80, R13, !PT ;  /* 0x0000000d500d7209 */ /* 0x002fc80007810000 */
[----:B------:R-:W-:Y:S01]  /*13cf0*/  FSETP.NEU.FTZ.AND P1, PT, R13, -INF , PT ;  /* 0xff8000000d00780b */ /* 0x000fe20003f3d000 */
[----:B------:R-:W-:-:S02]  /*13d00*/  FFMA.FTZ R88, R2, R13, -8 ;  /* 0xc100000002587423 */ /* 0x000fc4000001000d */
[----:B------:R-:W-:Y:S01]  /*13d10*/  MUFU.EX2 R56, R181 ;  /* 0x000000b500387308 */ /* 0x000fe20000000800 */
[----:B--2---:R-:W-:Y:S02]  /*13d20*/  F2FP.SATFINITE.E4M3.F32.PACK_AB_MERGE_C R202, R101, R52, RZ ;  /* 0x0000003465ca723e */ /* 0x004fe400048070ff */
[----:B------:R-:W-:Y:S02]  /*13d30*/  FSEL R88, R88, RZ, P1 ;  /* 0x000000ff58587208 */ /* 0x000fe40000800000 */
[----:B------:R-:W-:-:S03]  /*13d40*/  ISETP.GE.AND P1, PT, R139, 0xe1, PT ;  /* 0x000000e18b00780c */ /* 0x000fc60003f26270 */
        /* <DEDUP_REMOVED lines=10> */
[----:B------:R-:W-:Y:S01]  /*13df0*/  FFMA.FTZ R104, R2, R83, -R88 ;  /* 0x0000005302687223 */ /* 0x000fe20000010858 */
[----:B------:R-:W-:-:S01]  /*13e00*/  FADD.FTZ R79, R21, R20 ;  /* 0x00000014154f7221 */ /* 0x000fc20000010000 */
[C-C-:B------:R-:W-:Y:S01]  /*13e10*/  FFMA.FTZ R127, R2.reuse, R135, -R88.reuse ;  /* 0x00000087027f7223 */ /* 0x140fe20000010858 */
[----:B------:R-:W-:-:S01]  /*13e20*/  FFMA.FTZ R82, R2, R125, -R88 ;  /* 0x0000007d02527223 */ /* 0x000fc20000010858 */
[----:B------:R-:W-:Y:S01]  /*13e30*/  FFMA.FTZ R121, R2, R151, -R88 ;  /* 0x0000009702797223 */ /* 0x000fe20000010858 */
[----:B------:R-:W-:-:S01]  /*13e40*/  FADD.FTZ R106, R24, R79 ;  /* 0x0000004f186a7221 */ /* 0x000fc20000010000 */
[----:B------:R-:W0:Y:S01]  /*13e50*/  MUFU.EX2 R15, R15 ;  /* 0x0000000f000f7308 */ /* 0x000e220000000800 */
[----:B------:R-:W-:-:S01]  /*13e60*/  FFMA.FTZ R94, R2, R155, -R88 ;  /* 0x0000009b025e7223 */ /* 0x000fc20000010858 */
[C-C-:B------:R-:W-:Y:S01]  /*13e70*/  FFMA.FTZ R79, R2.reuse, R61, -R88.reuse ;  /* 0x0000003d024f7223 */ /* 0x140fe20000010858 */
[----:B------:R-:W-:Y:S01]  /*13e80*/  @!P2 IADD3 R61, R3, 0x2e840, RZ ;  /* 0x0002e840033da810 */ /* 0x000fe20007ffe0ff */
[C-C-:B------:R-:W-:Y:S01]  /*13e90*/  FFMA.FTZ R125, R2.reuse, R111, -R88.reuse ;  /* 0x0000006f027d7223 */ /* 0x140fe20000010858 */
[----:B------:R-:W-:-:S01]  /*13ea0*/  FFMA.FTZ R84, R2, R161, -R88 ;  /* 0x000000a102547223 */ /* 0x000fc20000010858 */
[C-C-:B------:R-:W-:Y:S01]  /*13eb0*/  FFMA.FTZ R111, R2.reuse, R115, -R88.reuse ;  /* 0x00000073026f7223 */ /* 0x140fe20000010858 */
[----:B------:R-:W-:Y:S01]  /*13ec0*/  @!P2 PRMT R61, RZ, 0x654, R61 ;  /* 0x00000654ff3da816 */ /* 0x000fe2000000003d */
[----:B------:R-:W1:Y:S01]  /*13ed0*/  MUFU.EX2 R90, R90 ;  /* 0x0000005a005a7308 */ /* 0x000e620000000800 */
[----:B------:R-:W-:-:S01]  /*13ee0*/  FFMA.FTZ R98, R2, R113, -R88 ;  /* 0x0000007102627223 */ /* 0x000fc20000010858 */
[C-C-:B------:R-:W-:Y:S01]  /*13ef0*/  FFMA.FTZ R113, R2.reuse, R119, -R88.reuse ;  /* 0x0000007702717223 */ /* 0x140fe20000010858 */
[----:B------:R2:W-:Y:S01]  /*13f00*/  @!P2 SYNCS.ARRIVE.TRANS64.RED.A1T0 RZ, [R61+URZ], RZ ;  /* 0x000000ff3dffa9a7 */ /* 0x0005e2000810043f */
[----:B------:R-:W-:-:S01]  /*13f10*/  FFMA.FTZ R86, R2, R105, -R88 ;  /* 0x0000006902567223 */ /* 0x000fc20000010858 */
[C-C-:B------:R-:W-:Y:S01]  /*13f20*/  FFMA.FTZ R91, R2.reuse, R91, -R88.reuse ;  /* 0x0000005b025b7223 */ /* 0x140fe20000010858 */
[----:B------:R-:W-:-:S01]  /*13f30*/  FFMA.FTZ R102, R2, R89, -R88 ;  /* 0x0000005902667223 */ /* 0x000fc20000010858 */
[----:B------:R-:W-:Y:S01]  /*13f40*/  FFMA.FTZ R105, R2, R95, -R88 ;  /* 0x0000005f02697223 */ /* 0x000fe20000010858 */
[----:B------:R-:W3:Y:S01]  /*13f50*/  MUFU.EX2 R123, R123 ;  /* 0x0000007b007b7308 */ /* 0x000ee20000000800 */
        /* <DEDUP_REMOVED lines=21> */
[----:B------:R-:W-:Y:S01]  /*140b0*/  F2FP.SATFINITE.E4M3.F32.PACK_AB_MERGE_C R204, R77, R56, RZ ;  /* 0x000000384dcc723e */ /* 0x000fe200048070ff */
[----:B------:R-:W-:-:S01]  /*140c0*/  FFMA.FTZ R53, R2, R53, -R88 ;  /* 0x0000003502357223 */ /* 0x000fc20000010858 */
[----:B------:R-:W3:Y:S01]  /*140d0*/  MUFU.EX2 R92, R92 ;  /* 0x0000005c005c7308 */ /* 0x000ee20000000800 */
[----:B0-----:R-:W-:-:S01]  /*140e0*/  FADD.FTZ R83, R37, R114 ;  /* 0x0000007225537221 */ /* 0x001fc20000010000 */
[----:B------:R-:W-:Y:S01]  /*140f0*/  FADD.FTZ R114, R32, R59 ;  /* 0x0000003b20727221 */ /* 0x000fe20000010000 */
[----:B------:R-:W-:-:S01]  /*14100*/  FFMA.FTZ R59, R2, R65, -R88 ;  /* 0x00000041023b7223 */ /* 0x000fc20000010858 */
[C-C-:B------:R-:W-:Y:S01]  /*14110*/  FFMA.FTZ R71, R2.reuse, R71, -R88.reuse ;  /* 0x0000004702477223 */ /* 0x140fe20000010858 */
[----:B------:R-:W-:-:S01]  /*14120*/  FFMA.FTZ R51, R2, R51, -R88 ;  /* 0x0000003302337223 */ /* 0x000fc20000010858 */
[----:B--2---:R-:W-:Y:S01]  /*14130*/  FADD.FTZ R61, R133, R114 ;  /* 0x00000072853d7221 */ /* 0x004fe20000010000 */
[----:B------:R-:W-:-:S01]  /*14140*/  FFMA.FTZ R114, R2, R67, -R88 ;  /* 0x0000004302727223 */ /* 0x000fc20000010858 */
[----:B------:R-:W0:Y:S01]  /*14150*/  MUFU.EX2 R127, R127 ;  /* 0x0000007f007f7308 */ /* 0x000e220000000800 */
[----:B-1----:R-:W-:-:S01]  /*14160*/  FADD.FTZ R83, R80, R83 ;  /* 0x0000005350537221 */ /* 0x002fc20000010000 */
[C-C-:B------:R-:W-:Y:S01]  /*14170*/  FFMA.FTZ R67, R2.reuse, R49, -R88.reuse ;  /* 0x0000003102437223 */ /* 0x140fe20000010858 */
[----:B------:R-:W-:-:S01]  /*14180*/  FFMA.FTZ R49, R2, R47, -R88 ;  /* 0x0000002f02317223 */ /* 0x000fc20000010858 */
[C-C-:B------:R-:W-:Y:S01]  /*14190*/  FFMA.FTZ R227, R2.reuse, R227, -R88.reuse ;  /* 0x000000e302e37223 */ /* 0x140fe20000010858 */
[----:B------:R-:W-:Y:S01]  /*141a0*/  F2FP.SATFINITE.E4M3.F32.PACK_AB_MERGE_C R225, R123, R90, RZ ;  /* 0x0000005a7be1723e */ /* 0x000fe200048070ff */
[C-C-:B------:R-:W-:Y:S01]  /*141b0*/  FFMA.FTZ R55, R2.reuse, R55, -R88.reuse ;  /* 0x0000003702377223 */ /* 0x140fe20000010858 */
[----:B------:R-:W-:-:S01]  /*141c0*/  FFMA.FTZ R30, R2, R30, -R88 ;  /* 0x0000001e021e7223 */ /* 0x000fc20000010858 */
[----:B------:R-:W1:Y:S01]  /*141d0*/  MUFU.EX2 R82, R82 ;  /* 0x0000005200527308 */ /* 0x000e620000000800 */
[----:B---3--:R-:W-:-:S01]  /*141e0*/  FADD.FTZ R118, R92, R83 ;  /* 0x000000535c767221 */ /* 0x008fc20000010000 */
[----:B------:R-:W-:Y:S01]  /*141f0*/  F2FP.SATFINITE.E4M3.F32.PACK_AB_MERGE_C R225, R15, R14, R225 ;  /* 0x0000000e0fe1723e */ /* 0x000fe200048070e1 */
[----:B------:R-:W-:-:S01]  /*14200*/  FFMA.FTZ R165, R2, R165, -R88 ;  /* 0x000000a502a57223 */ /* 0x000fc20000010858 */
[C-C-:B------:R-:W-:Y:S01]  /*14210*/  FFMA.FTZ R163, R2.reuse, R163, -R88.reuse ;  /* 0x000000a302a37223 */ /* 0x140fe20000010858 */
[----:B------:R-:W-:-:S01]  /*14220*/  FFMA.FTZ R167, R2, R167, -R88 ;  /* 0x000000a702a77223 */ /* 0x000fc20000010858 */
[----:B------:R-:W-:Y:S01]  /*14230*/  FFMA.FTZ R169, R2, R169, -R88 ;  /* 0x000000a902a97223 */ /* 0x000fe20000010858 */
[----:B------:R-:W-:Y:S01]  /*14240*/  IMAD.MOV.U32 R87, RZ, RZ, RZ ;  /* 0x000000ffff577224 */ /* 0x000fe200078e00ff */
[----:B------:R-:W2:Y:S01]  /*14250*/  MUFU.EX2 R121, R121 ;  /* 0x0000007900797308 */ /* 0x000ea20000000800 */
[----:B0-----:R-:W-:-:S01]  /*14260*/  FADD.FTZ R63, R127, R118 ;  /* 0x000000767f3f7221 */ /* 0x001fc20000010000 */
[----:B------:R-:W-:Y:S01]  /*14270*/  FADD.FTZ R118, R36, R61 ;  /* 0x0000003d24767221 */ /* 0x000fe20000010000 */
[----:B------:R-:W-:-:S01]  /*14280*/  FFMA.FTZ R61, R2, R41, -R88 ;  /* 0x00000029023d7223 */ /* 0x000fc20000010858 */
[----:B------:R-:W-:Y:S01]  /*14290*/  F2FP.SATFINITE.E4M3.F32.PACK_AB_MERGE_C R92, R127, R92, RZ ;  /* 0x0000005c7f5c723e */ /* 0x000fe200048070ff */
[----:B------:R-:W-:-:S02]  /*142a0*/  IMAD.MOV.U32 R83, RZ, RZ, R87 ;  /* 0x000000ffff537224 */ /* 0x000fc400078e0057 */
[----:B------:R-:W-:Y:S01]  /*142b0*/  FADD.FTZ R41, R145, R118 ;  /* 0x0000007691297221 */ /* 0x000fe20000010000 */
[----:B------:R-:W-:Y:S01]  /*142c0*/  F2FP.SATFINITE.E4M3.F32.PACK_AB_MERGE_C R202, R149, R50, R202 ;  /* 0x0000003295ca723e */ /* 0x000fe200048070ca */
[----:B------:R-:W0:Y:S01]  /*142d0*/  MUFU.EX2 R94, R94 ;  /* 0x0000005e005e7308 */ /* 0x000e220000000800 */
[----:B-1----:R-:W-:-:S01]  /*142e0*/  FADD.FTZ R120, R82, R63 ;  /* 0x0000003f52787221 */ /* 0x002fc20000010000 */
[----:B------:R-:W-:Y:S01]  /*142f0*/  FADD.FTZ R118, R40, R41 ;  /* 0x0000002928767221 */ /* 0x000fe20000010000 */
[----:B------:R-:W-:-:S01]  /*14300*/  FFMA.FTZ R63, R2, R45, -R88 ;  /* 0x0000002d023f7223 */ /* 0x000fc20000010858 */
[----:B------:R-:W-:-:S04]  /*14310*/  F2FP.SATFINITE.E4M3.F32.PACK_AB_MERGE_C R204, R73, R54, R204 ;  /* 0x0000003649cc723e */ /* 0x000fc800048070cc */
[----:B------:R-:W1:Y:S01]  /*14320*/  MUFU.EX2 R125, R125 ;  /* 0x0000007d007d7308 */ /* 0x000e620000000800 */
[----:B--2---:R-:W-:-:S07]  /*14330*/  FADD.FTZ R65, R121, R120 ;  /* 0x0000007879417221 */ /* 0x004fce0000010000 */
[----:B------:R-:W2:Y:S01]  /*14340*/  MUFU.EX2 R84, R84 ;  /* 0x0000005400547308 */ /* 0x000ea20000000800 */
[----:B0-----:R-:W-:-:S01]  /*14350*/  FADD.FTZ R120, R94, R65 ;  /* 0x000000415e787221 */ /* 0x001fc20000010000 */
[----:B------:R-:W-:Y:S01]  /*14360*/  FFMA.FTZ R65, R2, R43, -R88 ;  /* 0x0000002b02417223 */ /* 0x000fe20000010858 */
[----:B------:R-:W-:-:S04]  /*14370*/  FADD.FTZ R43, R109, R118 ;  /* 0x000000766d2b7221 */ /* 0x000fc80000010000 */
[----:B------:R-:W-:Y:S01]  /*14380*/  FADD.FTZ R118, R42, R43 ;  /* 0x0000002b2a767221 */ /* 0x000fe20000010000 */
[----:B------:R-:W0:Y:S01]  /*14390*/  MUFU.EX2 R111, R111 ;  /* 0x0000006f006f7308 */ /* 0x000e220000000800 */
[----:B-1----:R-:W-:-:S01]  /*143a0*/  FADD.FTZ R45, R125, R120 ;  /* 0x000000787d2d7221 */ /* 0x002fc20000010000 */
[----:B------:R-:W-:Y:S01]  /*143b0*/  F2FP.SATFINITE.E4M3.F32.PACK_AB_MERGE_C R221, R125, R94, RZ ;  /* 0x0000005e7ddd723e */ /* 0x000fe200048070ff */
[----:B------:R-:W-:-:S03]  /*143c0*/  FADD.FTZ R43, R147, R118 ;  /* 0x00000076932b7221 */ /* 0x000fc60000010000 */
[----:B------:R-:W-:Y:S01]  /*143d0*/  F2FP.SATFINITE.E4M3.F32.PACK_AB_MERGE_C R221, R121, R82, R221 ;  /* 0x0000005279dd723e */ /* 0x000fe200048070dd */
[----:B------:R-:W-:-:S01]  /*143e0*/  FADD.FTZ R118, R44, R43 ;  /* 0x0000002b2c767221 */ /* 0x000fc20000010000 */
[----:B------:R-:W1:Y:S01]  /*143f0*/  MUFU.EX2 R98, R98 ;  /* 0x0000006200627308 */ /* 0x000e620000000800 */
[----:B--2---:R-:W-:-:S01]  /*14400*/  FADD.FTZ R120, R84, R45 ;  /* 0x0000002d54787221 */ /* 0x004fc20000010000 */
[----:B------:R-:W-:Y:S01]  /*14410*/  FFMA.FTZ R43, R2, R26, -R88 ;  /* 0x0000001a022b7223 */ /* 0x000fe20000010858 */
[----:B------:R-:W-:-:S05]  /*14420*/  IMAD.MOV.U32 R82, RZ, RZ, R87 ;  /* 0x000000ffff527224 */ /* 0x000fca00078e0057 */
[----:B------:R-:W2:Y:S01]  /*14430*/  MUFU.EX2 R113, R113 ;  /* 0x0000007100717308 */ /* 0x000ea20000000800 */
[----:B0-----:R-:W-:-:S07]  /*14440*/  FADD.FTZ R45, R111, R120 ;  /* 0x000000786f2d7221 */ /* 0x001fce0000010000 */
[----:B------:R-:W0:Y:S01]  /*14450*/  MUFU.EX2 R86, R86 ;  /* 0x0000005600567308 */ /* 0x000e220000000800 */
[----:B-1----:R-:W-:-:S01]  /*14460*/  FADD.FTZ R120, R98, R45 ;  /* 0x0000002d62787221 */ /* 0x002fc20000010000 */
[----:B------:R-:W-:-:S04]  /*14470*/  FADD.FTZ R45, R117, R118 ;  /* 0x00000076752d7221 */ /* 0x000fc80000010000 */
[----:B------:R-:W-:Y:S01]  /*14480*/  FADD.FTZ R118, R46, R45 ;  /* 0x0000002d2e767221 */ /* 0x000fe20000010000 */
[----:B------:R-:W-:-:S01]  /*14490*/  FFMA.FTZ R45, R2, R27, -R88 ;  /* 0x0000001b022d7223 */ /* 0x000fc20000010858 */
[----:B------:R-:W1:Y:S01]  /*144a0*/  MUFU.EX2 R91, R91 ;  /* 0x0000005b005b7308 */ /* 0x000e620000000800 */
[----:B--2---:R-:W-:-:S01]  /*144b0*/  FADD.FTZ R47, R113, R120 ;  /* 0x00000078712f7221 */ /* 0x004fc20000010000 */
[----:B------:R-:W-:Y:S01]  /*144c0*/  FADD.FTZ R27, R107, R118 ;  /* 0x000000766b1b7221 */ /* 0x000fe20000010000 */
[----:B------:R-:W-:-:S01]  /*144d0*/  FFMA.FTZ R88, R2, R171, -R88 ;  /* 0x000000ab02587223 */ /* 0x000fc20000010858 */
[----:B------:R-:W-:Y:S01]  /*144e0*/  F2FP.SATFINITE.E4M3.F32.PACK_AB_MERGE_C R223, R113, R98, RZ ;  /* 0x0000006271df723e */ /* 0x000fe200048070ff */
[----:B------:R-:W-:Y:S02]  /*144f0*/  IMAD.MOV.U32 R46, RZ, RZ, R87 ;  /* 0x000000ffff2e7224 */ /* 0x000fe400078e0057 */
[----:B------:R-:W-:Y:S01]  /*14500*/  FADD.FTZ R118, R48, R27 ;  /* 0x0000001b30767221 */ /* 0x000fe20000010000 */
[----:B------:R-:W2:Y:S01]  /*14510*/  MUFU.EX2 R102, R102 ;  /* 0x0000006600667308 */ /* 0x000ea20000000800 */
[----:B0-----:R-:W-:-:S01]  /*14520*/  FADD.FTZ R120, R86, R47 ;  /* 0x0000002f56787221 */ /* 0x001fc20000010000 */
[----:B------:R-:W-:Y:S01]  /*14530*/  F2FP.SATFINITE.E4M3.F32.PACK_AB_MERGE_C R223, R111, R84, R223 ;  /* 0x000000546fdf723e */ /* 0x000fe200048070df */
[----:B------:R-:W-:-:S05]  /*14540*/  IMAD.MOV.U32 R84, RZ, RZ, R87 ;  /* 0x000000ffff547224 */ /* 0x000fca00078e0057 */
[----:B------:R-:W0:Y:S08]  /*14550*/  MUFU.EX2 R105, R105 ;  /* 0x0000006900697308 */ /* 0x000e300000000800 */
[----:B------:R-:W3:Y:S08]  /*14560*/  MUFU.EX2 R89, R89 ;  /* 0x0000005900597308 */ /* 0x000ef00000000800 */
[----:B------:R-:W4:Y:S08]  /*14570*/  MUFU.EX2 R96, R96 ;  /* 0x0000006000607308 */ /* 0x000f300000000800 */
[----:B------:R1:W-:Y:S08]  /*14580*/  MUFU.EX2 R41, R69 ;  /* 0x0000004500297308 */ /* 0x0003f00000000800 */
[----:B------:R-:W4:Y:S01]  /*14590*/  MUFU.EX2 R97, R97 ;  /* 0x0000006100617308 */ /* 0x000f220000000800 */
[----:B-1----:R-:W-:-:S04]  /*145a0*/  FADD.FTZ R69, R91, R120 ;  /* 0x000000785b457221 */ /* 0x002fc80000010000 */
[----:B--2---:R-:W-:-:S03]  /*145b0*/  FADD.FTZ R120, R102, R69 ;  /* 0x0000004566787221 */ /* 0x004fc60000010000 */
[----:B------:R1:W-:Y:S01]  /*145c0*/  MUFU.EX2 R26, R61 ;  /* 0x0000003d001a7308 */ /* 0x0003e20000000800 */
[----:B0-----:R-:W-:-:S07]  /*145d0*/  FADD.FTZ R120, R105, R120 ;  /* 0x0000007869787221 */ /* 0x001fce0000010000 */
[----:B------:R-:W0:Y:S01]  /*145e0*/  MUFU.EX2 R108, R108 ;  /* 0x0000006c006c7308 */ /* 0x000e220000000800 */
[----:B-1----:R-:W-:-:S04]  /*145f0*/  FADD.FTZ R61, R93, R118 ;  /* 0x000000765d3d7221 */ /* 0x002fc80000010000 */
[----:B------:R-:W-:Y:S01]  /*14600*/  FADD.FTZ R118, R50, R61 ;  /* 0x0000003d32767221 */ /* 0x000fe20000010000 */
[----:B---3--:R-:W-:-:S01]  /*14610*/  FADD.FTZ R61, R89, R120 ;  /* 0x00000078593d7221 */ /* 0x008fc20000010000 */
[----:B------:R-:W-:Y:S01]  /*14620*/  IMAD.MOV.U32 R50, RZ, RZ, R87 ;  /* 0x000000ffff327224 */ /* 0x000fe200078e0057 */
[----:B------:R-:W1:Y:S01]  /*14630*/  MUFU.EX2 R95, R95 ;  /* 0x0000005f005f7308 */ /* 0x000e620000000800 */
[----:B------:R-:W-:-:S01]  /*14640*/  FADD.FTZ R69, R149, R118 ;  /* 0x0000007695457221 */ /* 0x000fc20000010000 */
[----:B----4-:R-:W-:-:S03]  /*14650*/  FADD.FTZ R32, R96, R61 ;  /* 0x0000003d60207221 */ /* 0x010fc60000010000 */
[----:B------:R-:W-:Y:S01]  /*14660*/  FADD.FTZ R118, R52, R69 ;  /* 0x0000004534767221 */ /* 0x000fe20000010000 */
[----:B------:R-:W-:-:S01]  /*14670*/  FADD.FTZ R61, R97, R32 ;  /* 0x00000020613d7221 */ /* 0x000fc20000010000 */
[----:B------:R-:W-:Y:S01]  /*14680*/  IMAD.MOV.U32 R69, RZ, RZ, R87 ;  /* 0x000000ffff457224 */ /* 0x000fe200078e0057 */
[----:B------:R-:W2:Y:S01]  /*14690*/  MUFU.EX2 R100, R100 ;  /* 0x0000006400647308 */ /* 0x000ea20000000800 */
[C---:B0-----:R-:W-:Y:S01]  /*146a0*/  F2FP.SATFINITE.E4M3.F32.PACK_AB_MERGE_C R97, R108.reuse, R97, RZ ;  /* 0x000000616c61723e */ /* 0x041fe200048070ff */
[----:B------:R-:W-:Y:S01]  /*146b0*/  FADD.FTZ R32, R108, R61 ;  /* 0x0000003d6c207221 */ /* 0x000fe20000010000 */
[----:B------:R-:W-:Y:S02]  /*146c0*/  IMAD.MOV.U32 R52, RZ, RZ, R87 ;  /* 0x000000ffff347224 */ /* 0x000fe400078e0057 */
[----:B------:R-:W-:-:S03]  /*146d0*/  F2FP.SATFINITE.E4M3.F32.PACK_AB_MERGE_C R203, R96, R89, R97 ;  /* 0x0000005960cb723e */ /* 0x000fc60004807061 */
[----:B------:R-:W0:Y:S01]  /*146e0*/  MUFU.EX2 R99, R99 ;  /* 0x0000006300637308 */ /* 0x000e220000000800 */
[----:B-1----:R-:W-:-:S07]  /*146f0*/  FADD.FTZ R61, R95, R32 ;  /* 0x000000205f3d7221 */ /* 0x002fce0000010000 */
[----:B------:R1:W-:Y:S01]  /*14700*/  MUFU.EX2 R27, R63 ;  /* 0x0000003f001b7308 */ /* 0x0003e20000000800 */
[----:B--2---:R-:W-:-:S07]  /*14710*/  FADD.FTZ R32, R100, R61 ;  /* 0x0000003d64207221 */ /* 0x004fce0000010000 */
[----:B------:R-:W2:Y:S01]  /*14720*/  MUFU.EX2 R110, R110 ;  /* 0x0000006e006e7308 */ /* 0x000ea20000000800 */
[----:B-1----:R-:W-:-:S01]  /*14730*/  FADD.FTZ R63, R101, R118 ;  /* 0x00000076653f7221 */ /* 0x002fc20000010000 */
[----:B0-----:R-:W-:-:S03]  /*14740*/  FADD.FTZ R61, R99, R32 ;  /* 0x00000020633d7221 */ /* 0x001fc60000010000 */
[----:B------:R-:W-:Y:S01]  /*14750*/  FADD.FTZ R44, R54, R63 ;  /* 0x0000003f362c7221 */ /* 0x000fe20000010000 */
[----:B------:R-:W-:Y:S02]  /*14760*/  IMAD.MOV.U32 R54, RZ, RZ, R87 ;  /* 0x000000ffff367224 */ /* 0x000fe400078e0057 */
[----:B------:R-:W0:Y:S01]  /*14770*/  MUFU.EX2 R58, R187 ;  /* 0x000000bb003a7308 */ /* 0x000e220000000800 */
[----:B------:R-:W-:-:S01]  /*14780*/  FADD.FTZ R63, R73, R44 ;  /* 0x0000002c493f7221 */ /* 0x000fc20000010000 */
[----:B------:R-:W-:-:S03]  /*14790*/  IMAD.MOV.U32 R73, RZ, RZ, R87 ;  /* 0x000000ffff497224 */ /* 0x000fc600078e0057 */
[----:B------:R-:W-:Y:S01]  /*147a0*/  FADD.FTZ R44, R56, R63 ;  /* 0x0000003f382c7221 */ /* 0x000fe20000010000 */
[----:B------:R-:W-:Y:S02]  /*147b0*/  MOV R56, R87 ;  /* 0x0000005700387202 */ /* 0x000fe40000000f00 */
[----:B------:R-:W1:Y:S01]  /*147c0*/  MUFU.EX2 R75, R75 ;  /* 0x0000004b004b7308 */ /* 0x000e620000000800 */
[----:B------:R-:W-:-:S01]  /*147d0*/  FADD.FTZ R77, R77, R44 ;  /* 0x0000002c4d4d7221 */ /* 0x000fc20000010000 */
[C---:B--2---:R-:W-:Y:S01]  /*147e0*/  FADD.FTZ R44, R110.reuse, R61 ;  /* 0x0000003d6e2c7221 */ /* 0x044fe20000010000 */
[----:B------:R-:W-:-:S05]  /*147f0*/  F2FP.SATFINITE.E4M3.F32.PACK_AB_MERGE_C R99, R110, R99, RZ ;  /* 0x000000636e63723e */ /* 0x000fca00048070ff */
[----:B------:R-:W2:Y:S01]  /*14800*/  MUFU.EX2 R81, R81 ;  /* 0x0000005100517308 */ /* 0x000ea20000000800 */
[----:B0-----:R-:W-:-:S01]  /*14810*/  FADD.FTZ R48, R58, R77 ;  /* 0x0000004d3a307221 */ /* 0x001fc20000010000 */
[----:B------:R-:W-:-:S06]  /*14820*/  IMAD.MOV.U32 R77, RZ, RZ, R87 ;  /* 0x000000ffff4d7224 */ /* 0x000fcc00078e0057 */
[----:B------:R-:W0:Y:S01]  /*14830*/  MUFU.EX2 R104, R104 ;  /* 0x0000006800687308 */ /* 0x000e220000000800 */
[----:B-1----:R-:W-:-:S07]  /*14840*/  FADD.FTZ R61, R75, R44 ;  /* 0x0000002c4b3d7221 */ /* 0x002fce0000010000 */
[----:B------:R-:W1:Y:S01]  /*14850*/  MUFU.EX2 R60, R189 ;  /* 0x000000bd003c7308 */ /* 0x000e620000000800 */
[----:B--2---:R-:W-:-:S07]  /*14860*/  FADD.FTZ R63, R81, R48 ;  /* 0x00000030513f7221 */ /* 0x004fce0000010000 */
[----:B------:R-:W2:Y:S01]  /*14870*/  MUFU.EX2 R57, R57 ;  /* 0x0000003900397308 */ /* 0x000ea20000000800 */
[----:B0-----:R-:W-:-:S01]  /*14880*/  FADD.FTZ R44, R104, R61 ;  /* 0x0000003d682c7221 */ /* 0x001fc20000010000 */
[----:B------:R-:W-:-:S06]  /*14890*/  IMAD.MOV.U32 R61, RZ, RZ, R87 ;  /* 0x000000ffff3d7224 */ /* 0x000fcc00078e0057 */
[----:B------:R-:W0:Y:S01]  /*148a0*/  MUFU.EX2 R85, R85 ;  /* 0x0000005500557308 */ /* 0x000e220000000800 */
[----:B-1----:R-:W-:-:S01]  /*148b0*/  FADD.FTZ R48, R60, R63 ;  /* 0x0000003f3c307221 */ /* 0x002fc20000010000 */
[----:B------:R-:W-:-:S06]  /*148c0*/  IMAD.MOV.U32 R63, RZ, RZ, R87 ;  /* 0x000000ffff3f7224 */ /* 0x000fcc00078e0057 */
[----:B------:R-:W1:Y:S01]  /*148d0*/  MUFU.EX2 R112, R112 ;  /* 0x0000007000707308 */ /* 0x000e620000000800 */
[----:B--2---:R-:W-:-:S07]  /*148e0*/  FADD.FTZ R21, R57, R44 ;  /* 0x0000002c39157221 */ /* 0x004fce0000010000 */
[----:B------:R-:W2:Y:S01]  /*148f0*/  MUFU.EX2 R62, R193 ;  /* 0x000000c1003e7308 */ /* 0x000ea20000000800 */
[C---:B0-----:R-:W-:Y:S01]  /*14900*/  F2FP.SATFINITE.E4M3.F32.PACK_AB_MERGE_C R206, R85.reuse, R60, RZ ;  /* 0x0000003c55ce723e */ /* 0x041fe200048070ff */
[----:B------:R-:W-:Y:S01]  /*14910*/  FADD.FTZ R85, R85, R48 ;  /* 0x0000003055557221 */ /* 0x000fe20000010000 */
[--C-:B------:R-:W-:Y:S01]  /*14920*/  IMAD.MOV.U32 R60, RZ, RZ, R87.reuse ;  /* 0x000000ffff3c7224 */ /* 0x100fe200078e0057 */
[----:B------:R-:W-:Y:S02]  /*14930*/  MOV R48, R87 ;  /* 0x0000005700307202 */ /* 0x000fe40000000f00 */
[----:B------:R-:W-:Y:S01]  /*14940*/  F2FP.SATFINITE.E4M3.F32.PACK_AB_MERGE_C R206, R81, R58, R206 ;  /* 0x0000003a51ce723e */ /* 0x000fe200048070ce */
[----:B------:R-:W-:Y:S01]  /*14950*/  IMAD.MOV.U32 R81, RZ, RZ, R87 ;  /* 0x000000ffff517224 */ /* 0x000fe200078e0057 */
[----:B------:R0:W3:Y:S01]  /*14960*/  MUFU.EX2 R3, R79 ;  /* 0x0000004f00037308 */ /* 0x0000e20000000800 */
[C---:B-1----:R-:W-:Y:S01]  /*14970*/  F2FP.SATFINITE.E4M3.F32.PACK_AB_MERGE_C R57, R112.reuse, R57, RZ ;  /* 0x000000397039723e */ /* 0x042fe200048070ff */
[----:B------:R-:W-:Y:S01]  /*14980*/  FADD.FTZ R112, R112, R21 ;  /* 0x0000001570707221 */ /* 0x000fe20000010000 */
[----:B------:R-:W-:-:S05]  /*14990*/  IMAD.MOV.U32 R58, RZ, RZ, R87 ;  /* 0x000000ffff3a7224 */ /* 0x000fca00078e0057 */
[----:B------:R-:W-:Y:S01]  /*149a0*/  MUFU.EX2 R153, R153 ;  /* 0x0000009900997308 */ /* 0x000fe20000000800 */
[----:B--2---:R-:W-:-:S01]  /*149b0*/  FADD.FTZ R44, R62, R85 ;  /* 0x000000553e2c7221 */ /* 0x004fc20000010000 */
[--C-:B------:R-:W-:Y:S02]  /*149c0*/  IMAD.MOV.U32 R85, RZ, RZ, R87.reuse ;  /* 0x000000ffff557224 */ /* 0x100fe400078e0057 */
[----:B0-----:R-:W-:-:S04]  /*149d0*/  IMAD.MOV.U32 R79, RZ, RZ, R87 ;  /* 0x000000ffff4f7224 */ /* 0x001fc800078e0057 */
[----:B------:R-:W0:Y:S01]  /*149e0*/  MUFU.EX2 R106, R106 ;  /* 0x0000006a006a7308 */ /* 0x000e220000000800 */
[----:B---3--:R-:W-:-:S07]  /*149f0*/  FADD.FTZ R21, R3, R112 ;  /* 0x0000007003157221 */ /* 0x008fce0000010000 */
[----:B------:R-:W-:Y:S08]  /*14a00*/  MUFU.EX2 R64, R197 ;  /* 0x000000c500407308 */ /* 0x000ff00000000800 */
[----:B------:R-:W1:Y:S01]  /*14a10*/  MUFU.EX2 R59, R59 ;  /* 0x0000003b003b7308 */ /* 0x000e620000000800 */
[----:B0-----:R-:W-:-:S07]  /*14a20*/  FADD.FTZ R28, R106, R21 ;  /* 0x000000156a1c7221 */ /* 0x001fce0000010000 */
[----:B------:R-:W0:Y:S08]  /*14a30*/  MUFU.EX2 R157, R157 ;  /* 0x0000009d009d7308 */ /* 0x000e300000000800 */
[----:B------:R-:W2:Y:S01]  /*14a40*/  MUFU.EX2 R116, R116 ;  /* 0x0000007400747308 */ /* 0x000ea20000000800 */
[----:B-1----:R-:W-:-:S07]  /*14a50*/  FADD.FTZ R21, R59, R28 ;  /* 0x0000001c3b157221 */ /* 0x002fce0000010000 */
[----:B------:R1:W3:Y:S01]  /*14a60*/  MUFU.EX2 R66, R201 ;  /* 0x000000c900427308 */ /* 0x0002e20000000800 */
[----:B0-----:R-:W-:-:S04]  /*14a70*/  F2FP.SATFINITE.E4M3.F32.PACK_AB_MERGE_C R208, R157, R64, RZ ;  /* 0x000000409dd0723e */ /* 0x001fc800048070ff */
[----:B------:R-:W-:Y:S01]  /*14a80*/  F2FP.SATFINITE.E4M3.F32.PACK_AB_MERGE_C R208, R153, R62, R208 ;  /* 0x0000003e99d0723e */ /* 0x000fe200048070d0 */
[----:B------:R-:W-:Y:S02]  /*14a90*/  IMAD.MOV.U32 R62, RZ, RZ, R87 ;  /* 0x000000ffff3e7224 */ /* 0x000fe400078e0057 */
[----:B------:R-:W0:Y:S01]  /*14aa0*/  MUFU.EX2 R159, R159 ;  /* 0x0000009f009f7308 */ /* 0x000e220000000800 */
[C---:B--2---:R-:W-:Y:S01]  /*14ab0*/  F2FP.SATFINITE.E4M3.F32.PACK_AB_MERGE_C R59, R116.reuse, R59, RZ ;  /* 0x0000003b743b723e */ /* 0x044fe200048070ff */
[----:B------:R-:W-:Y:S01]  /*14ac0*/  FADD.FTZ R116, R116, R21 ;  /* 0x0000001574747221 */ /* 0x000fe20000010000 */
[----:B-1----:R-:W-:Y:S02]  /*14ad0*/  F2FP.SATFINITE.E4M3.F32.PACK_AB_MERGE_C R201, R105, R102, RZ ;  /* 0x0000006669c9723e */ /* 0x002fe400048070ff */
[----:B------:R-:W-:Y:S01]  /*14ae0*/  F2FP.SATFINITE.E4M3.F32.PACK_AB_MERGE_C R209, R106, R3, R59 ;  /* 0x000000036ad1723e */ /* 0x000fe2000480703b */
[----:B------:R-:W-:-:S01]  /*14af0*/  FADD.FTZ R21, R41, R116 ;  /* 0x0000007429157221 */ /* 0x000fc20000010000 */
[----:B------:R-:W-:Y:S01]  /*14b00*/  F2FP.SATFINITE.E4M3.F32.PACK_AB_MERGE_C R201, R91, R86, R201 ;  /* 0x000000565bc9723e */ /* 0x000fe200048070c9 */
[----:B------:R1:W-:Y:S01]  /*14b10*/  MUFU.EX2 R32, R53 ;  /* 0x0000003500207308 */ /* 0x0003e20000000800 */
[----:B------:R-:W-:-:S02]  /*14b20*/  IMAD.MOV.U32 R86, RZ, RZ, R87 ;  /* 0x000000ffff567224 */ /* 0x000fc400078e0057 */
[----:B------:R-:W-:-:S05]  /*14b30*/  IMAD.MOV.U32 R59, RZ, RZ, R87 ;  /* 0x000000ffff3b7224 */ /* 0x000fca00078e0057 */
[----:B------:R-:W2:Y:S01]  /*14b40*/  MUFU.EX2 R114, R114 ;  /* 0x0000007200727308 */ /* 0x000ea20000000800 */
[----:B-1----:R-:W-:-:S01]  /*14b50*/  FADD.FTZ R53, R153, R44 ;  /* 0x0000002c99357221 */ /* 0x002fc20000010000 */
[----:B------:R-:W-:-:S03]  /*14b60*/  IMAD.MOV.U32 R44, RZ, RZ, R87 ;  /* 0x000000ffff2c7224 */ /* 0x000fc600078e0057 */
[----:B------:R-:W-:Y:S01]  /*14b70*/  FADD.FTZ R36, R64, R53 ;  /* 0x0000003540247221 */ /* 0x000fe20000010000 */
[----:B------:R-:W-:Y:S02]  /*14b80*/  MOV R64, R87 ;  /* 0x0000005700407202 */ /* 0x000fe40000000f00 */
[----:B------:R1:W4:Y:S01]  /*14b90*/  MUFU.EX2 R68, R205 ;  /* 0x000000cd00447308 */ /* 0x0003220000000800 */
[----:B------:R-:W-:-:S04]  /*14ba0*/  FADD.FTZ R157, R157, R36 ;  /* 0x000000249d9d7221 */ /* 0x000fc80000010000 */
[----:B---3--:R-:W-:-:S03]  /*14bb0*/  FADD.FTZ R28, R66, R157 ;  /* 0x0000009d421c7221 */ /* 0x008fc60000010000 */
[----:B------:R3:W3:Y:S01]  /*14bc0*/  MUFU.EX2 R31, R207 ;  /* 0x000000cf001f7308 */ /* 0x0006e20000000800 */
[----:B0-----:R-:W-:-:S01]  /*14bd0*/  FADD.FTZ R53, R159, R28 ;  /* 0x0000001c9f357221 */ /* 0x001fc20000010000 */
[----:B--2---:R-:W-:Y:S01]  /*14be0*/  FADD.FTZ R21, R114, R21 ;  /* 0x0000001572157221 */ /* 0x004fe20000010000 */
[----:B-1----:R-:W-:-:S03]  /*14bf0*/  F2FP.SATFINITE.E4M3.F32.PACK_AB_MERGE_C R205, R100, R95, R99 ;  /* 0x0000005f64cd723e */ /* 0x002fc60004807063 */
[----:B------:R-:W-:Y:S02]  /*14c00*/  FADD.FTZ R42, R26, R21 ;  /* 0x000000151a2a7221 */ /* 0x000fe40000010000 */
[----:B------:R0:W1:Y:S01]  /*14c10*/  MUFU.EX2 R47, R71 ;  /* 0x00000047002f7308 */ /* 0x0000620000000800 */
[----:B----4-:R-:W-:-:S01]  /*14c20*/  FADD.FTZ R36, R68, R53 ;  /* 0x0000003544247221 */ /* 0x010fc20000010000 */
[----:B---3--:R-:W-:Y:S01]  /*14c30*/  F2FP.SATFINITE.E4M3.F32.PACK_AB_MERGE_C R207, R104, R75, R57 ;  /* 0x0000004b68cf723e */ /* 0x008fe20004807039 */
[--C-:B------:R-:W-:Y:S02]  /*14c40*/  IMAD.MOV.U32 R75, RZ, RZ, R87.reuse ;  /* 0x000000ffff4b7224 */ /* 0x100fe400078e0057 */
[--C-:B------:R-:W-:Y:S02]  /*14c50*/  IMAD.MOV.U32 R57, RZ, RZ, R87.reuse ;  /* 0x000000ffff397224 */ /* 0x100fe400078e0057 */
[--C-:B------:R-:W-:Y:S01]  /*14c60*/  IMAD.MOV.U32 R53, RZ, RZ, R87.reuse ;  /* 0x000000ffff357224 */ /* 0x100fe200078e0057 */
[----:B------:R-:W2:Y:S01]  /*14c70*/  MUFU.EX2 R34, R34 ;  /* 0x0000002200227308 */ /* 0x000ea20000000800 */
[C---:B------:R-:W-:Y:S01]  /*14c80*/  F2FP.SATFINITE.E4M3.F32.PACK_AB_MERGE_C R210, R31.reuse, R68, RZ ;  /* 0x000000441fd2723e */ /* 0x040fe200048070ff */
[----:B------:R-:W-:Y:S01]  /*14c90*/  FADD.FTZ R31, R31, R36 ;  /* 0x000000241f1f7221 */ /* 0x000fe20000010000 */
[----:B0-----:R-:W-:-:S02]  /*14ca0*/  IMAD.MOV.U32 R71, RZ, RZ, R87 ;  /* 0x000000ffff477224 */ /* 0x001fc400078e0057 */
[----:B------:R-:W-:Y:S01]  /*14cb0*/  F2FP.SATFINITE.E4M3.F32.PACK_AB_MERGE_C R210, R159, R66, R210 ;  /* 0x000000429fd2723e */ /* 0x000fe200048070d2 */
[----:B------:R-:W-:Y:S02]  /*14cc0*/  IMAD.MOV.U32 R68, RZ, RZ, R87 ;  /* 0x000000ffff447224 */ /* 0x000fe400078e0057 */
[----:B------:R-:W0:Y:S01]  /*14cd0*/  MUFU.EX2 R35, R35 ;  /* 0x0000002300237308 */ /* 0x000e220000000800 */
[----:B-1----:R-:W-:-:S01]  /*14ce0*/  FADD.FTZ R42, R47, R42 ;  /* 0x0000002a2f2a7221 */ /* 0x002fc20000010000 */
[----:B------:R-:W-:Y:S01]  /*14cf0*/  F2FP.SATFINITE.E4M3.F32.PACK_AB_MERGE_C R36, R47, R26, RZ ;  /* 0x0000001a2f24723e */ /* 0x000fe200048070ff */
[--C-:B------:R-:W-:Y:S02]  /*14d00*/  IMAD.MOV.U32 R66, RZ, RZ, R87.reuse ;  /* 0x000000ffff427224 */ /* 0x100fe400078e0057 */
[----:B------:R-:W-:Y:S01]  /*14d10*/  FADD.FTZ R21, R27, R42 ;  /* 0x0000002a1b157221 */ /* 0x000fe20000010000 */
[----:B------:R-:W-:Y:S01]  /*14d20*/  F2FP.SATFINITE.E4M3.F32.PACK_AB_MERGE_C R211, R114, R41, R36 ;  /* 0x0000002972d3723e */ /* 0x000fe20004807024 */
[----:B------:R-:W-:Y:S01]  /*14d30*/  IMAD.MOV.U32 R47, RZ, RZ, R87 ;  /* 0x000000ffff2f7224 */ /* 0x000fe200078e0057 */
[----:B------:R1:W3:Y:S01]  /*14d40*/  MUFU.EX2 R24, R65 ;  /* 0x0000004100187308 */ /* 0x0002e20000000800 */
[----:B--2---:R-:W-:-:S01]  /*14d50*/  FADD.FTZ R26, R34, R31 ;  /* 0x0000001f221a7221 */ /* 0x004fc20000010000 */
[----:B------:R-:W-:-:S02]  /*14d60*/  IMAD.MOV.U32 R42, RZ, RZ, R87 ;  /* 0x000000ffff2a7224 */ /* 0x000fc400078e0057 */
[--C-:B------:R-:W-:Y:S02]  /*14d70*/  IMAD.MOV.U32 R41, RZ, RZ, R87.reuse ;  /* 0x000000ffff297224 */ /* 0x100fe400078e0057 */
[----:B------:R-:W-:Y:S02]  /*14d80*/  IMAD.MOV.U32 R36, RZ, RZ, R87 ;  /* 0x000000ffff247224 */ /* 0x000fe400078e0057 */
[----:B------:R-:W-:Y:S01]  /*14d90*/  MUFU.EX2 R38, R38 ;  /* 0x0000002600267308 */ /* 0x000fe20000000800 */
[----:B0-----:R-:W-:-:S01]  /*14da0*/  FADD.FTZ R31, R35, R26 ;  /* 0x0000001a231f7221 */ /* 0x001fc20000010000 */
[----:B-1----:R-:W-:-:S06]  /*14db0*/  IMAD.MOV.U32 R65, RZ, RZ, R87 ;  /* 0x000000ffff417224 */ /* 0x002fcc00078e0057 */
[----:B------:R-:W0:Y:S01]  /*14dc0*/  MUFU.EX2 R39, R39 ;  /* 0x0000002700277308 */ /* 0x000e220000000800 */
[----:B---3--:R-:W-:-:S07]  /*14dd0*/  FADD.FTZ R21, R24, R21 ;  /* 0x0000001518157221 */ /* 0x008fce0000010000 */
[----:B------:R1:W2:Y:S08]  /*14de0*/  MUFU.EX2 R40, R67 ;  /* 0x0000004300287308 */ /* 0x0002b00000000800 */
[----:B------:R-:W3:Y:S01]  /*14df0*/  MUFU.EX2 R49, R49 ;  /* 0x0000003100317308 */ /* 0x000ee20000000800 */
[----:B0-----:R-:W-:Y:S01]  /*14e00*/  F2FP.SATFINITE.E4M3.F32.PACK_AB_MERGE_C R212, R39, R38, RZ ;  /* 0x0000002627d4723e */ /* 0x001fe200048070ff */
[----:B------:R-:W-:Y:S01]  /*14e10*/  FADD.FTZ R38, R38, R31 ;  /* 0x0000001f26267221 */ /* 0x000fe20000010000 */
[----:B-1----:R-:W-:-:S02]  /*14e20*/  IMAD.MOV.U32 R67, RZ, RZ, R87 ;  /* 0x000000ffff437224 */ /* 0x002fc400078e0057 */
[----:B------:R-:W-:Y:S01]  /*14e30*/  F2FP.SATFINITE.E4M3.F32.PACK_AB_MERGE_C R212, R35, R34, R212 ;  /* 0x0000002223d4723e */ /* 0x000fe200048070d4 */
[----:B------:R-:W-:-:S01]  /*14e40*/  FADD.FTZ R39, R39, R38 ;  /* 0x0000002627277221 */ /* 0x000fc20000010000 */
[----:B------:R-:W-:Y:S01]  /*14e50*/  IMAD.MOV.U32 R38, RZ, RZ, R87 ;  /* 0x000000ffff267224 */ /* 0x000fe200078e0057 */
[----:B------:R-:W-:Y:S01]  /*14e60*/  MUFU.EX2 R72, R72 ;  /* 0x0000004800487308 */ /* 0x000fe20000000800 */
[----:B--2---:R-:W-:-:S01]  /*14e70*/  FADD.FTZ R14, R40, R21 ;  /* 0x00000015280e7221 */ /* 0x004fc20000010000 */
[--C-:B------:R-:W-:Y:S02]  /*14e80*/  IMAD.MOV.U32 R35, RZ, RZ, R87.reuse ;  /* 0x000000ffff237224 */ /* 0x100fe400078e0057 */
[----:B------:R-:W-:-:S04]  /*14e90*/  IMAD.MOV.U32 R34, RZ, RZ, R87 ;  /* 0x000000ffff227224 */ /* 0x000fc800078e0057 */
[----:B------:R-:W0:Y:S01]  /*14ea0*/  MUFU.EX2 R177, R177 ;  /* 0x000000b100b17308 */ /* 0x000e220000000800 */
[C---:B---3--:R-:W-:Y:S01]  /*14eb0*/  F2FP.SATFINITE.E4M3.F32.PACK_AB_MERGE_C R40, R49.reuse, R40, RZ ;  /* 0x000000283128723e */ /* 0x048fe200048070ff */
[----:B------:R-:W-:-:S03]  /*14ec0*/  FADD.FTZ R49, R49, R14 ;  /* 0x0000000e31317221 */ /* 0x000fc60000010000 */
[----:B------:R-:W-:Y:S01]  /*14ed0*/  F2FP.SATFINITE.E4M3.F32.PACK_AB_MERGE_C R213, R24, R27, R40 ;  /* 0x0000001b18d5723e */ /* 0x000fe20004807028 */
[----:B------:R-:W-:-:S01]  /*14ee0*/  FADD.FTZ R26, R32, R49 ;  /* 0x00000031201a7221 */ /* 0x000fc20000010000 */
[--C-:B------:R-:W-:Y:S01]  /*14ef0*/  IMAD.MOV.U32 R49, RZ, RZ, R87.reuse ;  /* 0x000000ffff317224 */ /* 0x100fe200078e0057 */
[----:B------:R-:W1:Y:S01]  /*14f00*/  MUFU.EX2 R70, R70 ;  /* 0x0000004600467308 */ /* 0x000e620000000800 */
[----:B------:R-:W-:Y:S01]  /*14f10*/  MOV R40, R87 ;  /* 0x0000005700287202 */ /* 0x000fe20000000f00 */
[----:B------:R-:W-:-:S06]  /*14f20*/  IMAD.MOV.U32 R27, RZ, RZ, R87 ;  /* 0x000000ffff1b7224 */ /* 0x000fcc00078e0057 */
[----:B------:R-:W2:Y:S01]  /*14f30*/  MUFU.EX2 R173, R173 ;  /* 0x000000ad00ad7308 */ /* 0x000ea20000000800 */
[----:B0-----:R-:W-:-:S07]  /*14f40*/  F2FP.SATFINITE.E4M3.F32.PACK_AB_MERGE_C R214, R177, R72, RZ ;  /* 0x00000048b1d6723e */ /* 0x001fce00048070ff */
[----:B------:R-:W0:Y:S01]  /*14f50*/  MUFU.EX2 R51, R51 ;  /* 0x0000003300337308 */ /* 0x000e220000000800 */
[----:B-1----:R-:W-:-:S01]  /*14f60*/  FADD.FTZ R14, R70, R39 ;  /* 0x00000027460e7221 */ /* 0x002fc20000010000 */
[----:B------:R-:W-:-:S06]  /*14f70*/  IMAD.MOV.U32 R39, RZ, RZ, R87 ;  /* 0x000000ffff277224 */ /* 0x000fcc00078e0057 */
[----:B------:R1:W3:Y:S01]  /*14f80*/  MUFU.EX2 R20, R227 ;  /* 0x000000e300147308 */ /* 0x0002e20000000800 */
[C---:B--2---:R-:W-:Y:S01]  /*14f90*/  F2FP.SATFINITE.E4M3.F32.PACK_AB_MERGE_C R214, R173.reuse, R70, R214 ;  /* 0x00000046add6723e */ /* 0x044fe200048070d6 */
[----:B------:R-:W-:Y:S01]  /*14fa0*/  FADD.FTZ R173, R173, R14 ;  /* 0x0000000eadad7221 */ /* 0x000fe20000010000 */
[----:B------:R-:W-:-:S03]  /*14fb0*/  IMAD.MOV.U32 R70, RZ, RZ, R87 ;  /* 0x000000ffff467224 */ /* 0x000fc600078e0057 */
[----:B------:R-:W-:Y:S02]  /*14fc0*/  FADD.FTZ R72, R72, R173 ;  /* 0x000000ad48487221 */ /* 0x000fe40000010000 */
[----:B------:R-:W2:Y:S01]  /*14fd0*/  MUFU.EX2 R55, R55 ;  /* 0x0000003700377308 */ /* 0x000ea20000000800 */
[----:B0-----:R-:W-:-:S01]  /*14fe0*/  FADD.FTZ R15, R51, R26 ;  /* 0x0000001a330f7221 */ /* 0x001fc20000010000 */
[----:B------:R-:W-:Y:S01]  /*14ff0*/  FADD.FTZ R177, R177, R72 ;  /* 0x00000048b1b17221 */ /* 0x000fe20000010000 */
[----:B-1----:R-:W-:Y:S01]  /*15000*/  F2FP.SATFINITE.E4M3.F32.PACK_AB_MERGE_C R227, R80, R37, R92 ;  /* 0x0000002550e3723e */ /* 0x002fe2000480705c */
[----:B------:R-:W-:Y:S01]  /*15010*/  IMAD.MOV.U32 R37, RZ, RZ, R87 ;  /* 0x000000ffff257224 */ /* 0x000fe200078e0057 */
[-C--:B------:R-:W-:Y:S02]  /*15020*/  MOV R80, R87.reuse ;  /* 0x0000005700507202 */ /* 0x080fe40000000f00 */
[----:B------:R-:W-:Y:S01]  /*15030*/  MOV R72, R87 ;  /* 0x0000005700487202 */ /* 0x000fe20000000f00 */
[----:B------:R-:W-:Y:S01]  /*15040*/  MUFU.EX2 R76, R76 ;  /* 0x0000004c004c7308 */ /* 0x000fe20000000800 */
[----:B---3--:R-:W-:-:S07]  /*15050*/  FADD.FTZ R26, R20, R15 ;  /* 0x0000000f141a7221 */ /* 0x008fce0000010000 */
[----:B------:R-:W0:Y:S01]  /*15060*/  MUFU.EX2 R29, R29 ;  /* 0x0000001d001d7308 */ /* 0x000e220000000800 */
[----:B--2---:R-:W-:-:S01]  /*15070*/  FADD.FTZ R26, R55, R26 ;  /* 0x0000001a371a7221 */ /* 0x004fc20000010000 */
[----:B------:R-:W-:Y:S01]  /*15080*/  F2FP.SATFINITE.E4M3.F32.PACK_AB_MERGE_C R21, R55, R20, RZ ;  /* 0x000000143715723e */ /* 0x000fe200048070ff */
[----:B------:R-:W-:-:S03]  /*15090*/  IMAD.MOV.U32 R55, RZ, RZ, R87 ;  /* 0x000000ffff377224 */ /* 0x000fc600078e0057 */
[----:B------:R-:W-:Y:S01]  /*150a0*/  F2FP.SATFINITE.E4M3.F32.PACK_AB_MERGE_C R215, R51, R32, R21 ;  /* 0x0000002033d7723e */ /* 0x000fe20004807015 */
[----:B------:R-:W-:Y:S01]  /*150b0*/  IMAD.MOV.U32 R51, RZ, RZ, R87 ;  /* 0x000000ffff337224 */ /* 0x000fe200078e0057 */
[----:B------:R-:W1:Y:S01]  /*150c0*/  MUFU.EX2 R74, R74 ;  /* 0x0000004a004a7308 */ /* 0x000e620000000800 */
[----:B------:R-:W-:-:S07]  /*150d0*/  MOV R32, R87 ;  /* 0x0000005700207202 */ /* 0x000fce0000000f00 */
[----:B------:R-:W2:Y:S01]  /*150e0*/  MUFU.EX2 R43, R43 ;  /* 0x0000002b002b7308 */ /* 0x000ea20000000800 */
[----:B0-----:R-:W-:-:S07]  /*150f0*/  F2FP.SATFINITE.E4M3.F32.PACK_AB_MERGE_C R31, R29, R76, RZ ;  /* 0x0000004c1d1f723e */ /* 0x001fce00048070ff */
[----:B------:R-:W0:Y:S01]  /*15100*/  MUFU.EX2 R25, R25 ;  /* 0x0000001900197308 */ /* 0x000e220000000800 */
[----:B-1----:R-:W-:-:S07]  /*15110*/  FADD.FTZ R20, R74, R177 ;  /* 0x000000b14a147221 */ /* 0x002fce0000010000 */
[----:B------:R1:W3:Y:S01]  /*15120*/  MUFU.EX2 R28, R45 ;  /* 0x0000002d001c7308 */ /* 0x0002e20000000800 */
[----:B--2---:R-:W-:-:S01]  /*15130*/  FADD.FTZ R15, R43, R26 ;  /* 0x0000001a2b0f7221 */ /* 0x004fc20000010000 */
[----:B------:R-:W-:-:S06]  /*15140*/  IMAD.MOV.U32 R26, RZ, RZ, R87 ;  /* 0x000000ffff1a7224 */ /* 0x000fcc00078e0057 */
[----:B------:R-:W2:Y:S01]  /*15150*/  MUFU.EX2 R30, R30 ;  /* 0x0000001e001e7308 */ /* 0x000ea20000000800 */
[C---:B0-----:R-:W-:Y:S01]  /*15160*/  F2FP.SATFINITE.E4M3.F32.PACK_AB_MERGE_C R216, R25.reuse, R74, R31 ;  /* 0x0000004a19d8723e */ /* 0x041fe2000480701f */
[----:B------:R-:W-:Y:S01]  /*15170*/  FADD.FTZ R25, R25, R20 ;  /* 0x0000001419197221 */ /* 0x000fe20000010000 */
[--C-:B------:R-:W-:Y:S02]  /*15180*/  IMAD.MOV.U32 R74, RZ, RZ, R87.reuse ;  /* 0x000000ffff4a7224 */ /* 0x100fe400078e0057 */
[----:B-1----:R-:W-:Y:S02]  /*15190*/  IMAD.MOV.U32 R45, RZ, RZ, R87 ;  /* 0x000000ffff2d7224 */ /* 0x002fe400078e0057 */
[----:B------:R-:W-:-:S01]  /*151a0*/  FADD.FTZ R76, R76, R25 ;  /* 0x000000194c4c7221 */ /* 0x000fc20000010000 */
[----:B------:R-:W-:Y:S01]  /*151b0*/  IMAD.MOV.U32 R31, RZ, RZ, R87 ;  /* 0x000000ffff1f7224 */ /* 0x000fe200078e0057 */
[----:B------:R-:W0:Y:S01]  /*151c0*/  MUFU.EX2 R165, R165 ;  /* 0x000000a500a57308 */ /* 0x000e220000000800 */
[----:B---3--:R-:W-:-:S01]  /*151d0*/  FADD.FTZ R15, R28, R15 ;  /* 0x0000000f1c0f7221 */ /* 0x008fc20000010000 */
[----:B------:R-:W-:Y:S01]  /*151e0*/  FADD.FTZ R29, R29, R76 ;  /* 0x0000004c1d1d7221 */ /* 0x000fe20000010000 */
[----:B------:R-:W-:-:S02]  /*151f0*/  IMAD.MOV.U32 R76, RZ, RZ, R87 ;  /* 0x000000ffff4c7224 */ /* 0x000fc400078e0057 */
[----:B------:R-:W-:-:S03]  /*15200*/  IMAD.MOV.U32 R25, RZ, RZ, R87 ;  /* 0x000000ffff197224 */ /* 0x000fc600078e0057 */
[----:B------:R-:W-:Y:S01]  /*15210*/  MUFU.EX2 R12, R12 ;  /* 0x0000000c000c7308 */ /* 0x000fe20000000800 */
[----:B--2---:R-:W-:-:S07]  /*15220*/  FADD.FTZ R20, R30, R15 ;  /* 0x0000000f1e147221 */ /* 0x004fce0000010000 */
[----:B------:R-:W1:Y:S01]  /*15230*/  MUFU.EX2 R33, R33 ;  /* 0x0000002100217308 */ /* 0x000e620000000800 */
[----:B0-----:R-:W-:-:S01]  /*15240*/  FADD.FTZ R20, R165, R20 ;  /* 0x00000014a5147221 */ /* 0x001fc20000010000 */
[----:B------:R-:W-:-:S04]  /*15250*/  F2FP.SATFINITE.E4M3.F32.PACK_AB_MERGE_C R30, R165, R30, RZ ;  /* 0x0000001ea51e723e */ /* 0x000fc800048070ff */
        /* <DEDUP_REMOVED lines=10> */
[----:B------:R-:W0:Y:S01]  /*15300*/  MUFU.EX2 R14, R167 ;  /* 0x000000a7000e7308 */ /* 0x000e220000000800 */
[----:B--2---:R-:W-:-:S07]  /*15310*/  FADD.FTZ R3, R163, R20 ;  /* 0x00000014a3037221 */ /* 0x004fce0000010000 */
[----:B------:R-:W-:Y:S01]  /*15320*/  MUFU.EX2 R169, R169 ;  /* 0x000000a900a97308 */ /* 0x000fe20000000800 */
[C---:B-1----:R-:W-:Y:S01]  /*15330*/  F2FP.SATFINITE.E4M3.F32.PACK_AB_MERGE_C R218, R179.reuse, R78, R15 ;  /* 0x0000004eb3da723e */ /* 0x042fe2000480700f */
[----:B------:R-:W-:Y:S01]  /*15340*/  FADD.FTZ R179, R179, R24 ;  /* 0x00000018b3b37221 */ /* 0x000fe20000010000 */
[----:B------:R-:W-:Y:S01]  /*15350*/  IMAD.MOV.U32 R78, RZ, RZ, R87 ;  /* 0x000000ffff4e7224 */ /* 0x000fe200078e0057 */
[----:B------:R-:W-:Y:S02]  /*15360*/  MOV R24, R87 ;  /* 0x0000005700187202 */ /* 0x000fe40000000f00 */
[----:B------:R-:W-:-:S02]  /*15370*/  FADD.FTZ R12, R12, R179 ;  /* 0x000000b30c0c7221 */ /* 0x000fc40000010000 */
[----:B------:R-:W1:Y:S01]  /*15380*/  MUFU.EX2 R88, R88 ;  /* 0x0000005800587308 */ /* 0x000e620000000800 */
[----:B0-----:R-:W-:-:S01]  /*15390*/  FADD.FTZ R20, R14, R3 ;  /* 0x000000030e147221 */ /* 0x001fc20000010000 */
[----:B------:R-:W-:Y:S01]  /*153a0*/  FADD.FTZ R15, R33, R12 ;  /* 0x0000000c210f7221 */ /* 0x000fe20000010000 */
[----:B------:R-:W-:Y:S01]  /*153b0*/  IMAD.MOV.U32 R33, RZ, RZ, R87 ;  /* 0x000000ffff217224 */ /* 0x000fe200078e0057 */
[----:B-1----:R-:W-:Y:S01]  /*153c0*/  F2FP.SATFINITE.E4M3.F32.PACK_AB_MERGE_C R3, R88, R169, RZ ;  /* 0x000000a95803723e */ /* 0x002fe200048070ff */
[----:B------:R-:W-:-:S03]  /*153d0*/  FADD.FTZ R169, R169, R20 ;  /* 0x00000014a9a97221 */ /* 0x000fc60000010000 */
[----:B------:R-:W-:Y:S01]  /*153e0*/  F2FP.SATFINITE.E4M3.F32.PACK_AB_MERGE_C R219, R14, R163, R3 ;  /* 0x000000a30edb723e */ /* 0x000fe20004807003 */
[----:B------:R-:W-:-:S01]  /*153f0*/  FADD.FTZ R14, R88, R169 ;  /* 0x000000a9580e7221 */ /* 0x000fc20000010000 */
[----:B------:R-:W-:Y:S06]  /*15400*/  @!P1 BRA `(.L_x_5880) ;  /* 0x0000004000b89947 */ /* 0x000fec0003800000 */
[----:B------:R-:W-:Y:S01]  /*15410*/  VIADD R232, R232, 0xfffffffe ;  /* 0xfffffffee8e87836 */ /* 0x000fe20000000000 */
        /* <DEDUP_REMOVED lines=34> */
[----:B------:R-:W-:-:S07]  /*15640*/  CS2R R24, SRZ ;  /* 0x0000000000187805 */ /* 0x000fce000001ff00 */
.L_x_5891:
[----:B------:R-:W2:Y:S01]  /*15650*/  LDL R0, [R1+0x48] ;  /* 0x0000480001007983 */ /* 0x000ea20000100800 */
[----:B------:R-:W-:Y:S01]  /*15660*/  ISETP.NE.AND P1, PT, R233, 0x1, PT ;  /* 0x00000001e900780c */ /* 0x000fe20003f25270 */
[----:B------:R-:W-:Y:S05]  /*15670*/  YIELD ;  /* 0x0000000000007946 */ /* 0x000fea0003800000 */
[----:B------:R-:W-:-:S04]  /*15680*/  SEL R13, RZ, 0x1, P1 ;  /* 0x00000001ff0d7807 */ /* 0x000fc80000800000 */
[----:B------:R-:W-:Y:S02]  /*15690*/  LOP3.LUT R236, R12, R13, RZ, 0x3c, !PT ;  /* 0x0000000d0cec7212 */ /* 0x000fe400078e3cff */
[----:B--2---:R-:W-:-:S13]  /*156a0*/  ISETP.NE.AND P1, PT, R0, RZ, PT ;  /* 0x000000ff0000720c */ /* 0x004fda0003f25270 */
[----:B0-----:R-:W-:Y:S05]  /*156b0*/  @P1 BRA `(.L_x_5881) ;  /* 0x00000000003c1947 */ /* 0x001fea0003800000 */
[----:B------:R-:W-:Y:S05]  /*156c0*/  @!P0 BRA `(.L_x_5882) ;  /* 0x0000000000048947 */ /* 0x000fea0003800000 */
[----:B------:R-:W-:Y:S01]  /*156d0*/  BPT.TRAP 0x1 ;  /* 0x000000040000795c */ /* 0x000fe20000300000 */
.L_x_5882:
        /* <DEDUP_REMOVED lines=8> */
.L_x_5883:
[----:B------:R-:W-:Y:S04]  /*15760*/  BSSY B0, `(.L_x_5881) ;  /* 0x0000004000007945 */ /* 0x000fe80003800000 */
[----:B-1----:R-:W-:Y:S05]  /*15770*/  @P2 BRA `(.L_x_5884) ;  /* 0x0000000000082947 */ /* 0x002fea0003800000 */
[----:B------:R-:W1:Y:S02]  /*15780*/  SYNCS.PHASECHK.TRANS64.TRYWAIT P2, [R13+URZ+0x2e830], R0 ;  /* 0x02e830000d0075a7 */ /* 0x000e64000804017f */
[----:B-1----:R-:W-:Y:S05]  /*15790*/  @!P2 BRA `(.L_x_5885) ;  /* 0x000000dc0068a947 */ /* 0x002fea0003800000 */
.L_x_5884:
[----:B------:R-:W-:Y:S05]  /*157a0*/  BSYNC B0 ;  /* 0x0000000000007941 */ /* 0x000fea0003800000 */
.L_x_5881:
[----:B01----:R-:W2:Y:S01]  /*157b0*/  LDL R0, [R1+0x4c] ;  /* 0x00004c0001007983 */ /* 0x003ea20000100800 */
[----:B------:R-:W-:Y:S01]  /*157c0*/  VIADD R234, R233, 0x1 ;  /* 0x00000001e9ea7836 */ /* 0x000fe20000000000 */
[----:B------:R-:W-:Y:S05]  /*157d0*/  WARPSYNC.ALL ;  /* 0x0000000000007948 */ /* 0x000fea0003800000 */
[C---:B------:R-:W-:Y:S01]  /*157e0*/  ISETP.NE.AND P2, PT, R234.reuse, 0x2, PT ;  /* 0x00000002ea00780c */ /* 0x040fe20003f45270 */
[----:B------:R-:W0:Y:S01]  /*157f0*/  S2R R13, SR_TID.X ;  /* 0x00000000000d7919 */ /* 0x000e220000002100 */
[----:B------:R-:W-:Y:S01]  /*15800*/  IMAD.MOV.U32 R89, RZ, RZ, 0x40000040 ;  /* 0x40000040ff597424 */ /* 0x000fe200078e00ff */
[----:B------:R-:W-:Y:S01]  /*15810*/  MOV R93, 0x40000040 ;  /* 0x40000040005d7802 */ /* 0x000fe20000000f00 */
[----:B------:R-:W-:Y:S01]  /*15820*/  IMAD.MOV.U32 R21, RZ, RZ, 0x40000040 ;  /* 0x40000040ff157424 */ /* 0x000fe200078e00ff */
[----:B------:R-:W-:Y:S01]  /*15830*/  SEL R234, R234, RZ, P2 ;  /* 0x000000ffeaea7207 */ /* 0x000fe20001000000 */
[----:B------:R-:W-:Y:S01]  /*15840*/  STL [R1+0xe4], R27 ;  /* 0x0000e41b01007387 */ /* 0x000fe20000100800 */
[----:B------:R-:W-:Y:S01]  /*15850*/  R2UR UR35, R89 ;  /* 0x00000000592372ca */ /* 0x000fe200000e0000 */
[----:B------:R-:W-:Y:S01]  /*15860*/  IMAD.MOV.U32 R91, RZ, RZ, 0x40000040 ;  /* 0x40000040ff5b7424 */ /* 0x000fe200078e00ff */
[----:B------:R-:W-:Y:S01]  /*15870*/  R2UR UR17, R93 ;  /* 0x000000005d1172ca */ /* 0x000fe200000e0000 */
[----:B------:R-:W-:Y:S01]  /*15880*/  STL [R1+0xe0], R26 ;  /* 0x0000e01a01007387 */ /* 0x000fe20000100800 */
[----:B------:R-:W-:Y:S01]  /*15890*/  R2UR UR19, R21 ;  /* 0x00000000151372ca */ /* 0x000fe200000e0000 */
[----:B------:R-:W-:Y:S01]  /*158a0*/  IMAD.MOV.U32 R95, RZ, RZ, 0x40000040 ;  /* 0x40000040ff5f7424 */ /* 0x000fe200078e00ff */
[C---:B------:R-:W-:Y:S01]  /*158b0*/  R2UR UR43, R91.reuse ;  /* 0x000000005b2b72ca */ /* 0x040fe200000e0000 */
[----:B------:R-:W-:Y:S01]  /*158c0*/  STL [R1+0xdc], R25 ;  /* 0x0000dc1901007387 */ /* 0x000fe20000100800 */
[----:B------:R-:W-:-:S02]  /*158d0*/  R2UR UR25, R91 ;  /* 0x000000005b1972ca */ /* 0x000fc400000e0000 */
[C---:B------:R-:W-:Y:S01]  /*158e0*/  R2UR UR5, R89.reuse ;  /* 0x00000000590572ca */ /* 0x040fe200000e0000 */
[----:B------:R-:W-:Y:S01]  /*158f0*/  STL [R1+0xd8], R24 ;  /* 0x0000d81801007387 */ /* 0x000fe20000100800 */
[----:B------:R-:W-:Y:S02]  /*15900*/  R2UR UR7, R89 ;  /* 0x00000000590772ca */ /* 0x000fe400000e0000 */
[----:B------:R-:W-:Y:S01]  /*15910*/  R2UR UR9, R93 ;  /* 0x000000005d0972ca */ /* 0x000fe200000e0000 */
[----:B------:R-:W-:Y:S01]  /*15920*/  STL [R1+0xd4], R23 ;  /* 0x0000d41701007387 */ /* 0x000fe20000100800 */
[C---:B------:R-:W-:Y:S02]  /*15930*/  R2UR UR11, R91.reuse ;  /* 0x000000005b0b72ca */ /* 0x040fe400000e0000 */
[----:B------:R-:W-:Y:S01]  /*15940*/  R2UR UR59, R91 ;  /* 0x000000005b3b72ca */ /* 0x000fe200000e0000 */
[----:B------:R-:W-:Y:S01]  /*15950*/  STL [R1+0xd0], R22 ;  /* 0x0000d01601007387 */ /* 0x000fe20000100800 */
[----:B------:R-:W-:-:S02]  /*15960*/  R2UR UR29, R89 ;  /* 0x00000000591d72ca */ /* 0x000fc400000e0000 */
[----:B------:R-:W-:Y:S01]  /*15970*/  R2UR UR13, R91 ;  /* 0x000000005b0d72ca */ /* 0x000fe200000e0000 */
[----:B------:R1:W-:Y:S01]  /*15980*/  STL [R1+0xcc], R19 ;  /* 0x0000cc1301007387 */ /* 0x0003e20000100800 */
[----:B------:R-:W-:Y:S02]  /*15990*/  R2UR UR15, R93 ;  /* 0x000000005d0f72ca */ /* 0x000fe400000e0000 */
[----:B0-----:R-:W-:Y:S01]  /*159a0*/  SHF.R.U32.HI R13, RZ, 0x7, R13 ;  /* 0x00000007ff0d7819 */ /* 0x001fe2000001160d */
[----:B------:R-:W-:Y:S01]  /*159b0*/  STL [R1+0xc8], R18 ;  /* 0x0000c81201007387 */ /* 0x000fe20000100800 */
[----:B------:R-:W-:Y:S02]  /*159c0*/  MOV R237, UR38 ;  /* 0x0000002600ed7c02 */ /* 0x000fe40008000f00 */
[----:B------:R-:W-:Y:S01]  /*159d0*/  IADD3 R94, R13, 0x8, RZ ;  /* 0x000000080d5e7810 */ /* 0x000fe20007ffe0ff */
[----:B------:R0:W-:Y:S01]  /*159e0*/  STL [R1+0xc4], R17 ;  /* 0x0000c41101007387 */ /* 0x0001e20000100800 */
[----:B------:R-:W-:-:S02]  /*159f0*/  R2UR UR31, R93 ;  /* 0x000000005d1f72ca */ /* 0x000fc400000e0000 */
[----:B-1----:R-:W-:Y:S01]  /*15a00*/  MOV R19, UR43 ;  /* 0x0000002b00137c02 */ /* 0x002fe20008000f00 */
[----:B------:R1:W-:Y:S01]  /*15a10*/  BAR.SYNC.DEFER_BLOCKING R94, 0x100 ;  /* 0x0004005e0000751d */ /* 0x0003e20000010000 */
[C---:B------:R-:W-:Y:S02]  /*15a20*/  R2UR UR21, R89.reuse ;  /* 0x00000000591572ca */ /* 0x040fe400000e0000 */
[----:B------:R-:W-:Y:S02]  /*15a30*/  R2UR UR23, R89 ;  /* 0x00000000591772ca */ /* 0x000fe400000e0000 */
[----:B------:R-:W-:Y:S01]  /*15a40*/  R2UR UR27, R91 ;  /* 0x000000005b1b72ca */ /* 0x000fe200000e0000 */
[----:B------:R-:W-:Y:S01]  /*15a50*/  UMOV UR43, UR25 ;  /* 0x00000019002b7c82 */ /* 0x000fe20008000000 */
[----:B0-----:R-:W-:Y:S01]  /*15a60*/  MOV R17, UR35 ;  /* 0x0000002300117c02 */ /* 0x001fe20008000f00 */
[----:B------:R-:W-:Y:S01]  /*15a70*/  STL [R1+0xc0], R16 ;  /* 0x0000c01001007387 */ /* 0x000fe20000100800 */
[----:B------:R-:W-:Y:S01]  /*15a80*/  UMOV UR35, UR17 ;  /* 0x0000001100237c82 */ /* 0x000fe20008000000 */
[----:B------:R-:W-:-:S02]  /*15a90*/  R2UR UR17, R5 ;  /* 0x00000000051172ca */ /* 0x000fc400000e0000 */
[----:B------:R-:W-:Y:S01]  /*15aa0*/  MOV R97, UR43 ;  /* 0x0000002b00617c02 */ /* 0x000fe20008000f00 */
[----:B------:R-:W-:Y:S01]  /*15ab0*/  UMOV UR43, UR5 ;  /* 0x00000005002b7c82 */ /* 0x000fe20008000000 */
[C---:B------:R-:W-:Y:S01]  /*15ac0*/  R2UR UR5, R5.reuse ;  /* 0x00000000050572ca */ /* 0x040fe200000e0000 */
[----:B------:R0:W-:Y:S01]  /*15ad0*/  STL [R1+0xbc], R15 ;  /* 0x0000bc0f01007387 */ /* 0x0001e20000100800 */
[----:B------:R-:W-:Y:S01]  /*15ae0*/  MOV R27, UR35 ;  /* 0x00000023001b7c02 */ /* 0x000fe20008000f00 */
[----:B------:R-:W-:Y:S01]  /*15af0*/  UMOV UR35, UR9 ;  /* 0x0000000900237c82 */ /* 0x000fe20008000000 */
[C---:B------:R-:W-:Y:S01]  /*15b00*/  R2UR UR9, R5.reuse ;  /* 0x00000000050972ca */ /* 0x040fe200000e0000 */
[----:B------:R-:W-:Y:S01]  /*15b10*/  STL [R1+0xb8], R14 ;  /* 0x0000b80e01007387 */ /* 0x000fe20000100800 */
[----:B------:R-:W-:Y:S02]  /*15b20*/  R2UR UR25, R5 ;  /* 0x00000000051972ca */ /* 0x000fe400000e0000 */
[----:B------:R-:W-:Y:S01]  /*15b30*/  R2UR UR47, R89 ;  /* 0x00000000592f72ca */ /* 0x000fe200000e0000 */
[----:B------:R-:W-:Y:S01]  /*15b40*/  STL [R1+0xb4], R12 ;  /* 0x0000b40c01007387 */ /* 0x000fe20000100800 */
[----:B------:R-:W-:Y:S01]  /*15b50*/  WARPGROUP.ARRIVE ;  /* 0x00000000000079c5 */ /* 0x000fe20000000000 */
[----:B0-----:R-:W-:Y:S01]  /*15b60*/  MOV R15, UR59 ;  /* 0x0000003b000f7c02 */ /* 0x001fe20008000f00 */
[----:B------:R-:W-:Y:S01]  /*15b70*/  UMOV UR59, UR29 ;  /* 0x0000001d003b7c82 */ /* 0x000fe20008000000 */
[----:B------:R-:W-:Y:S01]  /*15b80*/  STL [R1+0xb0], R3 ;  /* 0x0000b00301007387 */ /* 0x000fe20000100800 */
[----:B------:R-:W-:Y:S01]  /*15b90*/  MOV R25, UR59 ;  /* 0x0000003b00197c02 */ /* 0x000fe20008000f00 */
[----:B------:R-:W-:Y:S01]  /*15ba0*/  UMOV UR59, UR13 ;  /* 0x0000000d003b7c82 */ /* 0x000fe20008000000 */
[----:B------:R-:W-:Y:S01]  /*15bb0*/  R2UR UR13, R5 ;  /* 0x00000000050d72ca */ /* 0x000fe200000e0000 */
[----:B------:R0:W-:Y:S01]  /*15bc0*/  STL [R1+0xac], R2 ;  /* 0x0000ac0201007387 */ /* 0x0001e20000100800 */
[----:B------:R-:W-:Y:S01]  /*15bd0*/  R2UR UR55, R89 ;  /* 0x00000000593772ca */ /* 0x000fe200000e0000 */
[----:B------:R-:W-:Y:S01]  /*15be0*/  IMAD.MOV.U32 R89, RZ, RZ, 0x40000040 ;  /* 0x40000040ff597424 */ /* 0x000fe200078e00ff */
[----:B------:R-:W-:Y:S01]  /*15bf0*/  R2UR UR51, R91 ;  /* 0x000000005b3372ca */ /* 0x000fe200000e0000 */
[----:B------:R-:W-:Y:S01]  /*15c00*/  IMAD.MOV.U32 R91, RZ, RZ, 0x40000040 ;  /* 0x40000040ff5b7424 */ /* 0x000fe200078e00ff */
[----:B------:R-:W-:-:S02]  /*15c10*/  R2UR UR40, R4 ;  /* 0x00000000042872ca */ /* 0x000fc400000e0000 */
[----:B------:R-:W-:Y:S02]  /*15c20*/  R2UR UR41, R5 ;  /* 0x00000000052972ca */ /* 0x000fe400000e0000 */
[----:B------:R-:W-:Y:S02]  /*15c30*/  MOV R21, 0x40000040 ;  /* 0x4000004000157802 */ /* 0x000fe40000000f00 */
[----:B0-----:R-:W-:Y:S02]  /*15c40*/  MOV R2, UR39 ;  /* 0x0000002700027c02 */ /* 0x001fe40008000f00 */
[----:B------:R-:W-:Y:S02]  /*15c50*/  R2UR UR39, R95 ;  /* 0x000000005f2772ca */ /* 0x000fe400000e0000 */
[----:B------:R-:W-:Y:S02]  /*15c60*/  R2UR UR32, R10 ;  /* 0x000000000a2072ca */ /* 0x000fe400000e0000 */
[----:B------:R-:W-:-:S02]  /*15c70*/  R2UR UR33, R11 ;  /* 0x000000000b2172ca */ /* 0x000fc400000e0000 */
[----:B------:R-:W-:Y:S02]  /*15c80*/  R2UR UR56, R10 ;  /* 0x000000000a3872ca */ /* 0x000fe400000e0000 */
[----:B------:R-:W-:Y:S02]  /*15c90*/  R2UR UR57, R11 ;  /* 0x000000000b3972ca */ /* 0x000fe400000e0000 */
[----:B------:R-:W-:-:S03]  /*15ca0*/  MOV R13, UR37 ;  /* 0x00000025000d7c02 */ /* 0x000fc60008000f00 */
[----:B------:R-:W-:Y:S01]  /*15cb0*/  MOV R12, UR39 ;  /* 0x00000027000c7c02 */ /* 0x000fe20008000f00 */
[----:B------:R-:W-:Y:S01]  /*15cc0*/  UMOV UR39, UR31 ;  /* 0x0000001f00277c82 */ /* 0x000fe20008000000 */
[----:B------:R-:W-:Y:S02]  /*15cd0*/  R2UR UR31, R21 ;  /* 0x00000000151f72ca */ /* 0x000fe400000e0000 */
[----:B------:R-:W-:Y:S01]  /*15ce0*/  MOV R23, UR39 ;  /* 0x0000002700177c02 */ /* 0x000fe20008000f00 */
[----:B------:R-:W-:Y:S01]  /*15cf0*/  UMOV UR39, UR21 ;  /* 0x0000001500277c82 */ /* 0x000fe20008000000 */
[----:B------:R-:W-:Y:S01]  /*15d00*/  R2UR UR21, R5 ;  /* 0x00000000051572ca */ /* 0x000fe200000e0000 */
[----:B--2---:R-:W-:Y:S01]  /*15d10*/  IMAD R20, R234, 0x700, R0 ;  /* 0x00000700ea147824 */ /* 0x004fe200078e0200 */
[----:B------:R-:W-:-:S03]  /*15d20*/  MOV R0, UR36 ;  /* 0x0000002400007c02 */ /* 0x000fc60008000f00 */
[C---:B------:R-:W-:Y:S01]  /*15d30*/  VIADD R88, R20.reuse, 0x100 ;  /* 0x0000010014587836 */ /* 0x040fe20000000000 */
[C---:B------:R-:W-:Y:S01]  /*15d40*/  R2UR UR18, R20.reuse ;  /* 0x00000000141272ca */ /* 0x040fe200000e0000 */
[C---:B------:R-:W-:Y:S02]  /*15d50*/  VIADD R92, R20.reuse, 0x300 ;  /* 0x00000300145c7836 */ /* 0x040fe40000000000 */
        /* <DEDUP_REMOVED lines=16> */
[----:B-1----:R-:W-:Y:S01]  /*15e60*/  VIADD R94, R20, 0x4 ;  /* 0x00000004145e7836 */ /* 0x002fe20000000000 */
[----:B------:R-:W-:Y:S01]  /*15e70*/  R2UR UR12, R90 ;  /* 0x000000005a0c72ca */ /* 0x000fe200000e0000 */
[----:B------:R-:W-:Y:S01]  /*15e80*/  VIADD R90, R20, 0x302 ;  /* 0x00000302145a7836 */ /* 0x000fe20000000000 */
[----:B------:R-:W-:Y:S01]  /*15e90*/  R2UR UR20, R88 ;  /* 0x00000000581472ca */ /* 0x000fe200000e0000 */
[C---:B------:R-:W-:Y:S01]  /*15ea0*/  VIADD R92, R20.reuse, 0x602 ;  /* 0x00000602145c7836 */ /* 0x040fe20000000000 */
[----:B------:R-:W-:-:S02]  /*15eb0*/  IADD3 R88, R20, 0x502, RZ ;  /* 0x0000050214587810 */ /* 0x000fc40007ffe0ff */
[----:B------:R-:W-:Y:S01]  /*15ec0*/  R2UR UR24, R90 ;  /* 0x000000005a1872ca */ /* 0x000fe200000e0000 */
[----:B------:R-:W-:Y:S01]  /*15ed0*/  VIADD R90, R20, 0x104 ;  /* 0x00000104145a7836 */ /* 0x000fe20000000000 */
[----:B------:R-:W-:Y:S01]  /*15ee0*/  R2UR UR28, R88 ;  /* 0x00000000581c72ca */ /* 0x000fe200000e0000 */
[----:B------:R-:W-:Y:S01]  /*15ef0*/  VIADD R88, R20, 0x204 ;  /* 0x0000020414587836 */ /* 0x000fe20000000000 */
[----:B------:R-:W-:Y:S02]  /*15f00*/  R2UR UR38, R94 ;  /* 0x000000005e2672ca */ /* 0x000fe400000e0000 */
[----:B------:R-:W-:Y:S01]  /*15f10*/  R2UR UR58, R90 ;  /* 0x000000005a3a72ca */ /* 0x000fe200000e0000 */
[----:B------:R-:W-:Y:S01]  /*15f20*/  VIADD R90, R20, 0x304 ;  /* 0x00000304145a7836 */ /* 0x000fe20000000000 */
[----:B------:R-:W-:Y:S01]  /*15f30*/  R2UR UR34, R88 ;  /* 0x00000000582272ca */ /* 0x000fe200000e0000 */
[----:B------:R-:W-:Y:S01]  /*15f40*/  VIADD R88, R20, 0x404 ;  /* 0x0000040414587836 */ /* 0x000fe20000000000 */
[----:B------:R-:W-:-:S02]  /*15f50*/  R2UR UR30, R92 ;  /* 0x000000005c1e72ca */ /* 0x000fc400000e0000 */
[----:B------:R-:W-:Y:S02]  /*15f60*/  R2UR UR42, R90 ;  /* 0x000000005a2a72ca */ /* 0x000fe400000e0000 */
[----:B------:R-:W-:Y:S01]  /*15f70*/  R2UR UR46, R88 ;  /* 0x00000000582e72ca */ /* 0x000fe200000e0000 */
[C---:B------:R-:W-:Y:S01]  /*15f80*/  VIADD R88, R20.reuse, 0x604 ;  /* 0x0000060414587836 */ /* 0x040fe20000000000 */
[----:B------:R-:W-:Y:S02]  /*15f90*/  IADD3 R90, R20, 0x504, RZ ;  /* 0x00000504145a7810 */ /* 0x000fe40007ffe0ff */
[----:B------:R-:W-:Y:S02]  /*15fa0*/  MOV R3, UR38 ;  /* 0x0000002600037c02 */ /* 0x000fe40008000f00 */
[----:B------:R-:W-:Y:S01]  /*15fb0*/  MOV R14, UR58 ;  /* 0x0000003a000e7c02 */ /* 0x000fe20008000f00 */
[----:B------:R-:W-:Y:S01]  /*15fc0*/  UMOV UR58, UR28 ;  /* 0x0000001c003a7c82 */ /* 0x000fe20008000000 */
[----:B------:R-:W-:Y:S01]  /*15fd0*/  MOV R16, UR34 ;  /* 0x0000002200107c02 */ /* 0x000fe20008000f00 */
[----:B------:R-:W-:Y:S01]  /*15fe0*/  UMOV UR34, UR16 ;  /* 0x0000001000227c82 */ /* 0x000fe20008000000 */
[C---:B------:R-:W-:Y:S01]  /*15ff0*/  R2UR UR16, R4.reuse ;  /* 0x00000000041072ca */ /* 0x040fe200000e0000 */
[----:B------:R-:W-:Y:S01]  /*16000*/  UMOV UR38, UR30 ;  /* 0x0000001e00267c82 */ /* 0x000fe20008000000 */
[----:B------:R-:W-:Y:S01]  /*16010*/  MOV R18, UR42 ;  /* 0x0000002a00127c02 */ /* 0x000fe20008000f00 */
[----:B------:R-:W-:Y:S01]  /*16020*/  UMOV UR42, UR24 ;  /* 0x00000018002a7c82 */ /* 0x000fe20008000000 */
[----:B------:R-:W-:Y:S01]  /*16030*/  MOV R26, UR34 ;  /* 0x00000022001a7c02 */ /* 0x000fe20008000f00 */
[----:B------:R-:W-:Y:S01]  /*16040*/  UMOV UR34, UR8 ;  /* 0x0000000800227c82 */ /* 0x000fe20008000000 */
[----:B------:R-:W-:Y:S01]  /*16050*/  MOV R96, UR42 ;  /* 0x0000002a00607c02 */ /* 0x000fe20008000f00 */
[----:B------:R-:W-:Y:S01]  /*16060*/  UMOV UR42, UR4 ;  /* 0x00000004002a7c82 */ /* 0x000fe20008000000 */
[----:B------:R-:W-:-:S02]  /*16070*/  R2UR UR4, R4 ;  /* 0x00000000040472ca */ /* 0x000fc400000e0000 */
[C---:B------:R-:W-:Y:S01]  /*16080*/  R2UR UR8, R4.reuse ;  /* 0x00000000040872ca */ /* 0x040fe200000e0000 */
[----:B------:R-:W-:Y:S01]  /*16090*/  IMAD.MOV.U32 R21, RZ, RZ, R96 ;  /* 0x000000ffff157224 */ /* 0x000fe200078e0060 */
[----:B------:R-:W-:Y:S01]  /*160a0*/  MOV R24, UR58 ;  /* 0x0000003a00187c02 */ /* 0x000fe20008000f00 */
[----:B------:R-:W-:Y:S01]  /*160b0*/  QGMMA.64x32x32.F32.E4M3.E4M3 R184, gdesc[UR16], RZ, !UPT, gsb0 ;  /* 0x0060000010b879f3 */ /* 0x000fe2000c0008ff */
[----:B------:R-:W-:Y:S01]  /*160c0*/  UMOV UR58, UR12 ;  /* 0x0000000c003a7c82 */ /* 0x000fe20008000000 */
[C---:B------:R-:W-:Y:S02]  /*160d0*/  R2UR UR12, R4.reuse ;  /* 0x00000000040c72ca */ /* 0x040fe400000e0000 */
[----:B------:R-:W-:Y:S01]  /*160e0*/  MOV R22, UR38 ;  /* 0x0000002600167c02 */ /* 0x000fe20008000f00 */
[----:B------:R-:W-:Y:S01]  /*160f0*/  UMOV UR38, UR20 ;  /* 0x0000001400267c82 */ /* 0x000fe20008000000 */
[C---:B------:R-:W-:Y:S02]  /*16100*/  R2UR UR20, R4.reuse ;  /* 0x00000000041472ca */ /* 0x040fe400000e0000 */
[----:B------:R-:W-:-:S02]  /*16110*/  R2UR UR24, R4 ;  /* 0x00000000041872ca */ /* 0x000fc400000e0000 */
[----:B------:R-:W-:Y:S01]  /*16120*/  R2UR UR50, R90 ;  /* 0x000000005a3272ca */ /* 0x000fe200000e0000 */
[----:B------:R-:W-:Y:S01]  /*16130*/  VIADD R90, R20, 0x6 ;  /* 0x00000006145a7836 */ /* 0x000fe20000000000 */
[----:B------:R-:W-:Y:S01]  /*16140*/  R2UR UR54, R88 ;  /* 0x00000000583672ca */ /* 0x000fe200000e0000 */
[----:B------:R-:W-:Y:S01]  /*16150*/  VIADD R88, R20, 0x106 ;  /* 0x0000010614587836 */ /* 0x000fe20000000000 */
[----:B------:R-:W-:Y:S02]  /*16160*/  WARPGROUP.DEPBAR.LE gsb0, 0x0 ;  /* 0x00008000000079c5 */ /* 0x000fe40000010000 */
[----:B------:R-:W-:-:S06]  /*16170*/  WARPGROUP.ARRIVE ;  /* 0x00000000000079c5 */ /* 0x000fcc0000000000 */
[----:B------:R-:W-:Y:S01]  /*16180*/  QGMMA.64x32x32.F32.E4M3.E4M3 R168, gdesc[UR4], RZ, !UPT, gsb0 ;  /* 0x0060000004a879f3 */ /* 0x000fe2000c0008ff */
[----:B------:R-:W-:Y:S01]  /*16190*/  R2UR UR6, R90 ;  /* 0x000000005a0672ca */ /* 0x000fe200000e0000 */
[----:B------:R-:W-:Y:S01]  /*161a0*/  VIADD R90, R20, 0x206 ;  /* 0x00000206145a7836 */ /* 0x000fe20000000000 */
[----:B------:R-:W-:Y:S02]  /*161b0*/  R2UR UR7, R91 ;  /* 0x000000005b0772ca */ /* 0x000fe400000e0000 */
[----:B------:R-:W-:Y:S01]  /*161c0*/  MOV R91, 0x40000040 ;  /* 0x40000040005b7802 */ /* 0x000fe20000000f00 */
[----:B------:R-:W-:Y:S02]  /*161d0*/  WARPGROUP.DEPBAR.LE gsb0, 0x0 ;  /* 0x00008000000079c5 */ /* 0x000fe40000010000 */
[----:B------:R-:W-:-:S06]  /*161e0*/  WARPGROUP.ARRIVE ;  /* 0x00000000000079c5 */ /* 0x000fcc0000000000 */
[----:B------:R-:W-:Y:S01]  /*161f0*/  QGMMA.64x32x32.F32.E4M3.E4M3 R152, gdesc[UR8], RZ, !UPT, gsb0 ;  /* 0x00600000089879f3 */ /* 0x000fe2000c0008ff */
[----:B------:R-:W-:Y:S01]  /*16200*/  R2UR UR10, R88 ;  /* 0x00000000580a72ca */ /* 0x000fe200000e0000 */
[----:B------:R-:W-:Y:S01]  /*16210*/  VIADD R88, R20, 0x306 ;  /* 0x0000030614587836 */ /* 0x000fe20000000000 */
[----:B------:R-:W-:Y:S01]  /*16220*/  R2UR UR11, R89 ;  /* 0x00000000590b72ca */ /* 0x000fe200000e0000 */
[----:B------:R-:W-:-:S03]  /*16230*/  IMAD.MOV.U32 R89, RZ, RZ, 0x40000040 ;  /* 0x40000040ff597424 */ /* 0x000fc600078e00ff */
[----:B------:R-:W-:Y:S01]  /*16240*/  R2UR UR18, R88 ;  /* 0x00000000581272ca */ /* 0x000fe200000e0000 */
[----:B------:R-:W-:Y:S01]  /*16250*/  VIADD R88, R20, 0x506 ;  /* 0x0000050614587836 */ /* 0x000fe20000000000 */
[----:B------:R-:W-:Y:S01]  /*16260*/  R2UR UR19, R89 ;  /* 0x00000000591372ca */ /* 0x000fe200000e0000 */
[----:B------:R-:W-:Y:S01]  /*16270*/  IMAD.MOV.U32 R89, RZ, RZ, 0x40000040 ;  /* 0x40000040ff597424 */ /* 0x000fe200078e00ff */
[----:B------:R-:W-:Y:S02]  /*16280*/  WARPGROUP.DEPBAR.LE gsb0, 0x0 ;  /* 0x00008000000079c5 */ /* 0x000fe40000010000 */
[----:B------:R-:W-:-:S06]  /*16290*/  WARPGROUP.ARRIVE ;  /* 0x00000000000079c5 */ /* 0x000fcc0000000000 */
[----:B------:R-:W-:Y:S01]  /*162a0*/  QGMMA.64x32x32.F32.E4M3.E4M3 R136, gdesc[UR12], RZ, !UPT, gsb0 ;  /* 0x006000000c8879f3 */ /* 0x000fe2000c0008ff */
[----:B------:R-:W-:Y:S01]  /*162b0*/  R2UR UR14, R90 ;  /* 0x000000005a0e72ca */ /* 0x000fe200000e0000 */
[C---:B------:R-:W-:Y:S01]  /*162c0*/  VIADD R90, R20.reuse, 0x406 ;  /* 0x00000406145a7836 */ /* 0x040fe20000000000 */
[----:B------:R-:W-:Y:S01]  /*162d0*/  R2UR UR15, R91 ;  /* 0x000000005b0f72ca */ /* 0x000fe200000e0000 */
[----:B------:R-:W-:Y:S02]  /*162e0*/  VIADD R20, R20, 0x606 ;  /* 0x0000060614147836 */ /* 0x000fe40000000000 */
[----:B------:R-:W-:-:S03]  /*162f0*/  IMAD.MOV.U32 R91, RZ, RZ, 0x40000040 ;  /* 0x40000040ff5b7424 */ /* 0x000fc600078e00ff */
[----:B------:R-:W-:Y:S01]  /*16300*/  R2UR UR30, R20 ;  /* 0x00000000141e72ca */ /* 0x000fe200000e0000 */
[----:B------:R-:W-:Y:S01]  /*16310*/  IMAD.MOV.U32 R20, RZ, RZ, R97 ;  /* 0x000000ffff147224 */ /* 0x000fe200078e0061 */
        /* <DEDUP_REMOVED lines=14> */
[----:B------:R-:W-:Y:S02]  /*16400*/  R2UR UR37, R11 ;  /* 0x000000000b2572ca */ /* 0x000fe400000e0000 */
[----:B------:R-:W-:Y:S02]  /*16410*/  R2UR UR43, R20 ;  /* 0x00000000142b72ca */ /* 0x000fe400000e0000 */
[----:B------:R-:W-:Y:S01]  /*16420*/  R2UR UR42, R21 ;  /* 0x00000000152a72ca */ /* 0x000fe200000e0000 */
[----:B------:R-:W-:Y:S02]  /*16430*/  WARPGROUP.DEPBAR.LE gsb0, 0x0 ;  /* 0x00008000000079c5 */ /* 0x000fe40000010000 */
[----:B------:R-:W-:-:S06]  /*16440*/  WARPGROUP.ARRIVE ;  /* 0x00000000000079c5 */ /* 0x000fcc0000000000 */
[----:B------:R-:W-:Y:S01]  /*16450*/  QGMMA.64x32x32.F32.E4M3.E4M3 R184, gdesc[UR32], R184, gsb0 ;  /* 0x0060000020b879f3 */ /* 0x000fe200080008b8 */
[----:B------:R-:W-:Y:S02]  /*16460*/  R2UR UR40, R10 ;  /* 0x000000000a2872ca */ /* 0x000fe400000e0000 */
[----:B------:R-:W-:Y:S02]  /*16470*/  R2UR UR41, R11 ;  /* 0x000000000b2972ca */ /* 0x000fe400000e0000 */
[----:B------:R-:W-:Y:S02]  /*16480*/  R2UR UR35, R27 ;  /* 0x000000001b2372ca */ /* 0x000fe400000e0000 */
[----:B------:R-:W-:Y:S01]  /*16490*/  R2UR UR34, R26 ;  /* 0x000000001a2272ca */ /* 0x000fe200000e0000 */
[----:B------:R0:W5:Y:S01]  /*164a0*/  LDL.LU R27, [R1+0xe4] ;  /* 0x0000e400011b7983 */ /* 0x0001620000300800 */
[----:B------:R-:W-:Y:S02]  /*164b0*/  R2UR UR32, R10 ;  /* 0x000000000a2072ca */ /* 0x000fe400000e0000 */
[----:B------:R-:W-:Y:S01]  /*164c0*/  R2UR UR33, R11 ;  /* 0x000000000b2172ca */ /* 0x000fe200000e0000 */
[----:B------:R0:W5:Y:S01]  /*164d0*/  LDL.LU R26, [R1+0xe0] ;  /* 0x0000e000011a7983 */ /* 0x0001620000300800 */
[----:B------:R-:W-:-:S02]  /*164e0*/  WARPGROUP.DEPBAR.LE gsb0, 0x0 ;  /* 0x00008000000079c5 */ /* 0x000fc40000010000 */
        /* <DEDUP_REMOVED lines=11> */
[----:B------:R-:W-:Y:S02]  /*165a0*/  R2UR UR59, R25 ;  /* 0x00000000193b72ca */ /* 0x000fe400000e0000 */
[----:B------:R-:W-:Y:S01]  /*165b0*/  R2UR UR58, R24 ;  /* 0x00000000183a72ca */ /* 0x000fe200000e0000 */
[----:B------:R0:W5:Y:S01]  /*165c0*/  LDL.LU R25, [R1+0xdc] ;  /* 0x0000dc0001197983 */ /* 0x0001620000300800 */
[----:B------:R-:W-:Y:S02]  /*165d0*/  R2UR UR56, R10 ;  /* 0x000000000a3872ca */ /* 0x000fe400000e0000 */
[----:B------:R-:W-:Y:S01]  /*165e0*/  R2UR UR57, R11 ;  /* 0x000000000b3972ca */ /* 0x000fe200000e0000 */
[----:B------:R0:W5:Y:S01]  /*165f0*/  LDL.LU R24, [R1+0xd8] ;  /* 0x0000d80001187983 */ /* 0x0001620000300800 */
[----:B------:R-:W-:Y:S02]  /*16600*/  WARPGROUP.DEPBAR.LE gsb0, 0x0 ;  /* 0x00008000000079c5 */ /* 0x000fe40000010000 */
[----:B------:R-:W-:-:S09]  /*16610*/  WARPGROUP.ARRIVE ;  /* 0x00000000000079c5 */ /* 0x000fd20000000000 */
        /* <DEDUP_REMOVED lines=11> */
[----:B------:R-:W-:Y:S02]  /*166d0*/  R2UR UR38, R3 ;  /* 0x00000000032672ca */ /* 0x000fe400000e0000 */
[----:B------:R-:W-:Y:S02]  /*166e0*/  R2UR UR36, R8 ;  /* 0x00000000082472ca */ /* 0x000fe400000e0000 */
[----:B------:R-:W-:Y:S01]  /*166f0*/  R2UR UR37, R9 ;  /* 0x00000000092572ca */ /* 0x000fe200000e0000 */
[----:B------:R-:W-:Y:S02]  /*16700*/  WARPGROUP.DEPBAR.LE gsb0, 0x0 ;  /* 0x00008000000079c5 */ /* 0x000fe40000010000 */
[----:B------:R-:W-:-:S10]  /*16710*/  WARPGROUP.ARRIVE ;  /* 0x00000000000079c5 */ /* 0x000fd40000000000 */
        /* <DEDUP_REMOVED lines=16> */
[----:B------:R-:W-:Y:S01]  /*16820*/  R2UR UR42, R18 ;  /* 0x00000000122a72ca */ /* 0x000fe200000e0000 */
[----:B------:R0:W5:Y:S01]  /*16830*/  LDL.LU R19, [R1+0xcc] ;  /* 0x0000cc0001137983 */ /* 0x0001620000300800 */
[C---:B------:R-:W-:Y:S02]  /*16840*/  R2UR UR40, R8.reuse ;  /* 0x00000000082872ca */ /* 0x040fe400000e0000 */
[C---:B------:R-:W-:Y:S01]  /*16850*/  R2UR UR41, R9.reuse ;  /* 0x00000000092972ca */ /* 0x040fe200000e0000 */
[----:B------:R0:W5:Y:S01]  /*16860*/  LDL.LU R18, [R1+0xc8] ;  /* 0x0000c80001127983 */ /* 0x0001620000300800 */
[C---:B------:R-:W-:Y:S02]  /*16870*/  R2UR UR44, R8.reuse ;  /* 0x00000000082c72ca */ /* 0x040fe400000e0000 */
[----:B------:R-:W-:Y:S01]  /*16880*/  R2UR UR45, R9 ;  /* 0x00000000092d72ca */ /* 0x000fe200000e0000 */
[----:B------:R0:W5:Y:S01]  /*16890*/  LDL.LU R17, [R1+0xc4] ;  /* 0x0000c40001117983 */ /* 0x0001620000300800 */
[----:B------:R-:W-:-:S02]  /*168a0*/  R2UR UR48, R8 ;  /* 0x00000000083072ca */ /* 0x000fc400000e0000 */
[C---:B------:R-:W-:Y:S01]  /*168b0*/  R2UR UR49, R9.reuse ;  /* 0x00000000093172ca */ /* 0x040fe200000e0000 */
[----:B------:R0:W5:Y:S01]  /*168c0*/  LDL.LU R16, [R1+0xc0] ;  /* 0x0000c00001107983 */ /* 0x0001620000300800 */
[----:B------:R-:W-:Y:S02]  /*168d0*/  R2UR UR52, R8 ;  /* 0x00000000083472ca */ /* 0x000fe400000e0000 */
[----:B------:R-:W-:Y:S01]  /*168e0*/  R2UR UR53, R9 ;  /* 0x00000000093572ca */ /* 0x000fe200000e0000 */
        /* <DEDUP_REMOVED lines=29> */
[----:B------:R0:W5:Y:S01]  /*16ac0*/  LDL.LU R2, [R1+0xac] ;  /* 0x0000ac0001027983 */ /* 0x0001620000300800 */
[----:B------:R-:W-:Y:S02]  /*16ad0*/  WARPGROUP.DEPBAR.LE gsb0, 0x0 ;  /* 0x00008000000079c5 */ /* 0x000fe40000010000 */
[----:B------:R-:W-:-:S06]  /*16ae0*/  WARPGROUP.ARRIVE ;  /* 0x00000000000079c5 */ /* 0x000fcc0000000000 */
[----:B------:R-:W-:Y:S01]  /*16af0*/  QGMMA.64x32x32.F32.E4M3.E4M3 R152, gdesc[UR12], R152, gsb0 ;  /* 0x006000000c9879f3 */ /* 0x000fe20008000898 */
[----:B------:R-:W-:Y:S02]  /*16b00*/  R2UR UR16, R6 ;  /* 0x00000000061072ca */ /* 0x000fe400000e0000 */
[----:B------:R-:W-:Y:S01]  /*16b10*/  R2UR UR17, R7 ;  /* 0x00000000071172ca */ /* 0x000fe200000e0000 */
[----:B------:R-:W-:Y:S02]  /*16b20*/  WARPGROUP.DEPBAR.LE gsb0, 0x0 ;  /* 0x00008000000079c5 */ /* 0x000fe40000010000 */
[----:B------:R-:W-:-:S10]  /*16b30*/  WARPGROUP.ARRIVE ;  /* 0x00000000000079c5 */ /* 0x000fd40000000000 */
        /* <DEDUP_REMOVED lines=17> */
[----:B------:R-:W-:Y:S02]  /*16c50*/  R2UR UR37, R13 ;  /* 0x000000000d2572ca */ /* 0x000fe400000e0000 */
[----:B------:R-:W-:Y:S01]  /*16c60*/  R2UR UR36, R0 ;  /* 0x00000000002472ca */ /* 0x000fe200000e0000 */
[----:B------:R-:W-:Y:S02]  /*16c70*/  WARPGROUP.DEPBAR.LE gsb0, 0x0 ;  /* 0x00008000000079c5 */ /* 0x000fe40000010000 */
[----:B0-----:R-:W-:-:S12]  /*16c80*/  @P1 BRA `(.L_x_5886) ;  /* 0x0000000000281947 */ /* 0x001fd80003800000 */
[----:B------:R-:W-:Y:S05]  /*16c90*/  @!P0 BRA `(.L_x_5887) ;  /* 0x0000000000048947 */ /* 0x000fea0003800000 */
[----:B------:R-:W-:Y:S01]  /*16ca0*/  BPT.TRAP 0x1 ;  /* 0x000000040000795c */ /* 0x000fe20000300000 */
.L_x_5887:
[----:B-----5:R-:W-:Y:S01]  /*16cb0*/  SHF.L.U32 R0, R12, 0x1f, RZ ;  /* 0x0000001f0c007819 */ /* 0x020fe200000006ff */
[----:B------:R-:W-:-:S04]  /*16cc0*/  IMAD R12, R233, 0x8, R16 ;  /* 0x00000008e90c7824 */ /* 0x000fc800078e0210 */
[----:B------:R0:W1:Y:S01]  /*16cd0*/  SYNCS.PHASECHK.TRANS64.TRYWAIT P1, [R12+URZ+0x2e850], R0 ;  /* 0x02e850000c0075a7 */ /* 0x000062000802017f */
[----:B------:R-:W-:Y:S05]  /*16ce0*/  @!P0 BRA `(.L_x_5888) ;  /* 0x0000000000048947 */ /* 0x000fea0003800000 */
[----:B------:R-:W-:Y:S01]  /*16cf0*/  BPT.TRAP 0x1 ;  /* 0x000000040000795c */ /* 0x000fe20000300000 */
.L_x_5888:
[----:B-1----:R-:W-:Y:S05]  /*16d00*/  @P1 BRA `(.L_x_5886) ;  /* 0x0000000000081947 */ /* 0x002fea0003800000 */
[----:B------:R-:W1:Y:S02]  /*16d10*/  SYNCS.PHASECHK.TRANS64.TRYWAIT P1, [R12+URZ+0x2e850], R0 ;  /* 0x02e850000c0075a7 */ /* 0x000e64000802017f */
[----:B-1----:R-:W-:Y:S05]  /*16d20*/  @!P1 BRA `(.L_x_5889) ;  /* 0x000000c800189947 */ /* 0x002fea0003800000 */
.L_x_5886:
[----:B01---5:R-:W-:Y:S01]  /*16d30*/  VIADD R0, R16, 0x400 ;  /* 0x0000040010007836 */ /* 0x023fe20000000000 */
[----:B------:R-:W-:Y:S05]  /*16d40*/  WARPSYNC.ALL ;  /* 0x0000000000007948 */ /* 0x000fea0003800000 */
[----:B------:R-:W-:Y:S01]  /*16d50*/  SHF.R.U32.HI R0, RZ, 0x4, R0 ;  /* 0x00000004ff007819 */ /* 0x000fe20000011600 */
[----:B------:R-:W-:Y:S01]  /*16d60*/  IMAD.MOV.U32 R13, RZ, RZ, -0x3ffffff0 ;  /* 0xc0000010ff0d7424 */ /* 0x000fe200078e00ff */
[----:B------:R-:W-:Y:S01]  /*16d70*/  WARPGROUP.ARRIVE ;  /* 0x00000000000079c5 */ /* 0x000fe20000000000 */
[----:B------:R-:W-:Y:S02]  /*16d80*/  MOV R21, 0xc0000010 ;  /* 0xc000001000157802 */ /* 0x000fe40000000f00 */
[----:B------:R-:W-:-:S02]  /*16d90*/  LOP3.LUT R0, R0, 0x3fff, RZ, 0xc0, !PT ;  /* 0x00003fff00007812 */ /* 0x000fc400078ec0ff */
[----:B------:R-:W-:Y:S02]  /*16da0*/  R2UR UR7, R13 ;  /* 0x000000000d0772ca */ /* 0x000fe400000e0000 */
        /* <DEDUP_REMOVED lines=13> */
[----:B------:R-:W-:Y:S01]  /*16e80*/  QGMMA.64x128x32.F32.E4M3.E4M3 R24, R224, gdesc[UR4], R24, gsb0 ;  /* 0x01e00004e0187df3 */ /* 0x000fe20008000818 */
[----:B------:R-:W-:Y:S01]  /*16e90*/  R2UR UR6, R20 ;  /* 0x00000000140672ca */ /* 0x000fe200000e0000 */
[----:B------:R-:W-:Y:S01]  /*16ea0*/  VIADD R20, R12, 0x200 ;  /* 0x000002000c147836 */ /* 0x000fe20000000000 */
[----:B------:R-:W-:Y:S01]  /*16eb0*/  R2UR UR7, R21 ;  /* 0x00000000150772ca */ /* 0x000fe200000e0000 */
[----:B------:R-:W-:Y:S01]  /*16ec0*/  IMAD.MOV.U32 R21, RZ, RZ, -0x3ffffff0 ;  /* 0xc0000010ff157424 */ /* 0x000fe200078e00ff */
        /* <DEDUP_REMOVED lines=71> */
[----:B------:R-:W-:-:S05]  /*17340*/  FMNMX.FTZ R0, R133, R0, !PT ;  /* 0x0000000085007209 */ /* 0x000fca0007810000 */
[----:B------:R-:W0:Y:S01]  /*17350*/  S2R R227, SR_TID.X ;  /* 0x0000000000e37919 */ /* 0x000e220000002100 */
[----:B------:R-:W-:Y:S02]  /*17360*/  FMNMX.FTZ R13, R135, R13, !PT ;  /* 0x0000000d870d7209 */ /* 0x000fe40007810000 */
[----:B------:R-:W-:Y:S01]  /*17370*/  FMNMX.FTZ R0, R104, R0, !PT ;  /* 0x0000000068007209 */ /* 0x000fe20007810000 */
[----:B------:R-:W-:Y:S01]  /*17380*/  QGMMA.64x128x32.F32.E4M3.E4M3 R24, R220, gdesc[UR4], R24, gsb0 ;  /* 0x01e00004dc187df3 */ /* 0x000fe20008000818 */
[----:B------:R-:W-:Y:S01]  /*17390*/  R2UR UR6, R20 ;  /* 0x00000000140672ca */ /* 0x000fe200000e0000 */
[----:B------:R-:W-:Y:S01]  /*173a0*/  VIADD R20, R12, 0x300 ;  /* 0x000003000c147836 */ /* 0x000fe20000000000 */
[----:B------:R-:W-:Y:S01]  /*173b0*/  R2UR UR7, R21 ;  /* 0x00000000150772ca */ /* 0x000fe200000e0000 */
[----:B------:R-:W-:Y:S01]  /*173c0*/  IMAD.MOV.U32 R21, RZ, RZ, -0x3ffffff0 ;  /* 0xc0000010ff157424 */ /* 0x000fe200078e00ff */
        /* <DEDUP_REMOVED lines=30> */
[----:B0-----:R-:W-:Y:S02]  /*175b0*/  LOP3.LUT R227, R227, 0x7f, RZ, 0xc0, !PT ;  /* 0x0000007fe3e37812 */ /* 0x001fe400078ec0ff */
[----:B------:R-:W-:-:S02]  /*175c0*/  FMNMX.FTZ R13, R103, R13, !PT ;  /* 0x0000000d670d7209 */ /* 0x000fc40007810000 */
[----:B------:R-:W-:Y:S02]  /*175d0*/  ISETP.NE.AND P1, PT, R227, RZ, PT ;  /* 0x000000ffe300720c */ /* 0x000fe40003f25270 */
[----:B------:R-:W0:Y:S02]  /*175e0*/  S2R R227, SR_TID.X ;  /* 0x0000000000e37919 */ /* 0x000e240000002100 */
[----:B0-----:R-:W-:Y:S01]  /*175f0*/  SHF.R.U32.HI R227, RZ, 0x7, R227 ;  /* 0x00000007ffe37819 */ /* 0x001fe200000116e3 */
[----:B------:R-:W-:Y:S02]  /*17600*/  WARPGROUP.DEPBAR.LE gsb0, 0x0 ;  /* 0x00008000000079c5 */ /* 0x000fe40000010000 */
[----:B------:R-:W-:-:S06]  /*17610*/  WARPGROUP.ARRIVE ;  /* 0x00000000000079c5 */ /* 0x000fcc0000000000 */
[----:B------:R-:W-:Y:S01]  /*17620*/  QGMMA.64x128x32.F32.E4M3.E4M3 R24, R200, gdesc[UR4], R24, gsb0 ;  /* 0x01e00004c8187df3 */ /* 0x000fe20008000818 */
[----:B------:R-:W-:Y:S02]  /*17630*/  R2UR UR6, R20 ;  /* 0x00000000140672ca */ /* 0x000fe400000e0000 */
[----:B------:R-:W-:Y:S01]  /*17640*/  R2UR UR7, R21 ;  /* 0x00000000150772ca */ /* 0x000fe200000e0000 */
[----:B------:R-:W0:Y:S01]  /*17650*/  SHFL.BFLY PT, R20, R0, 0x2, 0x1f ;  /* 0x0c401f0000147f89 */ /* 0x000e2200000e0000 */
[----:B------:R-:W-:Y:S01]  /*17660*/  IMAD.MOV.U32 R21, RZ, RZ, -0x3ffffff0 ;  /* 0xc0000010ff157424 */ /* 0x000fe200078e00ff */
[----:B0-----:R-:W-:Y:S01]  /*17670*/  FMNMX.FTZ R0, R0, R20, !PT ;  /* 0x0000001400007209 */ /* 0x001fe20007810000 */
[----:B------:R-:W-:Y:S01]  /*17680*/  VIADD R20, R12, 0x400 ;  /* 0x000004000c147836 */ /* 0x000fe20000000000 */
[----:B------:R-:W-:Y:S02]  /*17690*/  WARPGROUP.DEPBAR.LE gsb0, 0x0 ;  /* 0x00008000000079c5 */ /* 0x000fe40000010000 */
[----:B------:R-:W-:Y:S01]  /*176a0*/  WARPGROUP.ARRIVE ;  /* 0x00000000000079c5 */ /* 0x000fe20000000000 */
[----:B------:R-:W0:Y:S05]  /*176b0*/  SHFL.BFLY PT, R200, R13, 0x2, 0x1f ;  /* 0x0c401f000dc87f89 */ /* 0x000e2a00000e0000 */
[----:B------:R-:W-:Y:S01]  /*176c0*/  QGMMA.64x128x32.F32.E4M3.E4M3 R24, R204, gdesc[UR4], R24, gsb0 ;  /* 0x01e00004cc187df3 */ /* 0x000fe20008000818 */
[----:B------:R-:W-:-:S02]  /*176d0*/  R2UR UR6, R20 ;  /* 0x00000000140672ca */ /* 0x000fc400000e0000 */
[----:B------:R-:W-:Y:S02]  /*176e0*/  R2UR UR7, R21 ;  /* 0x00000000150772ca */ /* 0x000fe400000e0000 */
[----:B------:R-:W1:Y:S01]  /*176f0*/  SHFL.BFLY PT, R21, R0, 0x1, 0x1f ;  /* 0x0c201f0000157f89 */ /* 0x000e6200000e0000 */
[----:B0-----:R-:W-:-:S05]  /*17700*/  FMNMX.FTZ R13, R13, R200, !PT ;  /* 0x000000c80d0d7209 */ /* 0x001fca0007810000 */
[----:B------:R-:W0:Y:S01]  /*17710*/  SHFL.BFLY PT, R20, R13, 0x1, 0x1f ;  /* 0x0c201f000d147f89 */ /* 0x000e2200000e0000 */
[----:B-1----:R-:W-:-:S05]  /*17720*/  FMNMX.FTZ R0, R0, R21, !PT ;  /* 0x0000001500007209 */ /* 0x002fca0007810000 */
[----:B------:R-:W-:-:S04]  /*17730*/  FFMA.FTZ R21, R2, R0, -8 ;  /* 0xc100000002157423 */ /* 0x000fc80000010000 */
[C-C-:B------:R-:W-:Y:S01]  /*17740*/  FFMA.FTZ R201, R2.reuse, R89, -R21.reuse ;  /* 0x0000005902c97223 */ /* 0x140fe20000010815 */
[----:B------:R-:W-:Y:S02]  /*17750*/  IMAD.MOV.U32 R89, RZ, RZ, -0x3ffffff0 ;  /* 0xc0000010ff597424 */ /* 0x000fe400078e00ff */
[C-C-:B------:R-:W-:Y:S01]  /*17760*/  FFMA.FTZ R184, R2.reuse, R184, -R21.reuse ;  /* 0x000000b802b87223 */ /* 0x140fe20000010815 */
[----:B------:R-:W-:-:S01]  /*17770*/  FFMA.FTZ R100, R2, R100, -R21 ;  /* 0x0000006402647223 */ /* 0x000fc20000010815 */
[--C-:B------:R-:W-:Y:S01]  /*17780*/  FFMA.FTZ R200, R2, R88, -R21.reuse ;  /* 0x0000005802c87223 */ /* 0x100fe20000010815 */
[----:B------:R-:W-:Y:S01]  /*17790*/  IADD3 R88, R12, 0x500, RZ ;  /* 0x000005000c587810 */ /* 0x000fe20007ffe0ff */
[C-C-:B------:R-:W-:Y:S01]  /*177a0*/  FFMA.FTZ R185, R2.reuse, R185, -R21.reuse ;  /* 0x000000b902b97223 */ /* 0x140fe20000010815 */
[----:B------:R-:W-:-:S01]  /*177b0*/  FFMA.FTZ R188, R2, R188, -R21 ;  /* 0x000000bc02bc7223 */ /* 0x000fc20000010815 */
[C-C-:B------:R-:W-:Y:S01]  /*177c0*/  FFMA.FTZ R189, R2.reuse, R189, -R21.reuse ;  /* 0x000000bd02bd7223 */ /* 0x140fe20000010815 */
[----:B------:R-:W-:-:S01]  /*177d0*/  FFMA.FTZ R192, R2, R192, -R21 ;  /* 0x000000c002c07223 */ /* 0x000fc20000010815 */
[----:B0-----:R-:W-:Y:S01]  /*177e0*/  FMNMX.FTZ R13, R13, R20, !PT ;  /* 0x000000140d0d7209 */ /* 0x001fe20007810000 */
[----:B------:R-:W-:-:S01]  /*177f0*/  FADD.FTZ R20, -R0, R3 ;  /* 0x0000000300147221 */ /* 0x000fc20000010100 */
[C-C-:B------:R-:W-:Y:S01]  /*17800*/  FFMA.FTZ R193, R2.reuse, R193, -R21.reuse ;  /* 0x000000c102c17223 */ /* 0x140fe20000010815 */
[----:B------:R-:W-:-:S01]  /*17810*/  FFMA.FTZ R196, R2, R196, -R21 ;  /* 0x000000c402c47223 */ /* 0x000fc20000010815 */
[C---:B------:R-:W-:Y:S01]  /*17820*/  FFMA.FTZ R197, R2.reuse, R197, -R21 ;  /* 0x000000c502c57223 */ /* 0x040fe20000010815 */
[C---:B------:R-:W-:Y:S01]  /*17830*/  FMUL.FTZ R20, R2.reuse, R20 ;  /* 0x0000001402147220 */ /* 0x040fe20000410000 */
[----:B------:R-:W-:Y:S01]  /*17840*/  FADD.FTZ R3, -R13, R235 ;  /* 0x000000eb0d037221 */ /* 0x000fe20000010100 */
        /* <DEDUP_REMOVED lines=47> */
[----:B------:R-:W-:Y:S08]  /*17b40*/  MUFU.EX2 R20, R20 ;  /* 0x0000001400147308 */ /* 0x000ff00000000800 */
[----:B------:R-:W0:Y:S08]  /*17b50*/  MUFU.EX2 R184, R184 ;  /* 0x000000b800b87308 */ /* 0x000e300000000800 */
[----:B------:R-:W1:Y:S08]  /*17b60*/  MUFU.EX2 R185, R185 ;  /* 0x000000b900b97308 */ /* 0x000e700000000800 */
[----:B------:R-:W-:Y:S01]  /*17b70*/  MUFU.EX2 R3, R3 ;  /* 0x0000000300037308 */ /* 0x000fe20000000800 */
[----:B0-----:R-:W-:-:S07]  /*17b80*/  FFMA.FTZ R15, R20, R15, R184 ;  /* 0x0000000f140f7223 */ /* 0x001fce00000100b8 */
[----:B------:R-:W0:Y:S01]  /*17b90*/  MUFU.EX2 R188, R188 ;  /* 0x000000bc00bc7308 */ /* 0x000e220000000800 */
[----:B------:R-:W-:Y:S02]  /*17ba0*/  WARPGROUP.DEPBAR.LE gsb0, 0x0 ;  /* 0x00008000000079c5 */ /* 0x000fe40000010000 */
[----:B------:R-:W-:Y:S01]  /*17bb0*/  WARPGROUP.ARRIVE ;  /* 0x00000000000079c5 */ /* 0x000fe20000000000 */
[----:B-1----:R-:W-:-:S04]  /*17bc0*/  FADD.FTZ R15, R185, R15 ;  /* 0x0000000fb90f7221 */ /* 0x002fc80000010000 */
[----:B------:R-:W1:Y:S01]  /*17bd0*/  MUFU.EX2 R189, R189 ;  /* 0x000000bd00bd7308 */ /* 0x000e620000000800 */
[----:B------:R-:W-:Y:S01]  /*17be0*/  QGMMA.64x128x32.F32.E4M3.E4M3 R24, R208, gdesc[UR4], R24, gsb0 ;  /* 0x01e00004d0187df3 */ /* 0x000fe20008000818 */
[----:B------:R-:W-:Y:S01]  /*17bf0*/  R2UR UR7, R89 ;  /* 0x00000000590772ca */ /* 0x000fe200000e0000 */
[----:B------:R-:W-:Y:S01]  /*17c00*/  FFMA.FTZ R89, R2, R13, -8 ;  /* 0xc100000002597423 */ /* 0x000fe2000001000d */
[----:B------:R-:W-:-:S03]  /*17c10*/  R2UR UR6, R88 ;  /* 0x00000000580672ca */ /* 0x000fc600000e0000 */
[C-C-:B------:R-:W-:Y:S01]  /*17c20*/  FFMA.FTZ R100, R2.reuse, R186, -R89.reuse ;  /* 0x000000ba02647223 */ /* 0x140fe20000010859 */
[----:B------:R2:W-:Y:S01]  /*17c30*/  MUFU.EX2 R88, R101 ;  /* 0x0000006500587308 */ /* 0x0005e20000000800 */
[----:B------:R-:W-:-:S01]  /*17c40*/  FFMA.FTZ R186, R2, R190, -R89 ;  /* 0x000000be02ba7223 */ /* 0x000fc20000010859 */
[C-C-:B------:R-:W-:Y:S01]  /*17c50*/  FFMA.FTZ R190, R2.reuse, R194, -R89.reuse ;  /* 0x000000c202be7223 */ /* 0x140fe20000010859 */
[----:B------:R-:W-:-:S01]  /*17c60*/  FFMA.FTZ R194, R2, R198, -R89 ;  /* 0x000000c602c27223 */ /* 0x000fc20000010859 */
[----:B0-----:R-:W-:Y:S01]  /*17c70*/  FADD.FTZ R15, R188, R15 ;  /* 0x0000000fbc0f7221 */ /* 0x001fe20000010000 */
[----:B------:R-:W-:-:S01]  /*17c80*/  FFMA.FTZ R170, R2, R170, -R89 ;  /* 0x000000aa02aa7223 */ /* 0x000fc20000010859 */
[C-C-:B------:R-:W-:Y:S01]  /*17c90*/  FFMA.FTZ R171, R2.reuse, R171, -R89.reuse ;  /* 0x000000ab02ab7223 */ /* 0x140fe20000010859 */
[----:B------:R-:W-:-:S01]  /*17ca0*/  FFMA.FTZ R174, R2, R174, -R89 ;  /* 0x000000ae02ae7223 */ /* 0x000fc20000010859 */
[----:B------:R-:W0:Y:S01]  /*17cb0*/  MUFU.EX2 R100, R100 ;  /* 0x0000006400647308 */ /* 0x000e220000000800 */
[----:B--2---:R-:W-:-:S01]  /*17cc0*/  FFMA.FTZ R101, R2, R187, -R89 ;  /* 0x000000bb02657223 */ /* 0x004fc20000010859 */
[C-C-:B------:R-:W-:Y:S01]  /*17cd0*/  FFMA.FTZ R187, R2.reuse, R191, -R89.reuse ;  /* 0x000000bf02bb7223 */ /* 0x140fe20000010859 */
[----:B------:R-:W-:-:S01]  /*17ce0*/  FFMA.FTZ R191, R2, R195, -R89 ;  /* 0x000000c302bf7223 */ /* 0x000fc20000010859 */
[----:B------:R-:W-:Y:S01]  /*17cf0*/  FFMA.FTZ R195, R2, R199, -R89 ;  /* 0x000000c702c37223 */ /* 0x000fe20000010859 */
[----:B-1----:R-:W-:-:S01]  /*17d00*/  FADD.FTZ R15, R189, R15 ;  /* 0x0000000fbd0f7221 */ /* 0x002fc20000010000 */
        /* <DEDUP_REMOVED lines=29> */
[----:B------:R-:W-:-:S01]  /*17ee0*/  FFMA.FTZ R123, R2, R123, -R89 ;  /* 0x0000007b027b7223 */ /* 0x000fc20000010859 */
[C-C-:B------:R-:W-:Y:S01]  /*17ef0*/  FFMA.FTZ R126, R2.reuse, R126, -R89.reuse ;  /* 0x0000007e027e7223 */ /* 0x140fe20000010859 */
[----:B------:R-:W-:-:S01]  /*17f00*/  FFMA.FTZ R127, R2, R127, -R89 ;  /* 0x0000007f027f7223 */ /* 0x000fc20000010859 */
[C-C-:B------:R-:W-:Y:S01]  /*17f10*/  FFMA.FTZ R130, R2.reuse, R130, -R89.reuse ;  /* 0x0000008202827223 */ /* 0x140fe20000010859 */
[----:B------:R-:W-:-:S01]  /*17f20*/  FFMA.FTZ R131, R2, R131, -R89 ;  /* 0x0000008302837223 */ /* 0x000fc20000010859 */
[----:B------:R-:W2:Y:S01]  /*17f30*/  MUFU.EX2 R193, R193 ;  /* 0x000000c100c17308 */ /* 0x000ea20000000800 */
        /* <DEDUP_REMOVED lines=19> */
[----:B------:R-:W-:-:S04]  /*18070*/  FFMA.FTZ R99, R2, R99, -R89 ;  /* 0x0000006302637223 */ /* 0x000fc80000010859 */
        /* <DEDUP_REMOVED lines=16> */
[----:B------:R-:W-:-:S06]  /*18180*/  WARPGROUP.DEPBAR.LE gsb0, 0x0 ;  /* 0x00008000000079c5 */ /* 0x000fcc0000010000 */
[----:B------:R-:W1:Y:S01]  /*18190*/  MUFU.EX2 R171, R171 ;  /* 0x000000ab00ab7308 */ /* 0x000e620000000800 */
[----:B------:R-:W-:Y:S01]  /*181a0*/  WARPGROUP.ARRIVE ;  /* 0x00000000000079c5 */ /* 0x000fe20000000000 */
[----:B--2---:R-:W-:-:S05]  /*181b0*/  FADD.FTZ R14, R170, R14 ;  /* 0x0000000eaa0e7221 */ /* 0x004fca0000010000 */
[----:B------:R-:W-:Y:S01]  /*181c0*/  QGMMA.64x128x32.F32.E4M3.E4M3 R24, R212, gdesc[UR4], R24, gsb0 ;  /* 0x01e00004d4187df3 */ /* 0x000fe20008000818 */
        /* <DEDUP_REMOVED lines=82> */
[----:B------:R-:W-:Y:S02]  /*186f0*/  VIADD R14, R12, 0x600 ;  /* 0x000006000c0e7836 */ /* 0x000fe40000000000 */
[----:B------:R-:W-:-:S03]  /*18700*/  FFMA.FTZ R12, R2, R114, -R89 ;  /* 0x00000072020c7223 */ /* 0x000fc60000010859 */
[----:B------:R-:W-:Y:S01]  /*18710*/  R2UR UR6, R14 ;  /* 0x000000000e0672ca */ /* 0x000fe200000e0000 */
[----:B------:R-:W0:Y:S01]  /*18720*/  MUFU.EX2 R150, R150 ;  /* 0x0000009600967308 */ /* 0x000e220000000800 */
[----:B-1----:R-:W-:-:S01]  /*18730*/  FADD.FTZ R114, R148, R15 ;  /* 0x0000000f94727221 */ /* 0x002fc20000010000 */
[----:B------:R-:W-:-:S05]  /*18740*/  IMAD.MOV.U32 R15, RZ, RZ, -0x3ffffff0 ;  /* 0xc0000010ff0f7424 */ /* 0x000fca00078e00ff */
[----:B------:R-:W-:Y:S01]  /*18750*/  R2UR UR7, R15 ;  /* 0x000000000f0772ca */ /* 0x000fe200000e0000 */
[----:B------:R-:W1:Y:S01]  /*18760*/  MUFU.EX2 R149, R149 ;  /* 0x0000009500957308 */ /* 0x000e620000000800 */
[----:B--2---:R-:W-:-:S01]  /*18770*/  FADD.FTZ R198, R147, R198 ;  /* 0x000000c693c67221 */ /* 0x004fc20000010000 */
[C-C-:B------:R-:W-:Y:S01]  /*18780*/  FFMA.FTZ R15, R2.reuse, R102, -R89.reuse ;  /* 0x00000066020f7223 */ /* 0x140fe20000010859 */
[----:B------:R-:W-:-:S05]  /*18790*/  FFMA.FTZ R102, R2, R103, -R89 ;  /* 0x0000006702667223 */ /* 0x000fca0000010859 */
[----:B------:R-:W2:Y:S01]  /*187a0*/  MUFU.EX2 R151, R151 ;  /* 0x0000009700977308 */ /* 0x000ea20000000800 */
[----:B0-----:R-:W-:-:S03]  /*187b0*/  FADD.FTZ R198, R150, R198 ;  /* 0x000000c696c67221 */ /* 0x001fc60000010000 */
[----:B------:R-:W-:Y:S04]  /*187c0*/  QGMMA.64x128x32.F32.E4M3.E4M3 R24, R216, gdesc[UR4], R24, gsb0 ;  /* 0x01e00004d8187df3 */ /* 0x000fe80008000818 */
        /* <DEDUP_REMOVED lines=36> */
[----:B------:R-:W-:-:S06]  /*18a10*/  WARPGROUP.DEPBAR.LE gsb0, 0x0 ;  /* 0x00008000000079c5 */ /* 0x000fcc0000010000 */
        /* <DEDUP_REMOVED lines=22> */
[----:B------:R2:W3:Y:S01]  /*18b80*/  MUFU.EX2 R114, R118 ;  /* 0x0000007600727308 */ /* 0x0004e20000000800 */
[----:B0-----:R-:W-:-:S07]  /*18b90*/  FADD.FTZ R198, R115, R198 ;  /* 0x000000c673c67221 */ /* 0x001fce0000010000 */
[----:B------:R-:W0:Y:S01]  /*18ba0*/  MUFU.EX2 R117, R117 ;  /* 0x0000007500757308 */ /* 0x000e220000000800 */
[----:B-1----:R-:W-:-:S01]  /*18bb0*/  FADD.FTZ R14, R116, R14 ;  /* 0x0000000e740e7221 */ /* 0x002fc20000010000 */
[----:B--2---:R-:W-:-:S04]  /*18bc0*/  @!P1 IMAD R118, R234, 0x8, R16 ;  /* 0x00000008ea769824 */ /* 0x004fc800078e0210 */
[----:B------:R-:W-:Y:S02]  /*18bd0*/  @!P1 VIADD R118, R118, 0x2e840 ;  /* 0x0002e84076769836 */ /* 0x000fe40000000000 */
[----:B------:R-:W1:Y:S01]  /*18be0*/  MUFU.EX2 R119, R119 ;  /* 0x0000007700777308 */ /* 0x000e620000000800 */
[----:B---3--:R-:W-:-:S02]  /*18bf0*/  FADD.FTZ R198, R114, R198 ;  /* 0x000000c672c67221 */ /* 0x008fc40000010000 */
[----:B------:R-:W-:-:S05]  /*18c00*/  @!P1 PRMT R118, RZ, 0x654, R118 ;  /* 0x00000654ff769816 */ /* 0x000fca0000000076 */
        /* <DEDUP_REMOVED lines=8> */
[----:B------:R-:W-:Y:S01]  /*18c90*/  MUFU.EX2 R92, R92 ;  /* 0x0000005c005c7308 */ /* 0x000fe20000000800 */
[----:B-1----:R-:W-:-:S07]  /*18ca0*/  FADD.FTZ R14, R201, R14 ;  /* 0x0000000ec90e7221 */ /* 0x002fce0000010000 */
        /* <DEDUP_REMOVED lines=14> */
[----:B------:R-:W-:Y:S01]  /*18d90*/  IADD3 R14, -R227, 0xb, RZ ;  /* 0x0000000be30e7810 */ /* 0x000fe20007ffe1ff */
[----:B-1----:R-:W-:-:S02]  /*18da0*/  FADD.FTZ R103, R99, R103 ;  /* 0x0000006763677221 */ /* 0x002fc40000010000 */
[----:B------:R-:W-:Y:S02]  /*18db0*/  FADD.FTZ R15, R93, R15 ;  /* 0x0000000f5d0f7221 */ /* 0x000fe40000010000 */
[----:B------:R3:W-:Y:S06]  /*18dc0*/  BAR.ARV R14, 0x100 ;  /* 0x0004000e0000751d */ /* 0x0007ec0000002000 */
[----:B------:R-:W-:-:S01]  /*18dd0*/  FADD.FTZ R15, R96, R15 ;  /* 0x0000000f600f7221 */ /* 0x000fc20000010000 */
[----:B--2---:R-:W-:Y:S01]  /*18de0*/  FADD.FTZ R103, R89, R103 ;  /* 0x0000006759677221 */ /* 0x004fe20000010000 */
[----:B------:R0:W-:Y:S02]  /*18df0*/  @!P1 SYNCS.ARRIVE.TRANS64.RED.A1T0 RZ, [R118+URZ], RZ ;  /* 0x000000ff76ff99a7 */ /* 0x0001e4000810043f */
[----:B------:R-:W-:-:S01]  /*18e00*/  FADD.FTZ R15, R97, R15 ;  /* 0x0000000f610f7221 */ /* 0x000fc20000010000 */
[----:B---3--:R-:W-:-:S03]  /*18e10*/  FADD.FTZ R14, R102, R103 ;  /* 0x00000067660e7221 */ /* 0x008fc60000010000 */
[----:B------:R-:W-:-:S04]  /*18e20*/  FADD.FTZ R15, R21, R15 ;  /* 0x0000000f150f7221 */ /* 0x000fc80000010000 */
[----:B------:R-:W-:Y:S01]  /*18e30*/  FADD.FTZ R15, R88, R15 ;  /* 0x0000000f580f7221 */ /* 0x000fe20000010000 */
[----:B0-----:R-:W-:Y:S06]  /*18e40*/  @!P0 BRA `(.L_x_5890) ;  /* 0x0000000000048947 */ /* 0x001fec0003800000 */
[----:B------:R-:W-:Y:S01]  /*18e50*/  BPT.TRAP 0x1 ;  /* 0x000000040000795c */ /* 0x000fe20000300000 */
.L_x_5890:
[----:B------:R-:W2:Y:S01]  /*18e60*/  LDL R103, [R1+0x74] ;  /* 0x0000740001677983 */ /* 0x000ea20000100800 */
[----:B------:R-:W-:Y:S01]  /*18e70*/  ISETP.GT.AND P1, PT, R232, RZ, PT ;  /* 0x000000ffe800720c */ /* 0x000fe20003f24270 */
        /* <DEDUP_REMOVED lines=56> */
[----:B------:R-:W-:Y:S01]  /*19200*/  FMUL.FTZ R82, R82, R3 ;  /* 0x0000000352527220 */ /* 0x000fe20000410000 */
        /* <DEDUP_REMOVED lines=67> */
[----:B------:R-:W-:Y:S02]  /*19640*/  IMAD.MOV.U32 R12, RZ, RZ, R236 ;  /* 0x000000ffff0c7224 */ /* 0x000fe400078e00ec */
[----:B------:R-:W-:Y:S01]  /*19650*/  IMAD.MOV.U32 R201, RZ, RZ, R158 ;  /* 0x000000ffffc97224 */ /* 0x000fe200078e009e */
[----:B--2---:R-:W-:Y:S01]  /*19660*/  R2UR UR4, R103 ;  /* 0x00000000670472ca */ /* 0x004fe200000e0000 */
[----:B------:R-:W-:Y:S02]  /*19670*/  IMAD R103, R233, 0x8, R16 ;  /* 0x00000008e9677824 */ /* 0x000fe400078e0210 */
[----:B------:R-:W-:-:S03]  /*19680*/  IMAD.MOV.U32 R233, RZ, RZ, R234 ;  /* 0x000000ffffe97224 */ /* 0x000fc600078e00ea */
[----:B------:R-:W-:-:S07]  /*19690*/  IADD3 R103, R103, 0x2e860, RZ ;  /* 0x0002e86067677810 */ /* 0x000fce0007ffe0ff */
[----:B------:R-:W-:-:S05]  /*196a0*/  IMAD.U32 R118, RZ, RZ, UR4 ;  /* 0x00000004ff767e24 */ /* 0x000fca000f8e00ff */
[----:B------:R-:W-:-:S04]  /*196b0*/  PRMT R103, R118, 0x654, R103 ;  /* 0x0000065476677816 */ /* 0x000fc80000000067 */
[----:B------:R0:W-:Y:S01]  /*196c0*/  SYNCS.ARRIVE.TRANS64.RED.A1T0 RZ, [R103+URZ], RZ ;  /* 0x000000ff67ff79a7 */ /* 0x0001e2000810043f */
[----:B------:R-:W-:Y:S05]  /*196d0*/  @P1 BRA `(.L_x_5891) ;  /* 0xffffffbc00dc1947 */ /* 0x000fea000383ffff */
[----:B------:R-:W-:-:S07]  /*196e0*/  IMAD.MOV.U32 R233, RZ, RZ, R234 ;  /* 0x000000ffffe97224 */ /* 0x000fce00078e00ea */
.L_x_5880:
[----:B------:R-:W-:Y:S05]  /*196f0*/  WARPSYNC.ALL ;  /* 0x0000000000007948 */ /* 0x000fea0003800000 */
[----:B------:R-:W-:Y:S06]  /*19700*/  BAR.ARV 0x8, 0x120 ;  /* 0x0204800000007b1d */ /* 0x000fec0000002000 */
[----:B------:R-:W-:Y:S05]  /*19710*/  @!P0 BRA `(.L_x_5892) ;  /* 0x0000000000048947 */ /* 0x000fea0003800000 */
[----:B------:R-:W-:Y:S01]  /*19720*/  BPT.TRAP 0x1 ;  /* 0x000000040000795c */ /* 0x000fe20000300000 */
.L_x_5892:
[----:B------:R-:W-:Y:S01]  /*19730*/  IMAD R12, R233, 0x8, R16 ;  /* 0x00000008e90c7824 */ /* 0x000fe200078e0210 */
[----:B------:R-:W-:-:S04]  /*19740*/  SHF.L.U32 R3, R236, 0x1f, RZ ;  /* 0x0000001fec037819 */ /* 0x000fc800000006ff */
[----:B------:R1:W2:Y:S01]  /*19750*/  SYNCS.PHASECHK.TRANS64.TRYWAIT P1, [R12+URZ+0x2e850], R3 ;  /* 0x02e850030c0075a7 */ /* 0x0002a2000802017f */
[----:B------:R-:W-:Y:S05]  /*19760*/  @!P0 BRA `(.L_x_5893) ;  /* 0x0000000000048947 */ /* 0x000fea0003800000 */
[----:B------:R-:W-:Y:S01]  /*19770*/  BPT.TRAP 0x1 ;  /* 0x000000040000795c */ /* 0x000fe20000300000 */
.L_x_5893:
[----:B------:R-:W-:-:S05]  /*19780*/  VIADD R16, R16, 0x400 ;  /* 0x0000040010107836 */ /* 0x000fca0000000000 */
[----:B------:R-:W-:-:S04]  /*19790*/  SHF.R.U32.HI R16, RZ, 0x4, R16 ;  /* 0x00000004ff107819 */ /* 0x000fc80000011610 */
[----:B------:R-:W-:-:S04]  /*197a0*/  LOP3.LUT R16, R16, 0x3fff, RZ, 0xc0, !PT ;  /* 0x00003fff10107812 */ /* 0x000fc800078ec0ff */
[----:B------:R-:W-:Y:S01]  /*197b0*/  LOP3.LUT R16, R16, 0x10000, RZ, 0xfc, !PT ;  /* 0x0001000010107812 */ /* 0x000fe200078efcff */
[----:B--2---:R-:W-:Y:S06]  /*197c0*/  @P1 BRA `(.L_x_5894) ;  /* 0x0000000000081947 */ /* 0x004fec0003800000 */
[----:B------:R-:W2:Y:S02]  /*197d0*/  SYNCS.PHASECHK.TRANS64.TRYWAIT P1, [R12+URZ+0x2e850], R3 ;  /* 0x02e850030c0075a7 */ /* 0x000ea4000802017f */
[----:B--2---:R-:W-:Y:S05]  /*197e0*/  @!P1 BRA `(.L_x_5895) ;  /* 0x0000009c007c9947 */ /* 0x004fea0003800000 */
.L_x_5894:
[----:B------:R-:W-:Y:S01]  /*197f0*/  IMAD R4, R233, 0x700, R16 ;  /* 0x00000700e9047824 */ /* 0x000fe200078e0210 */
[----:B------:R-:W3:Y:S01]  /*19800*/  LDL R88, [R1+0x88] ;  /* 0x0000880001587983 */ /* 0x000ee20000100800 */
[----:B------:R-:W-:Y:S01]  /*19810*/  IMAD.MOV.U32 R5, RZ, RZ, -0x3ffffff0 ;  /* 0xc0000010ff057424 */ /* 0x000fe200078e00ff */
[----:B------:R-:W-:Y:S05]  /*19820*/  WARPSYNC.ALL ;  /* 0x0000000000007948 */ /* 0x000fea0003800000 */
[C---:B------:R-:W-:Y:S01]  /*19830*/  R2UR UR6, R4.reuse ;  /* 0x00000000040672ca */ /* 0x040fe200000e0000 */
[----:B------:R-:W-:Y:S01]  /*19840*/  VIADD R6, R4, 0x100 ;  /* 0x0000010004067836 */ /* 0x000fe20000000000 */
[----:B------:R-:W-:Y:S01]  /*19850*/  R2UR UR7, R5 ;  /* 0x00000000050772ca */ /* 0x000fe200000e0000 */
[----:B------:R-:W-:Y:S01]  /*19860*/  WARPGROUP.ARRIVE ;  /* 0x00000000000079c5 */ /* 0x000fe20000000000 */
[----:B------:R-:W-:Y:S01]  /*19870*/  MOV R7, 0xc0000010 ;  /* 0xc000001000077802 */ /* 0x000fe20000000f00 */
[----:B------:R-:W4:Y:S01]  /*19880*/  LDL R21, [R1+0x78] ;  /* 0x0000780001157983 */ /* 0x000f220000100800 */
[----:B------:R-:W-:-:S03]  /*19890*/  ULDC.64 UR4, c[0x0][0x9a0] ;  /* 0x0002680000047ab9 */ /* 0x000fc60000000a00 */
[----:B------:R-:W1:Y:S01]  /*198a0*/  LDL.LU R20, [R1+0x90] ;  /* 0x0000900001147983 */ /* 0x000e620000300800 */
[----:B------:R-:W-:-:S04]  /*198b0*/  ISETP.NE.U32.AND P1, PT, RZ, UR4, PT ;  /* 0x00000004ff007c0c */ /* 0x000fc8000bf25070 */
[----:B------:R-:W-:Y:S01]  /*198c0*/  ISETP.NE.AND.EX P1, PT, RZ, UR5, PT, P1 ;  /* 0x00000005ff007c0c */ /* 0x000fe2000bf25310 */
[----:B------:R-:W-:Y:S01]  /*198d0*/  QGMMA.64x128x32.F32.E4M3.E4M3 R24, R224, gdesc[UR4], R24, gsb0 ;  /* 0x01e00004e0187df3 */ /* 0x000fe20008000818 */
[----:B------:R-:W-:Y:S01]  /*198e0*/  R2UR UR6, R6 ;  /* 0x00000000060672ca */ /* 0x000fe200000e0000 */
[----:B------:R-:W-:Y:S01]  /*198f0*/  VIADD R6, R4, 0x200 ;  /* 0x0000020004067836 */ /* 0x000fe20000000000 */
[----:B------:R-:W-:Y:S01]  /*19900*/  R2UR UR7, R7 ;  /* 0x00000000070772ca */ /* 0x000fe200000e0000 */
[----:B------:R-:W-:-:S08]  /*19910*/  IMAD.MOV.U32 R7, RZ, RZ, -0x3ffffff0 ;  /* 0xc0000010ff077424 */ /* 0x000fd000078e00ff */
[----:B------:R-:W3:Y:S08]  /*19920*/  @P1 LDC.64 R8, c[0x0][0x9c8] ;  /* 0x00027200ff081b82 */ /* 0x000ef00000000a00 */
[----:B------:R-:W5:Y:S01]  /*19930*/  @P1 LDC.64 R10, c[0x0][0x9d0] ;  /* 0x00027400ff0a1b82 */ /* 0x000f620000000a00 */
        /* <DEDUP_REMOVED lines=8> */
[----:B------:R-:W-:Y:S01]  /*199c0*/  WARPGROUP.ARRIVE ;  /* 0x00000000000079c5 */ /* 0x000fe20000000000 */
[----:B-12---:R-:W-:-:S08]  /*199d0*/  @P1 SHF.R.S32.HI R3, RZ, 0x1f, R20 ;  /* 0x0000001fff031819 */ /* 0x006fd00000011414 */
[----:B------:R-:W-:Y:S01]  /*199e0*/  QGMMA.64x128x32.F32.E4M3.E4M3 R24, R200, gdesc[UR4], R24, gsb0 ;  /* 0x01e00004c8187df3 */ /* 0x000fe20008000818 */
[----:B------:R-:W-:Y:S01]  /*199f0*/  R2UR UR6, R6 ;  /* 0x00000000060672ca */ /* 0x000fe200000e0000 */
[----:B---3--:R-:W-:Y:S01]  /*19a00*/  @P1 IMAD R6, R88, R8, RZ ;  /* 0x0000000858061224 */ /* 0x008fe200078e02ff */
[----:B------:R-:W-:-:S03]  /*19a10*/  R2UR UR7, R7 ;  /* 0x00000000070772ca */ /* 0x000fc600000e0000 */
[C---:B----4-:R-:W-:Y:S02]  /*19a20*/  @P1 IMAD R5, R21.reuse, R9, R6 ;  /* 0x0000000915051224 */ /* 0x050fe400078e0206 */
[----:B------:R-:W-:-:S04]  /*19a30*/  @P1 IMAD.WIDE.U32 R6, R21, R8, RZ ;  /* 0x0000000815061225 */ /* 0x000fc800078e00ff */
[-C--:B-----5:R-:W-:Y:S02]  /*19a40*/  @P1 IMAD R8, R3, R10.reuse, RZ ;  /* 0x0000000a03081224 */ /* 0x0a0fe400078e02ff */
[----:B------:R-:W-:Y:S02]  /*19a50*/  @P1 IMAD.IADD R7, R7, 0x1, R5 ;  /* 0x0000000107071824 */ /* 0x000fe400078e0205 */
[C---:B------:R-:W-:Y:S02]  /*19a60*/  @P1 IMAD R3, R20.reuse, R11, R8 ;  /* 0x0000000b14031224 */ /* 0x040fe400078e0208 */
[----:B------:R-:W-:Y:S01]  /*19a70*/  @P1 IMAD.WIDE.U32 R6, R20, R10, R6 ;  /* 0x0000000a14061225 */ /* 0x000fe200078e0006 */
[----:B------:R-:W-:-:S03]  /*19a80*/  IADD3 R10, R4, 0x400, RZ ;  /* 0x00000400040a7810 */ /* 0x000fc60007ffe0ff */
[----:B------:R-:W-:Y:S01]  /*19a90*/  IMAD.MOV.U32 R11, RZ, RZ, -0x3ffffff0 ;  /* 0xc0000010ff0b7424 */ /* 0x000fe200078e00ff */
[----:B------:R-:W-:Y:S01]  /*19aa0*/  @P1 LEA R8, P2, R6, UR4, 0x2 ;  /* 0x0000000406081c11 */ /* 0x000fe2000f8410ff */
[----:B------:R-:W-:-:S05]  /*19ab0*/  @P1 IMAD.IADD R3, R7, 0x1, R3 ;  /* 0x0000000107031824 */ /* 0x000fca00078e0203 */
[----:B------:R-:W-:Y:S01]  /*19ac0*/  @P1 LEA.HI.X R9, R6, UR5, R3, 0x2, P2 ;  /* 0x0000000506091c11 */ /* 0x000fe200090f1403 */
[----:B------:R-:W-:-:S06]  /*19ad0*/  IMAD.MOV.U32 R3, RZ, RZ, 0x3f800000 ;  /* 0x3f800000ff037424 */ /* 0x000fcc00078e00ff */
[----:B------:R1:W2:Y:S01]  /*19ae0*/  @P1 LDG.E R3, desc[UR60][R8.64] ;  /* 0x0000003c08031981 */ /* 0x0002a2000c1e1900 */
[----:B------:R-:W-:Y:S02]  /*19af0*/  WARPGROUP.DEPBAR.LE gsb0, 0x0 ;  /* 0x00008000000079c5 */ /* 0x000fe40000010000 */
[----:B------:R-:W-:-:S06]  /*19b00*/  WARPGROUP.ARRIVE ;  /* 0x00000000000079c5 */ /* 0x000fcc0000000000 */
[----:B------:R-:W-:Y:S01]  /*19b10*/  QGMMA.64x128x32.F32.E4M3.E4M3 R24, R204, gdesc[UR4], R24, gsb0 ;  /* 0x01e00004cc187df3 */ /* 0x000fe20008000818 */
[----:B------:R-:W-:Y:S02]  /*19b20*/  R2UR UR6, R10 ;  /* 0x000000000a0672ca */ /* 0x000fe400000e0000 */
[----:B------:R-:W-:Y:S01]  /*19b30*/  R2UR UR7, R11 ;  /* 0x000000000b0772ca */ /* 0x000fe200000e0000 */
[----:B------:R-:W-:Y:S02]  /*19b40*/  VIADD R6, R4, 0x500 ;  /* 0x0000050004067836 */ /* 0x000fe40000000000 */
[----:B------:R-:W-:Y:S01]  /*19b50*/  IMAD.MOV.U32 R7, RZ, RZ, -0x3ffffff0 ;  /* 0xc0000010ff077424 */ /* 0x000fe200078e00ff */
[----:B------:R-:W-:Y:S02]  /*19b60*/  WARPGROUP.DEPBAR.LE gsb0, 0x0 ;  /* 0x00008000000079c5 */ /* 0x000fe40000010000 */
[----:B------:R-:W-:-:S07]  /*19b70*/  WARPGROUP.ARRIVE ;  /* 0x00000000000079c5 */ /* 0x000fce0000000000 */
[----:B------:R-:W-:Y:S01]  /*19b80*/  QGMMA.64x128x32.F32.E4M3.E4M3 R24, R208, gdesc[UR4], R24, gsb0 ;  /* 0x01e00004d0187df3 */ /* 0x000fe20008000818 */
[----:B------:R-:W-:Y:S02]  /*19b90*/  R2UR UR6, R6 ;  /* 0x00000000060672ca */ /* 0x000fe400000e0000 */
[----:B------:R-:W-:Y:S01]  /*19ba0*/  R2UR UR7, R7 ;  /* 0x00000000070772ca */ /* 0x000fe200000e0000 */
[----:B------:R-:W-:Y:S02]  /*19bb0*/  VIADD R4, R4, 0x600 ;  /* 0x0000060004047836 */ /* 0x000fe40000000000 */
[----:B------:R-:W-:Y:S01]  /*19bc0*/  IMAD.MOV.U32 R5, RZ, RZ, -0x3ffffff0 ;  /* 0xc0000010ff057424 */ /* 0x000fe200078e00ff */
[----:B------:R-:W3:Y:S04]  /*19bd0*/  SHFL.BFLY PT, R6, R15, 0x2, 0x1f ;  /* 0x0c401f000f067f89 */ /* 0x000ee800000e0000 */
[----:B------:R-:W4:Y:S01]  /*19be0*/  SHFL.BFLY PT, R7, R14, 0x2, 0x1f ;  /* 0x0c401f000e077f89 */ /* 0x000f2200000e0000 */
[----:B------:R-:W-:-:S02]  /*19bf0*/  WARPGROUP.DEPBAR.LE gsb0, 0x0 ;  /* 0x00008000000079c5 */ /* 0x000fc40000010000 */
[----:B------:R-:W-:-:S06]  /*19c00*/  WARPGROUP.ARRIVE ;  /* 0x00000000000079c5 */ /* 0x000fcc0000000000 */
[----:B------:R-:W-:Y:S01]  /*19c10*/  QGMMA.64x128x32.F32.E4M3.E4M3 R24, R212, gdesc[UR4], R24, gsb0 ;  /* 0x01e00004d4187df3 */ /* 0x000fe20008000818 */
[----:B------:R-:W-:Y:S02]  /*19c20*/  R2UR UR6, R4 ;  /* 0x00000000040672ca */ /* 0x000fe400000e0000 */
[----:B------:R-:W-:Y:S01]  /*19c30*/  R2UR UR7, R5 ;  /* 0x00000000050772ca */ /* 0x000fe200000e0000 */
[----:B---3--:R-:W-:-:S01]  /*19c40*/  FADD.FTZ R6, R6, R15 ;  /* 0x0000000f06067221 */ /* 0x008fc20000010000 */
[----:B----4-:R-:W-:-:S04]  /*19c50*/  FADD.FTZ R7, R7, R14 ;  /* 0x0000000e07077221 */ /* 0x010fc80000010000 */
[----:B------:R-:W1:Y:S04]  /*19c60*/  SHFL.BFLY PT, R5, R6, 0x1, 0x1f ;  /* 0x0c201f0006057f89 */ /* 0x000e6800000e0000 */
[----:B------:R-:W3:Y:S01]  /*19c70*/  SHFL.BFLY PT, R4, R7, 0x1, 0x1f ;  /* 0x0c201f0007047f89 */ /* 0x000ee200000e0000 */
[----:B-1----:R-:W-:-:S01]  /*19c80*/  FADD.FTZ R9, R6, R5 ;  /* 0x0000000506097221 */ /* 0x002fc20000010000 */
[----:B---3--:R-:W-:-:S04]  /*19c90*/  FADD.FTZ R10, R7, R4 ;  /* 0x00000004070a7221 */ /* 0x008fc80000010000 */
[C---:B------:R-:W-:Y:S01]  /*19ca0*/  FSETP.NE.FTZ.AND P1, PT, R9.reuse, RZ, PT ;  /* 0x000000ff0900720b */ /* 0x040fe20003f35000 */
[----:B------:R-:W-:Y:S01]  /*19cb0*/  FMUL.FTZ R11, R9, 0.00390625 ;  /* 0x3b800000090b7820 */ /* 0x000fe20000410000 */
[----:B------:R-:W-:Y:S01]  /*19cc0*/  FMUL.FTZ R14, R10, 0.00390625 ;  /* 0x3b8000000a0e7820 */ /* 0x000fe20000410000 */
[----:B------:R-:W-:-:S03]  /*19cd0*/  MOV R4, RZ ;  /* 0x000000ff00047202 */ /* 0x000fc60000000f00 */
        /* <DEDUP_REMOVED lines=9> */
[----:B------:R-:W3:Y:S08]  /*19d70*/  @P2 MUFU.LG2 R6, R11 ;  /* 0x0000000b00062308 */ /* 0x000ef00000000c00 */
[----:B------:R-:W4:Y:S01]  /*19d80*/  @P1 MUFU.RCP R8, R10 ;  /* 0x0000000a00081308 */ /* 0x000f220000001000 */
[C---:B------:R-:W-:Y:S01]  /*19d90*/  @P2 FMUL.FTZ R5, R2.reuse, 0.69314718246459960938 ;  /* 0x3f31721802052820 */ /* 0x040fe20000410000 */
[----:B------:R-:W-:Y:S01]  /*19da0*/  @P3 FMUL.FTZ R15, R2, 0.69314718246459960938 ;  /* 0x3f317218020f3820 */ /* 0x000fe20000410000 */
[----:B-1----:R-:W-:Y:S01]  /*19db0*/  @P3 FMUL.FTZ R2, R7, 0.69314718246459960938 ;  /* 0x3f31721807023820 */ /* 0x002fe20000410000 */
[----:B------:R-:W-:-:S02]  /*19dc0*/  IMAD.MOV.U32 R88, RZ, RZ, -0x800000 ;  /* 0xff800000ff587424 */ /* 0x000fc400078e00ff */
[----:B--2---:R-:W-:Y:S01]  /*19dd0*/  FMUL.FTZ R7, R4, R3 ;  /* 0x0000000304077220 */ /* 0x004fe20000410000 */
[----:B------:R-:W-:Y:S02]  /*19de0*/  IMAD.MOV.U32 R89, RZ, RZ, -0x800000 ;  /* 0xff800000ff597424 */ /* 0x000fe400078e00ff */
[----:B---3--:R-:W-:Y:S01]  /*19df0*/  @P2 FMUL.FTZ R6, R6, 0.69314718246459960938 ;  /* 0x3f31721806062820 */ /* 0x008fe20000410000 */
[----:B------:R-:W-:-:S03]  /*19e00*/  @P3 FFMA.FTZ R88, R15, R13, R2 ;  /* 0x0000000d0f583223 */ /* 0x000fc60000010002 */
[----:B------:R-:W-:Y:S01]  /*19e10*/  @P2 FFMA.FTZ R89, R5, R0, R6 ;  /* 0x0000000005592223 */ /* 0x000fe20000010006 */
[----:B----4-:R-:W-:Y:S01]  /*19e20*/  FMUL.FTZ R2, R8, R3 ;  /* 0x0000000308027220 */ /* 0x010fe20000410000 */
[----:B------:R-:W-:Y:S02]  /*19e30*/  WARPGROUP.DEPBAR.LE gsb0, 0x0 ;  /* 0x00008000000079c5 */ /* 0x000fe40000010000 */
[----:B------:R-:W-:Y:S05]  /*19e40*/  @!P0 BRA `(.L_x_5896) ;  /* 0x0000000000048947 */ /* 0x000fea0003800000 */
[----:B------:R-:W-:Y:S01]  /*19e50*/  BPT.TRAP 0x1 ;  /* 0x000000040000795c */ /* 0x000fe20000300000 */
.L_x_5896:
[----:B------:R-:W2:Y:S04]  /*19e60*/  LDL R0, [R1+0x74] ;  /* 0x0000740001007983 */ /* 0x000ea80000100800 */
[----:B------:R-:W3:Y:S01]  /*19e70*/  LDL.LU R4, [R1+0x94] ;  /* 0x0000940001047983 */ /* 0x000ee20000300800 */
[----:B------:R-:W-:Y:S02]  /*19e80*/  VIADD R233, R233, 0x1 ;  /* 0x00000001e9e97836 */ /* 0x000fe40000000000 */
[-C--:B0-----:R-:W-:Y:S01]  /*19e90*/  FMUL.FTZ R103, R24, R7.reuse ;  /* 0x0000000718677220 */ /* 0x081fe20000410000 */
        /* <DEDUP_REMOVED lines=62> */
[----:B------:R-:W-:-:S02]  /*1a280*/  SEL R233, R233, RZ, P1 ;  /* 0x000000ffe9e97207 */ /* 0x000fc40000800000 */
[----:B--2---:R-:W-:Y:S01]  /*1a290*/  R2UR UR4, R0 ;  /* 0x00000000000472ca */ /* 0x004fe200000e0000 */
[----:B------:R-:W-:Y:S02]  /*1a2a0*/  VIADD R0, R12, 0x2e860 ;  /* 0x0002e8600c007836 */ /* 0x000fe40000000000 */
[----:B------:R-:W-:-:S10]  /*1a2b0*/  FMUL.FTZ R12, R75, R2 ;  /* 0x000000024b0c7220 */ /* 0x000fd40000410000 */
[----:B------:R-:W-:Y:S01]  /*1a2c0*/  IMAD.U32 R3, RZ, RZ, UR4 ;  /* 0x00000004ff037e24 */ /* 0x000fe2000f8e00ff */
[----:B---3--:R-:W-:Y:S01]  /*1a2d0*/  R2UR UR4, R4 ;  /* 0x00000000040472ca */ /* 0x008fe200000e0000 */
[-C--:B------:R-:W-:Y:S01]  /*1a2e0*/  FMUL.FTZ R4, R84, R7.reuse ;  /* 0x0000000754047220 */ /* 0x080fe20000410000 */
[----:B------:R-:W-:Y:S02]  /*1a2f0*/  FMUL.FTZ R7, R85, R7 ;  /* 0x0000000755077220 */ /* 0x000fe40000410000 */
[----:B------:R-:W-:Y:S02]  /*1a300*/  PRMT R0, R3, 0x654, R0 ;  /* 0x0000065403007816 */ /* 0x000fe40000000000 */
[----:B------:R-:W-:Y:S02]  /*1a310*/  SEL R3, RZ, 0x1, P1 ;  /* 0x00000001ff037807 */ /* 0x000fe40000800000 */
[----:B------:R0:W-:Y:S02]  /*1a320*/  SYNCS.ARRIVE.TRANS64.RED.A1T0 RZ, [R0+URZ], RZ ;  /* 0x000000ff00ff79a7 */ /* 0x0001e4000810043f */
[----:B------:R-:W-:-:S03]  /*1a330*/  LOP3.LUT R236, R236, R3, RZ, 0x3c, !PT ;  /* 0x00000003ecec7212 */ /* 0x000fc600078e3cff */
[----:B------:R-:W-:-:S06]  /*1a340*/  UIADD3 UR4, UR4, 0x1, URZ ;  /* 0x0000000104047890 */ /* 0x000fcc000fffe03f */
[----:B0-----:R-:W-:-:S05]  /*1a350*/  MOV R0, UR4 ;  /* 0x0000000400007c02 */ /* 0x001fca0008000f00 */
[----:B------:R0:W-:Y:S02]  /*1a360*/  STL [R1+0x94], R0 ;  /* 0x0000940001007387 */ /* 0x0001e40000100800 */
.L_x_5840:
[----:B------:R-:W-:Y:S05]  /*1a370*/  WARPSYNC.ALL ;  /* 0x0000000000007948 */ /* 0x000fea0003800000 */
[----:B------:R-:W0:Y:S08]  /*1a380*/  S2UR UR5, SR_CgaCtaId ;  /* 0x00000000000579c3 */ /* 0x000e300000008800 */
[----:B------:R-:W-:Y:S06]  /*1a390*/  BAR.SYNC.DEFER_BLOCKING 0x5, 0x180 ;  /* 0x0146000000007b1d */ /* 0x000fec0000010000 */
[----:B------:R-:W-:Y:S01]  /*1a3a0*/  UMOV UR4, 0x400 ;  /* 0x0000040000047882 */ /* 0x000fe20000000000 */
[----:B------:R-:W-:Y:S01]  /*1a3b0*/  BSSY B0, `(.L_x_5897) ;  /* 0x0000262000007945 */ /* 0x000fe20003800000 */
[----:B0-----:R-:W-:Y:S01]  /*1a3c0*/  IMAD.U32 R0, RZ, RZ, UR5 ;  /* 0x00000005ff007e24 */ /* 0x001fe2000f8e00ff */
[----:B------:R-:W-:-:S04]  /*1a3d0*/  ULEA UR4, UR5, UR4, 0x18 ;  /* 0x0000000405047291 */ /* 0x000fc8000f8ec03f */
[----:B------:R0:W-:Y:S02]  /*1a3e0*/  STL [R1+0x74], R0 ;  /* 0x0000740001007387 */ /* 0x0001e40000100800 */
[----:B------:R-:W-:-:S05]  /*1a3f0*/  IMAD.U32 R16, RZ, RZ, UR4 ;  /* 0x00000004ff107e24 */ /* 0x000fca000f8e00ff */
[----:B------:R0:W1:Y:S01]  /*1a400*/  LDS.128 R120, [R16+0x2e8d0] ;  /* 0x02e8d00010787984 */ /* 0x0000620000000c00 */
[----:B------:R-:W-:Y:S06]  /*1a410*/  BAR.ARV 0x4, 0x180 ;  /* 0x0106000000007b1d */ /* 0x000fec0000002000 */
[----:B------:R-:W-:Y:S05]  /*1a420*/  @P0 BRA `(.L_x_5898) ;  /* 0x0000001800c40947 */ /* 0x000fea0003800000 */
        /* <DEDUP_REMOVED lines=8> */
[----:B------:R-:W-:Y:S01]  /*1a4b0*/  F2FP.BF16.F32.PACK_AB R68, R61, R68 ;  /* 0x000000443d44723e */ /* 0x000fe200000010ff */
[----:B------:R-:W-:Y:S01]  /*1a4c0*/  UMOV UR4, 0xffffffff ;  /* 0xffffffff00047882 */ /* 0x000fe20000000000 */
[----:B------:R-:W-:Y:S01]  /*1a4d0*/  F2FP.BF16.F32.PACK_AB R50, R53, R60 ;  /* 0x0000003c3532723e */ /* 0x000fe200000010ff */
[----:B------:R-:W4:Y:S01]  /*1a4e0*/  S2R R63, SR_SWINHI ;  /* 0x00000000003f7919 */ /* 0x000f220000002f00 */
        /* <DEDUP_REMOVED lines=17> */
[----:B----4-:R-:W-:Y:S02]  /*1a600*/  MOV R61, R63 ;  /* 0x0000003f003d7202 */ /* 0x010fe40000000f00 */
[----:B0-----:R-:W-:Y:S02]  /*1a610*/  LOP3.LUT P0, R2, R58, 0x3, RZ, 0xc0, !PT ;  /* 0x000000033a027812 */ /* 0x001fe4000780c0ff */
        /* <DEDUP_REMOVED lines=17> */
[----:B--2---:R-:W-:-:S03]  /*1a730*/  IMAD.WIDE R4, R54, 0x2, R60 ;  /* 0x0000000236047825 */ /* 0x004fc600078e023c */
[C---:B------:R-:W-:Y:S02]  /*1a740*/  IADD3 R7, P5, R4.reuse, 0x4060, RZ ;  /* 0x0000406004077810 */ /* 0x040fe40007fbe0ff */
[C---:B------:R-:W-:Y:S02]  /*1a750*/  IADD3 R9, P1, R4.reuse, 0x4040, RZ ;  /* 0x0000404004097810 */ /* 0x040fe40007f3e0ff */
[----:B------:R-:W-:Y:S02]  /*1a760*/  LOP3.LUT R6, R7, 0x380, RZ, 0xc0, !PT ;  /* 0x0000038007067812 */ /* 0x000fe400078ec0ff */
[----:B------:R-:W-:Y:S02]  /*1a770*/  LOP3.LUT R8, R9, 0x380, RZ, 0xc0, !PT ;  /* 0x0000038009087812 */ /* 0x000fe400078ec0ff */
[----:B------:R-:W-:Y:S02]  /*1a780*/  IADD3 R15, P3, R4, 0x4000, RZ ;  /* 0x00004000040f7810 */ /* 0x000fe40007f7e0ff */
[----:B------:R-:W-:-:S02]  /*1a790*/  SHF.R.U64 R6, R6, 0x3, RZ ;  /* 0x0000000306067819 */ /* 0x000fc400000012ff */
[----:B------:R-:W-:Y:S02]  /*1a7a0*/  SHF.R.U64 R8, R8, 0x3, RZ ;  /* 0x0000000308087819 */ /* 0x000fe400000012ff */
[----:B------:R-:W-:Y:S02]  /*1a7b0*/  LOP3.LUT R14, R15, 0x380, RZ, 0xc0, !PT ;  /* 0x000003800f0e7812 */ /* 0x000fe400078ec0ff */
[----:B------:R-:W-:Y:S01]  /*1a7c0*/  LOP3.LUT R6, R6, R7, RZ, 0x3c, !PT ;  /* 0x0000000706067212 */ /* 0x000fe200078e3cff */
[--C-:B------:R-:W-:Y:S01]  /*1a7d0*/  IMAD.X R7, RZ, RZ, R5.reuse, P5 ;  /* 0x000000ffff077224 */ /* 0x100fe200028e0605 */
[----:B------:R-:W-:Y:S01]  /*1a7e0*/  LOP3.LUT R8, R8, R9, RZ, 0x3c, !PT ;  /* 0x0000000908087212 */ /* 0x000fe200078e3cff */
[----:B------:R-:W-:Y:S01]  /*1a7f0*/  IMAD.X R9, RZ, RZ, R5, P1 ;  /* 0x000000ffff097224 */ /* 0x000fe200008e0605 */
[----:B------:R-:W-:Y:S02]  /*1a800*/  SHF.R.U64 R14, R14, 0x3, RZ ;  /* 0x000000030e0e7819 */ /* 0x000fe400000012ff */
[----:B------:R-:W-:-:S02]  /*1a810*/  IADD3 R21, P4, R4, 0x60, RZ ;  /* 0x0000006004157810 */ /* 0x000fc40007f9e0ff */
[C---:B------:R-:W-:Y:S02]  /*1a820*/  IADD3 R25, P5, R4.reuse, 0x40, RZ ;  /* 0x0000004004197810 */ /* 0x040fe40007fbe0ff */
[C---:B------:R-:W-:Y:S02]  /*1a830*/  IADD3 R27, P1, R4.reuse, 0x20, RZ ;  /* 0x00000020041b7810 */ /* 0x040fe40007f3e0ff */
[----:B------:R-:W-:Y:S02]  /*1a840*/  IADD3 R11, P2, R4, 0x4020, RZ ;  /* 0x00004020040b7810 */ /* 0x000fe40007f5e0ff */
[----:B------:R-:W-:Y:S02]  /*1a850*/  LOP3.LUT R14, R14, R15, RZ, 0x3c, !PT ;  /* 0x0000000f0e0e7212 */ /* 0x000fe400078e3cff */
        /* <DEDUP_REMOVED lines=19> */
[-C--:B------:R-:W-:Y:S02]  /*1a990*/  IADD3.X R11, RZ, R5.reuse, RZ, P2, !PT ;  /* 0x00000005ff0b7210 */ /* 0x080fe400017fe4ff */
        /* <DEDUP_REMOVED lines=8> */
[----:B---3--:R-:W-:Y:S01]  /*1aa20*/  LOP3.LUT R2, R0, 0x2, RZ, 0x3c, !PT ;  /* 0x0000000200027812 */ /* 0x008fe200078e3cff */
[----:B------:R-:W-:Y:S06]  /*1aa30*/  BRA.DIV UR4, `(.L_x_5899) ;  /* 0x0000008a04fc7947 */ /* 0x000fec000b800000 */
        /* <DEDUP_REMOVED lines=19> */
[----:B------:R-:W0:Y:S01]  /*1ab70*/  SHFL.IDX PT, R10, R5, R0, 0x1c1f ;  /* 0x001c1f00050a7589 */ /* 0x000e2200000e0000 */
[----:B------:R-:W-:Y:S02]  /*1ab80*/  SEL R63, R38, R67, P0 ;  /* 0x00000043263f7207 */ /* 0x000fe40000000000 */
[----:B------:R-:W-:Y:S01]  /*1ab90*/  SEL R65, R67, R38, P0 ;  /* 0x0000002643417207 */ /* 0x000fe20000000000 */
[----:B------:R-:W-:Y:S01]  /*1aba0*/  SHFL.IDX PT, R21, R21, R2, 0x1c1f ;  /* 0x001c1f0215157589 */ /* 0x000fe200000e0000 */
[----:B------:R-:W-:Y:S02]  /*1abb0*/  SEL R9, R92, R93, P0 ;  /* 0x0000005d5c097207 */ /* 0x000fe40000000000 */
[----:B------:R-:W-:Y:S01]  /*1abc0*/  SEL R39, R28, R39, P0 ;  /* 0x000000271c277207 */ /* 0x000fe20000000000 */
[----:B------:R-:W2:Y:S01]  /*1abd0*/  SHFL.IDX PT, R38, R33, R0, 0x1c1f ;  /* 0x001c1f0021267589 */ /* 0x000ea200000e0000 */
        /* <DEDUP_REMOVED lines=11> */
[----:B------:R-:W-:Y:S01]  /*1ac90*/  SHFL.IDX PT, R49, R49, R0, 0x1c1f ;  /* 0x001c1f0031317589 */ /* 0x000fe200000e0000 */
[----:B------:R-:W-:Y:S02]  /*1aca0*/  SEL R59, R59, R46, P0 ;  /* 0x0000002e3b3b7207 */ /* 0x000fe40000000000 */
[----:B------:R-:W-:Y:S01]  /*1acb0*/  SEL R69, R69, R30, P0 ;  /* 0x0000001e45457207 */ /* 0x000fe20000000000 */
[----:B------:R-:W1:Y:S01]  /*1acc0*/  SHFL.IDX PT, R48, R51, R2, 0x1c1f ;  /* 0x001c1f0233307589 */ /* 0x000e6200000e0000 */
[----:B------:R-:W-:Y:S02]  /*1acd0*/  SEL R73, R34, R73, P0 ;  /* 0x0000004922497207 */ /* 0x000fe40000000000 */
[----:B------:R-:W-:Y:S01]  /*1ace0*/  SEL R75, R77, R42, P0 ;  /* 0x0000002a4d4b7207 */ /* 0x000fe20000000000 */
[----:B------:R-:W1:Y:S01]  /*1acf0*/  SHFL.IDX PT, R30, R25, R0, 0x1c1f ;  /* 0x001c1f00191e7589 */ /* 0x000e6200000e0000 */
[----:B------:R-:W-:-:S02]  /*1ad00*/  SEL R77, R42, R77, P0 ;  /* 0x0000004d2a4d7207 */ /* 0x000fc40000000000 */
[----:B0-----:R-:W-:Y:S01]  /*1ad10*/  SEL R8, R10, R7, P0 ;  /* 0x000000070a087207 */ /* 0x001fe20000000000 */
[----:B------:R-:W0:Y:S01]  /*1ad20*/  SHFL.IDX PT, R34, R29, R0, 0x1c1f ;  /* 0x001c1f001d227589 */ /* 0x000e2200000e0000 */
[----:B--2---:R-:W-:Y:S02]  /*1ad30*/  SEL R36, R38, R35, P0 ;  /* 0x0000002326247207 */ /* 0x004fe40000000000 */
[----:B------:R-:W-:Y:S01]  /*1ad40*/  SEL R4, R6, R3, P0 ;  /* 0x0000000306047207 */ /* 0x000fe20000000000 */
[----:B------:R-:W-:Y:S01]  /*1ad50*/  SHFL.IDX PT, R41, R41, R0, 0x1c1f ;  /* 0x001c1f0029297589 */ /* 0x000fe200000e0000 */
[----:B------:R-:W-:Y:S02]  /*1ad60*/  SEL R10, R7, R10, P0 ;  /* 0x0000000a070a7207 */ /* 0x000fe40000000000 */
[----:B---3--:R-:W-:Y:S01]  /*1ad70*/  SEL R24, R26, R21, P0 ;  /* 0x000000151a187207 */ /* 0x008fe20000000000 */
[----:B------:R-:W2:Y:S01]  /*1ad80*/  SHFL.IDX PT, R40, R43, R2, 0x1c1f ;  /* 0x001c1f022b287589 */ /* 0x000ea200000e0000 */
[----:B------:R-:W-:-:S02]  /*1ad90*/  SEL R38, R35, R38, P0 ;  /* 0x0000002623267207 */ /* 0x000fc40000000000 */
[----:B----4-:R-:W-:Y:S01]  /*1ada0*/  SEL R12, R37, R20, P0 ;  /* 0x00000014250c7207 */ /* 0x010fe20000000000 */
[----:B------:R-:W-:Y:S01]  /*1adb0*/  SHFL.IDX PT, R45, R45, R0, 0x1c1f ;  /* 0x001c1f002d2d7589 */ /* 0x000fe200000e0000 */
[----:B------:R-:W-:Y:S02]  /*1adc0*/  SEL R14, R20, R37, P0 ;  /* 0x00000025140e7207 */ /* 0x000fe40000000000 */
[----:B------:R-:W-:Y:S01]  /*1add0*/  SEL R6, R3, R6, P0 ;  /* 0x0000000603067207 */ /* 0x000fe20000000000 */
[----:B------:R-:W-:Y:S01]  /*1ade0*/  SHFL.IDX PT, R53, R53, R0, 0x1c1f ;  /* 0x001c1f0035357589 */ /* 0x000fe200000e0000 */
[----:B-1----:R-:W-:Y:S02]  /*1adf0*/  SEL R9, R49, R48, P0 ;  /* 0x0000003031097207 */ /* 0x002fe40000000000 */
[----:B------:R-:W-:Y:S01]  /*1ae00*/  SEL R11, R48, R49, P0 ;  /* 0x00000031300b7207 */ /* 0x000fe20000000000 */
[----:B------:R-:W-:Y:S01]  /*1ae10*/  SHFL.IDX PT, R57, R57, R0, 0x1c1f ;  /* 0x001c1f0039397589 */ /* 0x000fe200000e0000 */
[----:B------:R-:W-:Y:S01]  /*1ae20*/  SEL R28, R30, R27, P0 ;  /* 0x0000001b1e1c7207 */ /* 0x000fe20000000000 */
[----:B------:R-:W-:Y:S01]  /*1ae30*/  IMAD.MOV.U32 R49, RZ, RZ, RZ ;  /* 0x000000ffff317224 */ /* 0x000fe200078e00ff */
[----:B------:R-:W-:Y:S01]  /*1ae40*/  SEL R30, R27, R30, P0 ;  /* 0x0000001e1b1e7207 */ /* 0x000fe20000000000 */
[----:B------:R-:W-:Y:S01]  /*1ae50*/  SHFL.IDX PT, R63, R63, R0, 0x1c1f ;  /* 0x001c1f003f3f7589 */ /* 0x000fe200000e0000 */
[----:B0-----:R-:W-:-:S02]  /*1ae60*/  SEL R32, R34, R31, P0 ;  /* 0x0000001f22207207 */ /* 0x001fc40000000000 */
[----:B------:R-:W-:Y:S01]  /*1ae70*/  SEL R34, R31, R34, P0 ;  /* 0x000000221f227207 */ /* 0x000fe20000000000 */
[----:B------:R-:W-:Y:S01]  /*1ae80*/  SHFL.IDX PT, R67, R67, R0, 0x1c1f ;  /* 0x001c1f0043437589 */ /* 0x000fe200000e0000 */
[----:B------:R-:W-:-:S03]  /*1ae90*/  SEL R26, R21, R26, P0 ;  /* 0x0000001a151a7207 */ /* 0x000fc60000000000 */
[----:B------:R-:W-:Y:S01]  /*1aea0*/  SHFL.IDX PT, R71, R71, R0, 0x1c1f ;  /* 0x001c1f0047477589 */ /* 0x000fe200000e0000 */
[----:B--2---:R-:W-:Y:S02]  /*1aeb0*/  SEL R44, R41, R40, P0 ;  /* 0x00000028292c7207 */ /* 0x004fe40000000000 */
[----:B------:R-:W-:Y:S01]  /*1aec0*/  SEL R46, R40, R41, P0 ;  /* 0x00000029282e7207 */ /* 0x000fe20000000000 */
[----:B------:R-:W0:Y:S04]  /*1aed0*/  SHFL.IDX PT, R42, R47, R2, 0x1c1f ;  /* 0x001c1f022f2a7589 */ /* 0x000e2800000e0000 */
[----:B------:R-:W1:Y:S04]  /*1aee0*/  SHFL.IDX PT, R50, R55, R2, 0x1c1f ;  /* 0x001c1f0237327589 */ /* 0x000e6800000e0000 */
[----:B------:R-:W2:Y:S04]  /*1aef0*/  SHFL.IDX PT, R52, R59, R2, 0x1c1f ;  /* 0x001c1f023b347589 */ /* 0x000ea800000e0000 */
[----:B------:R-:W3:Y:S04]  /*1af00*/  SHFL.IDX PT, R54, R65, R2, 0x1c1f ;  /* 0x001c1f0241367589 */ /* 0x000ee800000e0000 */
[----:B------:R-:W4:Y:S04]  /*1af10*/  SHFL.IDX PT, R56, R69, R2, 0x1c1f ;  /* 0x001c1f0245387589 */ /* 0x000f2800000e0000 */
[----:B------:R-:W4:Y:S04]  /*1af20*/  SHFL.IDX PT, R58, R73, R2, 0x1c1f ;  /* 0x001c1f02493a7589 */ /* 0x000f2800000e0000 */
[----:B------:R3:W4:Y:S01]  /*1af30*/  SHFL.IDX PT, R75, R75, R0, 0x1c1f ;  /* 0x001c1f004b4b7589 */ /* 0x00072200000e0000 */
[----:B0-----:R-:W-:-:S02]  /*1af40*/  SEL R5, R45, R42, P0 ;  /* 0x0000002a2d057207 */ /* 0x001fc40000000000 */
[----:B------:R-:W-:Y:S01]  /*1af50*/  SEL R7, R42, R45, P0 ;  /* 0x0000002d2a077207 */ /* 0x000fe20000000000 */
[----:B------:R0:W0:Y:S01]  /*1af60*/  SHFL.IDX PT, R62, R77, R2, 0x1c1f ;  /* 0x001c1f024d3e7589 */ /* 0x00002200000e0000 */
[----:B-1----:R-:W-:Y:S02]  /*1af70*/  SEL R25, R53, R50, P0 ;  /* 0x0000003235197207 */ /* 0x002fe40000000000 */
[----:B------:R-:W-:Y:S02]  /*1af80*/  SEL R27, R50, R53, P0 ;  /* 0x00000035321b7207 */ /* 0x000fe40000000000 */
[----:B--2---:R-:W-:Y:S02]  /*1af90*/  SEL R29, R57, R52, P0 ;  /* 0x00000034391d7207 */ /* 0x004fe40000000000 */
[----:B------:R-:W-:Y:S02]  /*1afa0*/  SEL R31, R52, R57, P0 ;  /* 0x00000039341f7207 */ /* 0x000fe40000000000 */
[----:B---3--:R-:W-:-:S02]  /*1afb0*/  SEL R33, R63, R54, P0 ;  /* 0x000000363f217207 */ /* 0x008fc40000000000 */
[----:B------:R-:W-:Y:S02]  /*1afc0*/  SEL R35, R54, R63, P0 ;  /* 0x0000003f36237207 */ /* 0x000fe40000000000 */
[----:B----4-:R-:W-:Y:S02]  /*1afd0*/  SEL R37, R67, R56, P0 ;  /* 0x0000003843257207 */ /* 0x010fe40000000000 */
[----:B------:R-:W-:Y:S02]  /*1afe0*/  SEL R39, R56, R67, P0 ;  /* 0x0000004338277207 */ /* 0x000fe40000000000 */
[----:B------:R-:W-:Y:S02]  /*1aff0*/  SEL R13, R71, R58, P0 ;  /* 0x0000003a470d7207 */ /* 0x000fe40000000000 */
[----:B------:R-:W-:-:S07]  /*1b000*/  SEL R15, R58, R71, P0 ;  /* 0x000000473a0f7207 */ /* 0x000fce0000000000 */
.L_x_6102:
[----:B0-----:R-:W2:Y:S04]  /*1b010*/  LDL.LU R2, [R1+0x80] ;  /* 0x0000800001027983 */ /* 0x001ea80000300800 */
[----:B------:R-:W3:Y:S04]  /*1b020*/  LDL.64 R40, [R1+0x58] ;  /* 0x0000580001287983 */ /* 0x000ee80000100a00 */
[----:B------:R-:W4:Y:S01]  /*1b030*/  LDL.LU R0, [R1+0x84] ;  /* 0x0000840001007983 */ /* 0x000f220000300800 */
[----:B------:R-:W-:Y:S05]  /*1b040*/  WARPSYNC.ALL ;  /* 0x0000000000007948 */ /* 0x000fea0003800000 */
[----:B------:R-:W-:Y:S06]  /*1b050*/  BAR.SYNC.DEFER_BLOCKING 0x1, 0x100 ;  /* 0x0044000000007b1d */ /* 0x000fec0000010000 */
[----:B------:R-:W-:-:S02]  /*1b060*/  ULDC.64 UR4, c[0x0][0xbd8] ;  /* 0x0002f60000047ab9 */ /* 0x000fc40000000a00 */
[----:B------:R-:W-:Y:S01]  /*1b070*/  ISETP.NE.U32.AND P2, PT, RZ, UR4, PT ;  /* 0x00000004ff007c0c */ /* 0x000fe2000bf45070 */
[----:B------:R0:W3:Y:S01]  /*1b080*/  LDL.64 R52, [R1+0x58] ;  /* 0x0000580001347983 */ /* 0x0000e20000100a00 */
[----:B------:R-:W-:Y:S02]  /*1b090*/  SEL R45, R75, R62, P0 ;  /* 0x0000003e4b2d7207 */ /* 0x000fe40000000000 */
[----:B------:R-:W-:Y:S01]  /*1b0a0*/  ISETP.NE.AND.EX P2, PT, RZ, UR5, PT, P2 ;  /* 0x00000005ff007c0c */ /* 0x000fe2000bf45320 */
[----:B------:R-:W3:Y:S01]  /*1b0b0*/  LDL R48, [R1+0x50] ;  /* 0x0000500001307983 */ /* 0x000ee20000100800 */
[----:B------:R-:W-:-:S03]  /*1b0c0*/  SEL R47, R62, R75, P0 ;  /* 0x0000004b3e2f7207 */ /* 0x000fc60000000000 */
[----:B------:R1:W-:Y:S04]  /*1b0d0*/  STSM.16.M88.4 [R79], R4 ;  /* 0x000000044f007844 */ /* 0x0003e80000000200 */
[----:B------:R0:W-:Y:S04]  /*1b0e0*/  STSM.16.M88.4 [R78], R8 ;  /* 0x000000084e007844 */ /* 0x0001e80000000200 */
[----:B------:R0:W-:Y:S04]  /*1b0f0*/  STSM.16.M88.4 [R76], R24 ;  /* 0x000000184c007844 */ /* 0x0001e80000000200 */
[----:B------:R0:W-:Y:S04]  /*1b100*/  STSM.16.M88.4 [R74], R28 ;  /* 0x0000001c4a007844 */ /* 0x0001e80000000200 */
[----:B------:R0:W-:Y:S04]  /*1b110*/  STSM.16.M88.4 [R72], R32 ;  /* 0x0000002048007844 */ /* 0x0001e80000000200 */
[----:B------:R0:W-:Y:S04]  /*1b120*/  STSM.16.M88.4 [R70], R36 ;  /* 0x0000002446007844 */ /* 0x0001e80000000200 */
[----:B------:R0:W-:Y:S04]  /*1b130*/  STSM.16.M88.4 [R66], R12 ;  /* 0x0000000c42007844 */ /* 0x0001e80000000200 */
[----:B------:R0:W-:Y:S01]  /*1b140*/  STSM.16.M88.4 [R64], R44 ;  /* 0x0000002c40007844 */ /* 0x0001e20000000200 */
[----:B------:R-:W-:Y:S01]  /*1b150*/  BAR.SYNC.DEFER_BLOCKING 0x1, 0x100 ;  /* 0x0044000000007b1d */ /* 0x000fe20000010000 */
[----:B--2---:R-:W-:-:S04]  /*1b160*/  IADD3 R20, P1, R2, UR4, RZ ;  /* 0x0000000402147c10 */ /* 0x004fc8000ff3e0ff */
[----:B----4-:R-:W-:Y:S01]  /*1b170*/  IADD3.X R21, R0, UR5, RZ, P1, !PT ;  /* 0x0000000500157c10 */ /* 0x010fe20008ffe4ff */
[----:B------:R-:W-:Y:S02]  /*1b180*/  ULDC.64 UR4, c[0x0][0xbe0] ;  /* 0x0002f80000047ab9 */ /* 0x000fe40000000a00 */
[----:B------:R-:W-:Y:S02]  /*1b190*/  ISETP.NE.U32.AND P0, PT, RZ, UR4, PT ;  /* 0x00000004ff007c0c */ /* 0x000fe4000bf05070 */
[----:B------:R0:W5:Y:S02]  /*1b1a0*/  @P2 LDG.E R49, desc[UR60][R20.64] ;  /* 0x0000003c14312981 */ /* 0x000164000c1e1900 */
[----:B------:R-:W-:Y:S01]  /*1b1b0*/  ISETP.NE.AND.EX P0, PT, RZ, UR5, PT, P0 ;  /* 0x00000005ff007c0c */ /* 0x000fe2000bf05300 */
[----:B---3--:R-:W-:-:S12]  /*1b1c0*/  IMAD.MOV.U32 R52, RZ, RZ, R40 ;  /* 0x000000ffff347224 */ /* 0x008fd800078e0028 */
[----:B------:R-:W-:Y:S01]  /*1b1d0*/  @P0 IADD3 R2, P1, R2, UR4, RZ ;  /* 0x0000000402020c10 */ /* 0x000fe2000ff3e0ff */
[----:B------:R-:W-:Y:S01]  /*1b1e0*/  ULDC UR4, c[0x0][0xa88] ;  /* 0x0002a20000047ab9 */ /* 0x000fe20000000800 */
[----:B-1----:R-:W-:Y:S02]  /*1b1f0*/  LEA R5, R52, R48, 0x6 ;  /* 0x0000003034057211 */ /* 0x002fe400078e30ff */
[----:B------:R-:W-:Y:S01]  /*1b200*/  @P0 IADD3.X R3, R0, UR5, RZ, P1, !PT ;  /* 0x0000000500030c10 */ /* 0x000fe20008ffe4ff */
[----:B------:R-:W-:Y:S02]  /*1b210*/  IMAD.U32 R0, RZ, RZ, UR4 ;  /* 0x00000004ff007e24 */ /* 0x000fe4000f8e00ff */
[----:B------:R-:W-:-:S04]  /*1b220*/  IMAD.WIDE R60, R5, 0x2, R60 ;  /* 0x00000002053c7825 */ /* 0x000fc800078e023c */
[----:B------:R0:W5:Y:S01]  /*1b230*/  @P0 LDG.E R0, desc[UR60][R2.64] ;  /* 0x0000003c02000981 */ /* 0x000162000c1e1900 */
[----:B------:R-:W-:Y:S05]  /*1b240*/  @P0 BRA `(.L_x_5900) ;  /* 0x0000000000100947 */ /* 0x000fea0003800000 */
[----:B------:R-:W-:Y:S05]  /*1b250*/  @!P2 BRA `(.L_x_5900) ;  /* 0x00000000000ca947 */ /* 0x000fea0003800000 */
[----:B0-----:R-:W2:Y:S04]  /*1b260*/  LDG.E R3, desc[UR60][R20.64] ;  /* 0x0000003c14037981 */ /* 0x001ea8000c1e1900 */
[----:B-----5:R-:W2:Y:S02]  /*1b270*/  LDG.E R0, desc[UR60][R20.64+0x4] ;  /* 0x0000043c14007981 */ /* 0x020ea4000c1e1900 */
[----:B--2---:R-:W-:-:S07]  /*1b280*/  IMAD.IADD R0, R0, 0x1, -R3 ;  /* 0x0000000100007824 */ /* 0x004fce00078e0a03 */
.L_x_5900:
[----:B0-----:R-:W2:Y:S01]  /*1b290*/  LDL.LU R10, [R1+0x88] ;  /* 0x00008800010a7983 */ /* 0x001ea20000300800 */
[----:B------:R-:W-:-:S03]  /*1b2a0*/  ULDC.64 UR4, c[0x0][0xb70] ;  /* 0x0002dc0000047ab9 */ /* 0x000fc60000000a00 */
[----:B------:R-:W3:Y:S04]  /*1b2b0*/  LDL.LU R7, [R1+0x78] ;  /* 0x0000780001077983 */ /* 0x000ee80000300800 */
[----:B------:R-:W4:Y:S04]  /*1b2c0*/  LDL R6, [R1+0xa0] ;  /* 0x0000a00001067983 */ /* 0x000f280000100800 */
[----:B------:R-:W4:Y:S04]  /*1b2d0*/  LDL.LU R54, [R1+0x7c] ;  /* 0x00007c0001367983 */ /* 0x000f280000300800 */
[----:B------:R-:W4:Y:S01]  /*1b2e0*/  LDL.LU R50, [R1+0x8c] ;  /* 0x00008c0001327983 */ /* 0x000f220000300800 */
[--C-:B-----5:R-:W-:Y:S01]  /*1b2f0*/  SHF.R.S32.HI R21, RZ, 0x1f, R49.reuse ;  /* 0x0000001fff157819 */ /* 0x120fe20000011431 */
[----:B------:R-:W-:Y:S01]  /*1b300*/  IMAD.MOV.U32 R20, RZ, RZ, R49 ;  /* 0x000000ffff147224 */ /* 0x000fe200078e0031 */
[----:B------:R-:W-:-:S02]  /*1b310*/  IADD3 R9, P0, R60, 0x1000, RZ ;  /* 0x000010003c097810 */ /* 0x000fc40007f1e0ff */
[----:B------:R-:W-:Y:S02]  /*1b320*/  IADD3 R13, P1, R60, 0x2000, RZ ;  /* 0x000020003c0d7810 */ /* 0x000fe40007f3e0ff */
[----:B------:R-:W-:Y:S02]  /*1b330*/  LOP3.LUT R8, R9, 0x380, RZ, 0xc0, !PT ;  /* 0x0000038009087812 */ /* 0x000fe400078ec0ff */
[----:B------:R-:W-:Y:S02]  /*1b340*/  LOP3.LUT R12, R13, 0x380, RZ, 0xc0, !PT ;  /* 0x000003800d0c7812 */ /* 0x000fe400078ec0ff */
[----:B------:R-:W-:Y:S02]  /*1b350*/  SHF.R.U64 R8, R8, 0x3, RZ ;  /* 0x0000000308087819 */ /* 0x000fe400000012ff */
[----:B------:R-:W-:Y:S02]  /*1b360*/  SHF.R.U64 R12, R12, 0x3, RZ ;  /* 0x000000030c0c7819 */ /* 0x000fe400000012ff */
[----:B------:R-:W-:Y:S01]  /*1b370*/  LOP3.LUT R8, R8, R9, RZ, 0x3c, !PT ;  /* 0x0000000908087212 */ /* 0x000fe200078e3cff */
[----:B------:R-:W-:Y:S01]  /*1b380*/  IMAD.X R9, RZ, RZ, R61, P0 ;  /* 0x000000ffff097224 */ /* 0x000fe200000e063d */
[----:B------:R-:W-:-:S02]  /*1b390*/  IADD3 R29, P3, R60, 0x4000, RZ ;  /* 0x000040003c1d7810 */ /* 0x000fc40007f7e0ff */
[----:B------:R-:W-:Y:S01]  /*1b3a0*/  LOP3.LUT R12, R12, R13, RZ, 0x3c, !PT ;  /* 0x0000000d0c0c7212 */ /* 0x000fe200078e3cff */
[----:B------:R-:W-:Y:S01]  /*1b3b0*/  IMAD.X R13, RZ, RZ, R61, P1 ;  /* 0x000000ffff0d7224 */ /* 0x000fe200008e063d */
[----:B------:R-:W-:-:S04]  /*1b3c0*/  LOP3.LUT R28, R29, 0x380, RZ, 0xc0, !PT ;  /* 0x000003801d1c7812 */ /* 0x000fc800078ec0ff */
[----:B------:R-:W-:-:S04]  /*1b3d0*/  SHF.R.U64 R28, R28, 0x3, RZ ;  /* 0x000000031c1c7819 */ /* 0x000fc800000012ff */
[----:B------:R-:W-:Y:S01]  /*1b3e0*/  LOP3.LUT R28, R28, R29, RZ, 0x3c, !PT ;  /* 0x0000001d1c1c7212 */ /* 0x000fe200078e3cff */
[----:B------:R-:W-:Y:S01]  /*1b3f0*/  IMAD.X R29, RZ, RZ, R61, P3 ;  /* 0x000000ffff1d7224 */ /* 0x000fe200018e063d */
[----:B------:R-:W-:-:S05]  /*1b400*/  SHF.R.S32.HI R53, RZ, 0x1f, R52 ;  /* 0x0000001fff357819 */ /* 0x000fca0000011434 */
[----:B------:R-:W-:Y:S01]  /*1b410*/  STL [R1+0x5c], R53 ;  /* 0x00005c3501007387 */ /* 0x000fe20000100800 */
[----:B------:R-:W-:Y:S01]  /*1b420*/  BSSY B1, `(.L_x_5901) ;  /* 0x0000072000017945 */ /* 0x000fe20003800000 */
[----:B--2---:R-:W-:Y:S02]  /*1b430*/  SEL R47, R10, RZ, !P2 ;  /* 0x000000ff0a2f7207 */ /* 0x004fe40005000000 */
[----:B---3--:R-:W-:Y:S02]  /*1b440*/  SEL R51, R7, RZ, !P2 ;  /* 0x000000ff07337207 */ /* 0x008fe40005000000 */
[----:B------:R-:W-:-:S04]  /*1b450*/  IADD3 R25, P2, R60, 0x3000, RZ ;  /* 0x000030003c197810 */ /* 0x000fc80007f5e0ff */
[----:B------:R-:W-:Y:S02]  /*1b460*/  LOP3.LUT R24, R25, 0x380, RZ, 0xc0, !PT ;  /* 0x0000038019187812 */ /* 0x000fe400078ec0ff */
[----:B----4-:R-:W-:Y:S01]  /*1b470*/  SHF.R.S32.HI R46, RZ, 0x1f, R54 ;  /* 0x0000001fff2e7819 */ /* 0x010fe20000011436 */
[----:B------:R-:W-:Y:S01]  /*1b480*/  IMAD.WIDE.U32 R2, R54, UR4, R20 ;  /* 0x0000000436027c25 */ /* 0x000fe2000f8e0014 */
[----:B------:R-:W-:-:S03]  /*1b490*/  SHF.R.U64 R24, R24, 0x3, RZ ;  /* 0x0000000318187819 */ /* 0x000fc600000012ff */
[----:B------:R-:W-:Y:S01]  /*1b4a0*/  IMAD R7, R50, 0x80, R6 ;  /* 0x0000008032077824 */ /* 0x000fe200078e0206 */
[----:B------:R-:W-:Y:S01]  /*1b4b0*/  LOP3.LUT R24, R24, R25, RZ, 0x3c, !PT ;  /* 0x0000001918187212 */ /* 0x000fe200078e3cff */
[----:B------:R-:W0:Y:S01]  /*1b4c0*/  S2R R6, SR_TID.X ;  /* 0x0000000000067919 */ /* 0x000e220000002100 */
[----:B------:R-:W-:Y:S02]  /*1b4d0*/  IMAD R4, R46, UR4, RZ ;  /* 0x000000042e047c24 */ /* 0x000fe4000f8e02ff */
[----:B------:R-:W-:Y:S02]  /*1b4e0*/  IMAD.X R25, RZ, RZ, R61, P2 ;  /* 0x000000ffff197224 */ /* 0x000fe400010e063d */
[----:B------:R-:W-:Y:S01]  /*1b4f0*/  IMAD R5, R54, UR5, R4 ;  /* 0x0000000536057c24 */ /* 0x000fe2000f8e0204 */
[----:B------:R-:W-:Y:S02]  /*1b500*/  ULDC.64 UR4, c[0x0][0xb78] ;  /* 0x0002de0000047ab9 */ /* 0x000fe40000000a00 */
[----:B------:R-:W-:-:S02]  /*1b510*/  IMAD R4, R47, UR4, RZ ;  /* 0x000000042f047c24 */ /* 0x000fc4000f8e02ff */
[----:B------:R-:W-:Y:S01]  /*1b520*/  IMAD.IADD R3, R3, 0x1, R5 ;  /* 0x0000000103037824 */ /* 0x000fe200078e0205 */
[----:B------:R-:W-:Y:S01]  /*1b530*/  SHF.R.S32.HI R5, RZ, 0x1f, R7 ;  /* 0x0000001fff057819 */ /* 0x000fe20000011407 */
[C---:B------:R-:W-:Y:S02]  /*1b540*/  IMAD R4, R51.reuse, UR5, R4 ;  /* 0x0000000533047c24 */ /* 0x040fe4000f8e0204 */
[----:B------:R-:W-:Y:S01]  /*1b550*/  IMAD.WIDE.U32 R2, R51, UR4, R2 ;  /* 0x0000000433027c25 */ /* 0x000fe2000f8e0002 */
[----:B------:R-:W-:Y:S02]  /*1b560*/  ULDC.64 UR4, c[0x0][0xb40] ;  /* 0x0002d00000047ab9 */ /* 0x000fe40000000a00 */
[----:B------:R-:W-:-:S04]  /*1b570*/  IADD3 R2, P4, R7, R2, RZ ;  /* 0x0000000207027210 */ /* 0x000fc80007f9e0ff */
[----:B------:R-:W-:Y:S01]  /*1b580*/  IADD3.X R5, R5, R3, R4, P4, !PT ;  /* 0x0000000305057210 */ /* 0x000fe200027fe404 */
[----:B------:R-:W-:Y:S01]  /*1b590*/  VIADD R3, R7, 0x8 ;  /* 0x0000000807037836 */ /* 0x000fe20000000000 */
[----:B------:R-:W-:Y:S02]  /*1b5a0*/  LEA R44, P5, R2, UR4, 0x2 ;  /* 0x00000004022c7c11 */ /* 0x000fe4000f8a10ff */
[----:B------:R-:W-:Y:S02]  /*1b5b0*/  IADD3 R33, P4, R60, 0x5000, RZ ;  /* 0x000050003c217810 */ /* 0x000fe40007f9e0ff */
[----:B------:R-:W-:Y:S01]  /*1b5c0*/  LEA.HI.X R45, R2, UR5, R5, 0x2, P5 ;  /* 0x00000005022d7c11 */ /* 0x000fe2000a8f1405 */
[----:B------:R-:W-:Y:S01]  /*1b5d0*/  ULDC.64 UR4, c[0x0][0xaa0] ;  /* 0x0002a80000047ab9 */ /* 0x000fe20000000a00 */
[----:B------:R-:W-:Y:S01]  /*1b5e0*/  IADD3 R37, P5, R60, 0x6000, RZ ;  /* 0x000060003c257810 */ /* 0x000fe20007fbe0ff */
[----:B0-----:R-:W-:Y:S01]  /*1b5f0*/  VIADD R10, R6, 0xffffff80 ;  /* 0xffffff80060a7836 */ /* 0x001fe20000000000 */
[----:B------:R-:W-:-:S02]  /*1b600*/  LOP3.LUT R2, R60, 0x380, RZ, 0xc0, !PT ;  /* 0x000003803c027812 */ /* 0x000fc400078ec0ff */
[----:B------:R-:W-:Y:S02]  /*1b610*/  IADD3 R5, P2, R60, 0x7000, RZ ;  /* 0x000070003c057810 */ /* 0x000fe40007f5e0ff */
[----:B------:R-:W-:Y:S02]  /*1b620*/  SHF.R.S32.HI R6, RZ, 0x1f, R10 ;  /* 0x0000001fff067819 */ /* 0x000fe4000001140a */
[----:B------:R-:W-:Y:S01]  /*1b630*/  LOP3.LUT R32, R33, 0x380, RZ, 0xc0, !PT ;  /* 0x0000038021207812 */ /* 0x000fe200078ec0ff */
[----:B------:R-:W-:Y:S01]  /*1b640*/  IMAD.X R41, RZ, RZ, R61, P2 ;  /* 0x000000ffff297224 */ /* 0x000fe200010e063d */
[----:B------:R-:W-:Y:S02]  /*1b650*/  LEA.HI R6, R6, R10, RZ, 0x7 ;  /* 0x0000000a06067211 */ /* 0x000fe400078f38ff */
[----:B------:R-:W-:Y:S02]  /*1b660*/  LOP3.LUT R36, R37, 0x380, RZ, 0xc0, !PT ;  /* 0x0000038025247812 */ /* 0x000fe400078ec0ff */
[----:B------:R-:W-:-:S02]  /*1b670*/  LOP3.LUT R6, R6, 0xffffff80, RZ, 0xc0, !PT ;  /* 0xffffff8006067812 */ /* 0x000fc400078ec0ff */
[----:B------:R-:W-:Y:S02]  /*1b680*/  SHF.R.U64 R32, R32, 0x3, RZ ;  /* 0x0000000320207819 */ /* 0x000fe400000012ff */
[----:B------:R-:W-:Y:S02]  /*1b690*/  IADD3 R6, R10, -R6, RZ ;  /* 0x800000060a067210 */ /* 0x000fe40007ffe0ff */
[----:B------:R-:W-:Y:S02]  /*1b6a0*/  SHF.R.U64 R36, R36, 0x3, RZ ;  /* 0x0000000324247819 */ /* 0x000fe400000012ff */
[----:B------:R-:W-:Y:S02]  /*1b6b0*/  LOP3.LUT P0, RZ, R6, 0x3, RZ, 0xc0, !PT ;  /* 0x0000000306ff7812 */ /* 0x000fe4000780c0ff */
[----:B------:R-:W-:Y:S01]  /*1b6c0*/  LOP3.LUT R32, R32, R33, RZ, 0x3c, !PT ;  /* 0x0000002120207212 */ /* 0x000fe200078e3cff */
[----:B------:R-:W-:Y:S01]  /*1b6d0*/  IMAD.X R33, RZ, RZ, R61, P4 ;  /* 0x000000ffff217224 */ /* 0x000fe200020e063d */
[----:B------:R-:W-:-:S02]  /*1b6e0*/  ISETP.GE.OR P1, PT, R7, R0, P0 ;  /* 0x000000000700720c */ /* 0x000fc40000726670 */
[----:B------:R-:W-:Y:S02]  /*1b6f0*/  ISETP.GE.OR P0, PT, R3, R0, P0 ;  /* 0x000000000300720c */ /* 0x000fe40000706670 */
[----:B------:R-:W-:Y:S02]  /*1b700*/  SHF.R.U64 R3, R2, 0x3, RZ ;  /* 0x0000000302037819 */ /* 0x000fe400000012ff */
[----:B------:R-:W-:Y:S02]  /*1b710*/  LOP3.LUT R2, R5, 0x380, RZ, 0xc0, !PT ;  /* 0x0000038005027812 */ /* 0x000fe400078ec0ff */
[----:B------:R-:W-:Y:S02]  /*1b720*/  LOP3.LUT R36, R36, R37, RZ, 0x3c, !PT ;  /* 0x0000002524247212 */ /* 0x000fe400078e3cff */
[----:B------:R-:W-:Y:S02]  /*1b730*/  SHF.R.U64 R2, R2, 0x3, RZ ;  /* 0x0000000302027819 */ /* 0x000fe400000012ff */
[----:B------:R-:W-:Y:S01]  /*1b740*/  IADD3.X R37, RZ, R61, RZ, P5, !PT ;  /* 0x0000003dff257210 */ /* 0x000fe20002ffe4ff */
[----:B------:R-:W-:Y:S01]  /*1b750*/  @!P1 STG.E desc[UR60][R44.64], R89 ;  /* 0x000000592c009986 */ /* 0x000fe2000c10193c */
[----:B------:R-:W-:-:S02]  /*1b760*/  LOP3.LUT R40, R2, R5, RZ, 0x3c, !PT ;  /* 0x0000000502287212 */ /* 0x000fc400078e3cff */
[----:B------:R-:W-:Y:S01]  /*1b770*/  LOP3.LUT R60, R3, R60, RZ, 0x3c, !PT ;  /* 0x0000003c033c7212 */ /* 0x000fe200078e3cff */
[--C-:B------:R-:W-:Y:S01]  /*1b780*/  IMAD.MOV.U32 R2, RZ, RZ, R48.reuse ;  /* 0x000000ffff027224 */ /* 0x100fe200078e0030 */
[----:B------:R-:W-:Y:S01]  /*1b790*/  SHF.R.S32.HI R3, RZ, 0x1f, R48 ;  /* 0x0000001fff037819 */ /* 0x000fe20000011430 */
[----:B------:R0:W-:Y:S01]  /*1b7a0*/  @!P0 STG.E desc[UR60][R44.64+0x20], R88 ;  /* 0x000020582c008986 */ /* 0x0001e2000c10193c */
[----:B------:R-:W-:-:S03]  /*1b7b0*/  IMAD R20, R21, UR4, RZ ;  /* 0x0000000415147c24 */ /* 0x000fc6000f8e02ff */
[----:B------:R1:W5:Y:S01]  /*1b7c0*/  LD.E.128 R4, desc[UR60][R60.64] ;  /* 0x0000003c3c047980 */ /* 0x000362000c101d00 */
[----:B------:R-:W-:-:S03]  /*1b7d0*/  IMAD.WIDE.U32 R2, R49, UR4, R2 ;  /* 0x0000000431027c25 */ /* 0x000fc6000f8e0002 */
[----:B------:R-:W5:Y:S01]  /*1b7e0*/  LD.E.128 R8, desc[UR60][R8.64] ;  /* 0x0000003c08087980 */ /* 0x000f62000c101d00 */
[----:B------:R-:W-:Y:S01]  /*1b7f0*/  IMAD R49, R49, UR5, R20 ;  /* 0x0000000531317c24 */ /* 0x000fe2000f8e0214 */
[----:B------:R-:W-:Y:S02]  /*1b800*/  ULDC.64 UR4, c[0x0][0xae0] ;  /* 0x0002b80000047ab9 */ /* 0x000fe40000000a00 */
[----:B------:R-:W5:Y:S04]  /*1b810*/  LD.E.128 R12, desc[UR60][R12.64] ;  /* 0x0000003c0c0c7980 */ /* 0x000f68000c101d00 */
[----:B------:R-:W5:Y:S04]  /*1b820*/  LD.E.128 R24, desc[UR60][R24.64] ;  /* 0x0000003c18187980 */ /* 0x000f68000c101d00 */
[----:B------:R-:W5:Y:S04]  /*1b830*/  LD.E.128 R28, desc[UR60][R28.64] ;  /* 0x0000003c1c1c7980 */ /* 0x000f68000c101d00 */
[----:B------:R-:W5:Y:S04]  /*1b840*/  LD.E.128 R32, desc[UR60][R32.64] ;  /* 0x0000003c20207980 */ /* 0x000f68000c101d00 */
[----:B------:R-:W5:Y:S04]  /*1b850*/  LD.E.128 R36, desc[UR60][R36.64] ;  /* 0x0000003c24247980 */ /* 0x000f68000c101d00 */
[----:B------:R-:W5:Y:S01]  /*1b860*/  LD.E.128 R40, desc[UR60][R40.64] ;  /* 0x0000003c28287980 */ /* 0x000f62000c101d00 */
[----:B------:R-:W-:-:S02]  /*1b870*/  IMAD.IADD R3, R3, 0x1, R49 ;  /* 0x0000000103037824 */ /* 0x000fc400078e0231 */
[----:B------:R-:W-:Y:S01]  /*1b880*/  IMAD R49, R50, -0x80, R0 ;  /* 0xffffff8032317824 */ /* 0x000fe200078e0200 */
[----:B------:R-:W-:Y:S01]  /*1b890*/  @!PT LDS RZ, [RZ] ;  /* 0x00000000fffff984 */ /* 0x000fe20000000800 */
[----:B------:R-:W-:Y:S01]  /*1b8a0*/  @!PT LDS RZ, [RZ] ;  /* 0x00000000fffff984 */ /* 0x000fe20000000800 */
[----:B------:R-:W-:Y:S01]  /*1b8b0*/  @!PT LDS RZ, [RZ] ;  /* 0x00000000fffff984 */ /* 0x000fe20000000800 */
[----:B------:R-:W-:Y:S01]  /*1b8c0*/  @!PT LDS RZ, [RZ] ;  /* 0x00000000fffff984 */ /* 0x000fe20000000800 */
[----:B------:R2:W-:Y:S06]  /*1b8d0*/  MEMBAR.ALL.CTA ;  /* 0x0000000000007992 */ /* 0x0005ec0000008000 */
[----:B--2---:R-:W2:Y:S01]  /*1b8e0*/  FENCE.VIEW.ASYNC.S ;  /* 0x00000000000073c6 */ /* 0x004ea20000000000 */
[----:B0-----:R-:W-:Y:S02]  /*1b8f0*/  IMAD R44, R46, UR4, RZ ;  /* 0x000000042e2c7c24 */ /* 0x001fe4000f8e02ff */
[C---:B------:R-:W-:Y:S01]  /*1b900*/  VIADD R0, R52.reuse, 0x40 ;  /* 0x0000004034007836 */ /* 0x040fe20000000000 */
[C---:B------:R-:W-:Y:S01]  /*1b910*/  ISETP.GE.AND P3, PT, R52.reuse, R49, PT ;  /* 0x000000313400720c */ /* 0x040fe20003f66270 */
[----:B------:R-:W-:-:S02]  /*1b920*/  VIADD R20, R52, 0x20 ;  /* 0x0000002034147836 */ /* 0x000fc40000000000 */
[----:B------:R-:W-:Y:S01]  /*1b930*/  IMAD R45, R54, UR5, R44 ;  /* 0x00000005362d7c24 */ /* 0x000fe2000f8e022c */
[-C--:B------:R-:W-:Y:S01]  /*1b940*/  ISETP.GE.AND P1, PT, R0, R49.reuse, PT ;  /* 0x000000310000720c */ /* 0x080fe20003f26270 */
[----:B------:R-:W-:Y:S01]  /*1b950*/  IMAD.WIDE.U32 R2, R54, UR4, R2 ;  /* 0x0000000436027c25 */ /* 0x000fe2000f8e0002 */
[----:B------:R-:W-:Y:S01]  /*1b960*/  ULDC.64 UR4, c[0x0][0xae8] ;  /* 0x0002ba0000047ab9 */ /* 0x000fe20000000a00 */
[----:B------:R-:W-:Y:S02]  /*1b970*/  ISETP.GE.AND P0, PT, R20, R49, PT ;  /* 0x000000311400720c */ /* 0x000fe40003f06270 */
[----:B------:R-:W-:Y:S01]  /*1b980*/  VIADD R0, R16, 0x2e820 ;  /* 0x0002e82010007836 */ /* 0x000fe20000000000 */
[----:B------:R-:W-:Y:S01]  /*1b990*/  IADD3 R3, R3, R45, RZ ;  /* 0x0000002d03037210 */ /* 0x000fe20007ffe0ff */
[----:B------:R-:W-:Y:S02]  /*1b9a0*/  IMAD R20, R47, UR4, RZ ;  /* 0x000000042f147c24 */ /* 0x000fe4000f8e02ff */
[----:B------:R-:W-:Y:S01]  /*1b9b0*/  VIADD R21, R52, 0x60 ;  /* 0x0000006034157836 */ /* 0x000fe20000000000 */
[----:B------:R-:W-:Y:S01]  /*1b9c0*/  PRMT R0, RZ, 0x654, R0 ;  /* 0x00000654ff007816 */ /* 0x000fe20000000000 */
[----:B------:R-:W-:-:S02]  /*1b9d0*/  IMAD R47, R51, UR5, R20 ;  /* 0x00000005332f7c24 */ /* 0x000fc4000f8e0214 */
[----:B------:R-:W-:Y:S01]  /*1b9e0*/  IMAD.WIDE.U32 R44, R51, UR4, R2 ;  /* 0x00000004332c7c25 */ /* 0x000fe2000f8e0002 */
[----:B------:R-:W-:Y:S01]  /*1b9f0*/  ISETP.GE.AND P2, PT, R21, R49, PT ;  /* 0x000000311500720c */ /* 0x000fe20003f46270 */
[----:B--2---:R1:W-:Y:S02]  /*1ba00*/  SYNCS.ARRIVE.TRANS64.RED.A1T0 RZ, [R0+URZ], RZ ;  /* 0x000000ff00ff79a7 */ /* 0x0043e4000810043f */
[----:B------:R-:W-:-:S04]  /*1ba10*/  IMAD.WIDE R20, R50, 0x80, R52 ;  /* 0x0000008032147825 */ /* 0x000fc800078e0234 */
[----:B------:R-:W-:Y:S01]  /*1ba20*/  IMAD.IADD R49, R45, 0x1, R47 ;  /* 0x000000012d317824 */ /* 0x000fe200078e022f */
[----:B------:R-:W-:Y:S06]  /*1ba30*/  @P3 BRA `(.L_x_5902) ;  /* 0x0000000000403947 */ /* 0x000fec0003800000 */
[----:B------:R-:W-:Y:S01]  /*1ba40*/  ULDC.64 UR4, c[0x0][0xad8] ;  /* 0x0002b60000047ab9 */ /* 0x000fe20000000a00 */
[----:B------:R-:W-:Y:S01]  /*1ba50*/  IMAD.MOV.U32 R2, RZ, RZ, R44 ;  /* 0x000000ffff027224 */ /* 0x000fe200078e002c */
[----:B------:R-:W-:Y:S01]  /*1ba60*/  ULDC.64 UR6, c[0x0][0xa80] ;  /* 0x0002a00000067ab9 */ /* 0x000fe20000000a00 */
[----:B------:R-:W-:Y:S02]  /*1ba70*/  IMAD.MOV.U32 R3, RZ, RZ, R49 ;  /* 0x000000ffff037224 */ /* 0x000fe400078e0031 */
[----:B------:R-:W-:Y:S02]  /*1ba80*/  IMAD R47, R21, UR4, RZ ;  /* 0x00000004152f7c24 */ /* 0x000fe4000f8e02ff */
[----:B-1----:R-:W-:Y:S02]  /*1ba90*/  VIADD R0, R48, 0x40 ;  /* 0x0000004030007836 */ /* 0x002fe40000000000 */
        /* <DEDUP_REMOVED lines=10> */
.L_x_5902:
[----:B------:R-:W-:Y:S05]  /*1bb40*/  BSYNC B1 ;  /* 0x0000000000017941 */ /* 0x000fea0003800000 */
.L_x_5901:
[----:B------:R-:W-:Y:S04]  /*1bb50*/  BSSY B1, `(.L_x_5903) ;  /* 0x0000014000017945 */ /* 0x000fe80003800000 */
[----:B------:R-:W-:Y:S05]  /*1bb60*/  @P0 BRA `(.L_x_5904) ;  /* 0x0000000000480947 */ /* 0x000fea0003800000 */
[----:B0----5:R-:W-:Y:S01]  /*1bb70*/  IADD3 R5, P0, R20, 0x20, RZ ;  /* 0x0000002014057810 */ /* 0x021fe20007f1e0ff */
[----:B------:R-:W-:Y:S01]  /*1bb80*/  ULDC.64 UR4, c[0x0][0xad8] ;  /* 0x0002b60000047ab9 */ /* 0x000fe20000000a00 */
[----:B------:R-:W-:Y:S01]  /*1bb90*/  IMAD.MOV.U32 R2, RZ, RZ, R44 ;  /* 0x000000ffff027224 */ /* 0x000fe200078e002c */
[----:B------:R-:W-:Y:S01]  /*1bba0*/  ULDC.64 UR6, c[0x0][0xa80] ;  /* 0x0002a00000067ab9 */ /* 0x000fe20000000a00 */
[----:B-1----:R-:W-:Y:S01]  /*1bbb0*/  IADD3.X R0, RZ, R21, RZ, P0, !PT ;  /* 0x00000015ff007210 */ /* 0x002fe200007fe4ff */
[----:B------:R-:W-:Y:S02]  /*1bbc0*/  IMAD.MOV.U32 R3, RZ, RZ, R49 ;  /* 0x000000ffff037224 */ /* 0x000fe400078e0031 */
[----:B------:R-:W-:Y:S02]  /*1bbd0*/  VIADD R4, R48, 0x40 ;  /* 0x0000004030047836 */ /* 0x000fe40000000000 */
[----:B------:R-:W-:Y:S02]  /*1bbe0*/  IMAD R0, R0, UR4, RZ ;  /* 0x0000000400007c24 */ /* 0x000fe4000f8e02ff */
        /* <DEDUP_REMOVED lines=10> */
.L_x_5904:
[----:B------:R-:W-:Y:S05]  /*1bc90*/  BSYNC B1 ;  /* 0x0000000000017941 */ /* 0x000fea0003800000 */
.L_x_5903:
[----:B------:R-:W-:Y:S04]  /*1bca0*/  BSSY B1, `(.L_x_5905) ;  /* 0x0000014000017945 */ /* 0x000fe80003800000 */
[----:B------:R-:W-:Y:S05]  /*1bcb0*/  @P1 BRA `(.L_x_5906) ;  /* 0x0000000000481947 */ /* 0x000fea0003800000 */
[----:B0-2--5:R-:W-:Y:S01]  /*1bcc0*/  IADD3 R5, P0, R20, 0x40, RZ ;  /* 0x0000004014057810 */ /* 0x025fe20007f1e0ff */
        /* <DEDUP_REMOVED lines=17> */
.L_x_5906:
[----:B------:R-:W-:Y:S05]  /*1bde0*/  BSYNC B1 ;  /* 0x0000000000017941 */ /* 0x000fea0003800000 */
.L_x_5905:
        /* <DEDUP_REMOVED lines=8> */
[----:B-1----:R-:W-:Y:S01]  /*1be70*/  IADD3 R0, R48, 0x40, RZ ;  /* 0x0000004030007810 */ /* 0x002fe20007ffe0ff */
[----:B------:R-:W-:-:S04]  /*1be80*/  IMAD.WIDE.U32 R2, R5, UR6, R2 ;  /* 0x0000000605027c25 */ /* 0x000fc8000f8e0002 */
[----:B------:R-:W-:-:S04]  /*1be90*/  IMAD R20, R20, UR6, RZ ;  /* 0x0000000614147c24 */ /* 0x000fc8000f8e02ff */
        /* <DEDUP_REMOVED lines=10> */
.L_x_5898:
[----:B------:R-:W2:Y:S01]  /*1bf40*/  LDL.LU R4, [R1+0x80] ;  /* 0x0000800001047983 */ /* 0x000ea20000300800 */
[----:B------:R-:W-:-:S03]  /*1bf50*/  ULDC.64 UR4, c[0x0][0xbd8] ;  /* 0x0002f60000047ab9 */ /* 0x000fc60000000a00 */
[----:B0-----:R-:W3:Y:S01]  /*1bf60*/  LDL.LU R0, [R1+0x84] ;  /* 0x0000840001007983 */ /* 0x001ee20000300800 */
        /* <DEDUP_REMOVED lines=16> */
[----:B------:R-:W-:Y:S01]  /*1c070*/  ISETP.GE.AND P2, PT, R6, 0x80, PT ;  /* 0x000000800600780c */ /* 0x000fe20003f46270 */
[----:B0-----:R-:W-:-:S12]  /*1c080*/  @P1 BRA `(.L_x_5908) ;  /* 0x0000000000101947 */ /* 0x001fd80003800000 */
[----:B------:R-:W-:Y:S05]  /*1c090*/  @!P0 BRA `(.L_x_5908) ;  /* 0x00000000000c8947 */ /* 0x000fea0003800000 */
[----:B------:R-:W2:Y:S04]  /*1c0a0*/  LDG.E R5, desc[UR60][R2.64] ;  /* 0x0000003c02057981 */ /* 0x000ea8000c1e1900 */
[----:B-----5:R-:W2:Y:S02]  /*1c0b0*/  LDG.E R0, desc[UR60][R2.64+0x4] ;  /* 0x0000043c02007981 */ /* 0x020ea4000c1e1900 */
[----:B--2---:R-:W-:-:S07]  /*1c0c0*/  IMAD.IADD R0, R0, 0x1, -R5 ;  /* 0x0000000100007824 */ /* 0x004fce00078e0a05 */
.L_x_5908:
[----:B------:R-:W2:Y:S04]  /*1c0d0*/  LDL.LU R3, [R1+0x78] ;  /* 0x0000780001037983 */ /* 0x000ea80000300800 */
[----:B------:R-:W3:Y:S04]  /*1c0e0*/  LDL.LU R2, [R1+0x88] ;  /* 0x0000880001027983 */ /* 0x000ee80000300800 */
[----:B------:R-:W4:Y:S04]  /*1c0f0*/  LDL R13, [R1+0x7c] ;  /* 0x00007c00010d7983 */ /* 0x000f280000100800 */
[----:B------:R-:W4:Y:S04]  /*1c100*/  LDL R12, [R1+0x50] ;  /* 0x00005000010c7983 */ /* 0x000f280000100800 */
[----:B------:R0:W5:Y:S01]  /*1c110*/  LDL R14, [R1+0x8c] ;  /* 0x00008c00010e7983 */ /* 0x0001620000100800 */
[----:B------:R-:W-:Y:S01]  /*1c120*/  BSSY B1, `(.L_x_5909) ;  /* 0x000001d000017945 */ /* 0x000fe20003800000 */
[----:B-----5:R-:W-:-:S02]  /*1c130*/  SHF.R.S32.HI R6, RZ, 0x1f, R7 ;  /* 0x0000001fff067819 */ /* 0x020fc40000011407 */
[----:B--2---:R-:W-:Y:S02]  /*1c140*/  SEL R11, R3, RZ, !P0 ;  /* 0x000000ff030b7207 */ /* 0x004fe40004000000 */
[----:B---3--:R-:W-:Y:S02]  /*1c150*/  SEL R9, R2, RZ, !P0 ;  /* 0x000000ff02097207 */ /* 0x008fe40004000000 */
[----:B----4-:R-:W-:Y:S02]  /*1c160*/  SHF.R.S32.HI R8, RZ, 0x1f, R13 ;  /* 0x0000001fff087819 */ /* 0x010fe4000001140d */
[----:B------:R-:W-:Y:S01]  /*1c170*/  SHF.R.S32.HI R10, RZ, 0x1f, R12 ;  /* 0x0000001fff0a7819 */ /* 0x000fe2000001140c */
[----:B0-----:R-:W-:Y:S06]  /*1c180*/  @P2 BRA `(.L_x_5910) ;  /* 0x0000000000582947 */ /* 0x001fec0003800000 */
[----:B------:R-:W0:Y:S02]  /*1c190*/  S2R R2, SR_TID.X ;  /* 0x0000000000027919 */ /* 0x000e240000002100 */
[----:B0-----:R-:W-:-:S04]  /*1c1a0*/  IMAD R2, R14, 0x80, R2 ;  /* 0x000000800e027824 */ /* 0x001fc800078e0202 */
        /* <DEDUP_REMOVED lines=10> */
[----:B------:R-:W-:Y:S01]  /*1c250*/  IMAD R4, R9, UR4, RZ ;  /* 0x0000000409047c24 */ /* 0x000fe2000f8e02ff */
[----:B------:R-:W-:-:S03]  /*1c260*/  IADD3 R3, R3, R5, RZ ;  /* 0x0000000503037210 */ /* 0x000fc60007ffe0ff */
        /* <DEDUP_REMOVED lines=8> */
.L_x_5910:
[----:B------:R-:W-:Y:S05]  /*1c2f0*/  BSYNC B1 ;  /* 0x0000000000017941 */ /* 0x000fea0003800000 */
.L_x_5909:
[----:B------:R-:W2:Y:S01]  /*1c300*/  LDL.64 R20, [R1+0x58] ;  /* 0x0000580001147983 */ /* 0x000ea20000100a00 */
[----:B------:R-:W-:Y:S01]  /*1c310*/  ULDC.64 UR4, c[0x0][0xaa0] ;  /* 0x0002a80000047ab9 */ /* 0x000fe20000000a00 */
[----:B------:R-:W-:Y:S01]  /*1c320*/  IMAD.MOV.U32 R2, RZ, RZ, R12 ;  /* 0x000000ffff027224 */ /* 0x000fe200078e000c */
[----:B------:R-:W-:Y:S01]  /*1c330*/  BSSY B1, `(.L_x_5911) ;  /* 0x000002c000017945 */ /* 0x000fe20003800000 */
[----:B0-----:R-:W-:Y:S02]  /*1c340*/  IMAD.MOV.U32 R3, RZ, RZ, R10 ;  /* 0x000000ffff037224 */ /* 0x001fe400078e000a */
[----:B------:R-:W-:Y:S02]  /*1c350*/  IMAD R4, R6, UR4, RZ ;  /* 0x0000000406047c24 */ /* 0x000fe4000f8e02ff */
[----:B------:R-:W-:-:S04]  /*1c360*/  IMAD.WIDE.U32 R2, R7, UR4, R2 ;  /* 0x0000000407027c25 */ /* 0x000fc8000f8e0002 */
[----:B------:R-:W-:Y:S01]  /*1c370*/  IMAD R7, R7, UR5, R4 ;  /* 0x0000000507077c24 */ /* 0x000fe2000f8e0204 */
[----:B------:R-:W-:Y:S01]  /*1c380*/  ULDC.64 UR4, c[0x0][0xae0] ;  /* 0x0002b80000047ab9 */ /* 0x000fe20000000a00 */
[----:B------:R-:W-:Y:S02]  /*1c390*/  IMAD R6, R14, -0x80, R0 ;  /* 0xffffff800e067824 */ /* 0x000fe400078e0200 */
[----:B------:R-:W-:Y:S02]  /*1c3a0*/  IMAD.IADD R3, R3, 0x1, R7 ;  /* 0x0000000103037824 */ /* 0x000fe400078e0207 */
[----:B------:R-:W-:Y:S02]  /*1c3b0*/  IMAD R4, R8, UR4, RZ ;  /* 0x0000000408047c24 */ /* 0x000fe4000f8e02ff */
[----:B------:R-:W-:-:S04]  /*1c3c0*/  IMAD.WIDE.U32 R2, R13, UR4, R2 ;  /* 0x000000040d027c25 */ /* 0x000fc8000f8e0002 */
[----:B------:R-:W-:Y:S01]  /*1c3d0*/  IMAD R5, R13, UR5, R4 ;  /* 0x000000050d057c24 */ /* 0x000fe2000f8e0204 */
[----:B------:R-:W-:Y:S02]  /*1c3e0*/  ULDC.64 UR4, c[0x0][0xae8] ;  /* 0x0002ba0000047ab9 */ /* 0x000fe40000000a00 */
[----:B------:R-:W-:Y:S02]  /*1c3f0*/  IMAD R0, R9, UR4, RZ ;  /* 0x0000000409007c24 */ /* 0x000fe4000f8e02ff */
[----:B------:R-:W-:Y:S02]  /*1c400*/  IMAD.IADD R3, R3, 0x1, R5 ;  /* 0x0000000103037824 */ /* 0x000fe400078e0205 */
[C---:B------:R-:W-:Y:S02]  /*1c410*/  IMAD R9, R11.reuse, UR5, R0 ;  /* 0x000000050b097c24 */ /* 0x040fe4000f8e0200 */
[----:B------:R-:W-:-:S04]  /*1c420*/  IMAD.WIDE.U32 R4, R11, UR4, R2 ;  /* 0x000000040b047c25 */ /* 0x000fc8000f8e0002 */
[----:B------:R-:W-:Y:S02]  /*1c430*/  IMAD.IADD R11, R5, 0x1, R9 ;  /* 0x00000001050b7824 */ /* 0x000fe400078e0209 */
[C---:B--2---:R-:W-:Y:S01]  /*1c440*/  VIADD R7, R20.reuse, 0x20 ;  /* 0x0000002014077836 */ /* 0x044fe20000000000 */
[CC--:B------:R-:W-:Y:S02]  /*1c450*/  ISETP.GE.AND P3, PT, R20.reuse, R6.reuse, PT ;  /* 0x000000061400720c */ /* 0x0c0fe40003f66270 */
[C---:B------:R-:W-:Y:S02]  /*1c460*/  IADD3 R13, R20.reuse, 0x40, RZ ;  /* 0x00000040140d7810 */ /* 0x040fe40007ffe0ff */
[-C--:B------:R-:W-:Y:S01]  /*1c470*/  ISETP.GE.AND P2, PT, R7, R6.reuse, PT ;  /* 0x000000060700720c */ /* 0x080fe20003f46270 */
[----:B------:R-:W-:Y:S01]  /*1c480*/  VIADD R7, R20, 0x60 ;  /* 0x0000006014077836 */ /* 0x000fe20000000000 */
[----:B------:R-:W-:-:S04]  /*1c490*/  ISETP.GE.AND P0, PT, R13, R6, PT ;  /* 0x000000060d00720c */ /* 0x000fc80003f06270 */
[----:B------:R-:W-:Y:S01]  /*1c4a0*/  ISETP.GE.AND P1, PT, R7, R6, PT ;  /* 0x000000060700720c */ /* 0x000fe20003f26270 */
[--C-:B------:R-:W-:Y:S01]  /*1c4b0*/  IMAD.MOV.U32 R6, RZ, RZ, R20.reuse ;  /* 0x000000ffff067224 */ /* 0x100fe200078e0014 */
[----:B------:R-:W-:-:S03]  /*1c4c0*/  SHF.R.S32.HI R7, RZ, 0x1f, R20 ;  /* 0x0000001fff077819 */ /* 0x000fc60000011414 */
[----:B------:R-:W-:Y:S01]  /*1c4d0*/  IMAD.WIDE R6, R14, 0x80, R6 ;  /* 0x000000800e067825 */ /* 0x000fe200078e0206 */
[----:B------:R-:W-:Y:S07]  /*1c4e0*/  @P3 BRA `(.L_x_5912) ;  /* 0x0000000000403947 */ /* 0x000fee0003800000 */
[----:B------:R-:W-:Y:S01]  /*1c4f0*/  MOV R3, R11 ;  /* 0x0000000b00037202 */ /* 0x000fe20000000f00 */
[----:B------:R-:W-:Y:S01]  /*1c500*/  ULDC.64 UR4, c[0x0][0xad8] ;  /* 0x0002b60000047ab9 */ /* 0x000fe20000000a00 */
[----:B------:R-:W-:Y:S01]  /*1c510*/  IMAD.MOV.U32 R2, RZ, RZ, R4 ;  /* 0x000000ffff027224 */ /* 0x000fe200078e0004 */
[----:B------:R-:W-:Y:S01]  /*1c520*/  ULDC.64 UR6, c[0x0][0xa80] ;  /* 0x0002a00000067ab9 */ /* 0x000fe20000000a00 */
[----:B------:R-:W-:Y:S02]  /*1c530*/  IMAD R9, R7, UR4, RZ ;  /* 0x0000000407097c24 */ /* 0x000fe4000f8e02ff */
[----:B------:R-:W-:Y:S02]  /*1c540*/  VIADD R0, R12, 0x40 ;  /* 0x000000400c007836 */ /* 0x000fe40000000000 */
[----:B------:R-:W-:Y:S01]  /*1c550*/  IMAD.WIDE.U32 R2, R6, UR4, R2 ;  /* 0x0000000406027c25 */ /* 0x000fe2000f8e0002 */
[----:B------:R-:W-:Y:S02]  /*1c560*/  ULDC UR4, c[0x0][0xa8c] ;  /* 0x0002a30000047ab9 */ /* 0x000fe40000000800 */
[----:B------:R-:W-:Y:S01]  /*1c570*/  ISETP.GE.AND P4, PT, R12, UR4, PT ;  /* 0x000000040c007c0c */ /* 0x000fe2000bf86270 */
[----:B------:R-:W-:Y:S01]  /*1c580*/  IMAD R9, R6, UR5, R9 ;  /* 0x0000000506097c24 */ /* 0x000fe2000f8e0209 */
[----:B------:R-:W-:-:S02]  /*1c590*/  ISETP.GE.AND P5, PT, R0, UR4, PT ;  /* 0x0000000400007c0c */ /* 0x000fc4000bfa6270 */
[----:B------:R-:W-:Y:S01]  /*1c5a0*/  LEA R8, P3, R2, UR6, 0x1 ;  /* 0x0000000602087c11 */ /* 0x000fe2000f8608ff */
[----:B------:R-:W-:-:S05]  /*1c5b0*/  IMAD.IADD R3, R3, 0x1, R9 ;  /* 0x0000000103037824 */ /* 0x000fca00078e0209 */
[----:B------:R-:W-:-:S05]  /*1c5c0*/  LEA.HI.X R9, R2, UR7, R3, 0x1, P3 ;  /* 0x0000000702097c11 */ /* 0x000fca00098f0c03 */
[----:B------:R0:W-:Y:S04]  /*1c5d0*/  @!P4 STG.E.128 desc[UR60][R8.64], RZ ;  /* 0x000000ff0800c986 */ /* 0x0001e8000c101d3c */
[----:B------:R0:W-:Y:S02]  /*1c5e0*/  @!P5 STG.E.128 desc[UR60][R8.64+0x80], RZ ;  /* 0x000080ff0800d986 */ /* 0x0001e4000c101d3c */
.L_x_5912:
[----:B------:R-:W-:Y:S05]  /*1c5f0*/  BSYNC B1 ;  /* 0x0000000000017941 */ /* 0x000fea0003800000 */
.L_x_5911:
        /* <DEDUP_REMOVED lines=20> */
.L_x_5914:
[----:B------:R-:W-:Y:S05]  /*1c740*/  BSYNC B1 ;  /* 0x0000000000017941 */ /* 0x000fea0003800000 */
.L_x_5913:
[----:B------:R-:W-:Y:S04]  /*1c750*/  BSSY B1, `(.L_x_5915) ;  /* 0x0000014000017945 */ /* 0x000fe80003800000 */
[----:B------:R-:W-:Y:S05]  /*1c760*/  @P0 BRA `(.L_x_5916) ;  /* 0x0000000000480947 */ /* 0x000fea0003800000 */
[----:B0-2---:R-:W-:Y:S01]  /*1c770*/  IADD3 R9, P0, R6, 0x40, RZ ;  /* 0x0000004006097810 */ /* 0x005fe20007f1e0ff */
        /* <DEDUP_REMOVED lines=17> */
.L_x_5916:
[----:B------:R-:W-:Y:S05]  /*1c890*/  BSYNC B1 ;  /* 0x0000000000017941 */ /* 0x000fea0003800000 */
.L_x_5915:
[----:B------:R-:W-:Y:S05]  /*1c8a0*/  @P1 BRA `(.L_x_5907) ;  /* 0x0000000000481947 */ /* 0x000fea0003800000 */
[----:B------:R-:W-:Y:S01]  /*1c8b0*/  IADD3 R5, P0, R6, 0x60, RZ ;  /* 0x0000006006057810 */ /* 0x000fe20007f1e0ff */
        /* <DEDUP_REMOVED lines=17> */
.L_x_5907:
[----:B------:R-:W-:Y:S05]  /*1c9d0*/  BSYNC B0 ;  /* 0x0000000000007941 */ /* 0x000fea0003800000 */
.L_x_5897:
[----:B------:R-:W-:Y:S02]  /*1c9e0*/  ULDC UR4, c[0x0][0xc14] ;  /* 0x0003050000047ab9 */ /* 0x000fe40000000800 */
[----:B-1----:R-:W-:-:S13]  /*1c9f0*/  ISETP.GE.AND P0, PT, R123, UR4, PT ;  /* 0x000000047b007c0c */ /* 0x002fda000bf06270 */
[----:B------:R-:W-:Y:S05]  /*1ca00*/  @!P0 BRA `(.L_x_5917) ;  /* 0xfffffe4400f08947 */ /* 0x000fea000383ffff */
[----:B------:R-:W-:Y:S05]  /*1ca10*/  BRA `(.L_x_5746) ;  /* 0x0000006000b47947 */ /* 0x000fea0003800000 */
.L_x_5744:
[----:B------:R-:W-:-:S08]  /*1ca20*/  NOP ;  /* 0x0000000000007918 */ /* 0x000fd00000000000 */
[----:B0-----:R-:W0:-:S00]  /*1ca30*/  USETMAXREG.DEALLOC.CTAPOOL 0x18 ;  /* 0x00000018000079c8 */ /* 0x001e0000080e0500 */
        /* <DEDUP_REMOVED lines=16> */
.L_x_5918:
        /* <DEDUP_REMOVED lines=12> */
[C---:B------:R-:W-:Y:S01]  /*1cc00*/  ISETP.GE.U32.AND P2, PT, R5.reuse, 0x2, PT ;  /* 0x000000020500780c */ /* 0x040fe20003f46070 */
[----:B------:R-:W-:Y:S01]  /*1cc10*/  IMAD.MOV.U32 R16, RZ, RZ, RZ ;  /* 0x000000ffff107224 */ /* 0x000fe200078e00ff */
        /* <DEDUP_REMOVED lines=28> */
.L_x_5924:
        /* <DEDUP_REMOVED lines=12> */
.L_x_5923:
[----:B------:R-:W-:Y:S05]  /*1cea0*/  BSYNC B0 ;  /* 0x0000000000007941 */ /* 0x000fea0003800000 */
.L_x_5922:
        /* <DEDUP_REMOVED lines=22> */
.L_x_5920:
        /* <DEDUP_REMOVED lines=12> */
[----:B0-----:R-:W-:Y:S01]  /*1d0d0*/  IMAD.MOV R11, RZ, RZ, -R3 ;  /* 0x000000ffff0b7224 */ /* 0x001fe200078e0a03 */
[----:B------:R-:W-:Y:S06]  /*1d0e0*/  @!P0 BRA `(.L_x_5925) ;  /* 0x0000000000088947 */ /* 0x000fec0003800000 */
[----:B------:R-:W-:-:S05]  /*1d0f0*/  VIADD R9, R19, 0xffffffff ;  /* 0xffffffff13097836 */ /* 0x000fca0000000000 */
[----:B------:R0:W1:Y:S02]  /*1d100*/  SHFL.IDX PT, R16, R2, R9, 0x1f ;  /* 0x00001f0902107589 */ /* 0x00006400000e0000 */
.L_x_5925:
[----:B-1----:R-:W-:Y:S01]  /*1d110*/  IMAD R16, R16, UR5, R7 ;  /* 0x0000000510107c24 */ /* 0x002fe2000f8e0207 */
[----:B------:R-:W-:Y:S01]  /*1d120*/  IABS R6, R0 ;  /* 0x0000000000067213 */ /* 0x000fe20000000000 */
[----:B------:R-:W-:Y:S02]  /*1d130*/  IMAD R7, R11, R4, RZ ;  /* 0x000000040b077224 */ /* 0x000fe400078e02ff */
[----:B0-----:R-:W-:Y:S01]  /*1d140*/  IMAD.MOV.U32 R2, RZ, RZ, RZ ;  /* 0x000000ffff027224 */ /* 0x001fe200078e00ff */
[----:B------:R-:W-:Y:S01]  /*1d150*/  IADD3 R17, -R16, UR6, RZ ;  /* 0x0000000610117c10 */ /* 0x000fe2000fffe1ff */
[----:B------:R-:W-:Y:S01]  /*1d160*/  VIADD R19, R19, UR4 ;  /* 0x0000000413137c36 */ /* 0x000fe20008000000 */
[----:B------:R-:W-:Y:S01]  /*1d170*/  IADD3 R6, RZ, -R6, RZ ;  /* 0x80000006ff067210 */ /* 0x000fe20007ffe0ff */
        /* <DEDUP_REMOVED lines=14> */
[----:B------:R-:W-:Y:S01]  /*1d260*/  MOV R18, R2 ;  /* 0x0000000200127202 */ /* 0x000fe20000000f00 */
[----:B------:R-:W-:-:S04]  /*1d270*/  IMAD.MOV R3, RZ, RZ, -R2 ;  /* 0x000000ffff037224 */ /* 0x000fc800078e0a02 */
[----:B------:R-:W-:Y:S01]  /*1d280*/  IMAD R17, R0, R3, R17 ;  /* 0x0000000300117224 */ /* 0x000fe200078e0211 */
[----:B------:R-:W-:Y:S06]  /*1d290*/  BRA `(.L_x_5926) ;  /* 0x00000000000c7947 */ /* 0x000fec0003800000 */
.L_x_5921:
[----:B------:R-:W-:Y:S02]  /*1d2a0*/  IMAD.MOV.U32 R17, RZ, RZ, RZ ;  /* 0x000000ffff117224 */ /* 0x000fe400078e00ff */
[----:B------:R-:W-:Y:S02]  /*1d2b0*/  IMAD.U32 R16, RZ, RZ, UR6 ;  /* 0x00000006ff107e24 */ /* 0x000fe4000f8e00ff */
[----:B------:R-:W-:-:S07]  /*1d2c0*/  IMAD.MOV.U32 R18, RZ, RZ, RZ ;  /* 0x000000ffff127224 */ /* 0x000fce00078e00ff */
.L_x_5926:
[----:B------:R-:W-:-:S13]  /*1d2d0*/  ISETP.NE.AND P0, PT, R5, RZ, PT ;  /* 0x000000ff0500720c */ /* 0x000fda0003f05270 */
[----:B------:R-:W0:Y:S01]  /*1d2e0*/  @!P0 S2R R3, SR_CgaCtaId ;  /* 0x0000000000038919 */ /* 0x000e220000008800 */
[----:B------:R-:W-:-:S04]  /*1d2f0*/  @!P0 MOV R0, 0x400 ;  /* 0x0000040000008802 */ /* 0x000fc80000000f00 */
[----:B0-----:R-:W-:-:S05]  /*1d300*/  @!P0 LEA R0, R3, R0, 0x18 ;  /* 0x0000000003008211 */ /* 0x001fca00078ec0ff */
[----:B------:R2:W-:Y:S01]  /*1d310*/  @!P0 STS.128 [R0+0x2e8d0], R16 ;  /* 0x02e8d01000008388 */ /* 0x0005e20000000c00 */
[----:B------:R-:W-:Y:S06]  /*1d320*/  BAR.ARV 0x5, 0x180 ;  /* 0x0146000000007b1d */ /* 0x000fec0000002000 */
.L_x_5919:
[----:B--2---:R-:W-:Y:S01]  /*1d330*/  IMAD.MOV.U32 R0, RZ, RZ, 0x1 ;  /* 0x00000001ff007424 */ /* 0x004fe200078e00ff */
[----:B------:R2:W-:Y:S01]  /*1d340*/  STL [R1+0x8], RZ ;  /* 0x000008ff01007387 */ /* 0x0005e20000100800 */
[----:B------:R-:W-:Y:S02]  /*1d350*/  ULDC UR4, c[0x0][0xc14] ;  /* 0x0003050000047ab9 */ /* 0x000fe40000000800 */
[----:B-1----:R-:W-:Y:S01]  /*1d360*/  ISETP.GE.AND P0, PT, R19, UR4, PT ;  /* 0x0000000413007c0c */ /* 0x002fe2000bf06270 */
[----:B------:R2:W-:Y:S04]  /*1d370*/  STL [R1+0x10], R0 ;  /* 0x0000100001007387 */ /* 0x0005e80000100800 */
[----:B------:R2:W-:Y:S08]  /*1d380*/  STL [R1+0x60], RZ ;  /* 0x000060ff01007387 */ /* 0x0005f00000100800 */
[----:B--2---:R-:W-:Y:S05]  /*1d390*/  @P0 BRA `(.L_x_5927) ;  /* 0x0000005400480947 */ /* 0x004fea0003800000 */
[----:B0-----:R-:W2:Y:S01]  /*1d3a0*/  LDL R2, [R1+0xa8] ;  /* 0x0000a80001027983 */ /* 0x001ea20000100800 */
[----:B------:R-:W0:Y:S01]  /*1d3b0*/  S2R R0, SR_TID.X ;  /* 0x0000000000007919 */ /* 0x000e220000002100 */
[----:B------:R-:W1:Y:S01]  /*1d3c0*/  S2R R6, SR_TID.X ;  /* 0x0000000000067919 */ /* 0x000e620000002100 */
[----:B0-----:R-:W-:-:S05]  /*1d3d0*/  LOP3.LUT R0, R0, 0x7f, RZ, 0xc0, !PT ;  /* 0x0000007f00007812 */ /* 0x001fca00078ec0ff */
[----:B------:R-:W-:Y:S02]  /*1d3e0*/  IMAD.SHL.U32 R0, R0, 0x10, RZ ;  /* 0x0000001000007824 */ /* 0x000fe400078e00ff */
[----:B-1----:R-:W-:-:S03]  /*1d3f0*/  IMAD.SHL.U32 R4, R6, 0x20, RZ ;  /* 0x0000002006047824 */ /* 0x002fc600078e00ff */
[----:B------:R-:W-:Y:S02]  /*1d400*/  LOP3.LUT R3, R0, 0x600, RZ, 0xc0, !PT ;  /* 0x0000060000037812 */ /* 0x000fe400078ec0ff */
[----:B------:R-:W-:Y:S02]  /*1d410*/  SHF.L.U32 R0, R6, 0x7, RZ ;  /* 0x0000000706007819 */ /* 0x000fe400000006ff */
[----:B------:R-:W-:Y:S02]  /*1d420*/  LOP3.LUT R5, R3, 0x60, R4, 0xf8, !PT ;  /* 0x0000006003057812 */ /* 0x000fe400078ef804 */
[----:B------:R-:W-:Y:S02]  /*1d430*/  SHF.R.U32.HI R3, RZ, 0x1, R6 ;  /* 0x00000001ff037819 */ /* 0x000fe40000011606 */
[----:B------:R-:W-:Y:S02]  /*1d440*/  LOP3.LUT R5, R5, 0x100, R4, 0xf8, !PT ;  /* 0x0000010005057812 */ /* 0x000fe400078ef804 */
[----:B------:R-:W-:-:S02]  /*1d450*/  LOP3.LUT R4, R4, 0x80, RZ, 0xc0, !PT ;  /* 0x0000008004047812 */ /* 0x000fc400078ec0ff */
[C---:B------:R-:W-:Y:S01]  /*1d460*/  LOP3.LUT P0, RZ, R6.reuse, 0x4, RZ, 0xc0, !PT ;  /* 0x0000000406ff7812 */ /* 0x040fe2000780c0ff */
[----:B------:R-:W-:Y:S01]  /*1d470*/  IMAD.SHL.U32 R7, R6, 0x4, RZ ;  /* 0x0000000406077824 */ /* 0x000fe200078e00ff */
[----:B------:R-:W-:-:S04]  /*1d480*/  LOP3.LUT R4, R4, 0x10, R6, 0xf8, !PT ;  /* 0x0000001004047812 */ /* 0x000fc800078ef806 */
[----:B------:R-:W-:Y:S01]  /*1d490*/  LOP3.LUT R4, R4, 0x10, R7, 0x78, !PT ;  /* 0x0000001004047812 */ /* 0x000fe200078e7807 */
[----:B------:R-:W-:Y:S01]  /*1d4a0*/  BSSY B7, `(.L_x_5927) ;  /* 0x0000541000077945 */ /* 0x000fe20003800000 */
[----:B------:R-:W-:Y:S01]  /*1d4b0*/  ULDC UR40, c[0x0][0xc] ;  /* 0x0000030000287ab9 */ /* 0x000fe20000000800 */
[----:B------:R-:W-:Y:S01]  /*1d4c0*/  ULDC.64 UR36, c[0x0][0x198] ;  /* 0x0000660000247ab9 */ /* 0x000fe20000000a00 */
[----:B--2---:R-:W-:Y:S02]  /*1d4d0*/  R2UR UR4, R2 ;  /* 0x00000000020472ca */ /* 0x004fe400000e0000 */
[----:B------:R-:W-:-:S04]  /*1d4e0*/  LOP3.LUT R2, R0, 0x380, RZ, 0xc0, !PT ;  /* 0x0000038000027812 */ /* 0x000fc800078ec0ff */
[----:B------:R-:W-:Y:S01]  /*1d4f0*/  LOP3.LUT R2, R2, 0x30, R3, 0xf8, !PT ;  /* 0x0000003002027812 */ /* 0x000fe200078ef803 */
[----:B------:R-:W-:-:S05]  /*1d500*/  IMAD.SHL.U32 R3, R6, 0x10, RZ ;  /* 0x0000001006037824 */ /* 0x000fca00078e00ff */
[----:B------:R-:W-:-:S04]  /*1d510*/  LOP3.LUT R3, R2, 0x70, R3, 0x78, !PT ;  /* 0x0000007002037812 */ /* 0x000fc800078e7803 */
[----:B------:R-:W-:Y:S02]  /*1d520*/  LOP3.LUT R8, R3, 0xc00, R0, 0xf8, !PT ;  /* 0x00000c0003087812 */ /* 0x000fe400078ef800 */
[----:B------:R-:W-:Y:S01]  /*1d530*/  LOP3.LUT R6, R5, R4, RZ, 0xfc, !PT ;  /* 0x0000000405067212 */ /* 0x000fe200078efcff */
[----:B------:R-:W-:Y:S02]  /*1d540*/  IMAD.MOV.U32 R0, RZ, RZ, 0x1 ;  /* 0x00000001ff007424 */ /* 0x000fe400078e00ff */
[C---:B------:R-:W-:Y:S02]  /*1d550*/  VIADD R2, R8.reuse, 0x40 ;  /* 0x0000004008027836 */ /* 0x040fe40000000000 */
[----:B------:R-:W-:Y:S01]  /*1d560*/  @P0 VIADD R2, R8, 0xffffffc0 ;  /* 0xffffffc008020836 */ /* 0x000fe20000000000 */
[----:B------:R-:W-:Y:S04]  /*1d570*/  STL [R1+0x4], R8 ;  /* 0x0000040801007387 */ /* 0x000fe80000100800 */
[----:B------:R-:W-:Y:S04]  /*1d580*/  STL [R1], R6 ;  /* 0x0000000601007387 */ /* 0x000fe80000100800 */
[----:B------:R-:W-:Y:S01]  /*1d590*/  STL [R1+0x60], RZ ;  /* 0x000060ff01007387 */ /* 0x000fe20000100800 */
[----:B------:R-:W-:-:S03]  /*1d5a0*/  LOP3.LUT R3, R6, 0x1800, RZ, 0xfc, !PT ;  /* 0x0000180006037812 */ /* 0x000fc600078efcff */
[----:B------:R0:W-:Y:S04]  /*1d5b0*/  STL [R1+0x24], R2 ;  /* 0x0000240201007387 */ /* 0x0001e80000100800 */
[----:B------:R-:W-:Y:S04]  /*1d5c0*/  STL [R1+0x18], R0 ;  /* 0x0000180001007387 */ /* 0x000fe80000100800 */
[----:B------:R-:W-:Y:S01]  /*1d5d0*/  STL [R1+0xc], RZ ;  /* 0x00000cff01007387 */ /* 0x000fe20000100800 */
[----:B0-----:R-:W-:-:S03]  /*1d5e0*/  LOP3.LUT R2, R6, 0x2800, RZ, 0xfc, !PT ;  /* 0x0000280006027812 */ /* 0x001fc600078efcff */
[----:B------:R-:W-:Y:S04]  /*1d5f0*/  STL [R1+0x8], RZ ;  /* 0x000008ff01007387 */ /* 0x000fe80000100800 */
[----:B------:R0:W-:Y:S04]  /*1d600*/  STL [R1+0x10], R0 ;  /* 0x0000100001007387 */ /* 0x0001e80000100800 */
[----:B------:R1:W-:Y:S01]  /*1d610*/  STL [R1+0x3c], R3 ;  /* 0x00003c0301007387 */ /* 0x0003e20000100800 */
[----:B0-----:R-:W-:-:S03]  /*1d620*/  LOP3.LUT R0, R6, 0x3800, RZ, 0xfc, !PT ;  /* 0x0000380006007812 */ /* 0x001fc600078efcff */
[----:B------:R0:W-:Y:S01]  /*1d630*/  STL [R1+0x38], R2 ;  /* 0x0000380201007387 */ /* 0x0001e20000100800 */
[----:B-1----:R-:W-:-:S03]  /*1d640*/  LOP3.LUT R3, R6, 0x4800, RZ, 0xfc, !PT ;  /* 0x0000480006037812 */ /* 0x002fc600078efcff */
[----:B------:R1:W-:Y:S01]  /*1d650*/  STL [R1+0x34], R0 ;  /* 0x0000340001007387 */ /* 0x0003e20000100800 */
[----:B0-----:R-:W-:-:S03]  /*1d660*/  LOP3.LUT R2, R6, 0x5800, RZ, 0xfc, !PT ;  /* 0x0000580006027812 */ /* 0x001fc600078efcff */
[----:B------:R0:W-:Y:S01]  /*1d670*/  STL [R1+0x30], R3 ;  /* 0x0000300301007387 */ /* 0x0001e20000100800 */
[----:B-1----:R-:W-:-:S03]  /*1d680*/  LOP3.LUT R0, R6, 0x6800, RZ, 0xfc, !PT ;  /* 0x0000680006007812 */ /* 0x002fc600078efcff */
[----:B------:R0:W-:Y:S04]  /*1d690*/  STL [R1+0x2c], R2 ;  /* 0x00002c0201007387 */ /* 0x0001e80000100800 */
[----:B------:R0:W-:Y:S01]  /*1d6a0*/  STL [R1+0x28], R0 ;  /* 0x0000280001007387 */ /* 0x0001e20000100800 */
[----:B------:R-:W-:Y:S02]  /*1d6b0*/  ULOP3.LUT UR38, UR4, 0x1, URZ, 0xfc, !UPT ;  /* 0x0000000104267892 */ /* 0x000fe4000f8efc3f */
[----:B------:R-:W-:-:S12]  /*1d6c0*/  ULOP3.LUT UR39, UR4, 0x2, URZ, 0xfc, !UPT ;  /* 0x0000000204277892 */ /* 0x000fd8000f8efc3f */
.L_x_6022:
[----:B0-----:R-:W0:Y:S02]  /*1d6d0*/  LDC.64 R2, c[0x0][0xc60] ;  /* 0x00031800ff027b82 */ /* 0x001e240000000a00 */
[----:B0-----:R-:W-:-:S05]  /*1d6e0*/  IMAD.WIDE R2, R19, 0x4, R2 ;  /* 0x0000000413027825 */ /* 0x001fca00078e0202 */
[----:B--2---:R-:W2:Y:S01]  /*1d6f0*/  LDG.E R12, desc[UR60][R2.64] ;  /* 0x0000003c020c7981 */ /* 0x004ea2000c1e1900 */
[----:B------:R-:W-:Y:S05]  /*1d700*/  YIELD ;  /* 0x0000000000007946 */ /* 0x000fea0003800000 */
[----:B------:R-:W-:Y:S01]  /*1d710*/  ULDC.64 UR4, c[0x0][0xa28] ;  /* 0x00028a0000047ab9 */ /* 0x000fe20000000a00 */
[----:B------:R-:W-:Y:S01]  /*1d720*/  ULDC.64 UR6, c[0x0][0xa00] ;  /* 0x0002800000067ab9 */ /* 0x000fe20000000a00 */
[----:B------:R-:W-:Y:S02]  /*1d730*/  ISETP.NE.U32.AND P0, PT, RZ, UR4, PT ;  /* 0x00000004ff007c0c */ /* 0x000fe4000bf05070 */
[----:B------:R-:W-:-:S02]  /*1d740*/  CS2R R4, SRZ ;  /* 0x0000000000047805 */ /* 0x000fc4000001ff00 */
[----:B------:R-:W-:Y:S02]  /*1d750*/  ISETP.NE.U32.AND P1, PT, RZ, UR6, PT ;  /* 0x00000006ff007c0c */ /* 0x000fe4000bf25070 */
[----:B------:R-:W-:Y:S02]  /*1d760*/  ISETP.NE.AND.EX P0, PT, RZ, UR5, PT, P0 ;  /* 0x00000005ff007c0c */ /* 0x000fe4000bf05300 */
[----:B------:R-:W-:Y:S02]  /*1d770*/  ISETP.NE.AND.EX P1, PT, RZ, UR7, PT, P1 ;  /* 0x00000007ff007c0c */ /* 0x000fe4000bf25310 */
[----:B--2---:R-:W-:Y:S01]  /*1d780*/  SHF.R.S32.HI R0, RZ, 0x1f, R12 ;  /* 0x0000001fff007819 */ /* 0x004fe2000001140c */
[----:B------:R-:W-:Y:S08]  /*1d790*/  STL [R1+0x1c], R12 ;  /* 0x00001c0c01007387 */ /* 0x000ff00000100800 */
[----:B------:R-:W-:-:S04]  /*1d7a0*/  @P0 LEA R2, P2, R12, UR4, 0x2 ;  /* 0x000000040c020c11 */ /* 0x000fc8000f8410ff */
[C---:B------:R-:W-:Y:S02]  /*1d7b0*/  @P0 LEA.HI.X R3, R12.reuse, UR5, R0, 0x2, P2 ;  /* 0x000000050c030c11 */ /* 0x040fe400090f1400 */
[----:B------:R-:W-:Y:S01]  /*1d7c0*/  CS2R R8, SRZ ;  /* 0x0000000000087805 */ /* 0x000fe2000001ff00 */
[----:B------:R-:W-:Y:S02]  /*1d7d0*/  ULDC.64 UR4, c[0x0][0xa08] ;  /* 0x0002820000047ab9 */ /* 0x000fe40000000a00 */
[----:B------:R0:W5:Y:S02]  /*1d7e0*/  @P0 LDG.E R5, desc[UR60][R2.64] ;  /* 0x0000003c02050981 */ /* 0x000164000c1e1900 */
[----:B0-----:R-:W-:-:S04]  /*1d7f0*/  @P1 LEA R2, P0, R12, UR6, 0x2 ;  /* 0x000000060c021c11 */ /* 0x001fc8000f8010ff */
[----:B------:R-:W-:Y:S01]  /*1d800*/  @P1 LEA.HI.X R3, R12, UR7, R0, 0x2, P0 ;  /* 0x000000070c031c11 */ /* 0x000fe200080f1400 */
[----:B------:R-:W-:-:S04]  /*1d810*/  ULDC.64 UR6, c[0x0][0xa10] ;  /* 0x0002840000067ab9 */ /* 0x000fc80000000a00 */
[----:B------:R-:W2:Y:S01]  /*1d820*/  @P1 LDG.E R4, desc[UR60][R2.64] ;  /* 0x0000003c02041981 */ /* 0x000ea2000c1e1900 */
[----:B------:R-:W-:Y:S02]  /*1d830*/  ISETP.NE.U32.AND P1, PT, RZ, UR6, PT ;  /* 0x00000006ff007c0c */ /* 0x000fe4000bf25070 */
[C---:B------:R-:W-:Y:S02]  /*1d840*/  SHF.L.U64.HI R0, R12.reuse, 0x2, R0 ;  /* 0x000000020c007819 */ /* 0x040fe40000010200 */
[----:B------:R-:W-:Y:S01]  /*1d850*/  ISETP.NE.AND.EX P1, PT, RZ, UR7, PT, P1 ;  /* 0x00000007ff007c0c */ /* 0x000fe2000bf25310 */
[----:B--2---:R0:W-:Y:S02]  /*1d860*/  STL [R1+0x58], R4 ;  /* 0x0000580401007387 */ /* 0x0041e40000100800 */
[----:B0-----:R-:W-:-:S05]  /*1d870*/  IMAD.SHL.U32 R4, R12, 0x4, RZ ;  /* 0x000000040c047824 */ /* 0x001fca00078e00ff */
[----:B------:R-:W-:Y:S01]  /*1d880*/  IADD3 R2, P0, R4, UR6, RZ ;  /* 0x0000000604027c10 */ /* 0x000fe2000ff1e0ff */
[----:B------:R-:W-:Y:S03]  /*1d890*/  STL [R1+0x40], R4 ;  /* 0x0000400401007387 */ /* 0x000fe60000100800 */
[----:B------:R-:W-:Y:S01]  /*1d8a0*/  IADD3.X R3, R0, UR7, RZ, P0, !PT ;  /* 0x0000000700037c10 */ /* 0x000fe200087fe4ff */
[----:B------:R-:W-:Y:S01]  /*1d8b0*/  ULDC.64 UR6, c[0x0][0xa20] ;  /* 0x0002880000067ab9 */ /* 0x000fe20000000a00 */
[----:B------:R-:W-:Y:S01]  /*1d8c0*/  ISETP.NE.U32.AND P0, PT, RZ, UR4, PT ;  /* 0x00000004ff007c0c */ /* 0x000fe2000bf05070 */
[----:B------:R0:W-:Y:S04]  /*1d8d0*/  STL [R1+0x44], R0 ;  /* 0x0000440001007387 */ /* 0x0001e80000100800 */
[----:B------:R-:W5:Y:S04]  /*1d8e0*/  @P1 LDG.E R9, desc[UR60][R2.64] ;  /* 0x0000003c02091981 */ /* 0x000f68000c1e1900 */
[----:B------:R-:W5:Y:S04]  /*1d8f0*/  @P1 LDG.E R11, desc[UR60][R2.64] ;  /* 0x0000003c020b1981 */ /* 0x000f68000c1e1900 */
[----:B------:R1:W5:Y:S01]  /*1d900*/  @P1 LDG.E R10, desc[UR60][R2.64+0x4] ;  /* 0x0000043c020a1981 */ /* 0x000362000c1e1900 */
[----:B------:R-:W-:-:S02]  /*1d910*/  ISETP.NE.AND.EX P0, PT, RZ, UR5, PT, P0 ;  /* 0x00000005ff007c0c */ /* 0x000fc4000bf05300 */
[----:B-1----:R-:W-:-:S04]  /*1d920*/  IADD3 R2, P2, R4, UR4, RZ ;  /* 0x0000000404027c10 */ /* 0x002fc8000ff5e0ff */
        /* <DEDUP_REMOVED lines=11> */
[----:B------:R-:W-:-:S04]  /*1d9e0*/  @P2 IADD3 R6, P3, R4, UR6, RZ ;  /* 0x0000000604062c10 */ /* 0x000fc8000ff7e0ff */
[----:B------:R-:W-:Y:S02]  /*1d9f0*/  @P2 IADD3.X R7, R0, UR7, RZ, P3, !PT ;  /* 0x0000000700072c10 */ /* 0x000fe40009ffe4ff */
[----:B0-----:R-:W-:-:S06]  /*1da00*/  MOV R0, UR4 ;  /* 0x0000000400007c02 */ /* 0x001fcc0008000f00 */
[----:B------:R1:W5:Y:S01]  /*1da10*/  @P2 LDG.E R0, desc[UR60][R6.64] ;  /* 0x0000003c06002981 */ /* 0x000362000c1e1900 */
[----:B------:R-:W-:Y:S02]  /*1da20*/  ULDC UR4, c[0x0][0x338] ;  /* 0x0000ce0000047ab9 */ /* 0x000fe40000000800 */
[----:B------:R-:W-:Y:S01]  /*1da30*/  IMAD.U32 R4, RZ, RZ, UR4 ;  /* 0x00000004ff047e24 */ /* 0x000fe2000f8e00ff */
[----:B------:R-:W-:Y:S06]  /*1da40*/  @P2 BRA `(.L_x_5928) ;  /* 0x0000000000102947 */ /* 0x000fec0003800000 */
[----:B------:R-:W-:Y:S05]  /*1da50*/  @!P0 BRA `(.L_x_5928) ;  /* 0x00000000000c8947 */ /* 0x000fea0003800000 */
[----:B-1----:R-:W2:Y:S04]  /*1da60*/  LDG.E R6, desc[UR60][R2.64] ;  /* 0x0000003c02067981 */ /* 0x002ea8000c1e1900 */
[----:B-----5:R-:W2:Y:S02]  /*1da70*/  LDG.E R0, desc[UR60][R2.64+0x4] ;  /* 0x0000043c02007981 */ /* 0x020ea4000c1e1900 */
[----:B--2---:R-:W-:-:S07]  /*1da80*/  IMAD.IADD R0, R0, 0x1, -R6 ;  /* 0x0000000100007824 */ /* 0x004fce00078e0a06 */
.L_x_5928:
[----:B-----5:R-:W-:Y:S01]  /*1da90*/  @P1 IMAD.IADD R4, R10, 0x1, -R11 ;  /* 0x000000010a041824 */ /* 0x020fe200078e0a0b */
[----:B-1----:R-:W-:Y:S01]  /*1daa0*/  MOV R2, RZ ;  /* 0x000000ff00027202 */ /* 0x002fe20000000f00 */
[----:B------:R-:W-:Y:S01]  /*1dab0*/  IMAD.IADD R0, R0, 0x1, -R5 ;  /* 0x0000000100007824 */ /* 0x000fe200078e0a05 */
[----:B------:R-:W-:Y:S03]  /*1dac0*/  BSSY B0, `(.L_x_5929) ;  /* 0x00000fa000007945 */ /* 0x000fe60003800000 */
[----:B------:R-:W-:-:S05]  /*1dad0*/  IMAD.IADD R3, R0, 0x1, R4 ;  /* 0x0000000100037824 */ /* 0x000fca00078e0204 */
[----:B------:R0:W-:Y:S02]  /*1dae0*/  STL [R1+0x4c], R3 ;  /* 0x00004c0301007387 */ /* 0x0001e40000100800 */
[----:B0-----:R-:W-:-:S04]  /*1daf0*/  VIADD R3, R3, 0xdf ;  /* 0x000000df03037836 */ /* 0x001fc80000000000 */
[----:B------:R-:W-:-:S05]  /*1db00*/  IMAD.HI R2, R3, -0x6db6db6d, R2 ;  /* 0x9249249303027827 */ /* 0x000fca00078e0202 */
[----:B------:R-:W-:-:S04]  /*1db10*/  SHF.R.U32.HI R3, RZ, 0x1f, R2 ;  /* 0x0000001fff037819 */ /* 0x000fc80000011602 */
[----:B------:R-:W-:-:S05]  /*1db20*/  LEA.HI.SX32 R6, R2, R3, 0x19 ;  /* 0x0000000302067211 */ /* 0x000fca00078fcaff */
[--C-:B------:R-:W-:Y:S01]  /*1db30*/  IMAD R2, R6, 0xe0, -R0.reuse ;  /* 0x000000e006027824 */ /* 0x100fe200078e0a00 */
[----:B------:R0:W-:Y:S01]  /*1db40*/  STL [R1+0x50], R6 ;  /* 0x0000500601007387 */ /* 0x0001e20000100800 */
[----:B------:R-:W-:-:S03]  /*1db50*/  IMAD.MOV R0, RZ, RZ, -R0 ;  /* 0x000000ffff007224 */ /* 0x000fc600078e0a00 */
[----:B------:R-:W-:Y:S02]  /*1db60*/  VIMNMX R2, R2, R4, PT ;  /* 0x0000000402027248 */ /* 0x000fe40003fe0100 */
[----:B------:R-:W-:-:S04]  /*1db70*/  VIMNMX R0, RZ, R0, !PT ;  /* 0x00000000ff007248 */ /* 0x000fc80007fe0100 */
[----:B------:R-:W-:Y:S02]  /*1db80*/  ISETP.GT.AND P0, PT, R2, R0, PT ;  /* 0x000000000200720c */ /* 0x000fe40003f04270 */
[----:B0-----:R-:W-:-:S05]  /*1db90*/  SHF.R.U32.HI R6, RZ, 0x5, R0 ;  /* 0x00000005ff067819 */ /* 0x001fca0000011600 */
[----:B------:R-:W-:-:S06]  /*1dba0*/  IMAD.WIDE.U32 R6, R6, 0x24924925, RZ ;  /* 0x2492492506067825 */ /* 0x000fcc00078e00ff */
[----:B------:R-:W-:Y:S02]  /*1dbb0*/  @P0 VIADD R3, R2, 0xdf ;  /* 0x000000df02030836 */ /* 0x000fe40000000000 */
[----:B------:R-:W-:-:S04]  /*1dbc0*/  @P0 IMAD.MOV.U32 R2, RZ, RZ, RZ ;  /* 0x000000ffff020224 */ /* 0x000fc800078e00ff */
[----:B------:R-:W-:-:S04]  /*1dbd0*/  @P0 IMAD.HI R2, R3, -0x6db6db6d, R2 ;  /* 0x9249249303020827 */ /* 0x000fc800078e0202 */
[----:B------:R-:W-:Y:S01]  /*1dbe0*/  IMAD.MOV.U32 R3, RZ, RZ, R7 ;  /* 0x000000ffff037224 */ /* 0x000fe200078e0007 */
[----:B------:R-:W-:-:S03]  /*1dbf0*/  @P0 SHF.R.U32.HI R0, RZ, 0x1f, R2 ;  /* 0x0000001fff000819 */ /* 0x000fc60000011602 */
[----:B------:R-:W-:Y:S01]  /*1dc00*/  IMAD.MOV.U32 R4, RZ, RZ, R3 ;  /* 0x000000ffff047224 */ /* 0x000fe200078e0003 */
[----:B------:R-:W-:Y:S01]  /*1dc10*/  @P0 LEA.HI.SX32 R4, R2, R0, 0x19 ;  /* 0x0000000002040211 */ /* 0x000fe200078fcaff */
[----:B------:R-:W-:Y:S01]  /*1dc20*/  IMAD.IADD R0, R8, 0x1, R5 ;  /* 0x0000000108007824 */ /* 0x000fe200078e0205 */
[----:B------:R-:W-:Y:S02]  /*1dc30*/  PLOP3.LUT P0, PT, PT, PT, PT, 0x80, 0x0 ;  /* 0x000000000000781c */ /* 0x000fe40003f0f070 */
[----:B------:R-:W-:Y:S02]  /*1dc40*/  ISETP.GT.AND P2, PT, R4, R3, PT ;  /* 0x000000030400720c */ /* 0x000fe40003f44270 */
[----:B------:R0:W-:Y:S11]  /*1dc50*/  STL [R1+0x20], R0 ;  /* 0x0000200001007387 */ /* 0x0001f60000100800 */
[----:B0-----:R-:W-:Y:S05]  /*1dc60*/  @!P2 BRA `(.L_x_5930) ;  /* 0x0000000c007ca947 */ /* 0x001fea0003800000 */
[----:B------:R-:W0:Y:S01]  /*1dc70*/  LDC R0, c[0x0][0x428] ;  /* 0x00010a00ff007b82 */ /* 0x000e220000000800 */
[----:B------:R-:W-:Y:S01]  /*1dc80*/  UMOV UR4, 0xffffffff ;  /* 0xffffffff00047882 */ /* 0x000fe20000000000 */
[----:B------:R-:W-:Y:S02]  /*1dc90*/  MOV R2, R18 ;  /* 0x0000001200027202 */ /* 0x000fe40000000f00 */
        /* <DEDUP_REMOVED lines=11> */
.L_x_6105:
[----:B-1----:R-:W-:Y:S02]  /*1dd50*/  ISETP.NE.AND P0, PT, R14, RZ, PT ;  /* 0x000000ff0e00720c */ /* 0x002fe40003f05270 */
[----:B------:R-:W-:-:S11]  /*1dd60*/  PLOP3.LUT P6, PT, PT, PT, PT, 0x8, 0x0 ;  /* 0x000000000000781c */ /* 0x000fd60003fce170 */
[----:B------:R-:W-:Y:S05]  /*1dd70*/  @P0 BRA `(.L_x_5932) ;  /* 0x00000000000c0947 */ /* 0x000fea0003800000 */
[----:B------:R-:W-:-:S03]  /*1dd80*/  UMOV UR4, 0xffffffff ;  /* 0xffffffff00047882 */ /* 0x000fc60000000000 */
[----:B------:R-:W-:Y:S05]  /*1dd90*/  BRA.DIV UR4, `(.L_x_5933) ;  /* 0x0000006a04547947 */ /* 0x000fea000b800000 */
[----:B------:R-:W-:-:S13]  /*1dda0*/  ELECT P6, URZ, PT ;  /* 0x00000000003f782f */ /* 0x000fda00038c0000 */
.L_x_5932:
        /* <DEDUP_REMOVED lines=12> */
.L_x_6108:
[----:B------:R-:W-:Y:S05]  /*1de70*/  BSYNC B1 ;  /* 0x0000000000017941 */ /* 0x000fea0003800000 */
.L_x_5934:
        /* <DEDUP_REMOVED lines=12> */
.L_x_6109:
[----:B------:R-:W-:Y:S05]  /*1df40*/  BSYNC B2 ;  /* 0x0000000000027941 */ /* 0x000fea0003800000 */
.L_x_5938:
        /* <DEDUP_REMOVED lines=9> */
.L_x_5941:
[----:B------:R-:W-:Y:S05]  /*1dfe0*/  BSYNC B2 ;  /* 0x0000000000027941 */ /* 0x000fea0003800000 */
.L_x_5940:
[----:B------:R-:W2:Y:S01]  /*1dff0*/  LDL R6, [R1+0xc] ;  /* 0x00000c0001067983 */ /* 0x000ea20000100800 */
[----:B------:R-:W-:Y:S01]  /*1e000*/  IMAD.MOV.U32 R13, RZ, RZ, RZ ;  /* 0x000000ffff0d7224 */ /* 0x000fe200078e00ff */
[----:B------:R-:W-:Y:S01]  /*1e010*/  UIADD3 UR4, UP0, UR36, 0x570, URZ ;  /* 0x0000057024047890 */ /* 0x000fe2000ff1e03f */
[----:B0-----:R-:W-:Y:S01]  /*1e020*/  IMAD R5, R4, 0xe0, R9 ;  /* 0x000000e004057824 */ /* 0x001fe200078e0209 */
[----:B------:R-:W-:Y:S01]  /*1e030*/  PLOP3.LUT P0, PT, PT, PT, PT, 0x80, 0x0 ;  /* 0x000000000000781c */ /* 0x000fe20003f0f070 */
[----:B------:R-:W-:Y:S01]  /*1e040*/  UMOV UR6, 0x0 ;  /* 0x0000000000067882 */ /* 0x000fe20000000000 */
[----:B------:R-:W-:Y:S01]  /*1e050*/  R2UR UR10, R13 ;  /* 0x000000000d0a72ca */ /* 0x000fe200000e0000 */
[----:B------:R-:W-:Y:S01]  /*1e060*/  VIADD R5, R5, 0xffffff20 ;  /* 0xffffff2005057836 */ /* 0x000fe20000000000 */
[----:B------:R-:W-:Y:S01]  /*1e070*/  UIADD3.X UR5, URZ, UR37, URZ, UP0, !UPT ;  /* 0x000000253f057290 */ /* 0x000fe200087fe43f */
[----:B------:R-:W-:Y:S01]  /*1e080*/  UMOV UR7, 0x12f00000 ;  /* 0x12f0000000077882 */ /* 0x000fe20000000000 */
[----:B--2---:R-:W-:Y:S01]  /*1e090*/  IMAD R12, R6, 0x7000, R11 ;  /* 0x00007000060c7824 */ /* 0x004fe200078e020b */
[----:B------:R-:W-:-:S03]  /*1e0a0*/  IADD3 R6, R8, 0x2e890, RZ ;  /* 0x0002e89008067810 */ /* 0x000fc60007ffe0ff */
[----:B------:R-:W-:-:S07]  /*1e0b0*/  VIADD R7, R12, 0x20400 ;  /* 0x000204000c077836 */ /* 0x000fce0000000000 */
.L_x_5942:
        /* <DEDUP_REMOVED lines=13> */
.L_x_6110:
[----:B------:R-:W-:Y:S05]  /*1e190*/  BSYNC B2 ;  /* 0x0000000000027941 */ /* 0x000fea0003800000 */
.L_x_5943:
        /* <DEDUP_REMOVED lines=11> */
.L_x_5946:
[----:B------:R-:W-:Y:S05]  /*1e250*/  BSYNC B2 ;  /* 0x0000000000027941 */ /* 0x000fea0003800000 */
.L_x_5945:
        /* <DEDUP_REMOVED lines=8> */
.L_x_5947:
        /* <DEDUP_REMOVED lines=10> */
.L_x_5937:
[----:B------:R-:W-:Y:S05]  /*1e380*/  BSYNC B1 ;  /* 0x0000000000017941 */ /* 0x000fea0003800000 */
.L_x_5936:
[----:B01----:R-:W2:Y:S04]  /*1e390*/  LDL.LU R10, [R1+0xc] ;  /* 0x00000c00010a7983 */ /* 0x003ea80000300800 */
[----:B------:R-:W3:Y:S01]  /*1e3a0*/  LDL.LU R8, [R1+0x18] ;  /* 0x0000180001087983 */ /* 0x000ee20000300800 */
[----:B------:R-:W-:Y:S02]  /*1e3b0*/  PLOP3.LUT P0, PT, PT, PT, PT, 0x8, 0x0 ;  /* 0x000000000000781c */ /* 0x000fe40003f0e170 */
[----:B--2---:R-:W-:-:S04]  /*1e3c0*/  IADD3 R5, R10, 0x1, RZ ;  /* 0x000000010a057810 */ /* 0x004fc80007ffe0ff */
        /* <DEDUP_REMOVED lines=12> */
.L_x_5960:
        /* <DEDUP_REMOVED lines=13> */
.L_x_6111:
[----:B------:R-:W-:Y:S05]  /*1e560*/  BSYNC B2 ;  /* 0x0000000000027941 */ /* 0x000fea0003800000 */
.L_x_5950:
        /* <DEDUP_REMOVED lines=9> */
.L_x_5953:
[----:B------:R-:W-:Y:S05]  /*1e600*/  BSYNC B2 ;  /* 0x0000000000027941 */ /* 0x000fea0003800000 */
.L_x_5952:
[----:B------:R-:W2:Y:S01]  /*1e610*/  LDL R8, [R1+0xc] ;  /* 0x00000c0001087983 */ /* 0x000ea20000100800 */
[----:B------:R-:W-:Y:S01]  /*1e620*/  IMAD.MOV.U32 R12, RZ, RZ, RZ ;  /* 0x000000ffff0c7224 */ /* 0x000fe200078e00ff */
[----:B------:R-:W-:Y:S01]  /*1e630*/  UIADD3 UR4, UP0, UR36, 0x570, URZ ;  /* 0x0000057024047890 */ /* 0x000fe2000ff1e03f */
[----:B------:R-:W-:Y:S01]  /*1e640*/  PLOP3.LUT P1, PT, PT, PT, PT, 0x80, 0x0 ;  /* 0x000000000000781c */ /* 0x000fe20003f2f070 */
[----:B------:R-:W-:Y:S01]  /*1e650*/  UMOV UR6, 0x0 ;  /* 0x0000000000067882 */ /* 0x000fe20000000000 */
[----:B------:R-:W-:Y:S01]  /*1e660*/  IADD3 R9, R6, 0x2e890, RZ ;  /* 0x0002e89006097810 */ /* 0x000fe20007ffe0ff */
[----:B------:R-:W-:Y:S01]  /*1e670*/  UIADD3.X UR5, URZ, UR37, URZ, UP0, !UPT ;  /* 0x000000253f057290 */ /* 0x000fe200087fe43f */
[----:B------:R-:W-:Y:S01]  /*1e680*/  R2UR UR10, R12 ;  /* 0x000000000c0a72ca */ /* 0x000fe200000e0000 */
[----:B------:R-:W-:Y:S01]  /*1e690*/  UMOV UR7, 0x12f00000 ;  /* 0x12f0000000077882 */ /* 0x000fe20000000000 */
[----:B--2---:R-:W-:-:S04]  /*1e6a0*/  IMAD R8, R8, 0x7000, R11 ;  /* 0x0000700008087824 */ /* 0x004fc800078e020b */
[----:B------:R-:W-:-:S09]  /*1e6b0*/  VIADD R10, R8, 0x20400 ;  /* 0x00020400080a7836 */ /* 0x000fd20000000000 */
.L_x_5954:
        /* <DEDUP_REMOVED lines=13> */
.L_x_6112:
[----:B------:R-:W-:Y:S05]  /*1e790*/  BSYNC B2 ;  /* 0x0000000000027941 */ /* 0x000fea0003800000 */
.L_x_5955:
        /* <DEDUP_REMOVED lines=11> */
.L_x_5958:
[----:B------:R-:W-:Y:S05]  /*1e850*/  BSYNC B2 ;  /* 0x0000000000027941 */ /* 0x000fea0003800000 */
.L_x_5957:
[----:B------:R-:W-:Y:S01]  /*1e860*/  R2UR UR10, R12 ;  /* 0x000000000c0a72ca */ /* 0x000fe200000e0000 */
[----:B------:R-:W-:Y:S01]  /*1e870*/  UIADD3 UR4, UP0, UR36, 0x670, URZ ;  /* 0x0000067024047890 */ /* 0x000fe2000ff1e03f */
[----:B------:R-:W-:Y:S01]  /*1e880*/  R2UR UR6, R14 ;  /* 0x000000000e0672ca */ /* 0x000fe200000e0000 */
[----:B------:R-:W-:Y:S01]  /*1e890*/  VIADD R8, R8, 0xe400 ;  /* 0x0000e40008087836 */ /* 0x000fe20000000000 */
[----:B------:R-:W-:Y:S01]  /*1e8a0*/  R2UR UR7, R15 ;  /* 0x000000000f0772ca */ /* 0x000fe200000e0000 */
[----:B01----:R-:W-:Y:S01]  /*1e8b0*/  VIADD R6, R6, 0x2e8b0 ;  /* 0x0002e8b006067836 */ /* 0x003fe20000000000 */
[----:B------:R-:W-:Y:S01]  /*1e8c0*/  PLOP3.LUT P1, PT, PT, PT, PT, 0x80, 0x0 ;  /* 0x000000000000781c */ /* 0x000fe20003f2f070 */
[----:B------:R-:W-:-:S12]  /*1e8d0*/  UIADD3.X UR5, URZ, UR37, URZ, UP0, !UPT ;  /* 0x000000253f057290 */ /* 0x000fd800087fe43f */
.L_x_5959:
        /* <DEDUP_REMOVED lines=10> */
.L_x_5949:
[----:B------:R-:W-:Y:S05]  /*1e980*/  BSYNC B1 ;  /* 0x0000000000017941 */ /* 0x000fea0003800000 */
.L_x_5948:
[----:B------:R-:W2:Y:S04]  /*1e990*/  LDL.LU R7, [R1+0xc] ;  /* 0x00000c0001077983 */ /* 0x000ea80000300800 */
[----:B------:R-:W3:Y:S01]  /*1e9a0*/  LDL.LU R9, [R1+0x18] ;  /* 0x0000180001097983 */ /* 0x000ee20000300800 */
[----:B------:R-:W-:Y:S02]  /*1e9b0*/  VIADD R4, R4, 0xffffffff ;  /* 0xffffffff04047836 */ /* 0x000fe40000000000 */
[----:B------:R-:W-:-:S03]  /*1e9c0*/  VIADD R5, R5, 0xffffff20 ;  /* 0xffffff2005057836 */ /* 0x000fc60000000000 */
[----:B------:R-:W-:Y:S02]  /*1e9d0*/  ISETP.GT.AND P2, PT, R4, R3, PT ;  /* 0x000000030400720c */ /* 0x000fe40003f44270 */
[----:B--2---:R-:W-:-:S04]  /*1e9e0*/  IADD3 R6, R7, 0x1, RZ ;  /* 0x0000000107067810 */ /* 0x004fc80007ffe0ff */
[----:B------:R-:W-:-:S04]  /*1e9f0*/  ISETP.NE.AND P1, PT, R6, 0x2, PT ;  /* 0x000000020600780c */ /* 0x000fc80003f25270 */
[----:B------:R-:W-:Y:S02]  /*1ea00*/  SEL R7, RZ, 0x1, P1 ;  /* 0x00000001ff077807 */ /* 0x000fe40000800000 */
[----:B------:R-:W-:Y:S02]  /*1ea10*/  SEL R6, R6, RZ, P1 ;  /* 0x000000ff06067207 */ /* 0x000fe40000800000 */
[----:B---3--:R-:W-:-:S03]  /*1ea20*/  LOP3.LUT R9, R9, R7, RZ, 0x3c, !PT ;  /* 0x0000000709097212 */ /* 0x008fc600078e3cff */
[----:B------:R0:W-:Y:S04]  /*1ea30*/  STL [R1+0xc], R6 ;  /* 0x00000c0601007387 */ /* 0x0001e80000100800 */
[----:B------:R0:W-:Y:S01]  /*1ea40*/  STL [R1+0x18], R9 ;  /* 0x0000180901007387 */ /* 0x0001e20000100800 */
[----:B------:R-:W-:Y:S05]  /*1ea50*/  @P2 BRA `(.L_x_5960) ;  /* 0xfffffff8008c2947 */ /* 0x000fea000383ffff */
.L_x_5930:
[----:B------:R-:W-:Y:S05]  /*1ea60*/  BSYNC B0 ;  /* 0x0000000000007941 */ /* 0x000fea0003800000 */
.L_x_5929:
        /* <DEDUP_REMOVED lines=16> */
[----:B-1----:R-:W2:Y:S04]  /*1eb70*/  @P0 ATOMG.E.ADD.STRONG.GPU PT, R2, desc[UR60][R4.64], R2 ;  /* 0x00000002040209a8 */ /* 0x002ea800081ee1fc */
[----:B--2---:R0:W1:Y:S02]  /*1eb80*/  SHFL.IDX PT, R2, R2, R0, 0x1f ;  /* 0x00001f0002027589 */ /* 0x00406400000e0000 */
[----:B0-----:R-:W0:Y:S02]  /*1eb90*/  S2R R0, SR_LTMASK ;  /* 0x0000000000007919 */ /* 0x001e240000003900 */
[----:B0-----:R-:W-:-:S06]  /*1eba0*/  LOP3.LUT R0, R0, UR4, RZ, 0xc0, !PT ;  /* 0x0000000400007c12 */ /* 0x001fcc000f8ec0ff */
[----:B------:R-:W1:Y:S02]  /*1ebb0*/  POPC R0, R0 ;  /* 0x0000000000007309 */ /* 0x000e640000000000 */
[----:B-1----:R-:W-:Y:S01]  /*1ebc0*/  IADD3 R16, R2, UR40, R0 ;  /* 0x0000002802107c10 */ /* 0x002fe2000fffe000 */
[----:B------:R-:W-:Y:S06]  /*1ebd0*/  BRA `(.L_x_5963) ;  /* 0x0000003000ac7947 */ /* 0x000fec0003800000 */
.L_x_5962:
        /* <DEDUP_REMOVED lines=23> */
.L_x_5964:
        /* <DEDUP_REMOVED lines=27> */
.L_x_5965:
        /* <DEDUP_REMOVED lines=21> */
.L_x_5966:
        /* <DEDUP_REMOVED lines=19> */
.L_x_5967:
[----:B------:R-:W2:Y:S01]  /*1f180*/  LDL.LU R2, [R1+0x40] ;  /* 0x0000400001027983 */ /* 0x000ea20000300800 */
[----:B------:R-:W-:-:S03]  /*1f190*/  ULDC.64 UR4, c[0x0][0x9f8] ;  /* 0x00027e0000047ab9 */ /* 0x000fc60000000a00 */
[----:B------:R-:W3:Y:S04]  /*1f1a0*/  LDL.LU R5, [R1+0x44] ;  /* 0x0000440001057983 */ /* 0x000ee80000300800 */
[----:B------:R-:W4:Y:S04]  /*1f1b0*/  LDL.LU R0, [R1+0x58] ;  /* 0x0000580001007983 */ /* 0x000f280000300800 */
[----:B------:R-:W4:Y:S01]  /*1f1c0*/  LDL.LU R4, [R1+0x1c] ;  /* 0x00001c0001047983 */ /* 0x000f220000300800 */
[----:B------:R-:W-:-:S04]  /*1f1d0*/  ISETP.NE.U32.AND P0, PT, RZ, UR4, PT ;  /* 0x00000004ff007c0c */ /* 0x000fc8000bf05070 */
[----:B------:R-:W-:-:S13]  /*1f1e0*/  ISETP.NE.AND.EX P0, PT, RZ, UR5, PT, P0 ;  /* 0x00000005ff007c0c */ /* 0x000fda000bf05300 */
[----:B--2---:R-:W-:-:S04]  /*1f1f0*/  @P0 IADD3 R2, P1, R2, UR4, RZ ;  /* 0x0000000402020c10 */ /* 0x004fc8000ff3e0ff */
[----:B---3--:R-:W-:Y:S01]  /*1f200*/  @P0 IADD3.X R3, R5, UR5, RZ, P1, !PT ;  /* 0x0000000505030c10 */ /* 0x008fe20008ffe4ff */
[----:B------:R-:W-:Y:S01]  /*1f210*/  ULDC.64 UR4, c[0x0][0xa00] ;  /* 0x0002800000047ab9 */ /* 0x000fe20000000a00 */
[----:B----4-:R-:W-:Y:S02]  /*1f220*/  IMAD R17, R17, 0x80, R0 ;  /* 0x0000008011117824 */ /* 0x010fe400078e0200 */
[----:B------:R-:W0:Y:S01]  /*1f230*/  LDC R0, c[0x0][0x428] ;  /* 0x00010a00ff007b82 */ /* 0x000e220000000800 */
[----:B------:R-:W1:Y:S01]  /*1f240*/  S2R R5, SR_TID.X ;  /* 0x0000000000057919 */ /* 0x000e620000002100 */
[----:B------:R-:W-:-:S06]  /*1f250*/  MOV R21, R4 ;  /* 0x0000000400157202 */ /* 0x000fcc0000000f00 */
[----:B------:R2:W5:Y:S01]  /*1f260*/  @P0 LDG.E R21, desc[UR60][R2.64] ;  /* 0x0000003c02150981 */ /* 0x000562000c1e1900 */
[----:B0-----:R-:W-:Y:S01]  /*1f270*/  ISETP.NE.AND P0, PT, R0, 0x1, PT ;  /* 0x000000010000780c */ /* 0x001fe20003f05270 */
[----:B------:R-:W-:Y:S01]  /*1f280*/  IMAD.MOV.U32 R0, RZ, RZ, R18 ;  /* 0x000000ffff007224 */ /* 0x000fe200078e0012 */
[----:B-1----:R-:W-:-:S11]  /*1f290*/  LOP3.LUT R5, R5, 0x7f, RZ, 0xc0, !PT ;  /* 0x0000007f05057812 */ /* 0x002fd600078ec0ff */
[----:B--2---:R-:W0:Y:S01]  /*1f2a0*/  @P0 LDC R2, c[0x0][0x42c] ;  /* 0x00010b00ff020b82 */ /* 0x004e220000000800 */
[----:B------:R-:W-:-:S04]  /*1f2b0*/  ISETP.NE.AND P1, PT, R5, RZ, PT ;  /* 0x000000ff0500720c */ /* 0x000fc80003f25270 */
[----:B------:R-:W-:-:S03]  /*1f2c0*/  PLOP3.LUT P3, PT, P1, PT, PT, 0x8, 0x0 ;  /* 0x000000000000781c */ /* 0x000fc60000f6e170 */
[----:B------:R-:W1:Y:S06]  /*1f2d0*/  @P0 LDC R3, c[0x0][0x430] ;  /* 0x00010c00ff030b82 */ /* 0x000e6c0000000800 */
[----:B------:R-:W-:-:S05]  /*1f2e0*/  VOTEU.ALL UP1, P1 ;  /* 0x00000000003f7886 */ /* 0x000fca0000820000 */
[----:B------:R-:W-:-:S04]  /*1f2f0*/  @!UP1 UIADD3 UR8, UP0, UR36, 0x270, URZ ;  /* 0x0000027024089890 */ /* 0x000fc8000ff1e03f */
[----:B------:R-:W-:Y:S01]  /*1f300*/  @!UP1 UIADD3.X UR9, URZ, UR37, URZ, UP0, !UPT ;  /* 0x000000253f099290 */ /* 0x000fe200087fe43f */
[----:B0-----:R-:W-:Y:S02]  /*1f310*/  @P0 IMAD.HI.U32 R2, R18, R2, RZ ;  /* 0x0000000212020227 */ /* 0x001fe400078e00ff */
[----:B------:R-:W-:-:S03]  /*1f320*/  VOTEU.ALL UP0, P1 ;  /* 0x00000000003f7886 */ /* 0x000fc60000800000 */
[----:B-1----:R-:W-:Y:S02]  /*1f330*/  @P0 SHF.R.U32.HI R0, RZ, R3, R2 ;  /* 0x00000003ff000219 */ /* 0x002fe40000011602 */
[----:B------:R-:W-:-:S04]  /*1f340*/  ISETP.NE.U32.AND P0, PT, RZ, UR4, PT ;  /* 0x00000004ff007c0c */ /* 0x000fc8000bf05070 */
[----:B------:R-:W-:-:S04]  /*1f350*/  ISETP.NE.AND.EX P2, PT, RZ, UR5, PT, P0 ;  /* 0x00000005ff007c0c */ /* 0x000fc8000bf45300 */
[----:B------:R-:W-:-:S09]  /*1f360*/  SEL R3, R4, RZ, !P2 ;  /* 0x000000ff04037207 */ /* 0x000fd20005000000 */
.L_x_5968:
        /* <DEDUP_REMOVED lines=10> */
[----:B------:R-:W0:Y:S01]  /*1f410*/  LDC.64 R4, c[0x0][0x3f8] ;  /* 0x0000fe00ff047b82 */ /* 0x000e220000000a00 */
[----:B-----5:R-:W-:Y:S01]  /*1f420*/  SHF.R.S32.HI R7, RZ, 0x1f, R21 ;  /* 0x0000001fff077819 */ /* 0x020fe20000011415 */
[----:B------:R-:W-:-:S04]  /*1f430*/  ULDC.64 UR4, c[0x0][0xa08] ;  /* 0x0002820000047ab9 */ /* 0x000fc80000000a00 */
[----:B------:R1:W-:Y:S01]  /*1f440*/  STL [R1+0x1c], R7 ;  /* 0x00001c0701007387 */ /* 0x0003e20000100800 */
[----:B0-----:R-:W-:Y:S01]  /*1f450*/  LOP3.LUT P0, RZ, R4, UR4, RZ, 0xfc, !PT ;  /* 0x0000000404ff7c12 */ /* 0x001fe2000f80fcff */
[----:B------:R-:W-:-:S03]  /*1f460*/  UMOV UR4, 0xffffffff ;  /* 0xffffffff00047882 */ /* 0x000fc60000000000 */
[----:B------:R-:W-:-:S04]  /*1f470*/  LOP3.LUT P0, RZ, R5, UR5, RZ, 0xfc, P0 ;  /* 0x0000000505ff7c12 */ /* 0x000fc8000800fcff */
[----:B------:R-:W-:Y:S01]  /*1f480*/  SEL R2, R21, RZ, !P0 ;  /* 0x000000ff15027207 */ /* 0x000fe20004000000 */
[----:B-1----:R-:W-:Y:S08]  /*1f490*/  BRA.DIV UR4, `(.L_x_5969) ;  /* 0x0000005604187947 */ /* 0x002ff0000b800000 */
[----:B------:R-:W0:Y:S02]  /*1f4a0*/  S2R R6, SR_TID.X ;  /* 0x0000000000067919 */ /* 0x000e240000002100 */
[----:B0-----:R-:W-:-:S04]  /*1f4b0*/  SHF.R.U32.HI R6, RZ, 0x5, R6 ;  /* 0x00000005ff067819 */ /* 0x001fc80000011606 */
[----:B------:R-:W-:-:S05]  /*1f4c0*/  LOP3.LUT R6, R6, 0x3, RZ, 0xc0, !PT ;  /* 0x0000000306067812 */ /* 0x000fca00078ec0ff */
[----:B------:R0:W1:Y:S02]  /*1f4d0*/  SHFL.IDX PT, R14, R6, RZ, 0x1f ;  /* 0x00001fff060e7589 */ /* 0x00006400000e0000 */
.L_x_6115:
[----:B-1----:R-:W-:Y:S02]  /*1f4e0*/  ISETP.NE.AND P0, PT, R14, RZ, PT ;  /* 0x000000ff0e00720c */ /* 0x002fe40003f05270 */
[----:B------:R-:W-:-:S11]  /*1f4f0*/  PLOP3.LUT P6, PT, PT, PT, PT, 0x8, 0x0 ;  /* 0x000000000000781c */ /* 0x000fd60003fce170 */
[----:B------:R-:W-:Y:S05]  /*1f500*/  @P0 BRA `(.L_x_5970) ;  /* 0x0000000400c40947 */ /* 0x000fea0003800000 */
[----:B------:R-:W-:-:S03]  /*1f510*/  UMOV UR4, 0xffffffff ;  /* 0xffffffff00047882 */ /* 0x000fc60000000000 */
[----:B------:R-:W-:Y:S05]  /*1f520*/  BRA.DIV UR4, `(.L_x_5971) ;  /* 0x0000005604287947 */ /* 0x000fea000b800000 */
[----:B------:R-:W-:-:S13]  /*1f530*/  ELECT P6, URZ, PT ;  /* 0x00000000003f782f */ /* 0x000fda00038c0000 */
.L_x_6118:
[----:B------:R-:W-:Y:S05]  /*1f540*/  @!P6 BRA `(.L_x_5972) ;  /* 0x000000040060e947 */ /* 0x000fea0003800000 */
[----:B0-----:R-:W2:Y:S01]  /*1f550*/  LDL R6, [R1+0x50] ;  /* 0x0000500001067983 */ /* 0x001ea20000100800 */
[----:B------:R-:W-:-:S04]  /*1f560*/  ISETP.NE.U32.AND P0, PT, R4, RZ, PT ;  /* 0x000000ff0400720c */ /* 0x000fc80003f05070 */
[----:B------:R-:W-:Y:S01]  /*1f570*/  ISETP.NE.AND.EX P0, PT, R5, RZ, PT, P0 ;  /* 0x000000ff0500720c */ /* 0x000fe20003f05300 */
[----:B--2---:R-:W-:-:S12]  /*1f580*/  VIADD R6, R6, 0xffffffff ;  /* 0xffffffff06067836 */ /* 0x004fd80000000000 */
[----:B------:R-:W-:Y:S05]  /*1f590*/  @!P0 BRA `(.L_x_5973) ;  /* 0x00000000004c8947 */ /* 0x000fea0003800000 */
[----:B------:R-:W0:Y:S01]  /*1f5a0*/  LDC R10, c[0x0][0x41c] ;  /* 0x00010700ff0a7b82 */ /* 0x000e220000000800 */
[----:B------:R-:W-:Y:S01]  /*1f5b0*/  IMAD.MOV.U32 R2, RZ, RZ, R6 ;  /* 0x000000ffff027224 */ /* 0x000fe200078e0006 */
[----:B------:R-:W-:Y:S01]  /*1f5c0*/  ULDC.64 UR4, c[0x0][0x408] ;  /* 0x0001020000047ab9 */ /* 0x000fe20000000a00 */
[----:B------:R-:W-:Y:S01]  /*1f5d0*/  IMAD.MOV.U32 R11, RZ, RZ, R7 ;  /* 0x000000ffff0b7224 */ /* 0x000fe200078e0007 */
[----:B0-----:R-:W-:-:S13]  /*1f5e0*/  ISETP.NE.AND P0, PT, R10, 0x1, PT ;  /* 0x000000010a00780c */ /* 0x001fda0003f05270 */
[----:B------:R-:W0:Y:S02]  /*1f5f0*/  @P0 LDC.64 R8, c[0x0][0x420] ;  /* 0x00010800ff080b82 */ /* 0x000e240000000a00 */
[----:B0-----:R-:W-:-:S05]  /*1f600*/  @P0 IMAD.HI.U32 R8, R6, R8, RZ ;  /* 0x0000000806080227 */ /* 0x001fca00078e00ff */
[----:B------:R-:W-:-:S04]  /*1f610*/  @P0 SHF.R.U32.HI R2, RZ, R9, R8 ;  /* 0x00000009ff020219 */ /* 0x000fc80000011608 */
[--C-:B------:R-:W-:Y:S01]  /*1f620*/  SHF.R.S32.HI R9, RZ, 0x1f, R2.reuse ;  /* 0x0000001fff097819 */ /* 0x100fe20000011402 */
[----:B------:R-:W-:Y:S01]  /*1f630*/  IMAD.MOV R7, RZ, RZ, -R2 ;  /* 0x000000ffff077224 */ /* 0x000fe200078e0a02 */
[----:B------:R-:W-:-:S03]  /*1f640*/  MOV R8, R2 ;  /* 0x0000000200087202 */ /* 0x000fc60000000f00 */
        /* <DEDUP_REMOVED lines=8> */
.L_x_5973:
[----:B0-----:R-:W2:Y:S01]  /*1f6d0*/  LDL R4, [R1+0x8] ;  /* 0x0000080001047983 */ /* 0x001ea20000100800 */
[----:B------:R-:W-:-:S03]  /*1f6e0*/  MOV R8, 0x400 ;  /* 0x0000040000087802 */ /* 0x000fc60000000f00 */
[----:B------:R-:W3:Y:S01]  /*1f6f0*/  LDL R7, [R1+0x10] ;  /* 0x0000100001077983 */ /* 0x000ee20000100800 */
        /* <DEDUP_REMOVED lines=9> */
.L_x_6119:
        /* <DEDUP_REMOVED lines=8> */
.L_x_5975:
        /* <DEDUP_REMOVED lines=11> */
[----:B------:R-:W-:Y:S01]  /*1f8c0*/  UMOV UR6, 0x0 ;  /* 0x0000000000067882 */ /* 0x000fe20000000000 */
[----:B------:R-:W-:Y:S01]  /*1f8d0*/  UMOV UR7, 0x14f00000 ;  /* 0x14f0000000077882 */ /* 0x000fe20000000000 */
[----:B------:R-:W-:Y:S01]  /*1f8e0*/  UMOV UR10, URZ ;  /* 0x0000003f000a7c82 */ /* 0x000fe20008000000 */
[----:B--2---:R-:W-:-:S05]  /*1f8f0*/  IMAD R5, R5, 0x7000, R9 ;  /* 0x0000700005057824 */ /* 0x004fca00078e0209 */
[----:B------:R-:W-:Y:S01]  /*1f900*/  R2UR UR8, R5 ;  /* 0x00000000050872ca */ /* 0x000fe200000e0000 */
[----:B---3--:R-:W-:-:S05]  /*1f910*/  IMAD R6, R6, 0xe0, R8 ;  /* 0x000000e006067824 */ /* 0x008fca00078e0208 */
[----:B------:R-:W-:-:S07]  /*1f920*/  R2UR UR11, R6 ;  /* 0x00000000060b72ca */ /* 0x000fce00000e0000 */
[----:B------:R-:W-:-:S09]  /*1f930*/  UIADD3 UR8, UR8, 0xe400, URZ ;  /* 0x0000e40008087890 */ /* 0x000fd2000fffe03f */
[----:B------:R1:W-:Y:S01]  /*1f940*/  UTMALDG.4D [UR8], [UR4], desc[UR6] ;  /* 0x00000608040075b4 */ /* 0x0003e20008019000 */
[----:B------:R-:W2:Y:S02]  /*1f950*/  SYNCS.PHASECHK.TRANS64.TRYWAIT P2, [R4+URZ+0x2e840], R7 ;  /* 0x02e84007040075a7 */ /* 0x000ea4000804017f */
[----:B-12---:R-:W-:Y:S05]  /*1f960*/  @!P2 BRA `(.L_x_5976) ;  /* 0x00000050004ca947 */ /* 0x006fea0003800000 */
.L_x_6120:
        /* <DEDUP_REMOVED lines=8> */
.L_x_5977:
        /* <DEDUP_REMOVED lines=8> */
[----:B------:R-:W-:Y:S01]  /*1fa70*/  R2UR UR13, R2 ;  /* 0x00000000020d72ca */ /* 0x000fe200000e0000 */
[----:B------:R-:W-:-:S04]  /*1fa80*/  UMOV UR10, URZ ;  /* 0x0000003f000a7c82 */ /* 0x000fc80008000000 */
[----:B------:R-:W-:Y:S02]  /*1fa90*/  UIADD3 UR8, UR8, 0x20400, URZ ;  /* 0x0002040008087890 */ /* 0x000fe4000fffe03f */
[----:B------:R-:W-:-:S09]  /*1faa0*/  UIADD3 UR9, UR9, 0x2e830, URZ ;  /* 0x0002e83009097890 */ /* 0x000fd2000fffe03f */
[----:B------:R2:W-:Y:S02]  /*1fab0*/  UTMALDG.4D [UR8], [UR4], desc[UR6] ;  /* 0x00000608040075b4 */ /* 0x0005e40008019000 */
[----:B--2---:R-:W-:Y:S01]  /*1fac0*/  NOP ;  /* 0x0000000000007918 */ /* 0x004fe20000000000 */
.L_x_5972:
[----:B0-----:R-:W0:Y:S01]  /*1fad0*/  S2R R6, SR_CgaCtaId ;  /* 0x0000000000067919 */ /* 0x001e220000008800 */
[----:B------:R-:W-:Y:S01]  /*1fae0*/  MOV R5, 0x400 ;  /* 0x0000040000057802 */ /* 0x000fe20000000f00 */
[----:B------:R-:W-:Y:S05]  /*1faf0*/  WARPSYNC.ALL ;  /* 0x0000000000007948 */ /* 0x000fea0003800000 */
[----:B------:R-:W-:Y:S01]  /*1fb00*/  BAR.SYNC.DEFER_BLOCKING 0x8, 0x120 ;  /* 0x0204800000007b1d */ /* 0x000fe20000010000 */
[----:B------:R-:W-:-:S13]  /*1fb10*/  ELECT P0, URZ, PT ;  /* 0x00000000003f782f */ /* 0x000fda0003800000 */
[----:B------:R-:W-:Y:S01]  /*1fb20*/  @P0 R2UR UR13, R3 ;  /* 0x00000000030d02ca */ /* 0x000fe200000e0000 */
[----:B------:R-:W-:Y:S01]  /*1fb30*/  UIADD3 UR4, UP0, UR36, 0x270, URZ ;  /* 0x0000027024047890 */ /* 0x000fe2000ff1e03f */
[----:B------:R-:W-:Y:S02]  /*1fb40*/  @P0 R2UR UR12, R18 ;  /* 0x00000000120c02ca */ /* 0x000fe400000e0000 */
[----:B------:R-:W-:Y:S01]  /*1fb50*/  @P0 R2UR UR11, R17 ;  /* 0x00000000110b02ca */ /* 0x000fe200000e0000 */
[----:B------:R-:W-:Y:S01]  /*1fb60*/  UIADD3.X UR5, URZ, UR37, URZ, UP0, !UPT ;  /* 0x000000253f057290 */ /* 0x000fe200087fe43f */
[----:B------:R-:W-:Y:S01]  /*1fb70*/  UMOV UR6, 0x0 ;  /* 0x0000000000067882 */ /* 0x000fe20000000000 */
[----:B------:R-:W-:Y:S01]  /*1fb80*/  UMOV UR7, 0x12f00000 ;  /* 0x12f0000000077882 */ /* 0x000fe20000000000 */
[----:B------:R-:W-:Y:S01]  /*1fb90*/  UMOV UR10, URZ ;  /* 0x0000003f000a7c82 */ /* 0x000fe20008000000 */
[----:B-1----:R-:W-:Y:S01]  /*1fba0*/  @P0 IMAD.MOV.U32 R4, RZ, RZ, 0x4000 ;  /* 0x00004000ff040424 */ /* 0x002fe200078e00ff */
[----:B0-----:R-:W-:-:S04]  /*1fbb0*/  LEA R5, R6, R5, 0x18 ;  /* 0x0000000506057211 */ /* 0x001fc800078ec0ff */
[----:B------:R-:W-:Y:S01]  /*1fbc0*/  R2UR UR9, R5 ;  /* 0x00000000050972ca */ /* 0x000fe200000e0000 */
[----:B------:R1:W-:-:S12]  /*1fbd0*/  @P0 SYNCS.ARRIVE.TRANS64 RZ, [R5+URZ+0x2e800], R4 ;  /* 0x02e8000405ff09a7 */ /* 0x0003d8000800003f */
[----:B------:R-:W-:Y:S02]  /*1fbe0*/  UIADD3 UR8, UR9, 0x1c400, URZ ;  /* 0x0001c40009087890 */ /* 0x000fe4000fffe03f */
[----:B------:R-:W-:-:S09]  /*1fbf0*/  UIADD3 UR9, UR9, 0x2e800, URZ ;  /* 0x0002e80009097890 */ /* 0x000fd2000fffe03f */
[----:B------:R1:W-:Y:S02]  /*1fc00*/  UTMALDG.4D [UR8], [UR4], desc[UR6] ;  /* 0x00000608040075b4 */ /* 0x0003e40008019000 */
[----:B-1----:R-:W-:Y:S01]  /*1fc10*/  NOP ;  /* 0x0000000000007918 */ /* 0x002fe20000000000 */
.L_x_5970:
[----:B0-----:R-:W2:Y:S01]  /*1fc20*/  LDL.LU R6, [R1+0x60] ;  /* 0x0000600001067983 */ /* 0x001ea20000300800 */
[----:B------:R-:W-:Y:S01]  /*1fc30*/  MOV R4, 0x400 ;  /* 0x0000040000047802 */ /* 0x000fe20000000f00 */
[----:B------:R-:W-:Y:S01]  /*1fc40*/  BSSY B0, `(.L_x_5978) ;  /* 0x000000b000007945 */ /* 0x000fe20003800000 */
[----:B------:R-:W0:Y:S02]  /*1fc50*/  S2R R5, SR_CgaCtaId ;  /* 0x0000000000057919 */ /* 0x000e240000008800 */
[----:B0-----:R-:W-:Y:S01]  /*1fc60*/  LEA R4, R5, R4, 0x18 ;  /* 0x0000000405047211 */ /* 0x001fe200078ec0ff */
[----:B--2---:R-:W-:-:S05]  /*1fc70*/  VIADD R6, R6, 0x1 ;  /* 0x0000000106067836 */ /* 0x004fca0000000000 */
[----:B------:R-:W-:Y:S01]  /*1fc80*/  LEA.HI R3, R6, R6, RZ, 0x1 ;  /* 0x0000000606037211 */ /* 0x000fe200078f08ff */
[----:B------:R0:W-:Y:S03]  /*1fc90*/  STL [R1+0x60], R6 ;  /* 0x0000600601007387 */ /* 0x0001e60000100800 */
[----:B------:R-:W-:-:S04]  /*1fca0*/  LOP3.LUT R3, R3, 0xfffffffe, RZ, 0xc0, !PT ;  /* 0xfffffffe03037812 */ /* 0x000fc800078ec0ff */
[----:B------:R-:W-:-:S04]  /*1fcb0*/  IADD3 R3, R6, -R3, RZ ;  /* 0x8000000306037210 */ /* 0x000fc80007ffe0ff */
[----:B------:R-:W-:-:S04]  /*1fcc0*/  SHF.L.U32 R3, R3, 0x1f, RZ ;  /* 0x0000001f03037819 */ /* 0x000fc800000006ff */
[----:B------:R-:W1:Y:S02]  /*1fcd0*/  SYNCS.PHASECHK.TRANS64.TRYWAIT P0, [R4+URZ+0x2e820], R3 ;  /* 0x02e82003040075a7 */ /* 0x000e64000800017f */
[----:B01----:R-:W-:Y:S05]  /*1fce0*/  @!P0 BRA `(.L_x_5979) ;  /* 0x0000004c00808947 */ /* 0x003fea0003800000 */
.L_x_6121:
[----:B------:R-:W-:Y:S05]  /*1fcf0*/  BSYNC B0 ;  /* 0x0000000000007941 */ /* 0x000fea0003800000 */
.L_x_5978:
[----:B0-----:R-:W2:Y:S02]  /*1fd00*/  LDL.LU R4, [R1+0x4c] ;  /* 0x00004c0001047983 */ /* 0x001ea40000300800 */
[----:B--2---:R-:W-:-:S13]  /*1fd10*/  ISETP.GE.AND P0, PT, R4, 0xe1, PT ;  /* 0x000000e10400780c */ /* 0x004fda0003f06270 */
[----:B------:R-:W-:Y:S05]  /*1fd20*/  @!P0 BRA `(.L_x_5980) ;  /* 0x0000001400088947 */ /* 0x000fea0003800000 */
[----:B------:R-:W2:Y:S04]  /*1fd30*/  LDL.LU R4, [R1+0x50] ;  /* 0x0000500001047983 */ /* 0x000ea80000300800 */
[----:B------:R0:W5:Y:S04]  /*1fd40*/  LDL.LU R6, [R1+0x8] ;  /* 0x0000080001067983 */ /* 0x0001680000300800 */
[----:B------:R0:W5:Y:S02]  /*1fd50*/  LDL.LU R7, [R1+0x10] ;  /* 0x0000100001077983 */ /* 0x0001640000300800 */
[----:B0-2---:R-:W-:-:S07]  /*1fd60*/  VIADD R17, R4, 0xfffffffe ;  /* 0xfffffffe04117836 */ /* 0x005fce0000000000 */
.L_x_6000:
        /* <DEDUP_REMOVED lines=24> */
[--C-:B------:R-:W-:Y:S02]  /*1fef0*/  IMAD.MOV R8, RZ, RZ, -R2.reuse ;  /* 0x000000ffff087224 */ /* 0x100fe400078e0a02 */
[----:B------:R-:W-:-:S04]  /*1ff00*/  IMAD.WIDE.U32 R2, R21, UR6, R2 ;  /* 0x0000000615027c25 */ /* 0x000fc8000f8e0002 */
[----:B------:R-:W-:Y:S02]  /*1ff10*/  IMAD R8, R5, R8, R17 ;  /* 0x0000000805087224 */ /* 0x000fe400078e0211 */
[----:B--2---:R-:W-:-:S04]  /*1ff20*/  IMAD R4, R11, UR6, RZ ;  /* 0x000000060b047c24 */ /* 0x004fc8000f8e02ff */
[----:B------:R-:W-:-:S04]  /*1ff30*/  IMAD R4, R21, UR7, R4 ;  /* 0x0000000715047c24 */ /* 0x000fc8000f8e0204 */
[----:B------:R-:W-:Y:S01]  /*1ff40*/  IMAD.IADD R3, R4, 0x1, R3 ;  /* 0x0000000104037824 */ /* 0x000fe200078e0203 */
[----:B------:R-:W-:-:S04]  /*1ff50*/  LEA R4, P0, R2, UR4, 0x2 ;  /* 0x0000000402047c11 */ /* 0x000fc8000f8010ff */
[----:B------:R-:W-:-:S05]  /*1ff60*/  LEA.HI.X R5, R2, UR5, R3, 0x2, P0 ;  /* 0x0000000502057c11 */ /* 0x000fca00080f1403 */
[----:B------:R1:W5:Y:S04]  /*1ff70*/  LDG.E R2, desc[UR60][R4.64] ;  /* 0x0000003c04027981 */ /* 0x000368000c1e1900 */
.L_x_5983:
[----:B-1----:R-:W1:Y:S01]  /*1ff80*/  S2R R5, SR_CgaCtaId ;  /* 0x0000000000057919 */ /* 0x002e620000008800 */
[----:B------:R-:W-:Y:S01]  /*1ff90*/  MOV R4, 0x400 ;  /* 0x0000040000047802 */ /* 0x000fe20000000f00 */
[----:B------:R-:W-:Y:S01]  /*1ffa0*/  BSSY B1, `(.L_x_5984) ;  /* 0x0000009000017945 */ /* 0x000fe20003800000 */
[----:B------:R-:W2:Y:S02]  /*1ffb0*/  S2R R3, SR_TID.X ;  /* 0x0000000000037919 */ /* 0x000ea40000002100 */
[----:B-1----:R-:W-:-:S04]  /*1ffc0*/  LEA R4, R5, R4, 0x18 ;  /* 0x0000000405047211 */ /* 0x002fc800078ec0ff */
[----:B------:R-:W-:Y:S02]  /*1ffd0*/  LEA R5, R10, R4, 0x3 ;  /* 0x000000040a057211 */ /* 0x000fe400078e18ff */
[----:B------:R-:W-:Y:S02]  /*1ffe0*/  SHF.L.U32 R4, R9, 0x1f, RZ ;  /* 0x0000001f09047819 */ /* 0x000fe400000006ff */
[----:B--2---:R-:W-:Y:S02]  /*1fff0*/  LOP3.LUT R3, R3, 0x7f, RZ, 0xc0, !PT ;  /* 0x0000007f03037812 */ /* 0x004fe400078ec0ff */
[----:B------:R-:W1:Y:S02]  /*20000*/  SYNCS.PHASECHK.TRANS64.TRYWAIT P0, [R5+URZ+0x2e880], R4 ;  /* 0x02e88004050075a7 */ /* 0x000e64000800017f */
[----:B------:R-:W-:Y:S01]  /*20010*/  ISETP.NE.AND P2, PT, R3, RZ, PT ;  /* 0x000000ff0300720c */ /* 0x000fe20003f45270 */
[----:B-1----:R-:W-:-:S12]  /*20020*/  @!P0 BRA `(.L_x_5985) ;  /* 0x0000004800d08947 */ /* 0x002fd80003800000 */
.L_x_6122:
[----:B------:R-:W-:Y:S05]  /*20030*/  BSYNC B1 ;  /* 0x0000000000017941 */ /* 0x000fea0003800000 */
.L_x_5984:
        /* <DEDUP_REMOVED lines=9> */
.L_x_5987:
[----:B------:R-:W-:Y:S05]  /*200d0*/  BSYNC B1 ;  /* 0x0000000000017941 */ /* 0x000fea0003800000 */
.L_x_5986:
[----:B------:R-:W2:Y:S04]  /*200e0*/  LDL R3, [R1+0x8] ;  /* 0x0000080001037983 */ /* 0x000ea80000100800 */
[----:B0-----:R-:W3:Y:S01]  /*200f0*/  LDL R9, [R1+0x20] ;  /* 0x0000200001097983 */ /* 0x001ee20000100800 */
        /* <DEDUP_REMOVED lines=10> */
[----:B--2---:R-:W-:Y:S02]  /*201a0*/  IMAD R3, R3, 0x7000, R10 ;  /* 0x0000700003037824 */ /* 0x004fe400078e020a */
[----:B---3--:R-:W-:Y:S02]  /*201b0*/  IMAD R8, R8, 0xe0, R9 ;  /* 0x000000e008087824 */ /* 0x008fe400078e0209 */
[----:B------:R-:W-:Y:S02]  /*201c0*/  VIADD R9, R5, 0x2e870 ;  /* 0x0002e87005097836 */ /* 0x000fe40000000000 */
[----:B------:R-:W-:-:S07]  /*201d0*/  VIADD R10, R3, 0xe400 ;  /* 0x0000e400030a7836 */ /* 0x000fce0000000000 */
.L_x_5988:
        /* <DEDUP_REMOVED lines=13> */
.L_x_6123:
[----:B------:R-:W-:Y:S05]  /*202b0*/  BSYNC B1 ;  /* 0x0000000000017941 */ /* 0x000fea0003800000 */
.L_x_5989:
        /* <DEDUP_REMOVED lines=11> */
.L_x_5992:
[----:B------:R-:W-:Y:S05]  /*20370*/  BSYNC B1 ;  /* 0x0000000000017941 */ /* 0x000fea0003800000 */
.L_x_5991:
        /* <DEDUP_REMOVED lines=8> */
.L_x_5993:
        /* <DEDUP_REMOVED lines=10> */
.L_x_5982:
[----:B------:R-:W-:Y:S05]  /*204a0*/  BSYNC B0 ;  /* 0x0000000000007941 */ /* 0x000fea0003800000 */
.L_x_5981:
[----:B------:R-:W-:-:S06]  /*204b0*/  UISETP.NE.AND UP0, UPT, UR38, 0x3, UPT ;  /* 0x000000032600788c */ /* 0x000fcc000bf05270 */
[----:B------:R-:W-:-:S13]  /*204c0*/  PLOP3.LUT P0, PT, PT, PT, UP0, 0x80, 0x0 ;  /* 0x000000000000781c */ /* 0x000fda0003f0f008 */
[----:B------:R-:W-:Y:S05]  /*204d0*/  @!P0 BRA `(.L_x_5994) ;  /* 0x0000000000048947 */ /* 0x000fea0003800000 */
[----:B------:R-:W-:Y:S01]  /*204e0*/  BPT.TRAP 0x1 ;  /* 0x000000040000795c */ /* 0x000fe20000300000 */
.L_x_5994:
[----:B------:R-:W1:Y:S01]  /*204f0*/  S2R R5, SR_CgaCtaId ;  /* 0x0000000000057919 */ /* 0x000e620000008800 */
[----:B------:R-:W-:Y:S01]  /*20500*/  IMAD.U32 R3, RZ, RZ, UR39 ;  /* 0x00000027ff037e24 */ /* 0x000fe2000f8e00ff */
[----:B------:R-:W-:Y:S01]  /*20510*/  MOV R4, 0x400 ;  /* 0x0000040000047802 */ /* 0x000fe20000000f00 */
[----:B------:R-:W-:Y:S03]  /*20520*/  BSSY B0, `(.L_x_5995) ;  /* 0x0000008000007945 */ /* 0x000fe60003800000 */
[----:B------:R-:W-:Y:S02]  /*20530*/  ISETP.NE.AND P0, PT, R3, 0x3, PT ;  /* 0x000000030300780c */ /* 0x000fe40003f05270 */
[----:B------:R-:W-:-:S04]  /*20540*/  LOP3.LUT R3, R7, 0x1, RZ, 0x3c, !PT ;  /* 0x0000000107037812 */ /* 0x000fc800078e3cff */
[----:B------:R-:W-:Y:S02]  /*20550*/  SHF.L.U32 R3, R3, 0x1f, RZ ;  /* 0x0000001f03037819 */ /* 0x000fe400000006ff */
[----:B-1----:R-:W-:-:S05]  /*20560*/  LEA R4, R5, R4, 0x18 ;  /* 0x0000000405047211 */ /* 0x002fca00078ec0ff */
[----:B------:R-:W-:-:S04]  /*20570*/  IMAD R18, R6, 0x8, R4 ;  /* 0x0000000806127824 */ /* 0x000fc800078e0204 */
[----:B------:R-:W1:Y:S02]  /*20580*/  SYNCS.PHASECHK.TRANS64.TRYWAIT P2, [R18+URZ+0x2e870], R3 ;  /* 0x02e87003120075a7 */ /* 0x000e64000804017f */
[----:B-1----:R-:W-:Y:S05]  /*20590*/  @!P2 BRA `(.L_x_5996) ;  /* 0x00000044009ca947 */ /* 0x002fea0003800000 */
.L_x_6124:
[----:B------:R-:W-:Y:S05]  /*205a0*/  BSYNC B0 ;  /* 0x0000000000007941 */ /* 0x000fea0003800000 */
.L_x_5995:
[----:B------:R-:W-:Y:S05]  /*205b0*/  @!P0 BRA `(.L_x_5997) ;  /* 0x0000000000048947 */ /* 0x000fea0003800000 */
[----:B------:R-:W-:Y:S01]  /*205c0*/  BPT.TRAP 0x1 ;  /* 0x000000040000795c */ /* 0x000fe20000300000 */
.L_x_5997:
[----:B------:R-:W-:Y:S01]  /*205d0*/  SHF.L.U32 R4, R7, 0x1f, RZ ;  /* 0x0000001f07047819 */ /* 0x000fe200000006ff */
[----:B-1----:R-:W-:-:S03]  /*205e0*/  IMAD R3, R6, 0x7000, RZ ;  /* 0x0000700006037824 */ /* 0x002fc600078e02ff */
[----:B------:R-:W1:Y:S02]  /*205f0*/  SYNCS.PHASECHK.TRANS64.TRYWAIT P2, [R18+URZ+0x2e860], R4 ;  /* 0x02e86004120075a7 */ /* 0x000e64000804017f */
[----:B-1----:R-:W-:Y:S05]  /*20600*/  @!P2 BRA `(.L_x_5998) ;  /* 0x000000440094a947 */ /* 0x002fea0003800000 */
.L_x_6125:
[----:B------:R-:W2:Y:S04]  /*20610*/  LDL R12, [R1+0x24] ;  /* 0x00002400010c7983 */ /* 0x000ea80000100800 */
[----:B------:R-:W3:Y:S04]  /*20620*/  LDL R15, [R1+0x48] ;  /* 0x00004800010f7983 */ /* 0x000ee80000100800 */
[----:B------:R4:W-:Y:S04]  /*20630*/  STL [R1+0xb0], R2 ;  /* 0x0000b00201007387 */ /* 0x0009e80000100800 */
[----:B----4-:R-:W1:Y:S01]  /*20640*/  LDL R2, [R1+0x4] ;  /* 0x0000040001027983 */ /* 0x010e620000100800 */
[----:B------:R-:W-:-:S03]  /*20650*/  MOV R13, 0x400 ;  /* 0x00000400000d7802 */ /* 0x000fc60000000f00 */
[----:B------:R4:W-:Y:S01]  /*20660*/  STL [R1+0xac], R0 ;  /* 0x0000ac0001007387 */ /* 0x0009e20000100800 */
[----:B------:R-:W0:Y:S03]  /*20670*/  S2R R14, SR_CgaCtaId ;  /* 0x00000000000e7919 */ /* 0x000e260000008800 */
[----:B----4-:R-:W4:Y:S01]  /*20680*/  LDL R0, [R1] ;  /* 0x0000000001007983 */ /* 0x010f220000100800 */
[----:B------:R-:W-:Y:S05]  /*20690*/  WARPSYNC.ALL ;  /* 0x0000000000007948 */ /* 0x000fea0003800000 */
[----:B0-----:R-:W-:-:S02]  /*206a0*/  LEA R13, R14, R13, 0x18 ;  /* 0x0000000d0e0d7211 */ /* 0x001fc400078ec0ff */
[----:B-1----:R-:W-:-:S05]  /*206b0*/  LOP3.LUT R4, R3, R2, RZ, 0xfc, !PT ;  /* 0x0000000203047212 */ /* 0x002fca00078efcff */
[----:B------:R-:W-:-:S06]  /*206c0*/  IMAD.IADD R4, R13, 0x1, R4 ;  /* 0x000000010d047824 */ /* 0x000fcc00078e0204 */
[----:B------:R-:W0:Y:S01]  /*206d0*/  LDSM.16.MT88.4 R4, [R4+0xe400] ;  /* 0x00e400000404783b */ /* 0x000e220000004200 */
[----:B--2---:R-:W-:Y:S02]  /*206e0*/  IADD3 R20, R13, R12, R3 ;  /* 0x0000000c0d147210 */ /* 0x004fe40007ffe003 */
[----:B----4-:R-:W-:Y:S02]  /*206f0*/  LOP3.LUT R12, R3, R0, RZ, 0xfc, !PT ;  /* 0x00000000030c7212 */ /* 0x010fe400078efcff */
[C-C-:B0-----:R-:W-:Y:S02]  /*20700*/  PRMT R8, R4.reuse, 0x6420, R5.reuse ;  /* 0x0000642004087816 */ /* 0x141fe40000000005 */
[----:B------:R-:W-:Y:S02]  /*20710*/  PRMT R9, R4, 0x7531, R5 ;  /* 0x0000753104097816 */ /* 0x000fe40000000005 */
[C-C-:B------:R-:W-:Y:S02]  /*20720*/  PRMT R10, R6.reuse, 0x6420, R7.reuse ;  /* 0x00006420060a7816 */ /* 0x140fe40000000007 */
[----:B------:R-:W-:-:S02]  /*20730*/  PRMT R11, R6, 0x7531, R7 ;  /* 0x00007531060b7816 */ /* 0x000fc40000000007 */
[----:B------:R-:W0:Y:S01]  /*20740*/  LDSM.16.MT88.4 R4, [R20+0xe400] ;  /* 0x00e400001404783b */ /* 0x000e220000004200 */
[----:B---3--:R-:W-:-:S05]  /*20750*/  IMAD.IADD R12, R15, 0x1, R12 ;  /* 0x000000010f0c7824 */ /* 0x008fca00078e020c */
[----:B------:R0:W-:Y:S02]  /*20760*/  STSM.16.M88.4 [R12], R8 ;  /* 0x000000080c007844 */ /* 0x0001e40000000200 */
[C-C-:B0-----:R-:W-:Y:S02]  /*20770*/  PRMT R8, R4.reuse, 0x6420, R5.reuse ;  /* 0x0000642004087816 */ /* 0x141fe40000000005 */
[----:B------:R-:W-:Y:S02]  /*20780*/  PRMT R9, R4, 0x7531, R5 ;  /* 0x0000753104097816 */ /* 0x000fe40000000005 */
[----:B------:R-:W-:Y:S02]  /*20790*/  LOP3.LUT R4, R3, 0x800, R0, 0xfe, !PT ;  /* 0x0000080003047812 */ /* 0x000fe400078efe00 */
[C-C-:B------:R-:W-:Y:S02]  /*207a0*/  PRMT R10, R6.reuse, 0x6420, R7.reuse ;  /* 0x00006420060a7816 */ /* 0x140fe40000000007 */
[----:B------:R-:W-:-:S02]  /*207b0*/  PRMT R11, R6, 0x7531, R7 ;  /* 0x00007531060b7816 */ /* 0x000fc40000000007 */
[----:B------:R-:W-:-:S05]  /*207c0*/  IADD3 R4, R15, R4, RZ ;  /* 0x000000040f047210 */ /* 0x000fca0007ffe0ff */
[----:B------:R0:W-:Y:S02]  /*207d0*/  STSM.16.M88.4 [R4], R8 ;  /* 0x0000000804007844 */ /* 0x0001e40000000200 */
[----:B0-----:R-:W-:-:S05]  /*207e0*/  VIADD R8, R3, 0x1000 ;  /* 0x0000100003087836 */ /* 0x001fca0000000000 */
[----:B------:R-:W-:-:S05]  /*207f0*/  LOP3.LUT R4, R8, R2, RZ, 0xfc, !PT ;  /* 0x0000000208047212 */ /* 0x000fca00078efcff */
[----:B------:R-:W-:-:S06]  /*20800*/  IMAD.IADD R4, R13, 0x1, R4 ;  /* 0x000000010d047824 */ /* 0x000fcc00078e0204 */
[----:B------:R-:W0:Y:S01]  /*20810*/  LDSM.16.MT88.4 R4, [R4+0xe400] ;  /* 0x00e400000404783b */ /* 0x000e220000004200 */
[----:B------:R-:W-:Y:S01]  /*20820*/  LOP3.LUT R8, R8, R0, RZ, 0xfc, !PT ;  /* 0x0000000008087212 */ /* 0x000fe200078efcff */
[----:B------:R-:W-:-:S04]  /*20830*/  IMAD.MOV.U32 R11, RZ, RZ, R15 ;  /* 0x000000ffff0b7224 */ /* 0x000fc800078e000f */
        /* <DEDUP_REMOVED lines=9> */
[----:B------:R-:W-:Y:S01]  /*208d0*/  IMAD.MOV.U32 R14, RZ, RZ, R11 ;  /* 0x000000ffff0e7224 */ /* 0x000fe200078e000b */
[----:B0-----:R-:W-:-:S02]  /*208e0*/  PRMT R8, R4, 0x6420, R5 ;  /* 0x0000642004087816 */ /* 0x001fc40000000005 */
[----:B------:R-:W-:Y:S02]  /*208f0*/  PRMT R9, R4, 0x7531, R5 ;  /* 0x0000753104097816 */ /* 0x000fe40000000005 */
[C-C-:B------:R-:W-:Y:S02]  /*20900*/  PRMT R10, R6.reuse, 0x6420, R7.reuse ;  /* 0x00006420060a7816 */ /* 0x140fe40000000007 */
[----:B------:R-:W-:Y:S02]  /*20910*/  PRMT R11, R6, 0x7531, R7 ;  /* 0x00007531060b7816 */ /* 0x000fe40000000007 */
[----:B--2---:R-:W-:-:S05]  /*20920*/  IADD3 R4, R14, R13, R3 ;  /* 0x0000000d0e047210 */ /* 0x004fca0007ffe003 */
[----:B------:R0:W-:Y:S02]  /*20930*/  STSM.16.M88.4 [R4], R8 ;  /* 0x0000000804007844 */ /* 0x0001e40000000200 */
[----:B0-----:R-:W-:-:S04]  /*20940*/  IADD3 R8, R3, 0x2000, RZ ;  /* 0x0000200003087810 */ /* 0x001fc80007ffe0ff */
[----:B------:R-:W-:-:S05]  /*20950*/  LOP3.LUT R4, R8, R2, RZ, 0xfc, !PT ;  /* 0x0000000208047212 */ /* 0x000fca00078efcff */
[----:B---3--:R-:W-:-:S06]  /*20960*/  IMAD.IADD R4, R15, 0x1, R4 ;  /* 0x000000010f047824 */ /* 0x008fcc00078e0204 */
        /* <DEDUP_REMOVED lines=19> */
[----:B0-----:R-:W-:-:S05]  /*20aa0*/  VIADD R8, R3, 0x3000 ;  /* 0x0000300003087836 */ /* 0x001fca0000000000 */
[----:B------:R-:W-:-:S05]  /*20ab0*/  LOP3.LUT R4, R8, R2, RZ, 0xfc, !PT ;  /* 0x0000000208047212 */ /* 0x000fca00078efcff */
[----:B---3--:R-:W-:-:S06]  /*20ac0*/  IMAD.IADD R4, R15, 0x1, R4 ;  /* 0x000000010f047824 */ /* 0x008fcc00078e0204 */
[----:B------:R-:W0:Y:S01]  /*20ad0*/  LDSM.16.MT88.4 R4, [R4+0xe400] ;  /* 0x00e400000404783b */ /* 0x000e220000004200 */
[----:B------:R-:W-:Y:S01]  /*20ae0*/  IMAD.MOV.U32 R11, RZ, RZ, R14 ;  /* 0x000000ffff0b7224 */ /* 0x000fe200078e000e */
[----:B------:R-:W-:-:S04]  /*20af0*/  LOP3.LUT R8, R8, R0, RZ, 0xfc, !PT ;  /* 0x0000000008087212 */ /* 0x000fc800078efcff */
[----:B------:R-:W-:Y:S02]  /*20b00*/  IADD3 R8, R11, R8, RZ ;  /* 0x000000080b087210 */ /* 0x000fe40007ffe0ff */
        /* <DEDUP_REMOVED lines=41> */
[----:B------:R-:W-:Y:S02]  /*20da0*/  MOV R11, R14 ;  /* 0x0000000e000b7202 */ /* 0x000fe40000000f00 */
        /* <DEDUP_REMOVED lines=18> */
[C---:B------:R-:W-:Y:S01]  /*20ed0*/  LOP3.LUT R4, R8.reuse, R2, RZ, 0xfc, !PT ;  /* 0x0000000208047212 */ /* 0x040fe200078efcff */
[----:B------:R-:W-:Y:S01]  /*20ee0*/  IMAD.MOV.U32 R11, RZ, RZ, R14 ;  /* 0x000000ffff0b7224 */ /* 0x000fe200078e000e */
[----:B------:R-:W-:Y:S01]  /*20ef0*/  LOP3.LUT R8, R8, R0, RZ, 0xfc, !PT ;  /* 0x0000000008087212 */ /* 0x000fe200078efcff */
[----:B------:R0:W5:Y:S01]  /*20f00*/  LDL.LU R2, [R1+0xb0] ;  /* 0x0000b00001027983 */ /* 0x0001620000300800 */
[----:B---3--:R-:W-:-:S03]  /*20f10*/  IADD3 R4, R15, R4, RZ ;  /* 0x000000040f047210 */ /* 0x008fc60007ffe0ff */
[----:B------:R-:W-:Y:S01]  /*20f20*/  IMAD.IADD R8, R11, 0x1, R8 ;  /* 0x000000010b087824 */ /* 0x000fe200078e0208 */
[----:B------:R0:W5:Y:S04]  /*20f30*/  LDL.LU R0, [R1+0xac] ;  /* 0x0000ac0001007983 */ /* 0x0001680000300800 */
[----:B------:R-:W1:Y:S02]  /*20f40*/  LDSM.16.MT88.4 R4, [R4+0xe400] ;  /* 0x00e400000404783b */ /* 0x000e640000004200 */
[C-C-:B-1----:R-:W-:Y:S02]  /*20f50*/  PRMT R12, R4.reuse, 0x6420, R5.reuse ;  /* 0x00006420040c7816 */ /* 0x142fe40000000005 */
[----:B------:R-:W-:Y:S02]  /*20f60*/  PRMT R13, R4, 0x7531, R5 ;  /* 0x00007531040d7816 */ /* 0x000fe40000000005 */
[----:B------:R-:W-:-:S02]  /*20f70*/  PRMT R14, R6, 0x6420, R7 ;  /* 0x00006420060e7816 */ /* 0x000fc40000000007 */
[----:B------:R-:W-:Y:S02]  /*20f80*/  PRMT R15, R6, 0x7531, R7 ;  /* 0x00007531060f7816 */ /* 0x000fe40000000007 */
[----:B------:R-:W1:Y:S04]  /*20f90*/  LDSM.16.MT88.4 R4, [R20+0x14400] ;  /* 0x014400001404783b */ /* 0x000e680000004200 */
[----:B------:R2:W-:Y:S04]  /*20fa0*/  STSM.16.M88.4 [R8], R12 ;  /* 0x0000000c08007844 */ /* 0x0005e80000000200 */
[----:B--2---:R-:W2:Y:S01]  /*20fb0*/  LDL R14, [R1+0x28] ;  /* 0x00002800010e7983 */ /* 0x004ea20000100800 */
[----:B------:R-:W-:Y:S01]  /*20fc0*/  IMAD.MOV.U32 R15, RZ, RZ, R11 ;  /* 0x000000ffff0f7224 */ /* 0x000fe200078e000b */
[----:B-1----:R-:W-:-:S02]  /*20fd0*/  PRMT R8, R4, 0x6420, R5 ;  /* 0x0000642004087816 */ /* 0x002fc40000000005 */
[----:B------:R-:W-:Y:S02]  /*20fe0*/  PRMT R9, R4, 0x7531, R5 ;  /* 0x0000753104097816 */ /* 0x000fe40000000005 */
[C-C-:B------:R-:W-:Y:S02]  /*20ff0*/  PRMT R10, R6.reuse, 0x6420, R7.reuse ;  /* 0x00006420060a7816 */ /* 0x140fe40000000007 */
[----:B------:R-:W-:Y:S02]  /*21000*/  PRMT R11, R6, 0x7531, R7 ;  /* 0x00007531060b7816 */ /* 0x000fe40000000007 */
[----:B--2---:R-:W-:-:S05]  /*21010*/  IADD3 R3, R15, R14, R3 ;  /* 0x0000000e0f037210 */ /* 0x004fca0007ffe003 */
        /* <DEDUP_REMOVED lines=9> */
.L_x_5999:
[----:B------:R2:W5:Y:S01]  /*210b0*/  LDL R6, [R1+0x8] ;  /* 0x0000080001067983 */ /* 0x0005620000100800 */
[----:B-1----:R1:W-:Y:S01]  /*210c0*/  SYNCS.ARRIVE.TRANS64.A1T0 RZ, [R18+URZ+0x2e850], RZ ;  /* 0x02e850ff12ff79a7 */ /* 0x0023e2000810003f */
[----:B------:R-:W-:Y:S01]  /*210d0*/  BAR.SYNC.DEFER_BLOCKING 0x2, 0x80 ;  /* 0x0082000000007b1d */ /* 0x000fe20000010000 */
[C---:B------:R-:W-:Y:S01]  /*210e0*/  ISETP.GT.AND P0, PT, R17.reuse, RZ, PT ;  /* 0x000000ff1100720c */ /* 0x040fe20003f04270 */
[----:B------:R-:W-:Y:S02]  /*210f0*/  VIADD R17, R17, 0xffffffff ;  /* 0xffffffff11117836 */ /* 0x000fe40000000000 */
[----:B-1----:R-:W-:Y:S02]  /*21100*/  @!P1 VIADD R18, R18, 0x2e880 ;  /* 0x0002e88012129836 */ /* 0x002fe40000000000 */
[----:B------:R2:W5:Y:S03]  /*21110*/  LDL R7, [R1+0x10] ;  /* 0x0000100001077983 */ /* 0x0005660000100800 */
[----:B------:R-:W-:-:S04]  /*21120*/  @!P1 PRMT R18, RZ, 0x654, R18 ;  /* 0x00000654ff129816 */ /* 0x000fc80000000012 */
[----:B------:R2:W-:Y:S01]  /*21130*/  @!P1 SYNCS.ARRIVE.TRANS64.RED.A1T0 RZ, [R18+URZ], RZ ;  /* 0x000000ff12ff99a7 */ /* 0x0005e2000810043f */
[----:B------:R-:W-:Y:S05]  /*21140*/  @P0 BRA `(.L_x_6000) ;  /* 0xffffffec00080947 */ /* 0x000fea000383ffff */
.L_x_5980:
[----:B------:R-:W-:Y:S04]  /*21150*/  BSSY B0, `(.L_x_6001) ;  /* 0x000000e000007945 */ /* 0x000fe80003800000 */
[----:B------:R-:W-:Y:S05]  /*21160*/  @P1 BRA `(.L_x_6002) ;  /* 0x0000000000301947 */ /* 0x000fea0003800000 */
[----:B-----5:R-:W1:Y:S01]  /*21170*/  S2R R2, SR_LANEID ;  /* 0x0000000000027919 */ /* 0x020e620000000000 */
[----:B------:R-:W-:Y:S01]  /*21180*/  VOTEU.ANY UR4, UPT, PT ;  /* 0x0000000000047886 */ /* 0x000fe200038e0100 */
[----:B------:R-:W3:Y:S01]  /*21190*/  LDC.64 R4, c[0x0][0xc38] ;  /* 0x00030e00ff047b82 */ /* 0x000ee20000000a00 */
[----:B------:R-:W1:Y:S02]  /*211a0*/  FLO.U32 R0, UR4 ;  /* 0x0000000400007d00 */ /* 0x000e6400080e0000 */
[----:B-1----:R-:W-:-:S06]  /*211b0*/  ISETP.EQ.U32.AND P0, PT, R0, R2, PT ;  /* 0x000000020000720c */ /* 0x002fcc0003f02070 */
[----:B------:R-:W3:Y:S07]  /*211c0*/  POPC R2, UR4 ;  /* 0x0000000400027d09 */ /* 0x000eee0008000000 */
[----:B---3--:R-:W3:Y:S04]  /*211d0*/  @P0 ATOMG.E.ADD.STRONG.GPU PT, R2, desc[UR60][R4.64], R2 ;  /* 0x00000002040209a8 */ /* 0x008ee800081ee1fc */
[----:B---3--:R1:W3:Y:S02]  /*211e0*/  SHFL.IDX PT, R2, R2, R0, 0x1f ;  /* 0x00001f0002027589 */ /* 0x0082e400000e0000 */
[----:B-1----:R-:W1:Y:S02]  /*211f0*/  S2R R0, SR_LTMASK ;  /* 0x0000000000007919 */ /* 0x002e640000003900 */
[----:B-1----:R-:W-:-:S06]  /*21200*/  LOP3.LUT R0, R0, UR4, RZ, 0xc0, !PT ;  /* 0x0000000400007c12 */ /* 0x002fcc000f8ec0ff */
[----:B------:R-:W3:Y:S02]  /*21210*/  POPC R0, R0 ;  /* 0x0000000000007309 */ /* 0x000ee40000000000 */
[----:B---3--:R-:W-:-:S07]  /*21220*/  IADD3 R16, R2, UR40, R0 ;  /* 0x0000002802107c10 */ /* 0x008fce000fffe000 */
.L_x_6002:
[----:B------:R-:W-:Y:S05]  /*21230*/  BSYNC B0 ;  /* 0x0000000000007941 */ /* 0x000fea0003800000 */
.L_x_6001:
[----:B------:R-:W-:-:S06]  /*21240*/  UISETP.NE.AND UP0, UPT, UR38, 0x3, UPT ;  /* 0x000000032600788c */ /* 0x000fcc000bf05270 */
[----:B------:R-:W-:-:S13]  /*21250*/  PLOP3.LUT P0, PT, PT, PT, UP0, 0x80, 0x0 ;  /* 0x000000000000781c */ /* 0x000fda0003f0f008 */
[----:B------:R-:W-:Y:S05]  /*21260*/  @!P0 BRA `(.L_x_6003) ;  /* 0x0000000000048947 */ /* 0x000fea0003800000 */
[----:B------:R-:W-:Y:S01]  /*21270*/  BPT.TRAP 0x1 ;  /* 0x000000040000795c */ /* 0x000fe20000300000 */
.L_x_6003:
[----:B-----5:R-:W3:Y:S04]  /*21280*/  LDL R2, [R1+0x10] ;  /* 0x0000100001027983 */ /* 0x020ee80000100800 */
[----:B0-----:R-:W4:Y:S01]  /*21290*/  LDL R3, [R1+0x8] ;  /* 0x0000080001037983 */ /* 0x001f220000100800 */
[----:B------:R-:W-:Y:S01]  /*212a0*/  MOV R4, 0x400 ;  /* 0x0000040000047802 */ /* 0x000fe20000000f00 */
[----:B------:R-:W-:Y:S01]  /*212b0*/  IMAD.U32 R0, RZ, RZ, UR39 ;  /* 0x00000027ff007e24 */ /* 0x000fe2000f8e00ff */
[----:B------:R-:W-:Y:S01]  /*212c0*/  BSSY B0, `(.L_x_6004) ;  /* 0x0000009000007945 */ /* 0x000fe20003800000 */
[----:B------:R-:W0:Y:S03]  /*212d0*/  S2R R5, SR_CgaCtaId ;  /* 0x0000000000057919 */ /* 0x000e260000008800 */
[----:B------:R-:W-:-:S02]  /*212e0*/  ISETP.NE.AND P2, PT, R0, 0x3, PT ;  /* 0x000000030000780c */ /* 0x000fc40003f45270 */
[----:B0-----:R-:W-:Y:S02]  /*212f0*/  LEA R4, R5, R4, 0x18 ;  /* 0x0000000405047211 */ /* 0x001fe400078ec0ff */
[----:B---3--:R-:W-:-:S04]  /*21300*/  LOP3.LUT R2, R2, 0x1, RZ, 0x3c, !PT ;  /* 0x0000000102027812 */ /* 0x008fc800078e3cff */
[----:B------:R-:W-:Y:S01]  /*21310*/  SHF.L.U32 R2, R2, 0x1f, RZ ;  /* 0x0000001f02027819 */ /* 0x000fe200000006ff */
[----:B----4-:R-:W-:-:S04]  /*21320*/  IMAD R0, R3, 0x8, R4 ;  /* 0x0000000803007824 */ /* 0x010fc800078e0204 */
[----:B------:R-:W0:Y:S02]  /*21330*/  SYNCS.PHASECHK.TRANS64.TRYWAIT P0, [R0+URZ+0x2e870], R2 ;  /* 0x02e87002000075a7 */ /* 0x000e24000800017f */
[----:B0-----:R-:W-:Y:S05]  /*21340*/  @!P0 BRA `(.L_x_6005) ;  /* 0x0000003800588947 */ /* 0x001fea0003800000 */
.L_x_6126:
[----:B------:R-:W-:Y:S05]  /*21350*/  BSYNC B0 ;  /* 0x0000000000007941 */ /* 0x000fea0003800000 */
.L_x_6004:
[----:B------:R-:W-:Y:S05]  /*21360*/  @!P2 BRA `(.L_x_6006) ;  /* 0x000000000004a947 */ /* 0x000fea0003800000 */
[----:B------:R-:W-:Y:S01]  /*21370*/  BPT.TRAP 0x1 ;  /* 0x000000040000795c */ /* 0x000fe20000300000 */
.L_x_6006:
[----:B0-----:R-:W3:Y:S02]  /*21380*/  LDL R2, [R1+0x10] ;  /* 0x0000100001027983 */ /* 0x001ee40000100800 */
[----:B---3--:R-:W-:-:S04]  /*21390*/  SHF.L.U32 R2, R2, 0x1f, RZ ;  /* 0x0000001f02027819 */ /* 0x008fc800000006ff */
[----:B------:R-:W0:Y:S02]  /*213a0*/  SYNCS.PHASECHK.TRANS64.TRYWAIT P0, [R0+URZ+0x2e860], R2 ;  /* 0x02e86002000075a7 */ /* 0x000e24000800017f */
[----:B0-----:R-:W-:Y:S05]  /*213b0*/  @!P0 BRA `(.L_x_6007) ;  /* 0x0000003800508947 */ /* 0x001fea0003800000 */
.L_x_6127:
[----:B------:R-:W3:Y:S04]  /*213c0*/  LDL R12, [R1+0x24] ;  /* 0x00002400010c7983 */ /* 0x000ee80000100800 */
[----:B------:R1:W-:Y:S04]  /*213d0*/  STL [R1+0xb0], R16 ;  /* 0x0000b01001007387 */ /* 0x0003e80000100800 */
[----:B-1----:R-:W4:Y:S04]  /*213e0*/  LDL R16, [R1+0x4] ;  /* 0x0000040001107983 */ /* 0x002f280000100800 */
[----:B------:R0:W-:Y:S04]  /*213f0*/  STL [R1+0xac], R0 ;  /* 0x0000ac0001007387 */ /* 0x0001e80000100800 */
[----:B0-----:R-:W3:Y:S04]  /*21400*/  LDL R0, [R1] ;  /* 0x0000000001007983 */ /* 0x001ee80000100800 */
[----:B--2---:R-:W2:Y:S01]  /*21410*/  LDL.LU R18, [R1+0x48] ;  /* 0x0000480001127983 */ /* 0x004ea20000300800 */
[----:B------:R-:W-:-:S03]  /*21420*/  MOV R13, 0x400 ;  /* 0x00000400000d7802 */ /* 0x000fc60000000f00 */
[----:B------:R-:W4:Y:S01]  /*21430*/  LDL R17, [R1+0x8] ;  /* 0x0000080001117983 */ /* 0x000f220000100800 */
[----:B------:R-:W0:Y:S01]  /*21440*/  S2R R14, SR_CgaCtaId ;  /* 0x00000000000e7919 */ /* 0x000e220000008800 */
[----:B------:R-:W-:Y:S05]  /*21450*/  WARPSYNC.ALL ;  /* 0x0000000000007948 */ /* 0x000fea0003800000 */
[----:B0-----:R-:W-:Y:S01]  /*21460*/  LEA R13, R14, R13, 0x18 ;  /* 0x0000000d0e0d7211 */ /* 0x001fe200078ec0ff */
[----:B----4-:R-:W-:-:S05]  /*21470*/  IMAD R3, R17, 0x7000, RZ ;  /* 0x0000700011037824 */ /* 0x010fca00078e02ff */
[----:B------:R-:W-:-:S04]  /*21480*/  LOP3.LUT R2, R3, R16, RZ, 0xfc, !PT ;  /* 0x0000001003027212 */ /* 0x000fc800078efcff */
[----:B------:R-:W-:-:S05]  /*21490*/  IADD3 R2, R13, R2, RZ ;  /* 0x000000020d027210 */ /* 0x000fca0007ffe0ff */
[----:B------:R3:W0:Y:S02]  /*214a0*/  LDSM.16.MT88.4 R4, [R2+0xe400] ;  /* 0x00e400000204783b */ /* 0x0006240000004200 */
[----:B---3--:R-:W-:Y:S02]  /*214b0*/  IADD3 R2, R13, R12, R3 ;  /* 0x0000000c0d027210 */ /* 0x008fe40007ffe003 */
[----:B------:R-:W-:Y:S02]  /*214c0*/  LOP3.LUT R12, R3, R0, RZ, 0xfc, !PT ;  /* 0x00000000030c7212 */ /* 0x000fe400078efcff */
[C-C-:B0-----:R-:W-:Y:S02]  /*214d0*/  PRMT R8, R4.reuse, 0x6420, R5.reuse ;  /* 0x0000642004087816 */ /* 0x141fe40000000005 */
[----:B------:R-:W-:Y:S02]  /*214e0*/  PRMT R9, R4, 0x7531, R5 ;  /* 0x0000753104097816 */ /* 0x000fe40000000005 */
[----:B------:R-:W-:-:S02]  /*214f0*/  PRMT R10, R6, 0x6420, R7 ;  /* 0x00006420060a7816 */ /* 0x000fc40000000007 */
[----:B------:R-:W-:Y:S02]  /*21500*/  PRMT R11, R6, 0x7531, R7 ;  /* 0x00007531060b7816 */ /* 0x000fe40000000007 */
[----:B------:R-:W0:Y:S01]  /*21510*/  LDSM.16.MT88.4 R4, [R2+0xe400] ;  /* 0x00e400000204783b */ /* 0x000e220000004200 */
[----:B--2---:R-:W-:-:S05]  /*21520*/  IMAD.IADD R12, R18, 0x1, R12 ;  /* 0x00000001120c7824 */ /* 0x004fca00078e020c */
[----:B------:R0:W-:Y:S02]  /*21530*/  STSM.16.M88.4 [R12], R8 ;  /* 0x000000080c007844 */ /* 0x0001e40000000200 */
[C-C-:B0-----:R-:W-:Y:S02]  /*21540*/  PRMT R8, R4.reuse, 0x6420, R5.reuse ;  /* 0x0000642004087816 */ /* 0x141fe40000000005 */
[----:B------:R-:W-:Y:S02]  /*21550*/  PRMT R9, R4, 0x7531, R5 ;  /* 0x0000753104097816 */ /* 0x000fe40000000005 */
[----:B------:R-:W-:Y:S02]  /*21560*/  LOP3.LUT R4, R3, 0x800, R0, 0xfe, !PT ;  /* 0x0000080003047812 */ /* 0x000fe400078efe00 */
        /* <DEDUP_REMOVED lines=18> */
[----:B0-----:R-:W-:-:S02]  /*21690*/  PRMT R8, R4, 0x6420, R5 ;  /* 0x0000642004087816 */ /* 0x001fc40000000005 */
[----:B------:R-:W-:Y:S02]  /*216a0*/  PRMT R9, R4, 0x7531, R5 ;  /* 0x0000753104097816 */ /* 0x000fe40000000005 */
[C-C-:B------:R-:W-:Y:S02]  /*216b0*/  PRMT R10, R6.reuse, 0x6420, R7.reuse ;  /* 0x00006420060a7816 */ /* 0x140fe40000000007 */
[----:B------:R-:W-:Y:S02]  /*216c0*/  PRMT R11, R6, 0x7531, R7 ;  /* 0x00007531060b7816 */ /* 0x000fe40000000007 */
[----:B--2---:R-:W-:-:S05]  /*216d0*/  IADD3 R4, R18, R14, R3 ;  /* 0x0000000e12047210 */ /* 0x004fca0007ffe003 */
[----:B------:R0:W-:Y:S02]  /*216e0*/  STSM.16.M88.4 [R4], R8 ;  /* 0x0000000804007844 */ /* 0x0001e40000000200 */
[----:B0-----:R-:W-:-:S05]  /*216f0*/  VIADD R8, R3, 0x2000 ;  /* 0x0000200003087836 */ /* 0x001fca0000000000 */
[----:B------:R-:W-:-:S04]  /*21700*/  LOP3.LUT R4, R8, R16, RZ, 0xfc, !PT ;  /* 0x0000001008047212 */ /* 0x000fc800078efcff */
[----:B---3--:R-:W-:-:S06]  /*21710*/  IADD3 R4, R15, R4, RZ ;  /* 0x000000040f047210 */ /* 0x008fcc0007ffe0ff */
        /* <DEDUP_REMOVED lines=70> */
[----:B------:R-:W3:Y:S04]  /*21b80*/  LDL.LU R14, [R1+0x14] ;  /* 0x00001400010e7983 */ /* 0x000ee80000300800 */
[----:B------:R-:W4:Y:S01]  /*21b90*/  LDL R15, [R1+0x28] ;  /* 0x00002800010f7983 */ /* 0x000f220000100800 */
[----:B0-----:R-:W-:-:S02]  /*21ba0*/  PRMT R8, R4, 0x6420, R5 ;  /* 0x0000642004087816 */ /* 0x001fc40000000005 */
[----:B------:R-:W-:Y:S02]  /*21bb0*/  PRMT R9, R4, 0x7531, R5 ;  /* 0x0000753104097816 */ /* 0x000fe40000000005 */
[C-C-:B------:R-:W-:Y:S02]  /*21bc0*/  PRMT R10, R6.reuse, 0x6420, R7.reuse ;  /* 0x00006420060a7816 */ /* 0x140fe40000000007 */
[----:B------:R-:W-:Y:S02]  /*21bd0*/  PRMT R11, R6, 0x7531, R7 ;  /* 0x00007531060b7816 */ /* 0x000fe40000000007 */
[----:B--2---:R-:W-:-:S05]  /*21be0*/  IADD3 R4, R18, R13, R3 ;  /* 0x0000000d12047210 */ /* 0x004fca0007ffe003 */
[----:B------:R0:W-:Y:S02]  /*21bf0*/  STSM.16.M88.4 [R4], R8 ;  /* 0x0000000804007844 */ /* 0x0001e40000000200 */
[----:B0-----:R-:W-:-:S05]  /*21c00*/  VIADD R8, R3, 0x6000 ;  /* 0x0000600003087836 */ /* 0x001fca0000000000 */
[C---:B------:R-:W-:Y:S02]  /*21c10*/  LOP3.LUT R4, R8.reuse, R16, RZ, 0xfc, !PT ;  /* 0x0000001008047212 */ /* 0x040fe400078efcff */
[----:B------:R0:W5:Y:S01]  /*21c20*/  LDL.LU R16, [R1+0xb0] ;  /* 0x0000b00001107983 */ /* 0x0001620000300800 */
[----:B------:R-:W-:-:S03]  /*21c30*/  LOP3.LUT R8, R8, R0, RZ, 0xfc, !PT ;  /* 0x0000000008087212 */ /* 0x000fc600078efcff */
[----:B------:R0:W5:Y:S01]  /*21c40*/  LDL.LU R0, [R1+0xac] ;  /* 0x0000ac0001007983 */ /* 0x0001620000300800 */
[----:B---3--:R-:W-:-:S06]  /*21c50*/  IMAD.IADD R4, R14, 0x1, R4 ;  /* 0x000000010e047824 */ /* 0x008fcc00078e0204 */
[----:B------:R-:W1:Y:S01]  /*21c60*/  LDSM.16.MT88.4 R4, [R4+0xe400] ;  /* 0x00e400000404783b */ /* 0x000e620000004200 */
[C---:B----4-:R-:W-:Y:S01]  /*21c70*/  IADD3 R12, R18.reuse, R15, R3 ;  /* 0x0000000f120c7210 */ /* 0x050fe20007ffe003 */
[----:B------:R-:W-:Y:S01]  /*21c80*/  IMAD.IADD R3, R18, 0x1, R8 ;  /* 0x0000000112037824 */ /* 0x000fe200078e0208 */
[C-C-:B-1----:R-:W-:Y:S02]  /*21c90*/  PRMT R8, R4.reuse, 0x6420, R5.reuse ;  /* 0x0000642004087816 */ /* 0x142fe40000000005 */
[----:B------:R-:W-:Y:S02]  /*21ca0*/  PRMT R9, R4, 0x7531, R5 ;  /* 0x0000753104097816 */ /* 0x000fe40000000005 */
[C-C-:B------:R-:W-:Y:S02]  /*21cb0*/  PRMT R10, R6.reuse, 0x6420, R7.reuse ;  /* 0x00006420060a7816 */ /* 0x140fe40000000007 */
[----:B------:R-:W-:Y:S02]  /*21cc0*/  PRMT R11, R6, 0x7531, R7 ;  /* 0x00007531060b7816 */ /* 0x000fe40000000007 */
[----:B------:R-:W1:Y:S04]  /*21cd0*/  LDSM.16.MT88.4 R4, [R2+0x14400] ;  /* 0x014400000204783b */ /* 0x000e680000004200 */
[----:B------:R1:W-:Y:S02]  /*21ce0*/  STSM.16.M88.4 [R3], R8 ;  /* 0x0000000803007844 */ /* 0x0003e40000000200 */
        /* <DEDUP_REMOVED lines=13> */
.L_x_6008:
[----:B------:R-:W2:Y:S01]  /*21dc0*/  LDL.LU R3, [R1+0x10] ;  /* 0x0000100001037983 */ /* 0x000ea20000300800 */
[----:B-1---5:R1:W-:Y:S02]  /*21dd0*/  SYNCS.ARRIVE.TRANS64.A1T0 RZ, [R0+URZ+0x2e850], RZ ;  /* 0x02e850ff00ff79a7 */ /* 0x0223e4000810003f */
[----:B-1----:R-:W-:-:S04]  /*21de0*/  @!P1 IADD3 R0, R0, 0x2e880, RZ ;  /* 0x0002e88000009810 */ /* 0x002fc80007ffe0ff */
[----:B------:R-:W-:Y:S01]  /*21df0*/  @!P1 PRMT R0, RZ, 0x654, R0 ;  /* 0x00000654ff009816 */ /* 0x000fe20000000000 */
[----:B------:R-:W-:Y:S06]  /*21e00*/  BAR.SYNC.DEFER_BLOCKING 0x2, 0x80 ;  /* 0x0082000000007b1d */ /* 0x000fec0000010000 */
[----:B------:R1:W-:Y:S02]  /*21e10*/  @!P1 SYNCS.ARRIVE.TRANS64.RED.A1T0 RZ, [R0+URZ], RZ ;  /* 0x000000ff00ff99a7 */ /* 0x0003e4000810043f */
[----:B-1----:R-:W-:-:S05]  /*21e20*/  VIADD R0, R17, 0x1 ;  /* 0x0000000111007836 */ /* 0x002fca0000000000 */
[----:B------:R-:W-:-:S04]  /*21e30*/  ISETP.NE.AND P0, PT, R0, 0x2, PT ;  /* 0x000000020000780c */ /* 0x000fc80003f05270 */
[----:B------:R-:W-:Y:S02]  /*21e40*/  SEL R2, RZ, 0x1, P0 ;  /* 0x00000001ff027807 */ /* 0x000fe40000000000 */
[----:B------:R-:W-:-:S05]  /*21e50*/  SEL R0, R0, RZ, P0 ;  /* 0x000000ff00007207 */ /* 0x000fca0000000000 */
[----:B------:R1:W-:Y:S01]  /*21e60*/  STL [R1+0x8], R0 ;  /* 0x0000080001007387 */ /* 0x0003e20000100800 */
[----:B--2---:R-:W-:-:S05]  /*21e70*/  LOP3.LUT R3, R3, R2, RZ, 0x3c, !PT ;  /* 0x0000000203037212 */ /* 0x004fca00078e3cff */
[----:B------:R1:W-:Y:S02]  /*21e80*/  STL [R1+0x10], R3 ;  /* 0x0000100301007387 */ /* 0x0003e40000100800 */
.L_x_5963:
[----:B------:R-:W-:Y:S05]  /*21e90*/  BSYNC B6 ;  /* 0x0000000000067941 */ /* 0x000fea0003800000 */
.L_x_5961:
[----:B-1----:R-:W2:Y:S02]  /*21ea0*/  LDL R0, [R1+0x5c] ;  /* 0x00005c0001007983 */ /* 0x002ea40000100800 */
[----:B--2---:R-:W-:-:S13]  /*21eb0*/  LOP3.LUT P0, RZ, R0, 0x2, RZ, 0xc0, !PT ;  /* 0x0000000200ff7812 */ /* 0x004fda000780c0ff */
[----:B------:R-:W-:Y:S05]  /*21ec0*/  @!P0 BRA `(.L_x_6009) ;  /* 0x0000000000208947 */ /* 0x000fea0003800000 */
[----:B------:R-:W-:Y:S05]  /*21ed0*/  WARPSYNC.ALL ;  /* 0x0000000000007948 */ /* 0x000fea0003800000 */
[----:B------:R-:W1:Y:S08]  /*21ee0*/  S2UR UR5, SR_CgaCtaId ;  /* 0x00000000000579c3 */ /* 0x000e700000008800 */
[----:B------:R-:W-:Y:S06]  /*21ef0*/  BAR.SYNC.DEFER_BLOCKING 0x5, 0x180 ;  /* 0x0146000000007b1d */ /* 0x000fec0000010000 */
[----:B------:R-:W-:-:S02]  /*21f00*/  UMOV UR4, 0x400 ;  /* 0x0000040000047882 */ /* 0x000fc40000000000 */
[----:B-1----:R-:W-:-:S09]  /*21f10*/  ULEA UR4, UR5, UR4, 0x18 ;  /* 0x0000000405047291 */ /* 0x002fd2000f8ec03f */
[----:B------:R-:W1:Y:S01]  /*21f20*/  LDS.128 R16, [UR4+0x2e8d0] ;  /* 0x02e8d004ff107984 */ /* 0x000e620008000c00 */
[----:B------:R-:W-:Y:S06]  /*21f30*/  BAR.ARV 0x4, 0x180 ;  /* 0x0106000000007b1d */ /* 0x000fec0000002000 */
[----:B------:R-:W-:Y:S05]  /*21f40*/  BRA `(.L_x_6010) ;  /* 0x00000008004c7947 */ /* 0x000fea0003800000 */
.L_x_6009:
[----:B------:R-:W1:Y:S01]  /*21f50*/  S2R R0, SR_TID.X ;  /* 0x0000000000007919 */ /* 0x000e620000002100 */
[----:B------:R-:W-:Y:S01]  /*21f60*/  UMOV UR4, 0xffffffff ;  /* 0xffffffff00047882 */ /* 0x000fe20000000000 */
[----:B-1----:R-:W-:-:S04]  /*21f70*/  LOP3.LUT R7, R0, 0x1f, RZ, 0xc0, !PT ;  /* 0x0000001f00077812 */ /* 0x002fc800078ec0ff */
[----:B------:R-:W-:Y:S01]  /*21f80*/  ISETP.NE.AND P0, PT, R7, 0x1f, PT ;  /* 0x0000001f0700780c */ /* 0x000fe20003f05270 */
[----:B------:R-:W-:-:S12]  /*21f90*/  BRA.DIV UR4, `(.L_x_6011) ;  /* 0x0000002e046c7947 */ /* 0x000fd8000b800000 */
[----:B------:R-:W-:Y:S01]  /*21fa0*/  IMAD.IADD R0, R19, 0x1, R7 ;  /* 0x0000000113007824 */ /* 0x000fe200078e0207 */
[----:B------:R-:W-:-:S04]  /*21fb0*/  ULDC UR4, c[0x0][0xc14] ;  /* 0x0003050000047ab9 */ /* 0x000fc80000000800 */
[----:B------:R-:W-:-:S13]  /*21fc0*/  ISETP.GE.OR P1, PT, R0, UR4, !P0 ;  /* 0x0000000400007c0c */ /* 0x000fda000c726670 */
[----:B------:R-:W1:Y:S02]  /*21fd0*/  @!P1 LDC.64 R2, c[0x0][0xc58] ;  /* 0x00031600ff029b82 */ /* 0x000e640000000a00 */
[----:B-1----:R-:W-:-:S06]  /*21fe0*/  @!P1 IMAD.WIDE R2, R0, 0x4, R2 ;  /* 0x0000000400029825 */ /* 0x002fcc00078e0202 */
[----:B------:R1:W2:Y:S01]  /*21ff0*/  @!P1 LDG.E R3, desc[UR60][R2.64] ;  /* 0x0000003c02039981 */ /* 0x0002a2000c1e1900 */
[C---:B------:R-:W-:Y:S02]  /*22000*/  ISETP.GE.U32.AND P2, PT, R7.reuse, 0x2, PT ;  /* 0x000000020700780c */ /* 0x040fe40003f46070 */
[C---:B------:R-:W-:Y:S01]  /*22010*/  ISETP.GE.U32.AND P3, PT, R7.reuse, 0x4, PT ;  /* 0x000000040700780c */ /* 0x040fe20003f66070 */
[----:B------:R-:W-:Y:S01]  /*22020*/  SHFL.IDX PT, R0, R16, RZ, 0x1f ;  /* 0x00001fff10007589 */ /* 0x000fe200000e0000 */
[C---:B------:R-:W-:Y:S02]  /*22030*/  ISETP.GE.U32.AND P4, PT, R7.reuse, 0x8, PT ;  /* 0x000000080700780c */ /* 0x040fe40003f86070 */
[C---:B------:R-:W-:Y:S01]  /*22040*/  ISETP.GE.U32.AND P5, PT, R7.reuse, 0x10, PT ;  /* 0x000000100700780c */ /* 0x040fe20003fa6070 */
[----:B------:R-:W-:Y:S01]  /*22050*/  SHFL.IDX PT, R4, R16, 0x1, 0x1f ;  /* 0x00201f0010047f89 */ /* 0x000fe200000e0000 */
[----:B-1----:R-:W-:Y:S02]  /*22060*/  IMAD.MOV.U32 R2, RZ, RZ, RZ ;  /* 0x000000ffff027224 */ /* 0x002fe400078e00ff */
[----:B--2---:R-:W-:Y:S01]  /*22070*/  @!P1 IMAD.MOV.U32 R2, RZ, RZ, R3 ;  /* 0x000000ffff029224 */ /* 0x004fe200078e0003 */
[----:B------:R-:W-:-:S04]  /*22080*/  ISETP.NE.AND P1, PT, R7, RZ, PT ;  /* 0x000000ff0700720c */ /* 0x000fc80003f25270 */
        /* <DEDUP_REMOVED lines=11> */
[----:B------:R-:W-:-:S05]  /*22140*/  IMAD.IADD R3, R3, 0x1, R5 ;  /* 0x0000000103037824 */ /* 0x000fca00078e0205 */
[----:B------:R-:W1:Y:S02]  /*22150*/  SHFL.UP PT, R5, R3, 0x10, RZ ;  /* 0x0600000003057989 */ /* 0x000e6400000e00ff */
[----:B-1----:R-:W-:-:S05]  /*22160*/  SEL R5, R5, RZ, P5 ;  /* 0x000000ff05057207 */ /* 0x002fca0002800000 */
[----:B------:R-:W-:-:S05]  /*22170*/  IMAD.IADD R3, R3, 0x1, R5 ;  /* 0x0000000103037824 */ /* 0x000fca00078e0205 */
[----:B------:R1:W2:Y:S02]  /*22180*/  SHFL.IDX PT, R6, R3, 0x1f, 0x1f ;  /* 0x03e01f0003067f89 */ /* 0x0002a400000e0000 */
.L_x_6137:
[----:B------:R-:W-:Y:S01]  /*22190*/  ULDC UR4, c[0x0][0xc10] ;  /* 0x0003040000047ab9 */ /* 0x000fe20000000800 */
[----:B------:R-:W-:Y:S02]  /*221a0*/  IMAD.MOV.U32 R5, RZ, RZ, R3 ;  /* 0x000000ffff057224 */ /* 0x000fe400078e0003 */
[----:B------:R-:W-:-:S04]  /*221b0*/  IMAD.U32 R16, RZ, RZ, UR4 ;  /* 0x00000004ff107e24 */ /* 0x000fc8000f8e00ff */
[----:B--2---:R-:W-:-:S04]  /*221c0*/  IMAD R6, R6, R16, RZ ;  /* 0x0000001006067224 */ /* 0x004fc800078e02ff */
[----:B------:R-:W-:-:S05]  /*221d0*/  IMAD.IADD R4, R4, 0x1, R6 ;  /* 0x0000000104047824 */ /* 0x000fca00078e0206 */
[----:B------:R-:W-:-:S13]  /*221e0*/  ISETP.GT.AND P6, PT, R4, R0, PT ;  /* 0x000000000400720c */ /* 0x000fda0003fc4270 */
[----:B------:R-:W-:Y:S05]  /*221f0*/  @P6 BRA `(.L_x_6012) ;  /* 0x0000000000a06947 */ /* 0x000fea0003800000 */
.L_x_6017:
[----:B------:R-:W2:Y:S01]  /*22200*/  LDC R2, c[0x0][0xc14] ;  /* 0x00030500ff027b82 */ /* 0x000ea20000000800 */
[----:B------:R-:W-:-:S05]  /*22210*/  VIADD R19, R19, 0x1f ;  /* 0x0000001f13137836 */ /* 0x000fca0000000000 */
[----:B--2---:R-:W-:-:S13]  /*22220*/  ISETP.GE.AND P6, PT, R19, R2, PT ;  /* 0x000000021300720c */ /* 0x004fda0003fc6270 */
[----:B------:R-:W-:Y:S05]  /*22230*/  @P6 BRA `(.L_x_6013) ;  /* 0x00000004004c6947 */ /* 0x000fea0003800000 */
[----:B-1----:R-:W1:Y:S01]  /*22240*/  S2R R3, SR_TID.X ;  /* 0x0000000000037919 */ /* 0x002e620000002100 */
[----:B------:R-:W-:Y:S01]  /*22250*/  BSSY B0, `(.L_x_6014) ;  /* 0x0000009000007945 */ /* 0x000fe20003800000 */
[----:B-1----:R-:W-:-:S04]  /*22260*/  LOP3.LUT R3, R3, 0x1f, RZ, 0xc0, !PT ;  /* 0x0000001f03037812 */ /* 0x002fc800078ec0ff */
[----:B------:R-:W-:-:S04]  /*22270*/  IADD3 R3, R19, R3, RZ ;  /* 0x0000000313037210 */ /* 0x000fc80007ffe0ff */
[----:B------:R-:W-:Y:S01]  /*22280*/  ISETP.GE.OR P6, PT, R3, R2, !P0 ;  /* 0x000000020300720c */ /* 0x000fe200047c6670 */
[----:B------:R-:W-:-:S12]  /*22290*/  IMAD.MOV.U32 R2, RZ, RZ, RZ ;  /* 0x000000ffff027224 */ /* 0x000fd800078e00ff */
[----:B------:R-:W-:Y:S05]  /*222a0*/  @P6 BRA `(.L_x_6015) ;  /* 0x00000000000c6947 */ /* 0x000fea0003800000 */
[----:B------:R-:W1:Y:S02]  /*222b0*/  LDC.64 R6, c[0x0][0xc58] ;  /* 0x00031600ff067b82 */ /* 0x000e640000000a00 */
[----:B-1----:R-:W-:-:S06]  /*222c0*/  IMAD.WIDE R2, R3, 0x4, R6 ;  /* 0x0000000403027825 */ /* 0x002fcc00078e0206 */
[----:B------:R1:W5:Y:S02]  /*222d0*/  LDG.E R2, desc[UR60][R2.64] ;  /* 0x0000003c02027981 */ /* 0x000364000c1e1900 */
.L_x_6015:
[----:B------:R-:W-:Y:S05]  /*222e0*/  BSYNC B0 ;  /* 0x0000000000007941 */ /* 0x000fea0003800000 */
.L_x_6014:
[----:B------:R-:W-:-:S03]  /*222f0*/  UMOV UR4, 0xffffffff ;  /* 0xffffffff00047882 */ /* 0x000fc60000000000 */
[----:B------:R-:W-:Y:S05]  /*22300*/  BRA.DIV UR4, `(.L_x_6016) ;  /* 0x0000002e04cc7947 */ /* 0x000fea000b800000 */
        /* <DEDUP_REMOVED lines=15> */
[----:B------:R1:W2:Y:S02]  /*22400*/  SHFL.IDX PT, R6, R3, 0x1f, 0x1f ;  /* 0x03e01f0003067f89 */ /* 0x0002a400000e0000 */
.L_x_6145:
[----:B------:R-:W-:Y:S02]  /*22410*/  ULDC UR4, c[0x0][0xc10] ;  /* 0x0003040000047ab9 */ /* 0x000fe40000000800 */
[----:B------:R-:W-:-:S05]  /*22420*/  MOV R16, UR4 ;  /* 0x0000000400107c02 */ /* 0x000fca0008000f00 */
[----:B--2---:R-:W-:-:S04]  /*22430*/  IMAD R6, R6, R16, RZ ;  /* 0x0000001006067224 */ /* 0x004fc800078e02ff */
[----:B------:R-:W-:-:S05]  /*22440*/  IMAD.IADD R4, R6, 0x1, R4 ;  /* 0x0000000106047824 */ /* 0x000fca00078e0204 */
[----:B------:R-:W-:-:S13]  /*22450*/  ISETP.GT.AND P6, PT, R4, R0, PT ;  /* 0x000000000400720c */ /* 0x000fda0003fc4270 */
[----:B------:R-:W-:Y:S05]  /*22460*/  @!P6 BRA `(.L_x_6017) ;  /* 0xfffffffc0064e947 */ /* 0x000fea000383ffff */
[----:B------:R-:W-:-:S07]  /*22470*/  IMAD.MOV.U32 R5, RZ, RZ, R3 ;  /* 0x000000ffff057224 */ /* 0x000fce00078e0003 */
.L_x_6012:
[----:B------:R-:W-:Y:S01]  /*22480*/  IMAD.IADD R6, R4, 0x1, -R6 ;  /* 0x0000000104067824 */ /* 0x000fe200078e0a06 */
[----:B------:R-:W-:-:S03]  /*22490*/  UMOV UR4, 0xffffffff ;  /* 0xffffffff00047882 */ /* 0x000fc60000000000 */
[----:B-1----:R-:W-:-:S05]  /*224a0*/  IMAD R3, R5, R16, R6 ;  /* 0x0000001005037224 */ /* 0x002fca00078e0206 */
[----:B------:R-:W-:Y:S01]  /*224b0*/  ISETP.GT.AND P6, PT, R3, R0, PT ;  /* 0x000000000300720c */ /* 0x000fe20003fc4270 */
[----:B------:R-:W-:-:S12]  /*224c0*/  BRA.DIV UR4, `(.L_x_6018) ;  /* 0x0000003204347947 */ /* 0x000fd8000b800000 */
[----:B------:R-:W-:-:S04]  /*224d0*/  VOTE.ANY R4, PT, !P6 ;  /* 0x0000000000047806 */ /* 0x000fc800070e0100 */
[----:B------:R-:W1:Y:S02]  /*224e0*/  POPC R3, R4 ;  /* 0x0000000400037309 */ /* 0x000e640000000000 */
[----:B-1----:R1:W2:Y:S02]  /*224f0*/  SHFL.IDX PT, R2, R2, R3, 0x1f ;  /* 0x00001f0302027589 */ /* 0x0022a400000e0000 */
.L_x_6149:
[----:B------:R-:W-:Y:S01]  /*22500*/  ISETP.NE.AND P0, PT, R4, RZ, PT ;  /* 0x000000ff0400720c */ /* 0x000fe20003f05270 */
[----:B------:R-:W-:-:S12]  /*22510*/  IMAD.MOV.U32 R4, RZ, RZ, RZ ;  /* 0x000000ffff047224 */ /* 0x000fd800078e00ff */
[----:B------:R-:W-:Y:S05]  /*22520*/  @!P0 BRA `(.L_x_6019) ;  /* 0x0000000000108947 */ /* 0x000fea0003800000 */
[----:B------:R-:W-:Y:S01]  /*22530*/  UMOV UR4, 0xffffffff ;  /* 0xffffffff00047882 */ /* 0x000fe20000000000 */
[----:B0-----:R-:W-:Y:S02]  /*22540*/  VIADD R12, R3, 0xffffffff ;  /* 0xffffffff030c7836 */ /* 0x001fe40000000000 */
[----:B------:R-:W-:Y:S05]  /*22550*/  BRA.DIV UR4, `(.L_x_6020) ;  /* 0x0000003204587947 */ /* 0x000fea000b800000 */
[----:B------:R3:W4:Y:S02]  /*22560*/  SHFL.IDX PT, R4, R5, R12, 0x1f ;  /* 0x00001f0c05047589 */ /* 0x00072400000e0000 */
.L_x_6019:
[----:B----4-:R-:W-:Y:S01]  /*22570*/  IMAD R16, R4, R16, R6 ;  /* 0x0000001004107224 */ /* 0x010fe200078e0206 */
[-C--:B--2---:R-:W-:Y:S01]  /*22580*/  IABS R6, R2.reuse ;  /* 0x0000000200067213 */ /* 0x084fe20000000000 */
[----:B------:R-:W-:Y:S02]  /*22590*/  IMAD.IADD R19, R3, 0x1, R19 ;  /* 0x0000000103137824 */ /* 0x000fe400078e0213 */
[----:B------:R-:W-:Y:S01]  /*225a0*/  IMAD.IADD R17, R0, 0x1, -R16 ;  /* 0x0000000100117824 */ /* 0x000fe200078e0a10 */
[----:B------:R-:W2:Y:S01]  /*225b0*/  I2F.RP R4, R6 ;  /* 0x0000000600047306 */ /* 0x000ea20000209400 */
[----:B------:R-:W-:-:S05]  /*225c0*/  IABS R0, R2 ;  /* 0x0000000200007213 */ /* 0x000fca0000000000 */
[----:B------:R-:W-:Y:S02]  /*225d0*/  IMAD.MOV R0, RZ, RZ, -R0 ;  /* 0x000000ffff007224 */ /* 0x000fe400078e0a00 */
[----:B--2---:R-:W2:Y:S02]  /*225e0*/  MUFU.RCP R4, R4 ;  /* 0x0000000400047308 */ /* 0x004ea40000001000 */
[----:B--2---:R-:W-:-:S06]  /*225f0*/  VIADD R4, R4, 0xffffffe ;  /* 0x0ffffffe04047836 */ /* 0x004fcc0000000000 */
[----:B---3--:R-:W2:Y:S02]  /*22600*/  F2I.FTZ.U32.TRUNC.NTZ R5, R4 ;  /* 0x0000000400057305 */ /* 0x008ea4000021f000 */
[----:B--2---:R-:W-:-:S05]  /*22610*/  IADD3 R4, RZ, -R5, RZ ;  /* 0x80000005ff047210 */ /* 0x004fca0007ffe0ff */
[----:B------:R-:W-:Y:S02]  /*22620*/  IMAD R7, R4, R6, RZ ;  /* 0x0000000604077224 */ /* 0x000fe400078e02ff */
[----:B------:R-:W-:-:S04]  /*22630*/  IMAD.MOV.U32 R4, RZ, RZ, RZ ;  /* 0x000000ffff047224 */ /* 0x000fc800078e00ff */
[----:B------:R-:W-:Y:S01]  /*22640*/  IMAD.HI.U32 R7, R5, R7, R4 ;  /* 0x0000000705077227 */ /* 0x000fe200078e0004 */
[----:B------:R-:W-:-:S03]  /*22650*/  IABS R4, R17 ;  /* 0x0000001100047213 */ /* 0x000fc60000000000 */
        /* <DEDUP_REMOVED lines=13> */
[--C-:B------:R-:W-:Y:S02]  /*22730*/  IMAD.MOV R4, RZ, RZ, -R0.reuse ;  /* 0x000000ffff047224 */ /* 0x100fe400078e0a00 */
[----:B------:R-:W-:Y:S02]  /*22740*/  IMAD.MOV.U32 R18, RZ, RZ, R0 ;  /* 0x000000ffff127224 */ /* 0x000fe400078e0000 */
[----:B------:R-:W-:Y:S01]  /*22750*/  IMAD R17, R2, R4, R17 ;  /* 0x0000000402117224 */ /* 0x000fe200078e0211 */
[----:B------:R-:W-:Y:S06]  /*22760*/  BRA `(.L_x_6021) ;  /* 0x00000000001c7947 */ /* 0x000fec0003800000 */
.L_x_6013:
[----:B------:R-:W-:Y:S01]  /*22770*/  UMOV UR4, URZ ;  /* 0x0000003f00047c82 */ /* 0x000fe20008000000 */
[----:B------:R-:W-:Y:S01]  /*22780*/  UMOV UR5, URZ ;  /* 0x0000003f00057c82 */ /* 0x000fe20008000000 */
[----:B------:R-:W-:Y:S01]  /*22790*/  ULDC UR6, c[0x0][0xc14] ;  /* 0x0003050000067ab9 */ /* 0x000fe20000000800 */
[----:B------:R-:W-:Y:S01]  /*227a0*/  IMAD.MOV.U32 R16, RZ, RZ, R0 ;  /* 0x000000ffff107224 */ /* 0x000fe200078e0000 */
[----:B------:R-:W-:Y:S01]  /*227b0*/  MOV R18, UR5 ;  /* 0x0000000500127c02 */ /* 0x000fe20008000f00 */
[----:B------:R-:W-:Y:S02]  /*227c0*/  IMAD.U32 R17, RZ, RZ, UR4 ;  /* 0x00000004ff117e24 */ /* 0x000fe4000f8e00ff */
[----:B------:R-:W-:-:S07]  /*227d0*/  IMAD.U32 R19, RZ, RZ, UR6 ;  /* 0x00000006ff137e24 */ /* 0x000fce000f8e00ff */
.L_x_6021:
[----:B------:R-:W2:Y:S01]  /*227e0*/  S2R R0, SR_TID.X ;  /* 0x0000000000007919 */ /* 0x000ea20000002100 */
[----:B------:R-:W-:Y:S05]  /*227f0*/  WARPSYNC.ALL ;  /* 0x0000000000007948 */ /* 0x000fea0003800000 */
[----:B------:R-:W-:Y:S01]  /*22800*/  BAR.SYNC.DEFER_BLOCKING 0x4, 0x180 ;  /* 0x0106000000007b1d */ /* 0x000fe20000010000 */
[----:B--2---:R-:W-:-:S04]  /*22810*/  LOP3.LUT R0, R0, 0x1f, RZ, 0xc0, !PT ;  /* 0x0000001f00007812 */ /* 0x004fc800078ec0ff */
[----:B------:R-:W-:-:S13]  /*22820*/  ISETP.NE.AND P0, PT, R0, RZ, PT ;  /* 0x000000ff0000720c */ /* 0x000fda0003f05270 */
[----:B------:R-:W2:Y:S01]  /*22830*/  @!P0 S2R R0, SR_CgaCtaId ;  /* 0x0000000000008919 */ /* 0x000ea20000008800 */
[----:B------:R-:W-:-:S04]  /*22840*/  @!P0 MOV R2, 0x400 ;  /* 0x0000040000028802 */ /* 0x000fc80000000f00 */
[----:B--2---:R-:W-:-:S05]  /*22850*/  @!P0 LEA R0, R0, R2, 0x18 ;  /* 0x0000000200008211 */ /* 0x004fca00078ec0ff */
[----:B------:R2:W-:Y:S01]  /*22860*/  @!P0 STS.128 [R0+0x2e8d0], R16 ;  /* 0x02e8d01000008388 */ /* 0x0005e20000000c00 */
[----:B------:R-:W-:Y:S06]  /*22870*/  BAR.ARV 0x5, 0x180 ;  /* 0x0146000000007b1d */ /* 0x000fec0000002000 */
.L_x_6010:
[----:B------:R-:W-:Y:S02]  /*22880*/  ULDC UR4, c[0x0][0xc14] ;  /* 0x0003050000047ab9 */ /* 0x000fe40000000800 */
[----:B-1----:R-:W-:-:S13]  /*22890*/  ISETP.GE.AND P0, PT, R19, UR4, PT ;  /* 0x0000000413007c0c */ /* 0x002fda000bf06270 */
[----:B------:R-:W-:Y:S05]  /*228a0*/  @!P0 BRA `(.L_x_6022) ;  /* 0xffffffac00888947 */ /* 0x000fea000383ffff */
[----:B------:R-:W-:Y:S05]  /*228b0*/  BSYNC B7 ;  /* 0x0000000000077941 */ /* 0x000fea0003800000 */
.L_x_5927:
[----:B--2---:R-:W2:Y:S01]  /*228c0*/  LDL.LU R0, [R1+0x60] ;  /* 0x0000600001007983 */ /* 0x004ea20000300800 */
[----:B------:R-:W-:Y:S01]  /*228d0*/  BSSY B0, `(.L_x_6023) ;  /* 0x000000b000007945 */ /* 0x000fe20003800000 */
[----:B------:R-:W1:Y:S01]  /*228e0*/  S2R R5, SR_CgaCtaId ;  /* 0x0000000000057919 */ /* 0x000e620000008800 */
        /* <DEDUP_REMOVED lines=9> */
.L_x_6152:
[----:B------:R-:W-:Y:S05]  /*22980*/  BSYNC B0 ;  /* 0x0000000000007941 */ /* 0x000fea0003800000 */
.L_x_6023:
[----:B------:R-:W-:-:S03]  /*22990*/  UMOV UR4, 0xffffffff ;  /* 0xffffffff00047882 */ /* 0x000fc60000000000 */
[----:B------:R-:W-:Y:S05]  /*229a0*/  BRA.DIV UR4, `(.L_x_6025) ;  /* 0x0000002e04807947 */ /* 0x000fea000b800000 */
[----:B------:R-:W1:Y:S02]  /*229b0*/  S2R R2, SR_TID.X ;  /* 0x0000000000027919 */ /* 0x000e640000002100 */
[----:B-1----:R-:W-:-:S04]  /*229c0*/  SHF.R.U32.HI R2, RZ, 0x5, R2 ;  /* 0x00000005ff027819 */ /* 0x002fc80000011602 */
[----:B------:R-:W-:-:S05]  /*229d0*/  LOP3.LUT R2, R2, 0x3, RZ, 0xc0, !PT ;  /* 0x0000000302027812 */ /* 0x000fca00078ec0ff */
[----:B------:R1:W2:Y:S02]  /*229e0*/  SHFL.IDX PT, R14, R2, RZ, 0x1f ;  /* 0x00001fff020e7589 */ /* 0x0002a400000e0000 */
.L_x_6155:
[----:B--2---:R-:W-:-:S13]  /*229f0*/  ISETP.NE.AND P0, PT, R14, RZ, PT ;  /* 0x000000ff0e00720c */ /* 0x004fda0003f05270 */
[----:B------:R-:W-:Y:S05]  /*22a00*/  @P0 BRA `(.L_x_5746) ;  /* 0x0000000000b80947 */ /* 0x000fea0003800000 */
[----:B------:R-:W-:-:S03]  /*22a10*/  UMOV UR4, 0xffffffff ;  /* 0xffffffff00047882 */ /* 0x000fc60000000000 */
[----:B------:R-:W-:Y:S05]  /*22a20*/  BRA.DIV UR4, `(.L_x_6026) ;  /* 0x0000002e04947947 */ /* 0x000fea000b800000 */
[----:B------:R-:W-:-:S13]  /*22a30*/  ELECT P6, URZ, PT ;  /* 0x00000000003f782f */ /* 0x000fda00038c0000 */
.L_x_6158:
[----:B------:R-:W-:Y:S05]  /*22a40*/  @!P6 BRA `(.L_x_5746) ;  /* 0x0000000000a8e947 */ /* 0x000fea0003800000 */
[----:B-1----:R-:W2:Y:S02]  /*22a50*/  LDL R2, [R1+0xa8] ;  /* 0x0000a80001027983 */ /* 0x002ea40000100800 */
[----:B--2---:R-:W-:-:S13]  /*22a60*/  R2UR UR4, R2 ;  /* 0x00000000020472ca */ /* 0x004fda00000e0000 */
[----:B------:R-:W-:-:S06]  /*22a70*/  ULOP3.LUT UR4, UR4, 0x2, URZ, 0xfc, !UPT ;  /* 0x0000000204047892 */ /* 0x000fcc000f8efc3f */
[----:B------:R-:W-:-:S05]  /*22a80*/  IMAD.U32 R2, RZ, RZ, UR4 ;  /* 0x00000004ff027e24 */ /* 0x000fca000f8e00ff */
[----:B------:R-:W-:-:S13]  /*22a90*/  ISETP.NE.AND P0, PT, R2, 0x3, PT ;  /* 0x000000030200780c */ /* 0x000fda0003f05270 */
[----:B------:R-:W-:Y:S05]  /*22aa0*/  @!P0 BRA `(.L_x_6027) ;  /* 0x0000000000048947 */ /* 0x000fea0003800000 */
[----:B------:R-:W-:Y:S01]  /*22ab0*/  BPT.TRAP 0x1 ;  /* 0x000000040000795c */ /* 0x000fe20000300000 */
.L_x_6027:
        /* <DEDUP_REMOVED lines=14> */
.L_x_6159:
[----:B------:R-:W1:Y:S02]  /*22ba0*/  SYNCS.PHASECHK.TRANS64.TRYWAIT P1, [R7+URZ], R2 ;  /* 0x00000002070075a7 */ /* 0x000e64000802017f */
[----:B-1----:R-:W-:Y:S05]  /*22bb0*/  @!P1 BRA `(.L_x_6029) ;  /* 0x0000002c00649947 */ /* 0x002fea0003800000 */
.L_x_6160:
[----:B------:R-:W-:Y:S05]  /*22bc0*/  @!P0 BRA `(.L_x_6030) ;  /* 0x0000000000048947 */ /* 0x000fea0003800000 */
[----:B------:R-:W-:Y:S01]  /*22bd0*/  BPT.TRAP 0x1 ;  /* 0x000000040000795c */ /* 0x000fe20000300000 */
.L_x_6030:
[----:B------:R-:W2:Y:S02]  /*22be0*/  LDL.LU R4, [R1+0x8] ;  /* 0x0000080001047983 */ /* 0x000ea40000300800 */
[----:B--2---:R-:W-:-:S04]  /*22bf0*/  IMAD R4, R4, 0x8, R0 ;  /* 0x0000000804047824 */ /* 0x004fc800078e0200 */
[----:B------:R-:W2:Y:S02]  /*22c00*/  SYNCS.PHASECHK.TRANS64.TRYWAIT P1, [R4+URZ+0x2e860], R5 ;  /* 0x02e86005040075a7 */ /* 0x000ea4000802017f */
[----:B--2---:R-:W-:Y:S05]  /*22c10*/  @!P1 BRA `(.L_x_6031) ;  /* 0x0000002c00609947 */ /* 0x004fea0003800000 */
.L_x_6161:
[----:B------:R-:W-:Y:S05]  /*22c20*/  @!P0 BRA `(.L_x_6032) ;  /* 0x0000000000048947 */ /* 0x000fea0003800000 */
[----:B------:R-:W-:Y:S01]  /*22c30*/  BPT.TRAP 0x1 ;  /* 0x000000040000795c */ /* 0x000fe20000300000 */
.L_x_6032:
[----:B------:R-:W-:-:S04]  /*22c40*/  IMAD R3, R3, 0x8, R0 ;  /* 0x0000000803037824 */ /* 0x000fc800078e0200 */
[----:B------:R-:W3:Y:S02]  /*22c50*/  SYNCS.PHASECHK.TRANS64.TRYWAIT P1, [R3+URZ+0x2e860], R2 ;  /* 0x02e86002030075a7 */ /* 0x000ee4000802017f */
[----:B---3--:R-:W-:Y:S05]  /*22c60*/  @!P1 BRA `(.L_x_6033) ;  /* 0x0000002c00609947 */ /* 0x008fea0003800000 */
.L_x_6162:
[----:B------:R-:W-:Y:S05]  /*22c70*/  @!P0 BRA `(.L_x_6034) ;  /* 0x0000000000048947 */ /* 0x000fea0003800000 */
[----:B------:R-:W-:Y:S01]  /*22c80*/  BPT.TRAP 0x1 ;  /* 0x000000040000795c */ /* 0x000fe20000300000 */
.L_x_6034:
[----:B------:R-:W4:Y:S02]  /*22c90*/  SYNCS.PHASECHK.TRANS64.TRYWAIT P0, [R4+URZ+0x2e880], R5 ;  /* 0x02e88005040075a7 */ /* 0x000f24000800017f */
[----:B----4-:R-:W-:Y:S05]  /*22ca0*/  @!P0 BRA `(.L_x_6035) ;  /* 0x0000002c00648947 */ /* 0x010fea0003800000 */
.L_x_6036:
[----:B------:R0:W0:Y:S02]  /*22cb0*/  SYNCS.PHASECHK.TRANS64.TRYWAIT P0, [R3+URZ+0x2e880], R2 ;  /* 0x02e88002030075a7 */ /* 0x000024000800017f */
[----:B0-----:R-:W-:Y:S05]  /*22cc0*/  @!P0 NANOSLEEP.SYNCS 0x989680 ;  /* 0x009896800000895d */ /* 0x001fea0003900000 */
[----:B------:R-:W0:Y:S02]  /*22cd0*/  @!P0 SYNCS.PHASECHK.TRANS64 P0, [R3+URZ+0x2e880], R2 ;  /* 0x02e88002030085a7 */ /* 0x000e24000800007f */
[----:B0-----:R-:W-:Y:S05]  /*22ce0*/  @!P0 BRA `(.L_x_6036) ;  /* 0xfffffffc00f08947 */ /* 0x001fea000383ffff */
.L_x_5746:
[----:B------:R-:W-:Y:S05]  /*22cf0*/  BSYNC B8 ;  /* 0x0000000000087941 */ /* 0x000fea0003800000 */
.L_x_5743:
[----:B------:R-:W-:Y:S05]  /*22d00*/  EXIT ;  /* 0x000000000000794d */ /* 0x000fea0003800000 */
.L_x_5768:
[----:B0-----:R0:W1:Y:S02]  /*22d10*/  SYNCS.PHASECHK.TRANS64.TRYWAIT P6, [R111+URZ+0x2e890], R127 ;  /* 0x02e8907f6f0075a7 */ /* 0x00106400080c017f */
[----:B-1----:R-:W-:Y:S05]  /*22d20*/  @!P6 NANOSLEEP.SYNCS 0x989680 ;  /* 0x009896800000e95d */ /* 0x002fea0003900000 */
[----:B------:R-:W1:Y:S02]  /*22d30*/  @!P6 SYNCS.PHASECHK.TRANS64 P6, [R111+URZ+0x2e890], R127 ;  /* 0x02e8907f6f00e5a7 */ /* 0x000e6400080c007f */
[----:B-1----:R-:W-:Y:S05]  /*22d40*/  @!P6 BRA `(.L_x_5768) ;  /* 0xfffffffc00f0e947 */ /* 0x002fea000383ffff */
[----:B------:R-:W-:Y:S05]  /*22d50*/  BRA `(.L_x_6037) ;  /* 0xfffffe0400107947 */ /* 0x000fea000383ffff */
.L_x_5802:
[----:B0-----:R0:W1:Y:S02]  /*22d60*/  SYNCS.PHASECHK.TRANS64.TRYWAIT P3, [R111+URZ+0x2e890], R127 ;  /* 0x02e8907f6f0075a7 */ /* 0x001064000806017f */
[----:B-1----:R-:W-:Y:S05]  /*22d70*/  @!P3 NANOSLEEP.SYNCS 0x989680 ;  /* 0x009896800000b95d */ /* 0x002fea0003900000 */
[----:B------:R-:W1:Y:S02]  /*22d80*/  @!P3 SYNCS.PHASECHK.TRANS64 P3, [R111+URZ+0x2e890], R127 ;  /* 0x02e8907f6f00b5a7 */ /* 0x000e64000806007f */
[----:B-1----:R-:W-:Y:S05]  /*22d90*/  @!P3 BRA `(.L_x_5802) ;  /* 0xfffffffc00f0b947 */ /* 0x002fea000383ffff */
[----:B------:R-:W-:Y:S05]  /*22da0*/  BRA `(.L_x_6038) ;  /* 0xfffffe4800147947 */ /* 0x000fea000383ffff */
.L_x_5819:
[----:B0-----:R0:W1:Y:S02]  /*22db0*/  SYNCS.PHASECHK.TRANS64.TRYWAIT P2, [R111+URZ+0x2e890], R127 ;  /* 0x02e8907f6f0075a7 */ /* 0x001064000804017f */
[----:B-1----:R-:W-:Y:S05]  /*22dc0*/  @!P2 NANOSLEEP.SYNCS 0x989680 ;  /* 0x009896800000a95d */ /* 0x002fea0003900000 */
[----:B------:R-:W1:Y:S02]  /*22dd0*/  @!P2 SYNCS.PHASECHK.TRANS64 P2, [R111+URZ+0x2e890], R127 ;  /* 0x02e8907f6f00a5a7 */ /* 0x000e64000804007f */
[----:B-1----:R-:W-:Y:S05]  /*22de0*/  @!P2 BRA `(.L_x_5819) ;  /* 0xfffffffc00f0a947 */ /* 0x002fea000383ffff */
[----:B------:R-:W-:Y:S05]  /*22df0*/  BRA `(.L_x_6039) ;  /* 0xfffffe8800ac7947 */ /* 0x000fea000383ffff */
.L_x_5829:
[----:B--2---:R2:W3:Y:S02]  /*22e00*/  SYNCS.PHASECHK.TRANS64.TRYWAIT P3, [R111+URZ+0x2e8b0], R127 ;  /* 0x02e8b07f6f0075a7 */ /* 0x0044e4000806017f */
[----:B---3--:R-:W-:Y:S05]  /*22e10*/  @!P3 NANOSLEEP.SYNCS 0x989680 ;  /* 0x009896800000b95d */ /* 0x008fea0003900000 */
[----:B------:R-:W3:Y:S02]  /*22e20*/  @!P3 SYNCS.PHASECHK.TRANS64 P3, [R111+URZ+0x2e8b0], R127 ;  /* 0x02e8b07f6f00b5a7 */ /* 0x000ee4000806007f */
[----:B---3--:R-:W-:Y:S05]  /*22e30*/  @!P3 BRA `(.L_x_5829) ;  /* 0xfffffffc00f0b947 */ /* 0x008fea000383ffff */
[----:B------:R-:W-:Y:S05]  /*22e40*/  BRA `(.L_x_6040) ;  /* 0xfffffe9000747947 */ /* 0x000fea000383ffff */
.L_x_5841:
[----:B------:R-:W0:Y:S01]  /*22e50*/  S2R R50, SR_TID.X ;  /* 0x0000000000327919 */ /* 0x000e220000002100 */
[----:B------:R-:W-:Y:S01]  /*22e60*/  BSSY B0, `(.L_x_6041) ;  /* 0x000000c000007945 */ /* 0x000fe20003800000 */
[----:B------:R-:W-:Y:S01]  /*22e70*/  IMAD.MOV.U32 R12, RZ, RZ, RZ ;  /* 0x000000ffff0c7224 */ /* 0x000fe200078e00ff */
[----:B------:R-:W-:Y:S01]  /*22e80*/  MOV R11, 0x1f ;  /* 0x0000001f000b7802 */ /* 0x000fe20000000f00 */
[----:B------:R-:W-:Y:S02]  /*22e90*/  IMAD.MOV.U32 R15, RZ, RZ, -0x1 ;  /* 0xffffffffff0f7424 */ /* 0x000fe400078e00ff */
        /* <DEDUP_REMOVED lines=8> */
.L_x_6042:
[----:B------:R-:W-:Y:S05]  /*22f20*/  BSYNC B0 ;  /* 0x0000000000007941 */ /* 0x000fea0003800000 */
.L_x_6041:
[----:B------:R0:W-:Y:S01]  /*22f30*/  STL [R1+0x48], R14 ;  /* 0x0000480e01007387 */ /* 0x0001e20000100800 */
[----:B------:R-:W-:Y:S05]  /*22f40*/  BRA `(.L_x_6043) ;  /* 0xfffffe9c00dc7947 */ /* 0x000fea000383ffff */
.L_x_5855:
[----:B------:R-:W-:Y:S01]  /*22f50*/  BSSY B1, `(.L_x_6044) ;  /* 0x0000008000017945 */ /* 0x000fe20003800000 */
[----:B------:R-:W-:Y:S02]  /*22f60*/  IMAD.MOV.U32 R13, RZ, RZ, R26 ;  /* 0x000000ffff0d7224 */ /* 0x000fe400078e001a */
[----:B------:R-:W-:Y:S02]  /*22f70*/  IMAD.MOV.U32 R12, RZ, RZ, RZ ;  /* 0x000000ffff0c7224 */ /* 0x000fe400078e00ff */
[----:B------:R-:W-:Y:S02]  /*22f80*/  IMAD.MOV.U32 R11, RZ, RZ, 0x1c1f ;  /* 0x00001c1fff0b7424 */ /* 0x000fe400078e00ff */
[----:B------:R-:W-:-:S07]  /*22f90*/  IMAD.MOV.U32 R15, RZ, RZ, -0x1 ;  /* 0xffffffffff0f7424 */ /* 0x000fce00078e00ff */
[----:B01---5:R-:W-:Y:S05]  /*22fa0*/  WARPSYNC.COLLECTIVE R15, `(.L_x_6045) ;  /* 0x000000000f087348 */ /* 0x023fea0003c00000 */
[----:B0-----:R0:W2:Y:S02]  /*22fb0*/  SHFL.IDX P6, R14, R13, R12, R11 ;  /* 0x0000000c0d0e7389 */ /* 0x0010a400000c000b */
[----:B012--5:R-:W-:Y:S01]  /*22fc0*/  ENDCOLLECTIVE ;  /* 0x000000000000791b */ /* 0x027fe20003800000 */
.L_x_6045:
[----:B------:R-:W-:Y:S05]  /*22fd0*/  BSYNC B1 ;  /* 0x0000000000017941 */ /* 0x000fea0003800000 */
.L_x_6044:
[----:B------:R-:W-:Y:S05]  /*22fe0*/  BRA `(.L_x_6046) ;  /* 0xfffffea400dc7947 */ /* 0x000fea000383ffff */
.L_x_5856:
[----:B------:R-:W-:Y:S01]  /*22ff0*/  BSSY B1, `(.L_x_6047) ;  /* 0x0000008000017945 */ /* 0x000fe20003800000 */
[----:B------:R-:W-:Y:S01]  /*23000*/  IMAD.MOV.U32 R13, RZ, RZ, R24 ;  /* 0x000000ffff0d7224 */ /* 0x000fe200078e0018 */
[----:B------:R-:W-:Y:S01]  /*23010*/  MOV R12, RZ ;  /* 0x000000ff000c7202 */ /* 0x000fe20000000f00 */
[----:B------:R-:W-:Y:S02]  /*23020*/  IMAD.MOV.U32 R11, RZ, RZ, 0x1c1f ;  /* 0x00001c1fff0b7424 */ /* 0x000fe400078e00ff */
[----:B------:R-:W-:-:S07]  /*23030*/  IMAD.MOV.U32 R15, RZ, RZ, -0x1 ;  /* 0xffffffffff0f7424 */ /* 0x000fce00078e00ff */
[----:B01---5:R-:W-:Y:S05]  /*23040*/  WARPSYNC.COLLECTIVE R15, `(.L_x_6048) ;  /* 0x000000000f087348 */ /* 0x023fea0003c00000 */
[----:B0-----:R0:W2:Y:S02]  /*23050*/  SHFL.IDX P6, R14, R13, R12, R11 ;  /* 0x0000000c0d0e7389 */ /* 0x0010a400000c000b */
[----:B012--5:R-:W-:Y:S01]  /*23060*/  ENDCOLLECTIVE ;  /* 0x000000000000791b */ /* 0x027fe20003800000 */
.L_x_6048:
[----:B------:R-:W-:Y:S05]  /*23070*/  BSYNC B1 ;  /* 0x0000000000017941 */ /* 0x000fea0003800000 */
.L_x_6047:
[----:B------:R-:W-:Y:S05]  /*23080*/  BRA `(.L_x_6049) ;  /* 0xfffffea400bc7947 */ /* 0x000fea000383ffff */
.L_x_5857:
        /* <DEDUP_REMOVED lines=8> */
.L_x_6051:
[----:B------:R-:W-:Y:S05]  /*23110*/  BSYNC B1 ;  /* 0x0000000000017941 */ /* 0x000fea0003800000 */
.L_x_6050:
[----:B------:R-:W-:Y:S05]  /*23120*/  BRA `(.L_x_6052) ;  /* 0xfffffea4009c7947 */ /* 0x000fea000383ffff */
.L_x_5858:
[----:B------:R-:W-:Y:S01]  /*23130*/  BSSY B1, `(.L_x_6053) ;  /* 0x0000008000017945 */ /* 0x000fe20003800000 */
[----:B------:R-:W-:Y:S01]  /*23140*/  MOV R13, R28 ;  /* 0x0000001c000d7202 */ /* 0x000fe20000000f00 */
[----:B------:R-:W-:Y:S02]  /*23150*/  IMAD.MOV.U32 R12, RZ, RZ, RZ ;  /* 0x000000ffff0c7224 */ /* 0x000fe400078e00ff */
[----:B------:R-:W-:Y:S02]  /*23160*/  IMAD.MOV.U32 R11, RZ, RZ, 0x1c1f ;  /* 0x00001c1fff0b7424 */ /* 0x000fe400078e00ff */
[----:B------:R-:W-:-:S07]  /*23170*/  IMAD.MOV.U32 R15, RZ, RZ, -0x1 ;  /* 0xffffffffff0f7424 */ /* 0x000fce00078e00ff */
[----:B01----:R-:W-:Y:S05]  /*23180*/  WARPSYNC.COLLECTIVE R15, `(.L_x_6054) ;  /* 0x000000000f087348 */ /* 0x003fea0003c00000 */
[----:B0-----:R0:W2:Y:S02]  /*23190*/  SHFL.IDX P6, R14, R13, R12, R11 ;  /* 0x0000000c0d0e7389 */ /* 0x0010a400000c000b */
[----:B012---:R-:W-:Y:S01]  /*231a0*/  ENDCOLLECTIVE ;  /* 0x000000000000791b */ /* 0x007fe20003800000 */
.L_x_6054:
[----:B------:R-:W-:Y:S05]  /*231b0*/  BSYNC B1 ;  /* 0x0000000000017941 */ /* 0x000fea0003800000 */
.L_x_6053:
[----:B------:R-:W-:Y:S05]  /*231c0*/  BRA `(.L_x_6055) ;  /* 0xfffffea400807947 */ /* 0x000fea000383ffff */
.L_x_5860:
[----:B0-----:R0:W1:Y:S02]  /*231d0*/  SYNCS.PHASECHK.TRANS64.TRYWAIT P1, [R16+URZ+0x2e800], R35 ;  /* 0x02e80023100075a7 */ /* 0x001064000802017f */
[----:B-1----:R-:W-:Y:S05]  /*231e0*/  @!P1 NANOSLEEP.SYNCS 0x989680 ;  /* 0x009896800000995d */ /* 0x002fea0003900000 */
[----:B------:R-:W1:Y:S02]  /*231f0*/  @!P1 SYNCS.PHASECHK.TRANS64 P1, [R16+URZ+0x2e800], R35 ;  /* 0x02e80023100095a7 */ /* 0x000e64000802007f */
[----:B-1----:R-:W-:Y:S05]  /*23200*/  @!P1 BRA `(.L_x_5860) ;  /* 0xfffffffc00f09947 */ /* 0x002fea000383ffff */
[----:B------:R-:W-:Y:S05]  /*23210*/  BRA `(.L_x_6056) ;  /* 0xfffffea800747947 */ /* 0x000fea000383ffff */
.L_x_5868:
[----:B------:R-:W-:Y:S01]  /*23220*/  BSSY B1, `(.L_x_6057) ;  /* 0x0000008000017945 */ /* 0x000fe20003800000 */
[----:B------:R-:W-:Y:S01]  /*23230*/  IMAD.MOV.U32 R13, RZ, RZ, R26 ;  /* 0x000000ffff0d7224 */ /* 0x000fe200078e001a */
[----:B------:R-:W-:Y:S01]  /*23240*/  MOV R15, 0xffffffff ;  /* 0xffffffff000f7802 */ /* 0x000fe20000000f00 */
[----:B------:R-:W-:Y:S02]  /*23250*/  IMAD.MOV.U32 R12, RZ, RZ, RZ ;  /* 0x000000ffff0c7224 */ /* 0x000fe400078e00ff */
[----:B------:R-:W-:-:S07]  /*23260*/  IMAD.MOV.U32 R11, RZ, RZ, 0x1c1f ;  /* 0x00001c1fff0b7424 */ /* 0x000fce00078e00ff */
[----:B01---5:R-:W-:Y:S05]  /*23270*/  WARPSYNC.COLLECTIVE R15, `(.L_x_6058) ;  /* 0x000000000f087348 */ /* 0x023fea0003c00000 */
[----:B0-----:R0:W2:Y:S02]  /*23280*/  SHFL.IDX P6, R14, R13, R12, R11 ;  /* 0x0000000c0d0e7389 */ /* 0x0010a400000c000b */
[----:B012--5:R-:W-:Y:S01]  /*23290*/  ENDCOLLECTIVE ;  /* 0x000000000000791b */ /* 0x027fe20003800000 */
.L_x_6058:
[----:B------:R-:W-:Y:S05]  /*232a0*/  BSYNC B1 ;  /* 0x0000000000017941 */ /* 0x000fea0003800000 */
.L_x_6057:
[----:B------:R-:W-:Y:S05]  /*232b0*/  BRA `(.L_x_6059) ;  /* 0xfffffec0007c7947 */ /* 0x000fea000383ffff */
.L_x_5869:
        /* <DEDUP_REMOVED lines=8> */
.L_x_6061:
[----:B------:R-:W-:Y:S05]  /*23340*/  BSYNC B1 ;  /* 0x0000000000017941 */ /* 0x000fea0003800000 */
.L_x_6060:
[----:B------:R-:W-:Y:S05]  /*23350*/  BRA `(.L_x_6062) ;  /* 0xfffffec0005c7947 */ /* 0x000fea000383ffff */
.L_x_5870:
[----:B------:R-:W-:Y:S01]  /*23360*/  BSSY B1, `(.L_x_6063) ;  /* 0x0000008000017945 */ /* 0x000fe20003800000 */
[----:B------:R-:W-:Y:S01]  /*23370*/  IMAD.MOV.U32 R13, RZ, RZ, R27 ;  /* 0x000000ffff0d7224 */ /* 0x000fe200078e001b */
[----:B------:R-:W-:Y:S01]  /*23380*/  MOV R11, 0x1c1f ;  /* 0x00001c1f000b7802 */ /* 0x000fe20000000f00 */
[----:B------:R-:W-:Y:S02]  /*23390*/  IMAD.MOV.U32 R12, RZ, RZ, RZ ;  /* 0x000000ffff0c7224 */ /* 0x000fe400078e00ff */
[----:B------:R-:W-:-:S07]  /*233a0*/  IMAD.MOV.U32 R15, RZ, RZ, -0x1 ;  /* 0xffffffffff0f7424 */ /* 0x000fce00078e00ff */
[----:B01----:R-:W-:Y:S05]  /*233b0*/  WARPSYNC.COLLECTIVE R15, `(.L_x_6064) ;  /* 0x000000000f087348 */ /* 0x003fea0003c00000 */
[----:B0-----:R0:W2:Y:S02]  /*233c0*/  SHFL.IDX P6, R14, R13, R12, R11 ;  /* 0x0000000c0d0e7389 */ /* 0x0010a400000c000b */
[----:B012---:R-:W-:Y:S01]  /*233d0*/  ENDCOLLECTIVE ;  /* 0x000000000000791b */ /* 0x007fe20003800000 */
.L_x_6064:
[----:B------:R-:W-:Y:S05]  /*233e0*/  BSYNC B1 ;  /* 0x0000000000017941 */ /* 0x000fea0003800000 */
.L_x_6063:
[----:B------:R-:W-:Y:S05]  /*233f0*/  BRA `(.L_x_6065) ;  /* 0xfffffec000407947 */ /* 0x000fea000383ffff */
.L_x_5871:
[----:B------:R-:W-:Y:S01]  /*23400*/  BSSY B1, `(.L_x_6066) ;  /* 0x0000008000017945 */ /* 0x000fe20003800000 */
[----:B------:R-:W-:Y:S02]  /*23410*/  IMAD.MOV.U32 R13, RZ, RZ, R28 ;  /* 0x000000ffff0d7224 */ /* 0x000fe400078e001c */
[----:B------:R-:W-:Y:S02]  /*23420*/  IMAD.MOV.U32 R12, RZ, RZ, RZ ;  /* 0x000000ffff0c7224 */ /* 0x000fe400078e00ff */
[----:B------:R-:W-:Y:S02]  /*23430*/  IMAD.MOV.U32 R11, RZ, RZ, 0x1c1f ;  /* 0x00001c1fff0b7424 */ /* 0x000fe400078e00ff */
[----:B------:R-:W-:-:S07]  /*23440*/  IMAD.MOV.U32 R15, RZ, RZ, -0x1 ;  /* 0xffffffffff0f7424 */ /* 0x000fce00078e00ff */
[----:B01----:R-:W-:Y:S05]  /*23450*/  WARPSYNC.COLLECTIVE R15, `(.L_x_6067) ;  /* 0x000000000f087348 */ /* 0x003fea0003c00000 */
[----:B0-----:R0:W2:Y:S02]  /*23460*/  SHFL.IDX P6, R14, R13, R12, R11 ;  /* 0x0000000c0d0e7389 */ /* 0x0010a400000c000b */
[----:B012---:R-:W-:Y:S01]  /*23470*/  ENDCOLLECTIVE ;  /* 0x000000000000791b */ /* 0x007fe20003800000 */
.L_x_6067:
[----:B------:R-:W-:Y:S05]  /*23480*/  BSYNC B1 ;  /* 0x0000000000017941 */ /* 0x000fea0003800000 */
.L_x_6066:
[----:B------:R-:W-:Y:S05]  /*23490*/  BRA `(.L_x_6068) ;  /* 0xfffffec000287947 */ /* 0x000fea000383ffff */
.L_x_5873:
[----:B0-----:R0:W2:Y:S02]  /*234a0*/  SYNCS.PHASECHK.TRANS64.TRYWAIT P1, [R16+URZ+0x2e800], R25 ;  /* 0x02e80019100075a7 */ /* 0x0010a4000802017f */
[----:B--2---:R-:W-:Y:S05]  /*234b0*/  @!P1 NANOSLEEP.SYNCS 0x989680 ;  /* 0x009896800000995d */ /* 0x004fea0003900000 */
[----:B------:R-:W2:Y:S02]  /*234c0*/  @!P1 SYNCS.PHASECHK.TRANS64 P1, [R16+URZ+0x2e800], R25 ;  /* 0x02e80019100095a7 */ /* 0x000ea4000802007f */
[----:B--2---:R-:W-:Y:S05]  /*234d0*/  @!P1 BRA `(.L_x_5873) ;  /* 0xfffffffc00f09947 */ /* 0x004fea000383ffff */
[----:B------:R-:W-:Y:S05]  /*234e0*/  BRA `(.L_x_6069) ;  /* 0xfffffec4001c7947 */ /* 0x000fea000383ffff */
.L_x_5879:
[----:B--2---:R2:W4:Y:S02]  /*234f0*/  SYNCS.PHASECHK.TRANS64.TRYWAIT P1, [R3+URZ+0x2e830], R6 ;  /* 0x02e83006030075a7 */ /* 0x004524000802017f */
[----:B----4-:R-:W-:Y:S05]  /*23500*/  @!P1 NANOSLEEP.SYNCS 0x989680 ;  /* 0x009896800000995d */ /* 0x010fea0003900000 */
[----:B------:R-:W4:Y:S02]  /*23510*/  @!P1 SYNCS.PHASECHK.TRANS64 P1, [R3+URZ+0x2e830], R6 ;  /* 0x02e83006030095a7 */ /* 0x000f24000802007f */
[----:B----4-:R-:W-:Y:S05]  /*23520*/  @!P1 BRA `(.L_x_5879) ;  /* 0xfffffffc00f09947 */ /* 0x010fea000383ffff */
[----:B------:R-:W-:Y:S05]  /*23530*/  BRA `(.L_x_5878) ;  /* 0xfffffedc00a87947 */ /* 0x000fea000383ffff */
.L_x_5885:
[----:B-1----:R1:W2:Y:S02]  /*23540*/  SYNCS.PHASECHK.TRANS64.TRYWAIT P2, [R13+URZ+0x2e830], R0 ;  /* 0x02e830000d0075a7 */ /* 0x0022a4000804017f */
[----:B--2---:R-:W-:Y:S05]  /*23550*/  @!P2 NANOSLEEP.SYNCS 0x989680 ;  /* 0x009896800000a95d */ /* 0x004fea0003900000 */
[----:B------:R-:W2:Y:S02]  /*23560*/  @!P2 SYNCS.PHASECHK.TRANS64 P2, [R13+URZ+0x2e830], R0 ;  /* 0x02e830000d00a5a7 */ /* 0x000ea4000804007f */
[----:B--2---:R-:W-:Y:S05]  /*23570*/  @!P2 BRA `(.L_x_5885) ;  /* 0xfffffffc00f0a947 */ /* 0x004fea000383ffff */
[----:B------:R-:W-:Y:S05]  /*23580*/  BRA `(.L_x_5884) ;  /* 0xffffff2000847947 */ /* 0x000fea000383ffff */
.L_x_5889:
[----:B-1----:R1:W2:Y:S02]  /*23590*/  SYNCS.PHASECHK.TRANS64.TRYWAIT P1, [R12+URZ+0x2e850], R0 ;  /* 0x02e850000c0075a7 */ /* 0x0022a4000802017f */
[----:B--2---:R-:W-:Y:S05]  /*235a0*/  @!P1 NANOSLEEP.SYNCS 0x989680 ;  /* 0x009896800000995d */ /* 0x004fea0003900000 */
[----:B------:R-:W2:Y:S02]  /*235b0*/  @!P1 SYNCS.PHASECHK.TRANS64 P1, [R12+URZ+0x2e850], R0 ;  /* 0x02e850000c0095a7 */ /* 0x000ea4000802007f */
[----:B--2---:R-:W-:Y:S05]  /*235c0*/  @!P1 BRA `(.L_x_5889) ;  /* 0xfffffffc00f09947 */ /* 0x004fea000383ffff */
[----:B------:R-:W-:Y:S05]  /*235d0*/  BRA `(.L_x_5886) ;  /* 0xffffff3400d47947 */ /* 0x000fea000383ffff */
.L_x_5895:
[----:B--2---:R2:W3:Y:S02]  /*235e0*/  SYNCS.PHASECHK.TRANS64.TRYWAIT P1, [R12+URZ+0x2e850], R3 ;  /* 0x02e850030c0075a7 */ /* 0x0044e4000802017f */
[----:B---3--:R-:W-:Y:S05]  /*235f0*/  @!P1 NANOSLEEP.SYNCS 0x989680 ;  /* 0x009896800000995d */ /* 0x008fea0003900000 */
[----:B------:R-:W3:Y:S02]  /*23600*/  @!P1 SYNCS.PHASECHK.TRANS64 P1, [R12+URZ+0x2e850], R3 ;  /* 0x02e850030c0095a7 */ /* 0x000ee4000802007f */
[----:B---3--:R-:W-:Y:S05]  /*23610*/  @!P1 BRA `(.L_x_5895) ;  /* 0xfffffffc00f09947 */ /* 0x008fea000383ffff */
[----:B------:R-:W-:Y:S05]  /*23620*/  BRA `(.L_x_5894) ;  /* 0xffffff6000707947 */ /* 0x000fea000383ffff */
.L_x_5899:
[----:B------:R-:W-:Y:S01]  /*23630*/  IMAD.MOV.U32 R12, RZ, RZ, R0 ;  /* 0x000000ffff0c7224 */ /* 0x000fe200078e0000 */
[----:B------:R-:W-:Y:S01]  /*23640*/  MOV R11, 0x1c1f ;  /* 0x00001c1f000b7802 */ /* 0x000fe20000000f00 */
[----:B------:R-:W-:Y:S01]  /*23650*/  IMAD.MOV.U32 R15, RZ, RZ, -0x1 ;  /* 0xffffffffff0f7424 */ /* 0x000fe200078e00ff */
[----:B------:R-:W-:Y:S02]  /*23660*/  SEL R5, R96, R97, P0 ;  /* 0x0000006160057207 */ /* 0x000fe40000000000 */
[----:B------:R-:W-:-:S07]  /*23670*/  SEL R7, R97, R96, P0 ;  /* 0x0000006061077207 */ /* 0x000fce0000000000 */
[----:B-1---5:R-:W-:Y:S05]  /*23680*/  WARPSYNC.COLLECTIVE R15, `(.L_x_6070) ;  /* 0x000000000f087348 */ /* 0x022fea0003c00000 */
[----:B------:R0:W2:Y:S02]  /*23690*/  SHFL.IDX P6, R14, R13, R12, R11 ;  /* 0x0000000c0d0e7389 */ /* 0x0000a400000c000b */
[----:B012--5:R-:W-:Y:S01]  /*236a0*/  ENDCOLLECTIVE ;  /* 0x000000000000791b */ /* 0x027fe20003800000 */
.L_x_6070:
        /* <DEDUP_REMOVED lines=19> */
.L_x_6071:
        /* <DEDUP_REMOVED lines=18> */
.L_x_6072:
[----:B------:R-:W-:Y:S02]  /*23900*/  SEL R55, R52, R55, P0 ;  /* 0x0000003734377207 */ /* 0x000fe40000000000 */
[----:B------:R-:W-:Y:S02]  /*23910*/  SEL R57, R46, R59, P0 ;  /* 0x0000003b2e397207 */ /* 0x000fe40000000000 */
[----:B------:R-:W-:Y:S02]  /*23920*/  SEL R59, R59, R46, P0 ;  /* 0x0000002e3b3b7207 */ /* 0x000fe40000000000 */
[----:B------:R-:W-:Y:S02]  /*23930*/  SEL R4, R6, R3, P0 ;  /* 0x0000000306047207 */ /* 0x000fe40000000000 */
[----:B------:R-:W-:Y:S01]  /*23940*/  SEL R6, R3, R6, P0 ;  /* 0x0000000603067207 */ /* 0x000fe20000000000 */
[----:B------:R-:W-:Y:S02]  /*23950*/  IMAD.MOV.U32 R13, RZ, RZ, R7 ;  /* 0x000000ffff0d7224 */ /* 0x000fe400078e0007 */
[----:B------:R-:W-:-:S02]  /*23960*/  IMAD.MOV.U32 R12, RZ, RZ, R2 ;  /* 0x000000ffff0c7224 */ /* 0x000fc400078e0002 */
[----:B------:R-:W-:-:S07]  /*23970*/  IMAD.MOV.U32 R10, RZ, RZ, R14 ;  /* 0x000000ffff0a7224 */ /* 0x000fce00078e000e */
[----:B------:R-:W-:Y:S05]  /*23980*/  WARPSYNC.COLLECTIVE R15, `(.L_x_6073) ;  /* 0x000000000f087348 */ /* 0x000fea0003c00000 */
[----:B------:R0:W1:Y:S02]  /*23990*/  SHFL.IDX P6, R14, R13, R12, R11 ;  /* 0x0000000c0d0e7389 */ /* 0x00006400000c000b */
[----:B01----:R-:W-:Y:S01]  /*239a0*/  ENDCOLLECTIVE ;  /* 0x000000000000791b */ /* 0x003fe20003800000 */
.L_x_6073:
[----:B------:R-:W-:Y:S02]  /*239b0*/  IMAD.MOV.U32 R13, RZ, RZ, R9 ;  /* 0x000000ffff0d7224 */ /* 0x000fe400078e0009 */
[----:B------:R-:W-:Y:S02]  /*239c0*/  IMAD.MOV.U32 R12, RZ, RZ, R0 ;  /* 0x000000ffff0c7224 */ /* 0x000fe400078e0000 */
[----:B------:R-:W-:-:S07]  /*239d0*/  IMAD.MOV.U32 R7, RZ, RZ, R14 ;  /* 0x000000ffff077224 */ /* 0x000fce00078e000e */
[----:B------:R-:W-:Y:S05]  /*239e0*/  WARPSYNC.COLLECTIVE R15, `(.L_x_6074) ;  /* 0x000000000f087348 */ /* 0x000fea0003c00000 */
[----:B------:R0:W1:Y:S02]  /*239f0*/  SHFL.IDX P6, R14, R13, R12, R11 ;  /* 0x0000000c0d0e7389 */ /* 0x00006400000c000b */
[----:B01----:R-:W-:Y:S01]  /*23a00*/  ENDCOLLECTIVE ;  /* 0x000000000000791b */ /* 0x003fe20003800000 */
.L_x_6074:
        /* <DEDUP_REMOVED lines=8> */
.L_x_6075:
[----:B------:R-:W-:Y:S02]  /*23a90*/  IMAD.MOV.U32 R13, RZ, RZ, R25 ;  /* 0x000000ffff0d7224 */ /* 0x000fe400078e0019 */
[----:B------:R-:W-:Y:S02]  /*23aa0*/  IMAD.MOV.U32 R12, RZ, RZ, R0 ;  /* 0x000000ffff0c7224 */ /* 0x000fe400078e0000 */
[----:B------:R-:W-:-:S07]  /*23ab0*/  IMAD.MOV.U32 R21, RZ, RZ, R14 ;  /* 0x000000ffff157224 */ /* 0x000fce00078e000e */
[----:B------:R-:W-:Y:S05]  /*23ac0*/  WARPSYNC.COLLECTIVE R15, `(.L_x_6076) ;  /* 0x000000000f087348 */ /* 0x000fea0003c00000 */
[----:B------:R0:W1:Y:S02]  /*23ad0*/  SHFL.IDX P6, R14, R13, R12, R11 ;  /* 0x0000000c0d0e7389 */ /* 0x00006400000c000b */
[----:B01----:R-:W-:Y:S01]  /*23ae0*/  ENDCOLLECTIVE ;  /* 0x000000000000791b */ /* 0x003fe20003800000 */
.L_x_6076:
        /* <DEDUP_REMOVED lines=8> */
.L_x_6077:
[----:B------:R-:W-:Y:S02]  /*23b70*/  IMAD.MOV.U32 R13, RZ, RZ, R29 ;  /* 0x000000ffff0d7224 */ /* 0x000fe400078e001d */
[----:B------:R-:W-:Y:S02]  /*23b80*/  IMAD.MOV.U32 R12, RZ, RZ, R0 ;  /* 0x000000ffff0c7224 */ /* 0x000fe400078e0000 */
[----:B------:R-:W-:-:S07]  /*23b90*/  IMAD.MOV.U32 R27, RZ, RZ, R14 ;  /* 0x000000ffff1b7224 */ /* 0x000fce00078e000e */
[----:B------:R-:W-:Y:S05]  /*23ba0*/  WARPSYNC.COLLECTIVE R15, `(.L_x_6078) ;  /* 0x000000000f087348 */ /* 0x000fea0003c00000 */
[----:B------:R0:W1:Y:S02]  /*23bb0*/  SHFL.IDX P6, R14, R13, R12, R11 ;  /* 0x0000000c0d0e7389 */ /* 0x00006400000c000b */
[----:B01----:R-:W-:Y:S01]  /*23bc0*/  ENDCOLLECTIVE ;  /* 0x000000000000791b */ /* 0x003fe20003800000 */
.L_x_6078:
        /* <DEDUP_REMOVED lines=8> */
.L_x_6079:
[----:B------:R-:W-:Y:S02]  /*23c50*/  IMAD.MOV.U32 R13, RZ, RZ, R33 ;  /* 0x000000ffff0d7224 */ /* 0x000fe400078e0021 */
[----:B------:R-:W-:Y:S02]  /*23c60*/  IMAD.MOV.U32 R12, RZ, RZ, R0 ;  /* 0x000000ffff0c7224 */ /* 0x000fe400078e0000 */
[----:B------:R-:W-:-:S07]  /*23c70*/  IMAD.MOV.U32 R31, RZ, RZ, R14 ;  /* 0x000000ffff1f7224 */ /* 0x000fce00078e000e */
[----:B------:R-:W-:Y:S05]  /*23c80*/  WARPSYNC.COLLECTIVE R15, `(.L_x_6080) ;  /* 0x000000000f087348 */ /* 0x000fea0003c00000 */
[----:B------:R0:W1:Y:S02]  /*23c90*/  SHFL.IDX P6, R14, R13, R12, R11 ;  /* 0x0000000c0d0e7389 */ /* 0x00006400000c000b */
[----:B01----:R-:W-:Y:S01]  /*23ca0*/  ENDCOLLECTIVE ;  /* 0x000000000000791b */ /* 0x003fe20003800000 */
.L_x_6080:
        /* <DEDUP_REMOVED lines=8> */
.L_x_6081:
[----:B------:R-:W-:Y:S02]  /*23d30*/  IMAD.MOV.U32 R13, RZ, RZ, R37 ;  /* 0x000000ffff0d7224 */ /* 0x000fe400078e0025 */
[----:B------:R-:W-:Y:S01]  /*23d40*/  IMAD.MOV.U32 R12, RZ, RZ, R0 ;  /* 0x000000ffff0c7224 */ /* 0x000fe200078e0000 */
[----:B------:R-:W-:-:S07]  /*23d50*/  MOV R35, R14 ;  /* 0x0000000e00237202 */ /* 0x000fce0000000f00 */
[----:B------:R-:W-:Y:S05]  /*23d60*/  WARPSYNC.COLLECTIVE R15, `(.L_x_6082) ;  /* 0x000000000f087348 */ /* 0x000fea0003c00000 */
[----:B------:R0:W1:Y:S02]  /*23d70*/  SHFL.IDX P6, R14, R13, R12, R11 ;  /* 0x0000000c0d0e7389 */ /* 0x00006400000c000b */
[----:B01----:R-:W-:Y:S01]  /*23d80*/  ENDCOLLECTIVE ;  /* 0x000000000000791b */ /* 0x003fe20003800000 */
.L_x_6082:
        /* <DEDUP_REMOVED lines=8> */
.L_x_6083:
[----:B------:R-:W-:Y:S01]  /*23e10*/  MOV R13, R41 ;  /* 0x00000029000d7202 */ /* 0x000fe20000000f00 */
[----:B------:R-:W-:Y:S02]  /*23e20*/  IMAD.MOV.U32 R12, RZ, RZ, R0 ;  /* 0x000000ffff0c7224 */ /* 0x000fe400078e0000 */
[----:B------:R-:W-:-:S07]  /*23e30*/  IMAD.MOV.U32 R20, RZ, RZ, R14 ;  /* 0x000000ffff147224 */ /* 0x000fce00078e000e */
[----:B------:R-:W-:Y:S05]  /*23e40*/  WARPSYNC.COLLECTIVE R15, `(.L_x_6084) ;  /* 0x000000000f087348 */ /* 0x000fea0003c00000 */
[----:B------:R0:W1:Y:S02]  /*23e50*/  SHFL.IDX P6, R14, R13, R12, R11 ;  /* 0x0000000c0d0e7389 */ /* 0x00006400000c000b */
[----:B01----:R-:W-:Y:S01]  /*23e60*/  ENDCOLLECTIVE ;  /* 0x000000000000791b */ /* 0x003fe20003800000 */
.L_x_6084:
[----:B------:R-:W-:Y:S02]  /*23e70*/  IMAD.MOV.U32 R13, RZ, RZ, R43 ;  /* 0x000000ffff0d7224 */ /* 0x000fe400078e002b */
[----:B------:R-:W-:Y:S02]  /*23e80*/  IMAD.MOV.U32 R12, RZ, RZ, R2 ;  /* 0x000000ffff0c7224 */ /* 0x000fe400078e0002 */
[----:B------:R-:W-:-:S07]  /*23e90*/  IMAD.MOV.U32 R41, RZ, RZ, R14 ;  /* 0x000000ffff297224 */ /* 0x000fce00078e000e */
[----:B------:R-:W-:Y:S05]  /*23ea0*/  WARPSYNC.COLLECTIVE R15, `(.L_x_6085) ;  /* 0x000000000f087348 */ /* 0x000fea0003c00000 */
[----:B------:R0:W1:Y:S02]  /*23eb0*/  SHFL.IDX P6, R14, R13, R12, R11 ;  /* 0x0000000c0d0e7389 */ /* 0x00006400000c000b */
[----:B01----:R-:W-:Y:S01]  /*23ec0*/  ENDCOLLECTIVE ;  /* 0x000000000000791b */ /* 0x003fe20003800000 */
.L_x_6085:
[----:B------:R-:W-:Y:S01]  /*23ed0*/  IMAD.MOV.U32 R13, RZ, RZ, R45 ;  /* 0x000000ffff0d7224 */ /* 0x000fe200078e002d */
[----:B------:R-:W-:Y:S01]  /*23ee0*/  MOV R12, R0 ;  /* 0x00000000000c7202 */ /* 0x000fe20000000f00 */
[----:B------:R-:W-:-:S07]  /*23ef0*/  IMAD.MOV.U32 R40, RZ, RZ, R14 ;  /* 0x000000ffff287224 */ /* 0x000fce00078e000e */
[----:B------:R-:W-:Y:S05]  /*23f00*/  WARPSYNC.COLLECTIVE R15, `(.L_x_6086) ;  /* 0x000000000f087348 */ /* 0x000fea0003c00000 */
[----:B------:R0:W1:Y:S02]  /*23f10*/  SHFL.IDX P6, R14, R13, R12, R11 ;  /* 0x0000000c0d0e7389 */ /* 0x00006400000c000b */
[----:B01----:R-:W-:Y:S01]  /*23f20*/  ENDCOLLECTIVE ;  /* 0x000000000000791b */ /* 0x003fe20003800000 */
.L_x_6086:
        /* <DEDUP_REMOVED lines=8> */
.L_x_6087:
[----:B------:R-:W-:Y:S02]  /*23fb0*/  IMAD.MOV.U32 R13, RZ, RZ, R49 ;  /* 0x000000ffff0d7224 */ /* 0x000fe400078e0031 */
[----:B------:R-:W-:Y:S02]  /*23fc0*/  IMAD.MOV.U32 R12, RZ, RZ, R0 ;  /* 0x000000ffff0c7224 */ /* 0x000fe400078e0000 */
[----:B------:R-:W-:-:S07]  /*23fd0*/  IMAD.MOV.U32 R42, RZ, RZ, R14 ;  /* 0x000000ffff2a7224 */ /* 0x000fce00078e000e */
[----:B------:R-:W-:Y:S05]  /*23fe0*/  WARPSYNC.COLLECTIVE R15, `(.L_x_6088) ;  /* 0x000000000f087348 */ /* 0x000fea0003c00000 */
[----:B------:R0:W1:Y:S02]  /*23ff0*/  SHFL.IDX P6, R14, R13, R12, R11 ;  /* 0x0000000c0d0e7389 */ /* 0x00006400000c000b */
[----:B01----:R-:W-:Y:S01]  /*24000*/  ENDCOLLECTIVE ;  /* 0x000000000000791b */ /* 0x003fe20003800000 */
.L_x_6088:
        /* <DEDUP_REMOVED lines=8> */
.L_x_6089:
[----:B------:R-:W-:Y:S02]  /*24090*/  IMAD.MOV.U32 R13, RZ, RZ, R53 ;  /* 0x000000ffff0d7224 */ /* 0x000fe400078e0035 */
[----:B------:R-:W-:Y:S02]  /*240a0*/  IMAD.MOV.U32 R12, RZ, RZ, R0 ;  /* 0x000000ffff0c7224 */ /* 0x000fe400078e0000 */
[----:B------:R-:W-:-:S07]  /*240b0*/  IMAD.MOV.U32 R48, RZ, RZ, R14 ;  /* 0x000000ffff307224 */ /* 0x000fce00078e000e */
[----:B------:R-:W-:Y:S05]  /*240c0*/  WARPSYNC.COLLECTIVE R15, `(.L_x_6090) ;  /* 0x000000000f087348 */ /* 0x000fea0003c00000 */
[----:B------:R0:W1:Y:S02]  /*240d0*/  SHFL.IDX P6, R14, R13, R12, R11 ;  /* 0x0000000c0d0e7389 */ /* 0x00006400000c000b */
[----:B01----:R-:W-:Y:S01]  /*240e0*/  ENDCOLLECTIVE ;  /* 0x000000000000791b */ /* 0x003fe20003800000 */
.L_x_6090:
[----:B------:R-:W-:Y:S02]  /*240f0*/  SEL R9, R49, R48, P0 ;  /* 0x0000003031097207 */ /* 0x000fe40000000000 */
[----:B------:R-:W-:Y:S01]  /*24100*/  MOV R13, R55 ;  /* 0x00000037000d7202 */ /* 0x000fe20000000f00 */
[----:B------:R-:W-:Y:S02]  /*24110*/  IMAD.MOV.U32 R12, RZ, RZ, R2 ;  /* 0x000000ffff0c7224 */ /* 0x000fe400078e0002 */
[----:B------:R-:W-:-:S07]  /*24120*/  IMAD.MOV.U32 R53, RZ, RZ, R14 ;  /* 0x000000ffff357224 */ /* 0x000fce00078e000e */
[----:B------:R-:W-:Y:S05]  /*24130*/  WARPSYNC.COLLECTIVE R15, `(.L_x_6091) ;  /* 0x000000000f087348 */ /* 0x000fea0003c00000 */
[----:B------:R0:W1:Y:S02]  /*24140*/  SHFL.IDX P6, R14, R13, R12, R11 ;  /* 0x0000000c0d0e7389 */ /* 0x00006400000c000b */
[----:B01----:R-:W-:Y:S01]  /*24150*/  ENDCOLLECTIVE ;  /* 0x000000000000791b */ /* 0x003fe20003800000 */
.L_x_6091:
[----:B------:R-:W-:Y:S02]  /*24160*/  IMAD.MOV.U32 R13, RZ, RZ, R57 ;  /* 0x000000ffff0d7224 */ /* 0x000fe400078e0039 */
[----:B------:R-:W-:Y:S02]  /*24170*/  IMAD.MOV.U32 R12, RZ, RZ, R0 ;  /* 0x000000ffff0c7224 */ /* 0x000fe400078e0000 */
[----:B------:R-:W-:-:S07]  /*24180*/  IMAD.MOV.U32 R50, RZ, RZ, R14 ;  /* 0x000000ffff327224 */ /* 0x000fce00078e000e */
[----:B------:R-:W-:Y:S05]  /*24190*/  WARPSYNC.COLLECTIVE R15, `(.L_x_6092) ;  /* 0x000000000f087348 */ /* 0x000fea0003c00000 */
[----:B------:R0:W1:Y:S02]  /*241a0*/  SHFL.IDX P6, R14, R13, R12, R11 ;  /* 0x0000000c0d0e7389 */ /* 0x00006400000c000b */
[----:B01----:R-:W-:Y:S01]  /*241b0*/  ENDCOLLECTIVE ;  /* 0x000000000000791b */ /* 0x003fe20003800000 */
.L_x_6092:
        /* <DEDUP_REMOVED lines=8> */
.L_x_6093:
[----:B------:R-:W-:Y:S02]  /*24240*/  IMAD.MOV.U32 R13, RZ, RZ, R63 ;  /* 0x000000ffff0d7224 */ /* 0x000fe400078e003f */
[----:B------:R-:W-:Y:S02]  /*24250*/  IMAD.MOV.U32 R12, RZ, RZ, R0 ;  /* 0x000000ffff0c7224 */ /* 0x000fe400078e0000 */
[----:B------:R-:W-:-:S07]  /*24260*/  IMAD.MOV.U32 R52, RZ, RZ, R14 ;  /* 0x000000ffff347224 */ /* 0x000fce00078e000e */
[----:B------:R-:W-:Y:S05]  /*24270*/  WARPSYNC.COLLECTIVE R15, `(.L_x_6094) ;  /* 0x000000000f087348 */ /* 0x000fea0003c00000 */
[----:B------:R0:W1:Y:S02]  /*24280*/  SHFL.IDX P6, R14, R13, R12, R11 ;  /* 0x0000000c0d0e7389 */ /* 0x00006400000c000b */
[----:B01----:R-:W-:Y:S01]  /*24290*/  ENDCOLLECTIVE ;  /* 0x000000000000791b */ /* 0x003fe20003800000 */
.L_x_6094:
        /* <DEDUP_REMOVED lines=8> */
.L_x_6095:
[----:B------:R-:W-:Y:S02]  /*24320*/  IMAD.MOV.U32 R13, RZ, RZ, R67 ;  /* 0x000000ffff0d7224 */ /* 0x000fe400078e0043 */
[----:B------:R-:W-:Y:S01]  /*24330*/  IMAD.MOV.U32 R12, RZ, RZ, R0 ;  /* 0x000000ffff0c7224 */ /* 0x000fe200078e0000 */
[----:B------:R-:W-:-:S07]  /*24340*/  MOV R54, R14 ;  /* 0x0000000e00367202 */ /* 0x000fce0000000f00 */
[----:B------:R-:W-:Y:S05]  /*24350*/  WARPSYNC.COLLECTIVE R15, `(.L_x_6096) ;  /* 0x000000000f087348 */ /* 0x000fea0003c00000 */
[----:B------:R0:W1:Y:S02]  /*24360*/  SHFL.IDX P6, R14, R13, R12, R11 ;  /* 0x0000000c0d0e7389 */ /* 0x00006400000c000b */
[----:B01----:R-:W-:Y:S01]  /*24370*/  ENDCOLLECTIVE ;  /* 0x000000000000791b */ /* 0x003fe20003800000 */
.L_x_6096:
        /* <DEDUP_REMOVED lines=8> */
.L_x_6097:
[----:B------:R-:W-:Y:S01]  /*24400*/  MOV R13, R71 ;  /* 0x00000047000d7202 */ /* 0x000fe20000000f00 */
[----:B------:R-:W-:Y:S02]  /*24410*/  IMAD.MOV.U32 R12, RZ, RZ, R0 ;  /* 0x000000ffff0c7224 */ /* 0x000fe400078e0000 */
[----:B------:R-:W-:-:S07]  /*24420*/  IMAD.MOV.U32 R56, RZ, RZ, R14 ;  /* 0x000000ffff387224 */ /* 0x000fce00078e000e */
[----:B------:R-:W-:Y:S05]  /*24430*/  WARPSYNC.COLLECTIVE R15, `(.L_x_6098) ;  /* 0x000000000f087348 */ /* 0x000fea0003c00000 */
[----:B------:R0:W1:Y:S02]  /*24440*/  SHFL.IDX P6, R14, R13, R12, R11 ;  /* 0x0000000c0d0e7389 */ /* 0x00006400000c000b */
[----:B01----:R-:W-:Y:S01]  /*24450*/  ENDCOLLECTIVE ;  /* 0x000000000000791b */ /* 0x003fe20003800000 */
.L_x_6098:
[----:B------:R-:W-:Y:S01]  /*24460*/  SEL R39, R56, R67, P0 ;  /* 0x0000004338277207 */ /* 0x000fe20000000000 */
[----:B------:R-:W-:Y:S02]  /*24470*/  IMAD.MOV.U32 R13, RZ, RZ, R73 ;  /* 0x000000ffff0d7224 */ /* 0x000fe400078e0049 */
[----:B------:R-:W-:Y:S02]  /*24480*/  IMAD.MOV.U32 R12, RZ, RZ, R2 ;  /* 0x000000ffff0c7224 */ /* 0x000fe400078e0002 */
[----:B------:R-:W-:-:S07]  /*24490*/  IMAD.MOV.U32 R71, RZ, RZ, R14 ;  /* 0x000000ffff477224 */ /* 0x000fce00078e000e */
[----:B------:R-:W-:Y:S05]  /*244a0*/  WARPSYNC.COLLECTIVE R15, `(.L_x_6099) ;  /* 0x000000000f087348 */ /* 0x000fea0003c00000 */
[----:B------:R0:W1:Y:S02]  /*244b0*/  SHFL.IDX P6, R14, R13, R12, R11 ;  /* 0x0000000c0d0e7389 */ /* 0x00006400000c000b */
[----:B01----:R-:W-:Y:S01]  /*244c0*/  ENDCOLLECTIVE ;  /* 0x000000000000791b */ /* 0x003fe20003800000 */
.L_x_6099:
[----:B------:R-:W-:Y:S01]  /*244d0*/  IMAD.MOV.U32 R13, RZ, RZ, R75 ;  /* 0x000000ffff0d7224 */ /* 0x000fe200078e004b */
[----:B------:R-:W-:Y:S01]  /*244e0*/  MOV R12, R0 ;  /* 0x00000000000c7202 */ /* 0x000fe20000000f00 */
[----:B------:R-:W-:-:S07]  /*244f0*/  IMAD.MOV.U32 R58, RZ, RZ, R14 ;  /* 0x000000ffff3a7224 */ /* 0x000fce00078e000e */
[----:B------:R-:W-:Y:S05]  /*24500*/  WARPSYNC.COLLECTIVE R15, `(.L_x_6100) ;  /* 0x000000000f087348 */ /* 0x000fea0003c00000 */
[----:B------:R0:W1:Y:S02]  /*24510*/  SHFL.IDX P6, R14, R13, R12, R11 ;  /* 0x0000000c0d0e7389 */ /* 0x00006400000c000b */
[----:B01----:R-:W-:Y:S01]  /*24520*/  ENDCOLLECTIVE ;  /* 0x000000000000791b */ /* 0x003fe20003800000 */
.L_x_6100:
[----:B------:R-:W-:Y:S02]  /*24530*/  IMAD.MOV.U32 R13, RZ, RZ, R77 ;  /* 0x000000ffff0d7224 */ /* 0x000fe400078e004d */
[----:B------:R-:W-:Y:S02]  /*24540*/  IMAD.MOV.U32 R12, RZ, RZ, R2 ;  /* 0x000000ffff0c7224 */ /* 0x000fe400078e0002 */
[----:B------:R-:W-:-:S07]  /*24550*/  IMAD.MOV.U32 R75, RZ, RZ, R14 ;  /* 0x000000ffff4b7224 */ /* 0x000fce00078e000e */
[----:B------:R-:W-:Y:S05]  /*24560*/  WARPSYNC.COLLECTIVE R15, `(.L_x_6101) ;  /* 0x000000000f087348 */ /* 0x000fea0003c00000 */
[----:B------:R0:W1:Y:S02]  /*24570*/  SHFL.IDX P6, R14, R13, R12, R11 ;  /* 0x0000000c0d0e7389 */ /* 0x00006400000c000b */
[----:B01----:R-:W-:Y:S01]  /*24580*/  ENDCOLLECTIVE ;  /* 0x000000000000791b */ /* 0x003fe20003800000 */
.L_x_6101:
[----:B------:R-:W-:Y:S02]  /*24590*/  SEL R12, R37, R20, P0 ;  /* 0x00000014250c7207 */ /* 0x000fe40000000000 */
[----:B------:R-:W-:Y:S01]  /*245a0*/  SEL R11, R48, R49, P0 ;  /* 0x00000031300b7207 */ /* 0x000fe20000000000 */
[----:B------:R-:W-:Y:S01]  /*245b0*/  IMAD.MOV.U32 R49, RZ, RZ, RZ ;  /* 0x000000ffff317224 */ /* 0x000fe200078e00ff */
[----:B------:R-:W-:Y:S02]  /*245c0*/  SEL R13, R71, R58, P0 ;  /* 0x0000003a470d7207 */ /* 0x000fe40000000000 */
[----:B------:R-:W-:Y:S01]  /*245d0*/  SEL R15, R58, R71, P0 ;  /* 0x000000473a0f7207 */ /* 0x000fe20000000000 */
[----:B------:R-:W-:Y:S01]  /*245e0*/  IMAD.MOV.U32 R62, RZ, RZ, R14 ;  /* 0x000000ffff3e7224 */ /* 0x000fe200078e000e */
[----:B------:R-:W-:Y:S02]  /*245f0*/  SEL R14, R20, R37, P0 ;  /* 0x00000025140e7207 */ /* 0x000fe40000000000 */
[----:B------:R-:W-:Y:S01]  /*24600*/  SEL R37, R67, R56, P0 ;  /* 0x0000003843257207 */ /* 0x000fe20000000000 */
[----:B------:R-:W-:Y:S06]  /*24610*/  BRA `(.L_x_6102) ;  /* 0xffffff68007c7947 */ /* 0x000fec000383ffff */
.L_x_5931:
[----:B------:R-:W0:Y:S01]  /*24620*/  S2R R12, SR_TID.X ;  /* 0x00000000000c7919 */ /* 0x000e220000002100 */
[----:B------:R-:W-:Y:S01]  /*24630*/  BSSY B1, `(.L_x_6103) ;  /* 0x000000a000017945 */ /* 0x000fe20003800000 */
[----:B------:R-:W-:Y:S02]  /*24640*/  IMAD.MOV.U32 R11, RZ, RZ, 0x1f ;  /* 0x0000001fff0b7424 */ /* 0x000fe400078e00ff */
[----:B------:R-:W-:Y:S01]  /*24650*/  IMAD.MOV.U32 R15, RZ, RZ, -0x1 ;  /* 0xffffffffff0f7424 */ /* 0x000fe200078e00ff */
[----:B0-----:R-:W-:Y:S02]  /*24660*/  SHF.R.U32.HI R10, RZ, 0x5, R12 ;  /* 0x00000005ff0a7819 */ /* 0x001fe4000001160c */
[----:B------:R-:W-:Y:S02]  /*24670*/  MOV R12, RZ ;  /* 0x000000ff000c7202 */ /* 0x000fe40000000f00 */
[----:B------:R-:W-:-:S05]  /*24680*/  LOP3.LUT R10, R10, 0x3, RZ, 0xc0, !PT ;  /* 0x000000030a0a7812 */ /* 0x000fca00078ec0ff */
[----:B------:R-:W-:-:S07]  /*24690*/  IMAD.MOV.U32 R13, RZ, RZ, R10 ;  /* 0x000000ffff0d7224 */ /* 0x000fce00078e000a */
[----:B------:R-:W-:Y:S05]  /*246a0*/  WARPSYNC.COLLECTIVE R15, `(.L_x_6104) ;  /* 0x000000000f087348 */ /* 0x000fea0003c00000 */
[----:B------:R0:W1:Y:S02]  /*246b0*/  SHFL.IDX P6, R14, R13, R12, R11 ;  /* 0x0000000c0d0e7389 */ /* 0x00006400000c000b */
[----:B01----:R-:W-:Y:S01]  /*246c0*/  ENDCOLLECTIVE ;  /* 0x000000000000791b */ /* 0x003fe20003800000 */
.L_x_6104:
[----:B------:R-:W-:Y:S05]  /*246d0*/  BSYNC B1 ;  /* 0x0000000000017941 */ /* 0x000fea0003800000 */
.L_x_6103:
[----:B------:R-:W-:Y:S05]  /*246e0*/  BRA `(.L_x_6105) ;  /* 0xffffff9400987947 */ /* 0x000fea000383ffff */
.L_x_5933:
[----:B------:R-:W-:Y:S01]  /*246f0*/  BSSY B1, `(.L_x_6106) ;  /* 0x0000006000017945 */ /* 0x000fe20003800000 */
[----:B------:R-:W-:-:S07]  /*24700*/  IMAD.MOV.U32 R15, RZ, RZ, -0x1 ;  /* 0xffffffffff0f7424 */ /* 0x000fce00078e00ff */
[----:B0-----:R-:W-:Y:S05]  /*24710*/  WARPSYNC.COLLECTIVE R15, `(.L_x_6107) ;  /* 0x000000000f0c7348 */ /* 0x001fea0003c00000 */
[----:B------:R-:W-:Y:S02]  /*24720*/  ELECT P6, UR62, PT ;  /* 0x00000000003e782f */ /* 0x000fe400038c0000 */
[----:B------:R-:W-:Y:S01]  /*24730*/  MOV R14, UR62 ;  /* 0x0000003e000e7c02 */ /* 0x000fe20008000f00 */
[----:B0-----:R-:W-:Y:S10]  /*24740*/  ENDCOLLECTIVE ;  /* 0x000000000000791b */ /* 0x001ff40003800000 */
.L_x_6107:
[----:B------:R-:W-:Y:S05]  /*24750*/  BSYNC B1 ;  /* 0x0000000000017941 */ /* 0x000fea0003800000 */
.L_x_6106:
[----:B------:R-:W-:Y:S05]  /*24760*/  BRA `(.L_x_5932) ;  /* 0xffffff9400907947 */ /* 0x000fea000383ffff */
.L_x_5935:
[----:B0-----:R0:W1:Y:S02]  /*24770*/  SYNCS.PHASECHK.TRANS64.TRYWAIT P0, [R11+URZ+0x2e820], R5 ;  /* 0x02e820050b0075a7 */ /* 0x001064000800017f */
[----:B-1----:R-:W-:Y:S05]  /*24780*/  @!P0 NANOSLEEP.SYNCS 0x989680 ;  /* 0x009896800000895d */ /* 0x002fea0003900000 */
[----:B------:R-:W1:Y:S02]  /*24790*/  @!P0 SYNCS.PHASECHK.TRANS64 P0, [R11+URZ+0x2e820], R5 ;  /* 0x02e820050b0085a7 */ /* 0x000e64000800007f */
[----:B-1----:R-:W-:Y:S05]  /*247a0*/  @!P0 BRA `(.L_x_5935) ;  /* 0xfffffffc00f08947 */ /* 0x002fea000383ffff */
[----:B------:R-:W-:Y:S05]  /*247b0*/  BRA `(.L_x_6108) ;  /* 0xffffff9400ac7947 */ /* 0x000fea000383ffff */
.L_x_5939:
[----:B-1----:R1:W2:Y:S02]  /*247c0*/  SYNCS.PHASECHK.TRANS64.TRYWAIT P0, [R8+URZ+0x2e8a0], R10 ;  /* 0x02e8a00a080075a7 */ /* 0x0022a4000800017f */
[----:B--2---:R-:W-:Y:S05]  /*247d0*/  @!P0 NANOSLEEP.SYNCS 0x989680 ;  /* 0x009896800000895d */ /* 0x004fea0003900000 */
[----:B------:R-:W2:Y:S02]  /*247e0*/  @!P0 SYNCS.PHASECHK.TRANS64 P0, [R8+URZ+0x2e8a0], R10 ;  /* 0x02e8a00a080085a7 */ /* 0x000ea4000800007f */
[----:B--2---:R-:W-:Y:S05]  /*247f0*/  @!P0 BRA `(.L_x_5939) ;  /* 0xfffffffc00f08947 */ /* 0x004fea000383ffff */
[----:B------:R-:W-:Y:S05]  /*24800*/  BRA `(.L_x_6109) ;  /* 0xffffff9400cc7947 */ /* 0x000fea000383ffff */
.L_x_5944:
[----:B0-----:R0:W2:Y:S02]  /*24810*/  SYNCS.PHASECHK.TRANS64.TRYWAIT P0, [R8+URZ+0x2e8c0], R10 ;  /* 0x02e8c00a080075a7 */ /* 0x0010a4000800017f */
[----:B--2---:R-:W-:Y:S05]  /*24820*/  @!P0 NANOSLEEP.SYNCS 0x989680 ;  /* 0x009896800000895d */ /* 0x004fea0003900000 */
[----:B------:R-:W2:Y:S02]  /*24830*/  @!P0 SYNCS.PHASECHK.TRANS64 P0, [R8+URZ+0x2e8c0], R10 ;  /* 0x02e8c00a080085a7 */ /* 0x000ea4000800007f */
[----:B--2---:R-:W-:Y:S05]  /*24840*/  @!P0 BRA `(.L_x_5944) ;  /* 0xfffffffc00f08947 */ /* 0x004fea000383ffff */
[----:B------:R-:W-:Y:S05]  /*24850*/  BRA `(.L_x_6110) ;  /* 0xffffff98004c7947 */ /* 0x000fea000383ffff */
.L_x_5951:
[----:B0-----:R0:W1:Y:S02]  /*24860*/  SYNCS.PHASECHK.TRANS64.TRYWAIT P1, [R6+URZ+0x2e8a0], R7 ;  /* 0x02e8a007060075a7 */ /* 0x001064000802017f */
[----:B-1----:R-:W-:Y:S05]  /*24870*/  @!P1 NANOSLEEP.SYNCS 0x989680 ;  /* 0x009896800000995d */ /* 0x002fea0003900000 */
[----:B------:R-:W1:Y:S02]  /*24880*/  @!P1 SYNCS.PHASECHK.TRANS64 P1, [R6+URZ+0x2e8a0], R7 ;  /* 0x02e8a007060095a7 */ /* 0x000e64000802007f */
[----:B-1----:R-:W-:Y:S05]  /*24890*/  @!P1 BRA `(.L_x_5951) ;  /* 0xfffffffc00f09947 */ /* 0x002fea000383ffff */
[----:B------:R-:W-:Y:S05]  /*248a0*/  BRA `(.L_x_6111) ;  /* 0xffffff9c002c7947 */ /* 0x000fea000383ffff */
.L_x_5956:
[----:B-1----:R1:W2:Y:S02]  /*248b0*/  SYNCS.PHASECHK.TRANS64.TRYWAIT P1, [R6+URZ+0x2e8c0], R7 ;  /* 0x02e8c007060075a7 */ /* 0x0022a4000802017f */
[----:B--2---:R-:W-:Y:S05]  /*248c0*/  @!P1 NANOSLEEP.SYNCS 0x989680 ;  /* 0x009896800000995d */ /* 0x004fea0003900000 */
[----:B------:R-:W2:Y:S02]  /*248d0*/  @!P1 SYNCS.PHASECHK.TRANS64 P1, [R6+URZ+0x2e8c0], R7 ;  /* 0x02e8c007060095a7 */ /* 0x000ea4000802007f */
[----:B--2---:R-:W-:Y:S05]  /*248e0*/  @!P1 BRA `(.L_x_5956) ;  /* 0xfffffffc00f09947 */ /* 0x004fea000383ffff */
[----:B------:R-:W-:Y:S05]  /*248f0*/  BRA `(.L_x_6112) ;  /* 0xffffff9c00a47947 */ /* 0x000fea000383ffff */
.L_x_5969:
        /* <DEDUP_REMOVED lines=11> */
.L_x_6114:
[----:B------:R-:W-:Y:S05]  /*249b0*/  BSYNC B0 ;  /* 0x0000000000007941 */ /* 0x000fea0003800000 */
.L_x_6113:
[----:B------:R-:W-:Y:S05]  /*249c0*/  BRA `(.L_x_6115) ;  /* 0xffffffa800c47947 */ /* 0x000fea000383ffff */
.L_x_5971:
[----:B------:R-:W-:Y:S01]  /*249d0*/  BSSY B0, `(.L_x_6116) ;  /* 0x0000006000007945 */ /* 0x000fe20003800000 */
[----:B------:R-:W-:-:S07]  /*249e0*/  IMAD.MOV.U32 R15, RZ, RZ, -0x1 ;  /* 0xffffffffff0f7424 */ /* 0x000fce00078e00ff */
[----:B0-----:R-:W-:Y:S05]  /*249f0*/  WARPSYNC.COLLECTIVE R15, `(.L_x_6117) ;  /* 0x000000000f0c7348 */ /* 0x001fea0003c00000 */
[----:B------:R-:W-:Y:S02]  /*24a00*/  ELECT P6, UR62, PT ;  /* 0x00000000003e782f */ /* 0x000fe400038c0000 */
[----:B------:R-:W-:Y:S01]  /*24a10*/  MOV R14, UR62 ;  /* 0x0000003e000e7c02 */ /* 0x000fe20008000f00 */
[----:B0-----:R-:W-:Y:S10]  /*24a20*/  ENDCOLLECTIVE ;  /* 0x000000000000791b */ /* 0x001ff40003800000 */
.L_x_6117:
[----:B------:R-:W-:Y:S05]  /*24a30*/  BSYNC B0 ;  /* 0x0000000000007941 */ /* 0x000fea0003800000 */
.L_x_6116:
[----:B------:R-:W-:Y:S05]  /*24a40*/  BRA `(.L_x_6118) ;  /* 0xffffffa800bc7947 */ /* 0x000fea000383ffff */
.L_x_5974:
[----:B0-----:R0:W1:Y:S02]  /*24a50*/  SYNCS.PHASECHK.TRANS64.TRYWAIT P2, [R4+URZ+0x2e880], R7 ;  /* 0x02e88007040075a7 */ /* 0x001064000804017f */
[----:B-1----:R-:W-:Y:S05]  /*24a60*/  @!P2 NANOSLEEP.SYNCS 0x989680 ;  /* 0x009896800000a95d */ /* 0x002fea0003900000 */
[----:B------:R-:W1:Y:S02]  /*24a70*/  @!P2 SYNCS.PHASECHK.TRANS64 P2, [R4+URZ+0x2e880], R7 ;  /* 0x02e880070400a5a7 */ /* 0x000e64000804007f */
[----:B-1----:R-:W-:Y:S05]  /*24a80*/  @!P2 BRA `(.L_x_5974) ;  /* 0xfffffffc00f0a947 */ /* 0x002fea000383ffff */
[----:B------:R-:W-:Y:S05]  /*24a90*/  BRA `(.L_x_6119) ;  /* 0xffffffac003c7947 */ /* 0x000fea000383ffff */
.L_x_5976:
[----:B-1----:R1:W2:Y:S02]  /*24aa0*/  SYNCS.PHASECHK.TRANS64.TRYWAIT P2, [R4+URZ+0x2e840], R7 ;  /* 0x02e84007040075a7 */ /* 0x0022a4000804017f */
[----:B--2---:R-:W-:Y:S05]  /*24ab0*/  @!P2 NANOSLEEP.SYNCS 0x989680 ;  /* 0x009896800000a95d */ /* 0x004fea0003900000 */
[----:B------:R-:W2:Y:S02]  /*24ac0*/  @!P2 SYNCS.PHASECHK.TRANS64 P2, [R4+URZ+0x2e840], R7 ;  /* 0x02e840070400a5a7 */ /* 0x000ea4000804007f */
[----:B--2---:R-:W-:Y:S05]  /*24ad0*/  @!P2 BRA `(.L_x_5976) ;  /* 0xfffffffc00f0a947 */ /* 0x004fea000383ffff */
[----:B------:R-:W-:Y:S05]  /*24ae0*/  BRA `(.L_x_6120) ;  /* 0xffffffac00a07947 */ /* 0x000fea000383ffff */
.L_x_5979:
        /* <DEDUP_REMOVED lines=8> */
.L_x_5985:
[----:B-1----:R1:W2:Y:S02]  /*24b70*/  SYNCS.PHASECHK.TRANS64.TRYWAIT P0, [R5+URZ+0x2e880], R4 ;  /* 0x02e88004050075a7 */ /* 0x0022a4000800017f */
[----:B--2---:R-:W-:Y:S05]  /*24b80*/  @!P0 NANOSLEEP.SYNCS 0x989680 ;  /* 0x009896800000895d */ /* 0x004fea0003900000 */
[----:B------:R-:W2:Y:S02]  /*24b90*/  @!P0 SYNCS.PHASECHK.TRANS64 P0, [R5+URZ+0x2e880], R4 ;  /* 0x02e88004050085a7 */ /* 0x000ea4000800007f */
[----:B--2---:R-:W-:Y:S05]  /*24ba0*/  @!P0 BRA `(.L_x_5985) ;  /* 0xfffffffc00f08947 */ /* 0x004fea000383ffff */
[----:B------:R-:W-:Y:S05]  /*24bb0*/  BRA `(.L_x_6122) ;  /* 0xffffffb4001c7947 */ /* 0x000fea000383ffff */
.L_x_5990:
[----:B0-----:R0:W2:Y:S02]  /*24bc0*/  SYNCS.PHASECHK.TRANS64.TRYWAIT P0, [R5+URZ+0x2e840], R4 ;  /* 0x02e84004050075a7 */ /* 0x0010a4000800017f */
[----:B--2---:R-:W-:Y:S05]  /*24bd0*/  @!P0 NANOSLEEP.SYNCS 0x989680 ;  /* 0x009896800000895d */ /* 0x004fea0003900000 */
[----:B------:R-:W2:Y:S02]  /*24be0*/  @!P0 SYNCS.PHASECHK.TRANS64 P0, [R5+URZ+0x2e840], R4 ;  /* 0x02e84004050085a7 */ /* 0x000ea4000800007f */
[----:B--2---:R-:W-:Y:S05]  /*24bf0*/  @!P0 BRA `(.L_x_5990) ;  /* 0xfffffffc00f08947 */ /* 0x004fea000383ffff */
[----:B------:R-:W-:Y:S05]  /*24c00*/  BRA `(.L_x_6123) ;  /* 0xffffffb400a87947 */ /* 0x000fea000383ffff */
.L_x_5996:
[----:B-1----:R1:W2:Y:S02]  /*24c10*/  SYNCS.PHASECHK.TRANS64.TRYWAIT P2, [R18+URZ+0x2e870], R3 ;  /* 0x02e87003120075a7 */ /* 0x0022a4000804017f */
[----:B--2---:R-:W-:Y:S05]  /*24c20*/  @!P2 NANOSLEEP.SYNCS 0x989680 ;  /* 0x009896800000a95d */ /* 0x004fea0003900000 */
[----:B------:R-:W2:Y:S02]  /*24c30*/  @!P2 SYNCS.PHASECHK.TRANS64 P2, [R18+URZ+0x2e870], R3 ;  /* 0x02e870031200a5a7 */ /* 0x000ea4000804007f */
[----:B--2---:R-:W-:Y:S05]  /*24c40*/  @!P2 BRA `(.L_x_5996) ;  /* 0xfffffffc00f0a947 */ /* 0x004fea000383ffff */
[----:B------:R-:W-:Y:S05]  /*24c50*/  BRA `(.L_x_6124) ;  /* 0xffffffb800507947 */ /* 0x000fea000383ffff */
.L_x_5998:
[----:B-1----:R1:W2:Y:S02]  /*24c60*/  SYNCS.PHASECHK.TRANS64.TRYWAIT P2, [R18+URZ+0x2e860], R4 ;  /* 0x02e86004120075a7 */ /* 0x0022a4000804017f */
[----:B--2---:R-:W-:Y:S05]  /*24c70*/  @!P2 NANOSLEEP.SYNCS 0x989680 ;  /* 0x009896800000a95d */ /* 0x004fea0003900000 */
[----:B------:R-:W2:Y:S02]  /*24c80*/  @!P2 SYNCS.PHASECHK.TRANS64 P2, [R18+URZ+0x2e860], R4 ;  /* 0x02e860041200a5a7 */ /* 0x000ea4000804007f */
[----:B--2---:R-:W-:Y:S05]  /*24c90*/  @!P2 BRA `(.L_x_5998) ;  /* 0xfffffffc00f0a947 */ /* 0x004fea000383ffff */
[----:B------:R-:W-:Y:S05]  /*24ca0*/  BRA `(.L_x_6125) ;  /* 0xffffffb800587947 */ /* 0x000fea000383ffff */
.L_x_6005:
[----:B0-----:R0:W1:Y:S02]  /*24cb0*/  SYNCS.PHASECHK.TRANS64.TRYWAIT P0, [R0+URZ+0x2e870], R2 ;  /* 0x02e87002000075a7 */ /* 0x001064000800017f */
[----:B-1----:R-:W-:Y:S05]  /*24cc0*/  @!P0 NANOSLEEP.SYNCS 0x989680 ;  /* 0x009896800000895d */ /* 0x002fea0003900000 */
[----:B------:R-:W1:Y:S02]  /*24cd0*/  @!P0 SYNCS.PHASECHK.TRANS64 P0, [R0+URZ+0x2e870], R2 ;  /* 0x02e87002000085a7 */ /* 0x000e64000800007f */
[----:B-1----:R-:W-:Y:S05]  /*24ce0*/  @!P0 BRA `(.L_x_6005) ;  /* 0xfffffffc00f08947 */ /* 0x002fea000383ffff */
[----:B------:R-:W-:Y:S05]  /*24cf0*/  BRA `(.L_x_6126) ;  /* 0xffffffc400947947 */ /* 0x000fea000383ffff */
.L_x_6007:
[----:B0-----:R0:W1:Y:S02]  /*24d00*/  SYNCS.PHASECHK.TRANS64.TRYWAIT P0, [R0+URZ+0x2e860], R2 ;  /* 0x02e86002000075a7 */ /* 0x001064000800017f */
[----:B-1----:R-:W-:Y:S05]  /*24d10*/  @!P0 NANOSLEEP.SYNCS 0x989680 ;  /* 0x009896800000895d */ /* 0x002fea0003900000 */
[----:B------:R-:W1:Y:S02]  /*24d20*/  @!P0 SYNCS.PHASECHK.TRANS64 P0, [R0+URZ+0x2e860], R2 ;  /* 0x02e86002000085a7 */ /* 0x000e64000800007f */
[----:B-1----:R-:W-:Y:S05]  /*24d30*/  @!P0 BRA `(.L_x_6007) ;  /* 0xfffffffc00f08947 */ /* 0x002fea000383ffff */
[----:B------:R-:W-:Y:S05]  /*24d40*/  BRA `(.L_x_6127) ;  /* 0xffffffc4009c7947 */ /* 0x000fea000383ffff */
.L_x_6011:
[----:B------:R-:W-:Y:S01]  /*24d50*/  BSSY B0, `(.L_x_6128) ;  /* 0x0000008000007945 */ /* 0x000fe20003800000 */
[----:B------:R-:W-:Y:S02]  /*24d60*/  IMAD.MOV.U32 R13, RZ, RZ, R16 ;  /* 0x000000ffff0d7224 */ /* 0x000fe400078e0010 */
[----:B0-----:R-:W-:Y:S02]  /*24d70*/  IMAD.MOV.U32 R12, RZ, RZ, RZ ;  /* 0x000000ffff0c7224 */ /* 0x001fe400078e00ff */
[----:B------:R-:W-:Y:S02]  /*24d80*/  IMAD.MOV.U32 R11, RZ, RZ, 0x1f ;  /* 0x0000001fff0b7424 */ /* 0x000fe400078e00ff */
[----:B------:R-:W-:-:S07]  /*24d90*/  IMAD.MOV.U32 R15, RZ, RZ, -0x1 ;  /* 0xffffffffff0f7424 */ /* 0x000fce00078e00ff */
[----:B------:R-:W-:Y:S05]  /*24da0*/  WARPSYNC.COLLECTIVE R15, `(.L_x_6129) ;  /* 0x000000000f087348 */ /* 0x000fea0003c00000 */
[----:B------:R0:W1:Y:S02]  /*24db0*/  SHFL.IDX P6, R14, R13, R12, R11 ;  /* 0x0000000c0d0e7389 */ /* 0x00006400000c000b */
[----:B01----:R-:W-:Y:S01]  /*24dc0*/  ENDCOLLECTIVE ;  /* 0x000000000000791b */ /* 0x003fe20003800000 */
.L_x_6129:
[----:B------:R-:W-:Y:S05]  /*24dd0*/  BSYNC B0 ;  /* 0x0000000000007941 */ /* 0x000fea0003800000 */
.L_x_6128:
[----:B------:R-:W-:Y:S01]  /*24de0*/  MOV R13, R16 ;  /* 0x00000010000d7202 */ /* 0x000fe20000000f00 */
[----:B------:R-:W-:Y:S02]  /*24df0*/  IMAD.MOV.U32 R12, RZ, RZ, 0x1 ;  /* 0x00000001ff0c7424 */ /* 0x000fe400078e00ff */
[----:B------:R-:W-:Y:S02]  /*24e00*/  IMAD.MOV.U32 R11, RZ, RZ, 0x1f ;  /* 0x0000001fff0b7424 */ /* 0x000fe400078e00ff */
[----:B------:R-:W-:Y:S02]  /*24e10*/  IMAD.MOV.U32 R15, RZ, RZ, -0x1 ;  /* 0xffffffffff0f7424 */ /* 0x000fe400078e00ff */
[----:B------:R-:W-:Y:S02]  /*24e20*/  IMAD.IADD R5, R19, 0x1, R7 ;  /* 0x0000000113057824 */ /* 0x000fe400078e0207 */
[----:B------:R-:W-:-:S07]  /*24e30*/  IMAD.MOV.U32 R0, RZ, RZ, R14 ;  /* 0x000000ffff007224 */ /* 0x000fce00078e000e */
[----:B------:R-:W-:Y:S05]  /*24e40*/  WARPSYNC.COLLECTIVE R15, `(.L_x_6130) ;  /* 0x000000000f087348 */ /* 0x000fea0003c00000 */
[----:B------:R0:W1:Y:S02]  /*24e50*/  SHFL.IDX P6, R14, R13, R12, R11 ;  /* 0x0000000c0d0e7389 */ /* 0x00006400000c000b */
[----:B01----:R-:W-:Y:S01]  /*24e60*/  ENDCOLLECTIVE ;  /* 0x000000000000791b */ /* 0x003fe20003800000 */
.L_x_6130:
        /* <DEDUP_REMOVED lines=18> */
.L_x_6131:
        /* <DEDUP_REMOVED lines=8> */
.L_x_6132:
[----:B------:R-:W-:Y:S01]  /*25010*/  IMAD.MOV.U32 R12, RZ, RZ, 0x4 ;  /* 0x00000004ff0c7424 */ /* 0x000fe200078e00ff */
[----:B------:R-:W-:-:S04]  /*25020*/  MOV R5, R14 ;  /* 0x0000000e00057202 */ /* 0x000fc80000000f00 */
[----:B------:R-:W-:-:S05]  /*25030*/  SEL R5, R5, RZ, P2 ;  /* 0x000000ff05057207 */ /* 0x000fca0001000000 */
[----:B------:R-:W-:-:S04]  /*25040*/  IMAD.IADD R3, R3, 0x1, R5 ;  /* 0x0000000103037824 */ /* 0x000fc800078e0205 */
[----:B------:R-:W-:-:S07]  /*25050*/  IMAD.MOV.U32 R13, RZ, RZ, R3 ;  /* 0x000000ffff0d7224 */ /* 0x000fce00078e0003 */
[----:B------:R-:W-:Y:S05]  /*25060*/  WARPSYNC.COLLECTIVE R15, `(.L_x_6133) ;  /* 0x000000000f087348 */ /* 0x000fea0003c00000 */
[----:B------:R0:W1:Y:S02]  /*25070*/  SHFL.UP P6, R14, R13, R12, R11 ;  /* 0x0400000c0d0e7389 */ /* 0x00006400000c000b */
[----:B01----:R-:W-:Y:S01]  /*25080*/  ENDCOLLECTIVE ;  /* 0x000000000000791b */ /* 0x003fe20003800000 */
.L_x_6133:
        /* <DEDUP_REMOVED lines=8> */
.L_x_6134:
        /* <DEDUP_REMOVED lines=8> */
.L_x_6135:
        /* <DEDUP_REMOVED lines=9> */
.L_x_6136:
[----:B------:R-:W-:Y:S01]  /*25220*/  IMAD.MOV.U32 R6, RZ, RZ, R14 ;  /* 0x000000ffff067224 */ /* 0x000fe200078e000e */
[----:B------:R-:W-:Y:S06]  /*25230*/  BRA `(.L_x_6137) ;  /* 0xffffffcc00d47947 */ /* 0x000fec000383ffff */
.L_x_6016:
[----:B------:R-:W-:Y:S01]  /*25240*/  BSSY B0, `(.L_x_6138) ;  /* 0x0000008000007945 */ /* 0x000fe20003800000 */
[----:B-----5:R-:W-:Y:S01]  /*25250*/  IMAD.MOV.U32 R13, RZ, RZ, R2 ;  /* 0x000000ffff0d7224 */ /* 0x020fe200078e0002 */
[----:B------:R-:W-:Y:S01]  /*25260*/  MOV R15, 0xffffffff ;  /* 0xffffffff000f7802 */ /* 0x000fe20000000f00 */
[----:B0-----:R-:W-:Y:S02]  /*25270*/  IMAD.MOV.U32 R12, RZ, RZ, 0x1 ;  /* 0x00000001ff0c7424 */ /* 0x001fe400078e00ff */
[----:B------:R-:W-:-:S07]  /*25280*/  IMAD.MOV.U32 R11, RZ, RZ, RZ ;  /* 0x000000ffff0b7224 */ /* 0x000fce00078e00ff */
[----:B-1----:R-:W-:Y:S05]  /*25290*/  WARPSYNC.COLLECTIVE R15, `(.L_x_6139) ;  /* 0x000000000f087348 */ /* 0x002fea0003c00000 */
[----:B------:R0:W2:Y:S02]  /*252a0*/  SHFL.UP P6, R14, R13, R12, R11 ;  /* 0x0400000c0d0e7389 */ /* 0x0000a400000c000b */
[----:B012---:R-:W-:Y:S01]  /*252b0*/  ENDCOLLECTIVE ;  /* 0x000000000000791b */ /* 0x007fe20003800000 */
.L_x_6139:
[----:B------:R-:W-:Y:S05]  /*252c0*/  BSYNC B0 ;  /* 0x0000000000007941 */ /* 0x000fea0003800000 */
.L_x_6138:
[----:B------:R-:W-:Y:S02]  /*252d0*/  IMAD.MOV.U32 R3, RZ, RZ, R14 ;  /* 0x000000ffff037224 */ /* 0x000fe400078e000e */
[----:B------:R-:W-:Y:S02]  /*252e0*/  IMAD.MOV.U32 R12, RZ, RZ, 0x2 ;  /* 0x00000002ff0c7424 */ /* 0x000fe400078e00ff */
[----:B------:R-:W-:Y:S01]  /*252f0*/  IMAD.MOV.U32 R11, RZ, RZ, RZ ;  /* 0x000000ffff0b7224 */ /* 0x000fe200078e00ff */
[----:B------:R-:W-:Y:S01]  /*25300*/  SEL R3, R3, RZ, P1 ;  /* 0x000000ff03037207 */ /* 0x000fe20000800000 */
[----:B------:R-:W-:-:S04]  /*25310*/  IMAD.MOV.U32 R15, RZ, RZ, -0x1 ;  /* 0xffffffffff0f7424 */ /* 0x000fc800078e00ff */
[----:B------:R-:W-:-:S04]  /*25320*/  IMAD.IADD R3, R2, 0x1, R3 ;  /* 0x0000000102037824 */ /* 0x000fc800078e0203 */
[----:B------:R-:W-:-:S07]  /*25330*/  IMAD.MOV.U32 R13, RZ, RZ, R3 ;  /* 0x000000ffff0d7224 */ /* 0x000fce00078e0003 */
[----:B------:R-:W-:Y:S05]  /*25340*/  WARPSYNC.COLLECTIVE R15, `(.L_x_6140) ;  /* 0x000000000f087348 */ /* 0x000fea0003c00000 */
[----:B------:R0:W1:Y:S02]  /*25350*/  SHFL.UP P6, R14, R13, R12, R11 ;  /* 0x0400000c0d0e7389 */ /* 0x00006400000c000b */
[----:B01----:R-:W-:Y:S01]  /*25360*/  ENDCOLLECTIVE ;  /* 0x000000000000791b */ /* 0x003fe20003800000 */
.L_x_6140:
        /* <DEDUP_REMOVED lines=8> */
.L_x_6141:
        /* <DEDUP_REMOVED lines=8> */
.L_x_6142:
        /* <DEDUP_REMOVED lines=8> */
.L_x_6143:
        /* <DEDUP_REMOVED lines=9> */
.L_x_6144:
[----:B------:R-:W-:Y:S01]  /*25580*/  IMAD.MOV.U32 R6, RZ, RZ, R14 ;  /* 0x000000ffff067224 */ /* 0x000fe200078e000e */
[----:B------:R-:W-:Y:S06]  /*25590*/  BRA `(.L_x_6145) ;  /* 0xffffffcc009c7947 */ /* 0x000fec000383ffff */
.L_x_6018:
[----:B------:R-:W-:Y:S01]  /*255a0*/  BSSY B0, `(.L_x_6146) ;  /* 0x0000006000007945 */ /* 0x000fe20003800000 */
[----:B------:R-:W-:Y:S01]  /*255b0*/  PLOP3.LUT P6, PT, P6, PT, PT, 0x8, 0x0 ;  /* 0x000000000000781c */ /* 0x000fe200037ce170 */
[----:B------:R-:W-:-:S12]  /*255c0*/  IMAD.MOV.U32 R15, RZ, RZ, -0x1 ;  /* 0xffffffffff0f7424 */ /* 0x000fd800078e00ff */
[----:B0-----:R-:W-:Y:S05]  /*255d0*/  WARPSYNC.COLLECTIVE R15, `(.L_x_6147) ;  /* 0x000000000f087348 */ /* 0x001fea0003c00000 */
[----:B------:R-:W-:Y:S01]  /*255e0*/  VOTE.ANY R14, PT, P6 ;  /* 0x00000000000e7806 */ /* 0x000fe200030e0100 */
[----:B0-----:R-:W-:Y:S06]  /*255f0*/  ENDCOLLECTIVE ;  /* 0x000000000000791b */ /* 0x001fec0003800000 */
.L_x_6147:
[----:B------:R-:W-:Y:S05]  /*25600*/  BSYNC B0 ;  /* 0x0000000000007941 */ /* 0x000fea0003800000 */
.L_x_6146:
        /* <DEDUP_REMOVED lines=9> */
.L_x_6148:
[----:B------:R-:W-:Y:S01]  /*256a0*/  IMAD.MOV.U32 R2, RZ, RZ, R14 ;  /* 0x000000ffff027224 */ /* 0x000fe200078e000e */
[----:B------:R-:W-:Y:S06]  /*256b0*/  BRA `(.L_x_6149) ;  /* 0xffffffcc00907947 */ /* 0x000fec000383ffff */
.L_x_6020:
[----:B------:R-:W-:Y:S01]  /*256c0*/  BSSY B0, `(.L_x_6150) ;  /* 0x0000007000007945 */ /* 0x000fe20003800000 */
[----:B------:R-:W-:Y:S02]  /*256d0*/  IMAD.MOV.U32 R13, RZ, RZ, R5 ;  /* 0x000000ffff0d7224 */ /* 0x000fe400078e0005 */
[----:B------:R-:W-:Y:S02]  /*256e0*/  IMAD.MOV.U32 R11, RZ, RZ, 0x1f ;  /* 0x0000001fff0b7424 */ /* 0x000fe400078e00ff */
[----:B------:R-:W-:-:S07]  /*256f0*/  IMAD.MOV.U32 R15, RZ, RZ, -0x1 ;  /* 0xffffffffff0f7424 */ /* 0x000fce00078e00ff */
[----:B-12---:R-:W-:Y:S05]  /*25700*/  WARPSYNC.COLLECTIVE R15, `(.L_x_6151) ;  /* 0x000000000f087348 */ /* 0x006fea0003c00000 */
[----:B------:R0:W3:Y:S02]  /*25710*/  SHFL.IDX P6, R14, R13, R12, R11 ;  /* 0x0000000c0d0e7389 */ /* 0x0000e400000c000b */
[----:B0123--:R-:W-:Y:S01]  /*25720*/  ENDCOLLECTIVE ;  /* 0x000000000000791b */ /* 0x00ffe20003800000 */
.L_x_6151:
[----:B------:R-:W-:Y:S05]  /*25730*/  BSYNC B0 ;  /* 0x0000000000007941 */ /* 0x000fea0003800000 */
.L_x_6150:
[----:B------:R-:W-:Y:S01]  /*25740*/  MOV R4, R14 ;  /* 0x0000000e00047202 */ /* 0x000fe20000000f00 */
[----:B------:R-:W-:Y:S06]  /*25750*/  BRA `(.L_x_6019) ;  /* 0xffffffcc00847947 */ /* 0x000fec000383ffff */
.L_x_6024:
[----:B0-----:R0:W1:Y:S02]  /*25760*/  SYNCS.PHASECHK.TRANS64.TRYWAIT P0, [R0+URZ+0x2e820], R3 ;  /* 0x02e82003000075a7 */ /* 0x001064000800017f */
[----:B-1----:R-:W-:Y:S05]  /*25770*/  @!P0 NANOSLEEP.SYNCS 0x989680 ;  /* 0x009896800000895d */ /* 0x002fea0003900000 */
[----:B------:R-:W1:Y:S02]  /*25780*/  @!P0 SYNCS.PHASECHK.TRANS64 P0, [R0+URZ+0x2e820], R3 ;  /* 0x02e82003000085a7 */ /* 0x000e64000800007f */
[----:B-1----:R-:W-:Y:S05]  /*25790*/  @!P0 BRA `(.L_x_6024) ;  /* 0xfffffffc00f08947 */ /* 0x002fea000383ffff */
[----:B------:R-:W-:Y:S05]  /*257a0*/  BRA `(.L_x_6152) ;  /* 0xffffffd000747947 */ /* 0x000fea000383ffff */
.L_x_6025:
        /* <DEDUP_REMOVED lines=11> */
.L_x_6154:
[----:B------:R-:W-:Y:S05]  /*25860*/  BSYNC B0 ;  /* 0x0000000000007941 */ /* 0x000fea0003800000 */
.L_x_6153:
[----:B------:R-:W-:Y:S05]  /*25870*/  BRA `(.L_x_6155) ;  /* 0xffffffd0005c7947 */ /* 0x000fea000383ffff */
.L_x_6026:
[----:B------:R-:W-:Y:S01]  /*25880*/  BSSY B0, `(.L_x_6156) ;  /* 0x0000006000007945 */ /* 0x000fe20003800000 */
[----:B------:R-:W-:-:S07]  /*25890*/  IMAD.MOV.U32 R15, RZ, RZ, -0x1 ;  /* 0xffffffffff0f7424 */ /* 0x000fce00078e00ff */
[----:B01----:R-:W-:Y:S05]  /*258a0*/  WARPSYNC.COLLECTIVE R15, `(.L_x_6157) ;  /* 0x000000000f0c7348 */ /* 0x003fea0003c00000 */
[----:B------:R-:W-:Y:S02]  /*258b0*/  ELECT P6, UR62, PT ;  /* 0x00000000003e782f */ /* 0x000fe400038c0000 */
[----:B------:R-:W-:Y:S01]  /*258c0*/  MOV R14, UR62 ;  /* 0x0000003e000e7c02 */ /* 0x000fe20008000f00 */
[----:B01----:R-:W-:Y:S10]  /*258d0*/  ENDCOLLECTIVE ;  /* 0x000000000000791b */ /* 0x003ff40003800000 */
.L_x_6157:
[----:B------:R-:W-:Y:S05]  /*258e0*/  BSYNC B0 ;  /* 0x0000000000007941 */ /* 0x000fea0003800000 */
.L_x_6156:
[----:B------:R-:W-:Y:S05]  /*258f0*/  BRA `(.L_x_6158) ;  /* 0xffffffd000507947 */ /* 0x000fea000383ffff */
.L_x_6028:
[----:B0-----:R0:W1:Y:S02]  /*25900*/  SYNCS.PHASECHK.TRANS64.TRYWAIT P1, [R6+URZ], R5 ;  /* 0x00000005060075a7 */ /* 0x001064000802017f */
[----:B-1----:R-:W-:Y:S05]  /*25910*/  @!P1 NANOSLEEP.SYNCS 0x989680 ;  /* 0x009896800000995d */ /* 0x002fea0003900000 */
[----:B------:R-:W1:Y:S02]  /*25920*/  @!P1 SYNCS.PHASECHK.TRANS64 P1, [R6+URZ], R5 ;  /* 0x00000005060095a7 */ /* 0x000e64000802007f */
[----:B-1----:R-:W-:Y:S05]  /*25930*/  @!P1 BRA `(.L_x_6028) ;  /* 0xfffffffc00f09947 */ /* 0x002fea000383ffff */
[----:B------:R-:W-:Y:S05]  /*25940*/  BRA `(.L_x_6159) ;  /* 0xffffffd000947947 */ /* 0x000fea000383ffff */
.L_x_6029:
[----:B-1----:R1:W2:Y:S02]  /*25950*/  SYNCS.PHASECHK.TRANS64.TRYWAIT P1, [R7+URZ], R2 ;  /* 0x00000002070075a7 */ /* 0x0022a4000802017f */
[----:B--2---:R-:W-:Y:S05]  /*25960*/  @!P1 NANOSLEEP.SYNCS 0x989680 ;  /* 0x009896800000995d */ /* 0x004fea0003900000 */
[----:B------:R-:W2:Y:S02]  /*25970*/  @!P1 SYNCS.PHASECHK.TRANS64 P1, [R7+URZ], R2 ;  /* 0x00000002070095a7 */ /* 0x000ea4000802007f */
[----:B--2---:R-:W-:Y:S05]  /*25980*/  @!P1 BRA `(.L_x_6029) ;  /* 0xfffffffc00f09947 */ /* 0x004fea000383ffff */
[----:B------:R-:W-:Y:S05]  /*25990*/  BRA `(.L_x_6160) ;  /* 0xffffffd000887947 */ /* 0x000fea000383ffff */
.L_x_6031:
[----:B--2---:R2:W3:Y:S02]  /*259a0*/  SYNCS.PHASECHK.TRANS64.TRYWAIT P1, [R4+URZ+0x2e860], R5 ;  /* 0x02e86005040075a7 */ /* 0x0044e4000802017f */
[----:B---3--:R-:W-:Y:S05]  /*259b0*/  @!P1 NANOSLEEP.SYNCS 0x989680 ;  /* 0x009896800000995d */ /* 0x008fea0003900000 */
[----:B------:R-:W3:Y:S02]  /*259c0*/  @!P1 SYNCS.PHASECHK.TRANS64 P1, [R4+URZ+0x2e860], R5 ;  /* 0x02e86005040095a7 */ /* 0x000ee4000802007f */
[----:B---3--:R-:W-:Y:S05]  /*259d0*/  @!P1 BRA `(.L_x_6031) ;  /* 0xfffffffc00f09947 */ /* 0x008fea000383ffff */
[----:B------:R-:W-:Y:S05]  /*259e0*/  BRA `(.L_x_6161) ;  /* 0xffffffd0008c7947 */ /* 0x000fea000383ffff */
.L_x_6033:
[----:B---3--:R3:W4:Y:S02]  /*259f0*/  SYNCS.PHASECHK.TRANS64.TRYWAIT P1, [R3+URZ+0x2e860], R2 ;  /* 0x02e86002030075a7 */ /* 0x008724000802017f */
[----:B----4-:R-:W-:Y:S05]  /*25a00*/  @!P1 NANOSLEEP.SYNCS 0x989680 ;  /* 0x009896800000995d */ /* 0x010fea0003900000 */
[----:B------:R-:W4:Y:S02]  /*25a10*/  @!P1 SYNCS.PHASECHK.TRANS64 P1, [R3+URZ+0x2e860], R2 ;  /* 0x02e86002030095a7 */ /* 0x000f24000802007f */
[----:B----4-:R-:W-:Y:S05]  /*25a20*/  @!P1 BRA `(.L_x_6033) ;  /* 0xfffffffc00f09947 */ /* 0x010fea000383ffff */
[----:B------:R-:W-:Y:S05]  /*25a30*/  BRA `(.L_x_6162) ;  /* 0xffffffd0008c7947 */ /* 0x000fea000383ffff */
.L_x_6035:
[----:B----4-:R4:W0:Y:S02]  /*25a40*/  SYNCS.PHASECHK.TRANS64.TRYWAIT P0, [R4+URZ+0x2e880], R5 ;  /* 0x02e88005040075a7 */ /* 0x010824000800017f */
[----:B0-----:R-:W-:Y:S05]  /*25a50*/  @!P0 NANOSLEEP.SYNCS 0x989680 ;  /* 0x009896800000895d */ /* 0x001fea0003900000 */
[----:B------:R-:W0:Y:S02]  /*25a60*/  @!P0 SYNCS.PHASECHK.TRANS64 P0, [R4+URZ+0x2e880], R5 ;  /* 0x02e88005040085a7 */ /* 0x000e24000800007f */
[----:B0-----:R-:W-:Y:S05]  /*25a70*/  @!P0 BRA `(.L_x_6035) ;  /* 0xfffffffc00f08947 */ /* 0x001fea000383ffff */
[----:B------:R-:W-:Y:S05]  /*25a80*/  BRA `(.L_x_6036) ;  /* 0xffffffd000887947 */ /* 0x000fea000383ffff */
.L_x_6163:
        /* <DEDUP_REMOVED lines=15> */
.L_x_12372:


//--------------------- .text._ZN7cutlass13device_kernelIN5flash11enable_sm90INS1_16FlashAttnFwdSm90INS1_25CollectiveMainloopFwdSm90ILi2EN4cute5tupleIJNS5_1CILi1EEES8_S8_EEENS6_IJNS7_ILi128EEENS7_ILi224EEESA_EEELi128ENS_12float_e4m3_tEfNS_4arch4Sm90ELb0ELb1ELb0ELb0ELb0ELb0ELb0ELb1ELb1ELb0ELb0ELb0EEENS1_21CollectiveEpilogueFwdINS6_IJSA_SA_SB_EEES9_NS_10bfloat16_tESF_Li256ELb0ELb0ELb0ELb1EEENS1_30DynamicPersistentTileSchedulerILi256ELi128ELb0ELb0ELb1EEEEEEEEEvNT_6ParamsE --------------------------
	.section	.text._ZN7cutlass13device_kernelIN5flash11enable_sm90INS1_16FlashAttnFwdSm90INS1_25CollectiveMainloopFwdSm90ILi2EN4cute5tupleIJNS5_1CILi1EEES8_S8_EEENS6_IJNS7_ILi128EEENS7_ILi224EEESA_EEELi128ENS_12float_e4m3_tEfNS_4arch4Sm90ELb0ELb1ELb0ELb0ELb0ELb0ELb0ELb1ELb1ELb0ELb0ELb0EEENS1_21CollectiveEpilogueFwdINS6_IJSA_SA_SB_EEES9_NS_10bfloat16_tESF_Li256ELb0ELb0ELb0ELb1EEENS1_30DynamicPersistentTileSchedulerILi256ELi128ELb0ELb0ELb1EEEEEEEEEvNT_6ParamsE,"ax",@progbits
	.align	128
.text._ZN7cutlass13device_kernelIN5flash11enable_sm90INS1_16FlashAttnFwdSm90INS1_25CollectiveMainloopFwdSm90ILi2EN4cute5tupleIJNS5_1CILi1EEES8_S8_EEENS6_IJNS7_ILi128EEENS7_ILi224EEESA_EEELi128ENS_12float_e4m3_tEfNS_4arch4Sm90ELb0ELb1ELb0ELb0ELb0ELb0ELb0ELb1ELb1ELb0ELb0ELb0EEENS1_21CollectiveEpilogueFwdINS6_IJSA_SA_SB_EEES9_NS_10bfloat16_tESF_Li256ELb0ELb0ELb0ELb1EEENS1_30DynamicPersistentTileSchedulerILi256ELi128ELb0ELb0ELb1EEEEEEEEEvNT_6ParamsE:
        .type           _ZN7cutlass13device_kernelIN5flash11enable_sm90INS1_16FlashAttnFwdSm90INS1_25CollectiveMainloopFwdSm90ILi2EN4cute5tupleIJNS5_1CILi1EEES8_S8_EEENS6_IJNS7_ILi128EEENS7_ILi224EEESA_EEELi128ENS_12float_e4m3_tEfNS_4arch4Sm90ELb0ELb1ELb0ELb0ELb0ELb0ELb0ELb1ELb1ELb0ELb0ELb0EEENS1_21CollectiveEpilogueFwdINS6_IJSA_SA_SB_EEES9_NS_10bfloat16_tESF_Li256ELb0ELb0ELb0ELb1EEENS1_30DynamicPersistentTileSchedulerILi256ELi128ELb0ELb0ELb1EEEEEEEEEvNT_6ParamsE,@function
        .size           _ZN7cutlass13device_kernelIN5flash11enable_sm90INS1_16FlashAttnFwdSm90INS1_25CollectiveMainloopFwdSm90ILi2EN4cute5tupleIJNS5_1CILi1EEES8_S8_EEENS6_IJNS7_ILi128EEENS7_ILi224EEESA_EEELi128ENS_12float_e4m3_tEfNS_4arch4Sm90ELb0ELb1ELb0ELb0ELb0ELb0ELb0ELb1ELb1ELb0ELb0ELb0EEENS1_21CollectiveEpilogueFwdINS6_IJSA_SA_SB_EEES9_NS_10bfloat16_tESF_Li256ELb0ELb0ELb0ELb1EEENS1_30DynamicPersistentTileSchedulerILi256ELi128ELb0ELb0ELb1EEEEEEEEEvNT_6ParamsE,(.L_x_12373 - _ZN7cutlass13device_kernelIN5flash11enable_sm90INS1_16FlashAttnFwdSm90INS1_25CollectiveMainloopFwdSm90ILi2EN4cute5tupleIJNS5_1CILi1EEES8_S8_EEENS6_IJNS7_ILi128EEENS7_ILi224EEESA_EEELi128ENS_12float_e4m3_tEfNS_4arch4Sm90ELb0ELb1ELb0ELb0ELb0ELb0ELb0ELb1ELb1ELb0ELb0ELb0EEENS1_21CollectiveEpilogueFwdINS6_IJSA_SA_SB_EEES9_NS_10bfloat16_tESF_Li256ELb0ELb0ELb0ELb1EEENS1_30DynamicPersistentTileSchedulerILi256ELi128ELb0ELb0ELb1EEEEEEEEEvNT_6ParamsE)
        .other          _ZN7cutlass13device_kernelIN5flash11enable_sm90INS1_16FlashAttnFwdSm90INS1_25CollectiveMainloopFwdSm90ILi2EN4cute5tupleIJNS5_1CILi1EEES8_S8_EEENS6_IJNS7_ILi128EEENS7_ILi224EEESA_EEELi128ENS_12float_e4m3_tEfNS_4arch4Sm90ELb0ELb1ELb0ELb0ELb0ELb0ELb0ELb1ELb1ELb0ELb0ELb0EEENS1_21CollectiveEpilogueFwdINS6_IJSA_SA_SB_EEES9_NS_10bfloat16_tESF_Li256ELb0ELb0ELb0ELb1EEENS1_30DynamicPersistentTileSchedulerILi256ELi128ELb0ELb0ELb1EEEEEEEEEvNT_6ParamsE,@"STO_CUDA_ENTRY STV_DEFAULT"
_ZN7cutlass13device_kernelIN5flash11enable_sm90INS1_16FlashAttnFwdSm90INS1_25CollectiveMainloopFwdSm90ILi2EN4cute5tupleIJNS5_1CILi1EEES8_S8_EEENS6_IJNS7_ILi128EEENS7_ILi224EEESA_EEELi128ENS_12float_e4m3_tEfNS_4arch4Sm90ELb0ELb1ELb0ELb0ELb0ELb0ELb0ELb1ELb1ELb0ELb0ELb0EEENS1_21CollectiveEpilogueFwdINS6_IJSA_SA_SB_EEES9_NS_10bfloat16_tESF_Li256ELb0ELb0ELb0ELb1EEENS1_30DynamicPersistentTileSchedulerILi256ELi128ELb0ELb0ELb1EEEEEEEEEvNT_6ParamsE:
        /* <DEDUP_REMOVED lines=23> */
.L_x_6165:
[----:B------:R-:W-:Y:S05]  /*0170*/  BSYNC B0 ;  /* 0x0000000000007941 */ /* 0x000fea0003800000 */
.L_x_6164:
        /* <DEDUP_REMOVED lines=36> */
.L_x_6166:
        /* <DEDUP_REMOVED lines=22> */
.L_x_6167:
        /* <DEDUP_REMOVED lines=18> */
.L_x_6168:
        /* <DEDUP_REMOVED lines=22> */
.L_x_6169:
        /* <DEDUP_REMOVED lines=22> */
.L_x_6170:
        /* <DEDUP_REMOVED lines=8> */
.L_x_6172:
        /* <DEDUP_REMOVED lines=15> */
[----:B------:R-:W-:-:S05]  /*0a70*/  VIADD R0, R2, 0xffffff80 ;  /* 0xffffff8002007836 */ /* 0x000fca0000000000 */
[----:B------:R-:W-:-:S04]  /*0a80*/  SHF.R.S32.HI R3, RZ, 0x1f, R0 ;  /* 0x0000001fff037819 */ /* 0x000fc80000011400 */
[----:B------:R-:W-:Y:S01]  /*0a90*/  LEA.HI R2, R3, R0, RZ, 0x7 ;  /* 0x0000000003027211 */ /* 0x000fe200078f38ff */
[----:B------:R-:W1:Y:S03]  /*0aa0*/  S2UR UR36, SR_CgaCtaId ;  /* 0x00000000002479c3 */ /* 0x000e660000008800 */
[----:B------:R-:W-:-:S05]  /*0ab0*/  LOP3.LUT R5, R2, 0xffffff80, RZ, 0xc0, !PT ;  /* 0xffffff8002057812 */ /* 0x000fca00078ec0ff */
[----:B------:R-:W-:Y:S01]  /*0ac0*/  IMAD.IADD R19, R0, 0x1, -R5 ;  /* 0x0000000100137824 */ /* 0x000fe200078e0a05 */
[----:B------:R-:W3:Y:S01]  /*0ad0*/  S2UR UR6, SR_SWINHI ;  /* 0x00000000000679c3 */ /* 0x000ee20000002f00 */
[----:B------:R-:W-:-:S03]  /*0ae0*/  LEA.HI R4, R3, R0, RZ, 0x4 ;  /* 0x0000000003047211 */ /* 0x000fc600078f20ff */
[----:B------:R-:W-:Y:S02]  /*0af0*/  SHF.R.S32.HI R6, RZ, 0x1f, R19 ;  /* 0x0000001fff067819 */ /* 0x000fe40000011413 */
[----:B------:R-:W-:Y:S02]  /*0b00*/  SHF.R.S32.HI R7, RZ, 0x4, R4 ;  /* 0x00000004ff077819 */ /* 0x000fe40000011404 */
[----:B------:R-:W-:Y:S02]  /*0b10*/  LEA.HI R8, R6, R19, RZ, 0x2 ;  /* 0x0000001306087211 */ /* 0x000fe400078f10ff */
[C---:B------:R-:W-:Y:S02]  /*0b20*/  LOP3.LUT R5, R4.reuse, 0x3fffff0, RZ, 0xc0, !PT ;  /* 0x03fffff004057812 */ /* 0x040fe400078ec0ff */
[----:B------:R-:W-:Y:S02]  /*0b30*/  LEA.HI R3, R3, R0, RZ, 0x5 ;  /* 0x0000000003037211 */ /* 0x000fe400078f28ff */
[----:B------:R-:W-:-:S02]  /*0b40*/  LEA.HI R4, R4, R7, RZ, 0x1 ;  /* 0x0000000704047211 */ /* 0x000fc400078f08ff */
[--C-:B------:R-:W-:Y:S02]  /*0b50*/  SHF.R.S32.HI R9, RZ, 0x2, R8.reuse ;  /* 0x00000002ff097819 */ /* 0x100fe40000011408 */
[----:B------:R-:W-:Y:S01]  /*0b60*/  SHF.R.S32.HI R10, RZ, 0x1f, R8 ;  /* 0x0000001fff0a7819 */ /* 0x000fe20000011408 */
[----:B------:R-:W-:Y:S01]  /*0b70*/  IMAD.IADD R5, R0, 0x1, -R5 ;  /* 0x0000000100057824 */ /* 0x000fe200078e0a05 */
[----:B------:R-:W-:Y:S02]  /*0b80*/  SHF.R.S32.HI R0, RZ, 0x5, R3 ;  /* 0x00000005ff007819 */ /* 0x000fe40000011403 */
[----:B------:R-:W-:Y:S02]  /*0b90*/  LOP3.LUT R4, R4, 0x1ffffffe, RZ, 0xc0, !PT ;  /* 0x1ffffffe04047812 */ /* 0x000fe400078ec0ff */
[----:B------:R-:W-:Y:S02]  /*0ba0*/  LEA.HI R10, R10, R9, RZ, 0x3 ;  /* 0x000000090a0a7211 */ /* 0x000fe400078f18ff */
[----:B------:R-:W-:Y:S01]  /*0bb0*/  SHF.R.S32.HI R3, RZ, 0x7, R2 ;  /* 0x00000007ff037819 */ /* 0x000fe20000011402 */
[----:B------:R-:W-:Y:S01]  /*0bc0*/  UMOV UR37, 0x400 ;  /* 0x0000040000257882 */ /* 0x000fe20000000000 */
[----:B------:R-:W-:Y:S01]  /*0bd0*/  LOP3.LUT R10, R10, 0xfffffff8, RZ, 0xc0, !PT ;  /* 0xfffffff80a0a7812 */ /* 0x000fe200078ec0ff */
[----:B-1----:R-:W-:Y:S01]  /*0be0*/  ULEA UR37, UR36, UR37, 0x18 ;  /* 0x0000002524257291 */ /* 0x002fe2000f8ec03f */
[----:B------:R-:W-:Y:S01]  /*0bf0*/  LEA.HI R2, R2, R3, RZ, 0x1 ;  /* 0x0000000302027211 */ /* 0x000fe200078f08ff */
[----:B------:R-:W-:Y:S01]  /*0c00*/  IMAD R5, R0, 0x10, R5 ;  /* 0x0000001000057824 */ /* 0x000fe200078e0205 */
[----:B------:R-:W-:Y:S01]  /*0c10*/  LEA.HI R6, R6, R19, RZ, 0x5 ;  /* 0x0000001306067211 */ /* 0x000fe200078f28ff */
[----:B------:R-:W-:Y:S01]  /*0c20*/  IMAD.IADD R4, R7, 0x1, -R4 ;  /* 0x0000000107047824 */ /* 0x000fe200078e0a04 */
[----:B------:R-:W-:Y:S01]  /*0c30*/  LOP3.LUT R2, R2, 0x3fffffe, RZ, 0xc0, !PT ;  /* 0x03fffffe02027812 */ /* 0x000fe200078ec0ff */
[----:B------:R-:W-:Y:S01]  /*0c40*/  IMAD.IADD R9, R9, 0x1, -R10 ;  /* 0x0000000109097824 */ /* 0x000fe200078e0a0a */
[----:B------:R-:W-:Y:S01]  /*0c50*/  SHF.R.S32.HI R6, RZ, 0x5, R6 ;  /* 0x00000005ff067819 */ /* 0x000fe20000011406 */
[----:B------:R-:W-:Y:S01]  /*0c60*/  IMAD R5, R5, 0x8, R4 ;  /* 0x0000000805057824 */ /* 0x000fe200078e0204 */
[----:B------:R-:W-:Y:S01]  /*0c70*/  UMOV UR4, UR37 ;  /* 0x0000002500047c82 */ /* 0x000fe20008000000 */
[----:B---3--:R-:W-:Y:S01]  /*0c80*/  UMOV UR5, UR6 ;  /* 0x0000000600057c82 */ /* 0x008fe20008000000 */
[----:B------:R-:W-:Y:S01]  /*0c90*/  LOP3.LUT R8, R8, 0x7ffffffc, RZ, 0xc0, !PT ;  /* 0x7ffffffc08087812 */ /* 0x000fe200078ec0ff */
[----:B------:R-:W-:-:S02]  /*0ca0*/  IMAD.U32 R228, RZ, RZ, UR4 ;  /* 0x00000004ffe47e24 */ /* 0x000fc4000f8e00ff */
[----:B------:R-:W-:Y:S02]  /*0cb0*/  IMAD.U32 R229, RZ, RZ, UR5 ;  /* 0x00000005ffe57e24 */ /* 0x000fe4000f8e00ff */
[----:B------:R-:W-:Y:S02]  /*0cc0*/  IMAD.SHL.U32 R5, R5, 0x8, RZ ;  /* 0x0000000805057824 */ /* 0x000fe400078e00ff */
[----:B------:R-:W-:Y:S02]  /*0cd0*/  IMAD.IADD R2, R3, 0x1, -R2 ;  /* 0x0000000103027824 */ /* 0x000fe400078e0a02 */
[----:B------:R-:W-:Y:S02]  /*0ce0*/  IMAD R9, R6, 0x10, R9 ;  /* 0x0000001006097824 */ /* 0x000fe400078e0209 */
[----:B------:R-:W-:Y:S02]  /*0cf0*/  IMAD.IADD R19, R19, 0x1, -R8 ;  /* 0x0000000113137824 */ /* 0x000fe400078e0a08 */
[----:B------:R-:W-:Y:S01]  /*0d00*/  IMAD.WIDE R228, R5, 0x2, R228 ;  /* 0x0000000205e47825 */ /* 0x000fe200078e02e4 */
[----:B------:R-:W-:-:S03]  /*0d10*/  UMOV UR4, UR7 ;  /* 0x0000000700047c82 */ /* 0x000fc60008000000 */
[----:B------:R-:W-:Y:S02]  /*0d20*/  IMAD R235, R2, 0x40, R9 ;  /* 0x0000004002eb7824 */ /* 0x000fe400078e0209 */
[----:B------:R-:W-:Y:S02]  /*0d30*/  IMAD.MOV.U32 R234, RZ, RZ, RZ ;  /* 0x000000ffffea7224 */ /* 0x000fe400078e00ff */
[----:B------:R-:W-:Y:S01]  /*0d40*/  IMAD.MOV.U32 R18, RZ, RZ, RZ ;  /* 0x000000ffff127224 */ /* 0x000fe200078e00ff */
[----:B------:R-:W-:Y:S01]  /*0d50*/  UMOV UR48, URZ ;  /* 0x0000003f00307c82 */ /* 0x000fe20008000000 */
[----:B--2---:R-:W-:-:S07]  /*0d60*/  LOP3.LUT R23, R11, 0x1, RZ, 0xfc, !PT ;  /* 0x000000010b177812 */ /* 0x004fce00078efcff */
.L_x_6269:
        /* <DEDUP_REMOVED lines=20> */
.L_x_6173:
[----:B------:R-:W-:Y:S01]  /*0eb0*/  ULDC UR6, c[0x0][0xdc4] ;  /* 0x0003710000067ab9 */ /* 0x000fe20000000800 */
[----:B------:R-:W-:Y:S01]  /*0ec0*/  UMOV UR38, UR7 ;  /* 0x0000000700267c82 */ /* 0x000fe20008000000 */
[----:B------:R-:W-:-:S11]  /*0ed0*/  UISETP.NE.AND UP0, UPT, UR6, 0x1, UPT ;  /* 0x000000010600788c */ /* 0x000fd6000bf05270 */
[----:B------:R-:W-:Y:S02]  /*0ee0*/  @UP0 ULDC.64 UR10, c[0x0][0xdc8] ;  /* 0x00037200000a0ab9 */ /* 0x000fe40000000a00 */
[----:B------:R-:W-:-:S04]  /*0ef0*/  UIMAD.WIDE.U32 UR4, UR7, UR10, URZ ;  /* 0x0000000a070472a5 */ /* 0x000fc8000f8e003f */
[----:B------:R-:W-:-:S04]  /*0f00*/  @UP0 USHF.R.U32.HI UR38, URZ, UR11, UR5 ;  /* 0x0000000b3f260299 */ /* 0x000fc80008011605 */
[----:B------:R-:W-:-:S12]  /*0f10*/  UIMAD UR4, UR38, UR6, URZ ;  /* 0x00000006260472a4 */ /* 0x000fd8000f8e023f */
.L_x_6174:
        /* <DEDUP_REMOVED lines=19> */
[----:B--2---:R-:W-:Y:S02]  /*1050*/  ISETP.NE.AND P2, PT, R0, 0x1, PT ;  /* 0x000000010000780c */ /* 0x004fe40003f45270 */
[----:B------:R-:W-:Y:S02]  /*1060*/  ULDC.64 UR4, c[0x0][0x3f8] ;  /* 0x0000fe0000047ab9 */ /* 0x000fe40000000a00 */
[----:B------:R-:W2:Y:S01]  /*1070*/  LDC R22, c[0x0][0x404] ;  /* 0x00010100ff167b82 */ /* 0x000ea20000000800 */
[----:B------:R-:W-:Y:S01]  /*1080*/  IMAD.U32 R9, RZ, RZ, UR43 ;  /* 0x0000002bff097e24 */ /* 0x000fe2000f8e00ff */
[----:B---3--:R-:W-:-:S06]  /*1090*/  ISETP.NE.U32.AND P1, PT, R24, RZ, PT ;  /* 0x000000ff1800720c */ /* 0x008fcc0003f25070 */
[----:B------:R-:W3:Y:S01]  /*10a0*/  @P0 LDC.64 R10, c[0x0][0x9a8] ;  /* 0x00026a00ff0a0b82 */ /* 0x000ee20000000a00 */
[----:B------:R-:W-:Y:S02]  /*10b0*/  @P0 SHF.R.S32.HI R3, RZ, 0x1f, R7 ;  /* 0x0000001fff030819 */ /* 0x000fe40000011407 */
[----:B------:R-:W-:-:S05]  /*10c0*/  ISETP.NE.AND.EX P1, PT, R25, RZ, PT, P1 ;  /* 0x000000ff1900720c */ /* 0x000fca0003f25310 */
[----:B------:R-:W4:Y:S08]  /*10d0*/  @P2 LDC R0, c[0x0][0x42c] ;  /* 0x00010b00ff002b82 */ /* 0x000f300000000800 */
[----:B------:R-:W5:Y:S01]  /*10e0*/  @P2 LDC R5, c[0x0][0x430] ;  /* 0x00010c00ff052b82 */ /* 0x000f620000000800 */
[----:B------:R-:W-:-:S07]  /*10f0*/  @P1 SHF.R.S32.HI R7, RZ, 0x1f, R7 ;  /* 0x0000001fff071819 */ /* 0x000fce0000011407 */
[----:B------:R-:W1:Y:S01]  /*1100*/  @P1 LDC.64 R12, c[0x0][0x9b8] ;  /* 0x00026e00ff0c1b82 */ /* 0x000e620000000a00 */
[----:B---3--:R-:W-:-:S04]  /*1110*/  @P0 IMAD R2, R3, R10, RZ ;  /* 0x0000000a03020224 */ /* 0x008fc800078e02ff */
[----:B------:R-:W-:Y:S02]  /*1120*/  @P0 IMAD R11, R11, UR44, R2 ;  /* 0x0000002c0b0b0c24 */ /* 0x000fe4000f8e0202 */
[----:B------:R-:W-:Y:S01]  /*1130*/  @P0 IMAD.WIDE.U32 R2, R10, UR44, RZ ;  /* 0x0000002c0a020c25 */ /* 0x000fe2000f8e00ff */
[----:B------:R-:W3:Y:S03]  /*1140*/  @P0 LDC.64 R20, c[0x0][0x9b0] ;  /* 0x00026c00ff140b82 */ /* 0x000ee60000000a00 */
[----:B----4-:R-:W-:-:S04]  /*1150*/  @P2 IMAD.HI.U32 R0, R0, UR43, RZ ;  /* 0x0000002b00002c27 */ /* 0x010fc8000f8e00ff */
[----:B------:R-:W-:Y:S01]  /*1160*/  @P0 IMAD.IADD R3, R3, 0x1, R11 ;  /* 0x0000000103030824 */ /* 0x000fe200078e020b */
[----:B------:R-:W4:Y:S01]  /*1170*/  @P1 LDC.64 R26, c[0x0][0x9c0] ;  /* 0x00027000ff1a1b82 */ /* 0x000f220000000a00 */
[----:B-----5:R-:W-:-:S04]  /*1180*/  @P2 SHF.R.U32.HI R9, RZ, R5, R0 ;  /* 0x00000005ff092219 */ /* 0x020fc80000011600 */
[--C-:B------:R-:W-:Y:S01]  /*1190*/  @P1 SHF.R.S32.HI R11, RZ, 0x1f, R9.reuse ;  /* 0x0000001fff0b1819 */ /* 0x100fe20000011409 */
[----:B-1----:R-:W-:Y:S01]  /*11a0*/  @P1 IMAD R4, R7, R12, RZ ;  /* 0x0000000c07041224 */ /* 0x002fe200078e02ff */
[----:B------:R-:W-:-:S03]  /*11b0*/  @P0 SHF.R.S32.HI R7, RZ, 0x1f, R9 ;  /* 0x0000001fff070819 */ /* 0x000fc60000011409 */
[----:B------:R-:W-:Y:S02]  /*11c0*/  @P1 IMAD R13, R13, UR44, R4 ;  /* 0x0000002c0d0d1c24 */ /* 0x000fe4000f8e0204 */
[----:B------:R-:W-:-:S04]  /*11d0*/  @P1 IMAD.WIDE.U32 R4, R12, UR44, RZ ;  /* 0x0000002c0c041c25 */ /* 0x000fc8000f8e00ff */
[----:B------:R-:W-:Y:S02]  /*11e0*/  @P1 IMAD.IADD R5, R5, 0x1, R13 ;  /* 0x0000000105051824 */ /* 0x000fe400078e020d */
[-C--:B---3--:R-:W-:Y:S01]  /*11f0*/  @P0 IMAD R0, R7, R20.reuse, RZ ;  /* 0x0000001407000224 */ /* 0x088fe200078e02ff */
[----:B------:R-:W1:Y:S01]  /*1200*/  LDC.64 R12, c[0x0][0x9e0] ;  /* 0x00027800ff0c7b82 */ /* 0x000e620000000a00 */
[----:B------:R-:W-:-:S04]  /*1210*/  @P0 IMAD.WIDE.U32 R2, R9, R20, R2 ;  /* 0x0000001409020225 */ /* 0x000fc800078e0002 */
[-C--:B----4-:R-:W-:Y:S02]  /*1220*/  @P1 IMAD R8, R11, R26.reuse, RZ ;  /* 0x0000001a0b081224 */ /* 0x090fe400078e02ff */
[C---:B------:R-:W-:Y:S02]  /*1230*/  @P0 IMAD R11, R9.reuse, R21, R0 ;  /* 0x00000015090b0224 */ /* 0x040fe400078e0200 */
[----:B------:R-:W-:Y:S01]  /*1240*/  @P1 IMAD.WIDE.U32 R6, R9, R26, R4 ;  /* 0x0000001a09061225 */ /* 0x000fe200078e0004 */
[----:B------:R-:W-:-:S03]  /*1250*/  @P0 LEA R4, P3, R2, R14, 0x2 ;  /* 0x0000000e02040211 */ /* 0x000fc600078610ff */
[----:B------:R-:W-:Y:S01]  /*1260*/  @P1 IMAD R9, R9, R27, R8 ;  /* 0x0000001b09091224 */ /* 0x000fe200078e0208 */
[----:B------:R-:W-:Y:S01]  /*1270*/  @P1 LEA R8, P4, R6, R24, 0x2 ;  /* 0x0000001806081211 */ /* 0x000fe200078810ff */
[----:B------:R-:W-:Y:S02]  /*1280*/  @P0 IMAD.IADD R3, R3, 0x1, R11 ;  /* 0x0000000103030824 */ /* 0x000fe400078e020b */
[----:B------:R-:W-:Y:S01]  /*1290*/  @P1 IMAD.IADD R0, R7, 0x1, R9 ;  /* 0x0000000107001824 */ /* 0x000fe200078e0209 */
[----:B------:R-:W3:Y:S02]  /*12a0*/  LDC R11, c[0x0][0x2e0] ;  /* 0x0000b800ff0b7b82 */ /* 0x000ee40000000800 */
[----:B------:R-:W-:Y:S01]  /*12b0*/  @P0 LEA.HI.X R5, R2, R15, R3, 0x2, P3 ;  /* 0x0000000f02050211 */ /* 0x000fe200018f1403 */
[----:B------:R-:W-:Y:S01]  /*12c0*/  IMAD.MOV.U32 R3, RZ, RZ, 0x3f800000 ;  /* 0x3f800000ff037424 */ /* 0x000fe200078e00ff */
[----:B------:R-:W-:Y:S01]  /*12d0*/  @P1 LEA.HI.X R9, R6, R25, R0, 0x2, P4 ;  /* 0x0000001906091211 */ /* 0x000fe200020f1400 */
[----:B------:R-:W-:-:S03]  /*12e0*/  IMAD.MOV.U32 R0, RZ, RZ, 0x3f800000 ;  /* 0x3f800000ff007424 */ /* 0x000fc600078e00ff */
[----:B------:R-:W4:Y:S01]  /*12f0*/  @P2 LDC R2, c[0x0][0x42c] ;  /* 0x00010b00ff022b82 */ /* 0x000f220000000800 */
[----:B------:R5:W4:Y:S04]  /*1300*/  @P0 LDG.E R3, desc[UR46][R4.64] ;  /* 0x0000002e04030981 */ /* 0x000b28000c1e1900 */
[----:B------:R-:W4:Y:S01]  /*1310*/  @P1 LDG.E R0, desc[UR46][R8.64] ;  /* 0x0000002e08001981 */ /* 0x000f22000c1e1900 */
[----:B------:R-:W-:Y:S01]  /*1320*/  ISETP.NE.U32.AND P0, PT, RZ, UR4, PT ;  /* 0x00000004ff007c0c */ /* 0x000fe2000bf05070 */
[----:B------:R-:W-:Y:S01]  /*1330*/  ULOP3.LUT UR4, URZ, UR38, URZ, 0x33, !UPT ;  /* 0x000000263f047292 */ /* 0x000fe2000f8e333f */
[----:B------:R-:W4:Y:S01]  /*1340*/  @P2 LDC R7, c[0x0][0x430] ;  /* 0x00010c00ff072b82 */ /* 0x000f220000000800 */
[----:B-1----:R-:W-:Y:S01]  /*1350*/  ISETP.GE.AND P1, PT, R13, 0x1, PT ;  /* 0x000000010d00780c */ /* 0x002fe20003f26270 */
[----:B------:R-:W-:Y:S01]  /*1360*/  IMAD.U32 R233, RZ, RZ, UR43 ;  /* 0x0000002bffe97e24 */ /* 0x000fe2000f8e00ff */
[----:B------:R-:W-:Y:S01]  /*1370*/  ISETP.NE.AND.EX P0, PT, RZ, UR5, PT, P0 ;  /* 0x00000005ff007c0c */ /* 0x000fe2000bf05300 */
[----:B------:R-:W-:Y:S01]  /*1380*/  ULDC UR5, c[0x0][0xdac] ;  /* 0x00036b0000057ab9 */ /* 0x000fe20000000800 */
[----:B-----5:R-:W-:Y:S01]  /*1390*/  IADD3 R5, -R232, 0x80, RZ ;  /* 0x00000080e8057810 */ /* 0x020fe20007ffe1ff */
[----:B------:R-:W-:Y:S01]  /*13a0*/  UIADD3 UR4, UR4, UR5, URZ ;  /* 0x0000000504047290 */ /* 0x000fe2000fffe03f */
[----:B--2---:R-:W-:-:S03]  /*13b0*/  SEL R22, R22, 0x1, P0 ;  /* 0x0000000116167807 */ /* 0x004fc60000000000 */
[----:B------:R-:W-:Y:S02]  /*13c0*/  USHF.L.U32 UR42, UR4, 0x7, URZ ;  /* 0x00000007042a7899 */ /* 0x000fe4000800063f */
[CC--:B---3--:R-:W-:Y:S01]  /*13d0*/  IMAD R5, R22.reuse, R11.reuse, R5 ;  /* 0x0000000b16057224 */ /* 0x0c8fe200078e0205 */
[----:B------:R-:W-:Y:S01]  /*13e0*/  ULDC UR4, c[0x0][0x988] ;  /* 0x0002620000047ab9 */ /* 0x000fe20000000800 */
[----:B------:R-:W-:Y:S02]  /*13f0*/  IMAD R136, R22, R11, RZ ;  /* 0x0000000b16887224 */ /* 0x000fe400078e02ff */
[----:B----4-:R-:W-:-:S04]  /*1400*/  @P2 IMAD.HI.U32 R2, R2, UR43, RZ ;  /* 0x0000002b02022c27 */ /* 0x010fc8000f8e00ff */
[----:B------:R-:W-:Y:S01]  /*1410*/  VIADD R231, R5, UR42 ;  /* 0x0000002a05e77c36 */ /* 0x000fe20008000000 */
[----:B------:R-:W-:-:S03]  /*1420*/  @P2 SHF.R.U32.HI R233, RZ, R7, R2 ;  /* 0x00000007ffe92219 */ /* 0x000fc60000011602 */
[----:B------:R-:W-:Y:S02]  /*1430*/  IMAD.IADD R6, R231, 0x1, R12 ;  /* 0x00000001e7067824 */ /* 0x000fe400078e020c */
[----:B------:R-:W-:-:S04]  /*1440*/  FMUL.FTZ R0, R3, R0 ;  /* 0x0000000003007220 */ /* 0x000fc80000410000 */
[----:B------:R-:W-:Y:S01]  /*1450*/  FMUL.FTZ R2, R0, UR4 ;  /* 0x0000000400027c20 */ /* 0x000fe20008410000 */
        /* <DEDUP_REMOVED lines=11> */
.L_x_6176:
[----:B------:R-:W-:-:S13]  /*1510*/  ISETP.NE.AND P0, PT, R13, 0x1, PT ;  /* 0x000000010d00780c */ /* 0x000fda0003f05270 */
[----:B------:R-:W1:Y:S02]  /*1520*/  @P0 LDC.64 R4, c[0x0][0x9e8] ;  /* 0x00027a00ff040b82 */ /* 0x000e640000000a00 */
[----:B-1----:R-:W-:-:S05]  /*1530*/  @P0 IMAD.HI.U32 R4, R0, R4, RZ ;  /* 0x0000000400040227 */ /* 0x002fca00078e00ff */
[----:B------:R-:W-:-:S07]  /*1540*/  @P0 SHF.R.U32.HI R0, RZ, R5, R4 ;  /* 0x00000005ff000219 */ /* 0x000fce0000011604 */
.L_x_6177:
[----:B------:R-:W-:-:S05]  /*1550*/  IMAD R3, R0, R13, R13 ;  /* 0x0000000d00037224 */ /* 0x000fca00078e020d */
[----:B------:R-:W-:-:S07]  /*1560*/  VIMNMX R6, R6, R3, PT ;  /* 0x0000000306067248 */ /* 0x000fce0003fe0100 */
.L_x_6175:
[----:B------:R-:W-:Y:S01]  /*1570*/  VIADD R7, R6, 0xdf ;  /* 0x000000df06077836 */ /* 0x000fe20000000000 */
[----:B------:R-:W-:Y:S01]  /*1580*/  ULDC UR4, c[0x0][0x9dc] ;  /* 0x0002770000047ab9 */ /* 0x000fe20000000800 */
[----:B------:R-:W-:Y:S02]  /*1590*/  IMAD R5, R22, R11, 0xdf ;  /* 0x000000df16057424 */ /* 0x000fe400078e020b */
[----:B------:R-:W-:Y:S02]  /*15a0*/  IMAD.MOV.U32 R4, RZ, RZ, RZ ;  /* 0x000000ffff047224 */ /* 0x000fe400078e00ff */
[----:B------:R-:W-:Y:S02]  /*15b0*/  IMAD.MOV.U32 R6, RZ, RZ, RZ ;  /* 0x000000ffff067224 */ /* 0x000fe400078e00ff */
[----:B------:R-:W-:-:S04]  /*15c0*/  IMAD.HI R4, R5, -0x6db6db6d, R4 ;  /* 0x9249249305047827 */ /* 0x000fc800078e0204 */
[----:B------:R-:W-:Y:S01]  /*15d0*/  IMAD.HI R6, R7, -0x6db6db6d, R6 ;  /* 0x9249249307067827 */ /* 0x000fe200078e0206 */
[----:B------:R-:W-:-:S03]  /*15e0*/  SHF.R.U32.HI R3, RZ, 0x1f, R4 ;  /* 0x0000001fff037819 */ /* 0x000fc60000011604 */
[----:B------:R-:W-:Y:S01]  /*15f0*/  IMAD R232, R22, R11, -R232 ;  /* 0x0000000b16e87224 */ /* 0x000fe200078e0ae8 */
[----:B------:R-:W-:Y:S02]  /*1600*/  SHF.R.U32.HI R5, RZ, 0x1f, R6 ;  /* 0x0000001fff057819 */ /* 0x000fe40000011606 */
[----:B------:R-:W-:Y:S01]  /*1610*/  LEA.HI.SX32 R3, R4, R3, 0x19 ;  /* 0x0000000304037211 */ /* 0x000fe200078fcaff */
[----:B------:R-:W-:Y:S01]  /*1620*/  VIADD R137, R232, UR42 ;  /* 0x0000002ae8897c36 */ /* 0x000fe20008000000 */
[----:B------:R-:W-:-:S03]  /*1630*/  LEA.HI.SX32 R6, R6, R5, 0x19 ;  /* 0x0000000506067211 */ /* 0x000fc600078fcaff */
[----:B------:R-:W-:Y:S01]  /*1640*/  VIADD R5, R137, -UR4 ;  /* 0x8000000489057c36 */ /* 0x000fe20008000000 */
[----:B------:R-:W-:Y:S01]  /*1650*/  VIMNMX R139, R3, R6, PT ;  /* 0x00000006038b7248 */ /* 0x000fe20003fe0100 */
        /* <DEDUP_REMOVED lines=10> */
.L_x_6179:
[----:B------:R-:W-:Y:S01]  /*1700*/  ISETP.NE.AND P0, PT, R13, 0x1, PT ;  /* 0x000000010d00780c */ /* 0x000fe20003f05270 */
[----:B------:R-:W-:-:S12]  /*1710*/  IMAD.MOV.U32 R0, RZ, RZ, R137 ;  /* 0x000000ffff007224 */ /* 0x000fd800078e0089 */
[----:B------:R-:W1:Y:S02]  /*1720*/  @P0 LDC.64 R6, c[0x0][0x9e8] ;  /* 0x00027a00ff060b82 */ /* 0x000e640000000a00 */
[----:B-1----:R-:W-:-:S05]  /*1730*/  @P0 IMAD.HI.U32 R4, R137, R6, RZ ;  /* 0x0000000689040227 */ /* 0x002fca00078e00ff */
[----:B------:R-:W-:-:S07]  /*1740*/  @P0 SHF.R.U32.HI R0, RZ, R7, R4 ;  /* 0x00000007ff000219 */ /* 0x000fce0000011604 */
.L_x_6180:
[----:B------:R-:W-:-:S05]  /*1750*/  IMAD R0, R0, R13, RZ ;  /* 0x0000000d00007224 */ /* 0x000fca00078e02ff */
[----:B------:R-:W-:-:S07]  /*1760*/  VIMNMX R5, R5, R0, !PT ;  /* 0x0000000005057248 */ /* 0x000fce0007fe0100 */
.L_x_6178:
[----:B------:R-:W-:Y:S01]  /*1770*/  IMAD.MOV.U32 R4, RZ, RZ, RZ ;  /* 0x000000ffff047224 */ /* 0x000fe200078e00ff */
[----:B------:R-:W-:Y:S02]  /*1780*/  PLOP3.LUT P0, PT, PT, PT, PT, 0x80, 0x0 ;  /* 0x000000000000781c */ /* 0x000fe40003f0f070 */
[----:B------:R-:W-:Y:S02]  /*1790*/  CS2R R86, SRZ ;  /* 0x0000000000567805 */ /* 0x000fe4000001ff00 */
[----:B------:R-:W-:Y:S01]  /*17a0*/  CS2R R6, SRZ ;  /* 0x0000000000067805 */ /* 0x000fe2000001ff00 */
[----:B------:R-:W-:Y:S01]  /*17b0*/  IMAD.HI R5, R5, -0x6db6db6d, R4 ;  /* 0x9249249305057827 */ /* 0x000fe200078e0204 */
[----:B------:R-:W-:Y:S02]  /*17c0*/  CS2R R84, SRZ ;  /* 0x0000000000547805 */ /* 0x000fe4000001ff00 */
[----:B------:R-:W-:Y:S02]  /*17d0*/  CS2R R8, SRZ ;  /* 0x0000000000087805 */ /* 0x000fe4000001ff00 */
[----:B------:R-:W-:-:S02]  /*17e0*/  CS2R R78, SRZ ;  /* 0x00000000004e7805 */ /* 0x000fc4000001ff00 */
[----:B------:R-:W-:Y:S02]  /*17f0*/  CS2R R10, SRZ ;  /* 0x00000000000a7805 */ /* 0x000fe4000001ff00 */
[----:B------:R-:W-:Y:S02]  /*1800*/  SHF.R.U32.HI R0, RZ, 0x1f, R5 ;  /* 0x0000001fff007819 */ /* 0x000fe40000011605 */
[----:B------:R-:W-:Y:S02]  /*1810*/  CS2R R76, SRZ ;  /* 0x00000000004c7805 */ /* 0x000fe4000001ff00 */
[----:B------:R-:W-:Y:S02]  /*1820*/  CS2R R12, SRZ ;  /* 0x00000000000c7805 */ /* 0x000fe4000001ff00 */
[----:B------:R-:W-:Y:S02]  /*1830*/  CS2R R70, SRZ ;  /* 0x0000000000467805 */ /* 0x000fe4000001ff00 */
[----:B------:R-:W-:-:S02]  /*1840*/  LEA.HI.SX32 R0, R5, R0, 0x19 ;  /* 0x0000000005007211 */ /* 0x000fc400078fcaff */
[----:B------:R-:W-:Y:S02]  /*1850*/  CS2R R4, SRZ ;  /* 0x0000000000047805 */ /* 0x000fe4000001ff00 */
[----:B------:R-:W-:Y:S02]  /*1860*/  CS2R R14, SRZ ;  /* 0x00000000000e7805 */ /* 0x000fe4000001ff00 */
[----:B------:R-:W-:Y:S02]  /*1870*/  CS2R R68, SRZ ;  /* 0x0000000000447805 */ /* 0x000fe4000001ff00 */
[----:B------:R-:W-:Y:S02]  /*1880*/  VIMNMX R230, RZ, R0, !PT ;  /* 0x00000000ffe67248 */ /* 0x000fe40007fe0100 */
[----:B------:R-:W-:Y:S02]  /*1890*/  CS2R R20, SRZ ;  /* 0x0000000000147805 */ /* 0x000fe4000001ff00 */
[----:B------:R-:W-:-:S02]  /*18a0*/  CS2R R62, SRZ ;  /* 0x00000000003e7805 */ /* 0x000fc4000001ff00 */
[----:B------:R-:W-:Y:S02]  /*18b0*/  CS2R R24, SRZ ;  /* 0x0000000000187805 */ /* 0x000fe4000001ff00 */
[----:B------:R-:W-:Y:S02]  /*18c0*/  ISETP.GT.AND P1, PT, R139, R230, PT ;  /* 0x000000e68b00720c */ /* 0x000fe40003f24270 */
        /* <DEDUP_REMOVED lines=14> */
[----:B------:R-:W-:Y:S01]  /*19b0*/  CS2R R90, SRZ ;  /* 0x00000000005a7805 */ /* 0x000fe2000001ff00 */
[----:B------:R-:W-:Y:S01]  /*19c0*/  IMAD.MOV.U32 R0, RZ, RZ, RZ ;  /* 0x000000ffff007224 */ /* 0x000fe200078e00ff */
[----:B------:R-:W-:Y:S01]  /*19d0*/  CS2R R92, SRZ ;  /* 0x00000000005c7805 */ /* 0x000fe2000001ff00 */
[----:B------:R-:W-:Y:S01]  /*19e0*/  IMAD.MOV.U32 R49, RZ, RZ, RZ ;  /* 0x000000ffff317224 */ /* 0x000fe200078e00ff */
[----:B------:R-:W-:Y:S01]  /*19f0*/  CS2R R94, SRZ ;  /* 0x00000000005e7805 */ /* 0x000fe2000001ff00 */
        /* <DEDUP_REMOVED lines=35> */
.L_x_6182:
[----:B------:R-:W-:Y:S02]  /*1c30*/  LEA.HI R0, R234, R234, RZ, 0x1 ;  /* 0x000000eaea007211 */ /* 0x000fe400078f08ff */
[----:B------:R-:W-:Y:S02]  /*1c40*/  ISETP.NE.AND P0, PT, R23, 0x3, PT ;  /* 0x000000031700780c */ /* 0x000fe40003f05270 */
[----:B------:R-:W-:-:S05]  /*1c50*/  LOP3.LUT R3, R0, 0xfffffffe, RZ, 0xc0, !PT ;  /* 0xfffffffe00037812 */ /* 0x000fca00078ec0ff */
[----:B------:R-:W-:-:S05]  /*1c60*/  IMAD.IADD R0, R234, 0x1, -R3 ;  /* 0x00000001ea007824 */ /* 0x000fca00078e0a03 */
[----:B------:R-:W-:-:S04]  /*1c70*/  SHF.L.U32 R0, R0, 0x1f, RZ ;  /* 0x0000001f00007819 */ /* 0x000fc800000006ff */
[----:B------:R-:W1:Y:S02]  /*1c80*/  SYNCS.PHASECHK.TRANS64.TRYWAIT P1, [UR37+0x2e800], R0 ;  /* 0x02e80000ff0075a7 */ /* 0x000e640008020165 */
[----:B-1----:R-:W-:Y:S05]  /*1c90*/  @!P1 BRA `(.L_x_6183) ;  /* 0x000001a4000c9947 */ /* 0x002fea0003800000 */
.L_x_6345:
[----:B------:R-:W-:Y:S05]  /*1ca0*/  @!P0 BRA `(.L_x_6184) ;  /* 0x0000000000048947 */ /* 0x000fea0003800000 */
[----:B------:R-:W-:Y:S01]  /*1cb0*/  BPT.TRAP 0x1 ;  /* 0x000000040000795c */ /* 0x000fe20000300000 */
.L_x_6184:
[----:B------:R-:W-:Y:S01]  /*1cc0*/  IMAD.U32 R5, RZ, RZ, UR48 ;  /* 0x00000030ff057e24 */ /* 0x000fe2000f8e00ff */
[----:B-1----:R-:W-:-:S04]  /*1cd0*/  SHF.L.U32 R0, R18, 0x1f, RZ ;  /* 0x0000001f12007819 */ /* 0x002fc800000006ff */
[----:B------:R-:W-:-:S04]  /*1ce0*/  LEA R5, R5, UR37, 0x3 ;  /* 0x0000002505057c11 */ /* 0x000fc8000f8e18ff */
[----:B------:R1:W2:Y:S01]  /*1cf0*/  SYNCS.PHASECHK.TRANS64.TRYWAIT P1, [R5+URZ+0x2e830], R0 ;  /* 0x02e83000050075a7 */ /* 0x0002a2000802017f */
[----:B------:R-:W-:Y:S05]  /*1d00*/  @!P0 BRA `(.L_x_6185) ;  /* 0x0000000000048947 */ /* 0x000fea0003800000 */
[----:B------:R-:W-:Y:S01]  /*1d10*/  BPT.TRAP 0x1 ;  /* 0x000000040000795c */ /* 0x000fe20000300000 */
.L_x_6185:
[----:B--2---:R-:W-:Y:S05]  /*1d20*/  @P1 BRA `(.L_x_6186) ;  /* 0x0000000000081947 */ /* 0x004fea0003800000 */
[----:B------:R-:W2:Y:S02]  /*1d30*/  SYNCS.PHASECHK.TRANS64.TRYWAIT P1, [R5+URZ+0x2e830], R0 ;  /* 0x02e83000050075a7 */ /* 0x000ea4000802017f */
[----:B--2---:R-:W-:Y:S05]  /*1d40*/  @!P1 BRA `(.L_x_6187) ;  /* 0x000001a000f89947 */ /* 0x004fea0003800000 */
.L_x_6186:
[----:B------:R-:W3:Y:S01]  /*1d50*/  S2R R3, SR_TID.X ;  /* 0x0000000000037919 */ /* 0x000ee20000002100 */
[----:B------:R-:W-:Y:S01]  /*1d60*/  UIADD3 UR4, UR37, 0x20400, URZ ;  /* 0x0002040025047890 */ /* 0x000fe2000fffe03f */
[----:B------:R-:W-:-:S03]  /*1d70*/  LOP3.LUT R17, R17, 0xffefffff, RZ, 0xc0, !PT ;  /* 0xffefffff11117812 */ /* 0x000fc600078ec0ff */
[----:B------:R-:W-:-:S04]  /*1d80*/  USHF.R.U32.HI UR4, URZ, 0x4, UR4 ;  /* 0x000000043f047899 */ /* 0x000fc80008011604 */
[----:B------:R-:W-:-:S06]  /*1d90*/  ULOP3.LUT UR4, UR4, 0x3fff, URZ, 0xc0, !UPT ;  /* 0x00003fff04047892 */ /* 0x000fcc000f8ec03f */
[----:B------:R-:W-:Y:S01]  /*1da0*/  IMAD.U32 R9, RZ, RZ, UR4 ;  /* 0x00000004ff097e24 */ /* 0x000fe2000f8e00ff */
[----:B------:R-:W-:Y:S05]  /*1db0*/  WARPSYNC.ALL ;  /* 0x0000000000007948 */ /* 0x000fea0003800000 */
[----:B------:R-:W-:Y:S02]  /*1dc0*/  LOP3.LUT R9, R9, 0x10000, RZ, 0xfc, !PT ;  /* 0x0001000009097812 */ /* 0x000fe400078efcff */
[----:B---3--:R-:W-:-:S13]  /*1dd0*/  LOP3.LUT P1, RZ, R3, 0x7f, RZ, 0xc0, !PT ;  /* 0x0000007f03ff7812 */ /* 0x008fda000782c0ff */
[----:B------:R-:W-:Y:S02]  /*1de0*/  @P1 LOP3.LUT R17, R17, 0x100000, RZ, 0xfc, !PT ;  /* 0x0010000011111812 */ /* 0x000fe400078efcff */
[----:B------:R-:W-:Y:S01]  /*1df0*/  R2UR UR18, R9 ;  /* 0x00000000091272ca */ /* 0x000fe200000e0000 */
[----:B------:R-:W-:Y:S01]  /*1e00*/  ULOP3.LUT UR16, UR40, 0x10000, URZ, 0xfc, !UPT ;  /* 0x0001000028107892 */ /* 0x000fe2000f8efc3f */
[----:B------:R-:W-:Y:S01]  /*1e10*/  WARPGROUP.ARRIVE ;  /* 0x00000000000079c5 */ /* 0x000fe20000000000 */
[----:B------:R-:W-:Y:S01]  /*1e20*/  UMOV UR17, 0x40000040 ;  /* 0x4000004000117882 */ /* 0x000fe20000000000 */
[----:B------:R-:W-:Y:S01]  /*1e30*/  UMOV UR19, 0x40000040 ;  /* 0x4000004000137882 */ /* 0x000fe20000000000 */
[----:B------:R-:W-:Y:S01]  /*1e40*/  UMOV UR5, UR17 ;  /* 0x0000001100057c82 */ /* 0x000fe20008000000 */
[----:B------:R-:W-:Y:S01]  /*1e50*/  UMOV UR7, 0x40000040 ;  /* 0x4000004000077882 */ /* 0x000fe20000000000 */
[----:B------:R-:W-:Y:S01]  /*1e60*/  UMOV UR11, 0x40000040 ;  /* 0x40000040000b7882 */ /* 0x000fe20000000000 */
[----:B------:R-:W-:Y:S01]  /*1e70*/  UMOV UR4, UR16 ;  /* 0x0000001000047c82 */ /* 0x000fe20008000000 */
[----:B------:R-:W-:Y:S01]  /*1e80*/  UMOV UR13, 0x40000040 ;  /* 0x40000040000d7882 */ /* 0x000fe20000000000 */
[----:B------:R-:W-:Y:S01]  /*1e90*/  UMOV UR15, 0x40000040 ;  /* 0x40000040000f7882 */ /* 0x000fe20000000000 */
[----:B------:R-:W3:Y:S01]  /*1ea0*/  LDC R4, c[0x0][0x288] ;  /* 0x0000a200ff047b82 */ /* 0x000ee20000000800 */
[----:B-12---:R-:W-:Y:S01]  /*1eb0*/  @!P1 VIADD R0, R5, 0x2e840 ;  /* 0x0002e84005009836 */ /* 0x006fe20000000000 */
[----:B------:R-:W-:Y:S01]  /*1ec0*/  UIMAD UR18, UR48, 0x700, UR18 ;  /* 0x00000700301278a4 */ /* 0x000fe2000f8e0212 */
[----:B------:R-:W-:Y:S01]  /*1ed0*/  IMAD R5, R139, -0xe0, R136 ;  /* 0xffffff208b057824 */ /* 0x000fe200078e0288 */
[----:B------:R-:W-:Y:S01]  /*1ee0*/  ULDC UR41, c[0x0][0x9dc] ;  /* 0x0002770000297ab9 */ /* 0x000fe20000000800 */
[----:B------:R-:W-:Y:S01]  /*1ef0*/  IMAD.MOV.U32 R20, RZ, RZ, -0xe0 ;  /* 0xffffff20ff147424 */ /* 0x000fe200078e00ff */
[----:B------:R-:W-:Y:S01]  /*1f00*/  UIADD3 UR6, UR18, 0x100, URZ ;  /* 0x0000010012067890 */ /* 0x000fe2000fffe03f */
[----:B------:R-:W-:Y:S01]  /*1f10*/  @!P1 PRMT R0, RZ, 0x654, R0 ;  /* 0x00000654ff009816 */ /* 0x000fe20000000000 */
[----:B------:R-:W-:Y:S01]  /*1f20*/  UIADD3 UR8, UR18, 0x200, URZ ;  /* 0x0000020012087890 */ /* 0x000fe2000fffe03f */
[----:B------:R-:W1:Y:S01]  /*1f30*/  LDC.64 R10, c[0x0][0x9e0] ;  /* 0x00027800ff0a7b82 */ /* 0x000e620000000a00 */
[----:B------:R-:W-:-:S02]  /*1f40*/  UIADD3 UR9, UR18, 0x300, URZ ;  /* 0x0000030012097890 */ /* 0x000fc4000fffe03f */
[----:B------:R-:W-:Y:S01]  /*1f50*/  QGMMA.64x32x32.F32.E4M3.E4M3 R120, gdesc[UR16], RZ, !UPT, gsb0 ;  /* 0x00600000107879f3 */ /* 0x000fe2000c0008ff */
[----:B------:R-:W-:Y:S01]  /*1f60*/  UIADD3 UR10, UR18, 0x400, URZ ;  /* 0x00000400120a7890 */ /* 0x000fe2000fffe03f */
[----:B------:R-:W-:Y:S01]  /*1f70*/  IMAD R20, R139, R20, 0xe0 ;  /* 0x000000e08b147424 */ /* 0x000fe200078e0214 */
[----:B------:R-:W-:Y:S01]  /*1f80*/  UIADD3 UR12, UR18, 0x304, URZ ;  /* 0x00000304120c7890 */ /* 0x000fe2000fffe03f */
[----:B------:R-:W-:Y:S01]  /*1f90*/  VIADD R8, R235, UR42 ;  /* 0x0000002aeb087c36 */ /* 0x000fe20008000000 */
[----:B------:R-:W-:Y:S01]  /*1fa0*/  UIADD3 UR14, UR18, 0x6, URZ ;  /* 0x00000006120e7890 */ /* 0x000fe2000fffe03f */
[----:B------:R-:W2:Y:S01]  /*1fb0*/  LDC R3, c[0x0][0x2e0] ;  /* 0x0000b800ff037b82 */ /* 0x000ea20000000800 */
[----:B------:R-:W-:Y:S01]  /*1fc0*/  LOP3.LUT R17, R17, 0xfff7ffff, RZ, 0xc0, !PT ;  /* 0xfff7ffff11117812 */ /* 0x000fe200078ec0ff */
        /* <DEDUP_REMOVED lines=43> */
[----:B------:R-:W-:Y:S02]  /*2280*/  UIADD3 UR4, UR16, 0x2, URZ ;  /* 0x0000000210047890 */ /* 0x000fe4000fffe03f */
[----:B------:R-:W-:Y:S01]  /*2290*/  UIADD3 UR6, UR18, 0x2, URZ ;  /* 0x0000000212067890 */ /* 0x000fe2000fffe03f */
[----:B------:R-:W-:Y:S01]  /*22a0*/  UMOV UR5, 0x40000040 ;  /* 0x4000004000057882 */ /* 0x000fe20000000000 */
        /* <DEDUP_REMOVED lines=93> */
[----:B------:R-:W-:Y:S02]  /*2880*/  UIADD3 UR7, UR18, 0x506, URZ ;  /* 0x0000050612077890 */ /* 0x000fe4000fffe03f */
[----:B------:R-:W-:Y:S01]  /*2890*/  UIADD3 UR18, UR18, 0x606, URZ ;  /* 0x0000060612127890 */ /* 0x000fe2000fffe03f */
        /* <DEDUP_REMOVED lines=25> */
[----:B------:R3:W-:Y:S01]  /*2a30*/  @!P1 SYNCS.ARRIVE.TRANS64.RED.A1T0 RZ, [R0+URZ], RZ ;  /* 0x000000ff00ff99a7 */ /* 0x0007e2000810043f */
[----:B-1----:R-:W-:Y:S02]  /*2a40*/  ISETP.GE.AND P1, PT, R11, 0x1, PT ;  /* 0x000000010b00780c */ /* 0x002fe40003f26270 */
[----:B---3--:R-:W-:-:S05]  /*2a50*/  IADD3 R0, -R4, 0xe1, R5 ;  /* 0x000000e104007810 */ /* 0x008fca0007ffe105 */
[----:B------:R-:W-:-:S06]  /*2a60*/  IMAD R5, R19, -0x2, R0 ;  /* 0xfffffffe13057824 */ /* 0x000fcc00078e0200 */
[----:B------:R-:W-:Y:S01]  /*2a70*/  @P1 LOP3.LUT R17, R17, 0x80000, RZ, 0xfc, !PT ;  /* 0x0008000011111812 */ /* 0x000fe200078efcff */
[----:B--2---:R-:W-:Y:S02]  /*2a80*/  IMAD R0, R22, R3, R20 ;  /* 0x0000000316007224 */ /* 0x004fe400078e0214 */
[----:B------:R-:W-:Y:S02]  /*2a90*/  IMAD.IADD R12, R5, 0x1, R10 ;  /* 0x00000001050c7824 */ /* 0x000fe400078e020a */
[----:B------:R-:W-:Y:S02]  /*2aa0*/  IMAD R171, R19, -0x2, R0 ;  /* 0xfffffffe13ab7824 */ /* 0x000fe400078e0200 */
[----:B------:R-:W-:Y:S02]  /*2ab0*/  VIADD R6, R5, UR6 ;  /* 0x0000000605067c36 */ /* 0x000fe40008000000 */
[----:B------:R-:W-:Y:S01]  /*2ac0*/  IMAD R0, R19, -0x2, R20 ;  /* 0xfffffffe13007824 */ /* 0x000fe200078e0214 */
[----:B------:R-:W-:Y:S01]  /*2ad0*/  VIADDMNMX R14, R8, R12, R171, PT ;  /* 0x0000000c080e7246 */ /* 0x000fe200038001ab */
[----:B------:R-:W-:Y:S01]  /*2ae0*/  IMAD.IADD R7, R6, 0x1, R8 ;  /* 0x0000000106077824 */ /* 0x000fe200078e0208 */
[----:B------:R-:W-:Y:S06]  /*2af0*/  @!P1 BRA `(.L_x_6188) ;  /* 0x0000000000509947 */ /* 0x000fec0003800000 */
[----:B------:R-:W-:Y:S01]  /*2b00*/  IMAD R5, R22, R3, R8 ;  /* 0x0000000316057224 */ /* 0x000fe200078e0208 */
[----:B------:R-:W-:Y:S03]  /*2b10*/  BSSY B0, `(.L_x_6189) ;  /* 0x000000f000007945 */ /* 0x000fe60003800000 */
[----:B------:R-:W-:-:S05]  /*2b20*/  IMAD.IADD R5, R5, 0x1, -R4 ;  /* 0x0000000105057824 */ /* 0x000fca00078e0a04 */
        /* <DEDUP_REMOVED lines=9> */
.L_x_6190:
[----:B------:R-:W-:-:S13]  /*2bc0*/  ISETP.NE.AND P1, PT, R11, 0x1, PT ;  /* 0x000000010b00780c */ /* 0x000fda0003f25270 */
[----:B------:R-:W1:Y:S02]  /*2bd0*/  @P1 LDC.64 R140, c[0x0][0x9e8] ;  /* 0x00027a00ff8c1b82 */ /* 0x000e640000000a00 */
[----:B-1----:R-:W-:-:S05]  /*2be0*/  @P1 IMAD.HI.U32 R136, R5, R140, RZ ;  /* 0x0000008c05881227 */ /* 0x002fca00078e00ff */
[----:B------:R-:W-:-:S07]  /*2bf0*/  @P1 SHF.R.U32.HI R5, RZ, R141, R136 ;  /* 0x0000008dff051219 */ /* 0x000fce0000011688 */
.L_x_6191:
[----:B------:R-:W-:Y:S05]  /*2c00*/  BSYNC B0 ;  /* 0x0000000000007941 */ /* 0x000fea0003800000 */
.L_x_6189:
[----:B------:R-:W-:-:S05]  /*2c10*/  IMAD R136, R5, R11, R0 ;  /* 0x0000000b05887224 */ /* 0x000fca00078e0200 */
[----:B------:R-:W-:Y:S02]  /*2c20*/  VIMNMX R7, R7, R136, !PT ;  /* 0x0000008807077248 */ /* 0x000fe40007fe0100 */
[----:B------:R-:W-:-:S07]  /*2c30*/  VIADDMNMX R14, R136, R11, R14, PT ;  /* 0x0000000b880e7246 */ /* 0x000fce000380010e */
.L_x_6188:
[C---:B------:R-:W-:Y:S02]  /*2c40*/  ISETP.GE.AND P1, PT, R20.reuse, 0x9, PT ;  /* 0x000000091400780c */ /* 0x040fe40003f26270 */
[----:B------:R-:W-:Y:S02]  /*2c50*/  ISETP.GE.AND P2, PT, R20, 0x2, PT ;  /* 0x000000021400780c */ /* 0x000fe40003f46270 */
[----:B------:R-:W-:Y:S02]  /*2c60*/  P2R R138, PR, RZ, 0x2 ;  /* 0x00000002ff8a7803 */ /* 0x000fe40000000000 */
[----:B------:R-:W-:Y:S02]  /*2c70*/  ISETP.GT.AND P1, PT, R7, 0x8, !P1 ;  /* 0x000000080700780c */ /* 0x000fe40004f24270 */
[----:B------:R-:W-:Y:S02]  /*2c80*/  P2R R136, PR, RZ, 0x4 ;  /* 0x00000004ff887803 */ /* 0x000fe40000000000 */
[----:B------:R-:W-:-:S02]  /*2c90*/  ISETP.LT.OR P1, PT, R14, 0x9, P1 ;  /* 0x000000090e00780c */ /* 0x000fc40000f21670 */
[C---:B------:R-:W-:Y:S02]  /*2ca0*/  ISETP.GT.AND P2, PT, R7.reuse, 0x1, !P2 ;  /* 0x000000010700780c */ /* 0x040fe40005744270 */
[----:B------:R-:W-:Y:S02]  /*2cb0*/  ISETP.GE.AND P3, PT, R20, 0xa, PT ;  /* 0x0000000a1400780c */ /* 0x000fe40003f66270 */
[----:B------:R-:W-:Y:S02]  /*2cc0*/  FSEL R5, R124, -INF , !P1 ;  /* 0xff8000007c057808 */ /* 0x000fe40004800000 */
[----:B------:R-:W-:Y:S02]  /*2cd0*/  ISETP.LT.OR P2, PT, R14, 0x2, P2 ;  /* 0x000000020e00780c */ /* 0x000fe40001741670 */
[----:B------:R-:W-:Y:S02]  /*2ce0*/  ISETP.GT.AND P1, PT, R7, 0x9, !P3 ;  /* 0x000000090700780c */ /* 0x000fe40005f24270 */
[----:B------:R-:W-:-:S02]  /*2cf0*/  FSEL R121, R121, -INF , !P2 ;  /* 0xff80000079797808 */ /* 0x000fc40005000000 */
        /* <DEDUP_REMOVED lines=262> */
[----:B------:R-:W-:Y:S01]  /*3d60*/  ISETP.LT.OR P6, PT, R14, 0xda, P6 ;  /* 0x000000da0e00780c */ /* 0x000fe200037c1670 */
[----:B------:R-:W-:Y:S01]  /*3d70*/  IMAD.IADD R6, R6, 0x1, R7 ;  /* 0x0000000106067824 */ /* 0x000fe200078e0207 */
[----:B------:R-:W-:Y:S02]  /*3d80*/  VIADDMNMX R12, R7, R12, R171, PT ;  /* 0x0000000c070c7246 */ /* 0x000fe400038001ab */
[----:B------:R-:W-:Y:S02]  /*3d90*/  FSEL R37, R37, -INF , !P6 ;  /* 0xff80000025257808 */ /* 0x000fe40007000000 */
[----:B------:R-:W-:-:S13]  /*3da0*/  ISETP.GE.AND P6, PT, R11, 0x1, PT ;  /* 0x000000010b00780c */ /* 0x000fda0003fc6270 */
[----:B------:R-:W-:Y:S05]  /*3db0*/  @!P6 BRA `(.L_x_6192) ;  /* 0x000000000050e947 */ /* 0x000fea0003800000 */
        /* <DEDUP_REMOVED lines=12> */
.L_x_6194:
[----:B------:R-:W-:-:S13]  /*3e80*/  ISETP.NE.AND P6, PT, R11, 0x1, PT ;  /* 0x000000010b00780c */ /* 0x000fda0003fc5270 */
[----:B------:R-:W1:Y:S02]  /*3e90*/  @P6 LDC.64 R24, c[0x0][0x9e8] ;  /* 0x00027a00ff186b82 */ /* 0x000e640000000a00 */
[----:B-1----:R-:W-:-:S05]  /*3ea0*/  @P6 IMAD.HI.U32 R24, R3, R24, RZ ;  /* 0x0000001803186227 */ /* 0x002fca00078e00ff */
[----:B------:R-:W-:-:S07]  /*3eb0*/  @P6 SHF.R.U32.HI R3, RZ, R25, R24 ;  /* 0x00000019ff036219 */ /* 0x000fce0000011618 */
.L_x_6195:
[----:B------:R-:W-:Y:S05]  /*3ec0*/  BSYNC B0 ;  /* 0x0000000000007941 */ /* 0x000fea0003800000 */
.L_x_6193:
[----:B------:R-:W-:-:S05]  /*3ed0*/  IMAD R3, R3, R11, R0 ;  /* 0x0000000b03037224 */ /* 0x000fca00078e0200 */
[----:B------:R-:W-:Y:S02]  /*3ee0*/  VIMNMX R6, R6, R3, !PT ;  /* 0x0000000306067248 */ /* 0x000fe40007fe0100 */
[----:B------:R-:W-:-:S07]  /*3ef0*/  VIADDMNMX R12, R3, R11, R12, PT ;  /* 0x0000000b030c7246 */ /* 0x000fce000380010c */
.L_x_6192:
[C---:B------:R-:W-:Y:S02]  /*3f00*/  ISETP.GT.AND P1, PT, R6.reuse, 0x20, !P1 ;  /* 0x000000200600780c */ /* 0x040fe40004f24270 */
[----:B------:R-:W-:Y:S02]  /*3f10*/  ISETP.GT.AND P3, PT, R6, 0x28, !P3 ;  /* 0x000000280600780c */ /* 0x000fe40005f64270 */
[C---:B------:R-:W-:Y:S02]  /*3f20*/  ISETP.LT.OR P1, PT, R12.reuse, 0x21, P1 ;  /* 0x000000210c00780c */ /* 0x040fe40000f21670 */
[----:B------:R-:W-:Y:S02]  /*3f30*/  ISETP.LT.OR P3, PT, R12, 0x29, P3 ;  /* 0x000000290c00780c */ /* 0x000fe40001f61670 */
[----:B------:R-:W-:Y:S02]  /*3f40*/  FSEL R25, R106, -INF , !P1 ;  /* 0xff8000006a197808 */ /* 0x000fe40004800000 */
[----:B------:R-:W-:-:S02]  /*3f50*/  ISETP.NE.AND P1, PT, R154, RZ, PT ;  /* 0x000000ff9a00720c */ /* 0x000fc40003f25270 */
[----:B------:R-:W-:Y:S02]  /*3f60*/  FSEL R171, R110, -INF , !P3 ;  /* 0xff8000006eab7808 */ /* 0x000fe40005800000 */
[C---:B------:R-:W-:Y:S02]  /*3f70*/  ISETP.GT.AND P1, PT, R6.reuse, 0x29, !P1 ;  /* 0x000000290600780c */ /* 0x040fe40004f24270 */
[----:B------:R-:W-:Y:S02]  /*3f80*/  ISETP.GT.AND P2, PT, R6, 0x21, !P2 ;  /* 0x000000210600780c */ /* 0x000fe40005744270 */
[----:B------:R-:W-:Y:S02]  /*3f90*/  ISETP.LT.OR P1, PT, R12, 0x2a, P1 ;  /* 0x0000002a0c00780c */ /* 0x000fe40000f21670 */
[----:B------:R-:W-:Y:S02]  /*3fa0*/  ISETP.NE.AND P3, PT, R156, RZ, PT ;  /* 0x000000ff9c00720c */ /* 0x000fe40003f65270 */
[----:B------:R-:W-:-:S02]  /*3fb0*/  FSEL R111, R111, -INF , !P1 ;  /* 0xff8000006f6f7808 */ /* 0x000fc40004800000 */
[----:B------:R-:W-:Y:S02]  /*3fc0*/  ISETP.NE.AND P1, PT, R152, RZ, PT ;  /* 0x000000ff9800720c */ /* 0x000fe40003f25270 */
[----:B------:R-:W-:Y:S02]  /*3fd0*/  ISETP.LT.OR P2, PT, R12, 0x22, P2 ;  /* 0x000000220c00780c */ /* 0x000fe40001741670 */
[----:B------:R-:W-:Y:S02]  /*3fe0*/  ISETP.GT.AND P1, PT, R6, 0x30, !P1 ;  /* 0x000000300600780c */ /* 0x000fe40004f24270 */
[----:B------:R-:W-:Y:S02]  /*3ff0*/  FSEL R107, R107, -INF , !P2 ;  /* 0xff8000006b6b7808 */ /* 0x000fe40005000000 */
[----:B------:R-:W-:Y:S02]  /*4000*/  ISETP.LT.OR P1, PT, R12, 0x31, P1 ;  /* 0x000000310c00780c */ /* 0x000fe40000f21670 */
[----:B------:R-:W-:-:S02]  /*4010*/  ISETP.NE.AND P2, PT, R160, RZ, PT ;  /* 0x000000ffa000720c */ /* 0x000fc40003f45270 */
[----:B------:R-:W-:Y:S02]  /*4020*/  FSEL R191, R114, -INF , !P1 ;  /* 0xff80000072bf7808 */ /* 0x000fe40004800000 */
[----:B------:R-:W-:Y:S02]  /*4030*/  ISETP.NE.AND P1, PT, R150, RZ, PT ;  /* 0x000000ff9600720c */ /* 0x000fe40003f25270 */
[----:B------:R-:W-:Y:S02]  /*4040*/  ISETP.NE.AND P6, PT, R162, RZ, PT ;  /* 0x000000ffa200720c */ /* 0x000fe40003fc5270 */
        /* <DEDUP_REMOVED lines=12> */
[----:B------:R-:W-:Y:S02]  /*4110*/  ISETP.GT.AND P1, PT, R6, 0x39, !P3 ;  /* 0x000000390600780c */ /* 0x000fe40005f24270 */
[----:B------:R-:W-:Y:S02]  /*4120*/  ISETP.NE.AND P3, PT, R180, RZ, PT ;  /* 0x000000ffb400720c */ /* 0x000fe40003f65270 */
        /* <DEDUP_REMOVED lines=131> */
[----:B------:R-:W-:Y:S02]  /*4960*/  ISETP.GT.AND P1, PT, R6, 0x90, !P2 ;  /* 0x000000900600780c */ /* 0x000fe40005724270 */
[----:B------:R-:W-:-:S02]  /*4970*/  ISETP.NE.AND P2, PT, R166, RZ, PT ;  /* 0x000000ffa600720c */ /* 0x000fc40003f45270 */
[----:B------:R-:W-:Y:S02]  /*4980*/  ISETP.LT.OR P1, PT, R12, 0x91, P1 ;  /* 0x000000910c00780c */ /* 0x000fe40000f21670 */
[----:B------:R-:W-:Y:S02]  /*4990*/  FMNMX.FTZ R0, R37, R0, !PT ;  /* 0x0000000025007209 */ /* 0x000fe40007810000 */
[----:B------:R-:W-:Y:S02]  /*49a0*/  FSEL R215, R66, -INF , !P1 ;  /* 0xff80000042d77808 */ /* 0x000fe40004800000 */
[----:B------:R-:W-:Y:S01]  /*49b0*/  ISETP.GT.AND P1, PT, R6, 0x91, !P6 ;  /* 0x000000910600780c */ /* 0x000fe20007724270 */
[----:B------:R-:W1:Y:S01]  /*49c0*/  SHFL.BFLY PT, R3, R0, 0x2, 0x1f ;  /* 0x0c401f0000037f89 */ /* 0x000e6200000e0000 */
[----:B------:R-:W-:Y:S02]  /*49d0*/  ISETP.NE.AND P6, PT, R164, RZ, PT ;  /* 0x000000ffa400720c */ /* 0x000fe40003fc5270 */
[----:B------:R-:W-:-:S02]  /*49e0*/  ISETP.LT.OR P1, PT, R12, 0x92, P1 ;  /* 0x000000920c00780c */ /* 0x000fc40000f21670 */
[----:B------:R-:W-:Y:S02]  /*49f0*/  ISETP.GT.AND P4, PT, R6, 0xd1, !P4 ;  /* 0x000000d10600780c */ /* 0x000fe40006784270 */
[----:B------:R-:W-:Y:S02]  /*4a00*/  FSEL R67, R67, -INF , !P1 ;  /* 0xff80000043437808 */ /* 0x000fe40004800000 */
[----:B------:R-:W-:Y:S02]  /*4a10*/  ISETP.NE.AND P1, PT, R60, RZ, PT ;  /* 0x000000ff3c00720c */ /* 0x000fe40003f25270 */
[C---:B------:R-:W-:Y:S02]  /*4a20*/  ISETP.GT.AND P5, PT, R6.reuse, 0xd8, !P5 ;  /* 0x000000d80600780c */ /* 0x040fe40006fa4270 */
[----:B------:R-:W-:Y:S02]  /*4a30*/  ISETP.GT.AND P1, PT, R6, 0x98, !P1 ;  /* 0x000000980600780c */ /* 0x000fe40004f24270 */
[----:B------:R-:W-:-:S02]  /*4a40*/  ISETP.LT.OR P4, PT, R12, 0xd2, P4 ;  /* 0x000000d20c00780c */ /* 0x000fc40002781670 */
[C---:B------:R-:W-:Y:S02]  /*4a50*/  ISETP.LT.OR P1, PT, R12.reuse, 0x99, P1 ;  /* 0x000000990c00780c */ /* 0x040fe40000f21670 */
[----:B------:R-:W-:Y:S02]  /*4a60*/  ISETP.LT.OR P5, PT, R12, 0xd9, P5 ;  /* 0x000000d90c00780c */ /* 0x000fe40002fa1670 */
[----:B------:R-:W-:Y:S02]  /*4a70*/  FSEL R217, R70, -INF , !P1 ;  /* 0xff80000046d97808 */ /* 0x000fe40004800000 */
[----:B------:R-:W-:Y:S02]  /*4a80*/  ISETP.NE.AND P1, PT, R64, RZ, PT ;  /* 0x000000ff4000720c */ /* 0x000fe40003f25270 */
[----:B-1----:R-:W-:Y:S02]  /*4a90*/  FMNMX.FTZ R14, R0, R3, !PT ;  /* 0x00000003000e7209 */ /* 0x002fe40007810000 */
[----:B------:R-:W-:-:S02]  /*4aa0*/  ISETP.GT.AND P1, PT, R6, 0x99, !P1 ;  /* 0x000000990600780c */ /* 0x000fc40004f24270 */
[----:B------:R-:W-:Y:S01]  /*4ab0*/  FSEL R35, R35, -INF , !P4 ;  /* 0xff80000023237808 */ /* 0x000fe20006000000 */
[----:B------:R-:W1:Y:S01]  /*4ac0*/  SHFL.BFLY PT, R3, R14, 0x1, 0x1f ;  /* 0x0c201f000e037f89 */ /* 0x000e6200000e0000 */
[----:B------:R-:W-:-:S04]  /*4ad0*/  ISETP.LT.OR P1, PT, R12, 0x9a, P1 ;  /* 0x0000009a0c00780c */ /* 0x000fc80000f21670 */
[----:B------:R-:W-:Y:S02]  /*4ae0*/  FSEL R71, R71, -INF , !P1 ;  /* 0xff80000047477808 */ /* 0x000fe40004800000 */
[----:B------:R-:W-:-:S04]  /*4af0*/  ISETP.NE.AND P1, PT, R68, RZ, PT ;  /* 0x000000ff4400720c */ /* 0x000fc80003f25270 */
[----:B------:R-:W-:-:S04]  /*4b00*/  ISETP.GT.AND P1, PT, R6, 0xa0, !P1 ;  /* 0x000000a00600780c */ /* 0x000fc80004f24270 */
[----:B------:R-:W-:-:S04]  /*4b10*/  ISETP.LT.OR P1, PT, R12, 0xa1, P1 ;  /* 0x000000a10c00780c */ /* 0x000fc80000f21670 */
[----:B------:R-:W-:Y:S02]  /*4b20*/  FSEL R219, R42, -INF , !P1 ;  /* 0xff8000002adb7808 */ /* 0x000fe40004800000 */
[----:B------:R-:W-:Y:S02]  /*4b30*/  ISETP.NE.AND P1, PT, R40, RZ, PT ;  /* 0x000000ff2800720c */ /* 0x000fe40003f25270 */
[----:B-1----:R-:W-:Y:S02]  /*4b40*/  FMNMX.FTZ R3, R14, R3, !PT ;  /* 0x000000030e037209 */ /* 0x002fe40007810000 */
        /* <DEDUP_REMOVED lines=14> */
[----:B------:R-:W-:Y:S01]  /*4c30*/  FSEL R223, R50, -INF , !P1 ;  /* 0xff80000032df7808 */ /* 0x000fe20004800000 */
[----:B------:R-:W-:-:S01]  /*4c40*/  FFMA.FTZ R50, R2, R3, -8 ;  /* 0xc100000002327423 */ /* 0x000fc20000010003 */
[----:B------:R-:W-:Y:S02]  /*4c50*/  ISETP.GT.AND P1, PT, R6, 0xb1, !P3 ;  /* 0x000000b10600780c */ /* 0x000fe40005f24270 */
[----:B------:R-:W-:Y:S02]  /*4c60*/  ISETP.NE.AND P3, PT, R48, RZ, PT ;  /* 0x000000ff3000720c */ /* 0x000fe40003f65270 */
[----:B------:R-:W-:-:S04]  /*4c70*/  ISETP.LT.OR P1, PT, R12, 0xb2, P1 ;  /* 0x000000b20c00780c */ /* 0x000fc80000f21670 */
[----:B------:R-:W-:Y:S02]  /*4c80*/  FSEL R51, R51, -INF , !P1 ;  /* 0xff80000033337808 */ /* 0x000fe40004800000 */
        /* <DEDUP_REMOVED lines=56> */
[----:B------:R-:W-:-:S01]  /*5010*/  FFMA.FTZ R28, R2, R113, -R50 ;  /* 0x00000071021c7223 */ /* 0x000fc20000010832 */
[----:B------:R-:W-:Y:S01]  /*5020*/  FMNMX.FTZ R113, R237, R0, !PT ;  /* 0x00000000ed717209 */ /* 0x000fe20007810000 */
[----:B------:R-:W-:-:S01]  /*5030*/  FFMA.FTZ R24, R2, R105, -R50 ;  /* 0x0000006902187223 */ /* 0x000fc20000010832 */
[----:B------:R-:W-:Y:S01]  /*5040*/  ISETP.LT.OR P1, PT, R12, 0xca, P1 ;  /* 0x000000ca0c00780c */ /* 0x000fe20000f21670 */
[----:B------:R-:W-:-:S01]  /*5050*/  FFMA.FTZ R105, R2, R109, -R50 ;  /* 0x0000006d02697223 */ /* 0x000fc20000010832 */
[----:B------:R-:W-:Y:S01]  /*5060*/  FMNMX.FTZ R113, R36, R113, !PT ;  /* 0x0000007124717209 */ /* 0x000fe20007810000 */
[----:B------:R-:W-:-:S01]  /*5070*/  FFMA.FTZ R109, R2, R117, -R50 ;  /* 0x00000075026d7223 */ /* 0x000fc20000010832 */
[----:B------:R-:W-:Y:S01]  /*5080*/  FSEL R31, R31, -INF , !P1 ;  /* 0xff8000001f1f7808 */ /* 0x000fe20004800000 */
[----:B------:R-:W-:-:S01]  /*5090*/  FFMA.FTZ R117, R2, R41, -R50 ;  /* 0x0000002902757223 */ /* 0x000fc20000010832 */
[----:B------:R-:W-:Y:S01]  /*50a0*/  FMNMX.FTZ R0, R130, R113, !PT ;  /* 0x0000007182007209 */ /* 0x000fe20007810000 */
[----:B------:R-:W-:-:S01]  /*50b0*/  FFMA.FTZ R14, R2, R129, -R50 ;  /* 0x00000081020e7223 */ /* 0x000fc20000010832 */
[----:B------:R-:W-:Y:S01]  /*50c0*/  ISETP.GT.AND P1, PT, R6, 0xd0, !P2 ;  /* 0x000000d00600780c */ /* 0x000fe20005724270 */
[----:B------:R-:W-:-:S01]  /*50d0*/  FFMA.FTZ R30, R2, R141, -R50 ;  /* 0x0000008d021e7223 */ /* 0x000fc20000010832 */
[----:B------:R-:W-:Y:S01]  /*50e0*/  FMNMX.FTZ R113, R131, R0, !PT ;  /* 0x0000000083717209 */ /* 0x000fe20007810000 */
[----:B------:R-:W-:-:S01]  /*50f0*/  FFMA.FTZ R4, R2, R120, -R50 ;  /* 0x0000007802047223 */ /* 0x000fc20000010832 */
[----:B------:R-:W-:Y:S01]  /*5100*/  ISETP.LT.OR P1, PT, R12, 0xd1, P1 ;  /* 0x000000d10c00780c */ /* 0x000fe20000f21670 */
        /* <DEDUP_REMOVED lines=9> */
[----:B------:R-:W-:Y:S01]  /*51a0*/  FMNMX.FTZ R0, R25, R0, !PT ;  /* 0x0000000019007209 */ /* 0x000fe20007810000 */
[--C-:B------:R-:W-:Y:S01]  /*51b0*/  FFMA.FTZ R125, R2, R125, -R50.reuse ;  /* 0x0000007d027d7223 */ /* 0x100fe20000010832 */
[----:B------:R-:W-:Y:S01]  /*51c0*/  ISETP.GT.AND P2, PT, R6, 0xd9, !P6 ;  /* 0x000000d90600780c */ /* 0x000fe20007744270 */
[C-C-:B------:R-:W-:Y:S01]  /*51d0*/  FFMA.FTZ R5, R2.reuse, R13, -R50.reuse ;  /* 0x0000000d02057223 */ /* 0x140fe20000010832 */
[----:B------:R-:W-:Y:S01]  /*51e0*/  FMNMX.FTZ R0, R107, R0, !PT ;  /* 0x000000006b007209 */ /* 0x000fe20007810000 */
[--C-:B------:R-:W-:Y:S01]  /*51f0*/  FFMA.FTZ R26, R2, R133, -R50.reuse ;  /* 0x00000085021a7223 */ /* 0x100fe20000010832 */
[----:B------:R-:W-:Y:S01]  /*5200*/  ISETP.LT.OR P2, PT, R12, 0xda, P2 ;  /* 0x000000da0c00780c */ /* 0x000fe20001741670 */
[----:B------:R-:W1:Y:S01]  /*5210*/  MUFU.EX2 R121, R121 ;  /* 0x0000007900797308 */ /* 0x000e620000000800 */
[----:B------:R-:W-:Y:S01]  /*5220*/  FMNMX.FTZ R0, R171, R0, !PT ;  /* 0x00000000ab007209 */ /* 0x000fe20007810000 */
[--C-:B------:R-:W-:Y:S01]  /*5230*/  FFMA.FTZ R13, R2, R21, -R50.reuse ;  /* 0x00000015020d7223 */ /* 0x100fe20000010832 */
[----:B------:R-:W-:Y:S01]  /*5240*/  FSEL R41, R38, -INF , !P5 ;  /* 0xff80000026297808 */ /* 0x000fe20006800000 */
[C-C-:B------:R-:W-:Y:S01]  /*5250*/  FFMA.FTZ R15, R2.reuse, R15, -R50.reuse ;  /* 0x0000000f020f7223 */ /* 0x140fe20000010832 */
[----:B------:R-:W-:Y:S01]  /*5260*/  FMNMX.FTZ R0, R111, R0, !PT ;  /* 0x000000006f007209 */ /* 0x000fe20007810000 */
[C-C-:B------:R-:W-:Y:S01]  /*5270*/  FFMA.FTZ R21, R2.reuse, R143, -R50.reuse ;  /* 0x0000008f02157223 */ /* 0x140fe20000010832 */
[----:B------:R-:W-:Y:S01]  /*5280*/  FSEL R39, R39, -INF , !P2 ;  /* 0xff80000027277808 */ /* 0x000fe20005000000 */
        /* <DEDUP_REMOVED lines=8> */
[----:B------:R-:W2:Y:S01]  /*5310*/  MUFU.EX2 R125, R125 ;  /* 0x0000007d007d7308 */ /* 0x000ea20000000800 */
        /* <DEDUP_REMOVED lines=39> */
[----:B------:R-:W-:Y:S01]  /*5590*/  FFMA.FTZ R33, R2, R33, -R50 ;  /* 0x0000002102217223 */ /* 0x000fe20000010832 */
[----:B------:R-:W-:Y:S01]  /*55a0*/  FMNMX.FTZ R0, R203, R0, !PT ;  /* 0x00000000cb007209 */ /* 0x000fe20007810000 */
[----:B------:R-:W3:Y:S01]  /*55b0*/  MUFU.EX2 R5, R5 ;  /* 0x0000000500057308 */ /* 0x000ee20000000800 */
[----:B-1----:R-:W-:-:S01]  /*55c0*/  FADD.FTZ R143, R4, R121 ;  /* 0x00000079048f7221 */ /* 0x002fc20000010000 */
[----:B--2---:R-:W-:-:S02]  /*55d0*/  F2FP.SATFINITE.E4M3.F32.PACK_AB_MERGE_C R224, R125, R20, RZ ;  /* 0x000000147de0723e */ /* 0x004fc400048070ff */
[----:B------:R-:W-:Y:S01]  /*55e0*/  FMNMX.FTZ R0, R75, R0, !PT ;  /* 0x000000004b007209 */ /* 0x000fe20007810000 */
[----:B------:R-:W-:Y:S01]  /*55f0*/  FADD.FTZ R102, R20, R143 ;  /* 0x0000008f14667221 */ /* 0x000fe20000010000 */
[----:B------:R-:W-:Y:S02]  /*5600*/  F2FP.SATFINITE.E4M3.F32.PACK_AB_MERGE_C R224, R121, R4, R224 ;  /* 0x0000000479e0723e */ /* 0x000fe400048070e0 */
[----:B------:R-:W-:Y:S01]  /*5610*/  FMNMX.FTZ R0, R205, R0, !PT ;  /* 0x00000000cd007209 */ /* 0x000fe20007810000 */
[----:B------:R-:W1:Y:S01]  /*5620*/  MUFU.EX2 R14, R14 ;  /* 0x0000000e000e7308 */ /* 0x000e620000000800 */
[----:B------:R-:W-:-:S01]  /*5630*/  FADD.FTZ R102, R125, R102 ;  /* 0x000000667d667221 */ /* 0x000fc20000010000 */
[----:B------:R-:W-:Y:S02]  /*5640*/  ISETP.GE.AND P6, PT, R11, 0x1, PT ;  /* 0x000000010b00780c */ /* 0x000fe40003fc6270 */
[----:B------:R-:W-:-:S04]  /*5650*/  FMNMX.FTZ R0, R79, R0, !PT ;  /* 0x000000004f007209 */ /* 0x000fc80007810000 */
[----:B------:R-:W-:Y:S01]  /*5660*/  FMNMX.FTZ R0, R207, R0, !PT ;  /* 0x00000000cf007209 */ /* 0x000fe20007810000 */
[----:B------:R-:W2:Y:S01]  /*5670*/  MUFU.EX2 R15, R15 ;  /* 0x0000000f000f7308 */ /* 0x000ea20000000800 */
[----:B---3--:R-:W-:-:S02]  /*5680*/  FADD.FTZ R143, R5, R102 ;  /* 0x00000066058f7221 */ /* 0x008fc40000010000 */
[----:B------:R-:W-:-:S04]  /*5690*/  FMNMX.FTZ R0, R83, R0, !PT ;  /* 0x0000000053007209 */ /* 0x000fc80007810000 */
[----:B------:R-:W-:Y:S01]  /*56a0*/  FMNMX.FTZ R0, R209, R0, !PT ;  /* 0x00000000d1007209 */ /* 0x000fe20007810000 */
[----:B------:R-:W3:Y:S01]  /*56b0*/  MUFU.EX2 R26, R26 ;  /* 0x0000001a001a7308 */ /* 0x000ee20000000800 */
[----:B-1----:R-:W-:-:S02]  /*56c0*/  FADD.FTZ R104, R14, R143 ;  /* 0x0000008f0e687221 */ /* 0x002fc40000010000 */
[----:B------:R-:W-:-:S04]  /*56d0*/  FMNMX.FTZ R0, R87, R0, !PT ;  /* 0x0000000057007209 */ /* 0x000fc80007810000 */
[----:B------:R-:W-:Y:S01]  /*56e0*/  FMNMX.FTZ R0, R211, R0, !PT ;  /* 0x00000000d3007209 */ /* 0x000fe20007810000 */
[----:B------:R-:W1:Y:S01]  /*56f0*/  MUFU.EX2 R13, R13 ;  /* 0x0000000d000d7308 */ /* 0x000e620000000800 */
[----:B--2---:R-:W-:-:S02]  /*5700*/  FADD.FTZ R143, R15, R104 ;  /* 0x000000680f8f7221 */ /* 0x004fc40000010000 */
[----:B------:R-:W-:-:S04]  /*5710*/  FMNMX.FTZ R0, R59, R0, !PT ;  /* 0x000000003b007209 */ /* 0x000fc80007810000 */
[----:B------:R-:W-:Y:S01]  /*5720*/  FMNMX.FTZ R0, R213, R0, !PT ;  /* 0x00000000d5007209 */ /* 0x000fe20007810000 */
[----:B------:R-:W2:Y:S01]  /*5730*/  MUFU.EX2 R24, R24 ;  /* 0x0000001800187308 */ /* 0x000ea20000000800 */
[----:B---3--:R-:W-:-:S01]  /*5740*/  FADD.FTZ R106, R26, R143 ;  /* 0x0000008f1a6a7221 */ /* 0x008fc20000010000 */
[----:B------:R-:W-:Y:S02]  /*5750*/  F2FP.SATFINITE.E4M3.F32.PACK_AB_MERGE_C R226, R26, R15, RZ ;  /* 0x0000000f1ae2723e */ /* 0x000fe400048070ff */
[----:B------:R-:W-:Y:S02]  /*5760*/  FMNMX.FTZ R0, R63, R0, !PT ;  /* 0x000000003f007209 */ /* 0x000fe40007810000 */
[----:B------:R-:W-:Y:S02]  /*5770*/  F2FP.SATFINITE.E4M3.F32.PACK_AB_MERGE_C R226, R14, R5, R226 ;  /* 0x000000050ee2723e */ /* 0x000fe400048070e2 */
        /* <DEDUP_REMOVED lines=9> */
[----:B------:R-:W-:Y:S01]  /*5810*/  MUFU.EX2 R21, R21 ;  /* 0x0000001500157308 */ /* 0x000fe20000000800 */
[----:B---3--:R-:W-:-:S02]  /*5820*/  FADD.FTZ R108, R30, R145 ;  /* 0x000000911e6c7221 */ /* 0x008fc40000010000 */
[----:B------:R-:W-:-:S04]  /*5830*/  FMNMX.FTZ R0, R43, R0, !PT ;  /* 0x000000002b007209 */ /* 0x000fc80007810000 */
[----:B------:R-:W-:Y:S01]  /*5840*/  FMNMX.FTZ R0, R221, R0, !PT ;  /* 0x00000000dd007209 */ /* 0x000fe20007810000 */
[----:B------:R-:W-:Y:S01]  /*5850*/  MUFU.EX2 R28, R28 ;  /* 0x0000001c001c7308 */ /* 0x000fe20000000800 */
[----:B-1----:R-:W-:-:S01]  /*5860*/  FADD.FTZ R108, R105, R108 ;  /* 0x0000006c696c7221 */ /* 0x002fc20000010000 */
[----:B------:R-:W-:Y:S02]  /*5870*/  F2FP.SATFINITE.E4M3.F32.PACK_AB_MERGE_C R220, R105, R30, RZ ;  /* 0x0000001e69dc723e */ /* 0x000fe400048070ff */
[----:B------:R-:W-:Y:S02]  /*5880*/  FMNMX.FTZ R0, R47, R0, !PT ;  /* 0x000000002f007209 */ /* 0x000fe40007810000 */
[----:B------:R-:W-:Y:S02]  /*5890*/  F2FP.SATFINITE.E4M3.F32.PACK_AB_MERGE_C R220, R24, R13, R220 ;  /* 0x0000000d18dc723e */ /* 0x000fe400048070dc */
[----:B------:R-:W-:Y:S01]  /*58a0*/  FMNMX.FTZ R0, R223, R0, !PT ;  /* 0x00000000df007209 */ /* 0x000fe20007810000 */
[----:B------:R-:W-:Y:S03]  /*58b0*/  MUFU.EX2 R40, R40 ;  /* 0x0000002800287308 */ /* 0x000fe60000000800 */
[----:B------:R-:W-:-:S04]  /*58c0*/  FMNMX.FTZ R0, R51, R0, !PT ;  /* 0x0000000033007209 */ /* 0x000fc80007810000 */
[----:B------:R-:W-:Y:S01]  /*58d0*/  FMNMX.FTZ R0, R225, R0, !PT ;  /* 0x00000000e1007209 */ /* 0x000fe20007810000 */
[----:B------:R-:W1:Y:S03]  /*58e0*/  MUFU.EX2 R109, R109 ;  /* 0x0000006d006d7308 */ /* 0x000e660000000800 */
[----:B------:R-:W-:-:S04]  /*58f0*/  FMNMX.FTZ R0, R55, R0, !PT ;  /* 0x0000000037007209 */ /* 0x000fc80007810000 */
[----:B------:R-:W-:Y:S01]  /*5900*/  FMNMX.FTZ R0, R123, R0, !PT ;  /* 0x000000007b007209 */ /* 0x000fe20007810000 */
[----:B------:R-:W-:Y:S03]  /*5910*/  MUFU.EX2 R32, R32 ;  /* 0x0000002000207308 */ /* 0x000fe60000000800 */
[----:B------:R-:W-:-:S04]  /*5920*/  FMNMX.FTZ R0, R27, R0, !PT ;  /* 0x000000001b007209 */ /* 0x000fc80007810000 */
[----:B------:R-:W-:Y:S01]  /*5930*/  FMNMX.FTZ R0, R127, R0, !PT ;  /* 0x000000007f007209 */ /* 0x000fe20007810000 */
[----:B------:R-:W-:Y:S01]  /*5940*/  MUFU.EX2 R89, R89 ;  /* 0x0000005900597308 */ /* 0x000fe20000000800 */
[----:B-1----:R-:W-:Y:S02]  /*5950*/  F2FP.SATFINITE.E4M3.F32.PACK_AB_MERGE_C R222, R109, R40, RZ ;  /* 0x000000286dde723e */ /* 0x002fe400048070ff */
[----:B------:R-:W-:Y:S02]  /*5960*/  FMNMX.FTZ R0, R31, R0, !PT ;  /* 0x000000001f007209 */ /* 0x000fe40007810000 */
[----:B------:R-:W-:Y:S02]  /*5970*/  F2FP.SATFINITE.E4M3.F32.PACK_AB_MERGE_C R222, R28, R21, R222 ;  /* 0x000000151cde723e */ /* 0x000fe400048070de */
[----:B------:R-:W-:Y:S01]  /*5980*/  FMNMX.FTZ R0, R101, R0, !PT ;  /* 0x0000000065007209 */ /* 0x000fe20007810000 */
[----:B------:R-:W-:Y:S03]  /*5990*/  MUFU.EX2 R44, R44 ;  /* 0x0000002c002c7308 */ /* 0x000fe60000000800 */
[----:B------:R-:W-:-:S04]  /*59a0*/  FMNMX.FTZ R0, R35, R0, !PT ;  /* 0x0000000023007209 */ /* 0x000fc80007810000 */
[----:B------:R-:W-:Y:S01]  /*59b0*/  FMNMX.FTZ R0, R41, R0, !PT ;  /* 0x0000000029007209 */ /* 0x000fe20007810000 */
[----:B------:R-:W1:Y:S03]  /*59c0*/  MUFU.EX2 R113, R113 ;  /* 0x0000007100717308 */ /* 0x000e660000000800 */
[----:B------:R-:W-:-:S05]  /*59d0*/  FMNMX.FTZ R0, R39, R0, !PT ;  /* 0x0000000027007209 */ /* 0x000fca0007810000 */
[----:B------:R-:W2:Y:S01]  /*59e0*/  SHFL.BFLY PT, R129, R0, 0x2, 0x1f ;  /* 0x0c401f0000817f89 */ /* 0x000ea200000e0000 */
[----:B------:R-:W-:Y:S08]  /*59f0*/  MUFU.EX2 R42, R42 ;  /* 0x0000002a002a7308 */ /* 0x000ff00000000800 */
[----:B------:R-:W-:Y:S01]  /*5a00*/  MUFU.EX2 R93, R93 ;  /* 0x0000005d005d7308 */ /* 0x000fe20000000800 */
[----:B-1----:R-:W-:-:S04]  /*5a10*/  F2FP.SATFINITE.E4M3.F32.PACK_AB_MERGE_C R216, R113, R44, RZ ;  /* 0x0000002c71d8723e */ /* 0x002fc800048070ff */
[----:B------:R-:W-:-:S03]  /*5a20*/  F2FP.SATFINITE.E4M3.F32.PACK_AB_MERGE_C R216, R89, R32, R216 ;  /* 0x0000002059d8723e */ /* 0x000fc600048070d8 */
[----:B------:R-:W-:Y:S01]  /*5a30*/  MUFU.EX2 R46, R46 ;  /* 0x0000002e002e7308 */ /* 0x000fe20000000800 */
[----:B--2---:R-:W-:Y:S01]  /*5a40*/  FMNMX.FTZ R72, R0, R129, !PT ;  /* 0x0000008100487209 */ /* 0x004fe20007810000 */
[----:B------:R-:W-:-:S06]  /*5a50*/  FFMA.FTZ R129, R2, R183, -R50 ;  /* 0x000000b702817223 */ /* 0x000fcc0000010832 */
[----:B------:R-:W1:Y:S01]  /*5a60*/  MUFU.EX2 R97, R97 ;  /* 0x0000006100617308 */ /* 0x000e620000000800 */
[----:B------:R-:W2:Y:S07]  /*5a70*/  SHFL.BFLY PT, R141, R72, 0x1, 0x1f ;  /* 0x0c201f00488d7f89 */ /* 0x000eae00000e0000 */
[----:B------:R-:W-:Y:S08]  /*5a80*/  MUFU.EX2 R48, R48 ;  /* 0x0000003000307308 */ /* 0x000ff00000000800 */
[----:B------:R-:W-:Y:S01]  /*5a90*/  MUFU.EX2 R73, R73 ;  /* 0x0000004900497308 */ /* 0x000fe20000000800 */
[----:B-1----:R-:W-:-:S04]  /*5aa0*/  F2FP.SATFINITE.E4M3.F32.PACK_AB_MERGE_C R218, R97, R46, RZ ;  /* 0x0000002e61da723e */ /* 0x002fc800048070ff */
[----:B------:R-:W-:-:S03]  /*5ab0*/  F2FP.SATFINITE.E4M3.F32.PACK_AB_MERGE_C R218, R93, R42, R218 ;  /* 0x0000002a5dda723e */ /* 0x000fc600048070da */
[----:B------:R-:W-:Y:S01]  /*5ac0*/  MUFU.EX2 R52, R52 ;  /* 0x0000003400347308 */ /* 0x000fe20000000800 */
[----:B--2---:R-:W-:Y:S01]  /*5ad0*/  FMNMX.FTZ R0, R72, R141, !PT ;  /* 0x0000008d48007209 */ /* 0x004fe20007810000 */
[----:B------:R-:W-:-:S03]  /*5ae0*/  FFMA.FTZ R72, R2, R37, -R50 ;  /* 0x0000002502487223 */ /* 0x000fc60000010832 */
        /* <DEDUP_REMOVED lines=40> */
[----:B------:R-:W-:Y:S01]  /*5d70*/  F2FP.SATFINITE.E4M3.F32.PACK_AB_MERGE_C R212, R77, R52, RZ ;  /* 0x000000344dd4723e */ /* 0x000fe200048070ff */
        /* <DEDUP_REMOVED lines=28> */
[----:B--2---:R-:W-:-:S01]  /*5f40*/  FADD.FTZ R59, R131, R106 ;  /* 0x0000006a833b7221 */ /* 0x004fc20000010000 */
[----:B------:R-:W-:Y:S01]  /*5f50*/  FADD.FTZ R108, R40, R145 ;  /* 0x00000091286c7221 */ /* 0x000fe20000010000 */
[----:B------:R-:W-:-:S01]  /*5f60*/  FFMA.FTZ R39, R2, R39, -R50 ;  /* 0x0000002702277223 */ /* 0x000fc20000010832 */
[----:B------:R-:W-:-:S02]  /*5f70*/  F2FP.SATFINITE.E4M3.F32.PACK_AB_MERGE_C R76, R141, R76, RZ ;  /* 0x0000004c8d4c723e */ /* 0x000fc400048070ff */
[----:B------:R-:W-:Y:S02]  /*5f80*/  F2FP.SATFINITE.E4M3.F32.PACK_AB_MERGE_C R212, R73, R48, R212 ;  /* 0x0000003049d4723e */ /* 0x000fe400048070d4 */
[----:B------:R-:W2:Y:S01]  /*5f90*/  MUFU.EX2 R25, R25 ;  /* 0x0000001900197308 */ /* 0x000ea20000000800 */
[----:B---3--:R-:W-:-:S01]  /*5fa0*/  FADD.FTZ R106, R78, R59 ;  /* 0x0000003b4e6a7221 */ /* 0x008fc20000010000 */
[----:B------:R-:W-:Y:S01]  /*5fb0*/  FFMA.FTZ R59, R2, R213, -R50 ;  /* 0x000000d5023b7223 */ /* 0x000fe20000010832 */
[----:B------:R-:W-:-:S05]  /*5fc0*/  F2FP.SATFINITE.E4M3.F32.PACK_AB_MERGE_C R76, R74, R37, R76 ;  /* 0x000000254a4c723e */ /* 0x000fca000480704c */
[----:B------:R-:W3:Y:S01]  /*5fd0*/  MUFU.EX2 R80, R80 ;  /* 0x0000005000507308 */ /* 0x000ee20000000800 */
[----:B-1----:R-:W-:-:S01]  /*5fe0*/  FADD.FTZ R106, R135, R106 ;  /* 0x0000006a876a7221 */ /* 0x002fc20000010000 */
[----:B------:R-:W-:-:S04]  /*5ff0*/  F2FP.SATFINITE.E4M3.F32.PACK_AB_MERGE_C R78, R135, R78, RZ ;  /* 0x0000004e874e723e */ /* 0x000fc800048070ff */
[----:B------:R-:W-:Y:S02]  /*6000*/  F2FP.SATFINITE.E4M3.F32.PACK_AB_MERGE_C R227, R131, R36, R78 ;  /* 0x0000002483e3723e */ /* 0x000fe4000480704e */
[----:B------:R-:W1:Y:S01]  /*6010*/  MUFU.EX2 R84, R84 ;  /* 0x0000005400547308 */ /* 0x000e620000000800 */
[----:B--2---:R-:W-:-:S01]  /*6020*/  FADD.FTZ R143, R25, R106 ;  /* 0x0000006a198f7221 */ /* 0x004fc20000010000 */
[----:B------:R-:W-:Y:S01]  /*6030*/  FFMA.FTZ R106, R2, R63, -R50 ;  /* 0x0000003f026a7223 */ /* 0x000fe20000010832 */
[----:B------:R-:W-:-:S04]  /*6040*/  FADD.FTZ R63, R109, R108 ;  /* 0x0000006c6d3f7221 */ /* 0x000fc80000010000 */
[----:B------:R-:W-:Y:S01]  /*6050*/  FADD.FTZ R108, R32, R63 ;  /* 0x0000003f206c7221 */ /* 0x000fe20000010000 */
[----:B------:R-:W2:Y:S01]  /*6060*/  MUFU.EX2 R111, R111 ;  /* 0x0000006f006f7308 */ /* 0x000ea20000000800 */
[----:B---3--:R-:W-:-:S02]  /*6070*/  FADD.FTZ R143, R80, R143 ;  /* 0x0000008f508f7221 */ /* 0x008fc40000010000 */
[----:B------:R-:W-:-:S04]  /*6080*/  FADD.FTZ R125, R89, R108 ;  /* 0x0000006c597d7221 */ /* 0x000fc80000010000 */
[----:B------:R-:W-:Y:S01]  /*6090*/  FADD.FTZ R30, R44, R125 ;  /* 0x0000007d2c1e7221 */ /* 0x000fe20000010000 */
[----:B------:R-:W3:Y:S01]  /*60a0*/  MUFU.EX2 R82, R82 ;  /* 0x0000005200527308 */ /* 0x000ee20000000800 */
[----:B-1----:R-:W-:-:S07]  /*60b0*/  FADD.FTZ R20, R84, R143 ;  /* 0x0000008f54147221 */ /* 0x002fce0000010000 */
[----:B------:R-:W1:Y:S01]  /*60c0*/  MUFU.EX2 R107, R107 ;  /* 0x0000006b006b7308 */ /* 0x000e620000000800 */
[----:B--2---:R-:W-:-:S01]  /*60d0*/  FADD.FTZ R63, R111, R20 ;  /* 0x000000146f3f7221 */ /* 0x004fc20000010000 */
[----:B------:R-:W-:Y:S01]  /*60e0*/  FFMA.FTZ R20, R2, R67, -R50 ;  /* 0x0000004302147223 */ /* 0x000fe20000010832 */
[----:B------:R-:W-:-:S01]  /*60f0*/  FADD.FTZ R67, R113, R30 ;  /* 0x0000001e71437221 */ /* 0x000fc20000010000 */
[----:B------:R-:W-:-:S03]  /*6100*/  F2FP.SATFINITE.E4M3.F32.PACK_AB_MERGE_C R84, R111, R84, RZ ;  /* 0x000000546f54723e */ /* 0x000fc600048070ff */
[----:B------:R-:W-:Y:S01]  /*6110*/  FADD.FTZ R40, R42, R67 ;  /* 0x000000432a287221 */ /* 0x000fe20000010000 */
[----:B------:R-:W2:Y:S01]  /*6120*/  MUFU.EX2 R88, R88 ;  /* 0x0000005800587308 */ /* 0x000ea20000000800 */
[----:B---3--:R-:W-:-:S02]  /*6130*/  FADD.FTZ R26, R82, R63 ;  /* 0x0000003f521a7221 */ /* 0x008fc40000010000 */
[----:B------:R-:W-:-:S04]  /*6140*/  FADD.FTZ R67, R93, R40 ;  /* 0x000000285d437221 */ /* 0x000fc80000010000 */
[----:B------:R-:W-:Y:S01]  /*6150*/  FADD.FTZ R14, R46, R67 ;  /* 0x000000432e0e7221 */ /* 0x000fe20000010000 */
[----:B------:R-:W3:Y:S01]  /*6160*/  MUFU.EX2 R115, R115 ;  /* 0x0000007300737308 */ /* 0x000ee20000000800 */
[----:B-1----:R-:W-:-:S01]  /*6170*/  FADD.FTZ R63, R107, R26 ;  /* 0x0000001a6b3f7221 */ /* 0x002fc20000010000 */
[----:B------:R-:W-:Y:S01]  /*6180*/  FFMA.FTZ R26, R2, R217, -R50 ;  /* 0x000000d9021a7223 */ /* 0x000fe20000010832 */
[----:B------:R-:W-:-:S04]  /*6190*/  FADD.FTZ R97, R97, R14 ;  /* 0x0000000e61617221 */ /* 0x000fc80000010000 */
[----:B------:R-:W-:Y:S01]  /*61a0*/  FADD.FTZ R24, R48, R97 ;  /* 0x0000006130187221 */ /* 0x000fe20000010000 */
[----:B------:R-:W1:Y:S01]  /*61b0*/  MUFU.EX2 R86, R86 ;  /* 0x0000005600567308 */ /* 0x000e620000000800 */
[----:B--2---:R-:W-:-:S02]  /*61c0*/  FADD.FTZ R30, R88, R63 ;  /* 0x0000003f581e7221 */ /* 0x004fc40000010000 */
[----:B------:R-:W-:-:S04]  /*61d0*/  FADD.FTZ R13, R73, R24 ;  /* 0x00000018490d7221 */ /* 0x000fc80000010000 */
[----:B------:R-:W-:Y:S01]  /*61e0*/  FADD.FTZ R24, R52, R13 ;  /* 0x0000000d34187221 */ /* 0x000fe20000010000 */
[----:B------:R-:W2:Y:S01]  /*61f0*/  MUFU.EX2 R91, R91 ;  /* 0x0000005b005b7308 */ /* 0x000ea20000000800 */
[----:B---3--:R-:W-:-:S01]  /*6200*/  FADD.FTZ R63, R115, R30 ;  /* 0x0000001e733f7221 */ /* 0x008fc20000010000 */
[----:B------:R-:W-:Y:S01]  /*6210*/  F2FP.SATFINITE.E4M3.F32.PACK_AB_MERGE_C R88, R115, R88, RZ ;  /* 0x000000587358723e */ /* 0x000fe200048070ff */
[----:B------:R-:W-:-:S03]  /*6220*/  FADD.FTZ R77, R77, R24 ;  /* 0x000000184d4d7221 */ /* 0x000fc60000010000 */
[----:B------:R-:W-:Y:S01]  /*6230*/  F2FP.SATFINITE.E4M3.F32.PACK_AB_MERGE_C R88, R107, R82, R88 ;  /* 0x000000526b58723e */ /* 0x000fe20004807058 */
[----:B------:R-:W-:-:S01]  /*6240*/  FADD.FTZ R24, R54, R77 ;  /* 0x0000004d36187221 */ /* 0x000fc20000010000 */
[----:B------:R-:W3:Y:S01]  /*6250*/  MUFU.EX2 R92, R92 ;  /* 0x0000005c005c7308 */ /* 0x000ee20000000800 */
[----:B-1----:R-:W-:-:S07]  /*6260*/  FADD.FTZ R4, R86, R63 ;  /* 0x0000003f56047221 */ /* 0x002fce0000010000 */
[----:B------:R-:W1:Y:S01]  /*6270*/  MUFU.EX2 R119, R119 ;  /* 0x0000007700777308 */ /* 0x000e620000000800 */
[----:B--2---:R-:W-:-:S01]  /*6280*/  FADD.FTZ R5, R91, R4 ;  /* 0x000000045b057221 */ /* 0x004fc20000010000 */
[----:B------:R-:W-:-:S06]  /*6290*/  FFMA.FTZ R4, R2, R219, -R50 ;  /* 0x000000db02047223 */ /* 0x000fcc0000010832 */
[----:B------:R-:W2:Y:S01]  /*62a0*/  MUFU.EX2 R90, R90 ;  /* 0x0000005a005a7308 */ /* 0x000ea20000000800 */
[----:B---3--:R-:W-:-:S07]  /*62b0*/  FADD.FTZ R14, R92, R5 ;  /* 0x000000055c0e7221 */ /* 0x008fce0000010000 */
[----:B------:R-:W3:Y:S01]  /*62c0*/  MUFU.EX2 R95, R95 ;  /* 0x0000005f005f7308 */ /* 0x000ee20000000800 */
[----:B-1----:R-:W-:-:S01]  /*62d0*/  FADD.FTZ R5, R119, R14 ;  /* 0x0000000e77057221 */ /* 0x002fc20000010000 */
[----:B------:R-:W-:-:S04]  /*62e0*/  F2FP.SATFINITE.E4M3.F32.PACK_AB_MERGE_C R92, R119, R92, RZ ;  /* 0x0000005c775c723e */ /* 0x000fc800048070ff */
[----:B------:R-:W-:Y:S02]  /*62f0*/  F2FP.SATFINITE.E4M3.F32.PACK_AB_MERGE_C R217, R91, R86, R92 ;  /* 0x000000565bd9723e */ /* 0x000fe4000480705c */
[----:B------:R-:W1:Y:S01]  /*6300*/  MUFU.EX2 R96, R96 ;  /* 0x0000006000607308 */ /* 0x000e620000000800 */
[----:B--2---:R-:W-:-:S01]  /*6310*/  FADD.FTZ R14, R90, R5 ;  /* 0x000000055a0e7221 */ /* 0x004fc20000010000 */
[----:B------:R-:W-:-:S06]  /*6320*/  FFMA.FTZ R5, R2, R43, -R50 ;  /* 0x0000002b02057223 */ /* 0x000fcc0000010832 */
        /* <DEDUP_REMOVED lines=8> */
[----:B------:R-:W2:Y:S01]  /*63b0*/  MUFU.EX2 R75, R75 ;  /* 0x0000004b004b7308 */ /* 0x000ea20000000800 */
[----:B---3--:R-:W-:-:S07]  /*63c0*/  FADD.FTZ R14, R94, R13 ;  /* 0x0000000d5e0e7221 */ /* 0x008fce0000010000 */
        /* <DEDUP_REMOVED lines=9> */
[----:B------:R-:W-:-:S02]  /*6460*/  FADD.FTZ R85, R85, R56 ;  /* 0x0000003855557221 */ /* 0x000fc40000010000 */
[----:B------:R-:W-:Y:S01]  /*6470*/  MUFU.EX2 R60, R60 ;  /* 0x0000003c003c7308 */ /* 0x000fe20000000800 */
[----:B--2---:R-:W-:-:S07]  /*6480*/  FADD.FTZ R24, R98, R13 ;  /* 0x0000000d62187221 */ /* 0x004fce0000010000 */
[----:B------:R-:W1:Y:S01]  /*6490*/  MUFU.EX2 R61, R61 ;  /* 0x0000003d003d7308 */ /* 0x000e620000000800 */
[----:B---3--:R-:W-:-:S01]  /*64a0*/  FADD.FTZ R24, R103, R24 ;  /* 0x0000001867187221 */ /* 0x008fc20000010000 */
[----:B------:R-:W-:-:S04]  /*64b0*/  F2FP.SATFINITE.E4M3.F32.PACK_AB_MERGE_C R98, R103, R98, RZ ;  /* 0x000000626762723e */ /* 0x000fc800048070ff */
[----:B------:R-:W-:Y:S02]  /*64c0*/  F2FP.SATFINITE.E4M3.F32.PACK_AB_MERGE_C R213, R75, R94, R98 ;  /* 0x0000005e4bd5723e */ /* 0x000fe40004807062 */
[----:B------:R-:W2:Y:S08]  /*64d0*/  MUFU.EX2 R58, R58 ;  /* 0x0000003a003a7308 */ /* 0x000eb00000000800 */
[----:B------:R-:W3:Y:S01]  /*64e0*/  MUFU.EX2 R79, R79 ;  /* 0x0000004f004f7308 */ /* 0x000ee20000000800 */
[----:B-1----:R-:W-:-:S07]  /*64f0*/  F2FP.SATFINITE.E4M3.F32.PACK_AB_MERGE_C R208, R61, R60, RZ ;  /* 0x0000003c3dd0723e */ /* 0x002fce00048070ff */
[----:B------:R-:W1:Y:S01]  /*6500*/  MUFU.EX2 R57, R57 ;  /* 0x0000003900397308 */ /* 0x000e620000000800 */
[----:B--2---:R-:W-:-:S07]  /*6510*/  FADD.FTZ R28, R58, R85 ;  /* 0x000000553a1c7221 */ /* 0x004fce0000010000 */
[----:B------:R-:W2:Y:S01]  /*6520*/  MUFU.EX2 R100, R100 ;  /* 0x0000006400647308 */ /* 0x000ea20000000800 */
[----:B---3--:R-:W-:-:S07]  /*6530*/  FADD.FTZ R13, R79, R24 ;  /* 0x000000184f0d7221 */ /* 0x008fce0000010000 */
[----:B------:R-:W3:Y:S01]  /*6540*/  MUFU.EX2 R83, R83 ;  /* 0x0000005300537308 */ /* 0x000ee20000000800 */
[C---:B-1----:R-:W-:Y:S01]  /*6550*/  F2FP.SATFINITE.E4M3.F32.PACK_AB_MERGE_C R208, R57.reuse, R58, R208 ;  /* 0x0000003a39d0723e */ /* 0x042fe200048070d0 */
[----:B------:R-:W-:-:S04]  /*6560*/  FADD.FTZ R57, R57, R28 ;  /* 0x0000001c39397221 */ /* 0x000fc80000010000 */
[----:B------:R-:W-:Y:S02]  /*6570*/  FADD.FTZ R60, R60, R57 ;  /* 0x000000393c3c7221 */ /* 0x000fe40000010000 */
[----:B------:R-:W1:Y:S01]  /*6580*/  MUFU.EX2 R102, R102 ;  /* 0x0000006600667308 */ /* 0x000e620000000800 */
[----:B--2---:R-:W-:-:S01]  /*6590*/  FADD.FTZ R28, R100, R13 ;  /* 0x0000000d641c7221 */ /* 0x004fc20000010000 */
[----:B------:R-:W-:-:S06]  /*65a0*/  FADD.FTZ R61, R61, R60 ;  /* 0x0000003c3d3d7221 */ /* 0x000fcc0000010000 */
[----:B------:R-:W2:Y:S01]  /*65b0*/  MUFU.EX2 R87, R87 ;  /* 0x0000005700577308 */ /* 0x000ea20000000800 */
[----:B---3--:R-:W-:-:S07]  /*65c0*/  FADD.FTZ R13, R83, R28 ;  /* 0x0000001c530d7221 */ /* 0x008fce0000010000 */
[----:B------:R-:W3:Y:S01]  /*65d0*/  MUFU.EX2 R104, R104 ;  /* 0x0000006800687308 */ /* 0x000ee20000000800 */
[----:B-1----:R-:W-:-:S01]  /*65e0*/  FADD.FTZ R28, R102, R13 ;  /* 0x0000000d661c7221 */ /* 0x002fc20000010000 */
[----:B------:R-:W-:-:S06]  /*65f0*/  F2FP.SATFINITE.E4M3.F32.PACK_AB_MERGE_C R83, R102, R83, RZ ;  /* 0x000000536653723e */ /* 0x000fcc00048070ff */
[----:B------:R-:W-:Y:S01]  /*6600*/  MUFU.EX2 R64, R64 ;  /* 0x0000004000407308 */ /* 0x000fe20000000800 */
[----:B--2---:R-:W-:-:S07]  /*6610*/  FADD.FTZ R13, R87, R28 ;  /* 0x0000001c570d7221 */ /* 0x004fce0000010000 */
[----:B------:R-:W1:Y:S01]  /*6620*/  MUFU.EX2 R69, R69 ;  /* 0x0000004500457308 */ /* 0x000e620000000800 */
[----:B---3--:R-:W-:-:S07]  /*6630*/  FADD.FTZ R30, R104, R13 ;  /* 0x0000000d681e7221 */ /* 0x008fce0000010000 */
[----:B------:R-:W2:Y:S08]  /*6640*/  MUFU.EX2 R59, R59 ;  /* 0x0000003b003b7308 */ /* 0x000eb00000000800 */
[----:B------:R-:W-:Y:S01]  /*6650*/  MUFU.EX2 R62, R62 ;  /* 0x0000003e003e7308 */ /* 0x000fe20000000800 */
[----:B-1----:R-:W-:-:S07]  /*6660*/  F2FP.SATFINITE.E4M3.F32.PACK_AB_MERGE_C R21, R69, R64, RZ ;  /* 0x000000404515723e */ /* 0x002fce00048070ff */
[----:B------:R-:W1:Y:S01]  /*6670*/  MUFU.EX2 R65, R65 ;  /* 0x0000004100417308 */ /* 0x000e620000000800 */
[----:B--2---:R-:W-:-:S07]  /*6680*/  FADD.FTZ R13, R59, R30 ;  /* 0x0000001e3b0d7221 */ /* 0x004fce0000010000 */
[----:B------:R-:W2:Y:S08]  /*6690*/  MUFU.EX2 R106, R106 ;  /* 0x0000006a006a7308 */ /* 0x000eb00000000800 */
[----:B------:R3:W4:Y:S01]  /*66a0*/  MUFU.EX2 R15, R215 ;  /* 0x000000d7000f7308 */ /* 0x0007220000000800 */
[----:B-1----:R-:W-:Y:S01]  /*66b0*/  F2FP.SATFINITE.E4M3.F32.PACK_AB_MERGE_C R210, R65, R62, R21 ;  /* 0x0000003e41d2723e */ /* 0x002fe20004807015 */
[----:B------:R-:W-:-:S04]  /*66c0*/  FADD.FTZ R62, R62, R61 ;  /* 0x0000003d3e3e7221 */ /* 0x000fc80000010000 */
[----:B------:R-:W-:Y:S02]  /*66d0*/  FADD.FTZ R65, R65, R62 ;  /* 0x0000003e41417221 */ /* 0x000fe40000010000 */
[----:B------:R-:W1:Y:S01]  /*66e0*/  MUFU.EX2 R20, R20 ;  /* 0x0000001400147308 */ /* 0x000e620000000800 */
[----:B--2---:R-:W-:-:S01]  /*66f0*/  FADD.FTZ R30, R106, R13 ;  /* 0x0000000d6a1e7221 */ /* 0x004fc20000010000 */
[----:B------:R-:W-:Y:S01]  /*6700*/  FADD.FTZ R64, R64, R65 ;  /* 0x0000004140407221 */ /* 0x000fe20000010000 */
[----:B------:R-:W-:Y:S02]  /*6710*/  F2FP.SATFINITE.E4M3.F32.PACK_AB_MERGE_C R59, R106, R59, RZ ;  /* 0x0000003b6a3b723e */ /* 0x000fe400048070ff */
[----:B---3--:R-:W-:Y:S01]  /*6720*/  F2FP.SATFINITE.E4M3.F32.PACK_AB_MERGE_C R215, R100, R79, R83 ;  /* 0x0000004f64d7723e */ /* 0x008fe20004807053 */
[----:B------:R-:W-:-:S01]  /*6730*/  FADD.FTZ R69, R69, R64 ;  /* 0x0000004045457221 */ /* 0x000fc20000010000 */
[----:B------:R-:W-:Y:S01]  /*6740*/  F2FP.SATFINITE.E4M3.F32.PACK_AB_MERGE_C R209, R104, R87, R59 ;  /* 0x0000005768d1723e */ /* 0x000fe2000480703b */
[----:B------:R-:W-:Y:S01]  /*6750*/  MUFU.EX2 R12, R12 ;  /* 0x0000000c000c7308 */ /* 0x000fe20000000800 */
[----:B----4-:R-:W-:-:S07]  /*6760*/  FADD.FTZ R13, R15, R30 ;  /* 0x0000001e0f0d7221 */ /* 0x010fce0000010000 */
[----:B------:R-:W2:Y:S01]  /*6770*/  MUFU.EX2 R45, R45 ;  /* 0x0000002d002d7308 */ /* 0x000ea20000000800 */
[----:B-1----:R-:W-:-:S07]  /*6780*/  FADD.FTZ R13, R20, R13 ;  /* 0x0000000d140d7221 */ /* 0x002fce0000010000 */
[----:B------:R-:W1:Y:S08]  /*6790*/  MUFU.EX2 R26, R26 ;  /* 0x0000001a001a7308 */ /* 0x000e700000000800 */
[----:B------:R-:W-:Y:S01]  /*67a0*/  MUFU.EX2 R6, R6 ;  /* 0x0000000600067308 */ /* 0x000fe20000000800 */
[----:B--2---:R-:W-:-:S07]  /*67b0*/  F2FP.SATFINITE.E4M3.F32.PACK_AB_MERGE_C R21, R45, R12, RZ ;  /* 0x0000000c2d15723e */ /* 0x004fce00048070ff */
[----:B------:R-:W2:Y:S01]  /*67c0*/  MUFU.EX2 R117, R117 ;  /* 0x0000007500757308 */ /* 0x000ea20000000800 */
[----:B-1----:R-:W-:-:S07]  /*67d0*/  FADD.FTZ R32, R26, R13 ;  /* 0x0000000d1a207221 */ /* 0x002fce0000010000 */
[----:B------:R-:W1:Y:S08]  /*67e0*/  MUFU.EX2 R71, R71 ;  /* 0x0000004700477308 */ /* 0x000e700000000800 */
[----:B------:R-:W3:Y:S01]  /*67f0*/  MUFU.EX2 R4, R4 ;  /* 0x0000000400047308 */ /* 0x000ee20000000800 */
        /* <DEDUP_REMOVED lines=17> */
[----:B--2---:R-:W-:-:S07]  /*6910*/  FADD.FTZ R13, R221, R12 ;  /* 0x0000000cdd0d7221 */ /* 0x004fce0000010000 */
[----:B------:R-:W2:Y:S08]  /*6920*/  MUFU.EX2 R14, R47 ;  /* 0x0000002f000e7308 */ /* 0x000eb00000000800 */
[----:B------:R-:W3:Y:S01]  /*6930*/  MUFU.EX2 R223, R223 ;  /* 0x000000df00df7308 */ /* 0x000ee20000000800 */
[----:B-1----:R-:W-:Y:S01]  /*6940*/  F2FP.SATFINITE.E4M3.F32.PACK_AB_MERGE_C R206, R49, R34, R21 ;  /* 0x0000002231ce723e */ /* 0x002fe20004807015 */
[----:B------:R-:W-:-:S04]  /*6950*/  FADD.FTZ R34, R34, R45 ;  /* 0x0000002d22227221 */ /* 0x000fc80000010000 */
[----:B------:R-:W-:Y:S02]  /*6960*/  FADD.FTZ R49, R49, R34 ;  /* 0x0000002231317221 */ /* 0x000fe40000010000 */
[----:B------:R-:W1:Y:S01]  /*6970*/  MUFU.EX2 R24, R51 ;  /* 0x0000003300187308 */ /* 0x000e620000000800 */
[C---:B--2---:R-:W-:Y:S01]  /*6980*/  F2FP.SATFINITE.E4M3.F32.PACK_AB_MERGE_C R21, R14.reuse, R221, RZ ;  /* 0x000000dd0e15723e */ /* 0x044fe200048070ff */
[----:B------:R-:W-:Y:S01]  /*6990*/  FADD.FTZ R14, R14, R13 ;  /* 0x0000000d0e0e7221 */ /* 0x000fe20000010000 */
[----:B------:R-:W-:-:S01]  /*69a0*/  FADD.FTZ R38, R38, R49 ;  /* 0x0000003126267221 */ /* 0x000fc20000010000 */
[----:B------:R-:W-:Y:S02]  /*69b0*/  F2FP.SATFINITE.E4M3.F32.PACK_AB_MERGE_C R221, R80, R25, R84 ;  /* 0x0000001950dd723e */ /* 0x000fe40004807054 */
[----:B------:R-:W-:Y:S01]  /*69c0*/  F2FP.SATFINITE.E4M3.F32.PACK_AB_MERGE_C R205, R5, R4, R21 ;  /* 0x0000000405cd723e */ /* 0x000fe20004807015 */
[----:B------:R-:W-:Y:S01]  /*69d0*/  FADD.FTZ R53, R53, R38 ;  /* 0x0000002635357221 */ /* 0x000fe20000010000 */
[----:B------:R-:W2:Y:S01]  /*69e0*/  MUFU.EX2 R225, R225 ;  /* 0x000000e100e17308 */ /* 0x000ea20000000800 */
[----:B---3--:R-:W-:-:S07]  /*69f0*/  FADD.FTZ R13, R223, R14 ;  /* 0x0000000edf0d7221 */ /* 0x008fce0000010000 */
[----:B------:R-:W-:Y:S01]  /*6a00*/  MUFU.EX2 R68, R68 ;  /* 0x0000004400447308 */ /* 0x000fe20000000800 */
[----:B-1----:R-:W-:-:S07]  /*6a10*/  FADD.FTZ R14, R24, R13 ;  /* 0x0000000d180e7221 */ /* 0x002fce0000010000 */
        /* <DEDUP_REMOVED lines=8> */
[----:B------:R-:W-:Y:S01]  /*6aa0*/  F2FP.SATFINITE.E4M3.F32.PACK_AB_MERGE_C R207, R24, R223, R225 ;  /* 0x000000df18cf723e */ /* 0x000fe200048070e1 */
[----:B------:R-:W-:Y:S02]  /*6ab0*/  IMAD.MOV.U32 R225, RZ, RZ, R76 ;  /* 0x000000ffffe17224 */ /* 0x000fe400078e004c */
[----:B------:R-:W2:Y:S01]  /*6ac0*/  MUFU.EX2 R123, R123 ;  /* 0x0000007b007b7308 */ /* 0x000ea20000000800 */
[----:B------:R-:W-:-:S07]  /*6ad0*/  IMAD.MOV.U32 R223, RZ, RZ, R88 ;  /* 0x000000ffffdf7224 */ /* 0x000fce00078e0058 */
        /* <DEDUP_REMOVED lines=26> */
[----:B------:R-:W-:-:S06]  /*6c80*/  FADD.FTZ R33, R33, R70 ;  /* 0x0000004621217221 */ /* 0x000fcc0000010000 */
[----:B------:R-:W1:Y:S01]  /*6c90*/  MUFU.EX2 R14, R39 ;  /* 0x00000027000e7308 */ /* 0x000e620000000800 */
[----:B---3--:R-:W-:-:S01]  /*6ca0*/  FADD.FTZ R4, R12, R13 ;  /* 0x0000000d0c047221 */ /* 0x008fc20000010000 */
[----:B------:R-:W-:-:S03]  /*6cb0*/  IMAD.IADD R13, R137, 0x1, R10 ;  /* 0x00000001890d7824 */ /* 0x000fc600078e020a */
[----:B--2---:R-:W-:Y:S01]  /*6cc0*/  FADD.FTZ R5, R41, R4 ;  /* 0x0000000429057221 */ /* 0x004fe20000010000 */
[----:B------:R-:W-:Y:S01]  /*6cd0*/  VIADD R4, R139, 0xfffffffe ;  /* 0xfffffffe8b047836 */ /* 0x000fe20000000000 */
[C---:B-1----:R-:W-:Y:S02]  /*6ce0*/  F2FP.SATFINITE.E4M3.F32.PACK_AB_MERGE_C R6, R14.reuse, R41, RZ ;  /* 0x000000290e06723e */ /* 0x042fe400048070ff */
[----:B------:R-:W-:-:S02]  /*6cf0*/  FADD.FTZ R5, R14, R5 ;  /* 0x000000050e057221 */ /* 0x000fc40000010000 */
[----:B------:R-:W-:Y:S01]  /*6d00*/  F2FP.SATFINITE.E4M3.F32.PACK_AB_MERGE_C R203, R12, R101, R6 ;  /* 0x000000650ccb723e */ /* 0x000fe20004807006 */
[----:B------:R-:W-:-:S01]  /*6d10*/  FADD.FTZ R6, R72, R33 ;  /* 0x0000002148067221 */ /* 0x000fc20000010000 */
        /* <DEDUP_REMOVED lines=11> */
.L_x_6197:
[----:B------:R-:W-:-:S13]  /*6dd0*/  ISETP.NE.AND P1, PT, R11, 0x1, PT ;  /* 0x000000010b00780c */ /* 0x000fda0003f25270 */
[----:B------:R-:W1:Y:S02]  /*6de0*/  @P1 LDC.64 R14, c[0x0][0x9e8] ;  /* 0x00027a00ff0e1b82 */ /* 0x000e640000000a00 */
[----:B-1----:R-:W-:-:S05]  /*6df0*/  @P1 IMAD.HI.U32 R12, R10, R14, RZ ;  /* 0x0000000e0a0c1227 */ /* 0x002fca00078e00ff */
[----:B------:R-:W-:-:S07]  /*6e00*/  @P1 SHF.R.U32.HI R10, RZ, R15, R12 ;  /* 0x0000000fff0a1219 */ /* 0x000fce000001160c */
.L_x_6198:
[----:B------:R-:W-:-:S05]  /*6e10*/  IMAD R10, R10, R11, R11 ;  /* 0x0000000b0a0a7224 */ /* 0x000fca00078e020b */
[----:B------:R-:W-:-:S07]  /*6e20*/  VIMNMX R13, R13, R10, PT ;  /* 0x0000000a0d0d7248 */ /* 0x000fce0003fe0100 */
.L_x_6196:
[----:B------:R-:W-:Y:S01]  /*6e30*/  IMAD.MOV.U32 R10, RZ, RZ, RZ ;  /* 0x000000ffff0a7224 */ /* 0x000fe200078e00ff */
[----:B------:R-:W-:Y:S01]  /*6e40*/  CS2R R86, SRZ ;  /* 0x0000000000567805 */ /* 0x000fe2000001ff00 */
[----:B------:R-:W-:Y:S01]  /*6e50*/  IMAD.MOV.U32 R11, RZ, RZ, R13 ;  /* 0x000000ffff0b7224 */ /* 0x000fe200078e000d */
[----:B------:R-:W-:Y:S02]  /*6e60*/  CS2R R84, SRZ ;  /* 0x0000000000547805 */ /* 0x000fe4000001ff00 */
[----:B------:R-:W-:Y:S02]  /*6e70*/  CS2R R82, SRZ ;  /* 0x0000000000527805 */ /* 0x000fe4000001ff00 */
[----:B------:R-:W-:Y:S01]  /*6e80*/  CS2R R80, SRZ ;  /* 0x0000000000507805 */ /* 0x000fe2000001ff00 */
[----:B------:R-:W-:Y:S01]  /*6e90*/  IMAD.HI R13, R13, -0x6db6db6d, R10 ;  /* 0x924924930d0d7827 */ /* 0x000fe200078e020a */
[----:B------:R-:W-:Y:S02]  /*6ea0*/  CS2R R78, SRZ ;  /* 0x00000000004e7805 */ /* 0x000fe4000001ff00 */
[----:B------:R-:W-:-:S02]  /*6eb0*/  CS2R R76, SRZ ;  /* 0x00000000004c7805 */ /* 0x000fc4000001ff00 */
[----:B------:R-:W-:Y:S02]  /*6ec0*/  CS2R R74, SRZ ;  /* 0x00000000004a7805 */ /* 0x000fe4000001ff00 */
[----:B------:R-:W-:Y:S02]  /*6ed0*/  CS2R R72, SRZ ;  /* 0x0000000000487805 */ /* 0x000fe4000001ff00 */
[----:B------:R-:W-:Y:S02]  /*6ee0*/  SHF.R.U32.HI R10, RZ, 0x1f, R13 ;  /* 0x0000001fff0a7819 */ /* 0x000fe4000001160d */
[----:B------:R-:W-:Y:S02]  /*6ef0*/  CS2R R70, SRZ ;  /* 0x0000000000467805 */ /* 0x000fe4000001ff00 */
[----:B------:R-:W-:Y:S02]  /*6f00*/  CS2R R68, SRZ ;  /* 0x0000000000447805 */ /* 0x000fe4000001ff00 */
[----:B------:R-:W-:-:S02]  /*6f10*/  CS2R R66, SRZ ;  /* 0x0000000000427805 */ /* 0x000fc4000001ff00 */
[----:B------:R-:W-:Y:S02]  /*6f20*/  LEA.HI.SX32 R13, R13, R10, 0x19 ;  /* 0x0000000a0d0d7211 */ /* 0x000fe400078fcaff */
[----:B------:R-:W-:Y:S02]  /*6f30*/  CS2R R64, SRZ ;  /* 0x0000000000407805 */ /* 0x000fe4000001ff00 */
[----:B------:R-:W-:Y:S02]  /*6f40*/  CS2R R62, SRZ ;  /* 0x00000000003e7805 */ /* 0x000fe4000001ff00 */
[----:B------:R-:W-:Y:S02]  /*6f50*/  CS2R R60, SRZ ;  /* 0x00000000003c7805 */ /* 0x000fe4000001ff00 */
[----:B------:R-:W-:Y:S02]  /*6f60*/  VIMNMX R13, R230, R13, !PT ;  /* 0x0000000de60d7248 */ /* 0x000fe40007fe0100 */
[----:B------:R-:W-:-:S02]  /*6f70*/  CS2R R58, SRZ ;  /* 0x00000000003a7805 */ /* 0x000fc4000001ff00 */
[----:B------:R-:W-:Y:S02]  /*6f80*/  CS2R R56, SRZ ;  /* 0x0000000000387805 */ /* 0x000fe4000001ff00 */
[----:B------:R-:W-:Y:S02]  /*6f90*/  CS2R R54, SRZ ;  /* 0x0000000000367805 */ /* 0x000fe4000001ff00 */
[----:B------:R-:W-:Y:S02]  /*6fa0*/  ISETP.GE.AND P1, PT, R4, R13, PT ;  /* 0x0000000d0400720c */ /* 0x000fe40003f26270 */
        /* <DEDUP_REMOVED lines=22> */
.L_x_6217:
        /* <DEDUP_REMOVED lines=9> */
.L_x_6201:
[----:B------:R-:W-:Y:S01]  /*71a0*/  ULEA UR6, UR50, UR37, 0x3 ;  /* 0x0000002532067291 */ /* 0x000fe2000f8e183f */
[----:B------:R-:W-:-:S08]  /*71b0*/  SHF.L.U32 R12, R10, 0x1f, RZ ;  /* 0x0000001f0a0c7819 */ /* 0x000fd000000006ff */
[----:B------:R1:W2:Y:S01]  /*71c0*/  SYNCS.PHASECHK.TRANS64.TRYWAIT P1, [UR6+0x2e830], R12 ;  /* 0x02e8300cff0075a7 */ /* 0x0002a20008020146 */
[----:B------:R-:W-:Y:S05]  /*71d0*/  @!P0 BRA `(.L_x_6202) ;  /* 0x0000000000048947 */ /* 0x000fea0003800000 */
[----:B------:R-:W-:Y:S01]  /*71e0*/  BPT.TRAP 0x1 ;  /* 0x000000040000795c */ /* 0x000fe20000300000 */
.L_x_6202:
[----:B--2---:R-:W-:Y:S05]  /*71f0*/  @P1 BRA `(.L_x_6200) ;  /* 0x0000000000081947 */ /* 0x004fea0003800000 */
[----:B------:R-:W2:Y:S02]  /*7200*/  SYNCS.PHASECHK.TRANS64.TRYWAIT P1, [UR6+0x2e830], R12 ;  /* 0x02e8300cff0075a7 */ /* 0x000ea40008020146 */
[----:B--2---:R-:W-:Y:S05]  /*7210*/  @!P1 BRA `(.L_x_6203) ;  /* 0x0000014c00d89947 */ /* 0x004fea0003800000 */
.L_x_6200:
[----:B------:R-:W3:Y:S01]  /*7220*/  S2R R14, SR_TID.X ;  /* 0x00000000000e7919 */ /* 0x000ee20000002100 */
[----:B------:R-:W-:Y:S01]  /*7230*/  R2UR UR51, R9 ;  /* 0x00000000093372ca */ /* 0x000fe200000e0000 */
[----:B------:R-:W-:Y:S01]  /*7240*/  UMOV UR19, 0x40000040 ;  /* 0x4000004000137882 */ /* 0x000fe20000000000 */
[----:B------:R-:W-:Y:S01]  /*7250*/  UMOV UR20, UR16 ;  /* 0x0000001000147c82 */ /* 0x000fe20008000000 */
[----:B------:R-:W-:Y:S01]  /*7260*/  UMOV UR21, UR17 ;  /* 0x0000001100157c82 */ /* 0x000fe20008000000 */
        /* <DEDUP_REMOVED lines=9> */
[----:B------:R-:W-:Y:S01]  /*7300*/  UIMAD UR51, UR50, 0x700, UR51 ;  /* 0x00000700323378a4 */ /* 0x000fe2000f8e0233 */
[----:B------:R-:W-:Y:S01]  /*7310*/  UMOV UR35, 0x40000040 ;  /* 0x4000004000237882 */ /* 0x000fe20000000000 */
[----:B------:R-:W-:-:S02]  /*7320*/  UMOV UR7, 0x40000040 ;  /* 0x4000004000077882 */ /* 0x000fc40000000000 */
[----:B------:R-:W-:Y:S02]  /*7330*/  UIADD3 UR22, UR51, 0x100, URZ ;  /* 0x0000010033167890 */ /* 0x000fe4000fffe03f */
[----:B------:R-:W-:Y:S02]  /*7340*/  UIADD3 UR26, UR51, 0x200, URZ ;  /* 0x00000200331a7890 */ /* 0x000fe4000fffe03f */
[----:B------:R-:W-:Y:S01]  /*7350*/  UMOV UR18, UR51 ;  /* 0x0000003300127c82 */ /* 0x000fe20008000000 */
[----:B------:R-:W-:Y:S02]  /*7360*/  UIADD3 UR30, UR51, 0x300, URZ ;  /* 0x00000300331e7890 */ /* 0x000fe4000fffe03f */
[----:B------:R-:W-:Y:S02]  /*7370*/  UIADD3 UR34, UR51, 0x400, URZ ;  /* 0x0000040033227890 */ /* 0x000fe4000fffe03f */
[----:B------:R-:W-:Y:S02]  /*7380*/  UIADD3 UR6, UR51, 0x600, URZ ;  /* 0x0000060033067890 */ /* 0x000fe4000fffe03f */
[----:B------:R-:W-:Y:S01]  /*7390*/  UIADD3 UR10, UR51, 0x602, URZ ;  /* 0x00000602330a7890 */ /* 0x000fe2000fffe03f */
[----:B------:R-:W-:Y:S01]  /*73a0*/  UMOV UR11, 0x40000040 ;  /* 0x40000040000b7882 */ /* 0x000fe20000000000 */
[----:B---3--:R-:W-:Y:S01]  /*73b0*/  SHF.R.U32.HI R14, RZ, 0x7, R14 ;  /* 0x00000007ff0e7819 */ /* 0x008fe2000001160e */
[----:B------:R-:W-:Y:S01]  /*73c0*/  UIADD3 UR14, UR51, 0x6, URZ ;  /* 0x00000006330e7890 */ /* 0x000fe2000fffe03f */
[----:B------:R-:W-:-:S03]  /*73d0*/  UMOV UR15, 0x40000040 ;  /* 0x40000040000f7882 */ /* 0x000fc60000000000 */
        /* <DEDUP_REMOVED lines=157> */
.L_x_6205:
[----:B------:R-:W-:Y:S01]  /*7db0*/  ULEA UR6, UR48, UR37, 0x3 ;  /* 0x0000002530067291 */ /* 0x000fe2000f8e183f */
[----:B------:R-:W-:-:S08]  /*7dc0*/  SHF.L.U32 R12, R18, 0x1f, RZ ;  /* 0x0000001f120c7819 */ /* 0x000fd000000006ff */
[----:B------:R1:W2:Y:S01]  /*7dd0*/  SYNCS.PHASECHK.TRANS64.TRYWAIT P1, [UR6+0x2e850], R12 ;  /* 0x02e8500cff0075a7 */ /* 0x0002a20008020146 */
[----:B------:R-:W-:Y:S05]  /*7de0*/  @!P0 BRA `(.L_x_6206) ;  /* 0x0000000000048947 */ /* 0x000fea0003800000 */
[----:B------:R-:W-:Y:S01]  /*7df0*/  BPT.TRAP 0x1 ;  /* 0x000000040000795c */ /* 0x000fe20000300000 */
.L_x_6206:
[----:B--2---:R-:W-:Y:S05]  /*7e00*/  @P1 BRA `(.L_x_6204) ;  /* 0x0000000000081947 */ /* 0x004fea0003800000 */
[----:B------:R-:W2:Y:S02]  /*7e10*/  SYNCS.PHASECHK.TRANS64.TRYWAIT P1, [UR6+0x2e850], R12 ;  /* 0x02e8500cff0075a7 */ /* 0x000ea40008020146 */
[----:B--2---:R-:W-:Y:S05]  /*7e20*/  @!P1 BRA `(.L_x_6207) ;  /* 0x0000014000ec9947 */ /* 0x004fea0003800000 */
.L_x_6204:
[----:B------:R-:W-:Y:S01]  /*7e30*/  UIADD3 UR6, UR37, 0x400, URZ ;  /* 0x0000040025067890 */ /* 0x000fe2000fffe03f */
[----:B------:R-:W-:Y:S01]  /*7e40*/  WARPGROUP.ARRIVE ;  /* 0x00000000000079c5 */ /* 0x000fe20000000000 */
[----:B------:R-:W-:Y:S01]  /*7e50*/  UMOV UR7, 0xc0000010 ;  /* 0xc000001000077882 */ /* 0x000fe20000000000 */
[----:B------:R-:W-:Y:S01]  /*7e60*/  UMOV UR11, 0xc0000010 ;  /* 0xc0000010000b7882 */ /* 0x000fe20000000000 */
[----:B------:R-:W-:-:S03]  /*7e70*/  USHF.R.U32.HI UR6, URZ, 0x4, UR6 ;  /* 0x000000043f067899 */ /* 0x000fc60008011606 */
[----:B------:R-:W3:Y:S01]  /*7e80*/  S2R R14, SR_TID.X ;  /* 0x00000000000e7919 */ /* 0x000ee20000002100 */
[----:B------:R-:W4:Y:S01]  /*7e90*/  LDC R18, c[0x0][0x288] ;  /* 0x0000a200ff127b82 */ /* 0x000f220000000800 */
[----:B-12---:R-:W-:Y:S01]  /*7ea0*/  IMAD.U32 R12, RZ, RZ, UR50 ;  /* 0x00000032ff0c7e24 */ /* 0x006fe2000f8e00ff */
[----:B------:R-:W-:Y:S01]  /*7eb0*/  ULOP3.LUT UR6, UR6, 0x3fff, URZ, 0xc0, !UPT ;  /* 0x00003fff06067892 */ /* 0x000fe2000f8ec03f */
[----:B------:R-:W-:-:S03]  /*7ec0*/  LOP3.LUT P1, RZ, R17, 0x80000, RZ, 0xc0, !PT ;  /* 0x0008000011ff7812 */ /* 0x000fc6000782c0ff */
[----:B------:R-:W-:-:S04]  /*7ed0*/  ULOP3.LUT UR6, UR6, 0x10000, URZ, 0xfc, !UPT ;  /* 0x0001000006067892 */ /* 0x000fc8000f8efc3f */
[----:B------:R-:W-:-:S04]  /*7ee0*/  UIMAD UR6, UR48, 0x700, UR6 ;  /* 0x00000700300678a4 */ /* 0x000fc8000f8e0206 */
[----:B------:R-:W-:-:S05]  /*7ef0*/  UIADD3 UR10, UR6, 0x100, URZ ;  /* 0x00000100060a7890 */ /* 0x000fca000fffe03f */
[----:B------:R-:W-:Y:S01]  /*7f00*/  QGMMA.64x128x32.F32.E4M3.E4M3 R24, R224, gdesc[UR4], R24, gsb0 ;  /* 0x01e00004e0187df3 */ /* 0x000fe20008000818 */
[----:B------:R-:W-:Y:S01]  /*7f10*/  UMOV UR7, 0xc0000010 ;  /* 0xc000001000077882 */ /* 0x000fe20000000000 */
[----:B---3--:R-:W-:Y:S02]  /*7f20*/  LOP3.LUT P2, RZ, R14, 0x7f, RZ, 0xc0, !PT ;  /* 0x0000007f0eff7812 */ /* 0x008fe4000784c0ff */
[----:B------:R-:W-:-:S04]  /*7f30*/  SHF.R.U32.HI R14, RZ, 0x7, R14 ;  /* 0x00000007ff0e7819 */ /* 0x000fc8000001160e */
[----:B------:R-:W-:-:S07]  /*7f40*/  IADD3 R14, -R14, 0xb, RZ ;  /* 0x0000000b0e0e7810 */ /* 0x000fce0007ffe1ff */
[----:B------:R-:W-:-:S05]  /*7f50*/  @!P2 LEA R12, R12, UR37, 0x3 ;  /* 0x000000250c0cac11 */ /* 0x000fca000f8e18ff */
[----:B------:R-:W-:-:S05]  /*7f60*/  @!P2 VIADD R12, R12, 0x2e840 ;  /* 0x0002e8400c0ca836 */ /* 0x000fca0000000000 */
[----:B------:R-:W-:Y:S01]  /*7f70*/  @!P2 PRMT R12, RZ, 0x654, R12 ;  /* 0x00000654ff0ca816 */ /* 0x000fe2000000000c */
[----:B------:R-:W-:Y:S02]  /*7f80*/  WARPGROUP.DEPBAR.LE gsb0, 0x0 ;  /* 0x00008000000079c5 */ /* 0x000fe40000010000 */
[----:B------:R-:W-:-:S06]  /*7f90*/  WARPGROUP.ARRIVE ;  /* 0x00000000000079c5 */ /* 0x000fcc0000000000 */
        /* <DEDUP_REMOVED lines=18> */
[----:B------:R-:W-:Y:S01]  /*80c0*/  UIADD3 UR6, UR6, 0x600, URZ ;  /* 0x0000060006067890 */ /* 0x000fe2000fffe03f */
[----:B------:R-:W-:Y:S02]  /*80d0*/  WARPGROUP.DEPBAR.LE gsb0, 0x0 ;  /* 0x00008000000079c5 */ /* 0x000fe40000010000 */
[----:B------:R-:W-:-:S06]  /*80e0*/  WARPGROUP.ARRIVE ;  /* 0x00000000000079c5 */ /* 0x000fcc0000000000 */
[----:B------:R-:W-:Y:S03]  /*80f0*/  QGMMA.64x128x32.F32.E4M3.E4M3 R24, R204, gdesc[UR8], R24, gsb0 ;  /* 0x01e00008cc187df3 */ /* 0x000fe60008000818 */
[----:B------:R-:W-:Y:S02]  /*8100*/  WARPGROUP.DEPBAR.LE gsb0, 0x0 ;  /* 0x00008000000079c5 */ /* 0x000fe40000010000 */
[----:B------:R-:W-:-:S07]  /*8110*/  WARPGROUP.ARRIVE ;  /* 0x00000000000079c5 */ /* 0x000fce0000000000 */
[----:B------:R-:W-:Y:S01]  /*8120*/  QGMMA.64x128x32.F32.E4M3.E4M3 R24, R200, gdesc[UR4], R24, gsb0 ;  /* 0x01e00004c8187df3 */ /* 0x000fe20008000818 */
[----:B------:R-:W-:Y:S02]  /*8130*/  ULOP3.LUT UR6, URZ, UR41, URZ, 0x33, !UPT ;  /* 0x000000293f067292 */ /* 0x000fe4000f8e333f */
[----:B------:R-:W-:Y:S02]  /*8140*/  WARPGROUP.DEPBAR.LE gsb0, 0x0 ;  /* 0x00008000000079c5 */ /* 0x000fe40000010000 */
[----:B------:R-:W-:Y:S01]  /*8150*/  IMAD R201, R4, -0xe0, RZ ;  /* 0xffffff2004c97824 */ /* 0x000fe200078e02ff */
[----:B------:R1:W-:Y:S06]  /*8160*/  BAR.ARV R14, 0x100 ;  /* 0x0004000e0000751d */ /* 0x0003ec0000002000 */
[----:B------:R-:W-:Y:S01]  /*8170*/  IMAD R15, R22, UR49, R201 ;  /* 0x00000031160f7c24 */ /* 0x000fe2000f8e02c9 */
[----:B------:R4:W-:Y:S04]  /*8180*/  @!P2 SYNCS.ARRIVE.TRANS64.RED.A1T0 RZ, [R12+URZ], RZ ;  /* 0x000000ff0cffa9a7 */ /* 0x0009e8000810043f */
[----:B----4-:R-:W-:-:S05]  /*8190*/  IADD3 R12, R15, 0x1, -R18 ;  /* 0x000000010f0c7810 */ /* 0x010fca0007ffe812 */
        /* <DEDUP_REMOVED lines=18> */
.L_x_6210:
[----:B------:R-:W-:-:S05]  /*82c0*/  IMAD.U32 R202, RZ, RZ, UR40 ;  /* 0x00000028ffca7e24 */ /* 0x000fca000f8e00ff */
[----:B------:R-:W-:-:S13]  /*82d0*/  ISETP.NE.AND P1, PT, R202, 0x1, PT ;  /* 0x00000001ca00780c */ /* 0x000fda0003f25270 */
[----:B------:R-:W1:Y:S01]  /*82e0*/  @P1 LDC.64 R14, c[0x0][0x9e8] ;  /* 0x00027a00ff0e1b82 */ /* 0x000e620000000a00 */
[----:B------:R-:W-:-:S04]  /*82f0*/  @P1 IMAD.IADD R203, R232, 0x1, R8 ;  /* 0x00000001e8cb1824 */ /* 0x000fc800078e0208 */
[----:B-1----:R-:W-:-:S04]  /*8300*/  @P1 IMAD.HI.U32 R14, R203, R14, RZ ;  /* 0x0000000ecb0e1227 */ /* 0x002fc800078e00ff */
[----:B------:R-:W-:Y:S01]  /*8310*/  IMAD.MOV.U32 R203, RZ, RZ, R11 ;  /* 0x000000ffffcb7224 */ /* 0x000fe200078e000b */
[----:B------:R-:W-:-:S07]  /*8320*/  @P1 SHF.R.U32.HI R203, RZ, R15, R14 ;  /* 0x0000000fffcb1219 */ /* 0x000fce000001160e */
.L_x_6211:
[----:B------:R-:W-:Y:S05]  /*8330*/  BSYNC B0 ;  /* 0x0000000000007941 */ /* 0x000fea0003800000 */
.L_x_6209:
[----:B------:R-:W-:-:S05]  /*8340*/  IMAD R15, R203, R202, R12 ;  /* 0x000000cacb0f7224 */ /* 0x000fca00078e020c */
[----:B------:R-:W-:Y:S02]  /*8350*/  VIADDMNMX R20, R15, R202, R20, PT ;  /* 0x000000ca0f147246 */ /* 0x000fe40003800114 */
[----:B------:R-:W-:-:S07]  /*8360*/  VIMNMX R18, R18, R15, !PT ;  /* 0x0000000f12127248 */ /* 0x000fce0007fe0100 */
.L_x_6208:
        /* <DEDUP_REMOVED lines=320> */
[----:B------:R-:W-:-:S04]  /*9770*/  ISETP.GT.AND P6, PT, R18, RZ, !P6 ;  /* 0x000000ff1200720c */ /* 0x000fc800077c4270 */
[----:B------:R-:W-:-:S04]  /*9780*/  ISETP.LT.OR P6, PT, R20, 0x1, P6 ;  /* 0x000000011400780c */ /* 0x000fc800037c1670 */
[----:B------:R-:W-:Y:S02]  /*9790*/  FSEL R184, R184, -INF , !P6 ;  /* 0xff800000b8b87808 */ /* 0x000fe40007000000 */
[----:B------:R-:W-:-:S13]  /*97a0*/  ISETP.GE.AND P6, PT, R201, 0xda, PT ;  /* 0x000000dac900780c */ /* 0x000fda0003fc6270 */
[----:B------:R-:W-:Y:S02]  /*97b0*/  @P6 LOP3.LUT R17, R17, 0x800, RZ, 0xfc, !PT ;  /* 0x0000080011116812 */ /* 0x000fe400078efcff */
[----:B------:R-:W-:-:S04]  /*97c0*/  ISETP.GT.AND P6, PT, R18, 0xd9, !P6 ;  /* 0x000000d91200780c */ /* 0x000fc800077c4270 */
[----:B------:R-:W-:-:S04]  /*97d0*/  ISETP.LT.OR P6, PT, R20, 0xda, P6 ;  /* 0x000000da1400780c */ /* 0x000fc800037c1670 */
[----:B------:R-:W-:Y:S02]  /*97e0*/  FSEL R101, R101, -INF , !P6 ;  /* 0xff80000065657808 */ /* 0x000fe40007000000 */
[----:B------:R-:W-:-:S13]  /*97f0*/  LOP3.LUT P6, RZ, R17, 0x80000, RZ, 0xc0, !PT ;  /* 0x0008000011ff7812 */ /* 0x000fda00078cc0ff */
        /* <DEDUP_REMOVED lines=13> */
.L_x_6214:
[----:B------:R-:W-:-:S05]  /*98d0*/  IMAD.U32 R18, RZ, RZ, UR40 ;  /* 0x00000028ff127e24 */ /* 0x000fca000f8e00ff */
[----:B------:R-:W-:-:S13]  /*98e0*/  ISETP.NE.AND P6, PT, R18, 0x1, PT ;  /* 0x000000011200780c */ /* 0x000fda0003fc5270 */
[----:B------:R-:W1:Y:S02]  /*98f0*/  @P6 LDC.64 R20, c[0x0][0x9e8] ;  /* 0x00027a00ff146b82 */ /* 0x000e640000000a00 */
[----:B-1----:R-:W-:-:S05]  /*9900*/  @P6 IMAD.HI.U32 R20, R201, R20, RZ ;  /* 0x00000014c9146227 */ /* 0x002fca00078e00ff */
[----:B------:R-:W-:-:S07]  /*9910*/  @P6 SHF.R.U32.HI R201, RZ, R21, R20 ;  /* 0x00000015ffc96219 */ /* 0x000fce0000011614 */
.L_x_6215:
[----:B------:R-:W-:Y:S05]  /*9920*/  BSYNC B0 ;  /* 0x0000000000007941 */ /* 0x000fea0003800000 */
.L_x_6213:
[----:B------:R-:W-:-:S05]  /*9930*/  IMAD R201, R201, R18, R12 ;  /* 0x00000012c9c97224 */ /* 0x000fca00078e020c */
[----:B------:R-:W-:Y:S02]  /*9940*/  VIADDMNMX R200, R201, R18, R200, PT ;  /* 0x00000012c9c87246 */ /* 0x000fe400038001c8 */
[----:B------:R-:W-:-:S07]  /*9950*/  VIMNMX R14, R14, R201, !PT ;  /* 0x000000c90e0e7248 */ /* 0x000fce0007fe0100 */
.L_x_6212:
        /* <DEDUP_REMOVED lines=78> */
[----:B------:R-:W-:Y:S02]  /*9e40*/  ISETP.GT.AND P2, PT, R14, 0xc9, !P2 ;  /* 0x000000c90e00780c */ /* 0x000fe40005744270 */
[----:B------:R-:W-:Y:S02]  /*9e50*/  FSEL R159, R159, -INF , !P1 ;  /* 0xff8000009f9f7808 */ /* 0x000fe40004800000 */
[----:B------:R-:W-:Y:S02]  /*9e60*/  LOP3.LUT P1, RZ, R17, 0x1, RZ, 0xc0, !PT ;  /* 0x0000000111ff7812 */ /* 0x000fe4000782c0ff */
[----:B------:R-:W-:Y:S02]  /*9e70*/  ISETP.LT.OR P2, PT, R200, 0xca, P2 ;  /* 0x000000cac800780c */ /* 0x000fe40001741670 */
[C---:B------:R-:W-:Y:S02]  /*9e80*/  ISETP.GT.AND P1, PT, R14.reuse, 0x50, !P1 ;  /* 0x000000500e00780c */ /* 0x040fe40004f24270 */
[----:B------:R-:W-:-:S02]  /*9e90*/  ISETP.GT.AND P3, PT, R14, 0xd0, !P3 ;  /* 0x000000d00e00780c */ /* 0x000fc40005f64270 */
[----:B------:R-:W-:Y:S02]  /*9ea0*/  ISETP.LT.OR P1, PT, R200, 0x51, P1 ;  /* 0x00000051c800780c */ /* 0x000fe40000f21670 */
[----:B------:R-:W-:Y:S02]  /*9eb0*/  FSEL R95, R95, -INF , !P2 ;  /* 0xff8000005f5f7808 */ /* 0x000fe40005000000 */
[----:B------:R-:W-:Y:S02]  /*9ec0*/  FSEL R162, R162, -INF , !P1 ;  /* 0xff800000a2a27808 */ /* 0x000fe40004800000 */
[----:B------:R-:W-:Y:S02]  /*9ed0*/  LOP3.LUT P1, RZ, R16, 0x80000000, RZ, 0xc0, !PT ;  /* 0x8000000010ff7812 */ /* 0x000fe4000782c0ff */
[----:B------:R-:W-:Y:S02]  /*9ee0*/  ISETP.LT.OR P3, PT, R200, 0xd1, P3 ;  /* 0x000000d1c800780c */ /* 0x000fe40001f61670 */
[----:B------:R-:W-:-:S02]  /*9ef0*/  ISETP.GT.AND P1, PT, R14, 0x51, !P1 ;  /* 0x000000510e00780c */ /* 0x000fc40004f24270 */
[----:B------:R-:W-:Y:S02]  /*9f00*/  ISETP.GT.AND P4, PT, R14, 0xd1, !P4 ;  /* 0x000000d10e00780c */ /* 0x000fe40006784270 */
[----:B------:R-:W-:Y:S02]  /*9f10*/  ISETP.LT.OR P1, PT, R200, 0x52, P1 ;  /* 0x00000052c800780c */ /* 0x000fe40000f21670 */
[----:B------:R-:W-:Y:S02]  /*9f20*/  FSEL R98, R98, -INF , !P3 ;  /* 0xff80000062627808 */ /* 0x000fe40005800000 */
[----:B------:R-:W-:Y:S02]  /*9f30*/  FSEL R163, R163, -INF , !P1 ;  /* 0xff800000a3a37808 */ /* 0x000fe40004800000 */
[----:B------:R-:W-:Y:S02]  /*9f40*/  LOP3.LUT P1, RZ, R16, 0x40000000, RZ, 0xc0, !PT ;  /* 0x4000000010ff7812 */ /* 0x000fe4000782c0ff */
[----:B------:R-:W-:-:S02]  /*9f50*/  ISETP.GT.AND P5, PT, R14, 0xd8, !P5 ;  /* 0x000000d80e00780c */ /* 0x000fc40006fa4270 */
[----:B------:R-:W-:Y:S02]  /*9f60*/  ISETP.GT.AND P1, PT, R14, 0x58, !P1 ;  /* 0x000000580e00780c */ /* 0x000fe40004f24270 */
[C---:B------:R-:W-:Y:S02]  /*9f70*/  ISETP.LT.OR P4, PT, R200.reuse, 0xd2, P4 ;  /* 0x000000d2c800780c */ /* 0x040fe40002781670 */
[C---:B------:R-:W-:Y:S02]  /*9f80*/  ISETP.LT.OR P1, PT, R200.reuse, 0x59, P1 ;  /* 0x00000059c800780c */ /* 0x040fe40000f21670 */
[----:B------:R-:W-:Y:S02]  /*9f90*/  ISETP.LT.OR P5, PT, R200, 0xd9, P5 ;  /* 0x000000d9c800780c */ /* 0x000fe40002fa1670 */
[----:B------:R-:W-:Y:S02]  /*9fa0*/  FSEL R166, R166, -INF , !P1 ;  /* 0xff800000a6a67808 */ /* 0x000fe40004800000 */
[----:B------:R-:W-:-:S02]  /*9fb0*/  LOP3.LUT P1, RZ, R16, 0x20000000, RZ, 0xc0, !PT ;  /* 0x2000000010ff7812 */ /* 0x000fc4000782c0ff */
[----:B------:R-:W-:Y:S02]  /*9fc0*/  FSEL R99, R99, -INF , !P4 ;  /* 0xff80000063637808 */ /* 0x000fe40006000000 */
        /* <DEDUP_REMOVED lines=135> */
[----:B------:R-:W-:Y:S02]  /*a840*/  FMNMX.FTZ R91, R149, R18, !PT ;  /* 0x00000012955b7209 */ /* 0x000fe40007810000 */
[----:B------:R-:W-:Y:S02]  /*a850*/  ISETP.GT.AND P1, PT, R14, 0xc8, !P6 ;  /* 0x000000c80e00780c */ /* 0x000fe40007724270 */
[----:B------:R-:W-:Y:S02]  /*a860*/  FMNMX.FTZ R18, R120, R91, !PT ;  /* 0x0000005b78127209 */ /* 0x000fe40007810000 */
[----:B------:R-:W-:Y:S02]  /*a870*/  ISETP.LT.OR P1, PT, R200, 0xc9, P1 ;  /* 0x000000c9c800780c */ /* 0x000fe40000f21670 */
[----:B------:R-:W-:-:S02]  /*a880*/  FMNMX.FTZ R91, R121, R18, !PT ;  /* 0x00000012795b7209 */ /* 0x000fc40007810000 */
[----:B------:R-:W-:Y:S02]  /*a890*/  LOP3.LUT P6, RZ, R16, 0x1, RZ, 0xc0, !PT ;  /* 0x0000000110ff7812 */ /* 0x000fe400078cc0ff */
[----:B------:R-:W-:Y:S02]  /*a8a0*/  FMNMX.FTZ R18, R124, R91, !PT ;  /* 0x0000005b7c127209 */ /* 0x000fe40007810000 */
[----:B------:R-:W-:Y:S02]  /*a8b0*/  FSEL R94, R94, -INF , !P1 ;  /* 0xff8000005e5e7808 */ /* 0x000fe40004800000 */
[----:B------:R-:W-:Y:S02]  /*a8c0*/  FMNMX.FTZ R91, R125, R18, !PT ;  /* 0x000000127d5b7209 */ /* 0x000fe40007810000 */
[----:B------:R-:W-:Y:S02]  /*a8d0*/  ISETP.GT.AND P1, PT, R14, RZ, !P6 ;  /* 0x000000ff0e00720c */ /* 0x000fe40007724270 */
[----:B------:R-:W-:-:S02]  /*a8e0*/  FMNMX.FTZ R18, R128, R91, !PT ;  /* 0x0000005b80127209 */ /* 0x000fc40007810000 */
[----:B------:R-:W-:Y:S02]  /*a8f0*/  ISETP.LT.OR P1, PT, R200, 0x1, P1 ;  /* 0x00000001c800780c */ /* 0x000fe40000f21670 */
[----:B------:R-:W-:Y:S02]  /*a900*/  FMNMX.FTZ R91, R129, R18, !PT ;  /* 0x00000012815b7209 */ /* 0x000fe40007810000 */
[----:B------:R-:W-:Y:S02]  /*a910*/  FSEL R186, R186, -INF , !P1 ;  /* 0xff800000baba7808 */ /* 0x000fe40004800000 */
[----:B------:R-:W-:Y:S02]  /*a920*/  FMNMX.FTZ R18, R132, R91, !PT ;  /* 0x0000005b84127209 */ /* 0x000fe40007810000 */
[----:B------:R-:W-:Y:S02]  /*a930*/  FMNMX.FTZ R168, R186, R0, !PT ;  /* 0x00000000baa87209 */ /* 0x000fe40007810000 */
[----:B------:R-:W-:-:S02]  /*a940*/  FMNMX.FTZ R91, R133, R18, !PT ;  /* 0x00000012855b7209 */ /* 0x000fc40007810000 */
[----:B------:R-:W-:Y:S02]  /*a950*/  LOP3.LUT P6, RZ, R17, 0x800, RZ, 0xc0, !PT ;  /* 0x0000080011ff7812 */ /* 0x000fe400078cc0ff */
[----:B------:R-:W-:Y:S02]  /*a960*/  FMNMX.FTZ R18, R104, R91, !PT ;  /* 0x0000005b68127209 */ /* 0x000fe40007810000 */
[----:B------:R-:W-:Y:S02]  /*a970*/  ISETP.GT.AND P2, PT, R14, 0xd9, !P6 ;  /* 0x000000d90e00780c */ /* 0x000fe40007744270 */
[----:B------:R-:W-:Y:S02]  /*a980*/  FMNMX.FTZ R91, R105, R18, !PT ;  /* 0x00000012695b7209 */ /* 0x000fe40007810000 */
[----:B------:R-:W-:Y:S02]  /*a990*/  ISETP.LT.OR P2, PT, R200, 0xda, P2 ;  /* 0x000000dac800780c */ /* 0x000fe40001741670 */
        /* <DEDUP_REMOVED lines=29> */
[----:B------:R1:W-:Y:S01]  /*ab70*/  MUFU.EX2 R20, R184 ;  /* 0x000000b800147308 */ /* 0x0003e20000000800 */
        /* <DEDUP_REMOVED lines=71> */
[----:B-1----:R-:W-:Y:S01]  /*aff0*/  FMNMX.FTZ R184, R138, R197, !PT ;  /* 0x000000c58ab87209 */ /* 0x002fe20007810000 */
        /* <DEDUP_REMOVED lines=40> */
[----:B------:R-:W-:Y:S01]  /*b280*/  FMNMX.FTZ R197, R95, R188, !PT ;  /* 0x000000bc5fc57209 */ /* 0x000fe20007810000 */
[--C-:B------:R-:W-:Y:S01]  /*b290*/  FFMA.FTZ R188, R2, R109, -R18.reuse ;  /* 0x0000006d02bc7223 */ /* 0x100fe20000010812 */
[----:B------:R-:W-:Y:S02]  /*b2a0*/  FSEL R109, R103, -INF , !P2 ;  /* 0xff800000676d7808 */ /* 0x000fe40005000000 */
[----:B------:R-:W-:Y:S01]  /*b2b0*/  FMNMX.FTZ R108, R98, R197, !PT ;  /* 0x000000c5626c7209 */ /* 0x000fe20007810000 */
[----:B------:R-:W-:Y:S01]  /*b2c0*/  MUFU.EX2 R103, R188 ;  /* 0x000000bc00677308 */ /* 0x000fe20000000800 */
[----:B------:R-:W-:Y:S01]  /*b2d0*/  FSEL R197, R102, -INF , !P5 ;  /* 0xff80000066c57808 */ /* 0x000fe20006800000 */
[----:B------:R-:W-:Y:S01]  /*b2e0*/  FFMA.FTZ R102, R2, R112, -R18 ;  /* 0x0000007002667223 */ /* 0x000fe20000010812 */
[----:B------:R-:W-:-:S04]  /*b2f0*/  FMNMX.FTZ R108, R99, R108, !PT ;  /* 0x0000006c636c7209 */ /* 0x000fc80007810000 */
[----:B------:R-:W-:Y:S01]  /*b300*/  FMNMX.FTZ R108, R197, R108, !PT ;  /* 0x0000006cc56c7209 */ /* 0x000fe20007810000 */
[----:B------:R-:W-:Y:S03]  /*b310*/  MUFU.EX2 R168, R217 ;  /* 0x000000d900a87308 */ /* 0x000fe60000000800 */
[----:B------:R-:W-:Y:S01]  /*b320*/  FMNMX.FTZ R112, R109, R108, !PT ;  /* 0x0000006c6d707209 */ /* 0x000fe20007810000 */
[----:B------:R-:W-:Y:S01]  /*b330*/  FFMA.FTZ R108, R2, R116, -R18 ;  /* 0x00000074026c7223 */ /* 0x000fe20000010812 */
[----:B------:R-:W-:-:S03]  /*b340*/  FSEL R116, R91, RZ, P1 ;  /* 0x000000ff5b747208 */ /* 0x000fc60000800000 */
[----:B------:R-:W1:Y:S01]  /*b350*/  SHFL.BFLY PT, R205, R112, 0x2, 0x1f ;  /* 0x0c401f0070cd7f89 */ /* 0x000e6200000e0000 */
[----:B------:R-:W-:Y:S01]  /*b360*/  MUFU.EX2 R157, R157 ;  /* 0x0000009d009d7308 */ /* 0x000fe20000000800 */
[----:B------:R-:W-:-:S04]  /*b370*/  FADD.FTZ R3, -R116, R3 ;  /* 0x0000000374037221 */ /* 0x000fc80000010100 */
[----:B------:R-:W-:-:S03]  /*b380*/  FMUL.FTZ R3, R2, R3 ;  /* 0x0000000302037220 */ /* 0x000fc60000410000 */
[----:B------:R-:W-:Y:S08]  /*b390*/  MUFU.EX2 R170, R219 ;  /* 0x000000db00aa7308 */ /* 0x000ff00000000800 */
[----:B------:R-:W2:Y:S01]  /*b3a0*/  MUFU.EX2 R3, R3 ;  /* 0x0000000300037308 */ /* 0x000ea20000000800 */
[----:B-1----:R-:W-:-:S07]  /*b3b0*/  FMNMX.FTZ R205, R112, R205, !PT ;  /* 0x000000cd70cd7209 */ /* 0x002fce0007810000 */
[----:B------:R-:W-:Y:S01]  /*b3c0*/  MUFU.EX2 R161, R161 ;  /* 0x000000a100a17308 */ /* 0x000fe20000000800 */
[----:B------:R-:W1:Y:S07]  /*b3d0*/  SHFL.BFLY PT, R112, R205, 0x1, 0x1f ;  /* 0x0c201f00cd707f89 */ /* 0x000e6e00000e0000 */
[----:B------:R-:W-:Y:S01]  /*b3e0*/  MUFU.EX2 R172, R221 ;  /* 0x000000dd00ac7308 */ /* 0x000fe20000000800 */
[----:B--2---:R-:W-:-:S04]  /*b3f0*/  FFMA.FTZ R6, R3, R6, R20 ;  /* 0x0000000603067223 */ /* 0x004fc80000010014 */
[----:B------:R-:W-:-:S03]  /*b400*/  FADD.FTZ R6, R185, R6 ;  /* 0x00000006b9067221 */ /* 0x000fc60000010000 */
[----:B------:R-:W-:Y:S08]  /*b410*/  MUFU.EX2 R165, R165 ;  /* 0x000000a500a57308 */ /* 0x000ff00000000800 */
[----:B------:R-:W-:Y:S01]  /*b420*/  MUFU.EX2 R174, R223 ;  /* 0x000000df00ae7308 */ /* 0x000fe20000000800 */
[----:B-1----:R-:W-:-:S04]  /*b430*/  FMNMX.FTZ R89, R205, R112, !PT ;  /* 0x00000070cd597209 */ /* 0x002fc80007810000 */
        /* <DEDUP_REMOVED lines=59> */
[----:B------:R-:W-:Y:S01]  /*b7f0*/  FFMA.FTZ R107, R2, R107, -R205 ;  /* 0x0000006b026b7223 */ /* 0x000fe200000108cd */
[----:B------:R-:W-:-:S01]  /*b800*/  FADD.FTZ R6, R112, R5 ;  /* 0x0000000570067221 */ /* 0x000fc20000010000 */
[C-C-:B------:R-:W-:Y:S01]  /*b810*/  FFMA.FTZ R110, R2.reuse, R110, -R205.reuse ;  /* 0x0000006e026e7223 */ /* 0x140fe200000108cd */
[----:B------:R-:W-:-:S01]  /*b820*/  FFMA.FTZ R111, R2, R111, -R205 ;  /* 0x0000006f026f7223 */ /* 0x000fc200000108cd */
[----:B------:R-:W2:Y:S01]  /*b830*/  MUFU.EX2 R195, R195 ;  /* 0x000000c300c37308 */ /* 0x000ea20000000800 */
[----:B---3--:R-:W-:-:S01]  /*b840*/  FADD.FTZ R5, R191, R6 ;  /* 0x00000006bf057221 */ /* 0x008fc20000010000 */
[----:B------:R-:W-:Y:S01]  /*b850*/  FADD.FTZ R6, R140, R201 ;  /* 0x000000c98c067221 */ /* 0x000fe20000010000 */
        /* <DEDUP_REMOVED lines=41> */
[----:B------:R-:W-:-:S06]  /*baf0*/  FADD.FTZ R6, R164, R201 ;  /* 0x000000c9a4067221 */ /* 0x000fcc0000010000 */
[----:B------:R-:W2:Y:S01]  /*bb00*/  MUFU.EX2 R155, R155 ;  /* 0x0000009b009b7308 */ /* 0x000ea20000000800 */
[----:B---3--:R-:W-:-:S07]  /*bb10*/  FADD.FTZ R5, R182, R5 ;  /* 0x00000005b6057221 */ /* 0x008fce0000010000 */
        /* <DEDUP_REMOVED lines=72> */
[----:B------:R-:W-:-:S06]  /*bfa0*/  FFMA.FTZ R201, R2, R12, -R205 ;  /* 0x0000000c02c97223 */ /* 0x000fcc00000108cd */
        /* <DEDUP_REMOVED lines=74> */
[----:B-1----:R-:W-:-:S03]  /*c450*/  FADD.FTZ R6, R101, R6 ;  /* 0x0000000665067221 */ /* 0x002fc60000010000 */
[----:B--2---:R-:W-:Y:S01]  /*c460*/  FADD.FTZ R5, R109, R150 ;  /* 0x000000966d057221 */ /* 0x004fe20000010000 */
[----:B------:R-:W-:Y:S06]  /*c470*/  @!P0 BRA `(.L_x_6216) ;  /* 0x0000000000048947 */ /* 0x000fec0003800000 */
[----:B------:R-:W-:Y:S01]  /*c480*/  BPT.TRAP 0x1 ;  /* 0x000000040000795c */ /* 0x000fe20000300000 */
.L_x_6216:
[----:B------:R-:W-:Y:S01]  /*c490*/  ULEA UR6, UR48, UR37, 0x3 ;  /* 0x0000002530067291 */ /* 0x000fe2000f8e183f */
[----:B------:R-:W-:Y:S01]  /*c4a0*/  ISETP.GT.AND P1, PT, R4, R13, PT ;  /* 0x0000000d0400720c */ /* 0x000fe20003f24270 */
        /* <DEDUP_REMOVED lines=127> */
[----:B------:R-:W-:Y:S01]  /*cca0*/  IMAD.MOV.U32 R18, RZ, RZ, R10 ;  /* 0x000000ffff127224 */ /* 0x000fe200078e000a */
[----:B------:R-:W-:Y:S06]  /*ccb0*/  @P1 BRA `(.L_x_6217) ;  /* 0xffffffa400141947 */ /* 0x000fec000383ffff */
[----:B------:R-:W-:Y:S01]  /*ccc0*/  IMAD.MOV.U32 R0, RZ, RZ, R89 ;  /* 0x000000ffff007224 */ /* 0x000fe200078e0059 */
[----:B------:R-:W-:Y:S01]  /*ccd0*/  UMOV UR48, UR50 ;  /* 0x0000003200307c82 */ /* 0x000fe20008000000 */
[----:B------:R-:W-:Y:S02]  /*cce0*/  IMAD.MOV.U32 R3, RZ, RZ, R91 ;  /* 0x000000ffff037224 */ /* 0x000fe400078e005b */
[----:B------:R-:W-:-:S07]  /*ccf0*/  IMAD.MOV.U32 R18, RZ, RZ, R10 ;  /* 0x000000ffff127224 */ /* 0x000fce00078e000a */
.L_x_6199:
[----:B------:R-:W1:Y:S01]  /*cd00*/  LDC R10, c[0x0][0x9e4] ;  /* 0x00027900ff0a7b82 */ /* 0x000e620000000800 */
[----:B------:R-:W-:Y:S01]  /*cd10*/  LOP3.LUT R17, R17, 0xfff7ffff, RZ, 0xc0, !PT ;  /* 0xfff7ffff11117812 */ /* 0x000fe200078ec0ff */
[----:B------:R-:W-:Y:S01]  /*cd20*/  VIADD R12, R231, -UR41 ;  /* 0x80000029e70c7c36 */ /* 0x000fe20008000000 */
        /* <DEDUP_REMOVED lines=12> */
.L_x_6219:
[----:B------:R-:W-:-:S13]  /*cdf0*/  ISETP.NE.AND P1, PT, R10, 0x1, PT ;  /* 0x000000010a00780c */ /* 0x000fda0003f25270 */
[----:B------:R-:W1:Y:S02]  /*ce00*/  @P1 LDC.64 R14, c[0x0][0x9e8] ;  /* 0x00027a00ff0e1b82 */ /* 0x000e640000000a00 */
[----:B-1----:R-:W-:-:S05]  /*ce10*/  @P1 IMAD.HI.U32 R14, R231, R14, RZ ;  /* 0x0000000ee70e1227 */ /* 0x002fca00078e00ff */
[----:B------:R-:W-:-:S07]  /*ce20*/  @P1 SHF.R.U32.HI R231, RZ, R15, R14 ;  /* 0x0000000fffe71219 */ /* 0x000fce000001160e */
.L_x_6220:
[----:B------:R-:W-:-:S05]  /*ce30*/  IMAD R231, R231, R10, RZ ;  /* 0x0000000ae7e77224 */ /* 0x000fca00078e02ff */
[----:B------:R-:W-:-:S07]  /*ce40*/  VIMNMX R12, R12, R231, !PT ;  /* 0x000000e70c0c7248 */ /* 0x000fce0007fe0100 */
.L_x_6218:
[----:B------:R-:W-:Y:S02]  /*ce50*/  VIADD R13, R12, 0xdf ;  /* 0x000000df0c0d7836 */ /* 0x000fe40000000000 */
[----:B------:R-:W-:-:S04]  /*ce60*/  IMAD.MOV.U32 R12, RZ, RZ, RZ ;  /* 0x000000ffff0c7224 */ /* 0x000fc800078e00ff */
[----:B------:R-:W-:-:S05]  /*ce70*/  IMAD.HI R12, R13, -0x6db6db6d, R12 ;  /* 0x924924930d0c7827 */ /* 0x000fca00078e020c */
[----:B------:R-:W-:-:S04]  /*ce80*/  SHF.R.U32.HI R11, RZ, 0x1f, R12 ;  /* 0x0000001fff0b7819 */ /* 0x000fc8000001160c */
[----:B------:R-:W-:-:S04]  /*ce90*/  LEA.HI.SX32 R11, R12, R11, 0x19 ;  /* 0x0000000b0c0b7211 */ /* 0x000fc800078fcaff */
[----:B------:R-:W-:-:S04]  /*cea0*/  VIMNMX R11, R230, R11, !PT ;  /* 0x0000000be60b7248 */ /* 0x000fc80007fe0100 */
[----:B------:R-:W-:-:S13]  /*ceb0*/  ISETP.GE.AND P1, PT, R4, R11, PT ;  /* 0x0000000b0400720c */ /* 0x000fda0003f26270 */
[----:B------:R-:W-:Y:S05]  /*cec0*/  @!P1 BRA `(.L_x_6221) ;  /* 0x0000003400909947 */ /* 0x000fea0003800000 */
[----:B------:R-:W-:Y:S01]  /*ced0*/  IMAD.MOV.U32 R13, RZ, RZ, R0 ;  /* 0x000000ffff0d7224 */ /* 0x000fe200078e0000 */
[----:B------:R-:W-:Y:S01]  /*cee0*/  UMOV UR40, UR48 ;  /* 0x0000003000287c82 */ /* 0x000fe20008000000 */
[----:B------:R-:W-:Y:S02]  /*cef0*/  IMAD.MOV.U32 R12, RZ, RZ, R3 ;  /* 0x000000ffff0c7224 */ /* 0x000fe400078e0003 */
[----:B------:R-:W-:-:S07]  /*cf00*/  IMAD.MOV.U32 R14, RZ, RZ, R18 ;  /* 0x000000ffff0e7224 */ /* 0x000fce00078e0012 */
.L_x_6231:
[----:B------:R-:W-:Y:S01]  /*cf10*/  ISETP.NE.AND P2, PT, RZ, UR39, PT ;  /* 0x00000027ff007c0c */ /* 0x000fe2000bf45270 */
[----:B------:R-:W-:-:S04]  /*cf20*/  UISETP.NE.AND UP0, UPT, UR40, 0x1, UPT ;  /* 0x000000012800788c */ /* 0x000fc8000bf05270 */
[----:B------:R-:W-:-:S06]  /*cf30*/  USEL UR6, URZ, 0x1, UP0 ;  /* 0x000000013f067887 */ /* 0x000fcc0008000000 */
[----:B------:R-:W-:Y:S02]  /*cf40*/  LOP3.LUT R18, R14, UR6, RZ, 0x3c, !PT ;  /* 0x000000060e127c12 */ /* 0x000fe4000f8e3cff */
[----:B------:R-:W-:Y:S05]  /*cf50*/  @P2 BRA `(.L_x_6222) ;  /* 0x0000000000342947 */ /* 0x000fea0003800000 */
[----:B------:R-:W-:Y:S05]  /*cf60*/  @!P0 BRA `(.L_x_6223) ;  /* 0x0000000000048947 */ /* 0x000fea0003800000 */
[----:B------:R-:W-:Y:S01]  /*cf70*/  BPT.TRAP 0x1 ;  /* 0x000000040000795c */ /* 0x000fe20000300000 */
.L_x_6223:
        /* <DEDUP_REMOVED lines=8> */
.L_x_6224:
[----:B--2---:R-:W-:Y:S05]  /*d000*/  @P1 BRA `(.L_x_6222) ;  /* 0x0000000000081947 */ /* 0x004fea0003800000 */
[----:B------:R-:W2:Y:S02]  /*d010*/  SYNCS.PHASECHK.TRANS64.TRYWAIT P1, [UR6+0x2e830], R0 ;  /* 0x02e83000ff0075a7 */ /* 0x000ea40008020146 */
[----:B--2---:R-:W-:Y:S05]  /*d020*/  @!P1 BRA `(.L_x_6225) ;  /* 0x000000f000849947 */ /* 0x004fea0003800000 */
.L_x_6222:
[----:B--2---:R-:W2:Y:S01]  /*d030*/  S2R R3, SR_TID.X ;  /* 0x0000000000037919 */ /* 0x004ea20000002100 */
[----:B------:R-:W-:Y:S01]  /*d040*/  R2UR UR18, R9 ;  /* 0x00000000091272ca */ /* 0x000fe200000e0000 */
        /* <DEDUP_REMOVED lines=14> */
[----:B------:R-:W-:Y:S01]  /*d130*/  UIADD3 UR30, UR18, 0x300, URZ ;  /* 0x00000300121e7890 */ /* 0x000fe2000fffe03f */
[----:B------:R-:W-:Y:S01]  /*d140*/  UMOV UR29, UR17 ;  /* 0x00000011001d7c82 */ /* 0x000fe20008000000 */
[----:B------:R-:W-:Y:S01]  /*d150*/  UMOV UR31, 0x40000040 ;  /* 0x40000040001f7882 */ /* 0x000fe20000000000 */
[----:B------:R-:W-:Y:S01]  /*d160*/  UIADD3 UR34, UR18, 0x400, URZ ;  /* 0x0000040012227890 */ /* 0x000fe2000fffe03f */
[----:B------:R-:W-:Y:S01]  /*d170*/  UMOV UR32, UR16 ;  /* 0x0000001000207c82 */ /* 0x000fe20008000000 */
[----:B------:R-:W-:Y:S01]  /*d180*/  UMOV UR33, UR17 ;  /* 0x0000001100217c82 */ /* 0x000fe20008000000 */
[----:B------:R-:W-:Y:S01]  /*d190*/  UMOV UR35, 0x40000040 ;  /* 0x4000004000237882 */ /* 0x000fe20000000000 */
[----:B------:R-:W-:Y:S01]  /*d1a0*/  UIADD3 UR6, UR18, 0x600, URZ ;  /* 0x0000060012067890 */ /* 0x000fe2000fffe03f */
[----:B--2---:R-:W-:Y:S01]  /*d1b0*/  SHF.R.U32.HI R3, RZ, 0x7, R3 ;  /* 0x00000007ff037819 */ /* 0x004fe20000011603 */
[----:B------:R-:W-:Y:S01]  /*d1c0*/  UMOV UR7, 0x40000040 ;  /* 0x4000004000077882 */ /* 0x000fe20000000000 */
[----:B------:R-:W-:Y:S01]  /*d1d0*/  UIADD3 UR10, UR18, 0x602, URZ ;  /* 0x00000602120a7890 */ /* 0x000fe2000fffe03f */
[----:B------:R-:W-:-:S02]  /*d1e0*/  UMOV UR11, 0x40000040 ;  /* 0x40000040000b7882 */ /* 0x000fc40000000000 */
[----:B-1----:R-:W-:Y:S01]  /*d1f0*/  VIADD R0, R3, 0x8 ;  /* 0x0000000803007836 */ /* 0x002fe20000000000 */
[----:B------:R-:W-:Y:S01]  /*d200*/  UIADD3 UR14, UR18, 0x6, URZ ;  /* 0x00000006120e7890 */ /* 0x000fe2000fffe03f */
[----:B------:R-:W-:-:S03]  /*d210*/  UMOV UR15, 0x40000040 ;  /* 0x40000040000f7882 */ /* 0x000fc60000000000 */
[----:B------:R1:W-:Y:S06]  /*d220*/  BAR.SYNC.DEFER_BLOCKING R0, 0x100 ;  /* 0x000400000000751d */ /* 0x0003ec0000010000 */
[----:B------:R-:W-:-:S06]  /*d230*/  WARPGROUP.ARRIVE ;  /* 0x00000000000079c5 */ /* 0x000fcc0000000000 */
[----:B------:R-:W-:Y:S03]  /*d240*/  QGMMA.64x32x32.F32.E4M3.E4M3 R184, gdesc[UR16], RZ, !UPT, gsb0 ;  /* 0x0060000010b879f3 */ /* 0x000fe6000c0008ff */
        /* <DEDUP_REMOVED lines=157> */
.L_x_6227:
[----:B------:R-:W-:Y:S01]  /*dc20*/  ULEA UR6, UR40, UR37, 0x3 ;  /* 0x0000002528067291 */ /* 0x000fe2000f8e183f */
[----:B------:R-:W-:-:S08]  /*dc30*/  SHF.L.U32 R0, R14, 0x1f, RZ ;  /* 0x0000001f0e007819 */ /* 0x000fd000000006ff */
[----:B------:R1:W2:Y:S01]  /*dc40*/  SYNCS.PHASECHK.TRANS64.TRYWAIT P1, [UR6+0x2e850], R0 ;  /* 0x02e85000ff0075a7 */ /* 0x0002a20008020146 */
[----:B------:R-:W-:Y:S05]  /*dc50*/  @!P0 BRA `(.L_x_6228) ;  /* 0x0000000000048947 */ /* 0x000fea0003800000 */
[----:B------:R-:W-:Y:S01]  /*dc60*/  BPT.TRAP 0x1 ;  /* 0x000000040000795c */ /* 0x000fe20000300000 */
.L_x_6228:
[----:B--2---:R-:W-:Y:S05]  /*dc70*/  @P1 BRA `(.L_x_6226) ;  /* 0x0000000000081947 */ /* 0x004fea0003800000 */
[----:B------:R-:W2:Y:S02]  /*dc80*/  SYNCS.PHASECHK.TRANS64.TRYWAIT P1, [UR6+0x2e850], R0 ;  /* 0x02e85000ff0075a7 */ /* 0x000ea40008020146 */
[----:B--2---:R-:W-:Y:S05]  /*dc90*/  @!P1 BRA `(.L_x_6229) ;  /* 0x000000e400809947 */ /* 0x004fea0003800000 */
.L_x_6226:
[----:B------:R-:W-:Y:S01]  /*dca0*/  UIADD3 UR6, UR37, 0x400, URZ ;  /* 0x0000040025067890 */ /* 0x000fe2000fffe03f */
[----:B------:R-:W-:Y:S01]  /*dcb0*/  WARPGROUP.ARRIVE ;  /* 0x00000000000079c5 */ /* 0x000fe20000000000 */
[----:B------:R-:W-:Y:S01]  /*dcc0*/  UMOV UR7, 0xc0000010 ;  /* 0xc000001000077882 */ /* 0x000fe20000000000 */
[----:B------:R-:W-:Y:S01]  /*dcd0*/  UMOV UR11, 0xc0000010 ;  /* 0xc0000010000b7882 */ /* 0x000fe20000000000 */
[----:B------:R-:W-:Y:S01]  /*dce0*/  USHF.R.U32.HI UR6, URZ, 0x4, UR6 ;  /* 0x000000043f067899 */ /* 0x000fe20008011606 */
[----:B-12---:R-:W-:Y:S02]  /*dcf0*/  FMNMX.FTZ R0, R184, R12, !PT ;  /* 0x0000000cb8007209 */ /* 0x006fe40007810000 */
[----:B------:R-:W1:Y:S01]  /*dd00*/  S2R R231, SR_TID.X ;  /* 0x0000000000e77919 */ /* 0x000e620000002100 */
[----:B------:R-:W-:Y:S01]  /*dd10*/  ULOP3.LUT UR6, UR6, 0x3fff, URZ, 0xc0, !UPT ;  /* 0x00003fff06067892 */ /* 0x000fe2000f8ec03f */
[----:B------:R-:W-:Y:S02]  /*dd20*/  FMNMX.FTZ R3, R185, R0, !PT ;  /* 0x00000000b9037209 */ /* 0x000fe40007810000 */
[----:B------:R-:W-:Y:S01]  /*dd30*/  FMNMX.FTZ R0, R186, R13, !PT ;  /* 0x0000000dba007209 */ /* 0x000fe20007810000 */
[----:B------:R-:W-:-:S03]  /*dd40*/  ULOP3.LUT UR6, UR6, 0x10000, URZ, 0xfc, !UPT ;  /* 0x0001000006067892 */ /* 0x000fc6000f8efc3f */
[----:B------:R-:W-:Y:S01]  /*dd50*/  FMNMX.FTZ R15, R187, R0, !PT ;  /* 0x00000000bb0f7209 */ /* 0x000fe20007810000 */
[----:B------:R-:W-:Y:S01]  /*dd60*/  UIMAD UR6, UR40, 0x700, UR6 ;  /* 0x00000700280678a4 */ /* 0x000fe2000f8e0206 */
[----:B------:R-:W-:Y:S02]  /*dd70*/  FMNMX.FTZ R0, R188, R3, !PT ;  /* 0x00000003bc007209 */ /* 0x000fe40007810000 */
[----:B------:R-:W-:Y:S01]  /*dd80*/  FMNMX.FTZ R14, R190, R15, !PT ;  /* 0x0000000fbe0e7209 */ /* 0x000fe20007810000 */
[----:B------:R-:W-:Y:S01]  /*dd90*/  UIADD3 UR10, UR6, 0x100, URZ ;  /* 0x00000100060a7890 */ /* 0x000fe2000fffe03f */
[----:B------:R-:W-:Y:S02]  /*dda0*/  FMNMX.FTZ R3, R189, R0, !PT ;  /* 0x00000000bd037209 */ /* 0x000fe40007810000 */
[----:B------:R-:W-:Y:S02]  /*ddb0*/  FMNMX.FTZ R15, R191, R14, !PT ;  /* 0x0000000ebf0f7209 */ /* 0x000fe40007810000 */
[----:B------:R-:W-:Y:S01]  /*ddc0*/  QGMMA.64x128x32.F32.E4M3.E4M3 R24, R224, gdesc[UR4], R24, gsb0 ;  /* 0x01e00004e0187df3 */ /* 0x000fe20008000818 */
        /* <DEDUP_REMOVED lines=72> */
[----:B------:R-:W-:Y:S02]  /*e250*/  WARPGROUP.DEPBAR.LE gsb0, 0x0 ;  /* 0x00008000000079c5 */ /* 0x000fe40000010000 */
[----:B------:R-:W-:Y:S01]  /*e260*/  WARPGROUP.ARRIVE ;  /* 0x00000000000079c5 */ /* 0x000fe20000000000 */
[----:B------:R-:W-:Y:S02]  /*e270*/  FMNMX.FTZ R15, R135, R14, !PT ;  /* 0x0000000e870f7209 */ /* 0x000fe40007810000 */
[----:B------:R-:W-:-:S02]  /*e280*/  FMNMX.FTZ R0, R104, R3, !PT ;  /* 0x0000000368007209 */ /* 0x000fc40007810000 */
[----:B------:R-:W-:Y:S01]  /*e290*/  FMNMX.FTZ R14, R106, R15, !PT ;  /* 0x0000000f6a0e7209 */ /* 0x000fe20007810000 */
[----:B------:R-:W-:Y:S01]  /*e2a0*/  QGMMA.64x128x32.F32.E4M3.E4M3 R24, R220, gdesc[UR8], R24, gsb0 ;  /* 0x01e00008dc187df3 */ /* 0x000fe20008000818 */
[----:B------:R-:W-:Y:S01]  /*e2b0*/  UIADD3 UR10, UR6, 0x200, URZ ;  /* 0x00000200060a7890 */ /* 0x000fe2000fffe03f */
        /* <DEDUP_REMOVED lines=31> */
[----:B-1----:R-:W-:Y:S01]  /*e4b0*/  SHF.R.U32.HI R231, RZ, 0x7, R231 ;  /* 0x00000007ffe77819 */ /* 0x002fe200000116e7 */
        /* <DEDUP_REMOVED lines=8> */
[----:B------:R-:W-:Y:S01]  /*e540*/  FADD.FTZ R15, -R3, R12 ;  /* 0x0000000c030f7221 */ /* 0x000fe20000010100 */
[----:B------:R-:W-:Y:S02]  /*e550*/  WARPGROUP.DEPBAR.LE gsb0, 0x0 ;  /* 0x00008000000079c5 */ /* 0x000fe40000010000 */
[----:B------:R-:W-:-:S06]  /*e560*/  WARPGROUP.ARRIVE ;  /* 0x00000000000079c5 */ /* 0x000fcc0000000000 */
[----:B------:R-:W-:Y:S01]  /*e570*/  QGMMA.64x128x32.F32.E4M3.E4M3 R24, R216, gdesc[UR8], R24, gsb0 ;  /* 0x01e00008d8187df3 */ /* 0x000fe20008000818 */
[----:B------:R-:W-:Y:S01]  /*e580*/  UIADD3 UR10, UR6, 0x300, URZ ;  /* 0x00000300060a7890 */ /* 0x000fe2000fffe03f */
[----:B------:R-:W-:Y:S01]  /*e590*/  UMOV UR11, 0xc0000010 ;  /* 0xc0000010000b7882 */ /* 0x000fe20000000000 */
[----:B------:R-:W-:Y:S02]  /*e5a0*/  WARPGROUP.DEPBAR.LE gsb0, 0x0 ;  /* 0x00008000000079c5 */ /* 0x000fe40000010000 */
[----:B------:R-:W-:Y:S01]  /*e5b0*/  WARPGROUP.ARRIVE ;  /* 0x00000000000079c5 */ /* 0x000fe20000000000 */
[----:B------:R-:W-:Y:S01]  /*e5c0*/  FMUL.FTZ R216, R2, R15 ;  /* 0x0000000f02d87220 */ /* 0x000fe20000410000 */
[----:B------:R-:W-:-:S03]  /*e5d0*/  FADD.FTZ R15, -R0, R13 ;  /* 0x0000000d000f7221 */ /* 0x000fc60000010100 */
[----:B------:R-:W-:Y:S02]  /*e5e0*/  MUFU.EX2 R13, R216 ;  /* 0x000000d8000d7308 */ /* 0x000fe40000000800 */
[----:B------:R-:W-:Y:S01]  /*e5f0*/  QGMMA.64x128x32.F32.E4M3.E4M3 R24, R212, gdesc[UR8], R24, gsb0 ;  /* 0x01e00008d4187df3 */ /* 0x000fe20008000818 */
[----:B------:R-:W-:Y:S01]  /*e600*/  UIADD3 UR10, UR6, 0x400, URZ ;  /* 0x00000400060a7890 */ /* 0x000fe2000fffe03f */
[C---:B------:R-:W-:Y:S01]  /*e610*/  FMUL.FTZ R12, R2.reuse, R15 ;  /* 0x0000000f020c7220 */ /* 0x040fe20000410000 */
[----:B------:R-:W-:Y:S01]  /*e620*/  UMOV UR11, 0xc0000010 ;  /* 0xc0000010000b7882 */ /* 0x000fe20000000000 */
        /* <DEDUP_REMOVED lines=58> */
[----:B------:R-:W1:Y:S03]  /*e9d0*/  MUFU.EX2 R14, R14 ;  /* 0x0000000e000e7308 */ /* 0x000e660000000800 */
        /* <DEDUP_REMOVED lines=46> */
[----:B---3--:R-:W-:-:S01]  /*ecc0*/  FADD.FTZ R6, R186, R5 ;  /* 0x00000005ba067221 */ /* 0x008fc20000010000 */
[C-C-:B------:R-:W-:Y:S01]  /*ecd0*/  FFMA.FTZ R131, R2.reuse, R131, -R101.reuse ;  /* 0x0000008302837223 */ /* 0x140fe20000010865 */
[----:B------:R-:W-:-:S01]  /*ece0*/  FFMA.FTZ R134, R2, R134, -R101 ;  /* 0x0000008602867223 */ /* 0x000fc20000010865 */
[C-C-:B------:R-:W-:Y:S01]  /*ecf0*/  FFMA.FTZ R135, R2.reuse, R135, -R101.reuse ;  /* 0x0000008702877223 */ /* 0x140fe20000010865 */
[----:B------:R-:W-:-:S01]  /*ed00*/  FFMA.FTZ R106, R2, R106, -R101 ;  /* 0x0000006a026a7223 */ /* 0x000fc20000010865 */
[----:B------:R-:W-:Y:S01]  /*ed10*/  FFMA.FTZ R107, R2, R107, -R101 ;  /* 0x0000006b026b7223 */ /* 0x000fe20000010865 */
[----:B------:R-:W-:Y:S01]  /*ed20*/  IADD3 R198, -R231, 0xb, RZ ;  /* 0x0000000be7c67810 */ /* 0x000fe20007ffe1ff */
[----:B------:R-:W3:Y:S01]  /*ed30*/  MUFU.EX2 R185, R185 ;  /* 0x000000b900b97308 */ /* 0x000ee20000000800 */
[----:B--2---:R-:W-:-:S01]  /*ed40*/  FADD.FTZ R196, R20, R199 ;  /* 0x000000c714c47221 */ /* 0x004fc20000010000 */
[----:B------:R-:W2:Y:S01]  /*ed50*/  S2R R231, SR_TID.X ;  /* 0x0000000000e77919 */ /* 0x000ea20000002100 */
[----:B------:R-:W-:-:S01]  /*ed60*/  FFMA.FTZ R110, R2, R110, -R101 ;  /* 0x0000006e026e7223 */ /* 0x000fc20000010865 */
[C-C-:B------:R-:W-:Y:S01]  /*ed70*/  FFMA.FTZ R111, R2.reuse, R111, -R101.reuse ;  /* 0x0000006f026f7223 */ /* 0x140fe20000010865 */
[----:B------:R-:W-:-:S01]  /*ed80*/  FFMA.FTZ R114, R2, R114, -R101 ;  /* 0x0000007202727223 */ /* 0x000fc20000010865 */
[C-C-:B------:R-:W-:Y:S01]  /*ed90*/  FFMA.FTZ R115, R2.reuse, R115, -R101.reuse ;  /* 0x0000007302737223 */ /* 0x140fe20000010865 */
[----:B------:R-:W-:-:S01]  /*eda0*/  FFMA.FTZ R118, R2, R118, -R101 ;  /* 0x0000007602767223 */ /* 0x000fc20000010865 */
[----:B------:R-:W4:Y:S01]  /*edb0*/  MUFU.EX2 R190, R190 ;  /* 0x000000be00be7308 */ /* 0x000f220000000800 */
        /* <DEDUP_REMOVED lines=11> */
[----:B------:R-:W-:Y:S01]  /*ee70*/  FFMA.FTZ R101, R2, R103, -R101 ;  /* 0x0000006702657223 */ /* 0x000fe20000010865 */
[----:B------:R-:W-:-:S02]  /*ee80*/  WARPGROUP.DEPBAR.LE gsb0, 0x0 ;  /* 0x00008000000079c5 */ /* 0x000fc40000010000 */
[----:B------:R-:W-:Y:S01]  /*ee90*/  WARPGROUP.ARRIVE ;  /* 0x00000000000079c5 */ /* 0x000fe20000000000 */
[----:B------:R-:W3:Y:S01]  /*eea0*/  MUFU.EX2 R191, R191 ;  /* 0x000000bf00bf7308 */ /* 0x000ee20000000800 */
[----:B----4-:R-:W-:-:S04]  /*eeb0*/  FADD.FTZ R6, R190, R5 ;  /* 0x00000005be067221 */ /* 0x010fc80000010000 */
[----:B------:R-:W-:Y:S01]  /*eec0*/  QGMMA.64x128x32.F32.E4M3.E4M3 R24, R208, gdesc[UR8], R24, gsb0 ;  /* 0x01e00008d0187df3 */ /* 0x000fe20008000818 */
[----:B------:R-:W-:Y:S01]  /*eed0*/  UIADD3 UR10, UR6, 0x500, URZ ;  /* 0x00000500060a7890 */ /* 0x000fe2000fffe03f */
[----:B------:R-:W-:Y:S01]  /*eee0*/  UMOV UR11, 0xc0000010 ;  /* 0xc0000010000b7882 */ /* 0x000fe20000000000 */
[----:B------:R-:W4:Y:S01]  /*eef0*/  MUFU.EX2 R189, R189 ;  /* 0x000000bd00bd7308 */ /* 0x000f220000000800 */
[----:B-1----:R-:W-:-:S01]  /*ef00*/  FADD.FTZ R196, R184, R199 ;  /* 0x000000c7b8c47221 */ /* 0x002fc20000010000 */
[----:B------:R-:W-:Y:S01]  /*ef10*/  UIADD3 UR6, UR6, 0x600, URZ ;  /* 0x0000060006067890 */ /* 0x000fe2000fffe03f */
[----:B--2---:R-:W-:-:S05]  /*ef20*/  LOP3.LUT P1, RZ, R231, 0x7f, RZ, 0xc0, !PT ;  /* 0x0000007fe7ff7812 */ /* 0x004fca000782c0ff */
        /* <DEDUP_REMOVED lines=34> */
[----:B------:R-:W-:Y:S02]  /*f150*/  WARPGROUP.DEPBAR.LE gsb0, 0x0 ;  /* 0x00008000000079c5 */ /* 0x000fe40000010000 */
[----:B------:R-:W-:-:S04]  /*f160*/  WARPGROUP.ARRIVE ;  /* 0x00000000000079c5 */ /* 0x000fc80000000000 */
[----:B------:R-:W3:Y:S01]  /*f170*/  MUFU.EX2 R180, R180 ;  /* 0x000000b400b47308 */ /* 0x000ee20000000800 */
[----:B-1----:R-:W-:-:S01]  /*f180*/  FADD.FTZ R5, R177, R6 ;  /* 0x00000006b1057221 */ /* 0x002fc20000010000 */
[----:B------:R-:W-:Y:S06]  /*f190*/  QGMMA.64x128x32.F32.E4M3.E4M3 R24, R204, gdesc[UR8], R24, gsb0 ;  /* 0x01e00008cc187df3 */ /* 0x000fec0008000818 */
        /* <DEDUP_REMOVED lines=35> */
[----:B------:R-:W-:Y:S02]  /*f3d0*/  WARPGROUP.DEPBAR.LE gsb0, 0x0 ;  /* 0x00008000000079c5 */ /* 0x000fe40000010000 */
[----:B------:R-:W-:Y:S01]  /*f3e0*/  WARPGROUP.ARRIVE ;  /* 0x00000000000079c5 */ /* 0x000fe20000000000 */
[----:B-1----:R-:W-:-:S04]  /*f3f0*/  FADD.FTZ R6, R164, R5 ;  /* 0x00000005a4067221 */ /* 0x002fc80000010000 */
[----:B------:R-:W1:Y:S01]  /*f400*/  MUFU.EX2 R167, R167 ;  /* 0x000000a700a77308 */ /* 0x000e620000000800 */
[----:B------:R-:W-:Y:S01]  /*f410*/  QGMMA.64x128x32.F32.E4M3.E4M3 R24, R200, gdesc[UR4], R24, gsb0 ;  /* 0x01e00004c8187df3 */ /* 0x000fe20008000818 */
[----:B--2---:R-:W-:-:S06]  /*f420*/  FADD.FTZ R196, R166, R199 ;  /* 0x000000c7a6c47221 */ /* 0x004fcc0000010000 */
        /* <DEDUP_REMOVED lines=34> */
[----:B------:R-:W-:-:S06]  /*f650*/  WARPGROUP.DEPBAR.LE gsb0, 0x0 ;  /* 0x00008000000079c5 */ /* 0x000fcc0000010000 */
        /* <DEDUP_REMOVED lines=70> */
[----:B------:R-:W-:-:S05]  /*fac0*/  @!P1 VIADD R5, R200, 0x2e840 ;  /* 0x0002e840c8059836 */ /* 0x000fca0000000000 */
[----:B------:R-:W-:Y:S01]  /*fad0*/  @!P1 PRMT R5, RZ, 0x654, R5 ;  /* 0x00000654ff059816 */ /* 0x000fe20000000005 */
[----:B------:R-:W2:Y:S01]  /*fae0*/  MUFU.EX2 R91, R91 ;  /* 0x0000005b005b7308 */ /* 0x000ea20000000800 */
[----:B---3--:R-:W-:-:S01]  /*faf0*/  FADD.FTZ R196, R90, R199 ;  /* 0x000000c75ac47221 */ /* 0x008fc20000010000 */
[----:B------:R3:W-:Y:S06]  /*fb00*/  BAR.ARV R198, 0x100 ;  /* 0x000400c60000751d */ /* 0x0007ec0000002000 */
[----:B------:R-:W4:Y:S01]  /*fb10*/  MUFU.EX2 R92, R92 ;  /* 0x0000005c005c7308 */ /* 0x000f220000000800 */
[----:B-1----:R-:W-:-:S01]  /*fb20*/  FADD.FTZ R199, R89, R6 ;  /* 0x0000000659c77221 */ /* 0x002fc20000010000 */
[----:B------:R1:W-:Y:S06]  /*fb30*/  @!P1 SYNCS.ARRIVE.TRANS64.RED.A1T0 RZ, [R5+URZ], RZ ;  /* 0x000000ff05ff99a7 */ /* 0x0003ec000810043f */
[----:B------:R-:W5:Y:S01]  /*fb40*/  MUFU.EX2 R94, R94 ;  /* 0x0000005e005e7308 */ /* 0x000f620000000800 */
[----:B--2---:R-:W-:-:S07]  /*fb50*/  FADD.FTZ R201, R91, R196 ;  /* 0x000000c45bc97221 */ /* 0x004fce0000010000 */
[----:B------:R-:W1:Y:S01]  /*fb60*/  MUFU.EX2 R93, R93 ;  /* 0x0000005d005d7308 */ /* 0x000e620000000800 */
[----:B----4-:R-:W-:-:S07]  /*fb70*/  FADD.FTZ R6, R92, R199 ;  /* 0x000000c75c067221 */ /* 0x010fce0000010000 */
[----:B------:R-:W2:Y:S01]  /*fb80*/  MUFU.EX2 R95, R95 ;  /* 0x0000005f005f7308 */ /* 0x000ea20000000800 */
[----:B-----5:R-:W-:-:S07]  /*fb90*/  FADD.FTZ R196, R94, R201 ;  /* 0x000000c95ec47221 */ /* 0x020fce0000010000 */
[----:B------:R-:W4:Y:S01]  /*fba0*/  MUFU.EX2 R96, R96 ;  /* 0x0000006000607308 */ /* 0x000f220000000800 */
[----:B-1----:R-:W-:-:S07]  /*fbb0*/  FADD.FTZ R5, R93, R6 ;  /* 0x000000065d057221 */ /* 0x002fce0000010000 */
[----:B------:R-:W1:Y:S01]  /*fbc0*/  MUFU.EX2 R98, R98 ;  /* 0x0000006200627308 */ /* 0x000e620000000800 */
[----:B--2---:R-:W-:-:S07]  /*fbd0*/  FADD.FTZ R103, R95, R196 ;  /* 0x000000c45f677221 */ /* 0x004fce0000010000 */
[----:B------:R-:W2:Y:S01]  /*fbe0*/  MUFU.EX2 R97, R97 ;  /* 0x0000006100617308 */ /* 0x000ea20000000800 */
[----:B----4-:R-:W-:-:S07]  /*fbf0*/  FADD.FTZ R6, R96, R5 ;  /* 0x0000000560067221 */ /* 0x010fce0000010000 */
        /* <DEDUP_REMOVED lines=9> */
[----:B--2---:R-:W-:-:S01]  /*fc90*/  FADD.FTZ R196, R102, R103 ;  /* 0x0000006766c47221 */ /* 0x004fc20000010000 */
[----:B----4-:R-:W-:-:S03]  /*fca0*/  FADD.FTZ R6, R15, R6 ;  /* 0x000000060f067221 */ /* 0x010fc60000010000 */
[----:B-1----:R-:W-:Y:S01]  /*fcb0*/  FADD.FTZ R5, R101, R196 ;  /* 0x000000c465057221 */ /* 0x002fe20000010000 */
[----:B---3--:R-:W-:Y:S06]  /*fcc0*/  @!P0 BRA `(.L_x_6230) ;  /* 0x0000000000048947 */ /* 0x008fec0003800000 */
[----:B------:R-:W-:Y:S01]  /*fcd0*/  BPT.TRAP 0x1 ;  /* 0x000000040000795c */ /* 0x000fe20000300000 */
.L_x_6230:
        /* <DEDUP_REMOVED lines=131> */
.L_x_6221:
[----:B------:R-:W-:-:S13]  /*10510*/  ISETP.GE.AND P1, PT, R4, R230, PT ;  /* 0x000000e60400720c */ /* 0x000fda0003f26270 */
[----:B------:R-:W-:Y:S05]  /*10520*/  @!P1 BRA `(.L_x_6232) ;  /* 0x0000005c00249947 */ /* 0x000fea0003800000 */
[----:B------:R-:W-:Y:S01]  /*10530*/  IMAD.MOV.U32 R13, RZ, RZ, R0 ;  /* 0x000000ffff0d7224 */ /* 0x000fe200078e0000 */
[----:B------:R-:W-:Y:S01]  /*10540*/  UMOV UR50, UR48 ;  /* 0x0000003000327c82 */ /* 0x000fe20008000000 */
[----:B------:R-:W-:Y:S01]  /*10550*/  IMAD.MOV.U32 R12, RZ, RZ, R3 ;  /* 0x000000ffff0c7224 */ /* 0x000fe200078e0003 */
[----:B------:R-:W-:Y:S01]  /*10560*/  ULDC UR40, c[0x0][0x9e4] ;  /* 0x0002790000287ab9 */ /* 0x000fe20000000800 */
[----:B------:R-:W-:Y:S01]  /*10570*/  IMAD.MOV.U32 R14, RZ, RZ, R18 ;  /* 0x000000ffff0e7224 */ /* 0x000fe200078e0012 */
[----:B------:R-:W-:Y:S01]  /*10580*/  ULDC UR48, c[0x0][0x9dc] ;  /* 0x0002770000307ab9 */ /* 0x000fe20000000800 */
[----:B------:R-:W-:Y:S01]  /*10590*/  IMAD.IADD R11, R232, 0x1, R8 ;  /* 0x00000001e80b7824 */ /* 0x000fe200078e0208 */
[----:B------:R-:W-:Y:S01]  /*105a0*/  ULDC UR45, c[0x0][0x2e0] ;  /* 0x0000b800002d7ab9 */ /* 0x000fe20000000800 */
[----:B------:R-:W-:-:S05]  /*105b0*/  ULDC UR41, c[0x0][0x9e0] ;  /* 0x0002780000297ab9 */ /* 0x000fca0000000800 */
.L_x_6250:
[----:B------:R-:W-:Y:S01]  /*105c0*/  ISETP.NE.AND P2, PT, RZ, UR39, PT ;  /* 0x00000027ff007c0c */ /* 0x000fe2000bf45270 */
[----:B------:R-:W-:-:S04]  /*105d0*/  UISETP.NE.AND UP0, UPT, UR50, 0x1, UPT ;  /* 0x000000013200788c */ /* 0x000fc8000bf05270 */
[----:B------:R-:W-:-:S06]  /*105e0*/  USEL UR6, URZ, 0x1, UP0 ;  /* 0x000000013f067887 */ /* 0x000fcc0008000000 */
[----:B------:R-:W-:Y:S02]  /*105f0*/  LOP3.LUT R18, R14, UR6, RZ, 0x3c, !PT ;  /* 0x000000060e127c12 */ /* 0x000fe4000f8e3cff */
[----:B------:R-:W-:Y:S05]  /*10600*/  @P2 BRA `(.L_x_6233) ;  /* 0x0000000000342947 */ /* 0x000fea0003800000 */
[----:B------:R-:W-:Y:S05]  /*10610*/  @!P0 BRA `(.L_x_6234) ;  /* 0x0000000000048947 */ /* 0x000fea0003800000 */
[----:B------:R-:W-:Y:S01]  /*10620*/  BPT.TRAP 0x1 ;  /* 0x000000040000795c */ /* 0x000fe20000300000 */
.L_x_6234:
        /* <DEDUP_REMOVED lines=8> */
.L_x_6235:
[----:B--2---:R-:W-:Y:S05]  /*106b0*/  @P1 BRA `(.L_x_6233) ;  /* 0x0000000000081947 */ /* 0x004fea0003800000 */
[----:B------:R-:W2:Y:S02]  /*106c0*/  SYNCS.PHASECHK.TRANS64.TRYWAIT P1, [UR6+0x2e830], R0 ;  /* 0x02e83000ff0075a7 */ /* 0x000ea40008020146 */
[----:B--2---:R-:W-:Y:S05]  /*106d0*/  @!P1 BRA `(.L_x_6236) ;  /* 0x000000bc00089947 */ /* 0x004fea0003800000 */
.L_x_6233:
        /* <DEDUP_REMOVED lines=17> */
[----:B------:R-:W-:Y:S01]  /*107f0*/  UIADD3 UR30, UR51, 0x300, URZ ;  /* 0x00000300331e7890 */ /* 0x000fe2000fffe03f */
[----:B------:R-:W-:Y:S01]  /*10800*/  UMOV UR29, UR17 ;  /* 0x00000011001d7c82 */ /* 0x000fe20008000000 */
[----:B------:R-:W-:Y:S01]  /*10810*/  UMOV UR31, 0x40000040 ;  /* 0x40000040001f7882 */ /* 0x000fe20000000000 */
[----:B------:R-:W-:Y:S01]  /*10820*/  UIADD3 UR34, UR51, 0x400, URZ ;  /* 0x0000040033227890 */ /* 0x000fe2000fffe03f */
[----:B------:R-:W-:Y:S01]  /*10830*/  UMOV UR32, UR16 ;  /* 0x0000001000207c82 */ /* 0x000fe20008000000 */
[----:B------:R-:W-:Y:S01]  /*10840*/  UMOV UR33, UR17 ;  /* 0x0000001100217c82 */ /* 0x000fe20008000000 */
[----:B------:R-:W-:Y:S01]  /*10850*/  UMOV UR35, 0x40000040 ;  /* 0x4000004000237882 */ /* 0x000fe20000000000 */
[----:B--2---:R-:W-:Y:S01]  /*10860*/  SHF.R.U32.HI R3, RZ, 0x7, R3 ;  /* 0x00000007ff037819 */ /* 0x004fe20000011603 */
[----:B------:R-:W-:Y:S01]  /*10870*/  UIADD3 UR6, UR51, 0x600, URZ ;  /* 0x0000060033067890 */ /* 0x000fe2000fffe03f */
[----:B------:R-:W-:Y:S01]  /*10880*/  UMOV UR7, 0x40000040 ;  /* 0x4000004000077882 */ /* 0x000fe20000000000 */
[----:B------:R-:W-:-:S02]  /*10890*/  UIADD3 UR10, UR51, 0x602, URZ ;  /* 0x00000602330a7890 */ /* 0x000fc4000fffe03f */
[----:B-1----:R-:W-:Y:S01]  /*108a0*/  VIADD R0, R3, 0x8 ;  /* 0x0000000803007836 */ /* 0x002fe20000000000 */
[----:B------:R-:W-:Y:S01]  /*108b0*/  UMOV UR11, 0x40000040 ;  /* 0x40000040000b7882 */ /* 0x000fe20000000000 */
[----:B------:R-:W-:Y:S01]  /*108c0*/  UIADD3 UR14, UR51, 0x6, URZ ;  /* 0x00000006330e7890 */ /* 0x000fe2000fffe03f */
[----:B------:R-:W-:Y:S02]  /*108d0*/  UMOV UR15, 0x40000040 ;  /* 0x40000040000f7882 */ /* 0x000fe40000000000 */
        /* <DEDUP_REMOVED lines=156> */
.L_x_6238:
[----:B------:R-:W-:Y:S01]  /*112a0*/  ULEA UR6, UR50, UR37, 0x3 ;  /* 0x0000002532067291 */ /* 0x000fe2000f8e183f */
[----:B------:R-:W-:-:S08]  /*112b0*/  SHF.L.U32 R0, R14, 0x1f, RZ ;  /* 0x0000001f0e007819 */ /* 0x000fd000000006ff */
[----:B------:R1:W2:Y:S01]  /*112c0*/  SYNCS.PHASECHK.TRANS64.TRYWAIT P1, [UR6+0x2e850], R0 ;  /* 0x02e85000ff0075a7 */ /* 0x0002a20008020146 */
[----:B------:R-:W-:Y:S05]  /*112d0*/  @!P0 BRA `(.L_x_6239) ;  /* 0x0000000000048947 */ /* 0x000fea0003800000 */
[----:B------:R-:W-:Y:S01]  /*112e0*/  BPT.TRAP 0x1 ;  /* 0x000000040000795c */ /* 0x000fe20000300000 */
.L_x_6239:
[----:B--2---:R-:W-:Y:S05]  /*112f0*/  @P1 BRA `(.L_x_6237) ;  /* 0x0000000000081947 */ /* 0x004fea0003800000 */
[----:B------:R-:W2:Y:S02]  /*11300*/  SYNCS.PHASECHK.TRANS64.TRYWAIT P1, [UR6+0x2e850], R0 ;  /* 0x02e85000ff0075a7 */ /* 0x000ea40008020146 */
[----:B--2---:R-:W-:Y:S05]  /*11310*/  @!P1 BRA `(.L_x_6240) ;  /* 0x000000b000109947 */ /* 0x004fea0003800000 */
.L_x_6237:
[----:B------:R-:W-:Y:S01]  /*11320*/  UIADD3 UR6, UR37, 0x400, URZ ;  /* 0x0000040025067890 */ /* 0x000fe2000fffe03f */
[----:B------:R-:W-:Y:S01]  /*11330*/  WARPGROUP.ARRIVE ;  /* 0x00000000000079c5 */ /* 0x000fe20000000000 */
[----:B------:R-:W-:Y:S01]  /*11340*/  UMOV UR7, 0xc0000010 ;  /* 0xc000001000077882 */ /* 0x000fe20000000000 */
[----:B------:R-:W-:Y:S01]  /*11350*/  UMOV UR11, 0xc0000010 ;  /* 0xc0000010000b7882 */ /* 0x000fe20000000000 */
[----:B------:R-:W-:-:S03]  /*11360*/  USHF.R.U32.HI UR6, URZ, 0x4, UR6 ;  /* 0x000000043f067899 */ /* 0x000fc60008011606 */
[----:B--2---:R-:W2:Y:S01]  /*11370*/  S2R R3, SR_TID.X ;  /* 0x0000000000037919 */ /* 0x004ea20000002100 */
[----:B------:R-:W3:Y:S01]  /*11380*/  LDC R20, c[0x0][0x288] ;  /* 0x0000a200ff147b82 */ /* 0x000ee20000000800 */
[----:B-1----:R-:W-:Y:S01]  /*11390*/  IMAD.U32 R0, RZ, RZ, UR49 ;  /* 0x00000031ff007e24 */ /* 0x002fe2000f8e00ff */
[----:B------:R-:W-:-:S04]  /*113a0*/  ULOP3.LUT UR6, UR6, 0x3fff, URZ, 0xc0, !UPT ;  /* 0x00003fff06067892 */ /* 0x000fc8000f8ec03f */
[----:B------:R-:W-:-:S04]  /*113b0*/  ULOP3.LUT UR6, UR6, 0x10000, URZ, 0xfc, !UPT ;  /* 0x0001000006067892 */ /* 0x000fc8000f8efc3f */
[----:B------:R-:W-:-:S04]  /*113c0*/  UIMAD UR6, UR50, 0x700, UR6 ;  /* 0x00000700320678a4 */ /* 0x000fc8000f8e0206 */
[----:B------:R-:W-:-:S05]  /*113d0*/  UIADD3 UR10, UR6, 0x100, URZ ;  /* 0x00000100060a7890 */ /* 0x000fca000fffe03f */
[----:B------:R-:W-:Y:S01]  /*113e0*/  QGMMA.64x128x32.F32.E4M3.E4M3 R24, R224, gdesc[UR4], R24, gsb0 ;  /* 0x01e00004e0187df3 */ /* 0x000fe20008000818 */
        /* <DEDUP_REMOVED lines=39> */
[----:B------:R3:W-:Y:S01]  /*11660*/  @!P1 SYNCS.ARRIVE.TRANS64.RED.A1T0 RZ, [R0+URZ], RZ ;  /* 0x000000ff00ff99a7 */ /* 0x0007e2000810043f */
[----:B------:R-:W-:-:S03]  /*11670*/  ISETP.GE.AND P1, PT, R10, 0x1, PT ;  /* 0x000000010a00780c */ /* 0x000fc60003f26270 */
        /* <DEDUP_REMOVED lines=19> */
.L_x_6243:
[----:B------:R-:W-:-:S05]  /*117b0*/  IMAD.U32 R205, RZ, RZ, UR40 ;  /* 0x00000028ffcd7e24 */ /* 0x000fca000f8e00ff */
[----:B------:R-:W-:-:S13]  /*117c0*/  ISETP.NE.AND P1, PT, R205, 0x1, PT ;  /* 0x00000001cd00780c */ /* 0x000fda0003f25270 */
[----:B------:R-:W1:Y:S01]  /*117d0*/  @P1 LDC.64 R14, c[0x0][0x9e8] ;  /* 0x00027a00ff0e1b82 */ /* 0x000e620000000a00 */
[----:B------:R-:W-:-:S04]  /*117e0*/  @P1 IMAD.IADD R203, R232, 0x1, R8 ;  /* 0x00000001e8cb1824 */ /* 0x000fc800078e0208 */
[----:B-1----:R-:W-:-:S04]  /*117f0*/  @P1 IMAD.HI.U32 R14, R203, R14, RZ ;  /* 0x0000000ecb0e1227 */ /* 0x002fc800078e00ff */
[----:B------:R-:W-:Y:S01]  /*11800*/  IMAD.MOV.U32 R203, RZ, RZ, R11 ;  /* 0x000000ffffcb7224 */ /* 0x000fe200078e000b */
[----:B------:R-:W-:-:S07]  /*11810*/  @P1 SHF.R.U32.HI R203, RZ, R15, R14 ;  /* 0x0000000fffcb1219 */ /* 0x000fce000001160e */
.L_x_6244:
[----:B------:R-:W-:Y:S05]  /*11820*/  BSYNC B0 ;  /* 0x0000000000007941 */ /* 0x000fea0003800000 */
.L_x_6242:
[----:B------:R-:W-:-:S05]  /*11830*/  IMAD R14, R203, R205, R0 ;  /* 0x000000cdcb0e7224 */ /* 0x000fca00078e0200 */
[----:B------:R-:W-:Y:S02]  /*11840*/  VIADDMNMX R20, R14, R205, R20, PT ;  /* 0x000000cd0e147246 */ /* 0x000fe40003800114 */
[----:B------:R-:W-:-:S07]  /*11850*/  VIMNMX R3, R3, R14, !PT ;  /* 0x0000000e03037248 */ /* 0x000fce0007fe0100 */
.L_x_6241:
        /* <DEDUP_REMOVED lines=342> */
.L_x_6247:
[----:B------:R-:W-:-:S05]  /*12dc0*/  IMAD.U32 R120, RZ, RZ, UR40 ;  /* 0x00000028ff787e24 */ /* 0x000fca000f8e00ff */
[----:B------:R-:W-:-:S13]  /*12dd0*/  ISETP.NE.AND P6, PT, R120, 0x1, PT ;  /* 0x000000017800780c */ /* 0x000fda0003fc5270 */
[----:B------:R-:W1:Y:S02]  /*12de0*/  @P6 LDC.64 R20, c[0x0][0x9e8] ;  /* 0x00027a00ff146b82 */ /* 0x000e640000000a00 */
[----:B-1----:R-:W-:-:S05]  /*12df0*/  @P6 IMAD.HI.U32 R20, R3, R20, RZ ;  /* 0x0000001403146227 */ /* 0x002fca00078e00ff */
[----:B------:R-:W-:-:S07]  /*12e00*/  @P6 SHF.R.U32.HI R3, RZ, R21, R20 ;  /* 0x00000015ff036219 */ /* 0x000fce0000011614 */
.L_x_6248:
[----:B------:R-:W-:Y:S05]  /*12e10*/  BSYNC B0 ;  /* 0x0000000000007941 */ /* 0x000fea0003800000 */
.L_x_6246:
[----:B------:R-:W-:-:S05]  /*12e20*/  IMAD R3, R3, R120, R0 ;  /* 0x0000007803037224 */ /* 0x000fca00078e0200 */
[----:B------:R-:W-:Y:S02]  /*12e30*/  VIADDMNMX R200, R3, R120, R200, PT ;  /* 0x0000007803c87246 */ /* 0x000fe400038001c8 */
[----:B------:R-:W-:-:S07]  /*12e40*/  VIMNMX R14, R14, R3, !PT ;  /* 0x000000030e0e7248 */ /* 0x000fce0007fe0100 */
.L_x_6245:
        /* <DEDUP_REMOVED lines=139> */
[----:B------:R-:W-:Y:S01]  /*13700*/  ISETP.GT.AND P2, PT, R14, 0xc9, !P2 ;  /* 0x000000c90e00780c */ /* 0x000fe20005744270 */
[----:B------:R-:W1:Y:S01]  /*13710*/  SHFL.BFLY PT, R3, R20, 0x2, 0x1f ;  /* 0x0c401f0014037f89 */ /* 0x000e6200000e0000 */
        /* <DEDUP_REMOVED lines=9> */
[----:B------:R-:W-:-:S02]  /*137b0*/  ISETP.LT.OR P3, PT, R200, 0xd1, P3 ;  /* 0x000000d1c800780c */ /* 0x000fc40001f61670 */
[C---:B------:R-:W-:Y:S02]  /*137c0*/  ISETP.GT.AND P1, PT, R14.reuse, 0x78, !P1 ;  /* 0x000000780e00780c */ /* 0x040fe40004f24270 */
[----:B------:R-:W-:Y:S02]  /*137d0*/  ISETP.GT.AND P4, PT, R14, 0xd1, !P4 ;  /* 0x000000d10e00780c */ /* 0x000fe40006784270 */
[----:B------:R-:W-:Y:S02]  /*137e0*/  ISETP.LT.OR P1, PT, R200, 0x79, P1 ;  /* 0x00000079c800780c */ /* 0x000fe40000f21670 */
[----:B-1----:R-:W-:Y:S02]  /*137f0*/  FMNMX.FTZ R120, R20, R3, !PT ;  /* 0x0000000314787209 */ /* 0x002fe40007810000 */
[----:B------:R-:W-:Y:S02]  /*13800*/  FSEL R150, R150, -INF , !P1 ;  /* 0xff80000096967808 */ /* 0x000fe40004800000 */
[----:B------:R-:W-:Y:S01]  /*13810*/  LOP3.LUT P1, RZ, R16, 0x200000, RZ, 0xc0, !PT ;  /* 0x0020000010ff7812 */ /* 0x000fe2000782c0ff */
[----:B------:R-:W1:Y:S01]  /*13820*/  SHFL.BFLY PT, R3, R120, 0x1, 0x1f ;  /* 0x0c201f0078037f89 */ /* 0x000e6200000e0000 */
[----:B------:R-:W-:-:S02]  /*13830*/  FSEL R98, R98, -INF , !P3 ;  /* 0xff80000062627808 */ /* 0x000fc40005800000 */
[C---:B------:R-:W-:Y:S02]  /*13840*/  ISETP.GT.AND P1, PT, R14.reuse, 0x79, !P1 ;  /* 0x000000790e00780c */ /* 0x040fe40004f24270 */
[----:B------:R-:W-:Y:S02]  /*13850*/  ISETP.GT.AND P5, PT, R14, 0xd8, !P5 ;  /* 0x000000d80e00780c */ /* 0x000fe40006fa4270 */
[C---:B------:R-:W-:Y:S02]  /*13860*/  ISETP.LT.OR P1, PT, R200.reuse, 0x7a, P1 ;  /* 0x0000007ac800780c */ /* 0x040fe40000f21670 */
[----:B------:R-:W-:Y:S02]  /*13870*/  ISETP.LT.OR P4, PT, R200, 0xd2, P4 ;  /* 0x000000d2c800780c */ /* 0x000fe40002781670 */
[----:B------:R-:W-:Y:S02]  /*13880*/  FSEL R151, R151, -INF , !P1 ;  /* 0xff80000097977808 */ /* 0x000fe40004800000 */
[----:B------:R-:W-:-:S02]  /*13890*/  LOP3.LUT P1, RZ, R16, 0x100000, RZ, 0xc0, !PT ;  /* 0x0010000010ff7812 */ /* 0x000fc4000782c0ff */
[----:B------:R-:W-:Y:S02]  /*138a0*/  ISETP.LT.OR P5, PT, R200, 0xd9, P5 ;  /* 0x000000d9c800780c */ /* 0x000fe40002fa1670 */
[----:B------:R-:W-:Y:S02]  /*138b0*/  ISETP.GT.AND P1, PT, R14, 0x80, !P1 ;  /* 0x000000800e00780c */ /* 0x000fe40004f24270 */
[----:B------:R-:W-:Y:S02]  /*138c0*/  FSEL R99, R99, -INF , !P4 ;  /* 0xff80000063637808 */ /* 0x000fe40006000000 */
[----:B------:R-:W-:Y:S02]  /*138d0*/  ISETP.LT.OR P1, PT, R200, 0x81, P1 ;  /* 0x00000081c800780c */ /* 0x000fe40000f21670 */
[----:B-1----:R-:W-:Y:S02]  /*138e0*/  FMNMX.FTZ R3, R120, R3, !PT ;  /* 0x0000000378037209 */ /* 0x002fe40007810000 */
[----:B------:R-:W-:-:S02]  /*138f0*/  FSEL R122, R122, -INF , !P1 ;  /* 0xff8000007a7a7808 */ /* 0x000fc40004800000 */
        /* <DEDUP_REMOVED lines=107> */
[----:B------:R-:W-:Y:S02]  /*13fb0*/  FMNMX.FTZ R164, R186, R13, !PT ;  /* 0x0000000dbaa47209 */ /* 0x000fe40007810000 */
[----:B------:R-:W-:Y:S02]  /*13fc0*/  FSEL R0, R0, RZ, P1 ;  /* 0x000000ff00007208 */ /* 0x000fe40000800000 */
[----:B------:R-:W-:-:S03]  /*13fd0*/  ISETP.LT.OR P2, PT, R200, 0xda, P2 ;  /* 0x000000dac800780c */ /* 0x000fc60001741670 */
        /* <DEDUP_REMOVED lines=71> */
[----:B------:R-:W-:Y:S01]  /*14450*/  MUFU.EX2 R185, R185 ;  /* 0x000000b900b97308 */ /* 0x000fe20000000800 */
[----:B------:R-:W-:-:S03]  /*14460*/  FMNMX.FTZ R174, R158, R197, !PT ;  /* 0x000000c59eae7209 */ /* 0x000fc60007810000 */
[----:B------:R-:W-:Y:S01]  /*14470*/  FADD.FTZ R205, -R205, R12 ;  /* 0x0000000ccdcd7221 */ /* 0x000fe20000010100 */
        /* <DEDUP_REMOVED lines=14> */
[----:B-1----:R-:W-:-:S04]  /*14560*/  FMNMX.FTZ R184, R146, R197, !PT ;  /* 0x000000c592b87209 */ /* 0x002fc80007810000 */
        /* <DEDUP_REMOVED lines=34> */
[----:B------:R-:W-:-:S01]  /*14790*/  FFMA.FTZ R188, R2, R109, -R0 ;  /* 0x0000006d02bc7223 */ /* 0x000fc20000010800 */
[----:B------:R-:W-:Y:S01]  /*147a0*/  FSEL R109, R103, -INF , !P2 ;  /* 0xff800000676d7808 */ /* 0x000fe20005000000 */
[----:B------:R-:W-:Y:S01]  /*147b0*/  MUFU.EX2 R164, R217 ;  /* 0x000000d900a47308 */ /* 0x000fe20000000800 */
[----:B------:R-:W-:Y:S02]  /*147c0*/  FMNMX.FTZ R108, R98, R197, !PT ;  /* 0x000000c5626c7209 */ /* 0x000fe40007810000 */
[----:B------:R-:W-:Y:S01]  /*147d0*/  FSEL R197, R102, -INF , !P5 ;  /* 0xff80000066c57808 */ /* 0x000fe20006800000 */
[----:B------:R-:W-:-:S01]  /*147e0*/  FFMA.FTZ R102, R2, R112, -R0 ;  /* 0x0000007002667223 */ /* 0x000fc20000010800 */
[----:B------:R-:W-:-:S03]  /*147f0*/  FMNMX.FTZ R108, R99, R108, !PT ;  /* 0x0000006c636c7209 */ /* 0x000fc60007810000 */
[----:B------:R-:W-:Y:S01]  /*14800*/  MUFU.EX2 R103, R188 ;  /* 0x000000bc00677308 */ /* 0x000fe20000000800 */
[----:B------:R-:W-:-:S04]  /*14810*/  FMNMX.FTZ R108, R197, R108, !PT ;  /* 0x0000006cc56c7209 */ /* 0x000fc80007810000 */
[----:B------:R-:W-:Y:S01]  /*14820*/  FMNMX.FTZ R112, R109, R108, !PT ;  /* 0x0000006c6d707209 */ /* 0x000fe20007810000 */
[----:B------:R-:W-:-:S01]  /*14830*/  FFMA.FTZ R108, R2, R116, -R0 ;  /* 0x00000074026c7223 */ /* 0x000fc20000010800 */
[C---:B------:R-:W-:Y:S01]  /*14840*/  FFMA.FTZ R116, R2.reuse, R101, -R0 ;  /* 0x0000006502747223 */ /* 0x040fe20000010800 */
[----:B------:R-:W-:Y:S01]  /*14850*/  FMUL.FTZ R101, R2, R205 ;  /* 0x000000cd02657220 */ /* 0x000fe20000410000 */
[----:B------:R-:W-:Y:S01]  /*14860*/  MUFU.EX2 R157, R157 ;  /* 0x0000009d009d7308 */ /* 0x000fe20000000800 */
[----:B------:R-:W1:Y:S07]  /*14870*/  SHFL.BFLY PT, R203, R112, 0x2, 0x1f ;  /* 0x0c401f0070cb7f89 */ /* 0x000e6e00000e0000 */
[----:B------:R-:W2:Y:S08]  /*14880*/  MUFU.EX2 R101, R101 ;  /* 0x0000006500657308 */ /* 0x000eb00000000800 */
[----:B------:R-:W-:Y:S08]  /*14890*/  MUFU.EX2 R168, R219 ;  /* 0x000000db00a87308 */ /* 0x000ff00000000800 */
[----:B------:R-:W-:Y:S01]  /*148a0*/  MUFU.EX2 R161, R161 ;  /* 0x000000a100a17308 */ /* 0x000fe20000000800 */
[----:B-1----:R-:W-:Y:S01]  /*148b0*/  FMNMX.FTZ R203, R112, R203, !PT ;  /* 0x000000cb70cb7209 */ /* 0x002fe20007810000 */
[----:B--2---:R-:W-:-:S04]  /*148c0*/  FFMA.FTZ R6, R101, R6, R20 ;  /* 0x0000000665067223 */ /* 0x004fc80000010014 */
[----:B------:R-:W1:Y:S01]  /*148d0*/  SHFL.BFLY PT, R112, R203, 0x1, 0x1f ;  /* 0x0c201f00cb707f89 */ /* 0x000e6200000e0000 */
[----:B------:R-:W-:-:S01]  /*148e0*/  FADD.FTZ R6, R185, R6 ;  /* 0x00000006b9067221 */ /* 0x000fc20000010000 */
[----:B------:R-:W-:Y:S08]  /*148f0*/  MUFU.EX2 R170, R221 ;  /* 0x000000dd00aa7308 */ /* 0x000ff00000000800 */
[----:B------:R-:W-:Y:S08]  /*14900*/  MUFU.EX2 R165, R165 ;  /* 0x000000a500a57308 */ /* 0x000ff00000000800 */
[----:B------:R-:W-:Y:S01]  /*14910*/  MUFU.EX2 R172, R223 ;  /* 0x000000df00ac7308 */ /* 0x000fe20000000800 */
[----:B-1----:R-:W-:-:S07]  /*14920*/  FMNMX.FTZ R0, R203, R112, !PT ;  /* 0x00000070cb007209 */ /* 0x002fce0007810000 */
[----:B------:R1:W-:Y:S01]  /*14930*/  MUFU.EX2 R203, R116 ;  /* 0x0000007400cb7308 */ /* 0x0003e20000000800 */
[----:B------:R-:W-:Y:S01]  /*14940*/  FSETP.NEU.FTZ.AND P1, PT, R0, -INF , PT ;  /* 0xff8000000000780b */ /* 0x000fe20003f3d000 */
[----:B------:R-:W-:-:S03]  /*14950*/  FFMA.FTZ R12, R2, R0, -8 ;  /* 0xc1000000020c7423 */ /* 0x000fc60000010000 */
[----:B------:R-:W-:Y:S02]  /*14960*/  FSEL R192, R0, RZ, P1 ;  /* 0x000000ff00c07208 */ /* 0x000fe40000800000 */
[----:B------:R-:W-:Y:S01]  /*14970*/  FSEL R205, R12, RZ, P1 ;  /* 0x000000ff0ccd7208 */ /* 0x000fe20000800000 */
[----:B------:R-:W-:Y:S04]  /*14980*/  MUFU.EX2 R137, R137 ;  /* 0x0000008900897308 */ /* 0x000fe80000000800 */
[----:B------:R-:W-:-:S01]  /*14990*/  FFMA.FTZ R112, R2, R190, -R205 ;  /* 0x000000be02707223 */ /* 0x000fc200000108cd */
[C-C-:B------:R-:W-:Y:S01]  /*149a0*/  FFMA.FTZ R190, R2.reuse, R175, -R205.reuse ;  /* 0x000000af02be7223 */ /* 0x140fe200000108cd */
[----:B------:R-:W-:-:S01]  /*149b0*/  FFMA.FTZ R175, R2, R178, -R205 ;  /* 0x000000b202af7223 */ /* 0x000fc200000108cd */
[C-C-:B------:R-:W-:Y:S01]  /*149c0*/  FFMA.FTZ R178, R2.reuse, R179, -R205.reuse ;  /* 0x000000b302b27223 */ /* 0x140fe200000108cd */
[----:B------:R-:W-:-:S01]  /*149d0*/  FFMA.FTZ R179, R2, R182, -R205 ;  /* 0x000000b602b37223 */ /* 0x000fc200000108cd */
[----:B------:R-:W-:Y:S01]  /*149e0*/  FFMA.FTZ R182, R2, R183, -R205 ;  /* 0x000000b702b67223 */ /* 0x000fe200000108cd */
[----:B------:R-:W-:-:S01]  /*149f0*/  FADD.FTZ R183, -R192, R13 ;  /* 0x0000000dc0b77221 */ /* 0x000fc20000010100 */
[C-C-:B------:R-:W-:Y:S01]  /*14a00*/  FFMA.FTZ R12, R2.reuse, R186, -R205.reuse ;  /* 0x000000ba020c7223 */ /* 0x140fe200000108cd */
[----:B------:R-:W-:-:S01]  /*14a10*/  FFMA.FTZ R187, R2, R187, -R205 ;  /* 0x000000bb02bb7223 */ /* 0x000fc200000108cd */
[C-C-:B------:R-:W-:Y:S01]  /*14a20*/  FFMA.FTZ R191, R2.reuse, R191, -R205.reuse ;  /* 0x000000bf02bf7223 */ /* 0x140fe200000108cd */
[C---:B------:R-:W-:Y:S01]  /*14a30*/  FMUL.FTZ R183, R2.reuse, R183 ;  /* 0x000000b702b77220 */ /* 0x040fe20000410000 */
        /* <DEDUP_REMOVED lines=42> */
[----:B------:R-:W-:Y:S01]  /*14ce0*/  FFMA.FTZ R150, R2, R151, -R205 ;  /* 0x0000009702967223 */ /* 0x000fe200000108cd */
[----:B------:R-:W-:-:S01]  /*14cf0*/  FADD.FTZ R151, R15, R6 ;  /* 0x000000060f977221 */ /* 0x000fc20000010000 */
[----:B------:R-:W-:Y:S01]  /*14d00*/  FFMA.FTZ R114, R2, R114, -R205 ;  /* 0x0000007202727223 */ /* 0x000fe200000108cd */
[----:B------:R-:W-:-:S01]  /*14d10*/  FADD.FTZ R6, R112, R5 ;  /* 0x0000000570067221 */ /* 0x000fc20000010000 */
[----:B------:R-:W-:Y:S01]  /*14d20*/  FFMA.FTZ R115, R2, R115, -R205 ;  /* 0x0000007302737223 */ /* 0x000fe200000108cd */
[----:B------:R-:W-:-:S01]  /*14d30*/  FADD.FTZ R151, R120, R151 ;  /* 0x0000009778977221 */ /* 0x000fc20000010000 */
[----:B------:R-:W2:Y:S01]  /*14d40*/  MUFU.EX2 R195, R195 ;  /* 0x000000c300c37308 */ /* 0x000ea20000000800 */
[----:B---3--:R-:W-:-:S01]  /*14d50*/  FADD.FTZ R5, R191, R6 ;  /* 0x00000006bf057221 */ /* 0x008fc20000010000 */
[----:B------:R-:W-:Y:S01]  /*14d60*/  FFMA.FTZ R118, R2, R118, -R205 ;  /* 0x0000007602767223 */ /* 0x000fe200000108cd */
[----:B------:R-:W-:-:S01]  /*14d70*/  FADD.FTZ R6, R136, R151 ;  /* 0x0000009788067221 */ /* 0x000fc20000010000 */
        /* <DEDUP_REMOVED lines=138> */
[----:B------:R-:W-:-:S03]  /*15620*/  FADD.FTZ R5, R103, R6 ;  /* 0x0000000667057221 */ /* 0x000fc60000010000 */
        /* <DEDUP_REMOVED lines=16> */
[----:B------:R-:W-:-:S06]  /*15730*/  FFMA.FTZ R151, R2, R197, -R205 ;  /* 0x000000c502977223 */ /* 0x000fcc00000108cd */
        /* <DEDUP_REMOVED lines=36> */
.L_x_6249:
        /* <DEDUP_REMOVED lines=131> */
[----:B------:R-:W-:-:S05]  /*161b0*/  UMOV UR48, UR49 ;  /* 0x0000003100307c82 */ /* 0x000fca0008000000 */
.L_x_6232:
[----:B------:R-:W-:Y:S06]  /*161c0*/  BAR.ARV 0x8, 0x120 ;  /* 0x0204800000007b1d */ /* 0x000fec0000002000 */
[----:B------:R-:W-:Y:S05]  /*161d0*/  @!P0 BRA `(.L_x_6251) ;  /* 0x0000000000048947 */ /* 0x000fea0003800000 */
[----:B------:R-:W-:Y:S01]  /*161e0*/  BPT.TRAP 0x1 ;  /* 0x000000040000795c */ /* 0x000fe20000300000 */
.L_x_6251:
[----:B------:R-:W-:Y:S01]  /*161f0*/  ULEA UR5, UR48, UR37, 0x3 ;  /* 0x0000002530057291 */ /* 0x000fe2000f8e183f */
[----:B------:R-:W-:-:S08]  /*16200*/  SHF.L.U32 R4, R18, 0x1f, RZ ;  /* 0x0000001f12047819 */ /* 0x000fd000000006ff */
[----:B------:R1:W2:Y:S01]  /*16210*/  SYNCS.PHASECHK.TRANS64.TRYWAIT P1, [UR5+0x2e850], R4 ;  /* 0x02e85004ff0075a7 */ /* 0x0002a20008020145 */
[----:B------:R-:W-:Y:S05]  /*16220*/  @!P0 BRA `(.L_x_6252) ;  /* 0x0000000000048947 */ /* 0x000fea0003800000 */
[----:B------:R-:W-:Y:S01]  /*16230*/  BPT.TRAP 0x1 ;  /* 0x000000040000795c */ /* 0x000fe20000300000 */
.L_x_6252:
[----:B--2---:R-:W-:Y:S05]  /*16240*/  @P1 BRA `(.L_x_6253) ;  /* 0x0000000000081947 */ /* 0x004fea0003800000 */
[----:B------:R-:W2:Y:S02]  /*16250*/  SYNCS.PHASECHK.TRANS64.TRYWAIT P1, [UR5+0x2e850], R4 ;  /* 0x02e85004ff0075a7 */ /* 0x000ea40008020145 */
[----:B--2---:R-:W-:Y:S05]  /*16260*/  @!P1 BRA `(.L_x_6254) ;  /* 0x0000006000549947 */ /* 0x004fea0003800000 */
.L_x_6253:
[----:B------:R-:W-:Y:S01]  /*16270*/  UIADD3 UR37, UR37, 0x400, URZ ;  /* 0x0000040025257890 */ /* 0x000fe2000fffe03f */
[----:B------:R-:W-:Y:S01]  /*16280*/  WARPGROUP.ARRIVE ;  /* 0x00000000000079c5 */ /* 0x000fe20000000000 */
[----:B------:R-:W-:Y:S01]  /*16290*/  UMOV UR7, 0xc0000010 ;  /* 0xc000001000077882 */ /* 0x000fe20000000000 */
[----:B------:R-:W3:Y:S01]  /*162a0*/  LDC.64 R12, c[0x0][0x9a0] ;  /* 0x00026800ff0c7b82 */ /* 0x000ee20000000a00 */
[----:B------:R-:W-:Y:S01]  /*162b0*/  USHF.R.U32.HI UR37, URZ, 0x4, UR37 ;  /* 0x000000043f257899 */ /* 0x000fe20008011625 */
[----:B--2---:R-:W-:-:S03]  /*162c0*/  IMAD.U32 R7, RZ, RZ, UR44 ;  /* 0x0000002cff077e24 */ /* 0x004fc6000f8e00ff */
[----:B------:R-:W-:-:S04]  /*162d0*/  ULOP3.LUT UR37, UR37, 0x3fff, URZ, 0xc0, !UPT ;  /* 0x00003fff25257892 */ /* 0x000fc8000f8ec03f */
[----:B------:R-:W-:-:S04]  /*162e0*/  ULOP3.LUT UR4, UR37, 0x10000, URZ, 0xfc, !UPT ;  /* 0x0001000025047892 */ /* 0x000fc8000f8efc3f */
[----:B------:R-:W-:-:S07]  /*162f0*/  UIMAD UR4, UR48, 0x700, UR4 ;  /* 0x00000700300478a4 */ /* 0x000fce000f8e0204 */
[----:B------:R-:W-:Y:S02]  /*16300*/  UMOV UR6, UR4 ;  /* 0x0000000400067c82 */ /* 0x000fe40008000000 */
[----:B------:R-:W-:Y:S01]  /*16310*/  QGMMA.64x128x32.F32.E4M3.E4M3 R24, R224, gdesc[UR4], R24, gsb0 ;  /* 0x01e00004e0187df3 */ /* 0x000fe20008000818 */
        /* <DEDUP_REMOVED lines=8> */
[----:B------:R-:W-:Y:S01]  /*163a0*/  @P1 SHF.R.S32.HI R7, RZ, 0x1f, R233 ;  /* 0x0000001fff071819 */ /* 0x000fe200000114e9 */
[----:B------:R-:W-:-:S04]  /*163b0*/  @P1 IMAD.WIDE.U32 R8, R10, UR44, RZ ;  /* 0x0000002c0a081c25 */ /* 0x000fc8000f8e00ff */
[----:B------:R-:W-:Y:S02]  /*163c0*/  @P1 IMAD R11, R11, UR44, R4 ;  /* 0x0000002c0b0b1c24 */ /* 0x000fe4000f8e0204 */
[-C--:B--2---:R-:W-:Y:S02]  /*163d0*/  @P1 IMAD R4, R7, R14.reuse, RZ ;  /* 0x0000000e07041224 */ /* 0x084fe400078e02ff */
[----:B------:R-:W-:Y:S02]  /*163e0*/  @P1 IMAD.IADD R9, R9, 0x1, R11 ;  /* 0x0000000109091824 */ /* 0x000fe400078e020b */
[C---:B------:R-:W-:Y:S02]  /*163f0*/  @P1 IMAD R7, R233.reuse, R15, R4 ;  /* 0x0000000fe9071224 */ /* 0x040fe400078e0204 */
[----:B------:R-:W-:-:S04]  /*16400*/  @P1 IMAD.WIDE.U32 R8, R233, R14, R8 ;  /* 0x0000000ee9081225 */ /* 0x000fc800078e0008 */
[----:B------:R-:W-:Y:S01]  /*16410*/  @P1 IMAD.IADD R4, R9, 0x1, R7 ;  /* 0x0000000109041824 */ /* 0x000fe200078e0207 */
[----:B------:R-:W-:Y:S01]  /*16420*/  @P1 LEA R10, P2, R8, R12, 0x2 ;  /* 0x0000000c080a1211 */ /* 0x000fe200078410ff */
[----:B------:R-:W-:-:S03]  /*16430*/  IMAD.MOV.U32 R7, RZ, RZ, 0x3f800000 ;  /* 0x3f800000ff077424 */ /* 0x000fc600078e00ff */
[----:B------:R-:W-:-:S05]  /*16440*/  @P1 LEA.HI.X R11, R8, R13, R4, 0x2, P2 ;  /* 0x0000000d080b1211 */ /* 0x000fca00010f1404 */
[----:B------:R1:W2:Y:S01]  /*16450*/  @P1 LDG.E R7, desc[UR46][R10.64] ;  /* 0x0000002e0a071981 */ /* 0x0002a2000c1e1900 */
        /* <DEDUP_REMOVED lines=21> */
[----:B------:R-:W3:Y:S04]  /*165b0*/  SHFL.BFLY PT, R9, R6, 0x2, 0x1f ;  /* 0x0c401f0006097f89 */ /* 0x000ee800000e0000 */
[----:B------:R-:W4:Y:S01]  /*165c0*/  SHFL.BFLY PT, R8, R5, 0x2, 0x1f ;  /* 0x0c401f0005087f89 */ /* 0x000f2200000e0000 */
[----:B------:R-:W-:Y:S02]  /*165d0*/  WARPGROUP.DEPBAR.LE gsb0, 0x0 ;  /* 0x00008000000079c5 */ /* 0x000fe40000010000 */
[----:B------:R-:W-:-:S06]  /*165e0*/  WARPGROUP.ARRIVE ;  /* 0x00000000000079c5 */ /* 0x000fcc0000000000 */
[----:B------:R-:W-:Y:S01]  /*165f0*/  QGMMA.64x128x32.F32.E4M3.E4M3 R24, R204, gdesc[UR4], R24, gsb0 ;  /* 0x01e00004cc187df3 */ /* 0x000fe20008000818 */
[----:B------:R-:W-:Y:S01]  /*16600*/  UMOV UR6, UR4 ;  /* 0x0000000400067c82 */ /* 0x000fe20008000000 */
[----:B------:R-:W-:Y:S01]  /*16610*/  UMOV UR7, 0xc0000010 ;  /* 0xc000001000077882 */ /* 0x000fe20000000000 */
[----:B---3--:R-:W-:-:S01]  /*16620*/  FADD.FTZ R9, R9, R6 ;  /* 0x0000000609097221 */ /* 0x008fc20000010000 */
[----:B----4-:R-:W-:-:S04]  /*16630*/  FADD.FTZ R8, R8, R5 ;  /* 0x0000000508087221 */ /* 0x010fc80000010000 */
[----:B------:R-:W3:Y:S04]  /*16640*/  SHFL.BFLY PT, R4, R9, 0x1, 0x1f ;  /* 0x0c201f0009047f89 */ /* 0x000ee800000e0000 */
[----:B-1----:R-:W1:Y:S01]  /*16650*/  SHFL.BFLY PT, R11, R8, 0x1, 0x1f ;  /* 0x0c201f00080b7f89 */ /* 0x002e6200000e0000 */
[----:B------:R-:W-:Y:S02]  /*16660*/  IMAD.MOV.U32 R6, RZ, RZ, RZ ;  /* 0x000000ffff067224 */ /* 0x000fe400078e00ff */
[----:B---3--:R-:W-:Y:S01]  /*16670*/  FADD.FTZ R12, R9, R4 ;  /* 0x00000004090c7221 */ /* 0x008fe20000010000 */
        /* <DEDUP_REMOVED lines=28> */
.L_x_6255:
        /* <DEDUP_REMOVED lines=74> */
.L_x_6181:
        /* <DEDUP_REMOVED lines=29> */
[----:B------:R-:W-:Y:S01]  /*16eb0*/  F2FP.BF16.F32.PACK_AB R28, R61, R28 ;  /* 0x0000001c3d1c723e */ /* 0x000fe200000010ff */
[----:B------:R-:W-:Y:S01]  /*16ec0*/  USHF.R.S32.HI UR6, URZ, 0x1f, UR44 ;  /* 0x0000001f3f067899 */ /* 0x000fe2000801142c */
[----:B------:R-:W-:Y:S01]  /*16ed0*/  SEL R51, R21, R20, P0 ;  /* 0x0000001415337207 */ /* 0x000fe20000000000 */
[----:B------:R-:W-:Y:S01]  /*16ee0*/  UIADD3 UR5, UR9, UR5, URZ ;  /* 0x0000000509057290 */ /* 0x000fe2000fffe03f */
[----:B------:R-:W-:-:S02]  /*16ef0*/  SEL R53, R20, R21, P0 ;  /* 0x0000001514357207 */ /* 0x000fc40000000000 */
[----:B------:R-:W-:Y:S02]  /*16f00*/  SEL R59, R9, R8, P0 ;  /* 0x00000008093b7207 */ /* 0x000fe40000000000 */
[----:B------:R-:W-:Y:S02]  /*16f10*/  SEL R61, R8, R9, P0 ;  /* 0x00000009083d7207 */ /* 0x000fe40000000000 */
[C---:B------:R-:W-:Y:S02]  /*16f20*/  IADD3 R21, P6, R228.reuse, 0x20, RZ ;  /* 0x00000020e4157810 */ /* 0x040fe40007fde0ff */
[----:B------:R-:W-:Y:S02]  /*16f30*/  IADD3 R9, P4, R228, 0x4020, RZ ;  /* 0x00004020e4097810 */ /* 0x000fe40007f9e0ff */
[----:B------:R-:W-:Y:S02]  /*16f40*/  F2FP.BF16.F32.PACK_AB R11, R78, R11 ;  /* 0x0000000b4e0b723e */ /* 0x000fe400000010ff */
[----:B------:R-:W-:-:S02]  /*16f50*/  F2FP.BF16.F32.PACK_AB R10, R79, R10 ;  /* 0x0000000a4f0a723e */ /* 0x000fc400000010ff */
[----:B------:R-:W-:Y:S02]  /*16f60*/  LOP3.LUT R20, R21, 0x380, RZ, 0xc0, !PT ;  /* 0x0000038015147812 */ /* 0x000fe400078ec0ff */
[----:B------:R-:W-:Y:S02]  /*16f70*/  LOP3.LUT R8, R9, 0x380, RZ, 0xc0, !PT ;  /* 0x0000038009087812 */ /* 0x000fe400078ec0ff */
[----:B------:R-:W-:Y:S02]  /*16f80*/  SHF.R.U64 R20, R20, 0x3, RZ ;  /* 0x0000000314147819 */ /* 0x000fe400000012ff */
[----:B------:R-:W-:Y:S02]  /*16f90*/  SEL R79, R11, R10, P0 ;  /* 0x0000000a0b4f7207 */ /* 0x000fe40000000000 */
[----:B------:R-:W-:Y:S02]  /*16fa0*/  SEL R81, R10, R11, P0 ;  /* 0x0000000b0a517207 */ /* 0x000fe40000000000 */
[----:B------:R-:W-:-:S02]  /*16fb0*/  IADD3 R11, P3, R228, 0x4000, RZ ;  /* 0x00004000e40b7810 */ /* 0x000fc40007f7e0ff */
[----:B------:R-:W-:Y:S02]  /*16fc0*/  SHF.R.U64 R8, R8, 0x3, RZ ;  /* 0x0000000308087819 */ /* 0x000fe400000012ff */
[----:B------:R-:W-:Y:S01]  /*16fd0*/  LOP3.LUT R20, R20, R21, RZ, 0x3c, !PT ;  /* 0x0000001514147212 */ /* 0x000fe200078e3cff */
[----:B------:R-:W-:Y:S01]  /*16fe0*/  IMAD.X R21, RZ, RZ, R229, P6 ;  /* 0x000000ffff157224 */ /* 0x000fe200030e06e5 */
[----:B------:R-:W-:Y:S02]  /*16ff0*/  F2FP.BF16.F32.PACK_AB R15, R70, R15 ;  /* 0x0000000f460f723e */ /* 0x000fe400000010ff */
[----:B------:R-:W-:Y:S02]  /*17000*/  F2FP.BF16.F32.PACK_AB R14, R71, R14 ;  /* 0x0000000e470e723e */ /* 0x000fe400000010ff */
[----:B------:R-:W-:Y:S02]  /*17010*/  LOP3.LUT R10, R11, 0x380, RZ, 0xc0, !PT ;  /* 0x000003800b0a7812 */ /* 0x000fe400078ec0ff */
[----:B------:R-:W-:-:S02]  /*17020*/  LOP3.LUT R8, R8, R9, RZ, 0x3c, !PT ;  /* 0x0000000908087212 */ /* 0x000fc400078e3cff */
[----:B-1----:R-:W-:Y:S02]  /*17030*/  IADD3 R3, P6, R228, 0x4060, RZ ;  /* 0x00004060e4037810 */ /* 0x002fe40007fde0ff */
[----:B------:R-:W-:Y:S02]  /*17040*/  SHF.R.S32.HI R9, RZ, 0x1f, R42 ;  /* 0x0000001fff097819 */ /* 0x000fe4000001142a */
[----:B------:R-:W-:Y:S02]  /*17050*/  F2FP.BF16.F32.PACK_AB R12, R77, R12 ;  /* 0x0000000c4d0c723e */ /* 0x000fe400000010ff */
[----:B------:R-:W-:Y:S02]  /*17060*/  SEL R75, R15, R14, P0 ;  /* 0x0000000e0f4b7207 */ /* 0x000fe40000000000 */
[----:B------:R-:W-:Y:S02]  /*17070*/  SEL R77, R14, R15, P0 ;  /* 0x0000000f0e4d7207 */ /* 0x000fe40000000000 */
[----:B------:R-:W-:-:S02]  /*17080*/  SHF.R.U64 R10, R10, 0x3, RZ ;  /* 0x000000030a0a7819 */ /* 0x000fc400000012ff */
[----:B------:R-:W-:Y:S02]  /*17090*/  IADD3 R15, P1, R228, 0x40, RZ ;  /* 0x00000040e40f7810 */ /* 0x000fe40007f3e0ff */
[----:B------:R-:W-:Y:S02]  /*170a0*/  LOP3.LUT R2, R3, 0x380, RZ, 0xc0, !PT ;  /* 0x0000038003027812 */ /* 0x000fe400078ec0ff */
[----:B------:R-:W-:Y:S02]  /*170b0*/  LEA.HI R0, R9, R42, RZ, 0x7 ;  /* 0x0000002a09007211 */ /* 0x000fe400078f38ff */
[----:B------:R-:W-:Y:S02]  /*170c0*/  F2FP.BF16.F32.PACK_AB R25, R62, R25 ;  /* 0x000000193e19723e */ /* 0x000fe400000010ff */
[----:B------:R-:W-:Y:S02]  /*170d0*/  F2FP.BF16.F32.PACK_AB R24, R63, R24 ;  /* 0x000000183f18723e */ /* 0x000fe400000010ff */
[----:B------:R-:W-:-:S02]  /*170e0*/  LOP3.LUT R10, R10, R11, RZ, 0x3c, !PT ;  /* 0x0000000b0a0a7212 */ /* 0x000fc400078e3cff */
[----:B------:R-:W-:Y:S02]  /*170f0*/  LOP3.LUT R14, R15, 0x380, RZ, 0xc0, !PT ;  /* 0x000003800f0e7812 */ /* 0x000fe400078ec0ff */
[----:B------:R-:W-:Y:S02]  /*17100*/  SHF.R.U64 R2, R2, 0x3, RZ ;  /* 0x0000000302027819 */ /* 0x000fe400000012ff */
[----:B------:R-:W-:Y:S02]  /*17110*/  LOP3.LUT R11, R0, 0xffffff80, RZ, 0xc0, !PT ;  /* 0xffffff80000b7812 */ /* 0x000fe400078ec0ff */
[----:B------:R-:W-:Y:S02]  /*17120*/  F2FP.BF16.F32.PACK_AB R40, R40, R57 ;  /* 0x000000392828723e */ /* 0x000fe400000010ff */
[----:B------:R-:W-:Y:S01]  /*17130*/  SEL R71, R25, R24, P0 ;  /* 0x0000001819477207 */ /* 0x000fe20000000000 */
[----:B------:R-:W-:Y:S01]  /*17140*/  IMAD.IADD R11, R42, 0x1, -R11 ;  /* 0x000000012a0b7824 */ /* 0x000fe200078e0a0b */
[----:B------:R-:W-:-:S02]  /*17150*/  SEL R73, R24, R25, P0 ;  /* 0x0000001918497207 */ /* 0x000fc40000000000 */
[----:B------:R-:W-:Y:S02]  /*17160*/  SHF.R.U64 R14, R14, 0x3, RZ ;  /* 0x000000030e0e7819 */ /* 0x000fe400000012ff */
[----:B------:R-:W-:Y:S02]  /*17170*/  LOP3.LUT R25, R228, 0x380, RZ, 0xc0, !PT ;  /* 0x00000380e4197812 */ /* 0x000fe400078ec0ff */
[----:B------:R-:W-:Y:S01]  /*17180*/  LOP3.LUT R2, R2, R3, RZ, 0x3c, !PT ;  /* 0x0000000302027212 */ /* 0x000fe200078e3cff */
[----:B------:R-:W-:Y:S01]  /*17190*/  IMAD.X R3, RZ, RZ, R229, P6 ;  /* 0x000000ffff037224 */ /* 0x000fe200030e06e5 */
[----:B------:R-:W-:Y:S02]  /*171a0*/  SEL R63, R40, R49, P0 ;  /* 0x00000031283f7207 */ /* 0x000fe40000000000 */
[----:B------:R-:W-:Y:S02]  /*171b0*/  SEL R49, R49, R40, P0 ;  /* 0x0000002831317207 */ /* 0x000fe40000000000 */
[----:B------:R-:W-:-:S02]  /*171c0*/  F2FP.BF16.F32.PACK_AB R94, R94, R95 ;  /* 0x0000005f5e5e723e */ /* 0x000fc400000010ff */
[----:B------:R-:W-:Y:S02]  /*171d0*/  F2FP.BF16.F32.PACK_AB R93, R92, R93 ;  /* 0x0000005d5c5d723e */ /* 0x000fe400000010ff */
[----:B------:R-:W-:Y:S01]  /*171e0*/  F2FP.BF16.F32.PACK_AB R90, R90, R91 ;  /* 0x0000005b5a5a723e */ /* 0x000fe200000010ff */
[----:B------:R-:W-:Y:S01]  /*171f0*/  VIADD R91, R235, UR42 ;  /* 0x0000002aeb5b7c36 */ /* 0x000fe20008000000 */
[----:B------:R-:W-:Y:S02]  /*17200*/  F2FP.BF16.F32.PACK_AB R89, R88, R89 ;  /* 0x000000595859723e */ /* 0x000fe400000010ff */
[----:B------:R-:W-:Y:S01]  /*17210*/  LOP3.LUT R14, R14, R15, RZ, 0x3c, !PT ;  /* 0x0000000f0e0e7212 */ /* 0x000fe200078e3cff */
[----:B------:R-:W-:Y:S01]  /*17220*/  IMAD.X R15, RZ, RZ, R229, P1 ;  /* 0x000000ffff0f7224 */ /* 0x000fe200008e06e5 */
[----:B------:R-:W-:Y:S02]  /*17230*/  SHF.R.U64 R25, R25, 0x3, RZ ;  /* 0x0000000319197819 */ /* 0x000fe400000012ff */
[----:B------:R-:W-:-:S02]  /*17240*/  F2FP.BF16.F32.PACK_AB R38, R38, R41 ;  /* 0x000000292626723e */ /* 0x000fc400000010ff */
[----:B------:R-:W-:Y:S02]  /*17250*/  F2FP.BF16.F32.PACK_AB R39, R39, R34 ;  /* 0x000000222727723e */ /* 0x000fe400000010ff */
[----:B------:R-:W-:Y:S02]  /*17260*/  MOV R62, R20 ;  /* 0x00000014003e7202 */ /* 0x000fe40000000f00 */
[----:B------:R-:W-:Y:S01]  /*17270*/  LOP3.LUT P1, RZ, R11, 0x3, RZ, 0xc0, !PT ;  /* 0x000000030bff7812 */ /* 0x000fe2000782c0ff */
[----:B------:R-:W-:Y:S01]  /*17280*/  IMAD.X R11, RZ, RZ, R229, P3 ;  /* 0x000000ffff0b7224 */ /* 0x000fe200018e06e5 */
[----:B------:R-:W-:Y:S01]  /*17290*/  MOV R21, R2 ;  /* 0x0000000200157202 */ /* 0x000fe20000000f00 */
[----:B------:R-:W-:Y:S01]  /*172a0*/  VIADD R3, R91, 0x8 ;  /* 0x000000085b037836 */ /* 0x000fe20000000000 */
[----:B------:R-:W-:Y:S02]  /*172b0*/  F2FP.BF16.F32.PACK_AB R7, R86, R7 ;  /* 0x000000075607723e */ /* 0x000fe400000010ff */
[----:B------:R-:W-:-:S02]  /*172c0*/  F2FP.BF16.F32.PACK_AB R6, R87, R6 ;  /* 0x000000065706723e */ /* 0x000fc400000010ff */
[----:B------:R-:W-:Y:S01]  /*172d0*/  SEL R35, R94, R93, P0 ;  /* 0x0000005d5e237207 */ /* 0x000fe20000000000 */
[----:B------:R-:W1:Y:S01]  /*172e0*/  LDC.64 R86, c[0x0][0xb78] ;  /* 0x0002de00ff567b82 */ /* 0x000e620000000a00 */
[----:B------:R-:W-:Y:S02]  /*172f0*/  F2FP.BF16.F32.PACK_AB R37, R44, R37 ;  /* 0x000000252c25723e */ /* 0x000fe400000010ff */
[----:B------:R-:W-:Y:S02]  /*17300*/  F2FP.BF16.F32.PACK_AB R31, R46, R31 ;  /* 0x0000001f2e1f723e */ /* 0x000fe400000010ff */
[----:B------:R-:W-:Y:S02]  /*17310*/  F2FP.BF16.F32.PACK_AB R36, R45, R36 ;  /* 0x000000242d24723e */ /* 0x000fe400000010ff */
[----:B------:R-:W-:Y:S02]  /*17320*/  F2FP.BF16.F32.PACK_AB R30, R47, R30 ;  /* 0x0000001e2f1e723e */ /* 0x000fe400000010ff */
[----:B------:R-:W-:-:S02]  /*17330*/  F2FP.BF16.F32.PACK_AB R33, R52, R33 ;  /* 0x000000213421723e */ /* 0x000fc400000010ff */
[----:B------:R-:W-:Y:S02]  /*17340*/  SEL R93, R93, R94, P0 ;  /* 0x0000005e5d5d7207 */ /* 0x000fe40000000000 */
[----:B------:R-:W-:Y:S02]  /*17350*/  SEL R41, R90, R89, P0 ;  /* 0x000000595a297207 */ /* 0x000fe40000000000 */
[----:B------:R-:W-:Y:S01]  /*17360*/  LOP3.LUT R24, R25, R228, RZ, 0x3c, !PT ;  /* 0x000000e419187212 */ /* 0x000fe200078e3cff */
[----:B------:R-:W-:Y:S01]  /*17370*/  IMAD.MOV.U32 R25, RZ, RZ, R229 ;  /* 0x000000ffff197224 */ /* 0x000fe200078e00e5 */
[----:B------:R-:W-:Y:S02]  /*17380*/  F2FP.BF16.F32.PACK_AB R27, R54, R27 ;  /* 0x0000001b361b723e */ /* 0x000fe400000010ff */
[----:B------:R-:W-:Y:S02]  /*17390*/  F2FP.BF16.F32.PACK_AB R26, R55, R26 ;  /* 0x0000001a371a723e */ /* 0x000fe400000010ff */
[----:B------:R-:W-:-:S02]  /*173a0*/  F2FP.BF16.F32.PACK_AB R29, R60, R29 ;  /* 0x0000001d3c1d723e */ /* 0x000fc400000010ff */
[----:B------:R-:W-:Y:S02]  /*173b0*/  SEL R89, R89, R90, P0 ;  /* 0x0000005a59597207 */ /* 0x000fe40000000000 */
[----:B------:R-:W-:Y:S02]  /*173c0*/  SEL R65, R38, R39, P0 ;  /* 0x0000002726417207 */ /* 0x000fe40000000000 */
[----:B------:R-:W-:Y:S02]  /*173d0*/  F2FP.BF16.F32.PACK_AB R13, R76, R13 ;  /* 0x0000000d4c0d723e */ /* 0x000fe400000010ff */
[----:B------:R-:W-:Y:S02]  /*173e0*/  SEL R39, R39, R38, P0 ;  /* 0x0000002627277207 */ /* 0x000fe40000000000 */
[----:B------:R-:W-:Y:S02]  /*173f0*/  SEL R43, R37, R36, P0 ;  /* 0x00000024252b7207 */ /* 0x000fe40000000000 */
[----:B------:R-:W-:-:S02]  /*17400*/  SEL R45, R33, R32, P0 ;  /* 0x00000020212d7207 */ /* 0x000fc40000000000 */
[----:B------:R-:W-:Y:S02]  /*17410*/  SEL R67, R31, R30, P0 ;  /* 0x0000001e1f437207 */ /* 0x000fe40000000000 */
[----:B------:R-:W-:Y:S02]  /*17420*/  SEL R83, R7, R6, P0 ;  /* 0x0000000607537207 */ /* 0x000fe40000000000 */
[----:B------:R-:W-:Y:S02]  /*17430*/  SEL R85, R6, R7, P0 ;  /* 0x0000000706557207 */ /* 0x000fe40000000000 */
[----:B------:R-:W-:Y:S02]  /*17440*/  MOV R56, R10 ;  /* 0x0000000a00387202 */ /* 0x000fe40000000f00 */
[----:B------:R-:W-:Y:S02]  /*17450*/  SEL R37, R36, R37, P0 ;  /* 0x0000002524257207 */ /* 0x000fe40000000000 */
[----:B------:R-:W-:-:S02]  /*17460*/  SEL R33, R32, R33, P0 ;  /* 0x0000002120217207 */ /* 0x000fc40000000000 */
[----:B------:R-:W-:Y:S02]  /*17470*/  SEL R47, R29, R28, P0 ;  /* 0x0000001c1d2f7207 */ /* 0x000fe40000000000 */
[----:B------:R-:W-:Y:S02]  /*17480*/  SEL R31, R30, R31, P0 ;  /* 0x0000001f1e1f7207 */ /* 0x000fe40000000000 */
[----:B------:R-:W-:Y:S02]  /*17490*/  SEL R69, R27, R26, P0 ;  /* 0x0000001a1b457207 */ /* 0x000fe40000000000 */
[----:B------:R-:W-:Y:S02]  /*174a0*/  IADD3 R7, P5, R228, 0x4040, RZ ;  /* 0x00004040e4077810 */ /* 0x000fe40007fbe0ff */
[----:B------:R-:W-:Y:S02]  /*174b0*/  MOV R60, R14 ;  /* 0x0000000e003c7202 */ /* 0x000fe40000000f00 */
[----:B------:R-:W-:-:S02]  /*174c0*/  SEL R29, R28, R29, P0 ;  /* 0x0000001d1c1d7207 */ /* 0x000fc40000000000 */
[----:B------:R-:W-:Y:S02]  /*174d0*/  SEL R55, R13, R12, P0 ;  /* 0x0000000c0d377207 */ /* 0x000fe40000000000 */
[----:B------:R-:W-:Y:S02]  /*174e0*/  SEL R27, R26, R27, P0 ;  /* 0x0000001b1a1b7207 */ /* 0x000fe40000000000 */
[----:B------:R-:W-:Y:S02]  /*174f0*/  MOV R64, R24 ;  /* 0x0000001800407202 */ /* 0x000fe40000000f00 */
[----:B------:R-:W-:Y:S02]  /*17500*/  SEL R57, R12, R13, P0 ;  /* 0x0000000d0c397207 */ /* 0x000fe40000000000 */
[----:B------:R-:W-:Y:S02]  /*17510*/  LOP3.LUT R6, R7, 0x380, RZ, 0xc0, !PT ;  /* 0x0000038007067812 */ /* 0x000fe400078ec0ff */
[----:B------:R-:W-:Y:S01]  /*17520*/  LEA.HI R66, R9, R42, RZ, 0x5 ;  /* 0x0000002a09427211 */ /* 0x000fe200078f28ff */
[----:B------:R-:W-:Y:S01]  /*17530*/  IMAD.X R9, RZ, RZ, R229, P4 ;  /* 0x000000ffff097224 */ /* 0x000fe200020e06e5 */
[----:B------:R-:W-:-:S02]  /*17540*/  IADD3 R13, P2, R228, 0x60, RZ ;  /* 0x00000060e40d7810 */ /* 0x000fc40007f5e0ff */
[----:B------:R-:W-:Y:S02]  /*17550*/  SHF.R.U64 R6, R6, 0x3, RZ ;  /* 0x0000000306067819 */ /* 0x000fe400000012ff */
[----:B------:R-:W-:Y:S02]  /*17560*/  LOP3.LUT R12, R13, 0x380, RZ, 0xc0, !PT ;  /* 0x000003800d0c7812 */ /* 0x000fe400078ec0ff */
[----:B------:R-:W-:Y:S01]  /*17570*/  LOP3.LUT R6, R6, R7, RZ, 0x3c, !PT ;  /* 0x0000000706067212 */ /* 0x000fe200078e3cff */
[--C-:B------:R-:W-:Y:S01]  /*17580*/  IMAD.X R7, RZ, RZ, R229.reuse, P5 ;  /* 0x000000ffff077224 */ /* 0x100fe200028e06e5 */
[----:B------:R-:W-:Y:S02]  /*17590*/  SHF.R.U64 R12, R12, 0x3, RZ ;  /* 0x000000030c0c7819 */ /* 0x000fe400000012ff */
[----:B------:R-:W-:Y:S02]  /*175a0*/  MOV R54, R8 ;  /* 0x0000000800367202 */ /* 0x000fe40000000f00 */
[----:B------:R-:W-:Y:S01]  /*175b0*/  LOP3.LUT R12, R12, R13, RZ, 0x3c, !PT ;  /* 0x0000000d0c0c7212 */ /* 0x000fe200078e3cff */
[----:B------:R-:W-:Y:S01]  /*175c0*/  IMAD.X R13, RZ, RZ, R229, P2 ;  /* 0x000000ffff0d7224 */ /* 0x000fe200010e06e5 */
[----:B------:R-:W-:Y:S01]  /*175d0*/  MOV R52, R6 ;  /* 0x0000000600347202 */ /* 0x000fe20000000f00 */
[----:B------:R-:W-:Y:S01]  /*175e0*/  IMAD.U32 R7, RZ, RZ, UR9 ;  /* 0x00000009ff077e24 */ /* 0x000fe2000f8e00ff */
[----:B------:R-:W-:Y:S01]  /*175f0*/  SHF.R.S32.HI R66, RZ, 0x5, R66 ;  /* 0x00000005ff427819 */ /* 0x000fe20000011442 */
[----:B------:R-:W-:Y:S01]  /*17600*/  IMAD.U32 R6, RZ, RZ, UR8 ;  /* 0x00000008ff067e24 */ /* 0x000fe2000f8e00ff */
[----:B------:R-:W-:Y:S01]  /*17610*/  MOV R58, R12 ;  /* 0x0000000c003a7202 */ /* 0x000fe20000000f00 */
[----:B------:R-:W-:Y:S01]  /*17620*/  IMAD.U32 R7, RZ, RZ, UR5 ;  /* 0x00000005ff077e24 */ /* 0x000fe2000f8e00ff */
[----:B------:R-:W-:-:S02]  /*17630*/  ULDC UR5, c[0x0][0xa88] ;  /* 0x0002a20000057ab9 */ /* 0x000fc40000000800 */
[----:B------:R-:W-:Y:S02]  /*17640*/  ISETP.GE.OR P2, PT, R3, UR5, P1 ;  /* 0x0000000503007c0c */ /* 0x000fe40008f46670 */
[----:B------:R-:W-:Y:S02]  /*17650*/  ISETP.GE.OR P1, PT, R91, UR5, P1 ;  /* 0x000000055b007c0c */ /* 0x000fe40008f26670 */
[----:B--2---:R-:W-:Y:S01]  /*17660*/  LOP3.LUT R0, R22, 0x2, RZ, 0x3c, !PT ;  /* 0x0000000216007812 */ /* 0x004fe200078e3cff */
[----:B------:R-:W-:Y:S04]  /*17670*/  SHFL.IDX PT, R63, R63, R22, 0x1c1f ;  /* 0x001c1f163f3f7589 */ /* 0x000fe800000e0000 */
[----:B------:R-:W2:Y:S04]  /*17680*/  SHFL.IDX PT, R2, R49, R0, 0x1c1f ;  /* 0x001c1f0031027589 */ /* 0x000ea800000e0000 */
[----:B------:R-:W-:Y:S04]  /*17690*/  SHFL.IDX PT, R35, R35, R22, 0x1c1f ;  /* 0x001c1f1623237589 */ /* 0x000fe800000e0000 */
[----:B------:R-:W3:Y:S04]  /*176a0*/  SHFL.IDX PT, R10, R93, R0, 0x1c1f ;  /* 0x001c1f005d0a7589 */ /* 0x000ee800000e0000 */
[----:B------:R-:W-:Y:S04]  /*176b0*/  SHFL.IDX PT, R41, R41, R22, 0x1c1f ;  /* 0x001c1f1629297589 */ /* 0x000fe800000e0000 */
[----:B------:R-:W4:Y:S04]  /*176c0*/  SHFL.IDX PT, R14, R89, R0, 0x1c1f ;  /* 0x001c1f00590e7589 */ /* 0x000f2800000e0000 */
[----:B------:R-:W-:Y:S04]  /*176d0*/  SHFL.IDX PT, R65, R65, R22, 0x1c1f ;  /* 0x001c1f1641417589 */ /* 0x000fe800000e0000 */
[----:B------:R-:W5:Y:S01]  /*176e0*/  SHFL.IDX PT, R24, R39, R0, 0x1c1f ;  /* 0x001c1f0027187589 */ /* 0x000f6200000e0000 */
[----:B--2---:R-:W-:-:S02]  /*176f0*/  SEL R9, R63, R2, P0 ;  /* 0x000000023f097207 */ /* 0x004fc40000000000 */
[----:B------:R-:W-:Y:S01]  /*17700*/  SEL R11, R2, R63, P0 ;  /* 0x0000003f020b7207 */ /* 0x000fe20000000000 */
[----:B------:R-:W-:Y:S01]  /*17710*/  SHFL.IDX PT, R43, R43, R22, 0x1c1f ;  /* 0x001c1f162b2b7589 */ /* 0x000fe200000e0000 */
[----:B-1----:R-:W-:Y:S01]  /*17720*/  IMAD R2, R86, UR6, RZ ;  /* 0x0000000656027c24 */ /* 0x002fe2000f8e02ff */
[----:B------:R-:W-:Y:S02]  /*17730*/  ULDC.64 UR6, c[0x0][0xb40] ;  /* 0x0002d00000067ab9 */ /* 0x000fe40000000a00 */
[----:B------:R-:W-:Y:S01]  /*17740*/  SHFL.IDX PT, R45, R45, R22, 0x1c1f ;  /* 0x001c1f162d2d7589 */ /* 0x000fe200000e0000 */
[----:B---3--:R-:W-:Y:S02]  /*17750*/  SEL R8, R35, R10, P0 ;  /* 0x0000000a23087207 */ /* 0x008fe40000000000 */
[----:B------:R-:W-:Y:S01]  /*17760*/  SEL R10, R10, R35, P0 ;  /* 0x000000230a0a7207 */ /* 0x000fe20000000000 */
[----:B------:R-:W-:Y:S04]  /*17770*/  SHFL.IDX PT, R67, R67, R22, 0x1c1f ;  /* 0x001c1f1643437589 */ /* 0x000fe800000e0000 */
[----:B------:R1:W2:Y:S01]  /*17780*/  SHFL.IDX PT, R20, R37, R0, 0x1c1f ;  /* 0x001c1f0025147589 */ /* 0x0002a200000e0000 */
[----:B----4-:R-:W-:-:S02]  /*17790*/  SEL R12, R41, R14, P0 ;  /* 0x0000000e290c7207 */ /* 0x010fc40000000000 */
[----:B------:R-:W-:Y:S01]  /*177a0*/  SEL R14, R14, R41, P0 ;  /* 0x000000290e0e7207 */ /* 0x000fe20000000000 */
[----:B------:R-:W3:Y:S04]  /*177b0*/  SHFL.IDX PT, R28, R33, R0, 0x1c1f ;  /* 0x001c1f00211c7589 */ /* 0x000ee800000e0000 */
[----:B------:R-:W4:Y:S01]  /*177c0*/  SHFL.IDX PT, R40, R31, R0, 0x1c1f ;  /* 0x001c1f001f287589 */ /* 0x000f2200000e0000 */
[----:B-----5:R-:W-:Y:S01]  /*177d0*/  SEL R13, R65, R24, P0 ;  /* 0x00000018410d7207 */ /* 0x020fe20000000000 */
[----:B-1----:R-:W-:Y:S01]  /*177e0*/  IMAD R37, R87, UR44, R2 ;  /* 0x0000002c57257c24 */ /* 0x002fe2000f8e0202 */
[----:B------:R-:W-:Y:S01]  /*177f0*/  SEL R15, R24, R65, P0 ;  /* 0x00000041180f7207 */ /* 0x000fe20000000000 */
[----:B------:R-:W-:Y:S01]  /*17800*/  SHFL.IDX PT, R47, R47, R22, 0x1c1f ;  /* 0x001c1f162f2f7589 */ /* 0x000fe200000e0000 */
[----:B------:R-:W-:Y:S01]  /*17810*/  IMAD.WIDE.U32 R2, R86, UR44, R6 ;  /* 0x0000002c56027c25 */ /* 0x000fe2000f8e0006 */
[----:B------:R-:W-:-:S02]  /*17820*/  SHF.R.S32.HI R7, RZ, 0x1f, R91 ;  /* 0x0000001fff077819 */ /* 0x000fc4000001145b */
[----:B------:R-:W-:Y:S04]  /*17830*/  SHFL.IDX PT, R69, R69, R22, 0x1c1f ;  /* 0x001c1f1645457589 */ /* 0x000fe800000e0000 */
[----:B------:R-:W1:Y:S04]  /*17840*/  SHFL.IDX PT, R30, R29, R0, 0x1c1f ;  /* 0x001c1f001d1e7589 */ /* 0x000e6800000e0000 */
[----:B------:R5:W1:Y:S01]  /*17850*/  SHFL.IDX PT, R42, R27, R0, 0x1c1f ;  /* 0x001c1f001b2a7589 */ /* 0x000a6200000e0000 */
[----:B--2---:R-:W-:Y:S02]  /*17860*/  SEL R24, R43, R20, P0 ;  /* 0x000000142b187207 */ /* 0x004fe40000000000 */
[----:B------:R-:W-:Y:S01]  /*17870*/  SEL R26, R20, R43, P0 ;  /* 0x0000002b141a7207 */ /* 0x000fe20000000000 */
[----:B------:R-:W-:Y:S01]  /*17880*/  BAR.SYNC.DEFER_BLOCKING 0x1, 0x100 ;  /* 0x0044000000007b1d */ /* 0x000fe20000010000 */
[----:B---3--:R-:W-:-:S02]  /*17890*/  SEL R32, R45, R28, P0 ;  /* 0x0000001c2d207207 */ /* 0x008fc40000000000 */
[----:B------:R-:W-:Y:S02]  /*178a0*/  SEL R34, R28, R45, P0 ;  /* 0x0000002d1c227207 */ /* 0x000fe40000000000 */
[----:B----4-:R-:W-:Y:S02]  /*178b0*/  SEL R25, R67, R40, P0 ;  /* 0x0000002843197207 */ /* 0x010fe40000000000 */
[----:B-----5:R-:W-:Y:S01]  /*178c0*/  SEL R27, R40, R67, P0 ;  /* 0x00000043281b7207 */ /* 0x020fe20000000000 */
[----:B------:R-:W-:Y:S04]  /*178d0*/  SHFL.IDX PT, R51, R51, R22, 0x1c1f ;  /* 0x001c1f1633337589 */ /* 0x000fe800000e0000 */
[----:B------:R-:W-:Y:S04]  /*178e0*/  SHFL.IDX PT, R55, R55, R22, 0x1c1f ;  /* 0x001c1f1637377589 */ /* 0x000fe800000e0000 */
[----:B------:R-:W-:Y:S01]  /*178f0*/  SHFL.IDX PT, R59, R59, R22, 0x1c1f ;  /* 0x001c1f163b3b7589 */ /* 0x000fe200000e0000 */
[----:B-1----:R-:W-:-:S02]  /*17900*/  SEL R28, R47, R30, P0 ;  /* 0x0000001e2f1c7207 */ /* 0x002fc40000000000 */
[----:B------:R-:W-:Y:S01]  /*17910*/  SEL R30, R30, R47, P0 ;  /* 0x0000002f1e1e7207 */ /* 0x000fe20000000000 */
[----:B------:R-:W-:Y:S01]  /*17920*/  SHFL.IDX PT, R71, R71, R22, 0x1c1f ;  /* 0x001c1f1647477589 */ /* 0x000fe200000e0000 */
[----:B------:R-:W-:Y:S02]  /*17930*/  SEL R33, R69, R42, P0 ;  /* 0x0000002a45217207 */ /* 0x000fe40000000000 */
[----:B------:R-:W-:Y:S01]  /*17940*/  SEL R35, R42, R69, P0 ;  /* 0x000000452a237207 */ /* 0x000fe20000000000 */
[----:B------:R-:W-:Y:S04]  /*17950*/  SHFL.IDX PT, R75, R75, R22, 0x1c1f ;  /* 0x001c1f164b4b7589 */ /* 0x000fe800000e0000 */
[----:B------:R-:W-:Y:S04]  /*17960*/  SHFL.IDX PT, R79, R79, R22, 0x1c1f ;  /* 0x001c1f164f4f7589 */ /* 0x000fe800000e0000 */
[----:B------:R-:W-:Y:S04]  /*17970*/  SHFL.IDX PT, R83, R83, R22, 0x1c1f ;  /* 0x001c1f1653537589 */ /* 0x000fe800000e0000 */
[----:B------:R-:W1:Y:S04]  /*17980*/  SHFL.IDX PT, R44, R73, R0, 0x1c1f ;  /* 0x001c1f00492c7589 */ /* 0x000e6800000e0000 */
[----:B------:R-:W2:Y:S04]  /*17990*/  SHFL.IDX PT, R22, R53, R0, 0x1c1f ;  /* 0x001c1f0035167589 */ /* 0x000ea800000e0000 */
[----:B------:R-:W3:Y:S04]  /*179a0*/  SHFL.IDX PT, R36, R57, R0, 0x1c1f ;  /* 0x001c1f0039247589 */ /* 0x000ee800000e0000 */
[----:B------:R-:W4:Y:S04]  /*179b0*/  SHFL.IDX PT, R46, R77, R0, 0x1c1f ;  /* 0x001c1f004d2e7589 */ /* 0x000f2800000e0000 */
[----:B------:R-:W5:Y:S04]  /*179c0*/  SHFL.IDX PT, R38, R61, R0, 0x1c1f ;  /* 0x001c1f003d267589 */ /* 0x000f6800000e0000 */
[----:B------:R-:W5:Y:S04]  /*179d0*/  SHFL.IDX PT, R48, R81, R0, 0x1c1f ;  /* 0x001c1f0051307589 */ /* 0x000f6800000e0000 */
[----:B------:R2:W5:Y:S01]  /*179e0*/  SHFL.IDX PT, R50, R85, R0, 0x1c1f ;  /* 0x001c1f0055327589 */ /* 0x00056200000e0000 */
[----:B-1----:R-:W-:-:S02]  /*179f0*/  SEL R29, R71, R44, P0 ;  /* 0x0000002c471d7207 */ /* 0x002fc40000000000 */
[----:B------:R-:W-:Y:S01]  /*17a00*/  SEL R31, R44, R71, P0 ;  /* 0x000000472c1f7207 */ /* 0x000fe20000000000 */
[----:B------:R1:W-:Y:S04]  /*17a10*/  STSM.16.M88.4 [R64], R8 ;  /* 0x0000000840007844 */ /* 0x0003e80000000200 */
[----:B------:R3:W-:Y:S01]  /*17a20*/  STSM.16.M88.4 [R62], R12 ;  /* 0x0000000c3e007844 */ /* 0x0007e20000000200 */
[----:B--2---:R-:W-:-:S03]  /*17a30*/  IADD3 R0, P3, R91, R2, RZ ;  /* 0x000000025b007210 */ /* 0x004fc60007f7e0ff */
[----:B------:R-:W-:Y:S01]  /*17a40*/  STSM.16.M88.4 [R60], R24 ;  /* 0x000000183c007844 */ /* 0x000fe20000000200 */
[----:B------:R-:W-:-:S03]  /*17a50*/  IADD3.X R7, R7, R3, R37, P3, !PT ;  /* 0x0000000307077210 */ /* 0x000fc60001ffe425 */
[----:B------:R-:W-:Y:S01]  /*17a60*/  STSM.16.M88.4 [R58], R32 ;  /* 0x000000203a007844 */ /* 0x000fe20000000200 */
[----:B------:R-:W-:Y:S02]  /*17a70*/  LEA R2, P3, R0, UR6, 0x2 ;  /* 0x0000000600027c11 */ /* 0x000fe4000f8610ff */
[----:B-1----:R-:W-:Y:S01]  /*17a80*/  SEL R8, R51, R22, P0 ;  /* 0x0000001633087207 */ /* 0x002fe20000000000 */
[----:B------:R-:W-:Y:S01]  /*17a90*/  STSM.16.M88.4 [R56], R28 ;  /* 0x0000001c38007844 */ /* 0x000fe20000000200 */
[----:B------:R-:W-:Y:S02]  /*17aa0*/  SEL R10, R22, R51, P0 ;  /* 0x00000033160a7207 */ /* 0x000fe40000000000 */
[----:B---3--:R-:W-:Y:S02]  /*17ab0*/  SEL R12, R55, R36, P0 ;  /* 0x00000024370c7207 */ /* 0x008fe40000000000 */
[----:B------:R-:W-:Y:S02]  /*17ac0*/  SEL R14, R36, R55, P0 ;  /* 0x00000037240e7207 */ /* 0x000fe40000000000 */
[----:B----4-:R-:W-:-:S02]  /*17ad0*/  SEL R9, R75, R46, P0 ;  /* 0x0000002e4b097207 */ /* 0x010fc40000000000 */
[----:B------:R-:W-:Y:S02]  /*17ae0*/  SEL R11, R46, R75, P0 ;  /* 0x0000004b2e0b7207 */ /* 0x000fe40000000000 */
[----:B-----5:R-:W-:Y:S02]  /*17af0*/  SEL R36, R59, R38, P0 ;  /* 0x000000263b247207 */ /* 0x020fe40000000000 */
[----:B------:R-:W-:Y:S01]  /*17b00*/  SEL R13, R79, R48, P0 ;  /* 0x000000304f0d7207 */ /* 0x000fe20000000000 */
[----:B------:R-:W-:Y:S01]  /*17b10*/  STSM.16.M88.4 [R54], R8 ;  /* 0x0000000836007844 */ /* 0x000fe20000000200 */
[----:B------:R-:W-:Y:S02]  /*17b20*/  SEL R15, R48, R79, P0 ;  /* 0x0000004f300f7207 */ /* 0x000fe40000000000 */
[----:B------:R-:W-:Y:S02]  /*17b30*/  SEL R38, R38, R59, P0 ;  /* 0x0000003b26267207 */ /* 0x000fe40000000000 */
[----:B------:R-:W-:Y:S01]  /*17b40*/  SEL R37, R83, R50, P0 ;  /* 0x0000003253257207 */ /* 0x000fe20000000000 */
[----:B------:R-:W-:Y:S01]  /*17b50*/  STSM.16.M88.4 [R52], R12 ;  /* 0x0000000c34007844 */ /* 0x000fe20000000200 */
[----:B------:R-:W-:-:S02]  /*17b60*/  SEL R39, R50, R83, P0 ;  /* 0x0000005332277207 */ /* 0x000fc40000000000 */
[----:B------:R-:W-:Y:S02]  /*17b70*/  LEA.HI.X R3, R0, UR7, R7, 0x2, P3 ;  /* 0x0000000700037c11 */ /* 0x000fe400098f1407 */
        /* <DEDUP_REMOVED lines=15> */
[----:B------:R-:W-:Y:S01]  /*17c70*/  UIADD3 UR6, UP0, UR6, 0x9f0, URZ ;  /* 0x000009f006067890 */ /* 0x000fe2000ff1e03f */
[----:B------:R-:W-:Y:S01]  /*17c80*/  UMOV UR41, URZ ;  /* 0x0000003f00297c82 */ /* 0x000fe20008000000 */
[----:B------:R-:W-:Y:S02]  /*17c90*/  UMOV UR45, URZ ;  /* 0x0000003f002d7c82 */ /* 0x000fe40008000000 */
[----:B------:R-:W-:Y:S01]  /*17ca0*/  UIADD3.X UR7, URZ, UR7, URZ, UP0, !UPT ;  /* 0x000000073f077290 */ /* 0x000fe200087fe43f */
[----:B------:R-:W-:Y:S01]  /*17cb0*/  UMOV UR40, UR37 ;  /* 0x0000002500287c82 */ /* 0x000fe20008000000 */
[----:B------:R-:W-:-:S07]  /*17cc0*/  UMOV UR8, 0x40 ;  /* 0x0000004000087882 */ /* 0x000fce0000000000 */
        /* <DEDUP_REMOVED lines=9> */
.L_x_6259:
[----:B------:R-:W-:Y:S05]  /*17d60*/  BSYNC B0 ;  /* 0x0000000000007941 */ /* 0x000fea0003800000 */
.L_x_6258:
[----:B------:R-:W-:Y:S05]  /*17d70*/  BRA `(.L_x_6257) ;  /* 0x0000000800307947 */ /* 0x000fea0003800000 */
.L_x_6256:
        /* <DEDUP_REMOVED lines=8> */
[----:B------:R-:W-:Y:S02]  /*17e00*/  LOP3.LUT R5, R3, 0x1ffffff8, RZ, 0xc0, !PT ;  /* 0x1ffffff803057812 */ /* 0x000fe400078ec0ff */
[----:B------:R-:W-:-:S03]  /*17e10*/  SHF.R.S32.HI R2, RZ, 0x3, R3 ;  /* 0x00000003ff027819 */ /* 0x000fc60000011403 */
[----:B------:R-:W-:Y:S02]  /*17e20*/  IMAD.IADD R5, R42, 0x1, -R5 ;  /* 0x000000012a057824 */ /* 0x000fe400078e0a05 */
        /* <DEDUP_REMOVED lines=25> */
.L_x_6261:
[----:B------:R-:W-:Y:S05]  /*17fc0*/  BSYNC B0 ;  /* 0x0000000000007941 */ /* 0x000fea0003800000 */
.L_x_6260:
[----:B------:R-:W-:Y:S01]  /*17fd0*/  ULDC UR5, c[0x0][0xa88] ;  /* 0x0002a20000057ab9 */ /* 0x000fe20000000800 */
[----:B------:R-:W-:Y:S01]  /*17fe0*/  SHF.R.S32.HI R9, RZ, 0x1f, R8 ;  /* 0x0000001fff097819 */ /* 0x000fe20000011408 */
[----:B------:R-:W-:Y:S01]  /*17ff0*/  UIADD3 UR42, -UR42, UR5, URZ ;  /* 0x000000052a2a7290 */ /* 0x000fe2000fffe13f */
[----:B------:R-:W-:Y:S01]  /*18000*/  VIADD R0, R2, 0x20 ;  /* 0x0000002002007836 */ /* 0x000fe20000000000 */
[----:B------:R-:W-:Y:S01]  /*18010*/  ULOP3.LUT UR38, URZ, UR38, URZ, 0x33, !UPT ;  /* 0x000000263f267292 */ /* 0x000fe2000f8e333f */
[----:B------:R-:W-:Y:S01]  /*18020*/  IMAD R3, R13, UR43, R10 ;  /* 0x0000002b0d037c24 */ /* 0x000fe2000f8e020a */
[----:B------:R-:W-:Y:S01]  /*18030*/  BSSY B0, `(.L_x_6262) ;  /* 0x0000021000007945 */ /* 0x000fe20003800000 */
[----:B-1----:R-:W-:Y:S01]  /*18040*/  IMAD.WIDE.U32 R4, R12, UR43, R8 ;  /* 0x0000002b0c047c25 */ /* 0x002fe2000f8e0008 */
[----:B------:R-:W-:Y:S02]  /*18050*/  ISETP.GE.AND P2, PT, R2, UR42, PT ;  /* 0x0000002a02007c0c */ /* 0x000fe4000bf46270 */
[----:B------:R-:W-:Y:S01]  /*18060*/  ISETP.GE.AND P4, PT, R0, UR42, PT ;  /* 0x0000002a00007c0c */ /* 0x000fe2000bf86270 */
[----:B------:R-:W-:-:S02]  /*18070*/  VIADD R6, R2, 0x40 ;  /* 0x0000004002067836 */ /* 0x000fc40000000000 */
[----:B------:R-:W-:Y:S02]  /*18080*/  VIADD R7, R2, 0x60 ;  /* 0x0000006002077836 */ /* 0x000fe40000000000 */
[----:B------:R-:W-:Y:S01]  /*18090*/  IMAD.IADD R5, R5, 0x1, R3 ;  /* 0x0000000105057824 */ /* 0x000fe200078e0203 */
[----:B------:R-:W-:Y:S01]  /*180a0*/  SHF.R.S32.HI R3, RZ, 0x1f, R2 ;  /* 0x0000001fff037819 */ /* 0x000fe20000011402 */
[----:B---3--:R-:W-:Y:S01]  /*180b0*/  IMAD R0, R14, UR6, RZ ;  /* 0x000000060e007c24 */ /* 0x008fe2000f8e02ff */
[----:B------:R-:W-:Y:S01]  /*180c0*/  ISETP.GE.AND P0, PT, R6, UR42, PT ;  /* 0x0000002a06007c0c */ /* 0x000fe2000bf06270 */
        /* <DEDUP_REMOVED lines=10> */
[----:B------:R-:W-:Y:S01]  /*18170*/  IMAD R11, R5, UR6, RZ ;  /* 0x00000006050b7c24 */ /* 0x000fe2000f8e02ff */
[----:B------:R-:W-:Y:S01]  /*18180*/  ISETP.GE.AND P2, PT, R8, UR5, PT ;  /* 0x0000000508007c0c */ /* 0x000fe2000bf46270 */
[----:B------:R-:W-:Y:S01]  /*18190*/  IMAD.MOV.U32 R2, RZ, RZ, R6 ;  /* 0x000000ffff027224 */ /* 0x000fe200078e0006 */
[----:B------:R-:W-:Y:S01]  /*181a0*/  ISETP.GE.AND P3, PT, R0, UR5, PT ;  /* 0x0000000500007c0c */ /* 0x000fe2000bf66270 */
[----:B------:R-:W-:Y:S02]  /*181b0*/  IMAD.MOV.U32 R3, RZ, RZ, R13 ;  /* 0x000000ffff037224 */ /* 0x000fe400078e000d */
[C---:B------:R-:W-:Y:S02]  /*181c0*/  IMAD R11, R4.reuse, UR7, R11 ;  /* 0x00000007040b7c24 */ /* 0x040fe4000f8e020b */
[----:B------:R-:W-:Y:S01]  /*181d0*/  IMAD.WIDE.U32 R2, R4, UR6, R2 ;  /* 0x0000000604027c25 */ /* 0x000fe2000f8e0002 */
[----:B------:R-:W-:-:S03]  /*181e0*/  ULDC.64 UR6, c[0x0][0xa80] ;  /* 0x0002a00000067ab9 */ /* 0x000fc60000000a00 */
[----:B------:R-:W-:Y:S01]  /*181f0*/  IMAD.IADD R3, R3, 0x1, R11 ;  /* 0x0000000103037824 */ /* 0x000fe200078e020b */
[----:B------:R-:W-:-:S04]  /*18200*/  LEA R10, P5, R2, UR6, 0x1 ;  /* 0x00000006020a7c11 */ /* 0x000fc8000f8a08ff */
[----:B------:R-:W-:-:S05]  /*18210*/  LEA.HI.X R11, R2, UR7, R3, 0x1, P5 ;  /* 0x00000007020b7c11 */ /* 0x000fca000a8f0c03 */
[----:B------:R1:W-:Y:S04]  /*18220*/  @!P2 STG.E.128 desc[UR46][R10.64], RZ ;  /* 0x000000ff0a00a986 */ /* 0x0003e8000c101d2e */
[----:B------:R1:W-:Y:S02]  /*18230*/  @!P3 STG.E.128 desc[UR46][R10.64+0x80], RZ ;  /* 0x000080ff0a00b986 */ /* 0x0003e4000c101d2e */
.L_x_6263:
[----:B------:R-:W-:Y:S05]  /*18240*/  BSYNC B0 ;  /* 0x0000000000007941 */ /* 0x000fea0003800000 */
.L_x_6262:
[----:B------:R-:W-:Y:S04]  /*18250*/  BSSY B0, `(.L_x_6264) ;  /* 0x0000014000007945 */ /* 0x000fe80003800000 */
[----:B------:R-:W-:Y:S05]  /*18260*/  @P4 BRA `(.L_x_6265) ;  /* 0x0000000000484947 */ /* 0x000fea0003800000 */
[----:B-1----:R-:W-:Y:S01]  /*18270*/  IADD3 R11, P2, R4, 0x20, RZ ;  /* 0x00000020040b7810 */ /* 0x002fe20007f5e0ff */
        /* <DEDUP_REMOVED lines=16> */
[----:B------:R2:W-:Y:S02]  /*18380*/  @!P4 STG.E.128 desc[UR46][R10.64+0x80], RZ ;  /* 0x000080ff0a00c986 */ /* 0x0005e4000c101d2e */
.L_x_6265:
[----:B------:R-:W-:Y:S05]  /*18390*/  BSYNC B0 ;  /* 0x0000000000007941 */ /* 0x000fea0003800000 */
.L_x_6264:
[----:B------:R-:W-:Y:S04]  /*183a0*/  BSSY B0, `(.L_x_6266) ;  /* 0x0000014000007945 */ /* 0x000fe80003800000 */
[----:B------:R-:W-:Y:S05]  /*183b0*/  @P0 BRA `(.L_x_6267) ;  /* 0x0000000000480947 */ /* 0x000fea0003800000 */
[----:B-12---:R-:W-:Y:S01]  /*183c0*/  IADD3 R11, P0, R4, 0x40, RZ ;  /* 0x00000040040b7810 */ /* 0x006fe20007f1e0ff */
        /* <DEDUP_REMOVED lines=17> */
.L_x_6267:
[----:B------:R-:W-:Y:S05]  /*184e0*/  BSYNC B0 ;  /* 0x0000000000007941 */ /* 0x000fea0003800000 */
.L_x_6266:
[----:B------:R-:W-:Y:S04]  /*184f0*/  BSSY B0, `(.L_x_6257) ;  /* 0x0000014000007945 */ /* 0x000fe80003800000 */
        /* <DEDUP_REMOVED lines=19> */
.L_x_6268:
[----:B------:R-:W-:Y:S05]  /*18630*/  BSYNC B0 ;  /* 0x0000000000007941 */ /* 0x000fea0003800000 */
.L_x_6257:
[----:B------:R-:W5:Y:S02]  /*18640*/  LDC R0, c[0x0][0xda8] ;  /* 0x00036a00ff007b82 */ /* 0x000f640000000800 */
[----:B-----5:R-:W-:-:S13]  /*18650*/  ISETP.LE.AND P0, PT, R0, UR4, PT ;  /* 0x0000000400007c0c */ /* 0x020fda000bf03270 */
[----:B------:R-:W-:Y:S05]  /*18660*/  @!P0 BRA `(.L_x_6269) ;  /* 0xfffffe8400c08947 */ /* 0x000fea000383ffff */
[----:B------:R-:W-:Y:S05]  /*18670*/  EXIT ;  /* 0x000000000000794d */ /* 0x000fea0003800000 */
.L_x_6171:
[----:B------:R-:W-:-:S08]  /*18680*/  NOP ;  /* 0x0000000000007918 */ /* 0x000fd00000000000 */
[----:B---3--:R-:W1:-:S00]  /*18690*/  USETMAXREG.DEALLOC.CTAPOOL 0x18 ;  /* 0x00000018000079c8 */ /* 0x008e4000080e0500 */
        /* <DEDUP_REMOVED lines=14> */
[----:B------:R-:W2:Y:S01]  /*18780*/  LDL R5, [R1+0x20] ;  /* 0x0000200001057983 */ /* 0x000ea20000100800 */
[----:B------:R-:W1:Y:S01]  /*18790*/  S2R R2, SR_TID.X ;  /* 0x0000000000027919 */ /* 0x000e620000002100 */
[----:B------:R-:W4:Y:S01]  /*187a0*/  S2R R7, SR_TID.X ;  /* 0x0000000000077919 */ /* 0x000f220000002100 */
[----:B-1----:R-:W-:Y:S01]  /*187b0*/  LOP3.LUT R3, R2, 0x7f, RZ, 0xc0, !PT ;  /* 0x0000007f02037812 */ /* 0x002fe200078ec0ff */
[C---:B----4-:R-:W-:Y:S02]  /*187c0*/  IMAD.SHL.U32 R19, R7.reuse, 0x80, RZ ;  /* 0x0000008007137824 */ /* 0x050fe400078e00ff */
[----:B------:R-:W-:Y:S01]  /*187d0*/  IMAD.SHL.U32 R2, R7, 0x20, RZ ;  /* 0x0000002007027824 */ /* 0x000fe200078e00ff */
[----:B------:R-:W-:Y:S02]  /*187e0*/  SHF.R.U32.HI R3, RZ, 0x5, R3 ;  /* 0x00000005ff037819 */ /* 0x000fe40000011603 */
[----:B---3--:R-:W-:Y:S02]  /*187f0*/  LOP3.LUT R0, R19, 0x380, RZ, 0xc0, !PT ;  /* 0x0000038013007812 */ /* 0x008fe400078ec0ff */
[----:B------:R-:W-:-:S03]  /*18800*/  LOP3.LUT R4, R2, 0x60, RZ, 0xc0, !PT ;  /* 0x0000006002047812 */ /* 0x000fc600078ec0ff */
[C---:B------:R-:W-:Y:S02]  /*18810*/  IMAD R0, R3.reuse, 0x10, R0 ;  /* 0x0000001003007824 */ /* 0x040fe400078e0200 */
[----:B------:R-:W-:Y:S02]  /*18820*/  IMAD R4, R3, 0x200, R4 ;  /* 0x0000020003047824 */ /* 0x000fe400078e0204 */
[----:B------:R-:W-:-:S05]  /*18830*/  IMAD.SHL.U32 R3, R7, 0x10, RZ ;  /* 0x0000001007037824 */ /* 0x000fca00078e00ff */
[----:B------:R-:W-:Y:S02]  /*18840*/  LOP3.LUT R0, R0, 0x70, R3, 0x78, !PT ;  /* 0x0000007000007812 */ /* 0x000fe400078e7803 */
[----:B------:R-:W-:Y:S01]  /*18850*/  LOP3.LUT R3, R2, 0x80, RZ, 0xc0, !PT ;  /* 0x0000008002037812 */ /* 0x000fe200078ec0ff */
[----:B------:R-:W-:-:S03]  /*18860*/  IMAD.SHL.U32 R6, R7, 0x4, RZ ;  /* 0x0000000407067824 */ /* 0x000fc600078e00ff */
[----:B------:R-:W-:Y:S02]  /*18870*/  LOP3.LUT R3, R3, 0x10, R7, 0xf8, !PT ;  /* 0x0000001003037812 */ /* 0x000fe400078ef807 */
[----:B------:R-:W-:Y:S02]  /*18880*/  LOP3.LUT R2, R2, 0x100, RZ, 0xc0, !PT ;  /* 0x0000010002027812 */ /* 0x000fe400078ec0ff */
[----:B------:R-:W-:-:S04]  /*18890*/  LOP3.LUT R3, R3, 0x10, R6, 0x78, !PT ;  /* 0x0000001003037812 */ /* 0x000fc800078e7806 */
[----:B------:R-:W-:Y:S01]  /*188a0*/  IADD3 R2, R3, R4, R2 ;  /* 0x0000000403027210 */ /* 0x000fe20007ffe002 */
[----:B------:R-:W-:-:S04]  /*188b0*/  IMAD.U32 R4, RZ, RZ, UR4 ;  /* 0x00000004ff047e24 */ /* 0x000fc8000f8e00ff */
[----:B------:R1:W-:Y:S04]  /*188c0*/  STL [R1+0x14], R2 ;  /* 0x0000140201007387 */ /* 0x0003e80000100800 */
[----:B------:R-:W-:Y:S01]  /*188d0*/  STL [R1+0x18], R4 ;  /* 0x0000180401007387 */ /* 0x000fe20000100800 */
[----:B------:R-:W-:Y:S01]  /*188e0*/  LOP3.LUT R19, R0, 0xc00, R19, 0xf8, !PT ;  /* 0x00000c0000137812 */ /* 0x000fe200078ef813 */
[----:B------:R-:W-:Y:S01]  /*188f0*/  IMAD.MOV.U32 R0, RZ, RZ, 0x40 ;  /* 0x00000040ff007424 */ /* 0x000fe200078e00ff */
[----:B------:R-:W-:-:S04]  /*18900*/  LOP3.LUT P0, RZ, R7, 0x4, RZ, 0xc0, !PT ;  /* 0x0000000407ff7812 */ /* 0x000fc8000780c0ff */
[----:B------:R-:W-:Y:S01]  /*18910*/  SEL R0, R0, 0xffffffc0, !P0 ;  /* 0xffffffc000007807 */ /* 0x000fe20004000000 */
[----:B------:R-:W-:Y:S01]  /*18920*/  ULDC UR41, c[0x0][0xc] ;  /* 0x0000030000297ab9 */ /* 0x000fe20000000800 */
[----:B------:R-:W-:-:S03]  /*18930*/  ULDC.64 UR42, c[0x0][0x198] ;  /* 0x00006600002a7ab9 */ /* 0x000fc60000000a00 */
[----:B------:R-:W-:Y:S01]  /*18940*/  IMAD.IADD R0, R0, 0x1, R19 ;  /* 0x0000000100007824 */ /* 0x000fe200078e0213 */
[C---:B--2---:R-:W-:Y:S02]  /*18950*/  LOP3.LUT R3, R5.reuse, 0x1, RZ, 0xfc, !PT ;  /* 0x0000000105037812 */ /* 0x044fe400078efcff */
[----:B-1----:R-:W-:-:S03]  /*18960*/  LOP3.LUT R2, R5, 0x2, RZ, 0xfc, !PT ;  /* 0x0000000205027812 */ /* 0x002fc600078efcff */
[----:B------:R-:W-:Y:S04]  /*18970*/  STL [R1+0x28], R3 ;  /* 0x0000280301007387 */ /* 0x000fe80000100800 */
[----:B------:R1:W-:Y:S04]  /*18980*/  STL [R1+0x1c], R2 ;  /* 0x00001c0201007387 */ /* 0x0003e80000100800 */
[----:B------:R2:W-:Y:S01]  /*18990*/  STL [R1+0x24], RZ ;  /* 0x000024ff01007387 */ /* 0x0005e20000100800 */
[----:B-1----:R-:W-:-:S03]  /*189a0*/  IMAD.MOV.U32 R2, RZ, RZ, 0x1 ;  /* 0x00000001ff027424 */ /* 0x002fc600078e00ff */
[----:B------:R2:W-:Y:S04]  /*189b0*/  STL [R1], RZ ;  /* 0x000000ff01007387 */ /* 0x0005e80000100800 */
[----:B------:R2:W-:Y:S02]  /*189c0*/  STL [R1+0x4], R2 ;  /* 0x0000040201007387 */ /* 0x0005e40000100800 */
.L_x_6328:
[----:B--23--:R-:W2:Y:S01]  /*189d0*/  LDL R2, [R1+0x18] ;  /* 0x0000180001027983 */ /* 0x00cea20000100800 */
        /* <DEDUP_REMOVED lines=21> */
.L_x_6271:
[----:B------:R-:W-:Y:S01]  /*18b30*/  ULDC UR9, c[0x0][0xdc4] ;  /* 0x0003710000097ab9 */ /* 0x000fe20000000800 */
[----:B------:R-:W-:Y:S01]  /*18b40*/  UMOV UR7, UR8 ;  /* 0x0000000800077c82 */ /* 0x000fe20008000000 */
[----:B------:R-:W-:-:S11]  /*18b50*/  UISETP.NE.AND UP0, UPT, UR9, 0x1, UPT ;  /* 0x000000010900788c */ /* 0x000fd6000bf05270 */
[----:B------:R-:W-:Y:S02]  /*18b60*/  @UP0 ULDC.64 UR10, c[0x0][0xdc8] ;  /* 0x00037200000a0ab9 */ /* 0x000fe40000000a00 */
[----:B------:R-:W-:-:S04]  /*18b70*/  UIMAD.WIDE.U32 UR4, UR8, UR10, URZ ;  /* 0x0000000a080472a5 */ /* 0x000fc8000f8e003f */
[----:B------:R-:W-:-:S04]  /*18b80*/  @UP0 USHF.R.U32.HI UR7, URZ, UR11, UR5 ;  /* 0x0000000b3f070299 */ /* 0x000fc80008011605 */
[----:B------:R-:W-:-:S12]  /*18b90*/  UIMAD UR4, UR7, UR9, URZ ;  /* 0x00000009070472a4 */ /* 0x000fd8000f8e023f */
.L_x_6272:
[----:B------:R-:W1:Y:S01]  /*18ba0*/  LDC.64 R4, c[0x0][0x9e0] ;  /* 0x00027800ff047b82 */ /* 0x000e620000000a00 */
[----:B------:R-:W-:Y:S02]  /*18bb0*/  UIADD3 UR4, UR8, -UR4, URZ ;  /* 0x8000000408047290 */ /* 0x000fe4000fffe03f */
[----:B------:R-:W-:Y:S01]  /*18bc0*/  ULOP3.LUT UR7, URZ, UR7, URZ, 0x33, !UPT ;  /* 0x000000073f077292 */ /* 0x000fe2000f8e333f */
[----:B------:R-:W-:Y:S01]  /*18bd0*/  ULDC UR8, c[0x0][0xdb8] ;  /* 0x00036e0000087ab9 */ /* 0x000fe20000000800 */
[----:B------:R-:W-:Y:S01]  /*18be0*/  ULDC.64 UR10, c[0x0][0x3f8] ;  /* 0x0000fe00000a7ab9 */ /* 0x000fe20000000a00 */
[----:B------:R-:W-:Y:S01]  /*18bf0*/  UISETP.NE.AND UP1, UPT, UR8, 0x1, UPT ;  /* 0x000000010800788c */ /* 0x000fe2000bf25270 */
[----:B------:R-:W-:Y:S01]  /*18c00*/  ULDC UR9, c[0x0][0xdac] ;  /* 0x00036b0000097ab9 */ /* 0x000fe20000000800 */
[----:B------:R-:W-:Y:S01]  /*18c10*/  UISETP.NE.U32.AND UP0, UPT, UR10, URZ, UPT ;  /* 0x0000003f0a00728c */ /* 0x000fe2000bf05070 */
[----:B------:R-:W-:Y:S01]  /*18c20*/  ULDC UR5, c[0x0][0xdc4] ;  /* 0x0003710000057ab9 */ /* 0x000fe20000000800 */
[----:B------:R-:W-:-:S02]  /*18c30*/  UIADD3 UR7, UR7, UR9, URZ ;  /* 0x0000000907077290 */ /* 0x000fc4000fffe03f */
[----:B------:R-:W-:Y:S02]  /*18c40*/  UIMAD UR6, UR6, UR5, UR4 ;  /* 0x00000005060672a4 */ /* 0x000fe4000f8e0204 */
[----:B------:R-:W-:-:S03]  /*18c50*/  UISETP.NE.AND.EX UP0, UPT, UR11, URZ, UPT, UP0 ;  /* 0x0000003f0b00728c */ /* 0x000fc6000bf05300 */
[----:B------:R-:W-:Y:S01]  /*18c60*/  @UP1 ULDC UR4, c[0x0][0xdbc] ;  /* 0x00036f0000041ab9 */ /* 0x000fe20000000800 */
[----:B------:R-:W-:Y:S01]  /*18c70*/  USHF.L.U32 UR37, UR7, 0x7, URZ ;  /* 0x0000000707257899 */ /* 0x000fe2000800063f */
[----:B------:R-:W-:Y:S01]  /*18c80*/  ULDC UR10, c[0x0][0x404] ;  /* 0x00010100000a7ab9 */ /* 0x000fe20000000800 */
[----:B------:R-:W-:Y:S01]  /*18c90*/  ULDC UR11, c[0x0][0x288] ;  /* 0x0000a200000b7ab9 */ /* 0x000fe20000000800 */
[----:B------:R-:W-:Y:S01]  /*18ca0*/  UIMAD.WIDE.U32 UR4, UR6, UR4, URZ ;  /* 0x00000004060472a5 */ /* 0x000fe2000f8e003f */
[----:B-1----:R-:W-:Y:S01]  /*18cb0*/  ISETP.GE.AND P1, PT, R5, 0x1, PT ;  /* 0x000000010500780c */ /* 0x002fe20003f26270 */
[----:B------:R-:W-:Y:S01]  /*18cc0*/  @UP1 ULDC UR12, c[0x0][0xdc0] ;  /* 0x00037000000c1ab9 */ /* 0x000fe20000000800 */
[----:B------:R-:W-:Y:S02]  /*18cd0*/  USEL UR10, UR10, 0x1, UP0 ;  /* 0x000000010a0a7887 */ /* 0x000fe40008000000 */
[----:B------:R-:W-:Y:S01]  /*18ce0*/  UIADD3 UR4, UR37, 0x80, -UR11 ;  /* 0x0000008025047890 */ /* 0x000fe2000fffe80b */
[----:B------:R-:W-:Y:S01]  /*18cf0*/  UMOV UR39, UR6 ;  /* 0x0000000600277c82 */ /* 0x000fe20008000000 */
[----:B------:R-:W-:Y:S01]  /*18d00*/  ULDC UR9, c[0x0][0x2e0] ;  /* 0x0000b80000097ab9 */ /* 0x000fe20000000800 */
[----:B------:R-:W-:-:S02]  /*18d10*/  @UP1 USHF.R.U32.HI UR39, URZ, UR12, UR5 ;  /* 0x0000000c3f271299 */ /* 0x000fc40008011605 */
[----:B------:R-:W-:Y:S02]  /*18d20*/  UIMAD UR4, UR10, UR9, UR4 ;  /* 0x000000090a0472a4 */ /* 0x000fe4000f8e0204 */
[----:B------:R-:W-:-:S04]  /*18d30*/  UIADD3 UR38, -UR39, URZ, URZ ;  /* 0x0000003f27267290 */ /* 0x000fc8000fffe13f */
[----:B------:R-:W-:Y:S01]  /*18d40*/  UIMAD UR38, UR8, UR38, UR6 ;  /* 0x00000026082672a4 */ /* 0x000fe2000f8e0206 */
[----:B------:R-:W-:Y:S01]  /*18d50*/  VIADD R4, R4, UR4 ;  /* 0x0000000404047c36 */ /* 0x000fe20008000000 */
[----:B------:R-:W-:Y:S10]  /*18d60*/  @!P1 BRA `(.L_x_6273) ;  /* 0x0000000000449947 */ /* 0x000ff40003800000 */
[----:B------:R-:W-:Y:S01]  /*18d70*/  ISETP.LT.AND P0, PT, RZ, UR4, PT ;  /* 0x00000004ff007c0c */ /* 0x000fe2000bf01270 */
[----:B------:R-:W-:-:S06]  /*18d80*/  UIADD3 UR5, UR4, -0x1, URZ ;  /* 0xffffffff04057890 */ /* 0x000fcc000fffe03f */
[----:B------:R-:W-:-:S06]  /*18d90*/  IMAD.U32 R0, RZ, RZ, UR5 ;  /* 0x00000005ff007e24 */ /* 0x000fcc000f8e00ff */
[----:B------:R-:W-:Y:S05]  /*18da0*/  @P0 BRA `(.L_x_6274) ;  /* 0x00000000001c0947 */ /* 0x000fea0003800000 */
[----:B------:R-:W-:Y:S01]  /*18db0*/  ISETP.NE.AND P0, PT, R5, 0x1, PT ;  /* 0x000000010500780c */ /* 0x000fe20003f05270 */
[----:B------:R-:W-:-:S12]  /*18dc0*/  IMAD R7, RZ, RZ, -UR4 ;  /* 0x80000004ff077e24 */ /* 0x000fd8000f8e02ff */
[----:B------:R-:W1:Y:S02]  /*18dd0*/  @P0 LDC.64 R2, c[0x0][0x9e8] ;  /* 0x00027a00ff020b82 */ /* 0x000e640000000a00 */
[----:B-1----:R-:W-:-:S05]  /*18de0*/  @P0 IMAD.HI.U32 R2, R7, R2, RZ ;  /* 0x0000000207020227 */ /* 0x002fca00078e00ff */
[----:B------:R-:W-:-:S04]  /*18df0*/  @P0 SHF.R.U32.HI R7, RZ, R3, R2 ;  /* 0x00000003ff070219 */ /* 0x000fc80000011602 */
[----:B------:R-:W-:Y:S01]  /*18e00*/  LOP3.LUT R0, RZ, R7, RZ, 0x33, !PT ;  /* 0x00000007ff007212 */ /* 0x000fe200078e33ff */
[----:B------:R-:W-:Y:S06]  /*18e10*/  BRA `(.L_x_6275) ;  /* 0x0000000000107947 */ /* 0x000fec0003800000 */
.L_x_6274:
[----:B------:R-:W-:-:S13]  /*18e20*/  ISETP.NE.AND P0, PT, R5, 0x1, PT ;  /* 0x000000010500780c */ /* 0x000fda0003f05270 */
[----:B------:R-:W1:Y:S02]  /*18e30*/  @P0 LDC.64 R2, c[0x0][0x9e8] ;  /* 0x00027a00ff020b82 */ /* 0x000e640000000a00 */
[----:B-1----:R-:W-:-:S05]  /*18e40*/  @P0 IMAD.HI.U32 R2, R0, R2, RZ ;  /* 0x0000000200020227 */ /* 0x002fca00078e00ff */
[----:B------:R-:W-:-:S07]  /*18e50*/  @P0 SHF.R.U32.HI R0, RZ, R3, R2 ;  /* 0x00000003ff000219 */ /* 0x000fce0000011602 */
.L_x_6275:
[----:B------:R-:W-:-:S05]  /*18e60*/  IMAD R3, R0, R5, R5 ;  /* 0x0000000500037224 */ /* 0x000fca00078e0205 */
[----:B------:R-:W-:-:S07]  /*18e70*/  VIMNMX R4, R4, R3, PT ;  /* 0x0000000304047248 */ /* 0x000fce0003fe0100 */
.L_x_6273:
[----:B------:R-:W-:Y:S01]  /*18e80*/  UIMAD UR5, UR10, UR9, 0xdf ;  /* 0x000000df0a0574a4 */ /* 0x000fe2000f8e0209 */
[----:B------:R-:W-:Y:S01]  /*18e90*/  VIADD R3, R4, 0xdf ;  /* 0x000000df04037836 */ /* 0x000fe20000000000 */
[----:B------:R-:W-:Y:S01]  /*18ea0*/  UMOV UR4, URZ ;  /* 0x0000003f00047c82 */ /* 0x000fe20008000000 */
[----:B------:R-:W-:Y:S01]  /*18eb0*/  IMAD.MOV.U32 R2, RZ, RZ, RZ ;  /* 0x000000ffff027224 */ /* 0x000fe200078e00ff */
[----:B------:R-:W-:Y:S02]  /*18ec0*/  UIMAD.WIDE UR4, UR5, -0x6db6db6d, UR4 ;  /* 0x92492493050478a5 */ /* 0x000fe4000f8e0204 */
[----:B------:R-:W-:Y:S01]  /*18ed0*/  UIADD3 UR6, UR37, -UR11, URZ ;  /* 0x8000000b25067290 */ /* 0x000fe2000fffe03f */
[----:B------:R-:W-:Y:S01]  /*18ee0*/  IMAD.HI R2, R3, -0x6db6db6d, R2 ;  /* 0x9249249303027827 */ /* 0x000fe200078e0202 */
[----:B------:R-:W-:Y:S02]  /*18ef0*/  USHF.R.U32.HI UR4, URZ, 0x1f, UR5 ;  /* 0x0000001f3f047899 */ /* 0x000fe40008011605 */
[----:B------:R-:W-:-:S02]  /*18f00*/  UIMAD UR6, UR10, UR9, UR6 ;  /* 0x000000090a0672a4 */ /* 0x000fc4000f8e0206 */
[----:B------:R-:W-:Y:S01]  /*18f10*/  SHF.R.U32.HI R3, RZ, 0x1f, R2 ;  /* 0x0000001fff037819 */ /* 0x000fe20000011602 */
[----:B------:R-:W-:Y:S01]  /*18f20*/  ULDC UR7, c[0x0][0x9dc] ;  /* 0x0002770000077ab9 */ /* 0x000fe20000000800 */
[----:B------:R-:W-:Y:S02]  /*18f30*/  ULEA.HI.SX32 UR5, UR5, UR4, 0x19 ;  /* 0x0000000405057291 */ /* 0x000fe4000f8fca3f */
[----:B------:R-:W-:Y:S01]  /*18f40*/  UIADD3 UR4, UR6, -UR7, URZ ;  /* 0x8000000706047290 */ /* 0x000fe2000fffe03f */
[----:B------:R-:W-:-:S04]  /*18f50*/  LEA.HI.SX32 R3, R2, R3, 0x19 ;  /* 0x0000000302037211 */ /* 0x000fc800078fcaff */
[----:B------:R-:W-:Y:S01]  /*18f60*/  VIMNMX R17, R3, UR5, PT ;  /* 0x0000000503117c48 */ /* 0x000fe2000bfe0100 */
[----:B------:R-:W-:Y:S01]  /*18f70*/  IMAD.U32 R0, RZ, RZ, UR4 ;  /* 0x00000004ff007e24 */ /* 0x000fe2000f8e00ff */
[----:B------:R-:W-:Y:S06]  /*18f80*/  @!P1 BRA `(.L_x_6276) ;  /* 0x0000000000409947 */ /* 0x000fec0003800000 */
[----:B------:R-:W-:-:S05]  /*18f90*/  IMAD.U32 R4, RZ, RZ, UR6 ;  /* 0x00000006ff047e24 */ /* 0x000fca000f8e00ff */
        /* <DEDUP_REMOVED lines=9> */
.L_x_6277:
[----:B------:R-:W-:-:S13]  /*19030*/  ISETP.NE.AND P0, PT, R5, 0x1, PT ;  /* 0x000000010500780c */ /* 0x000fda0003f05270 */
[----:B------:R-:W1:Y:S02]  /*19040*/  @P0 LDC.64 R2, c[0x0][0x9e8] ;  /* 0x00027a00ff020b82 */ /* 0x000e640000000a00 */
[----:B-1----:R-:W-:-:S05]  /*19050*/  @P0 IMAD.HI.U32 R2, R4, R2, RZ ;  /* 0x0000000204020227 */ /* 0x002fca00078e00ff */
[----:B------:R-:W-:-:S07]  /*19060*/  @P0 SHF.R.U32.HI R4, RZ, R3, R2 ;  /* 0x00000003ff040219 */ /* 0x000fce0000011602 */
.L_x_6278:
[----:B------:R-:W-:-:S05]  /*19070*/  IMAD R5, R4, R5, RZ ;  /* 0x0000000504057224 */ /* 0x000fca00078e02ff */
[----:B------:R-:W-:-:S07]  /*19080*/  VIMNMX R0, R0, R5, !PT ;  /* 0x0000000500007248 */ /* 0x000fce0007fe0100 */
.L_x_6276:
[----:B------:R-:W-:Y:S01]  /*19090*/  IMAD.MOV.U32 R2, RZ, RZ, RZ ;  /* 0x000000ffff027224 */ /* 0x000fe200078e00ff */
[----:B------:R-:W-:Y:S01]  /*190a0*/  BSSY B6, `(.L_x_6279) ;  /* 0x00002a4000067945 */ /* 0x000fe20003800000 */
[----:B------:R-:W-:Y:S02]  /*190b0*/  IMAD.MOV.U32 R3, RZ, RZ, R0 ;  /* 0x000000ffff037224 */ /* 0x000fe400078e0000 */
[----:B------:R-:W-:-:S05]  /*190c0*/  IMAD.HI R0, R0, -0x6db6db6d, R2 ;  /* 0x9249249300007827 */ /* 0x000fca00078e0202 */
        /* <DEDUP_REMOVED lines=24> */
.L_x_6280:
        /* <DEDUP_REMOVED lines=23> */
.L_x_6282:
        /* <DEDUP_REMOVED lines=22> */
.L_x_6283:
        /* <DEDUP_REMOVED lines=20> */
.L_x_6284:
        /* <DEDUP_REMOVED lines=18> */
.L_x_6285:
[----:B------:R-:W1:Y:S01]  /*19780*/  LDC R0, c[0x0][0x428] ;  /* 0x00010a00ff007b82 */ /* 0x000e620000000800 */
[----:B------:R-:W-:Y:S01]  /*19790*/  ULDC.64 UR4, c[0x0][0x9f8] ;  /* 0x00027e0000047ab9 */ /* 0x000fe20000000a00 */
[----:B------:R-:W-:Y:S01]  /*197a0*/  IMAD.U32 R3, RZ, RZ, UR38 ;  /* 0x00000026ff037e24 */ /* 0x000fe2000f8e00ff */
[----:B------:R-:W-:Y:S01]  /*197b0*/  ISETP.NE.U32.AND P0, PT, RZ, UR4, PT ;  /* 0x00000004ff007c0c */ /* 0x000fe2000bf05070 */
[----:B------:R-:W-:Y:S01]  /*197c0*/  IMAD.U32 R21, RZ, RZ, UR39 ;  /* 0x00000027ff157e24 */ /* 0x000fe2000f8e00ff */
[----:B------:R-:W2:Y:S02]  /*197d0*/  S2R R4, SR_TID.X ;  /* 0x0000000000047919 */ /* 0x000ea40000002100 */
[----:B------:R-:W-:Y:S02]  /*197e0*/  ISETP.NE.AND.EX P0, PT, RZ, UR5, PT, P0 ;  /* 0x00000005ff007c0c */ /* 0x000fe4000bf05300 */
[----:B-1----:R-:W-:-:S13]  /*197f0*/  ISETP.NE.AND P1, PT, R0, 0x1, PT ;  /* 0x000000010000780c */ /* 0x002fda0003f25270 */
[----:B------:R-:W1:Y:S01]  /*19800*/  @P1 LDC R2, c[0x0][0x42c] ;  /* 0x00010b00ff021b82 */ /* 0x000e620000000800 */
[----:B--2---:R-:W-:-:S07]  /*19810*/  LOP3.LUT R18, R4, 0x7f, RZ, 0xc0, !PT ;  /* 0x0000007f04127812 */ /* 0x004fce00078ec0ff */
[----:B------:R-:W2:Y:S01]  /*19820*/  @P1 LDC R0, c[0x0][0x430] ;  /* 0x00010c00ff001b82 */ /* 0x000ea20000000800 */
[----:B-1----:R-:W-:-:S05]  /*19830*/  @P1 IMAD.HI.U32 R2, R2, UR38, RZ ;  /* 0x0000002602021c27 */ /* 0x002fca000f8e00ff */
[----:B--2---:R-:W-:Y:S01]  /*19840*/  @P1 SHF.R.U32.HI R3, RZ, R0, R2 ;  /* 0x00000000ff031219 */ /* 0x004fe20000011602 */
[----:B------:R-:W-:-:S04]  /*19850*/  IMAD.U32 R0, RZ, RZ, UR39 ;  /* 0x00000027ff007e24 */ /* 0x000fc8000f8e00ff */
[----:B------:R1:W-:Y:S02]  /*19860*/  STL [R1+0x8], R3 ;  /* 0x0000080301007387 */ /* 0x0003e40000100800 */
[----:B-1----:R-:W1:Y:S02]  /*19870*/  @P0 LDC.64 R2, c[0x0][0x9f8] ;  /* 0x00027e00ff020b82 */ /* 0x002e640000000a00 */
[----:B-1----:R-:W-:-:S05]  /*19880*/  @P0 IMAD.WIDE R2, R0, 0x4, R2 ;  /* 0x0000000400020825 */ /* 0x002fca00078e0202 */
[----:B------:R1:W2:Y:S01]  /*19890*/  @P0 LDG.E R21, desc[UR46][R2.64] ;  /* 0x0000002e02150981 */ /* 0x0002a2000c1e1900 */
[----:B------:R-:W-:Y:S01]  /*198a0*/  ISETP.NE.AND P2, PT, R18, RZ, PT ;  /* 0x000000ff1200720c */ /* 0x000fe20003f45270 */
[----:B------:R-:W-:Y:S01]  /*198b0*/  UMOV UR36, URZ ;  /* 0x0000003f00247c82 */ /* 0x000fe20008000000 */
[----:B------:R-:W-:Y:S01]  /*198c0*/  UMOV UR6, 0xffffffff ;  /* 0xffffffff00067882 */ /* 0x000fe20000000000 */
[----:B------:R-:W-:-:S04]  /*198d0*/  SHF.R.U32.HI R4, RZ, 0x5, R4 ;  /* 0x00000005ff047819 */ /* 0x000fc80000011604 */
[----:B------:R-:W-:Y:S01]  /*198e0*/  LOP3.LUT R4, R4, 0x3, RZ, 0xc0, !PT ;  /* 0x0000000304047812 */ /* 0x000fe200078ec0ff */
[----:B-1----:R-:W1:Y:S05]  /*198f0*/  LDC.64 R2, c[0x0][0x3f8] ;  /* 0x0000fe00ff027b82 */ /* 0x002e6a0000000a00 */
[----:B------:R-:W-:-:S05]  /*19900*/  VOTEU.ALL UP1, P2 ;  /* 0x00000000003f7886 */ /* 0x000fca0001020000 */
[----:B------:R-:W-:-:S04]  /*19910*/  @!UP1 UIADD3 UR4, UP0, UR42, 0x270, URZ ;  /* 0x000002702a049890 */ /* 0x000fc8000ff1e03f */
[----:B------:R-:W-:-:S09]  /*19920*/  @!UP1 UIADD3.X UR5, URZ, UR43, URZ, UP0, !UPT ;  /* 0x0000002b3f059290 */ /* 0x000fd200087fe43f */
[----:B------:R3:W-:Y:S01]  /*19930*/  @!UP1 UTMAPF.L2.4D [UR36], [UR4] ;  /* 0x00000024040095b8 */ /* 0x0007e20008018000 */
[----:B-1----:R-:W-:-:S04]  /*19940*/  ISETP.NE.U32.AND P1, PT, R2, RZ, PT ;  /* 0x000000ff0200720c */ /* 0x002fc80003f25070 */
[----:B------:R-:W-:Y:S02]  /*19950*/  ISETP.NE.AND.EX P1, PT, R3, RZ, PT, P1 ;  /* 0x000000ff0300720c */ /* 0x000fe40003f25310 */
[----:B--2---:R-:W-:Y:S02]  /*19960*/  SHF.R.S32.HI R8, RZ, 0x1f, R21 ;  /* 0x0000001fff087819 */ /* 0x004fe40000011415 */
[----:B------:R-:W-:-:S03]  /*19970*/  SEL R0, R21, RZ, !P1 ;  /* 0x000000ff15007207 */ /* 0x000fc60004800000 */
[----:B------:R3:W-:Y:S01]  /*19980*/  STL [R1+0xc], R8 ;  /* 0x00000c0801007387 */ /* 0x0007e20000100800 */
[----:B------:R-:W-:Y:S05]  /*19990*/  BRA.DIV UR6, `(.L_x_6286) ;  /* 0x0000002a06a07947 */ /* 0x000fea000b800000 */
[----:B------:R1:W2:Y:S02]  /*199a0*/  SHFL.IDX PT, R14, R4, RZ, 0x1f ;  /* 0x00001fff040e7589 */ /* 0x0002a400000e0000 */
.L_x_6347:
[----:B--2---:R-:W-:Y:S02]  /*199b0*/  ISETP.NE.AND P0, PT, R14, RZ, PT ;  /* 0x000000ff0e00720c */ /* 0x004fe40003f05270 */
[----:B------:R-:W-:-:S11]  /*199c0*/  PLOP3.LUT P6, PT, PT, PT, PT, 0x8, 0x0 ;  /* 0x000000000000781c */ /* 0x000fd60003fce170 */
[----:B------:R-:W-:Y:S05]  /*199d0*/  @P0 BRA `(.L_x_6287) ;  /* 0x0000000400900947 */ /* 0x000fea0003800000 */
[----:B---3--:R-:W-:Y:S01]  /*199e0*/  UMOV UR4, 0xffffffff ;  /* 0xffffffff00047882 */ /* 0x008fe20000000000 */
[----:B------:R-:W-:Y:S02]  /*199f0*/  VIADD R6, R17, 0xffffffff ;  /* 0xffffffff11067836 */ /* 0x000fe40000000000 */
[----:B------:R-:W-:Y:S05]  /*19a00*/  BRA.DIV UR4, `(.L_x_6288) ;  /* 0x0000002a04a47947 */ /* 0x000fea000b800000 */
[----:B------:R-:W-:-:S13]  /*19a10*/  ELECT P6, URZ, PT ;  /* 0x00000000003f782f */ /* 0x000fda00038c0000 */
.L_x_6350:
[----:B------:R-:W-:Y:S05]  /*19a20*/  @!P6 BRA `(.L_x_6289) ;  /* 0x000000040038e947 */ /* 0x000fea0003800000 */
[----:B------:R-:W-:Y:S01]  /*19a30*/  IMAD.MOV.U32 R0, RZ, RZ, R21 ;  /* 0x000000ffff007224 */ /* 0x000fe200078e0015 */
[----:B------:R-:W-:Y:S06]  /*19a40*/  @!P1 BRA `(.L_x_6290) ;  /* 0x0000000000489947 */ /* 0x000fec0003800000 */
[----:B------:R-:W2:Y:S01]  /*19a50*/  LDC R7, c[0x0][0x41c] ;  /* 0x00010700ff077b82 */ /* 0x000ea20000000800 */
[----:B------:R-:W-:Y:S01]  /*19a60*/  IMAD.MOV.U32 R0, RZ, RZ, R6 ;  /* 0x000000ffff007224 */ /* 0x000fe200078e0006 */
[----:B------:R-:W-:Y:S01]  /*19a70*/  ULDC.64 UR4, c[0x0][0x408] ;  /* 0x0001020000047ab9 */ /* 0x000fe20000000a00 */
[----:B--2---:R-:W-:-:S13]  /*19a80*/  ISETP.NE.AND P0, PT, R7, 0x1, PT ;  /* 0x000000010700780c */ /* 0x004fda0003f05270 */
[----:B-1----:R-:W1:Y:S02]  /*19a90*/  @P0 LDC.64 R4, c[0x0][0x420] ;  /* 0x00010800ff040b82 */ /* 0x002e640000000a00 */
[----:B-1----:R-:W-:-:S05]  /*19aa0*/  @P0 IMAD.HI.U32 R4, R6, R4, RZ ;  /* 0x0000000406040227 */ /* 0x002fca00078e00ff */
        /* <DEDUP_REMOVED lines=12> */
.L_x_6290:
[----:B--2---:R-:W1:Y:S04]  /*19b70*/  LDL R3, [R1] ;  /* 0x0000000001037983 */ /* 0x004e680000100800 */
[----:B------:R-:W2:Y:S01]  /*19b80*/  LDL R2, [R1+0x4] ;  /* 0x0000040001027983 */ /* 0x000ea20000100800 */
[----:B------:R-:W-:Y:S02]  /*19b90*/  ISETP.NE.AND P0, PT, R18, RZ, PT ;  /* 0x000000ff1200720c */ /* 0x000fe40003f05270 */
[----:B-1----:R-:W-:Y:S02]  /*19ba0*/  LEA R4, R3, UR40, 0x3 ;  /* 0x0000002803047c11 */ /* 0x002fe4000f8e18ff */
[----:B--2---:R-:W-:-:S04]  /*19bb0*/  SHF.L.U32 R3, R2, 0x1f, RZ ;  /* 0x0000001f02037819 */ /* 0x004fc800000006ff */
[----:B------:R-:W1:Y:S02]  /*19bc0*/  SYNCS.PHASECHK.TRANS64.TRYWAIT P3, [R4+URZ+0x2e880], R3 ;  /* 0x02e88003040075a7 */ /* 0x000e64000806017f */
[----:B-1----:R-:W-:Y:S05]  /*19bd0*/  @!P3 BRA `(.L_x_6291) ;  /* 0x000000280050b947 */ /* 0x002fea0003800000 */
.L_x_6351:
        /* <DEDUP_REMOVED lines=8> */
.L_x_6292:
[----:B------:R-:W2:Y:S01]  /*19c60*/  LDL R2, [R1] ;  /* 0x0000000001027983 */ /* 0x000ea20000100800 */
[----:B------:R-:W-:-:S03]  /*19c70*/  IMAD.U32 R7, RZ, RZ, UR40 ;  /* 0x00000028ff077e24 */ /* 0x000fc6000f8e00ff */
[----:B------:R-:W3:Y:S01]  /*19c80*/  LDL R5, [R1+0x8] ;  /* 0x0000080001057983 */ /* 0x000ee20000100800 */
        /* <DEDUP_REMOVED lines=10> */
[----:B--2---:R-:W-:-:S05]  /*19d30*/  IMAD R2, R2, 0x7000, R7 ;  /* 0x0000700002027824 */ /* 0x004fca00078e0207 */
[----:B------:R-:W-:Y:S02]  /*19d40*/  R2UR UR8, R2 ;  /* 0x00000000020872ca */ /* 0x000fe400000e0000 */
[----:B---3--:R-:W-:-:S11]  /*19d50*/  R2UR UR12, R5 ;  /* 0x00000000050c72ca */ /* 0x008fd600000e0000 */
[----:B------:R-:W-:-:S09]  /*19d60*/  UIADD3 UR8, UR8, 0xe400, URZ ;  /* 0x0000e40008087890 */ /* 0x000fd2000fffe03f */
[----:B------:R2:W-:Y:S01]  /*19d70*/  UTMALDG.4D [UR8], [UR4], desc[UR6] ;  /* 0x00000608040075b4 */ /* 0x0005e20008019000 */
[----:B------:R-:W3:Y:S02]  /*19d80*/  SYNCS.PHASECHK.TRANS64.TRYWAIT P3, [R4+URZ+0x2e840], R3 ;  /* 0x02e84003040075a7 */ /* 0x000ee4000806017f */
[----:B--23--:R-:W-:Y:S05]  /*19d90*/  @!P3 BRA `(.L_x_6293) ;  /* 0x0000002400f4b947 */ /* 0x00cfea0003800000 */
.L_x_6352:
        /* <DEDUP_REMOVED lines=8> */
.L_x_6294:
[----:B-12---:R-:W2:Y:S01]  /*19e20*/  LDL R3, [R1+0x8] ;  /* 0x0000080001037983 */ /* 0x006ea20000100800 */
        /* <DEDUP_REMOVED lines=13> */
[----:B--2---:R-:W-:Y:S01]  /*19f00*/  NOP ;  /* 0x0000000000007918 */ /* 0x004fe20000000000 */
.L_x_6289:
[----:B------:R-:W-:Y:S05]  /*19f10*/  WARPSYNC.ALL ;  /* 0x0000000000007948 */ /* 0x000fea0003800000 */
[----:B------:R-:W-:Y:S01]  /*19f20*/  BAR.SYNC.DEFER_BLOCKING 0x8, 0x120 ;  /* 0x0204800000007b1d */ /* 0x000fe20000010000 */
[----:B------:R-:W-:Y:S01]  /*19f30*/  ELECT P0, URZ, PT ;  /* 0x00000000003f782f */ /* 0x000fe20003800000 */
[----:B------:R-:W-:Y:S02]  /*19f40*/  UIADD3 UR4, UP0, UR42, 0x270, URZ ;  /* 0x000002702a047890 */ /* 0x000fe4000ff1e03f */
[----:B------:R-:W-:Y:S02]  /*19f50*/  UIADD3 UR8, UR40, 0x1c400, URZ ;  /* 0x0001c40028087890 */ /* 0x000fe4000fffe03f */
[----:B------:R-:W-:-:S02]  /*19f60*/  UIADD3 UR9, UR40, 0x2e800, URZ ;  /* 0x0002e80028097890 */ /* 0x000fc4000fffe03f */
[----:B------:R-:W-:Y:S01]  /*19f70*/  UIADD3.X UR5, URZ, UR43, URZ, UP0, !UPT ;  /* 0x0000002b3f057290 */ /* 0x000fe200087fe43f */
[----:B------:R-:W-:Y:S01]  /*19f80*/  UMOV UR6, 0x0 ;  /* 0x0000000000067882 */ /* 0x000fe20000000000 */
[----:B------:R-:W-:Y:S01]  /*19f90*/  UMOV UR7, 0x12f00000 ;  /* 0x12f0000000077882 */ /* 0x000fe20000000000 */
[----:B------:R-:W-:-:S03]  /*19fa0*/  UMOV UR10, URZ ;  /* 0x0000003f000a7c82 */ /* 0x000fc60008000000 */
[----:B------:R-:W-:Y:S01]  /*19fb0*/  @P0 IMAD.MOV.U32 R2, RZ, RZ, 0x4000 ;  /* 0x00004000ff020424 */ /* 0x000fe200078e00ff */
[----:B------:R-:W-:Y:S01]  /*19fc0*/  UMOV UR11, UR37 ;  /* 0x00000025000b7c82 */ /* 0x000fe20008000000 */
[----:B------:R-:W-:Y:S01]  /*19fd0*/  UMOV UR12, UR38 ;  /* 0x00000026000c7c82 */ /* 0x000fe20008000000 */
[----:B------:R-:W-:Y:S01]  /*19fe0*/  UMOV UR13, UR39 ;  /* 0x00000027000d7c82 */ /* 0x000fe20008000000 */
[----:B------:R2:W-:Y:S01]  /*19ff0*/  @P0 SYNCS.ARRIVE.TRANS64 RZ, [UR40+0x2e800], R2 ;  /* 0x02e80002ffff09a7 */ /* 0x0005e20008000028 */
[----:B------:R2:W-:Y:S01]  /*1a000*/  UTMALDG.4D [UR8], [UR4], desc[UR6] ;  /* 0x00000608040075b4 */ /* 0x0005e20008019000 */
[----:B------:R-:W-:Y:S02]  /*1a010*/  NOP ;  /* 0x0000000000007918 */ /* 0x000fe40000000000 */
.L_x_6287:
        /* <DEDUP_REMOVED lines=10> */
.L_x_6353:
[----:B---3--:R-:W-:Y:S05]  /*1a0c0*/  BSYNC B0 ;  /* 0x0000000000007941 */ /* 0x008fea0003800000 */
.L_x_6295:
[----:B--2---:R-:W2:Y:S01]  /*1a0d0*/  LDL R3, [R1+0x10] ;  /* 0x0000100001037983 */ /* 0x004ea20000100800 */
[----:B------:R-:W-:-:S05]  /*1a0e0*/  VIADD R17, R17, 0xfffffffe ;  /* 0xfffffffe11117836 */ /* 0x000fca0000000000 */
[----:B--2---:R-:W-:-:S13]  /*1a0f0*/  ISETP.GE.AND P0, PT, R17, R3, PT ;  /* 0x000000031100720c */ /* 0x004fda0003f06270 */
[----:B------:R-:W-:Y:S05]  /*1a100*/  @!P0 BRA `(.L_x_6297) ;  /* 0x00000010000c8947 */ /* 0x000fea0003800000 */
[----:B------:R2:W5:Y:S01]  /*1a110*/  LDL.LU R6, [R1] ;  /* 0x0000000001067983 */ /* 0x0005620000300800 */
[----:B------:R-:W-:-:S03]  /*1a120*/  IMAD.MOV.U32 R18, RZ, RZ, R17 ;  /* 0x000000ffff127224 */ /* 0x000fc600078e0011 */
[----:B------:R2:W5:Y:S04]  /*1a130*/  LDL.LU R7, [R1+0x4] ;  /* 0x0000040001077983 */ /* 0x0005680000300800 */
.L_x_6317:
        /* <DEDUP_REMOVED lines=10> */
[----:B------:R-:W-:Y:S01]  /*1a1e0*/  IMAD.MOV.U32 R8, RZ, RZ, R18 ;  /* 0x000000ffff087224 */ /* 0x000fe200078e0012 */
[----:B------:R-:W-:Y:S06]  /*1a1f0*/  @!P1 BRA `(.L_x_6300) ;  /* 0x00000000004c9947 */ /* 0x000fec0003800000 */
[----:B------:R-:W4:Y:S01]  /*1a200*/  LDL R5, [R1+0xc] ;  /* 0x00000c0001057983 */ /* 0x000f220000100800 */
[----:B-1----:R-:W1:Y:S01]  /*1a210*/  LDC R4, c[0x0][0x41c] ;  /* 0x00010700ff047b82 */ /* 0x002e620000000800 */
        /* <DEDUP_REMOVED lines=10> */
[----:B----4-:R-:W-:-:S04]  /*1a2c0*/  IMAD R0, R5, UR4, RZ ;  /* 0x0000000405007c24 */ /* 0x010fc8000f8e02ff */
[----:B------:R-:W-:Y:S01]  /*1a2d0*/  IMAD R0, R21, UR5, R0 ;  /* 0x0000000515007c24 */ /* 0x000fe2000f8e0200 */
[----:B------:R-:W-:Y:S02]  /*1a2e0*/  ULDC.64 UR4, c[0x0][0x3f8] ;  /* 0x0000fe0000047ab9 */ /* 0x000fe40000000a00 */
[----:B------:R-:W-:Y:S01]  /*1a2f0*/  LEA R4, P0, R2, UR4, 0x2 ;  /* 0x0000000402047c11 */ /* 0x000fe2000f8010ff */
[----:B------:R-:W-:-:S05]  /*1a300*/  IMAD.IADD R0, R0, 0x1, R3 ;  /* 0x0000000100007824 */ /* 0x000fca00078e0203 */
[----:B------:R-:W-:-:S05]  /*1a310*/  LEA.HI.X R5, R2, UR5, R0, 0x2, P0 ;  /* 0x0000000502057c11 */ /* 0x000fca00080f1400 */
[----:B------:R4:W5:Y:S02]  /*1a320*/  LDG.E R0, desc[UR46][R4.64] ;  /* 0x0000002e04007981 */ /* 0x000964000c1e1900 */
.L_x_6300:
[----:B-1--4-:R-:W-:Y:S01]  /*1a330*/  LEA R4, R10, UR40, 0x3 ;  /* 0x000000280a047c11 */ /* 0x012fe2000f8e18ff */
[----:B------:R-:W1:Y:S01]  /*1a340*/  S2R R2, SR_TID.X ;  /* 0x0000000000027919 */ /* 0x000e620000002100 */
[----:B------:R-:W-:Y:S01]  /*1a350*/  SHF.L.U32 R3, R9, 0x1f, RZ ;  /* 0x0000001f09037819 */ /* 0x000fe200000006ff */
[----:B------:R-:W-:Y:S03]  /*1a360*/  BSSY B1, `(.L_x_6301) ;  /* 0x0000005000017945 */ /* 0x000fe60003800000 */
[----:B------:R-:W4:Y:S01]  /*1a370*/  SYNCS.PHASECHK.TRANS64.TRYWAIT P0, [R4+URZ+0x2e880], R3 ;  /* 0x02e88003040075a7 */ /* 0x000f22000800017f */
[----:B-1----:R-:W-:-:S04]  /*1a380*/  LOP3.LUT R2, R2, 0x7f, RZ, 0xc0, !PT ;  /* 0x0000007f02027812 */ /* 0x002fc800078ec0ff */
[----:B------:R-:W-:Y:S01]  /*1a390*/  ISETP.NE.AND P3, PT, R2, RZ, PT ;  /* 0x000000ff0200720c */ /* 0x000fe20003f65270 */
[----:B----4-:R-:W-:-:S12]  /*1a3a0*/  @!P0 BRA `(.L_x_6302) ;  /* 0x00000020009c8947 */ /* 0x010fd80003800000 */
.L_x_6354:
[----:B------:R-:W-:Y:S05]  /*1a3b0*/  BSYNC B1 ;  /* 0x0000000000017941 */ /* 0x000fea0003800000 */
.L_x_6301:
        /* <DEDUP_REMOVED lines=9> */
.L_x_6304:
[----:B------:R-:W-:Y:S05]  /*1a450*/  BSYNC B1 ;  /* 0x0000000000017941 */ /* 0x000fea0003800000 */
.L_x_6303:
[----:B------:R-:W4:Y:S04]  /*1a460*/  LDL R5, [R1+0x8] ;  /* 0x0000080001057983 */ /* 0x000f280000100800 */
[----:B------:R-:W2:Y:S01]  /*1a470*/  LDL R2, [R1] ;  /* 0x0000000001027983 */ /* 0x000ea20000100800 */
[----:B---3--:R-:W-:Y:S01]  /*1a480*/  IMAD.MOV.U32 R10, RZ, RZ, RZ ;  /* 0x000000ffff0a7224 */ /* 0x008fe200078e00ff */
[----:B------:R-:W-:Y:S01]  /*1a490*/  UIADD3 UR4, UP0, UR42, 0x470, URZ ;  /* 0x000004702a047890 */ /* 0x000fe2000ff1e03f */
[----:B------:R-:W-:Y:S01]  /*1a4a0*/  PLOP3.LUT P0, PT, PT, PT, PT, 0x80, 0x0 ;  /* 0x000000000000781c */ /* 0x000fe20003f0f070 */
[----:B------:R-:W-:Y:S01]  /*1a4b0*/  UMOV UR6, 0x0 ;  /* 0x0000000000067882 */ /* 0x000fe20000000000 */
[----:B------:R-:W-:Y:S01]  /*1a4c0*/  UMOV UR7, 0x14f00000 ;  /* 0x14f0000000077882 */ /* 0x000fe20000000000 */
[----:B------:R-:W-:Y:S01]  /*1a4d0*/  R2UR UR10, R10 ;  /* 0x000000000a0a72ca */ /* 0x000fe200000e0000 */
[----:B------:R-:W-:Y:S01]  /*1a4e0*/  UIADD3.X UR5, URZ, UR43, URZ, UP0, !UPT ;  /* 0x0000002b3f057290 */ /* 0x000fe200087fe43f */
[----:B----4-:R-:W-:Y:S01]  /*1a4f0*/  R2UR UR12, R5 ;  /* 0x00000000050c72ca */ /* 0x010fe200000e0000 */
[----:B------:R-:W-:-:S04]  /*1a500*/  IMAD.U32 R5, RZ, RZ, UR40 ;  /* 0x00000028ff057e24 */ /* 0x000fc8000f8e00ff */
[----:B--2---:R-:W-:Y:S02]  /*1a510*/  IMAD R2, R2, 0x7000, R5 ;  /* 0x0000700002027824 */ /* 0x004fe400078e0205 */
[----:B------:R-:W-:Y:S02]  /*1a520*/  IMAD R5, R8, 0xe0, RZ ;  /* 0x000000e008057824 */ /* 0x000fe400078e02ff */
[----:B------:R-:W-:Y:S02]  /*1a530*/  VIADD R8, R4, 0x2e870 ;  /* 0x0002e87004087836 */ /* 0x000fe40000000000 */
[----:B------:R-:W-:-:S07]  /*1a540*/  VIADD R9, R2, 0xe400 ;  /* 0x0000e40002097836 */ /* 0x000fce0000000000 */
.L_x_6305:
        /* <DEDUP_REMOVED lines=12> */
.L_x_6355:
[----:B------:R-:W-:Y:S05]  /*1a610*/  BSYNC B1 ;  /* 0x0000000000017941 */ /* 0x000fea0003800000 */
.L_x_6306:
        /* <DEDUP_REMOVED lines=11> */
.L_x_6309:
[----:B------:R-:W-:Y:S05]  /*1a6d0*/  BSYNC B1 ;  /* 0x0000000000017941 */ /* 0x000fea0003800000 */
.L_x_6308:
        /* <DEDUP_REMOVED lines=10> */
.L_x_6310:
        /* <DEDUP_REMOVED lines=9> */
.L_x_6299:
[----:B------:R-:W-:Y:S05]  /*1a810*/  BSYNC B0 ;  /* 0x0000000000007941 */ /* 0x000fea0003800000 */
.L_x_6298:
[----:B------:R-:W4:Y:S02]  /*1a820*/  LDL R3, [R1+0x28] ;  /* 0x0000280001037983 */ /* 0x000f240000100800 */
[----:B----4-:R-:W-:-:S13]  /*1a830*/  ISETP.NE.AND P0, PT, R3, 0x3, PT ;  /* 0x000000030300780c */ /* 0x010fda0003f05270 */
[----:B------:R-:W-:Y:S05]  /*1a840*/  @!P0 BRA `(.L_x_6311) ;  /* 0x0000000000048947 */ /* 0x000fea0003800000 */
[----:B------:R-:W-:Y:S01]  /*1a850*/  BPT.TRAP 0x1 ;  /* 0x000000040000795c */ /* 0x000fe20000300000 */
.L_x_6311:
[----:B------:R-:W4:Y:S01]  /*1a860*/  LDL R3, [R1+0x1c] ;  /* 0x00001c0001037983 */ /* 0x000f220000100800 */
[----:B------:R-:W-:Y:S01]  /*1a870*/  LOP3.LUT R2, R7, 0x1, RZ, 0x3c, !PT ;  /* 0x0000000107027812 */ /* 0x000fe200078e3cff */
[----:B------:R-:W-:Y:S01]  /*1a880*/  BSSY B0, `(.L_x_6312) ;  /* 0x0000006000007945 */ /* 0x000fe20003800000 */
[----:B------:R-:W-:Y:S02]  /*1a890*/  LEA R20, R6, UR40, 0x3 ;  /* 0x0000002806147c11 */ /* 0x000fe4000f8e18ff */
[----:B------:R-:W-:-:S04]  /*1a8a0*/  SHF.L.U32 R2, R2, 0x1f, RZ ;  /* 0x0000001f02027819 */ /* 0x000fc800000006ff */
[----:B------:R-:W5:Y:S01]  /*1a8b0*/  SYNCS.PHASECHK.TRANS64.TRYWAIT P3, [R20+URZ+0x2e870], R2 ;  /* 0x02e87002140075a7 */ /* 0x000f62000806017f */
[----:B----4-:R-:W-:Y:S01]  /*1a8c0*/  ISETP.NE.AND P0, PT, R3, 0x3, PT ;  /* 0x000000030300780c */ /* 0x010fe20003f05270 */
[----:B-----5:R-:W-:-:S12]  /*1a8d0*/  @!P3 BRA `(.L_x_6313) ;  /* 0x0000001c0078b947 */ /* 0x020fd80003800000 */
.L_x_6356:
[----:B------:R-:W-:Y:S05]  /*1a8e0*/  BSYNC B0 ;  /* 0x0000000000007941 */ /* 0x000fea0003800000 */
.L_x_6312:
[----:B------:R-:W-:Y:S05]  /*1a8f0*/  @!P0 BRA `(.L_x_6314) ;  /* 0x0000000000048947 */ /* 0x000fea0003800000 */
[----:B------:R-:W-:Y:S01]  /*1a900*/  BPT.TRAP 0x1 ;  /* 0x000000040000795c */ /* 0x000fe20000300000 */
.L_x_6314:
[----:B----4-:R-:W-:Y:S01]  /*1a910*/  SHF.L.U32 R2, R7, 0x1f, RZ ;  /* 0x0000001f07027819 */ /* 0x010fe200000006ff */
[----:B------:R-:W-:-:S03]  /*1a920*/  IMAD R3, R6, 0x7000, RZ ;  /* 0x0000700006037824 */ /* 0x000fc600078e02ff */
[----:B------:R-:W4:Y:S02]  /*1a930*/  SYNCS.PHASECHK.TRANS64.TRYWAIT P3, [R20+URZ+0x2e860], R2 ;  /* 0x02e86002140075a7 */ /* 0x000f24000806017f */
[----:B----4-:R-:W-:Y:S05]  /*1a940*/  @!P3 BRA `(.L_x_6315) ;  /* 0x0000001c0070b947 */ /* 0x010fea0003800000 */
.L_x_6357:
[----:B------:R-:W4:Y:S01]  /*1a950*/  LDL R13, [R1+0x14] ;  /* 0x00001400010d7983 */ /* 0x000f220000100800 */
[----:B-1----:R-:W-:Y:S01]  /*1a960*/  LOP3.LUT R4, R3, R19, RZ, 0xfc, !PT ;  /* 0x0000001303047212 */ /* 0x002fe200078efcff */
[----:B------:R-:W-:Y:S05]  /*1a970*/  WARPSYNC.ALL ;  /* 0x0000000000007948 */ /* 0x000fea0003800000 */
[----:B------:R-:W1:Y:S01]  /*1a980*/  S2R R11, SR_TID.X ;  /* 0x00000000000b7919 */ /* 0x000e620000002100 */
[----:B------:R-:W-:Y:S02]  /*1a990*/  IMAD.MOV.U32 R14, RZ, RZ, 0x40 ;  /* 0x00000040ff0e7424 */ /* 0x000fe400078e00ff */
[----:B------:R-:W-:Y:S01]  /*1a9a0*/  IMAD.U32 R12, RZ, RZ, UR40 ;  /* 0x00000028ff0c7e24 */ /* 0x000fe2000f8e00ff */
[----:B------:R-:W5:Y:S03]  /*1a9b0*/  LDSM.16.MT88.4 R4, [R4+UR40+0xe400] ;  /* 0x00e400280404783b */ /* 0x000f660008004200 */
[----:B------:R-:W-:Y:S01]  /*1a9c0*/  VIADD R12, R12, 0x400 ;  /* 0x000004000c0c7836 */ /* 0x000fe20000000000 */
[----:B-1----:R-:W-:-:S04]  /*1a9d0*/  LOP3.LUT P3, RZ, R11, 0x4, RZ, 0xc0, !PT ;  /* 0x000000040bff7812 */ /* 0x002fc8000786c0ff */
[----:B------:R-:W-:-:S05]  /*1a9e0*/  SEL R14, R14, 0xffffffc0, !P3 ;  /* 0xffffffc00e0e7807 */ /* 0x000fca0005800000 */
[----:B------:R-:W-:Y:S01]  /*1a9f0*/  IMAD.IADD R14, R14, 0x1, R19 ;  /* 0x000000010e0e7824 */ /* 0x000fe200078e0213 */
[----:B-----5:R-:W-:-:S04]  /*1aa00*/  PRMT R8, R4, 0x6420, R5 ;  /* 0x0000642004087816 */ /* 0x020fc80000000005 */
[----:B------:R-:W-:Y:S02]  /*1aa10*/  IADD3 R17, R14, UR40, R3 ;  /* 0x000000280e117c10 */ /* 0x000fe4000fffe003 */
[----:B---3--:R-:W-:Y:S02]  /*1aa20*/  PRMT R9, R4, 0x7531, R5 ;  /* 0x0000753104097816 */ /* 0x008fe40000000005 */
        /* <DEDUP_REMOVED lines=63> */
[C---:B------:R-:W-:Y:S01]  /*1ae20*/  VIADD R4, R3.reuse, 0x5000 ;  /* 0x0000500003047836 */ /* 0x040fe20000000000 */
[C-C-:B------:R-:W-:Y:S01]  /*1ae30*/  PRMT R10, R6.reuse, 0x6420, R7.reuse ;  /* 0x00006420060a7816 */ /* 0x140fe20000000007 */
[----:B------:R-:W-:Y:S01]  /*1ae40*/  VIADD R3, R3, 0x6000 ;  /* 0x0000600003037836 */ /* 0x000fe20000000000 */
[----:B------:R-:W-:-:S02]  /*1ae50*/  PRMT R11, R6, 0x7531, R7 ;  /* 0x00007531060b7816 */ /* 0x000fc40000000007 */
[-C--:B------:R-:W-:Y:S02]  /*1ae60*/  LOP3.LUT R4, R4, R19.reuse, RZ, 0xfc, !PT ;  /* 0x0000001304047212 */ /* 0x080fe400078efcff */
[----:B------:R-:W-:Y:S01]  /*1ae70*/  LOP3.LUT R3, R3, R19, RZ, 0xfc, !PT ;  /* 0x0000001303037212 */ /* 0x000fe200078efcff */
[----:B------:R-:W-:Y:S04]  /*1ae80*/  STSM.16.M88.4 [R2+0x4800], R8 ;  /* 0x0048000802007844 */ /* 0x000fe80000000200 */
[----:B------:R-:W1:Y:S02]  /*1ae90*/  LDSM.16.MT88.4 R4, [R4+UR40+0xe400] ;  /* 0x00e400280404783b */ /* 0x000e640008004200 */
[C-C-:B-1----:R-:W-:Y:S02]  /*1aea0*/  PRMT R12, R4.reuse, 0x6420, R5.reuse ;  /* 0x00006420040c7816 */ /* 0x142fe40000000005 */
[----:B------:R-:W-:-:S02]  /*1aeb0*/  PRMT R13, R4, 0x7531, R5 ;  /* 0x00007531040d7816 */ /* 0x000fc40000000005 */
[C-C-:B------:R-:W-:Y:S02]  /*1aec0*/  PRMT R14, R6.reuse, 0x6420, R7.reuse ;  /* 0x00006420060e7816 */ /* 0x140fe40000000007 */
[----:B------:R-:W-:Y:S02]  /*1aed0*/  PRMT R15, R6, 0x7531, R7 ;  /* 0x00007531060f7816 */ /* 0x000fe40000000007 */
[----:B------:R-:W1:Y:S04]  /*1aee0*/  LDSM.16.MT88.4 R4, [R17+0x13400] ;  /* 0x013400001104783b */ /* 0x000e680000004200 */
[----:B------:R-:W-:Y:S01]  /*1aef0*/  STSM.16.M88.4 [R2+0x5000], R12 ;  /* 0x0050000c02007844 */ /* 0x000fe20000000200 */
[C-C-:B-1----:R-:W-:Y:S02]  /*1af00*/  PRMT R8, R4.reuse, 0x6420, R5.reuse ;  /* 0x0000642004087816 */ /* 0x142fe40000000005 */
[----:B------:R-:W-:-:S02]  /*1af10*/  PRMT R9, R4, 0x7531, R5 ;  /* 0x0000753104097816 */ /* 0x000fc40000000005 */
        /* <DEDUP_REMOVED lines=23> */
.L_x_6316:
[----:B---3--:R-:W3:Y:S01]  /*1b090*/  LDL R2, [R1+0x10] ;  /* 0x0000100001027983 */ /* 0x008ee20000100800 */
[----:B-1----:R1:W-:Y:S03]  /*1b0a0*/  SYNCS.ARRIVE.TRANS64.A1T0 RZ, [R20+URZ+0x2e850], RZ ;  /* 0x02e850ff14ff79a7 */ /* 0x0023e6000810003f */
[----:B------:R4:W5:Y:S04]  /*1b0b0*/  LDL R6, [R1] ;  /* 0x0000000001067983 */ /* 0x0009680000100800 */
[----:B------:R4:W5:Y:S01]  /*1b0c0*/  LDL R7, [R1+0x4] ;  /* 0x0000040001077983 */ /* 0x0009620000100800 */
[----:B-1----:R-:W-:-:S05]  /*1b0d0*/  @!P2 VIADD R20, R20, 0x2e880 ;  /* 0x0002e8801414a836 */ /* 0x002fca0000000000 */
[----:B------:R-:W-:Y:S01]  /*1b0e0*/  @!P2 PRMT R20, RZ, 0x654, R20 ;  /* 0x00000654ff14a816 */ /* 0x000fe20000000014 */
[----:B------:R-:W-:Y:S06]  /*1b0f0*/  BAR.SYNC.DEFER_BLOCKING 0x2, 0x80 ;  /* 0x0082000000007b1d */ /* 0x000fec0000010000 */
[----:B------:R4:W-:Y:S01]  /*1b100*/  @!P2 SYNCS.ARRIVE.TRANS64.RED.A1T0 RZ, [R20+URZ], RZ ;  /* 0x000000ff14ffa9a7 */ /* 0x0009e2000810043f */
[C---:B---3--:R-:W-:Y:S01]  /*1b110*/  ISETP.GT.AND P0, PT, R18.reuse, R2, PT ;  /* 0x000000021200720c */ /* 0x048fe20003f04270 */
[----:B------:R-:W-:-:S12]  /*1b120*/  VIADD R18, R18, 0xffffffff ;  /* 0xffffffff12127836 */ /* 0x000fd80000000000 */
[----:B----4-:R-:W-:Y:S05]  /*1b130*/  @P0 BRA `(.L_x_6317) ;  /* 0xfffffff000000947 */ /* 0x010fea000383ffff */
.L_x_6297:
[----:B------:R-:W3:Y:S01]  /*1b140*/  LDL R2, [R1+0x28] ;  /* 0x0000280001027983 */ /* 0x000ee20000100800 */
[----:B------:R-:W-:Y:S01]  /*1b150*/  BSSY B0, `(.L_x_6318) ;  /* 0x0000010000007945 */ /* 0x000fe20003800000 */
[----:B---3--:R-:W-:-:S03]  /*1b160*/  ISETP.NE.AND P1, PT, R2, 0x3, PT ;  /* 0x000000030200780c */ /* 0x008fc60003f25270 */
[----:B------:R-:W-:Y:S10]  /*1b170*/  @P2 BRA `(.L_x_6319) ;  /* 0x0000000000342947 */ /* 0x000ff40003800000 */
[----:B------:R-:W3:Y:S01]  /*1b180*/  S2R R5, SR_LANEID ;  /* 0x0000000000057919 */ /* 0x000ee20000000000 */
[----:B------:R-:W-:Y:S01]  /*1b190*/  VOTEU.ANY UR4, UPT, PT ;  /* 0x0000000000047886 */ /* 0x000fe200038e0100 */
[----:B------:R-:W4:Y:S01]  /*1b1a0*/  LDC.64 R2, c[0x0][0xdf0] ;  /* 0x00037c00ff027b82 */ /* 0x000f220000000a00 */
[----:B------:R-:W3:Y:S02]  /*1b1b0*/  FLO.U32 R0, UR4 ;  /* 0x0000000400007d00 */ /* 0x000ee400080e0000 */
[----:B---3--:R-:W-:-:S06]  /*1b1c0*/  ISETP.EQ.U32.AND P0, PT, R0, R5, PT ;  /* 0x000000050000720c */ /* 0x008fcc0003f02070 */
[----:B------:R-:W4:Y:S07]  /*1b1d0*/  POPC R5, UR4 ;  /* 0x0000000400057d09 */ /* 0x000f2e0008000000 */
[----:B----4-:R-:W3:Y:S01]  /*1b1e0*/  @P0 ATOMG.E.ADD.STRONG.GPU PT, R3, desc[UR46][R2.64], R5 ;  /* 0x00000005020309a8 */ /* 0x010ee200081ee1ee */
[----:B-1----:R-:W1:Y:S02]  /*1b1f0*/  S2R R4, SR_LTMASK ;  /* 0x0000000000047919 */ /* 0x002e640000003900 */
[----:B-1----:R-:W-:-:S04]  /*1b200*/  LOP3.LUT R4, R4, UR4, RZ, 0xc0, !PT ;  /* 0x0000000404047c12 */ /* 0x002fc8000f8ec0ff */
[----:B-----5:R-:W1:Y:S01]  /*1b210*/  POPC R7, R4 ;  /* 0x0000000400077309 */ /* 0x020e620000000000 */
[----:B---3--:R-:W1:Y:S02]  /*1b220*/  SHFL.IDX PT, R0, R3, R0, 0x1f ;  /* 0x00001f0003007589 */ /* 0x008e6400000e0000 */
[----:B-1----:R-:W-:-:S05]  /*1b230*/  IADD3 R0, R0, UR41, R7 ;  /* 0x0000002900007c10 */ /* 0x002fca000fffe007 */
[----:B------:R3:W-:Y:S02]  /*1b240*/  STL [R1+0x18], R0 ;  /* 0x0000180001007387 */ /* 0x0007e40000100800 */
.L_x_6319:
[----:B------:R-:W-:Y:S05]  /*1b250*/  BSYNC B0 ;  /* 0x0000000000007941 */ /* 0x000fea0003800000 */
.L_x_6318:
[----:B------:R-:W-:Y:S05]  /*1b260*/  @!P1 BRA `(.L_x_6320) ;  /* 0x0000000000049947 */ /* 0x000fea0003800000 */
[----:B------:R-:W-:Y:S01]  /*1b270*/  BPT.TRAP 0x1 ;  /* 0x000000040000795c */ /* 0x000fe20000300000 */
.L_x_6320:
[----:B---3--:R-:W3:Y:S04]  /*1b280*/  LDL R0, [R1+0x4] ;  /* 0x0000040001007983 */ /* 0x008ee80000100800 */
[----:B------:R-:W4:Y:S04]  /*1b290*/  LDL R3, [R1] ;  /* 0x0000000001037983 */ /* 0x000f280000100800 */
[----:B------:R-:W2:Y:S01]  /*1b2a0*/  LDL R2, [R1+0x1c] ;  /* 0x00001c0001027983 */ /* 0x000ea20000100800 */
[----:B------:R-:W-:Y:S01]  /*1b2b0*/  BSSY B0, `(.L_x_6321) ;  /* 0x0000007000007945 */ /* 0x000fe20003800000 */
[----:B---3--:R-:W-:-:S04]  /*1b2c0*/  LOP3.LUT R0, R0, 0x1, RZ, 0x3c, !PT ;  /* 0x0000000100007812 */ /* 0x008fc800078e3cff */
[----:B------:R-:W-:Y:S02]  /*1b2d0*/  SHF.L.U32 R0, R0, 0x1f, RZ ;  /* 0x0000001f00007819 */ /* 0x000fe400000006ff */
[----:B----4-:R-:W-:Y:S02]  /*1b2e0*/  LEA R17, R3, UR40, 0x3 ;  /* 0x0000002803117c11 */ /* 0x010fe4000f8e18ff */
[----:B--2---:R-:W-:Y:S02]  /*1b2f0*/  ISETP.NE.AND P1, PT, R2, 0x3, PT ;  /* 0x000000030200780c */ /* 0x004fe40003f25270 */
[----:B------:R-:W2:Y:S02]  /*1b300*/  SYNCS.PHASECHK.TRANS64.TRYWAIT P0, [R17+URZ+0x2e870], R0 ;  /* 0x02e87000110075a7 */ /* 0x000ea4000800017f */
[----:B--2---:R-:W-:Y:S09]  /*1b310*/  @!P0 BRA `(.L_x_6322) ;  /* 0x0000001400108947 */ /* 0x004ff20003800000 */
.L_x_6358:
[----:B------:R-:W-:Y:S05]  /*1b320*/  BSYNC B0 ;  /* 0x0000000000007941 */ /* 0x000fea0003800000 */
.L_x_6321:
[----:B------:R-:W-:Y:S05]  /*1b330*/  @!P1 BRA `(.L_x_6323) ;  /* 0x0000000000049947 */ /* 0x000fea0003800000 */
[----:B------:R-:W-:Y:S01]  /*1b340*/  BPT.TRAP 0x1 ;  /* 0x000000040000795c */ /* 0x000fe20000300000 */
.L_x_6323:
[----:B--2---:R-:W2:Y:S02]  /*1b350*/  LDL R0, [R1+0x4] ;  /* 0x0000040001007983 */ /* 0x004ea40000100800 */
[----:B--2---:R-:W-:-:S04]  /*1b360*/  SHF.L.U32 R0, R0, 0x1f, RZ ;  /* 0x0000001f00007819 */ /* 0x004fc800000006ff */
[----:B------:R-:W2:Y:S02]  /*1b370*/  SYNCS.PHASECHK.TRANS64.TRYWAIT P0, [R17+URZ+0x2e860], R0 ;  /* 0x02e86000110075a7 */ /* 0x000ea4000800017f */
[----:B--2---:R-:W-:Y:S05]  /*1b380*/  @!P0 BRA `(.L_x_6324) ;  /* 0x0000001400088947 */ /* 0x004fea0003800000 */
.L_x_6359:
[----:B------:R-:W2:Y:S04]  /*1b390*/  LDL R18, [R1] ;  /* 0x0000000001127983 */ /* 0x000ea80000100800 */
[----:B------:R-:W3:Y:S01]  /*1b3a0*/  LDL R12, [R1+0x14] ;  /* 0x00001400010c7983 */ /* 0x000ee20000100800 */
[----:B------:R-:W4:Y:S01]  /*1b3b0*/  S2R R3, SR_TID.X ;  /* 0x0000000000037919 */ /* 0x000f220000002100 */
[----:B------:R-:W-:Y:S05]  /*1b3c0*/  WARPSYNC.ALL ;  /* 0x0000000000007948 */ /* 0x000fea0003800000 */
[----:B------:R-:W-:Y:S01]  /*1b3d0*/  IMAD.MOV.U32 R10, RZ, RZ, 0x40 ;  /* 0x00000040ff0a7424 */ /* 0x000fe200078e00ff */
[----:B----4-:R-:W-:-:S04]  /*1b3e0*/  LOP3.LUT P0, RZ, R3, 0x4, RZ, 0xc0, !PT ;  /* 0x0000000403ff7812 */ /* 0x010fc8000780c0ff */
[----:B------:R-:W-:Y:S01]  /*1b3f0*/  SEL R10, R10, 0xffffffc0, !P0 ;  /* 0xffffffc00a0a7807 */ /* 0x000fe20004000000 */
[----:B--2---:R-:W-:-:S05]  /*1b400*/  IMAD R0, R18, 0x7000, RZ ;  /* 0x0000700012007824 */ /* 0x004fca00078e02ff */
[----:B------:R-:W-:-:S05]  /*1b410*/  LOP3.LUT R2, R0, R19, RZ, 0xfc, !PT ;  /* 0x0000001300027212 */ /* 0x000fca00078efcff */
[----:B-1---5:R-:W1:Y:S01]  /*1b420*/  LDSM.16.MT88.4 R4, [R2+UR40+0xe400] ;  /* 0x00e400280204783b */ /* 0x022e620008004200 */
[----:B------:R-:W-:-:S04]  /*1b430*/  VIADD R3, R2, UR40 ;  /* 0x0000002802037c36 */ /* 0x000fc80008000000 */
[----:B------:R-:W-:Y:S01]  /*1b440*/  IMAD.IADD R3, R10, 0x1, R3 ;  /* 0x000000010a037824 */ /* 0x000fe200078e0203 */
[C-C-:B-1----:R-:W-:Y:S02]  /*1b450*/  PRMT R8, R4.reuse, 0x6420, R5.reuse ;  /* 0x0000642004087816 */ /* 0x142fe40000000005 */
[----:B------:R-:W-:Y:S02]  /*1b460*/  PRMT R9, R4, 0x7531, R5 ;  /* 0x0000753104097816 */ /* 0x000fe40000000005 */
[C-C-:B------:R-:W-:Y:S02]  /*1b470*/  PRMT R10, R6.reuse, 0x6420, R7.reuse ;  /* 0x00006420060a7816 */ /* 0x140fe40000000007 */
[----:B------:R-:W-:Y:S02]  /*1b480*/  PRMT R11, R6, 0x7531, R7 ;  /* 0x00007531060b7816 */ /* 0x000fe40000000007 */
[----:B------:R-:W1:Y:S01]  /*1b490*/  LDSM.16.MT88.4 R4, [R3+0xe400] ;  /* 0x00e400000304783b */ /* 0x000e620000004200 */
[----:B---3--:R-:W-:-:S05]  /*1b4a0*/  IADD3 R0, R0, UR40, R12 ;  /* 0x0000002800007c10 */ /* 0x008fca000fffe00c */
[----:B------:R1:W-:Y:S02]  /*1b4b0*/  STSM.16.M88.4 [R0+0x400], R8 ;  /* 0x0004000800007844 */ /* 0x0003e40000000200 */
        /* <DEDUP_REMOVED lines=85> */
.L_x_6325:
[----:B------:R-:W3:Y:S01]  /*1ba10*/  LDL.LU R3, [R1+0x4] ;  /* 0x0000040001037983 */ /* 0x000ee20000300800 */
[----:B-1----:R-:W-:Y:S01]  /*1ba20*/  SYNCS.ARRIVE.TRANS64.A1T0 RZ, [R17+URZ+0x2e850], RZ ;  /* 0x02e850ff11ff79a7 */ /* 0x002fe2000810003f */
[----:B--2---:R-:W-:-:S05]  /*1ba30*/  @!P2 VIADD R0, R17, 0x2e880 ;  /* 0x0002e8801100a836 */ /* 0x004fca0000000000 */
[----:B------:R-:W-:Y:S01]  /*1ba40*/  @!P2 PRMT R0, RZ, 0x654, R0 ;  /* 0x00000654ff00a816 */ /* 0x000fe20000000000 */
[----:B------:R-:W-:Y:S06]  /*1ba50*/  BAR.SYNC.DEFER_BLOCKING 0x2, 0x80 ;  /* 0x0082000000007b1d */ /* 0x000fec0000010000 */
[----:B------:R1:W-:Y:S02]  /*1ba60*/  @!P2 SYNCS.ARRIVE.TRANS64.RED.A1T0 RZ, [R0+URZ], RZ ;  /* 0x000000ff00ffa9a7 */ /* 0x0003e4000810043f */
[----:B-1----:R-:W-:-:S05]  /*1ba70*/  VIADD R0, R18, 0x1 ;  /* 0x0000000112007836 */ /* 0x002fca0000000000 */
[----:B------:R-:W-:-:S04]  /*1ba80*/  ISETP.NE.AND P0, PT, R0, 0x2, PT ;  /* 0x000000020000780c */ /* 0x000fc80003f05270 */
[----:B------:R-:W-:Y:S02]  /*1ba90*/  SEL R2, RZ, 0x1, P0 ;  /* 0x00000001ff027807 */ /* 0x000fe40000000000 */
[----:B------:R-:W-:-:S05]  /*1baa0*/  SEL R0, R0, RZ, P0 ;  /* 0x000000ff00007207 */ /* 0x000fca0000000000 */
[----:B------:R1:W-:Y:S01]  /*1bab0*/  STL [R1], R0 ;  /* 0x0000000001007387 */ /* 0x0003e20000100800 */
[----:B---3--:R-:W-:-:S05]  /*1bac0*/  LOP3.LUT R3, R3, R2, RZ, 0x3c, !PT ;  /* 0x0000000203037212 */ /* 0x008fca00078e3cff */
[----:B------:R1:W-:Y:S02]  /*1bad0*/  STL [R1+0x4], R3 ;  /* 0x0000040301007387 */ /* 0x0003e40000100800 */
.L_x_6281:
[----:B------:R-:W-:Y:S05]  /*1bae0*/  BSYNC B6 ;  /* 0x0000000000067941 */ /* 0x000fea0003800000 */
.L_x_6279:
[----:B------:R3:W5:Y:S01]  /*1baf0*/  LDL R2, [R1+0x18] ;  /* 0x0000180001027983 */ /* 0x0007620000100800 */
[----:B------:R-:W-:-:S13]  /*1bb00*/  LOP3.LUT P0, RZ, R16, 0x2, RZ, 0xc0, !PT ;  /* 0x0000000210ff7812 */ /* 0x000fda000780c0ff */
[----:B---3--:R-:W-:Y:S05]  /*1bb10*/  @!P0 BRA `(.L_x_6326) ;  /* 0x0000000000208947 */ /* 0x008fea0003800000 */
[----:B------:R-:W3:Y:S08]  /*1bb20*/  S2UR UR5, SR_CgaCtaId ;  /* 0x00000000000579c3 */ /* 0x000ef00000008800 */
[----:B------:R-:W-:Y:S06]  /*1bb30*/  BAR.SYNC.DEFER_BLOCKING 0x5, 0x180 ;  /* 0x0146000000007b1d */ /* 0x000fec0000010000 */
[----:B------:R-:W-:-:S02]  /*1bb40*/  UMOV UR4, 0x400 ;  /* 0x0000040000047882 */ /* 0x000fc40000000000 */
[----:B---3--:R-:W-:-:S09]  /*1bb50*/  ULEA UR4, UR5, UR4, 0x18 ;  /* 0x0000000405047291 */ /* 0x008fd2000f8ec03f */
[----:B-----5:R-:W3:Y:S04]  /*1bb60*/  LDS R2, [UR4+0x2e8d0] ;  /* 0x02e8d004ff027984 */ /* 0x020ee80008000800 */
[----:B---3--:R3:W-:Y:S01]  /*1bb70*/  STL [R1+0x18], R2 ;  /* 0x0000180201007387 */ /* 0x0087e20000100800 */
[----:B------:R-:W-:Y:S06]  /*1bb80*/  BAR.ARV 0x4, 0x180 ;  /* 0x0106000000007b1d */ /* 0x000fec0000002000 */
[----:B------:R-:W-:Y:S05]  /*1bb90*/  BRA `(.L_x_6327) ;  /* 0x00000000002c7947 */ /* 0x000fea0003800000 */
.L_x_6326:
[----:B-12---:R-:W1:Y:S01]  /*1bba0*/  S2R R0, SR_TID.X ;  /* 0x0000000000007919 */ /* 0x006e620000002100 */
        /* <DEDUP_REMOVED lines=10> */
.L_x_6327:
[----:B-12-4-:R-:W2:Y:S01]  /*1bc50*/  LDL R0, [R1+0x18] ;  /* 0x0000180001007983 */ /* 0x016ea20000100800 */
[----:B------:R-:W-:Y:S02]  /*1bc60*/  ULDC UR4, c[0x0][0xda8] ;  /* 0x00036a0000047ab9 */ /* 0x000fe40000000800 */
[----:B--2---:R-:W-:-:S13]  /*1bc70*/  ISETP.GE.AND P0, PT, R0, UR4, PT ;  /* 0x0000000400007c0c */ /* 0x004fda000bf06270 */
[----:B------:R-:W-:Y:S05]  /*1bc80*/  @!P0 BRA `(.L_x_6328) ;  /* 0xffffffcc00508947 */ /* 0x000fea000383ffff */
.L_x_6270:
[----:B---3--:R-:W2:Y:S01]  /*1bc90*/  LDL.LU R0, [R1+0x24] ;  /* 0x0000240001007983 */ /* 0x008ea20000300800 */
[----:B------:R-:W-:Y:S01]  /*1bca0*/  BSSY B0, `(.L_x_6329) ;  /* 0x000000b000007945 */ /* 0x000fe20003800000 */
[----:B------:R-:W1:Y:S01]  /*1bcb0*/  S2R R5, SR_CgaCtaId ;  /* 0x0000000000057919 */ /* 0x000e620000008800 */
        /* <DEDUP_REMOVED lines=9> */
.L_x_6360:
[----:B------:R-:W-:Y:S05]  /*1bd50*/  BSYNC B0 ;  /* 0x0000000000007941 */ /* 0x000fea0003800000 */
.L_x_6329:
[----:B------:R-:W-:-:S03]  /*1bd60*/  UMOV UR4, 0xffffffff ;  /* 0xffffffff00047882 */ /* 0x000fc60000000000 */
[----:B------:R-:W-:Y:S05]  /*1bd70*/  BRA.DIV UR4, `(.L_x_6331) ;  /* 0x0000000a04b47947 */ /* 0x000fea000b800000 */
[----:B------:R-:W2:Y:S02]  /*1bd80*/  S2R R2, SR_TID.X ;  /* 0x0000000000027919 */ /* 0x000ea40000002100 */
[----:B--2---:R-:W-:-:S04]  /*1bd90*/  SHF.R.U32.HI R2, RZ, 0x5, R2 ;  /* 0x00000005ff027819 */ /* 0x004fc80000011602 */
[----:B------:R-:W-:-:S05]  /*1bda0*/  LOP3.LUT R2, R2, 0x3, RZ, 0xc0, !PT ;  /* 0x0000000302027812 */ /* 0x000fca00078ec0ff */
[----:B------:R2:W3:Y:S02]  /*1bdb0*/  SHFL.IDX PT, R14, R2, RZ, 0x1f ;  /* 0x00001fff020e7589 */ /* 0x0004e400000e0000 */
.L_x_6363:
[----:B---3--:R-:W-:Y:S01]  /*1bdc0*/  ISETP.NE.AND P0, PT, R14, RZ, PT ;  /* 0x000000ff0e00720c */ /* 0x008fe20003f05270 */
[----:B------:R-:W-:-:S12]  /*1bdd0*/  BSSY B0, `(.L_x_6332) ;  /* 0x000002e000007945 */ /* 0x000fd80003800000 */
[----:B------:R-:W-:Y:S05]  /*1bde0*/  @P0 BRA `(.L_x_6333) ;  /* 0x0000000000b00947 */ /* 0x000fea0003800000 */
[----:B------:R-:W-:-:S03]  /*1bdf0*/  UMOV UR4, 0xffffffff ;  /* 0xffffffff00047882 */ /* 0x000fc60000000000 */
[----:B------:R-:W-:Y:S05]  /*1be00*/  BRA.DIV UR4, `(.L_x_6334) ;  /* 0x0000000a04c47947 */ /* 0x000fea000b800000 */
[----:B------:R-:W-:-:S13]  /*1be10*/  ELECT P6, URZ, PT ;  /* 0x00000000003f782f */ /* 0x000fda00038c0000 */
.L_x_6366:
[----:B------:R-:W-:Y:S05]  /*1be20*/  @!P6 BRA `(.L_x_6333) ;  /* 0x0000000000a0e947 */ /* 0x000fea0003800000 */
[----:B--2---:R-:W2:Y:S02]  /*1be30*/  LDL.LU R2, [R1+0x20] ;  /* 0x0000200001027983 */ /* 0x004ea40000300800 */
[----:B--2---:R-:W-:-:S04]  /*1be40*/  LOP3.LUT R2, R2, 0x2, RZ, 0xfc, !PT ;  /* 0x0000000202027812 */ /* 0x004fc800078efcff */
[----:B------:R-:W-:-:S13]  /*1be50*/  ISETP.NE.AND P0, PT, R2, 0x3, PT ;  /* 0x000000030200780c */ /* 0x000fda0003f05270 */
[----:B------:R-:W-:Y:S05]  /*1be60*/  @!P0 BRA `(.L_x_6335) ;  /* 0x0000000000048947 */ /* 0x000fea0003800000 */
[----:B------:R-:W-:Y:S01]  /*1be70*/  BPT.TRAP 0x1 ;  /* 0x000000040000795c */ /* 0x000fe20000300000 */
.L_x_6335:
        /* <DEDUP_REMOVED lines=14> */
.L_x_6367:
[----:B------:R-:W2:Y:S02]  /*1bf60*/  SYNCS.PHASECHK.TRANS64.TRYWAIT P1, [R7+URZ], R2 ;  /* 0x00000002070075a7 */ /* 0x000ea4000802017f */
[----:B--2---:R-:W-:Y:S05]  /*1bf70*/  @!P1 BRA `(.L_x_6337) ;  /* 0x00000008009c9947 */ /* 0x004fea0003800000 */
.L_x_6368:
[----:B------:R-:W-:Y:S05]  /*1bf80*/  @!P0 BRA `(.L_x_6338) ;  /* 0x0000000000048947 */ /* 0x000fea0003800000 */
[----:B------:R-:W-:Y:S01]  /*1bf90*/  BPT.TRAP 0x1 ;  /* 0x000000040000795c */ /* 0x000fe20000300000 */
.L_x_6338:
[----:B------:R-:W3:Y:S02]  /*1bfa0*/  LDL.LU R4, [R1] ;  /* 0x0000000001047983 */ /* 0x000ee40000300800 */
[----:B---3--:R-:W-:-:S04]  /*1bfb0*/  IMAD R4, R4, 0x8, R0 ;  /* 0x0000000804047824 */ /* 0x008fc800078e0200 */
[----:B------:R-:W3:Y:S02]  /*1bfc0*/  SYNCS.PHASECHK.TRANS64.TRYWAIT P1, [R4+URZ+0x2e860], R5 ;  /* 0x02e86005040075a7 */ /* 0x000ee4000802017f */
[----:B---3--:R-:W-:Y:S05]  /*1bfd0*/  @!P1 BRA `(.L_x_6339) ;  /* 0x0000000800989947 */ /* 0x008fea0003800000 */
.L_x_6369:
[----:B------:R-:W-:Y:S05]  /*1bfe0*/  @!P0 BRA `(.L_x_6340) ;  /* 0x0000000000048947 */ /* 0x000fea0003800000 */
[----:B------:R-:W-:Y:S01]  /*1bff0*/  BPT.TRAP 0x1 ;  /* 0x000000040000795c */ /* 0x000fe20000300000 */
.L_x_6340:
[----:B------:R-:W-:-:S04]  /*1c000*/  IMAD R3, R3, 0x8, R0 ;  /* 0x0000000803037824 */ /* 0x000fc800078e0200 */
[----:B------:R-:W4:Y:S02]  /*1c010*/  SYNCS.PHASECHK.TRANS64.TRYWAIT P1, [R3+URZ+0x2e860], R2 ;  /* 0x02e86002030075a7 */ /* 0x000f24000802017f */
[----:B----4-:R-:W-:Y:S05]  /*1c020*/  @!P1 BRA `(.L_x_6341) ;  /* 0x0000000800989947 */ /* 0x010fea0003800000 */
.L_x_6370:
[----:B------:R-:W-:Y:S05]  /*1c030*/  @!P0 BRA `(.L_x_6342) ;  /* 0x0000000000048947 */ /* 0x000fea0003800000 */
[----:B------:R-:W-:Y:S01]  /*1c040*/  BPT.TRAP 0x1 ;  /* 0x000000040000795c */ /* 0x000fe20000300000 */
.L_x_6342:
[----:B------:R-:W5:Y:S02]  /*1c050*/  SYNCS.PHASECHK.TRANS64.TRYWAIT P0, [R4+URZ+0x2e880], R5 ;  /* 0x02e88005040075a7 */ /* 0x000f64000800017f */
[----:B-----5:R-:W-:Y:S05]  /*1c060*/  @!P0 BRA `(.L_x_6343) ;  /* 0x00000008009c8947 */ /* 0x020fea0003800000 */
.L_x_6344:
[----:B------:R1:W1:Y:S02]  /*1c070*/  SYNCS.PHASECHK.TRANS64.TRYWAIT P0, [R3+URZ+0x2e880], R2 ;  /* 0x02e88002030075a7 */ /* 0x000264000800017f */
[----:B-1----:R-:W-:Y:S05]  /*1c080*/  @!P0 NANOSLEEP.SYNCS 0x989680 ;  /* 0x009896800000895d */ /* 0x002fea0003900000 */
[----:B------:R-:W1:Y:S02]  /*1c090*/  @!P0 SYNCS.PHASECHK.TRANS64 P0, [R3+URZ+0x2e880], R2 ;  /* 0x02e88002030085a7 */ /* 0x000e64000800007f */
[----:B-1----:R-:W-:Y:S05]  /*1c0a0*/  @!P0 BRA `(.L_x_6344) ;  /* 0xfffffffc00f08947 */ /* 0x002fea000383ffff */
.L_x_6333:
[----:B------:R-:W-:Y:S05]  /*1c0b0*/  BSYNC B0 ;  /* 0x0000000000007941 */ /* 0x000fea0003800000 */
.L_x_6332:
[----:B------:R-:W-:Y:S05]  /*1c0c0*/  EXIT ;  /* 0x000000000000794d */ /* 0x000fea0003800000 */
.L_x_6183:
[----:B-1----:R-:W-:-:S04]  /*1c0d0*/  IMAD.U32 R3, RZ, RZ, UR37 ;  /* 0x00000025ff037e24 */ /* 0x002fc8000f8e00ff */
[----:B------:R1:W2:Y:S03]  /*1c0e0*/  SYNCS.PHASECHK.TRANS64.TRYWAIT P1, [R3+URZ+0x2e800], R0 ;  /* 0x02e80000030075a7 */ /* 0x0002a6000802017f */
[----:B--2---:R-:W-:Y:S05]  /*1c0f0*/  @!P1 NANOSLEEP.SYNCS 0x989680 ;  /* 0x009896800000995d */ /* 0x004fea0003900000 */
[----:B------:R-:W2:Y:S02]  /*1c100*/  @!P1 SYNCS.PHASECHK.TRANS64 P1, [R3+URZ+0x2e800], R0 ;  /* 0x02e80000030095a7 */ /* 0x000ea4000802007f */
[----:B--2---:R-:W-:Y:S05]  /*1c110*/  @!P1 BRA `(.L_x_6183) ;  /* 0xfffffffc00ec9947 */ /* 0x004fea000383ffff */
[----:B------:R-:W-:Y:S05]  /*1c120*/  BRA `(.L_x_6345) ;  /* 0xfffffe5800dc7947 */ /* 0x000fea000383ffff */
.L_x_6187:
[----:B--2---:R2:W3:Y:S02]  /*1c130*/  SYNCS.PHASECHK.TRANS64.TRYWAIT P1, [R5+URZ+0x2e830], R0 ;  /* 0x02e83000050075a7 */ /* 0x0044e4000802017f */
[----:B---3--:R-:W-:Y:S05]  /*1c140*/  @!P1 NANOSLEEP.SYNCS 0x989680 ;  /* 0x009896800000995d */ /* 0x008fea0003900000 */
[----:B------:R-:W3:Y:S02]  /*1c150*/  @!P1 SYNCS.PHASECHK.TRANS64 P1, [R5+URZ+0x2e830], R0 ;  /* 0x02e83000050095a7 */ /* 0x000ee4000802007f */
[----:B---3--:R-:W-:Y:S05]  /*1c160*/  @!P1 BRA `(.L_x_6187) ;  /* 0xfffffffc00f09947 */ /* 0x008fea000383ffff */
[----:B------:R-:W-:Y:S05]  /*1c170*/  BRA `(.L_x_6186) ;  /* 0xfffffe5800f47947 */ /* 0x000fea000383ffff */
.L_x_6203:
[----:B--2---:R-:W-:-:S04]  /*1c180*/  IMAD.U32 R15, RZ, RZ, UR6 ;  /* 0x00000006ff0f7e24 */ /* 0x004fc8000f8e00ff */
[----:B------:R2:W3:Y:S03]  /*1c190*/  SYNCS.PHASECHK.TRANS64.TRYWAIT P1, [R15+URZ+0x2e830], R12 ;  /* 0x02e8300c0f0075a7 */ /* 0x0004e6000802017f */
[----:B---3--:R-:W-:Y:S05]  /*1c1a0*/  @!P1 NANOSLEEP.SYNCS 0x989680 ;  /* 0x009896800000995d */ /* 0x008fea0003900000 */
[----:B------:R-:W3:Y:S02]  /*1c1b0*/  @!P1 SYNCS.PHASECHK.TRANS64 P1, [R15+URZ+0x2e830], R12 ;  /* 0x02e8300c0f0095a7 */ /* 0x000ee4000802007f */
[----:B---3--:R-:W-:Y:S05]  /*1c1c0*/  @!P1 BRA `(.L_x_6203) ;  /* 0xfffffffc00ec9947 */ /* 0x008fea000383ffff */
[----:B------:R-:W-:Y:S05]  /*1c1d0*/  BRA `(.L_x_6200) ;  /* 0xfffffeb000107947 */ /* 0x000fea000383ffff */
.L_x_6207:
[----:B--2---:R-:W-:-:S04]  /*1c1e0*/  IMAD.U32 R15, RZ, RZ, UR6 ;  /* 0x00000006ff0f7e24 */ /* 0x004fc8000f8e00ff */
[----:B------:R2:W3:Y:S03]  /*1c1f0*/  SYNCS.PHASECHK.TRANS64.TRYWAIT P1, [R15+URZ+0x2e850], R12 ;  /* 0x02e8500c0f0075a7 */ /* 0x0004e6000802017f */
[----:B---3--:R-:W-:Y:S05]  /*1c200*/  @!P1 NANOSLEEP.SYNCS 0x989680 ;  /* 0x009896800000995d */ /* 0x008fea0003900000 */
[----:B------:R-:W3:Y:S02]  /*1c210*/  @!P1 SYNCS.PHASECHK.TRANS64 P1, [R15+URZ+0x2e850], R12 ;  /* 0x02e8500c0f0095a7 */ /* 0x000ee4000802007f */
[----:B---3--:R-:W-:Y:S05]  /*1c220*/  @!P1 BRA `(.L_x_6207) ;  /* 0xfffffffc00ec9947 */ /* 0x008fea000383ffff */
[----:B------:R-:W-:Y:S05]  /*1c230*/  BRA `(.L_x_6204) ;  /* 0xfffffeb800fc7947 */ /* 0x000fea000383ffff */
.L_x_6225:
[----:B--2---:R-:W-:-:S04]  /*1c240*/  IMAD.U32 R3, RZ, RZ, UR6 ;  /* 0x00000006ff037e24 */ /* 0x004fc8000f8e00ff */
[----:B------:R2:W3:Y:S03]  /*1c250*/  SYNCS.PHASECHK.TRANS64.TRYWAIT P1, [R3+URZ+0x2e830], R0 ;  /* 0x02e83000030075a7 */ /* 0x0004e6000802017f */
[----:B---3--:R-:W-:Y:S05]  /*1c260*/  @!P1 NANOSLEEP.SYNCS 0x989680 ;  /* 0x009896800000995d */ /* 0x008fea0003900000 */
[----:B------:R-:W3:Y:S02]  /*1c270*/  @!P1 SYNCS.PHASECHK.TRANS64 P1, [R3+URZ+0x2e830], R0 ;  /* 0x02e83000030095a7 */ /* 0x000ee4000802007f */
[----:B---3--:R-:W-:Y:S05]  /*1c280*/  @!P1 BRA `(.L_x_6225) ;  /* 0xfffffffc00ec9947 */ /* 0x008fea000383ffff */
[----:B------:R-:W-:Y:S05]  /*1c290*/  BRA `(.L_x_6222) ;  /* 0xffffff0c00647947 */ /* 0x000fea000383ffff */
.L_x_6229:
[----:B--2---:R-:W-:-:S04]  /*1c2a0*/  IMAD.U32 R3, RZ, RZ, UR6 ;  /* 0x00000006ff037e24 */ /* 0x004fc8000f8e00ff */
[----:B------:R2:W3:Y:S03]  /*1c2b0*/  SYNCS.PHASECHK.TRANS64.TRYWAIT P1, [R3+URZ+0x2e850], R0 ;  /* 0x02e85000030075a7 */ /* 0x0004e6000802017f */
[----:B---3--:R-:W-:Y:S05]  /*1c2c0*/  @!P1 NANOSLEEP.SYNCS 0x989680 ;  /* 0x009896800000995d */ /* 0x008fea0003900000 */
[----:B------:R-:W3:Y:S02]  /*1c2d0*/  @!P1 SYNCS.PHASECHK.TRANS64 P1, [R3+URZ+0x2e850], R0 ;  /* 0x02e85000030095a7 */ /* 0x000ee4000802007f */
[----:B---3--:R-:W-:Y:S05]  /*1c2e0*/  @!P1 BRA `(.L_x_6229) ;  /* 0xfffffffc00ec9947 */ /* 0x008fea000383ffff */
[----:B------:R-:W-:Y:S05]  /*1c2f0*/  BRA `(.L_x_6226) ;  /* 0xffffff1800687947 */ /* 0x000fea000383ffff */
.L_x_6236:
[----:B--2---:R-:W-:-:S04]  /*1c300*/  IMAD.U32 R3, RZ, RZ, UR6 ;  /* 0x00000006ff037e24 */ /* 0x004fc8000f8e00ff */
[----:B------:R2:W3:Y:S03]  /*1c310*/  SYNCS.PHASECHK.TRANS64.TRYWAIT P1, [R3+URZ+0x2e830], R0 ;  /* 0x02e83000030075a7 */ /* 0x0004e6000802017f */
[----:B---3--:R-:W-:Y:S05]  /*1c320*/  @!P1 NANOSLEEP.SYNCS 0x989680 ;  /* 0x009896800000995d */ /* 0x008fea0003900000 */
[----:B------:R-:W3:Y:S02]  /*1c330*/  @!P1 SYNCS.PHASECHK.TRANS64 P1, [R3+URZ+0x2e830], R0 ;  /* 0x02e83000030095a7 */ /* 0x000ee4000802007f */
[----:B---3--:R-:W-:Y:S05]  /*1c340*/  @!P1 BRA `(.L_x_6236) ;  /* 0xfffffffc00ec9947 */ /* 0x008fea000383ffff */
[----:B------:R-:W-:Y:S05]  /*1c350*/  BRA `(.L_x_6233) ;  /* 0xffffff4000e07947 */ /* 0x000fea000383ffff */
.L_x_6240:
[----:B--2---:R-:W-:-:S04]  /*1c360*/  IMAD.U32 R3, RZ, RZ, UR6 ;  /* 0x00000006ff037e24 */ /* 0x004fc8000f8e00ff */
[----:B------:R2:W3:Y:S03]  /*1c370*/  SYNCS.PHASECHK.TRANS64.TRYWAIT P1, [R3+URZ+0x2e850], R0 ;  /* 0x02e85000030075a7 */ /* 0x0004e6000802017f */
[----:B---3--:R-:W-:Y:S05]  /*1c380*/  @!P1 NANOSLEEP.SYNCS 0x989680 ;  /* 0x009896800000995d */ /* 0x008fea0003900000 */
[----:B------:R-:W3:Y:S02]  /*1c390*/  @!P1 SYNCS.PHASECHK.TRANS64 P1, [R3+URZ+0x2e850], R0 ;  /* 0x02e85000030095a7 */ /* 0x000ee4000802007f */
[----:B---3--:R-:W-:Y:S05]  /*1c3a0*/  @!P1 BRA `(.L_x_6240) ;  /* 0xfffffffc00ec9947 */ /* 0x008fea000383ffff */
[----:B------:R-:W-:Y:S05]  /*1c3b0*/  BRA `(.L_x_6237) ;  /* 0xffffff4c00d87947 */ /* 0x000fea000383ffff */
.L_x_6254:
[----:B--2---:R-:W-:-:S04]  /*1c3c0*/  IMAD.U32 R7, RZ, RZ, UR5 ;  /* 0x00000005ff077e24 */ /* 0x004fc8000f8e00ff */
[----:B------:R2:W3:Y:S03]  /*1c3d0*/  SYNCS.PHASECHK.TRANS64.TRYWAIT P1, [R7+URZ+0x2e850], R4 ;  /* 0x02e85004070075a7 */ /* 0x0004e6000802017f */
[----:B---3--:R-:W-:Y:S05]  /*1c3e0*/  @!P1 NANOSLEEP.SYNCS 0x989680 ;  /* 0x009896800000995d */ /* 0x008fea0003900000 */
[----:B------:R-:W3:Y:S02]  /*1c3f0*/  @!P1 SYNCS.PHASECHK.TRANS64 P1, [R7+URZ+0x2e850], R4 ;  /* 0x02e85004070095a7 */ /* 0x000ee4000802007f */
[----:B---3--:R-:W-:Y:S05]  /*1c400*/  @!P1 BRA `(.L_x_6254) ;  /* 0xfffffffc00ec9947 */ /* 0x008fea000383ffff */
[----:B------:R-:W-:Y:S05]  /*1c410*/  BRA `(.L_x_6253) ;  /* 0xffffff9c00947947 */ /* 0x000fea000383ffff */
.L_x_6286:
[----:B------:R-:W-:Y:S02]  /*1c420*/  IMAD.MOV.U32 R13, RZ, RZ, R4 ;  /* 0x000000ffff0d7224 */ /* 0x000fe400078e0004 */
[----:B------:R-:W-:Y:S02]  /*1c430*/  IMAD.MOV.U32 R12, RZ, RZ, RZ ;  /* 0x000000ffff0c7224 */ /* 0x000fe400078e00ff */
[----:B------:R-:W-:Y:S02]  /*1c440*/  IMAD.MOV.U32 R11, RZ, RZ, 0x1f ;  /* 0x0000001fff0b7424 */ /* 0x000fe400078e00ff */
[----:B------:R-:W-:-:S07]  /*1c450*/  IMAD.MOV.U32 R15, RZ, RZ, -0x1 ;  /* 0xffffffffff0f7424 */ /* 0x000fce00078e00ff */
[----:B---3--:R-:W-:Y:S05]  /*1c460*/  WARPSYNC.COLLECTIVE R15, `(.L_x_6346) ;  /* 0x000000000f087348 */ /* 0x008fea0003c00000 */
[----:B------:R1:W2:Y:S02]  /*1c470*/  SHFL.IDX P6, R14, R13, R12, R11 ;  /* 0x0000000c0d0e7389 */ /* 0x0002a400000c000b */
[----:B-123--:R-:W-:Y:S01]  /*1c480*/  ENDCOLLECTIVE ;  /* 0x000000000000791b */ /* 0x00efe20003800000 */
.L_x_6346:
[----:B------:R-:W-:Y:S05]  /*1c490*/  BRA `(.L_x_6347) ;  /* 0xffffffd400447947 */ /* 0x000fea000383ffff */
.L_x_6288:
[----:B------:R-:W-:Y:S01]  /*1c4a0*/  BSSY B0, `(.L_x_6348) ;  /* 0x0000006000007945 */ /* 0x000fe20003800000 */
[----:B------:R-:W-:-:S07]  /*1c4b0*/  IMAD.MOV.U32 R15, RZ, RZ, -0x1 ;  /* 0xffffffffff0f7424 */ /* 0x000fce00078e00ff */
[----:B-1----:R-:W-:Y:S05]  /*1c4c0*/  WARPSYNC.COLLECTIVE R15, `(.L_x_6349) ;  /* 0x000000000f0c7348 */ /* 0x002fea0003c00000 */
[----:B------:R-:W-:Y:S02]  /*1c4d0*/  ELECT P6, UR62, PT ;  /* 0x00000000003e782f */ /* 0x000fe400038c0000 */
[----:B------:R-:W-:Y:S01]  /*1c4e0*/  MOV R14, UR62 ;  /* 0x0000003e000e7c02 */ /* 0x000fe20008000f00 */
[----:B-1----:R-:W-:Y:S10]  /*1c4f0*/  ENDCOLLECTIVE ;  /* 0x000000000000791b */ /* 0x002ff40003800000 */
.L_x_6349:
[----:B------:R-:W-:Y:S05]  /*1c500*/  BSYNC B0 ;  /* 0x0000000000007941 */ /* 0x000fea0003800000 */
.L_x_6348:
[----:B------:R-:W-:Y:S05]  /*1c510*/  BRA `(.L_x_6350) ;  /* 0xffffffd400407947 */ /* 0x000fea000383ffff */
.L_x_6291:
[----:B-1----:R1:W2:Y:S02]  /*1c520*/  SYNCS.PHASECHK.TRANS64.TRYWAIT P3, [R4+URZ+0x2e880], R3 ;  /* 0x02e88003040075a7 */ /* 0x0022a4000806017f */
[----:B--2---:R-:W-:Y:S05]  /*1c530*/  @!P3 NANOSLEEP.SYNCS 0x989680 ;  /* 0x009896800000b95d */ /* 0x004fea0003900000 */
[----:B------:R-:W2:Y:S02]  /*1c540*/  @!P3 SYNCS.PHASECHK.TRANS64 P3, [R4+URZ+0x2e880], R3 ;  /* 0x02e880030400b5a7 */ /* 0x000ea4000806007f */
[----:B--2---:R-:W-:Y:S05]  /*1c550*/  @!P3 BRA `(.L_x_6291) ;  /* 0xfffffffc00f0b947 */ /* 0x004fea000383ffff */
[----:B------:R-:W-:Y:S05]  /*1c560*/  BRA `(.L_x_6351) ;  /* 0xffffffd4009c7947 */ /* 0x000fea000383ffff */
.L_x_6293:
[----:B--2---:R2:W3:Y:S02]  /*1c570*/  SYNCS.PHASECHK.TRANS64.TRYWAIT P3, [R4+URZ+0x2e840], R3 ;  /* 0x02e84003040075a7 */ /* 0x0044e4000806017f */
[----:B---3--:R-:W-:Y:S05]  /*1c580*/  @!P3 NANOSLEEP.SYNCS 0x989680 ;  /* 0x009896800000b95d */ /* 0x008fea0003900000 */
[----:B------:R-:W3:Y:S02]  /*1c590*/  @!P3 SYNCS.PHASECHK.TRANS64 P3, [R4+URZ+0x2e840], R3 ;  /* 0x02e840030400b5a7 */ /* 0x000ee4000806007f */
[----:B---3--:R-:W-:Y:S05]  /*1c5a0*/  @!P3 BRA `(.L_x_6293) ;  /* 0xfffffffc00f0b947 */ /* 0x008fea000383ffff */
[----:B------:R-:W-:Y:S05]  /*1c5b0*/  BRA `(.L_x_6352) ;  /* 0xffffffd400f87947 */ /* 0x000fea000383ffff */
.L_x_6296:
[----:B--2---:R-:W-:-:S04]  /*1c5c0*/  IMAD.U32 R3, RZ, RZ, UR40 ;  /* 0x00000028ff037e24 */ /* 0x004fc8000f8e00ff */
[----:B------:R2:W4:Y:S03]  /*1c5d0*/  SYNCS.PHASECHK.TRANS64.TRYWAIT P0, [R3+URZ+0x2e820], R2 ;  /* 0x02e82002030075a7 */ /* 0x000526000800017f */
[----:B----4-:R-:W-:Y:S05]  /*1c5e0*/  @!P0 NANOSLEEP.SYNCS 0x989680 ;  /* 0x009896800000895d */ /* 0x010fea0003900000 */
[----:B------:R-:W4:Y:S02]  /*1c5f0*/  @!P0 SYNCS.PHASECHK.TRANS64 P0, [R3+URZ+0x2e820], R2 ;  /* 0x02e82002030085a7 */ /* 0x000f24000800007f */
[----:B----4-:R-:W-:Y:S05]  /*1c600*/  @!P0 BRA `(.L_x_6296) ;  /* 0xfffffffc00ec8947 */ /* 0x010fea000383ffff */
[----:B------:R-:W-:Y:S05]  /*1c610*/  BRA `(.L_x_6353) ;  /* 0xffffffd800a87947 */ /* 0x000fea000383ffff */
.L_x_6302:
[----:B-1----:R1:W4:Y:S02]  /*1c620*/  SYNCS.PHASECHK.TRANS64.TRYWAIT P0, [R4+URZ+0x2e880], R3 ;  /* 0x02e88003040075a7 */ /* 0x002324000800017f */
[----:B----4-:R-:W-:Y:S05]  /*1c630*/  @!P0 NANOSLEEP.SYNCS 0x989680 ;  /* 0x009896800000895d */ /* 0x010fea0003900000 */
[----:B------:R-:W4:Y:S02]  /*1c640*/  @!P0 SYNCS.PHASECHK.TRANS64 P0, [R4+URZ+0x2e880], R3 ;  /* 0x02e88003040085a7 */ /* 0x000f24000800007f */
[----:B----4-:R-:W-:Y:S05]  /*1c650*/  @!P0 BRA `(.L_x_6302) ;  /* 0xfffffffc00f08947 */ /* 0x010fea000383ffff */
[----:B------:R-:W-:Y:S05]  /*1c660*/  BRA `(.L_x_6354) ;  /* 0xffffffdc00507947 */ /* 0x000fea000383ffff */
.L_x_6307:
[----:B--2---:R2:W3:Y:S02]  /*1c670*/  SYNCS.PHASECHK.TRANS64.TRYWAIT P0, [R4+URZ+0x2e840], R3 ;  /* 0x02e84003040075a7 */ /* 0x0044e4000800017f */
[----:B---3--:R-:W-:Y:S05]  /*1c680*/  @!P0 NANOSLEEP.SYNCS 0x989680 ;  /* 0x009896800000895d */ /* 0x008fea0003900000 */
[----:B------:R-:W3:Y:S02]  /*1c690*/  @!P0 SYNCS.PHASECHK.TRANS64 P0, [R4+URZ+0x2e840], R3 ;  /* 0x02e84003040085a7 */ /* 0x000ee4000800007f */
[----:B---3--:R-:W-:Y:S05]  /*1c6a0*/  @!P0 BRA `(.L_x_6307) ;  /* 0xfffffffc00f08947 */ /* 0x008fea000383ffff */
[----:B------:R-:W-:Y:S05]  /*1c6b0*/  BRA `(.L_x_6355) ;  /* 0xffffffdc00d47947 */ /* 0x000fea000383ffff */
.L_x_6313:
[----:B----4-:R4:W1:Y:S02]  /*1c6c0*/  SYNCS.PHASECHK.TRANS64.TRYWAIT P3, [R20+URZ+0x2e870], R2 ;  /* 0x02e87002140075a7 */ /* 0x010864000806017f */
[----:B-1----:R-:W-:Y:S05]  /*1c6d0*/  @!P3 NANOSLEEP.SYNCS 0x989680 ;  /* 0x009896800000b95d */ /* 0x002fea0003900000 */
[----:B------:R-:W1:Y:S02]  /*1c6e0*/  @!P3 SYNCS.PHASECHK.TRANS64 P3, [R20+URZ+0x2e870], R2 ;  /* 0x02e870021400b5a7 */ /* 0x000e64000806007f */
[----:B-1----:R-:W-:Y:S05]  /*1c6f0*/  @!P3 BRA `(.L_x_6313) ;  /* 0xfffffffc00f0b947 */ /* 0x002fea000383ffff */
[----:B------:R-:W-:Y:S05]  /*1c700*/  BRA `(.L_x_6356) ;  /* 0xffffffe000747947 */ /* 0x000fea000383ffff */
.L_x_6315:
[----:B----4-:R4:W1:Y:S02]  /*1c710*/  SYNCS.PHASECHK.TRANS64.TRYWAIT P3, [R20+URZ+0x2e860], R2 ;  /* 0x02e86002140075a7 */ /* 0x010864000806017f */
[----:B-1----:R-:W-:Y:S05]  /*1c720*/  @!P3 NANOSLEEP.SYNCS 0x989680 ;  /* 0x009896800000b95d */ /* 0x002fea0003900000 */
[----:B------:R-:W1:Y:S02]  /*1c730*/  @!P3 SYNCS.PHASECHK.TRANS64 P3, [R20+URZ+0x2e860], R2 ;  /* 0x02e860021400b5a7 */ /* 0x000e64000806007f */
[----:B-1----:R-:W-:Y:S05]  /*1c740*/  @!P3 BRA `(.L_x_6315) ;  /* 0xfffffffc00f0b947 */ /* 0x002fea000383ffff */
[----:B------:R-:W-:Y:S05]  /*1c750*/  BRA `(.L_x_6357) ;  /* 0xffffffe0007c7947 */ /* 0x000fea000383ffff */
.L_x_6322:
[----:B--2---:R2:W3:Y:S02]  /*1c760*/  SYNCS.PHASECHK.TRANS64.TRYWAIT P0, [R17+URZ+0x2e870], R0 ;  /* 0x02e87000110075a7 */ /* 0x0044e4000800017f */
[----:B---3--:R-:W-:Y:S05]  /*1c770*/  @!P0 NANOSLEEP.SYNCS 0x989680 ;  /* 0x009896800000895d */ /* 0x008fea0003900000 */
[----:B------:R-:W3:Y:S02]  /*1c780*/  @!P0 SYNCS.PHASECHK.TRANS64 P0, [R17+URZ+0x2e870], R0 ;  /* 0x02e87000110085a7 */ /* 0x000ee4000800007f */
[----:B---3--:R-:W-:Y:S05]  /*1c790*/  @!P0 BRA `(.L_x_6322) ;  /* 0xfffffffc00f08947 */ /* 0x008fea000383ffff */
[----:B------:R-:W-:Y:S05]  /*1c7a0*/  BRA `(.L_x_6358) ;  /* 0xffffffe800dc7947 */ /* 0x000fea000383ffff */
.L_x_6324:
[----:B--2---:R2:W3:Y:S02]  /*1c7b0*/  SYNCS.PHASECHK.TRANS64.TRYWAIT P0, [R17+URZ+0x2e860], R0 ;  /* 0x02e86000110075a7 */ /* 0x0044e4000800017f */
[----:B---3--:R-:W-:Y:S05]  /*1c7c0*/  @!P0 NANOSLEEP.SYNCS 0x989680 ;  /* 0x009896800000895d */ /* 0x008fea0003900000 */
[----:B------:R-:W3:Y:S02]  /*1c7d0*/  @!P0 SYNCS.PHASECHK.TRANS64 P0, [R17+URZ+0x2e860], R0 ;  /* 0x02e86000110085a7 */ /* 0x000ee4000800007f */
[----:B---3--:R-:W-:Y:S05]  /*1c7e0*/  @!P0 BRA `(.L_x_6324) ;  /* 0xfffffffc00f08947 */ /* 0x008fea000383ffff */
[----:B------:R-:W-:Y:S05]  /*1c7f0*/  BRA `(.L_x_6359) ;  /* 0xffffffe800e47947 */ /* 0x000fea000383ffff */
.L_x_6330:
[----:B-1----:R1:W2:Y:S02]  /*1c800*/  SYNCS.PHASECHK.TRANS64.TRYWAIT P0, [R0+URZ+0x2e820], R3 ;  /* 0x02e82003000075a7 */ /* 0x0022a4000800017f */
[----:B--2---:R-:W-:Y:S05]  /*1c810*/  @!P0 NANOSLEEP.SYNCS 0x989680 ;  /* 0x009896800000895d */ /* 0x004fea0003900000 */
[----:B------:R-:W2:Y:S02]  /*1c820*/  @!P0 SYNCS.PHASECHK.TRANS64 P0, [R0+URZ+0x2e820], R3 ;  /* 0x02e82003000085a7 */ /* 0x000ea4000800007f */
[----:B--2---:R-:W-:Y:S05]  /*1c830*/  @!P0 BRA `(.L_x_6330) ;  /* 0xfffffffc00f08947 */ /* 0x004fea000383ffff */
[----:B------:R-:W-:Y:S05]  /*1c840*/  BRA `(.L_x_6360) ;  /* 0xfffffff400407947 */ /* 0x000fea000383ffff */
.L_x_6331:
        /* <DEDUP_REMOVED lines=11> */
.L_x_6362:
[----:B------:R-:W-:Y:S05]  /*1c900*/  BSYNC B0 ;  /* 0x0000000000007941 */ /* 0x000fea0003800000 */
.L_x_6361:
[----:B------:R-:W-:Y:S05]  /*1c910*/  BRA `(.L_x_6363) ;  /* 0xfffffff400287947 */ /* 0x000fea000383ffff */
.L_x_6334:
[----:B------:R-:W-:Y:S01]  /*1c920*/  BSSY B1, `(.L_x_6364) ;  /* 0x0000006000017945 */ /* 0x000fe20003800000 */
[----:B------:R-:W-:-:S07]  /*1c930*/  IMAD.MOV.U32 R15, RZ, RZ, -0x1 ;  /* 0xffffffffff0f7424 */ /* 0x000fce00078e00ff */
[----:B-12---:R-:W-:Y:S05]  /*1c940*/  WARPSYNC.COLLECTIVE R15, `(.L_x_6365) ;  /* 0x000000000f0c7348 */ /* 0x006fea0003c00000 */
[----:B------:R-:W-:Y:S02]  /*1c950*/  ELECT P6, UR62, PT ;  /* 0x00000000003e782f */ /* 0x000fe400038c0000 */
[----:B------:R-:W-:Y:S01]  /*1c960*/  MOV R14, UR62 ;  /* 0x0000003e000e7c02 */ /* 0x000fe20008000f00 */
[----:B-12---:R-:W-:Y:S10]  /*1c970*/  ENDCOLLECTIVE ;  /* 0x000000000000791b */ /* 0x006ff40003800000 */
.L_x_6365:
[----:B------:R-:W-:Y:S05]  /*1c980*/  BSYNC B1 ;  /* 0x0000000000017941 */ /* 0x000fea0003800000 */
.L_x_6364:
[----:B------:R-:W-:Y:S05]  /*1c990*/  BRA `(.L_x_6366) ;  /* 0xfffffff400207947 */ /* 0x000fea000383ffff */
.L_x_6336:
[----:B-1----:R1:W2:Y:S02]  /*1c9a0*/  SYNCS.PHASECHK.TRANS64.TRYWAIT P1, [R6+URZ], R5 ;  /* 0x00000005060075a7 */ /* 0x0022a4000802017f */
[----:B--2---:R-:W-:Y:S05]  /*1c9b0*/  @!P1 NANOSLEEP.SYNCS 0x989680 ;  /* 0x009896800000995d */ /* 0x004fea0003900000 */
[----:B------:R-:W2:Y:S02]  /*1c9c0*/  @!P1 SYNCS.PHASECHK.TRANS64 P1, [R6+URZ], R5 ;  /* 0x00000005060095a7 */ /* 0x000ea4000802007f */
[----:B--2---:R-:W-:Y:S05]  /*1c9d0*/  @!P1 BRA `(.L_x_6336) ;  /* 0xfffffffc00f09947 */ /* 0x004fea000383ffff */
[----:B------:R-:W-:Y:S05]  /*1c9e0*/  BRA `(.L_x_6367) ;  /* 0xfffffff4005c7947 */ /* 0x000fea000383ffff */
.L_x_6337:
[----:B--2---:R2:W3:Y:S02]  /*1c9f0*/  SYNCS.PHASECHK.TRANS64.TRYWAIT P1, [R7+URZ], R2 ;  /* 0x00000002070075a7 */ /* 0x0044e4000802017f */
[----:B---3--:R-:W-:Y:S05]  /*1ca00*/  @!P1 NANOSLEEP.SYNCS 0x989680 ;  /* 0x009896800000995d */ /* 0x008fea0003900000 */
[----:B------:R-:W3:Y:S02]  /*1ca10*/  @!P1 SYNCS.PHASECHK.TRANS64 P1, [R7+URZ], R2 ;  /* 0x00000002070095a7 */ /* 0x000ee4000802007f */
[----:B---3--:R-:W-:Y:S05]  /*1ca20*/  @!P1 BRA `(.L_x_6337) ;  /* 0xfffffffc00f09947 */ /* 0x008fea000383ffff */
[----:B------:R-:W-:Y:S05]  /*1ca30*/  BRA `(.L_x_6368) ;  /* 0xfffffff400507947 */ /* 0x000fea000383ffff */
.L_x_6339:
[----:B---3--:R3:W4:Y:S02]  /*1ca40*/  SYNCS.PHASECHK.TRANS64.TRYWAIT P1, [R4+URZ+0x2e860], R5 ;  /* 0x02e86005040075a7 */ /* 0x008724000802017f */
[----:B----4-:R-:W-:Y:S05]  /*1ca50*/  @!P1 NANOSLEEP.SYNCS 0x989680 ;  /* 0x009896800000995d */ /* 0x010fea0003900000 */
[----:B------:R-:W4:Y:S02]  /*1ca60*/  @!P1 SYNCS.PHASECHK.TRANS64 P1, [R4+URZ+0x2e860], R5 ;  /* 0x02e86005040095a7 */ /* 0x000f24000802007f */
[----:B----4-:R-:W-:Y:S05]  /*1ca70*/  @!P1 BRA `(.L_x_6339) ;  /* 0xfffffffc00f09947 */ /* 0x010fea000383ffff */
[----:B------:R-:W-:Y:S05]  /*1ca80*/  BRA `(.L_x_6369) ;  /* 0xfffffff400547947 */ /* 0x000fea000383ffff */
.L_x_6341:
[----:B----4-:R4:W1:Y:S02]  /*1ca90*/  SYNCS.PHASECHK.TRANS64.TRYWAIT P1, [R3+URZ+0x2e860], R2 ;  /* 0x02e86002030075a7 */ /* 0x010864000802017f */
[----:B-1----:R-:W-:Y:S05]  /*1caa0*/  @!P1 NANOSLEEP.SYNCS 0x989680 ;  /* 0x009896800000995d */ /* 0x002fea0003900000 */
[----:B------:R-:W1:Y:S02]  /*1cab0*/  @!P1 SYNCS.PHASECHK.TRANS64 P1, [R3+URZ+0x2e860], R2 ;  /* 0x02e86002030095a7 */ /* 0x000e64000802007f */
[----:B-1----:R-:W-:Y:S05]  /*1cac0*/  @!P1 BRA `(.L_x_6341) ;  /* 0xfffffffc00f09947 */ /* 0x002fea000383ffff */
[----:B------:R-:W-:Y:S05]  /*1cad0*/  BRA `(.L_x_6370) ;  /* 0xfffffff400547947 */ /* 0x000fea000383ffff */
.L_x_6343:
[----:B------:R1:W1:Y:S02]  /*1cae0*/  SYNCS.PHASECHK.TRANS64.TRYWAIT P0, [R4+URZ+0x2e880], R5 ;  /* 0x02e88005040075a7 */ /* 0x000264000800017f */
[----:B-1----:R-:W-:Y:S05]  /*1caf0*/  @!P0 NANOSLEEP.SYNCS 0x989680 ;  /* 0x009896800000895d */ /* 0x002fea0003900000 */
[----:B------:R-:W1:Y:S02]  /*1cb00*/  @!P0 SYNCS.PHASECHK.TRANS64 P0, [R4+URZ+0x2e880], R5 ;  /* 0x02e88005040085a7 */ /* 0x000e64000800007f */
[----:B-1----:R-:W-:Y:S05]  /*1cb10*/  @!P0 BRA `(.L_x_6343) ;  /* 0xfffffffc00f08947 */ /* 0x002fea000383ffff */
[----:B------:R-:W-:Y:S05]  /*1cb20*/  BRA `(.L_x_6344) ;  /* 0xfffffff400507947 */ /* 0x000fea000383ffff */
.L_x_6371:
        /* <DEDUP_REMOVED lines=13> */
.L_x_12373:


//--------------------- .text._ZN7cutlass13device_kernelIN5flash11enable_sm90INS1_16FlashAttnFwdSm90INS1_25CollectiveMainloopFwdSm90ILi2EN4cute5tupleIJNS5_1CILi1EEES8_S8_EEENS6_IJNS7_ILi128EEENS7_ILi224EEESA_EEELi128ENS_12float_e4m3_tEfNS_4arch4Sm90ELb0ELb1ELb0ELb1ELb0ELb0ELb0ELb1ELb1ELb0ELb0ELb0EEENS1_21CollectiveEpilogueFwdINS6_IJSA_SA_SB_EEES9_NS_10bfloat16_tESF_Li256ELb1ELb0ELb0ELb1EEENS1_36VarlenDynamicPersistentTileSchedulerILi128ELi224ELi256ELi128ELb0ELb0ELb1ELb1ELb0ELb1EEEEEEEEEvNT_6ParamsE --------------------------
	.section	.text._ZN7cutlass13device_kernelIN5flash11enable_sm90INS1_16FlashAttnFwdSm90INS1_25CollectiveMainloopFwdSm90ILi2EN4cute5tupleIJNS5_1CILi1EEES8_S8_EEENS6_IJNS7_ILi128EEENS7_ILi224EEESA_EEELi128ENS_12float_e4m3_tEfNS_4arch4Sm90ELb0ELb1ELb0ELb1ELb0ELb0ELb0ELb1ELb1ELb0ELb0ELb0EEENS1_21CollectiveEpilogueFwdINS6_IJSA_SA_SB_EEES9_NS_10bfloat16_tESF_Li256ELb1ELb0ELb0ELb1EEENS1_36VarlenDynamicPersistentTileSchedulerILi128ELi224ELi256ELi128ELb0ELb0ELb1ELb1ELb0ELb1EEEEEEEEEvNT_6ParamsE,"ax",@progbits
	.align	128
.text._ZN7cutlass13device_kernelIN5flash11enable_sm90INS1_16FlashAttnFwdSm90INS1_25CollectiveMainloopFwdSm90ILi2EN4cute5tupleIJNS5_1CILi1EEES8_S8_EEENS6_IJNS7_ILi128EEENS7_ILi224EEESA_EEELi128ENS_12float_e4m3_tEfNS_4arch4Sm90ELb0ELb1ELb0ELb1ELb0ELb0ELb0ELb1ELb1ELb0ELb0ELb0EEENS1_21CollectiveEpilogueFwdINS6_IJSA_SA_SB_EEES9_NS_10bfloat16_tESF_Li256ELb1ELb0ELb0ELb1EEENS1_36VarlenDynamicPersistentTileSchedulerILi128ELi224ELi256ELi128ELb0ELb0ELb1ELb1ELb0ELb1EEEEEEEEEvNT_6ParamsE:
        .type           _ZN7cutlass13device_kernelIN5flash11enable_sm90INS1_16FlashAttnFwdSm90INS1_25CollectiveMainloopFwdSm90ILi2EN4cute5tupleIJNS5_1CILi1EEES8_S8_EEENS6_IJNS7_ILi128EEENS7_ILi224EEESA_EEELi128ENS_12float_e4m3_tEfNS_4arch4Sm90ELb0ELb1ELb0ELb1ELb0ELb0ELb0ELb1ELb1ELb0ELb0ELb0EEENS1_21CollectiveEpilogueFwdINS6_IJSA_SA_SB_EEES9_NS_10bfloat16_tESF_Li256ELb1ELb0ELb0ELb1EEENS1_36VarlenDynamicPersistentTileSchedulerILi128ELi224ELi256ELi128ELb0ELb0ELb1ELb1ELb0ELb1EEEEEEEEEvNT_6ParamsE,@function
        .size           _ZN7cutlass13device_kernelIN5flash11enable_sm90INS1_16FlashAttnFwdSm90INS1_25CollectiveMainloopFwdSm90ILi2EN4cute5tupleIJNS5_1CILi1EEES8_S8_EEENS6_IJNS7_ILi128EEENS7_ILi224EEESA_EEELi128ENS_12float_e4m3_tEfNS_4arch4Sm90ELb0ELb1ELb0ELb1ELb0ELb0ELb0ELb1ELb1ELb0ELb0ELb0EEENS1_21CollectiveEpilogueFwdINS6_IJSA_SA_SB_EEES9_NS_10bfloat16_tESF_Li256ELb1ELb0ELb0ELb1EEENS1_36VarlenDynamicPersistentTileSchedulerILi128ELi224ELi256ELi128ELb0ELb0ELb1ELb1ELb0ELb1EEEEEEEEEvNT_6ParamsE,(.L_x_12374 - _ZN7cutlass13device_kernelIN5flash11enable_sm90INS1_16FlashAttnFwdSm90INS1_25CollectiveMainloopFwdSm90ILi2EN4cute5tupleIJNS5_1CILi1EEES8_S8_EEENS6_IJNS7_ILi128EEENS7_ILi224EEESA_EEELi128ENS_12float_e4m3_tEfNS_4arch4Sm90ELb0ELb1ELb0ELb1ELb0ELb0ELb0ELb1ELb1ELb0ELb0ELb0EEENS1_21CollectiveEpilogueFwdINS6_IJSA_SA_SB_EEES9_NS_10bfloat16_tESF_Li256ELb1ELb0ELb0ELb1EEENS1_36VarlenDynamicPersistentTileSchedulerILi128ELi224ELi256ELi128ELb0ELb0ELb1ELb1ELb0ELb1EEEEEEEEEvNT_6ParamsE)
        .other          _ZN7cutlass13device_kernelIN5flash11enable_sm90INS1_16FlashAttnFwdSm90INS1_25CollectiveMainloopFwdSm90ILi2EN4cute5tupleIJNS5_1CILi1EEES8_S8_EEENS6_IJNS7_ILi128EEENS7_ILi224EEESA_EEELi128ENS_12float_e4m3_tEfNS_4arch4Sm90ELb0ELb1ELb0ELb1ELb0ELb0ELb0ELb1ELb1ELb0ELb0ELb0EEENS1_21CollectiveEpilogueFwdINS6_IJSA_SA_SB_EEES9_NS_10bfloat16_tESF_Li256ELb1ELb0ELb0ELb1EEENS1_36VarlenDynamicPersistentTileSchedulerILi128ELi224ELi256ELi128ELb0ELb0ELb1ELb1ELb0ELb1EEEEEEEEEvNT_6ParamsE,@"STO_CUDA_ENTRY STV_DEFAULT"
_ZN7cutlass13device_kernelIN5flash11enable_sm90INS1_16FlashAttnFwdSm90INS1_25CollectiveMainloopFwdSm90ILi2EN4cute5tupleIJNS5_1CILi1EEES8_S8_EEENS6_IJNS7_ILi128EEENS7_ILi224EEESA_EEELi128ENS_12float_e4m3_tEfNS_4arch4Sm90ELb0ELb1ELb0ELb1ELb0ELb0ELb0ELb1ELb1ELb0ELb0ELb0EEENS1_21CollectiveEpilogueFwdINS6_IJSA_SA_SB_EEES9_NS_10bfloat16_tESF_Li256ELb1ELb0ELb0ELb1EEENS1_36VarlenDynamicPersistentTileSchedulerILi128ELi224ELi256ELi128ELb0ELb0ELb1ELb1ELb0ELb1EEEEEEEEEvNT_6ParamsE:
        /* <DEDUP_REMOVED lines=21> */
.L_x_6373:
[----:B------:R-:W-:Y:S05]  /*0150*/  BSYNC B0 ;  /* 0x0000000000007941 */ /* 0x000fea0003800000 */
.L_x_6372:
        /* <DEDUP_REMOVED lines=41> */
.L_x_6374:
        /* <DEDUP_REMOVED lines=22> */
.L_x_6375:
        /* <DEDUP_REMOVED lines=18> */
.L_x_6376:
        /* <DEDUP_REMOVED lines=22> */
.L_x_6377:
        /* <DEDUP_REMOVED lines=22> */
.L_x_6378:
[----:B------:R-:W-:Y:S01]  /*0930*/  PLOP3.LUT P0, PT, PT, PT, UP0, 0x80, 0x0 ;  /* 0x000000000000781c */ /* 0x000fe20003f0f008 */
[----:B------:R-:W-:Y:S01]  /*0940*/  UMOV UR40, 0x1 ;  /* 0x0000000100287882 */ /* 0x000fe20000000000 */
[----:B------:R-:W-:Y:S01]  /*0950*/  NOP ;  /* 0x0000000000007918 */ /* 0x000fe20000000000 */
[----:B------:R-:W-:Y:S01]  /*0960*/  USEL UR40, UR40, 0x2, !UP0 ;  /* 0x0000000228287887 */ /* 0x000fe2000c000000 */
[----:B------:R-:W-:Y:S01]  /*0970*/  ULDC.64 UR50, c[0x0][0x208] ;  /* 0x0000820000327ab9 */ /* 0x000fe20000000a00 */
[----:B012-4-:R-:W-:Y:S08]  /*0980*/  BAR.SYNC.DEFER_BLOCKING 0x0 ;  /* 0x0000000000007b1d */ /* 0x017ff00000010000 */
[----:B------:R-:W-:Y:S05]  /*0990*/  @!P0 BRA `(.L_x_6379) ;  /* 0x0000018800f48947 */ /* 0x000fea0003800000 */
.L_x_6380:
        /* <DEDUP_REMOVED lines=58> */
.L_x_6484:
        /* <DEDUP_REMOVED lines=41> */
.L_x_6381:
        /* <DEDUP_REMOVED lines=11> */
.L_x_6382:
        /* <DEDUP_REMOVED lines=11> */
.L_x_6383:
        /* <DEDUP_REMOVED lines=53> */
[----:B------:R0:W2:Y:S01]  /*1480*/  @P1 LDG.E R0, desc[UR50][R6.64] ;  /* 0x0000003206001981 */ /* 0x0000a2000c1e1900 */
[----:B-1----:R-:W-:Y:S01]  /*1490*/  ISETP.GE.AND P1, PT, R11, 0x1, PT ;  /* 0x000000010b00780c */ /* 0x002fe20003f26270 */
[----:B-----5:R-:W-:-:S05]  /*14a0*/  IMAD.IADD R18, R18, 0x1, -R3 ;  /* 0x0000000112127824 */ /* 0x020fca00078e0a03 */
[----:B------:R-:W-:-:S05]  /*14b0*/  IADD3 R22, R18, 0x80, -R19 ;  /* 0x0000008012167810 */ /* 0x000fca0007ffe813 */
[----:B------:R-:W-:-:S04]  /*14c0*/  IMAD R22, R141, 0x80, R22 ;  /* 0x000000808d167824 */ /* 0x000fc800078e0216 */
[----:B0-----:R-:W-:Y:S02]  /*14d0*/  IMAD.IADD R6, R22, 0x1, R10 ;  /* 0x0000000116067824 */ /* 0x001fe400078e020a */
[----:B--2---:R-:W-:-:S04]  /*14e0*/  FMUL.FTZ R0, R9, R0 ;  /* 0x0000000009007220 */ /* 0x004fc80000410000 */
[----:B------:R-:W-:Y:S01]  /*14f0*/  FMUL.FTZ R0, R0, UR4 ;  /* 0x0000000400007c20 */ /* 0x000fe20008410000 */
[----:B------:R-:W-:Y:S02]  /*1500*/  @UP2 ULDC UR4, c[0x0][0x42c] ;  /* 0x00010b0000042ab9 */ /* 0x000fe40000000800 */
[----:B------:R-:W-:Y:S02]  /*1510*/  UIMAD.WIDE.U32 UR4, UR44, UR4, URZ ;  /* 0x000000042c0472a5 */ /* 0x000fe4000f8e003f */
[----:B------:R-:W-:Y:S02]  /*1520*/  R2UR UR37, R0 ;  /* 0x00000000002572ca */ /* 0x000fe400000e0000 */
        /* <DEDUP_REMOVED lines=12> */
.L_x_6385:
[----:B------:R-:W-:-:S13]  /*15f0*/  ISETP.NE.AND P0, PT, R11, 0x1, PT ;  /* 0x000000010b00780c */ /* 0x000fda0003f05270 */
[----:B------:R-:W0:Y:S02]  /*1600*/  @P0 LDC.64 R4, c[0x0][0x9e8] ;  /* 0x00027a00ff040b82 */ /* 0x000e240000000a00 */
[----:B0-----:R-:W-:-:S05]  /*1610*/  @P0 IMAD.HI.U32 R4, R0, R4, RZ ;  /* 0x0000000400040227 */ /* 0x001fca00078e00ff */
[----:B------:R-:W-:-:S07]  /*1620*/  @P0 SHF.R.U32.HI R0, RZ, R5, R4 ;  /* 0x00000005ff000219 */ /* 0x000fce0000011604 */
.L_x_6386:
[----:B------:R-:W-:-:S05]  /*1630*/  IMAD R3, R0, R11, R11 ;  /* 0x0000000b00037224 */ /* 0x000fca00078e020b */
[----:B------:R-:W-:-:S07]  /*1640*/  VIMNMX R6, R6, R3, PT ;  /* 0x0000000306067248 */ /* 0x000fce0003fe0100 */
.L_x_6384:
[----:B------:R-:W-:Y:S01]  /*1650*/  VIADD R7, R6, 0xdf ;  /* 0x000000df06077836 */ /* 0x000fe20000000000 */
[----:B------:R-:W-:Y:S01]  /*1660*/  ULDC UR4, c[0x0][0x9dc] ;  /* 0x0002770000047ab9 */ /* 0x000fe20000000800 */
[C---:B------:R-:W-:Y:S02]  /*1670*/  VIADD R5, R18.reuse, 0xdf ;  /* 0x000000df12057836 */ /* 0x040fe40000000000 */
[----:B------:R-:W-:Y:S02]  /*1680*/  IMAD.MOV.U32 R6, RZ, RZ, RZ ;  /* 0x000000ffff067224 */ /* 0x000fe400078e00ff */
[----:B------:R-:W-:Y:S02]  /*1690*/  IMAD.MOV.U32 R4, RZ, RZ, RZ ;  /* 0x000000ffff047224 */ /* 0x000fe400078e00ff */
[----:B------:R-:W-:Y:S02]  /*16a0*/  IMAD.IADD R0, R18, 0x1, -R19 ;  /* 0x0000000112007824 */ /* 0x000fe400078e0a13 */
[----:B------:R-:W-:-:S04]  /*16b0*/  IMAD.HI R6, R7, -0x6db6db6d, R6 ;  /* 0x9249249307067827 */ /* 0x000fc800078e0206 */
[----:B------:R-:W-:Y:S01]  /*16c0*/  IMAD.HI R4, R5, -0x6db6db6d, R4 ;  /* 0x9249249305047827 */ /* 0x000fe200078e0204 */
[----:B------:R-:W-:-:S03]  /*16d0*/  SHF.R.U32.HI R5, RZ, 0x1f, R6 ;  /* 0x0000001fff057819 */ /* 0x000fc60000011606 */
[----:B------:R-:W-:Y:S01]  /*16e0*/  IMAD R137, R141, 0x80, R0 ;  /* 0x000000808d897824 */ /* 0x000fe200078e0200 */
        /* <DEDUP_REMOVED lines=16> */
.L_x_6388:
[----:B------:R-:W-:Y:S01]  /*17f0*/  ISETP.NE.AND P0, PT, R11, 0x1, PT ;  /* 0x000000010b00780c */ /* 0x000fe20003f05270 */
[----:B------:R-:W-:-:S12]  /*1800*/  IMAD.MOV.U32 R0, RZ, RZ, R137 ;  /* 0x000000ffff007224 */ /* 0x000fd800078e0089 */
[----:B------:R-:W0:Y:S02]  /*1810*/  @P0 LDC.64 R4, c[0x0][0x9e8] ;  /* 0x00027a00ff040b82 */ /* 0x000e240000000a00 */
[----:B0-----:R-:W-:-:S05]  /*1820*/  @P0 IMAD.HI.U32 R4, R137, R4, RZ ;  /* 0x0000000489040227 */ /* 0x001fca00078e00ff */
[----:B------:R-:W-:-:S07]  /*1830*/  @P0 SHF.R.U32.HI R0, RZ, R5, R4 ;  /* 0x00000005ff000219 */ /* 0x000fce0000011604 */
.L_x_6389:
[----:B------:R-:W-:-:S05]  /*1840*/  IMAD R0, R0, R11, RZ ;  /* 0x0000000b00007224 */ /* 0x000fca00078e02ff */
[----:B------:R-:W-:-:S13]  /*1850*/  R2UR UR4, R0 ;  /* 0x00000000000472ca */ /* 0x000fda00000e0000 */
[----:B------:R-:W-:-:S04]  /*1860*/  UISETP.LT.AND UP0, UPT, UR5, UR4, UPT ;  /* 0x000000040500728c */ /* 0x000fc8000bf01270 */
[----:B------:R-:W-:-:S12]  /*1870*/  USEL UR5, UR5, UR4, !UP0 ;  /* 0x0000000405057287 */ /* 0x000fd8000c000000 */
.L_x_6387:
[----:B------:R-:W-:Y:S01]  /*1880*/  UMOV UR4, URZ ;  /* 0x0000003f00047c82 */ /* 0x000fe20008000000 */
[----:B------:R-:W-:Y:S01]  /*1890*/  PLOP3.LUT P0, PT, PT, PT, PT, 0x80, 0x0 ;  /* 0x000000000000781c */ /* 0x000fe20003f0f070 */
[----:B------:R-:W-:Y:S01]  /*18a0*/  UIMAD.WIDE UR4, UR5, -0x6db6db6d, UR4 ;  /* 0x92492493050478a5 */ /* 0x000fe2000f8e0204 */
[----:B------:R-:W-:Y:S01]  /*18b0*/  IMAD.MOV.U32 R5, RZ, RZ, RZ ;  /* 0x000000ffff057224 */ /* 0x000fe200078e00ff */
[----:B------:R-:W-:Y:S01]  /*18c0*/  CS2R R86, SRZ ;  /* 0x0000000000567805 */ /* 0x000fe2000001ff00 */
[----:B------:R-:W-:Y:S01]  /*18d0*/  IMAD.MOV.U32 R6, RZ, RZ, RZ ;  /* 0x000000ffff067224 */ /* 0x000fe200078e00ff */
[----:B------:R-:W-:Y:S01]  /*18e0*/  USHF.R.U32.HI UR4, URZ, 0x1f, UR5 ;  /* 0x0000001f3f047899 */ /* 0x000fe20008011605 */
[----:B------:R-:W-:Y:S02]  /*18f0*/  CS2R R12, SRZ ;  /* 0x00000000000c7805 */ /* 0x000fe4000001ff00 */
[----:B------:R-:W-:Y:S02]  /*1900*/  CS2R R84, SRZ ;  /* 0x0000000000547805 */ /* 0x000fe4000001ff00 */
[----:B------:R-:W-:Y:S01]  /*1910*/  CS2R R14, SRZ ;  /* 0x00000000000e7805 */ /* 0x000fe2000001ff00 */
[----:B------:R-:W-:Y:S01]  /*1920*/  ULEA.HI.SX32 UR4, UR5, UR4, 0x19 ;  /* 0x0000000405047291 */ /* 0x000fe2000f8fca3f */
[----:B------:R-:W-:Y:S01]  /*1930*/  IMAD.MOV.U32 R9, RZ, RZ, RZ ;  /* 0x000000ffff097224 */ /* 0x000fe200078e00ff */
[----:B------:R-:W-:-:S02]  /*1940*/  CS2R R78, SRZ ;  /* 0x00000000004e7805 */ /* 0x000fc4000001ff00 */
[----:B------:R-:W-:Y:S01]  /*1950*/  CS2R R20, SRZ ;  /* 0x0000000000147805 */ /* 0x000fe2000001ff00 */
[----:B------:R-:W-:Y:S01]  /*1960*/  UISETP.LT.AND UP0, UPT, URZ, UR4, UPT ;  /* 0x000000043f00728c */ /* 0x000fe2000bf01270 */
[----:B------:R-:W-:Y:S02]  /*1970*/  CS2R R76, SRZ ;  /* 0x00000000004c7805 */ /* 0x000fe4000001ff00 */
[----:B------:R-:W-:Y:S02]  /*1980*/  CS2R R24, SRZ ;  /* 0x0000000000187805 */ /* 0x000fe4000001ff00 */
        /* <DEDUP_REMOVED lines=64> */
.L_x_6391:
        /* <DEDUP_REMOVED lines=9> */
.L_x_6577:
[----:B------:R-:W-:Y:S05]  /*1e20*/  @!P0 BRA `(.L_x_6393) ;  /* 0x0000000000048947 */ /* 0x000fea0003800000 */
[----:B------:R-:W-:Y:S01]  /*1e30*/  BPT.TRAP 0x1 ;  /* 0x000000040000795c */ /* 0x000fe20000300000 */
.L_x_6393:
[----:B0-----:R-:W-:Y:S02]  /*1e40*/  IMAD.U32 R3, RZ, RZ, UR45 ;  /* 0x0000002dff037e24 */ /* 0x001fe4000f8e00ff */
[----:B------:R-:W-:-:S03]  /*1e50*/  IMAD.U32 R0, RZ, RZ, UR46 ;  /* 0x0000002eff007e24 */ /* 0x000fc6000f8e00ff */
[----:B------:R-:W-:Y:S02]  /*1e60*/  LEA R3, R3, UR41, 0x3 ;  /* 0x0000002903037c11 */ /* 0x000fe4000f8e18ff */
[----:B------:R-:W-:-:S04]  /*1e70*/  SHF.L.U32 R0, R0, 0x1f, RZ ;  /* 0x0000001f00007819 */ /* 0x000fc800000006ff */
[----:B------:R0:W1:Y:S01]  /*1e80*/  SYNCS.PHASECHK.TRANS64.TRYWAIT P1, [R3+URZ+0x2e830], R0 ;  /* 0x02e83000030075a7 */ /* 0x000062000802017f */
[----:B------:R-:W-:Y:S05]  /*1e90*/  @!P0 BRA `(.L_x_6394) ;  /* 0x0000000000048947 */ /* 0x000fea0003800000 */
[----:B------:R-:W-:Y:S01]  /*1ea0*/  BPT.TRAP 0x1 ;  /* 0x000000040000795c */ /* 0x000fe20000300000 */
.L_x_6394:
[----:B-1----:R-:W-:Y:S05]  /*1eb0*/  @P1 BRA `(.L_x_6395) ;  /* 0x0000000000081947 */ /* 0x002fea0003800000 */
[----:B------:R-:W1:Y:S02]  /*1ec0*/  SYNCS.PHASECHK.TRANS64.TRYWAIT P1, [R3+URZ+0x2e830], R0 ;  /* 0x02e83000030075a7 */ /* 0x000e64000802017f */
[----:B-1----:R-:W-:Y:S05]  /*1ed0*/  @!P1 BRA `(.L_x_6396) ;  /* 0x000001c8005c9947 */ /* 0x002fea0003800000 */
.L_x_6395:
[----:B------:R-:W2:Y:S01]  /*1ee0*/  S2R R4, SR_TID.X ;  /* 0x0000000000047919 */ /* 0x000ea20000002100 */
[----:B------:R-:W-:Y:S01]  /*1ef0*/  UIADD3 UR4, UR41, 0x20400, URZ ;  /* 0x0002040029047890 */ /* 0x000fe2000fffe03f */
[----:B------:R-:W-:-:S03]  /*1f00*/  LOP3.LUT R2, R2, 0xfff7ffff, RZ, 0xc0, !PT ;  /* 0xfff7ffff02027812 */ /* 0x000fc600078ec0ff */
[----:B------:R-:W-:-:S04]  /*1f10*/  USHF.R.U32.HI UR4, URZ, 0x4, UR4 ;  /* 0x000000043f047899 */ /* 0x000fc80008011604 */
[----:B------:R-:W-:-:S06]  /*1f20*/  ULOP3.LUT UR4, UR4, 0x3fff, URZ, 0xc0, !UPT ;  /* 0x00003fff04047892 */ /* 0x000fcc000f8ec03f */
[----:B------:R-:W-:Y:S01]  /*1f30*/  IMAD.U32 R8, RZ, RZ, UR4 ;  /* 0x00000004ff087e24 */ /* 0x000fe2000f8e00ff */
[----:B------:R-:W-:Y:S05]  /*1f40*/  WARPSYNC.ALL ;  /* 0x0000000000007948 */ /* 0x000fea0003800000 */
[----:B------:R-:W-:Y:S02]  /*1f50*/  LOP3.LUT R8, R8, 0x10000, RZ, 0xfc, !PT ;  /* 0x0001000008087812 */ /* 0x000fe400078efcff */
[----:B--2---:R-:W-:-:S13]  /*1f60*/  LOP3.LUT P1, RZ, R4, 0x7f, RZ, 0xc0, !PT ;  /* 0x0000007f04ff7812 */ /* 0x004fda000782c0ff */
[----:B------:R-:W-:Y:S02]  /*1f70*/  @P1 LOP3.LUT R2, R2, 0x80000, RZ, 0xfc, !PT ;  /* 0x0008000002021812 */ /* 0x000fe400078efcff */
[----:B------:R-:W-:Y:S01]  /*1f80*/  R2UR UR20, R8 ;  /* 0x00000000081472ca */ /* 0x000fe200000e0000 */
[----:B------:R-:W-:Y:S01]  /*1f90*/  ULOP3.LUT UR12, UR52, 0x10000, URZ, 0xfc, !UPT ;  /* 0x00010000340c7892 */ /* 0x000fe2000f8efc3f */
[----:B------:R-:W-:Y:S01]  /*1fa0*/  WARPGROUP.ARRIVE ;  /* 0x00000000000079c5 */ /* 0x000fe20000000000 */
[----:B------:R-:W-:Y:S01]  /*1fb0*/  UMOV UR17, 0x40000040 ;  /* 0x4000004000117882 */ /* 0x000fe20000000000 */
[----:B------:R-:W-:Y:S01]  /*1fc0*/  UMOV UR19, 0x40000040 ;  /* 0x4000004000137882 */ /* 0x000fe20000000000 */
[----:B------:R-:W-:Y:S01]  /*1fd0*/  UMOV UR7, 0x40000040 ;  /* 0x4000004000077882 */ /* 0x000fe20000000000 */
[----:B------:R-:W-:Y:S01]  /*1fe0*/  UMOV UR11, 0x40000040 ;  /* 0x40000040000b7882 */ /* 0x000fe20000000000 */
[----:B------:R-:W-:Y:S01]  /*1ff0*/  UMOV UR15, 0x40000040 ;  /* 0x40000040000f7882 */ /* 0x000fe20000000000 */
[----:B------:R-:W-:Y:S01]  /*2000*/  UMOV UR16, UR12 ;  /* 0x0000000c00107c82 */ /* 0x000fe20008000000 */
[----:B------:R-:W-:Y:S01]  /*2010*/  IMAD.MOV.U32 R5, RZ, RZ, -0xe0 ;  /* 0xffffff20ff057424 */ /* 0x000fe200078e00ff */
[----:B------:R-:W-:Y:S01]  /*2020*/  ULDC UR53, c[0x0][0x9dc] ;  /* 0x0002770000357ab9 */ /* 0x000fe20000000800 */
[----:B01----:R-:W-:-:S02]  /*2030*/  @!P1 VIADD R3, R3, 0x2e840 ;  /* 0x0002e84003039836 */ /* 0x003fc40000000000 */
[----:B------:R-:W-:Y:S01]  /*2040*/  UIMAD UR20, UR45, 0x700, UR20 ;  /* 0x000007002d1478a4 */ /* 0x000fe2000f8e0214 */
[----:B------:R-:W-:Y:S02]  /*2050*/  IMAD R0, R136, R5, 0xe0 ;  /* 0x000000e088007424 */ /* 0x000fe400078e0205 */
[----:B------:R-:W-:Y:S01]  /*2060*/  @!P1 PRMT R3, RZ, 0x654, R3 ;  /* 0x00000654ff039816 */ /* 0x000fe20000000003 */
[----:B------:R-:W-:Y:S01]  /*2070*/  UIADD3 UR4, UR20, 0x100, URZ ;  /* 0x0000010014047890 */ /* 0x000fe2000fffe03f */
[----:B------:R-:W-:Y:S01]  /*2080*/  IMAD.IADD R4, R18, 0x1, R0 ;  /* 0x0000000112047824 */ /* 0x000fe200078e0200 */
[----:B------:R-:W-:Y:S01]  /*2090*/  UIADD3 UR5, UR20, 0x200, URZ ;  /* 0x0000020014057890 */ /* 0x000fe2000fffe03f */
[----:B------:R-:W-:Y:S01]  /*20a0*/  IMAD R5, R141, 0x80, R228 ;  /* 0x000000808d057824 */ /* 0x000fe200078e02e4 */
[----:B------:R-:W-:Y:S01]  /*20b0*/  UMOV UR18, UR20 ;  /* 0x0000001400127c82 */ /* 0x000fe20008000000 */
[----:B------:R-:W-:Y:S01]  /*20c0*/  UIADD3 UR6, UR20, 0x300, URZ ;  /* 0x0000030014067890 */ /* 0x000fe2000fffe03f */
[----:B------:R-:W-:Y:S01]  /*20d0*/  QGMMA.64x32x32.F32.E4M3.E4M3 R120, gdesc[UR16], RZ, !UPT, gsb0 ;  /* 0x00600000107879f3 */ /* 0x000fe2000c0008ff */
[----:B------:R-:W-:Y:S01]  /*20e0*/  UMOV UR18, UR4 ;  /* 0x0000000400127c82 */ /* 0x000fe20008000000 */
[----:B------:R-:W-:Y:S01]  /*20f0*/  UMOV UR19, 0x40000040 ;  /* 0x4000004000137882 */ /* 0x000fe20000000000 */
[----:B------:R-:W-:Y:S01]  /*2100*/  UIADD3 UR4, UR20, 0x400, URZ ;  /* 0x0000040014047890 */ /* 0x000fe2000fffe03f */
[--C-:B------:R-:W-:Y:S01]  /*2110*/  IADD3 R6, -R19, 0x1, R4.reuse ;  /* 0x0000000113067810 */ /* 0x100fe20007ffe104 */
[----:B------:R-:W-:Y:S01]  /*2120*/  UIADD3 UR8, UR20, 0x102, URZ ;  /* 0x0000010214087890 */ /* 0x000fe2000fffe03f */
[----:B------:R-:W-:Y:S01]  /*2130*/  IMAD R7, R17, -0x2, R4 ;  /* 0xfffffffe11077824 */ /* 0x000fe200078e0204 */
[----:B------:R-:W-:-:S02]  /*2140*/  UIADD3 UR9, UR20, 0x202, URZ ;  /* 0x0000020214097890 */ /* 0x000fc4000fffe03f */
[----:B------:R-:W-:Y:S02]  /*2150*/  UIADD3 UR10, UR20, 0x302, URZ ;  /* 0x00000302140a7890 */ /* 0x000fe4000fffe03f */
[----:B------:R-:W-:Y:S02]  /*2160*/  UIADD3 UR13, UR20, 0x304, URZ ;  /* 0x00000304140d7890 */ /* 0x000fe4000fffe03f */
[----:B------:R-:W-:Y:S01]  /*2170*/  UIADD3 UR14, UR20, 0x6, URZ ;  /* 0x00000006140e7890 */ /* 0x000fe2000fffe03f */
        /* <DEDUP_REMOVED lines=156> */
[----:B------:R-:W-:Y:S01]  /*2b40*/  PLOP3.LUT P1, PT, PT, PT, UP0, 0x40, 0x0 ;  /* 0x000000000000781c */ /* 0x000fe20003f2e808 */
[----:B0-----:R-:W-:-:S04]  /*2b50*/  IMAD R3, R17, -0x2, R6 ;  /* 0xfffffffe11037824 */ /* 0x001fc800078e0206 */
[C---:B------:R-:W-:Y:S02]  /*2b60*/  VIADD R6, R3.reuse, UR6 ;  /* 0x0000000603067c36 */ /* 0x040fe40008000000 */
[----:B------:R-:W-:Y:S02]  /*2b70*/  VIADD R4, R3, UR10 ;  /* 0x0000000a03047c36 */ /* 0x000fe40008000000 */
[----:B------:R-:W-:Y:S01]  /*2b80*/  IMAD R3, R17, -0x2, R0 ;  /* 0xfffffffe11037824 */ /* 0x000fe200078e0200 */
[----:B------:R-:W-:Y:S01]  /*2b90*/  VIADDMNMX R21, R5, R6, R7, PT ;  /* 0x0000000605157246 */ /* 0x000fe20003800107 */
[----:B------:R-:W-:Y:S02]  /*2ba0*/  IMAD.IADD R20, R4, 0x1, R5 ;  /* 0x0000000104147824 */ /* 0x000fe400078e0205 */
[----:B------:R-:W-:Y:S05]  /*2bb0*/  @P1 BRA `(.L_x_6397) ;  /* 0x0000000000541947 */ /* 0x000fea0003800000 */
        /* <DEDUP_REMOVED lines=12> */
.L_x_6399:
[----:B------:R-:W-:-:S06]  /*2c80*/  UISETP.NE.AND UP1, UPT, UR7, 0x1, UPT ;  /* 0x000000010700788c */ /* 0x000fcc000bf25270 */
[----:B------:R-:W-:-:S05]  /*2c90*/  PLOP3.LUT P1, PT, PT, PT, UP1, 0x80, 0x0 ;  /* 0x000000000000781c */ /* 0x000fca0003f2f018 */
[----:B------:R-:W-:-:S08]  /*2ca0*/  @UP1 ULDC.64 UR10, c[0x0][0x9e8] ;  /* 0x00027a00000a1ab9 */ /* 0x000fd00000000a00 */
[----:B------:R-:W-:-:S05]  /*2cb0*/  @P1 IMAD.HI.U32 R9, R10, UR10, RZ ;  /* 0x0000000a0a091c27 */ /* 0x000fca000f8e00ff */
[----:B------:R-:W-:-:S07]  /*2cc0*/  @P1 SHF.R.U32.HI R10, RZ, UR11, R9 ;  /* 0x0000000bff0a1c19 */ /* 0x000fce0008011609 */
.L_x_6400:
[----:B------:R-:W-:Y:S05]  /*2cd0*/  BSYNC B0 ;  /* 0x0000000000007941 */ /* 0x000fea0003800000 */
.L_x_6398:
[----:B------:R-:W-:-:S05]  /*2ce0*/  IMAD R10, R10, UR7, R3 ;  /* 0x000000070a0a7c24 */ /* 0x000fca000f8e0203 */
[----:B------:R-:W-:Y:S02]  /*2cf0*/  VIMNMX R20, R20, R10, !PT ;  /* 0x0000000a14147248 */ /* 0x000fe40007fe0100 */
[----:B------:R-:W-:-:S07]  /*2d00*/  VIADDMNMX R21, R10, UR7, R21, PT ;  /* 0x000000070a157c46 */ /* 0x000fce000b800115 */
.L_x_6397:
[C---:B------:R-:W-:Y:S02]  /*2d10*/  ISETP.GE.AND P1, PT, R0.reuse, 0x2, PT ;  /* 0x000000020000780c */ /* 0x040fe40003f26270 */
[----:B------:R-:W-:Y:S02]  /*2d20*/  ISETP.GE.AND P3, PT, R0, 0xa, PT ;  /* 0x0000000a0000780c */ /* 0x000fe40003f66270 */
        /* <DEDUP_REMOVED lines=12> */
[C---:B------:R-:W-:Y:S02]  /*2df0*/  ISETP.LT.OR P2, PT, R21.reuse, 0x9, P2 ;  /* 0x000000091500780c */ /* 0x040fe40001741670 */
        /* <DEDUP_REMOVED lines=256> */
[----:B------:R-:W-:Y:S01]  /*3e00*/  ISETP.GE.AND P6, PT, R0, 0xda, PT ;  /* 0x000000da0000780c */ /* 0x000fe20003fc6270 */
[----:B------:R-:W-:-:S03]  /*3e10*/  VIADD R0, R5, 0x8 ;  /* 0x0000000805007836 */ /* 0x000fc60000000000 */
[----:B------:R-:W-:Y:S02]  /*3e20*/  P2R R140, PR, RZ, 0x40 ;  /* 0x00000040ff8c7803 */ /* 0x000fe40000000000 */
[----:B------:R-:W-:Y:S02]  /*3e30*/  ISETP.GT.AND P6, PT, R20, 0xd9, !P6 ;  /* 0x000000d91400780c */ /* 0x000fe400077c4270 */
[----:B------:R-:W-:Y:S02]  /*3e40*/  VIADDMNMX R0, R0, R6, R7, PT ;  /* 0x0000000600007246 */ /* 0x000fe40003800107 */
[----:B------:R-:W-:-:S04]  /*3e50*/  ISETP.LT.OR P6, PT, R21, 0xda, P6 ;  /* 0x000000da1500780c */ /* 0x000fc800037c1670 */
[----:B------:R-:W-:Y:S02]  /*3e60*/  FSEL R37, R37, -INF , !P6 ;  /* 0xff80000025257808 */ /* 0x000fe40007000000 */
[----:B------:R-:W-:-:S13]  /*3e70*/  PLOP3.LUT P6, PT, PT, PT, UP0, 0x40, 0x0 ;  /* 0x000000000000781c */ /* 0x000fda0003fce808 */
        /* <DEDUP_REMOVED lines=15> */
.L_x_6403:
[----:B------:R-:W-:-:S06]  /*3f70*/  UISETP.NE.AND UP1, UPT, UR7, 0x1, UPT ;  /* 0x000000010700788c */ /* 0x000fcc000bf25270 */
[----:B------:R-:W-:-:S05]  /*3f80*/  PLOP3.LUT P6, PT, PT, PT, UP1, 0x80, 0x0 ;  /* 0x000000000000781c */ /* 0x000fca0003fcf018 */
[----:B------:R-:W-:-:S08]  /*3f90*/  @UP1 ULDC.64 UR10, c[0x0][0x9e8] ;  /* 0x00027a00000a1ab9 */ /* 0x000fd00000000a00 */
[----:B------:R-:W-:Y:S01]  /*3fa0*/  @P6 IMAD.HI.U32 R7, R6, UR10, RZ ;  /* 0x0000000a06076c27 */ /* 0x000fe2000f8e00ff */
[----:B------:R-:W-:-:S13]  /*3fb0*/  PLOP3.LUT P6, PT, PT, PT, UP1, 0x80, 0x0 ;  /* 0x000000000000781c */ /* 0x000fda0003fcf018 */
[----:B------:R-:W-:-:S07]  /*3fc0*/  @P6 SHF.R.U32.HI R6, RZ, UR11, R7 ;  /* 0x0000000bff066c19 */ /* 0x000fce0008011607 */
.L_x_6404:
[----:B------:R-:W-:Y:S05]  /*3fd0*/  BSYNC B0 ;  /* 0x0000000000007941 */ /* 0x000fea0003800000 */
.L_x_6402:
[----:B------:R-:W-:-:S05]  /*3fe0*/  IMAD R3, R6, UR7, R3 ;  /* 0x0000000706037c24 */ /* 0x000fca000f8e0203 */
[----:B------:R-:W-:Y:S02]  /*3ff0*/  VIMNMX R4, R4, R3, !PT ;  /* 0x0000000304047248 */ /* 0x000fe40007fe0100 */
[----:B------:R-:W-:-:S07]  /*4000*/  VIADDMNMX R0, R3, UR7, R0, PT ;  /* 0x0000000703007c46 */ /* 0x000fce000b800100 */
.L_x_6401:
[----:B------:R-:W-:Y:S02]  /*4010*/  ISETP.GT.AND P1, PT, R4, 0x20, !P1 ;  /* 0x000000200400780c */ /* 0x000fe40004f24270 */
[----:B------:R-:W-:Y:S02]  /*4020*/  ISETP.NE.AND P6, PT, R175, RZ, PT ;  /* 0x000000ffaf00720c */ /* 0x000fe40003fc5270 */
[----:B------:R-:W-:Y:S02]  /*4030*/  ISETP.LT.OR P1, PT, R0, 0x21, P1 ;  /* 0x000000210000780c */ /* 0x000fe40000f21670 */
[----:B------:R-:W-:Y:S02]  /*4040*/  ISETP.GT.AND P2, PT, R4, 0x29, !P2 ;  /* 0x000000290400780c */ /* 0x000fe40005744270 */
[----:B------:R-:W-:Y:S02]  /*4050*/  FSEL R106, R106, -INF , !P1 ;  /* 0xff8000006a6a7808 */ /* 0x000fe40004800000 */
[----:B------:R-:W-:-:S02]  /*4060*/  ISETP.NE.AND P1, PT, R151, RZ, PT ;  /* 0x000000ff9700720c */ /* 0x000fc40003f25270 */
[----:B------:R-:W-:Y:S02]  /*4070*/  ISETP.LT.OR P2, PT, R0, 0x2a, P2 ;  /* 0x0000002a0000780c */ /* 0x000fe40001741670 */
[----:B------:R-:W-:Y:S02]  /*4080*/  ISETP.GT.AND P1, PT, R4, 0x21, !P1 ;  /* 0x000000210400780c */ /* 0x000fe40004f24270 */
[----:B------:R-:W-:Y:S02]  /*4090*/  FSEL R111, R111, -INF , !P2 ;  /* 0xff8000006f6f7808 */ /* 0x000fe40005000000 */
        /* <DEDUP_REMOVED lines=139> */
[C---:B------:R-:W-:Y:S02]  /*4950*/  ISETP.GT.AND P1, PT, R4.reuse, 0x79, !P1 ;  /* 0x000000790400780c */ /* 0x040fe40004f24270 */
[----:B------:R-:W-:Y:S01]  /*4960*/  ISETP.GT.AND P3, PT, R4, 0xd0, !P3 ;  /* 0x000000d00400780c */ /* 0x000fe20005f64270 */
[----:B------:R-:W0:Y:S01]  /*4970*/  SHFL.BFLY PT, R3, R6, 0x2, 0x1f ;  /* 0x0c401f0006037f89 */ /* 0x000e2200000e0000 */
[----:B------:R-:W-:-:S02]  /*4980*/  ISETP.LT.OR P1, PT, R0, 0x7a, P1 ;  /* 0x0000007a0000780c */ /* 0x000fc40000f21670 */
[C---:B------:R-:W-:Y:S02]  /*4990*/  ISETP.GT.AND P4, PT, R4.reuse, 0xd1, !P4 ;  /* 0x000000d10400780c */ /* 0x040fe40006784270 */
        /* <DEDUP_REMOVED lines=9> */
[----:B------:R-:W-:Y:S02]  /*4a30*/  FSEL R34, R34, -INF , !P3 ;  /* 0xff80000022227808 */ /* 0x000fe40005800000 */
[----:B------:R-:W-:-:S02]  /*4a40*/  ISETP.GT.AND P1, PT, R4, 0x81, !P1 ;  /* 0x000000810400780c */ /* 0x000fc40004f24270 */
[----:B0-----:R-:W-:Y:S02]  /*4a50*/  FMNMX.FTZ R7, R6, R3, !PT ;  /* 0x0000000306077209 */ /* 0x001fe40007810000 */
[C---:B------:R-:W-:Y:S02]  /*4a60*/  ISETP.LT.OR P1, PT, R0.reuse, 0x82, P1 ;  /* 0x000000820000780c */ /* 0x040fe40000f21670 */
[----:B------:R-:W-:Y:S02]  /*4a70*/  ISETP.LT.OR P5, PT, R0, 0xd9, P5 ;  /* 0x000000d90000780c */ /* 0x000fe40002fa1670 */
[----:B------:R-:W-:Y:S02]  /*4a80*/  FSEL R59, R59, -INF , !P1 ;  /* 0xff8000003b3b7808 */ /* 0x000fe40004800000 */
[----:B------:R-:W-:Y:S02]  /*4a90*/  ISETP.GT.AND P1, PT, R4, 0x88, !P2 ;  /* 0x000000880400780c */ /* 0x000fe40005724270 */
[----:B------:R-:W-:-:S02]  /*4aa0*/  ISETP.NE.AND P2, PT, R180, RZ, PT ;  /* 0x000000ffb400720c */ /* 0x000fc40003f45270 */
[----:B------:R-:W-:Y:S02]  /*4ab0*/  ISETP.LT.OR P1, PT, R0, 0x89, P1 ;  /* 0x000000890000780c */ /* 0x000fe40000f21670 */
[----:B------:R-:W-:Y:S02]  /*4ac0*/  FSEL R35, R35, -INF , !P4 ;  /* 0xff80000023237808 */ /* 0x000fe40006000000 */
[----:B------:R-:W-:Y:S02]  /*4ad0*/  FSEL R62, R62, -INF , !P1 ;  /* 0xff8000003e3e7808 */ /* 0x000fe40004800000 */
[----:B------:R-:W-:Y:S02]  /*4ae0*/  ISETP.GT.AND P1, PT, R4, 0x89, !P6 ;  /* 0x000000890400780c */ /* 0x000fe40007724270 */
[----:B------:R-:W-:Y:S02]  /*4af0*/  ISETP.NE.AND P6, PT, R181, RZ, PT ;  /* 0x000000ffb500720c */ /* 0x000fe40003fc5270 */
[----:B------:R-:W-:-:S02]  /*4b00*/  ISETP.LT.OR P1, PT, R0, 0x8a, P1 ;  /* 0x0000008a0000780c */ /* 0x000fc40000f21670 */
[----:B------:R-:W-:Y:S02]  /*4b10*/  FSEL R38, R38, -INF , !P5 ;  /* 0xff80000026267808 */ /* 0x000fe40006800000 */
[----:B------:R-:W-:Y:S02]  /*4b20*/  FSEL R63, R63, -INF , !P1 ;  /* 0xff8000003f3f7808 */ /* 0x000fe40004800000 */
[----:B------:R-:W-:Y:S02]  /*4b30*/  ISETP.NE.AND P1, PT, R161, RZ, PT ;  /* 0x000000ffa100720c */ /* 0x000fe40003f25270 */
[----:B------:R-:W-:Y:S02]  /*4b40*/  R2UR UR10, R137 ;  /* 0x00000000890a72ca */ /* 0x000fe400000e0000 */
[----:B------:R-:W-:-:S04]  /*4b50*/  ISETP.GT.AND P1, PT, R4, 0x90, !P1 ;  /* 0x000000900400780c */ /* 0x000fc80004f24270 */
[----:B------:R-:W-:-:S04]  /*4b60*/  ISETP.LT.OR P1, PT, R0, 0x91, P1 ;  /* 0x000000910000780c */ /* 0x000fc80000f21670 */
[----:B------:R-:W-:Y:S02]  /*4b70*/  FSEL R66, R66, -INF , !P1 ;  /* 0xff80000042427808 */ /* 0x000fe40004800000 */
[----:B------:R-:W-:Y:S01]  /*4b80*/  ISETP.NE.AND P1, PT, R162, RZ, PT ;  /* 0x000000ffa200720c */ /* 0x000fe20003f25270 */
[----:B------:R-:W-:-:S03]  /*4b90*/  UIADD3 UR14, UR10, UR6, URZ ;  /* 0x000000060a0e7290 */ /* 0x000fc6000fffe03f */
        /* <DEDUP_REMOVED lines=47> */
[----:B------:R-:W-:Y:S02]  /*4e90*/  ISETP.NE.AND P1, PT, R10, RZ, PT ;  /* 0x000000ff0a00720c */ /* 0x000fe40003f25270 */
[----:B------:R-:W0:Y:S02]  /*4ea0*/  SHFL.BFLY PT, R10, R7, 0x1, 0x1f ;  /* 0x0c201f00070a7f89 */ /* 0x000e2400000e0000 */
        /* <DEDUP_REMOVED lines=8> */
[----:B0-----:R-:W-:Y:S02]  /*4f30*/  FMNMX.FTZ R3, R7, R10, !PT ;  /* 0x0000000a07037209 */ /* 0x001fe40007810000 */
        /* <DEDUP_REMOVED lines=20> */
[----:B------:R-:W-:Y:S02]  /*5080*/  ISETP.NE.AND P2, PT, R139, RZ, PT ;  /* 0x000000ff8b00720c */ /* 0x000fe40003f45270 */
[----:B------:R-:W-:-:S04]  /*5090*/  ISETP.LT.OR P1, PT, R0, 0xc1, P1 ;  /* 0x000000c10000780c */ /* 0x000fc80000f21670 */
[----:B------:R-:W-:Y:S02]  /*50a0*/  FSEL R26, R26, -INF , !P1 ;  /* 0xff8000001a1a7808 */ /* 0x000fe40004800000 */
[----:B------:R-:W-:Y:S02]  /*50b0*/  ISETP.GT.AND P1, PT, R4, 0xc1, !P6 ;  /* 0x000000c10400780c */ /* 0x000fe40007724270 */
[----:B------:R-:W-:Y:S01]  /*50c0*/  ISETP.NE.AND P6, PT, R138, RZ, PT ;  /* 0x000000ff8a00720c */ /* 0x000fe20003fc5270 */
[----:B------:R-:W-:Y:S01]  /*50d0*/  IMAD.U32 R138, RZ, RZ, UR37 ;  /* 0x00000025ff8a7e24 */ /* 0x000fe2000f8e00ff */
[----:B------:R-:W-:-:S03]  /*50e0*/  ISETP.LT.OR P1, PT, R0, 0xc2, P1 ;  /* 0x000000c20000780c */ /* 0x000fc60000f21670 */
[----:B------:R-:W-:Y:S01]  /*50f0*/  FFMA.FTZ R138, R3, R138, -8 ;  /* 0xc1000000038a7423 */ /* 0x000fe2000001008a */
[----:B------:R-:W-:Y:S02]  /*5100*/  FSEL R27, R27, -INF , !P1 ;  /* 0xff8000001b1b7808 */ /* 0x000fe40004800000 */
[----:B------:R-:W-:-:S04]  /*5110*/  FSETP.NEU.FTZ.AND P1, PT, R3, -INF , PT ;  /* 0xff8000000300780b */ /* 0x000fc80003f3d000 */
[----:B------:R-:W-:Y:S02]  /*5120*/  FSEL R138, R138, RZ, P1 ;  /* 0x000000ff8a8a7208 */ /* 0x000fe40000800000 */
[----:B------:R-:W-:Y:S02]  /*5130*/  ISETP.GT.AND P1, PT, R4, 0xc8, !P6 ;  /* 0x000000c80400780c */ /* 0x000fe40007724270 */
[----:B------:R-:W-:Y:S01]  /*5140*/  ISETP.NE.AND P6, PT, R140, RZ, PT ;  /* 0x000000ff8c00720c */ /* 0x000fe20003fc5270 */
        /* <DEDUP_REMOVED lines=13> */
[----:B------:R-:W-:Y:S01]  /*5220*/  ISETP.LT.OR P1, PT, R0, 0xc9, P1 ;  /* 0x000000c90000780c */ /* 0x000fe20000f21670 */
[----:B------:R-:W-:-:S01]  /*5230*/  FFMA.FTZ R7, R121, UR37, -R138 ;  /* 0x0000002579077c23 */ /* 0x000fc2000801088a */
[----:B------:R-:W-:Y:S01]  /*5240*/  FMNMX.FTZ R116, R130, R113, !PT ;  /* 0x0000007182747209 */ /* 0x000fe20007810000 */
[----:B------:R-:W-:-:S01]  /*5250*/  FFMA.FTZ R11, R124, UR37, -R138 ;  /* 0x000000257c0b7c23 */ /* 0x000fc2000801088a */
[----:B------:R-:W-:Y:S01]  /*5260*/  FSEL R30, R30, -INF , !P1 ;  /* 0xff8000001e1e7808 */ /* 0x000fe20004800000 */
[----:B------:R-:W-:Y:S01]  /*5270*/  MUFU.EX2 R6, R6 ;  /* 0x0000000600067308 */ /* 0x000fe20000000800 */
[----:B------:R-:W-:Y:S01]  /*5280*/  FMNMX.FTZ R113, R131, R116, !PT ;  /* 0x0000007483717209 */ /* 0x000fe20007810000 */
[--C-:B------:R-:W-:Y:S01]  /*5290*/  FFMA.FTZ R116, R93, UR37, -R138.reuse ;  /* 0x000000255d747c23 */ /* 0x100fe2000801088a */
[----:B------:R-:W-:Y:S01]  /*52a0*/  ISETP.GT.AND P1, PT, R4, 0xc9, !P2 ;  /* 0x000000c90400780c */ /* 0x000fe20005724270 */
[--C-:B------:R-:W-:Y:S01]  /*52b0*/  FFMA.FTZ R12, R125, UR37, -R138.reuse ;  /* 0x000000257d0c7c23 */ /* 0x100fe2000801088a */
[----:B------:R-:W-:Y:S01]  /*52c0*/  FMNMX.FTZ R92, R134, R113, !PT ;  /* 0x00000071865c7209 */ /* 0x000fe20007810000 */
[--C-:B------:R-:W-:Y:S01]  /*52d0*/  FFMA.FTZ R9, R128, UR37, -R138.reuse ;  /* 0x0000002580097c23 */ /* 0x100fe2000801088a */
[----:B------:R-:W-:Y:S01]  /*52e0*/  ISETP.LT.OR P1, PT, R0, 0xca, P1 ;  /* 0x000000ca0000780c */ /* 0x000fe20000f21670 */
[----:B------:R0:W-:Y:S01]  /*52f0*/  MUFU.EX2 R113, R120 ;  /* 0x0000007800717308 */ /* 0x0001e20000000800 */
[----:B------:R-:W-:Y:S01]  /*5300*/  FMNMX.FTZ R117, R135, R92, !PT ;  /* 0x0000005c87757209 */ /* 0x000fe20007810000 */
[--C-:B------:R-:W-:Y:S01]  /*5310*/  FFMA.FTZ R10, R129, UR37, -R138.reuse ;  /* 0x00000025810a7c23 */ /* 0x100fe2000801088a */
[----:B------:R-:W-:Y:S01]  /*5320*/  ISETP.GT.AND P2, PT, R4, 0xd9, !P6 ;  /* 0x000000d90400780c */ /* 0x000fe20007744270 */
[--C-:B------:R-:W-:Y:S01]  /*5330*/  FFMA.FTZ R4, R40, UR37, -R138.reuse ;  /* 0x0000002528047c23 */ /* 0x100fe2000801088a */
[----:B------:R-:W-:Y:S01]  /*5340*/  FMNMX.FTZ R92, R106, R117, !PT ;  /* 0x000000756a5c7209 */ /* 0x000fe20007810000 */
[--C-:B------:R-:W-:Y:S01]  /*5350*/  FFMA.FTZ R117, R97, UR37, -R138.reuse ;  /* 0x0000002561757c23 */ /* 0x100fe2000801088a */
[----:B------:R-:W-:Y:S01]  /*5360*/  FSEL R31, R31, -INF , !P1 ;  /* 0xff8000001f1f7808 */ /* 0x000fe20004800000 */
[----:B------:R-:W-:Y:S01]  /*5370*/  MUFU.EX2 R7, R7 ;  /* 0x0000000700077308 */ /* 0x000fe20000000800 */
[----:B------:R-:W-:Y:S01]  /*5380*/  FMNMX.FTZ R93, R107, R92, !PT ;  /* 0x0000005c6b5d7209 */ /* 0x000fe20007810000 */
[--C-:B------:R-:W-:Y:S01]  /*5390*/  FFMA.FTZ R92, R96, UR37, -R138.reuse ;  /* 0x00000025605c7c23 */ /* 0x100fe2000801088a */
[----:B0-----:R-:W-:-:S01]  /*53a0*/  FFMA.FTZ R120, R101, UR37, -R138 ;  /* 0x0000002565787c23 */ /* 0x001fc2000801088a */
        /* <DEDUP_REMOVED lines=13> */
[----:B------:R-:W0:Y:S01]  /*5480*/  MUFU.EX2 R12, R12 ;  /* 0x0000000c000c7308 */ /* 0x000e220000000800 */
        /* <DEDUP_REMOVED lines=18> */
[----:B0-----:R-:W-:Y:S01]  /*55b0*/  F2FP.SATFINITE.E4M3.F32.PACK_AB_MERGE_C R224, R12, R11, RZ ;  /* 0x0000000b0ce0723e */ /* 0x001fe200048070ff */
[--C-:B------:R-:W-:Y:S01]  /*55c0*/  FFMA.FTZ R69, R69, UR37, -R138.reuse ;  /* 0x0000002545457c23 */ /* 0x100fe2000801088a */
[----:B------:R-:W-:Y:S01]  /*55d0*/  FMNMX.FTZ R100, R94, R101, !PT ;  /* 0x000000655e647209 */ /* 0x000fe20007810000 */
[----:B------:R-:W-:Y:S01]  /*55e0*/  FFMA.FTZ R64, R64, UR37, -R138 ;  /* 0x0000002540407c23 */ /* 0x000fe2000801088a */
[----:B------:R-:W-:Y:S01]  /*55f0*/  F2FP.SATFINITE.E4M3.F32.PACK_AB_MERGE_C R224, R7, R6, R224 ;  /* 0x0000000607e0723e */ /* 0x000fe200048070e0 */
        /* <DEDUP_REMOVED lines=20> */
[----:B------:R-:W-:Y:S01]  /*5740*/  FFMA.FTZ R33, R33, UR37, -R138 ;  /* 0x0000002521217c23 */ /* 0x000fe2000801088a */
        /* <DEDUP_REMOVED lines=12> */
[----:B------:R-:W-:Y:S01]  /*5810*/  MUFU.EX2 R105, R105 ;  /* 0x0000006900697308 */ /* 0x000fe20000000800 */
[----:B------:R-:W-:-:S04]  /*5820*/  FMNMX.FTZ R101, R87, R100, !PT ;  /* 0x0000006457657209 */ /* 0x000fc80007810000 */
        /* <DEDUP_REMOVED lines=26> */
[----:B------:R-:W0:Y:S01]  /*59d0*/  MUFU.EX2 R116, R116 ;  /* 0x0000007400747308 */ /* 0x000e220000000800 */
[----:B------:R-:W-:-:S04]  /*59e0*/  FMNMX.FTZ R101, R55, R100, !PT ;  /* 0x0000006437657209 */ /* 0x000fc80007810000 */
[----:B------:R-:W-:-:S03]  /*59f0*/  FMNMX.FTZ R100, R26, R101, !PT ;  /* 0x000000651a647209 */ /* 0x000fc60007810000 */
[----:B------:R-:W-:Y:S01]  /*5a00*/  MUFU.EX2 R92, R92 ;  /* 0x0000005c005c7308 */ /* 0x000fe20000000800 */
[----:B------:R-:W-:-:S04]  /*5a10*/  FMNMX.FTZ R101, R27, R100, !PT ;  /* 0x000000641b657209 */ /* 0x000fc80007810000 */
[----:B------:R-:W-:-:S03]  /*5a20*/  FMNMX.FTZ R40, R30, R101, !PT ;  /* 0x000000651e287209 */ /* 0x000fc60007810000 */
[----:B------:R-:W1:Y:S01]  /*5a30*/  MUFU.EX2 R96, R96 ;  /* 0x0000006000607308 */ /* 0x000e620000000800 */
[----:B------:R-:W-:Y:S02]  /*5a40*/  FMNMX.FTZ R101, R31, R40, !PT ;  /* 0x000000281f657209 */ /* 0x000fe40007810000 */
[----:B0-----:R-:W-:Y:S02]  /*5a50*/  F2FP.SATFINITE.E4M3.F32.PACK_AB_MERGE_C R216, R116, R113, RZ ;  /* 0x0000007174d8723e */ /* 0x001fe400048070ff */
[----:B------:R-:W-:Y:S02]  /*5a60*/  FMNMX.FTZ R40, R34, R101, !PT ;  /* 0x0000006522287209 */ /* 0x000fe40007810000 */
[----:B------:R-:W-:Y:S01]  /*5a70*/  F2FP.SATFINITE.E4M3.F32.PACK_AB_MERGE_C R216, R89, R88, R216 ;  /* 0x0000005859d8723e */ /* 0x000fe200048070d8 */
[----:B------:R-:W-:Y:S01]  /*5a80*/  MUFU.EX2 R72, R72 ;  /* 0x0000004800487308 */ /* 0x000fe20000000800 */
[----:B------:R-:W-:Y:S01]  /*5a90*/  FMNMX.FTZ R101, R35, R40, !PT ;  /* 0x0000002823657209 */ /* 0x000fe20007810000 */
[--C-:B------:R-:W-:Y:S01]  /*5aa0*/  FFMA.FTZ R40, R44, UR37, -R138.reuse ;  /* 0x000000252c287c23 */ /* 0x100fe2000801088a */
[----:B------:R-:W-:-:S01]  /*5ab0*/  FFMA.FTZ R44, R48, UR37, -R138 ;  /* 0x00000025302c7c23 */ /* 0x000fc2000801088a */
[----:B------:R-:W-:Y:S01]  /*5ac0*/  FFMA.FTZ R48, R52, UR37, -R138 ;  /* 0x0000002534307c23 */ /* 0x000fe2000801088a */
[----:B------:R-:W-:-:S03]  /*5ad0*/  FMNMX.FTZ R0, R38, R101, !PT ;  /* 0x0000006526007209 */ /* 0x000fc60007810000 */
[----:B------:R-:W-:Y:S01]  /*5ae0*/  MUFU.EX2 R73, R73 ;  /* 0x0000004900497308 */ /* 0x000fe20000000800 */
[----:B------:R-:W-:Y:S02]  /*5af0*/  FMNMX.FTZ R0, R39, R0, !PT ;  /* 0x0000000027007209 */ /* 0x000fe40007810000 */
[----:B-1----:R-:W-:-:S03]  /*5b00*/  F2FP.SATFINITE.E4M3.F32.PACK_AB_MERGE_C R218, R97, R96, RZ ;  /* 0x0000006061da723e */ /* 0x002fc600048070ff */
[----:B------:R-:W0:Y:S01]  /*5b10*/  SHFL.BFLY PT, R101, R0, 0x2, 0x1f ;  /* 0x0c401f0000657f89 */ /* 0x000e2200000e0000 */
[----:B------:R-:W-:Y:S01]  /*5b20*/  F2FP.SATFINITE.E4M3.F32.PACK_AB_MERGE_C R218, R93, R92, R218 ;  /* 0x0000005c5dda723e */ /* 0x000fe200048070da */
[----:B------:R-:W-:Y:S08]  /*5b30*/  MUFU.EX2 R76, R76 ;  /* 0x0000004c004c7308 */ /* 0x000ff00000000800 */
[----:B------:R-:W1:Y:S08]  /*5b40*/  MUFU.EX2 R77, R77 ;  /* 0x0000004d004d7308 */ /* 0x000e700000000800 */
[----:B------:R-:W-:Y:S01]  /*5b50*/  MUFU.EX2 R80, R80 ;  /* 0x0000005000507308 */ /* 0x000fe20000000800 */
[----:B0-----:R-:W-:-:S07]  /*5b60*/  FMNMX.FTZ R101, R0, R101, !PT ;  /* 0x0000006500657209 */ /* 0x001fce0007810000 */
[----:B------:R-:W-:Y:S01]  /*5b70*/  MUFU.EX2 R81, R81 ;  /* 0x0000005100517308 */ /* 0x000fe20000000800 */
[----:B-1----:R-:W-:Y:S01]  /*5b80*/  F2FP.SATFINITE.E4M3.F32.PACK_AB_MERGE_C R212, R77, R76, RZ ;  /* 0x0000004c4dd4723e */ /* 0x002fe200048070ff */
[----:B------:R-:W0:Y:S03]  /*5b90*/  SHFL.BFLY PT, R0, R101, 0x1, 0x1f ;  /* 0x0c201f0065007f89 */ /* 0x000e2600000e0000 */
[----:B------:R-:W-:-:S03]  /*5ba0*/  F2FP.SATFINITE.E4M3.F32.PACK_AB_MERGE_C R212, R73, R72, R212 ;  /* 0x0000004849d4723e */ /* 0x000fc600048070d4 */
[----:B------:R-:W-:Y:S08]  /*5bb0*/  MUFU.EX2 R84, R84 ;  /* 0x0000005400547308 */ /* 0x000ff00000000800 */
[----:B------:R-:W1:Y:S08]  /*5bc0*/  MUFU.EX2 R85, R85 ;  /* 0x0000005500557308 */ /* 0x000e700000000800 */
[----:B------:R-:W-:Y:S01]  /*5bd0*/  MUFU.EX2 R60, R60 ;  /* 0x0000003c003c7308 */ /* 0x000fe20000000800 */
[----:B0-----:R-:W-:Y:S01]  /*5be0*/  FMNMX.FTZ R0, R101, R0, !PT ;  /* 0x0000000065007209 */ /* 0x001fe20007810000 */
[----:B------:R-:W-:-:S03]  /*5bf0*/  IMAD.U32 R101, RZ, RZ, UR37 ;  /* 0x00000025ff657e24 */ /* 0x000fc6000f8e00ff */
[C---:B------:R-:W-:Y:S01]  /*5c00*/  FSETP.NEU.FTZ.AND P1, PT, R0.reuse, -INF , PT ;  /* 0xff8000000000780b */ /* 0x040fe20003f3d000 */
[----:B------:R-:W-:-:S02]  /*5c10*/  FFMA.FTZ R100, R0, R101, -8 ;  /* 0xc100000000647423 */ /* 0x000fc40000010065 */
[----:B------:R-:W-:Y:S01]  /*5c20*/  MUFU.EX2 R61, R61 ;  /* 0x0000003d003d7308 */ /* 0x000fe20000000800 */
[----:B-1----:R-:W-:Y:S02]  /*5c30*/  F2FP.SATFINITE.E4M3.F32.PACK_AB_MERGE_C R214, R85, R84, RZ ;  /* 0x0000005455d6723e */ /* 0x002fe400048070ff */
        /* <DEDUP_REMOVED lines=19> */
[----:B------:R-:W-:-:S01]  /*5d70*/  FADD.FTZ R82, R6, R7 ;  /* 0x0000000706527221 */ /* 0x000fc20000010000 */
[--C-:B------:R-:W-:Y:S01]  /*5d80*/  FFMA.FTZ R99, R103, UR37, -R100.reuse ;  /* 0x0000002567637c23 */ /* 0x100fe20008010864 */
[----:B------:R-:W-:-:S01]  /*5d90*/  FFMA.FTZ R103, R79, UR37, -R100 ;  /* 0x000000254f677c23 */ /* 0x000fc20008010864 */
[----:B------:R-:W-:Y:S01]  /*5da0*/  FFMA.FTZ R79, R83, UR37, -R100 ;  /* 0x00000025534f7c23 */ /* 0x000fe20008010864 */
[----:B------:R-:W-:Y:S01]  /*5db0*/  MUFU.EX2 R52, R52 ;  /* 0x0000003400347308 */ /* 0x000fe20000000800 */
[----:B------:R-:W-:-:S01]  /*5dc0*/  FADD.FTZ R83, R11, R82 ;  /* 0x000000520b537221 */ /* 0x000fc20000010000 */
[--C-:B------:R-:W-:Y:S01]  /*5dd0*/  FFMA.FTZ R121, R127, UR37, -R100.reuse ;  /* 0x000000257f797c23 */ /* 0x100fe20008010864 */
[----:B------:R-:W-:-:S01]  /*5de0*/  FFMA.FTZ R117, R130, UR37, -R100 ;  /* 0x0000002582757c23 */ /* 0x000fc20008010864 */
[----:B------:R-:W-:Y:S01]  /*5df0*/  FFMA.FTZ R122, R131, UR37, -R100 ;  /* 0x00000025837a7c23 */ /* 0x000fe20008010864 */
[----:B------:R-:W-:-:S01]  /*5e00*/  FADD.FTZ R128, R12, R83 ;  /* 0x000000530c807221 */ /* 0x000fc20000010000 */
[--C-:B------:R-:W-:Y:S01]  /*5e10*/  FFMA.FTZ R82, R86, UR37, -R100.reuse ;  /* 0x0000002556527c23 */ /* 0x100fe20008010864 */
[----:B------:R-:W-:-:S01]  /*5e20*/  FFMA.FTZ R123, R134, UR37, -R100 ;  /* 0x00000025867b7c23 */ /* 0x000fc20008010864 */
[----:B------:R-:W0:Y:S01]  /*5e30*/  MUFU.EX2 R101, R101 ;  /* 0x0000006500657308 */ /* 0x000e220000000800 */
[----:B------:R-:W-:-:S01]  /*5e40*/  FADD.FTZ R83, R9, R128 ;  /* 0x0000008009537221 */ /* 0x000fc20000010000 */
[--C-:B------:R-:W-:Y:S01]  /*5e50*/  FFMA.FTZ R124, R135, UR37, -R100.reuse ;  /* 0x00000025877c7c23 */ /* 0x100fe20008010864 */
[----:B------:R-:W-:-:S01]  /*5e60*/  FFMA.FTZ R106, R106, UR37, -R100 ;  /* 0x000000256a6a7c23 */ /* 0x000fc20008010864 */
[----:B------:R-:W-:Y:S01]  /*5e70*/  FFMA.FTZ R107, R107, UR37, -R100 ;  /* 0x000000256b6b7c23 */ /* 0x000fe20008010864 */
[----:B------:R-:W-:-:S01]  /*5e80*/  FADD.FTZ R86, R10, R83 ;  /* 0x000000530a567221 */ /* 0x000fc20000010000 */
[--C-:B------:R-:W-:Y:S01]  /*5e90*/  FFMA.FTZ R83, R87, UR37, -R100.reuse ;  /* 0x0000002557537c23 */ /* 0x100fe20008010864 */
[----:B------:R-:W-:-:S01]  /*5ea0*/  FFMA.FTZ R90, R90, UR37, -R100 ;  /* 0x000000255a5a7c23 */ /* 0x000fc20008010864 */
[----:B------:R-:W1:Y:S01]  /*5eb0*/  MUFU.EX2 R120, R120 ;  /* 0x0000007800787308 */ /* 0x000e620000000800 */
[----:B------:R-:W-:-:S01]  /*5ec0*/  FADD.FTZ R127, R15, R86 ;  /* 0x000000560f7f7221 */ /* 0x000fc20000010000 */
[--C-:B------:R-:W-:Y:S01]  /*5ed0*/  FFMA.FTZ R91, R91, UR37, -R100.reuse ;  /* 0x000000255b5b7c23 */ /* 0x100fe20008010864 */
[----:B------:R-:W-:-:S01]  /*5ee0*/  FFMA.FTZ R11, R66, UR37, -R100 ;  /* 0x00000025420b7c23 */ /* 0x000fc20008010864 */
[----:B------:R-:W-:Y:S01]  /*5ef0*/  FFMA.FTZ R74, R74, UR37, -R100 ;  /* 0x000000254a4a7c23 */ /* 0x000fe20008010864 */
[----:B------:R-:W-:-:S01]  /*5f00*/  FADD.FTZ R128, R20, R127 ;  /* 0x0000007f14807221 */ /* 0x000fc20000010000 */
[--C-:B------:R-:W-:Y:S01]  /*5f10*/  FFMA.FTZ R75, R75, UR37, -R100.reuse ;  /* 0x000000254b4b7c23 */ /* 0x100fe20008010864 */
        /* <DEDUP_REMOVED lines=34> */
[----:B-1----:R-:W-:-:S01]  /*6140*/  FADD.FTZ R86, R122, R87 ;  /* 0x000000577a567221 */ /* 0x002fc20000010000 */
[--C-:B------:R-:W-:Y:S01]  /*6150*/  FFMA.FTZ R38, R38, UR37, -R100.reuse ;  /* 0x0000002526267c23 */ /* 0x100fe20008010864 */
[----:B------:R-:W-:-:S01]  /*6160*/  FFMA.FTZ R39, R39, UR37, -R100 ;  /* 0x0000002527277c23 */ /* 0x000fc20008010864 */
[----:B------:R-:W-:-:S02]  /*6170*/  F2FP.SATFINITE.E4M3.F32.PACK_AB_MERGE_C R120, R121, R120, RZ ;  /* 0x000000787978723e */ /* 0x000fc400048070ff */
[----:B------:R-:W-:Y:S02]  /*6180*/  F2FP.SATFINITE.E4M3.F32.PACK_AB_MERGE_C R214, R81, R80, R214 ;  /* 0x0000005051d6723e */ /* 0x000fe400048070d6 */
[----:B------:R-:W1:Y:S01]  /*6190*/  MUFU.EX2 R106, R106 ;  /* 0x0000006a006a7308 */ /* 0x000e620000000800 */
[----:B--2---:R-:W-:-:S01]  /*61a0*/  FADD.FTZ R87, R123, R86 ;  /* 0x000000567b577221 */ /* 0x004fc20000010000 */
[----:B------:R-:W-:-:S06]  /*61b0*/  F2FP.SATFINITE.E4M3.F32.PACK_AB_MERGE_C R225, R101, R52, R120 ;  /* 0x0000003465e1723e */ /* 0x000fcc0004807078 */
[----:B------:R-:W2:Y:S01]  /*61c0*/  MUFU.EX2 R107, R107 ;  /* 0x0000006b006b7308 */ /* 0x000ea20000000800 */
[----:B0-----:R-:W-:-:S01]  /*61d0*/  FADD.FTZ R87, R124, R87 ;  /* 0x000000577c577221 */ /* 0x001fc20000010000 */
[----:B------:R-:W-:-:S04]  /*61e0*/  F2FP.SATFINITE.E4M3.F32.PACK_AB_MERGE_C R123, R124, R123, RZ ;  /* 0x0000007b7c7b723e */ /* 0x000fc800048070ff */
[----:B------:R-:W-:Y:S02]  /*61f0*/  F2FP.SATFINITE.E4M3.F32.PACK_AB_MERGE_C R227, R122, R117, R123 ;  /* 0x000000757ae3723e */ /* 0x000fe4000480707b */
[----:B------:R-:W0:Y:S01]  /*6200*/  MUFU.EX2 R125, R125 ;  /* 0x0000007d007d7308 */ /* 0x000e220000000800 */
[----:B-1----:R-:W-:-:S01]  /*6210*/  FADD.FTZ R86, R106, R87 ;  /* 0x000000576a567221 */ /* 0x002fc20000010000 */
[----:B------:R-:W-:-:S04]  /*6220*/  FADD.FTZ R87, R109, R128 ;  /* 0x000000806d577221 */ /* 0x000fc80000010000 */
[----:B------:R-:W-:Y:S02]  /*6230*/  FADD.FTZ R87, R112, R87 ;  /* 0x0000005770577221 */ /* 0x000fe40000010000 */
[----:B------:R-:W1:Y:S01]  /*6240*/  MUFU.EX2 R126, R126 ;  /* 0x0000007e007e7308 */ /* 0x000e620000000800 */
[----:B--2---:R-:W-:-:S01]  /*6250*/  FADD.FTZ R86, R107, R86 ;  /* 0x000000566b567221 */ /* 0x004fc20000010000 */
[----:B------:R-:W-:-:S04]  /*6260*/  FADD.FTZ R12, R88, R87 ;  /* 0x00000057580c7221 */ /* 0x000fc80000010000 */
[----:B------:R-:W-:Y:S01]  /*6270*/  FADD.FTZ R66, R89, R12 ;  /* 0x0000000c59427221 */ /* 0x000fe20000010000 */
[----:B------:R-:W-:-:S01]  /*6280*/  FFMA.FTZ R12, R67, UR37, -R100 ;  /* 0x00000025430c7c23 */ /* 0x000fc20008010864 */
[----:B------:R-:W2:Y:S01]  /*6290*/  MUFU.EX2 R110, R110 ;  /* 0x0000006e006e7308 */ /* 0x000ea20000000800 */
[----:B0-----:R-:W-:-:S01]  /*62a0*/  FADD.FTZ R15, R125, R86 ;  /* 0x000000567d0f7221 */ /* 0x001fc20000010000 */
[----:B------:R-:W-:-:S04]  /*62b0*/  FADD.FTZ R67, R113, R66 ;  /* 0x0000004271437221 */ /* 0x000fc80000010000 */
[----:B------:R-:W-:Y:S02]  /*62c0*/  FADD.FTZ R67, R116, R67 ;  /* 0x0000004374437221 */ /* 0x000fe40000010000 */
[----:B------:R-:W0:Y:S01]  /*62d0*/  MUFU.EX2 R111, R111 ;  /* 0x0000006f006f7308 */ /* 0x000e220000000800 */
[----:B-1----:R-:W-:-:S01]  /*62e0*/  FADD.FTZ R15, R126, R15 ;  /* 0x0000000f7e0f7221 */ /* 0x002fc20000010000 */
[----:B------:R-:W-:-:S04]  /*62f0*/  F2FP.SATFINITE.E4M3.F32.PACK_AB_MERGE_C R125, R126, R125, RZ ;  /* 0x0000007d7e7d723e */ /* 0x000fc800048070ff */
[----:B------:R-:W-:Y:S02]  /*6300*/  F2FP.SATFINITE.E4M3.F32.PACK_AB_MERGE_C R221, R107, R106, R125 ;  /* 0x0000006a6bdd723e */ /* 0x000fe4000480707d */
        /* <DEDUP_REMOVED lines=23> */
[----:B------:R-:W-:-:S03]  /*6480*/  FFMA.FTZ R6, R42, UR37, -R100 ;  /* 0x000000252a067c23 */ /* 0x000fc60008010864 */
[----:B------:R-:W-:Y:S02]  /*6490*/  FADD.FTZ R9, R81, R14 ;  /* 0x0000000e51097221 */ /* 0x000fe40000010000 */
[----:B------:R-:W1:Y:S01]  /*64a0*/  MUFU.EX2 R94, R94 ;  /* 0x0000005e005e7308 */ /* 0x000e620000000800 */
[----:B--2---:R-:W-:-:S01]  /*64b0*/  FADD.FTZ R10, R118, R7 ;  /* 0x00000007760a7221 */ /* 0x004fc20000010000 */
[----:B------:R-:W-:Y:S01]  /*64c0*/  FADD.FTZ R84, R84, R9 ;  /* 0x0000000954547221 */ /* 0x000fe20000010000 */
[----:B------:R-:W-:-:S03]  /*64d0*/  F2FP.SATFINITE.E4M3.F32.PACK_AB_MERGE_C R9, R61, R60, RZ ;  /* 0x0000003c3d09723e */ /* 0x000fc600048070ff */
[----:B------:R-:W-:Y:S02]  /*64e0*/  FADD.FTZ R85, R85, R84 ;  /* 0x0000005455557221 */ /* 0x000fe40000010000 */
[----:B------:R-:W2:Y:S01]  /*64f0*/  MUFU.EX2 R95, R95 ;  /* 0x0000005f005f7308 */ /* 0x000ea20000000800 */
[----:B0-----:R-:W-:-:S01]  /*6500*/  FADD.FTZ R7, R119, R10 ;  /* 0x0000000a77077221 */ /* 0x001fc20000010000 */
[----:B------:R-:W-:-:S04]  /*6510*/  F2FP.SATFINITE.E4M3.F32.PACK_AB_MERGE_C R118, R119, R118, RZ ;  /* 0x000000767776723e */ /* 0x000fc800048070ff */
[----:B------:R-:W-:Y:S02]  /*6520*/  F2FP.SATFINITE.E4M3.F32.PACK_AB_MERGE_C R217, R91, R90, R118 ;  /* 0x0000005a5bd9723e */ /* 0x000fe40004807076 */
        /* <DEDUP_REMOVED lines=8> */
[----:B------:R-:W-:-:S04]  /*65b0*/  F2FP.SATFINITE.E4M3.F32.PACK_AB_MERGE_C R98, R99, R98, RZ ;  /* 0x000000626362723e */ /* 0x000fc800048070ff */
[----:B------:R-:W-:Y:S02]  /*65c0*/  F2FP.SATFINITE.E4M3.F32.PACK_AB_MERGE_C R219, R95, R94, R98 ;  /* 0x0000005e5fdb723e */ /* 0x000fe40004807062 */
        /* <DEDUP_REMOVED lines=17> */
[----:B0-----:R-:W-:Y:S01]  /*66e0*/  F2FP.SATFINITE.E4M3.F32.PACK_AB_MERGE_C R208, R57, R56, R9 ;  /* 0x0000003839d0723e */ /* 0x001fe20004807009 */
[----:B------:R-:W-:-:S04]  /*66f0*/  FADD.FTZ R56, R56, R85 ;  /* 0x0000005538387221 */ /* 0x000fc80000010000 */
[----:B------:R-:W-:Y:S02]  /*6700*/  FADD.FTZ R57, R57, R56 ;  /* 0x0000003839397221 */ /* 0x000fe40000010000 */
[----:B------:R-:W0:Y:S01]  /*6710*/  MUFU.EX2 R59, R59 ;  /* 0x0000003b003b7308 */ /* 0x000e220000000800 */
[----:B-1----:R-:W-:-:S01]  /*6720*/  FADD.FTZ R7, R83, R10 ;  /* 0x0000000a53077221 */ /* 0x002fc20000010000 */
[----:B------:R-:W-:Y:S01]  /*6730*/  FADD.FTZ R60, R60, R57 ;  /* 0x000000393c3c7221 */ /* 0x000fe20000010000 */
[----:B------:R-:W-:-:S03]  /*6740*/  F2FP.SATFINITE.E4M3.F32.PACK_AB_MERGE_C R82, R83, R82, RZ ;  /* 0x000000525352723e */ /* 0x000fc600048070ff */
[----:B------:R-:W-:Y:S01]  /*6750*/  FADD.FTZ R61, R61, R60 ;  /* 0x0000003c3d3d7221 */ /* 0x000fe20000010000 */
[----:B------:R-:W-:Y:S01]  /*6760*/  F2FP.SATFINITE.E4M3.F32.PACK_AB_MERGE_C R215, R79, R78, R82 ;  /* 0x0000004e4fd7723e */ /* 0x000fe20004807052 */
        /* <DEDUP_REMOVED lines=8> */
[----:B0-----:R-:W-:-:S07]  /*67f0*/  FADD.FTZ R10, R62, R7 ;  /* 0x000000073e0a7221 */ /* 0x001fce0000010000 */
[----:B------:R-:W0:Y:S08]  /*6800*/  MUFU.EX2 R63, R63 ;  /* 0x0000003f003f7308 */ /* 0x000e300000000800 */
[----:B------:R-:W2:Y:S01]  /*6810*/  MUFU.EX2 R11, R11 ;  /* 0x0000000b000b7308 */ /* 0x000ea20000000800 */
[----:B-1----:R-:W-:Y:S01]  /*6820*/  F2FP.SATFINITE.E4M3.F32.PACK_AB_MERGE_C R210, R65, R64, R9 ;  /* 0x0000004041d2723e */ /* 0x002fe20004807009 */
[----:B------:R-:W-:-:S04]  /*6830*/  FADD.FTZ R64, R64, R61 ;  /* 0x0000003d40407221 */ /* 0x000fc80000010000 */
[----:B------:R-:W-:Y:S02]  /*6840*/  FADD.FTZ R65, R65, R64 ;  /* 0x0000004041417221 */ /* 0x000fe40000010000 */
[----:B------:R-:W1:Y:S01]  /*6850*/  MUFU.EX2 R12, R12 ;  /* 0x0000000c000c7308 */ /* 0x000e620000000800 */
[----:B0-----:R-:W-:-:S01]  /*6860*/  FADD.FTZ R10, R63, R10 ;  /* 0x0000000a3f0a7221 */ /* 0x001fc20000010000 */
[----:B------:R-:W-:Y:S01]  /*6870*/  FADD.FTZ R68, R68, R65 ;  /* 0x0000004144447221 */ /* 0x000fe20000010000 */
[----:B------:R-:W-:-:S03]  /*6880*/  F2FP.SATFINITE.E4M3.F32.PACK_AB_MERGE_C R62, R63, R62, RZ ;  /* 0x0000003e3f3e723e */ /* 0x000fc600048070ff */
[----:B------:R-:W-:Y:S01]  /*6890*/  FADD.FTZ R69, R69, R68 ;  /* 0x0000004445457221 */ /* 0x000fe20000010000 */
[----:B------:R-:W-:Y:S01]  /*68a0*/  F2FP.SATFINITE.E4M3.F32.PACK_AB_MERGE_C R209, R59, R58, R62 ;  /* 0x0000003a3bd1723e */ /* 0x000fe2000480703e */
        /* <DEDUP_REMOVED lines=8> */
[----:B-1----:R-:W-:-:S07]  /*6930*/  FADD.FTZ R10, R70, R7 ;  /* 0x00000007460a7221 */ /* 0x002fce0000010000 */
[----:B------:R-:W1:Y:S08]  /*6940*/  MUFU.EX2 R71, R71 ;  /* 0x0000004700477308 */ /* 0x000e700000000800 */
        /* <DEDUP_REMOVED lines=10> */
[----:B------:R-:W1:Y:S01]  /*69f0*/  MUFU.EX2 R46, R46 ;  /* 0x0000002e002e7308 */ /* 0x000e620000000800 */
[----:B--2---:R-:W-:-:S07]  /*6a00*/  FADD.FTZ R4, R6, R7 ;  /* 0x0000000706047221 */ /* 0x004fce0000010000 */
[----:B------:R-:W-:Y:S01]  /*6a10*/  MUFU.EX2 R48, R48 ;  /* 0x0000003000307308 */ /* 0x000fe20000000800 */
[----:B0-----:R-:W-:-:S07]  /*6a20*/  FADD.FTZ R7, R43, R4 ;  /* 0x000000042b077221 */ /* 0x001fce0000010000 */
        /* <DEDUP_REMOVED lines=77> */
.L_x_6406:
[----:B------:R-:W-:-:S11]  /*6f00*/  UISETP.NE.AND UP1, UPT, UR7, 0x1, UPT ;  /* 0x000000010700788c */ /* 0x000fd6000bf25270 */
[----:B------:R-:W-:Y:S02]  /*6f10*/  @UP1 ULDC.64 UR18, c[0x0][0x9e8] ;  /* 0x00027a0000121ab9 */ /* 0x000fe40000000a00 */
[----:B------:R-:W-:-:S04]  /*6f20*/  UIMAD.WIDE.U32 UR10, UR6, UR18, URZ ;  /* 0x00000012060a72a5 */ /* 0x000fc8000f8e003f */
[----:B------:R-:W-:-:S12]  /*6f30*/  @UP1 USHF.R.U32.HI UR6, URZ, UR19, UR11 ;  /* 0x000000133f061299 */ /* 0x000fd8000801160b */
.L_x_6407:
[----:B------:R-:W-:-:S04]  /*6f40*/  UIMAD UR6, UR6, UR7, UR7 ;  /* 0x00000007060672a4 */ /* 0x000fc8000f8e0207 */
[----:B------:R-:W-:-:S04]  /*6f50*/  UISETP.LT.AND UP1, UPT, UR14, UR6, UPT ;  /* 0x000000060e00728c */ /* 0x000fc8000bf21270 */
[----:B------:R-:W-:-:S12]  /*6f60*/  USEL UR14, UR14, UR6, UP1 ;  /* 0x000000060e0e7287 */ /* 0x000fd80008800000 */
.L_x_6405:
[----:B------:R-:W-:Y:S01]  /*6f70*/  UMOV UR6, URZ ;  /* 0x0000003f00067c82 */ /* 0x000fe20008000000 */
[----:B------:R-:W-:Y:S01]  /*6f80*/  UMOV UR7, UR14 ;  /* 0x0000000e00077c82 */ /* 0x000fe20008000000 */
[----:B------:R-:W-:Y:S01]  /*6f90*/  CS2R R86, SRZ ;  /* 0x0000000000567805 */ /* 0x000fe2000001ff00 */
[----:B------:R-:W-:Y:S01]  /*6fa0*/  UIMAD.WIDE UR6, UR14, -0x6db6db6d, UR6 ;  /* 0x924924930e0678a5 */ /* 0x000fe2000f8e0206 */
        /* <DEDUP_REMOVED lines=10> */
[----:B------:R-:W-:Y:S01]  /*7050*/  CS2R R68, SRZ ;  /* 0x0000000000447805 */ /* 0x000fe2000001ff00 */
[----:B------:R-:W-:Y:S01]  /*7060*/  UISETP.LT.AND UP1, UPT, UR38, UR6, UPT ;  /* 0x000000062600728c */ /* 0x000fe2000bf21270 */
[----:B------:R-:W-:-:S02]  /*7070*/  CS2R R66, SRZ ;  /* 0x0000000000427805 */ /* 0x000fc4000001ff00 */
[----:B------:R-:W-:Y:S02]  /*7080*/  CS2R R64, SRZ ;  /* 0x0000000000407805 */ /* 0x000fe4000001ff00 */
[----:B------:R-:W-:Y:S01]  /*7090*/  CS2R R62, SRZ ;  /* 0x00000000003e7805 */ /* 0x000fe2000001ff00 */
[----:B------:R-:W-:Y:S01]  /*70a0*/  USEL UR57, UR38, UR6, !UP1 ;  /* 0x0000000626397287 */ /* 0x000fe2000c800000 */
[----:B------:R-:W-:Y:S02]  /*70b0*/  CS2R R60, SRZ ;  /* 0x00000000003c7805 */ /* 0x000fe4000001ff00 */
[----:B------:R-:W-:Y:S02]  /*70c0*/  CS2R R58, SRZ ;  /* 0x00000000003a7805 */ /* 0x000fe4000001ff00 */
[----:B------:R-:W-:Y:S02]  /*70d0*/  CS2R R56, SRZ ;  /* 0x0000000000387805 */ /* 0x000fe4000001ff00 */
[----:B------:R-:W-:-:S02]  /*70e0*/  CS2R R54, SRZ ;  /* 0x0000000000367805 */ /* 0x000fc4000001ff00 */
[----:B------:R-:W-:Y:S02]  /*70f0*/  CS2R R52, SRZ ;  /* 0x0000000000347805 */ /* 0x000fe4000001ff00 */
[----:B------:R-:W-:Y:S02]  /*7100*/  ISETP.GE.AND P1, PT, R4, UR57, PT ;  /* 0x0000003904007c0c */ /* 0x000fe4000bf26270 */
        /* <DEDUP_REMOVED lines=23> */
.L_x_6426:
        /* <DEDUP_REMOVED lines=9> */
.L_x_6410:
[----:B------:R-:W-:Y:S01]  /*7310*/  ULEA UR6, UR56, UR41, 0x3 ;  /* 0x0000002938067291 */ /* 0x000fe2000f8e183f */
[----:B------:R-:W-:-:S05]  /*7320*/  IMAD.U32 R12, RZ, RZ, UR55 ;  /* 0x00000037ff0c7e24 */ /* 0x000fca000f8e00ff */
[----:B------:R-:W-:-:S04]  /*7330*/  SHF.L.U32 R12, R12, 0x1f, RZ ;  /* 0x0000001f0c0c7819 */ /* 0x000fc800000006ff */
[----:B------:R0:W1:Y:S01]  /*7340*/  SYNCS.PHASECHK.TRANS64.TRYWAIT P1, [UR6+0x2e830], R12 ;  /* 0x02e8300cff0075a7 */ /* 0x0000620008020146 */
[----:B------:R-:W-:Y:S05]  /*7350*/  @!P0 BRA `(.L_x_6411) ;  /* 0x0000000000048947 */ /* 0x000fea0003800000 */
[----:B------:R-:W-:Y:S01]  /*7360*/  BPT.TRAP 0x1 ;  /* 0x000000040000795c */ /* 0x000fe20000300000 */
.L_x_6411:
[----:B-1----:R-:W-:Y:S05]  /*7370*/  @P1 BRA `(.L_x_6409) ;  /* 0x0000000000081947 */ /* 0x002fea0003800000 */
[----:B------:R-:W1:Y:S02]  /*7380*/  SYNCS.PHASECHK.TRANS64.TRYWAIT P1, [UR6+0x2e830], R12 ;  /* 0x02e8300cff0075a7 */ /* 0x000e640008020146 */
[----:B-1----:R-:W-:Y:S05]  /*7390*/  @!P1 BRA `(.L_x_6412) ;  /* 0x0000017400409947 */ /* 0x002fea0003800000 */
.L_x_6409:
[----:B------:R-:W2:Y:S01]  /*73a0*/  S2R R14, SR_TID.X ;  /* 0x00000000000e7919 */ /* 0x000ea20000002100 */
        /* <DEDUP_REMOVED lines=24> */
[----:B--2---:R-:W-:Y:S01]  /*7530*/  SHF.R.U32.HI R14, RZ, 0x7, R14 ;  /* 0x00000007ff0e7819 */ /* 0x004fe2000001160e */
[----:B------:R-:W-:Y:S01]  /*7540*/  UIADD3 UR14, UR58, 0x6, URZ ;  /* 0x000000063a0e7890 */ /* 0x000fe2000fffe03f */
[----:B------:R-:W-:-:S03]  /*7550*/  UMOV UR15, 0x40000040 ;  /* 0x40000040000f7882 */ /* 0x000fc60000000000 */
        /* <DEDUP_REMOVED lines=157> */
.L_x_6414:
[----:B------:R-:W-:Y:S01]  /*7f30*/  ULEA UR6, UR45, UR41, 0x3 ;  /* 0x000000292d067291 */ /* 0x000fe2000f8e183f */
[----:B------:R-:W-:-:S05]  /*7f40*/  IMAD.U32 R12, RZ, RZ, UR46 ;  /* 0x0000002eff0c7e24 */ /* 0x000fca000f8e00ff */
[----:B------:R-:W-:-:S04]  /*7f50*/  SHF.L.U32 R12, R12, 0x1f, RZ ;  /* 0x0000001f0c0c7819 */ /* 0x000fc800000006ff */
[----:B------:R0:W1:Y:S01]  /*7f60*/  SYNCS.PHASECHK.TRANS64.TRYWAIT P1, [UR6+0x2e850], R12 ;  /* 0x02e8500cff0075a7 */ /* 0x0000620008020146 */
[----:B------:R-:W-:Y:S05]  /*7f70*/  @!P0 BRA `(.L_x_6415) ;  /* 0x0000000000048947 */ /* 0x000fea0003800000 */
[----:B------:R-:W-:Y:S01]  /*7f80*/  BPT.TRAP 0x1 ;  /* 0x000000040000795c */ /* 0x000fe20000300000 */
.L_x_6415:
[----:B-1----:R-:W-:Y:S05]  /*7f90*/  @P1 BRA `(.L_x_6413) ;  /* 0x0000000000081947 */ /* 0x002fea0003800000 */
[----:B------:R-:W1:Y:S02]  /*7fa0*/  SYNCS.PHASECHK.TRANS64.TRYWAIT P1, [UR6+0x2e850], R12 ;  /* 0x02e8500cff0075a7 */ /* 0x000e640008020146 */
[----:B-1----:R-:W-:Y:S05]  /*7fb0*/  @!P1 BRA `(.L_x_6416) ;  /* 0x0000016800509947 */ /* 0x002fea0003800000 */
.L_x_6413:
        /* <DEDUP_REMOVED lines=14> */
[----:B------:R-:W-:Y:S01]  /*80a0*/  QGMMA.64x128x32.F32.E4M3.E4M3 R24, R224, gdesc[UR4], R24, gsb0 ;  /* 0x01e00004e0187df3 */ /* 0x000fe20008000818 */
        /* <DEDUP_REMOVED lines=36> */
[----:B------:R-:W-:Y:S02]  /*82f0*/  ULOP3.LUT UR6, URZ, UR53, URZ, 0x33, !UPT ;  /* 0x000000353f067292 */ /* 0x000fe4000f8e333f */
[----:B------:R-:W-:Y:S02]  /*8300*/  WARPGROUP.DEPBAR.LE gsb0, 0x0 ;  /* 0x00008000000079c5 */ /* 0x000fe40000010000 */
[----:B------:R0:W-:Y:S06]  /*8310*/  BAR.ARV R14, 0x100 ;  /* 0x0004000e0000751d */ /* 0x0001ec0000002000 */
[----:B------:R1:W-:Y:S01]  /*8320*/  @!P1 SYNCS.ARRIVE.TRANS64.RED.A1T0 RZ, [R12+URZ], RZ ;  /* 0x000000ff0cff99a7 */ /* 0x0003e2000810043f */
[----:B------:R-:W-:Y:S01]  /*8330*/  PLOP3.LUT P1, PT, PT, PT, UP0, 0x40, 0x0 ;  /* 0x000000000000781c */ /* 0x000fe20003f2e808 */
[----:B------:R-:W-:-:S02]  /*8340*/  VIADD R200, R20, UR54 ;  /* 0x0000003614c87c36 */ /* 0x000fc40008000000 */
[----:B------:R-:W-:Y:S02]  /*8350*/  VIADD R20, R20, UR6 ;  /* 0x0000000614147c36 */ /* 0x000fe40008000000 */
[----:B------:R-:W-:Y:S02]  /*8360*/  IMAD.IADD R15, R5, 0x1, R200 ;  /* 0x00000001050f7824 */ /* 0x000fe400078e02c8 */
[----:B-1----:R-:W-:Y:S02]  /*8370*/  IMAD R12, R17, -0x2, R21 ;  /* 0xfffffffe110c7824 */ /* 0x002fe400078e0215 */
[----:B0-----:R-:W-:-:S04]  /*8380*/  IMAD.IADD R14, R5, 0x1, R20 ;  /* 0x00000001050e7824 */ /* 0x001fc800078e0214 */
        /* <DEDUP_REMOVED lines=13> */
.L_x_6419:
[----:B------:R-:W-:Y:S02]  /*8460*/  IMAD.U32 R204, RZ, RZ, UR52 ;  /* 0x00000034ffcc7e24 */ /* 0x000fe4000f8e00ff */
[----:B------:R-:W-:-:S03]  /*8470*/  IMAD.MOV.U32 R201, RZ, RZ, R9 ;  /* 0x000000ffffc97224 */ /* 0x000fc600078e0009 */
[----:B------:R-:W-:-:S13]  /*8480*/  ISETP.NE.AND P1, PT, R204, 0x1, PT ;  /* 0x00000001cc00780c */ /* 0x000fda0003f25270 */
[----:B------:R-:W0:Y:S02]  /*8490*/  @P1 LDC.64 R202, c[0x0][0x9e8] ;  /* 0x00027a00ffca1b82 */ /* 0x000e240000000a00 */
[----:B0-----:R-:W-:-:S05]  /*84a0*/  @P1 IMAD.HI.U32 R202, R9, R202, RZ ;  /* 0x000000ca09ca1227 */ /* 0x001fca00078e00ff */
[----:B------:R-:W-:-:S07]  /*84b0*/  @P1 SHF.R.U32.HI R201, RZ, R203, R202 ;  /* 0x000000cbffc91219 */ /* 0x000fce00000116ca */
.L_x_6420:
[----:B------:R-:W-:Y:S05]  /*84c0*/  BSYNC B0 ;  /* 0x0000000000007941 */ /* 0x000fea0003800000 */
.L_x_6418:
[----:B------:R-:W-:-:S05]  /*84d0*/  IMAD R201, R201, R204, R12 ;  /* 0x000000ccc9c97224 */ /* 0x000fca00078e020c */
[----:B------:R-:W-:Y:S02]  /*84e0*/  VIADDMNMX R15, R201, R204, R15, PT ;  /* 0x000000ccc90f7246 */ /* 0x000fe4000380010f */
[----:B------:R-:W-:-:S07]  /*84f0*/  VIMNMX R14, R14, R201, !PT ;  /* 0x000000c90e0e7248 */ /* 0x000fce0007fe0100 */
.L_x_6417:
        /* <DEDUP_REMOVED lines=13> */
[----:B------:R-:W-:Y:S02]  /*85d0*/  LOP3.LUT R2, R2, 0xffffbfff, RZ, 0xc0, !PT ;  /* 0xffffbfff02027812 */ /* 0x000fe400078ec0ff */
[----:B------:R-:W-:Y:S02]  /*85e0*/  ISETP.GT.AND P2, PT, R14, 0x8, !P2 ;  /* 0x000000080e00780c */ /* 0x000fe40005744270 */
[----:B------:R-:W-:Y:S02]  /*85f0*/  @P3 LOP3.LUT R2, R2, 0x4000, RZ, 0xfc, !PT ;  /* 0x0000400002023812 */ /* 0x000fe400078efcff */
[----:B------:R-:W-:Y:S02]  /*8600*/  ISETP.GT.AND P1, PT, R14, 0x9, !P3 ;  /* 0x000000090e00780c */ /* 0x000fe40005f24270 */
[----:B------:R-:W-:-:S02]  /*8610*/  ISETP.GE.AND P3, PT, R21, 0x11, PT ;  /* 0x000000111500780c */ /* 0x000fc40003f66270 */
[C---:B------:R-:W-:Y:S02]  /*8620*/  ISETP.LT.OR P2, PT, R15.reuse, 0x9, P2 ;  /* 0x000000090f00780c */ /* 0x040fe40001741670 */
[----:B------:R-:W-:Y:S02]  /*8630*/  ISETP.LT.OR P1, PT, R15, 0xa, P1 ;  /* 0x0000000a0f00780c */ /* 0x000fe40000f21670 */
[----:B------:R-:W-:Y:S02]  /*8640*/  FSEL R188, R188, -INF , !P2 ;  /* 0xff800000bcbc7808 */ /* 0x000fe40005000000 */
        /* <DEDUP_REMOVED lines=10> */
[----:B------:R-:W-:Y:S02]  /*86f0*/  ISETP.GE.AND P2, PT, R21, 0x19, PT ;  /* 0x000000191500780c */ /* 0x000fe40003f46270 */
[----:B------:R-:W-:Y:S02]  /*8700*/  ISETP.LT.OR P1, PT, R15, 0x12, P1 ;  /* 0x000000120f00780c */ /* 0x000fe40000f21670 */
[----:B------:R-:W-:Y:S02]  /*8710*/  LOP3.LUT R2, R2, 0xfffbffff, RZ, 0xc0, !PT ;  /* 0xfffbffff02027812 */ /* 0x000fe400078ec0ff */
[----:B------:R-:W-:Y:S02]  /*8720*/  FSEL R193, R193, -INF , !P1 ;  /* 0xff800000c1c17808 */ /* 0x000fe40004800000 */
[----:B------:R-:W-:-:S02]  /*8730*/  ISETP.GT.AND P1, PT, R14, 0x18, !P2 ;  /* 0x000000180e00780c */ /* 0x000fc40005724270 */
[----:B------:R-:W-:Y:S02]  /*8740*/  ISETP.GE.AND P3, PT, R21, 0x22, PT ;  /* 0x000000221500780c */ /* 0x000fe40003f66270 */
[----:B------:R-:W-:Y:S02]  /*8750*/  ISETP.LT.OR P1, PT, R15, 0x19, P1 ;  /* 0x000000190f00780c */ /* 0x000fe40000f21670 */
[----:B------:R-:W-:Y:S02]  /*8760*/  @P2 LOP3.LUT R2, R2, 0x40000, RZ, 0xfc, !PT ;  /* 0x0004000002022812 */ /* 0x000fe400078efcff */
[----:B------:R-:W-:Y:S02]  /*8770*/  ISETP.GE.AND P2, PT, R21, 0x1a, PT ;  /* 0x0000001a1500780c */ /* 0x000fe40003f46270 */
[----:B------:R-:W-:Y:S02]  /*8780*/  FSEL R196, R196, -INF , !P1 ;  /* 0xff800000c4c47808 */ /* 0x000fe40004800000 */
[----:B------:R-:W-:-:S02]  /*8790*/  ISETP.GT.AND P1, PT, R14, 0x19, !P2 ;  /* 0x000000190e00780c */ /* 0x000fc40005724270 */
[----:B------:R-:W-:Y:S02]  /*87a0*/  LOP3.LUT R2, R2, 0xfffdffff, RZ, 0xc0, !PT ;  /* 0xfffdffff02027812 */ /* 0x000fe400078ec0ff */
[----:B------:R-:W-:Y:S02]  /*87b0*/  ISETP.LT.OR P1, PT, R15, 0x1a, P1 ;  /* 0x0000001a0f00780c */ /* 0x000fe40000f21670 */
[----:B------:R-:W-:Y:S02]  /*87c0*/  @P3 LOP3.LUT R16, R16, 0x2, RZ, 0xfc, !PT ;  /* 0x0000000210103812 */ /* 0x000fe400078efcff */
[----:B------:R-:W-:Y:S02]  /*87d0*/  FSEL R197, R197, -INF , !P1 ;  /* 0xff800000c5c57808 */ /* 0x000fe40004800000 */
[----:B------:R-:W-:Y:S02]  /*87e0*/  ISETP.GE.AND P1, PT, R21, 0x21, PT ;  /* 0x000000211500780c */ /* 0x000fe40003f26270 */
[----:B------:R-:W-:-:S02]  /*87f0*/  @P2 LOP3.LUT R2, R2, 0x20000, RZ, 0xfc, !PT ;  /* 0x0002000002022812 */ /* 0x000fc400078efcff */
[----:B------:R-:W-:Y:S02]  /*8800*/  ISETP.GT.AND P2, PT, R14, 0x20, !P1 ;  /* 0x000000200e00780c */ /* 0x000fe40004f44270 */
[----:B------:R-:W-:Y:S02]  /*8810*/  LOP3.LUT R16, R16, 0xfffffffb, RZ, 0xc0, !PT ;  /* 0xfffffffb10107812 */ /* 0x000fe400078ec0ff */
[----:B------:R-:W-:Y:S02]  /*8820*/  ISETP.LT.OR P2, PT, R15, 0x21, P2 ;  /* 0x000000210f00780c */ /* 0x000fe40001741670 */
[----:B------:R-:W-:Y:S02]  /*8830*/  LOP3.LUT R2, R2, 0xffffff7f, RZ, 0xc0, !PT ;  /* 0xffffff7f02027812 */ /* 0x000fe400078ec0ff */
[----:B------:R-:W-:Y:S02]  /*8840*/  FSEL R168, R168, -INF , !P2 ;  /* 0xff800000a8a87808 */ /* 0x000fe40005000000 */
[----:B------:R-:W-:-:S02]  /*8850*/  ISETP.GT.AND P2, PT, R14, 0x21, !P3 ;  /* 0x000000210e00780c */ /* 0x000fc40005f44270 */
        /* <DEDUP_REMOVED lines=279> */
[----:B------:R-:W-:-:S05]  /*99d0*/  IMAD.U32 R201, RZ, RZ, UR52 ;  /* 0x00000034ffc97e24 */ /* 0x000fca000f8e00ff */
[----:B------:R-:W-:-:S13]  /*99e0*/  ISETP.NE.AND P6, PT, R201, 0x1, PT ;  /* 0x00000001c900780c */ /* 0x000fda0003fc5270 */
[----:B------:R-:W0:Y:S02]  /*99f0*/  @P6 LDC.64 R14, c[0x0][0x9e8] ;  /* 0x00027a00ff0e6b82 */ /* 0x000e240000000a00 */
[----:B0-----:R-:W-:-:S04]  /*9a00*/  @P6 IMAD.HI.U32 R202, R13, R14, RZ ;  /* 0x0000000e0dca6227 */ /* 0x001fc800078e00ff */
[----:B------:R-:W-:Y:S01]  /*9a10*/  IMAD.MOV.U32 R14, RZ, RZ, R13 ;  /* 0x000000ffff0e7224 */ /* 0x000fe200078e000d */
[----:B------:R-:W-:-:S04]  /*9a20*/  @P6 SHF.R.U32.HI R14, RZ, R15, R202 ;  /* 0x0000000fff0e6219 */ /* 0x000fc800000116ca */
[----:B------:R-:W-:Y:S01]  /*9a30*/  LOP3.LUT R21, RZ, R14, RZ, 0x33, !PT ;  /* 0x0000000eff157212 */ /* 0x000fe200078e33ff */
[----:B------:R-:W-:Y:S06]  /*9a40*/  BRA `(.L_x_6424) ;  /* 0x0000000000187947 */ /* 0x000fec0003800000 */
.L_x_6423:
[----:B------:R-:W-:Y:S02]  /*9a50*/  IMAD.U32 R201, RZ, RZ, UR52 ;  /* 0x00000034ffc97e24 */ /* 0x000fe4000f8e00ff */
[----:B------:R-:W-:-:S03]  /*9a60*/  IMAD.MOV.U32 R21, RZ, RZ, R11 ;  /* 0x000000ffff157224 */ /* 0x000fc600078e000b */
[----:B------:R-:W-:-:S13]  /*9a70*/  ISETP.NE.AND P6, PT, R201, 0x1, PT ;  /* 0x00000001c900780c */ /* 0x000fda0003fc5270 */
[----:B------:R-:W0:Y:S02]  /*9a80*/  @P6 LDC.64 R14, c[0x0][0x9e8] ;  /* 0x00027a00ff0e6b82 */ /* 0x000e240000000a00 */
[----:B0-----:R-:W-:-:S05]  /*9a90*/  @P6 IMAD.HI.U32 R14, R11, R14, RZ ;  /* 0x0000000e0b0e6227 */ /* 0x001fca00078e00ff */
[----:B------:R-:W-:-:S07]  /*9aa0*/  @P6 SHF.R.U32.HI R21, RZ, R15, R14 ;  /* 0x0000000fff156219 */ /* 0x000fce000001160e */
.L_x_6424:
[----:B------:R-:W-:Y:S05]  /*9ab0*/  BSYNC B0 ;  /* 0x0000000000007941 */ /* 0x000fea0003800000 */
.L_x_6422:
[----:B------:R-:W-:-:S05]  /*9ac0*/  IMAD R15, R21, R201, R12 ;  /* 0x000000c9150f7224 */ /* 0x000fca00078e020c */
[----:B------:R-:W-:Y:S02]  /*9ad0*/  VIADDMNMX R200, R15, R201, R200, PT ;  /* 0x000000c90fc87246 */ /* 0x000fe400038001c8 */
[----:B------:R-:W-:-:S07]  /*9ae0*/  VIMNMX R20, R20, R15, !PT ;  /* 0x0000000f14147248 */ /* 0x000fce0007fe0100 */
.L_x_6421:
        /* <DEDUP_REMOVED lines=141> */
[----:B------:R-:W0:Y:S01]  /*a3c0*/  SHFL.BFLY PT, R15, R14, 0x2, 0x1f ;  /* 0x0c401f000e0f7f89 */ /* 0x000e2200000e0000 */
        /* <DEDUP_REMOVED lines=10> */
[C---:B------:R-:W-:Y:S02]  /*a470*/  ISETP.GT.AND P1, PT, R20.reuse, 0x78, !P1 ;  /* 0x000000781400780c */ /* 0x040fe40004f24270 */
[----:B------:R-:W-:Y:S02]  /*a480*/  ISETP.GT.AND P5, PT, R20, 0xd8, !P5 ;  /* 0x000000d81400780c */ /* 0x000fe40006fa4270 */
[----:B------:R-:W-:Y:S02]  /*a490*/  ISETP.LT.OR P1, PT, R200, 0x79, P1 ;  /* 0x00000079c800780c */ /* 0x000fe40000f21670 */
[----:B0-----:R-:W-:Y:S02]  /*a4a0*/  FMNMX.FTZ R201, R14, R15, !PT ;  /* 0x0000000f0ec97209 */ /* 0x001fe40007810000 */
[----:B------:R-:W-:Y:S02]  /*a4b0*/  FSEL R150, R150, -INF , !P1 ;  /* 0xff80000096967808 */ /* 0x000fe40004800000 */
[----:B------:R-:W-:Y:S01]  /*a4c0*/  LOP3.LUT P1, RZ, R16, 0x200000, RZ, 0xc0, !PT ;  /* 0x0020000010ff7812 */ /* 0x000fe2000782c0ff */
[----:B------:R-:W0:Y:S01]  /*a4d0*/  SHFL.BFLY PT, R12, R201, 0x1, 0x1f ;  /* 0x0c201f00c90c7f89 */ /* 0x000e2200000e0000 */
[----:B------:R-:W-:-:S02]  /*a4e0*/  ISETP.LT.OR P3, PT, R200, 0xd1, P3 ;  /* 0x000000d1c800780c */ /* 0x000fc40001f61670 */
[----:B------:R-:W-:Y:S02]  /*a4f0*/  ISETP.GT.AND P1, PT, R20, 0x79, !P1 ;  /* 0x000000791400780c */ /* 0x000fe40004f24270 */
[C---:B------:R-:W-:Y:S02]  /*a500*/  ISETP.LT.OR P4, PT, R200.reuse, 0xd2, P4 ;  /* 0x000000d2c800780c */ /* 0x040fe40002781670 */
[----:B------:R-:W-:Y:S02]  /*a510*/  ISETP.LT.OR P1, PT, R200, 0x7a, P1 ;  /* 0x0000007ac800780c */ /* 0x000fe40000f21670 */
[----:B------:R-:W-:Y:S02]  /*a520*/  FSEL R98, R98, -INF , !P3 ;  /* 0xff80000062627808 */ /* 0x000fe40005800000 */
[----:B------:R-:W-:Y:S02]  /*a530*/  FSEL R151, R151, -INF , !P1 ;  /* 0xff80000097977808 */ /* 0x000fe40004800000 */
[----:B------:R-:W-:-:S02]  /*a540*/  LOP3.LUT P1, RZ, R16, 0x100000, RZ, 0xc0, !PT ;  /* 0x0010000010ff7812 */ /* 0x000fc4000782c0ff */
[----:B------:R-:W-:Y:S02]  /*a550*/  ISETP.LT.OR P5, PT, R200, 0xd9, P5 ;  /* 0x000000d9c800780c */ /* 0x000fe40002fa1670 */
[----:B------:R-:W-:Y:S02]  /*a560*/  ISETP.GT.AND P1, PT, R20, 0x80, !P1 ;  /* 0x000000801400780c */ /* 0x000fe40004f24270 */
[----:B------:R-:W-:Y:S02]  /*a570*/  FSEL R102, R102, -INF , !P5 ;  /* 0xff80000066667808 */ /* 0x000fe40006800000 */
[----:B------:R-:W-:Y:S02]  /*a580*/  ISETP.LT.OR P1, PT, R200, 0x81, P1 ;  /* 0x00000081c800780c */ /* 0x000fe40000f21670 */
[----:B0-----:R-:W-:Y:S02]  /*a590*/  FMNMX.FTZ R12, R201, R12, !PT ;  /* 0x0000000cc90c7209 */ /* 0x001fe40007810000 */
        /* <DEDUP_REMOVED lines=112> */
[----:B------:R-:W-:Y:S01]  /*aca0*/  FMNMX.FTZ R192, R15, R0, !PT ;  /* 0x000000000fc07209 */ /* 0x000fe20007810000 */
[--C-:B------:R-:W-:Y:S01]  /*acb0*/  FFMA.FTZ R14, R184, UR37, -R21.reuse ;  /* 0x00000025b80e7c23 */ /* 0x100fe20008010815 */
[----:B------:R-:W-:-:S01]  /*acc0*/  FFMA.FTZ R184, R188, UR37, -R21 ;  /* 0x00000025bcb87c23 */ /* 0x000fc20008010815 */
        /* <DEDUP_REMOVED lines=68> */
[----:B------:R-:W-:Y:S02]  /*b110*/  FMNMX.FTZ R201, R159, R192, !PT ;  /* 0x000000c09fc97209 */ /* 0x000fe40007810000 */
[----:B0-----:R-:W-:Y:S02]  /*b120*/  FSEL R196, R12, RZ, P1 ;  /* 0x000000ff0cc47208 */ /* 0x001fe40000800000 */
[----:B------:R-:W-:-:S03]  /*b130*/  FMNMX.FTZ R192, R162, R201, !PT ;  /* 0x000000c9a2c07209 */ /* 0x000fc60007810000 */
[----:B------:R-:W-:Y:S01]  /*b140*/  FADD.FTZ R196, -R196, R3 ;  /* 0x00000003c4c47221 */ /* 0x000fe20000010100 */
[----:B------:R-:W-:Y:S01]  /*b150*/  FMNMX.FTZ R201, R163, R192, !PT ;  /* 0x000000c0a3c97209 */ /* 0x000fe20007810000 */
[----:B------:R-:W-:Y:S02]  /*b160*/  MUFU.EX2 R185, R185 ;  /* 0x000000b900b97308 */ /* 0x000fe40000000800 */
[----:B------:R-:W-:Y:S01]  /*b170*/  FMUL.FTZ R3, R196, UR37 ;  /* 0x00000025c4037c20 */ /* 0x000fe20008410000 */
[----:B------:R-:W-:-:S04]  /*b180*/  FMNMX.FTZ R192, R166, R201, !PT ;  /* 0x000000c9a6c07209 */ /* 0x000fc80007810000 */
[----:B------:R-:W-:Y:S01]  /*b190*/  FMNMX.FTZ R201, R167, R192, !PT ;  /* 0x000000c0a7c97209 */ /* 0x000fe20007810000 */
[----:B------:R-:W0:Y:S03]  /*b1a0*/  MUFU.EX2 R3, R3 ;  /* 0x0000000300037308 */ /* 0x000e260000000800 */
[----:B------:R-:W-:-:S04]  /*b1b0*/  FMNMX.FTZ R192, R138, R201, !PT ;  /* 0x000000c98ac07209 */ /* 0x000fc80007810000 */
[----:B------:R-:W-:Y:S01]  /*b1c0*/  FMNMX.FTZ R201, R139, R192, !PT ;  /* 0x000000c08bc97209 */ /* 0x000fe20007810000 */
[----:B------:R-:W1:Y:S03]  /*b1d0*/  MUFU.EX2 R184, R184 ;  /* 0x000000b800b87308 */ /* 0x000e660000000800 */
[----:B------:R-:W-:-:S04]  /*b1e0*/  FMNMX.FTZ R192, R142, R201, !PT ;  /* 0x000000c98ec07209 */ /* 0x000fc80007810000 */
[----:B------:R-:W-:Y:S01]  /*b1f0*/  FMNMX.FTZ R201, R143, R192, !PT ;  /* 0x000000c08fc97209 */ /* 0x000fe20007810000 */
[----:B------:R-:W2:Y:S01]  /*b200*/  MUFU.EX2 R189, R189 ;  /* 0x000000bd00bd7308 */ /* 0x000ea20000000800 */
[----:B0-----:R-:W-:-:S02]  /*b210*/  FFMA.FTZ R200, R3, R7, R14 ;  /* 0x0000000703c87223 */ /* 0x001fc4000001000e */
[----:B------:R-:W-:-:S04]  /*b220*/  FMNMX.FTZ R192, R146, R201, !PT ;  /* 0x000000c992c07209 */ /* 0x000fc80007810000 */
[----:B------:R-:W-:Y:S01]  /*b230*/  FMNMX.FTZ R201, R147, R192, !PT ;  /* 0x000000c093c97209 */ /* 0x000fe20007810000 */
[----:B------:R-:W0:Y:S03]  /*b240*/  MUFU.EX2 R186, R186 ;  /* 0x000000ba00ba7308 */ /* 0x000e260000000800 */
[----:B------:R-:W-:-:S04]  /*b250*/  FMNMX.FTZ R192, R150, R201, !PT ;  /* 0x000000c996c07209 */ /* 0x000fc80007810000 */
[----:B------:R-:W-:Y:S01]  /*b260*/  FMNMX.FTZ R201, R151, R192, !PT ;  /* 0x000000c097c97209 */ /* 0x000fe20007810000 */
[----:B------:R-:W3:Y:S03]  /*b270*/  MUFU.EX2 R193, R193 ;  /* 0x000000c100c17308 */ /* 0x000ee60000000800 */
[----:B------:R-:W-:-:S04]  /*b280*/  FMNMX.FTZ R192, R122, R201, !PT ;  /* 0x000000c97ac07209 */ /* 0x000fc80007810000 */
[----:B------:R-:W-:Y:S01]  /*b290*/  FMNMX.FTZ R201, R123, R192, !PT ;  /* 0x000000c07bc97209 */ /* 0x000fe20007810000 */
[----:B------:R-:W4:Y:S03]  /*b2a0*/  MUFU.EX2 R188, R188 ;  /* 0x000000bc00bc7308 */ /* 0x000f260000000800 */
[----:B------:R-:W-:-:S04]  /*b2b0*/  FMNMX.FTZ R192, R126, R201, !PT ;  /* 0x000000c97ec07209 */ /* 0x000fc80007810000 */
[----:B------:R-:W-:Y:S01]  /*b2c0*/  FMNMX.FTZ R201, R127, R192, !PT ;  /* 0x000000c07fc97209 */ /* 0x000fe20007810000 */
[----:B------:R-:W5:Y:S03]  /*b2d0*/  MUFU.EX2 R197, R197 ;  /* 0x000000c500c57308 */ /* 0x000f660000000800 */
        /* <DEDUP_REMOVED lines=29> */
[----:B------:R-:W-:Y:S02]  /*b4b0*/  MUFU.EX2 R180, R180 ;  /* 0x000000b400b47308 */ /* 0x000fe40000000800 */
[----:B------:R-:W-:-:S04]  /*b4c0*/  FMNMX.FTZ R201, R98, R201, !PT ;  /* 0x000000c962c97209 */ /* 0x000fc80007810000 */
[----:B------:R-:W-:Y:S02]  /*b4d0*/  FMNMX.FTZ R201, R108, R201, !PT ;  /* 0x000000c96cc97209 */ /* 0x000fe40007810000 */
[----:B------:R-:W-:Y:S02]  /*b4e0*/  MUFU.EX2 R181, R181 ;  /* 0x000000b500b57308 */ /* 0x000fe40000000800 */
[----:B------:R-:W-:-:S04]  /*b4f0*/  FMNMX.FTZ R20, R102, R201, !PT ;  /* 0x000000c966147209 */ /* 0x000fc80007810000 */
[----:B------:R-:W-:Y:S02]  /*b500*/  FMNMX.FTZ R20, R103, R20, !PT ;  /* 0x0000001467147209 */ /* 0x000fe40007810000 */
[----:B------:R-:W-:Y:S03]  /*b510*/  MUFU.EX2 R152, R152 ;  /* 0x0000009800987308 */ /* 0x000fe60000000800 */
[----:B------:R-:W1:Y:S05]  /*b520*/  SHFL.BFLY PT, R201, R20, 0x2, 0x1f ;  /* 0x0c401f0014c97f89 */ /* 0x000e6a00000e0000 */
        /* <DEDUP_REMOVED lines=10> */
[C---:B------:R-:W-:Y:S01]  /*b5d0*/  FSETP.NEU.FTZ.AND P1, PT, R20.reuse, -INF , PT ;  /* 0xff8000001400780b */ /* 0x040fe20003f3d000 */
[----:B------:R-:W-:-:S06]  /*b5e0*/  FFMA.FTZ R101, R20, R101, -8 ;  /* 0xc100000014657423 */ /* 0x000fcc0000010065 */
[----:B------:R-:W-:Y:S01]  /*b5f0*/  MUFU.EX2 R136, R136 ;  /* 0x0000008800887308 */ /* 0x000fe20000000800 */
[----:B------:R-:W-:-:S05]  /*b600*/  FSEL R101, R101, RZ, P1 ;  /* 0x000000ff65657208 */ /* 0x000fca0000800000 */
[--C-:B------:R-:W-:Y:S01]  /*b610*/  FFMA.FTZ R196, R187, UR37, -R101.reuse ;  /* 0x00000025bbc47c23 */ /* 0x100fe20008010865 */
[----:B------:R-:W-:-:S01]  /*b620*/  FFMA.FTZ R187, R194, UR37, -R101 ;  /* 0x00000025c2bb7c23 */ /* 0x000fc20008010865 */
[--C-:B------:R-:W-:Y:S01]  /*b630*/  FFMA.FTZ R194, R195, UR37, -R101.reuse ;  /* 0x00000025c3c27c23 */ /* 0x100fe20008010865 */
[----:B------:R-:W-:Y:S01]  /*b640*/  FSEL R195, R20, RZ, P1 ;  /* 0x000000ff14c37208 */ /* 0x000fe20000800000 */
[--C-:B------:R-:W-:Y:S01]  /*b650*/  FFMA.FTZ R117, R190, UR37, -R101.reuse ;  /* 0x00000025be757c23 */ /* 0x100fe20008010865 */
[----:B------:R-:W-:-:S01]  /*b660*/  FFMA.FTZ R190, R191, UR37, -R101 ;  /* 0x00000025bfbe7c23 */ /* 0x000fc20008010865 */
[--C-:B------:R-:W-:Y:S01]  /*b670*/  FFMA.FTZ R191, R198, UR37, -R101.reuse ;  /* 0x00000025c6bf7c23 */ /* 0x100fe20008010865 */
[----:B------:R-:W-:-:S01]  /*b680*/  FFMA.FTZ R198, R199, UR37, -R101 ;  /* 0x00000025c7c67c23 */ /* 0x000fc20008010865 */
[----:B------:R-:W-:Y:S01]  /*b690*/  FADD.FTZ R195, -R195, R0 ;  /* 0x00000000c3c37221 */ /* 0x000fe20000010100 */
[----:B------:R-:W-:-:S01]  /*b6a0*/  FFMA.FTZ R199, R142, UR37, -R101 ;  /* 0x000000258ec77c23 */ /* 0x000fc20008010865 */
[--C-:B------:R-:W-:Y:S01]  /*b6b0*/  FFMA.FTZ R15, R15, UR37, -R101.reuse ;  /* 0x000000250f0f7c23 */ /* 0x100fe20008010865 */
[----:B------:R-:W-:Y:S01]  /*b6c0*/  MUFU.EX2 R196, R196 ;  /* 0x000000c400c47308 */ /* 0x000fe20000000800 */
[----:B------:R-:W-:Y:S01]  /*b6d0*/  FMUL.FTZ R142, R195, UR37 ;  /* 0x00000025c38e7c20 */ /* 0x000fe20008410000 */
[----:B------:R-:W-:Y:S01]  /*b6e0*/  FADD.FTZ R195, R185, R200 ;  /* 0x000000c8b9c37221 */ /* 0x000fe20000010000 */
[----:B------:R-:W-:-:S01]  /*b6f0*/  FFMA.FTZ R170, R170, UR37, -R101 ;  /* 0x00000025aaaa7c23 */ /* 0x000fc20008010865 */
[--C-:B------:R-:W-:Y:S01]  /*b700*/  FFMA.FTZ R171, R171, UR37, -R101.reuse ;  /* 0x00000025abab7c23 */ /* 0x100fe20008010865 */
[----:B------:R-:W-:-:S01]  /*b710*/  FFMA.FTZ R174, R174, UR37, -R101 ;  /* 0x00000025aeae7c23 */ /* 0x000fc20008010865 */
[----:B------:R-:W-:Y:S01]  /*b720*/  FADD.FTZ R200, R184, R195 ;  /* 0x000000c3b8c87221 */ /* 0x000fe20000010000 */
[----:B------:R-:W-:-:S01]  /*b730*/  FFMA.FTZ R175, R175, UR37, -R101 ;  /* 0x00000025afaf7c23 */ /* 0x000fc20008010865 */
[----:B------:R-:W-:Y:S01]  /*b740*/  MUFU.EX2 R15, R15 ;  /* 0x0000000f000f7308 */ /* 0x000fe20000000800 */
[----:B------:R-:W-:-:S01]  /*b750*/  FFMA.FTZ R178, R178, UR37, -R101 ;  /* 0x00000025b2b27c23 */ /* 0x000fc20008010865 */
[----:B--2---:R-:W-:Y:S01]  /*b760*/  FADD.FTZ R195, R189, R200 ;  /* 0x000000c8bdc37221 */ /* 0x004fe20000010000 */
[----:B------:R-:W-:-:S01]  /*b770*/  FFMA.FTZ R179, R179, UR37, -R101 ;  /* 0x00000025b3b37c23 */ /* 0x000fc20008010865 */
[--C-:B------:R-:W-:Y:S01]  /*b780*/  FFMA.FTZ R182, R182, UR37, -R101.reuse ;  /* 0x00000025b6b67c23 */ /* 0x100fe20008010865 */
[----:B------:R-:W-:-:S01]  /*b790*/  FFMA.FTZ R183, R183, UR37, -R101 ;  /* 0x00000025b7b77c23 */ /* 0x000fc20008010865 */
[----:B0-----:R-:W-:Y:S01]  /*b7a0*/  FADD.FTZ R200, R186, R195 ;  /* 0x000000c3bac87221 */ /* 0x001fe20000010000 */
[----:B------:R-:W-:-:S01]  /*b7b0*/  FFMA.FTZ R154, R154, UR37, -R101 ;  /* 0x000000259a9a7c23 */ /* 0x000fc20008010865 */
[----:B------:R-:W0:Y:S01]  /*b7c0*/  MUFU.EX2 R142, R142 ;  /* 0x0000008e008e7308 */ /* 0x000e220000000800 */
[----:B------:R-:W-:-:S01]  /*b7d0*/  FFMA.FTZ R155, R155, UR37, -R101 ;  /* 0x000000259b9b7c23 */ /* 0x000fc20008010865 */
[----:B---3--:R-:W-:Y:S01]  /*b7e0*/  FADD.FTZ R195, R193, R200 ;  /* 0x000000c8c1c37221 */ /* 0x008fe20000010000 */
[----:B------:R-:W-:-:S01]  /*b7f0*/  FFMA.FTZ R158, R158, UR37, -R101 ;  /* 0x000000259e9e7c23 */ /* 0x000fc20008010865 */
[--C-:B------:R-:W-:Y:S01]  /*b800*/  FFMA.FTZ R159, R159, UR37, -R101.reuse ;  /* 0x000000259f9f7c23 */ /* 0x100fe20008010865 */
[----:B------:R-:W-:-:S01]  /*b810*/  FFMA.FTZ R162, R162, UR37, -R101 ;  /* 0x00000025a2a27c23 */ /* 0x000fc20008010865 */
[----:B----4-:R-:W-:Y:S01]  /*b820*/  FADD.FTZ R200, R188, R195 ;  /* 0x000000c3bcc87221 */ /* 0x010fe20000010000 */
[----:B------:R-:W-:-:S01]  /*b830*/  FFMA.FTZ R163, R163, UR37, -R101 ;  /* 0x00000025a3a37c23 */ /* 0x000fc20008010865 */
[----:B------:R-:W1:Y:S01]  /*b840*/  MUFU.EX2 R117, R117 ;  /* 0x0000007500757308 */ /* 0x000e620000000800 */
[----:B------:R-:W-:-:S01]  /*b850*/  FFMA.FTZ R166, R166, UR37, -R101 ;  /* 0x00000025a6a67c23 */ /* 0x000fc20008010865 */
[----:B-----5:R-:W-:Y:S01]  /*b860*/  FADD.FTZ R195, R197, R200 ;  /* 0x000000c8c5c37221 */ /* 0x020fe20000010000 */
        /* <DEDUP_REMOVED lines=40> */
[----:B------:R-:W-:-:S05]  /*baf0*/  FFMA.FTZ R102, R102, UR37, -R101 ;  /* 0x0000002566667c23 */ /* 0x000fca0008010865 */
[----:B------:R-:W1:Y:S01]  /*bb00*/  MUFU.EX2 R170, R170 ;  /* 0x000000aa00aa7308 */ /* 0x000e620000000800 */
[----:B--2---:R-:W-:-:S01]  /*bb10*/  FADD.FTZ R7, R191, R6 ;  /* 0x00000006bf077221 */ /* 0x004fc20000010000 */
[----:B------:R-:W-:-:S06]  /*bb20*/  FADD.FTZ R6, R168, R195 ;  /* 0x000000c3a8067221 */ /* 0x000fcc0000010000 */
[----:B------:R-:W2:Y:S01]  /*bb30*/  MUFU.EX2 R171, R171 ;  /* 0x000000ab00ab7308 */ /* 0x000ea20000000800 */
[----:B0-----:R-:W-:-:S07]  /*bb40*/  FADD.FTZ R7, R198, R7 ;  /* 0x00000007c6077221 */ /* 0x001fce0000010000 */
        /* <DEDUP_REMOVED lines=175> */
.L_x_6425:
        /* <DEDUP_REMOVED lines=135> */
.L_x_6408:
        /* <DEDUP_REMOVED lines=16> */
.L_x_6428:
[----:B------:R-:W-:-:S13]  /*cfb0*/  ISETP.NE.AND P1, PT, R9, 0x1, PT ;  /* 0x000000010900780c */ /* 0x000fda0003f25270 */
[----:B------:R-:W0:Y:S02]  /*cfc0*/  @P1 LDC.64 R10, c[0x0][0x9e8] ;  /* 0x00027a00ff0a1b82 */ /* 0x000e240000000a00 */
[----:B0-----:R-:W-:-:S05]  /*cfd0*/  @P1 IMAD.HI.U32 R10, R22, R10, RZ ;  /* 0x0000000a160a1227 */ /* 0x001fca00078e00ff */
[----:B------:R-:W-:-:S07]  /*cfe0*/  @P1 SHF.R.U32.HI R22, RZ, R11, R10 ;  /* 0x0000000bff161219 */ /* 0x000fce000001160a */
.L_x_6429:
[----:B------:R-:W-:-:S05]  /*cff0*/  IMAD R22, R22, R9, RZ ;  /* 0x0000000916167224 */ /* 0x000fca00078e02ff */
[----:B------:R-:W-:-:S13]  /*d000*/  R2UR UR7, R22 ;  /* 0x00000000160772ca */ /* 0x000fda00000e0000 */
[----:B------:R-:W-:-:S04]  /*d010*/  UISETP.LT.AND UP0, UPT, UR6, UR7, UPT ;  /* 0x000000070600728c */ /* 0x000fc8000bf01270 */
[----:B------:R-:W-:-:S12]  /*d020*/  USEL UR6, UR6, UR7, !UP0 ;  /* 0x0000000706067287 */ /* 0x000fd8000c000000 */
.L_x_6427:
[----:B------:R-:W-:-:S03]  /*d030*/  UIADD3 UR7, UR6, 0xdf, URZ ;  /* 0x000000df06077890 */ /* 0x000fc6000fffe03f */
[----:B------:R-:W-:Y:S02]  /*d040*/  UMOV UR6, URZ ;  /* 0x0000003f00067c82 */ /* 0x000fe40008000000 */
[----:B------:R-:W-:-:S04]  /*d050*/  UIMAD.WIDE UR6, UR7, -0x6db6db6d, UR6 ;  /* 0x92492493070678a5 */ /* 0x000fc8000f8e0206 */
        /* <DEDUP_REMOVED lines=10> */
.L_x_6440:
        /* <DEDUP_REMOVED lines=9> */
.L_x_6432:
[----:B------:R-:W-:Y:S01]  /*d190*/  ULEA UR6, UR45, UR41, 0x3 ;  /* 0x000000292d067291 */ /* 0x000fe2000f8e183f */
[----:B------:R-:W-:-:S05]  /*d1a0*/  IMAD.U32 R0, RZ, RZ, UR46 ;  /* 0x0000002eff007e24 */ /* 0x000fca000f8e00ff */
[----:B------:R-:W-:-:S04]  /*d1b0*/  SHF.L.U32 R0, R0, 0x1f, RZ ;  /* 0x0000001f00007819 */ /* 0x000fc800000006ff */
[----:B------:R0:W1:Y:S01]  /*d1c0*/  SYNCS.PHASECHK.TRANS64.TRYWAIT P1, [UR6+0x2e830], R0 ;  /* 0x02e83000ff0075a7 */ /* 0x0000620008020146 */
[----:B------:R-:W-:Y:S05]  /*d1d0*/  @!P0 BRA `(.L_x_6433) ;  /* 0x0000000000048947 */ /* 0x000fea0003800000 */
[----:B------:R-:W-:Y:S01]  /*d1e0*/  BPT.TRAP 0x1 ;  /* 0x000000040000795c */ /* 0x000fe20000300000 */
.L_x_6433:
[----:B-1----:R-:W-:Y:S05]  /*d1f0*/  @P1 BRA `(.L_x_6431) ;  /* 0x0000000000081947 */ /* 0x002fea0003800000 */
[----:B------:R-:W1:Y:S02]  /*d200*/  SYNCS.PHASECHK.TRANS64.TRYWAIT P1, [UR6+0x2e830], R0 ;  /* 0x02e83000ff0075a7 */ /* 0x000e640008020146 */
[----:B-1----:R-:W-:Y:S05]  /*d210*/  @!P1 BRA `(.L_x_6434) ;  /* 0x0000011400d09947 */ /* 0x002fea0003800000 */
.L_x_6431:
[----:B-1----:R-:W1:Y:S01]  /*d220*/  S2R R3, SR_TID.X ;  /* 0x0000000000037919 */ /* 0x002e620000002100 */
        /* <DEDUP_REMOVED lines=24> */
[----:B-1----:R-:W-:Y:S01]  /*d3b0*/  SHF.R.U32.HI R3, RZ, 0x7, R3 ;  /* 0x00000007ff037819 */ /* 0x002fe20000011603 */
[----:B------:R-:W-:Y:S01]  /*d3c0*/  UIADD3 UR14, UR55, 0x6, URZ ;  /* 0x00000006370e7890 */ /* 0x000fe2000fffe03f */
[----:B------:R-:W-:-:S03]  /*d3d0*/  UMOV UR15, 0x40000040 ;  /* 0x40000040000f7882 */ /* 0x000fc60000000000 */
        /* <DEDUP_REMOVED lines=157> */
.L_x_6436:
[----:B------:R-:W-:Y:S01]  /*ddb0*/  ULEA UR6, UR53, UR41, 0x3 ;  /* 0x0000002935067291 */ /* 0x000fe2000f8e183f */
[----:B------:R-:W-:-:S05]  /*ddc0*/  IMAD.U32 R0, RZ, RZ, UR54 ;  /* 0x00000036ff007e24 */ /* 0x000fca000f8e00ff */
[----:B------:R-:W-:-:S04]  /*ddd0*/  SHF.L.U32 R0, R0, 0x1f, RZ ;  /* 0x0000001f00007819 */ /* 0x000fc800000006ff */
[----:B------:R0:W1:Y:S01]  /*dde0*/  SYNCS.PHASECHK.TRANS64.TRYWAIT P1, [UR6+0x2e850], R0 ;  /* 0x02e85000ff0075a7 */ /* 0x0000620008020146 */
[----:B------:R-:W-:Y:S05]  /*ddf0*/  @!P0 BRA `(.L_x_6437) ;  /* 0x0000000000048947 */ /* 0x000fea0003800000 */
[----:B------:R-:W-:Y:S01]  /*de00*/  BPT.TRAP 0x1 ;  /* 0x000000040000795c */ /* 0x000fe20000300000 */
.L_x_6437:
[----:B-1----:R-:W-:Y:S05]  /*de10*/  @P1 BRA `(.L_x_6435) ;  /* 0x0000000000081947 */ /* 0x002fea0003800000 */
[----:B------:R-:W1:Y:S02]  /*de20*/  SYNCS.PHASECHK.TRANS64.TRYWAIT P1, [UR6+0x2e850], R0 ;  /* 0x02e85000ff0075a7 */ /* 0x000e640008020146 */
[----:B-1----:R-:W-:Y:S05]  /*de30*/  @!P1 BRA `(.L_x_6438) ;  /* 0x0000010800e09947 */ /* 0x002fea0003800000 */
.L_x_6435:
[----:B------:R-:W-:Y:S01]  /*de40*/  UIADD3 UR6, UR41, 0x400, URZ ;  /* 0x0000040029067890 */ /* 0x000fe2000fffe03f */
[----:B------:R-:W-:Y:S01]  /*de50*/  WARPGROUP.ARRIVE ;  /* 0x00000000000079c5 */ /* 0x000fe20000000000 */
[----:B------:R-:W-:Y:S01]  /*de60*/  UMOV UR7, 0xc0000010 ;  /* 0xc000001000077882 */ /* 0x000fe20000000000 */
[----:B01----:R-:W-:Y:S01]  /*de70*/  FMNMX.FTZ R0, R184, R10, !PT ;  /* 0x0000000ab8007209 */ /* 0x003fe20007810000 */
[----:B------:R-:W-:-:S03]  /*de80*/  USHF.R.U32.HI UR6, URZ, 0x4, UR6 ;  /* 0x000000043f067899 */ /* 0x000fc60008011606 */
[----:B------:R-:W0:Y:S01]  /*de90*/  S2R R230, SR_TID.X ;  /* 0x0000000000e67919 */ /* 0x000e220000002100 */
[----:B------:R-:W-:Y:S01]  /*dea0*/  FMNMX.FTZ R3, R185, R0, !PT ;  /* 0x00000000b9037209 */ /* 0x000fe20007810000 */
[----:B------:R-:W-:Y:S01]  /*deb0*/  ULOP3.LUT UR6, UR6, 0x3fff, URZ, 0xc0, !UPT ;  /* 0x00003fff06067892 */ /* 0x000fe2000f8ec03f */
[----:B------:R-:W-:-:S03]  /*dec0*/  FMNMX.FTZ R0, R186, R11, !PT ;  /* 0x0000000bba007209 */ /* 0x000fc60007810000 */
[----:B------:R-:W-:Y:S01]  /*ded0*/  ULOP3.LUT UR6, UR6, 0x10000, URZ, 0xfc, !UPT ;  /* 0x0001000006067892 */ /* 0x000fe2000f8efc3f */
[----:B------:R-:W-:Y:S02]  /*dee0*/  FMNMX.FTZ R13, R187, R0, !PT ;  /* 0x00000000bb0d7209 */ /* 0x000fe40007810000 */
[----:B------:R-:W-:Y:S01]  /*def0*/  FMNMX.FTZ R0, R188, R3, !PT ;  /* 0x00000003bc007209 */ /* 0x000fe20007810000 */
[----:B------:R-:W-:Y:S01]  /*df00*/  UIMAD UR10, UR53, 0x700, UR6 ;  /* 0x00000700350a78a4 */ /* 0x000fe2000f8e0206 */
[----:B------:R-:W-:Y:S02]  /*df10*/  FMNMX.FTZ R12, R190, R13, !PT ;  /* 0x0000000dbe0c7209 */ /* 0x000fe40007810000 */
        /* <DEDUP_REMOVED lines=114> */
[----:B0-----:R-:W-:Y:S01]  /*e640*/  SHF.R.U32.HI R230, RZ, 0x7, R230 ;  /* 0x00000007ffe67819 */ /* 0x001fe200000116e6 */
[----:B------:R-:W0:Y:S01]  /*e650*/  SHFL.BFLY PT, R3, R0, 0x2, 0x1f ;  /* 0x0c401f0000037f89 */ /* 0x000e2200000e0000 */
[----:B------:R-:W-:-:S05]  /*e660*/  FMNMX.FTZ R12, R103, R12, !PT ;  /* 0x0000000c670c7209 */ /* 0x000fca0007810000 */
[----:B------:R-:W1:Y:S01]  /*e670*/  SHFL.BFLY PT, R15, R12, 0x2, 0x1f ;  /* 0x0c401f000c0f7f89 */ /* 0x000e6200000e0000 */
[----:B0-----:R-:W-:-:S05]  /*e680*/  FMNMX.FTZ R13, R0, R3, !PT ;  /* 0x00000003000d7209 */ /* 0x001fca0007810000 */
[----:B------:R-:W0:Y:S01]  /*e690*/  SHFL.BFLY PT, R14, R13, 0x1, 0x1f ;  /* 0x0c201f000d0e7f89 */ /* 0x000e2200000e0000 */
[----:B-1----:R-:W-:Y:S01]  /*e6a0*/  FMNMX.FTZ R15, R12, R15, !PT ;  /* 0x0000000f0c0f7209 */ /* 0x002fe20007810000 */
[----:B------:R-:W-:-:S04]  /*e6b0*/  IMAD.U32 R12, RZ, RZ, UR37 ;  /* 0x00000025ff0c7e24 */ /* 0x000fc8000f8e00ff */
[----:B------:R-:W1:Y:S01]  /*e6c0*/  SHFL.BFLY PT, R20, R15, 0x1, 0x1f ;  /* 0x0c201f000f147f89 */ /* 0x000e6200000e0000 */
[----:B0-----:R-:W-:-:S05]  /*e6d0*/  FMNMX.FTZ R3, R13, R14, !PT ;  /* 0x0000000e0d037209 */ /* 0x001fca0007810000 */
[----:B------:R-:W-:Y:S01]  /*e6e0*/  FFMA.FTZ R12, R3, R12, -8 ;  /* 0xc1000000030c7423 */ /* 0x000fe2000001000c */
[----:B-1----:R-:W-:Y:S01]  /*e6f0*/  FMNMX.FTZ R0, R15, R20, !PT ;  /* 0x000000140f007209 */ /* 0x002fe20007810000 */
        /* <DEDUP_REMOVED lines=63> */
[C---:B------:R-:W-:Y:S01]  /*eaf0*/  FADD.FTZ R11, -R0.reuse, R11 ;  /* 0x0000000b000b7221 */ /* 0x040fe20000010100 */
[----:B------:R-:W-:-:S01]  /*eb00*/  FFMA.FTZ R12, R0, R189, -8 ;  /* 0xc1000000000c7423 */ /* 0x000fc200000100bd */
        /* <DEDUP_REMOVED lines=55> */
[----:B------:R-:W-:Y:S01]  /*ee80*/  IADD3 R196, -R230, 0xb, RZ ;  /* 0x0000000be6c47810 */ /* 0x000fe20007ffe1ff */
[----:B------:R-:W-:-:S01]  /*ee90*/  FFMA.FTZ R111, R111, UR37, -R12 ;  /* 0x000000256f6f7c23 */ /* 0x000fc2000801080c */
[----:B------:R-:W0:Y:S01]  /*eea0*/  MUFU.EX2 R188, R188 ;  /* 0x000000bc00bc7308 */ /* 0x000e220000000800 */
[----:B--2---:R-:W-:-:S01]  /*eeb0*/  FADD.FTZ R7, R187, R6 ;  /* 0x00000006bb077221 */ /* 0x004fc20000010000 */
[----:B------:R-:W2:Y:S01]  /*eec0*/  S2R R230, SR_TID.X ;  /* 0x0000000000e67919 */ /* 0x000ea20000002100 */
        /* <DEDUP_REMOVED lines=16> */
[----:B------:R-:W-:-:S05]  /*efd0*/  FFMA.FTZ R12, R103, UR37, -R12 ;  /* 0x00000025670c7c23 */ /* 0x000fca000801080c */
[----:B------:R-:W0:Y:S01]  /*efe0*/  MUFU.EX2 R21, R21 ;  /* 0x0000001500157308 */ /* 0x000e220000000800 */
[----:B---3--:R-:W-:-:S07]  /*eff0*/  FADD.FTZ R194, R20, R195 ;  /* 0x000000c314c27221 */ /* 0x008fce0000010000 */
[----:B------:R-:W3:Y:S01]  /*f000*/  MUFU.EX2 R190, R190 ;  /* 0x000000be00be7308 */ /* 0x000ee20000000800 */
[----:B-1----:R-:W-:-:S01]  /*f010*/  FADD.FTZ R7, R189, R6 ;  /* 0x00000006bd077221 */ /* 0x002fc20000010000 */
[----:B--2---:R-:W-:-:S06]  /*f020*/  LOP3.LUT P1, RZ, R230, 0x7f, RZ, 0xc0, !PT ;  /* 0x0000007fe6ff7812 */ /* 0x004fcc000782c0ff */
[----:B------:R-:W1:Y:S01]  /*f030*/  MUFU.EX2 R22, R22 ;  /* 0x0000001600167308 */ /* 0x000e620000000800 */
[----:B0-----:R-:W-:-:S01]  /*f040*/  FADD.FTZ R195, R21, R194 ;  /* 0x000000c215c37221 */ /* 0x001fc20000010000 */
[----:B------:R-:W-:Y:S02]  /*f050*/  WARPGROUP.DEPBAR.LE gsb0, 0x0 ;  /* 0x00008000000079c5 */ /* 0x000fe40000010000 */
[----:B------:R-:W-:-:S04]  /*f060*/  WARPGROUP.ARRIVE ;  /* 0x00000000000079c5 */ /* 0x000fc80000000000 */
[----:B------:R-:W0:Y:S01]  /*f070*/  MUFU.EX2 R191, R191 ;  /* 0x000000bf00bf7308 */ /* 0x000e220000000800 */
[----:B---3--:R-:W-:-:S01]  /*f080*/  FADD.FTZ R6, R190, R7 ;  /* 0x00000007be067221 */ /* 0x008fc20000010000 */
        /* <DEDUP_REMOVED lines=190> */
[----:B--2---:R-:W-:-:S01]  /*fc70*/  FADD.FTZ R195, R119, R194 ;  /* 0x000000c277c37221 */ /* 0x004fc20000010000 */
[----:B------:R0:W-:Y:S06]  /*fc80*/  BAR.ARV R196, 0x100 ;  /* 0x000400c40000751d */ /* 0x0001ec0000002000 */
[----:B------:R-:W2:Y:S01]  /*fc90*/  MUFU.EX2 R89, R89 ;  /* 0x0000005900597308 */ /* 0x000ea20000000800 */
[----:B-1----:R-:W-:-:S01]  /*fca0*/  FADD.FTZ R194, R88, R7 ;  /* 0x0000000758c27221 */ /* 0x002fc20000010000 */
[----:B------:R-:W-:-:S04]  /*fcb0*/  @!P1 PRMT R6, RZ, 0x654, R6 ;  /* 0x00000654ff069816 */ /* 0x000fc80000000006 */
[----:B------:R1:W-:Y:S02]  /*fcc0*/  @!P1 SYNCS.ARRIVE.TRANS64.RED.A1T0 RZ, [R6+URZ], RZ ;  /* 0x000000ff06ff99a7 */ /* 0x0003e4000810043f */
        /* <DEDUP_REMOVED lines=30> */
.L_x_6439:
        /* <DEDUP_REMOVED lines=130> */
[----:B------:R-:W-:Y:S06]  /*106d0*/  @P1 BRA `(.L_x_6440) ;  /* 0xffffffc800881947 */ /* 0x000fec000383ffff */
.L_x_6430:
        /* <DEDUP_REMOVED lines=13> */
.L_x_6459:
        /* <DEDUP_REMOVED lines=9> */
.L_x_6443:
[----:B------:R-:W-:Y:S01]  /*10840*/  ULEA UR6, UR45, UR41, 0x3 ;  /* 0x000000292d067291 */ /* 0x000fe2000f8e183f */
[----:B------:R-:W-:-:S05]  /*10850*/  IMAD.U32 R0, RZ, RZ, UR46 ;  /* 0x0000002eff007e24 */ /* 0x000fca000f8e00ff */
[----:B------:R-:W-:-:S04]  /*10860*/  SHF.L.U32 R0, R0, 0x1f, RZ ;  /* 0x0000001f00007819 */ /* 0x000fc800000006ff */
[----:B------:R0:W1:Y:S01]  /*10870*/  SYNCS.PHASECHK.TRANS64.TRYWAIT P1, [UR6+0x2e830], R0 ;  /* 0x02e83000ff0075a7 */ /* 0x0000620008020146 */
[----:B------:R-:W-:Y:S05]  /*10880*/  @!P0 BRA `(.L_x_6444) ;  /* 0x0000000000048947 */ /* 0x000fea0003800000 */
[----:B------:R-:W-:Y:S01]  /*10890*/  BPT.TRAP 0x1 ;  /* 0x000000040000795c */ /* 0x000fe20000300000 */
.L_x_6444:
[----:B-1----:R-:W-:Y:S05]  /*108a0*/  @P1 BRA `(.L_x_6442) ;  /* 0x0000000000081947 */ /* 0x002fea0003800000 */
[----:B------:R-:W1:Y:S02]  /*108b0*/  SYNCS.PHASECHK.TRANS64.TRYWAIT P1, [UR6+0x2e830], R0 ;  /* 0x02e83000ff0075a7 */ /* 0x000e640008020146 */
[----:B-1----:R-:W-:Y:S05]  /*108c0*/  @!P1 BRA `(.L_x_6445) ;  /* 0x000000e000549947 */ /* 0x002fea0003800000 */
.L_x_6442:
        /* <DEDUP_REMOVED lines=185> */
.L_x_6447:
[----:B------:R-:W-:Y:S01]  /*11460*/  ULEA UR6, UR55, UR41, 0x3 ;  /* 0x0000002937067291 */ /* 0x000fe2000f8e183f */
[----:B------:R-:W-:-:S05]  /*11470*/  IMAD.U32 R0, RZ, RZ, UR56 ;  /* 0x00000038ff007e24 */ /* 0x000fca000f8e00ff */
[----:B------:R-:W-:-:S04]  /*11480*/  SHF.L.U32 R0, R0, 0x1f, RZ ;  /* 0x0000001f00007819 */ /* 0x000fc800000006ff */
[----:B------:R0:W1:Y:S01]  /*11490*/  SYNCS.PHASECHK.TRANS64.TRYWAIT P1, [UR6+0x2e850], R0 ;  /* 0x02e85000ff0075a7 */ /* 0x0000620008020146 */
[----:B------:R-:W-:Y:S05]  /*114a0*/  @!P0 BRA `(.L_x_6448) ;  /* 0x0000000000048947 */ /* 0x000fea0003800000 */
[----:B------:R-:W-:Y:S01]  /*114b0*/  BPT.TRAP 0x1 ;  /* 0x000000040000795c */ /* 0x000fe20000300000 */
.L_x_6448:
[----:B-1----:R-:W-:Y:S05]  /*114c0*/  @P1 BRA `(.L_x_6446) ;  /* 0x0000000000081947 */ /* 0x002fea0003800000 */
[----:B------:R-:W1:Y:S02]  /*114d0*/  SYNCS.PHASECHK.TRANS64.TRYWAIT P1, [UR6+0x2e850], R0 ;  /* 0x02e85000ff0075a7 */ /* 0x000e640008020146 */
[----:B-1----:R-:W-:Y:S05]  /*114e0*/  @!P1 BRA `(.L_x_6449) ;  /* 0x000000d400649947 */ /* 0x002fea0003800000 */
.L_x_6446:
        /* <DEDUP_REMOVED lines=8> */
[----:B------:R-:W-:-:S04]  /*11570*/  ULOP3.LUT UR6, UR6, 0x10000, URZ, 0xfc, !UPT ;  /* 0x0001000006067892 */ /* 0x000fc8000f8efc3f */
[----:B------:R-:W-:-:S07]  /*11580*/  UIMAD UR10, UR55, 0x700, UR6 ;  /* 0x00000700370a78a4 */ /* 0x000fce000f8e0206 */
[----:B------:R-:W-:Y:S02]  /*11590*/  UMOV UR6, UR10 ;  /* 0x0000000a00067c82 */ /* 0x000fe40008000000 */
[----:B------:R-:W-:Y:S01]  /*115a0*/  QGMMA.64x128x32.F32.E4M3.E4M3 R24, R224, gdesc[UR4], R24, gsb0 ;  /* 0x01e00004e0187df3 */ /* 0x000fe20008000818 */
[----:B------:R-:W-:Y:S01]  /*115b0*/  UIADD3 UR6, UR10, 0x100, URZ ;  /* 0x000001000a067890 */ /* 0x000fe2000fffe03f */
[----:B------:R-:W-:Y:S01]  /*115c0*/  UMOV UR7, 0xc0000010 ;  /* 0xc000001000077882 */ /* 0x000fe20000000000 */
[----:B-1----:R-:W-:Y:S02]  /*115d0*/  LOP3.LUT P1, RZ, R3, 0x7f, RZ, 0xc0, !PT ;  /* 0x0000007f03ff7812 */ /* 0x002fe4000782c0ff */
[----:B------:R-:W-:-:S11]  /*115e0*/  SHF.R.U32.HI R14, RZ, 0x7, R3 ;  /* 0x00000007ff0e7819 */ /* 0x000fd60000011603 */
[----:B------:R-:W-:-:S05]  /*115f0*/  @!P1 LEA R0, R0, UR41, 0x3 ;  /* 0x0000002900009c11 */ /* 0x000fca000f8e18ff */
[----:B------:R-:W-:Y:S01]  /*11600*/  @!P1 VIADD R3, R0, 0x2e840 ;  /* 0x0002e84000039836 */ /* 0x000fe20000000000 */
[----:B------:R-:W-:-:S04]  /*11610*/  IADD3 R0, R21, 0x1, R18 ;  /* 0x0000000115007810 */ /* 0x000fc80007ffe012 */
[----:B------:R-:W-:Y:S01]  /*11620*/  @!P1 PRMT R3, RZ, 0x654, R3 ;  /* 0x00000654ff039816 */ /* 0x000fe20000000003 */
[----:B------:R-:W-:-:S04]  /*11630*/  IMAD.IADD R0, R0, 0x1, -R19 ;  /* 0x0000000100007824 */ /* 0x000fc800078e0a13 */
[----:B------:R-:W-:-:S04]  /*11640*/  IMAD R0, R17, -0x2, R0 ;  /* 0xfffffffe11007824 */ /* 0x000fc800078e0200 */
[----:B------:R-:W-:Y:S01]  /*11650*/  VIADD R22, R0, UR53 ;  /* 0x0000003500167c36 */ /* 0x000fe20008000000 */
        /* <DEDUP_REMOVED lines=28> */
[----:B------:R-:W-:-:S06]  /*11820*/  ULOP3.LUT UR6, URZ, UR54, URZ, 0x33, !UPT ;  /* 0x000000363f067292 */ /* 0x000fcc000f8e333f */
[----:B------:R-:W-:Y:S02]  /*11830*/  VIADD R20, R0, UR6 ;  /* 0x0000000600147c36 */ /* 0x000fe40008000000 */
[----:B------:R-:W-:Y:S01]  /*11840*/  IMAD R0, R17, -0x2, R21 ;  /* 0xfffffffe11007824 */ /* 0x000fe200078e0215 */
[----:B------:R-:W-:Y:S02]  /*11850*/  WARPGROUP.DEPBAR.LE gsb0, 0x0 ;  /* 0x00008000000079c5 */ /* 0x000fe40000010000 */
[----:B------:R-:W-:Y:S01]  /*11860*/  IADD3 R200, -R14, 0xb, RZ ;  /* 0x0000000b0ec87810 */ /* 0x000fe20007ffe1ff */
[----:B------:R-:W-:-:S04]  /*11870*/  IMAD.IADD R14, R5, 0x1, R22 ;  /* 0x00000001050e7824 */ /* 0x000fc800078e0216 */
[----:B------:R0:W-:Y:S06]  /*11880*/  BAR.ARV R200, 0x100 ;  /* 0x000400c80000751d */ /* 0x0001ec0000002000 */
[----:B------:R1:W-:Y:S01]  /*11890*/  @!P1 SYNCS.ARRIVE.TRANS64.RED.A1T0 RZ, [R3+URZ], RZ ;  /* 0x000000ff03ff99a7 */ /* 0x0003e2000810043f */
[----:B------:R-:W-:Y:S01]  /*118a0*/  ISETP.GE.AND P1, PT, R9, 0x1, PT ;  /* 0x000000010900780c */ /* 0x000fe20003f26270 */
[----:B-1----:R-:W-:-:S12]  /*118b0*/  IMAD.IADD R3, R5, 0x1, R20 ;  /* 0x0000000105037824 */ /* 0x002fd800078e0214 */
        /* <DEDUP_REMOVED lines=13> */
.L_x_6452:
[----:B------:R-:W-:Y:S02]  /*11990*/  IMAD.U32 R205, RZ, RZ, UR52 ;  /* 0x00000034ffcd7e24 */ /* 0x000fe4000f8e00ff */
[----:B------:R-:W-:-:S03]  /*119a0*/  IMAD.MOV.U32 R203, RZ, RZ, R13 ;  /* 0x000000ffffcb7224 */ /* 0x000fc600078e000d */
[----:B------:R-:W-:-:S13]  /*119b0*/  ISETP.NE.AND P1, PT, R205, 0x1, PT ;  /* 0x00000001cd00780c */ /* 0x000fda0003f25270 */
[----:B------:R-:W0:Y:S02]  /*119c0*/  @P1 LDC.64 R200, c[0x0][0x9e8] ;  /* 0x00027a00ffc81b82 */ /* 0x000e240000000a00 */
[----:B0-----:R-:W-:-:S05]  /*119d0*/  @P1 IMAD.HI.U32 R200, R13, R200, RZ ;  /* 0x000000c80dc81227 */ /* 0x001fca00078e00ff */
[----:B------:R-:W-:-:S07]  /*119e0*/  @P1 SHF.R.U32.HI R203, RZ, R201, R200 ;  /* 0x000000c9ffcb1219 */ /* 0x000fce00000116c8 */
.L_x_6453:
[----:B------:R-:W-:Y:S05]  /*119f0*/  BSYNC B0 ;  /* 0x0000000000007941 */ /* 0x000fea0003800000 */
.L_x_6451:
[----:B------:R-:W-:-:S05]  /*11a00*/  IMAD R200, R203, R205, R0 ;  /* 0x000000cdcbc87224 */ /* 0x000fca00078e0200 */
[----:B------:R-:W-:Y:S02]  /*11a10*/  VIADDMNMX R14, R200, R205, R14, PT ;  /* 0x000000cdc80e7246 */ /* 0x000fe4000380010e */
[----:B------:R-:W-:-:S07]  /*11a20*/  VIMNMX R3, R3, R200, !PT ;  /* 0x000000c803037248 */ /* 0x000fce0007fe0100 */
.L_x_6450:
[C---:B------:R-:W-:Y:S02]  /*11a30*/  ISETP.GE.AND P2, PT, R21.reuse, 0x2, PT ;  /* 0x000000021500780c */ /* 0x040fe40003f46270 */
[C---:B------:R-:W-:Y:S02]  /*11a40*/  ISETP.GE.AND P1, PT, R21.reuse, 0x9, PT ;  /* 0x000000091500780c */ /* 0x040fe40003f26270 */
[----:B------:R-:W-:Y:S02]  /*11a50*/  LOP3.LUT R2, R2, 0xffffefff, RZ, 0xc0, !PT ;  /* 0xffffefff02027812 */ /* 0x000fe400078ec0ff */
[----:B------:R-:W-:Y:S02]  /*11a60*/  ISETP.GE.AND P3, PT, R21, 0xa, PT ;  /* 0x0000000a1500780c */ /* 0x000fe40003f66270 */
[----:B------:R-:W-:Y:S02]  /*11a70*/  LOP3.LUT R16, R16, 0xfffffffd, RZ, 0xc0, !PT ;  /* 0xfffffffd10107812 */ /* 0x000fe400078ec0ff */
[----:B------:R-:W-:-:S03]  /*11a80*/  IADD3 R22, R22, 0x8, R5 ;  /* 0x0000000816167810 */ /* 0x000fc60007ffe005 */
[----:B------:R-:W-:Y:S02]  /*11a90*/  @P2 LOP3.LUT R2, R2, 0x1000, RZ, 0xfc, !PT ;  /* 0x0000100002022812 */ /* 0x000fe400078efcff */
[C---:B------:R-:W-:Y:S02]  /*11aa0*/  ISETP.GT.AND P2, PT, R3.reuse, 0x1, !P2 ;  /* 0x000000010300780c */ /* 0x040fe40005744270 */
        /* <DEDUP_REMOVED lines=317> */
[----:B------:R-:W-:Y:S02]  /*12e80*/  ISETP.LT.OR P6, PT, R14, 0xda, P6 ;  /* 0x000000da0e00780c */ /* 0x000fe400037c1670 */
[----:B------:R-:W-:Y:S02]  /*12e90*/  IADD3 R14, R20, 0x8, R5 ;  /* 0x00000008140e7810 */ /* 0x000fe40007ffe005 */
        /* <DEDUP_REMOVED lines=14> */
.L_x_6456:
[----:B------:R-:W-:Y:S02]  /*12f80*/  IMAD.U32 R184, RZ, RZ, UR52 ;  /* 0x00000034ffb87e24 */ /* 0x000fe4000f8e00ff */
[----:B------:R-:W-:-:S03]  /*12f90*/  IMAD.MOV.U32 R3, RZ, RZ, R15 ;  /* 0x000000ffff037224 */ /* 0x000fc600078e000f */
[----:B------:R-:W-:-:S13]  /*12fa0*/  ISETP.NE.AND P6, PT, R184, 0x1, PT ;  /* 0x00000001b800780c */ /* 0x000fda0003fc5270 */
[----:B------:R-:W0:Y:S02]  /*12fb0*/  @P6 LDC.64 R20, c[0x0][0x9e8] ;  /* 0x00027a00ff146b82 */ /* 0x000e240000000a00 */
[----:B0-----:R-:W-:-:S05]  /*12fc0*/  @P6 IMAD.HI.U32 R20, R15, R20, RZ ;  /* 0x000000140f146227 */ /* 0x001fca00078e00ff */
[----:B------:R-:W-:-:S07]  /*12fd0*/  @P6 SHF.R.U32.HI R3, RZ, R21, R20 ;  /* 0x00000015ff036219 */ /* 0x000fce0000011614 */
.L_x_6457:
[----:B------:R-:W-:Y:S05]  /*12fe0*/  BSYNC B0 ;  /* 0x0000000000007941 */ /* 0x000fea0003800000 */
.L_x_6455:
[----:B------:R-:W-:-:S05]  /*12ff0*/  IMAD R3, R3, R184, R0 ;  /* 0x000000b803037224 */ /* 0x000fca00078e0200 */
[----:B------:R-:W-:Y:S02]  /*13000*/  VIADDMNMX R22, R3, R184, R22, PT ;  /* 0x000000b803167246 */ /* 0x000fe40003800116 */
[----:B------:R-:W-:-:S07]  /*13010*/  VIMNMX R14, R14, R3, !PT ;  /* 0x000000030e0e7248 */ /* 0x000fce0007fe0100 */
.L_x_6454:
        /* <DEDUP_REMOVED lines=137> */
[----:B------:R-:W-:Y:S01]  /*138b0*/  FMNMX.FTZ R20, R101, R0, !PT ;  /* 0x0000000065147209 */ /* 0x000fe20007810000 */
[----:B------:R-:W-:Y:S01]  /*138c0*/  IMAD.U32 R0, RZ, RZ, UR37 ;  /* 0x00000025ff007e24 */ /* 0x000fe2000f8e00ff */
[----:B------:R-:W-:-:S02]  /*138d0*/  ISETP.LT.OR P1, PT, R22, 0x71, P1 ;  /* 0x000000711600780c */ /* 0x000fc40000f21670 */
[----:B------:R-:W-:Y:S01]  /*138e0*/  ISETP.GT.AND P2, PT, R14, 0xc9, !P2 ;  /* 0x000000c90e00780c */ /* 0x000fe20005744270 */
[----:B------:R-:W0:Y:S01]  /*138f0*/  SHFL.BFLY PT, R3, R20, 0x2, 0x1f ;  /* 0x0c401f0014037f89 */ /* 0x000e2200000e0000 */
        /* <DEDUP_REMOVED lines=13> */
[----:B0-----:R-:W-:Y:S02]  /*139d0*/  FMNMX.FTZ R184, R20, R3, !PT ;  /* 0x0000000314b87209 */ /* 0x001fe40007810000 */
[----:B------:R-:W-:Y:S02]  /*139e0*/  FSEL R150, R150, -INF , !P1 ;  /* 0xff80000096967808 */ /* 0x000fe40004800000 */
[----:B------:R-:W-:Y:S01]  /*139f0*/  LOP3.LUT P1, RZ, R16, 0x200000, RZ, 0xc0, !PT ;  /* 0x0020000010ff7812 */ /* 0x000fe2000782c0ff */
[----:B------:R-:W0:Y:S01]  /*13a00*/  SHFL.BFLY PT, R3, R184, 0x1, 0x1f ;  /* 0x0c201f00b8037f89 */ /* 0x000e2200000e0000 */
        /* <DEDUP_REMOVED lines=11> */
[----:B------:R-:W-:Y:S02]  /*13ac0*/  FSEL R102, R102, -INF , !P5 ;  /* 0xff80000066667808 */ /* 0x000fe40006800000 */
[----:B------:R-:W-:-:S02]  /*13ad0*/  FSEL R122, R122, -INF , !P1 ;  /* 0xff8000007a7a7808 */ /* 0x000fc40004800000 */
        /* <DEDUP_REMOVED lines=265> */
[----:B------:R-:W-:Y:S01]  /*14b70*/  FSEL R199, R0, RZ, P1 ;  /* 0x000000ff00c77208 */ /* 0x000fe20000800000 */
[--C-:B0-----:R-:W-:Y:S01]  /*14b80*/  FFMA.FTZ R196, R142, UR37, -R10.reuse ;  /* 0x000000258ec47c23 */ /* 0x101fe2000801080a */
        /* <DEDUP_REMOVED lines=62> */
[----:B------:R0:W-:Y:S01]  /*14f70*/  MUFU.EX2 R12, R196 ;  /* 0x000000c4000c7308 */ /* 0x0001e20000000800 */
        /* <DEDUP_REMOVED lines=56> */
[----:B------:R-:W-:-:S06]  /*15300*/  FADD.FTZ R6, R140, R7 ;  /* 0x000000078c067221 */ /* 0x000fcc0000010000 */
        /* <DEDUP_REMOVED lines=17> */
[----:B0-----:R-:W-:-:S04]  /*15420*/  FADD.FTZ R199, R139, R196 ;  /* 0x000000c48bc77221 */ /* 0x001fc80000010000 */
[----:B------:R-:W-:-:S03]  /*15430*/  FADD.FTZ R196, R12, R199 ;  /* 0x000000c70cc47221 */ /* 0x000fc60000010000 */
        /* <DEDUP_REMOVED lines=115> */
.L_x_6458:
        /* <DEDUP_REMOVED lines=131> */
.L_x_6441:
[----:B------:R-:W-:Y:S06]  /*163a0*/  BAR.ARV 0x8, 0x120 ;  /* 0x0204800000007b1d */ /* 0x000fec0000002000 */
[----:B------:R-:W-:Y:S05]  /*163b0*/  @!P0 BRA `(.L_x_6460) ;  /* 0x0000000000048947 */ /* 0x000fea0003800000 */
[----:B------:R-:W-:Y:S01]  /*163c0*/  BPT.TRAP 0x1 ;  /* 0x000000040000795c */ /* 0x000fe20000300000 */
.L_x_6460:
[----:B------:R-:W-:Y:S01]  /*163d0*/  ULEA UR4, UR45, UR41, 0x3 ;  /* 0x000000292d047291 */ /* 0x000fe2000f8e183f */
[----:B------:R-:W-:-:S05]  /*163e0*/  IMAD.U32 R4, RZ, RZ, UR46 ;  /* 0x0000002eff047e24 */ /* 0x000fca000f8e00ff */
[----:B------:R-:W-:-:S04]  /*163f0*/  SHF.L.U32 R4, R4, 0x1f, RZ ;  /* 0x0000001f04047819 */ /* 0x000fc800000006ff */
[----:B------:R0:W1:Y:S01]  /*16400*/  SYNCS.PHASECHK.TRANS64.TRYWAIT P1, [UR4+0x2e850], R4 ;  /* 0x02e85004ff0075a7 */ /* 0x0000620008020144 */
[----:B------:R-:W-:Y:S05]  /*16410*/  @!P0 BRA `(.L_x_6461) ;  /* 0x0000000000048947 */ /* 0x000fea0003800000 */
[----:B------:R-:W-:Y:S01]  /*16420*/  BPT.TRAP 0x1 ;  /* 0x000000040000795c */ /* 0x000fe20000300000 */
.L_x_6461:
[----:B-1----:R-:W-:Y:S05]  /*16430*/  @P1 BRA `(.L_x_6462) ;  /* 0x0000000000081947 */ /* 0x002fea0003800000 */
[----:B------:R-:W1:Y:S02]  /*16440*/  SYNCS.PHASECHK.TRANS64.TRYWAIT P1, [UR4+0x2e850], R4 ;  /* 0x02e85004ff0075a7 */ /* 0x000e640008020144 */
[----:B-1----:R-:W-:Y:S05]  /*16450*/  @!P1 BRA `(.L_x_6463) ;  /* 0x0000008400a09947 */ /* 0x002fea0003800000 */
.L_x_6462:
        /* <DEDUP_REMOVED lines=15> */
[----:B------:R-:W-:Y:S01]  /*16550*/  QGMMA.64x128x32.F32.E4M3.E4M3 R24, R224, gdesc[UR4], R24, gsb0 ;  /* 0x01e00004e0187df3 */ /* 0x000fe20008000818 */
[----:B------:R-:W-:Y:S01]  /*16560*/  UIADD3 UR6, UR5, 0x100, URZ ;  /* 0x0000010005067890 */ /* 0x000fe2000fffe03f */
[----:B------:R-:W-:Y:S01]  /*16570*/  UMOV UR7, 0xc0000010 ;  /* 0xc000001000077882 */ /* 0x000fe20000000000 */
[----:B------:R-:W-:-:S04]  /*16580*/  @UP0 UIMAD UR8, UR8, UR12, URZ ;  /* 0x0000000c080802a4 */ /* 0x000fc8000f8e023f */
[----:B------:R-:W-:Y:S02]  /*16590*/  @UP0 UIMAD UR9, UR49, UR13, UR8 ;  /* 0x0000000d310902a4 */ /* 0x000fe4000f8e0208 */
[----:B------:R-:W-:Y:S01]  /*165a0*/  @UP0 USHF.R.S32.HI UR8, URZ, 0x1f, UR44 ;  /* 0x0000001f3f080899 */ /* 0x000fe2000801142c */
        /* <DEDUP_REMOVED lines=13> */
[----:B------:R-:W-:-:S03]  /*16680*/  @UP0 UIMAD.WIDE.U32 UR6, UR49, UR12, URZ ;  /* 0x0000000c310602a5 */ /* 0x000fc6000f8e003f */
        /* <DEDUP_REMOVED lines=8> */
[----:B------:R-:W-:Y:S01]  /*16710*/  UIADD3 UR6, UR5, 0x400, URZ ;  /* 0x0000040005067890 */ /* 0x000fe2000fffe03f */
[----:B01----:R-:W-:Y:S01]  /*16720*/  IMAD.U32 R4, RZ, RZ, UR8 ;  /* 0x00000008ff047e24 */ /* 0x003fe2000f8e00ff */
[----:B------:R-:W-:Y:S02]  /*16730*/  UMOV UR7, 0xc0000010 ;  /* 0xc000001000077882 */ /* 0x000fe40000000000 */
[----:B------:R-:W-:-:S05]  /*16740*/  IMAD.U32 R5, RZ, RZ, UR9 ;  /* 0x00000009ff057e24 */ /* 0x000fca000f8e00ff */
[----:B------:R0:W2:Y:S01]  /*16750*/  @P1 LDG.E R8, desc[UR50][R4.64] ;  /* 0x0000003204081981 */ /* 0x0000a2000c1e1900 */
[----:B------:R-:W-:Y:S02]  /*16760*/  WARPGROUP.DEPBAR.LE gsb0, 0x0 ;  /* 0x00008000000079c5 */ /* 0x000fe40000010000 */
[----:B------:R-:W-:-:S06]  /*16770*/  WARPGROUP.ARRIVE ;  /* 0x00000000000079c5 */ /* 0x000fcc0000000000 */
[----:B------:R-:W-:Y:S01]  /*16780*/  QGMMA.64x128x32.F32.E4M3.E4M3 R24, R208, gdesc[UR4], R24, gsb0 ;  /* 0x01e00004d0187df3 */ /* 0x000fe20008000818 */
[----:B------:R-:W-:Y:S01]  /*16790*/  UIADD3 UR6, UR5, 0x500, URZ ;  /* 0x0000050005067890 */ /* 0x000fe2000fffe03f */
[----:B------:R-:W-:Y:S01]  /*167a0*/  UMOV UR7, 0xc0000010 ;  /* 0xc000001000077882 */ /* 0x000fe20000000000 */
[----:B------:R-:W1:Y:S04]  /*167b0*/  SHFL.BFLY PT, R10, R7, 0x2, 0x1f ;  /* 0x0c401f00070a7f89 */ /* 0x000e6800000e0000 */
[----:B------:R-:W3:Y:S01]  /*167c0*/  SHFL.BFLY PT, R9, R6, 0x2, 0x1f ;  /* 0x0c401f0006097f89 */ /* 0x000ee200000e0000 */
[----:B------:R-:W-:Y:S02]  /*167d0*/  WARPGROUP.DEPBAR.LE gsb0, 0x0 ;  /* 0x00008000000079c5 */ /* 0x000fe40000010000 */
[----:B------:R-:W-:-:S06]  /*167e0*/  WARPGROUP.ARRIVE ;  /* 0x00000000000079c5 */ /* 0x000fcc0000000000 */
[----:B------:R-:W-:Y:S01]  /*167f0*/  QGMMA.64x128x32.F32.E4M3.E4M3 R24, R204, gdesc[UR4], R24, gsb0 ;  /* 0x01e00004cc187df3 */ /* 0x000fe20008000818 */
[----:B------:R-:W-:Y:S01]  /*16800*/  UIADD3 UR6, UR5, 0x600, URZ ;  /* 0x0000060005067890 */ /* 0x000fe2000fffe03f */
[----:B------:R-:W-:Y:S01]  /*16810*/  UMOV UR7, 0xc0000010 ;  /* 0xc000001000077882 */ /* 0x000fe20000000000 */
[----:B-1----:R-:W-:-:S01]  /*16820*/  FADD.FTZ R10, R10, R7 ;  /* 0x000000070a0a7221 */ /* 0x002fc20000010000 */
[----:B---3--:R-:W-:-:S04]  /*16830*/  FADD.FTZ R9, R9, R6 ;  /* 0x0000000609097221 */ /* 0x008fc80000010000 */
[----:B0-----:R-:W0:Y:S04]  /*16840*/  SHFL.BFLY PT, R5, R10, 0x1, 0x1f ;  /* 0x0c201f000a057f89 */ /* 0x001e2800000e0000 */
[----:B------:R-:W1:Y:S01]  /*16850*/  SHFL.BFLY PT, R4, R9, 0x1, 0x1f ;  /* 0x0c201f0009047f89 */ /* 0x000e6200000e0000 */
[----:B------:R-:W-:Y:S02]  /*16860*/  IMAD.MOV.U32 R7, RZ, RZ, RZ ;  /* 0x000000ffff077224 */ /* 0x000fe400078e00ff */
        /* <DEDUP_REMOVED lines=13> */
[----:B------:R-:W0:Y:S08]  /*16940*/  @P2 MUFU.LG2 R10, R15 ;  /* 0x0000000f000a2308 */ /* 0x000e300000000c00 */
        /* <DEDUP_REMOVED lines=17> */
.L_x_6464:
        /* <DEDUP_REMOVED lines=74> */
.L_x_6390:
        /* <DEDUP_REMOVED lines=44> */
[----:B------:R-:W-:Y:S02]  /*171c0*/  SEL R63, R9, R18, P0 ;  /* 0x00000012093f7207 */ /* 0x000fe40000000000 */
[----:B------:R-:W-:Y:S02]  /*171d0*/  MOV R10, R3 ;  /* 0x00000003000a7202 */ /* 0x000fe40000000f00 */
[----:B0-----:R-:W-:-:S02]  /*171e0*/  MOV R11, R50 ;  /* 0x00000032000b7202 */ /* 0x001fc40000000f00 */
[----:B------:R-:W-:Y:S02]  /*171f0*/  SEL R58, R18, R9, P0 ;  /* 0x00000009123a7207 */ /* 0x000fe40000000000 */
[----:B------:R-:W-:Y:S01]  /*17200*/  F2FP.BF16.F32.PACK_AB R31, R54, R31 ;  /* 0x0000001f361f723e */ /* 0x000fe200000010ff */
[----:B------:R-:W-:Y:S01]  /*17210*/  IMAD.WIDE R12, R229, 0x2, R10 ;  /* 0x00000002e50c7825 */ /* 0x000fe200078e020a */
[----:B------:R-:W-:Y:S02]  /*17220*/  SEL R55, R41, R48, P0 ;  /* 0x0000003029377207 */ /* 0x000fe40000000000 */
[----:B------:R-:W-:Y:S02]  /*17230*/  SEL R48, R48, R41, P0 ;  /* 0x0000002930307207 */ /* 0x000fe40000000000 */
[C---:B------:R-:W-:Y:S02]  /*17240*/  LOP3.LUT R9, R12.reuse, 0x380, RZ, 0xc0, !PT ;  /* 0x000003800c097812 */ /* 0x040fe400078ec0ff */
[----:B------:R-:W-:-:S02]  /*17250*/  IADD3 R18, P6, R12, 0x20, RZ ;  /* 0x000000200c127810 */ /* 0x000fc40007fde0ff */
[----:B------:R-:W-:Y:S02]  /*17260*/  SEL R41, R35, R38, P0 ;  /* 0x0000002623297207 */ /* 0x000fe40000000000 */
[----:B------:R-:W-:Y:S02]  /*17270*/  SEL R38, R38, R35, P0 ;  /* 0x0000002326267207 */ /* 0x000fe40000000000 */
[----:B------:R-:W-:Y:S02]  /*17280*/  SEL R35, R31, R34, P0 ;  /* 0x000000221f237207 */ /* 0x000fe40000000000 */
[----:B------:R-:W-:Y:S02]  /*17290*/  SHF.R.U64 R9, R9, 0x3, RZ ;  /* 0x0000000309097819 */ /* 0x000fe400000012ff */
[----:B------:R-:W-:Y:S01]  /*172a0*/  SEL R34, R34, R31, P0 ;  /* 0x0000001f22227207 */ /* 0x000fe20000000000 */
[----:B------:R-:W-:Y:S01]  /*172b0*/  IMAD.X R31, RZ, RZ, R13, P6 ;  /* 0x000000ffff1f7224 */ /* 0x000fe200030e060d */
[----:B------:R-:W-:-:S02]  /*172c0*/  LOP3.LUT R14, R18, 0x380, RZ, 0xc0, !PT ;  /* 0x00000380120e7812 */ /* 0x000fc400078ec0ff */
        /* <DEDUP_REMOVED lines=8> */
[C---:B------:R-:W-:Y:S02]  /*17350*/  IADD3 R50, P3, R12.reuse, 0x4000, RZ ;  /* 0x000040000c327810 */ /* 0x040fe40007f7e0ff */
[C---:B------:R-:W-:Y:S02]  /*17360*/  IADD3 R69, P4, R12.reuse, 0x4020, RZ ;  /* 0x000040200c457810 */ /* 0x040fe40007f9e0ff */
[C---:B------:R-:W-:Y:S02]  /*17370*/  IADD3 R71, P5, R12.reuse, 0x4040, RZ ;  /* 0x000040400c477810 */ /* 0x040fe40007fbe0ff */
[----:B------:R-:W-:-:S02]  /*17380*/  IADD3 R73, P6, R12, 0x4060, RZ ;  /* 0x000040600c497810 */ /* 0x000fc40007fde0ff */
[----:B------:R-:W-:Y:S01]  /*17390*/  F2FP.BF16.F32.PACK_AB R44, R44, R89 ;  /* 0x000000592c2c723e */ /* 0x000fe200000010ff */
[----:B------:R-:W-:Y:S01]  /*173a0*/  IMAD.X R19, RZ, RZ, R13, P5 ;  /* 0x000000ffff137224 */ /* 0x000fe200028e060d */
[----:B------:R-:W-:Y:S02]  /*173b0*/  F2FP.BF16.F32.PACK_AB R45, R45, R40 ;  /* 0x000000282d2d723e */ /* 0x000fe400000010ff */
[----:B------:R-:W-:Y:S02]  /*173c0*/  F2FP.BF16.F32.PACK_AB R27, R62, R27 ;  /* 0x0000001b3e1b723e */ /* 0x000fe400000010ff */
[----:B------:R-:W-:Y:S02]  /*173d0*/  LOP3.LUT R12, R9, R12, RZ, 0x3c, !PT ;  /* 0x0000000c090c7212 */ /* 0x000fe400078e3cff */
[----:B------:R-:W-:Y:S02]  /*173e0*/  F2FP.BF16.F32.PACK_AB R36, R53, R36 ;  /* 0x000000243524723e */ /* 0x000fe400000010ff */
[----:B------:R-:W-:-:S02]  /*173f0*/  F2FP.BF16.F32.PACK_AB R32, R61, R32 ;  /* 0x000000203d20723e */ /* 0x000fc400000010ff */
[----:B------:R-:W-:Y:S02]  /*17400*/  SHF.R.U64 R9, R14, 0x3, RZ ;  /* 0x000000030e097819 */ /* 0x000fe400000012ff */
[----:B------:R-:W-:Y:S02]  /*17410*/  F2FP.BF16.F32.PACK_AB R37, R52, R37 ;  /* 0x000000253425723e */ /* 0x000fe400000010ff */
[----:B------:R-:W-:Y:S02]  /*17420*/  SEL R53, R57, R64, P0 ;  /* 0x0000004039357207 */ /* 0x000fe40000000000 */
[----:B------:R-:W-:Y:S02]  /*17430*/  SEL R61, R15, R20, P0 ;  /* 0x000000140f3d7207 */ /* 0x000fe40000000000 */
[----:B------:R-:W-:Y:S01]  /*17440*/  SEL R56, R20, R15, P0 ;  /* 0x0000000f14387207 */ /* 0x000fe20000000000 */
[----:B------:R-:W-:Y:S01]  /*17450*/  IMAD.X R15, RZ, RZ, R13, P6 ;  /* 0x000000ffff0f7224 */ /* 0x000fe200030e060d */
        /* <DEDUP_REMOVED lines=9> */
[----:B------:R-:W-:Y:S02]  /*174f0*/  SEL R44, R45, R44, P0 ;  /* 0x0000002c2d2c7207 */ /* 0x000fe40000000000 */
[----:B------:R-:W-:Y:S02]  /*17500*/  LOP3.LUT R30, R9, R18, RZ, 0x3c, !PT ;  /* 0x00000012091e7212 */ /* 0x000fe400078e3cff */
[----:B------:R-:W-:Y:S02]  /*17510*/  F2FP.BF16.F32.PACK_AB R29, R68, R29 ;  /* 0x0000001d441d723e */ /* 0x000fe400000010ff */
[----:B------:R-:W-:Y:S02]  /*17520*/  SEL R45, R37, R36, P0 ;  /* 0x00000024252d7207 */ /* 0x000fe40000000000 */
[----:B------:R-:W-:-:S02]  /*17530*/  LOP3.LUT R9, R50, 0x380, RZ, 0xc0, !PT ;  /* 0x0000038032097812 */ /* 0x000fc400078ec0ff */
[----:B------:R-:W-:Y:S02]  /*17540*/  SEL R36, R36, R37, P0 ;  /* 0x0000002524247207 */ /* 0x000fe40000000000 */
[----:B------:R-:W-:Y:S02]  /*17550*/  SHF.R.U64 R14, R20, 0x3, RZ ;  /* 0x00000003140e7819 */ /* 0x000fe400000012ff */
[----:B------:R-:W-:Y:S02]  /*17560*/  SEL R37, R33, R32, P0 ;  /* 0x0000002021257207 */ /* 0x000fe40000000000 */
[----:B------:R-:W-:Y:S02]  /*17570*/  SEL R49, R21, R24, P0 ;  /* 0x0000001815317207 */ /* 0x000fe40000000000 */
[----:B------:R-:W-:Y:S01]  /*17580*/  SEL R42, R24, R21, P0 ;  /* 0x00000015182a7207 */ /* 0x000fe20000000000 */
[----:B------:R-:W-:Y:S01]  /*17590*/  IMAD.X R21, RZ, RZ, R13, P4 ;  /* 0x000000ffff157224 */ /* 0x000fe200020e060d */
[----:B------:R-:W-:-:S02]  /*175a0*/  F2FP.BF16.F32.PACK_AB R94, R94, R97 ;  /* 0x000000615e5e723e */ /* 0x000fc400000010ff */
[----:B------:R-:W-:Y:S02]  /*175b0*/  F2FP.BF16.F32.PACK_AB R95, R92, R95 ;  /* 0x0000005f5c5f723e */ /* 0x000fe400000010ff */
[----:B------:R-:W-:Y:S02]  /*175c0*/  SEL R32, R32, R33, P0 ;  /* 0x0000002120207207 */ /* 0x000fe40000000000 */
[----:B------:R-:W-:Y:S02]  /*175d0*/  LOP3.LUT R24, R67, 0x380, RZ, 0xc0, !PT ;  /* 0x0000038043187812 */ /* 0x000fe400078ec0ff */
[----:B------:R-:W-:Y:S02]  /*175e0*/  LOP3.LUT R18, R71, 0x380, RZ, 0xc0, !PT ;  /* 0x0000038047127812 */ /* 0x000fe400078ec0ff */
[----:B------:R-:W-:Y:S02]  /*175f0*/  F2FP.BF16.F32.PACK_AB R90, R90, R93 ;  /* 0x0000005d5a5a723e */ /* 0x000fe400000010ff */
[----:B------:R-:W-:-:S02]  /*17600*/  F2FP.BF16.F32.PACK_AB R91, R88, R91 ;  /* 0x0000005b585b723e */ /* 0x000fc400000010ff */
[----:B------:R-:W-:Y:S02]  /*17610*/  SEL R33, R29, R28, P0 ;  /* 0x0000001c1d217207 */ /* 0x000fe40000000000 */
[----:B------:R-:W-:Y:S01]  /*17620*/  SEL R40, R28, R29, P0 ;  /* 0x0000001d1c287207 */ /* 0x000fe20000000000 */
[----:B------:R-:W-:Y:S01]  /*17630*/  IMAD.X R29, RZ, RZ, R13, P1 ;  /* 0x000000ffff1d7224 */ /* 0x000fe200008e060d */
[----:B------:R-:W-:Y:S02]  /*17640*/  SHF.R.U64 R9, R9, 0x3, RZ ;  /* 0x0000000309097819 */ /* 0x000fe400000012ff */
[----:B------:R-:W-:Y:S02]  /*17650*/  LOP3.LUT R28, R14, R65, RZ, 0x3c, !PT ;  /* 0x000000410e1c7212 */ /* 0x000fe400078e3cff */
[----:B------:R-:W-:Y:S02]  /*17660*/  LOP3.LUT R14, R69, 0x380, RZ, 0xc0, !PT ;  /* 0x00000380450e7812 */ /* 0x000fe400078ec0ff */
[----:B------:R-:W-:-:S02]  /*17670*/  SEL R39, R94, R95, P0 ;  /* 0x0000005f5e277207 */ /* 0x000fc40000000000 */
[----:B------:R-:W-:Y:S02]  /*17680*/  SHF.R.U64 R20, R24, 0x3, RZ ;  /* 0x0000000318147819 */ /* 0x000fe400000012ff */
[----:B------:R-:W-:Y:S02]  /*17690*/  LOP3.LUT R60, R73, 0x380, RZ, 0xc0, !PT ;  /* 0x00000380493c7812 */ /* 0x000fe400078ec0ff */
[----:B------:R-:W-:Y:S02]  /*176a0*/  SHF.R.U64 R18, R18, 0x3, RZ ;  /* 0x0000000312127819 */ /* 0x000fe400000012ff */
[----:B------:R-:W-:Y:S02]  /*176b0*/  F2FP.BF16.F32.PACK_AB R25, R70, R25 ;  /* 0x000000194619723e */ /* 0x000fe400000010ff */
[----:B------:R-:W-:Y:S02]  /*176c0*/  SEL R94, R95, R94, P0 ;  /* 0x0000005e5f5e7207 */ /* 0x000fe40000000000 */
[----:B------:R-:W-:-:S02]  /*176d0*/  SEL R43, R90, R91, P0 ;  /* 0x0000005b5a2b7207 */ /* 0x000fc40000000000 */
[----:B------:R-:W-:Y:S02]  /*176e0*/  LOP3.LUT R24, R9, R50, RZ, 0x3c, !PT ;  /* 0x0000003209187212 */ /* 0x000fe400078e3cff */
[----:B------:R-:W-:Y:S02]  /*176f0*/  SEL R90, R91, R90, P0 ;  /* 0x0000005a5b5a7207 */ /* 0x000fe40000000000 */
[----:B------:R-:W-:Y:S02]  /*17700*/  SHF.R.U64 R14, R14, 0x3, RZ ;  /* 0x000000030e0e7819 */ /* 0x000fe400000012ff */
[----:B------:R-:W-:Y:S02]  /*17710*/  SHF.R.U64 R60, R60, 0x3, RZ ;  /* 0x000000033c3c7819 */ /* 0x000fe400000012ff */
[----:B------:R-:W-:Y:S02]  /*17720*/  LOP3.LUT R18, R18, R71, RZ, 0x3c, !PT ;  /* 0x0000004712127212 */ /* 0x000fe400078e3cff */
[----:B------:R-:W-:-:S02]  /*17730*/  SEL R59, R25, R26, P0 ;  /* 0x0000001a193b7207 */ /* 0x000fc40000000000 */
[----:B------:R-:W-:Y:S01]  /*17740*/  SEL R54, R26, R25, P0 ;  /* 0x000000191a367207 */ /* 0x000fe20000000000 */
[----:B------:R-:W-:Y:S01]  /*17750*/  IMAD.X R25, RZ, RZ, R13, P3 ;  /* 0x000000ffff197224 */ /* 0x000fe200018e060d */
[----:B------:R-:W-:Y:S02]  /*17760*/  LOP3.LUT R26, R20, R67, RZ, 0x3c, !PT ;  /* 0x00000043141a7212 */ /* 0x000fe400078e3cff */
[----:B------:R-:W-:Y:S02]  /*17770*/  LOP3.LUT R20, R14, R69, RZ, 0x3c, !PT ;  /* 0x000000450e147212 */ /* 0x000fe400078e3cff */
[----:B------:R-:W-:Y:S02]  /*17780*/  LOP3.LUT R14, R60, R73, RZ, 0x3c, !PT ;  /* 0x000000493c0e7212 */ /* 0x000fe400078e3cff */
        /* <DEDUP_REMOVED lines=8> */
[----:B------:R-:W-:Y:S02]  /*17810*/  PLOP3.LUT P1, PT, PT, PT, UP0, 0x80, 0x0 ;  /* 0x000000000000781c */ /* 0x000fe40003f2f008 */
[----:B--2---:R-:W-:Y:S01]  /*17820*/  LOP3.LUT R9, R22, 0x2, RZ, 0x3c, !PT ;  /* 0x0000000216097812 */ /* 0x004fe200078e3cff */
[----:B------:R-:W-:Y:S04]  /*17830*/  SHFL.IDX PT, R39, R39, R22, 0x1c1f ;  /* 0x001c1f1627277589 */ /* 0x000fe800000e0000 */
[----:B------:R-:W0:Y:S04]  /*17840*/  SHFL.IDX PT, R94, R94, R9, 0x1c1f ;  /* 0x001c1f095e5e7589 */ /* 0x000e2800000e0000 */
[----:B------:R-:W-:Y:S04]  /*17850*/  SHFL.IDX PT, R53, R53, R22, 0x1c1f ;  /* 0x001c1f1635357589 */ /* 0x000fe800000e0000 */
[----:B------:R-:W1:Y:S04]  /*17860*/  SHFL.IDX PT, R64, R64, R9, 0x1c1f ;  /* 0x001c1f0940407589 */ /* 0x000e6800000e0000 */
[----:B------:R-:W-:Y:S04]  /*17870*/  SHFL.IDX PT, R43, R43, R22, 0x1c1f ;  /* 0x001c1f162b2b7589 */ /* 0x000fe800000e0000 */
[----:B------:R-:W2:Y:S04]  /*17880*/  SHFL.IDX PT, R90, R90, R9, 0x1c1f ;  /* 0x001c1f095a5a7589 */ /* 0x000ea800000e0000 */
[----:B------:R-:W-:Y:S04]  /*17890*/  SHFL.IDX PT, R55, R55, R22, 0x1c1f ;  /* 0x001c1f1637377589 */ /* 0x000fe800000e0000 */
        /* <DEDUP_REMOVED lines=8> */
[----:B------:R-:W-:Y:S01]  /*17920*/  SHFL.IDX PT, R41, R41, R22, 0x1c1f ;  /* 0x001c1f1629297589 */ /* 0x000fe200000e0000 */
[----:B--2---:R-:W-:-:S02]  /*17930*/  SEL R24, R43, R90, P0 ;  /* 0x0000005a2b187207 */ /* 0x004fc40000000000 */
[----:B------:R-:W-:Y:S01]  /*17940*/  SEL R26, R90, R43, P0 ;  /* 0x0000002b5a1a7207 */ /* 0x000fe20000000000 */
[----:B------:R-:W1:Y:S04]  /*17950*/  SHFL.IDX PT, R36, R36, R9, 0x1c1f ;  /* 0x001c1f0924247589 */ /* 0x000e6800000e0000 */
[----:B------:R-:W-:Y:S01]  /*17960*/  SHFL.IDX PT, R35, R35, R22, 0x1c1f ;  /* 0x001c1f1623237589 */ /* 0x000fe200000e0000 */
[----:B---3--:R-:W-:Y:S02]  /*17970*/  SEL R25, R55, R48, P0 ;  /* 0x0000003037197207 */ /* 0x008fe40000000000 */
[----:B------:R-:W-:Y:S01]  /*17980*/  SEL R27, R48, R55, P0 ;  /* 0x00000037301b7207 */ /* 0x000fe20000000000 */
[----:B------:R-:W2:Y:S04]  /*17990*/  SHFL.IDX PT, R38, R38, R9, 0x1c1f ;  /* 0x001c1f0926267589 */ /* 0x000ea800000e0000 */
[----:B------:R1:W3:Y:S04]  /*179a0*/  SHFL.IDX PT, R50, R34, R9, 0x1c1f ;  /* 0x001c1f0922327589 */ /* 0x0002e800000e0000 */
[----:B------:R-:W-:Y:S01]  /*179b0*/  SHFL.IDX PT, R37, R37, R22, 0x1c1f ;  /* 0x001c1f1625257589 */ /* 0x000fe200000e0000 */
[----:B0-----:R-:W-:-:S02]  /*179c0*/  SEL R28, R47, R44, P0 ;  /* 0x0000002c2f1c7207 */ /* 0x001fc40000000000 */
[----:B------:R-:W-:Y:S01]  /*179d0*/  SEL R30, R44, R47, P0 ;  /* 0x0000002f2c1e7207 */ /* 0x000fe20000000000 */
[----:B------:R0:W4:Y:S04]  /*179e0*/  SHFL.IDX PT, R18, R32, R9, 0x1c1f ;  /* 0x001c1f0920127589 */ /* 0x00012800000e0000 */
[----:B------:R3:W-:Y:S01]  /*179f0*/  SHFL.IDX PT, R19, R33, R22, 0x1c1f ;  /* 0x001c1f1621137589 */ /* 0x0007e200000e0000 */
[----:B-1----:R-:W-:-:S03]  /*17a00*/  SEL R34, R36, R45, P0 ;  /* 0x0000002d24227207 */ /* 0x002fc60000000000 */
[----:B------:R-:W-:Y:S01]  /*17a10*/  SHFL.IDX PT, R57, R57, R22, 0x1c1f ;  /* 0x001c1f1639397589 */ /* 0x000fe200000e0000 */
[----:B0-----:R-:W-:-:S03]  /*17a20*/  SEL R32, R45, R36, P0 ;  /* 0x000000242d207207 */ /* 0x001fc60000000000 */
[----:B------:R-:W0:Y:S01]  /*17a30*/  SHFL.IDX PT, R40, R40, R9, 0x1c1f ;  /* 0x001c1f0928287589 */ /* 0x000e2200000e0000 */
[----:B--2---:R-:W-:Y:S02]  /*17a40*/  SEL R29, R41, R38, P0 ;  /* 0x00000026291d7207 */ /* 0x004fe40000000000 */
[----:B------:R-:W-:Y:S01]  /*17a50*/  SEL R31, R38, R41, P0 ;  /* 0x00000029261f7207 */ /* 0x000fe20000000000 */
[----:B------:R-:W1:Y:S01]  /*17a60*/  SHFL.IDX PT, R52, R52, R9, 0x1c1f ;  /* 0x001c1f0934347589 */ /* 0x000e6200000e0000 */
[----:B---3--:R-:W-:Y:S02]  /*17a70*/  SEL R33, R35, R50, P0 ;  /* 0x0000003223217207 */ /* 0x008fe40000000000 */
[----:B------:R-:W-:Y:S01]  /*17a80*/  SEL R35, R50, R35, P0 ;  /* 0x0000002332237207 */ /* 0x000fe20000000000 */
[----:B------:R-:W-:Y:S04]  /*17a90*/  SHFL.IDX PT, R49, R49, R22, 0x1c1f ;  /* 0x001c1f1631317589 */ /* 0x000fe800000e0000 */
[----:B------:R-:W-:Y:S01]  /*17aa0*/  SHFL.IDX PT, R59, R59, R22, 0x1c1f ;  /* 0x001c1f163b3b7589 */ /* 0x000fe200000e0000 */
[----:B----4-:R-:W-:-:S02]  /*17ab0*/  SEL R36, R37, R18, P0 ;  /* 0x0000001225247207 */ /* 0x010fc40000000000 */
[----:B------:R-:W-:Y:S01]  /*17ac0*/  SEL R38, R18, R37, P0 ;  /* 0x0000002512267207 */ /* 0x000fe20000000000 */
[----:B------:R-:W-:Y:S04]  /*17ad0*/  SHFL.IDX PT, R42, R42, R9, 0x1c1f ;  /* 0x001c1f092a2a7589 */ /* 0x000fe800000e0000 */
[----:B------:R-:W2:Y:S01]  /*17ae0*/  SHFL.IDX PT, R54, R54, R9, 0x1c1f ;  /* 0x001c1f0936367589 */ /* 0x000ea200000e0000 */
[----:B------:R-:W-:Y:S01]  /*17af0*/  BAR.SYNC.DEFER_BLOCKING 0x1, 0x100 ;  /* 0x0044000000007b1d */ /* 0x000fe20000010000 */
[----:B0-----:R-:W-:Y:S02]  /*17b00*/  SEL R44, R19, R40, P0 ;  /* 0x00000028132c7207 */ /* 0x001fe40000000000 */
[----:B-1----:R-:W-:Y:S02]  /*17b10*/  SEL R37, R57, R52, P0 ;  /* 0x0000003439257207 */ /* 0x002fe40000000000 */
[----:B------:R-:W-:Y:S01]  /*17b20*/  SEL R39, R52, R57, P0 ;  /* 0x0000003934277207 */ /* 0x000fe20000000000 */
[----:B------:R-:W-:Y:S04]  /*17b30*/  SHFL.IDX PT, R51, R51, R22, 0x1c1f ;  /* 0x001c1f1633337589 */ /* 0x000fe800000e0000 */
[----:B------:R-:W-:Y:S04]  /*17b40*/  SHFL.IDX PT, R61, R61, R22, 0x1c1f ;  /* 0x001c1f163d3d7589 */ /* 0x000fe800000e0000 */
[----:B------:R0:W1:Y:S04]  /*17b50*/  SHFL.IDX PT, R20, R46, R9, 0x1c1f ;  /* 0x001c1f092e147589 */ /* 0x00006800000e0000 */
[----:B------:R-:W3:Y:S01]  /*17b60*/  SHFL.IDX PT, R56, R56, R9, 0x1c1f ;  /* 0x001c1f0938387589 */ /* 0x000ee200000e0000 */
[----:B--2---:R-:W-:-:S02]  /*17b70*/  SEL R45, R59, R54, P0 ;  /* 0x000000363b2d7207 */ /* 0x004fc40000000000 */
[----:B------:R-:W-:Y:S01]  /*17b80*/  SEL R47, R54, R59, P0 ;  /* 0x0000003b362f7207 */ /* 0x000fe20000000000 */
[----:B------:R-:W-:Y:S01]  /*17b90*/  SHFL.IDX PT, R63, R63, R22, 0x1c1f ;  /* 0x001c1f163f3f7589 */ /* 0x000fe200000e0000 */
[----:B0-----:R-:W-:-:S03]  /*17ba0*/  SEL R46, R40, R19, P0 ;  /* 0x00000013282e7207 */ /* 0x001fc60000000000 */
[----:B------:R-:W0:Y:S01]  /*17bb0*/  SHFL.IDX PT, R58, R58, R9, 0x1c1f ;  /* 0x001c1f093a3a7589 */ /* 0x000e2200000e0000 */
[----:B------:R-:W-:Y:S02]  /*17bc0*/  SEL R40, R49, R42, P0 ;  /* 0x0000002a31287207 */ /* 0x000fe40000000000 */
[----:B------:R-:W-:Y:S01]  /*17bd0*/  SEL R42, R42, R49, P0 ;  /* 0x000000312a2a7207 */ /* 0x000fe20000000000 */
[----:B------:R2:W-:Y:S04]  /*17be0*/  STSM.16.M88.4 [R69], R12 ;  /* 0x0000000c45007844 */ /* 0x0005e80000000200 */
[----:B------:R4:W-:Y:S01]  /*17bf0*/  STSM.16.M88.4 [R68], R24 ;  /* 0x0000001844007844 */ /* 0x0009e20000000200 */
[----:B-1----:R-:W-:-:S03]  /*17c00*/  SEL R48, R51, R20, P0 ;  /* 0x0000001433307207 */ /* 0x002fc60000000000 */
[----:B------:R4:W-:Y:S01]  /*17c10*/  STSM.16.M88.4 [R67], R28 ;  /* 0x0000001c43007844 */ /* 0x0009e20000000200 */
[----:B------:R-:W-:Y:S02]  /*17c20*/  SEL R50, R20, R51, P0 ;  /* 0x0000003314327207 */ /* 0x000fe40000000000 */
[----:B---3--:R-:W-:Y:S01]  /*17c30*/  SEL R41, R61, R56, P0 ;  /* 0x000000383d297207 */ /* 0x008fe20000000000 */
[----:B------:R4:W-:Y:S01]  /*17c40*/  STSM.16.M88.4 [R66], R32 ;  /* 0x0000002042007844 */ /* 0x0009e20000000200 */
[----:B------:R-:W-:Y:S01]  /*17c50*/  SEL R43, R56, R61, P0 ;  /* 0x0000003d382b7207 */ /* 0x000fe20000000000 */
[----:B--2---:R-:W-:Y:S02]  /*17c60*/  IMAD.U32 R12, RZ, RZ, UR4 ;  /* 0x00000004ff0c7e24 */ /* 0x004fe4000f8e00ff */
[----:B------:R4:W-:Y:S01]  /*17c70*/  STSM.16.M88.4 [R65], R36 ;  /* 0x0000002441007844 */ /* 0x0009e20000000200 */
[----:B------:R-:W-:Y:S01]  /*17c80*/  IMAD.U32 R13, RZ, RZ, UR5 ;  /* 0x00000005ff0d7e24 */ /* 0x000fe2000f8e00ff */
[----:B------:R-:W-:Y:S01]  /*17c90*/  ULDC.64 UR4, c[0x0][0xbe0] ;  /* 0x0002f80000047ab9 */ /* 0x000fe20000000a00 */
[----:B0-----:R-:W-:Y:S01]  /*17ca0*/  SEL R49, R63, R58, P0 ;  /* 0x0000003a3f317207 */ /* 0x001fe20000000000 */
[----:B------:R4:W-:Y:S01]  /*17cb0*/  STSM.16.M88.4 [R62], R44 ;  /* 0x0000002c3e007844 */ /* 0x0009e20000000200 */
[----:B------:R-:W-:-:S03]  /*17cc0*/  SEL R51, R58, R63, P0 ;  /* 0x0000003f3a337207 */ /* 0x000fc60000000000 */
        /* <DEDUP_REMOVED lines=15> */
[----:B----4-:R-:W-:-:S14]  /*17dc0*/  @P0 BRA `(.L_x_6467) ;  /* 0x0000000000100947 */ /* 0x010fdc0003800000 */
[----:B------:R-:W-:Y:S05]  /*17dd0*/  @!P1 BRA `(.L_x_6467) ;  /* 0x00000000000c9947 */ /* 0x000fea0003800000 */
[----:B------:R-:W2:Y:S04]  /*17de0*/  LDG.E R9, desc[UR50][R12.64] ;  /* 0x000000320c097981 */ /* 0x000ea8000c1e1900 */
[----:B-----5:R-:W2:Y:S02]  /*17df0*/  LDG.E R20, desc[UR50][R12.64+0x4] ;  /* 0x000004320c147981 */ /* 0x020ea4000c1e1900 */
[----:B--2---:R-:W-:-:S07]  /*17e00*/  IMAD.IADD R20, R20, 0x1, -R9 ;  /* 0x0000000114147824 */ /* 0x004fce00078e0a09 */
.L_x_6467:
[----:B------:R-:W-:Y:S01]  /*17e10*/  USHF.R.S32.HI UR9, URZ, 0x1f, UR42 ;  /* 0x0000001f3f097899 */ /* 0x000fe2000801142a */
[----:B------:R-:W-:Y:S01]  /*17e20*/  IMAD R9, R4, 0x40, R0 ;  /* 0x0000004004097824 */ /* 0x000fe200078e0200 */
[----:B------:R-:W-:Y:S01]  /*17e30*/  ULDC.64 UR10, c[0x0][0xb70] ;  /* 0x0002dc00000a7ab9 */ /* 0x000fe20000000a00 */
[----:B------:R-:W-:Y:S01]  /*17e40*/  USHF.R.S32.HI UR5, URZ, 0x1f, UR4 ;  /* 0x0000001f3f057899 */ /* 0x000fe20008011404 */
[----:B------:R-:W-:Y:S01]  /*17e50*/  LEA.HI R8, R8, R7, RZ, 0x7 ;  /* 0x0000000708087211 */ /* 0x000fe200078f38ff */
[----:B------:R-:W-:Y:S01]  /*17e60*/  UIMAD UR8, UR9, UR10, URZ ;  /* 0x0000000a090872a4 */ /* 0x000fe2000f8e023f */
[----:B------:R-:W-:Y:S01]  /*17e70*/  IMAD.WIDE R10, R9, 0x2, R10 ;  /* 0x00000002090a7825 */ /* 0x000fe200078e020a */
[----:B------:R-:W-:Y:S01]  /*17e80*/  USHF.R.S32.HI UR13, URZ, 0x1f, UR36 ;  /* 0x0000001f3f0d7899 */ /* 0x000fe20008011424 */
[----:B------:R-:W-:Y:S01]  /*17e90*/  LOP3.LUT R12, R8, 0xffffff80, RZ, 0xc0, !PT ;  /* 0xffffff80080c7812 */ /* 0x000fe200078ec0ff */
[----:B------:R-:W-:Y:S01]  /*17ea0*/  UIMAD.WIDE.U32 UR6, UR42, UR10, UR4 ;  /* 0x0000000a2a0672a5 */ /* 0x000fe2000f8e0004 */
[----:B------:R-:W-:Y:S01]  /*17eb0*/  IMAD R13, R23, 0x80, R228 ;  /* 0x00000080170d7824 */ /* 0x000fe200078e02e4 */
[----:B------:R-:W-:Y:S01]  /*17ec0*/  UIMAD UR8, UR42, UR11, UR8 ;  /* 0x0000000b2a0872a4 */ /* 0x000fe2000f8e0208 */
[C---:B------:R-:W-:Y:S01]  /*17ed0*/  IADD3 R25, P2, R10.reuse, 0x2000, RZ ;  /* 0x000020000a197810 */ /* 0x040fe20007f5e0ff */
[----:B------:R-:W-:Y:S01]  /*17ee0*/  USEL UR13, UR13, URZ, !UP0 ;  /* 0x0000003f0d0d7287 */ /* 0x000fe2000c000000 */
[----:B------:R-:W-:Y:S01]  /*17ef0*/  IADD3 R33, P1, R10, 0x1000, RZ ;  /* 0x000010000a217810 */ /* 0x000fe20007f3e0ff */
[----:B------:R-:W-:Y:S01]  /*17f00*/  ULDC.64 UR10, c[0x0][0xb78] ;  /* 0x0002de00000a7ab9 */ /* 0x000fe20000000a00 */
[----:B------:R-:W-:Y:S01]  /*17f10*/  UIADD3 UR7, UR7, UR8, URZ ;  /* 0x0000000807077290 */ /* 0x000fe2000fffe03f */
[----:B------:R-:W-:Y:S01]  /*17f20*/  SHF.R.S32.HI R8, RZ, 0x1f, R13 ;  /* 0x0000001fff087819 */ /* 0x000fe2000001140d */
[----:B------:R-:W-:Y:S01]  /*17f30*/  USEL UR12, UR36, URZ, !UP0 ;  /* 0x0000003f240c7287 */ /* 0x000fe2000c000000 */
[----:B------:R-:W-:Y:S01]  /*17f40*/  LOP3.LUT R24, R25, 0x380, RZ, 0xc0, !PT ;  /* 0x0000038019187812 */ /* 0x000fe200078ec0ff */
[----:B------:R-:W-:Y:S01]  /*17f50*/  UIMAD UR8, UR13, UR10, URZ ;  /* 0x0000000a0d0872a4 */ /* 0x000fe2000f8e023f */
[----:B------:R-:W-:Y:S01]  /*17f60*/  LOP3.LUT R32, R33, 0x380, RZ, 0xc0, !PT ;  /* 0x0000038021207812 */ /* 0x000fe200078ec0ff */
[----:B------:R-:W-:Y:S01]  /*17f70*/  UIMAD.WIDE.U32 UR6, UR12, UR10, UR6 ;  /* 0x0000000a0c0672a5 */ /* 0x000fe2000f8e0006 */
[----:B------:R-:W-:Y:S01]  /*17f80*/  IMAD.IADD R12, R7, 0x1, -R12 ;  /* 0x00000001070c7824 */ /* 0x000fe200078e0a0c */
[----:B------:R-:W-:Y:S01]  /*17f90*/  UIMAD UR8, UR12, UR11, UR8 ;  /* 0x0000000b0c0872a4 */ /* 0x000fe2000f8e0208 */
[----:B------:R-:W-:Y:S01]  /*17fa0*/  SHF.R.U64 R24, R24, 0x3, RZ ;  /* 0x0000000318187819 */ /* 0x000fe200000012ff */
[----:B------:R-:W-:Y:S01]  /*17fb0*/  VIADD R7, R13, 0x8 ;  /* 0x000000080d077836 */ /* 0x000fe20000000000 */
[----:B------:R-:W-:-:S02]  /*17fc0*/  SHF.R.U64 R32, R32, 0x3, RZ ;  /* 0x0000000320207819 */ /* 0x000fc400000012ff */
        /* <DEDUP_REMOVED lines=8> */
[----:B------:R-:W-:Y:S02]  /*18050*/  LOP3.LUT P0, RZ, R12, 0x3, RZ, 0xc0, !PT ;  /* 0x000000030cff7812 */ /* 0x000fe4000780c0ff */
[----:B------:R-:W-:-:S02]  /*18060*/  LEA R18, P3, R9, UR6, 0x2 ;  /* 0x0000000609127c11 */ /* 0x000fc4000f8610ff */
[C---:B------:R-:W-:Y:S02]  /*18070*/  IADD3 R41, P5, R10.reuse, 0x4000, RZ ;  /* 0x000040000a297810 */ /* 0x040fe40007fbe0ff */
[----:B------:R-:W-:Y:S01]  /*18080*/  LEA.HI.X R19, R9, UR7, R8, 0x2, P3 ;  /* 0x0000000709137c11 */ /* 0x000fe200098f1408 */
[----:B------:R-:W-:Y:S01]  /*18090*/  ULDC.64 UR6, c[0x0][0xaa0] ;  /* 0x0002a80000067ab9 */ /* 0x000fe20000000a00 */
[C---:B------:R-:W-:Y:S02]  /*180a0*/  IADD3 R9, P6, R10.reuse, 0x3000, RZ ;  /* 0x000030000a097810 */ /* 0x040fe40007fde0ff */
[C---:B------:R-:W-:Y:S02]  /*180b0*/  IADD3 R45, P4, R10.reuse, 0x5000, RZ ;  /* 0x000050000a2d7810 */ /* 0x040fe40007f9e0ff */
[C---:B------:R-:W-:Y:S02]  /*180c0*/  IADD3 R29, P3, R10.reuse, 0x6000, RZ ;  /* 0x000060000a1d7810 */ /* 0x040fe40007f7e0ff */
[----:B------:R-:W-:-:S02]  /*180d0*/  IADD3 R12, P2, R10, 0x7000, RZ ;  /* 0x000070000a0c7810 */ /* 0x000fc40007f5e0ff */
[-C--:B-----5:R-:W-:Y:S02]  /*180e0*/  ISETP.GE.OR P1, PT, R13, R20.reuse, P0 ;  /* 0x000000140d00720c */ /* 0x0a0fe40000726670 */
[----:B------:R-:W-:Y:S01]  /*180f0*/  ISETP.GE.OR P0, PT, R7, R20, P0 ;  /* 0x000000140700720c */ /* 0x000fe20000706670 */
[----:B------:R-:W-:Y:S01]  /*18100*/  IMAD.X R13, RZ, RZ, R11, P2 ;  /* 0x000000ffff0d7224 */ /* 0x000fe200010e060b */
[----:B------:R-:W-:Y:S02]  /*18110*/  LOP3.LUT R8, R9, 0x380, RZ, 0xc0, !PT ;  /* 0x0000038009087812 */ /* 0x000fe400078ec0ff */
[----:B------:R-:W-:Y:S02]  /*18120*/  LOP3.LUT R40, R41, 0x380, RZ, 0xc0, !PT ;  /* 0x0000038029287812 */ /* 0x000fe400078ec0ff */
[----:B------:R-:W-:Y:S02]  /*18130*/  LOP3.LUT R44, R45, 0x380, RZ, 0xc0, !PT ;  /* 0x000003802d2c7812 */ /* 0x000fe400078ec0ff */
[----:B------:R-:W-:-:S02]  /*18140*/  LOP3.LUT R28, R29, 0x380, RZ, 0xc0, !PT ;  /* 0x000003801d1c7812 */ /* 0x000fc400078ec0ff */
[----:B------:R-:W-:Y:S01]  /*18150*/  LOP3.LUT R37, R10, 0x380, RZ, 0xc0, !PT ;  /* 0x000003800a257812 */ /* 0x000fe200078ec0ff */
[----:B------:R-:W-:Y:S01]  /*18160*/  UIMAD UR5, UR5, UR6, URZ ;  /* 0x00000006050572a4 */ /* 0x000fe2000f8e023f */
[----:B------:R-:W-:Y:S01]  /*18170*/  LOP3.LUT R7, R12, 0x380, RZ, 0xc0, !PT ;  /* 0x000003800c077812 */ /* 0x000fe200078ec0ff */
[----:B------:R0:W-:Y:S01]  /*18180*/  @!P1 STG.E desc[UR50][R18.64], R6 ;  /* 0x0000000612009986 */ /* 0x0001e2000c101932 */
[----:B------:R-:W-:Y:S02]  /*18190*/  SHF.R.U64 R8, R8, 0x3, RZ ;  /* 0x0000000308087819 */ /* 0x000fe400000012ff */
[----:B------:R-:W-:Y:S01]  /*181a0*/  SHF.R.U64 R40, R40, 0x3, RZ ;  /* 0x0000000328287819 */ /* 0x000fe200000012ff */
[----:B------:R1:W-:Y:S01]  /*181b0*/  @!P0 STG.E desc[UR50][R18.64+0x20], R5 ;  /* 0x0000200512008986 */ /* 0x0003e2000c101932 */
[----:B------:R-:W-:Y:S02]  /*181c0*/  SHF.R.U64 R44, R44, 0x3, RZ ;  /* 0x000000032c2c7819 */ /* 0x000fe400000012ff */
[----:B------:R-:W-:Y:S01]  /*181d0*/  SHF.R.U64 R28, R28, 0x3, RZ ;  /* 0x000000031c1c7819 */ /* 0x000fe200000012ff */
[----:B------:R-:W5:Y:S01]  /*181e0*/  LD.E.128 R32, desc[UR50][R32.64] ;  /* 0x0000003220207980 */ /* 0x000f62000c101d00 */
[----:B------:R-:W-:-:S02]  /*181f0*/  SHF.R.U64 R37, R37, 0x3, RZ ;  /* 0x0000000325257819 */ /* 0x000fc400000012ff */
[----:B------:R-:W-:Y:S01]  /*18200*/  SHF.R.U64 R7, R7, 0x3, RZ ;  /* 0x0000000307077819 */ /* 0x000fe200000012ff */
[--C-:B0-----:R-:W-:Y:S01]  /*18210*/  IMAD.MOV.U32 R6, RZ, RZ, R0.reuse ;  /* 0x000000ffff067224 */ /* 0x101fe200078e0000 */
        /* <DEDUP_REMOVED lines=11> */
[----:B-1----:R-:W-:Y:S01]  /*182d0*/  IMAD.U32 R5, RZ, RZ, UR6 ;  /* 0x00000006ff057e24 */ /* 0x002fe2000f8e00ff */
        /* <DEDUP_REMOVED lines=44> */
[----:B------:R-:W-:Y:S01]  /*185a0*/  ULDC.64 UR4, c[0x0][0xad8] ;  /* 0x0002b60000047ab9 */ /* 0x000fe20000000a00 */
[----:B------:R-:W-:Y:S01]  /*185b0*/  IMAD.MOV.U32 R4, RZ, RZ, R18 ;  /* 0x000000ffff047224 */ /* 0x000fe200078e0012 */
[----:B------:R-:W-:Y:S01]  /*185c0*/  ULDC.64 UR6, c[0x0][0xa80] ;  /* 0x0002a00000067ab9 */ /* 0x000fe20000000a00 */
[----:B------:R-:W-:Y:S02]  /*185d0*/  IMAD.MOV.U32 R5, RZ, RZ, R23 ;  /* 0x000000ffff057224 */ /* 0x000fe400078e0017 */
[----:B0-----:R-:W-:Y:S02]  /*185e0*/  IMAD R3, R7, UR4, RZ ;  /* 0x0000000407037c24 */ /* 0x001fe4000f8e02ff */
        /* <DEDUP_REMOVED lines=11> */
.L_x_6469:
[----:B------:R-:W-:Y:S05]  /*186a0*/  BSYNC B1 ;  /* 0x0000000000017941 */ /* 0x000fea0003800000 */
.L_x_6468:
[----:B------:R-:W-:Y:S04]  /*186b0*/  BSSY B1, `(.L_x_6470) ;  /* 0x0000014000017945 */ /* 0x000fe80003800000 */
[----:B------:R-:W-:Y:S05]  /*186c0*/  @P4 BRA `(.L_x_6471) ;  /* 0x0000000000484947 */ /* 0x000fea0003800000 */
[----:B0-----:R-:W-:Y:S01]  /*186d0*/  IADD3 R3, P2, R6, 0x20, RZ ;  /* 0x0000002006037810 */ /* 0x001fe20007f5e0ff */
[----:B------:R-:W-:Y:S01]  /*186e0*/  ULDC.64 UR4, c[0x0][0xad8] ;  /* 0x0002b60000047ab9 */ /* 0x000fe20000000a00 */
[----:B------:R-:W-:Y:S01]  /*186f0*/  IMAD.MOV.U32 R5, RZ, RZ, R23 ;  /* 0x000000ffff057224 */ /* 0x000fe200078e0017 */
[----:B------:R-:W-:Y:S01]  /*18700*/  ULDC.64 UR6, c[0x0][0xa80] ;  /* 0x0002a00000067ab9 */ /* 0x000fe20000000a00 */
[----:B-1----:R-:W-:Y:S02]  /*18710*/  VIADD R21, R0, 0x40 ;  /* 0x0000004000157836 */ /* 0x002fe40000000000 */
[----:B------:R-:W-:-:S04]  /*18720*/  IMAD.X R4, RZ, RZ, R7, P2 ;  /* 0x000000ffff047224 */ /* 0x000fc800010e0607 */
[----:B------:R-:W-:Y:S02]  /*18730*/  IMAD R20, R4, UR4, RZ ;  /* 0x0000000404147c24 */ /* 0x000fe4000f8e02ff */
[----:B------:R-:W-:-:S04]  /*18740*/  IMAD.MOV.U32 R4, RZ, RZ, R18 ;  /* 0x000000ffff047224 */ /* 0x000fc800078e0012 */
        /* <DEDUP_REMOVED lines=10> */
.L_x_6471:
[----:B------:R-:W-:Y:S05]  /*187f0*/  BSYNC B1 ;  /* 0x0000000000017941 */ /* 0x000fea0003800000 */
.L_x_6470:
[----:B------:R-:W-:Y:S04]  /*18800*/  BSSY B1, `(.L_x_6472) ;  /* 0x0000014000017945 */ /* 0x000fe80003800000 */
[----:B------:R-:W-:Y:S05]  /*18810*/  @P0 BRA `(.L_x_6473) ;  /* 0x0000000000480947 */ /* 0x000fea0003800000 */
[----:B0-----:R-:W-:Y:S01]  /*18820*/  IADD3 R3, P0, R6, 0x40, RZ ;  /* 0x0000004006037810 */ /* 0x001fe20007f1e0ff */
[----:B------:R-:W-:Y:S01]  /*18830*/  ULDC.64 UR4, c[0x0][0xad8] ;  /* 0x0002b60000047ab9 */ /* 0x000fe20000000a00 */
[----:B------:R-:W-:Y:S01]  /*18840*/  IMAD.MOV.U32 R5, RZ, RZ, R23 ;  /* 0x000000ffff057224 */ /* 0x000fe200078e0017 */
[----:B------:R-:W-:Y:S01]  /*18850*/  ULDC.64 UR6, c[0x0][0xa80] ;  /* 0x0002a00000067ab9 */ /* 0x000fe20000000a00 */
[----:B-12---:R-:W-:Y:S02]  /*18860*/  VIADD R21, R0, 0x40 ;  /* 0x0000004000157836 */ /* 0x006fe40000000000 */
        /* <DEDUP_REMOVED lines=13> */
.L_x_6473:
[----:B------:R-:W-:Y:S05]  /*18940*/  BSYNC B1 ;  /* 0x0000000000017941 */ /* 0x000fea0003800000 */
.L_x_6472:
[----:B------:R-:W-:Y:S05]  /*18950*/  @P1 BRA `(.L_x_6474) ;  /* 0x0000000800ec1947 */ /* 0x000fea0003800000 */
[----:B0-----:R-:W-:Y:S01]  /*18960*/  IADD3 R3, P0, R6, 0x60, RZ ;  /* 0x0000006006037810 */ /* 0x001fe20007f1e0ff */
[----:B------:R-:W-:Y:S01]  /*18970*/  ULDC.64 UR6, c[0x0][0xad8] ;  /* 0x0002b60000067ab9 */ /* 0x000fe20000000a00 */
[----:B------:R-:W-:Y:S01]  /*18980*/  IMAD.MOV.U32 R4, RZ, RZ, R18 ;  /* 0x000000ffff047224 */ /* 0x000fe200078e0012 */
        /* <DEDUP_REMOVED lines=13> */
[----:B-----5:R4:W-:Y:S10]  /*18a60*/  @!P1 STG.E.128 desc[UR50][R6.64], R8 ;  /* 0x0000000806009986 */ /* 0x0209f4000c101d32 */
[----:B------:R-:W-:Y:S05]  /*18a70*/  @P0 BRA `(.L_x_6474) ;  /* 0x0000000800a40947 */ /* 0x000fea0003800000 */
[----:B------:R0:W-:Y:S01]  /*18a80*/  STG.E.128 desc[UR50][R6.64+0x80], R12 ;  /* 0x0000800c06007986 */ /* 0x0001e2000c101d32 */
[----:B------:R-:W-:Y:S05]  /*18a90*/  BRA `(.L_x_6474) ;  /* 0x00000008009c7947 */ /* 0x000fea0003800000 */
.L_x_6466:
        /* <DEDUP_REMOVED lines=27> */
.L_x_6475:
        /* <DEDUP_REMOVED lines=30> */
.L_x_6477:
[----:B------:R-:W-:Y:S05]  /*18e30*/  BSYNC B1 ;  /* 0x0000000000017941 */ /* 0x000fea0003800000 */
.L_x_6476:
        /* <DEDUP_REMOVED lines=47> */
.L_x_6479:
[----:B------:R-:W-:Y:S05]  /*19130*/  BSYNC B1 ;  /* 0x0000000000017941 */ /* 0x000fea0003800000 */
.L_x_6478:
[----:B------:R-:W-:Y:S04]  /*19140*/  BSSY B1, `(.L_x_6480) ;  /* 0x0000014000017945 */ /* 0x000fe80003800000 */
[----:B------:R-:W-:Y:S05]  /*19150*/  @P3 BRA `(.L_x_6481) ;  /* 0x0000000000483947 */ /* 0x000fea0003800000 */
[----:B------:R-:W-:Y:S01]  /*19160*/  IADD3 R3, P2, R8, 0x20, RZ ;  /* 0x0000002008037810 */ /* 0x000fe20007f5e0ff */
[----:B------:R-:W-:Y:S01]  /*19170*/  ULDC.64 UR4, c[0x0][0xad8] ;  /* 0x0002b60000047ab9 */ /* 0x000fe20000000a00 */
[----:B------:R-:W-:Y:S01]  /*19180*/  IMAD.MOV.U32 R5, RZ, RZ, R11 ;  /* 0x000000ffff057224 */ /* 0x000fe200078e000b */
[----:B------:R-:W-:Y:S01]  /*19190*/  ULDC.64 UR6, c[0x0][0xa80] ;  /* 0x0002a00000067ab9 */ /* 0x000fe20000000a00 */
[----:B0-----:R-:W-:Y:S02]  /*191a0*/  VIADD R12, R0, 0x40 ;  /* 0x00000040000c7836 */ /* 0x001fe40000000000 */
        /* <DEDUP_REMOVED lines=13> */
.L_x_6481:
[----:B------:R-:W-:Y:S05]  /*19280*/  BSYNC B1 ;  /* 0x0000000000017941 */ /* 0x000fea0003800000 */
.L_x_6480:
[----:B------:R-:W-:Y:S04]  /*19290*/  BSSY B1, `(.L_x_6482) ;  /* 0x0000014000017945 */ /* 0x000fe80003800000 */
[----:B------:R-:W-:Y:S05]  /*192a0*/  @P1 BRA `(.L_x_6483) ;  /* 0x0000000000481947 */ /* 0x000fea0003800000 */
[----:B------:R-:W-:Y:S01]  /*192b0*/  IADD3 R3, P1, R8, 0x40, RZ ;  /* 0x0000004008037810 */ /* 0x000fe20007f3e0ff */
[----:B------:R-:W-:Y:S01]  /*192c0*/  ULDC.64 UR4, c[0x0][0xad8] ;  /* 0x0002b60000047ab9 */ /* 0x000fe20000000a00 */
[----:B------:R-:W-:Y:S01]  /*192d0*/  IMAD.MOV.U32 R5, RZ, RZ, R11 ;  /* 0x000000ffff057224 */ /* 0x000fe200078e000b */
[----:B------:R-:W-:Y:S01]  /*192e0*/  ULDC.64 UR6, c[0x0][0xa80] ;  /* 0x0002a00000067ab9 */ /* 0x000fe20000000a00 */
[----:B01----:R-:W-:Y:S02]  /*192f0*/  VIADD R12, R0, 0x40 ;  /* 0x00000040000c7836 */ /* 0x003fe40000000000 */
        /* <DEDUP_REMOVED lines=13> */
.L_x_6483:
[----:B------:R-:W-:Y:S05]  /*193d0*/  BSYNC B1 ;  /* 0x0000000000017941 */ /* 0x000fea0003800000 */
.L_x_6482:
        /* <DEDUP_REMOVED lines=19> */
.L_x_6474:
[----:B------:R-:W-:Y:S05]  /*19510*/  BSYNC B0 ;  /* 0x0000000000007941 */ /* 0x000fea0003800000 */
.L_x_6465:
[----:B------:R-:W-:Y:S02]  /*19520*/  ULDC UR4, c[0x0][0xc14] ;  /* 0x0003050000047ab9 */ /* 0x000fe40000000800 */
[----:B------:R-:W-:-:S06]  /*19530*/  UISETP.GE.AND UP0, UPT, UR49, UR4, UPT ;  /* 0x000000043100728c */ /* 0x000fcc000bf06270 */
[----:B------:R-:W-:-:S13]  /*19540*/  PLOP3.LUT P0, PT, PT, PT, UP0, 0x80, 0x0 ;  /* 0x000000000000781c */ /* 0x000fda0003f0f008 */
[----:B------:R-:W-:Y:S05]  /*19550*/  @!P0 BRA `(.L_x_6484) ;  /* 0xfffffe7400f88947 */ /* 0x000fea000383ffff */
[----:B------:R-:W-:Y:S05]  /*19560*/  EXIT ;  /* 0x000000000000794d */ /* 0x000fea0003800000 */
.L_x_6379:
        /* <DEDUP_REMOVED lines=20> */
.L_x_6485:
        /* <DEDUP_REMOVED lines=41> */
.L_x_6491:
        /* <DEDUP_REMOVED lines=14> */
.L_x_6490:
[----:B------:R-:W-:Y:S05]  /*19a20*/  BSYNC B0 ;  /* 0x0000000000007941 */ /* 0x000fea0003800000 */
.L_x_6489:
        /* <DEDUP_REMOVED lines=22> */
.L_x_6487:
        /* <DEDUP_REMOVED lines=25> */
.L_x_6492:
        /* <DEDUP_REMOVED lines=58> */
.L_x_6488:
[----:B------:R0:W-:Y:S01]  /*1a0c0*/  STL [R1+0x10], R0 ;  /* 0x0000100001007387 */ /* 0x0001e20000100800 */
[----:B------:R-:W-:-:S03]  /*1a0d0*/  UMOV UR38, URZ ;  /* 0x0000003f00267c82 */ /* 0x000fc60008000000 */
[----:B------:R0:W-:Y:S02]  /*1a0e0*/  STL [R1+0x14], RZ ;  /* 0x000014ff01007387 */ /* 0x0001e40000100800 */
.L_x_6493:
        /* <DEDUP_REMOVED lines=11> */
.L_x_6486:
[----:B0-----:R-:W-:Y:S01]  /*1a1a0*/  IMAD.MOV.U32 R0, RZ, RZ, 0x1 ;  /* 0x00000001ff007424 */ /* 0x001fe200078e00ff */
[----:B------:R-:W-:Y:S01]  /*1a1b0*/  ULDC UR4, c[0x0][0xc14] ;  /* 0x0003050000047ab9 */ /* 0x000fe20000000800 */
[----:B------:R0:W-:Y:S01]  /*1a1c0*/  STL [R1], RZ ;  /* 0x000000ff01007387 */ /* 0x0001e20000100800 */
        /* <DEDUP_REMOVED lines=8> */
[----:B-1----:R-:W1:Y:S01]  /*1a250*/  S2R R5, SR_TID.X ;  /* 0x0000000000057919 */ /* 0x002e620000002100 */
[----:B------:R-:W-:Y:S01]  /*1a260*/  ULOP3.LUT UR44, UR40, 0x2, URZ, 0xfc, !UPT ;  /* 0x00000002282c7892 */ /* 0x000fe2000f8efc3f */
[----:B------:R-:W-:Y:S01]  /*1a270*/  ULDC.64 UR46, c[0x0][0x198] ;  /* 0x00006600002e7ab9 */ /* 0x000fe20000000a00 */
[----:B0-----:R-:W-:Y:S01]  /*1a280*/  LOP3.LUT R0, R0, 0x7f, RZ, 0xc0, !PT ;  /* 0x0000007f00007812 */ /* 0x001fe200078ec0ff */
[----:B-1----:R-:W-:-:S03]  /*1a290*/  IMAD.SHL.U32 R19, R5, 0x80, RZ ;  /* 0x0000008005137824 */ /* 0x002fc600078e00ff */
[----:B------:R-:W-:Y:S01]  /*1a2a0*/  SHF.R.U32.HI R3, RZ, 0x5, R0 ;  /* 0x00000005ff037819 */ /* 0x000fe20000011600 */
[C---:B------:R-:W-:Y:S01]  /*1a2b0*/  IMAD.SHL.U32 R2, R5.reuse, 0x20, RZ ;  /* 0x0000002005027824 */ /* 0x040fe200078e00ff */
        /* <DEDUP_REMOVED lines=10> */
[----:B------:R-:W-:Y:S02]  /*1a360*/  LOP3.LUT R3, R3, 0x10, R5, 0xf8, !PT ;  /* 0x0000001003037812 */ /* 0x000fe400078ef805 */
[----:B------:R-:W-:Y:S01]  /*1a370*/  LOP3.LUT R19, R0, 0xc00, R19, 0xf8, !PT ;  /* 0x00000c0000137812 */ /* 0x000fe200078ef813 */
[----:B------:R-:W-:Y:S01]  /*1a380*/  IMAD.MOV.U32 R0, RZ, RZ, 0x40 ;  /* 0x00000040ff007424 */ /* 0x000fe200078e00ff */
[----:B------:R-:W-:-:S04]  /*1a390*/  LOP3.LUT R3, R3, 0x10, R6, 0x78, !PT ;  /* 0x0000001003037812 */ /* 0x000fc800078e7806 */
[----:B------:R-:W-:Y:S02]  /*1a3a0*/  IADD3 R2, R3, R4, R2 ;  /* 0x0000000403027210 */ /* 0x000fe40007ffe002 */
[----:B------:R-:W-:-:S03]  /*1a3b0*/  SEL R0, R0, 0xffffffc0, !P0 ;  /* 0xffffffc000007807 */ /* 0x000fc60004000000 */
[----:B------:R0:W-:Y:S02]  /*1a3c0*/  STL [R1+0x20], R2 ;  /* 0x0000200201007387 */ /* 0x0001e40000100800 */
[----:B------:R-:W-:Y:S02]  /*1a3d0*/  IMAD.IADD R0, R0, 0x1, R19 ;  /* 0x0000000100007824 */ /* 0x000fe400078e0213 */
[----:B0-----:R-:W-:-:S05]  /*1a3e0*/  IMAD.MOV.U32 R2, RZ, RZ, 0x1 ;  /* 0x00000001ff027424 */ /* 0x001fca00078e00ff */
[----:B------:R0:W-:Y:S04]  /*1a3f0*/  STL [R1+0x4], R2 ;  /* 0x0000040201007387 */ /* 0x0001e80000100800 */
[----:B------:R0:W-:Y:S04]  /*1a400*/  STL [R1+0x24], RZ ;  /* 0x000024ff01007387 */ /* 0x0001e80000100800 */
[----:B------:R0:W-:Y:S02]  /*1a410*/  STL [R1], RZ ;  /* 0x000000ff01007387 */ /* 0x0001e40000100800 */
.L_x_6560:
[----:B------:R-:W-:Y:S01]  /*1a420*/  ULDC.64 UR4, c[0x0][0xa00] ;  /* 0x0002800000047ab9 */ /* 0x000fe20000000a00 */
[----:B------:R-:W-:Y:S01]  /*1a430*/  ULDC.64 UR6, c[0x0][0xa00] ;  /* 0x0002800000067ab9 */ /* 0x000fe20000000a00 */
[----:B------:R-:W-:Y:S01]  /*1a440*/  ISETP.NE.U32.AND P0, PT, RZ, UR4, PT ;  /* 0x00000004ff007c0c */ /* 0x000fe2000bf05070 */
[----:B------:R-:W-:Y:S01]  /*1a450*/  UIMAD.WIDE UR6, UR45, 0x4, UR6 ;  /* 0x000000042d0678a5 */ /* 0x000fe2000f8e0206 */
[----:B-1----:R-:W-:Y:S01]  /*1a460*/  IMAD.MOV.U32 R0, RZ, RZ, RZ ;  /* 0x000000ffff007224 */ /* 0x002fe200078e00ff */
[----:B------:R-:W-:Y:S01]  /*1a470*/  ULDC.64 UR10, c[0x0][0xa08] ;  /* 0x00028200000a7ab9 */ /* 0x000fe20000000a00 */
[----:B------:R-:W-:Y:S01]  /*1a480*/  ISETP.NE.AND.EX P0, PT, RZ, UR5, PT, P0 ;  /* 0x00000005ff007c0c */ /* 0x000fe2000bf05300 */
[----:B------:R-:W-:Y:S01]  /*1a490*/  ULDC.64 UR4, c[0x0][0xa28] ;  /* 0x00028a0000047ab9 */ /* 0x000fe20000000a00 */
[----:B------:R-:W-:Y:S01]  /*1a4a0*/  ULDC.64 UR8, c[0x0][0xa08] ;  /* 0x0002820000087ab9 */ /* 0x000fe20000000a00 */
[----:B0-----:R-:W-:Y:S01]  /*1a4b0*/  IMAD.U32 R2, RZ, RZ, UR6 ;  /* 0x00000006ff027e24 */ /* 0x001fe2000f8e00ff */
[----:B---3--:R-:W-:Y:S01]  /*1a4c0*/  CS2R R4, SRZ ;  /* 0x0000000000047805 */ /* 0x008fe2000001ff00 */
        /* <DEDUP_REMOVED lines=44> */
.L_x_6495:
        /* <DEDUP_REMOVED lines=9> */
.L_x_6496:
[----:B------:R-:W-:Y:S05]  /*1a820*/  @!P1 BRA `(.L_x_6497) ;  /* 0x0000000000149947 */ /* 0x000fea0003800000 */
[----:B0-----:R-:W-:Y:S02]  /*1a830*/  IMAD.U32 R2, RZ, RZ, UR8 ;  /* 0x00000008ff027e24 */ /* 0x001fe4000f8e00ff */
[----:B------:R-:W-:-:S05]  /*1a840*/  IMAD.U32 R3, RZ, RZ, UR9 ;  /* 0x00000009ff037e24 */ /* 0x000fca000f8e00ff */
[----:B------:R-:W2:Y:S04]  /*1a850*/  LDG.E R5, desc[UR50][R2.64] ;  /* 0x0000003202057981 */ /* 0x000ea8000c1e1900 */
[----:B------:R-:W2:Y:S02]  /*1a860*/  LDG.E R6, desc[UR50][R2.64+0x4] ;  /* 0x0000043202067981 */ /* 0x000ea4000c1e1900 */
[----:B--2---:R-:W-:-:S07]  /*1a870*/  IMAD.IADD R6, R6, 0x1, -R5 ;  /* 0x0000000106067824 */ /* 0x004fce00078e0a05 */
.L_x_6497:
[----:B------:R-:W2:Y:S01]  /*1a880*/  LDL R9, [R1+0x14] ;  /* 0x0000140001097983 */ /* 0x000ea20000100800 */
[----:B-----5:R-:W-:Y:S02]  /*1a890*/  IMAD.IADD R6, R6, 0x1, -R4 ;  /* 0x0000000106067824 */ /* 0x020fe400078e0a04 */
[----:B------:R-:W3:Y:S02]  /*1a8a0*/  LDC.64 R4, c[0x0][0x9e0] ;  /* 0x00027800ff047b82 */ /* 0x000ee40000000a00 */
[----:B---3--:R-:W-:Y:S02]  /*1a8b0*/  ISETP.GE.AND P1, PT, R5, 0x1, PT ;  /* 0x000000010500780c */ /* 0x008fe40003f26270 */
        /* <DEDUP_REMOVED lines=9> */
[----:B01----:R-:W0:Y:S02]  /*1a950*/  @P0 LDC.64 R2, c[0x0][0x9e8] ;  /* 0x00027a00ff020b82 */ /* 0x003e240000000a00 */
[----:B0-----:R-:W-:-:S05]  /*1a960*/  @P0 IMAD.HI.U32 R2, R7, R2, RZ ;  /* 0x0000000207020227 */ /* 0x001fca00078e00ff */
[----:B------:R-:W-:-:S04]  /*1a970*/  @P0 SHF.R.U32.HI R7, RZ, R3, R2 ;  /* 0x00000003ff070219 */ /* 0x000fc80000011602 */
[----:B------:R-:W-:Y:S01]  /*1a980*/  LOP3.LUT R8, RZ, R7, RZ, 0x33, !PT ;  /* 0x00000007ff087212 */ /* 0x000fe200078e33ff */
[----:B------:R-:W-:Y:S06]  /*1a990*/  BRA `(.L_x_6500) ;  /* 0x0000000000107947 */ /* 0x000fec0003800000 */
.L_x_6499:
[----:B------:R-:W-:-:S13]  /*1a9a0*/  ISETP.NE.AND P0, PT, R5, 0x1, PT ;  /* 0x000000010500780c */ /* 0x000fda0003f05270 */
[----:B01----:R-:W0:Y:S02]  /*1a9b0*/  @P0 LDC.64 R2, c[0x0][0x9e8] ;  /* 0x00027a00ff020b82 */ /* 0x003e240000000a00 */
[----:B0-----:R-:W-:-:S05]  /*1a9c0*/  @P0 IMAD.HI.U32 R2, R8, R2, RZ ;  /* 0x0000000208020227 */ /* 0x001fca00078e00ff */
[----:B------:R-:W-:-:S07]  /*1a9d0*/  @P0 SHF.R.U32.HI R8, RZ, R3, R2 ;  /* 0x00000003ff080219 */ /* 0x000fce0000011602 */
.L_x_6500:
[----:B------:R-:W-:-:S05]  /*1a9e0*/  IMAD R3, R8, R5, R5 ;  /* 0x0000000508037224 */ /* 0x000fca00078e0205 */
[----:B------:R-:W-:-:S07]  /*1a9f0*/  VIMNMX R4, R4, R3, PT ;  /* 0x0000000304047248 */ /* 0x000fce0003fe0100 */
.L_x_6498:
[----:B-1----:R-:W-:Y:S01]  /*1aa00*/  IMAD R3, R9, 0x80, -R0 ;  /* 0x0000008009037824 */ /* 0x002fe200078e0a00 */
[----:B------:R-:W-:Y:S01]  /*1aa10*/  ULDC UR4, c[0x0][0x9dc] ;  /* 0x0002770000047ab9 */ /* 0x000fe20000000800 */
[----:B0-----:R-:W-:Y:S02]  /*1aa20*/  IMAD.MOV.U32 R2, RZ, RZ, RZ ;  /* 0x000000ffff027224 */ /* 0x001fe400078e00ff */
[----:B------:R-:W-:Y:S02]  /*1aa30*/  IMAD.IADD R0, R6, 0x1, R3 ;  /* 0x0000000106007824 */ /* 0x000fe400078e0203 */
[----:B------:R-:W-:Y:S02]  /*1aa40*/  VIADD R3, R4, 0xdf ;  /* 0x000000df04037836 */ /* 0x000fe40000000000 */
[----:B------:R-:W-:Y:S02]  /*1aa50*/  VIADD R7, R6, 0xdf ;  /* 0x000000df06077836 */ /* 0x000fe40000000000 */
[----:B------:R-:W-:-:S04]  /*1aa60*/  IMAD.HI R2, R3, -0x6db6db6d, R2 ;  /* 0x9249249303027827 */ /* 0x000fc800078e0202 */
[----:B------:R-:W-:Y:S01]  /*1aa70*/  IMAD.MOV.U32 R6, RZ, RZ, RZ ;  /* 0x000000ffff067224 */ /* 0x000fe200078e00ff */
[----:B------:R-:W-:Y:S01]  /*1aa80*/  SHF.R.U32.HI R3, RZ, 0x1f, R2 ;  /* 0x0000001fff037819 */ /* 0x000fe20000011602 */
[----:B------:R-:W-:Y:S02]  /*1aa90*/  VIADD R4, R0, -UR4 ;  /* 0x8000000400047c36 */ /* 0x000fe40008000000 */
[----:B------:R-:W-:Y:S01]  /*1aaa0*/  IMAD.HI R6, R7, -0x6db6db6d, R6 ;  /* 0x9249249307067827 */ /* 0x000fe200078e0206 */
[----:B------:R-:W-:-:S04]  /*1aab0*/  LEA.HI.SX32 R2, R2, R3, 0x19 ;  /* 0x0000000302027211 */ /* 0x000fc800078fcaff */
[----:B------:R-:W-:-:S04]  /*1aac0*/  SHF.R.U32.HI R3, RZ, 0x1f, R6 ;  /* 0x0000001fff037819 */ /* 0x000fc80000011606 */
[----:B------:R-:W-:-:S04]  /*1aad0*/  LEA.HI.SX32 R3, R6, R3, 0x19 ;  /* 0x0000000306037211 */ /* 0x000fc800078fcaff */
[----:B------:R-:W-:Y:S01]  /*1aae0*/  VIMNMX R17, R3, R2, PT ;  /* 0x0000000203117248 */ /* 0x000fe20003fe0100 */
        /* <DEDUP_REMOVED lines=10> */
.L_x_6502:
[----:B------:R-:W-:-:S13]  /*1ab90*/  ISETP.NE.AND P0, PT, R5, 0x1, PT ;  /* 0x000000010500780c */ /* 0x000fda0003f05270 */
[----:B------:R-:W0:Y:S02]  /*1aba0*/  @P0 LDC.64 R2, c[0x0][0x9e8] ;  /* 0x00027a00ff020b82 */ /* 0x000e240000000a00 */
[----:B0-----:R-:W-:-:S05]  /*1abb0*/  @P0 IMAD.HI.U32 R2, R0, R2, RZ ;  /* 0x0000000200020227 */ /* 0x001fca00078e00ff */
[----:B------:R-:W-:-:S07]  /*1abc0*/  @P0 SHF.R.U32.HI R0, RZ, R3, R2 ;  /* 0x00000003ff000219 */ /* 0x000fce0000011602 */
.L_x_6503:
[----:B------:R-:W-:-:S05]  /*1abd0*/  IMAD R5, R0, R5, RZ ;  /* 0x0000000500057224 */ /* 0x000fca00078e02ff */
[----:B------:R-:W-:-:S07]  /*1abe0*/  VIMNMX R4, R4, R5, !PT ;  /* 0x0000000504047248 */ /* 0x000fce0007fe0100 */
.L_x_6501:
        /* <DEDUP_REMOVED lines=28> */
.L_x_6505:
        /* <DEDUP_REMOVED lines=23> */
.L_x_6507:
        /* <DEDUP_REMOVED lines=22> */
.L_x_6508:
        /* <DEDUP_REMOVED lines=20> */
.L_x_6509:
        /* <DEDUP_REMOVED lines=18> */
.L_x_6510:
[----:B------:R-:W0:Y:S01]  /*1b2e0*/  LDC R0, c[0x0][0x428] ;  /* 0x00010a00ff007b82 */ /* 0x000e220000000800 */
[----:B------:R-:W-:Y:S01]  /*1b2f0*/  ULDC.64 UR4, c[0x0][0x9f8] ;  /* 0x00027e0000047ab9 */ /* 0x000fe20000000a00 */
[----:B------:R-:W-:Y:S01]  /*1b300*/  IMAD.U32 R3, RZ, RZ, UR38 ;  /* 0x00000026ff037e24 */ /* 0x000fe2000f8e00ff */
[----:B------:R-:W2:Y:S01]  /*1b310*/  LDL.LU R6, [R1+0xc] ;  /* 0x00000c0001067983 */ /* 0x000ea20000300800 */
[----:B------:R-:W-:Y:S01]  /*1b320*/  IMAD.U32 R21, RZ, RZ, UR45 ;  /* 0x0000002dff157e24 */ /* 0x000fe2000f8e00ff */
[----:B------:R-:W-:Y:S01]  /*1b330*/  ULDC.64 UR6, c[0x0][0xa08] ;  /* 0x0002820000067ab9 */ /* 0x000fe20000000a00 */
[----:B0-----:R-:W-:Y:S01]  /*1b340*/  ISETP.NE.AND P0, PT, R0, 0x1, PT ;  /* 0x000000010000780c */ /* 0x001fe20003f05270 */
[----:B------:R-:W-:Y:S01]  /*1b350*/  UISETP.NE.U32.AND UP0, UPT, UR4, URZ, UPT ;  /* 0x0000003f0400728c */ /* 0x000fe2000bf05070 */
[----:B------:R-:W2:Y:S03]  /*1b360*/  LDL.LU R5, [R1+0x14] ;  /* 0x0000140001057983 */ /* 0x000ea60000300800 */
[----:B------:R-:W-:Y:S01]  /*1b370*/  UISETP.NE.AND.EX UP0, UPT, UR5, URZ, UPT, UP0 ;  /* 0x0000003f0500728c */ /* 0x000fe2000bf05300 */
[----:B------:R-:W0:Y:S07]  /*1b380*/  S2R R4, SR_TID.X ;  /* 0x0000000000047919 */ /* 0x000e2e0000002100 */
[----:B------:R-:W1:Y:S03]  /*1b390*/  @P0 LDC R2, c[0x0][0x42c] ;  /* 0x00010b00ff020b82 */ /* 0x000e660000000800 */
[----:B------:R-:W-:-:S02]  /*1b3a0*/  @UP0 ULDC.64 UR4, c[0x0][0x9f8] ;  /* 0x00027e0000040ab9 */ /* 0x000fc40000000a00 */
[----:B------:R-:W-:-:S03]  /*1b3b0*/  @UP0 UIMAD.WIDE UR4, UR45, 0x4, UR4 ;  /* 0x000000042d0408a5 */ /* 0x000fc6000f8e0204 */
[----:B------:R-:W3:Y:S01]  /*1b3c0*/  @P0 LDC R0, c[0x0][0x430] ;  /* 0x00010c00ff000b82 */ /* 0x000ee20000000800 */
[----:B-1----:R-:W-:Y:S01]  /*1b3d0*/  @P0 IMAD.HI.U32 R2, R2, UR38, RZ ;  /* 0x0000002602020c27 */ /* 0x002fe2000f8e00ff */
[----:B0-----:R-:W-:-:S04]  /*1b3e0*/  LOP3.LUT R18, R4, 0x7f, RZ, 0xc0, !PT ;  /* 0x0000007f04127812 */ /* 0x001fc800078ec0ff */
[----:B---3--:R-:W-:Y:S01]  /*1b3f0*/  @P0 SHF.R.U32.HI R3, RZ, R0, R2 ;  /* 0x00000000ff030219 */ /* 0x008fe20000011602 */
[----:B------:R-:W-:Y:S01]  /*1b400*/  IMAD.U32 R2, RZ, RZ, UR4 ;  /* 0x00000004ff027e24 */ /* 0x000fe2000f8e00ff */
[----:B------:R-:W-:-:S03]  /*1b410*/  PLOP3.LUT P0, PT, PT, PT, UP0, 0x80, 0x0 ;  /* 0x000000000000781c */ /* 0x000fc60003f0f008 */
[----:B------:R0:W-:Y:S02]  /*1b420*/  STL [R1+0x8], R3 ;  /* 0x0000080301007387 */ /* 0x0001e40000100800 */
[----:B0-----:R-:W-:Y:S01]  /*1b430*/  IMAD.U32 R3, RZ, RZ, UR5 ;  /* 0x00000005ff037e24 */ /* 0x001fe2000f8e00ff */
[----:B------:R-:W-:Y:S01]  /*1b440*/  ISETP.NE.AND P1, PT, R18, RZ, PT ;  /* 0x000000ff1200720c */ /* 0x000fe20003f25270 */
[----:B------:R-:W-:-:S06]  /*1b450*/  ULDC.64 UR4, c[0x0][0xa00] ;  /* 0x0002800000047ab9 */ /* 0x000fcc0000000a00 */
[----:B------:R0:W3:Y:S01]  /*1b460*/  @P0 LDG.E R21, desc[UR50][R2.64] ;  /* 0x0000003202150981 */ /* 0x0000e2000c1e1900 */
[----:B------:R-:W-:Y:S01]  /*1b470*/  ISETP.NE.U32.AND P0, PT, RZ, UR4, PT ;  /* 0x00000004ff007c0c */ /* 0x000fe2000bf05070 */
[----:B------:R-:W-:Y:S01]  /*1b480*/  UMOV UR36, URZ ;  /* 0x0000003f00247c82 */ /* 0x000fe20008000000 */
[----:B------:R-:W-:Y:S02]  /*1b490*/  SHF.R.U32.HI R4, RZ, 0x5, R4 ;  /* 0x00000005ff047819 */ /* 0x000fe40000011604 */
[----:B------:R-:W-:Y:S02]  /*1b4a0*/  ISETP.NE.AND.EX P0, PT, RZ, UR5, PT, P0 ;  /* 0x00000005ff007c0c */ /* 0x000fe4000bf05300 */
[----:B------:R-:W-:Y:S01]  /*1b4b0*/  LOP3.LUT R4, R4, 0x3, RZ, 0xc0, !PT ;  /* 0x0000000304047812 */ /* 0x000fe200078ec0ff */
[----:B------:R-:W-:Y:S01]  /*1b4c0*/  VOTEU.ALL UP1, P1 ;  /* 0x00000000003f7886 */ /* 0x000fe20000820000 */
[----:B0-----:R-:W0:Y:S01]  /*1b4d0*/  LDC.64 R2, c[0x0][0x3f8] ;  /* 0x0000fe00ff027b82 */ /* 0x001e220000000a00 */
[----:B------:R-:W-:-:S03]  /*1b4e0*/  SEL R8, RZ, UR45, P0 ;  /* 0x0000002dff087c07 */ /* 0x000fc60008000000 */
[----:B------:R-:W-:Y:S01]  /*1b4f0*/  @!UP1 UIADD3 UR4, UP0, UR46, 0x270, URZ ;  /* 0x000002702e049890 */ /* 0x000fe2000ff1e03f */
[----:B------:R-:W-:-:S03]  /*1b500*/  R2UR UR39, R8 ;  /* 0x00000000082772ca */ /* 0x000fc600000e0000 */
[----:B------:R-:W-:Y:S01]  /*1b510*/  @!UP1 UIADD3.X UR5, URZ, UR47, URZ, UP0, !UPT ;  /* 0x0000002f3f059290 */ /* 0x000fe200087fe43f */
[----:B0-----:R-:W-:Y:S01]  /*1b520*/  LOP3.LUT P0, RZ, R2, UR6, RZ, 0xfc, !PT ;  /* 0x0000000602ff7c12 */ /* 0x001fe2000f80fcff */
[----:B------:R-:W-:-:S03]  /*1b530*/  UMOV UR6, 0xffffffff ;  /* 0xffffffff00067882 */ /* 0x000fc60000000000 */
[----:B------:R-:W-:Y:S01]  /*1b540*/  LOP3.LUT P0, RZ, R3, UR7, RZ, 0xfc, P0 ;  /* 0x0000000703ff7c12 */ /* 0x000fe2000800fcff */
[----:B--2---:R-:W-:-:S05]  /*1b550*/  IMAD R7, R5, 0x80, R6 ;  /* 0x0000008005077824 */ /* 0x004fca00078e0206 */
[----:B------:R-:W-:-:S13]  /*1b560*/  R2UR UR37, R7 ;  /* 0x00000000072572ca */ /* 0x000fda00000e0000 */
[----:B------:R0:W-:Y:S01]  /*1b570*/  @!UP1 UTMAPF.L2.4D [UR36], [UR4] ;  /* 0x00000024040095b8 */ /* 0x0001e20008018000 */
[----:B---3--:R-:W-:Y:S02]  /*1b580*/  SHF.R.S32.HI R10, RZ, 0x1f, R21 ;  /* 0x0000001fff0a7819 */ /* 0x008fe40000011415 */
[----:B------:R-:W-:-:S03]  /*1b590*/  SEL R0, R21, RZ, !P0 ;  /* 0x000000ff15007207 */ /* 0x000fc60004000000 */
[----:B------:R0:W-:Y:S01]  /*1b5a0*/  STL [R1+0xc], R10 ;  /* 0x00000c0a01007387 */ /* 0x0001e20000100800 */
[----:B------:R-:W-:Y:S05]  /*1b5b0*/  BRA.DIV UR6, `(.L_x_6511) ;  /* 0x0000003606607947 */ /* 0x000fea000b800000 */
[----:B------:R1:W2:Y:S02]  /*1b5c0*/  SHFL.IDX PT, R14, R4, RZ, 0x1f ;  /* 0x00001fff040e7589 */ /* 0x0002a400000e0000 */
.L_x_6579:
[----:B--2---:R-:W-:Y:S02]  /*1b5d0*/  ISETP.NE.AND P0, PT, R14, RZ, PT ;  /* 0x000000ff0e00720c */ /* 0x004fe40003f05270 */
[----:B------:R-:W-:-:S11]  /*1b5e0*/  PLOP3.LUT P6, PT, PT, PT, PT, 0x8, 0x0 ;  /* 0x000000000000781c */ /* 0x000fd60003fce170 */
[----:B------:R-:W-:Y:S05]  /*1b5f0*/  @P0 BRA `(.L_x_6512) ;  /* 0x0000000400980947 */ /* 0x000fea0003800000 */
[----:B0-----:R-:W-:Y:S01]  /*1b600*/  UMOV UR4, 0xffffffff ;  /* 0xffffffff00047882 */ /* 0x001fe20000000000 */
[----:B------:R-:W-:Y:S02]  /*1b610*/  VIADD R6, R17, 0xffffffff ;  /* 0xffffffff11067836 */ /* 0x000fe40000000000 */
[----:B------:R-:W-:Y:S05]  /*1b620*/  BRA.DIV UR4, `(.L_x_6513) ;  /* 0x0000003604647947 */ /* 0x000fea000b800000 */
[----:B------:R-:W-:-:S13]  /*1b630*/  ELECT P6, URZ, PT ;  /* 0x00000000003f782f */ /* 0x000fda00038c0000 */
.L_x_6582:
        /* <DEDUP_REMOVED lines=22> */
.L_x_6515:
[----:B0-----:R-:W1:Y:S04]  /*1b7a0*/  LDL R3, [R1] ;  /* 0x0000000001037983 */ /* 0x001e680000100800 */
[----:B------:R-:W2:Y:S01]  /*1b7b0*/  LDL R2, [R1+0x4] ;  /* 0x0000040001027983 */ /* 0x000ea20000100800 */
[----:B------:R-:W-:Y:S02]  /*1b7c0*/  ISETP.NE.AND P0, PT, R18, RZ, PT ;  /* 0x000000ff1200720c */ /* 0x000fe40003f05270 */
[----:B-1----:R-:W-:Y:S02]  /*1b7d0*/  LEA R4, R3, UR41, 0x3 ;  /* 0x0000002903047c11 */ /* 0x002fe4000f8e18ff */
[----:B--2---:R-:W-:-:S04]  /*1b7e0*/  SHF.L.U32 R3, R2, 0x1f, RZ ;  /* 0x0000001f02037819 */ /* 0x004fc800000006ff */
[----:B------:R-:W0:Y:S02]  /*1b7f0*/  SYNCS.PHASECHK.TRANS64.TRYWAIT P2, [R4+URZ+0x2e880], R3 ;  /* 0x02e88003040075a7 */ /* 0x000e24000804017f */
[----:B0-----:R-:W-:Y:S05]  /*1b800*/  @!P2 BRA `(.L_x_6516) ;  /* 0x00000034000ca947 */ /* 0x001fea0003800000 */
.L_x_6583:
        /* <DEDUP_REMOVED lines=8> */
.L_x_6517:
[----:B------:R-:W2:Y:S01]  /*1b890*/  LDL R2, [R1] ;  /* 0x0000000001027983 */ /* 0x000ea20000100800 */
        /* <DEDUP_REMOVED lines=20> */
.L_x_6584:
        /* <DEDUP_REMOVED lines=8> */
.L_x_6519:
        /* <DEDUP_REMOVED lines=15> */
.L_x_6514:
        /* <DEDUP_REMOVED lines=17> */
.L_x_6512:
        /* <DEDUP_REMOVED lines=10> */
.L_x_6585:
[----:B0-----:R-:W-:Y:S05]  /*1bd00*/  BSYNC B0 ;  /* 0x0000000000007941 */ /* 0x001fea0003800000 */
.L_x_6520:
[----:B--2---:R-:W2:Y:S01]  /*1bd10*/  LDL R3, [R1+0x18] ;  /* 0x0000180001037983 */ /* 0x004ea20000100800 */
[----:B------:R-:W-:-:S05]  /*1bd20*/  VIADD R18, R17, 0xfffffffe ;  /* 0xfffffffe11127836 */ /* 0x000fca0000000000 */
[----:B--2---:R-:W-:-:S13]  /*1bd30*/  ISETP.GE.AND P0, PT, R18, R3, PT ;  /* 0x000000031200720c */ /* 0x004fda0003f06270 */
[----:B------:R-:W-:Y:S05]  /*1bd40*/  @!P0 BRA `(.L_x_6522) ;  /* 0x0000001000148947 */ /* 0x000fea0003800000 */
[----:B------:R0:W5:Y:S04]  /*1bd50*/  LDL.LU R6, [R1] ;  /* 0x0000000001067983 */ /* 0x0001680000300800 */
[----:B------:R0:W5:Y:S02]  /*1bd60*/  LDL.LU R7, [R1+0x4] ;  /* 0x0000040001077983 */ /* 0x0001640000300800 */
.L_x_6542:
        /* <DEDUP_REMOVED lines=26> */
[----:B------:R-:W-:Y:S01]  /*1bf10*/  IMAD R8, R4, R8, R18 ;  /* 0x0000000804087224 */ /* 0x000fe200078e0212 */
[----:B------:R-:W-:Y:S01]  /*1bf20*/  LEA R4, P0, R2, UR4, 0x2 ;  /* 0x0000000402047c11 */ /* 0x000fe2000f8010ff */
[----:B---3--:R-:W-:-:S04]  /*1bf30*/  IMAD R0, R5, UR6, RZ ;  /* 0x0000000605007c24 */ /* 0x008fc8000f8e02ff */
[----:B------:R-:W-:-:S04]  /*1bf40*/  IMAD R0, R21, UR7, R0 ;  /* 0x0000000715007c24 */ /* 0x000fc8000f8e0200 */
[----:B------:R-:W-:-:S05]  /*1bf50*/  IMAD.IADD R0, R0, 0x1, R3 ;  /* 0x0000000100007824 */ /* 0x000fca00078e0203 */
[----:B------:R-:W-:-:S05]  /*1bf60*/  LEA.HI.X R5, R2, UR5, R0, 0x2, P0 ;  /* 0x0000000502057c11 */ /* 0x000fca00080f1400 */
[----:B------:R3:W5:Y:S02]  /*1bf70*/  LDG.E R0, desc[UR50][R4.64] ;  /* 0x0000003204007981 */ /* 0x000764000c1e1900 */
.L_x_6525:
        /* <DEDUP_REMOVED lines=8> */
.L_x_6586:
[----:B------:R-:W-:Y:S05]  /*1c000*/  BSYNC B1 ;  /* 0x0000000000017941 */ /* 0x000fea0003800000 */
.L_x_6526:
        /* <DEDUP_REMOVED lines=9> */
.L_x_6529:
[----:B------:R-:W-:Y:S05]  /*1c0a0*/  BSYNC B1 ;  /* 0x0000000000017941 */ /* 0x000fea0003800000 */
.L_x_6528:
[----:B--2---:R-:W2:Y:S04]  /*1c0b0*/  LDL R9, [R1+0x8] ;  /* 0x0000080001097983 */ /* 0x004ea80000100800 */
[----:B------:R-:W3:Y:S04]  /*1c0c0*/  LDL R2, [R1] ;  /* 0x0000000001027983 */ /* 0x000ee80000100800 */
        /* <DEDUP_REMOVED lines=14> */
.L_x_6530:
        /* <DEDUP_REMOVED lines=12> */
.L_x_6587:
[----:B------:R-:W-:Y:S05]  /*1c270*/  BSYNC B1 ;  /* 0x0000000000017941 */ /* 0x000fea0003800000 */
.L_x_6531:
        /* <DEDUP_REMOVED lines=11> */
.L_x_6534:
[----:B------:R-:W-:Y:S05]  /*1c330*/  BSYNC B1 ;  /* 0x0000000000017941 */ /* 0x000fea0003800000 */
.L_x_6533:
        /* <DEDUP_REMOVED lines=10> */
.L_x_6535:
        /* <DEDUP_REMOVED lines=9> */
.L_x_6524:
[----:B------:R-:W-:Y:S05]  /*1c470*/  BSYNC B0 ;  /* 0x0000000000007941 */ /* 0x000fea0003800000 */
.L_x_6523:
[----:B------:R-:W-:-:S06]  /*1c480*/  UISETP.NE.AND UP0, UPT, UR42, 0x3, UPT ;  /* 0x000000032a00788c */ /* 0x000fcc000bf05270 */
[----:B------:R-:W-:-:S13]  /*1c490*/  PLOP3.LUT P0, PT, PT, PT, UP0, 0x80, 0x0 ;  /* 0x000000000000781c */ /* 0x000fda0003f0f008 */
[----:B------:R-:W-:Y:S05]  /*1c4a0*/  @!P0 BRA `(.L_x_6536) ;  /* 0x0000000000048947 */ /* 0x000fea0003800000 */
[----:B------:R-:W-:Y:S01]  /*1c4b0*/  BPT.TRAP 0x1 ;  /* 0x000000040000795c */ /* 0x000fe20000300000 */
.L_x_6536:
[----:B------:R-:W-:Y:S01]  /*1c4c0*/  IMAD.U32 R2, RZ, RZ, UR44 ;  /* 0x0000002cff027e24 */ /* 0x000fe2000f8e00ff */
[----:B------:R-:W-:Y:S01]  /*1c4d0*/  LEA R20, R6, UR41, 0x3 ;  /* 0x0000002906147c11 */ /* 0x000fe2000f8e18ff */
[----:B------:R-:W-:Y:S03]  /*1c4e0*/  BSSY B0, `(.L_x_6537) ;  /* 0x0000006000007945 */ /* 0x000fe60003800000 */
[----:B------:R-:W-:Y:S02]  /*1c4f0*/  ISETP.NE.AND P0, PT, R2, 0x3, PT ;  /* 0x000000030200780c */ /* 0x000fe40003f05270 */
[----:B------:R-:W-:-:S04]  /*1c500*/  LOP3.LUT R2, R7, 0x1, RZ, 0x3c, !PT ;  /* 0x0000000107027812 */ /* 0x000fc800078e3cff */
[----:B------:R-:W-:-:S04]  /*1c510*/  SHF.L.U32 R2, R2, 0x1f, RZ ;  /* 0x0000001f02027819 */ /* 0x000fc800000006ff */
[----:B------:R-:W3:Y:S02]  /*1c520*/  SYNCS.PHASECHK.TRANS64.TRYWAIT P2, [R20+URZ+0x2e870], R2 ;  /* 0x02e87002140075a7 */ /* 0x000ee4000804017f */
[----:B---3--:R-:W-:Y:S05]  /*1c530*/  @!P2 BRA `(.L_x_6538) ;  /* 0x000000280028a947 */ /* 0x008fea0003800000 */
.L_x_6588:
[----:B------:R-:W-:Y:S05]  /*1c540*/  BSYNC B0 ;  /* 0x0000000000007941 */ /* 0x000fea0003800000 */
.L_x_6537:
[----:B------:R-:W-:Y:S05]  /*1c550*/  @!P0 BRA `(.L_x_6539) ;  /* 0x0000000000048947 */ /* 0x000fea0003800000 */
[----:B------:R-:W-:Y:S01]  /*1c560*/  BPT.TRAP 0x1 ;  /* 0x000000040000795c */ /* 0x000fe20000300000 */
.L_x_6539:
[----:B---3--:R-:W-:Y:S01]  /*1c570*/  SHF.L.U32 R2, R7, 0x1f, RZ ;  /* 0x0000001f07027819 */ /* 0x008fe200000006ff */
[----:B------:R-:W-:-:S03]  /*1c580*/  IMAD R3, R6, 0x7000, RZ ;  /* 0x0000700006037824 */ /* 0x000fc600078e02ff */
[----:B------:R-:W3:Y:S02]  /*1c590*/  SYNCS.PHASECHK.TRANS64.TRYWAIT P2, [R20+URZ+0x2e860], R2 ;  /* 0x02e86002140075a7 */ /* 0x000ee4000804017f */
[----:B---3--:R-:W-:Y:S05]  /*1c5a0*/  @!P2 BRA `(.L_x_6540) ;  /* 0x000000280020a947 */ /* 0x008fea0003800000 */
.L_x_6589:
[----:B------:R-:W3:Y:S01]  /*1c5b0*/  LDL R13, [R1+0x20] ;  /* 0x00002000010d7983 */ /* 0x000ee20000100800 */
[----:B-1----:R-:W-:Y:S01]  /*1c5c0*/  LOP3.LUT R4, R3, R19, RZ, 0xfc, !PT ;  /* 0x0000001303047212 */ /* 0x002fe200078efcff */
[----:B------:R-:W-:Y:S05]  /*1c5d0*/  WARPSYNC.ALL ;  /* 0x0000000000007948 */ /* 0x000fea0003800000 */
[----:B------:R-:W1:Y:S01]  /*1c5e0*/  S2R R11, SR_TID.X ;  /* 0x00000000000b7919 */ /* 0x000e620000002100 */
[----:B------:R-:W-:Y:S02]  /*1c5f0*/  IMAD.MOV.U32 R14, RZ, RZ, 0x40 ;  /* 0x00000040ff0e7424 */ /* 0x000fe400078e00ff */
[----:B------:R-:W-:Y:S01]  /*1c600*/  IMAD.U32 R12, RZ, RZ, UR41 ;  /* 0x00000029ff0c7e24 */ /* 0x000fe2000f8e00ff */
[----:B------:R-:W4:Y:S03]  /*1c610*/  LDSM.16.MT88.4 R4, [R4+UR41+0xe400] ;  /* 0x00e400290404783b */ /* 0x000f260008004200 */
[----:B------:R-:W-:Y:S01]  /*1c620*/  VIADD R12, R12, 0x400 ;  /* 0x000004000c0c7836 */ /* 0x000fe20000000000 */
[----:B-1----:R-:W-:-:S04]  /*1c630*/  LOP3.LUT P2, RZ, R11, 0x4, RZ, 0xc0, !PT ;  /* 0x000000040bff7812 */ /* 0x002fc8000784c0ff */
[----:B------:R-:W-:-:S05]  /*1c640*/  SEL R14, R14, 0xffffffc0, !P2 ;  /* 0xffffffc00e0e7807 */ /* 0x000fca0005000000 */
[----:B------:R-:W-:Y:S01]  /*1c650*/  IMAD.IADD R14, R14, 0x1, R19 ;  /* 0x000000010e0e7824 */ /* 0x000fe200078e0213 */
[----:B----4-:R-:W-:-:S04]  /*1c660*/  PRMT R8, R4, 0x6420, R5 ;  /* 0x0000642004087816 */ /* 0x010fc80000000005 */
[----:B------:R-:W-:Y:S02]  /*1c670*/  IADD3 R17, R14, UR41, R3 ;  /* 0x000000290e117c10 */ /* 0x000fe4000fffe003 */
[----:B--2---:R-:W-:Y:S02]  /*1c680*/  PRMT R9, R4, 0x7531, R5 ;  /* 0x0000753104097816 */ /* 0x004fe40000000005 */
[C-C-:B------:R-:W-:Y:S02]  /*1c690*/  PRMT R10, R6.reuse, 0x6420, R7.reuse ;  /* 0x00006420060a7816 */ /* 0x140fe40000000007 */
[----:B------:R-:W-:Y:S02]  /*1c6a0*/  PRMT R11, R6, 0x7531, R7 ;  /* 0x00007531060b7816 */ /* 0x000fe40000000007 */
[----:B------:R-:W1:Y:S01]  /*1c6b0*/  LDSM.16.MT88.4 R4, [R17+0xe400] ;  /* 0x00e400001104783b */ /* 0x000e620000004200 */
[----:B---3--:R-:W-:-:S05]  /*1c6c0*/  IADD3 R2, R12, R3, R13 ;  /* 0x000000030c027210 */ /* 0x008fca0007ffe00d */
        /* <DEDUP_REMOVED lines=98> */
.L_x_6541:
[----:B--2---:R-:W2:Y:S01]  /*1ccf0*/  LDL R2, [R1+0x18] ;  /* 0x0000180001027983 */ /* 0x004ea20000100800 */
[----:B-1----:R1:W-:Y:S03]  /*1cd00*/  SYNCS.ARRIVE.TRANS64.A1T0 RZ, [R20+URZ+0x2e850], RZ ;  /* 0x02e850ff14ff79a7 */ /* 0x0023e6000810003f */
[----:B------:R3:W5:Y:S04]  /*1cd10*/  LDL R6, [R1] ;  /* 0x0000000001067983 */ /* 0x0007680000100800 */
[----:B------:R3:W5:Y:S01]  /*1cd20*/  LDL R7, [R1+0x4] ;  /* 0x0000040001077983 */ /* 0x0007620000100800 */
[----:B-1----:R-:W-:-:S05]  /*1cd30*/  @!P1 VIADD R20, R20, 0x2e880 ;  /* 0x0002e88014149836 */ /* 0x002fca0000000000 */
[----:B------:R-:W-:Y:S01]  /*1cd40*/  @!P1 PRMT R20, RZ, 0x654, R20 ;  /* 0x00000654ff149816 */ /* 0x000fe20000000014 */
[----:B------:R-:W-:Y:S06]  /*1cd50*/  BAR.SYNC.DEFER_BLOCKING 0x2, 0x80 ;  /* 0x0082000000007b1d */ /* 0x000fec0000010000 */
[----:B------:R3:W-:Y:S01]  /*1cd60*/  @!P1 SYNCS.ARRIVE.TRANS64.RED.A1T0 RZ, [R20+URZ], RZ ;  /* 0x000000ff14ff99a7 */ /* 0x0007e2000810043f */
[C---:B--2---:R-:W-:Y:S01]  /*1cd70*/  ISETP.GT.AND P0, PT, R18.reuse, R2, PT ;  /* 0x000000021200720c */ /* 0x044fe20003f04270 */
[----:B------:R-:W-:-:S12]  /*1cd80*/  VIADD R18, R18, 0xffffffff ;  /* 0xffffffff12127836 */ /* 0x000fd80000000000 */
[----:B---3--:R-:W-:Y:S05]  /*1cd90*/  @P0 BRA `(.L_x_6542) ;  /* 0xffffffec00f40947 */ /* 0x008fea000383ffff */
.L_x_6522:
[----:B------:R-:W-:Y:S04]  /*1cda0*/  BSSY B0, `(.L_x_6543) ;  /* 0x000000f000007945 */ /* 0x000fe80003800000 */
[----:B------:R-:W-:Y:S05]  /*1cdb0*/  @P1 BRA `(.L_x_6544) ;  /* 0x0000000000341947 */ /* 0x000fea0003800000 */
[----:B------:R-:W2:Y:S01]  /*1cdc0*/  S2R R5, SR_LANEID ;  /* 0x0000000000057919 */ /* 0x000ea20000000000 */
[----:B------:R-:W-:Y:S01]  /*1cdd0*/  VOTEU.ANY UR4, UPT, PT ;  /* 0x0000000000047886 */ /* 0x000fe200038e0100 */
[----:B------:R-:W3:Y:S01]  /*1cde0*/  LDC.64 R2, c[0x0][0xc38] ;  /* 0x00030e00ff027b82 */ /* 0x000ee20000000a00 */
[----:B------:R-:W2:Y:S02]  /*1cdf0*/  FLO.U32 R0, UR4 ;  /* 0x0000000400007d00 */ /* 0x000ea400080e0000 */
[----:B--2---:R-:W-:-:S06]  /*1ce00*/  ISETP.EQ.U32.AND P0, PT, R0, R5, PT ;  /* 0x000000050000720c */ /* 0x004fcc0003f02070 */
[----:B------:R-:W3:Y:S07]  /*1ce10*/  POPC R5, UR4 ;  /* 0x0000000400057d09 */ /* 0x000eee0008000000 */
[----:B---3--:R-:W2:Y:S01]  /*1ce20*/  @P0 ATOMG.E.ADD.STRONG.GPU PT, R3, desc[UR50][R2.64], R5 ;  /* 0x00000005020309a8 */ /* 0x008ea200081ee1f2 */
[----:B-1----:R-:W1:Y:S02]  /*1ce30*/  S2R R4, SR_LTMASK ;  /* 0x0000000000047919 */ /* 0x002e640000003900 */
[----:B-1----:R-:W-:-:S04]  /*1ce40*/  LOP3.LUT R4, R4, UR4, RZ, 0xc0, !PT ;  /* 0x0000000404047c12 */ /* 0x002fc8000f8ec0ff */
[----:B-----5:R-:W1:Y:S01]  /*1ce50*/  POPC R7, R4 ;  /* 0x0000000400077309 */ /* 0x020e620000000000 */
[----:B--2---:R-:W1:Y:S02]  /*1ce60*/  SHFL.IDX PT, R0, R3, R0, 0x1f ;  /* 0x00001f0003007589 */ /* 0x004e6400000e0000 */
[----:B-1----:R-:W-:-:S05]  /*1ce70*/  IADD3 R0, R0, UR43, R7 ;  /* 0x0000002b00007c10 */ /* 0x002fca000fffe007 */
[----:B------:R2:W-:Y:S02]  /*1ce80*/  STL [R1+0x10], R0 ;  /* 0x0000100001007387 */ /* 0x0005e40000100800 */
.L_x_6544:
[----:B------:R-:W-:Y:S05]  /*1ce90*/  BSYNC B0 ;  /* 0x0000000000007941 */ /* 0x000fea0003800000 */
.L_x_6543:
[----:B------:R-:W-:-:S06]  /*1cea0*/  UISETP.NE.AND UP0, UPT, UR42, 0x3, UPT ;  /* 0x000000032a00788c */ /* 0x000fcc000bf05270 */
[----:B------:R-:W-:-:S13]  /*1ceb0*/  PLOP3.LUT P0, PT, PT, PT, UP0, 0x80, 0x0 ;  /* 0x000000000000781c */ /* 0x000fda0003f0f008 */
[----:B------:R-:W-:Y:S05]  /*1cec0*/  @!P0 BRA `(.L_x_6545) ;  /* 0x0000000000048947 */ /* 0x000fea0003800000 */
[----:B------:R-:W-:Y:S01]  /*1ced0*/  BPT.TRAP 0x1 ;  /* 0x000000040000795c */ /* 0x000fe20000300000 */
.L_x_6545:
[----:B--2---:R-:W2:Y:S04]  /*1cee0*/  LDL R0, [R1+0x4] ;  /* 0x0000040001007983 */ /* 0x004ea80000100800 */
[----:B------:R-:W3:Y:S01]  /*1cef0*/  LDL R2, [R1] ;  /* 0x0000000001027983 */ /* 0x000ee20000100800 */
        /* <DEDUP_REMOVED lines=8> */
.L_x_6590:
[----:B------:R-:W-:Y:S05]  /*1cf80*/  BSYNC B0 ;  /* 0x0000000000007941 */ /* 0x000fea0003800000 */
.L_x_6546:
[----:B------:R-:W-:Y:S05]  /*1cf90*/  @!P2 BRA `(.L_x_6548) ;  /* 0x000000000004a947 */ /* 0x000fea0003800000 */
[----:B------:R-:W-:Y:S01]  /*1cfa0*/  BPT.TRAP 0x1 ;  /* 0x000000040000795c */ /* 0x000fe20000300000 */
.L_x_6548:
[----:B--2---:R-:W2:Y:S02]  /*1cfb0*/  LDL R0, [R1+0x4] ;  /* 0x0000040001007983 */ /* 0x004ea40000100800 */
[----:B--2---:R-:W-:-:S04]  /*1cfc0*/  SHF.L.U32 R0, R0, 0x1f, RZ ;  /* 0x0000001f00007819 */ /* 0x004fc800000006ff */
[----:B------:R-:W2:Y:S02]  /*1cfd0*/  SYNCS.PHASECHK.TRANS64.TRYWAIT P0, [R17+URZ+0x2e860], R0 ;  /* 0x02e86000110075a7 */ /* 0x000ea4000800017f */
[----:B--2---:R-:W-:Y:S05]  /*1cfe0*/  @!P0 BRA `(.L_x_6549) ;  /* 0x0000001c00b88947 */ /* 0x004fea0003800000 */
.L_x_6591:
        /* <DEDUP_REMOVED lines=104> */
.L_x_6550:
        /* <DEDUP_REMOVED lines=13> */
.L_x_6506:
[----:B------:R-:W-:Y:S05]  /*1d740*/  BSYNC B6 ;  /* 0x0000000000067941 */ /* 0x000fea0003800000 */
.L_x_6504:
[----:B------:R-:W-:-:S13]  /*1d750*/  LOP3.LUT P0, RZ, R16, 0x2, RZ, 0xc0, !PT ;  /* 0x0000000210ff7812 */ /* 0x000fda000780c0ff */
[----:B------:R-:W-:Y:S05]  /*1d760*/  @!P0 BRA `(.L_x_6551) ;  /* 0x0000000000308947 */ /* 0x000fea0003800000 */
[----:B------:R-:W3:Y:S08]  /*1d770*/  S2UR UR5, SR_CgaCtaId ;  /* 0x00000000000579c3 */ /* 0x000ef00000008800 */
[----:B------:R-:W-:Y:S06]  /*1d780*/  BAR.SYNC.DEFER_BLOCKING 0x5, 0x180 ;  /* 0x0146000000007b1d */ /* 0x000fec0000010000 */
[----:B------:R-:W-:-:S02]  /*1d790*/  UMOV UR4, 0x400 ;  /* 0x0000040000047882 */ /* 0x000fc40000000000 */
[----:B---3--:R-:W-:-:S09]  /*1d7a0*/  ULEA UR4, UR5, UR4, 0x18 ;  /* 0x0000000405047291 */ /* 0x008fd2000f8ec03f */
[----:B------:R-:W3:Y:S04]  /*1d7b0*/  LDS.128 R4, [UR4+0x2e8d0] ;  /* 0x02e8d004ff047984 */ /* 0x000ee80008000c00 */
[----:B---3--:R3:W-:Y:S01]  /*1d7c0*/  STL.64 [R1+0x10], R4 ;  /* 0x0000100401007387 */ /* 0x0087e20000100a00 */
[----:B------:R-:W-:Y:S02]  /*1d7d0*/  IMAD.MOV.U32 R2, RZ, RZ, R7 ;  /* 0x000000ffff027224 */ /* 0x000fe400078e0007 */
[----:B-12---:R-:W-:-:S03]  /*1d7e0*/  IMAD.MOV.U32 R0, RZ, RZ, R6 ;  /* 0x000000ffff007224 */ /* 0x006fc600078e0006 */
[----:B------:R-:W-:Y:S02]  /*1d7f0*/  R2UR UR45, R2 ;  /* 0x00000000022d72ca */ /* 0x000fe400000e0000 */
[----:B------:R-:W-:Y:S01]  /*1d800*/  R2UR UR38, R0 ;  /* 0x00000000002672ca */ /* 0x000fe200000e0000 */
[----:B------:R-:W-:Y:S06]  /*1d810*/  BAR.ARV 0x4, 0x180 ;  /* 0x0106000000007b1d */ /* 0x000fec0000002000 */
[----:B------:R-:W-:Y:S08]  /*1d820*/  BRA `(.L_x_6552) ;  /* 0x0000000800d07947 */ /* 0x000ff00003800000 */
.L_x_6551:
[----:B------:R-:W3:Y:S01]  /*1d830*/  S2R R2, SR_TID.X ;  /* 0x0000000000027919 */ /* 0x000ee20000002100 */
[----:B------:R-:W-:Y:S01]  /*1d840*/  ULDC UR4, c[0x0][0xc14] ;  /* 0x0003050000047ab9 */ /* 0x000fe20000000800 */
[----:B-12---:R-:W2:Y:S01]  /*1d850*/  LDL.LU R0, [R1+0x10] ;  /* 0x0000100001007983 */ /* 0x006ea20000300800 */
[----:B---3--:R-:W-:-:S04]  /*1d860*/  LOP3.LUT R8, R2, 0x1f, RZ, 0xc0, !PT ;  /* 0x0000001f02087812 */ /* 0x008fc800078ec0ff */
        /* <DEDUP_REMOVED lines=37> */
.L_x_6557:
        /* <DEDUP_REMOVED lines=14> */
.L_x_6556:
[----:B------:R-:W-:Y:S05]  /*1dba0*/  BSYNC B0 ;  /* 0x0000000000007941 */ /* 0x000fea0003800000 */
.L_x_6555:
        /* <DEDUP_REMOVED lines=21> */
.L_x_6553:
        /* <DEDUP_REMOVED lines=21> */
.L_x_6558:
        /* <DEDUP_REMOVED lines=63> */
.L_x_6554:
[----:B------:R1:W-:Y:S01]  /*1e240*/  STL [R1+0x10], R0 ;  /* 0x0000100001007387 */ /* 0x0003e20000100800 */
[----:B------:R-:W-:Y:S01]  /*1e250*/  ULDC UR45, c[0x0][0xc14] ;  /* 0x00030500002d7ab9 */ /* 0x000fe20000000800 */
[----:B------:R-:W-:Y:S02]  /*1e260*/  UMOV UR38, URZ ;  /* 0x0000003f00267c82 */ /* 0x000fe40008000000 */
[----:B------:R1:W-:Y:S03]  /*1e270*/  STL [R1+0x14], RZ ;  /* 0x000014ff01007387 */ /* 0x0003e60000100800 */
.L_x_6559:
        /* <DEDUP_REMOVED lines=15> */
.L_x_6552:
[----:B------:R-:W-:Y:S02]  /*1e370*/  ULDC UR4, c[0x0][0xc14] ;  /* 0x0003050000047ab9 */ /* 0x000fe40000000800 */
[----:B------:R-:W-:-:S06]  /*1e380*/  UISETP.GE.AND UP0, UPT, UR45, UR4, UPT ;  /* 0x000000042d00728c */ /* 0x000fcc000bf06270 */
[----:B------:R-:W-:-:S13]  /*1e390*/  PLOP3.LUT P0, PT, PT, PT, UP0, 0x80, 0x0 ;  /* 0x000000000000781c */ /* 0x000fda0003f0f008 */
[----:B------:R-:W-:Y:S05]  /*1e3a0*/  @!P0 BRA `(.L_x_6560) ;  /* 0xffffffc0001c8947 */ /* 0x000fea000383ffff */
.L_x_6494:
[----:B-1----:R-:W2:Y:S01]  /*1e3b0*/  LDL.LU R0, [R1+0x24] ;  /* 0x0000240001007983 */ /* 0x002ea20000300800 */
[----:B------:R-:W-:Y:S01]  /*1e3c0*/  BSSY B0, `(.L_x_6561) ;  /* 0x000000b000007945 */ /* 0x000fe20003800000 */
[----:B---3--:R-:W1:Y:S01]  /*1e3d0*/  S2R R5, SR_CgaCtaId ;  /* 0x0000000000057919 */ /* 0x008e620000008800 */
        /* <DEDUP_REMOVED lines=9> */
.L_x_6592:
[----:B------:R-:W-:Y:S05]  /*1e470*/  BSYNC B0 ;  /* 0x0000000000007941 */ /* 0x000fea0003800000 */
.L_x_6561:
[----:B------:R-:W-:-:S03]  /*1e480*/  UMOV UR4, 0xffffffff ;  /* 0xffffffff00047882 */ /* 0x000fc60000000000 */
[----:B------:R-:W-:Y:S05]  /*1e490*/  BRA.DIV UR4, `(.L_x_6563) ;  /* 0x0000000a04b47947 */ /* 0x000fea000b800000 */
[----:B------:R-:W2:Y:S02]  /*1e4a0*/  S2R R2, SR_TID.X ;  /* 0x0000000000027919 */ /* 0x000ea40000002100 */
[----:B--2---:R-:W-:-:S04]  /*1e4b0*/  SHF.R.U32.HI R2, RZ, 0x5, R2 ;  /* 0x00000005ff027819 */ /* 0x004fc80000011602 */
[----:B------:R-:W-:-:S05]  /*1e4c0*/  LOP3.LUT R2, R2, 0x3, RZ, 0xc0, !PT ;  /* 0x0000000302027812 */ /* 0x000fca00078ec0ff */
[----:B------:R2:W3:Y:S02]  /*1e4d0*/  SHFL.IDX PT, R14, R2, RZ, 0x1f ;  /* 0x00001fff020e7589 */ /* 0x0004e400000e0000 */
.L_x_6595:
[----:B---3--:R-:W-:Y:S01]  /*1e4e0*/  ISETP.NE.AND P0, PT, R14, RZ, PT ;  /* 0x000000ff0e00720c */ /* 0x008fe20003f05270 */
[----:B------:R-:W-:-:S12]  /*1e4f0*/  BSSY B0, `(.L_x_6564) ;  /* 0x000002e000007945 */ /* 0x000fd80003800000 */
[----:B------:R-:W-:Y:S05]  /*1e500*/  @P0 BRA `(.L_x_6565) ;  /* 0x0000000000b00947 */ /* 0x000fea0003800000 */
[----:B------:R-:W-:-:S03]  /*1e510*/  UMOV UR4, 0xffffffff ;  /* 0xffffffff00047882 */ /* 0x000fc60000000000 */
[----:B------:R-:W-:Y:S05]  /*1e520*/  BRA.DIV UR4, `(.L_x_6566) ;  /* 0x0000000a04c47947 */ /* 0x000fea000b800000 */
[----:B------:R-:W-:-:S13]  /*1e530*/  ELECT P6, URZ, PT ;  /* 0x00000000003f782f */ /* 0x000fda00038c0000 */
.L_x_6598:
[----:B------:R-:W-:Y:S05]  /*1e540*/  @!P6 BRA `(.L_x_6565) ;  /* 0x0000000000a0e947 */ /* 0x000fea0003800000 */
[----:B------:R-:W-:-:S06]  /*1e550*/  ULOP3.LUT UR4, UR40, 0x2, URZ, 0xfc, !UPT ;  /* 0x0000000228047892 */ /* 0x000fcc000f8efc3f */
[----:B--2---:R-:W-:-:S05]  /*1e560*/  IMAD.U32 R2, RZ, RZ, UR4 ;  /* 0x00000004ff027e24 */ /* 0x004fca000f8e00ff */
[----:B------:R-:W-:-:S13]  /*1e570*/  ISETP.NE.AND P0, PT, R2, 0x3, PT ;  /* 0x000000030200780c */ /* 0x000fda0003f05270 */
[----:B------:R-:W-:Y:S05]  /*1e580*/  @!P0 BRA `(.L_x_6567) ;  /* 0x0000000000048947 */ /* 0x000fea0003800000 */
[----:B------:R-:W-:Y:S01]  /*1e590*/  BPT.TRAP 0x1 ;  /* 0x000000040000795c */ /* 0x000fe20000300000 */
.L_x_6567:
        /* <DEDUP_REMOVED lines=14> */
.L_x_6599:
[----:B------:R-:W2:Y:S02]  /*1e680*/  SYNCS.PHASECHK.TRANS64.TRYWAIT P1, [R7+URZ], R2 ;  /* 0x00000002070075a7 */ /* 0x000ea4000802017f */
[----:B--2---:R-:W-:Y:S05]  /*1e690*/  @!P1 BRA `(.L_x_6569) ;  /* 0x00000008009c9947 */ /* 0x004fea0003800000 */
.L_x_6600:
[----:B------:R-:W-:Y:S05]  /*1e6a0*/  @!P0 BRA `(.L_x_6570) ;  /* 0x0000000000048947 */ /* 0x000fea0003800000 */
[----:B------:R-:W-:Y:S01]  /*1e6b0*/  BPT.TRAP 0x1 ;  /* 0x000000040000795c */ /* 0x000fe20000300000 */
.L_x_6570:
[----:B------:R-:W3:Y:S02]  /*1e6c0*/  LDL.LU R4, [R1] ;  /* 0x0000000001047983 */ /* 0x000ee40000300800 */
[----:B---3--:R-:W-:-:S04]  /*1e6d0*/  IMAD R4, R4, 0x8, R0 ;  /* 0x0000000804047824 */ /* 0x008fc800078e0200 */
[----:B------:R-:W3:Y:S02]  /*1e6e0*/  SYNCS.PHASECHK.TRANS64.TRYWAIT P1, [R4+URZ+0x2e860], R5 ;  /* 0x02e86005040075a7 */ /* 0x000ee4000802017f */
[----:B---3--:R-:W-:Y:S05]  /*1e6f0*/  @!P1 BRA `(.L_x_6571) ;  /* 0x0000000800989947 */ /* 0x008fea0003800000 */
.L_x_6601:
[----:B------:R-:W-:Y:S05]  /*1e700*/  @!P0 BRA `(.L_x_6572) ;  /* 0x0000000000048947 */ /* 0x000fea0003800000 */
[----:B------:R-:W-:Y:S01]  /*1e710*/  BPT.TRAP 0x1 ;  /* 0x000000040000795c */ /* 0x000fe20000300000 */
.L_x_6572:
[----:B------:R-:W-:-:S04]  /*1e720*/  IMAD R3, R3, 0x8, R0 ;  /* 0x0000000803037824 */ /* 0x000fc800078e0200 */
[----:B------:R-:W4:Y:S02]  /*1e730*/  SYNCS.PHASECHK.TRANS64.TRYWAIT P1, [R3+URZ+0x2e860], R2 ;  /* 0x02e86002030075a7 */ /* 0x000f24000802017f */
[----:B----4-:R-:W-:Y:S05]  /*1e740*/  @!P1 BRA `(.L_x_6573) ;  /* 0x0000000800989947 */ /* 0x010fea0003800000 */
.L_x_6602:
[----:B------:R-:W-:Y:S05]  /*1e750*/  @!P0 BRA `(.L_x_6574) ;  /* 0x0000000000048947 */ /* 0x000fea0003800000 */
[----:B------:R-:W-:Y:S01]  /*1e760*/  BPT.TRAP 0x1 ;  /* 0x000000040000795c */ /* 0x000fe20000300000 */
.L_x_6574:
[----:B------:R-:W5:Y:S02]  /*1e770*/  SYNCS.PHASECHK.TRANS64.TRYWAIT P0, [R4+URZ+0x2e880], R5 ;  /* 0x02e88005040075a7 */ /* 0x000f64000800017f */
[----:B-----5:R-:W-:Y:S05]  /*1e780*/  @!P0 BRA `(.L_x_6575) ;  /* 0x00000008009c8947 */ /* 0x020fea0003800000 */
.L_x_6576:
[----:B------:R0:W0:Y:S02]  /*1e790*/  SYNCS.PHASECHK.TRANS64.TRYWAIT P0, [R3+URZ+0x2e880], R2 ;  /* 0x02e88002030075a7 */ /* 0x000024000800017f */
[----:B0-----:R-:W-:Y:S05]  /*1e7a0*/  @!P0 NANOSLEEP.SYNCS 0x989680 ;  /* 0x009896800000895d */ /* 0x001fea0003900000 */
[----:B------:R-:W0:Y:S02]  /*1e7b0*/  @!P0 SYNCS.PHASECHK.TRANS64 P0, [R3+URZ+0x2e880], R2 ;  /* 0x02e88002030085a7 */ /* 0x000e24000800007f */
[----:B0-----:R-:W-:Y:S05]  /*1e7c0*/  @!P0 BRA `(.L_x_6576) ;  /* 0xfffffffc00f08947 */ /* 0x001fea000383ffff */
.L_x_6565:
[----:B------:R-:W-:Y:S05]  /*1e7d0*/  BSYNC B0 ;  /* 0x0000000000007941 */ /* 0x000fea0003800000 */
.L_x_6564:
[----:B------:R-:W-:Y:S05]  /*1e7e0*/  EXIT ;  /* 0x000000000000794d */ /* 0x000fea0003800000 */
.L_x_6392:
[----:B0-----:R-:W-:-:S04]  /*1e7f0*/  IMAD.U32 R3, RZ, RZ, UR41 ;  /* 0x00000029ff037e24 */ /* 0x001fc8000f8e00ff */
[----:B------:R0:W1:Y:S03]  /*1e800*/  SYNCS.PHASECHK.TRANS64.TRYWAIT P1, [R3+URZ+0x2e800], R0 ;  /* 0x02e80000030075a7 */ /* 0x000066000802017f */
[----:B-1----:R-:W-:Y:S05]  /*1e810*/  @!P1 NANOSLEEP.SYNCS 0x989680 ;  /* 0x009896800000995d */ /* 0x002fea0003900000 */
[----:B------:R-:W1:Y:S02]  /*1e820*/  @!P1 SYNCS.PHASECHK.TRANS64 P1, [R3+URZ+0x2e800], R0 ;  /* 0x02e80000030095a7 */ /* 0x000e64000802007f */
[----:B-1----:R-:W-:Y:S05]  /*1e830*/  @!P1 BRA `(.L_x_6392) ;  /* 0xfffffffc00ec9947 */ /* 0x002fea000383ffff */
[----:B------:R-:W-:Y:S05]  /*1e840*/  BRA `(.L_x_6577) ;  /* 0xfffffe3400747947 */ /* 0x000fea000383ffff */
.L_x_6396:
[----:B-1----:R1:W2:Y:S02]  /*1e850*/  SYNCS.PHASECHK.TRANS64.TRYWAIT P1, [R3+URZ+0x2e830], R0 ;  /* 0x02e83000030075a7 */ /* 0x0022a4000802017f */
[----:B--2---:R-:W-:Y:S05]  /*1e860*/  @!P1 NANOSLEEP.SYNCS 0x989680 ;  /* 0x009896800000995d */ /* 0x004fea0003900000 */
[----:B------:R-:W2:Y:S02]  /*1e870*/  @!P1 SYNCS.PHASECHK.TRANS64 P1, [R3+URZ+0x2e830], R0 ;  /* 0x02e83000030095a7 */ /* 0x000ea4000802007f */
[----:B--2---:R-:W-:Y:S05]  /*1e880*/  @!P1 BRA `(.L_x_6396) ;  /* 0xfffffffc00f09947 */ /* 0x004fea000383ffff */
[----:B------:R-:W-:Y:S05]  /*1e890*/  BRA `(.L_x_6395) ;  /* 0xfffffe3400907947 */ /* 0x000fea000383ffff */
.L_x_6412:
[----:B-1----:R-:W-:-:S04]  /*1e8a0*/  IMAD.U32 R15, RZ, RZ, UR6 ;  /* 0x00000006ff0f7e24 */ /* 0x002fc8000f8e00ff */
[----:B------:R1:W2:Y:S03]  /*1e8b0*/  SYNCS.PHASECHK.TRANS64.TRYWAIT P1, [R15+URZ+0x2e830], R12 ;  /* 0x02e8300c0f0075a7 */ /* 0x0002a6000802017f */
[----:B--2---:R-:W-:Y:S05]  /*1e8c0*/  @!P1 NANOSLEEP.SYNCS 0x989680 ;  /* 0x009896800000995d */ /* 0x004fea0003900000 */
[----:B------:R-:W2:Y:S02]  /*1e8d0*/  @!P1 SYNCS.PHASECHK.TRANS64 P1, [R15+URZ+0x2e830], R12 ;  /* 0x02e8300c0f0095a7 */ /* 0x000ea4000802007f */
[----:B--2---:R-:W-:Y:S05]  /*1e8e0*/  @!P1 BRA `(.L_x_6412) ;  /* 0xfffffffc00ec9947 */ /* 0x004fea000383ffff */
[----:B------:R-:W-:Y:S05]  /*1e8f0*/  BRA `(.L_x_6409) ;  /* 0xfffffe8800a87947 */ /* 0x000fea000383ffff */
.L_x_6416:
[----:B-1----:R-:W-:-:S04]  /*1e900*/  IMAD.U32 R15, RZ, RZ, UR6 ;  /* 0x00000006ff0f7e24 */ /* 0x002fc8000f8e00ff */
[----:B------:R1:W2:Y:S03]  /*1e910*/  SYNCS.PHASECHK.TRANS64.TRYWAIT P1, [R15+URZ+0x2e850], R12 ;  /* 0x02e8500c0f0075a7 */ /* 0x0002a6000802017f */
[----:B--2---:R-:W-:Y:S05]  /*1e920*/  @!P1 NANOSLEEP.SYNCS 0x989680 ;  /* 0x009896800000995d */ /* 0x004fea0003900000 */
[----:B------:R-:W2:Y:S02]  /*1e930*/  @!P1 SYNCS.PHASECHK.TRANS64 P1, [R15+URZ+0x2e850], R12 ;  /* 0x02e8500c0f0095a7 */ /* 0x000ea4000802007f */
[----:B--2---:R-:W-:Y:S05]  /*1e940*/  @!P1 BRA `(.L_x_6416) ;  /* 0xfffffffc00ec9947 */ /* 0x004fea000383ffff */
[----:B------:R-:W-:Y:S05]  /*1e950*/  BRA `(.L_x_6413) ;  /* 0xfffffe9400987947 */ /* 0x000fea000383ffff */
.L_x_6434:
[----:B-1----:R-:W-:-:S04]  /*1e960*/  IMAD.U32 R3, RZ, RZ, UR6 ;  /* 0x00000006ff037e24 */ /* 0x002fc8000f8e00ff */
[----:B------:R1:W2:Y:S03]  /*1e970*/  SYNCS.PHASECHK.TRANS64.TRYWAIT P1, [R3+URZ+0x2e830], R0 ;  /* 0x02e83000030075a7 */ /* 0x0002a6000802017f */
[----:B--2---:R-:W-:Y:S05]  /*1e980*/  @!P1 NANOSLEEP.SYNCS 0x989680 ;  /* 0x009896800000995d */ /* 0x004fea0003900000 */
[----:B------:R-:W2:Y:S02]  /*1e990*/  @!P1 SYNCS.PHASECHK.TRANS64 P1, [R3+URZ+0x2e830], R0 ;  /* 0x02e83000030095a7 */ /* 0x000ea4000802007f */
[----:B--2---:R-:W-:Y:S05]  /*1e9a0*/  @!P1 BRA `(.L_x_6434) ;  /* 0xfffffffc00ec9947 */ /* 0x004fea000383ffff */
[----:B------:R-:W-:Y:S05]  /*1e9b0*/  BRA `(.L_x_6431) ;  /* 0xfffffee800187947 */ /* 0x000fea000383ffff */
.L_x_6438:
[----:B-1----:R-:W-:-:S04]  /*1e9c0*/  IMAD.U32 R3, RZ, RZ, UR6 ;  /* 0x00000006ff037e24 */ /* 0x002fc8000f8e00ff */
[----:B------:R1:W2:Y:S03]  /*1e9d0*/  SYNCS.PHASECHK.TRANS64.TRYWAIT P1, [R3+URZ+0x2e850], R0 ;  /* 0x02e85000030075a7 */ /* 0x0002a6000802017f */
[----:B--2---:R-:W-:Y:S05]  /*1e9e0*/  @!P1 NANOSLEEP.SYNCS 0x989680 ;  /* 0x009896800000995d */ /* 0x004fea0003900000 */
[----:B------:R-:W2:Y:S02]  /*1e9f0*/  @!P1 SYNCS.PHASECHK.TRANS64 P1, [R3+URZ+0x2e850], R0 ;  /* 0x02e85000030095a7 */ /* 0x000ea4000802007f */
[----:B--2---:R-:W-:Y:S05]  /*1ea00*/  @!P1 BRA `(.L_x_6438) ;  /* 0xfffffffc00ec9947 */ /* 0x004fea000383ffff */
[----:B------:R-:W-:Y:S05]  /*1ea10*/  BRA `(.L_x_6435) ;  /* 0xfffffef400087947 */ /* 0x000fea000383ffff */
.L_x_6445:
[----:B-1----:R-:W-:-:S04]  /*1ea20*/  IMAD.U32 R3, RZ, RZ, UR6 ;  /* 0x00000006ff037e24 */ /* 0x002fc8000f8e00ff */
[----:B------:R1:W2:Y:S03]  /*1ea30*/  SYNCS.PHASECHK.TRANS64.TRYWAIT P1, [R3+URZ+0x2e830], R0 ;  /* 0x02e83000030075a7 */ /* 0x0002a6000802017f */
[----:B--2---:R-:W-:Y:S05]  /*1ea40*/  @!P1 NANOSLEEP.SYNCS 0x989680 ;  /* 0x009896800000995d */ /* 0x004fea0003900000 */
[----:B------:R-:W2:Y:S02]  /*1ea50*/  @!P1 SYNCS.PHASECHK.TRANS64 P1, [R3+URZ+0x2e830], R0 ;  /* 0x02e83000030095a7 */ /* 0x000ea4000802007f */
[----:B--2---:R-:W-:Y:S05]  /*1ea60*/  @!P1 BRA `(.L_x_6445) ;  /* 0xfffffffc00ec9947 */ /* 0x004fea000383ffff */
[----:B------:R-:W-:Y:S05]  /*1ea70*/  BRA `(.L_x_6442) ;  /* 0xffffff1c00947947 */ /* 0x000fea000383ffff */
.L_x_6449:
[----:B-1----:R-:W-:-:S04]  /*1ea80*/  IMAD.U32 R3, RZ, RZ, UR6 ;  /* 0x00000006ff037e24 */ /* 0x002fc8000f8e00ff */
[----:B------:R1:W2:Y:S03]  /*1ea90*/  SYNCS.PHASECHK.TRANS64.TRYWAIT P1, [R3+URZ+0x2e850], R0 ;  /* 0x02e85000030075a7 */ /* 0x0002a6000802017f */
[----:B--2---:R-:W-:Y:S05]  /*1eaa0*/  @!P1 NANOSLEEP.SYNCS 0x989680 ;  /* 0x009896800000995d */ /* 0x004fea0003900000 */
[----:B------:R-:W2:Y:S02]  /*1eab0*/  @!P1 SYNCS.PHASECHK.TRANS64 P1, [R3+URZ+0x2e850], R0 ;  /* 0x02e85000030095a7 */ /* 0x000ea4000802007f */
[----:B--2---:R-:W-:Y:S05]  /*1eac0*/  @!P1 BRA `(.L_x_6449) ;  /* 0xfffffffc00ec9947 */ /* 0x004fea000383ffff */
[----:B------:R-:W-:Y:S05]  /*1ead0*/  BRA `(.L_x_6446) ;  /* 0xffffff2800847947 */ /* 0x000fea000383ffff */
.L_x_6463:
[----:B-1----:R-:W-:-:S04]  /*1eae0*/  IMAD.U32 R5, RZ, RZ, UR4 ;  /* 0x00000004ff057e24 */ /* 0x002fc8000f8e00ff */
[----:B------:R1:W2:Y:S03]  /*1eaf0*/  SYNCS.PHASECHK.TRANS64.TRYWAIT P1, [R5+URZ+0x2e850], R4 ;  /* 0x02e85004050075a7 */ /* 0x0002a6000802017f */
[----:B--2---:R-:W-:Y:S05]  /*1eb00*/  @!P1 NANOSLEEP.SYNCS 0x989680 ;  /* 0x009896800000995d */ /* 0x004fea0003900000 */
[----:B------:R-:W2:Y:S02]  /*1eb10*/  @!P1 SYNCS.PHASECHK.TRANS64 P1, [R5+URZ+0x2e850], R4 ;  /* 0x02e85004050095a7 */ /* 0x000ea4000802007f */
[----:B--2---:R-:W-:Y:S05]  /*1eb20*/  @!P1 BRA `(.L_x_6463) ;  /* 0xfffffffc00ec9947 */ /* 0x004fea000383ffff */
[----:B------:R-:W-:Y:S05]  /*1eb30*/  BRA `(.L_x_6462) ;  /* 0xffffff7800487947 */ /* 0x000fea000383ffff */
.L_x_6511:
[----:B------:R-:W-:Y:S02]  /*1eb40*/  IMAD.MOV.U32 R13, RZ, RZ, R4 ;  /* 0x000000ffff0d7224 */ /* 0x000fe400078e0004 */
[----:B------:R-:W-:Y:S02]  /*1eb50*/  IMAD.MOV.U32 R12, RZ, RZ, RZ ;  /* 0x000000ffff0c7224 */ /* 0x000fe400078e00ff */
[----:B------:R-:W-:Y:S02]  /*1eb60*/  IMAD.MOV.U32 R11, RZ, RZ, 0x1f ;  /* 0x0000001fff0b7424 */ /* 0x000fe400078e00ff */
[----:B------:R-:W-:-:S07]  /*1eb70*/  IMAD.MOV.U32 R15, RZ, RZ, -0x1 ;  /* 0xffffffffff0f7424 */ /* 0x000fce00078e00ff */
[----:B0-----:R-:W-:Y:S05]  /*1eb80*/  WARPSYNC.COLLECTIVE R15, `(.L_x_6578) ;  /* 0x000000000f087348 */ /* 0x001fea0003c00000 */
[----:B------:R1:W2:Y:S02]  /*1eb90*/  SHFL.IDX P6, R14, R13, R12, R11 ;  /* 0x0000000c0d0e7389 */ /* 0x0002a400000c000b */
[----:B012---:R-:W-:Y:S01]  /*1eba0*/  ENDCOLLECTIVE ;  /* 0x000000000000791b */ /* 0x007fe20003800000 */
.L_x_6578:
[----:B------:R-:W-:Y:S05]  /*1ebb0*/  BRA `(.L_x_6579) ;  /* 0xffffffc800847947 */ /* 0x000fea000383ffff */
.L_x_6513:
[----:B------:R-:W-:Y:S01]  /*1ebc0*/  BSSY B0, `(.L_x_6580) ;  /* 0x0000006000007945 */ /* 0x000fe20003800000 */
[----:B------:R-:W-:-:S07]  /*1ebd0*/  IMAD.MOV.U32 R15, RZ, RZ, -0x1 ;  /* 0xffffffffff0f7424 */ /* 0x000fce00078e00ff */
[----:B-1----:R-:W-:Y:S05]  /*1ebe0*/  WARPSYNC.COLLECTIVE R15, `(.L_x_6581) ;  /* 0x000000000f0c7348 */ /* 0x002fea0003c00000 */
[----:B------:R-:W-:Y:S02]  /*1ebf0*/  ELECT P6, UR62, PT ;  /* 0x00000000003e782f */ /* 0x000fe400038c0000 */
[----:B------:R-:W-:Y:S01]  /*1ec00*/  MOV R14, UR62 ;  /* 0x0000003e000e7c02 */ /* 0x000fe20008000f00 */
[----:B-1----:R-:W-:Y:S10]  /*1ec10*/  ENDCOLLECTIVE ;  /* 0x000000000000791b */ /* 0x002ff40003800000 */
.L_x_6581:
[----:B------:R-:W-:Y:S05]  /*1ec20*/  BSYNC B0 ;  /* 0x0000000000007941 */ /* 0x000fea0003800000 */
.L_x_6580:
[----:B------:R-:W-:Y:S05]  /*1ec30*/  BRA `(.L_x_6582) ;  /* 0xffffffc800807947 */ /* 0x000fea000383ffff */
.L_x_6516:
[----:B0-----:R0:W1:Y:S02]  /*1ec40*/  SYNCS.PHASECHK.TRANS64.TRYWAIT P2, [R4+URZ+0x2e880], R3 ;  /* 0x02e88003040075a7 */ /* 0x001064000804017f */
[----:B-1----:R-:W-:Y:S05]  /*1ec50*/  @!P2 NANOSLEEP.SYNCS 0x989680 ;  /* 0x009896800000a95d */ /* 0x002fea0003900000 */
[----:B------:R-:W1:Y:S02]  /*1ec60*/  @!P2 SYNCS.PHASECHK.TRANS64 P2, [R4+URZ+0x2e880], R3 ;  /* 0x02e880030400a5a7 */ /* 0x000e64000804007f */
[----:B-1----:R-:W-:Y:S05]  /*1ec70*/  @!P2 BRA `(.L_x_6516) ;  /* 0xfffffffc00f0a947 */ /* 0x002fea000383ffff */
[----:B------:R-:W-:Y:S05]  /*1ec80*/  BRA `(.L_x_6583) ;  /* 0xffffffc800e07947 */ /* 0x000fea000383ffff */
.L_x_6518:
[----:B-1----:R1:W2:Y:S02]  /*1ec90*/  SYNCS.PHASECHK.TRANS64.TRYWAIT P2, [R4+URZ+0x2e840], R3 ;  /* 0x02e84003040075a7 */ /* 0x0022a4000804017f */
[----:B--2---:R-:W-:Y:S05]  /*1eca0*/  @!P2 NANOSLEEP.SYNCS 0x989680 ;  /* 0x009896800000a95d */ /* 0x004fea0003900000 */
[----:B------:R-:W2:Y:S02]  /*1ecb0*/  @!P2 SYNCS.PHASECHK.TRANS64 P2, [R4+URZ+0x2e840], R3 ;  /* 0x02e840030400a5a7 */ /* 0x000ea4000804007f */
[----:B--2---:R-:W-:Y:S05]  /*1ecc0*/  @!P2 BRA `(.L_x_6518) ;  /* 0xfffffffc00f0a947 */ /* 0x004fea000383ffff */
[----:B------:R-:W-:Y:S05]  /*1ecd0*/  BRA `(.L_x_6584) ;  /* 0xffffffcc00407947 */ /* 0x000fea000383ffff */
.L_x_6521:
[----:B--2---:R-:W-:-:S04]  /*1ece0*/  IMAD.U32 R3, RZ, RZ, UR41 ;  /* 0x00000029ff037e24 */ /* 0x004fc8000f8e00ff */
[----:B------:R2:W3:Y:S03]  /*1ecf0*/  SYNCS.PHASECHK.TRANS64.TRYWAIT P0, [R3+URZ+0x2e820], R2 ;  /* 0x02e82002030075a7 */ /* 0x0004e6000800017f */
[----:B---3--:R-:W-:Y:S05]  /*1ed00*/  @!P0 NANOSLEEP.SYNCS 0x989680 ;  /* 0x009896800000895d */ /* 0x008fea0003900000 */
[----:B------:R-:W3:Y:S02]  /*1ed10*/  @!P0 SYNCS.PHASECHK.TRANS64 P0, [R3+URZ+0x2e820], R2 ;  /* 0x02e82002030085a7 */ /* 0x000ee4000800007f */
[----:B---3--:R-:W-:Y:S05]  /*1ed20*/  @!P0 BRA `(.L_x_6521) ;  /* 0xfffffffc00ec8947 */ /* 0x008fea000383ffff */
[----:B------:R-:W-:Y:S05]  /*1ed30*/  BRA `(.L_x_6585) ;  /* 0xffffffcc00f07947 */ /* 0x000fea000383ffff */
.L_x_6527:
[----:B-1----:R1:W3:Y:S02]  /*1ed40*/  SYNCS.PHASECHK.TRANS64.TRYWAIT P0, [R4+URZ+0x2e880], R3 ;  /* 0x02e88003040075a7 */ /* 0x0022e4000800017f */
[----:B---3--:R-:W-:Y:S05]  /*1ed50*/  @!P0 NANOSLEEP.SYNCS 0x989680 ;  /* 0x009896800000895d */ /* 0x008fea0003900000 */
[----:B------:R-:W3:Y:S02]  /*1ed60*/  @!P0 SYNCS.PHASECHK.TRANS64 P0, [R4+URZ+0x2e880], R3 ;  /* 0x02e88003040085a7 */ /* 0x000ee4000800007f */
[----:B---3--:R-:W-:Y:S05]  /*1ed70*/  @!P0 BRA `(.L_x_6527) ;  /* 0xfffffffc00f08947 */ /* 0x008fea000383ffff */
[----:B------:R-:W-:Y:S05]  /*1ed80*/  BRA `(.L_x_6586) ;  /* 0xffffffd0009c7947 */ /* 0x000fea000383ffff */
.L_x_6532:
[----:B--2---:R2:W3:Y:S02]  /*1ed90*/  SYNCS.PHASECHK.TRANS64.TRYWAIT P0, [R4+URZ+0x2e840], R3 ;  /* 0x02e84003040075a7 */ /* 0x0044e4000800017f */
[----:B---3--:R-:W-:Y:S05]  /*1eda0*/  @!P0 NANOSLEEP.SYNCS 0x989680 ;  /* 0x009896800000895d */ /* 0x008fea0003900000 */
[----:B------:R-:W3:Y:S02]  /*1edb0*/  @!P0 SYNCS.PHASECHK.TRANS64 P0, [R4+URZ+0x2e840], R3 ;  /* 0x02e84003040085a7 */ /* 0x000ee4000800007f */
[----:B---3--:R-:W-:Y:S05]  /*1edc0*/  @!P0 BRA `(.L_x_6532) ;  /* 0xfffffffc00f08947 */ /* 0x008fea000383ffff */
[----:B------:R-:W-:Y:S05]  /*1edd0*/  BRA `(.L_x_6587) ;  /* 0xffffffd400247947 */ /* 0x000fea000383ffff */
.L_x_6538:
[----:B---3--:R3:W4:Y:S02]  /*1ede0*/  SYNCS.PHASECHK.TRANS64.TRYWAIT P2, [R20+URZ+0x2e870], R2 ;  /* 0x02e87002140075a7 */ /* 0x008724000804017f */
[----:B----4-:R-:W-:Y:S05]  /*1edf0*/  @!P2 NANOSLEEP.SYNCS 0x989680 ;  /* 0x009896800000a95d */ /* 0x010fea0003900000 */
[----:B------:R-:W4:Y:S02]  /*1ee00*/  @!P2 SYNCS.PHASECHK.TRANS64 P2, [R20+URZ+0x2e870], R2 ;  /* 0x02e870021400a5a7 */ /* 0x000f24000804007f */
[----:B----4-:R-:W-:Y:S05]  /*1ee10*/  @!P2 BRA `(.L_x_6538) ;  /* 0xfffffffc00f0a947 */ /* 0x010fea000383ffff */
[----:B------:R-:W-:Y:S05]  /*1ee20*/  BRA `(.L_x_6588) ;  /* 0xffffffd400c47947 */ /* 0x000fea000383ffff */
.L_x_6540:
[----:B---3--:R3:W4:Y:S02]  /*1ee30*/  SYNCS.PHASECHK.TRANS64.TRYWAIT P2, [R20+URZ+0x2e860], R2 ;  /* 0x02e86002140075a7 */ /* 0x008724000804017f */
[----:B----4-:R-:W-:Y:S05]  /*1ee40*/  @!P2 NANOSLEEP.SYNCS 0x989680 ;  /* 0x009896800000a95d */ /* 0x010fea0003900000 */
[----:B------:R-:W4:Y:S02]  /*1ee50*/  @!P2 SYNCS.PHASECHK.TRANS64 P2, [R20+URZ+0x2e860], R2 ;  /* 0x02e860021400a5a7 */ /* 0x000f24000804007f */
[----:B----4-:R-:W-:Y:S05]  /*1ee60*/  @!P2 BRA `(.L_x_6540) ;  /* 0xfffffffc00f0a947 */ /* 0x010fea000383ffff */
[----:B------:R-:W-:Y:S05]  /*1ee70*/  BRA `(.L_x_6589) ;  /* 0xffffffd400cc7947 */ /* 0x000fea000383ffff */
.L_x_6547:
[----:B--2---:R2:W3:Y:S02]  /*1ee80*/  SYNCS.PHASECHK.TRANS64.TRYWAIT P0, [R17+URZ+0x2e870], R0 ;  /* 0x02e87000110075a7 */ /* 0x0044e4000800017f */
[----:B---3--:R-:W-:Y:S05]  /*1ee90*/  @!P0 NANOSLEEP.SYNCS 0x989680 ;  /* 0x009896800000895d */ /* 0x008fea0003900000 */
[----:B------:R-:W3:Y:S02]  /*1eea0*/  @!P0 SYNCS.PHASECHK.TRANS64 P0, [R17+URZ+0x2e870], R0 ;  /* 0x02e87000110085a7 */ /* 0x000ee4000800007f */
[----:B---3--:R-:W-:Y:S05]  /*1eeb0*/  @!P0 BRA `(.L_x_6547) ;  /* 0xfffffffc00f08947 */ /* 0x008fea000383ffff */
[----:B------:R-:W-:Y:S05]  /*1eec0*/  BRA `(.L_x_6590) ;  /* 0xffffffe0002c7947 */ /* 0x000fea000383ffff */
.L_x_6549:
[----:B--2---:R2:W3:Y:S02]  /*1eed0*/  SYNCS.PHASECHK.TRANS64.TRYWAIT P0, [R17+URZ+0x2e860], R0 ;  /* 0x02e86000110075a7 */ /* 0x0044e4000800017f */
[----:B---3--:R-:W-:Y:S05]  /*1eee0*/  @!P0 NANOSLEEP.SYNCS 0x989680 ;  /* 0x009896800000895d */ /* 0x008fea0003900000 */
[----:B------:R-:W3:Y:S02]  /*1eef0*/  @!P0 SYNCS.PHASECHK.TRANS64 P0, [R17+URZ+0x2e860], R0 ;  /* 0x02e86000110085a7 */ /* 0x000ee4000800007f */
[----:B---3--:R-:W-:Y:S05]  /*1ef00*/  @!P0 BRA `(.L_x_6549) ;  /* 0xfffffffc00f08947 */ /* 0x008fea000383ffff */
[----:B------:R-:W-:Y:S05]  /*1ef10*/  BRA `(.L_x_6591) ;  /* 0xffffffe000347947 */ /* 0x000fea000383ffff */
.L_x_6562:
[----:B-1----:R1:W2:Y:S02]  /*1ef20*/  SYNCS.PHASECHK.TRANS64.TRYWAIT P0, [R0+URZ+0x2e820], R3 ;  /* 0x02e82003000075a7 */ /* 0x0022a4000800017f */
[----:B--2---:R-:W-:Y:S05]  /*1ef30*/  @!P0 NANOSLEEP.SYNCS 0x989680 ;  /* 0x009896800000895d */ /* 0x004fea0003900000 */
[----:B------:R-:W2:Y:S02]  /*1ef40*/  @!P0 SYNCS.PHASECHK.TRANS64 P0, [R0+URZ+0x2e820], R3 ;  /* 0x02e82003000085a7 */ /* 0x000ea4000800007f */
[----:B--2---:R-:W-:Y:S05]  /*1ef50*/  @!P0 BRA `(.L_x_6562) ;  /* 0xfffffffc00f08947 */ /* 0x004fea000383ffff */
[----:B------:R-:W-:Y:S05]  /*1ef60*/  BRA `(.L_x_6592) ;  /* 0xfffffff400407947 */ /* 0x000fea000383ffff */
.L_x_6563:
        /* <DEDUP_REMOVED lines=11> */
.L_x_6594:
[----:B------:R-:W-:Y:S05]  /*1f020*/  BSYNC B0 ;  /* 0x0000000000007941 */ /* 0x000fea0003800000 */
.L_x_6593:
[----:B------:R-:W-:Y:S05]  /*1f030*/  BRA `(.L_x_6595) ;  /* 0xfffffff400287947 */ /* 0x000fea000383ffff */
.L_x_6566:
[----:B------:R-:W-:Y:S01]  /*1f040*/  BSSY B1, `(.L_x_6596) ;  /* 0x0000006000017945 */ /* 0x000fe20003800000 */
[----:B------:R-:W-:-:S07]  /*1f050*/  IMAD.MOV.U32 R15, RZ, RZ, -0x1 ;  /* 0xffffffffff0f7424 */ /* 0x000fce00078e00ff */
[----:B012---:R-:W-:Y:S05]  /*1f060*/  WARPSYNC.COLLECTIVE R15, `(.L_x_6597) ;  /* 0x000000000f0c7348 */ /* 0x007fea0003c00000 */
[----:B------:R-:W-:Y:S02]  /*1f070*/  ELECT P6, UR62, PT ;  /* 0x00000000003e782f */ /* 0x000fe400038c0000 */
[----:B------:R-:W-:Y:S01]  /*1f080*/  MOV R14, UR62 ;  /* 0x0000003e000e7c02 */ /* 0x000fe20008000f00 */
[----:B012---:R-:W-:Y:S10]  /*1f090*/  ENDCOLLECTIVE ;  /* 0x000000000000791b */ /* 0x007ff40003800000 */
.L_x_6597:
[----:B------:R-:W-:Y:S05]  /*1f0a0*/  BSYNC B1 ;  /* 0x0000000000017941 */ /* 0x000fea0003800000 */
.L_x_6596:
[----:B------:R-:W-:Y:S05]  /*1f0b0*/  BRA `(.L_x_6598) ;  /* 0xfffffff400207947 */ /* 0x000fea000383ffff */
.L_x_6568:
[----:B-1----:R1:W2:Y:S02]  /*1f0c0*/  SYNCS.PHASECHK.TRANS64.TRYWAIT P1, [R6+URZ], R5 ;  /* 0x00000005060075a7 */ /* 0x0022a4000802017f */
[----:B--2---:R-:W-:Y:S05]  /*1f0d0*/  @!P1 NANOSLEEP.SYNCS 0x989680 ;  /* 0x009896800000995d */ /* 0x004fea0003900000 */
[----:B------:R-:W2:Y:S02]  /*1f0e0*/  @!P1 SYNCS.PHASECHK.TRANS64 P1, [R6+URZ], R5 ;  /* 0x00000005060095a7 */ /* 0x000ea4000802007f */
[----:B--2---:R-:W-:Y:S05]  /*1f0f0*/  @!P1 BRA `(.L_x_6568) ;  /* 0xfffffffc00f09947 */ /* 0x004fea000383ffff */
[----:B------:R-:W-:Y:S05]  /*1f100*/  BRA `(.L_x_6599) ;  /* 0xfffffff4005c7947 */ /* 0x000fea000383ffff */
.L_x_6569:
[----:B--2---:R2:W3:Y:S02]  /*1f110*/  SYNCS.PHASECHK.TRANS64.TRYWAIT P1, [R7+URZ], R2 ;  /* 0x00000002070075a7 */ /* 0x0044e4000802017f */
[----:B---3--:R-:W-:Y:S05]  /*1f120*/  @!P1 NANOSLEEP.SYNCS 0x989680 ;  /* 0x009896800000995d */ /* 0x008fea0003900000 */
[----:B------:R-:W3:Y:S02]  /*1f130*/  @!P1 SYNCS.PHASECHK.TRANS64 P1, [R7+URZ], R2 ;  /* 0x00000002070095a7 */ /* 0x000ee4000802007f */
[----:B---3--:R-:W-:Y:S05]  /*1f140*/  @!P1 BRA `(.L_x_6569) ;  /* 0xfffffffc00f09947 */ /* 0x008fea000383ffff */
[----:B------:R-:W-:Y:S05]  /*1f150*/  BRA `(.L_x_6600) ;  /* 0xfffffff400507947 */ /* 0x000fea000383ffff */
.L_x_6571:
[----:B---3--:R3:W4:Y:S02]  /*1f160*/  SYNCS.PHASECHK.TRANS64.TRYWAIT P1, [R4+URZ+0x2e860], R5 ;  /* 0x02e86005040075a7 */ /* 0x008724000802017f */
[----:B----4-:R-:W-:Y:S05]  /*1f170*/  @!P1 NANOSLEEP.SYNCS 0x989680 ;  /* 0x009896800000995d */ /* 0x010fea0003900000 */
[----:B------:R-:W4:Y:S02]  /*1f180*/  @!P1 SYNCS.PHASECHK.TRANS64 P1, [R4+URZ+0x2e860], R5 ;  /* 0x02e86005040095a7 */ /* 0x000f24000802007f */
[----:B----4-:R-:W-:Y:S05]  /*1f190*/  @!P1 BRA `(.L_x_6571) ;  /* 0xfffffffc00f09947 */ /* 0x010fea000383ffff */
[----:B------:R-:W-:Y:S05]  /*1f1a0*/  BRA `(.L_x_6601) ;  /* 0xfffffff400547947 */ /* 0x000fea000383ffff */
.L_x_6573:
[----:B----4-:R4:W0:Y:S02]  /*1f1b0*/  SYNCS.PHASECHK.TRANS64.TRYWAIT P1, [R3+URZ+0x2e860], R2 ;  /* 0x02e86002030075a7 */ /* 0x010824000802017f */
[----:B0-----:R-:W-:Y:S05]  /*1f1c0*/  @!P1 NANOSLEEP.SYNCS 0x989680 ;  /* 0x009896800000995d */ /* 0x001fea0003900000 */
[----:B------:R-:W0:Y:S02]  /*1f1d0*/  @!P1 SYNCS.PHASECHK.TRANS64 P1, [R3+URZ+0x2e860], R2 ;  /* 0x02e86002030095a7 */ /* 0x000e24000802007f */
[----:B0-----:R-:W-:Y:S05]  /*1f1e0*/  @!P1 BRA `(.L_x_6573) ;  /* 0xfffffffc00f09947 */ /* 0x001fea000383ffff */
[----:B------:R-:W-:Y:S05]  /*1f1f0*/  BRA `(.L_x_6602) ;  /* 0xfffffff400547947 */ /* 0x000fea000383ffff */
.L_x_6575:
[----:B------:R0:W0:Y:S02]  /*1f200*/  SYNCS.PHASECHK.TRANS64.TRYWAIT P0, [R4+URZ+0x2e880], R5 ;  /* 0x02e88005040075a7 */ /* 0x000024000800017f */
[----:B0-----:R-:W-:Y:S05]  /*1f210*/  @!P0 NANOSLEEP.SYNCS 0x989680 ;  /* 0x009896800000895d */ /* 0x001fea0003900000 */
[----:B------:R-:W0:Y:S02]  /*1f220*/  @!P0 SYNCS.PHASECHK.TRANS64 P0, [R4+URZ+0x2e880], R5 ;  /* 0x02e88005040085a7 */ /* 0x000e24000800007f */
[----:B0-----:R-:W-:Y:S05]  /*1f230*/  @!P0 BRA `(.L_x_6575) ;  /* 0xfffffffc00f08947 */ /* 0x001fea000383ffff */
[----:B------:R-:W-:Y:S05]  /*1f240*/  BRA `(.L_x_6576) ;  /* 0xfffffff400507947 */ /* 0x000fea000383ffff */
.L_x_6603:
        /* <DEDUP_REMOVED lines=11> */
.L_x_12374:


//--------------------- .text._ZN7cutlass13device_kernelIN5flash11enable_sm90INS1_16FlashAttnFwdSm90INS1_25CollectiveMainloopFwdSm90ILi2EN4cute5tupleIJNS5_1CILi1EEES8_S8_EEENS6_IJNS7_ILi128EEENS7_ILi224EEESA_EEELi128ENS_12float_e4m3_tEfNS_4arch4Sm90ELb0ELb1ELb0ELb1ELb0ELb1ELb0ELb1ELb1ELb0ELb0ELb0EEENS1_21CollectiveEpilogueFwdINS6_IJSA_SA_SB_EEES9_NS_10bfloat16_tESF_Li256ELb1ELb0ELb0ELb1EEENS1_36VarlenDynamicPersistentTileSchedulerILi128ELi224ELi256ELi128ELb0ELb0ELb1ELb1ELb0ELb1EEEEEEEEEvNT_6ParamsE --------------------------
	.section	.text._ZN7cutlass13device_kernelIN5flash11enable_sm90INS1_16FlashAttnFwdSm90INS1_25CollectiveMainloopFwdSm90ILi2EN4cute5tupleIJNS5_1CILi1EEES8_S8_EEENS6_IJNS7_ILi128EEENS7_ILi224EEESA_EEELi128ENS_12float_e4m3_tEfNS_4arch4Sm90ELb0ELb1ELb0ELb1ELb0ELb1ELb0ELb1ELb1ELb0ELb0ELb0EEENS1_21CollectiveEpilogueFwdINS6_IJSA_SA_SB_EEES9_NS_10bfloat16_tESF_Li256ELb1ELb0ELb0ELb1EEENS1_36VarlenDynamicPersistentTileSchedulerILi128ELi224ELi256ELi128ELb0ELb0ELb1ELb1ELb0ELb1EEEEEEEEEvNT_6ParamsE,"ax",@progbits
	.align	128
.text._ZN7cutlass13device_kernelIN5flash11enable_sm90INS1_16FlashAttnFwdSm90INS1_25CollectiveMainloopFwdSm90ILi2EN4cute5tupleIJNS5_1CILi1EEES8_S8_EEENS6_IJNS7_ILi128EEENS7_ILi224EEESA_EEELi128ENS_12float_e4m3_tEfNS_4arch4Sm90ELb0ELb1ELb0ELb1ELb0ELb1ELb0ELb1ELb1ELb0ELb0ELb0EEENS1_21CollectiveEpilogueFwdINS6_IJSA_SA_SB_EEES9_NS_10bfloat16_tESF_Li256ELb1ELb0ELb0ELb1EEENS1_36VarlenDynamicPersistentTileSchedulerILi128ELi224ELi256ELi128ELb0ELb0ELb1ELb1ELb0ELb1EEEEEEEEEvNT_6ParamsE:
        .type           _ZN7cutlass13device_kernelIN5flash11enable_sm90INS1_16FlashAttnFwdSm90INS1_25CollectiveMainloopFwdSm90ILi2EN4cute5tupleIJNS5_1CILi1EEES8_S8_EEENS6_IJNS7_ILi128EEENS7_ILi224EEESA_EEELi128ENS_12float_e4m3_tEfNS_4arch4Sm90ELb0ELb1ELb0ELb1ELb0ELb1ELb0ELb1ELb1ELb0ELb0ELb0EEENS1_21CollectiveEpilogueFwdINS6_IJSA_SA_SB_EEES9_NS_10bfloat16_tESF_Li256ELb1ELb0ELb0ELb1EEENS1_36VarlenDynamicPersistentTileSchedulerILi128ELi224ELi256ELi128ELb0ELb0ELb1ELb1ELb0ELb1EEEEEEEEEvNT_6ParamsE,@function
        .size           _ZN7cutlass13device_kernelIN5flash11enable_sm90INS1_16FlashAttnFwdSm90INS1_25CollectiveMainloopFwdSm90ILi2EN4cute5tupleIJNS5_1CILi1EEES8_S8_EEENS6_IJNS7_ILi128EEENS7_ILi224EEESA_EEELi128ENS_12float_e4m3_tEfNS_4arch4Sm90ELb0ELb1ELb0ELb1ELb0ELb1ELb0ELb1ELb1ELb0ELb0ELb0EEENS1_21CollectiveEpilogueFwdINS6_IJSA_SA_SB_EEES9_NS_10bfloat16_tESF_Li256ELb1ELb0ELb0ELb1EEENS1_36VarlenDynamicPersistentTileSchedulerILi128ELi224ELi256ELi128ELb0ELb0ELb1ELb1ELb0ELb1EEEEEEEEEvNT_6ParamsE,(.L_x_12375 - _ZN7cutlass13device_kernelIN5flash11enable_sm90INS1_16FlashAttnFwdSm90INS1_25CollectiveMainloopFwdSm90ILi2EN4cute5tupleIJNS5_1CILi1EEES8_S8_EEENS6_IJNS7_ILi128EEENS7_ILi224EEESA_EEELi128ENS_12float_e4m3_tEfNS_4arch4Sm90ELb0ELb1ELb0ELb1ELb0ELb1ELb0ELb1ELb1ELb0ELb0ELb0EEENS1_21CollectiveEpilogueFwdINS6_IJSA_SA_SB_EEES9_NS_10bfloat16_tESF_Li256ELb1ELb0ELb0ELb1EEENS1_36VarlenDynamicPersistentTileSchedulerILi128ELi224ELi256ELi128ELb0ELb0ELb1ELb1ELb0ELb1EEEEEEEEEvNT_6ParamsE)
        .other          _ZN7cutlass13device_kernelIN5flash11enable_sm90INS1_16FlashAttnFwdSm90INS1_25CollectiveMainloopFwdSm90ILi2EN4cute5tupleIJNS5_1CILi1EEES8_S8_EEENS6_IJNS7_ILi128EEENS7_ILi224EEESA_EEELi128ENS_12float_e4m3_tEfNS_4arch4Sm90ELb0ELb1ELb0ELb1ELb0ELb1ELb0ELb1ELb1ELb0ELb0ELb0EEENS1_21CollectiveEpilogueFwdINS6_IJSA_SA_SB_EEES9_NS_10bfloat16_tESF_Li256ELb1ELb0ELb0ELb1EEENS1_36VarlenDynamicPersistentTileSchedulerILi128ELi224ELi256ELi128ELb0ELb0ELb1ELb1ELb0ELb1EEEEEEEEEvNT_6ParamsE,@"STO_CUDA_ENTRY STV_DEFAULT"
_ZN7cutlass13device_kernelIN5flash11enable_sm90INS1_16FlashAttnFwdSm90INS1_25CollectiveMainloopFwdSm90ILi2EN4cute5tupleIJNS5_1CILi1EEES8_S8_EEENS6_IJNS7_ILi128EEENS7_ILi224EEESA_EEELi128ENS_12float_e4m3_tEfNS_4arch4Sm90ELb0ELb1ELb0ELb1ELb0ELb1ELb0ELb1ELb1ELb0ELb0ELb0EEENS1_21CollectiveEpilogueFwdINS6_IJSA_SA_SB_EEES9_NS_10bfloat16_tESF_Li256ELb1ELb0ELb0ELb1EEENS1_36VarlenDynamicPersistentTileSchedulerILi128ELi224ELi256ELi128ELb0ELb0ELb1ELb1ELb0ELb1EEEEEEEEEvNT_6ParamsE:
        /* <DEDUP_REMOVED lines=27> */
.L_x_6605:
[----:B------:R-:W-:Y:S05]  /*01b0*/  BSYNC B0 ;  /* 0x0000000000007941 */ /* 0x000fea0003800000 */
.L_x_6604:
        /* <DEDUP_REMOVED lines=41> */
.L_x_6606:
        /* <DEDUP_REMOVED lines=22> */
.L_x_6607:
        /* <DEDUP_REMOVED lines=18> */
.L_x_6608:
        /* <DEDUP_REMOVED lines=22> */
.L_x_6609:
        /* <DEDUP_REMOVED lines=22> */
.L_x_6610:
[----:B0-----:R-:W-:Y:S01]  /*0990*/  UMOV UR4, 0x1 ;  /* 0x0000000100047882 */ /* 0x001fe20000000000 */
[----:B------:R-:W-:Y:S01]  /*09a0*/  PLOP3.LUT P0, PT, PT, PT, UP0, 0x80, 0x0 ;  /* 0x000000000000781c */ /* 0x000fe20003f0f008 */
[----:B------:R-:W-:Y:S01]  /*09b0*/  USEL UR4, UR4, 0x2, !UP0 ;  /* 0x0000000204047887 */ /* 0x000fe2000c000000 */
[----:B------:R-:W-:Y:S01]  /*09c0*/  NOP ;  /* 0x0000000000007918 */ /* 0x000fe20000000000 */
[----:B------:R-:W-:Y:S04]  /*09d0*/  BSSY B8, `(.L_x_6611) ;  /* 0x0003320000087945 */ /* 0x000fe80003800000 */
[----:B------:R-:W-:-:S05]  /*09e0*/  IMAD.U32 R2, RZ, RZ, UR4 ;  /* 0x00000004ff027e24 */ /* 0x000fca000f8e00ff */
[----:B------:R0:W-:Y:S01]  /*09f0*/  STL [R1+0x98], R2 ;  /* 0x0000980201007387 */ /* 0x0001e20000100800 */
[----:B-12-4-:R-:W-:Y:S06]  /*0a00*/  BAR.SYNC.DEFER_BLOCKING 0x0 ;  /* 0x0000000000007b1d */ /* 0x016fec0000010000 */
[----:B------:R-:W-:Y:S05]  /*0a10*/  @!P0 BRA `(.L_x_6612) ;  /* 0x000002c000288947 */ /* 0x000fea0003800000 */
.L_x_6613:
[----:B------:R-:W-:-:S08]  /*0a20*/  NOP ;  /* 0x0000000000007918 */ /* 0x000fd00000000000 */
[----:B------:R-:W1:Y:S02]  /*0a30*/  USETMAXREG.TRY_ALLOC.CTAPOOL UP0, 0xf0 ;  /* 0x000000f0000079c8 */ /* 0x000e640008000600 */
[----:B-1----:R-:W-:-:S13]  /*0a40*/  PLOP3.LUT P0, PT, PT, PT, UP0, 0x80, 0x0 ;  /* 0x000000000000781c */ /* 0x002fda0003f0f008 */
[----:B------:R-:W-:Y:S05]  /*0a50*/  @!P0 BRA `(.L_x_6613) ;  /* 0xfffffffc00f08947 */ /* 0x000fea000383ffff */
[----:B------:R-:W1:Y:S01]  /*0a60*/  S2R R0, SR_TID.X ;  /* 0x0000000000007919 */ /* 0x000e620000002100 */
[----:B------:R-:W2:Y:S01]  /*0a70*/  S2UR UR5, SR_CgaCtaId ;  /* 0x00000000000579c3 */ /* 0x000ea20000008800 */
[----:B------:R-:W-:Y:S01]  /*0a80*/  UMOV UR4, 0x400 ;  /* 0x0000040000047882 */ /* 0x000fe20000000000 */
[----:B------:R-:W-:-:S06]  /*0a90*/  LOP3.LUT R17, R17, 0xffdfffff, RZ, 0xc0, !PT ;  /* 0xffdfffff11117812 */ /* 0x000fcc00078ec0ff */
        /* <DEDUP_REMOVED lines=8> */
[----:B------:R-:W-:Y:S01]  /*0b20*/  @P0 LOP3.LUT R17, R17, 0x200000, RZ, 0xfc, !PT ;  /* 0x0020000011110812 */ /* 0x000fe200078efcff */
        /* <DEDUP_REMOVED lines=11> */
[----:B0-----:R-:W-:-:S05]  /*0be0*/  VIADD R0, R0, 0xffffff80 ;  /* 0xffffff8000007836 */ /* 0x001fca0000000000 */
[----:B------:R-:W-:-:S04]  /*0bf0*/  SHF.R.S32.HI R3, RZ, 0x1f, R0 ;  /* 0x0000001fff037819 */ /* 0x000fc80000011400 */
[----:B------:R-:W-:-:S04]  /*0c00*/  LEA.HI R4, R3, R0, RZ, 0x2 ;  /* 0x0000000003047211 */ /* 0x000fc800078f10ff */
[----:B------:R-:W-:-:S05]  /*0c10*/  SHF.R.S32.HI R230, RZ, 0x2, R4 ;  /* 0x00000002ffe67819 */ /* 0x000fca0000011404 */
[----:B------:R-:W-:-:S04]  /*0c20*/  VIADD R9, R230, 0x40 ;  /* 0x00000040e6097836 */ /* 0x000fc80000000000 */
[----:B------:R-:W-:Y:S01]  /*0c30*/  IMAD.SHL.U32 R6, R9, 0x80, RZ ;  /* 0x0000008009067824 */ /* 0x000fe200078e00ff */
[----:B------:R-:W-:-:S04]  /*0c40*/  SHF.R.S32.HI R8, RZ, 0x1f, R9 ;  /* 0x0000001fff087819 */ /* 0x000fc80000011409 */
[----:B------:R-:W-:Y:S02]  /*0c50*/  LEA.HI R8, R8, R9, RZ, 0x3 ;  /* 0x0000000908087211 */ /* 0x000fe400078f18ff */
[----:B------:R-:W-:-:S03]  /*0c60*/  LOP3.LUT R9, R6, 0x380, RZ, 0xc0, !PT ;  /* 0x0000038006097812 */ /* 0x000fc600078ec0ff */
[----:B------:R-:W-:Y:S01]  /*0c70*/  IMAD.SHL.U32 R8, R8, 0x80, RZ ;  /* 0x0000008008087824 */ /* 0x000fe200078e00ff */
[----:B------:R-:W-:-:S04]  /*0c80*/  SHF.R.U32.HI R6, RZ, 0x3, R9 ;  /* 0x00000003ff067819 */ /* 0x000fc80000011609 */
[----:B------:R-:W-:-:S05]  /*0c90*/  LOP3.LUT R10, R8, 0xfffffc00, RZ, 0xc0, !PT ;  /* 0xfffffc00080a7812 */ /* 0x000fca00078ec0ff */
[----:B------:R-:W-:Y:S01]  /*0ca0*/  STL [R1+0x74], R10 ;  /* 0x0000740a01007387 */ /* 0x000fe20000100800 */
[----:B--2---:R-:W-:Y:S02]  /*0cb0*/  R2UR UR4, R2 ;  /* 0x00000000020472ca */ /* 0x004fe400000e0000 */
[----:B------:R-:W-:-:S04]  /*0cc0*/  LEA.HI R2, R3, R0, RZ, 0x7 ;  /* 0x0000000003027211 */ /* 0x000fc800078f38ff */
[----:B------:R-:W-:-:S05]  /*0cd0*/  LOP3.LUT R5, R2, 0xffffff80, RZ, 0xc0, !PT ;  /* 0xffffff8002057812 */ /* 0x000fca00078ec0ff */
[----:B------:R-:W-:Y:S01]  /*0ce0*/  IMAD.IADD R2, R0, 0x1, -R5 ;  /* 0x0000000100027824 */ /* 0x000fe200078e0a05 */
[----:B------:R-:W-:Y:S01]  /*0cf0*/  LOP3.LUT R5, R4, 0xfffffffc, RZ, 0xc0, !PT ;  /* 0xfffffffc04057812 */ /* 0x000fe200078ec0ff */
[----:B------:R-:W-:-:S03]  /*0d00*/  ULOP3.LUT UR4, UR4, 0x1, URZ, 0xfc, !UPT ;  /* 0x0000000104047892 */ /* 0x000fc6000f8efc3f */
[----:B------:R-:W-:Y:S01]  /*0d10*/  SHF.R.S32.HI R7, RZ, 0x1f, R2 ;  /* 0x0000001fff077819 */ /* 0x000fe20000011402 */
[----:B------:R-:W-:Y:S01]  /*0d20*/  IMAD.IADD R5, R0, 0x1, -R5 ;  /* 0x0000000100057824 */ /* 0x000fe200078e0a05 */
[----:B------:R-:W-:Y:S02]  /*0d30*/  LEA.HI R0, R3, R0, RZ, 0x5 ;  /* 0x0000000003007211 */ /* 0x000fe400078f28ff */
[----:B------:R-:W-:Y:S01]  /*0d40*/  LEA.HI R7, R7, R2, RZ, 0x2 ;  /* 0x0000000207077211 */ /* 0x000fe200078f10ff */
[----:B------:R-:W-:Y:S01]  /*0d50*/  IMAD.SHL.U32 R22, R5, 0x10, RZ ;  /* 0x0000001005167824 */ /* 0x000fe200078e00ff */
[----:B------:R-:W-:Y:S01]  /*0d60*/  SHF.R.S32.HI R3, RZ, 0x1f, R4 ;  /* 0x0000001fff037819 */ /* 0x000fe20000011404 */
[----:B------:R-:W-:Y:S01]  /*0d70*/  IMAD.SHL.U32 R0, R0, 0x20, RZ ;  /* 0x0000002000007824 */ /* 0x000fe200078e00ff */
[----:B------:R-:W-:Y:S01]  /*0d80*/  LOP3.LUT R7, R7, 0x7ffffffc, RZ, 0xc0, !PT ;  /* 0x7ffffffc07077812 */ /* 0x000fe200078ec0ff */
[----:B------:R-:W-:Y:S01]  /*0d90*/  IMAD.SHL.U32 R228, R5, 0x8, RZ ;  /* 0x0000000805e47824 */ /* 0x000fe200078e00ff */
[----:B------:R-:W-:-:S02]  /*0da0*/  LOP3.LUT R9, R9, 0x70, R22, 0xf8, !PT ;  /* 0x0000007009097812 */ /* 0x000fc400078ef816 */
[----:B------:R-:W-:Y:S01]  /*0db0*/  LEA.HI R3, R3, R230, RZ, 0x3 ;  /* 0x000000e603037211 */ /* 0x000fe200078f18ff */
[----:B------:R-:W-:Y:S01]  /*0dc0*/  IMAD.IADD R2, R2, 0x1, -R7 ;  /* 0x0000000102027824 */ /* 0x000fe200078e0a07 */
[----:B------:R-:W-:Y:S01]  /*0dd0*/  LOP3.LUT R9, R10, R9, R6, 0xf6, !PT ;  /* 0x000000090a097212 */ /* 0x000fe200078ef606 */
[C---:B------:R-:W-:Y:S01]  /*0de0*/  VIADD R7, R230.reuse, 0x80 ;  /* 0x00000080e6077836 */ /* 0x040fe20000000000 */
[----:B------:R-:W-:Y:S01]  /*0df0*/  LOP3.LUT R3, R3, 0xfffffff8, RZ, 0xc0, !PT ;  /* 0xfffffff803037812 */ /* 0x000fe200078ec0ff */
[----:B------:R-:W-:Y:S01]  /*0e00*/  VIADD R6, R230, 0xc0 ;  /* 0x000000c0e6067836 */ /* 0x000fe20000000000 */
[----:B------:R0:W-:Y:S01]  /*0e10*/  STL [R1+0x44], R2 ;  /* 0x0000440201007387 */ /* 0x0001e20000100800 */
[----:B------:R-:W-:Y:S01]  /*0e20*/  SHF.R.S32.HI R4, RZ, 0x1f, R230 ;  /* 0x0000001fff047819 */ /* 0x000fe200000114e6 */
[----:B------:R-:W-:Y:S02]  /*0e30*/  VIADD R235, R228, 0x20 ;  /* 0x00000020e4eb7836 */ /* 0x000fe40000000000 */
[----:B------:R-:W-:Y:S01]  /*0e40*/  STL [R1+0x5c], R13 ;  /* 0x00005c0d01007387 */ /* 0x000fe20000100800 */
[----:B------:R-:W-:-:S03]  /*0e50*/  IMAD.IADD R232, R230, 0x1, -R3 ;  /* 0x00000001e6e87824 */ /* 0x000fc600078e0a03 */
[----:B------:R-:W-:Y:S01]  /*0e60*/  STL [R1+0x60], R14 ;  /* 0x0000600e01007387 */ /* 0x000fe20000100800 */
[----:B0-----:R-:W-:Y:S01]  /*0e70*/  IMAD.U32 R2, RZ, RZ, UR4 ;  /* 0x00000004ff027e24 */ /* 0x001fe2000f8e00ff */
[----:B------:R-:W-:Y:S02]  /*0e80*/  UMOV UR4, URZ ;  /* 0x0000003f00047c82 */ /* 0x000fe40008000000 */
[----:B------:R-:W-:Y:S04]  /*0e90*/  STL [R1+0x64], R15 ;  /* 0x0000640f01007387 */ /* 0x000fe80000100800 */
[----:B------:R-:W-:Y:S04]  /*0ea0*/  STL [R1+0x3c], RZ ;  /* 0x00003cff01007387 */ /* 0x000fe80000100800 */
[----:B------:R0:W-:Y:S02]  /*0eb0*/  STL [R1+0x6c], R2 ;  /* 0x00006c0201007387 */ /* 0x0001e40000100800 */
[----:B0-----:R-:W-:-:S02]  /*0ec0*/  LOP3.LUT R2, R0, 0xfffffc00, RZ, 0xc0, !PT ;  /* 0xfffffc0000027812 */ /* 0x001fc400078ec0ff */
[----:B------:R-:W-:-:S03]  /*0ed0*/  SHF.R.S32.HI R0, RZ, 0x1f, R7 ;  /* 0x0000001fff007819 */ /* 0x000fc60000011407 */
[----:B------:R0:W-:Y:S01]  /*0ee0*/  STL [R1+0x70], R2 ;  /* 0x0000700201007387 */ /* 0x0001e20000100800 */
[----:B------:R-:W-:-:S05]  /*0ef0*/  LEA.HI R0, R0, R7, RZ, 0x3 ;  /* 0x0000000700007211 */ /* 0x000fca00078f18ff */
[----:B------:R-:W-:Y:S01]  /*0f00*/  IMAD.SHL.U32 R0, R0, 0x80, RZ ;  /* 0x0000008000007824 */ /* 0x000fe200078e00ff */
[----:B0-----:R-:W-:-:S04]  /*0f10*/  SHF.R.S32.HI R2, RZ, 0x1f, R6 ;  /* 0x0000001fff027819 */ /* 0x001fc80000011406 */
[----:B------:R-:W-:Y:S02]  /*0f20*/  LOP3.LUT R3, R0, 0xfffffc00, RZ, 0xc0, !PT ;  /* 0xfffffc0000037812 */ /* 0x000fe400078ec0ff */
[----:B------:R-:W-:-:S03]  /*0f30*/  LEA.HI R2, R2, R6, RZ, 0x3 ;  /* 0x0000000602027211 */ /* 0x000fc600078f18ff */
[----:B------:R-:W-:Y:S02]  /*0f40*/  STL [R1+0x7c], R3 ;  /* 0x00007c0301007387 */ /* 0x000fe40000100800 */
[----:B------:R-:W-:-:S05]  /*0f50*/  IMAD.SHL.U32 R2, R2, 0x80, RZ ;  /* 0x0000008002027824 */ /* 0x000fca00078e00ff */
[----:B------:R-:W-:Y:S01]  /*0f60*/  LOP3.LUT R0, R2, 0xfffffc00, RZ, 0xc0, !PT ;  /* 0xfffffc0002007812 */ /* 0x000fe200078ec0ff */
[----:B------:R-:W-:-:S04]  /*0f70*/  IMAD.IADD R2, R18, 0x1, R9 ;  /* 0x0000000112027824 */ /* 0x000fc800078e0209 */
[----:B------:R0:W-:Y:S04]  /*0f80*/  STL [R1+0x78], R0 ;  /* 0x0000780001007387 */ /* 0x0001e80000100800 */
[----:B------:R1:W-:Y:S01]  /*0f90*/  STL [R1+0x94], R2 ;  /* 0x0000940201007387 */ /* 0x0003e20000100800 */
[----:B0-----:R-:W-:-:S05]  /*0fa0*/  IMAD.U32 R0, RZ, RZ, UR4 ;  /* 0x00000004ff007e24 */ /* 0x001fca000f8e00ff */
[----:B------:R1:W-:Y:S02]  /*0fb0*/  STL [R1+0x90], R0 ;  /* 0x0000900001007387 */ /* 0x0003e40000100800 */
.L_x_6867:
[----:B--2--5:R-:W2:Y:S01]  /*0fc0*/  LDL R28, [R1+0x64] ;  /* 0x00006400011c7983 */ /* 0x024ea20000100800 */
[----:B------:R-:W-:Y:S05]  /*0fd0*/  YIELD ;  /* 0x0000000000007946 */ /* 0x000fea0003800000 */
[----:B------:R-:W-:Y:S01]  /*0fe0*/  ULDC.64 UR4, c[0x0][0xa28] ;  /* 0x00028a0000047ab9 */ /* 0x000fe20000000a00 */
[----:B01--4-:R-:W2:Y:S01]  /*0ff0*/  LDC.64 R4, c[0x0][0xa08] ;  /* 0x00028200ff047b82 */ /* 0x013ea20000000a00 */
[----:B------:R-:W-:Y:S01]  /*1000*/  ISETP.NE.U32.AND P1, PT, RZ, UR4, PT ;  /* 0x00000004ff007c0c */ /* 0x000fe2000bf25070 */
[----:B------:R-:W-:Y:S01]  /*1010*/  ULDC.64 UR6, c[0x0][0x208] ;  /* 0x0000820000067ab9 */ /* 0x000fe20000000a00 */
[----:B-1----:R-:W-:-:S02]  /*1020*/  IMAD.MOV.U32 R0, RZ, RZ, RZ ;  /* 0x000000ffff007224 */ /* 0x002fc400078e00ff */
[----:B------:R-:W-:Y:S01]  /*1030*/  ISETP.NE.AND.EX P1, PT, RZ, UR5, PT, P1 ;  /* 0x00000005ff007c0c */ /* 0x000fe2000bf25310 */
[----:B------:R-:W-:Y:S01]  /*1040*/  ULDC.64 UR4, c[0x0][0xa18] ;  /* 0x0002860000047ab9 */ /* 0x000fe20000000a00 */
[----:B------:R-:W-:Y:S01]  /*1050*/  IMAD.MOV.U32 R26, RZ, RZ, RZ ;  /* 0x000000ffff1a7224 */ /* 0x000fe200078e00ff */
[----:B------:R-:W-:-:S04]  /*1060*/  ISETP.NE.U32.AND P2, PT, RZ, UR4, PT ;  /* 0x00000004ff007c0c */ /* 0x000fc8000bf45070 */
[----:B------:R-:W-:Y:S01]  /*1070*/  ISETP.NE.AND.EX P2, PT, RZ, UR5, PT, P2 ;  /* 0x00000005ff007c0c */ /* 0x000fe2000bf45320 */
[----:B------:R-:W-:Y:S02]  /*1080*/  ULDC.64 UR4, c[0x0][0xa08] ;  /* 0x0002820000047ab9 */ /* 0x000fe40000000a00 */
[----:B------:R-:W-:-:S03]  /*1090*/  ISETP.NE.U32.AND P0, PT, RZ, UR4, PT ;  /* 0x00000004ff007c0c */ /* 0x000fc6000bf05070 */
[----:B------:R-:W0:Y:S08]  /*10a0*/  @P1 LDC.64 R2, c[0x0][0xa28] ;  /* 0x00028a00ff021b82 */ /* 0x000e300000000a00 */
[----:B------:R-:W1:Y:S01]  /*10b0*/  @P2 LDC.64 R6, c[0x0][0xa18] ;  /* 0x00028600ff062b82 */ /* 0x000e620000000a00 */
[----:B------:R-:W-:Y:S01]  /*10c0*/  ULDC UR4, c[0x0][0x288] ;  /* 0x0000a20000047ab9 */ /* 0x000fe20000000800 */
[----:B------:R-:W-:Y:S01]  /*10d0*/  ISETP.NE.AND.EX P0, PT, RZ, UR5, PT, P0 ;  /* 0x00000005ff007c0c */ /* 0x000fe2000bf05300 */
[----:B------:R-:W-:Y:S01]  /*10e0*/  IMAD.U32 R10, RZ, RZ, UR4 ;  /* 0x00000004ff0a7e24 */ /* 0x000fe2000f8e00ff */
[----:B------:R-:W-:Y:S01]  /*10f0*/  ULDC.64 UR4, c[0x0][0x3f8] ;  /* 0x0000fe0000047ab9 */ /* 0x000fe20000000a00 */
[----:B--2---:R-:W-:-:S04]  /*1100*/  IMAD.WIDE R8, R28, 0x4, R4 ;  /* 0x000000041c087825 */ /* 0x004fc800078e0204 */
[----:B-1----:R-:W-:Y:S01]  /*1110*/  @P2 IMAD.WIDE R4, R28, 0x4, R6 ;  /* 0x000000041c042825 */ /* 0x002fe200078e0206 */
[----:B------:R-:W-:-:S05]  /*1120*/  UISETP.NE.U32.AND UP0, UPT, UR4, URZ, UPT ;  /* 0x0000003f0400728c */ /* 0x000fca000bf05070 */
[----:B------:R-:W5:Y:S01]  /*1130*/  @P0 LDG.E R26, desc[UR6][R8.64] ;  /* 0x00000006081a0981 */ /* 0x000f62000c1e1900 */
[----:B------:R-:W-:Y:S01]  /*1140*/  ULDC UR4, c[0x0][0x404] ;  /* 0x0001010000047ab9 */ /* 0x000fe20000000800 */
[----:B0-----:R-:W-:Y:S02]  /*1150*/  @P1 IMAD.WIDE R2, R28, 0x4, R2 ;  /* 0x000000041c021825 */ /* 0x001fe400078e0202 */
[----:B------:R-:W2:Y:S01]  /*1160*/  @P2 LDG.E R10, desc[UR6][R4.64] ;  /* 0x00000006040a2981 */ /* 0x000ea2000c1e1900 */
[----:B------:R-:W-:-:S03]  /*1170*/  UISETP.NE.AND.EX UP0, UPT, UR5, URZ, UPT, UP0 ;  /* 0x0000003f0500728c */ /* 0x000fc6000bf05300 */
[----:B------:R-:W-:Y:S01]  /*1180*/  ULDC UR5, c[0x0][0x2e0] ;  /* 0x0000b80000057ab9 */ /* 0x000fe20000000800 */
[----:B------:R-:W-:Y:S01]  /*1190*/  USEL UR4, UR4, 0x1, UP0 ;  /* 0x0000000104047887 */ /* 0x000fe20008000000 */
[----:B------:R0:W5:Y:S03]  /*11a0*/  @P1 LDG.E R0, desc[UR6][R2.64] ;  /* 0x0000000602001981 */ /* 0x000166000c1e1900 */
[----:B------:R-:W-:-:S03]  /*11b0*/  UIMAD UR4, UR4, UR5, URZ ;  /* 0x00000005040472a4 */ /* 0x000fc6000f8e023f */
[----:B------:R-:W-:-:S03]  /*11c0*/  ULDC UR5, c[0x0][0x338] ;  /* 0x0000ce0000057ab9 */ /* 0x000fc60000000800 */
[----:B------:R-:W-:Y:S02]  /*11d0*/  IMAD.U32 R25, RZ, RZ, UR4 ;  /* 0x00000004ff197e24 */ /* 0x000fe4000f8e00ff */
[----:B0-----:R-:W-:Y:S01]  /*11e0*/  IMAD.U32 R2, RZ, RZ, UR5 ;  /* 0x00000005ff027e24 */ /* 0x001fe2000f8e00ff */
[----:B--2---:R0:W-:Y:S01]  /*11f0*/  STL [R1+0x1c], R10 ;  /* 0x00001c0a01007387 */ /* 0x0041e20000100800 */
[----:B------:R-:W-:Y:S01]  /*1200*/  IMAD.MOV.U32 R15, RZ, RZ, R10 ;  /* 0x000000ffff0f7224 */ /* 0x000fe200078e000a */
[----:B------:R-:W-:Y:S06]  /*1210*/  @P2 BRA `(.L_x_6615) ;  /* 0x00000000002c2947 */ /* 0x000fec0003800000 */
[----:B------:R-:W-:Y:S02]  /*1220*/  ULDC.64 UR4, c[0x0][0xa00] ;  /* 0x0002800000047ab9 */ /* 0x000fe40000000a00 */
[----:B------:R-:W-:-:S04]  /*1230*/  ISETP.NE.U32.AND P1, PT, RZ, UR4, PT ;  /* 0x00000004ff007c0c */ /* 0x000fc8000bf25070 */
[----:B------:R-:W-:-:S13]  /*1240*/  ISETP.NE.AND.EX P1, PT, RZ, UR5, PT, P1 ;  /* 0x00000005ff007c0c */ /* 0x000fda000bf25310 */
[----:B------:R-:W-:Y:S05]  /*1250*/  @!P1 BRA `(.L_x_6615) ;  /* 0x00000000001c9947 */ /* 0x000fea0003800000 */
[----:B------:R-:W1:Y:S01]  /*1260*/  LDC.64 R4, c[0x0][0xa00] ;  /* 0x00028000ff047b82 */ /* 0x000e620000000a00 */
[----:B------:R-:W-:Y:S01]  /*1270*/  ULDC.64 UR4, c[0x0][0x208] ;  /* 0x0000820000047ab9 */ /* 0x000fe20000000a00 */
[----:B-1----:R-:W-:-:S05]  /*1280*/  IMAD.WIDE R4, R28, 0x4, R4 ;  /* 0x000000041c047825 */ /* 0x002fca00078e0204 */
[----:B------:R-:W2:Y:S04]  /*1290*/  LDG.E R3, desc[UR4][R4.64] ;  /* 0x0000000404037981 */ /* 0x000ea8000c1e1900 */
[----:B------:R-:W2:Y:S02]  /*12a0*/  LDG.E R6, desc[UR4][R4.64+0x4] ;  /* 0x0000040404067981 */ /* 0x000ea4000c1e1900 */
[----:B--2---:R-:W-:-:S05]  /*12b0*/  IMAD.IADD R15, R6, 0x1, -R3 ;  /* 0x00000001060f7824 */ /* 0x004fca00078e0a03 */
[----:B------:R1:W-:Y:S02]  /*12c0*/  STL [R1+0x1c], R15 ;  /* 0x00001c0f01007387 */ /* 0x0003e40000100800 */
.L_x_6615:
[----:B------:R-:W2:Y:S01]  /*12d0*/  LDL R14, [R1+0x5c] ;  /* 0x00005c00010e7983 */ /* 0x000ea20000100800 */
[----:B------:R-:W-:-:S03]  /*12e0*/  ULDC.64 UR4, c[0x0][0xa20] ;  /* 0x0002880000047ab9 */ /* 0x000fc60000000a00 */
[----:B------:R-:W3:Y:S01]  /*12f0*/  LDL R27, [R1+0x60] ;  /* 0x00006000011b7983 */ /* 0x000ee20000100800 */
[----:B------:R-:W-:-:S04]  /*1300*/  ISETP.NE.U32.AND P1, PT, RZ, UR4, PT ;  /* 0x00000004ff007c0c */ /* 0x000fc8000bf25070 */
[----:B------:R-:W-:Y:S01]  /*1310*/  ISETP.NE.AND.EX P1, PT, RZ, UR5, PT, P1 ;  /* 0x00000005ff007c0c */ /* 0x000fe2000bf25310 */
[----:B--2---:R2:W-:Y:S04]  /*1320*/  STL [R1+0x88], R14 ;  /* 0x0000880e01007387 */ /* 0x0045e80000100800 */
[----:B---3--:R2:W-:Y:S04]  /*1330*/  STL [R1+0x80], R27 ;  /* 0x0000801b01007387 */ /* 0x0085e80000100800 */
[----:B------:R2:W-:Y:S04]  /*1340*/  STL [R1+0x84], R28 ;  /* 0x0000841c01007387 */ /* 0x0005e80000100800 */
[----:B------:R-:W-:Y:S05]  /*1350*/  @!P1 BRA `(.L_x_6616) ;  /* 0x0000000000149947 */ /* 0x000fea0003800000 */
[----:B------:R-:W3:Y:S01]  /*1360*/  LDC.64 R4, c[0x0][0xa20] ;  /* 0x00028800ff047b82 */ /* 0x000ee20000000a00 */
[----:B------:R-:W-:Y:S01]  /*1370*/  ULDC.64 UR4, c[0x0][0x208] ;  /* 0x0000820000047ab9 */ /* 0x000fe20000000a00 */
[----:B---3--:R-:W-:-:S05]  /*1380*/  IMAD.WIDE R4, R28, 0x4, R4 ;  /* 0x000000041c047825 */ /* 0x008fca00078e0204 */
[----:B------:R3:W5:Y:S01]  /*1390*/  LDG.E R25, desc[UR4][R4.64] ;  /* 0x0000000404197981 */ /* 0x000762000c1e1900 */
[----:B------:R-:W-:Y:S05]  /*13a0*/  BRA `(.L_x_6617) ;  /* 0x0000000000147947 */ /* 0x000fea0003800000 */
.L_x_6616:
[----:B------:R-:W-:Y:S05]  /*13b0*/  @!P0 BRA `(.L_x_6617) ;  /* 0x0000000000108947 */ /* 0x000fea0003800000 */
[----:B------:R-:W-:Y:S02]  /*13c0*/  ULDC.64 UR4, c[0x0][0x208] ;  /* 0x0000820000047ab9 */ /* 0x000fe40000000a00 */
[----:B------:R-:W3:Y:S04]  /*13d0*/  LDG.E R4, desc[UR4][R8.64] ;  /* 0x0000000408047981 */ /* 0x000ee8000c1e1900 */
[----:B------:R-:W3:Y:S02]  /*13e0*/  LDG.E R25, desc[UR4][R8.64+0x4] ;  /* 0x0000040408197981 */ /* 0x000ee4000c1e1900 */
[----:B---3--:R-:W-:-:S07]  /*13f0*/  IMAD.IADD R25, R25, 0x1, -R4 ;  /* 0x0000000119197824 */ /* 0x008fce00078e0a04 */
.L_x_6617:
[----:B------:R-:W-:Y:S01]  /*1400*/  ULDC.64 UR4, c[0x0][0xa10] ;  /* 0x0002840000047ab9 */ /* 0x000fe20000000a00 */
[----:B------:R-:W-:Y:S01]  /*1410*/  ULDC.64 UR6, c[0x0][0x208] ;  /* 0x0000820000067ab9 */ /* 0x000fe20000000a00 */
[----:B------:R-:W-:Y:S01]  /*1420*/  ISETP.NE.U32.AND P0, PT, RZ, UR4, PT ;  /* 0x00000004ff007c0c */ /* 0x000fe2000bf05070 */
[----:B0-----:R-:W0:Y:S03]  /*1430*/  LDC.64 R10, c[0x0][0x9e0] ;  /* 0x00027800ff0a7b82 */ /* 0x001e260000000a00 */
[----:B------:R-:W-:Y:S01]  /*1440*/  ISETP.NE.AND.EX P0, PT, RZ, UR5, PT, P0 ;  /* 0x00000005ff007c0c */ /* 0x000fe2000bf05300 */
[----:B------:R-:W-:Y:S02]  /*1450*/  ULDC.64 UR4, c[0x0][0xa30] ;  /* 0x00028c0000047ab9 */ /* 0x000fe40000000a00 */
[----:B------:R-:W-:-:S04]  /*1460*/  ISETP.NE.U32.AND P1, PT, RZ, UR4, PT ;  /* 0x00000004ff007c0c */ /* 0x000fc8000bf25070 */
[----:B------:R-:W-:-:S06]  /*1470*/  ISETP.NE.AND.EX P1, PT, RZ, UR5, PT, P1 ;  /* 0x00000005ff007c0c */ /* 0x000fcc000bf25310 */
[----:B---3--:R-:W3:Y:S08]  /*1480*/  @P0 LDC.64 R4, c[0x0][0xa10] ;  /* 0x00028400ff040b82 */ /* 0x008ef00000000a00 */
[----:B------:R-:W4:Y:S01]  /*1490*/  @P1 LDC.64 R6, c[0x0][0xa30] ;  /* 0x00028c00ff061b82 */ /* 0x000f220000000a00 */
[----:B---3--:R-:W-:-:S05]  /*14a0*/  @P0 IMAD.WIDE R4, R28, 0x4, R4 ;  /* 0x000000041c040825 */ /* 0x008fca00078e0204 */
[----:B------:R-:W3:Y:S04]  /*14b0*/  @P0 LDG.E R3, desc[UR6][R4.64] ;  /* 0x0000000604030981 */ /* 0x000ee8000c1e1900 */
[----:B------:R-:W3:Y:S01]  /*14c0*/  @P0 LDG.E R8, desc[UR6][R4.64+0x4] ;  /* 0x0000040604080981 */ /* 0x000ee2000c1e1900 */
[----:B-----5:R-:W-:Y:S02]  /*14d0*/  IMAD.IADD R13, R25, 0x1, -R0 ;  /* 0x00000001190d7824 */ /* 0x020fe400078e0a00 */
[----:B------:R-:W-:Y:S02]  /*14e0*/  IMAD.MOV.U32 R124, RZ, RZ, R25 ;  /* 0x000000ffff7c7224 */ /* 0x000fe400078e0019 */
[----:B----4-:R-:W-:-:S05]  /*14f0*/  @P1 IMAD.WIDE R6, R28, 0x4, R6 ;  /* 0x000000041c061825 */ /* 0x010fca00078e0206 */
[----:B------:R4:W5:Y:S01]  /*1500*/  @P1 LDG.E R124, desc[UR6][R6.64] ;  /* 0x00000006067c1981 */ /* 0x000962000c1e1900 */
[----:B0-----:R-:W-:Y:S02]  /*1510*/  ISETP.GE.AND P1, PT, R11, 0x1, PT ;  /* 0x000000010b00780c */ /* 0x001fe40003f26270 */
[----:B------:R-:W-:Y:S01]  /*1520*/  LEA R0, R14, 0x80, 0x7 ;  /* 0x000000800e007811 */ /* 0x000fe200078e38ff */
[----:B---3--:R-:W-:Y:S02]  /*1530*/  @P0 IMAD.IADD R2, R8, 0x1, -R3 ;  /* 0x0000000108020824 */ /* 0x008fe400078e0a03 */
[----:B------:R-:W-:Y:S02]  /*1540*/  IMAD.MOV.U32 R8, RZ, RZ, RZ ;  /* 0x000000ffff087224 */ /* 0x000fe400078e00ff */
[----:B------:R-:W-:-:S04]  /*1550*/  IMAD.IADD R12, R13, 0x1, R2 ;  /* 0x000000010d0c7824 */ /* 0x000fc800078e0202 */
[C---:B------:R-:W-:Y:S01]  /*1560*/  VIADD R9, R12.reuse, 0xdf ;  /* 0x000000df0c097836 */ /* 0x040fe20000000000 */
[----:B------:R4:W-:Y:S01]  /*1570*/  STL [R1+0x18], R12 ;  /* 0x0000180c01007387 */ /* 0x0009e20000100800 */
[----:B------:R-:W-:Y:S02]  /*1580*/  IADD3 R3, R12, R0, -R15 ;  /* 0x000000000c037210 */ /* 0x000fe40007ffe80f */
[----:B------:R-:W-:-:S04]  /*1590*/  IMAD.HI R8, R9, -0x6db6db6d, R8 ;  /* 0x9249249309087827 */ /* 0x000fc800078e0208 */
[----:B------:R-:W-:Y:S01]  /*15a0*/  IMAD.IADD R4, R3, 0x1, R10 ;  /* 0x0000000103047824 */ /* 0x000fe200078e020a */
[----:B------:R-:W-:-:S04]  /*15b0*/  SHF.R.U32.HI R139, RZ, 0x1f, R8 ;  /* 0x0000001fff8b7819 */ /* 0x000fc80000011608 */
[----:B------:R-:W-:Y:S01]  /*15c0*/  LEA.HI.SX32 R139, R8, R139, 0x19 ;  /* 0x0000008b088b7211 */ /* 0x000fe200078fcaff */
[----:B----4-:R-:W-:Y:S06]  /*15d0*/  @!P1 BRA `(.L_x_6618) ;  /* 0x0000000000489947 */ /* 0x010fec0003800000 */
        /* <DEDUP_REMOVED lines=11> */
.L_x_6620:
[----:B------:R-:W-:-:S13]  /*1690*/  ISETP.NE.AND P0, PT, R11, 0x1, PT ;  /* 0x000000010b00780c */ /* 0x000fda0003f05270 */
[----:B------:R-:W0:Y:S02]  /*16a0*/  @P0 LDC.64 R6, c[0x0][0x9e8] ;  /* 0x00027a00ff060b82 */ /* 0x000e240000000a00 */
[----:B0-----:R-:W-:-:S05]  /*16b0*/  @P0 IMAD.HI.U32 R6, R0, R6, RZ ;  /* 0x0000000600060227 */ /* 0x001fca00078e00ff */
[----:B------:R-:W-:-:S07]  /*16c0*/  @P0 SHF.R.U32.HI R0, RZ, R7, R6 ;  /* 0x00000007ff000219 */ /* 0x000fce0000011606 */
.L_x_6621:
[----:B------:R-:W-:Y:S05]  /*16d0*/  BSYNC B0 ;  /* 0x0000000000007941 */ /* 0x000fea0003800000 */
.L_x_6619:
[----:B------:R-:W-:-:S05]  /*16e0*/  IMAD R3, R0, R11, R11 ;  /* 0x0000000b00037224 */ /* 0x000fca00078e020b */
[----:B------:R-:W-:-:S07]  /*16f0*/  VIMNMX R4, R4, R3, PT ;  /* 0x0000000304047248 */ /* 0x000fce0003fe0100 */
.L_x_6618:
        /* <DEDUP_REMOVED lines=15> */
.L_x_6624:
[----:B------:R-:W-:-:S13]  /*17f0*/  ISETP.NE.AND P0, PT, R11, 0x1, PT ;  /* 0x000000010b00780c */ /* 0x000fda0003f05270 */
[----:B------:R-:W0:Y:S02]  /*1800*/  @P0 LDC.64 R8, c[0x0][0x9e8] ;  /* 0x00027a00ff080b82 */ /* 0x000e240000000a00 */
[----:B0-----:R-:W-:-:S05]  /*1810*/  @P0 IMAD.HI.U32 R6, R0, R8, RZ ;  /* 0x0000000800060227 */ /* 0x001fca00078e00ff */
[----:B------:R-:W-:-:S07]  /*1820*/  @P0 SHF.R.U32.HI R0, RZ, R9, R6 ;  /* 0x00000009ff000219 */ /* 0x000fce0000011606 */
.L_x_6625:
[----:B------:R-:W-:Y:S05]  /*1830*/  BSYNC B0 ;  /* 0x0000000000007941 */ /* 0x000fea0003800000 */
.L_x_6623:
[----:B------:R-:W-:-:S05]  /*1840*/  IMAD R0, R0, R11, RZ ;  /* 0x0000000b00007224 */ /* 0x000fca00078e02ff */
[----:B------:R-:W-:-:S07]  /*1850*/  VIMNMX R7, R7, R0, !PT ;  /* 0x0000000007077248 */ /* 0x000fce0007fe0100 */
.L_x_6622:
[----:B------:R-:W-:Y:S02]  /*1860*/  VIADD R5, R4, 0xdf ;  /* 0x000000df04057836 */ /* 0x000fe40000000000 */
[----:B------:R-:W-:Y:S02]  /*1870*/  IMAD.MOV.U32 R6, RZ, RZ, RZ ;  /* 0x000000ffff067224 */ /* 0x000fe400078e00ff */
[----:B------:R-:W-:Y:S02]  /*1880*/  IMAD.MOV.U32 R4, RZ, RZ, RZ ;  /* 0x000000ffff047224 */ /* 0x000fe400078e00ff */
[----:B------:R-:W-:-:S04]  /*1890*/  IMAD.HI R7, R7, -0x6db6db6d, R6 ;  /* 0x9249249307077827 */ /* 0x000fc800078e0206 */
[----:B------:R-:W-:Y:S01]  /*18a0*/  IMAD.HI R4, R5, -0x6db6db6d, R4 ;  /* 0x9249249305047827 */ /* 0x000fe200078e0204 */
        /* <DEDUP_REMOVED lines=9> */
[----:B------:R-:W-:Y:S02]  /*1940*/  VIMNMX R3, R3, R2, PT ;  /* 0x0000000203037248 */ /* 0x000fe40003fe0100 */
[----:B------:R-:W-:Y:S02]  /*1950*/  SHF.R.U32.HI R110, RZ, 0x5, R0 ;  /* 0x00000005ff6e7819 */ /* 0x000fe40000011600 */
[----:B------:R-:W-:-:S03]  /*1960*/  ISETP.GT.AND P0, PT, R3, R0, PT ;  /* 0x000000000300720c */ /* 0x000fc60003f04270 */
[----:B------:R-:W-:-:S04]  /*1970*/  IMAD.WIDE.U32 R110, R110, 0x24924925, RZ ;  /* 0x249249256e6e7825 */ /* 0x000fc800078e00ff */
[----:B------:R-:W-:-:S04]  /*1980*/  IMAD.MOV.U32 R110, RZ, RZ, R111 ;  /* 0x000000ffff6e7224 */ /* 0x000fc800078e006f */
[----:B------:R-:W-:Y:S02]  /*1990*/  IMAD.MOV.U32 R24, RZ, RZ, R110 ;  /* 0x000000ffff187224 */ /* 0x000fe400078e006e */
[----:B------:R-:W-:Y:S02]  /*19a0*/  @P0 VIADD R5, R3, 0xdf ;  /* 0x000000df03050836 */ /* 0x000fe40000000000 */
[----:B------:R-:W-:-:S04]  /*19b0*/  @P0 IMAD.MOV.U32 R4, RZ, RZ, RZ ;  /* 0x000000ffff040224 */ /* 0x000fc800078e00ff */
[----:B------:R-:W-:-:S05]  /*19c0*/  @P0 IMAD.HI R4, R5, -0x6db6db6d, R4 ;  /* 0x9249249305040827 */ /* 0x000fca00078e0204 */
[----:B------:R-:W-:-:S04]  /*19d0*/  @P0 SHF.R.U32.HI R3, RZ, 0x1f, R4 ;  /* 0x0000001fff030819 */ /* 0x000fc80000011604 */
[----:B------:R-:W-:Y:S02]  /*19e0*/  @P0 LEA.HI.SX32 R24, R4, R3, 0x19 ;  /* 0x0000000304180211 */ /* 0x000fe400078fcaff */
        /* <DEDUP_REMOVED lines=11> */
[----:B-12---:R0:W1:Y:S01]  /*1aa0*/  LDC.64 R14, c[0x4][R0] ;  /* 0x01000000000e7b82 */ /* 0x0060620000000a00 */
        /* <DEDUP_REMOVED lines=11> */
.L_x_6628:
[----:B------:R-:W-:Y:S05]  /*1b60*/  BSYNC B6 ;  /* 0x0000000000067941 */ /* 0x000fea0003800000 */
.L_x_6627:
        /* <DEDUP_REMOVED lines=20> */
.L_x_6630:
[----:B------:R-:W-:Y:S05]  /*1cb0*/  BSYNC B6 ;  /* 0x0000000000067941 */ /* 0x000fea0003800000 */
.L_x_6629:
[----:B------:R-:W-:Y:S01]  /*1cc0*/  ULDC.64 UR4, c[0x0][0x9f8] ;  /* 0x00027e0000047ab9 */ /* 0x000fe20000000a00 */
[----:B------:R-:W-:Y:S01]  /*1cd0*/  IMAD.MOV.U32 R6, RZ, RZ, R28 ;  /* 0x000000ffff067224 */ /* 0x000fe200078e001c */
[----:B------:R-:W-:Y:S01]  /*1ce0*/  ISETP.NE.U32.AND P0, PT, RZ, UR4, PT ;  /* 0x00000004ff007c0c */ /* 0x000fe2000bf05070 */
[----:B------:R-:W-:Y:S01]  /*1cf0*/  ULDC.64 UR6, c[0x0][0x208] ;  /* 0x0000820000067ab9 */ /* 0x000fe20000000a00 */
[----:B------:R-:W3:Y:S01]  /*1d00*/  LDL R48, [R1+0x70] ;  /* 0x0000700001307983 */ /* 0x000ee20000100800 */
[----:B------:R-:W0:Y:S01]  /*1d10*/  LDC R0, c[0x0][0x428] ;  /* 0x00010a00ff007b82 */ /* 0x000e220000000800 */
[----:B------:R-:W-:-:S07]  /*1d20*/  ISETP.NE.AND.EX P0, PT, RZ, UR5, PT, P0 ;  /* 0x00000005ff007c0c */ /* 0x000fce000bf05300 */
[----:B------:R-:W4:Y:S01]  /*1d30*/  LDC.64 R36, c[0x0][0x2f0] ;  /* 0x0000bc00ff247b82 */ /* 0x000f220000000a00 */
[----:B------:R-:W3:Y:S01]  /*1d40*/  LDL R47, [R1+0x74] ;  /* 0x00007400012f7983 */ /* 0x000ee20000100800 */
[----:B------:R-:W-:Y:S01]  /*1d50*/  IMAD.IADD R95, R26, 0x1, R25 ;  /* 0x000000011a5f7824 */ /* 0x000fe200078e0219 */
[----:B------:R-:W-:Y:S02]  /*1d60*/  ULDC.64 UR4, c[0x0][0x2f8] ;  /* 0x0000be0000047ab9 */ /* 0x000fe40000000a00 */
[----:B------:R-:W3:Y:S03]  /*1d70*/  LDL R46, [R1+0x7c] ;  /* 0x00007c00012e7983 */ /* 0x000ee60000100800 */
[----:B------:R-:W1:Y:S01]  /*1d80*/  @P0 LDC.64 R4, c[0x0][0x9f8] ;  /* 0x00027e00ff040b82 */ /* 0x000e620000000a00 */
[----:B------:R-:W3:Y:S01]  /*1d90*/  LDL R44, [R1+0x78] ;  /* 0x00007800012c7983 */ /* 0x000ee20000100800 */
[----:B------:R-:W2:Y:S01]  /*1da0*/  S2R R20, SR_TID.X ;  /* 0x0000000000147919 */ /* 0x000ea20000002100 */
[----:B------:R-:W-:-:S05]  /*1db0*/  IMAD.MOV.U32 R3, RZ, RZ, R27 ;  /* 0x000000ffff037224 */ /* 0x000fca00078e001b */
[----:B------:R-:W2:Y:S08]  /*1dc0*/  LDC.64 R92, c[0x0][0x3e8] ;  /* 0x0000fa00ff5c7b82 */ /* 0x000eb00000000a00 */
[----:B------:R-:W2:Y:S01]  /*1dd0*/  LDC R123, c[0x0][0x3d4] ;  /* 0x0000f500ff7b7b82 */ /* 0x000ea20000000800 */
[----:B-1----:R-:W-:-:S07]  /*1de0*/  @P0 IMAD.WIDE R4, R28, 0x4, R4 ;  /* 0x000000041c040825 */ /* 0x002fce00078e0204 */
[----:B------:R-:W1:Y:S01]  /*1df0*/  LDC.64 R86, c[0x0][0x3d8] ;  /* 0x0000f600ff567b82 */ /* 0x000e620000000a00 */
[----:B------:R2:W3:Y:S01]  /*1e00*/  @P0 LDG.E R6, desc[UR6][R4.64] ;  /* 0x0000000604060981 */ /* 0x0004e2000c1e1900 */
[----:B0-----:R-:W-:Y:S01]  /*1e10*/  ISETP.NE.AND P0, PT, R0, 0x1, PT ;  /* 0x000000010000780c */ /* 0x001fe20003f05270 */
[----:B------:R-:W-:Y:S01]  /*1e20*/  ULDC.64 UR6, c[0x0][0xa08] ;  /* 0x0002820000067ab9 */ /* 0x000fe20000000a00 */
[----:B------:R-:W-:Y:S02]  /*1e30*/  SHF.R.S32.HI R21, RZ, 0x1f, R95 ;  /* 0x0000001fff157819 */ /* 0x000fe4000001145f */
[----:B------:R-:W-:Y:S02]  /*1e40*/  SHF.R.S32.HI R23, RZ, 0x1f, R22 ;  /* 0x0000001fff177819 */ /* 0x000fe40000011416 */
[----:B------:R-:W-:Y:S01]  /*1e50*/  SHF.R.S32.HI R229, RZ, 0x1f, R228 ;  /* 0x0000001fffe57819 */ /* 0x000fe200000114e4 */
[-C--:B----4-:R-:W-:Y:S01]  /*1e60*/  IMAD R8, R21, R36.reuse, RZ ;  /* 0x0000002415087224 */ /* 0x090fe200078e02ff */
[----:B--2---:R-:W-:Y:S01]  /*1e70*/  SHF.R.U32.HI R20, RZ, 0x7, R20 ;  /* 0x00000007ff147819 */ /* 0x004fe20000011614 */
[----:B------:R-:W-:Y:S01]  /*1e80*/  IMAD.WIDE.U32 R4, R95, R36, RZ ;  /* 0x000000245f047225 */ /* 0x000fe200078e00ff */
[----:B------:R-:W-:-:S02]  /*1e90*/  SHF.R.S32.HI R26, RZ, 0x1f, R230 ;  /* 0x0000001fff1a7819 */ /* 0x000fc400000114e6 */
[----:B------:R-:W-:Y:S01]  /*1ea0*/  ISETP.NE.AND P6, PT, R20, 0x1, PT ;  /* 0x000000011400780c */ /* 0x000fe20003fc5270 */
[----:B------:R-:W0:Y:S01]  /*1eb0*/  @P0 LDC R0, c[0x0][0x42c] ;  /* 0x00010b00ff000b82 */ /* 0x000e220000000800 */
[----:B------:R-:W-:Y:S01]  /*1ec0*/  ISETP.GE.AND P1, PT, R22, R123, PT ;  /* 0x0000007b1600720c */ /* 0x000fe20003f26270 */
[----:B------:R-:W-:Y:S01]  /*1ed0*/  IMAD.WIDE.U32 R10, R230, R92, R22 ;  /* 0x0000005ce60a7225 */ /* 0x000fe200078e0016 */
[----:B------:R-:W-:-:S03]  /*1ee0*/  SHF.L.U64.HI R97, R36, 0x6, R37 ;  /* 0x0000000624617819 */ /* 0x000fc60000010225 */
[----:B------:R-:W-:Y:S01]  /*1ef0*/  IMAD.SHL.U32 R96, R36, 0x40, RZ ;  /* 0x0000004024607824 */ /* 0x000fe200078e00ff */
[--C-:B-1----:R-:W-:Y:S01]  /*1f00*/  SHF.L.U64.HI R15, R86, 0x6, R87.reuse ;  /* 0x00000006560f7819 */ /* 0x102fe20000010257 */
[----:B------:R-:W1:Y:S01]  /*1f10*/  @P0 LDC R7, c[0x0][0x430] ;  /* 0x00010c00ff070b82 */ /* 0x000e620000000800 */
[----:B------:R-:W-:Y:S01]  /*1f20*/  VIADD R138, R20, 0x8 ;  /* 0x00000008148a7836 */ /* 0x000fe20000000000 */
[----:B------:R-:W-:Y:S01]  /*1f30*/  SHF.L.U64.HI R14, R86, 0x7, R87 ;  /* 0x00000007560e7819 */ /* 0x000fe20000010257 */
[C---:B------:R-:W-:Y:S02]  /*1f40*/  VIADD R30, R230.reuse, 0x40 ;  /* 0x00000040e61e7836 */ /* 0x040fe40000000000 */
[C---:B------:R-:W-:Y:S02]  /*1f50*/  VIADD R28, R230.reuse, 0x80 ;  /* 0x00000080e61c7836 */ /* 0x040fe40000000000 */
[----:B------:R-:W-:Y:S02]  /*1f60*/  VIADD R25, R230, 0xc0 ;  /* 0x000000c0e6197836 */ /* 0x000fe40000000000 */
[----:B------:R-:W-:-:S02]  /*1f70*/  IMAD R33, R93, 0xe0, RZ ;  /* 0x000000e05d217824 */ /* 0x000fc400078e02ff */
[C---:B------:R-:W-:Y:S01]  /*1f80*/  IMAD.WIDE.U32 R132, R36.reuse, 0xe0, RZ ;  /* 0x000000e024847825 */ /* 0x040fe200078e00ff */
[----:B------:R-:W-:Y:S02]  /*1f90*/  SHF.R.S32.HI R130, RZ, 0x1f, R25 ;  /* 0x0000001fff827819 */ /* 0x000fe40000011419 */
[----:B------:R-:W-:Y:S01]  /*1fa0*/  SHF.L.U64.HI R122, R36, 0x7, R37 ;  /* 0x00000007247a7819 */ /* 0x000fe20000010225 */
[----:B------:R-:W-:Y:S01]  /*1fb0*/  IMAD R117, R87, 0xe0, RZ ;  /* 0x000000e057757824 */ /* 0x000fe200078e02ff */
[----:B------:R-:W-:Y:S01]  /*1fc0*/  SHF.R.S32.HI R131, RZ, 0x1f, R28 ;  /* 0x0000001fff837819 */ /* 0x000fe2000001141c */
        /* <DEDUP_REMOVED lines=12> */
[----:B------:R-:W-:Y:S02]  /*2090*/  IMAD.IADD R5, R5, 0x1, R7 ;  /* 0x0000000105057824 */ /* 0x000fe400078e0207 */
[-C--:B------:R-:W-:Y:S02]  /*20a0*/  IMAD R20, R26, R36.reuse, RZ ;  /* 0x000000241a147224 */ /* 0x080fe400078e02ff */
[----:B------:R-:W-:-:S04]  /*20b0*/  IMAD.WIDE.U32 R134, R230, R36, R96 ;  /* 0x00000024e6867225 */ /* 0x000fc800078e0060 */
[----:B------:R-:W-:-:S04]  /*20c0*/  IMAD R31, R230, R37, R20 ;  /* 0x00000025e61f7224 */ /* 0x000fc800078e0214 */
[----:B------:R-:W-:Y:S02]  /*20d0*/  IMAD.IADD R107, R31, 0x1, R135 ;  /* 0x000000011f6b7824 */ /* 0x000fe400078e0287 */
[----:B------:R-:W-:-:S04]  /*20e0*/  IMAD.WIDE.U32 R98, R230, R36, R22 ;  /* 0x00000024e6627225 */ /* 0x000fc800078e0016 */
[----:B------:R-:W-:Y:S01]  /*20f0*/  IMAD.IADD R106, R99, 0x1, R31 ;  /* 0x00000001636a7824 */ /* 0x000fe200078e021f */
[----:B---3--:R-:W-:Y:S02]  /*2100*/  SHF.R.S32.HI R0, RZ, 0x1f, R6 ;  /* 0x0000001fff007819 */ /* 0x008fe40000011406 */
[----:B------:R-:W-:Y:S02]  /*2110*/  SEL R7, R6, RZ, !P0 ;  /* 0x000000ff06077207 */ /* 0x000fe40004000000 */
[----:B------:R-:W-:-:S03]  /*2120*/  SEL R8, R0, RZ, !P0 ;  /* 0x000000ff00087207 */ /* 0x000fc60004000000 */
[----:B------:R-:W-:-:S04]  /*2130*/  IMAD.WIDE.U32 R38, R7, UR4, R4 ;  /* 0x0000000407267c25 */ /* 0x000fc8000f8e0004 */
        /* <DEDUP_REMOVED lines=8> */
[----:B------:R-:W-:Y:S02]  /*21c0*/  IMAD.MOV.U32 R40, RZ, RZ, R4 ;  /* 0x000000ffff287224 */ /* 0x000fe400078e0004 */
[----:B------:R-:W-:Y:S02]  /*21d0*/  IMAD R3, R8, UR4, RZ ;  /* 0x0000000408037c24 */ /* 0x000fe4000f8e02ff */
[----:B------:R-:W-:Y:S02]  /*21e0*/  IMAD.IADD R41, R5, 0x1, R41 ;  /* 0x0000000105297824 */ /* 0x000fe400078e0229 */
[----:B------:R-:W-:Y:S02]  /*21f0*/  IMAD R103, R7, UR5, R3 ;  /* 0x0000000507677c24 */ /* 0x000fe4000f8e0203 */
[----:B------:R-:W-:-:S02]  /*2200*/  IMAD R3, R26, R92, RZ ;  /* 0x0000005c1a037224 */ /* 0x000fc400078e02ff */
[----:B------:R-:W-:Y:S01]  /*2210*/  IMAD.WIDE.U32 R40, R7, UR4, R40 ;  /* 0x0000000407287c25 */ /* 0x000fe2000f8e0028 */
[C---:B------:R-:W-:Y:S01]  /*2220*/  IADD3 R94, P0, R230.reuse, R95, RZ ;  /* 0x0000005fe65e7210 */ /* 0x040fe20007f1e0ff */
[----:B------:R-:W-:Y:S02]  /*2230*/  ULDC UR4, c[0x0][0x2e4] ;  /* 0x0000b90000047ab9 */ /* 0x000fe40000000800 */
[----:B------:R-:W-:Y:S01]  /*2240*/  IMAD R91, R230, R93, R3 ;  /* 0x0000005de65b7224 */ /* 0x000fe200078e0203 */
[----:B------:R-:W-:Y:S01]  /*2250*/  SEL R3, R123, RZ, P1 ;  /* 0x000000ff7b037207 */ /* 0x000fe20000800000 */
[----:B------:R-:W-:Y:S02]  /*2260*/  IMAD R0, R26, R86, RZ ;  /* 0x000000561a007224 */ /* 0x000fe400078e02ff */
[----:B------:R-:W-:-:S04]  /*2270*/  IMAD.WIDE.U32 R6, R230, R92, R228 ;  /* 0x0000005ce6067225 */ /* 0x000fc800078e00e4 */
[----:B------:R-:W-:Y:S02]  /*2280*/  IMAD.IADD R3, R22, 0x1, R3 ;  /* 0x0000000116037824 */ /* 0x000fe400078e0203 */
[C---:B------:R-:W-:Y:S01]  /*2290*/  IMAD R13, R230.reuse, R87, R0 ;  /* 0x00000057e60d7224 */ /* 0x040fe200078e0200 */
[----:B------:R-:W-:Y:S01]  /*22a0*/  P2R R0, PR, RZ, 0x2 ;  /* 0x00000002ff007803 */ /* 0x000fe20000000000 */
[----:B------:R-:W-:Y:S01]  /*22b0*/  IMAD.WIDE.U32 R4, R230, R86, R228 ;  /* 0x00000056e6047225 */ /* 0x000fe200078e00e4 */
[----:B------:R-:W-:-:S03]  /*22c0*/  SHF.R.S32.HI R12, RZ, 0x1f, R3 ;  /* 0x0000001fff0c7819 */ /* 0x000fc60000011403 */
[----:B------:R-:W-:Y:S01]  /*22d0*/  IMAD.IADD R7, R7, 0x1, R91 ;  /* 0x0000000107077824 */ /* 0x000fe200078e025b */
[----:B------:R-:W-:Y:S01]  /*22e0*/  LEA.HI R32, R12, R3, RZ, 0x4 ;  /* 0x000000030c207211 */ /* 0x000fe200078f20ff */
[----:B------:R-:W-:Y:S01]  /*22f0*/  IMAD.IADD R91, R91, 0x1, R11 ;  /* 0x000000015b5b7824 */ /* 0x000fe200078e020b */
[----:B-----5:R-:W-:Y:S01]  /*2300*/  SHF.R.S32.HI R11, RZ, 0x1f, R124 ;  /* 0x0000001fff0b7819 */ /* 0x020fe2000001147c */
[----:B------:R-:W-:-:S04]  /*2310*/  IMAD.WIDE.U32 R8, R230, R86, R22 ;  /* 0x00000056e6087225 */ /* 0x000fc800078e0016 */
[----:B------:R-:W-:Y:S02]  /*2320*/  IMAD.IADD R5, R5, 0x1, R13 ;  /* 0x0000000105057824 */ /* 0x000fe400078e020d */
[----:B------:R-:W-:Y:S02]  /*2330*/  IMAD.IADD R9, R13, 0x1, R9 ;  /* 0x000000010d097824 */ /* 0x000fe400078e0209 */
[----:B------:R-:W-:Y:S02]  /*2340*/  IMAD R10, R11, R86, RZ ;  /* 0x000000560b0a7224 */ /* 0x000fe400078e02ff */
[----:B------:R-:W-:-:S04]  /*2350*/  IMAD.WIDE.U32 R88, R124, R92, R6 ;  /* 0x0000005c7c587225 */ /* 0x000fc800078e0006 */
[----:B------:R-:W-:Y:S01]  /*2360*/  IMAD R3, R11, R92, RZ ;  /* 0x0000005c0b037224 */ /* 0x000fe200078e02ff */
[----:B------:R-:W-:Y:S01]  /*2370*/  SHF.L.U64.HI R11, R92, 0x6, R93 ;  /* 0x000000065c0b7819 */ /* 0x000fe2000001025d */
[----:B------:R-:W-:-:S04]  /*2380*/  IMAD.WIDE.U32 R42, R124, R86, R4 ;  /* 0x000000567c2a7225 */ /* 0x000fc800078e0004 */
[----:B------:R-:W-:Y:S02]  /*2390*/  IMAD.SHL.U32 R6, R232, 0x80, RZ ;  /* 0x00000080e8067824 */ /* 0x000fe400078e00ff */
[----:B------:R-:W-:Y:S02]  /*23a0*/  IMAD.SHL.U32 R5, R30, 0x80, RZ ;  /* 0x000000801e057824 */ /* 0x000fe400078e00ff */
[----:B------:R-:W-:Y:S01]  /*23b0*/  IMAD.X R95, R26, 0x1, R21, P0 ;  /* 0x000000011a5f7824 */ /* 0x000fe200000e0615 */
[----:B------:R-:W-:Y:S01]  /*23c0*/  IADD3 R109, P0, R96, R134, RZ ;  /* 0x00000086606d7210 */ /* 0x000fe20007f1e0ff */
[----:B------:R-:W-:Y:S01]  /*23d0*/  IMAD R27, R124, R87, R10 ;  /* 0x000000577c1b7224 */ /* 0x000fe200078e020a */
[----:B------:R-:W-:Y:S01]  /*23e0*/  SHF.L.U64.HI R10, R92, 0x7, R93 ;  /* 0x000000075c0a7819 */ /* 0x000fe2000001025d */
[----:B------:R-:W-:Y:S01]  /*23f0*/  IMAD.WIDE.U32 R84, R124, R86, R8 ;  /* 0x000000567c547225 */ /* 0x000fe200078e0008 */
[----:B------:R-:W-:-:S03]  /*2400*/  LOP3.LUT R6, R6, 0x380, RZ, 0xc0, !PT ;  /* 0x0000038006067812 */ /* 0x000fc600078ec0ff */
[----:B------:R-:W-:Y:S02]  /*2410*/  IMAD R29, R124, R93, R3 ;  /* 0x0000005d7c1d7224 */ /* 0x000fe400078e0203 */
[C---:B------:R-:W-:Y:S02]  /*2420*/  IMAD.SHL.U32 R9, R92.reuse, 0x40, RZ ;  /* 0x000000405c097824 */ /* 0x040fe400078e00ff */
[----:B------:R-:W-:Y:S02]  /*2430*/  IMAD.SHL.U32 R8, R92, 0x80, RZ ;  /* 0x000000805c087824 */ /* 0x000fe400078e00ff */
[----:B------:R-:W-:Y:S01]  /*2440*/  IMAD.WIDE.U32 R90, R124, R92, R90 ;  /* 0x0000005c7c5a7225 */ /* 0x000fe200078e005a */
[----:B------:R-:W-:-:S03]  /*2450*/  LOP3.LUT R5, R5, 0x380, RZ, 0xc0, !PT ;  /* 0x0000038005057812 */ /* 0x000fc600078ec0ff */
[----:B------:R-:W-:Y:S02]  /*2460*/  IMAD.SHL.U32 R4, R28, 0x80, RZ ;  /* 0x000000801c047824 */ /* 0x000fe400078e00ff */
[----:B------:R-:W-:-:S04]  /*2470*/  IMAD.WIDE.U32 R92, R92, 0xe0, RZ ;  /* 0x000000e05c5c7825 */ /* 0x000fc800078e00ff */
[----:B------:R-:W-:Y:S02]  /*2480*/  IMAD.SHL.U32 R3, R25, 0x80, RZ ;  /* 0x0000008019037824 */ /* 0x000fe400078e00ff */
[----:B------:R-:W-:Y:S01]  /*2490*/  IMAD.X R108, R107, 0x1, R97, P0 ;  /* 0x000000016b6c7824 */ /* 0x000fe200000e0661 */
[----:B------:R-:W-:Y:S01]  /*24a0*/  IADD3 R115, P0, R109, R96, RZ ;  /* 0x000000606d737210 */ /* 0x000fe20007f1e0ff */
[----:B------:R-:W-:Y:S01]  /*24b0*/  IMAD.IADD R116, R93, 0x1, R33 ;  /* 0x000000015d747824 */ /* 0x000fe200078e0221 */
[----:B------:R-:W-:Y:S01]  /*24c0*/  LOP3.LUT R4, R4, 0x380, RZ, 0xc0, !PT ;  /* 0x0000038004047812 */ /* 0x000fe200078ec0ff */
[C---:B------:R-:W-:Y:S01]  /*24d0*/  IMAD.SHL.U32 R13, R86.reuse, 0x40, RZ ;  /* 0x00000040560d7824 */ /* 0x040fe200078e00ff */
[----:B------:R-:W-:Y:S01]  /*24e0*/  SHF.R.U32.HI R21, RZ, 0x3, R6 ;  /* 0x00000003ff157819 */ /* 0x000fe20000011606 */
[----:B------:R-:W-:Y:S01]  /*24f0*/  IMAD.SHL.U32 R12, R86, 0x80, RZ ;  /* 0x00000080560c7824 */ /* 0x000fe200078e00ff */
[----:B------:R-:W-:Y:S01]  /*2500*/  LOP3.LUT R34, R6, 0x70, R32, 0xf8, !PT ;  /* 0x0000007006227812 */ /* 0x000fe200078ef820 */
[----:B------:R-:W-:Y:S01]  /*2510*/  VIADD R7, R22, 0x40 ;  /* 0x0000004016077836 */ /* 0x000fe20000000000 */
[----:B------:R-:W-:-:S02]  /*2520*/  LOP3.LUT R3, R3, 0x380, RZ, 0xc0, !PT ;  /* 0x0000038003037812 */ /* 0x000fc400078ec0ff */
[----:B------:R-:W-:Y:S01]  /*2530*/  SHF.R.U32.HI R140, RZ, 0x3, R5 ;  /* 0x00000003ff8c7819 */ /* 0x000fe20000011605 */
[----:B------:R-:W-:Y:S01]  /*2540*/  IMAD R25, R37, 0xe0, RZ ;  /* 0x000000e025197824 */ /* 0x000fe200078e02ff */
[----:B------:R-:W-:Y:S01]  /*2550*/  LOP3.LUT R33, R5, 0x70, R32, 0xf8, !PT ;  /* 0x0000007005217812 */ /* 0x000fe200078ef820 */
[----:B------:R-:W-:Y:S01]  /*2560*/  IMAD.X R114, R108, 0x1, R97, P0 ;  /* 0x000000016c727824 */ /* 0x000fe200000e0661 */
[----:B------:R-:W-:Y:S01]  /*2570*/  SHF.R.U32.HI R142, RZ, 0x3, R4 ;  /* 0x00000003ff8e7819 */ /* 0x000fe20000011604 */
[----:B------:R-:W-:Y:S01]  /*2580*/  IMAD.WIDE.U32 R86, R86, 0xe0, RZ ;  /* 0x000000e056567825 */ /* 0x000fe200078e00ff */
[--C-:B------:R-:W-:Y:S02]  /*2590*/  LOP3.LUT R35, R4, 0x70, R32.reuse, 0xf8, !PT ;  /* 0x0000007004237812 */ /* 0x100fe400078ef820 */
[----:B------:R-:W-:Y:S02]  /*25a0*/  SHF.R.S32.HI R30, RZ, 0x4, R32 ;  /* 0x00000004ff1e7819 */ /* 0x000fe40000011420 */
[----:B------:R-:W-:-:S02]  /*25b0*/  LOP3.LUT R31, R32, 0xfffffff0, RZ, 0xc0, !PT ;  /* 0xfffffff0201f7812 */ /* 0x000fc400078ec0ff */
[----:B------:R-:W-:Y:S02]  /*25c0*/  LOP3.LUT R121, R34, R21, RZ, 0x3c, !PT ;  /* 0x0000001522797212 */ /* 0x000fe400078e3cff */
[----:B------:R-:W-:Y:S02]  /*25d0*/  SHF.R.U32.HI R141, RZ, 0x3, R3 ;  /* 0x00000003ff8d7819 */ /* 0x000fe40000011603 */
[----:B------:R-:W-:Y:S02]  /*25e0*/  LOP3.LUT R26, R6, 0x30, R22, 0xf8, !PT ;  /* 0x00000030061a7812 */ /* 0x000fe400078ef816 */
[----:B------:R-:W-:Y:S02]  /*25f0*/  LOP3.LUT R32, R3, 0x70, R32, 0xf8, !PT ;  /* 0x0000007003207812 */ /* 0x000fe400078ef820 */
[----:B------:R-:W-:Y:S01]  /*2600*/  LOP3.LUT R120, R33, R140, RZ, 0x3c, !PT ;  /* 0x0000008c21787212 */ /* 0x000fe200078e3cff */
[----:B------:R-:W-:Y:S01]  /*2610*/  IMAD.IADD R33, R39, 0x1, R45 ;  /* 0x0000000127217824 */ /* 0x000fe200078e022d */
[----:B------:R-:W-:Y:S01]  /*2620*/  IADD3 R34, P0, R38, R98, RZ ;  /* 0x0000006226227210 */ /* 0x000fe20007f1e0ff */
[----:B------:R-:W-:Y:S01]  /*2630*/  IMAD.IADD R20, R133, 0x1, R25 ;  /* 0x0000000185147824 */ /* 0x000fe200078e0219 */
[----:B------:R-:W-:-:S02]  /*2640*/  LOP3.LUT R119, R35, R142, RZ, 0x3c, !PT ;  /* 0x0000008e23777212 */ /* 0x000fc400078e3cff */
[----:B------:R-:W-:Y:S01]  /*2650*/  LOP3.LUT R25, R26, R21, RZ, 0x3c, !PT ;  /* 0x000000151a197212 */ /* 0x000fe200078e3cff */
[----:B------:R-:W-:Y:S01]  /*2660*/  IMAD.X R37, R106, 0x1, R33, P0 ;  /* 0x000000016a257824 */ /* 0x000fe200000e0621 */
[----:B------:R-:W-:Y:S02]  /*2670*/  LOP3.LUT R118, R32, R141, RZ, 0x3c, !PT ;  /* 0x0000008d20767212 */ /* 0x000fe400078e3cff */
[----:B------:R-:W-:Y:S02]  /*2680*/  IADD3 R35, P3, R38, 0x40, RZ ;  /* 0x0000004026237810 */ /* 0x000fe40007f7e0ff */
[----:B------:R-:W-:Y:S01]  /*2690*/  IADD3 R100, P2, R34, 0x40, RZ ;  /* 0x0000004022647810 */ /* 0x000fe20007f5e0ff */
[----:B------:R-:W-:Y:S01]  /*26a0*/  IMAD.IADD R26, R43, 0x1, R27 ;  /* 0x000000012b1a7824 */ /* 0x000fe200078e021b */
[----:B------:R-:W-:Y:S01]  /*26b0*/  SHF.R.S32.HI R32, RZ, 0x1f, R31 ;  /* 0x0000001fff207819 */ /* 0x000fe2000001141f */
[----:B------:R-:W-:Y:S01]  /*26c0*/  IMAD.IADD R28, R89, 0x1, R29 ;  /* 0x00000001591c7824 */ /* 0x000fe200078e021d */
[----:B------:R-:W-:Y:S01]  /*26d0*/  ISETP.GE.AND P0, PT, R22, UR4, PT ;  /* 0x0000000416007c0c */ /* 0x000fe2000bf06270 */
[----:B------:R-:W-:Y:S01]  /*26e0*/  IMAD.SHL.U32 R123, R123, 0x2, RZ ;  /* 0x000000027b7b7824 */ /* 0x000fe200078e00ff */
[----:B------:R-:W-:Y:S01]  /*26f0*/  ISETP.GE.AND P1, PT, R7, UR4, PT ;  /* 0x0000000407007c0c */ /* 0x000fe2000bf26270 */
[----:B------:R-:W-:-:S02]  /*2700*/  IMAD.IADD R117, R87, 0x1, R117 ;  /* 0x0000000157757824 */ /* 0x000fc400078e0275 */
[C---:B------:R-:W-:Y:S02]  /*2710*/  IMAD.IADD R25, R48.reuse, 0x1, R25 ;  /* 0x0000000130197824 */ /* 0x040fe400078e0219 */
[----:B------:R-:W-:Y:S02]  /*2720*/  IMAD.IADD R27, R27, 0x1, R85 ;  /* 0x000000011b1b7824 */ /* 0x000fe400078e0255 */
[----:B------:R-:W-:Y:S02]  /*2730*/  IMAD.IADD R29, R29, 0x1, R91 ;  /* 0x000000011d1d7824 */ /* 0x000fe400078e025b */
[----:B------:R-:W-:Y:S02]  /*2740*/  IMAD.IADD R121, R48, 0x1, R121 ;  /* 0x0000000130797824 */ /* 0x000fe400078e0279 */
[----:B------:R-:W-:Y:S02]  /*2750*/  IMAD.IADD R120, R47, 0x1, R120 ;  /* 0x000000012f787824 */ /* 0x000fe400078e0278 */
[----:B------:R-:W-:-:S02]  /*2760*/  IMAD.IADD R119, R46, 0x1, R119 ;  /* 0x000000012e777824 */ /* 0x000fc400078e0277 */
[----:B------:R-:W-:Y:S02]  /*2770*/  IMAD.IADD R118, R44, 0x1, R118 ;  /* 0x000000012c767824 */ /* 0x000fe400078e0276 */
[----:B------:R-:W-:Y:S02]  /*2780*/  IMAD.X R101, RZ, RZ, R33, P3 ;  /* 0x000000ffff657224 */ /* 0x000fe400018e0621 */
[----:B------:R-:W-:Y:S02]  /*2790*/  IMAD.X R102, RZ, RZ, R37, P2 ;  /* 0x000000ffff667224 */ /* 0x000fe400010e0625 */
[----:B------:R-:W-:Y:S01]  /*27a0*/  IMAD.IADD R103, R41, 0x1, R103 ;  /* 0x0000000129677824 */ /* 0x000fe200078e0267 */
[----:B------:R-:W-:Y:S06]  /*27b0*/  @!P6 BAR.SYNC.DEFER_BLOCKING 0x9, 0x100 ;  /* 0x024400000000eb1d */ /* 0x000fec0000010000 */
.L_x_6714:
[----:B0-----:R-:W0:Y:S01]  /*27c0*/  LDC R128, c[0x0][0x3d4] ;  /* 0x0000f500ff807b82 */ /* 0x001e220000000800 */
        /* <DEDUP_REMOVED lines=8> */
[----:B-----5:R-:W-:Y:S05]  /*2850*/  @!P2 BRA `(.L_x_6632) ;  /* 0x000000900014a947 */ /* 0x020fea0003800000 */
        /* <DEDUP_REMOVED lines=29> */
[----:B------:R-:W-:Y:S01]  /*2a30*/  CS2R R78, SRZ ;  /* 0x00000000004e7805 */ /* 0x000fe2000001ff00 */
[----:B------:R-:W-:Y:S01]  /*2a40*/  ULDC.64 UR6, c[0x0][0x208] ;  /* 0x0000820000067ab9 */ /* 0x000fe20000000a00 */
        /* <DEDUP_REMOVED lines=12> */
.L_x_6635:
[----:B------:R-:W-:Y:S05]  /*2b10*/  BSYNC B1 ;  /* 0x0000000000017941 */ /* 0x000fea0003800000 */
.L_x_6634:
[----:B0-----:R-:W-:Y:S01]  /*2b20*/  VIADD R48, R230, 0x40 ;  /* 0x00000040e6307836 */ /* 0x001fe20000000000 */
[----:B------:R-:W-:Y:S01]  /*2b30*/  BSSY B1, `(.L_x_6636) ;  /* 0x0000025000017945 */ /* 0x000fe20003800000 */
[----:B------:R-:W-:Y:S02]  /*2b40*/  CS2R R68, SRZ ;  /* 0x0000000000447805 */ /* 0x000fe4000001ff00 */
[----:B------:R-:W-:Y:S02]  /*2b50*/  CS2R R66, SRZ ;  /* 0x0000000000427805 */ /* 0x000fe4000001ff00 */
[----:B------:R-:W-:Y:S02]  /*2b60*/  CS2R R56, SRZ ;  /* 0x0000000000387805 */ /* 0x000fe4000001ff00 */
[----:B------:R-:W-:Y:S02]  /*2b70*/  ISETP.GE.AND P3, PT, R48, R113, PT ;  /* 0x000000713000720c */ /* 0x000fe40003f66270 */
        /* <DEDUP_REMOVED lines=15> */
[----:B------:R-:W-:Y:S01]  /*2c70*/  IADD3.X R65, R26, R137, R15, P4, P5 ;  /* 0x000000891a417210 */ /* 0x000fe200027ea40f */
[----:B------:R-:W-:Y:S01]  /*2c80*/  ULDC.64 UR6, c[0x0][0x208] ;  /* 0x0000820000067ab9 */ /* 0x000fe20000000a00 */
        /* <DEDUP_REMOVED lines=15> */
.L_x_6637:
[----:B------:R-:W-:Y:S05]  /*2d80*/  BSYNC B1 ;  /* 0x0000000000017941 */ /* 0x000fea0003800000 */
.L_x_6636:
        /* <DEDUP_REMOVED lines=26> */
.L_x_6639:
[----:B------:R-:W-:Y:S05]  /*2f30*/  BSYNC B1 ;  /* 0x0000000000017941 */ /* 0x000fea0003800000 */
.L_x_6638:
        /* <DEDUP_REMOVED lines=10> */
[----:B------:R-:W-:Y:S01]  /*2fe0*/  ULDC.64 UR6, c[0x0][0x208] ;  /* 0x0000820000067ab9 */ /* 0x000fe20000000a00 */
        /* <DEDUP_REMOVED lines=20> */
.L_x_6641:
[----:B------:R-:W-:Y:S05]  /*3130*/  BSYNC B1 ;  /* 0x0000000000017941 */ /* 0x000fea0003800000 */
.L_x_6640:
[----:B0-----:R-:W2:Y:S01]  /*3140*/  LDL R44, [R1+0x6c] ;  /* 0x00006c00012c7983 */ /* 0x001ea20000100800 */
[----:B------:R-:W-:Y:S02]  /*3150*/  IMAD.MOV.U32 R152, RZ, RZ, R74 ;  /* 0x000000ffff987224 */ /* 0x000fe400078e004a */
[----:B------:R-:W-:Y:S02]  /*3160*/  IMAD.MOV.U32 R164, RZ, RZ, R78 ;  /* 0x000000ffffa47224 */ /* 0x000fe400078e004e */
[----:B-----5:R-:W-:Y:S02]  /*3170*/  IMAD.MOV.U32 R146, RZ, RZ, R64 ;  /* 0x000000ffff927224 */ /* 0x020fe400078e0040 */
        /* <DEDUP_REMOVED lines=10> */
[----:B------:R-:W-:Y:S01]  /*3220*/  IMAD.MOV.U32 R82, RZ, RZ, R54 ;  /* 0x000000ffff527224 */ /* 0x000fe200078e0036 */
[----:B--2---:R-:W-:-:S13]  /*3230*/  R2UR UR4, R44 ;  /* 0x000000002c0472ca */ /* 0x004fda00000e0000 */
[----:B------:R-:W-:-:S06]  /*3240*/  UISETP.NE.AND UP0, UPT, UR4, 0x3, UPT ;  /* 0x000000030400788c */ /* 0x000fcc000bf05270 */
[----:B------:R-:W-:-:S13]  /*3250*/  PLOP3.LUT P5, PT, PT, PT, UP0, 0x80, 0x0 ;  /* 0x000000000000781c */ /* 0x000fda0003faf008 */
[----:B------:R-:W-:Y:S05]  /*3260*/  @!P5 BRA `(.L_x_6642) ;  /* 0x000000000004d947 */ /* 0x000fea0003800000 */
[----:B------:R-:W-:Y:S01]  /*3270*/  BPT.TRAP 0x1 ;  /* 0x000000040000795c */ /* 0x000fe20000300000 */
.L_x_6642:
[----:B------:R-:W2:Y:S01]  /*3280*/  LDL R44, [R1+0x3c] ;  /* 0x00003c00012c7983 */ /* 0x000ea20000100800 */
[----:B------:R-:W-:Y:S01]  /*3290*/  IMAD R104, R19, 0x8, R18 ;  /* 0x0000000813687824 */ /* 0x000fe200078e0212 */
[----:B------:R-:W-:Y:S01]  /*32a0*/  BSSY B1, `(.L_x_6643) ;  /* 0x0000004000017945 */ /* 0x000fe20003800000 */
[----:B--2---:R-:W-:-:S04]  /*32b0*/  SHF.L.U32 R125, R44, 0x1f, RZ ;  /* 0x0000001f2c7d7819 */ /* 0x004fc800000006ff */
[----:B------:R-:W0:Y:S02]  /*32c0*/  SYNCS.PHASECHK.TRANS64.TRYWAIT P6, [R104+URZ+0x2e890], R125 ;  /* 0x02e8907d680075a7 */ /* 0x000e2400080c017f */
[----:B0-----:R-:W-:Y:S05]  /*32d0*/  @!P6 BRA `(.L_x_6644) ;  /* 0x000003080044e947 */ /* 0x001fea0003800000 */
.L_x_7005:
[----:B------:R-:W-:Y:S05]  /*32e0*/  BSYNC B1 ;  /* 0x0000000000017941 */ /* 0x000fea0003800000 */
.L_x_6643:
[----:B------:R-:W-:Y:S01]  /*32f0*/  BSSY B1, `(.L_x_6645) ;  /* 0x00000f7000017945 */ /* 0x000fe20003800000 */
[----:B------:R-:W-:-:S03]  /*3300*/  IMAD R155, R19, 0x7000, R25 ;  /* 0x00007000139b7824 */ /* 0x000fc600078e0219 */
        /* <DEDUP_REMOVED lines=21> */
[----:B------:R-:W-:Y:S01]  /*3460*/  F2FP.F16.E4M3.UNPACK_B R156, R164.H1 ;  /* 0x000000a4ff9c723e */ /* 0x000fe200030006ff */
[----:B--2---:R-:W-:Y:S01]  /*3470*/  IMAD.MOV.U32 R77, RZ, RZ, R44 ;  /* 0x000000ffff4d7224 */ /* 0x004fe200078e002c */
[----:B------:R-:W-:Y:S01]  /*3480*/  LOP3.LUT R79, R79, 0xff00, R76, 0xf8, !PT ;  /* 0x0000ff004f4f7812 */ /* 0x000fe200078ef84c */
[----:B------:R-:W-:Y:S01]  /*3490*/  IMAD.U32 R76, R160, 0x10000, RZ ;  /* 0x00010000a04c7824 */ /* 0x000fe200078e00ff */
[----:B------:R-:W-:Y:S01]  /*34a0*/  LOP3.LUT R157, R157, 0xff00, R78, 0xf8, !PT ;  /* 0x0000ff009d9d7812 */ /* 0x000fe200078ef84e */
[----:B------:R-:W-:Y:S01]  /*34b0*/  IMAD.U32 R78, R158, 0x10000, RZ ;  /* 0x000100009e4e7824 */ /* 0x000fe200078e00ff */
[----:B------:R-:W-:Y:S01]  /*34c0*/  F2FP.F16.E4M3.UNPACK_B R44, R45 ;  /* 0x0000002dff2c723e */ /* 0x000fe200020006ff */
[--C-:B------:R-:W-:Y:S01]  /*34d0*/  HADD2.F32 R161, -RZ, R156.reuse.H0_H0 ;  /* 0x2000009cffa17230 */ /* 0x100fe20000004100 */
[----:B------:R-:W-:Y:S01]  /*34e0*/  LOP3.LUT R76, R79, 0xff0000, R76, 0xf8, !PT ;  /* 0x00ff00004f4c7812 */ /* 0x000fe200078ef84c */
[----:B------:R-:W-:Y:S01]  /*34f0*/  HADD2.F32 R160, -RZ, R156.H1_H1 ;  /* 0x3000009cffa07230 */ /* 0x000fe20000004100 */
[----:B------:R-:W-:Y:S01]  /*3500*/  LOP3.LUT R79, R157, 0xff0000, R78, 0xf8, !PT ;  /* 0x00ff00009d4f7812 */ /* 0x000fe200078ef84e */
[--C-:B------:R-:W-:Y:S01]  /*3510*/  HADD2.F32 R78, -RZ, R44.reuse.H1_H1 ;  /* 0x3000002cff4e7230 */ /* 0x100fe20000004100 */
[----:B------:R-:W-:Y:S01]  /*3520*/  F2FP.F16.E4M3.UNPACK_B R158, R153.H1 ;  /* 0x00000099ff9e723e */ /* 0x000fe200030006ff */
[----:B------:R-:W-:Y:S01]  /*3530*/  HADD2.F32 R44, -RZ, R44.H0_H0 ;  /* 0x2000002cff2c7230 */ /* 0x000fe20000004100 */
[----:B------:R-:W-:-:S02]  /*3540*/  F2FP.F16.E4M3.UNPACK_B R45, R45.H1 ;  /* 0x0000002dff2d723e */ /* 0x000fc400030006ff */
[-C--:B------:R-:W-:Y:S01]  /*3550*/  FMUL.FTZ R163, R78, R161.reuse ;  /* 0x000000a14ea37220 */ /* 0x080fe20000410000 */
[--C-:B------:R-:W-:Y:S02]  /*3560*/  HADD2.F32 R159, -RZ, R158.reuse.H0_H0 ;  /* 0x2000009eff9f7230 */ /* 0x100fe40000004100 */
[--C-:B------:R-:W-:Y:S02]  /*3570*/  HADD2.F32 R157, -RZ, R45.reuse.H1_H1 ;  /* 0x3000002dff9d7230 */ /* 0x100fe40000004100 */
[----:B------:R-:W-:Y:S02]  /*3580*/  HADD2.F32 R156, -RZ, R45.H0_H0 ;  /* 0x2000002dff9c7230 */ /* 0x000fe40000004100 */
[C---:B------:R-:W-:Y:S01]  /*3590*/  FMUL.FTZ R45, R44.reuse, R161 ;  /* 0x000000a12c2d7220 */ /* 0x040fe20000410000 */
[----:B------:R-:W-:Y:S02]  /*35a0*/  HADD2.F32 R158, -RZ, R158.H1_H1 ;  /* 0x3000009eff9e7230 */ /* 0x000fe40000004100 */
[CC--:B------:R-:W-:Y:S01]  /*35b0*/  FMUL.FTZ R161, R157.reuse, R160.reuse ;  /* 0x000000a09da17220 */ /* 0x0c0fe20000410000 */
[-C--:B------:R-:W-:Y:S01]  /*35c0*/  FFMA.FTZ R44, R44, R159.reuse, -R163 ;  /* 0x0000009f2c2c7223 */ /* 0x080fe200000108a3 */
[----:B------:R-:W-:Y:S01]  /*35d0*/  FMUL.FTZ R162, R156, R160 ;  /* 0x000000a09ca27220 */ /* 0x000fe20000410000 */
[----:B------:R-:W-:Y:S01]  /*35e0*/  FFMA.FTZ R45, R78, R159, R45 ;  /* 0x0000009f4e2d7223 */ /* 0x000fe2000001002d */
[----:B------:R-:W-:Y:S01]  /*35f0*/  F2FP.F16.E4M3.UNPACK_B R160, R164 ;  /* 0x000000a4ffa0723e */ /* 0x000fe200020006ff */
[-C--:B------:R-:W-:Y:S01]  /*3600*/  FFMA.FTZ R163, R156, R158.reuse, -R161 ;  /* 0x0000009e9ca37223 */ /* 0x080fe200000108a1 */
[-C--:B------:R-:W-:Y:S01]  /*3610*/  F2FP.F16.E4M3.UNPACK_B R78, R77.reuse.H1 ;  /* 0x0000004dff4e723e */ /* 0x080fe200030006ff */
[----:B------:R-:W-:Y:S01]  /*3620*/  FFMA.FTZ R164, R157, R158, R162 ;  /* 0x0000009e9da47223 */ /* 0x000fe200000100a2 */
[----:B------:R-:W-:Y:S01]  /*3630*/  F2FP.F16.E4M3.UNPACK_B R77, R77 ;  /* 0x0000004dff4d723e */ /* 0x000fe200020006ff */
[----:B------:R-:W-:Y:S01]  /*3640*/  HADD2.F32 R159, -RZ, R160.H1_H1 ;  /* 0x300000a0ff9f7230 */ /* 0x000fe20000004100 */
[----:B------:R-:W-:Y:S01]  /*3650*/  F2FP.F16.E4M3.UNPACK_B R158, R153 ;  /* 0x00000099ff9e723e */ /* 0x000fe200020006ff */
[--C-:B------:R-:W-:Y:S01]  /*3660*/  HADD2.F32 R156, -RZ, R78.reuse.H0_H0 ;  /* 0x2000004eff9c7230 */ /* 0x100fe20000004100 */
[----:B------:R-:W-:Y:S01]  /*3670*/  F2FP.SATFINITE.E4M3.F32.PACK_AB_MERGE_C R168, R164, R163, RZ ;  /* 0x000000a3a4a8723e */ /* 0x000fe200048070ff */
[----:B------:R-:W-:-:S02]  /*3680*/  HADD2.F32 R157, -RZ, R78.H1_H1 ;  /* 0x3000004eff9d7230 */ /* 0x000fc40000004100 */
[--C-:B------:R-:W-:Y:S02]  /*3690*/  HADD2.F32 R78, -RZ, R77.reuse.H0_H0 ;  /* 0x2000004dff4e7230 */ /* 0x100fe40000004100 */
[-C--:B------:R-:W-:Y:S01]  /*36a0*/  FMUL.FTZ R162, R156, R159.reuse ;  /* 0x0000009f9ca27220 */ /* 0x080fe20000410000 */
[----:B------:R-:W-:Y:S02]  /*36b0*/  HADD2.F32 R153, -RZ, R77.H1_H1 ;  /* 0x3000004dff997230 */ /* 0x000fe40000004100 */
[----:B------:R-:W-:Y:S01]  /*36c0*/  FMUL.FTZ R161, R157, R159 ;  /* 0x0000009f9da17220 */ /* 0x000fe20000410000 */
[----:B------:R-:W-:Y:S01]  /*36d0*/  HADD2.F32 R77, -RZ, R158.H1_H1 ;  /* 0x3000009eff4d7230 */ /* 0x000fe20000004100 */
[----:B------:R-:W-:Y:S01]  /*36e0*/  F2FP.SATFINITE.E4M3.F32.PACK_AB_MERGE_C R45, R45, R44, R168 ;  /* 0x0000002c2d2d723e */ /* 0x000fe200048070a8 */
[----:B------:R-:W-:Y:S02]  /*36f0*/  HADD2.F32 R160, -RZ, R160.H0_H0 ;  /* 0x200000a0ffa07230 */ /* 0x000fe40000004100 */
[----:B------:R-:W-:-:S02]  /*3700*/  HADD2.F32 R158, -RZ, R158.H0_H0 ;  /* 0x2000009eff9e7230 */ /* 0x000fc40000004100 */
[-C--:B------:R-:W-:Y:S01]  /*3710*/  FFMA.FTZ R161, R156, R77.reuse, -R161 ;  /* 0x0000004d9ca17223 */ /* 0x080fe200000108a1 */
[----:B------:R-:W-:Y:S01]  /*3720*/  FFMA.FTZ R162, R157, R77, R162 ;  /* 0x0000004d9da27223 */ /* 0x000fe200000100a2 */
[CC--:B------:R-:W-:Y:S01]  /*3730*/  FMUL.FTZ R159, R153.reuse, R160.reuse ;  /* 0x000000a0999f7220 */ /* 0x0c0fe20000410000 */
[-C--:B------:R-:W-:Y:S01]  /*3740*/  F2FP.F16.E4M3.UNPACK_B R156, R47.reuse.H1 ;  /* 0x0000002fff9c723e */ /* 0x080fe200030006ff */
[C---:B------:R-:W-:Y:S01]  /*3750*/  FMUL.FTZ R160, R78.reuse, R160 ;  /* 0x000000a04ea07220 */ /* 0x040fe20000410000 */
[----:B------:R-:W-:Y:S01]  /*3760*/  F2FP.F16.E4M3.UNPACK_B R47, R47 ;  /* 0x0000002fff2f723e */ /* 0x000fe200020006ff */
[-C--:B------:R-:W-:Y:S01]  /*3770*/  FFMA.FTZ R77, R78, R158.reuse, -R159 ;  /* 0x0000009e4e4d7223 */ /* 0x080fe2000001089f */
[----:B------:R-:W-:Y:S01]  /*3780*/  F2FP.SATFINITE.E4M3.F32.PACK_AB_MERGE_C R167, R162, R161, RZ ;  /* 0x000000a1a2a7723e */ /* 0x000fe200048070ff */
[--C-:B------:R-:W-:Y:S01]  /*3790*/  HADD2.F32 R157, -RZ, R156.reuse.H0_H0 ;  /* 0x2000009cff9d7230 */ /* 0x100fe20000004100 */
[-C--:B------:R-:W-:Y:S01]  /*37a0*/  F2FP.F16.E4M3.UNPACK_B R162, R79.reuse.H1 ;  /* 0x0000004fffa2723e */ /* 0x080fe200030006ff */
[----:B------:R-:W-:Y:S01]  /*37b0*/  FFMA.FTZ R78, R153, R158, R160 ;  /* 0x0000009e994e7223 */ /* 0x000fe200000100a0 */
[----:B------:R-:W-:Y:S01]  /*37c0*/  F2FP.F16.E4M3.UNPACK_B R159, R76.H1 ;  /* 0x0000004cff9f723e */ /* 0x000fe200030006ff */
        /* <DEDUP_REMOVED lines=23> */
[----:B------:R-:W-:Y:S01]  /*3940*/  F2FP.SATFINITE.E4M3.F32.PACK_AB_MERGE_C R44, R78, R77, R167 ;  /* 0x0000004d4e2c723e */ /* 0x000fe200048070a7 */
        /* <DEDUP_REMOVED lines=13> */
[----:B------:R-:W-:-:S04]  /*3a20*/  F2FP.SATFINITE.E4M3.F32.PACK_AB_MERGE_C R160, R160, R163, RZ ;  /* 0x000000a3a0a0723e */ /* 0x000fc800048070ff */
[----:B------:R-:W-:Y:S02]  /*3a30*/  F2FP.SATFINITE.E4M3.F32.PACK_AB_MERGE_C R46, R161, R156, R153 ;  /* 0x0000009ca12e723e */ /* 0x000fe40004807099 */
[----:B------:R-:W-:-:S07]  /*3a40*/  F2FP.SATFINITE.E4M3.F32.PACK_AB_MERGE_C R47, R162, R157, R160 ;  /* 0x0000009da22f723e */ /* 0x000fce00048070a0 */
.L_x_6650:
[----:B------:R-:W-:Y:S05]  /*3a50*/  BSYNC B3 ;  /* 0x0000000000037941 */ /* 0x000fea0003800000 */
.L_x_6649:
[----:B------:R-:W-:Y:S01]  /*3a60*/  ULDC.64 UR4, c[0x0][0x2d8] ;  /* 0x0000b60000047ab9 */ /* 0x000fe20000000a00 */
[----:B------:R-:W-:Y:S01]  /*3a70*/  ULDC.64 UR6, c[0x0][0x208] ;  /* 0x0000820000067ab9 */ /* 0x000fe20000000a00 */
[----:B------:R-:W-:-:S04]  /*3a80*/  IADD3 R76, P2, P6, R151, UR4, R38 ;  /* 0x00000004974c7c10 */ /* 0x000fc8000fe5e026 */
[----:B------:R-:W-:-:S05]  /*3a90*/  IADD3.X R77, R150, UR5, R33, P2, P6 ;  /* 0x00000005964d7c10 */ /* 0x000fca00097ec421 */
[----:B--2---:R1:W-:Y:S04]  /*3aa0*/  STG.E.128 desc[UR6][R76.64], R44 ;  /* 0x0000002c4c007986 */ /* 0x0043e8000c101d06 */
.L_x_6648:
[----:B------:R-:W-:Y:S05]  /*3ab0*/  BSYNC B2 ;  /* 0x0000000000027941 */ /* 0x000fea0003800000 */
.L_x_6647:
[----:B------:R-:W-:Y:S05]  /*3ac0*/  @P1 BRA `(.L_x_6646) ;  /* 0x0000000400e41947 */ /* 0x000fea0003800000 */
[----:B------:R-:W-:Y:S01]  /*3ad0*/  LOP3.LUT P2, RZ, R232, 0x4, RZ, 0xc0, !PT ;  /* 0x00000004e8ff7812 */ /* 0x000fe2000784c0ff */
[C---:B-1----:R-:W-:Y:S01]  /*3ae0*/  VIADD R45, R155.reuse, 0x40 ;  /* 0x000000409b2d7836 */ /* 0x042fe20000000000 */
[----:B------:R-:W-:Y:S11]  /*3af0*/  BSSY B2, `(.L_x_6651) ;  /* 0x0000071000027945 */ /* 0x000ff60003800000 */
[----:B------:R-:W-:Y:S01]  /*3b00*/  @P2 VIADD R45, R155, 0xffffffc0 ;  /* 0xffffffc09b2d2836 */ /* 0x000fe20000000000 */
[----:B------:R-:W-:-:S03]  /*3b10*/  ISETP.GE.AND P2, PT, R235, R128, PT ;  /* 0x00000080eb00720c */ /* 0x000fc60003f46270 */
[----:B------:R-:W-:-:S06]  /*3b20*/  IMAD.IADD R45, R18, 0x1, R45 ;  /* 0x00000001122d7824 */ /* 0x000fcc00078e022d */
[----:B------:R-:W1:Y:S04]  /*3b30*/  LDS.128 R44, [R45+0x20400] ;  /* 0x020400002d2c7984 */ /* 0x000e680000000c00 */
[----:B------:R-:W-:Y:S05]  /*3b40*/  @P2 BRA `(.L_x_6652) ;  /* 0x0000000400ac2947 */ /* 0x000fea0003800000 */
        /* <DEDUP_REMOVED lines=12> */
[----:B-1----:R-:W-:Y:S01]  /*3c10*/  IMAD.MOV.U32 R72, RZ, RZ, R44 ;  /* 0x000000ffff487224 */ /* 0x002fe200078e002c */
        /* <DEDUP_REMOVED lines=77> */
[----:B------:R-:W-:Y:S01]  /*40f0*/  FMUL.FTZ R160, R72, R79 ;  /* 0x0000004f48a07220 */ /* 0x000fe20000410000 */
[----:B------:R-:W-:-:S02]  /*4100*/  HADD2.F32 R46, -RZ, R46.H1_H1 ;  /* 0x3000002eff2e7230 */ /* 0x000fc40000004100 */
[----:B------:R-:W-:Y:S01]  /*4110*/  FMUL.FTZ R77, R73, R79 ;  /* 0x0000004f494d7220 */ /* 0x000fe20000410000 */
[----:B------:R-:W-:Y:S01]  /*4120*/  HADD2.F32 R156, -RZ, R156.H0_H0 ;  /* 0x2000009cff9c7230 */ /* 0x000fe20000004100 */
[----:B------:R-:W-:Y:S01]  /*4130*/  F2FP.SATFINITE.E4M3.F32.PACK_AB_MERGE_C R152, R152, R157, RZ ;  /* 0x0000009d9898723e */ /* 0x000fe200048070ff */
        /* <DEDUP_REMOVED lines=11> */
[----:B------:R-:W-:-:S07]  /*41f0*/  F2FP.SATFINITE.E4M3.F32.PACK_AB_MERGE_C R46, R75, R74, R152 ;  /* 0x0000004a4b2e723e */ /* 0x000fce0004807098 */
.L_x_6652:
[----:B------:R-:W-:Y:S05]  /*4200*/  BSYNC B2 ;  /* 0x0000000000027941 */ /* 0x000fea0003800000 */
.L_x_6651:
[----:B------:R-:W-:Y:S01]  /*4210*/  ULDC.64 UR4, c[0x0][0x2d8] ;  /* 0x0000b60000047ab9 */ /* 0x000fe20000000a00 */
[----:B------:R-:W-:Y:S01]  /*4220*/  ULDC.64 UR6, c[0x0][0x208] ;  /* 0x0000820000067ab9 */ /* 0x000fe20000000a00 */
[----:B------:R-:W-:-:S04]  /*4230*/  IADD3 R72, P2, P6, R35, UR4, R151 ;  /* 0x0000000423487c10 */ /* 0x000fc8000fe5e097 */
[----:B------:R-:W-:-:S05]  /*4240*/  IADD3.X R73, R101, UR5, R150, P2, P6 ;  /* 0x0000000565497c10 */ /* 0x000fca00097ec496 */
[----:B-1----:R2:W-:Y:S04]  /*4250*/  STG.E.128 desc[UR6][R72.64], R44 ;  /* 0x0000002c48007986 */ /* 0x0025e8000c101d06 */
.L_x_6646:
[----:B------:R-:W-:Y:S05]  /*4260*/  BSYNC B1 ;  /* 0x0000000000017941 */ /* 0x000fea0003800000 */
.L_x_6645:
        /* <DEDUP_REMOVED lines=117> */
.L_x_6658:
[----:B------:R-:W-:Y:S05]  /*49c0*/  BSYNC B3 ;  /* 0x0000000000037941 */ /* 0x000fea0003800000 */
.L_x_6657:
[----:B------:R-:W-:Y:S01]  /*49d0*/  ULDC.64 UR4, c[0x0][0x2d8] ;  /* 0x0000b60000047ab9 */ /* 0x000fe20000000a00 */
[----:B------:R-:W-:Y:S01]  /*49e0*/  ULDC.64 UR6, c[0x0][0x208] ;  /* 0x0000820000067ab9 */ /* 0x000fe20000000a00 */
[----:B------:R-:W-:-:S04]  /*49f0*/  IADD3 R68, P2, P3, R73, UR4, R38 ;  /* 0x0000000449447c10 */ /* 0x000fc8000fb5e026 */
[----:B------:R-:W-:-:S05]  /*4a00*/  IADD3.X R69, R72, UR5, R33, P2, P3 ;  /* 0x0000000548457c10 */ /* 0x000fca00097e6421 */
[----:B--2---:R2:W-:Y:S04]  /*4a10*/  STG.E.128 desc[UR6][R68.64], R44 ;  /* 0x0000002c44007986 */ /* 0x0045e8000c101d06 */
.L_x_6656:
[----:B------:R-:W-:Y:S05]  /*4a20*/  BSYNC B2 ;  /* 0x0000000000027941 */ /* 0x000fea0003800000 */
.L_x_6655:
        /* <DEDUP_REMOVED lines=21> */
[----:B-1----:R-:W-:Y:S01]  /*4b80*/  IMAD.MOV.U32 R64, RZ, RZ, R44 ;  /* 0x000000ffff407224 */ /* 0x002fe200078e002c */
        /* <DEDUP_REMOVED lines=94> */
.L_x_6660:
[----:B------:R-:W-:Y:S05]  /*5170*/  BSYNC B2 ;  /* 0x0000000000027941 */ /* 0x000fea0003800000 */
.L_x_6659:
[----:B------:R-:W-:Y:S01]  /*5180*/  ULDC.64 UR4, c[0x0][0x2d8] ;  /* 0x0000b60000047ab9 */ /* 0x000fe20000000a00 */
[----:B------:R-:W-:Y:S01]  /*5190*/  ULDC.64 UR6, c[0x0][0x208] ;  /* 0x0000820000067ab9 */ /* 0x000fe20000000a00 */
[----:B------:R-:W-:-:S04]  /*51a0*/  IADD3 R64, P2, P3, R35, UR4, R73 ;  /* 0x0000000423407c10 */ /* 0x000fc8000fb5e049 */
[----:B------:R-:W-:-:S05]  /*51b0*/  IADD3.X R65, R101, UR5, R72, P2, P3 ;  /* 0x0000000565417c10 */ /* 0x000fca00097e6448 */
[----:B-1----:R3:W-:Y:S04]  /*51c0*/  STG.E.128 desc[UR6][R64.64], R44 ;  /* 0x0000002c40007986 */ /* 0x0027e8000c101d06 */
.L_x_6654:
[----:B------:R-:W-:Y:S05]  /*51d0*/  BSYNC B1 ;  /* 0x0000000000017941 */ /* 0x000fea0003800000 */
.L_x_6653:
        /* <DEDUP_REMOVED lines=42> */
[-C--:B------:R-:W-:Y:S01]  /*5480*/  FMUL.FTZ R72, R62, R69.reuse ;  /* 0x000000453e487220 */ /* 0x080fe20000410000 */
[----:B------:R-:W-:Y:S02]  /*5490*/  HADD2.F32 R45, -RZ, R45.H0_H0 ;  /* 0x2000002dff2d7230 */ /* 0x000fe40000004100 */
[C---:B------:R-:W-:Y:S01]  /*54a0*/  FMUL.FTZ R68, R44.reuse, R68 ;  /* 0x000000442c447220 */ /* 0x040fe20000410000 */
[----:B------:R-:W-:Y:S02]  /*54b0*/  HADD2.F32 R63, -RZ, R63.H1_H1 ;  /* 0x3000003fff3f7230 */ /* 0x000fe40000004100 */
[----:B------:R-:W-:Y:S01]  /*54c0*/  FFMA.FTZ R44, R44, R66, -R71 ;  /* 0x000000422c2c7223 */ /* 0x000fe20000010847 */
        /* <DEDUP_REMOVED lines=71> */
.L_x_6666:
[----:B------:R-:W-:Y:S05]  /*5940*/  BSYNC B3 ;  /* 0x0000000000037941 */ /* 0x000fea0003800000 */
.L_x_6665:
[----:B------:R-:W-:Y:S01]  /*5950*/  ULDC.64 UR4, c[0x0][0x2d8] ;  /* 0x0000b60000047ab9 */ /* 0x000fe20000000a00 */
[----:B------:R-:W-:Y:S01]  /*5960*/  ULDC.64 UR6, c[0x0][0x208] ;  /* 0x0000820000067ab9 */ /* 0x000fe20000000a00 */
[----:B------:R-:W-:-:S04]  /*5970*/  IADD3 R60, P2, P3, R65, UR4, R38 ;  /* 0x00000004413c7c10 */ /* 0x000fc8000fb5e026 */
[----:B------:R-:W-:-:S05]  /*5980*/  IADD3.X R61, R64, UR5, R33, P2, P3 ;  /* 0x00000005403d7c10 */ /* 0x000fca00097e6421 */
[----:B--2---:R3:W-:Y:S04]  /*5990*/  STG.E.128 desc[UR6][R60.64], R44 ;  /* 0x0000002c3c007986 */ /* 0x0047e8000c101d06 */
.L_x_6664:
[----:B------:R-:W-:Y:S05]  /*59a0*/  BSYNC B2 ;  /* 0x0000000000027941 */ /* 0x000fea0003800000 */
.L_x_6663:
        /* <DEDUP_REMOVED lines=9> */
[--C-:B------:R-:W-:Y:S02]  /*5a40*/  SHF.R.U32.HI R67, RZ, 0x18, R57.reuse ;  /* 0x00000018ff437819 */ /* 0x100fe40000011639 */
[----:B------:R-:W-:Y:S02]  /*5a50*/  LOP3.LUT R56, R57, 0xff, RZ, 0xc0, !PT ;  /* 0x000000ff39387812 */ /* 0x000fe400078ec0ff */
[--C-:B------:R-:W-:Y:S02]  /*5a60*/  SHF.R.U32.HI R63, RZ, 0x8, R57.reuse ;  /* 0x00000008ff3f7819 */ /* 0x100fe40000011639 */
[----:B------:R-:W-:Y:S02]  /*5a70*/  SHF.R.U32.HI R61, RZ, 0x10, R57 ;  /* 0x00000010ff3d7819 */ /* 0x000fe40000011639 */
[--C-:B------:R-:W-:Y:S02]  /*5a80*/  SHF.R.U32.HI R60, RZ, 0x8, R59.reuse ;  /* 0x00000008ff3c7819 */ /* 0x100fe4000001163b */
[----:B------:R-:W-:-:S02]  /*5a90*/  SHF.R.U32.HI R58, RZ, 0x18, R59 ;  /* 0x00000018ff3a7819 */ /* 0x000fc4000001163b */
[----:B------:R-:W-:Y:S02]  /*5aa0*/  LOP3.LUT R57, R59, 0xff, RZ, 0xc0, !PT ;  /* 0x000000ff3b397812 */ /* 0x000fe400078ec0ff */
[----:B------:R-:W-:Y:S01]  /*5ab0*/  SHF.R.U32.HI R62, RZ, 0x10, R59 ;  /* 0x00000010ff3e7819 */ /* 0x000fe2000001163b */
[----:B------:R-:W-:Y:S01]  /*5ac0*/  IMAD.SHL.U32 R59, R60, 0x100, RZ ;  /* 0x000001003c3b7824 */ /* 0x000fe200078e00ff */
[----:B------:R-:W-:Y:S01]  /*5ad0*/  PRMT R58, R58, 0x654, R57 ;  /* 0x000006543a3a7816 */ /* 0x000fe20000000039 */
[----:B------:R-:W-:Y:S01]  /*5ae0*/  IMAD.SHL.U32 R57, R63, 0x100, RZ ;  /* 0x000001003f397824 */ /* 0x000fe200078e00ff */
[----:B------:R-:W-:Y:S01]  /*5af0*/  PRMT R56, R67, 0x654, R56 ;  /* 0x0000065443387816 */ /* 0x000fe20000000038 */
[----:B------:R-:W-:Y:S01]  /*5b00*/  IMAD.U32 R62, R62, 0x10000, RZ ;  /* 0x000100003e3e7824 */ /* 0x000fe200078e00ff */
[----:B------:R-:W-:Y:S01]  /*5b10*/  LOP3.LUT R59, R58, 0xff00, R59, 0xf8, !PT ;  /* 0x0000ff003a3b7812 */ /* 0x000fe200078ef83b */
[----:B------:R-:W-:Y:S01]  /*5b20*/  IMAD.U32 R58, R61, 0x10000, RZ ;  /* 0x000100003d3a7824 */ /* 0x000fe200078e00ff */
[----:B------:R-:W-:-:S02]  /*5b30*/  LOP3.LUT R57, R56, 0xff00, R57, 0xf8, !PT ;  /* 0x0000ff0038397812 */ /* 0x000fc400078ef839 */
[----:B------:R-:W-:Y:S02]  /*5b40*/  F2FP.F16.E4M3.UNPACK_B R60, R137.H1 ;  /* 0x00000089ff3c723e */ /* 0x000fe400030006ff */
[-C--:B-1----:R-:W-:Y:S02]  /*5b50*/  F2FP.F16.E4M3.UNPACK_B R56, R45.reuse ;  /* 0x0000002dff38723e */ /* 0x082fe400020006ff */
        /* <DEDUP_REMOVED lines=88> */
.L_x_6668:
[----:B------:R-:W-:Y:S05]  /*60e0*/  BSYNC B2 ;  /* 0x0000000000027941 */ /* 0x000fea0003800000 */
.L_x_6667:
[----:B------:R-:W-:Y:S01]  /*60f0*/  ULDC.64 UR4, c[0x0][0x2d8] ;  /* 0x0000b60000047ab9 */ /* 0x000fe20000000a00 */
[----:B------:R-:W-:Y:S01]  /*6100*/  ULDC.64 UR6, c[0x0][0x208] ;  /* 0x0000820000067ab9 */ /* 0x000fe20000000a00 */
[----:B------:R-:W-:-:S04]  /*6110*/  IADD3 R56, P2, P3, R35, UR4, R65 ;  /* 0x0000000423387c10 */ /* 0x000fc8000fb5e041 */
[----:B------:R-:W-:-:S05]  /*6120*/  IADD3.X R57, R101, UR5, R64, P2, P3 ;  /* 0x0000000565397c10 */ /* 0x000fca00097e6440 */
[----:B-1----:R4:W-:Y:S04]  /*6130*/  STG.E.128 desc[UR6][R56.64], R44 ;  /* 0x0000002c38007986 */ /* 0x0029e8000c101d06 */
.L_x_6662:
[----:B------:R-:W-:Y:S05]  /*6140*/  BSYNC B1 ;  /* 0x0000000000017941 */ /* 0x000fea0003800000 */
.L_x_6661:
[----:B------:R-:W-:Y:S05]  /*6150*/  @P4 BRA `(.L_x_6669) ;  /* 0x0000005c00b04947 */ /* 0x000fea0003800000 */
[----:B------:R-:W-:Y:S01]  /*6160*/  IADD3 R126, P2, P3, R115, R126, R22 ;  /* 0x0000007e737e7210 */ /* 0x000fe20007b5e016 */
[----:B------:R-:W-:Y:S03]  /*6170*/  BSSY B1, `(.L_x_6670) ;  /* 0x0000079000017945 */ /* 0x000fe60003800000 */
[----:B----4-:R-:W-:Y:S01]  /*6180*/  IADD3.X R56, R114, R129, R23, P2, P3 ;  /* 0x0000008172387210 */ /* 0x010fe200017e6417 */
[----:B------:R-:W-:Y:S08]  /*6190*/  @P0 BRA `(.L_x_6671) ;  /* 0x0000000400d80947 */ /* 0x000ff00003800000 */
        /* <DEDUP_REMOVED lines=13> */
[----:B------:R-:W-:Y:S01]  /*6270*/  IMAD.MOV.U32 R53, RZ, RZ, R46 ;  /* 0x000000ffff357224 */ /* 0x000fe200078e002e */
        /* <DEDUP_REMOVED lines=9> */
[----:B------:R-:W-:Y:S02]  /*6310*/  F2FP.F16.E4M3.UNPACK_B R46, R45 ;  /* 0x0000002dff2e723e */ /* 0x000fe400020006ff */
[----:B------:R-:W-:Y:S01]  /*6320*/  LOP3.LUT R61, R55, 0xff0000, R60, 0xf8, !PT ;  /* 0x00ff0000373d7812 */ /* 0x000fe200078ef83c */
[--C-:B------:R-:W-:Y:S01]  /*6330*/  HADD2.F32 R59, -RZ, R57.reuse.H0_H0 ;  /* 0x20000039ff3b7230 */ /* 0x100fe20000004100 */
[----:B------:R-:W-:Y:S01]  /*6340*/  LOP3.LUT R58, R47, 0xff0000, R52, 0xf8, !PT ;  /* 0x00ff00002f3a7812 */ /* 0x000fe200078ef834 */
[--C-:B------:R-:W-:Y:S01]  /*6350*/  HADD2.F32 R47, -RZ, R46.reuse.H1_H1 ;  /* 0x3000002eff2f7230 */ /* 0x100fe20000004100 */
        /* <DEDUP_REMOVED lines=19> */
[----:B------:R-:W-:Y:S01]  /*6490*/  HADD2.F32 R55, -RZ, R82.H1_H1 ;  /* 0x30000052ff377230 */ /* 0x000fe20000004100 */
[----:B------:R-:W-:Y:S01]  /*64a0*/  F2FP.F16.E4M3.UNPACK_B R44, R44 ;  /* 0x0000002cff2c723e */ /* 0x000fe200020006ff */
[----:B------:R-:W-:-:S02]  /*64b0*/  HADD2.F32 R52, -RZ, R83.H1_H1 ;  /* 0x30000053ff347230 */ /* 0x000fc40000004100 */
[--C-:B------:R-:W-:Y:S01]  /*64c0*/  HADD2.F32 R47, -RZ, R45.reuse.H1_H1 ;  /* 0x3000002dff2f7230 */ /* 0x100fe20000004100 */
[----:B------:R-:W-:Y:S01]  /*64d0*/  F2FP.SATFINITE.E4M3.F32.PACK_AB_MERGE_C R70, R66, R59, RZ ;  /* 0x0000003b4246723e */ /* 0x000fe200048070ff */
[----:B------:R-:W-:Y:S02]  /*64e0*/  HADD2.F32 R46, -RZ, R45.H0_H0 ;  /* 0x2000002dff2e7230 */ /* 0x000fe40000004100 */
[----:B------:R-:W-:Y:S02]  /*64f0*/  HADD2.F32 R45, -RZ, R44.H0_H0 ;  /* 0x2000002cff2d7230 */ /* 0x000fe40000004100 */
[-C--:B------:R-:W-:Y:S01]  /*6500*/  FMUL.FTZ R57, R47, R55.reuse ;  /* 0x000000372f397220 */ /* 0x080fe20000410000 */
[----:B------:R-:W-:Y:S02]  /*6510*/  HADD2.F32 R82, -RZ, R82.H0_H0 ;  /* 0x20000052ff527230 */ /* 0x000fe40000004100 */
[----:B------:R-:W-:Y:S01]  /*6520*/  FMUL.FTZ R62, R46, R55 ;  /* 0x000000372e3e7220 */ /* 0x000fe20000410000 */
[----:B------:R-:W-:-:S02]  /*6530*/  HADD2.F32 R44, -RZ, R44.H1_H1 ;  /* 0x3000002cff2c7230 */ /* 0x000fc40000004100 */
[-C--:B------:R-:W-:Y:S01]  /*6540*/  FFMA.FTZ R57, R46, R52.reuse, -R57 ;  /* 0x000000342e397223 */ /* 0x080fe20000010839 */
[----:B------:R-:W-:Y:S02]  /*6550*/  HADD2.F32 R83, -RZ, R83.H0_H0 ;  /* 0x20000053ff537230 */ /* 0x000fe40000004100 */
[----:B------:R-:W-:Y:S01]  /*6560*/  FFMA.FTZ R52, R47, R52, R62 ;  /* 0x000000342f347223 */ /* 0x000fe2000001003e */
[-C--:B------:R-:W-:Y:S01]  /*6570*/  FMUL.FTZ R55, R45, R82.reuse ;  /* 0x000000522d377220 */ /* 0x080fe20000410000 */
[----:B------:R-:W-:-:S03]  /*6580*/  FMUL.FTZ R60, R44, R82 ;  /* 0x000000522c3c7220 */ /* 0x000fc60000410000 */
[----:B------:R-:W-:Y:S01]  /*6590*/  F2FP.SATFINITE.E4M3.F32.PACK_AB_MERGE_C R69, R52, R57, RZ ;  /* 0x000000393445723e */ /* 0x000fe200048070ff */
[-C--:B------:R-:W-:Y:S01]  /*65a0*/  FFMA.FTZ R62, R45, R83.reuse, -R60 ;  /* 0x000000532d3e7223 */ /* 0x080fe2000001083c */
[----:B------:R-:W-:Y:S01]  /*65b0*/  F2FP.F16.E4M3.UNPACK_B R45, R54.H1 ;  /* 0x00000036ff2d723e */ /* 0x000fe200030006ff */
[----:B------:R-:W-:Y:S01]  /*65c0*/  FFMA.FTZ R83, R44, R83, R55 ;  /* 0x000000532c537223 */ /* 0x000fe20000010037 */
[----:B------:R-:W-:Y:S02]  /*65d0*/  F2FP.F16.E4M3.UNPACK_B R57, R61.H1 ;  /* 0x0000003dff39723e */ /* 0x000fe400030006ff */
[-C--:B------:R-:W-:Y:S01]  /*65e0*/  F2FP.F16.E4M3.UNPACK_B R52, R58.reuse.H1 ;  /* 0x0000003aff34723e */ /* 0x080fe200030006ff */
[----:B------:R-:W-:Y:S01]  /*65f0*/  HADD2.F32 R47, -RZ, R45.H1_H1 ;  /* 0x3000002dff2f7230 */ /* 0x000fe20000004100 */
[----:B------:R-:W-:Y:S01]  /*6600*/  F2FP.F16.E4M3.UNPACK_B R44, R53.H1 ;  /* 0x00000035ff2c723e */ /* 0x000fe200030006ff */
        /* <DEDUP_REMOVED lines=22> */
[--C-:B------:R-:W-:Y:S02]  /*6770*/  HADD2.F32 R44, -RZ, R53.reuse.H0_H0 ;  /* 0x20000035ff2c7230 */ /* 0x100fe40000004100 */
[----:B------:R-:W-:Y:S01]  /*6780*/  HADD2.F32 R54, -RZ, R54.H1_H1 ;  /* 0x30000036ff367230 */ /* 0x000fe20000004100 */
[----:B------:R-:W-:Y:S01]  /*6790*/  F2FP.SATFINITE.E4M3.F32.PACK_AB_MERGE_C R60, R60, R65, RZ ;  /* 0x000000413c3c723e */ /* 0x000fe200048070ff */
[----:B------:R-:W-:-:S02]  /*67a0*/  HADD2.F32 R53, -RZ, R53.H1_H1 ;  /* 0x30000035ff357230 */ /* 0x000fc40000004100 */
[----:B------:R-:W-:Y:S01]  /*67b0*/  FMUL.FTZ R46, R44, R61 ;  /* 0x0000003d2c2e7220 */ /* 0x000fe20000410000 */
[----:B------:R-:W-:Y:S02]  /*67c0*/  HADD2.F32 R58, -RZ, R58.H0_H0 ;  /* 0x2000003aff3a7230 */ /* 0x000fe40000004100 */
[----:B------:R-:W-:Y:S01]  /*67d0*/  FMUL.FTZ R66, R54, R57 ;  /* 0x0000003936427220 */ /* 0x000fe20000410000 */
[----:B------:R-:W-:Y:S02]  /*67e0*/  HADD2.F32 R52, -RZ, R52.H0_H0 ;  /* 0x20000034ff347230 */ /* 0x000fe40000004100 */
[----:B------:R-:W-:Y:S01]  /*67f0*/  FMUL.FTZ R47, R53, R61 ;  /* 0x0000003d352f7220 */ /* 0x000fe20000410000 */
[----:B------:R-:W-:Y:S01]  /*6800*/  FMUL.FTZ R57, R45, R57 ;  /* 0x000000392d397220 */ /* 0x000fe20000410000 */
[-C--:B------:R-:W-:Y:S01]  /*6810*/  FFMA.FTZ R46, R53, R58.reuse, R46 ;  /* 0x0000003a352e7223 */ /* 0x080fe2000001002e */
[----:B------:R-:W-:Y:S01]  /*6820*/  F2FP.SATFINITE.E4M3.F32.PACK_AB_MERGE_C R67, R68, R67, RZ ;  /* 0x000000434443723e */ /* 0x000fe200048070ff */
[----:B------:R-:W-:Y:S01]  /*6830*/  FFMA.FTZ R47, R44, R58, -R47 ;  /* 0x0000003a2c2f7223 */ /* 0x000fe2000001082f */
[-C--:B------:R-:W-:Y:S01]  /*6840*/  FFMA.FTZ R66, R45, R52.reuse, -R66 ;  /* 0x000000342d427223 */ /* 0x080fe20000010842 */
[----:B------:R-:W-:Y:S01]  /*6850*/  FFMA.FTZ R57, R54, R52, R57 ;  /* 0x0000003436397223 */ /* 0x000fe20000010039 */
[----:B------:R-:W-:-:S02]  /*6860*/  F2FP.SATFINITE.E4M3.F32.PACK_AB_MERGE_C R45, R64, R63, R70 ;  /* 0x0000003f402d723e */ /* 0x000fc40004807046 */
[----:B------:R-:W-:Y:S02]  /*6870*/  F2FP.SATFINITE.E4M3.F32.PACK_AB_MERGE_C R46, R46, R47, R60 ;  /* 0x0000002f2e2e723e */ /* 0x000fe4000480703c */
[----:B------:R-:W-:Y:S02]  /*6880*/  F2FP.SATFINITE.E4M3.F32.PACK_AB_MERGE_C R44, R83, R62, R69 ;  /* 0x0000003e532c723e */ /* 0x000fe40004807045 */
[----:B------:R-:W-:-:S07]  /*6890*/  F2FP.SATFINITE.E4M3.F32.PACK_AB_MERGE_C R47, R57, R66, R67 ;  /* 0x00000042392f723e */ /* 0x000fce0004807043 */
.L_x_6673:
[----:B------:R-:W-:Y:S05]  /*68a0*/  BSYNC B2 ;  /* 0x0000000000027941 */ /* 0x000fea0003800000 */
.L_x_6672:
[----:B------:R-:W-:Y:S01]  /*68b0*/  ULDC.64 UR4, c[0x0][0x2d8] ;  /* 0x0000b60000047ab9 */ /* 0x000fe20000000a00 */
[----:B------:R-:W-:Y:S01]  /*68c0*/  ULDC.64 UR6, c[0x0][0x208] ;  /* 0x0000820000067ab9 */ /* 0x000fe20000000a00 */
[----:B------:R-:W-:-:S04]  /*68d0*/  IADD3 R52, P2, P3, R126, UR4, R38 ;  /* 0x000000047e347c10 */ /* 0x000fc8000fb5e026 */
[----:B------:R-:W-:-:S05]  /*68e0*/  IADD3.X R53, R56, UR5, R33, P2, P3 ;  /* 0x0000000538357c10 */ /* 0x000fca00097e6421 */
[----:B--2---:R4:W-:Y:S04]  /*68f0*/  STG.E.128 desc[UR6][R52.64], R44 ;  /* 0x0000002c34007986 */ /* 0x0049e8000c101d06 */
.L_x_6671:
[----:B------:R-:W-:Y:S05]  /*6900*/  BSYNC B1 ;  /* 0x0000000000017941 */ /* 0x000fea0003800000 */
.L_x_6670:
[----:B------:R-:W-:Y:S05]  /*6910*/  @P1 BRA `(.L_x_6669) ;  /* 0x0000005400c01947 */ /* 0x000fea0003800000 */
[----:B------:R-:W-:Y:S01]  /*6920*/  LOP3.LUT P2, RZ, R232, 0x4, RZ, 0xc0, !PT ;  /* 0x00000004e8ff7812 */ /* 0x000fe2000784c0ff */
[C---:B-1234-:R-:W-:Y:S01]  /*6930*/  VIADD R45, R155.reuse, 0x40 ;  /* 0x000000409b2d7836 */ /* 0x05efe20000000000 */
[----:B------:R-:W-:Y:S11]  /*6940*/  BSSY B1, `(.L_x_6674) ;  /* 0x0000070000017945 */ /* 0x000ff60003800000 */
[----:B------:R-:W-:Y:S01]  /*6950*/  @P2 VIADD R45, R155, 0xffffffc0 ;  /* 0xffffffc09b2d2836 */ /* 0x000fe20000000000 */
[----:B------:R-:W-:-:S03]  /*6960*/  ISETP.GE.AND P2, PT, R235, R128, PT ;  /* 0x00000080eb00720c */ /* 0x000fc60003f46270 */
[----:B------:R-:W-:-:S06]  /*6970*/  IMAD.IADD R45, R18, 0x1, R45 ;  /* 0x00000001122d7824 */ /* 0x000fcc00078e022d */
[----:B------:R-:W1:Y:S04]  /*6980*/  LDS.128 R44, [R45+0x26400] ;  /* 0x026400002d2c7984 */ /* 0x000e680000000c00 */
        /* <DEDUP_REMOVED lines=107> */
.L_x_6675:
[----:B------:R-:W-:Y:S05]  /*7040*/  BSYNC B1 ;  /* 0x0000000000017941 */ /* 0x000fea0003800000 */
.L_x_6674:
[----:B------:R-:W-:Y:S01]  /*7050*/  ULDC.64 UR4, c[0x0][0x2d8] ;  /* 0x0000b60000047ab9 */ /* 0x000fe20000000a00 */
[----:B------:R-:W-:Y:S01]  /*7060*/  ULDC.64 UR6, c[0x0][0x208] ;  /* 0x0000820000067ab9 */ /* 0x000fe20000000a00 */
[----:B------:R-:W-:-:S04]  /*7070*/  IADD3 R48, P2, P3, R35, UR4, R126 ;  /* 0x0000000423307c10 */ /* 0x000fc8000fb5e07e */
[----:B------:R-:W-:-:S05]  /*7080*/  IADD3.X R49, R101, UR5, R56, P2, P3 ;  /* 0x0000000565317c10 */ /* 0x000fca00097e6438 */
[----:B-1----:R1:W-:Y:S01]  /*7090*/  STG.E.128 desc[UR6][R48.64], R44 ;  /* 0x0000002c30007986 */ /* 0x0023e2000c101d06 */
[----:B------:R-:W-:Y:S05]  /*70a0*/  BRA `(.L_x_6669) ;  /* 0x0000004c00dc7947 */ /* 0x000fea0003800000 */
.L_x_6633:
[----:B------:R-:W2:Y:S01]  /*70b0*/  LDL R48, [R1+0x6c] ;  /* 0x00006c0001307983 */ /* 0x000ea20000100800 */
[C---:B------:R-:W-:Y:S01]  /*70c0*/  ISETP.GE.AND P5, PT, R230.reuse, R113, PT ;  /* 0x00000071e600720c */ /* 0x040fe20003fa6270 */
[C---:B------:R-:W-:Y:S01]  /*70d0*/  VIADD R56, R230.reuse, 0x40 ;  /* 0x00000040e6387836 */ /* 0x040fe20000000000 */
[----:B------:R-:W-:Y:S01]  /*70e0*/  P2R R57, PR, RZ, 0x1 ;  /* 0x00000001ff397803 */ /* 0x000fe20000000000 */
[----:B------:R-:W-:Y:S01]  /*70f0*/  VIADD R58, R230, 0x80 ;  /* 0x00000080e63a7836 */ /* 0x000fe20000000000 */
[----:B------:R-:W-:Y:S01]  /*7100*/  ISETP.GE.OR P5, PT, R22, R128, P5 ;  /* 0x000000801600720c */ /* 0x000fe20002fa6670 */
[----:B------:R-:W-:-:S12]  /*7110*/  ULDC.64 UR6, c[0x0][0x208] ;  /* 0x0000820000067ab9 */ /* 0x000fd80000000a00 */
        /* <DEDUP_REMOVED lines=9> */
[----:B--2---:R-:W-:Y:S01]  /*71b0*/  R2UR UR4, R48 ;  /* 0x00000000300472ca */ /* 0x004fe200000e0000 */
[----:B------:R-:W-:-:S05]  /*71c0*/  VIADD R48, R230, 0xc0 ;  /* 0x000000c0e6307836 */ /* 0x000fca0000000000 */
        /* <DEDUP_REMOVED lines=42> */
[----:B-1----:R-:W-:-:S05]  /*7470*/  @!P4 IADD3 R62, P6, R49, R62, RZ ;  /* 0x0000003e313ec210 */ /* 0x002fca0007fde0ff */
[----:B------:R-:W-:Y:S01]  /*7480*/  @!P4 IMAD.X R63, R50, 0x1, R63, P6 ;  /* 0x00000001323fc824 */ /* 0x000fe200030e063f */
[----:B----4-:R-:W-:Y:S02]  /*7490*/  @!P3 IADD3 R64, P6, R45, R64, RZ ;  /* 0x000000402d40b210 */ /* 0x010fe40007fde0ff */
[----:B------:R-:W-:-:S03]  /*74a0*/  CS2R R50, SRZ ;  /* 0x0000000000327805 */ /* 0x000fc6000001ff00 */
        /* <DEDUP_REMOVED lines=39> */
.L_x_6676:
        /* <DEDUP_REMOVED lines=10> */
.L_x_7006:
[----:B------:R-:W-:Y:S05]  /*77c0*/  BSYNC B1 ;  /* 0x0000000000017941 */ /* 0x000fea0003800000 */
.L_x_6677:
[----:B------:R-:W-:Y:S01]  /*77d0*/  ISETP.GE.OR P3, PT, R230, R113, P0 ;  /* 0x00000071e600720c */ /* 0x000fe20000766670 */
[----:B------:R-:W-:-:S12]  /*77e0*/  BSSY B1, `(.L_x_6679) ;  /* 0x00000fc000017945 */ /* 0x000fd80003800000 */
[----:B------:R-:W-:Y:S05]  /*77f0*/  @P3 BRA `(.L_x_6680) ;  /* 0x0000000c00e83947 */ /* 0x000fea0003800000 */
[----:B------:R-:W2:Y:S01]  /*7800*/  LDL R78, [R1+0x70] ;  /* 0x00007000014e7983 */ /* 0x000ea20000100800 */
[----:B------:R-:W-:Y:S02]  /*7810*/  SHF.R.S32.HI R76, RZ, 0x1f, R230 ;  /* 0x0000001fff4c7819 */ /* 0x000fe400000114e6 */
[----:B------:R-:W-:-:S03]  /*7820*/  ISETP.NE.AND P6, PT, R0, RZ, PT ;  /* 0x000000ff0000720c */ /* 0x000fc60003fc5270 */
[-C--:B------:R-:W-:Y:S02]  /*7830*/  IMAD R76, R76, R128.reuse, RZ ;  /* 0x000000804c4c7224 */ /* 0x080fe400078e02ff */
[----:B------:R-:W-:-:S04]  /*7840*/  IMAD.WIDE.U32 R136, R230, R128, R126 ;  /* 0x00000080e6887225 */ /* 0x000fc800078e007e */
[----:B------:R-:W-:Y:S01]  /*7850*/  IMAD R77, R230, R129, R76 ;  /* 0x00000081e64d7224 */ /* 0x000fe200078e024c */
[----:B------:R-:W-:-:S03]  /*7860*/  SEL R76, R123, R150, !P6 ;  /* 0x000000967b4c7207 */ /* 0x000fc60007000000 */
[----:B------:R-:W-:Y:S01]  /*7870*/  IMAD.IADD R158, R77, 0x1, R137 ;  /* 0x000000014d9e7824 */ /* 0x000fe200078e0289 */
[----:B------:R-:W-:-:S04]  /*7880*/  SHF.R.S32.HI R77, RZ, 0x1f, R76 ;  /* 0x0000001fff4d7819 */ /* 0x000fc8000001144c */
[----:B------:R-:W-:-:S04]  /*7890*/  LEA.HI R77, R77, R76, RZ, 0x5 ;  /* 0x0000004c4d4d7211 */ /* 0x000fc800078f28ff */
[----:B------:R-:W-:-:S05]  /*78a0*/  LEA.HI.SX32 R77, R77, R30, 0x1b ;  /* 0x0000001e4d4d7211 */ /* 0x000fca00078fdaff */
[----:B------:R-:W-:-:S05]  /*78b0*/  IMAD.SHL.U32 R159, R77, 0x10, RZ ;  /* 0x000000104d9f7824 */ /* 0x000fca00078e00ff */
[----:B------:R-:W-:-:S04]  /*78c0*/  LOP3.LUT R76, R6, 0x70, R159, 0xf8, !PT ;  /* 0x00000070064c7812 */ /* 0x000fc800078ef89f */
[----:B------:R-:W-:Y:S01]  /*78d0*/  LOP3.LUT R76, R76, R21, RZ, 0x3c, !PT ;  /* 0x000000154c4c7212 */ /* 0x000fe200078e3cff */
[----:B------:R-:W-:-:S04]  /*78e0*/  IMAD R77, R19, 0x7000, R121 ;  /* 0x00007000134d7824 */ /* 0x000fc800078e0279 */
[----:B------:R-:W-:Y:S01]  /*78f0*/  IMAD.IADD R77, R18, 0x1, R77 ;  /* 0x00000001124d7824 */ /* 0x000fe200078e024d */
[----:B------:R-:W-:Y:S01]  /*7900*/  IADD3 R157, P3, P4, R38, R136, R31 ;  /* 0x00000088269d7210 */ /* 0x000fe20007c7e01f */
[----:B------:R-:W-:Y:S03]  /*7910*/  BSSY B2, `(.L_x_6681) ;  /* 0x00000dc000027945 */ /* 0x000fe60003800000 */
[----:B------:R-:W-:Y:S01]  /*7920*/  IADD3.X R164, R33, R158, R32, P3, P4 ;  /* 0x0000009e21a47210 */ /* 0x000fe20001fe8420 */
[----:B--2---:R-:W-:-:S04]  /*7930*/  IMAD.IADD R76, R78, 0x1, R76 ;  /* 0x000000014e4c7824 */ /* 0x004fc800078e024c */
        /* <DEDUP_REMOVED lines=14> */
[--C-:B------:R-:W-:Y:S02]  /*7a20*/  SHF.R.U32.HI R171, RZ, 0x8, R47.reuse ;  /* 0x00000008ffab7819 */ /* 0x100fe4000001162f */
[----:B------:R-:W-:Y:S02]  /*7a30*/  PRMT R44, R175, 0x654, R44 ;  /* 0x00000654af2c7816 */ /* 0x000fe4000000002c */
[----:B------:R-:W-:Y:S02]  /*7a40*/  SHF.R.U32.HI R173, RZ, 0x18, R47 ;  /* 0x00000018ffad7819 */ /* 0x000fe4000001162f */
[----:B------:R-:W-:-:S02]  /*7a50*/  LOP3.LUT R46, R47, 0xff, RZ, 0xc0, !PT ;  /* 0x000000ff2f2e7812 */ /* 0x000fc400078ec0ff */
[----:B------:R-:W-:Y:S02]  /*7a60*/  SHF.R.U32.HI R166, RZ, 0x18, R51 ;  /* 0x00000018ffa67819 */ /* 0x000fe40000011633 */
[----:B------:R-:W-:Y:S02]  /*7a70*/  LOP3.LUT R165, R51, 0xff, RZ, 0xc0, !PT ;  /* 0x000000ff33a57812 */ /* 0x000fe400078ec0ff */
[----:B------:R-:W-:Y:S02]  /*7a80*/  SHF.R.U32.HI R170, RZ, 0x10, R47 ;  /* 0x00000010ffaa7819 */ /* 0x000fe4000001162f */
[--C-:B------:R-:W-:Y:S02]  /*7a90*/  SHF.R.U32.HI R167, RZ, 0x8, R51.reuse ;  /* 0x00000008ffa77819 */ /* 0x100fe40000011633 */
[----:B------:R-:W-:Y:S01]  /*7aa0*/  SHF.R.U32.HI R47, RZ, 0x10, R51 ;  /* 0x00000010ff2f7819 */ /* 0x000fe20000011633 */
[----:B------:R-:W-:Y:S01]  /*7ab0*/  IMAD.SHL.U32 R51, R171, 0x100, RZ ;  /* 0x00000100ab337824 */ /* 0x000fe200078e00ff */
[----:B------:R-:W-:Y:S01]  /*7ac0*/  LOP3.LUT R44, R44, 0xff00, R49, 0xf8, !PT ;  /* 0x0000ff002c2c7812 */ /* 0x000fe200078ef831 */
[----:B------:R-:W-:Y:S01]  /*7ad0*/  IMAD.U32 R49, R172, 0x10000, RZ ;  /* 0x00010000ac317824 */ /* 0x000fe200078e00ff */
[----:B------:R-:W-:Y:S01]  /*7ae0*/  PRMT R46, R173, 0x654, R46 ;  /* 0x00000654ad2e7816 */ /* 0x000fe2000000002e */
[----:B------:R-:W-:Y:S01]  /*7af0*/  IMAD.SHL.U32 R167, R167, 0x100, RZ ;  /* 0x00000100a7a77824 */ /* 0x000fe200078e00ff */
[----:B------:R-:W-:Y:S01]  /*7b00*/  PRMT R166, R166, 0x654, R165 ;  /* 0x00000654a6a67816 */ /* 0x000fe200000000a5 */
[----:B------:R-:W-:Y:S01]  /*7b10*/  IMAD.SHL.U32 R165, R168, 0x100, RZ ;  /* 0x00000100a8a57824 */ /* 0x000fe200078e00ff */
[----:B------:R-:W-:Y:S01]  /*7b20*/  PRMT R50, R169, 0x654, R48 ;  /* 0x00000654a9327816 */ /* 0x000fe20000000030 */
[----:B------:R-:W-:Y:S01]  /*7b30*/  IMAD.U32 R172, R47, 0x10000, RZ ;  /* 0x000100002fac7824 */ /* 0x000fe200078e00ff */
[----:B------:R-:W-:-:S02]  /*7b40*/  LOP3.LUT R48, R46, 0xff00, R51, 0xf8, !PT ;  /* 0x0000ff002e307812 */ /* 0x000fc400078ef833 */
[----:B------:R-:W-:Y:S01]  /*7b50*/  LOP3.LUT R46, R44, 0xff0000, R49, 0xf8, !PT ;  /* 0x00ff00002c2e7812 */ /* 0x000fe200078ef831 */
[----:B------:R-:W-:Y:S01]  /*7b60*/  IMAD.U32 R49, R170, 0x10000, RZ ;  /* 0x00010000aa317824 */ /* 0x000fe200078e00ff */
[----:B------:R-:W-:Y:S01]  /*7b70*/  LOP3.LUT R169, R50, 0xff00, R165, 0xf8, !PT ;  /* 0x0000ff0032a97812 */ /* 0x000fe200078ef8a5 */
[----:B------:R-:W-:Y:S01]  /*7b80*/  IMAD.U32 R170, R45, 0x10000, RZ ;  /* 0x000100002daa7824 */ /* 0x000fe200078e00ff */
        /* <DEDUP_REMOVED lines=26> */
[----:B------:R-:W-:Y:S01]  /*7d30*/  FFMA.FTZ R51, R50, R167, -R51 ;  /* 0x000000a732337223 */ /* 0x000fe20000010833 */
[----:B------:R-:W-:Y:S01]  /*7d40*/  HADD2.F32 R76, -RZ, R162.H0_H0 ;  /* 0x200000a2ff4c7230 */ /* 0x000fe20000004100 */
[----:B------:R-:W-:Y:S01]  /*7d50*/  LOP3.LUT R45, R171, 0xff0000, R172, 0xf8, !PT ;  /* 0x00ff0000ab2d7812 */ /* 0x000fe200078ef8ac */
[----:B------:R-:W-:-:S02]  /*7d60*/  HADD2.F32 R163, -RZ, R80.H0_H0 ;  /* 0x20000050ffa37230 */ /* 0x000fc40000004100 */
[----:B------:R-:W-:Y:S01]  /*7d70*/  FFMA.FTZ R50, R165, R167, R170 ;  /* 0x000000a7a5327223 */ /* 0x000fe200000100aa */
[----:B------:R-:W-:Y:S02]  /*7d80*/  HADD2.F32 R167, -RZ, R166.H0_H0 ;  /* 0x200000a6ffa77230 */ /* 0x000fe40000004100 */
[-C--:B------:R-:W-:Y:S01]  /*7d90*/  FMUL.FTZ R170, R76, R169.reuse ;  /* 0x000000a94caa7220 */ /* 0x080fe20000410000 */
[----:B------:R-:W-:Y:S02]  /*7da0*/  HADD2.F32 R168, -RZ, R168.H1_H1 ;  /* 0x300000a8ffa87230 */ /* 0x000fe40000004100 */
[C---:B------:R-:W-:Y:S01]  /*7db0*/  FMUL.FTZ R171, R163.reuse, R169 ;  /* 0x000000a9a3ab7220 */ /* 0x040fe20000410000 */
[----:B------:R-:W-:Y:S02]  /*7dc0*/  HADD2.F32 R165, -RZ, R80.H1_H1 ;  /* 0x30000050ffa57230 */ /* 0x000fe40000004100 */
[----:B------:R-:W-:Y:S01]  /*7dd0*/  FFMA.FTZ R80, R163, R167, R170 ;  /* 0x000000a7a3507223 */ /* 0x000fe200000100aa */
[----:B------:R-:W-:-:S02]  /*7de0*/  HADD2.F32 R162, -RZ, R162.H1_H1 ;  /* 0x300000a2ffa27230 */ /* 0x000fc40000004100 */
        /* <DEDUP_REMOVED lines=12> */
[----:B------:R-:W-:Y:S01]  /*7eb0*/  HADD2.F32 R171, -RZ, R169.H0_H0 ;  /* 0x200000a9ffab7230 */ /* 0x000fe20000004100 */
[----:B------:R-:W-:Y:S01]  /*7ec0*/  F2FP.F16.E4M3.UNPACK_B R78, R78 ;  /* 0x0000004eff4e723e */ /* 0x000fe200020006ff */
[----:B------:R-:W-:Y:S02]  /*7ed0*/  HADD2.F32 R166, -RZ, R162.H0_H0 ;  /* 0x200000a2ffa67230 */ /* 0x000fe40000004100 */
[----:B------:R-:W-:Y:S01]  /*7ee0*/  FMUL.FTZ R175, R168, R173 ;  /* 0x000000ada8af7220 */ /* 0x000fe20000410000 */
[----:B------:R-:W-:Y:S01]  /*7ef0*/  HADD2.F32 R170, -RZ, R170.H1_H1 ;  /* 0x300000aaffaa7230 */ /* 0x000fe20000004100 */
[----:B------:R-:W-:Y:S01]  /*7f00*/  F2FP.SATFINITE.E4M3.F32.PACK_AB_MERGE_C R49, R50, R49, RZ ;  /* 0x000000313231723e */ /* 0x000fe200048070ff */
[----:B------:R-:W-:Y:S02]  /*7f10*/  HADD2.F32 R167, -RZ, R167.H1_H1 ;  /* 0x300000a7ffa77230 */ /* 0x000fe40000004100 */
[----:B------:R-:W-:Y:S01]  /*7f20*/  FMUL.FTZ R173, R166, R173 ;  /* 0x000000ada6ad7220 */ /* 0x000fe20000410000 */
[----:B------:R-:W-:-:S02]  /*7f30*/  HADD2.F32 R162, -RZ, R162.H1_H1 ;  /* 0x300000a2ffa27230 */ /* 0x000fc40000004100 */
[----:B------:R-:W-:Y:S01]  /*7f40*/  FFMA.FTZ R175, R166, R171, -R175 ;  /* 0x000000aba6af7223 */ /* 0x000fe200000108af */
[----:B------:R-:W-:Y:S02]  /*7f50*/  HADD2.F32 R169, -RZ, R169.H1_H1 ;  /* 0x300000a9ffa97230 */ /* 0x000fe40000004100 */
[C---:B------:R-:W-:Y:S01]  /*7f60*/  FMUL.FTZ R177, R167.reuse, R170 ;  /* 0x000000aaa7b17220 */ /* 0x040fe20000410000 */
[----:B------:R-:W-:Y:S01]  /*7f70*/  F2FP.F16.E4M3.UNPACK_B R166, R160 ;  /* 0x000000a0ffa6723e */ /* 0x000fe200020006ff */
[C---:B------:R-:W-:Y:S01]  /*7f80*/  FMUL.FTZ R174, R162.reuse, R170 ;  /* 0x000000aaa2ae7220 */ /* 0x040fe20000410000 */
[----:B------:R-:W-:Y:S01]  /*7f90*/  F2FP.F16.E4M3.UNPACK_B R160, R82 ;  /* 0x00000052ffa0723e */ /* 0x000fe200020006ff */
[----:B------:R-:W-:Y:S01]  /*7fa0*/  FFMA.FTZ R172, R162, R169, -R177 ;  /* 0x000000a9a2ac7223 */ /* 0x000fe200000108b1 */
[----:B------:R-:W-:Y:S01]  /*7fb0*/  F2FP.F16.E4M3.UNPACK_B R162, R161 ;  /* 0x000000a1ffa2723e */ /* 0x000fe200020006ff */
[----:B------:R-:W-:Y:S01]  /*7fc0*/  FFMA.FTZ R170, R168, R171, R173 ;  /* 0x000000aba8aa7223 */ /* 0x000fe200000100ad */
[----:B------:R-:W-:Y:S01]  /*7fd0*/  FFMA.FTZ R177, R167, R169, R174 ;  /* 0x000000a9a7b17223 */ /* 0x000fe200000100ae */
[----:B------:R-:W-:Y:S01]  /*7fe0*/  HADD2.F32 R161, -RZ, R160.H0_H0 ;  /* 0x200000a0ffa17230 */ /* 0x000fe20000004100 */
[----:B------:R-:W-:Y:S01]  /*7ff0*/  F2FP.SATFINITE.E4M3.F32.PACK_AB_MERGE_C R48, R51, R48, RZ ;  /* 0x000000303330723e */ /* 0x000fe200048070ff */
[--C-:B------:R-:W-:Y:S01]  /*8000*/  HADD2.F32 R168, -RZ, R166.reuse.H0_H0 ;  /* 0x200000a6ffa87230 */ /* 0x100fe20000004100 */
[----:B------:R-:W-:Y:S01]  /*8010*/  F2FP.F16.E4M3.UNPACK_B R50, R81 ;  /* 0x00000051ff32723e */ /* 0x000fe200020006ff */
[----:B------:R-:W-:Y:S01]  /*8020*/  HADD2.F32 R169, -RZ, R166.H1_H1 ;  /* 0x300000a6ffa97230 */ /* 0x000fe20000004100 */
[----:B------:R-:W-:Y:S01]  /*8030*/  F2FP.F16.E4M3.UNPACK_B R51, R47 ;  /* 0x0000002fff33723e */ /* 0x000fe200020006ff */
[----:B------:R-:W-:-:S02]  /*8040*/  HADD2.F32 R82, -RZ, R78.H0_H0 ;  /* 0x2000004eff527230 */ /* 0x000fc40000004100 */
[----:B------:R-:W-:Y:S01]  /*8050*/  FMUL.FTZ R171, R161, R168 ;  /* 0x000000a8a1ab7220 */ /* 0x000fe20000410000 */
        /* <DEDUP_REMOVED lines=8> */
[----:B------:R-:W-:Y:S01]  /*80e0*/  F2FP.F16.E4M3.UNPACK_B R49, R77 ;  /* 0x0000004dff31723e */ /* 0x000fe200020006ff */
[-C--:B------:R-:W-:Y:S01]  /*80f0*/  FFMA.FTZ R171, R82, R166.reuse, -R171 ;  /* 0x000000a652ab7223 */ /* 0x080fe200000108ab */
[----:B------:R-:W-:Y:S01]  /*8100*/  FFMA.FTZ R82, R161, R166, R168 ;  /* 0x000000a6a1527223 */ /* 0x000fe200000100a8 */
[----:B------:R-:W-:Y:S01]  /*8110*/  FFMA.FTZ R169, R160, R167, R169 ;  /* 0x000000a7a0a97223 */ /* 0x000fe200000100a9 */
[----:B------:R-:W-:Y:S01]  /*8120*/  F2FP.SATFINITE.E4M3.F32.PACK_AB_MERGE_C R76, R163, R76, R48 ;  /* 0x0000004ca34c723e */ /* 0x000fe20004807030 */
[----:B------:R-:W-:Y:S01]  /*8130*/  HADD2.F32 R160, -RZ, R50.H0_H0 ;  /* 0x20000032ffa07230 */ /* 0x000fe20000004100 */
[----:B------:R-:W-:Y:S01]  /*8140*/  F2FP.F16.E4M3.UNPACK_B R161, R46 ;  /* 0x0000002effa1723e */ /* 0x000fe200020006ff */
[----:B------:R-:W-:-:S02]  /*8150*/  HADD2.F32 R165, -RZ, R51.H0_H0 ;  /* 0x20000033ffa57230 */ /* 0x000fc40000004100 */
[----:B------:R-:W-:Y:S01]  /*8160*/  FFMA.FTZ R78, R78, R167, -R173 ;  /* 0x000000a74e4e7223 */ /* 0x000fe200000108ad */
        /* <DEDUP_REMOVED lines=25> */
[CC--:B------:R-:W-:Y:S01]  /*8300*/  FMUL.FTZ R168, R160.reuse, R163.reuse ;  /* 0x000000a3a0a87220 */ /* 0x0c0fe20000410000 */
[----:B------:R-:W-:Y:S02]  /*8310*/  HADD2.F32 R81, -RZ, R46.H0_H0 ;  /* 0x2000002eff517230 */ /* 0x000fe40000004100 */
[----:B------:R-:W-:Y:S01]  /*8320*/  FMUL.FTZ R163, R47, R163 ;  /* 0x000000a32fa37220 */ /* 0x000fe20000410000 */
[----:B------:R-:W-:Y:S01]  /*8330*/  HADD2.F32 R77, -RZ, R77.H1_H1 ;  /* 0x3000004dff4d7230 */ /* 0x000fe20000004100 */
[----:B------:R-:W-:Y:S01]  /*8340*/  F2FP.SATFINITE.E4M3.F32.PACK_AB_MERGE_C R82, R169, R82, R170 ;  /* 0x00000052a952723e */ /* 0x000fe200048070aa */
[----:B------:R-:W-:Y:S01]  /*8350*/  HADD2.F32 R162, -RZ, R162.H1_H1 ;  /* 0x300000a2ffa27230 */ /* 0x000fe20000004100 */
[----:B------:R-:W-:Y:S01]  /*8360*/  F2FP.F16.E4M3.UNPACK_B R169, R45.H1 ;  /* 0x0000002dffa9723e */ /* 0x000fe200030006ff */
[----:B------:R-:W-:Y:S02]  /*8370*/  HADD2.F32 R166, -RZ, R46.H1_H1 ;  /* 0x3000002effa67230 */ /* 0x000fe40000004100 */
[-C--:B------:R-:W-:Y:S01]  /*8380*/  FFMA.FTZ R46, R47, R81.reuse, -R168 ;  /* 0x000000512f2e7223 */ /* 0x080fe200000108a8 */
[----:B------:R-:W-:Y:S01]  /*8390*/  FFMA.FTZ R47, R160, R81, R163 ;  /* 0x00000051a02f7223 */ /* 0x000fe200000100a3 */
[-C--:B------:R-:W-:Y:S01]  /*83a0*/  FMUL.FTZ R160, R77, R162.reuse ;  /* 0x000000a24da07220 */ /* 0x080fe20000410000 */
[----:B------:R-:W-:Y:S01]  /*83b0*/  FMUL.FTZ R170, R161, R162 ;  /* 0x000000a2a1aa7220 */ /* 0x000fe20000410000 */
[----:B------:R-:W-:Y:S01]  /*83c0*/  F2FP.F16.E4M3.UNPACK_B R81, R79 ;  /* 0x0000004fff51723e */ /* 0x000fe200020006ff */
[----:B------:R-:W-:-:S02]  /*83d0*/  HADD2.F32 R171, -RZ, R169.H0_H0 ;  /* 0x200000a9ffab7230 */ /* 0x000fc40000004100 */
[-C--:B------:R-:W-:Y:S01]  /*83e0*/  FFMA.FTZ R172, R161, R166.reuse, R160 ;  /* 0x000000a6a1ac7223 */ /* 0x080fe200000100a0 */
[----:B------:R-:W-:Y:S01]  /*83f0*/  F2FP.F16.E4M3.UNPACK_B R161, R83.H1 ;  /* 0x00000053ffa1723e */ /* 0x000fe200030006ff */
[----:B------:R-:W-:Y:S01]  /*8400*/  FFMA.FTZ R77, R77, R166, -R170 ;  /* 0x000000a64d4d7223 */ /* 0x000fe200000108aa */
[----:B------:R-:W-:Y:S02]  /*8410*/  F2FP.F16.E4M3.UNPACK_B R168, R45 ;  /* 0x0000002dffa8723e */ /* 0x000fe400020006ff */
[----:B------:R-:W-:Y:S01]  /*8420*/  F2FP.F16.E4M3.UNPACK_B R162, R83 ;  /* 0x00000053ffa2723e */ /* 0x000fe200020006ff */
[----:B------:R-:W-:Y:S01]  /*8430*/  HADD2.F32 R83, -RZ, R81.H0_H0 ;  /* 0x20000051ff537230 */ /* 0x000fe20000004100 */
[----:B------:R-:W-:Y:S01]  /*8440*/  F2FP.F16.E4M3.UNPACK_B R79, R79.H1 ;  /* 0x0000004fff4f723e */ /* 0x000fe200030006ff */
        /* <DEDUP_REMOVED lines=9> */
[-C--:B------:R-:W-:Y:S01]  /*84e0*/  FMUL.FTZ R173, R44, R171.reuse ;  /* 0x000000ab2cad7220 */ /* 0x080fe20000410000 */
[----:B------:R-:W-:Y:S02]  /*84f0*/  HADD2.F32 R166, -RZ, R45.H0_H0 ;  /* 0x2000002dffa67230 */ /* 0x000fe40000004100 */
[C---:B------:R-:W-:Y:S01]  /*8500*/  FMUL.FTZ R171, R160.reuse, R171 ;  /* 0x000000aba0ab7220 */ /* 0x040fe20000410000 */
[----:B------:R-:W-:Y:S01]  /*8510*/  FMUL.FTZ R170, R83, R170 ;  /* 0x000000aa53aa7220 */ /* 0x000fe20000410000 */
[-C--:B------:R-:W-:Y:S01]  /*8520*/  FFMA.FTZ R173, R160, R167.reuse, -R173 ;  /* 0x000000a7a0ad7223 */ /* 0x080fe200000108ad */
[----:B------:R-:W-:Y:S02]  /*8530*/  HADD2.F32 R161, -RZ, R161.H1_H1 ;  /* 0x300000a1ffa17230 */ /* 0x000fe40000004100 */
[----:B------:R-:W-:Y:S01]  /*8540*/  FFMA.FTZ R171, R44, R167, R171 ;  /* 0x000000a72cab7223 */ /* 0x000fe200000100ab */
        /* <DEDUP_REMOVED lines=8> */
[----:B------:R-:W-:Y:S01]  /*85d0*/  HADD2.F32 R44, -RZ, R165.H1_H1 ;  /* 0x300000a5ff2c7230 */ /* 0x000fe20000004100 */
[----:B------:R-:W-:Y:S01]  /*85e0*/  F2FP.SATFINITE.E4M3.F32.PACK_AB_MERGE_C R47, R172, R47, RZ ;  /* 0x0000002fac2f723e */ /* 0x000fe200048070ff */
[----:B------:R-:W-:-:S02]  /*85f0*/  HADD2.F32 R81, -RZ, R81.H1_H1 ;  /* 0x30000051ff517230 */ /* 0x000fc40000004100 */
[----:B------:R-:W-:Y:S01]  /*8600*/  FMUL.FTZ R160, R162, R168 ;  /* 0x000000a8a2a07220 */ /* 0x000fe20000410000 */
[----:B------:R-:W-:Y:S02]  /*8610*/  HADD2.F32 R45, -RZ, R45.H1_H1 ;  /* 0x3000002dff2d7230 */ /* 0x000fe40000004100 */
[-C--:B------:R-:W-:Y:S01]  /*8620*/  FFMA.FTZ R166, R79, R44.reuse, -R166 ;  /* 0x0000002c4fa67223 */ /* 0x080fe200000108a6 */
[----:B------:R-:W-:Y:S01]  /*8630*/  FFMA.FTZ R176, R161, R44, R176 ;  /* 0x0000002ca1b07223 */ /* 0x000fe200000100b0 */
[----:B------:R-:W-:Y:S01]  /*8640*/  FMUL.FTZ R83, R81, R168 ;  /* 0x000000a851537220 */ /* 0x000fe20000410000 */
[----:B------:R-:W-:Y:S01]  /*8650*/  F2FP.SATFINITE.E4M3.F32.PACK_AB_MERGE_C R77, R51, R48, R46 ;  /* 0x00000030334d723e */ /* 0x000fe2000480702e */
[----:B------:R-:W-:Y:S01]  /*8660*/  FFMA.FTZ R81, R81, R45, -R160 ;  /* 0x0000002d51517223 */ /* 0x000fe200000108a0 */
[----:B------:R-:W-:Y:S01]  /*8670*/  F2FP.SATFINITE.E4M3.F32.PACK_AB_MERGE_C R166, R166, R173, RZ ;  /* 0x000000ada6a6723e */ /* 0x000fe200048070ff */
[----:B------:R-:W-:Y:S01]  /*8680*/  FFMA.FTZ R83, R162, R45, R83 ;  /* 0x0000002da2537223 */ /* 0x000fe20000010053 */
[----:B------:R-:W-:-:S02]  /*8690*/  F2FP.SATFINITE.E4M3.F32.PACK_AB_MERGE_C R171, R176, R171, RZ ;  /* 0x000000abb0ab723e */ /* 0x000fc400048070ff */
[----:B------:R-:W-:Y:S02]  /*86a0*/  F2FP.SATFINITE.E4M3.F32.PACK_AB_MERGE_C R79, R81, R174, R166 ;  /* 0x000000ae514f723e */ /* 0x000fe400048070a6 */
[----:B------:R-:W-:Y:S02]  /*86b0*/  F2FP.SATFINITE.E4M3.F32.PACK_AB_MERGE_C R81, R50, R49, R47 ;  /* 0x000000313251723e */ /* 0x000fe4000480702f */
[----:B------:R-:W-:-:S07]  /*86c0*/  F2FP.SATFINITE.E4M3.F32.PACK_AB_MERGE_C R83, R83, R170, R171 ;  /* 0x000000aa5353723e */ /* 0x000fce00048070ab */
.L_x_6682:
[----:B------:R-:W-:Y:S05]  /*86d0*/  BSYNC B2 ;  /* 0x0000000000027941 */ /* 0x000fea0003800000 */
.L_x_6681:
[----:B------:R-:W-:Y:S01]  /*86e0*/  ISETP.GE.AND P3, PT, R159, R148, PT ;  /* 0x000000949f00720c */ /* 0x000fe20003f66270 */
[----:B------:R-:W-:Y:S01]  /*86f0*/  ULDC.64 UR4, c[0x0][0x2d8] ;  /* 0x0000b60000047ab9 */ /* 0x000fe20000000a00 */
[----:B------:R-:W-:-:S11]  /*8700*/  ULDC.64 UR6, c[0x0][0x208] ;  /* 0x0000820000067ab9 */ /* 0x000fd60000000a00 */
        /* <DEDUP_REMOVED lines=9> */
.L_x_6680:
[----:B------:R-:W-:Y:S05]  /*87a0*/  BSYNC B1 ;  /* 0x0000000000017941 */ /* 0x000fea0003800000 */
.L_x_6679:
[----:B-1----:R-:W-:Y:S01]  /*87b0*/  VIADD R47, R230, 0x40 ;  /* 0x00000040e62f7836 */ /* 0x002fe20000000000 */
[----:B------:R-:W-:Y:S04]  /*87c0*/  BSSY B1, `(.L_x_6683) ;  /* 0x0000104000017945 */ /* 0x000fe80003800000 */
[----:B------:R-:W-:-:S13]  /*87d0*/  ISETP.GE.OR P3, PT, R47, R113, P0 ;  /* 0x000000712f00720c */ /* 0x000fda0000766670 */
[----:B------:R-:W-:Y:S05]  /*87e0*/  @P3 BRA `(.L_x_6684) ;  /* 0x0000001000043947 */ /* 0x000fea0003800000 */
[----:B------:R-:W2:Y:S01]  /*87f0*/  LDL R46, [R1+0x74] ;  /* 0x00007400012e7983 */ /* 0x000ea20000100800 */
        /* <DEDUP_REMOVED lines=13> */
[----:B------:R-:W-:-:S05]  /*88d0*/  IMAD.SHL.U32 R81, R45, 0x10, RZ ;  /* 0x000000102d517824 */ /* 0x000fca00078e00ff */
[----:B------:R-:W-:-:S04]  /*88e0*/  LOP3.LUT R45, R5, 0x70, R81, 0xf8, !PT ;  /* 0x00000070052d7812 */ /* 0x000fc800078ef851 */
[----:B------:R-:W-:-:S05]  /*88f0*/  LOP3.LUT R45, R45, R140, RZ, 0x3c, !PT ;  /* 0x0000008c2d2d7212 */ /* 0x000fca00078e3cff */
[----:B--2---:R-:W-:Y:S02]  /*8900*/  IMAD.IADD R44, R46, 0x1, R45 ;  /* 0x000000012e2c7824 */ /* 0x004fe400078e022d */
        /* <DEDUP_REMOVED lines=13> */
[--C-:B------:R-:W-:Y:S01]  /*89e0*/  SHF.R.U32.HI R160, RZ, 0x8, R55.reuse ;  /* 0x00000008ffa07819 */ /* 0x100fe20000011637 */
[----:B--2---:R-:W-:Y:S01]  /*89f0*/  IMAD.MOV.U32 R58, RZ, RZ, R48 ;  /* 0x000000ffff3a7224 */ /* 0x004fe200078e0030 */
[----:B------:R-:W-:Y:S02]  /*8a00*/  PRMT R45, R163, 0x654, R54 ;  /* 0x00000654a32d7816 */ /* 0x000fe40000000036 */
[----:B------:R-:W-:-:S02]  /*8a10*/  SHF.R.U32.HI R161, RZ, 0x10, R55 ;  /* 0x00000010ffa17819 */ /* 0x000fc40000011637 */
[----:B------:R-:W-:Y:S02]  /*8a20*/  LOP3.LUT R80, R55, 0xff, RZ, 0xc0, !PT ;  /* 0x000000ff37507812 */ /* 0x000fe400078ec0ff */
[----:B------:R-:W-:Y:S02]  /*8a30*/  SHF.R.U32.HI R158, RZ, 0x8, R57 ;  /* 0x00000008ff9e7819 */ /* 0x000fe40000011639 */
[----:B------:R-:W-:Y:S02]  /*8a40*/  SHF.R.U32.HI R137, RZ, 0x8, R59 ;  /* 0x00000008ff897819 */ /* 0x000fe4000001163b */
[----:B------:R-:W-:Y:S01]  /*8a50*/  SHF.R.U32.HI R55, RZ, 0x18, R55 ;  /* 0x00000018ff377819 */ /* 0x000fe20000011637 */
[----:B------:R-:W-:Y:S01]  /*8a60*/  IMAD.SHL.U32 R48, R158, 0x100, RZ ;  /* 0x000001009e307824 */ /* 0x000fe200078e00ff */
[----:B------:R-:W-:Y:S01]  /*8a70*/  SHF.R.U32.HI R159, RZ, 0x10, R57 ;  /* 0x00000010ff9f7819 */ /* 0x000fe20000011639 */
[----:B------:R-:W-:Y:S01]  /*8a80*/  IMAD.SHL.U32 R54, R137, 0x100, RZ ;  /* 0x0000010089367824 */ /* 0x000fe200078e00ff */
[----:B------:R-:W-:-:S02]  /*8a90*/  LOP3.LUT R82, R57, 0xff, RZ, 0xc0, !PT ;  /* 0x000000ff39527812 */ /* 0x000fc400078ec0ff */
[----:B------:R-:W-:Y:S02]  /*8aa0*/  SHF.R.U32.HI R157, RZ, 0x10, R59 ;  /* 0x00000010ff9d7819 */ /* 0x000fe4000001163b */
[----:B------:R-:W-:Y:S02]  /*8ab0*/  LOP3.LUT R136, R59, 0xff, RZ, 0xc0, !PT ;  /* 0x000000ff3b887812 */ /* 0x000fe400078ec0ff */
[----:B------:R-:W-:Y:S01]  /*8ac0*/  SHF.R.U32.HI R57, RZ, 0x18, R57 ;  /* 0x00000018ff397819 */ /* 0x000fe20000011639 */
[----:B------:R-:W-:Y:S01]  /*8ad0*/  IMAD.U32 R157, R157, 0x10000, RZ ;  /* 0x000100009d9d7824 */ /* 0x000fe200078e00ff */
[----:B------:R-:W-:Y:S02]  /*8ae0*/  SHF.R.U32.HI R59, RZ, 0x18, R59 ;  /* 0x00000018ff3b7819 */ /* 0x000fe4000001163b */
[----:B------:R-:W-:Y:S01]  /*8af0*/  LOP3.LUT R45, R45, 0xff00, R44, 0xf8, !PT ;  /* 0x0000ff002d2d7812 */ /* 0x000fe200078ef82c */
[----:B------:R-:W-:Y:S01]  /*8b00*/  IMAD.SHL.U32 R44, R160, 0x100, RZ ;  /* 0x00000100a02c7824 */ /* 0x000fe200078e00ff */
[----:B------:R-:W-:Y:S01]  /*8b10*/  SHF.R.U32.HI R164, RZ, 0x10, R53 ;  /* 0x00000010ffa47819 */ /* 0x000fe20000011635 */
[----:B------:R-:W-:Y:S01]  /*8b20*/  IMAD.MOV.U32 R53, RZ, RZ, R46 ;  /* 0x000000ffff357224 */ /* 0x000fe200078e002e */
[----:B------:R-:W-:-:S02]  /*8b30*/  PRMT R55, R55, 0x654, R80 ;  /* 0x0000065437377816 */ /* 0x000fc40000000050 */
[----:B------:R-:W-:Y:S01]  /*8b40*/  PRMT R57, R57, 0x654, R82 ;  /* 0x0000065439397816 */ /* 0x000fe20000000052 */
[----:B------:R-:W-:Y:S01]  /*8b50*/  IMAD.U32 R46, R164, 0x10000, RZ ;  /* 0x00010000a42e7824 */ /* 0x000fe200078e00ff */
[----:B------:R-:W-:Y:S02]  /*8b60*/  PRMT R59, R59, 0x654, R136 ;  /* 0x000006543b3b7816 */ /* 0x000fe40000000088 */
[----:B------:R-:W-:Y:S01]  /*8b70*/  LOP3.LUT R55, R55, 0xff00, R44, 0xf8, !PT ;  /* 0x0000ff0037377812 */ /* 0x000fe200078ef82c */
[----:B------:R-:W-:Y:S01]  /*8b80*/  IMAD.U32 R44, R161, 0x10000, RZ ;  /* 0x00010000a12c7824 */ /* 0x000fe200078e00ff */
[----:B------:R-:W-:Y:S01]  /*8b90*/  LOP3.LUT R137, R57, 0xff00, R48, 0xf8, !PT ;  /* 0x0000ff0039897812 */ /* 0x000fe200078ef830 */
[----:B------:R-:W-:Y:S01]  /*8ba0*/  IMAD.U32 R48, R159, 0x10000, RZ ;  /* 0x000100009f307824 */ /* 0x000fe200078e00ff */
[----:B------:R-:W-:Y:S02]  /*8bb0*/  LOP3.LUT R158, R59, 0xff00, R54, 0xf8, !PT ;  /* 0x0000ff003b9e7812 */ /* 0x000fe400078ef836 */
[----:B------:R-:W-:-:S02]  /*8bc0*/  F2FP.F16.E4M3.UNPACK_B R136, R156.H1 ;  /* 0x0000009cff88723e */ /* 0x000fc400030006ff */
[----:B------:R-:W-:Y:S02]  /*8bd0*/  F2FP.F16.E4M3.UNPACK_B R59, R58.H1 ;  /* 0x0000003aff3b723e */ /* 0x000fe400030006ff */
[----:B------:R-:W-:Y:S02]  /*8be0*/  F2FP.F16.E4M3.UNPACK_B R57, R56.H1 ;  /* 0x00000038ff39723e */ /* 0x000fe400030006ff */
        /* <DEDUP_REMOVED lines=8> */
[CC--:B------:R-:W-:Y:S01]  /*8c70*/  FMUL.FTZ R159, R55.reuse, R45.reuse ;  /* 0x0000002d379f7220 */ /* 0x0c0fe20000410000 */
[--C-:B------:R-:W-:Y:S02]  /*8c80*/  HADD2.F32 R82, -RZ, R80.reuse.H0_H0 ;  /* 0x20000050ff527230 */ /* 0x100fe40000004100 */
[C---:B------:R-:W-:Y:S01]  /*8c90*/  FMUL.FTZ R160, R54.reuse, R45 ;  /* 0x0000002d36a07220 */ /* 0x040fe20000410000 */
        /* <DEDUP_REMOVED lines=34> */
[----:B------:R-:W-:Y:S01]  /*8ec0*/  FFMA.FTZ R158, R136, R157, R163 ;  /* 0x0000009d889e7223 */ /* 0x000fe200000100a3 */
[--C-:B------:R-:W-:Y:S01]  /*8ed0*/  HADD2.F32 R136, -RZ, R82.reuse.H1_H1 ;  /* 0x30000052ff887230 */ /* 0x100fe20000004100 */
[----:B------:R-:W-:Y:S01]  /*8ee0*/  F2FP.F16.E4M3.UNPACK_B R155, R155 ;  /* 0x0000009bff9b723e */ /* 0x000fe200020006ff */
[----:B------:R-:W-:Y:S01]  /*8ef0*/  HADD2.F32 R137, -RZ, R137.H1_H1 ;  /* 0x30000089ff897230 */ /* 0x000fe20000004100 */
[----:B------:R-:W-:Y:S01]  /*8f00*/  F2FP.F16.E4M3.UNPACK_B R53, R53 ;  /* 0x00000035ff35723e */ /* 0x000fe200020006ff */
[----:B------:R-:W-:Y:S01]  /*8f10*/  HADD2.F32 R159, -RZ, R82.H0_H0 ;  /* 0x20000052ff9f7230 */ /* 0x000fe20000004100 */
[----:B------:R-:W-:Y:S01]  /*8f20*/  F2FP.F16.E4M3.UNPACK_B R153, R153 ;  /* 0x00000099ff99723e */ /* 0x000fe200020006ff */
[----:B------:R-:W-:-:S02]  /*8f30*/  HADD2.F32 R82, -RZ, R80.H0_H0 ;  /* 0x20000050ff527230 */ /* 0x000fc40000004100 */
[----:B------:R-:W-:Y:S01]  /*8f40*/  FMUL.FTZ R165, R137, R136 ;  /* 0x0000008889a57220 */ /* 0x000fe20000410000 */
[----:B------:R-:W-:Y:S02]  /*8f50*/  HADD2.F32 R157, -RZ, R156.H0_H0 ;  /* 0x2000009cff9d7230 */ /* 0x000fe40000004100 */
[-C--:B------:R-:W-:Y:S01]  /*8f60*/  FMUL.FTZ R163, R154, R159.reuse ;  /* 0x0000009f9aa37220 */ /* 0x080fe20000410000 */
[----:B------:R-:W-:Y:S02]  /*8f70*/  HADD2.F32 R80, -RZ, R80.H1_H1 ;  /* 0x30000050ff507230 */ /* 0x000fe40000004100 */
[C---:B------:R-:W-:Y:S01]  /*8f80*/  FMUL.FTZ R159, R82.reuse, R159 ;  /* 0x0000009f529f7220 */ /* 0x040fe20000410000 */
[----:B------:R-:W-:Y:S02]  /*8f90*/  HADD2.F32 R156, -RZ, R156.H1_H1 ;  /* 0x3000009cff9c7230 */ /* 0x000fe40000004100 */
[-C--:B------:R-:W-:Y:S01]  /*8fa0*/  FFMA.FTZ R163, R82, R157.reuse, -R163 ;  /* 0x0000009d52a37223 */ /* 0x080fe200000108a3 */
[----:B------:R-:W-:Y:S01]  /*8fb0*/  F2FP.SATFINITE.E4M3.F32.PACK_AB_MERGE_C R54, R57, R54, RZ ;  /* 0x000000363936723e */ /* 0x000fe200048070ff */
[----:B------:R-:W-:Y:S01]  /*8fc0*/  FMUL.FTZ R136, R80, R136 ;  /* 0x0000008850887220 */ /* 0x000fe20000410000 */
[----:B------:R-:W-:Y:S01]  /*8fd0*/  FFMA.FTZ R154, R154, R157, R159 ;  /* 0x0000009d9a9a7223 */ /* 0x000fe2000001009f */
[----:B------:R-:W-:Y:S01]  /*8fe0*/  FFMA.FTZ R160, R80, R156, -R165 ;  /* 0x0000009c50a07223 */ /* 0x000fe200000108a5 */
[----:B------:R-:W-:Y:S01]  /*8ff0*/  F2FP.F16.E4M3.UNPACK_B R80, R50 ;  /* 0x00000032ff50723e */ /* 0x000fe200020006ff */
[----:B------:R-:W-:-:S02]  /*9000*/  HADD2.F32 R157, -RZ, R155.H0_H0 ;  /* 0x2000009bff9d7230 */ /* 0x000fc40000004100 */
[----:B------:R-:W-:Y:S01]  /*9010*/  FFMA.FTZ R165, R137, R156, R136 ;  /* 0x0000009c89a57223 */ /* 0x000fe20000010088 */
[----:B------:R-:W-:Y:S01]  /*9020*/  HADD2.F32 R155, -RZ, R155.H1_H1 ;  /* 0x3000009bff9b7230 */ /* 0x000fe20000004100 */
[----:B------:R-:W-:Y:S01]  /*9030*/  F2FP.SATFINITE.E4M3.F32.PACK_AB_MERGE_C R56, R56, R55, RZ ;  /* 0x000000373838723e */ /* 0x000fe200048070ff */
[--C-:B------:R-:W-:Y:S01]  /*9040*/  HADD2.F32 R82, -RZ, R80.reuse.H0_H0 ;  /* 0x20000050ff527230 */ /* 0x100fe20000004100 */
[----:B------:R-:W-:Y:S01]  /*9050*/  F2FP.SATFINITE.E4M3.F32.PACK_AB_MERGE_C R55, R161, R58, R54 ;  /* 0x0000003aa137723e */ /* 0x000fe20004807036 */
[--C-:B------:R-:W-:Y:S01]  /*9060*/  HADD2.F32 R50, -RZ, R53.reuse.H0_H0 ;  /* 0x20000035ff327230 */ /* 0x100fe20000004100 */
        /* <DEDUP_REMOVED lines=8> */
[C---:B------:R-:W-:Y:S01]  /*90f0*/  FMUL.FTZ R155, R53.reuse, R155 ;  /* 0x0000009b359b7220 */ /* 0x040fe20000410000 */
[----:B------:R-:W-:Y:S01]  /*9100*/  F2FP.F16.E4M3.UNPACK_B R57, R52 ;  /* 0x00000034ff39723e */ /* 0x000fe200020006ff */
[-C--:B------:R-:W-:Y:S01]  /*9110*/  FFMA.FTZ R159, R50, R137.reuse, -R159 ;  /* 0x00000089329f7223 */ /* 0x080fe2000001089f */
[----:B------:R-:W-:Y:S01]  /*9120*/  FFMA.FTZ R50, R82, R137, R157 ;  /* 0x0000008952327223 */ /* 0x000fe2000001009d */
[----:B------:R-:W-:Y:S01]  /*9130*/  FFMA.FTZ R155, R80, R153, R155 ;  /* 0x00000099509b7223 */ /* 0x000fe2000001009b */
[----:B------:R-:W-:Y:S01]  /*9140*/  F2FP.F16.E4M3.UNPACK_B R80, R49 ;  /* 0x00000031ff50723e */ /* 0x000fe200020006ff */
[----:B------:R-:W-:Y:S01]  /*9150*/  FFMA.FTZ R136, R53, R153, -R136 ;  /* 0x0000009935887223 */ /* 0x000fe20000010888 */
[----:B------:R-:W-:Y:S01]  /*9160*/  F2FP.SATFINITE.E4M3.F32.PACK_AB_MERGE_C R53, R160, R163, RZ ;  /* 0x000000a3a035723e */ /* 0x000fe200048070ff */
[----:B------:R-:W-:Y:S01]  /*9170*/  HADD2.F32 R137, -RZ, R58.H0_H0 ;  /* 0x2000003aff897230 */ /* 0x000fe20000004100 */
[----:B------:R-:W-:Y:S01]  /*9180*/  F2FP.SATFINITE.E4M3.F32.PACK_AB_MERGE_C R54, R158, R59, R56 ;  /* 0x0000003b9e36723e */ /* 0x000fe20004807038 */
[--C-:B------:R-:W-:Y:S01]  /*9190*/  HADD2.F32 R59, -RZ, R80.reuse.H0_H0 ;  /* 0x20000050ff3b7230 */ /* 0x100fe20000004100 */
        /* <DEDUP_REMOVED lines=24> */
[----:B------:R-:W-:Y:S01]  /*9320*/  F2FP.F16.E4M3.UNPACK_B R154, R45.H1 ;  /* 0x0000002dff9a723e */ /* 0x000fe200030006ff */
[----:B------:R-:W-:-:S02]  /*9330*/  HADD2.F32 R59, -RZ, R59.H1_H1 ;  /* 0x3000003bff3b7230 */ /* 0x000fc40000004100 */
[----:B------:R-:W-:Y:S02]  /*9340*/  HADD2.F32 R136, -RZ, R82.H1_H1 ;  /* 0x30000052ff887230 */ /* 0x000fe40000004100 */
[----:B------:R-:W-:Y:S02]  /*9350*/  HADD2.F32 R52, -RZ, R52.H1_H1 ;  /* 0x30000034ff347230 */ /* 0x000fe40000004100 */
[----:B------:R-:W-:Y:S02]  /*9360*/  HADD2.F32 R153, -RZ, R82.H0_H0 ;  /* 0x20000052ff997230 */ /* 0x000fe40000004100 */
[-C--:B------:R-:W-:Y:S01]  /*9370*/  FMUL.FTZ R157, R59, R136.reuse ;  /* 0x000000883b9d7220 */ /* 0x080fe20000410000 */
[--C-:B------:R-:W-:Y:S02]  /*9380*/  HADD2.F32 R82, -RZ, R46.reuse.H1_H1 ;  /* 0x3000002eff527230 */ /* 0x100fe40000004100 */
[----:B------:R-:W-:Y:S01]  /*9390*/  FMUL.FTZ R136, R52, R136 ;  /* 0x0000008834887220 */ /* 0x000fe20000410000 */
[----:B------:R-:W-:-:S02]  /*93a0*/  HADD2.F32 R137, -RZ, R46.H0_H0 ;  /* 0x2000002eff897230 */ /* 0x000fc40000004100 */
[-C--:B------:R-:W-:Y:S01]  /*93b0*/  FMUL.FTZ R155, R80, R153.reuse ;  /* 0x00000099509b7220 */ /* 0x080fe20000410000 */
[----:B------:R-:W-:Y:S01]  /*93c0*/  FMUL.FTZ R153, R58, R153 ;  /* 0x000000993a997220 */ /* 0x000fe20000410000 */
[-C--:B------:R-:W-:Y:S01]  /*93d0*/  FFMA.FTZ R161, R59, R82.reuse, R136 ;  /* 0x000000523ba17223 */ /* 0x080fe20000010088 */
[----:B------:R-:W-:Y:S01]  /*93e0*/  F2FP.F16.E4M3.UNPACK_B R46, R47 ;  /* 0x0000002fff2e723e */ /* 0x000fe200020006ff */
[----:B------:R-:W-:Y:S01]  /*93f0*/  FFMA.FTZ R159, R52, R82, -R157 ;  /* 0x00000052349f7223 */ /* 0x000fe2000001089d */
[----:B------:R-:W-:Y:S01]  /*9400*/  F2FP.F16.E4M3.UNPACK_B R59, R51.H1 ;  /* 0x00000033ff3b723e */ /* 0x000fe200030006ff */
[----:B------:R-:W-:Y:S01]  /*9410*/  FFMA.FTZ R158, R80, R137, R153 ;  /* 0x00000089509e7223 */ /* 0x000fe20000010099 */
[----:B------:R-:W-:Y:S01]  /*9420*/  F2FP.F16.E4M3.UNPACK_B R47, R47.H1 ;  /* 0x0000002fff2f723e */ /* 0x000fe200030006ff */
[----:B------:R-:W-:Y:S01]  /*9430*/  FFMA.FTZ R156, R58, R137, -R155 ;  /* 0x000000893a9c7223 */ /* 0x000fe2000001089b */
[----:B------:R-:W-:Y:S01]  /*9440*/  F2FP.F16.E4M3.UNPACK_B R153, R45 ;  /* 0x0000002dff99723e */ /* 0x000fe200020006ff */
[----:B------:R-:W-:Y:S01]  /*9450*/  HADD2.F32 R157, -RZ, R154.H0_H0 ;  /* 0x2000009aff9d7230 */ /* 0x000fe20000004100 */
[-C--:B------:R-:W-:Y:S01]  /*9460*/  F2FP.F16.E4M3.UNPACK_B R45, R44.reuse ;  /* 0x0000002cff2d723e */ /* 0x080fe200020006ff */
[----:B------:R-:W-:Y:S01]  /*9470*/  HADD2.F32 R52, -RZ, R47.H0_H0 ;  /* 0x2000002fff347230 */ /* 0x000fe20000004100 */
[----:B------:R-:W-:Y:S01]  /*9480*/  F2FP.F16.E4M3.UNPACK_B R82, R44.H1 ;  /* 0x0000002cff52723e */ /* 0x000fe200030006ff */
[----:B------:R-:W-:Y:S01]  /*9490*/  HADD2.F32 R44, -RZ, R59.H0_H0 ;  /* 0x2000003bff2c7230 */ /* 0x000fe20000004100 */
[----:B------:R-:W-:Y:S01]  /*94a0*/  F2FP.F16.E4M3.UNPACK_B R58, R51 ;  /* 0x00000033ff3a723e */ /* 0x000fe200020006ff */
[----:B------:R-:W-:Y:S01]  /*94b0*/  HADD2.F32 R155, -RZ, R153.H0_H0 ;  /* 0x20000099ff9b7230 */ /* 0x000fe20000004100 */
[----:B------:R-:W-:Y:S01]  /*94c0*/  F2FP.SATFINITE.E4M3.F32.PACK_AB_MERGE_C R156, R159, R156, RZ ;  /* 0x0000009c9f9c723e */ /* 0x000fe200048070ff */
[----:B------:R-:W-:-:S02]  /*94d0*/  HADD2.F32 R137, -RZ, R82.H0_H0 ;  /* 0x20000052ff897230 */ /* 0x000fc40000004100 */
[-C--:B------:R-:W-:Y:S01]  /*94e0*/  FMUL.FTZ R163, R44, R157.reuse ;  /* 0x0000009d2ca37220 */ /* 0x080fe20000410000 */
[----:B------:R-:W-:Y:S02]  /*94f0*/  HADD2.F32 R80, -RZ, R58.H0_H0 ;  /* 0x2000003aff507230 */ /* 0x000fe40000004100 */
[C---:B------:R-:W-:Y:S01]  /*9500*/  FMUL.FTZ R157, R52.reuse, R157 ;  /* 0x0000009d349d7220 */ /* 0x040fe20000410000 */
[----:B------:R-:W-:Y:S02]  /*9510*/  HADD2.F32 R59, -RZ, R59.H1_H1 ;  /* 0x3000003bff3b7230 */ /* 0x000fe40000004100 */
[----:B------:R-:W-:Y:S01]  /*9520*/  FFMA.FTZ R163, R52, R137, -R163 ;  /* 0x0000008934a37223 */ /* 0x000fe200000108a3 */
[----:B------:R-:W-:Y:S02]  /*9530*/  HADD2.F32 R154, -RZ, R154.H1_H1 ;  /* 0x3000009aff9a7230 */ /* 0x000fe40000004100 */
[----:B------:R-:W-:Y:S01]  /*9540*/  FMUL.FTZ R160, R80, R155 ;  /* 0x0000009b50a07220 */ /* 0x000fe20000410000 */
[----:B------:R-:W-:-:S02]  /*9550*/  HADD2.F32 R47, -RZ, R47.H1_H1 ;  /* 0x3000002fff2f7230 */ /* 0x000fc40000004100 */
[----:B------:R-:W-:Y:S01]  /*9560*/  FFMA.FTZ R157, R44, R137, R157 ;  /* 0x000000892c9d7223 */ /* 0x000fe2000001009d */
[----:B------:R-:W-:Y:S02]  /*9570*/  HADD2.F32 R51, -RZ, R46.H0_H0 ;  /* 0x2000002eff337230 */ /* 0x000fe40000004100 */
[-C--:B------:R-:W-:Y:S01]  /*9580*/  FMUL.FTZ R44, R59, R154.reuse ;  /* 0x0000009a3b2c7220 */ /* 0x080fe20000410000 */
[----:B------:R-:W-:Y:S02]  /*9590*/  HADD2.F32 R136, -RZ, R45.H0_H0 ;  /* 0x2000002dff887230 */ /* 0x000fe40000004100 */
[----:B------:R-:W-:Y:S01]  /*95a0*/  FMUL.FTZ R154, R47, R154 ;  /* 0x0000009a2f9a7220 */ /* 0x000fe20000410000 */
        /* <DEDUP_REMOVED lines=9> */
[-C--:B------:R-:W-:Y:S01]  /*9640*/  FFMA.FTZ R44, R47, R82.reuse, -R44 ;  /* 0x000000522f2c7223 */ /* 0x080fe2000001082c */
[----:B------:R-:W-:Y:S01]  /*9650*/  FFMA.FTZ R154, R59, R82, R154 ;  /* 0x000000523b9a7223 */ /* 0x000fe2000001009a */
[C---:B------:R-:W-:Y:S01]  /*9660*/  FMUL.FTZ R153, R46.reuse, R153 ;  /* 0x000000992e997220 */ /* 0x040fe20000410000 */
[----:B------:R-:W-:Y:S01]  /*9670*/  F2FP.SATFINITE.E4M3.F32.PACK_AB_MERGE_C R158, R161, R158, RZ ;  /* 0x0000009ea19e723e */ /* 0x000fe200048070ff */
[----:B------:R-:W-:Y:S01]  /*9680*/  FFMA.FTZ R51, R46, R45, -R51 ;  /* 0x0000002d2e337223 */ /* 0x000fe20000010833 */
[----:B------:R-:W-:Y:S01]  /*9690*/  F2FP.SATFINITE.E4M3.F32.PACK_AB_MERGE_C R44, R44, R163, RZ ;  /* 0x000000a32c2c723e */ /* 0x000fe200048070ff */
[----:B------:R-:W-:Y:S01]  /*96a0*/  FFMA.FTZ R58, R58, R45, R153 ;  /* 0x0000002d3a3a7223 */ /* 0x000fe20000010099 */
[----:B------:R-:W-:Y:S01]  /*96b0*/  F2FP.SATFINITE.E4M3.F32.PACK_AB_MERGE_C R154, R154, R157, RZ ;  /* 0x0000009d9a9a723e */ /* 0x000fe200048070ff */
[----:B------:R-:W-:Y:S01]  /*96c0*/  IMAD.MOV.U32 R46, RZ, RZ, R53 ;  /* 0x000000ffff2e7224 */ /* 0x000fe200078e0035 */
[----:B------:R-:W-:-:S02]  /*96d0*/  F2FP.SATFINITE.E4M3.F32.PACK_AB_MERGE_C R45, R49, R56, R156 ;  /* 0x00000038312d723e */ /* 0x000fc4000480709c */
[----:B------:R-:W-:Y:S01]  /*96e0*/  F2FP.SATFINITE.E4M3.F32.PACK_AB_MERGE_C R47, R51, R160, R44 ;  /* 0x000000a0332f723e */ /* 0x000fe2000480702c */
[----:B------:R-:W-:Y:S01]  /*96f0*/  IMAD.MOV.U32 R44, RZ, RZ, R55 ;  /* 0x000000ffff2c7224 */ /* 0x000fe200078e0037 */
[----:B------:R-:W-:Y:S01]  /*9700*/  F2FP.SATFINITE.E4M3.F32.PACK_AB_MERGE_C R49, R48, R57, R158 ;  /* 0x000000393031723e */ /* 0x000fe2000480709e */
[----:B------:R-:W-:Y:S01]  /*9710*/  IMAD.MOV.U32 R48, RZ, RZ, R54 ;  /* 0x000000ffff307224 */ /* 0x000fe200078e0036 */
[----:B------:R-:W-:-:S07]  /*9720*/  F2FP.SATFINITE.E4M3.F32.PACK_AB_MERGE_C R51, R58, R155, R154 ;  /* 0x0000009b3a33723e */ /* 0x000fce000480709a */
.L_x_6686:
[----:B------:R-:W-:Y:S05]  /*9730*/  BSYNC B2 ;  /* 0x0000000000027941 */ /* 0x000fea0003800000 */
.L_x_6685:
        /* <DEDUP_REMOVED lines=12> */
.L_x_6684:
[----:B------:R-:W-:Y:S05]  /*9800*/  BSYNC B1 ;  /* 0x0000000000017941 */ /* 0x000fea0003800000 */
.L_x_6683:
[----:B-1----:R-:W-:Y:S01]  /*9810*/  VIADD R45, R230, 0x80 ;  /* 0x00000080e62d7836 */ /* 0x002fe20000000000 */
[----:B------:R-:W-:Y:S04]  /*9820*/  BSSY B1, `(.L_x_6687) ;  /* 0x0000103000017945 */ /* 0x000fe80003800000 */
[----:B------:R-:W-:-:S13]  /*9830*/  ISETP.GE.OR P3, PT, R45, R113, P0 ;  /* 0x000000712d00720c */ /* 0x000fda0000766670 */
[----:B------:R-:W-:Y:S05]  /*9840*/  @P3 BRA `(.L_x_6688) ;  /* 0x0000001000003947 */ /* 0x000fea0003800000 */
[----:B------:R-:W2:Y:S01]  /*9850*/  LDL R46, [R1+0x7c] ;  /* 0x00007c00012e7983 */ /* 0x000ea20000100800 */
[-C--:B------:R-:W-:Y:S01]  /*9860*/  IMAD R44, R131, R128.reuse, RZ ;  /* 0x00000080832c7224 */ /* 0x080fe200078e02ff */
[----:B------:R-:W-:Y:S01]  /*9870*/  ISETP.NE.AND P6, PT, R0, RZ, PT ;  /* 0x000000ff0000720c */ /* 0x000fe20003fc5270 */
[C---:B------:R-:W-:Y:S01]  /*9880*/  IMAD.WIDE.U32 R52, R45.reuse, R128, R126 ;  /* 0x000000802d347225 */ /* 0x040fe200078e007e */
[----:B------:R-:W-:Y:S03]  /*9890*/  BSSY B2, `(.L_x_6689) ;  /* 0x00000ef000027945 */ /* 0x000fe60003800000 */
[----:B------:R-:W-:Y:S01]  /*98a0*/  IMAD R45, R45, R129, R44 ;  /* 0x000000812d2d7224 */ /* 0x000fe200078e022c */
[----:B------:R-:W-:Y:S02]  /*98b0*/  SEL R44, R123, R150, !P6 ;  /* 0x000000967b2c7207 */ /* 0x000fe40007000000 */
[----:B------:R-:W-:Y:S01]  /*98c0*/  IADD3 R55, P3, P4, R38, R52, R31 ;  /* 0x0000003426377210 */ /* 0x000fe20007c7e01f */
        /* <DEDUP_REMOVED lines=18> */
[----:B------:R-:W-:Y:S01]  /*99f0*/  SHF.R.U32.HI R154, RZ, 0x18, R61 ;  /* 0x00000018ff9a7819 */ /* 0x000fe2000001163d */
[----:B------:R-:W-:Y:S01]  /*9a00*/  IMAD.MOV.U32 R58, RZ, RZ, R46 ;  /* 0x000000ffff3a7224 */ /* 0x000fe200078e002e */
[----:B------:R-:W-:Y:S01]  /*9a10*/  LOP3.LUT R59, R61, 0xff, RZ, 0xc0, !PT ;  /* 0x000000ff3d3b7812 */ /* 0x000fe200078ec0ff */
[----:B--2---:R-:W-:Y:S01]  /*9a20*/  IMAD.MOV.U32 R64, RZ, RZ, R48 ;  /* 0x000000ffff407224 */ /* 0x004fe200078e0030 */
[--C-:B------:R-:W-:Y:S02]  /*9a30*/  SHF.R.U32.HI R81, RZ, 0x18, R65.reuse ;  /* 0x00000018ff517819 */ /* 0x100fe40000011641 */
[----:B------:R-:W-:Y:S02]  /*9a40*/  LOP3.LUT R62, R65, 0xff, RZ, 0xc0, !PT ;  /* 0x000000ff413e7812 */ /* 0x000fe400078ec0ff */
[----:B------:R-:W-:-:S02]  /*9a50*/  SHF.R.U32.HI R77, RZ, 0x8, R65 ;  /* 0x00000008ff4d7819 */ /* 0x000fc40000011641 */
[----:B------:R-:W-:Y:S02]  /*9a60*/  SHF.R.U32.HI R80, RZ, 0x10, R65 ;  /* 0x00000010ff507819 */ /* 0x000fe40000011641 */
[----:B------:R-:W-:Y:S01]  /*9a70*/  SHF.R.U32.HI R136, RZ, 0x10, R61 ;  /* 0x00000010ff887819 */ /* 0x000fe2000001163d */
[----:B------:R-:W-:Y:S01]  /*9a80*/  IMAD.MOV.U32 R61, RZ, RZ, R44 ;  /* 0x000000ffff3d7224 */ /* 0x000fe200078e002c */
[----:B------:R-:W-:Y:S01]  /*9a90*/  SHF.R.U32.HI R65, RZ, 0x8, R67 ;  /* 0x00000008ff417819 */ /* 0x000fe20000011643 */
[----:B------:R-:W-:Y:S01]  /*9aa0*/  IMAD.SHL.U32 R44, R137, 0x100, RZ ;  /* 0x00000100892c7824 */ /* 0x000fe200078e00ff */
[--C-:B------:R-:W-:Y:S01]  /*9ab0*/  SHF.R.U32.HI R83, RZ, 0x18, R63.reuse ;  /* 0x00000018ff537819 */ /* 0x100fe2000001163f */
[----:B------:R-:W-:Y:S01]  /*9ac0*/  IMAD.U32 R45, R136, 0x10000, RZ ;  /* 0x00010000882d7824 */ /* 0x000fe200078e00ff */
[----:B------:R-:W-:Y:S01]  /*9ad0*/  LOP3.LUT R60, R63, 0xff, RZ, 0xc0, !PT ;  /* 0x000000ff3f3c7812 */ /* 0x000fe200078ec0ff */
[----:B------:R-:W-:Y:S01]  /*9ae0*/  IMAD.SHL.U32 R65, R65, 0x100, RZ ;  /* 0x0000010041417824 */ /* 0x000fe200078e00ff */
[----:B------:R-:W-:-:S02]  /*9af0*/  SHF.R.U32.HI R78, RZ, 0x8, R63 ;  /* 0x00000008ff4e7819 */ /* 0x000fc4000001163f */
[----:B------:R-:W-:Y:S02]  /*9b00*/  SHF.R.U32.HI R82, RZ, 0x10, R63 ;  /* 0x00000010ff527819 */ /* 0x000fe4000001163f */
[----:B------:R-:W-:Y:S02]  /*9b10*/  SHF.R.U32.HI R66, RZ, 0x18, R67 ;  /* 0x00000018ff427819 */ /* 0x000fe40000011643 */
[----:B------:R-:W-:Y:S02]  /*9b20*/  LOP3.LUT R63, R67, 0xff, RZ, 0xc0, !PT ;  /* 0x000000ff433f7812 */ /* 0x000fe400078ec0ff */
[----:B------:R-:W-:Y:S02]  /*9b30*/  PRMT R59, R154, 0x654, R59 ;  /* 0x000006549a3b7816 */ /* 0x000fe4000000003b */
[----:B------:R-:W-:Y:S01]  /*9b40*/  PRMT R46, R66, 0x654, R63 ;  /* 0x00000654422e7816 */ /* 0x000fe2000000003f */
[----:B------:R-:W-:Y:S01]  /*9b50*/  IMAD.SHL.U32 R63, R77, 0x100, RZ ;  /* 0x000001004d3f7824 */ /* 0x000fe200078e00ff */
[----:B------:R-:W-:Y:S01]  /*9b60*/  LOP3.LUT R44, R59, 0xff00, R44, 0xf8, !PT ;  /* 0x0000ff003b2c7812 */ /* 0x000fe200078ef82c */
[----:B------:R-:W-:Y:S01]  /*9b70*/  IMAD.SHL.U32 R59, R78, 0x100, RZ ;  /* 0x000001004e3b7824 */ /* 0x000fe200078e00ff */
[----:B------:R-:W-:-:S02]  /*9b80*/  PRMT R62, R81, 0x654, R62 ;  /* 0x00000654513e7816 */ /* 0x000fc4000000003e */
[----:B------:R-:W-:Y:S02]  /*9b90*/  PRMT R60, R83, 0x654, R60 ;  /* 0x00000654533c7816 */ /* 0x000fe4000000003c */
[----:B------:R-:W-:Y:S02]  /*9ba0*/  LOP3.LUT R78, R46, 0xff00, R65, 0xf8, !PT ;  /* 0x0000ff002e4e7812 */ /* 0x000fe400078ef841 */
[----:B------:R-:W-:Y:S01]  /*9bb0*/  LOP3.LUT R46, R44, 0xff0000, R45, 0xf8, !PT ;  /* 0x00ff00002c2e7812 */ /* 0x000fe200078ef82d */
[----:B------:R-:W-:Y:S01]  /*9bc0*/  IMAD.U32 R44, R82, 0x10000, RZ ;  /* 0x00010000522c7824 */ /* 0x000fe200078e00ff */
[----:B------:R-:W-:Y:S02]  /*9bd0*/  LOP3.LUT R48, R62, 0xff00, R63, 0xf8, !PT ;  /* 0x0000ff003e307812 */ /* 0x000fe400078ef83f */
[----:B------:R-:W-:Y:S02]  /*9be0*/  LOP3.LUT R59, R60, 0xff00, R59, 0xf8, !PT ;  /* 0x0000ff003c3b7812 */ /* 0x000fe400078ef83b */
[----:B------:R-:W-:-:S02]  /*9bf0*/  F2FP.F16.E4M3.UNPACK_B R77, R152.H1 ;  /* 0x00000098ff4d723e */ /* 0x000fc400030006ff */
[----:B------:R-:W-:Y:S02]  /*9c00*/  F2FP.F16.E4M3.UNPACK_B R65, R64.H1 ;  /* 0x00000040ff41723e */ /* 0x000fe400030006ff */
[----:B------:R-:W-:Y:S01]  /*9c10*/  F2FP.F16.E4M3.UNPACK_B R62, R61.H1 ;  /* 0x0000003dff3e723e */ /* 0x000fe200030006ff */
[----:B------:R-:W-:Y:S01]  /*9c20*/  HADD2.F32 R45, -RZ, R77.H0_H0 ;  /* 0x2000004dff2d7230 */ /* 0x000fe20000004100 */
[----:B------:R-:W-:Y:S01]  /*9c30*/  SHF.R.U32.HI R79, RZ, 0x10, R67 ;  /* 0x00000010ff4f7819 */ /* 0x000fe20000011643 */
[----:B------:R-:W-:Y:S01]  /*9c40*/  HADD2.F32 R60, -RZ, R65.H0_H0 ;  /* 0x20000041ff3c7230 */ /* 0x000fe20000004100 */
[----:B------:R-:W-:Y:S01]  /*9c50*/  LOP3.LUT R44, R59, 0xff0000, R44, 0xf8, !PT ;  /* 0x00ff00003b2c7812 */ /* 0x000fe200078ef82c */
[----:B------:R-:W-:Y:S01]  /*9c60*/  HADD2.F32 R59, -RZ, R62.H0_H0 ;  /* 0x2000003eff3b7230 */ /* 0x000fe20000004100 */
[----:B------:R-:W-:Y:S01]  /*9c70*/  F2FP.F16.E4M3.UNPACK_B R63, R149.H1 ;  /* 0x00000095ff3f723e */ /* 0x000fe200030006ff */
[----:B------:R-:W-:Y:S02]  /*9c80*/  IMAD.U32 R67, R80, 0x10000, RZ ;  /* 0x0001000050437824 */ /* 0x000fe400078e00ff */
[----:B------:R-:W-:Y:S01]  /*9c90*/  FMUL.FTZ R80, R60, R45 ;  /* 0x0000002d3c507220 */ /* 0x000fe20000410000 */
[----:B------:R-:W-:-:S02]  /*9ca0*/  IMAD.U32 R79, R79, 0x10000, RZ ;  /* 0x000100004f4f7824 */ /* 0x000fc400078e00ff */
[C---:B------:R-:W-:Y:S01]  /*9cb0*/  FMUL.FTZ R81, R59.reuse, R45 ;  /* 0x0000002d3b517220 */ /* 0x040fe20000410000 */
[--C-:B------:R-:W-:Y:S01]  /*9cc0*/  HADD2.F32 R66, -RZ, R63.reuse.H0_H0 ;  /* 0x2000003fff427230 */ /* 0x100fe20000004100 */
[----:B------:R-:W-:Y:S01]  /*9cd0*/  LOP3.LUT R48, R48, 0xff0000, R67, 0xf8, !PT ;  /* 0x00ff000030307812 */ /* 0x000fe200078ef843 */
        /* <DEDUP_REMOVED lines=9> */
[----:B------:R-:W-:Y:S01]  /*9d70*/  F2FP.F16.E4M3.UNPACK_B R64, R64 ;  /* 0x00000040ff40723e */ /* 0x000fe200020006ff */
[CC--:B------:R-:W-:Y:S01]  /*9d80*/  FMUL.FTZ R80, R66.reuse, R78.reuse ;  /* 0x0000004e42507220 */ /* 0x0c0fe20000410000 */
[----:B------:R-:W-:Y:S01]  /*9d90*/  F2FP.F16.E4M3.UNPACK_B R149, R149 ;  /* 0x00000095ff95723e */ /* 0x000fe200020006ff */
[----:B------:R-:W-:Y:S02]  /*9da0*/  HADD2.F32 R77, -RZ, R152.H0_H0 ;  /* 0x20000098ff4d7230 */ /* 0x000fe40000004100 */
[C---:B------:R-:W-:Y:S01]  /*9db0*/  FMUL.FTZ R79, R63.reuse, R78 ;  /* 0x0000004e3f4f7220 */ /* 0x040fe20000410000 */
        /* <DEDUP_REMOVED lines=26> */
[-C--:B------:R-:W-:Y:S01]  /*9f60*/  FMUL.FTZ R81, R65, R67.reuse ;  /* 0x0000004341517220 */ /* 0x080fe20000410000 */
        /* <DEDUP_REMOVED lines=15> */
[----:B------:R-:W-:Y:S01]  /*a060*/  HADD2.F32 R50, -RZ, R58.H0_H0 ;  /* 0x2000003aff327230 */ /* 0x000fe20000004100 */
[----:B------:R-:W-:Y:S01]  /*a070*/  F2FP.SATFINITE.E4M3.F32.PACK_AB_MERGE_C R59, R136, R59, RZ ;  /* 0x0000003b883b723e */ /* 0x000fe200048070ff */
[----:B------:R-:W-:Y:S01]  /*a080*/  HADD2.F32 R62, -RZ, R61.H0_H0 ;  /* 0x2000003dff3e7230 */ /* 0x000fe20000004100 */
[----:B------:R-:W-:Y:S01]  /*a090*/  F2FP.SATFINITE.E4M3.F32.PACK_AB_MERGE_C R83, R83, R60, RZ ;  /* 0x0000003c5353723e */ /* 0x000fe200048070ff */
[----:B------:R-:W-:Y:S01]  /*a0a0*/  HADD2.F32 R63, -RZ, R147.H0_H0 ;  /* 0x20000093ff3f7230 */ /* 0x000fe20000004100 */
[----:B------:R-:W-:Y:S01]  /*a0b0*/  F2FP.SATFINITE.E4M3.F32.PACK_AB_MERGE_C R60, R80, R77, R59 ;  /* 0x0000004d503c723e */ /* 0x000fe2000480703b */
[----:B------:R-:W-:Y:S02]  /*a0c0*/  HADD2.F32 R151, -RZ, R151.H1_H1 ;  /* 0x30000097ff977230 */ /* 0x000fe40000004100 */
[----:B------:R-:W-:Y:S01]  /*a0d0*/  FMUL.FTZ R67, R62, R65 ;  /* 0x000000413e437220 */ /* 0x000fe20000410000 */
[----:B------:R-:W-:-:S02]  /*a0e0*/  HADD2.F32 R61, -RZ, R61.H1_H1 ;  /* 0x3000003dff3d7230 */ /* 0x000fc40000004100 */
[C---:B------:R-:W-:Y:S01]  /*a0f0*/  FMUL.FTZ R65, R50.reuse, R65 ;  /* 0x0000004132417220 */ /* 0x040fe20000410000 */
[----:B------:R-:W-:Y:S02]  /*a100*/  HADD2.F32 R58, -RZ, R58.H1_H1 ;  /* 0x3000003aff3a7230 */ /* 0x000fe40000004100 */
[----:B------:R-:W-:Y:S01]  /*a110*/  FFMA.FTZ R67, R50, R63, -R67 ;  /* 0x0000003f32437223 */ /* 0x000fe20000010843 */
[----:B------:R-:W-:Y:S02]  /*a120*/  HADD2.F32 R147, -RZ, R147.H1_H1 ;  /* 0x30000093ff937230 */ /* 0x000fe40000004100 */
[C---:B------:R-:W-:Y:S01]  /*a130*/  FMUL.FTZ R81, R61.reuse, R151 ;  /* 0x000000973d517220 */ /* 0x040fe20000410000 */
        /* <DEDUP_REMOVED lines=16> */
[CC--:B------:R-:W-:Y:S01]  /*a240*/  FMUL.FTZ R80, R64.reuse, R78.reuse ;  /* 0x0000004e40507220 */ /* 0x0c0fe20000410000 */
        /* <DEDUP_REMOVED lines=13> */
[----:B------:R-:W-:Y:S01]  /*a320*/  HADD2.F32 R48, -RZ, R56.H0_H0 ;  /* 0x20000038ff307230 */ /* 0x000fe20000004100 */
[----:B------:R-:W-:Y:S01]  /*a330*/  F2FP.F16.E4M3.UNPACK_B R46, R46.H1 ;  /* 0x0000002eff2e723e */ /* 0x000fe200030006ff */
[----:B------:R-:W-:Y:S01]  /*a340*/  HADD2.F32 R63, -RZ, R49.H0_H0 ;  /* 0x20000031ff3f7230 */ /* 0x000fe20000004100 */
[----:B------:R-:W-:Y:S01]  /*a350*/  F2FP.SATFINITE.E4M3.F32.PACK_AB_MERGE_C R149, R149, R152, RZ ;  /* 0x000000989595723e */ /* 0x000fe200048070ff */
[----:B------:R-:W-:-:S02]  /*a360*/  HADD2.F32 R65, -RZ, R64.H0_H0 ;  /* 0x20000040ff417230 */ /* 0x000fc40000004100 */
[----:B------:R-:W-:Y:S01]  /*a370*/  HADD2.F32 R49, -RZ, R49.H1_H1 ;  /* 0x30000031ff317230 */ /* 0x000fe20000004100 */
[----:B------:R-:W-:Y:S01]  /*a380*/  F2FP.SATFINITE.E4M3.F32.PACK_AB_MERGE_C R50, R147, R50, R149 ;  /* 0x000000329332723e */ /* 0x000fe20004807095 */
[----:B------:R-:W-:Y:S02]  /*a390*/  HADD2.F32 R66, -RZ, R64.H1_H1 ;  /* 0x30000040ff427230 */ /* 0x000fe40000004100 */
[-C--:B------:R-:W-:Y:S01]  /*a3a0*/  FMUL.FTZ R67, R63, R65.reuse ;  /* 0x000000413f437220 */ /* 0x080fe20000410000 */
[----:B------:R-:W-:Y:S01]  /*a3b0*/  FMUL.FTZ R78, R48, R65 ;  /* 0x00000041304e7220 */ /* 0x000fe20000410000 */
[----:B------:R-:W-:Y:S02]  /*a3c0*/  HADD2.F32 R56, -RZ, R56.H1_H1 ;  /* 0x30000038ff387230 */ /* 0x000fe40000004100 */
[--C-:B------:R-:W-:Y:S02]  /*a3d0*/  HADD2.F32 R65, -RZ, R46.reuse.H1_H1 ;  /* 0x3000002eff417230 */ /* 0x100fe40000004100 */
[----:B------:R-:W-:Y:S01]  /*a3e0*/  FMUL.FTZ R77, R49, R66 ;  /* 0x00000042314d7220 */ /* 0x000fe20000410000 */
[----:B------:R-:W-:-:S02]  /*a3f0*/  HADD2.F32 R64, -RZ, R46.H0_H0 ;  /* 0x2000002eff407230 */ /* 0x000fc40000004100 */
[C---:B------:R-:W-:Y:S01]  /*a400*/  FMUL.FTZ R66, R56.reuse, R66 ;  /* 0x0000004238427220 */ /* 0x040fe20000410000 */
[----:B------:R-:W-:Y:S01]  /*a410*/  F2FP.F16.E4M3.UNPACK_B R46, R47 ;  /* 0x0000002fff2e723e */ /* 0x000fe200020006ff */
[----:B------:R-:W-:Y:S01]  /*a420*/  FFMA.FTZ R137, R56, R65, -R77 ;  /* 0x0000004138897223 */ /* 0x000fe2000001084d */
[-C--:B------:R-:W-:Y:S01]  /*a430*/  F2FP.F16.E4M3.UNPACK_B R56, R51.reuse ;  /* 0x00000033ff38723e */ /* 0x080fe200020006ff */
[-C--:B------:R-:W-:Y:S01]  /*a440*/  FFMA.FTZ R82, R48, R64.reuse, -R67 ;  /* 0x0000004030527223 */ /* 0x080fe20000010843 */
[----:B------:R-:W-:Y:S01]  /*a450*/  F2FP.F16.E4M3.UNPACK_B R51, R51.H1 ;  /* 0x00000033ff33723e */ /* 0x000fe200030006ff */
[----:B------:R-:W-:Y:S01]  /*a460*/  FFMA.FTZ R83, R63, R64, R78 ;  /* 0x000000403f537223 */ /* 0x000fe2000001004e */
[----:B------:R-:W-:Y:S01]  /*a470*/  F2FP.F16.E4M3.UNPACK_B R77, R45.H1 ;  /* 0x0000002dff4d723e */ /* 0x000fe200030006ff */
[----:B------:R-:W-:Y:S01]  /*a480*/  FFMA.FTZ R136, R49, R65, R66 ;  /* 0x0000004131887223 */ /* 0x000fe20000010042 */
[----:B------:R-:W-:Y:S01]  /*a490*/  F2FP.F16.E4M3.UNPACK_B R47, R47.H1 ;  /* 0x0000002fff2f723e */ /* 0x000fe200030006ff */
[----:B------:R-:W-:Y:S01]  /*a4a0*/  HADD2.F32 R63, -RZ, R56.H0_H0 ;  /* 0x20000038ff3f7230 */ /* 0x000fe20000004100 */
        /* <DEDUP_REMOVED lines=10> */
[CC--:B------:R-:W-:Y:S01]  /*a550*/  FMUL.FTZ R152, R44.reuse, R79.reuse ;  /* 0x0000004f2c987220 */ /* 0x0c0fe20000410000 */
[----:B------:R-:W-:Y:S01]  /*a560*/  FMUL.FTZ R79, R49, R79 ;  /* 0x0000004f314f7220 */ /* 0x000fe20000410000 */
[----:B------:R-:W-:Y:S02]  /*a570*/  HADD2.F32 R48, -RZ, R46.H0_H0 ;  /* 0x2000002eff307230 */ /* 0x000fe40000004100 */
[----:B------:R-:W-:Y:S01]  /*a580*/  FMUL.FTZ R147, R63, R78 ;  /* 0x0000004e3f937220 */ /* 0x000fe20000410000 */
[----:B------:R-:W-:Y:S02]  /*a590*/  HADD2.F32 R65, -RZ, R45.H0_H0 ;  /* 0x2000002dff417230 */ /* 0x000fe40000004100 */
[----:B------:R-:W-:Y:S01]  /*a5a0*/  FFMA.FTZ R79, R44, R66, R79 ;  /* 0x000000422c4f7223 */ /* 0x000fe2000001004f */
[----:B------:R-:W-:Y:S02]  /*a5b0*/  HADD2.F32 R51, -RZ, R51.H1_H1 ;  /* 0x30000033ff337230 */ /* 0x000fe40000004100 */
[----:B------:R-:W-:Y:S01]  /*a5c0*/  FMUL.FTZ R78, R48, R78 ;  /* 0x0000004e304e7220 */ /* 0x000fe20000410000 */
[----:B------:R-:W-:-:S02]  /*a5d0*/  HADD2.F32 R44, -RZ, R77.H1_H1 ;  /* 0x3000004dff2c7230 */ /* 0x000fc40000004100 */
[----:B------:R-:W-:Y:S01]  /*a5e0*/  FFMA.FTZ R147, R48, R65, -R147 ;  /* 0x0000004130937223 */ /* 0x000fe20000010893 */
[----:B------:R-:W-:Y:S02]  /*a5f0*/  HADD2.F32 R47, -RZ, R47.H1_H1 ;  /* 0x3000002fff2f7230 */ /* 0x000fe40000004100 */
[----:B------:R-:W-:Y:S01]  /*a600*/  FFMA.FTZ R152, R49, R66, -R152 ;  /* 0x0000004231987223 */ /* 0x000fe20000010898 */
[----:B------:R-:W-:Y:S02]  /*a610*/  HADD2.F32 R56, -RZ, R56.H1_H1 ;  /* 0x30000038ff387230 */ /* 0x000fe40000004100 */
[-C--:B------:R-:W-:Y:S01]  /*a620*/  FMUL.FTZ R48, R51, R44.reuse ;  /* 0x0000002c33307220 */ /* 0x080fe20000410000 */
[----:B------:R-:W-:Y:S02]  /*a630*/  HADD2.F32 R67, -RZ, R67.H1_H1 ;  /* 0x30000043ff437230 */ /* 0x000fe40000004100 */
[----:B------:R-:W-:Y:S01]  /*a640*/  FMUL.FTZ R44, R47, R44 ;  /* 0x0000002c2f2c7220 */ /* 0x000fe20000410000 */
[----:B------:R-:W-:-:S02]  /*a650*/  HADD2.F32 R46, -RZ, R46.H1_H1 ;  /* 0x3000002eff2e7230 */ /* 0x000fc40000004100 */
[----:B------:R-:W-:Y:S01]  /*a660*/  FFMA.FTZ R78, R63, R65, R78 ;  /* 0x000000413f4e7223 */ /* 0x000fe2000001004e */
[----:B------:R-:W-:Y:S02]  /*a670*/  HADD2.F32 R64, -RZ, R64.H1_H1 ;  /* 0x30000040ff407230 */ /* 0x000fe40000004100 */
[-C--:B------:R-:W-:Y:S01]  /*a680*/  FMUL.FTZ R49, R56, R67.reuse ;  /* 0x0000004338317220 */ /* 0x080fe20000410000 */
[----:B------:R-:W-:Y:S02]  /*a690*/  HADD2.F32 R45, -RZ, R45.H1_H1 ;  /* 0x3000002dff2d7230 */ /* 0x000fe40000004100 */
[C---:B------:R-:W-:Y:S01]  /*a6a0*/  FMUL.FTZ R67, R46.reuse, R67 ;  /* 0x000000432e437220 */ /* 0x040fe20000410000 */
        /* <DEDUP_REMOVED lines=12> */
[----:B------:R-:W-:-:S07]  /*a770*/  F2FP.SATFINITE.E4M3.F32.PACK_AB_MERGE_C R49, R81, R62, R83 ;  /* 0x0000003e5131723e */ /* 0x000fce0004807053 */
.L_x_6690:
[----:B------:R-:W-:Y:S05]  /*a780*/  BSYNC B2 ;  /* 0x0000000000027941 */ /* 0x000fea0003800000 */
.L_x_6689:
        /* <DEDUP_REMOVED lines=12> */
.L_x_6688:
[----:B------:R-:W-:Y:S05]  /*a850*/  BSYNC B1 ;  /* 0x0000000000017941 */ /* 0x000fea0003800000 */
.L_x_6687:
[----:B-1----:R-:W-:Y:S02]  /*a860*/  VIADD R45, R230, 0xc0 ;  /* 0x000000c0e62d7836 */ /* 0x002fe40000000000 */
[-C--:B------:R-:W-:Y:S02]  /*a870*/  IMAD R44, R130, R128.reuse, RZ ;  /* 0x00000080822c7224 */ /* 0x080fe400078e02ff */
[C---:B------:R-:W-:Y:S01]  /*a880*/  IMAD.WIDE.U32 R126, R45.reuse, R128, R126 ;  /* 0x000000802d7e7225 */ /* 0x040fe200078e007e */
[----:B------:R-:W-:-:S03]  /*a890*/  ISETP.GE.OR P3, PT, R45, R113, P0 ;  /* 0x000000712d00720c */ /* 0x000fc60000766670 */
[----:B------:R-:W-:-:S10]  /*a8a0*/  IMAD R129, R45, R129, R44 ;  /* 0x000000812d817224 */ /* 0x000fd400078e022c */
[----:B------:R-:W-:Y:S05]  /*a8b0*/  @P3 BRA `(.L_x_6669) ;  /* 0x0000001400d83947 */ /* 0x000fea0003800000 */
[----:B------:R-:W2:Y:S01]  /*a8c0*/  LDL R46, [R1+0x78] ;  /* 0x00007800012e7983 */ /* 0x000ea20000100800 */
[----:B------:R-:W1:Y:S01]  /*a8d0*/  LDC.64 R52, c[0x0][0x2d8] ;  /* 0x0000b600ff347b82 */ /* 0x000e620000000a00 */
[----:B------:R-:W-:Y:S01]  /*a8e0*/  ISETP.NE.AND P6, PT, R0, RZ, PT ;  /* 0x000000ff0000720c */ /* 0x000fe20003fc5270 */
[----:B------:R-:W-:Y:S01]  /*a8f0*/  IMAD.IADD R56, R127, 0x1, R129 ;  /* 0x000000017f387824 */ /* 0x000fe200078e0281 */
[----:B------:R-:W-:Y:S01]  /*a900*/  IADD3 R55, P3, P4, R38, R126, R31 ;  /* 0x0000007e26377210 */ /* 0x000fe20007c7e01f */
[----:B------:R-:W-:Y:S01]  /*a910*/  BSSY B1, `(.L_x_6691) ;  /* 0x00000ed000017945 */ /* 0x000fe20003800000 */
[----:B------:R-:W-:Y:S02]  /*a920*/  SEL R150, R123, R150, !P6 ;  /* 0x000000967b967207 */ /* 0x000fe40007000000 */
[----:B------:R-:W-:Y:S02]  /*a930*/  IADD3.X R44, R33, R56, R32, P3, P4 ;  /* 0x00000038212c7210 */ /* 0x000fe40001fe8420 */
[----:B------:R-:W-:-:S04]  /*a940*/  SHF.R.S32.HI R45, RZ, 0x1f, R150 ;  /* 0x0000001fff2d7819 */ /* 0x000fc80000011496 */
[----:B------:R-:W-:-:S04]  /*a950*/  LEA.HI R45, R45, R150, RZ, 0x5 ;  /* 0x000000962d2d7211 */ /* 0x000fc800078f28ff */
[----:B------:R-:W-:-:S05]  /*a960*/  LEA.HI.SX32 R45, R45, R30, 0x1b ;  /* 0x0000001e2d2d7211 */ /* 0x000fca00078fdaff */
[----:B------:R-:W-:Y:S01]  /*a970*/  IMAD.SHL.U32 R57, R45, 0x10, RZ ;  /* 0x000000102d397824 */ /* 0x000fe200078e00ff */
[----:B-1----:R-:W-:Y:S01]  /*a980*/  IADD3 R54, P3, R55, R52, RZ ;  /* 0x0000003437367210 */ /* 0x002fe20007f7e0ff */
[----:B------:R-:W-:-:S04]  /*a990*/  IMAD R45, R19, 0x7000, R118 ;  /* 0x00007000132d7824 */ /* 0x000fc800078e0276 */
[----:B------:R-:W-:Y:S01]  /*a9a0*/  IMAD.X R55, R44, 0x1, R53, P3 ;  /* 0x000000012c377824 */ /* 0x000fe200018e0635 */
[----:B------:R-:W-:Y:S01]  /*a9b0*/  LOP3.LUT R44, R3, 0x70, R57, 0xf8, !PT ;  /* 0x00000070032c7812 */ /* 0x000fe200078ef839 */
[----:B------:R-:W-:-:S03]  /*a9c0*/  IMAD.IADD R45, R18, 0x1, R45 ;  /* 0x00000001122d7824 */ /* 0x000fc600078e022d */
        /* <DEDUP_REMOVED lines=10> */
[----:B--2---:R-:W-:Y:S01]  /*aa70*/  IMAD.MOV.U32 R63, RZ, RZ, R48 ;  /* 0x000000ffff3f7224 */ /* 0x004fe200078e0030 */
[--C-:B------:R-:W-:Y:S01]  /*aa80*/  SHF.R.U32.HI R76, RZ, 0x18, R69.reuse ;  /* 0x00000018ff4c7819 */ /* 0x100fe20000011645 */
[----:B------:R-:W-:Y:S01]  /*aa90*/  IMAD.SHL.U32 R44, R77, 0x100, RZ ;  /* 0x000001004d2c7824 */ /* 0x000fe200078e00ff */
[----:B------:R-:W-:Y:S01]  /*aaa0*/  SHF.R.U32.HI R78, RZ, 0x10, R69 ;  /* 0x00000010ff4e7819 */ /* 0x000fe20000011645 */
[----:B------:R-:W-:Y:S01]  /*aab0*/  IMAD.MOV.U32 R58, RZ, RZ, R46 ;  /* 0x000000ffff3a7224 */ /* 0x000fe200078e002e */
[----:B------:R-:W-:Y:S02]  /*aac0*/  SHF.R.U32.HI R69, RZ, 0x8, R71 ;  /* 0x00000008ff457819 */ /* 0x000fe40000011647 */
[----:B------:R-:W-:Y:S01]  /*aad0*/  PRMT R61, R76, 0x654, R59 ;  /* 0x000006544c3d7816 */ /* 0x000fe2000000003b */
[----:B------:R-:W-:Y:S01]  /*aae0*/  IMAD.U32 R48, R78, 0x10000, RZ ;  /* 0x000100004e307824 */ /* 0x000fe200078e00ff */
[----:B------:R-:W-:Y:S01]  /*aaf0*/  LOP3.LUT R62, R71, 0xff, RZ, 0xc0, !PT ;  /* 0x000000ff473e7812 */ /* 0x000fe200078ec0ff */
[----:B------:R-:W-:Y:S01]  /*ab00*/  IMAD.MOV.U32 R59, RZ, RZ, R50 ;  /* 0x000000ffff3b7224 */ /* 0x000fe200078e0032 */
[----:B------:R-:W-:-:S02]  /*ab10*/  SHF.R.U32.HI R65, RZ, 0x18, R71 ;  /* 0x00000018ff417819 */ /* 0x000fc40000011647 */
[----:B------:R-:W-:Y:S01]  /*ab20*/  LOP3.LUT R61, R61, 0xff00, R44, 0xf8, !PT ;  /* 0x0000ff003d3d7812 */ /* 0x000fe200078ef82c */
[----:B------:R-:W-:Y:S01]  /*ab30*/  IMAD.SHL.U32 R44, R69, 0x100, RZ ;  /* 0x00000100452c7824 */ /* 0x000fe200078e00ff */
[----:B------:R-:W-:Y:S02]  /*ab40*/  SHF.R.U32.HI R68, RZ, 0x8, R73 ;  /* 0x00000008ff447819 */ /* 0x000fe40000011649 */
[----:B------:R-:W-:Y:S02]  /*ab50*/  SHF.R.U32.HI R74, RZ, 0x10, R71 ;  /* 0x00000010ff4a7819 */ /* 0x000fe40000011647 */
[----:B------:R-:W-:Y:S01]  /*ab60*/  PRMT R65, R65, 0x654, R62 ;  /* 0x0000065441417816 */ /* 0x000fe2000000003e */
[----:B------:R-:W-:Y:S01]  /*ab70*/  IMAD.SHL.U32 R46, R68, 0x100, RZ ;  /* 0x00000100442e7824 */ /* 0x000fe200078e00ff */
[----:B------:R-:W-:Y:S02]  /*ab80*/  LOP3.LUT R64, R73, 0xff, RZ, 0xc0, !PT ;  /* 0x000000ff49407812 */ /* 0x000fe400078ec0ff */
[----:B------:R-:W-:-:S02]  /*ab90*/  SHF.R.U32.HI R67, RZ, 0x18, R73 ;  /* 0x00000018ff437819 */ /* 0x000fc40000011649 */
[----:B------:R-:W-:Y:S02]  /*aba0*/  SHF.R.U32.HI R66, RZ, 0x8, R75 ;  /* 0x00000008ff427819 */ /* 0x000fe4000001164b */
[----:B------:R-:W-:Y:S01]  /*abb0*/  LOP3.LUT R65, R65, 0xff00, R44, 0xf8, !PT ;  /* 0x0000ff0041417812 */ /* 0x000fe200078ef82c */
[----:B------:R-:W-:Y:S01]  /*abc0*/  IMAD.U32 R44, R74, 0x10000, RZ ;  /* 0x000100004a2c7824 */ /* 0x000fe200078e00ff */
[----:B------:R-:W-:Y:S01]  /*abd0*/  LOP3.LUT R48, R61, 0xff0000, R48, 0xf8, !PT ;  /* 0x00ff00003d307812 */ /* 0x000fe200078ef830 */
[----:B------:R-:W-:Y:S01]  /*abe0*/  IMAD.SHL.U32 R50, R66, 0x100, RZ ;  /* 0x0000010042327824 */ /* 0x000fe200078e00ff */
[----:B------:R-:W-:Y:S02]  /*abf0*/  PRMT R67, R67, 0x654, R64 ;  /* 0x0000065443437816 */ /* 0x000fe40000000040 */
[----:B------:R-:W-:Y:S02]  /*ac00*/  F2FP.F16.E4M3.UNPACK_B R68, R146.H1 ;  /* 0x00000092ff44723e */ /* 0x000fe400030006ff */
[----:B------:R-:W-:-:S02]  /*ac10*/  F2FP.F16.E4M3.UNPACK_B R61, R60.H1 ;  /* 0x0000003cff3d723e */ /* 0x000fc400030006ff */
[----:B------:R-:W-:Y:S02]  /*ac20*/  F2FP.F16.E4M3.UNPACK_B R64, R63.H1 ;  /* 0x0000003fff40723e */ /* 0x000fe400030006ff */
[----:B------:R-:W-:Y:S01]  /*ac30*/  SHF.R.U32.HI R72, RZ, 0x10, R73 ;  /* 0x00000010ff487819 */ /* 0x000fe20000011649 */
[----:B------:R-:W-:Y:S01]  /*ac40*/  HADD2.F32 R62, -RZ, R61.H0_H0 ;  /* 0x2000003dff3e7230 */ /* 0x000fe20000004100 */
[----:B------:R-:W-:Y:S02]  /*ac50*/  LOP3.LUT R71, R75, 0xff0000ff, RZ, 0xc0, !PT ;  /* 0xff0000ff4b477812 */ /* 0x000fe400078ec0ff */
[----:B------:R-:W-:Y:S01]  /*ac60*/  LOP3.LUT R69, R67, 0xff00, R46, 0xf8, !PT ;  /* 0x0000ff0043457812 */ /* 0x000fe200078ef82e */
[--C-:B------:R-:W-:Y:S01]  /*ac70*/  HADD2.F32 R46, -RZ, R68.reuse.H0_H0 ;  /* 0x20000044ff2e7230 */ /* 0x100fe20000004100 */
[----:B------:R-:W-:Y:S01]  /*ac80*/  F2FP.F16.E4M3.UNPACK_B R66, R144.H1 ;  /* 0x00000090ff42723e */ /* 0x000fe200030006ff */
[----:B------:R-:W-:Y:S01]  /*ac90*/  HADD2.F32 R68, -RZ, R68.H1_H1 ;  /* 0x30000044ff447230 */ /* 0x000fe20000004100 */
[----:B------:R-:W-:Y:S01]  /*aca0*/  LOP3.LUT R44, R65, 0xff0000, R44, 0xf8, !PT ;  /* 0x00ff0000412c7812 */ /* 0x000fe200078ef82c */
[----:B------:R-:W-:Y:S01]  /*acb0*/  HADD2.F32 R65, -RZ, R64.H0_H0 ;  /* 0x20000040ff417230 */ /* 0x000fe20000004100 */
[----:B------:R-:W-:Y:S01]  /*acc0*/  LOP3.LUT R71, R71, 0xff00, R50, 0xf8, !PT ;  /* 0x0000ff0047477812 */ /* 0x000fe200078ef832 */
[----:B------:R-:W-:-:S02]  /*acd0*/  IMAD.U32 R50, R72, 0x10000, RZ ;  /* 0x0001000048327824 */ /* 0x000fc400078e00ff */
[CC--:B------:R-:W-:Y:S01]  /*ace0*/  FMUL.FTZ R72, R62.reuse, R46.reuse ;  /* 0x0000002e3e487220 */ /* 0x0c0fe20000410000 */
[--C-:B------:R-:W-:Y:S02]  /*acf0*/  HADD2.F32 R67, -RZ, R66.reuse.H0_H0 ;  /* 0x20000042ff437230 */ /* 0x100fe40000004100 */
[C---:B------:R-:W-:Y:S01]  /*ad00*/  FMUL.FTZ R73, R65.reuse, R46 ;  /* 0x0000002e41497220 */ /* 0x040fe20000410000 */
[----:B------:R-:W-:Y:S01]  /*ad10*/  SHF.R.U32.HI R70, RZ, 0x10, R75 ;  /* 0x00000010ff467819 */ /* 0x000fe2000001164b */
[----:B------:R-:W-:Y:S01]  /*ad20*/  HADD2.F32 R66, -RZ, R66.H1_H1 ;  /* 0x30000042ff427230 */ /* 0x000fe20000004100 */
[----:B------:R-:W-:Y:S01]  /*ad30*/  F2FP.F16.E4M3.UNPACK_B R146, R146 ;  /* 0x00000092ff92723e */ /* 0x000fe200020006ff */
[-C--:B------:R-:W-:Y:S01]  /*ad40*/  FFMA.FTZ R72, R65, R67.reuse, R72 ;  /* 0x0000004341487223 */ /* 0x080fe20000010048 */
[----:B------:R-:W-:Y:S01]  /*ad50*/  FFMA.FTZ R73, R62, R67, -R73 ;  /* 0x000000433e497223 */ /* 0x000fe20000010849 */
[----:B------:R-:W-:Y:S01]  /*ad60*/  HADD2.F32 R65, -RZ, R64.H1_H1 ;  /* 0x30000040ff417230 */ /* 0x000fe20000004100 */
[----:B------:R-:W-:Y:S01]  /*ad70*/  F2FP.F16.E4M3.UNPACK_B R63, R63 ;  /* 0x0000003fff3f723e */ /* 0x000fe200020006ff */
[----:B------:R-:W-:Y:S01]  /*ad80*/  HADD2.F32 R62, -RZ, R61.H1_H1 ;  /* 0x3000003dff3e7230 */ /* 0x000fe20000004100 */
[----:B------:R-:W-:Y:S01]  /*ad90*/  F2FP.F16.E4M3.UNPACK_B R60, R60 ;  /* 0x0000003cff3c723e */ /* 0x000fe200020006ff */
[----:B------:R-:W-:Y:S01]  /*ada0*/  IMAD.U32 R70, R70, 0x10000, RZ ;  /* 0x0001000046467824 */ /* 0x000fe200078e00ff */
[----:B------:R-:W-:Y:S01]  /*adb0*/  LOP3.LUT R50, R69, 0xff0000, R50, 0xf8, !PT ;  /* 0x00ff000045327812 */ /* 0x000fe200078ef832 */
[----:B------:R-:W-:Y:S01]  /*adc0*/  FMUL.FTZ R69, R65, R68 ;  /* 0x0000004441457220 */ /* 0x000fe20000410000 */
[----:B------:R-:W-:Y:S01]  /*add0*/  F2FP.F16.E4M3.UNPACK_B R144, R144 ;  /* 0x00000090ff90723e */ /* 0x000fe200020006ff */
[----:B------:R-:W-:-:S02]  /*ade0*/  HADD2.F32 R67, -RZ, R146.H0_H0 ;  /* 0x20000092ff437230 */ /* 0x000fc40000004100 */
[C---:B------:R-:W-:Y:S01]  /*adf0*/  FMUL.FTZ R68, R62.reuse, R68 ;  /* 0x000000443e447220 */ /* 0x040fe20000410000 */
[----:B------:R-:W-:Y:S01]  /*ae00*/  HADD2.F32 R64, -RZ, R63.H0_H0 ;  /* 0x2000003fff407230 */ /* 0x000fe20000004100 */
[----:B------:R-:W-:Y:S01]  /*ae10*/  LOP3.LUT R46, R71, 0xff0000, R70, 0xf8, !PT ;  /* 0x00ff0000472e7812 */ /* 0x000fe200078ef846 */
[----:B------:R-:W-:Y:S02]  /*ae20*/  HADD2.F32 R61, -RZ, R60.H0_H0 ;  /* 0x2000003cff3d7230 */ /* 0x000fe40000004100 */
[-C--:B------:R-:W-:Y:S01]  /*ae30*/  FFMA.FTZ R70, R62, R66.reuse, -R69 ;  /* 0x000000423e467223 */ /* 0x080fe20000010845 */
        /* <DEDUP_REMOVED lines=48> */
[----:B------:R-:W-:Y:S01]  /*b140*/  FMUL.FTZ R64, R59, R64 ;  /* 0x000000403b407220 */ /* 0x000fe20000410000 */
[----:B------:R-:W-:Y:S02]  /*b150*/  HADD2.F32 R58, -RZ, R58.H1_H1 ;  /* 0x3000003aff3a7230 */ /* 0x000fe40000004100 */
[----:B------:R-:W-:Y:S02]  /*b160*/  HADD2.F32 R143, -RZ, R143.H1_H1 ;  /* 0x3000008fff8f7230 */ /* 0x000fe40000004100 */
[-C--:B------:R-:W-:Y:S01]  /*b170*/  FFMA.FTZ R74, R61, R62.reuse, R64 ;  /* 0x0000003e3d4a7223 */ /* 0x080fe20000010040 */
[----:B------:R-:W-:Y:S01]  /*b180*/  FFMA.FTZ R59, R59, R62, -R66 ;  /* 0x0000003e3b3b7223 */ /* 0x000fe20000010842 */
[----:B------:R-:W-:Y:S01]  /*b190*/  F2FP.F16.E4M3.UNPACK_B R64, R49 ;  /* 0x00000031ff40723e */ /* 0x000fe200020006ff */
[----:B------:R-:W-:Y:S01]  /*b1a0*/  FMUL.FTZ R63, R60, R145 ;  /* 0x000000913c3f7220 */ /* 0x000fe20000410000 */
[----:B------:R-:W-:Y:S01]  /*b1b0*/  F2FP.F16.E4M3.UNPACK_B R62, R45 ;  /* 0x0000002dff3e723e */ /* 0x000fe200020006ff */
[----:B------:R-:W-:Y:S01]  /*b1c0*/  FMUL.FTZ R145, R58, R145 ;  /* 0x000000913a917220 */ /* 0x000fe20000410000 */
[----:B------:R-:W-:Y:S01]  /*b1d0*/  F2FP.SATFINITE.E4M3.F32.PACK_AB_MERGE_C R61, R70, R73, RZ ;  /* 0x00000049463d723e */ /* 0x000fe200048070ff */
[----:B------:R-:W-:Y:S01]  /*b1e0*/  FFMA.FTZ R58, R58, R143, -R63 ;  /* 0x0000008f3a3a7223 */ /* 0x000fe2000001083f */
[----:B------:R-:W-:Y:S01]  /*b1f0*/  HADD2.F32 R65, -RZ, R64.H0_H0 ;  /* 0x20000040ff417230 */ /* 0x000fe20000004100 */
[----:B------:R-:W-:Y:S01]  /*b200*/  F2FP.F16.E4M3.UNPACK_B R66, R48 ;  /* 0x00000030ff42723e */ /* 0x000fe200020006ff */
[----:B------:R-:W-:-:S02]  /*b210*/  HADD2.F32 R70, -RZ, R67.H0_H0 ;  /* 0x20000043ff467230 */ /* 0x000fc40000004100 */
[----:B------:R-:W-:Y:S01]  /*b220*/  FFMA.FTZ R145, R60, R143, R145 ;  /* 0x0000008f3c917223 */ /* 0x000fe20000010091 */
[----:B------:R-:W-:Y:S01]  /*b230*/  HADD2.F32 R63, -RZ, R62.H0_H0 ;  /* 0x2000003eff3f7230 */ /* 0x000fe20000004100 */
[----:B------:R-:W-:Y:S01]  /*b240*/  F2FP.SATFINITE.E4M3.F32.PACK_AB_MERGE_C R60, R75, R72, RZ ;  /* 0x000000484b3c723e */ /* 0x000fe200048070ff */
[----:B------:R-:W-:Y:S01]  /*b250*/  HADD2.F32 R64, -RZ, R64.H1_H1 ;  /* 0x30000040ff407230 */ /* 0x000fe20000004100 */
[----:B------:R-:W-:Y:S01]  /*b260*/  F2FP.SATFINITE.E4M3.F32.PACK_AB_MERGE_C R61, R71, R68, R61 ;  /* 0x00000044473d723e */ /* 0x000fe2000480703d */
[----:B------:R-:W-:Y:S02]  /*b270*/  HADD2.F32 R68, -RZ, R66.H0_H0 ;  /* 0x20000042ff447230 */ /* 0x000fe40000004100 */
[-C--:B------:R-:W-:Y:S01]  /*b280*/  FMUL.FTZ R72, R65, R70.reuse ;  /* 0x0000004641487220 */ /* 0x080fe20000410000 */
[----:B------:R-:W-:Y:S01]  /*b290*/  FMUL.FTZ R70, R63, R70 ;  /* 0x000000463f467220 */ /* 0x000fe20000410000 */
[----:B------:R-:W-:Y:S01]  /*b2a0*/  HADD2.F32 R67, -RZ, R67.H1_H1 ;  /* 0x30000043ff437230 */ /* 0x000fe20000004100 */
[----:B------:R-:W-:Y:S01]  /*b2b0*/  F2FP.SATFINITE.E4M3.F32.PACK_AB_MERGE_C R60, R146, R69, R60 ;  /* 0x00000045923c723e */ /* 0x000fe2000480703c */
[----:B------:R-:W-:-:S02]  /*b2c0*/  HADD2.F32 R62, -RZ, R62.H1_H1 ;  /* 0x3000003eff3e7230 */ /* 0x000fc40000004100 */
        /* <DEDUP_REMOVED lines=11> */
[----:B------:R-:W-:Y:S01]  /*b380*/  F2FP.F16.E4M3.UNPACK_B R48, R48.H1 ;  /* 0x00000030ff30723e */ /* 0x000fe200030006ff */
[--C-:B------:R-:W-:Y:S01]  /*b390*/  HADD2.F32 R50, -RZ, R63.reuse.H0_H0 ;  /* 0x2000003fff327230 */ /* 0x100fe20000004100 */
[----:B------:R-:W-:Y:S01]  /*b3a0*/  F2FP.SATFINITE.E4M3.F32.PACK_AB_MERGE_C R59, R58, R59, R76 ;  /* 0x0000003b3a3b723e */ /* 0x000fe2000480704c */
[--C-:B------:R-:W-:Y:S01]  /*b3b0*/  HADD2.F32 R64, -RZ, R62.reuse.H0_H0 ;  /* 0x2000003eff407230 */ /* 0x100fe20000004100 */
[----:B------:R-:W-:Y:S01]  /*b3c0*/  F2FP.SATFINITE.E4M3.F32.PACK_AB_MERGE_C R58, R145, R74, R77 ;  /* 0x0000004a913a723e */ /* 0x000fe2000480704d */
[----:B------:R-:W-:Y:S01]  /*b3d0*/  HADD2.F32 R63, -RZ, R63.H1_H1 ;  /* 0x3000003fff3f7230 */ /* 0x000fe20000004100 */
[----:B------:R-:W-:Y:S01]  /*b3e0*/  F2FP.F16.E4M3.UNPACK_B R67, R46.H1 ;  /* 0x0000002eff43723e */ /* 0x000fe200030006ff */
[----:B------:R-:W-:-:S02]  /*b3f0*/  HADD2.F32 R66, -RZ, R62.H1_H1 ;  /* 0x3000003eff427230 */ /* 0x000fc40000004100 */
        /* <DEDUP_REMOVED lines=62> */
.L_x_6692:
[----:B------:R-:W-:Y:S05]  /*b7e0*/  BSYNC B1 ;  /* 0x0000000000017941 */ /* 0x000fea0003800000 */
.L_x_6691:
[----:B------:R-:W-:Y:S01]  /*b7f0*/  ISETP.GE.AND P2, PT, R57, R148, PT ;  /* 0x000000943900720c */ /* 0x000fe20003f46270 */
[----:B------:R-:W-:Y:S02]  /*b800*/  ULDC.64 UR4, c[0x0][0x208] ;  /* 0x0000820000047ab9 */ /* 0x000fe40000000a00 */
[----:B-1----:R1:W-:Y:S10]  /*b810*/  STG.E.128 desc[UR4][R54.64], R44 ;  /* 0x0000002c36007986 */ /* 0x0023f4000c101d04 */
[----:B------:R-:W-:Y:S05]  /*b820*/  @P2 BRA `(.L_x_6669) ;  /* 0x0000000400fc2947 */ /* 0x000fea0003800000 */
[--C-:B-1----:R-:W-:Y:S01]  /*b830*/  SHF.R.S32.HI R44, RZ, 0x1f, R57.reuse ;  /* 0x0000001fff2c7819 */ /* 0x102fe20000011439 */
[----:B------:R-:W-:Y:S01]  /*b840*/  ULDC.64 UR4, c[0x0][0x208] ;  /* 0x0000820000047ab9 */ /* 0x000fe20000000a00 */
[----:B------:R-:W-:-:S04]  /*b850*/  IADD3 R57, P2, P3, R38, R126, R57 ;  /* 0x0000007e26397210 */ /* 0x000fc80007b5e039 */
[----:B------:R-:W-:Y:S02]  /*b860*/  IADD3.X R56, R33, R56, R44, P2, P3 ;  /* 0x0000003821387210 */ /* 0x000fe400017e642c */
[----:B------:R-:W-:-:S05]  /*b870*/  IADD3 R52, P2, R57, R52, RZ ;  /* 0x0000003439347210 */ /* 0x000fca0007f5e0ff */
[----:B------:R-:W-:-:S05]  /*b880*/  IMAD.X R53, R56, 0x1, R53, P2 ;  /* 0x0000000138357824 */ /* 0x000fca00010e0635 */
[----:B--2---:R1:W-:Y:S01]  /*b890*/  STG.E.128 desc[UR4][R52.64], R48 ;  /* 0x0000003034007986 */ /* 0x0043e2000c101d04 */
[----:B------:R-:W-:Y:S05]  /*b8a0*/  BRA `(.L_x_6669) ;  /* 0x0000000400dc7947 */ /* 0x000fea0003800000 */
.L_x_6632:
[----:B------:R-:W2:Y:S02]  /*b8b0*/  LDL R44, [R1+0x6c] ;  /* 0x00006c00012c7983 */ /* 0x000ea40000100800 */
[----:B--2---:R-:W-:-:S13]  /*b8c0*/  R2UR UR4, R44 ;  /* 0x000000002c0472ca */ /* 0x004fda00000e0000 */
[----:B------:R-:W-:-:S06]  /*b8d0*/  UISETP.NE.AND UP0, UPT, UR4, 0x3, UPT ;  /* 0x000000030400788c */ /* 0x000fcc000bf05270 */
[----:B------:R-:W-:-:S13]  /*b8e0*/  PLOP3.LUT P5, PT, PT, PT, UP0, 0x80, 0x0 ;  /* 0x000000000000781c */ /* 0x000fda0003faf008 */
[----:B------:R-:W-:Y:S05]  /*b8f0*/  @!P5 BRA `(.L_x_6693) ;  /* 0x000000000004d947 */ /* 0x000fea0003800000 */
[----:B------:R-:W-:Y:S01]  /*b900*/  BPT.TRAP 0x1 ;  /* 0x000000040000795c */ /* 0x000fe20000300000 */
.L_x_6693:
        /* <DEDUP_REMOVED lines=10> */
.L_x_7007:
[----:B------:R-:W-:Y:S05]  /*b9b0*/  BSYNC B1 ;  /* 0x0000000000017941 */ /* 0x000fea0003800000 */
.L_x_6694:
[----:B------:R-:W-:Y:S01]  /*b9c0*/  ISETP.GE.AND P2, PT, R230, R113, PT ;  /* 0x00000071e600720c */ /* 0x000fe20003f46270 */
[----:B------:R-:W-:Y:S01]  /*b9d0*/  IMAD R45, R45, R132, R44 ;  /* 0x000000842d2d7224 */ /* 0x000fe200078e022c */
[----:B------:R-:W-:Y:S01]  /*b9e0*/  BSSY B1, `(.L_x_6696) ;  /* 0x0000016000017945 */ /* 0x000fe20003800000 */
[----:B------:R-:W-:-:S04]  /*b9f0*/  IMAD.WIDE.U32 R48, R132, R24, RZ ;  /* 0x0000001884307225 */ /* 0x000fc800078e00ff */
[----:B------:R-:W-:-:S06]  /*ba00*/  IMAD.IADD R53, R45, 0x1, R49 ;  /* 0x000000012d357824 */ /* 0x000fcc00078e0231 */
[----:B------:R-:W-:Y:S05]  /*ba10*/  @P2 BRA `(.L_x_6697) ;  /* 0x0000000000482947 */ /* 0x000fea0003800000 */
[----:B------:R-:W1:Y:S01]  /*ba20*/  @!P0 LDS.128 R44, [R112+0x20400] ;  /* 0x02040000702c8984 */ /* 0x000e620000000c00 */
[----:B------:R-:W2:Y:S01]  /*ba30*/  @!P0 LDC.64 R50, c[0x0][0x2d8] ;  /* 0x0000b600ff328b82 */ /* 0x000ea20000000a00 */
[----:B------:R-:W-:Y:S01]  /*ba40*/  ULDC.64 UR4, c[0x0][0x208] ;  /* 0x0000820000047ab9 */ /* 0x000fe20000000a00 */
[----:B--2---:R-:W-:-:S04]  /*ba50*/  @!P0 IADD3 R50, P2, P3, R48, R50, R34 ;  /* 0x0000003230328210 */ /* 0x004fc80007b5e022 */
[----:B------:R-:W-:-:S05]  /*ba60*/  @!P0 IADD3.X R51, R53, R51, R37, P2, P3 ;  /* 0x0000003335338210 */ /* 0x000fca00017e6425 */
[----:B-1----:R1:W-:Y:S01]  /*ba70*/  @!P0 STG.E.128 desc[UR4][R50.64], R44 ;  /* 0x0000002c32008986 */ /* 0x0023e2000c101d04 */
[----:B------:R-:W-:Y:S05]  /*ba80*/  @P1 BRA `(.L_x_6697) ;  /* 0x00000000002c1947 */ /* 0x000fea0003800000 */
[----:B------:R-:W-:Y:S01]  /*ba90*/  ULDC.64 UR4, c[0x0][0x2d8] ;  /* 0x0000b60000047ab9 */ /* 0x000fe20000000a00 */
[----:B-1----:R-:W-:Y:S01]  /*baa0*/  VIADD R44, R25, 0x40 ;  /* 0x00000040192c7836 */ /* 0x002fe20000000000 */
[----:B------:R-:W-:Y:S01]  /*bab0*/  IADD3 R50, P2, P3, R100, UR4, R48 ;  /* 0x0000000464327c10 */ /* 0x000fe2000fb5e030 */
[----:B------:R-:W-:-:S03]  /*bac0*/  ULDC.64 UR6, c[0x0][0x208] ;  /* 0x0000820000067ab9 */ /* 0x000fc60000000a00 */
[----:B------:R-:W-:Y:S02]  /*bad0*/  IADD3.X R51, R102, UR5, R53, P2, P3 ;  /* 0x0000000566337c10 */ /* 0x000fe400097e6435 */
[----:B------:R-:W-:-:S13]  /*bae0*/  LOP3.LUT P2, RZ, R232, 0x4, RZ, 0xc0, !PT ;  /* 0x00000004e8ff7812 */ /* 0x000fda000784c0ff */
[----:B------:R-:W-:-:S04]  /*baf0*/  @P2 VIADD R44, R25, 0xffffffc0 ;  /* 0xffffffc0192c2836 */ /* 0x000fc80000000000 */
[----:B------:R-:W-:-:S04]  /*bb00*/  IMAD R45, R19, 0x7000, R44 ;  /* 0x00007000132d7824 */ /* 0x000fc800078e022c */
[----:B------:R-:W-:-:S06]  /*bb10*/  IMAD.IADD R45, R18, 0x1, R45 ;  /* 0x00000001122d7824 */ /* 0x000fcc00078e022d */
[----:B------:R-:W1:Y:S04]  /*bb20*/  LDS.128 R44, [R45+0x20400] ;  /* 0x020400002d2c7984 */ /* 0x000e680000000c00 */
[----:B-1----:R2:W-:Y:S02]  /*bb30*/  STG.E.128 desc[UR6][R50.64], R44 ;  /* 0x0000002c32007986 */ /* 0x0025e4000c101d06 */
.L_x_6697:
[----:B------:R-:W-:Y:S05]  /*bb40*/  BSYNC B1 ;  /* 0x0000000000017941 */ /* 0x000fea0003800000 */
.L_x_6696:
[----:B-12---:R-:W-:Y:S01]  /*bb50*/  VIADD R44, R230, 0x40 ;  /* 0x00000040e62c7836 */ /* 0x006fe20000000000 */
[----:B------:R-:W-:Y:S04]  /*bb60*/  BSSY B1, `(.L_x_6698) ;  /* 0x0000017000017945 */ /* 0x000fe80003800000 */
[----:B------:R-:W-:-:S13]  /*bb70*/  ISETP.GE.AND P2, PT, R44, R113, PT ;  /* 0x000000712c00720c */ /* 0x000fda0003f46270 */
[----:B------:R-:W-:Y:S05]  /*bb80*/  @P2 BRA `(.L_x_6699) ;  /* 0x0000000000502947 */ /* 0x000fea0003800000 */
[----:B------:R-:W1:Y:S01]  /*bb90*/  @!P0 LDS.128 R44, [R112+0x22400] ;  /* 0x02240000702c8984 */ /* 0x000e620000000c00 */
[----:B------:R-:W2:Y:S01]  /*bba0*/  @!P0 LDC.64 R50, c[0x0][0x2d8] ;  /* 0x0000b600ff328b82 */ /* 0x000ea20000000a00 */
[----:B------:R-:W-:Y:S01]  /*bbb0*/  IADD3 R55, P2, R96, R48, RZ ;  /* 0x0000003060377210 */ /* 0x000fe20007f5e0ff */
[----:B------:R-:W-:-:S04]  /*bbc0*/  ULDC.64 UR4, c[0x0][0x208] ;  /* 0x0000820000047ab9 */ /* 0x000fc80000000a00 */
[----:B------:R-:W-:Y:S01]  /*bbd0*/  IMAD.X R52, R53, 0x1, R97, P2 ;  /* 0x0000000135347824 */ /* 0x000fe200010e0661 */
        /* <DEDUP_REMOVED lines=15> */
.L_x_6699:
[----:B------:R-:W-:Y:S05]  /*bcd0*/  BSYNC B1 ;  /* 0x0000000000017941 */ /* 0x000fea0003800000 */
.L_x_6698:
[----:B-12---:R-:W-:Y:S01]  /*bce0*/  VIADD R44, R230, 0x80 ;  /* 0x00000080e62c7836 */ /* 0x006fe20000000000 */
[----:B------:R-:W-:Y:S04]  /*bcf0*/  BSSY B1, `(.L_x_6700) ;  /* 0x0000017000017945 */ /* 0x000fe80003800000 */
[----:B------:R-:W-:-:S13]  /*bd00*/  ISETP.GE.AND P2, PT, R44, R113, PT ;  /* 0x000000712c00720c */ /* 0x000fda0003f46270 */
[----:B------:R-:W-:Y:S05]  /*bd10*/  @P2 BRA `(.L_x_6701) ;  /* 0x0000000000502947 */ /* 0x000fea0003800000 */
[----:B------:R-:W1:Y:S01]  /*bd20*/  @!P0 LDS.128 R44, [R112+0x24400] ;  /* 0x02440000702c8984 */ /* 0x000e620000000c00 */
[----:B------:R-:W2:Y:S01]  /*bd30*/  @!P0 LDC.64 R50, c[0x0][0x2d8] ;  /* 0x0000b600ff328b82 */ /* 0x000ea20000000a00 */
[----:B------:R-:W-:Y:S01]  /*bd40*/  LEA R55, P2, R36, R48, 0x7 ;  /* 0x0000003024377211 */ /* 0x000fe200078438ff */
        /* <DEDUP_REMOVED lines=17> */
.L_x_6701:
[----:B------:R-:W-:Y:S05]  /*be60*/  BSYNC B1 ;  /* 0x0000000000017941 */ /* 0x000fea0003800000 */
.L_x_6700:
[----:B-12---:R-:W-:-:S05]  /*be70*/  VIADD R44, R230, 0xc0 ;  /* 0x000000c0e62c7836 */ /* 0x006fca0000000000 */
[----:B------:R-:W-:-:S13]  /*be80*/  ISETP.GE.AND P2, PT, R44, R113, PT ;  /* 0x000000712c00720c */ /* 0x000fda0003f46270 */
[----:B------:R-:W-:Y:S05]  /*be90*/  @P2 BRA `(.L_x_6669) ;  /* 0x0000000000602947 */ /* 0x000fea0003800000 */
[----:B------:R-:W1:Y:S01]  /*bea0*/  LDC.64 R46, c[0x0][0x2f0] ;  /* 0x0000bc00ff2e7b82 */ /* 0x000e620000000a00 */
[----:B------:R-:W-:Y:S01]  /*beb0*/  IMAD.MOV.U32 R50, RZ, RZ, R48 ;  /* 0x000000ffff327224 */ /* 0x000fe200078e0030 */
[----:B------:R-:W-:Y:S01]  /*bec0*/  ULDC.64 UR4, c[0x0][0x208] ;  /* 0x0000820000047ab9 */ /* 0x000fe20000000a00 */
[----:B------:R-:W-:-:S05]  /*bed0*/  IMAD.MOV.U32 R51, RZ, RZ, R53 ;  /* 0x000000ffff337224 */ /* 0x000fca00078e0035 */
        /* <DEDUP_REMOVED lines=20> */
.L_x_6669:
[----:B------:R-:W-:Y:S05]  /*c020*/  BSYNC B0 ;  /* 0x0000000000007941 */ /* 0x000fea0003800000 */
.L_x_6631:
        /* <DEDUP_REMOVED lines=17> */
.L_x_6703:
[----:B------:R-:W-:Y:S05]  /*c140*/  BSYNC B0 ;  /* 0x0000000000007941 */ /* 0x000fea0003800000 */
.L_x_6702:
[----:B------:R-:W2:Y:S01]  /*c150*/  SYNCS.PHASECHK.TRANS64.TRYWAIT P3, [R104+URZ+0x2e8b0], R125 ;  /* 0x02e8b07d680075a7 */ /* 0x000ea2000806017f */
[----:B------:R-:W-:Y:S01]  /*c160*/  ULDC.64 UR4, c[0x0][0x308] ;  /* 0x0000c20000047ab9 */ /* 0x000fe20000000a00 */
[----:B------:R-:W-:Y:S01]  /*c170*/  ULDC.64 UR60, c[0x0][0x318] ;  /* 0x0000c600003c7ab9 */ /* 0x000fe20000000a00 */
[----:B-1----:R-:W-:Y:S01]  /*c180*/  IMAD.U32 R44, RZ, RZ, UR5 ;  /* 0x00000005ff2c7e24 */ /* 0x002fe2000f8e00ff */
[----:B------:R-:W-:Y:S01]  /*c190*/  BSSY B0, `(.L_x_6704) ;  /* 0x0000005000007945 */ /* 0x000fe20003800000 */
[----:B------:R-:W-:-:S03]  /*c1a0*/  IMAD.U32 R45, RZ, RZ, UR4 ;  /* 0x00000004ff2d7e24 */ /* 0x000fc6000f8e00ff */
[----:B------:R1:W-:Y:S04]  /*c1b0*/  STL [R1+0x10], R44 ;  /* 0x0000102c01007387 */ /* 0x0003e80000100800 */
[----:B------:R1:W-:Y:S02]  /*c1c0*/  STL [R1+0x14], R45 ;  /* 0x0000142d01007387 */ /* 0x0003e40000100800 */
[----:B-12---:R-:W-:Y:S05]  /*c1d0*/  @!P3 BRA `(.L_x_6705) ;  /* 0x0000027800c0b947 */ /* 0x006fea0003800000 */
.L_x_7008:
[----:B------:R-:W-:Y:S05]  /*c1e0*/  BSYNC B0 ;  /* 0x0000000000007941 */ /* 0x000fea0003800000 */
.L_x_6704:
[----:B------:R2:W5:Y:S04]  /*c1f0*/  LDL R54, [R1+0x14] ;  /* 0x0000140001367983 */ /* 0x0005680000100800 */
[----:B------:R2:W5:Y:S01]  /*c200*/  LDL R53, [R1+0x10] ;  /* 0x0000100001357983 */ /* 0x0005620000100800 */
[----:B------:R-:W-:Y:S01]  /*c210*/  ISETP.GE.AND P3, PT, R230, R113, PT ;  /* 0x00000071e600720c */ /* 0x000fe20003f66270 */
[----:B------:R-:W-:Y:S01]  /*c220*/  BSSY B0, `(.L_x_6706) ;  /* 0x000001a000007945 */ /* 0x000fe20003800000 */
[----:B------:R-:W-:-:S11]  /*c230*/  IMAD.WIDE R48, R24, 0xe0, R94 ;  /* 0x000000e018307825 */ /* 0x000fd600078e025e */
[----:B--2---:R-:W-:Y:S05]  /*c240*/  @P3 BRA `(.L_x_6707) ;  /* 0x00000000005c3947 */ /* 0x004fea0003800000 */
[----:B------:R-:W-:Y:S01]  /*c250*/  ULDC UR6, c[0x0][0x2e4] ;  /* 0x0000b90000067ab9 */ /* 0x000fe20000000800 */
[----:B------:R-:W-:Y:S01]  /*c260*/  PLOP3.LUT P4, PT, PT, PT, PT, 0x8, 0x0 ;  /* 0x000000000000781c */ /* 0x000fe20003f8e170 */
[----:B------:R-:W-:Y:S01]  /*c270*/  IMAD.MOV.U32 R44, RZ, RZ, R40 ;  /* 0x000000ffff2c7224 */ /* 0x000fe200078e0028 */
[----:B------:R-:W-:Y:S01]  /*c280*/  ISETP.GE.AND P3, PT, R7, UR6, PT ;  /* 0x0000000607007c0c */ /* 0x000fe2000bf66270 */
[----:B------:R-:W-:Y:S01]  /*c290*/  IMAD.MOV.U32 R45, RZ, RZ, R103 ;  /* 0x000000ffff2d7224 */ /* 0x000fe200078e0067 */
[----:B-----5:R-:W-:Y:S01]  /*c2a0*/  R2UR UR5, R54 ;  /* 0x00000000360572ca */ /* 0x020fe200000e0000 */
[----:B------:R-:W-:Y:S01]  /*c2b0*/  IMAD R47, R49, UR60, RZ ;  /* 0x0000003c312f7c24 */ /* 0x000fe2000f8e02ff */
[----:B------:R-:W-:Y:S01]  /*c2c0*/  R2UR UR4, R53 ;  /* 0x00000000350472ca */ /* 0x000fe200000e0000 */
[----:B------:R-:W-:-:S04]  /*c2d0*/  IMAD.WIDE.U32 R44, R48, UR60, R44 ;  /* 0x0000003c302c7c25 */ /* 0x000fc8000f8e002c */
[----:B------:R-:W-:-:S04]  /*c2e0*/  IMAD R47, R48, UR61, R47 ;  /* 0x0000003d302f7c24 */ /* 0x000fc8000f8e022f */
[----:B------:R-:W-:Y:S01]  /*c2f0*/  @!P3 LOP3.LUT P5, RZ, R232, 0x4, RZ, 0xc0, !PT ;  /* 0x00000004e8ffb812 */ /* 0x000fe200078ac0ff */
[----:B------:R-:W-:-:S03]  /*c300*/  @!P3 VIADD R52, R111, 0x40 ;  /* 0x000000406f34b836 */ /* 0x000fc60000000000 */
[----:B------:R-:W-:Y:S02]  /*c310*/  @!P3 PLOP3.LUT P4, PT, P5, PT, PT, 0x80, 0x0 ;  /* 0x000000000000b81c */ /* 0x000fe40002f8f070 */
[----:B------:R-:W-:-:S04]  /*c320*/  IADD3 R50, P5, R44, UR5, RZ ;  /* 0x000000052c327c10 */ /* 0x000fc8000ffbe0ff */
[----:B------:R-:W-:Y:S01]  /*c330*/  IADD3.X R51, R45, UR4, R47, P5, !PT ;  /* 0x000000042d337c10 */ /* 0x000fe2000affe42f */
[----:B------:R-:W-:-:S06]  /*c340*/  ULDC.64 UR4, c[0x0][0x208] ;  /* 0x0000820000047ab9 */ /* 0x000fcc0000000a00 */
[----:B------:R-:W-:Y:S01]  /*c350*/  @P4 VIADD R52, R111, 0xffffffc0 ;  /* 0xffffffc06f344836 */ /* 0x000fe20000000000 */
[----:B------:R-:W-:-:S03]  /*c360*/  ISETP.GE.AND P4, PT, R22, UR6, PT ;  /* 0x0000000616007c0c */ /* 0x000fc6000bf86270 */
[----:B------:R-:W-:-:S10]  /*c370*/  @!P3 IMAD.IADD R52, R18, 0x1, R52 ;  /* 0x000000011234b824 */ /* 0x000fd400078e0234 */
[----:B------:R-:W2:Y:S04]  /*c380*/  @!P4 LDS.128 R44, [R112+0xe400] ;  /* 0x00e40000702cc984 */ /* 0x000ea80000000c00 */
[----:B--2---:R-:W-:Y:S04]  /*c390*/  @!P4 STG.E.128 desc[UR4][R50.64], R44 ;  /* 0x0000002c3200c986 */ /* 0x004fe8000c101d04 */
[----:B------:R-:W2:Y:S04]  /*c3a0*/  @!P3 LDS.128 R44, [R52+0xe400] ;  /* 0x00e40000342cb984 */ /* 0x000ea80000000c00 */
[----:B--2---:R2:W-:Y:S02]  /*c3b0*/  @!P3 STG.E.128 desc[UR4][R50.64+0x40], R44 ;  /* 0x0000402c3200b986 */ /* 0x0045e4000c101d04 */
.L_x_6707:
[----:B------:R-:W-:Y:S05]  /*c3c0*/  BSYNC B0 ;  /* 0x0000000000007941 */ /* 0x000fea0003800000 */
.L_x_6706:
[----:B--2---:R-:W-:Y:S01]  /*c3d0*/  VIADD R44, R230, 0x40 ;  /* 0x00000040e62c7836 */ /* 0x004fe20000000000 */
[----:B------:R-:W-:Y:S04]  /*c3e0*/  BSSY B0, `(.L_x_6708) ;  /* 0x000001c000007945 */ /* 0x000fe80003800000 */
[----:B------:R-:W-:-:S13]  /*c3f0*/  ISETP.GE.AND P3, PT, R44, R113, PT ;  /* 0x000000712c00720c */ /* 0x000fda0003f66270 */
[----:B------:R-:W-:Y:S05]  /*c400*/  @P3 BRA `(.L_x_6709) ;  /* 0x0000000000643947 */ /* 0x000fea0003800000 */
[----:B------:R-:W-:Y:S01]  /*c410*/  ULDC UR6, c[0x0][0x2e4] ;  /* 0x0000b90000067ab9 */ /* 0x000fe20000000800 */
[----:B------:R-:W-:Y:S01]  /*c420*/  PLOP3.LUT P4, PT, PT, PT, PT, 0x8, 0x0 ;  /* 0x000000000000781c */ /* 0x000fe20003f8e170 */
[----:B------:R-:W-:Y:S01]  /*c430*/  IMAD.MOV.U32 R44, RZ, RZ, R40 ;  /* 0x000000ffff2c7224 */ /* 0x000fe200078e0028 */
[----:B------:R-:W-:Y:S01]  /*c440*/  ISETP.GE.AND P3, PT, R7, UR6, PT ;  /* 0x0000000607007c0c */ /* 0x000fe2000bf66270 */
[----:B------:R-:W-:Y:S01]  /*c450*/  IMAD.MOV.U32 R45, RZ, RZ, R103 ;  /* 0x000000ffff2d7224 */ /* 0x000fe200078e0067 */
[----:B-----5:R-:W-:Y:S02]  /*c460*/  R2UR UR4, R54 ;  /* 0x00000000360472ca */ /* 0x020fe400000e0000 */
[----:B------:R-:W-:-:S09]  /*c470*/  R2UR UR7, R53 ;  /* 0x00000000350772ca */ /* 0x000fd200000e0000 */
        /* <DEDUP_REMOVED lines=9> */
[----:B------:R-:W-:Y:S01]  /*c510*/  IMAD R47, R47, UR61, R46 ;  /* 0x0000003d2f2f7c24 */ /* 0x000fe2000f8e022e */
[----:B------:R-:W-:Y:S01]  /*c520*/  ULDC.64 UR4, c[0x0][0x208] ;  /* 0x0000820000047ab9 */ /* 0x000fe20000000a00 */
[----:B------:R-:W-:-:S03]  /*c530*/  @!P3 IMAD.IADD R52, R18, 0x1, R52 ;  /* 0x000000011234b824 */ /* 0x000fc600078e0234 */
[----:B------:R-:W-:Y:S02]  /*c540*/  IADD3.X R51, R45, UR7, R47, P4, !PT ;  /* 0x000000072d337c10 */ /* 0x000fe4000a7fe42f */
[----:B------:R-:W-:-:S13]  /*c550*/  ISETP.GE.AND P4, PT, R22, UR6, PT ;  /* 0x0000000616007c0c */ /* 0x000fda000bf86270 */
[----:B------:R-:W2:Y:S04]  /*c560*/  @!P4 LDS.128 R44, [R112+0x10400] ;  /* 0x01040000702cc984 */ /* 0x000ea80000000c00 */
[----:B--2---:R-:W-:Y:S04]  /*c570*/  @!P4 STG.E.128 desc[UR4][R50.64], R44 ;  /* 0x0000002c3200c986 */ /* 0x004fe8000c101d04 */
[----:B------:R-:W2:Y:S04]  /*c580*/  @!P3 LDS.128 R44, [R52+0x10400] ;  /* 0x01040000342cb984 */ /* 0x000ea80000000c00 */
[----:B--2---:R2:W-:Y:S02]  /*c590*/  @!P3 STG.E.128 desc[UR4][R50.64+0x40], R44 ;  /* 0x0000402c3200b986 */ /* 0x0045e4000c101d04 */
.L_x_6709:
[----:B------:R-:W-:Y:S05]  /*c5a0*/  BSYNC B0 ;  /* 0x0000000000007941 */ /* 0x000fea0003800000 */
.L_x_6708:
        /* <DEDUP_REMOVED lines=29> */
.L_x_6711:
[----:B------:R-:W-:Y:S05]  /*c780*/  BSYNC B0 ;  /* 0x0000000000007941 */ /* 0x000fea0003800000 */
.L_x_6710:
        /* <DEDUP_REMOVED lines=20> */
[----:B------:R-:W-:Y:S01]  /*c8d0*/  IADD3 R48, P4, R44, UR4, RZ ;  /* 0x000000042c307c10 */ /* 0x000fe2000ff9e0ff */
[----:B------:R-:W-:Y:S01]  /*c8e0*/  @!P3 IMAD.IADD R50, R18, 0x1, R50 ;  /* 0x000000011232b824 */ /* 0x000fe200078e0232 */
[----:B------:R-:W-:Y:S02]  /*c8f0*/  ULDC.64 UR4, c[0x0][0x208] ;  /* 0x0000820000047ab9 */ /* 0x000fe40000000a00 */
[----:B------:R-:W-:Y:S02]  /*c900*/  IADD3.X R49, R45, UR7, R47, P4, !PT ;  /* 0x000000072d317c10 */ /* 0x000fe4000a7fe42f */
[----:B------:R-:W-:-:S13]  /*c910*/  ISETP.GE.AND P4, PT, R22, UR6, PT ;  /* 0x0000000616007c0c */ /* 0x000fda000bf86270 */
[----:B------:R-:W2:Y:S04]  /*c920*/  @!P4 LDS.128 R44, [R112+0x14400] ;  /* 0x01440000702cc984 */ /* 0x000ea80000000c00 */
[----:B--2---:R-:W-:Y:S04]  /*c930*/  @!P4 STG.E.128 desc[UR4][R48.64], R44 ;  /* 0x0000002c3000c986 */ /* 0x004fe8000c101d04 */
[----:B------:R-:W2:Y:S04]  /*c940*/  @!P3 LDS.128 R44, [R50+0x14400] ;  /* 0x01440000322cb984 */ /* 0x000ea80000000c00 */
[----:B--2---:R2:W-:Y:S02]  /*c950*/  @!P3 STG.E.128 desc[UR4][R48.64+0x40], R44 ;  /* 0x0000402c3000b986 */ /* 0x0045e4000c101d04 */
.L_x_6713:
[----:B------:R-:W-:Y:S05]  /*c960*/  BSYNC B0 ;  /* 0x0000000000007941 */ /* 0x000fea0003800000 */
.L_x_6712:
[----:B--2---:R-:W2:Y:S01]  /*c970*/  LDL.LU R45, [R1+0x3c] ;  /* 0x00003c00012d7983 */ /* 0x004ea20000300800 */
[----:B01----:R-:W-:Y:S01]  /*c980*/  @!P2 VIADD R104, R104, 0x2e8c0 ;  /* 0x0002e8c06868a836 */ /* 0x003fe20000000000 */
[----:B------:R-:W-:Y:S01]  /*c990*/  ISETP.NE.AND P3, PT, R105, RZ, PT ;  /* 0x000000ff6900720c */ /* 0x000fe20003f65270 */
[----:B------:R-:W-:Y:S01]  /*c9a0*/  VIADD R19, R19, 0x1 ;  /* 0x0000000113137836 */ /* 0x000fe20000000000 */
[----:B------:R-:W-:Y:S01]  /*c9b0*/  @!PT LDS RZ, [RZ] ;  /* 0x00000000fffff984 */ /* 0x000fe20000000800 */
[----:B------:R-:W-:Y:S01]  /*c9c0*/  @!PT LDS RZ, [RZ] ;  /* 0x00000000fffff984 */ /* 0x000fe20000000800 */
[----:B------:R-:W-:Y:S01]  /*c9d0*/  @!PT LDS RZ, [RZ] ;  /* 0x00000000fffff984 */ /* 0x000fe20000000800 */
[----:B------:R-:W-:Y:S01]  /*c9e0*/  @!PT LDS RZ, [RZ] ;  /* 0x00000000fffff984 */ /* 0x000fe20000000800 */
[----:B------:R0:W-:Y:S06]  /*c9f0*/  MEMBAR.ALL.CTA ;  /* 0x0000000000007992 */ /* 0x0001ec0000008000 */
[----:B0-----:R-:W0:Y:S01]  /*ca00*/  FENCE.VIEW.ASYNC.S ;  /* 0x00000000000073c6 */ /* 0x001e220000000000 */
[----:B------:R-:W-:Y:S01]  /*ca10*/  @!P2 PRMT R104, RZ, 0x654, R104 ;  /* 0x00000654ff68a816 */ /* 0x000fe20000000068 */
[----:B0-----:R0:W-:Y:S06]  /*ca20*/  BAR.SYNC.DEFER_BLOCKING R138, 0x80 ;  /* 0x0002008a0000751d */ /* 0x0011ec0000010000 */
[----:B------:R0:W-:Y:S01]  /*ca30*/  @!P2 SYNCS.ARRIVE.TRANS64.RED.A1T0 RZ, [R104+URZ], RZ ;  /* 0x000000ff68ffa9a7 */ /* 0x0001e2000810043f */
[----:B------:R-:W-:-:S04]  /*ca40*/  ISETP.NE.AND P2, PT, R19, 0x2, PT ;  /* 0x000000021300780c */ /* 0x000fc80003f45270 */
[----:B------:R-:W-:Y:S02]  /*ca50*/  SEL R44, RZ, 0x1, P2 ;  /* 0x00000001ff2c7807 */ /* 0x000fe40001000000 */
[----:B------:R-:W-:Y:S02]  /*ca60*/  SEL R19, R19, RZ, P2 ;  /* 0x000000ff13137207 */ /* 0x000fe40001000000 */
[----:B--2---:R-:W-:-:S05]  /*ca70*/  LOP3.LUT R45, R45, R44, RZ, 0x3c, !PT ;  /* 0x0000002c2d2d7212 */ /* 0x004fca00078e3cff */
[----:B------:R0:W-:Y:S01]  /*ca80*/  STL [R1+0x3c], R45 ;  /* 0x00003c2d01007387 */ /* 0x0001e20000100800 */
[----:B------:R-:W-:Y:S05]  /*ca90*/  @P3 BRA `(.L_x_6714) ;  /* 0xffffff5c00483947 */ /* 0x000fea000383ffff */
[----:B0-----:R-:W0:Y:S01]  /*caa0*/  S2R R45, SR_TID.X ;  /* 0x00000000002d7919 */ /* 0x001e220000002100 */
[----:B------:R-:W-:Y:S02]  /*cab0*/  PLOP3.LUT P0, PT, PT, PT, PT, 0x8, 0x0 ;  /* 0x000000000000781c */ /* 0x000fe40003f0e170 */
[----:B0-----:R-:W-:-:S04]  /*cac0*/  SHF.R.U32.HI R45, RZ, 0x7, R45 ;  /* 0x00000007ff2d7819 */ /* 0x001fc8000001162d */
[----:B------:R-:W-:-:S13]  /*cad0*/  ISETP.NE.AND P3, PT, R45, 0x1, PT ;  /* 0x000000012d00780c */ /* 0x000fda0003f65270 */
[----:B------:R-:W-:Y:S06]  /*cae0*/  @!P3 BAR.ARV 0x9, 0x100 ;  /* 0x024400000000bb1d */ /* 0x000fec0000002000 */
.L_x_6626:
[----:B------:R-:W0:Y:S01]  /*caf0*/  LDC R0, c[0x0][0x428] ;  /* 0x00010a00ff007b82 */ /* 0x000e220000000800 */
[----:B------:R-:W-:Y:S05]  /*cb00*/  @P0 BRA `(.L_x_6715) ;  /* 0x00000000000c0947 */ /* 0x000fea0003800000 */
[----:B------:R-:W3:Y:S01]  /*cb10*/  FENCE.VIEW.ASYNC.G ;  /* 0x00000000000073c6 */ /* 0x000ee20000000100 */
[----:B------:R-:W-:Y:S05]  /*cb20*/  WARPSYNC.ALL ;  /* 0x0000000000007948 */ /* 0x000fea0003800000 */
[----:B---3--:R-:W-:Y:S06]  /*cb30*/  BAR.ARV 0xc, 0x180 ;  /* 0x0306000000007b1d */ /* 0x008fec0000002000 */
.L_x_6715:
[----:B------:R-:W3:Y:S01]  /*cb40*/  LDL R6, [R1+0x64] ;  /* 0x0000640001067983 */ /* 0x000ee20000100800 */
[----:B------:R-:W-:Y:S01]  /*cb50*/  ULDC.64 UR4, c[0x0][0x990] ;  /* 0x0002640000047ab9 */ /* 0x000fe20000000a00 */
[----:B0-----:R-:W-:Y:S01]  /*cb60*/  ISETP.NE.AND P2, PT, R0, 0x1, PT ;  /* 0x000000010000780c */ /* 0x001fe20003f45270 */
[----:B------:R-:W-:Y:S01]  /*cb70*/  ULDC.64 UR6, c[0x0][0x998] ;  /* 0x0002660000067ab9 */ /* 0x000fe20000000a00 */
[----:B--2---:R-:W2:Y:S01]  /*cb80*/  LDL.LU R27, [R1+0x60] ;  /* 0x00006000011b7983 */ /* 0x004ea20000300800 */
[----:B------:R-:W-:Y:S02]  /*cb90*/  ISETP.NE.U32.AND P0, PT, RZ, UR4, PT ;  /* 0x00000004ff007c0c */ /* 0x000fe4000bf05070 */
[----:B------:R-:W-:Y:S01]  /*cba0*/  ISETP.NE.U32.AND P1, PT, RZ, UR6, PT ;  /* 0x00000006ff007c0c */ /* 0x000fe2000bf25070 */
[----:B------:R-:W4:Y:S01]  /*cbb0*/  LDL R26, [R1+0x1c] ;  /* 0x00001c00011a7983 */ /* 0x000f220000100800 */
[----:B------:R-:W-:Y:S02]  /*cbc0*/  ISETP.NE.AND.EX P0, PT, RZ, UR5, PT, P0 ;  /* 0x00000005ff007c0c */ /* 0x000fe4000bf05300 */
[----:B------:R-:W-:Y:S01]  /*cbd0*/  ISETP.NE.AND.EX P1, PT, RZ, UR7, PT, P1 ;  /* 0x00000007ff007c0c */ /* 0x000fe2000bf25310 */
[----:B------:R-:W4:Y:S03]  /*cbe0*/  LDL R25, [R1+0x18] ;  /* 0x0000180001197983 */ /* 0x000f260000100800 */
[----:B------:R-:W2:Y:S01]  /*cbf0*/  @P2 LDC R0, c[0x0][0x42c] ;  /* 0x00010b00ff002b82 */ /* 0x000ea20000000800 */
[----:B------:R-:W-:Y:S01]  /*cc00*/  ULDC.64 UR8, c[0x0][0x208] ;  /* 0x0000820000087ab9 */ /* 0x000fe20000000a00 */
[----:B------:R-:W4:Y:S06]  /*cc10*/  LDL R24, [R1+0x5c] ;  /* 0x00005c0001187983 */ /* 0x000f2c0000100800 */
[----:B------:R-:W0:Y:S08]  /*cc20*/  @P0 LDC.64 R10, c[0x0][0x9a8] ;  /* 0x00026a00ff0a0b82 */ /* 0x000e300000000a00 */
[----:B------:R-:W0:Y:S08]  /*cc30*/  @P2 LDC R5, c[0x0][0x430] ;  /* 0x00010c00ff052b82 */ /* 0x000e300000000800 */
[----:B------:R-:W0:Y:S08]  /*cc40*/  @P1 LDC.64 R12, c[0x0][0x9b8] ;  /* 0x00026e00ff0c1b82 */ /* 0x000e300000000a00 */
[----:B-1----:R-:W1:Y:S08]  /*cc50*/  @P0 LDC.64 R14, c[0x0][0x9b0] ;  /* 0x00026c00ff0e0b82 */ /* 0x002e700000000a00 */
[----:B------:R-:W1:Y:S01]  /*cc60*/  @P1 LDC.64 R20, c[0x0][0x9c0] ;  /* 0x00027000ff141b82 */ /* 0x000e620000000a00 */
[----:B---3--:R-:W-:-:S02]  /*cc70*/  @P0 SHF.R.S32.HI R3, RZ, 0x1f, R6 ;  /* 0x0000001fff030819 */ /* 0x008fc40000011406 */
[----:B------:R-:W-:Y:S01]  /*cc80*/  @P1 SHF.R.S32.HI R9, RZ, 0x1f, R6 ;  /* 0x0000001fff091819 */ /* 0x000fe20000011406 */
[----:B--2---:R-:W-:-:S04]  /*cc90*/  @P2 IMAD.HI.U32 R2, R27, R0, RZ ;  /* 0x000000001b022227 */ /* 0x004fc800078e00ff */
[-C--:B0-----:R-:W-:Y:S02]  /*cca0*/  @P0 IMAD R0, R3, R10.reuse, RZ ;  /* 0x0000000a03000224 */ /* 0x081fe400078e02ff */
[----:B------:R-:W-:Y:S01]  /*ccb0*/  IMAD.MOV.U32 R7, RZ, RZ, R27 ;  /* 0x000000ffff077224 */ /* 0x000fe200078e001b */
[----:B------:R-:W-:Y:S01]  /*ccc0*/  @P2 SHF.R.U32.HI R7, RZ, R5, R2 ;  /* 0x00000005ff072219 */ /* 0x000fe20000011602 */
[C---:B------:R-:W-:Y:S02]  /*ccd0*/  @P0 IMAD R11, R6.reuse, R11, R0 ;  /* 0x0000000b060b0224 */ /* 0x040fe400078e0200 */
[----:B------:R-:W-:-:S04]  /*cce0*/  @P0 IMAD.WIDE.U32 R2, R6, R10, RZ ;  /* 0x0000000a06020225 */ /* 0x000fc800078e00ff */
[-C--:B------:R-:W-:Y:S01]  /*ccf0*/  @P1 IMAD R4, R9, R12.reuse, RZ ;  /* 0x0000000c09041224 */ /* 0x080fe200078e02ff */
[----:B------:R-:W-:Y:S01]  /*cd00*/  @P0 SHF.R.S32.HI R9, RZ, 0x1f, R7 ;  /* 0x0000001fff090819 */ /* 0x000fe20000011407 */
[----:B------:R-:W-:Y:S01]  /*cd10*/  @P0 IMAD.IADD R3, R3, 0x1, R11 ;  /* 0x0000000103030824 */ /* 0x000fe200078e020b */
[----:B------:R-:W-:Y:S01]  /*cd20*/  @P1 SHF.R.S32.HI R11, RZ, 0x1f, R7 ;  /* 0x0000001fff0b1819 */ /* 0x000fe20000011407 */
[C---:B------:R-:W-:Y:S02]  /*cd30*/  @P1 IMAD R13, R6.reuse, R13, R4 ;  /* 0x0000000d060d1224 */ /* 0x040fe400078e0204 */
        /* <DEDUP_REMOVED lines=20> */
[----:B------:R3:W2:Y:S06]  /*ce80*/  @P0 LDG.E R3, desc[UR8][R4.64] ;  /* 0x0000000804030981 */ /* 0x0006ac000c1e1900 */
[----:B------:R-:W1:Y:S01]  /*ce90*/  @P2 LDC R7, c[0x0][0x430] ;  /* 0x00010c00ff072b82 */ /* 0x000e620000000800 */
[----:B----4-:R-:W-:-:S02]  /*cea0*/  IADD3 R2, R25, 0x80, -R26 ;  /* 0x0000008019027810 */ /* 0x010fc40007ffe81a */
[----:B0-----:R-:W-:Y:S01]  /*ceb0*/  ISETP.GE.AND P1, PT, R11, 0x1, PT ;  /* 0x000000010b00780c */ /* 0x001fe20003f26270 */
[----:B---3--:R-:W-:Y:S02]  /*cec0*/  IMAD.MOV.U32 R4, RZ, RZ, R27 ;  /* 0x000000ffff047224 */ /* 0x008fe400078e001b */
[----:B------:R-:W-:Y:S02]  /*ced0*/  IMAD R5, R24, 0x80, R2 ;  /* 0x0000008018057824 */ /* 0x000fe400078e0202 */
[----:B-1----:R-:W-:-:S03]  /*cee0*/  @P2 IMAD.HI.U32 R6, R27, R6, RZ ;  /* 0x000000061b062227 */ /* 0x002fc600078e00ff */
[----:B------:R-:W-:Y:S02]  /*cef0*/  STL [R1+0x58], R5 ;  /* 0x0000580501007387 */ /* 0x000fe40000100800 */
[----:B------:R-:W-:-:S05]  /*cf00*/  @P2 SHF.R.U32.HI R4, RZ, R7, R6 ;  /* 0x00000007ff042219 */ /* 0x000fca0000011606 */
[----:B------:R0:W-:Y:S02]  /*cf10*/  STL [R1+0x8c], R4 ;  /* 0x00008c0401007387 */ /* 0x0001e40000100800 */
[----:B0-----:R-:W-:Y:S02]  /*cf20*/  IMAD.IADD R4, R5, 0x1, R10 ;  /* 0x0000000105047824 */ /* 0x001fe400078e020a */
[----:B--2---:R-:W-:-:S04]  /*cf30*/  FMUL.FTZ R0, R3, R0 ;  /* 0x0000000003007220 */ /* 0x004fc80000410000 */
        /* <DEDUP_REMOVED lines=13> */
.L_x_6718:
[----:B------:R-:W-:-:S13]  /*d010*/  ISETP.NE.AND P0, PT, R11, 0x1, PT ;  /* 0x000000010b00780c */ /* 0x000fda0003f05270 */
[----:B------:R-:W0:Y:S02]  /*d020*/  @P0 LDC.64 R6, c[0x0][0x9e8] ;  /* 0x00027a00ff060b82 */ /* 0x000e240000000a00 */
[----:B0-----:R-:W-:-:S05]  /*d030*/  @P0 IMAD.HI.U32 R6, R0, R6, RZ ;  /* 0x0000000600060227 */ /* 0x001fca00078e00ff */
[----:B------:R-:W-:-:S07]  /*d040*/  @P0 SHF.R.U32.HI R0, RZ, R7, R6 ;  /* 0x00000007ff000219 */ /* 0x000fce0000011606 */
.L_x_6719:
[----:B------:R-:W-:Y:S05]  /*d050*/  BSYNC B0 ;  /* 0x0000000000007941 */ /* 0x000fea0003800000 */
.L_x_6717:
[----:B------:R-:W-:-:S05]  /*d060*/  IMAD R3, R0, R11, R11 ;  /* 0x0000000b00037224 */ /* 0x000fca00078e020b */
[----:B------:R-:W-:-:S07]  /*d070*/  VIMNMX R4, R4, R3, PT ;  /* 0x0000000304047248 */ /* 0x000fce0003fe0100 */
.L_x_6716:
[----:B------:R-:W-:Y:S01]  /*d080*/  VIADD R5, R4, 0xdf ;  /* 0x000000df04057836 */ /* 0x000fe20000000000 */
[----:B------:R-:W-:Y:S01]  /*d090*/  ULDC UR4, c[0x0][0x9dc] ;  /* 0x0002770000047ab9 */ /* 0x000fe20000000800 */
[----:B------:R-:W-:Y:S02]  /*d0a0*/  IMAD.MOV.U32 R4, RZ, RZ, RZ ;  /* 0x000000ffff047224 */ /* 0x000fe400078e00ff */
[----:B------:R-:W-:Y:S02]  /*d0b0*/  IMAD.IADD R136, R25, 0x1, -R26 ;  /* 0x0000000119887824 */ /* 0x000fe400078e0a1a */
[----:B------:R-:W-:-:S04]  /*d0c0*/  IMAD.HI R4, R5, -0x6db6db6d, R4 ;  /* 0x9249249305047827 */ /* 0x000fc800078e0204 */
[----:B------:R-:W-:Y:S01]  /*d0d0*/  IMAD R137, R24, 0x80, R136 ;  /* 0x0000008018897824 */ /* 0x000fe200078e0288 */
[----:B------:R-:W-:-:S03]  /*d0e0*/  SHF.R.U32.HI R3, RZ, 0x1f, R4 ;  /* 0x0000001fff037819 */ /* 0x000fc60000011604 */
[----:B------:R-:W-:Y:S01]  /*d0f0*/  VIADD R5, R137, -UR4 ;  /* 0x8000000489057c36 */ /* 0x000fe20008000000 */
[----:B------:R-:W-:-:S04]  /*d100*/  LEA.HI.SX32 R4, R4, R3, 0x19 ;  /* 0x0000000304047211 */ /* 0x000fc800078fcaff */
        /* <DEDUP_REMOVED lines=12> */
.L_x_6722:
[----:B------:R-:W-:Y:S01]  /*d1d0*/  ISETP.NE.AND P0, PT, R11, 0x1, PT ;  /* 0x000000010b00780c */ /* 0x000fe20003f05270 */
[----:B------:R-:W-:-:S12]  /*d1e0*/  IMAD.MOV.U32 R0, RZ, RZ, R137 ;  /* 0x000000ffff007224 */ /* 0x000fd800078e0089 */
[----:B------:R-:W0:Y:S02]  /*d1f0*/  @P0 LDC.64 R6, c[0x0][0x9e8] ;  /* 0x00027a00ff060b82 */ /* 0x000e240000000a00 */
[----:B0-----:R-:W-:-:S05]  /*d200*/  @P0 IMAD.HI.U32 R4, R137, R6, RZ ;  /* 0x0000000689040227 */ /* 0x001fca00078e00ff */
[----:B------:R-:W-:-:S07]  /*d210*/  @P0 SHF.R.U32.HI R0, RZ, R7, R4 ;  /* 0x00000007ff000219 */ /* 0x000fce0000011604 */
.L_x_6723:
[----:B------:R-:W-:Y:S05]  /*d220*/  BSYNC B0 ;  /* 0x0000000000007941 */ /* 0x000fea0003800000 */
.L_x_6721:
[----:B------:R-:W-:-:S05]  /*d230*/  IMAD R0, R0, R11, RZ ;  /* 0x0000000b00007224 */ /* 0x000fca00078e02ff */
[----:B------:R-:W-:-:S07]  /*d240*/  VIMNMX R5, R5, R0, !PT ;  /* 0x0000000005057248 */ /* 0x000fce0007fe0100 */
.L_x_6720:
        /* <DEDUP_REMOVED lines=9> */
[----:B------:R-:W-:Y:S01]  /*d2e0*/  SHF.R.U32.HI R0, RZ, 0x1f, R5 ;  /* 0x0000001fff007819 */ /* 0x000fe20000011605 */
[----:B------:R-:W-:Y:S01]  /*d2f0*/  IMAD.MOV.U32 R4, RZ, RZ, RZ ;  /* 0x000000ffff047224 */ /* 0x000fe200078e00ff */
[----:B------:R-:W-:Y:S02]  /*d300*/  CS2R R76, SRZ ;  /* 0x00000000004c7805 */ /* 0x000fe4000001ff00 */
[----:B------:R-:W-:Y:S02]  /*d310*/  CS2R R10, SRZ ;  /* 0x00000000000a7805 */ /* 0x000fe4000001ff00 */
[----:B------:R-:W-:Y:S01]  /*d320*/  LEA.HI.SX32 R0, R5, R0, 0x19 ;  /* 0x0000000005007211 */ /* 0x000fe200078fcaff */
[----:B------:R-:W-:Y:S01]  /*d330*/  IMAD.MOV.U32 R5, RZ, RZ, RZ ;  /* 0x000000ffff057224 */ /* 0x000fe200078e00ff */
[----:B------:R-:W-:-:S02]  /*d340*/  CS2R R70, SRZ ;  /* 0x0000000000467805 */ /* 0x000fc4000001ff00 */
[----:B------:R-:W-:Y:S02]  /*d350*/  CS2R R12, SRZ ;  /* 0x00000000000c7805 */ /* 0x000fe4000001ff00 */
[----:B------:R-:W-:Y:S02]  /*d360*/  VIMNMX R3, RZ, R0, !PT ;  /* 0x00000000ff037248 */ /* 0x000fe40007fe0100 */
[----:B------:R-:W-:Y:S02]  /*d370*/  CS2R R68, SRZ ;  /* 0x0000000000447805 */ /* 0x000fe4000001ff00 */
[----:B------:R-:W-:Y:S01]  /*d380*/  CS2R R14, SRZ ;  /* 0x00000000000e7805 */ /* 0x000fe2000001ff00 */
[----:B------:R-:W-:Y:S01]  /*d390*/  IMAD.MOV.U32 R63, RZ, RZ, RZ ;  /* 0x000000ffff3f7224 */ /* 0x000fe200078e00ff */
[----:B------:R-:W-:Y:S01]  /*d3a0*/  ISETP.GT.AND P1, PT, R139, R3, PT ;  /* 0x000000038b00720c */ /* 0x000fe20003f24270 */
[----:B------:R0:W-:Y:S01]  /*d3b0*/  STL [R1+0x60], R3 ;  /* 0x0000600301007387 */ /* 0x0001e20000100800 */
[----:B------:R-:W-:-:S02]  /*d3c0*/  CS2R R20, SRZ ;  /* 0x0000000000147805 */ /* 0x000fc4000001ff00 */
[----:B------:R-:W-:Y:S02]  /*d3d0*/  CS2R R60, SRZ ;  /* 0x00000000003c7805 */ /* 0x000fe4000001ff00 */
[----:B------:R-:W-:Y:S01]  /*d3e0*/  CS2R R24, SRZ ;  /* 0x0000000000187805 */ /* 0x000fe2000001ff00 */
[----:B------:R-:W-:Y:S01]  /*d3f0*/  IMAD.MOV.U32 R58, RZ, RZ, RZ ;  /* 0x000000ffff3a7224 */ /* 0x000fe200078e00ff */
[----:B-----5:R-:W-:Y:S02]  /*d400*/  CS2R R54, SRZ ;  /* 0x0000000000367805 */ /* 0x020fe4000001ff00 */
        /* <DEDUP_REMOVED lines=13> */
[----:B------:R-:W-:Y:S01]  /*d4e0*/  CS2R R92, SRZ ;  /* 0x00000000005c7805 */ /* 0x000fe2000001ff00 */
[----:B------:R-:W-:Y:S01]  /*d4f0*/  IMAD.MOV.U32 R57, RZ, RZ, RZ ;  /* 0x000000ffff397224 */ /* 0x000fe200078e00ff */
[----:B------:R-:W-:Y:S01]  /*d500*/  CS2R R94, SRZ ;  /* 0x00000000005e7805 */ /* 0x000fe2000001ff00 */
[----:B0-----:R-:W-:Y:S06]  /*d510*/  @!P1 BRA `(.L_x_6724) ;  /* 0x000001cc004c9947 */ /* 0x001fec0003800000 */
        /* <DEDUP_REMOVED lines=8> */
[----:B0-----:R0:W-:Y:S02]  /*d5a0*/  STL [R1+0x40], R0 ;  /* 0x0000400001007387 */ /* 0x0011e40000100800 */
.L_x_7011:
[----:B------:R-:W0:Y:S01]  /*d5b0*/  LDL R3, [R1+0x40] ;  /* 0x0000400001037983 */ /* 0x000e220000100800 */
[----:B------:R-:W-:Y:S01]  /*d5c0*/  VIADD R29, R18, 0x1c400 ;  /* 0x0001c400121d7836 */ /* 0x000fe20000000000 */
[----:B------:R-:W-:Y:S04]  /*d5d0*/  BSSY B6, `(.L_x_6726) ;  /* 0x0000019000067945 */ /* 0x000fe80003800000 */
[----:B------:R-:W-:Y:S02]  /*d5e0*/  LOP3.LUT P0, RZ, R29, 0x9f, RZ, 0xc0, !PT ;  /* 0x0000009f1dff7812 */ /* 0x000fe4000780c0ff */
[----:B0-----:R-:W-:-:S04]  /*d5f0*/  LEA.HI R0, R3, R3, RZ, 0x1 ;  /* 0x0000000303007211 */ /* 0x001fc800078f08ff */
        /* <DEDUP_REMOVED lines=22> */
.L_x_6727:
[----:B------:R-:W-:Y:S05]  /*d760*/  BSYNC B6 ;  /* 0x0000000000067941 */ /* 0x000fea0003800000 */
.L_x_6726:
        /* <DEDUP_REMOVED lines=15> */
.L_x_6731:
[----:B--2---:R2:W3:Y:S02]  /*d860*/  SYNCS.PHASECHK.TRANS64.TRYWAIT P0, [R18+URZ+0x2e800], R3 ;  /* 0x02e80003120075a7 */ /* 0x0044e4000800017f */
[----:B---3--:R-:W-:Y:S05]  /*d870*/  @!P0 NANOSLEEP.SYNCS 0x989680 ;  /* 0x009896800000895d */ /* 0x008fea0003900000 */
[----:B------:R-:W3:Y:S02]  /*d880*/  @!P0 SYNCS.PHASECHK.TRANS64 P0, [R18+URZ+0x2e800], R3 ;  /* 0x02e80003120085a7 */ /* 0x000ee4000800007f */
[----:B---3--:R-:W-:Y:S05]  /*d890*/  @!P0 BRA `(.L_x_6731) ;  /* 0xfffffffc00f08947 */ /* 0x008fea000383ffff */
.L_x_6730:
[----:B------:R-:W-:Y:S05]  /*d8a0*/  BSYNC B0 ;  /* 0x0000000000007941 */ /* 0x000fea0003800000 */
.L_x_6729:
[----:B------:R-:W-:Y:S05]  /*d8b0*/  BRA `(.L_x_6732) ;  /* 0x0000005000607947 */ /* 0x000fea0003800000 */
.L_x_6728:
[----:B------:R-:W0:Y:S01]  /*d8c0*/  LDC.64 R12, c[0x0][0x3d8] ;  /* 0x0000f600ff0c7b82 */ /* 0x000e220000000a00 */
[----:B------:R-:W-:Y:S01]  /*d8d0*/  SHF.R.S32.HI R3, RZ, 0x1f, R124 ;  /* 0x0000001fff037819 */ /* 0x000fe2000001147c */
[----:B------:R-:W-:Y:S01]  /*d8e0*/  IMAD.MOV.U32 R4, RZ, RZ, R228 ;  /* 0x000000ffff047224 */ /* 0x000fe200078e00e4 */
[----:B------:R-:W-:Y:S01]  /*d8f0*/  SHF.R.S32.HI R7, RZ, 0x1f, R230 ;  /* 0x0000001fff077819 */ /* 0x000fe200000114e6 */
[----:B------:R-:W-:Y:S01]  /*d900*/  IMAD.MOV.U32 R8, RZ, RZ, R22 ;  /* 0x000000ffff087224 */ /* 0x000fe200078e0016 */
[----:B------:R-:W-:Y:S01]  /*d910*/  SHF.R.S32.HI R5, RZ, 0x1f, R228 ;  /* 0x0000001fff057819 */ /* 0x000fe200000114e4 */
[----:B------:R-:W-:Y:S01]  /*d920*/  BSSY B6, `(.L_x_6733) ;  /* 0x0000031000067945 */ /* 0x000fe20003800000 */
[----:B------:R-:W-:Y:S01]  /*d930*/  SHF.R.S32.HI R9, RZ, 0x1f, R22 ;  /* 0x0000001fff097819 */ /* 0x000fe20000011416 */
[----:B-1----:R-:W1:Y:S01]  /*d940*/  LDC.64 R14, c[0x0][0x3e8] ;  /* 0x0000fa00ff0e7b82 */ /* 0x002e620000000a00 */
[----:B------:R-:W-:Y:S01]  /*d950*/  LOP3.LUT P0, RZ, R29, 0x3ff, RZ, 0xc0, !PT ;  /* 0x000003ff1dff7812 */ /* 0x000fe2000780c0ff */
[-C--:B0-----:R-:W-:Y:S01]  /*d960*/  IMAD R0, R3, R12.reuse, RZ ;  /* 0x0000000c03007224 */ /* 0x081fe200078e02ff */
[----:B------:R-:W-:Y:S01]  /*d970*/  SHF.L.U64.HI R54, R12, 0x6, R13 ;  /* 0x000000060c367819 */ /* 0x000fe2000001020d */
[----:B------:R-:W-:-:S02]  /*d980*/  IMAD R6, R7, R12, RZ ;  /* 0x0000000c07067224 */ /* 0x000fc400078e02ff */
[----:B------:R-:W-:-:S04]  /*d990*/  IMAD.WIDE.U32 R44, R124, R12, RZ ;  /* 0x0000000c7c2c7225 */ /* 0x000fc800078e00ff */
[-C--:B-1----:R-:W-:Y:S01]  /*d9a0*/  IMAD R3, R3, R14.reuse, RZ ;  /* 0x0000000e03037224 */ /* 0x082fe200078e02ff */
[----:B------:R-:W-:Y:S01]  /*d9b0*/  SHF.L.U64.HI R59, R14, 0x6, R15 ;  /* 0x000000060e3b7819 */ /* 0x000fe2000001020f */
[----:B------:R-:W-:Y:S02]  /*d9c0*/  IMAD R20, R7, R14, RZ ;  /* 0x0000000e07147224 */ /* 0x000fe400078e02ff */
[-C--:B------:R-:W-:Y:S02]  /*d9d0*/  IMAD R29, R230, R13.reuse, R6 ;  /* 0x0000000de61d7224 */ /* 0x080fe400078e0206 */
[C---:B------:R-:W-:Y:S02]  /*d9e0*/  IMAD R47, R124.reuse, R13, R0 ;  /* 0x0000000d7c2f7224 */ /* 0x040fe400078e0200 */
[----:B------:R-:W-:Y:S02]  /*d9f0*/  IMAD R3, R124, R15, R3 ;  /* 0x0000000f7c037224 */ /* 0x000fe400078e0203 */
[----:B------:R-:W-:-:S04]  /*da00*/  IMAD.WIDE.U32 R6, R230, R12, R4 ;  /* 0x0000000ce6067225 */ /* 0x000fc800078e0004 */
[----:B------:R-:W-:Y:S01]  /*da10*/  IMAD.WIDE.U32 R10, R230, R12, R8 ;  /* 0x0000000ce60a7225 */ /* 0x000fe200078e0008 */
[----:B------:R-:W-:-:S03]  /*da20*/  IADD3 R42, P1, R6, R44, RZ ;  /* 0x0000002c062a7210 */ /* 0x000fc60007f3e0ff */
[----:B------:R-:W-:Y:S01]  /*da30*/  IMAD.WIDE.U32 R124, R124, R14, RZ ;  /* 0x0000000e7c7c7225 */ /* 0x000fe200078e00ff */
[----:B------:R-:W-:-:S03]  /*da40*/  IADD3 R28, P3, R10, R44, RZ ;  /* 0x0000002c0a1c7210 */ /* 0x000fc60007f7e0ff */
        /* <DEDUP_REMOVED lines=30> */
.L_x_6734:
[----:B------:R-:W-:Y:S05]  /*dc30*/  BSYNC B6 ;  /* 0x0000000000067941 */ /* 0x000fea0003800000 */
.L_x_6733:
        /* <DEDUP_REMOVED lines=17> */
[----:B------:R-:W-:Y:S02]  /*dd50*/  IMAD.IADD R9, R9, 0x1, R3 ;  /* 0x0000000109097824 */ /* 0x000fe400078e0203 */
[----:B---3--:R-:W-:Y:S02]  /*dd60*/  IMAD R0, R20, -0x80, R21 ;  /* 0xffffff8014007824 */ /* 0x008fe400078e0215 */
[----:B------:R-:W-:Y:S01]  /*dd70*/  IMAD.IADD R3, R11, 0x1, R13 ;  /* 0x000000010b037824 */ /* 0x000fe200078e020d */
[C---:B------:R-:W-:Y:S01]  /*dd80*/  SHF.L.U64.HI R51, R8.reuse, 0x7, R9 ;  /* 0x0000000708337819 */ /* 0x040fe20000010209 */
[----:B------:R-:W-:Y:S01]  /*dd90*/  IMAD.SHL.U32 R53, R8, 0x80, RZ ;  /* 0x0000008008357824 */ /* 0x000fe200078e00ff */
[----:B------:R-:W-:Y:S01]  /*dda0*/  VIMNMX R57, R0, 0x80, PT ;  /* 0x0000008000397848 */ /* 0x000fe20003fe0100 */
[C---:B------:R-:W-:Y:S01]  /*ddb0*/  IMAD.SHL.U32 R55, R10.reuse, 0x80, RZ ;  /* 0x000000800a377824 */ /* 0x040fe200078e00ff */
[----:B------:R-:W-:Y:S01]  /*ddc0*/  SHF.L.U64.HI R52, R10, 0x7, R3 ;  /* 0x000000070a347819 */ /* 0x000fe20000010203 */
[----:B------:R-:W-:Y:S06]  /*ddd0*/  @!P0 BRA `(.L_x_6736) ;  /* 0x0000002400ac8947 */ /* 0x000fec0003800000 */
[----:B------:R-:W0:Y:S01]  /*dde0*/  LDC R0, c[0x0][0x428] ;  /* 0x00010a00ff007b82 */ /* 0x000e220000000800 */
[----:B------:R-:W-:Y:S01]  /*ddf0*/  ISETP.GE.AND P0, PT, R230, R57, PT ;  /* 0x00000039e600720c */ /* 0x000fe20003f06270 */
        /* <DEDUP_REMOVED lines=11> */
[----:B0-----:R-:W-:Y:S01]  /*deb0*/  ISETP.NE.AND P2, PT, R0, 0x1, PT ;  /* 0x000000010000780c */ /* 0x001fe20003f45270 */
[----:B------:R-:W-:Y:S02]  /*dec0*/  IMAD R0, R20, 0x80, R230 ;  /* 0x0000008014007824 */ /* 0x000fe400078e02e6 */
[----:B------:R-:W-:Y:S02]  /*ded0*/  VIADD R20, R230, 0x40 ;  /* 0x00000040e6147836 */ /* 0x000fe40000000000 */
[----:B------:R-:W-:-:S03]  /*dee0*/  IMAD R3, R60, 0x40, R0 ;  /* 0x000000403c037824 */ /* 0x000fc600078e0200 */
[----:B------:R-:W-:Y:S02]  /*def0*/  ISETP.GE.AND P1, PT, R20, R57, PT ;  /* 0x000000391400720c */ /* 0x000fe40003f26270 */
[----:B------:R-:W-:-:S03]  /*df00*/  CS2R R20, SRZ ;  /* 0x0000000000147805 */ /* 0x000fc6000001ff00 */
[----:B------:R-:W0:Y:S08]  /*df10*/  @P2 LDC R8, c[0x0][0x42c] ;  /* 0x00010b00ff082b82 */ /* 0x000e300000000800 */
[----:B------:R-:W1:Y:S01]  /*df20*/  @P2 LDC R9, c[0x0][0x430] ;  /* 0x00010c00ff092b82 */ /* 0x000e620000000800 */
[----:B0-----:R-:W-:-:S05]  /*df30*/  @P2 IMAD.HI.U32 R0, R3, R8, RZ ;  /* 0x0000000803002227 */ /* 0x001fca00078e00ff */
[----:B-1----:R-:W-:Y:S02]  /*df40*/  @P2 SHF.R.U32.HI R3, RZ, R9, R0 ;  /* 0x00000009ff032219 */ /* 0x002fe40000011600 */
[----:B------:R-:W-:Y:S02]  /*df50*/  CS2R R8, SRZ ;  /* 0x0000000000087805 */ /* 0x000fe4000001ff00 */
[----:B------:R-:W-:Y:S01]  /*df60*/  SHF.R.S32.HI R43, RZ, 0x1f, R3 ;  /* 0x0000001fff2b7819 */ /* 0x000fe20000011403 */
[----:B------:R-:W-:Y:S06]  /*df70*/  @P0 BRA `(.L_x_6738) ;  /* 0x0000000000480947 */ /* 0x000fec0003800000 */
        /* <DEDUP_REMOVED lines=11> */
[----:B------:R-:W-:Y:S01]  /*e030*/  CS2R R34, SRZ ;  /* 0x0000000000227805 */ /* 0x000fe2000001ff00 */
[----:B------:R-:W-:Y:S01]  /*e040*/  ULDC.64 UR10, c[0x0][0x208] ;  /* 0x00008200000a7ab9 */ /* 0x000fe20000000a00 */
[----:B------:R-:W-:Y:S01]  /*e050*/  IADD3.X R41, R50, UR9, R52, P4, P5 ;  /* 0x0000000932297c10 */ /* 0x000fe2000a7ea434 */
[----:B------:R0:W5:Y:S04]  /*e060*/  @!P3 LDG.E.64 R38, desc[UR10][R14.64] ;  /* 0x0000000a0e26b981 */ /* 0x000168000c1e1b00 */
[----:B------:R0:W5:Y:S04]  /*e070*/  @!P2 LDG.E.64 R32, desc[UR10][R14.64+0x20] ;  /* 0x0000200a0e20a981 */ /* 0x000168000c1e1b00 */
[----:B------:R0:W5:Y:S04]  /*e080*/  @!P3 LDG.E.64 R36, desc[UR10][R40.64] ;  /* 0x0000000a2824b981 */ /* 0x000168000c1e1b00 */
[----:B------:R0:W5:Y:S02]  /*e090*/  @!P2 LDG.E.64 R34, desc[UR10][R40.64+0x20] ;  /* 0x0000200a2822a981 */ /* 0x000164000c1e1b00 */
.L_x_6738:
[----:B------:R-:W-:Y:S05]  /*e0a0*/  BSYNC B1 ;  /* 0x0000000000017941 */ /* 0x000fea0003800000 */
.L_x_6737:
[----:B------:R-:W-:Y:S04]  /*e0b0*/  BSSY B1, `(.L_x_6739) ;  /* 0x0000018000017945 */ /* 0x000fe80003800000 */
[----:B------:R-:W-:Y:S05]  /*e0c0*/  @P1 BRA `(.L_x_6740) ;  /* 0x0000000000581947 */ /* 0x000fea0003800000 */
[----:B0-----:R-:W-:Y:S01]  /*e0d0*/  IADD3 R40, P4, P5, R48, R58, R55 ;  /* 0x0000003a30287210 */ /* 0x001fe20007d9e037 */
[----:B------:R-:W-:Y:S01]  /*e0e0*/  ULDC UR4, c[0x0][0x3d4] ;  /* 0x0000f50000047ab9 */ /* 0x000fe20000000800 */
[----:B------:R-:W-:Y:S01]  /*e0f0*/  IADD3 R14, P2, P3, R42, R56, R53 ;  /* 0x000000382a0e7210 */ /* 0x000fe20007b5e035 */
[----:B------:R-:W-:Y:S01]  /*e100*/  ULDC.64 UR6, c[0x0][0x3c8] ;  /* 0x0000f20000067ab9 */ /* 0x000fe20000000a00 */
[----:B------:R-:W-:Y:S01]  /*e110*/  IADD3.X R0, R50, R59, R52, P4, P5 ;  /* 0x0000003b32007210 */ /* 0x000fe200027ea434 */
[----:B------:R-:W-:Y:S01]  /*e120*/  ULDC.64 UR8, c[0x0][0x3e0] ;  /* 0x0000f80000087ab9 */ /* 0x000fe20000000a00 */
[----:B------:R-:W-:Y:S02]  /*e130*/  ISETP.GE.AND P4, PT, R228, UR4, PT ;  /* 0x00000004e4007c0c */ /* 0x000fe4000bf86270 */
[----:B------:R-:W-:Y:S02]  /*e140*/  CS2R R28, SRZ ;  /* 0x00000000001c7805 */ /* 0x000fe4000001ff00 */
[----:B------:R-:W-:-:S02]  /*e150*/  ISETP.GE.AND P5, PT, R235, UR4, PT ;  /* 0x00000004eb007c0c */ /* 0x000fc4000bfa6270 */
[----:B------:R-:W-:Y:S02]  /*e160*/  CS2R R30, SRZ ;  /* 0x00000000001e7805 */ /* 0x000fe4000001ff00 */
[----:B------:R-:W-:Y:S02]  /*e170*/  IADD3.X R8, R46, R54, R51, P2, P3 ;  /* 0x000000362e087210 */ /* 0x000fe400017e6433 */
[----:B------:R-:W-:Y:S02]  /*e180*/  CS2R R20, SRZ ;  /* 0x0000000000147805 */ /* 0x000fe4000001ff00 */
[----:B------:R-:W-:Y:S01]  /*e190*/  IADD3 R14, P2, R14, UR6, RZ ;  /* 0x000000060e0e7c10 */ /* 0x000fe2000ff5e0ff */
[----:B------:R-:W-:Y:S01]  /*e1a0*/  ULDC.64 UR10, c[0x0][0x208] ;  /* 0x00008200000a7ab9 */ /* 0x000fe20000000a00 */
[----:B------:R-:W-:Y:S02]  /*e1b0*/  IADD3 R40, P3, R40, UR8, RZ ;  /* 0x0000000828287c10 */ /* 0x000fe4000ff7e0ff */
[----:B------:R-:W-:-:S02]  /*e1c0*/  IADD3.X R15, R8, UR7, RZ, P2, !PT ;  /* 0x00000007080f7c10 */ /* 0x000fc400097fe4ff */
[----:B------:R-:W-:Y:S02]  /*e1d0*/  CS2R R8, SRZ ;  /* 0x0000000000087805 */ /* 0x000fe4000001ff00 */
[----:B------:R-:W-:Y:S01]  /*e1e0*/  IADD3.X R41, R0, UR9, RZ, P3, !PT ;  /* 0x0000000900297c10 */ /* 0x000fe20009ffe4ff */
[----:B------:R1:W5:Y:S04]  /*e1f0*/  @!P4 LDG.E.64 R28, desc[UR10][R14.64] ;  /* 0x0000000a0e1cc981 */ /* 0x000368000c1e1b00 */
[----:B------:R1:W5:Y:S04]  /*e200*/  @!P5 LDG.E.64 R8, desc[UR10][R14.64+0x20] ;  /* 0x0000200a0e08d981 */ /* 0x000368000c1e1b00 */
[----:B------:R1:W5:Y:S04]  /*e210*/  @!P4 LDG.E.64 R30, desc[UR10][R40.64] ;  /* 0x0000000a281ec981 */ /* 0x000368000c1e1b00 */
[----:B------:R1:W5:Y:S02]  /*e220*/  @!P5 LDG.E.64 R20, desc[UR10][R40.64+0x20] ;  /* 0x0000200a2814d981 */ /* 0x000364000c1e1b00 */
.L_x_6740:
[----:B------:R-:W-:Y:S05]  /*e230*/  BSYNC B1 ;  /* 0x0000000000017941 */ /* 0x000fea0003800000 */
.L_x_6739:
[-C--:B------:R-:W-:Y:S01]  /*e240*/  IMAD R0, R43, R6.reuse, RZ ;  /* 0x000000062b007224 */ /* 0x080fe200078e02ff */
        /* <DEDUP_REMOVED lines=13> */
.L_x_7014:
[----:B------:R-:W-:-:S03]  /*e320*/  UMOV UR4, 0xffffffff ;  /* 0xffffffff00047882 */ /* 0x000fc60000000000 */
[----:B------:R-:W-:Y:S05]  /*e330*/  BRA.DIV UR4, `(.L_x_6742) ;  /* 0x0000025a04d07947 */ /* 0x000fea000b800000 */
.L_x_7017:
[----:B------:R-:W-:-:S03]  /*e340*/  UMOV UR4, 0xffffffff ;  /* 0xffffffff00047882 */ /* 0x000fc60000000000 */
[----:B------:R-:W-:Y:S05]  /*e350*/  BRA.DIV UR4, `(.L_x_6743) ;  /* 0x0000025a04f07947 */ /* 0x000fea000b800000 */
.L_x_7020:
[----:B------:R-:W-:-:S03]  /*e360*/  UMOV UR4, 0xffffffff ;  /* 0xffffffff00047882 */ /* 0x000fc60000000000 */
[----:B------:R-:W-:Y:S05]  /*e370*/  BRA.DIV UR4, `(.L_x_6744) ;  /* 0x0000025e04107947 */ /* 0x000fea000b800000 */
.L_x_7023:
[----:B------:R-:W-:-:S03]  /*e380*/  UMOV UR4, 0xffffffff ;  /* 0xffffffff00047882 */ /* 0x000fc60000000000 */
[----:B------:R-:W-:Y:S05]  /*e390*/  BRA.DIV UR4, `(.L_x_6745) ;  /* 0x0000025e04307947 */ /* 0x000fea000b800000 */
.L_x_7026:
[----:B------:R-:W-:-:S03]  /*e3a0*/  UMOV UR4, 0xffffffff ;  /* 0xffffffff00047882 */ /* 0x000fc60000000000 */
[----:B------:R-:W-:Y:S05]  /*e3b0*/  BRA.DIV UR4, `(.L_x_6746) ;  /* 0x0000025e04507947 */ /* 0x000fea000b800000 */
.L_x_7029:
[----:B------:R-:W-:-:S03]  /*e3c0*/  UMOV UR4, 0xffffffff ;  /* 0xffffffff00047882 */ /* 0x000fc60000000000 */
[----:B------:R-:W-:Y:S05]  /*e3d0*/  BRA.DIV UR4, `(.L_x_6747) ;  /* 0x0000025e04707947 */ /* 0x000fea000b800000 */
.L_x_7032:
[----:B------:R-:W-:-:S03]  /*e3e0*/  UMOV UR4, 0xffffffff ;  /* 0xffffffff00047882 */ /* 0x000fc60000000000 */
[----:B------:R-:W-:Y:S05]  /*e3f0*/  BRA.DIV UR4, `(.L_x_6748) ;  /* 0x0000025e04907947 */ /* 0x000fea000b800000 */
.L_x_7035:
[----:B------:R-:W2:Y:S04]  /*e400*/  LDL R0, [R1+0x90] ;  /* 0x0000900001007983 */ /* 0x000ea80000100800 */
[----:B------:R-:W3:Y:S01]  /*e410*/  LDL R4, [R1+0x70] ;  /* 0x0000700001047983 */ /* 0x000ee20000100800 */
[----:B------:R-:W-:Y:S01]  /*e420*/  BSSY B1, `(.L_x_6749) ;  /* 0x0000012000017945 */ /* 0x000fe20003800000 */
[----:B------:R-:W-:Y:S02]  /*e430*/  LOP3.LUT P3, RZ, R232, 0x4, RZ, 0xc0, !PT ;  /* 0x00000004e8ff7812 */ /* 0x000fe4000786c0ff */
[----:B--2---:R-:W-:Y:S01]  /*e440*/  R2UR UR5, R0 ;  /* 0x00000000000572ca */ /* 0x004fe200000e0000 */
[----:B------:R-:W-:-:S05]  /*e450*/  IMAD.SHL.U32 R0, R232, 0x80, RZ ;  /* 0x00000080e8007824 */ /* 0x000fca00078e00ff */
[----:B------:R-:W-:-:S04]  /*e460*/  LOP3.LUT R3, R0, 0x380, RZ, 0xc0, !PT ;  /* 0x0000038000037812 */ /* 0x000fc800078ec0ff */
[----:B------:R-:W-:Y:S02]  /*e470*/  LOP3.LUT R0, R3, 0x30, R22, 0xf8, !PT ;  /* 0x0000003003007812 */ /* 0x000fe400078ef816 */
[----:B------:R-:W-:Y:S01]  /*e480*/  SHF.R.U32.HI R3, RZ, 0x3, R3 ;  /* 0x00000003ff037819 */ /* 0x000fe20000011603 */
[----:B------:R-:W-:-:S03]  /*e490*/  ULEA.HI UR4, UR5, UR5, URZ, 0x1 ;  /* 0x0000000505047291 */ /* 0x000fc6000f8f083f */
[----:B------:R-:W-:Y:S01]  /*e4a0*/  LOP3.LUT R3, R0, R3, RZ, 0x3c, !PT ;  /* 0x0000000300037212 */ /* 0x000fe200078e3cff */
[----:B------:R-:W-:-:S03]  /*e4b0*/  ULOP3.LUT UR4, UR4, 0xfffffffe, URZ, 0xc0, !UPT ;  /* 0xfffffffe04047892 */ /* 0x000fc6000f8ec03f */
[----:B---3--:R-:W-:Y:S01]  /*e4c0*/  IADD3 R3, R18, R3, R4 ;  /* 0x0000000312037210 */ /* 0x008fe20007ffe004 */
[----:B------:R-:W-:-:S04]  /*e4d0*/  UIADD3 UR4, UR5, -UR4, URZ ;  /* 0x8000000405047290 */ /* 0x000fc8000fffe03f */
[C---:B------:R-:W-:Y:S02]  /*e4e0*/  VIADD R4, R3.reuse, 0x1c400 ;  /* 0x0001c40003047836 */ /* 0x040fe40000000000 */
[----:B------:R-:W-:Y:S02]  /*e4f0*/  IMAD.U32 R5, RZ, RZ, UR4 ;  /* 0x00000004ff057e24 */ /* 0x000fe4000f8e00ff */
[----:B------:R-:W-:-:S03]  /*e500*/  VIADD R0, R3, 0x1c440 ;  /* 0x0001c44003007836 */ /* 0x000fc60000000000 */
[----:B------:R-:W-:-:S04]  /*e510*/  SHF.L.U32 R5, R5, 0x1f, RZ ;  /* 0x0000001f05057819 */ /* 0x000fc800000006ff */
[----:B------:R-:W2:Y:S02]  /*e520*/  SYNCS.PHASECHK.TRANS64.TRYWAIT P2, [R18+URZ+0x2e800], R5 ;  /* 0x02e80005120075a7 */ /* 0x000ea4000804017f */
[----:B--2---:R-:W-:Y:S05]  /*e530*/  @!P2 BRA `(.L_x_6750) ;  /* 0x0000025c0068a947 */ /* 0x004fea0003800000 */
.L_x_7036:
[----:B------:R-:W-:Y:S05]  /*e540*/  BSYNC B1 ;  /* 0x0000000000017941 */ /* 0x000fea0003800000 */
.L_x_6749:
[----:B------:R-:W-:Y:S01]  /*e550*/  BSSY B1, `(.L_x_6751) ;  /* 0x00000fa000017945 */ /* 0x000fe20003800000 */
[----:B------:R-:W-:-:S03]  /*e560*/  @P3 VIADD R0, R4, 0xffffffc0 ;  /* 0xffffffc004003836 */ /* 0x000fc60000000000 */
[----:B------:R-:W-:Y:S05]  /*e570*/  @P0 BRA `(.L_x_6752) ;  /* 0x0000000c00dc0947 */ /* 0x000fea0003800000 */
[----:B------:R-:W3:Y:S01]  /*e580*/  LDC R4, c[0x0][0x3d4] ;  /* 0x0000f500ff047b82 */ /* 0x000ee20000000800 */
[----:B------:R-:W-:Y:S01]  /*e590*/  BSSY B2, `(.L_x_6753) ;  /* 0x000007a000027945 */ /* 0x000fe20003800000 */
[-C--:B---3--:R-:W-:Y:S02]  /*e5a0*/  ISETP.GE.AND P0, PT, R228, R4.reuse, PT ;  /* 0x00000004e400720c */ /* 0x088fe40003f06270 */
[----:B------:R-:W-:-:S11]  /*e5b0*/  ISETP.GE.AND P2, PT, R235, R4, PT ;  /* 0x00000004eb00720c */ /* 0x000fd60003f46270 */
[----:B------:R-:W-:Y:S05]  /*e5c0*/  @P0 BRA `(.L_x_6754) ;  /* 0x0000000400d80947 */ /* 0x000fea0003800000 */
[----:B--2---:R-:W2:Y:S01]  /*e5d0*/  LDS.128 R4, [R3+0x1c400] ;  /* 0x01c4000003047984 */ /* 0x004ea20000000c00 */
[----:B-----5:R-:W-:Y:S02]  /*e5e0*/  SHF.R.U32.HI R10, RZ, 0x8, R38 ;  /* 0x00000008ff0a7819 */ /* 0x020fe40000011626 */
[----:B------:R-:W-:Y:S02]  /*e5f0*/  SHF.R.U32.HI R12, RZ, 0x8, R39 ;  /* 0x00000008ff0c7819 */ /* 0x000fe40000011627 */
[----:B------:R-:W-:Y:S02]  /*e600*/  LOP3.LUT R11, R38, 0xff, RZ, 0xc0, !PT ;  /* 0x000000ff260b7812 */ /* 0x000fe400078ec0ff */
[----:B------:R-:W-:Y:S02]  /*e610*/  LOP3.LUT R13, R39, 0xff, RZ, 0xc0, !PT ;  /* 0x000000ff270d7812 */ /* 0x000fe400078ec0ff */
[----:B------:R-:W-:Y:S02]  /*e620*/  LOP3.LUT R10, R10, 0xff, RZ, 0xc0, !PT ;  /* 0x000000ff0a0a7812 */ /* 0x000fe400078ec0ff */
[----:B------:R-:W-:-:S02]  /*e630*/  LOP3.LUT R12, R12, 0xff, RZ, 0xc0, !PT ;  /* 0x000000ff0c0c7812 */ /* 0x000fc400078ec0ff */
[----:B01----:R-:W-:Y:S02]  /*e640*/  SHF.R.U32.HI R14, RZ, 0x8, R37 ;  /* 0x00000008ff0e7819 */ /* 0x003fe40000011625 */
        /* <DEDUP_REMOVED lines=20> */
[----:B--2---:R-:W-:Y:S02]  /*e790*/  F2FP.F16.E4M3.UNPACK_B R10, R6.H1 ;  /* 0x00000006ff0a723e */ /* 0x004fe400030006ff */
        /* <DEDUP_REMOVED lines=89> */
.L_x_6754:
[----:B------:R-:W-:Y:S05]  /*ed30*/  BSYNC B2 ;  /* 0x0000000000027941 */ /* 0x000fea0003800000 */
.L_x_6753:
[----:B------:R-:W-:Y:S05]  /*ed40*/  @P2 BRA `(.L_x_6752) ;  /* 0x0000000400e82947 */ /* 0x000fea0003800000 */
[----:B--23--:R-:W2:Y:S01]  /*ed50*/  LDS.128 R4, [R0] ;  /* 0x0000000000047984 */ /* 0x00cea20000000c00 */
[----:B-----5:R-:W-:Y:S02]  /*ed60*/  SHF.R.U32.HI R11, RZ, 0x8, R32 ;  /* 0x00000008ff0b7819 */ /* 0x020fe40000011620 */
[----:B------:R-:W-:Y:S02]  /*ed70*/  SHF.R.U32.HI R13, RZ, 0x8, R33 ;  /* 0x00000008ff0d7819 */ /* 0x000fe40000011621 */
[----:B------:R-:W-:Y:S02]  /*ed80*/  SHF.R.U32.HI R37, RZ, 0x8, R35 ;  /* 0x00000008ff257819 */ /* 0x000fe40000011623 */
[----:B01----:R-:W-:Y:S02]  /*ed90*/  SHF.R.U32.HI R15, RZ, 0x8, R34 ;  /* 0x00000008ff0f7819 */ /* 0x003fe40000011622 */
        /* <DEDUP_REMOVED lines=27> */
[----:B--2---:R-:W-:Y:S02]  /*ef50*/  F2FP.F16.E4M3.UNPACK_B R10, R6.H1 ;  /* 0x00000006ff0a723e */ /* 0x004fe400030006ff */
        /* <DEDUP_REMOVED lines=88> */
[----:B------:R4:W-:Y:S02]  /*f4e0*/  STS.128 [R0], R4 ;  /* 0x0000000400007388 */ /* 0x0009e40000000c00 */
.L_x_6752:
[----:B------:R-:W-:Y:S05]  /*f4f0*/  BSYNC B1 ;  /* 0x0000000000017941 */ /* 0x000fea0003800000 */
.L_x_6751:
[----:B------:R-:W-:Y:S05]  /*f500*/  @P1 BRA `(.L_x_6755) ;  /* 0x0000003400281947 */ /* 0x000fea0003800000 */
[----:B---34-:R-:W3:Y:S01]  /*f510*/  LDC R4, c[0x0][0x3d4] ;  /* 0x0000f500ff047b82 */ /* 0x018ee20000000800 */
[----:B------:R-:W-:Y:S01]  /*f520*/  BSSY B1, `(.L_x_6756) ;  /* 0x000007e000017945 */ /* 0x000fe20003800000 */
[-C--:B---3--:R-:W-:Y:S02]  /*f530*/  ISETP.GE.AND P0, PT, R228, R4.reuse, PT ;  /* 0x00000004e400720c */ /* 0x088fe40003f06270 */
[----:B------:R-:W-:-:S11]  /*f540*/  ISETP.GE.AND P1, PT, R235, R4, PT ;  /* 0x00000004eb00720c */ /* 0x000fd60003f26270 */
[----:B------:R-:W-:Y:S05]  /*f550*/  @P0 BRA `(.L_x_6757) ;  /* 0x0000000400e80947 */ /* 0x000fea0003800000 */
[----:B--2---:R-:W2:Y:S01]  /*f560*/  LDS.128 R4, [R3+0x1e400] ;  /* 0x01e4000003047984 */ /* 0x004ea20000000c00 */
        /* <DEDUP_REMOVED lines=121> */
.L_x_6757:
[----:B------:R-:W-:Y:S05]  /*fd00*/  BSYNC B1 ;  /* 0x0000000000017941 */ /* 0x000fea0003800000 */
.L_x_6756:
[----:B------:R-:W-:Y:S05]  /*fd10*/  @P1 BRA `(.L_x_6755) ;  /* 0x0000002c00241947 */ /* 0x000fea0003800000 */
[----:B--23--:R-:W2:Y:S01]  /*fd20*/  LDS.128 R4, [R0+0x2000] ;  /* 0x0020000000047984 */ /* 0x00cea20000000c00 */
[----:B-----5:R-:W-:Y:S02]  /*fd30*/  SHF.R.U32.HI R3, RZ, 0x8, R8 ;  /* 0x00000008ff037819 */ /* 0x020fe40000011608 */
[----:B------:R-:W-:Y:S02]  /*fd40*/  SHF.R.U32.HI R11, RZ, 0x8, R9 ;  /* 0x00000008ff0b7819 */ /* 0x000fe40000011609 */
[----:B------:R-:W-:Y:S02]  /*fd50*/  LOP3.LUT R10, R8, 0xff, RZ, 0xc0, !PT ;  /* 0x000000ff080a7812 */ /* 0x000fe400078ec0ff */
[----:B------:R-:W-:Y:S02]  /*fd60*/  LOP3.LUT R3, R3, 0xff, RZ, 0xc0, !PT ;  /* 0x000000ff03037812 */ /* 0x000fe400078ec0ff */
[----:B01----:R-:W-:Y:S02]  /*fd70*/  SHF.R.U32.HI R14, RZ, 0x8, R21 ;  /* 0x00000008ff0e7819 */ /* 0x003fe40000011615 */
[----:B------:R-:W-:-:S02]  /*fd80*/  LOP3.LUT R12, R9, 0xff, RZ, 0xc0, !PT ;  /* 0x000000ff090c7812 */ /* 0x000fc400078ec0ff */
[----:B------:R-:W-:Y:S02]  /*fd90*/  LOP3.LUT R11, R11, 0xff, RZ, 0xc0, !PT ;  /* 0x000000ff0b0b7812 */ /* 0x000fe400078ec0ff */
[----:B------:R-:W-:Y:S02]  /*fda0*/  PRMT R3, R3, 0x7604, R10 ;  /* 0x0000760403037816 */ /* 0x000fe4000000000a */
[----:B------:R-:W-:Y:S02]  /*fdb0*/  SHF.R.U32.HI R28, RZ, 0x10, R9 ;  /* 0x00000010ff1c7819 */ /* 0x000fe40000011609 */
[----:B------:R-:W-:Y:S02]  /*fdc0*/  SHF.R.U32.HI R10, RZ, 0x8, R20 ;  /* 0x00000008ff0a7819 */ /* 0x000fe40000011614 */
[----:B------:R-:W-:Y:S02]  /*fdd0*/  SHF.R.U32.HI R29, RZ, 0x10, R21 ;  /* 0x00000010ff1d7819 */ /* 0x000fe40000011615 */
[----:B------:R-:W-:-:S02]  /*fde0*/  LOP3.LUT R15, R21, 0xff, RZ, 0xc0, !PT ;  /* 0x000000ff150f7812 */ /* 0x000fc400078ec0ff */
[----:B------:R-:W-:Y:S01]  /*fdf0*/  LOP3.LUT R14, R14, 0xff, RZ, 0xc0, !PT ;  /* 0x000000ff0e0e7812 */ /* 0x000fe200078ec0ff */
[----:B------:R-:W-:Y:S01]  /*fe00*/  IMAD.U32 R29, R29, 0x10000, RZ ;  /* 0x000100001d1d7824 */ /* 0x000fe200078e00ff */
[----:B------:R-:W-:Y:S02]  /*fe10*/  PRMT R11, R11, 0x7604, R12 ;  /* 0x000076040b0b7816 */ /* 0x000fe4000000000c */
        /* <DEDUP_REMOVED lines=10> */
[----:B--2---:R-:W-:-:S02]  /*fec0*/  F2FP.F16.E4M3.UNPACK_B R3, R6.H1 ;  /* 0x00000006ff03723e */ /* 0x004fc400030006ff */
[----:B------:R-:W-:Y:S02]  /*fed0*/  LOP3.LUT R15, R15, 0xff0000, R20, 0xf8, !PT ;  /* 0x00ff00000f0f7812 */ /* 0x000fe400078ef814 */
[----:B------:R-:W-:Y:S01]  /*fee0*/  F2FP.F16.E4M3.UNPACK_B R21, R29 ;  /* 0x0000001dff15723e */ /* 0x000fe200020006ff */
[--C-:B------:R-:W-:Y:S01]  /*fef0*/  HADD2.F32 R9, -RZ, R3.reuse.H0_H0 ;  /* 0x20000003ff097230 */ /* 0x100fe20000004100 */
[----:B------:R-:W-:Y:S02]  /*ff00*/  F2FP.F16.E4M3.UNPACK_B R14, R13 ;  /* 0x0000000dff0e723e */ /* 0x000fe400020006ff */
        /* <DEDUP_REMOVED lines=88> */
.L_x_6736:
[----:B------:R-:W2:Y:S01]  /*10490*/  LDL R3, [R1+0x5c] ;  /* 0x00005c0001037983 */ /* 0x000ea20000100800 */
[----:B------:R-:W0:Y:S01]  /*104a0*/  LDC R21, c[0x0][0x3d4] ;  /* 0x0000f500ff157b82 */ /* 0x000e220000000800 */
[C---:B------:R-:W-:Y:S01]  /*104b0*/  VIADD R46, R230.reuse, 0x40 ;  /* 0x00000040e62e7836 */ /* 0x040fe20000000000 */
[-C--:B------:R-:W-:Y:S01]  /*104c0*/  ISETP.GE.AND P1, PT, R230, R57.reuse, PT ;  /* 0x00000039e600720c */ /* 0x080fe20003f26270 */
[----:B------:R-:W-:Y:S01]  /*104d0*/  ULDC.64 UR4, c[0x0][0x3c8] ;  /* 0x0000f20000047ab9 */ /* 0x000fe20000000a00 */
[----:B------:R-:W-:Y:S01]  /*104e0*/  ULDC.64 UR6, c[0x0][0x3e0] ;  /* 0x0000f80000067ab9 */ /* 0x000fe20000000a00 */
[----:B------:R-:W-:Y:S01]  /*104f0*/  ULDC.64 UR8, c[0x0][0x208] ;  /* 0x0000820000087ab9 */ /* 0x000fe20000000a00 */
[----:B------:R-:W-:-:S04]  /*10500*/  ISETP.GE.AND P0, PT, R46, R57, PT ;  /* 0x000000392e00720c */ /* 0x000fc80003f06270 */
[CC--:B0-----:R-:W-:Y:S02]  /*10510*/  ISETP.GE.OR P0, PT, R22.reuse, R21.reuse, P0 ;  /* 0x000000151600720c */ /* 0x0c1fe40000706670 */
[----:B------:R-:W-:-:S11]  /*10520*/  ISETP.GE.OR P1, PT, R22, R21, P1 ;  /* 0x000000151600720c */ /* 0x000fd60000f26670 */
[----:B------:R-:W0:Y:S01]  /*10530*/  @!P0 LDC.64 R34, c[0x0][0x3e0] ;  /* 0x0000f800ff228b82 */ /* 0x000e220000000a00 */
[C-C-:B------:R-:W-:Y:S02]  /*10540*/  @!P0 IADD3 R13, P4, P5, R28.reuse, R56, R53.reuse ;  /* 0x000000381c0d8210 */ /* 0x140fe40007d9e035 */
[----:B------:R-:W-:Y:S02]  /*10550*/  @!P1 IADD3 R8, P2, P3, R28, UR4, R53 ;  /* 0x000000041c089c10 */ /* 0x000fe4000fb5e035 */
[C-C-:B------:R-:W-:Y:S02]  /*10560*/  @!P0 IADD3.X R20, R29.reuse, R54, R51.reuse, P4, P5 ;  /* 0x000000361d148210 */ /* 0x140fe400027ea433 */
[----:B------:R-:W-:Y:S01]  /*10570*/  @!P1 IADD3.X R9, R29, UR5, R51, P2, P3 ;  /* 0x000000051d099c10 */ /* 0x000fe200097e6433 */
[----:B------:R-:W1:Y:S01]  /*10580*/  @!P0 LDC.64 R32, c[0x0][0x3c8] ;  /* 0x0000f200ff208b82 */ /* 0x000e620000000a00 */
[----:B------:R-:W-:Y:S02]  /*10590*/  @!P1 IADD3 R10, P2, P3, R30, UR6, R55 ;  /* 0x000000061e0a9c10 */ /* 0x000fe4000fb5e037 */
[----:B------:R-:W-:-:S02]  /*105a0*/  CS2R R36, SRZ ;  /* 0x0000000000247805 */ /* 0x000fc4000001ff00 */
[----:B------:R-:W-:Y:S02]  /*105b0*/  @!P0 IADD3 R15, P4, P5, R30, R58, R55 ;  /* 0x0000003a1e0f8210 */ /* 0x000fe40007d9e037 */
[----:B------:R-:W-:Y:S02]  /*105c0*/  CS2R R38, SRZ ;  /* 0x0000000000267805 */ /* 0x000fe4000001ff00 */
[C-C-:B------:R-:W-:Y:S02]  /*105d0*/  @!P1 IADD3.X R11, R31.reuse, UR7, R52.reuse, P2, P3 ;  /* 0x000000071f0b9c10 */ /* 0x140fe400097e6434 */
[----:B------:R-:W-:Y:S02]  /*105e0*/  CS2R R40, SRZ ;  /* 0x0000000000287805 */ /* 0x000fe4000001ff00 */
[----:B------:R-:W-:Y:S02]  /*105f0*/  @!P0 IADD3.X R0, R31, R59, R52, P4, P5 ;  /* 0x0000003b1f008210 */ /* 0x000fe400027ea434 */
[----:B------:R-:W-:-:S02]  /*10600*/  CS2R R42, SRZ ;  /* 0x00000000002a7805 */ /* 0x000fc4000001ff00 */
[----:B------:R-:W-:Y:S02]  /*10610*/  CS2R R28, SRZ ;  /* 0x00000000001c7805 */ /* 0x000fe4000001ff00 */
[----:B------:R-:W-:Y:S02]  /*10620*/  CS2R R30, SRZ ;  /* 0x00000000001e7805 */ /* 0x000fe4000001ff00 */
[----:B0-----:R-:W-:-:S04]  /*10630*/  @!P0 IADD3 R14, P3, R15, R34, RZ ;  /* 0x000000220f0e8210 */ /* 0x001fc80007f7e0ff */
[----:B------:R0:W5:Y:S01]  /*10640*/  @!P1 LDG.E.128 R28, desc[UR8][R8.64] ;  /* 0x00000008081c9981 */ /* 0x000162000c1e1d00 */
[----:B------:R-:W-:Y:S02]  /*10650*/  @!P0 IMAD.X R15, R0, 0x1, R35, P3 ;  /* 0x00000001000f8824 */ /* 0x000fe400018e0623 */
[----:B------:R-:W3:Y:S01]  /*10660*/  LDC R0, c[0x0][0x428] ;  /* 0x00010a00ff007b82 */ /* 0x000ee20000000800 */
[----:B-1----:R-:W-:Y:S02]  /*10670*/  @!P0 IADD3 R12, P2, R13, R32, RZ ;  /* 0x000000200d0c8210 */ /* 0x002fe40007f5e0ff */
[----:B------:R-:W5:Y:S03]  /*10680*/  @!P0 LDG.E.128 R40, desc[UR8][R14.64] ;  /* 0x000000080e288981 */ /* 0x000f66000c1e1d00 */
[----:B------:R-:W-:-:S05]  /*10690*/  @!P0 IMAD.X R13, R20, 0x1, R33, P2 ;  /* 0x00000001140d8824 */ /* 0x000fca00010e0621 */
[----:B------:R-:W5:Y:S01]  /*106a0*/  @!P0 LDG.E.128 R36, desc[UR8][R12.64] ;  /* 0x000000080c248981 */ /* 0x000f62000c1e1d00 */
[----:B---3--:R-:W-:-:S13]  /*106b0*/  ISETP.NE.AND P0, PT, R0, 0x1, PT ;  /* 0x000000010000780c */ /* 0x008fda0003f05270 */
[----:B------:R-:W1:Y:S08]  /*106c0*/  @P0 LDC R0, c[0x0][0x42c] ;  /* 0x00010b00ff000b82 */ /* 0x000e700000000800 */
[----:B0-----:R-:W0:Y:S01]  /*106d0*/  @P0 LDC R9, c[0x0][0x430] ;  /* 0x00010c00ff090b82 */ /* 0x001e220000000800 */
[----:B------:R-:W-:Y:S02]  /*106e0*/  CS2R R32, SRZ ;  /* 0x0000000000207805 */ /* 0x000fe4000001ff00 */
[----:B------:R-:W-:Y:S01]  /*106f0*/  CS2R R34, SRZ ;  /* 0x0000000000227805 */ /* 0x000fe2000001ff00 */
[----:B------:R-:W-:-:S05]  /*10700*/  IMAD.MOV.U32 R8, RZ, RZ, R44 ;  /* 0x000000ffff087224 */ /* 0x000fca00078e002c */
[----:B------:R3:W5:Y:S02]  /*10710*/  @!P1 LDG.E.128 R32, desc[UR8][R10.64] ;  /* 0x000000080a209981 */ /* 0x000764000c1e1d00 */
[----:B---3--:R-:W-:Y:S02]  /*10720*/  IMAD.MOV.U32 R10, RZ, RZ, R124 ;  /* 0x000000ffff0a7224 */ /* 0x008fe400078e007c */
[----:B------:R-:W-:Y:S02]  /*10730*/  IMAD.MOV.U32 R11, RZ, RZ, R49 ;  /* 0x000000ffff0b7224 */ /* 0x000fe400078e0031 */
[----:B--2---:R-:W-:-:S04]  /*10740*/  IMAD R3, R3, 0x80, R230 ;  /* 0x0000008003037824 */ /* 0x004fc800078e02e6 */
[----:B------:R-:W-:-:S04]  /*10750*/  IMAD R3, R60, 0x40, R3 ;  /* 0x000000403c037824 */ /* 0x000fc800078e0203 */
[----:B-1----:R-:W-:-:S05]  /*10760*/  @P0 IMAD.HI.U32 R0, R3, R0, RZ ;  /* 0x0000000003000227 */ /* 0x002fca00078e00ff */
[----:B0-----:R-:W-:Y:S01]  /*10770*/  @P0 SHF.R.U32.HI R3, RZ, R9, R0 ;  /* 0x00000009ff030219 */ /* 0x001fe20000011600 */
        /* <DEDUP_REMOVED lines=13> */
[----:B------:R-:W-:Y:S08]  /*10850*/  BRA.DIV UR4, `(.L_x_6758) ;  /* 0x0000023a04b47947 */ /* 0x000ff0000b800000 */
.L_x_7039:
[----:B------:R-:W-:-:S03]  /*10860*/  UMOV UR4, 0xffffffff ;  /* 0xffffffff00047882 */ /* 0x000fc60000000000 */
[----:B------:R-:W-:Y:S05]  /*10870*/  BRA.DIV UR4, `(.L_x_6759) ;  /* 0x0000023a04d47947 */ /* 0x000fea000b800000 */
.L_x_7042:
[----:B------:R-:W-:-:S03]  /*10880*/  UMOV UR4, 0xffffffff ;  /* 0xffffffff00047882 */ /* 0x000fc60000000000 */
[----:B------:R-:W-:Y:S05]  /*10890*/  BRA.DIV UR4, `(.L_x_6760) ;  /* 0x0000023a04f47947 */ /* 0x000fea000b800000 */
.L_x_7045:
[----:B------:R-:W-:-:S03]  /*108a0*/  UMOV UR4, 0xffffffff ;  /* 0xffffffff00047882 */ /* 0x000fc60000000000 */
[----:B------:R-:W-:Y:S05]  /*108b0*/  BRA.DIV UR4, `(.L_x_6761) ;  /* 0x0000023e04147947 */ /* 0x000fea000b800000 */
.L_x_7048:
[----:B------:R-:W-:-:S03]  /*108c0*/  UMOV UR4, 0xffffffff ;  /* 0xffffffff00047882 */ /* 0x000fc60000000000 */
[----:B------:R-:W-:Y:S05]  /*108d0*/  BRA.DIV UR4, `(.L_x_6762) ;  /* 0x0000023e04347947 */ /* 0x000fea000b800000 */
.L_x_7051:
[----:B------:R-:W-:-:S03]  /*108e0*/  UMOV UR4, 0xffffffff ;  /* 0xffffffff00047882 */ /* 0x000fc60000000000 */
[----:B------:R-:W-:Y:S05]  /*108f0*/  BRA.DIV UR4, `(.L_x_6763) ;  /* 0x0000023e04547947 */ /* 0x000fea000b800000 */
.L_x_7054:
[----:B------:R-:W-:-:S03]  /*10900*/  UMOV UR4, 0xffffffff ;  /* 0xffffffff00047882 */ /* 0x000fc60000000000 */
[----:B------:R-:W-:Y:S05]  /*10910*/  BRA.DIV UR4, `(.L_x_6764) ;  /* 0x0000023e04747947 */ /* 0x000fea000b800000 */
.L_x_7057:
[----:B------:R-:W-:-:S03]  /*10920*/  UMOV UR4, 0xffffffff ;  /* 0xffffffff00047882 */ /* 0x000fc60000000000 */
[----:B------:R-:W-:Y:S05]  /*10930*/  BRA.DIV UR4, `(.L_x_6765) ;  /* 0x0000023e04947947 */ /* 0x000fea000b800000 */
.L_x_7060:
[----:B------:R-:W2:Y:S01]  /*10940*/  LDL R0, [R1+0x90] ;  /* 0x0000900001007983 */ /* 0x000ea20000100800 */
[----:B------:R-:W-:Y:S01]  /*10950*/  ISETP.GE.AND P0, PT, R22, R21, PT ;  /* 0x000000151600720c */ /* 0x000fe20003f06270 */
[----:B------:R-:W-:Y:S03]  /*10960*/  BSSY B1, `(.L_x_6766) ;  /* 0x000000b000017945 */ /* 0x000fe60003800000 */
[-C--:B------:R-:W-:Y:S02]  /*10970*/  ISETP.GE.OR P2, PT, R230, R57.reuse, P0 ;  /* 0x00000039e600720c */ /* 0x080fe40000746670 */
[----:B------:R-:W-:Y:S02]  /*10980*/  ISETP.GE.OR P0, PT, R46, R57, P0 ;  /* 0x000000392e00720c */ /* 0x000fe40000706670 */
[----:B--2---:R-:W-:-:S13]  /*10990*/  R2UR UR5, R0 ;  /* 0x00000000000572ca */ /* 0x004fda00000e0000 */
[----:B------:R-:W-:-:S04]  /*109a0*/  ULEA.HI UR4, UR5, UR5, URZ, 0x1 ;  /* 0x0000000505047291 */ /* 0x000fc8000f8f083f */
[----:B------:R-:W-:-:S04]  /*109b0*/  ULOP3.LUT UR4, UR4, 0xfffffffe, URZ, 0xc0, !UPT ;  /* 0xfffffffe04047892 */ /* 0x000fc8000f8ec03f */
[----:B------:R-:W-:-:S06]  /*109c0*/  UIADD3 UR4, UR5, -UR4, URZ ;  /* 0x8000000405047290 */ /* 0x000fcc000fffe03f */
[----:B------:R-:W-:-:S05]  /*109d0*/  IMAD.U32 R3, RZ, RZ, UR4 ;  /* 0x00000004ff037e24 */ /* 0x000fca000f8e00ff */
[----:B------:R-:W-:-:S04]  /*109e0*/  SHF.L.U32 R3, R3, 0x1f, RZ ;  /* 0x0000001f03037819 */ /* 0x000fc800000006ff */
[----:B------:R-:W0:Y:S02]  /*109f0*/  SYNCS.PHASECHK.TRANS64.TRYWAIT P1, [R18+URZ+0x2e800], R3 ;  /* 0x02e80003120075a7 */ /* 0x000e24000802017f */
[----:B0-----:R-:W-:Y:S05]  /*10a00*/  @!P1 BRA `(.L_x_6767) ;  /* 0x0000023c00889947 */ /* 0x001fea0003800000 */
.L_x_7061:
[----:B------:R-:W-:Y:S05]  /*10a10*/  BSYNC B1 ;  /* 0x0000000000017941 */ /* 0x000fea0003800000 */
.L_x_6766:
[----:B------:R-:W-:Y:S04]  /*10a20*/  BSSY B1, `(.L_x_6768) ;  /* 0x0000101000017945 */ /* 0x000fe80003800000 */
[----:B------:R-:W-:Y:S05]  /*10a30*/  @P2 BRA `(.L_x_6769) ;  /* 0x0000000c00fc2947 */ /* 0x000fea0003800000 */
[----:B------:R-:W2:Y:S01]  /*10a40*/  LDL R14, [R1+0x70] ;  /* 0x00007000010e7983 */ /* 0x000ea20000100800 */
[----:B0----5:R-:W-:Y:S02]  /*10a50*/  SHF.R.U32.HI R3, RZ, 0x8, R28 ;  /* 0x00000008ff037819 */ /* 0x021fe4000001161c */
[----:B------:R-:W-:Y:S02]  /*10a60*/  LOP3.LUT R0, R28, 0xff, RZ, 0xc0, !PT ;  /* 0x000000ff1c007812 */ /* 0x000fe400078ec0ff */
[----:B------:R-:W-:Y:S02]  /*10a70*/  LOP3.LUT R3, R3, 0xff, RZ, 0xc0, !PT ;  /* 0x000000ff03037812 */ /* 0x000fe400078ec0ff */
[----:B------:R-:W-:Y:S02]  /*10a80*/  SHF.R.U32.HI R5, RZ, 0x8, R29 ;  /* 0x00000008ff057819 */ /* 0x000fe4000001161d */
[----:B------:R-:W-:Y:S02]  /*10a90*/  SHF.R.U32.HI R7, RZ, 0x8, R30 ;  /* 0x00000008ff077819 */ /* 0x000fe4000001161e */
[----:B------:R-:W-:Y:S01]  /*10aa0*/  PRMT R13, R3, 0x7604, R0 ;  /* 0x00007604030d7816 */ /* 0x000fe20000000000 */
[----:B------:R-:W-:Y:S01]  /*10ab0*/  IMAD.SHL.U32 R3, R232, 0x80, RZ ;  /* 0x00000080e8037824 */ /* 0x000fe200078e00ff */
        /* <DEDUP_REMOVED lines=8> */
[----:B------:R-:W-:Y:S01]  /*10b40*/  LOP3.LUT R4, R3, 0x380, RZ, 0xc0, !PT ;  /* 0x0000038003047812 */ /* 0x000fe200078ec0ff */
[----:B------:R-:W-:Y:S01]  /*10b50*/  IMAD.IADD R3, R22, 0x1, R21 ;  /* 0x0000000116037824 */ /* 0x000fe200078e0215 */
[----:B------:R-:W-:Y:S02]  /*10b60*/  LOP3.LUT R8, R0, 0xff, RZ, 0xc0, !PT ;  /* 0x000000ff00087812 */ /* 0x000fe400078ec0ff */
[----:B------:R-:W-:Y:S02]  /*10b70*/  LOP3.LUT R5, R31, 0xff, RZ, 0xc0, !PT ;  /* 0x000000ff1f057812 */ /* 0x000fe400078ec0ff */
[----:B------:R-:W-:Y:S02]  /*10b80*/  LOP3.LUT R6, R6, 0xff, RZ, 0xc0, !PT ;  /* 0x000000ff06067812 */ /* 0x000fe400078ec0ff */
[----:B------:R-:W-:-:S02]  /*10b90*/  LOP3.LUT R0, R4, 0x70, R22, 0xf8, !PT ;  /* 0x0000007004007812 */ /* 0x000fc400078ef816 */
[----:B------:R-:W-:Y:S02]  /*10ba0*/  SHF.R.U32.HI R9, RZ, 0x3, R4 ;  /* 0x00000003ff097819 */ /* 0x000fe40000011604 */
[----:B------:R-:W-:Y:S02]  /*10bb0*/  LOP3.LUT R4, R4, 0x70, R3, 0xf8, !PT ;  /* 0x0000007004047812 */ /* 0x000fe400078ef803 */
[----:B------:R-:W-:Y:S02]  /*10bc0*/  LOP3.LUT R7, R32, 0xff, RZ, 0xc0, !PT ;  /* 0x000000ff20077812 */ /* 0x000fe400078ec0ff */
[----:B------:R-:W-:Y:S02]  /*10bd0*/  PRMT R49, R6, 0x7604, R5 ;  /* 0x0000760406317816 */ /* 0x000fe40000000005 */
[----:B------:R-:W-:Y:S02]  /*10be0*/  LOP3.LUT R3, R0, R9, RZ, 0x3c, !PT ;  /* 0x0000000900037212 */ /* 0x000fe400078e3cff */
[----:B------:R-:W-:-:S02]  /*10bf0*/  SHF.R.U32.HI R5, RZ, 0x8, R33 ;  /* 0x00000008ff057819 */ /* 0x000fc40000011621 */
[----:B------:R-:W-:Y:S02]  /*10c00*/  PRMT R51, R8, 0x7604, R7 ;  /* 0x0000760408337816 */ /* 0x000fe40000000007 */
[----:B------:R-:W-:Y:S02]  /*10c10*/  LOP3.LUT R9, R4, R9, RZ, 0x3c, !PT ;  /* 0x0000000904097212 */ /* 0x000fe400078e3cff */
[----:B------:R-:W-:Y:S02]  /*10c20*/  LOP3.LUT R8, R33, 0xff, RZ, 0xc0, !PT ;  /* 0x000000ff21087812 */ /* 0x000fe400078ec0ff */
[----:B------:R-:W-:Y:S02]  /*10c30*/  SHF.R.U32.HI R4, RZ, 0x8, R34 ;  /* 0x00000008ff047819 */ /* 0x000fe40000011622 */
[----:B------:R-:W-:Y:S02]  /*10c40*/  LOP3.LUT R10, R34, 0xff, RZ, 0xc0, !PT ;  /* 0x000000ff220a7812 */ /* 0x000fe400078ec0ff */
[----:B------:R-:W-:-:S02]  /*10c50*/  LOP3.LUT R11, R4, 0xff, RZ, 0xc0, !PT ;  /* 0x000000ff040b7812 */ /* 0x000fc400078ec0ff */
[----:B------:R-:W-:Y:S02]  /*10c60*/  SHF.R.U32.HI R47, RZ, 0x8, R35 ;  /* 0x00000008ff2f7819 */ /* 0x000fe40000011623 */
        /* <DEDUP_REMOVED lines=16> */
[----:B------:R-:W-:-:S02]  /*10d70*/  PRMT R13, R12, 0x7054, R13 ;  /* 0x000070540c0d7816 */ /* 0x000fc4000000000d */
[----:B------:R-:W-:Y:S02]  /*10d80*/  PRMT R57, R44, 0x7054, R57 ;  /* 0x000070542c397816 */ /* 0x000fe40000000039 */
[----:B------:R-:W-:Y:S02]  /*10d90*/  SHF.R.U32.HI R12, RZ, 0x10, R32 ;  /* 0x00000010ff0c7819 */ /* 0x000fe40000011620 */
[----:B------:R-:W-:Y:S02]  /*10da0*/  PRMT R55, R20, 0x7054, R55 ;  /* 0x0000705414377816 */ /* 0x000fe40000000037 */
[----:B------:R-:W-:Y:S02]  /*10db0*/  LOP3.LUT R44, R13, 0xff000000, R28, 0xf8, !PT ;  /* 0xff0000000d2c7812 */ /* 0x000fe400078ef81c */
[----:B------:R-:W-:Y:S02]  /*10dc0*/  LOP3.LUT R47, R47, 0xff000000, R30, 0xf8, !PT ;  /* 0xff0000002f2f7812 */ /* 0x000fe400078ef81e */
[----:B------:R-:W-:-:S02]  /*10dd0*/  LOP3.LUT R57, R57, 0xff000000, R35, 0xf8, !PT ;  /* 0xff00000039397812 */ /* 0x000fc400078ef823 */
[----:B------:R-:W-:Y:S02]  /*10de0*/  LOP3.LUT R12, R12, 0xff, RZ, 0xc0, !PT ;  /* 0x000000ff0c0c7812 */ /* 0x000fe400078ec0ff */
[----:B------:R-:W-:Y:S02]  /*10df0*/  LOP3.LUT R48, R55, 0xff000000, R34, 0xf8, !PT ;  /* 0xff00000037307812 */ /* 0x000fe400078ef822 */
[----:B------:R-:W-:Y:S02]  /*10e00*/  PRMT R51, R12, 0x7054, R51 ;  /* 0x000070540c337816 */ /* 0x000fe40000000033 */
[----:B------:R-:W-:Y:S02]  /*10e10*/  LOP3.LUT R49, R49, 0xff000000, R31, 0xf8, !PT ;  /* 0xff00000031317812 */ /* 0x000fe400078ef81f */
[----:B------:R-:W-:Y:S02]  /*10e20*/  LOP3.LUT R51, R51, 0xff000000, R32, 0xf8, !PT ;  /* 0xff00000033337812 */ /* 0x000fe400078ef820 */
[----:B--2---:R-:W-:-:S02]  /*10e30*/  IADD3 R0, R18, R3, R14 ;  /* 0x0000000312007210 */ /* 0x004fc40007ffe00e */
[----:B------:R-:W-:-:S03]  /*10e40*/  LOP3.LUT R3, R5, 0xff, RZ, 0xc0, !PT ;  /* 0x000000ff05037812 */ /* 0x000fc600078ec0ff */
[----:B------:R-:W0:Y:S01]  /*10e50*/  LDS.128 R4, [R0+0x1c400] ;  /* 0x01c4000000047984 */ /* 0x000e220000000c00 */
[----:B------:R-:W-:Y:S02]  /*10e60*/  PRMT R53, R3, 0x7604, R8 ;  /* 0x0000760403357816 */ /* 0x000fe40000000008 */
[----:B------:R-:W-:Y:S02]  /*10e70*/  IADD3 R3, R18, R9, R14 ;  /* 0x0000000912037210 */ /* 0x000fe40007ffe00e */
[----:B------:R-:W-:-:S03]  /*10e80*/  SHF.R.U32.HI R14, RZ, 0x10, R29 ;  /* 0x00000010ff0e7819 */ /* 0x000fc6000001161d */
[----:B------:R-:W1:Y:S01]  /*10e90*/  LDS.128 R8, [R3+0x1c400] ;  /* 0x01c4000003087984 */ /* 0x000e620000000c00 */
[----:B------:R-:W-:-:S04]  /*10ea0*/  LOP3.LUT R14, R14, 0xff, RZ, 0xc0, !PT ;  /* 0x000000ff0e0e7812 */ /* 0x000fc800078ec0ff */
[----:B------:R-:W-:Y:S02]  /*10eb0*/  PRMT R15, R14, 0x7054, R15 ;  /* 0x000070540e0f7816 */ /* 0x000fe4000000000f */
[----:B------:R-:W-:Y:S02]  /*10ec0*/  SHF.R.U32.HI R14, RZ, 0x10, R33 ;  /* 0x00000010ff0e7819 */ /* 0x000fe40000011621 */
[----:B------:R-:W-:Y:S02]  /*10ed0*/  LOP3.LUT R45, R15, 0xff000000, R29, 0xf8, !PT ;  /* 0xff0000000f2d7812 */ /* 0x000fe400078ef81d */
[----:B------:R-:W-:-:S04]  /*10ee0*/  LOP3.LUT R14, R14, 0xff, RZ, 0xc0, !PT ;  /* 0x000000ff0e0e7812 */ /* 0x000fc800078ec0ff */
[----:B------:R-:W-:-:S04]  /*10ef0*/  PRMT R53, R14, 0x7054, R53 ;  /* 0x000070540e357816 */ /* 0x000fc80000000035 */
[----:B------:R-:W-:Y:S02]  /*10f00*/  LOP3.LUT R53, R53, 0xff000000, R33, 0xf8, !PT ;  /* 0xff00000035357812 */ /* 0x000fe400078ef821 */
[----:B------:R-:W-:Y:S02]  /*10f10*/  F2FP.F16.E4M3.UNPACK_B R33, R45.H1 ;  /* 0x0000002dff21723e */ /* 0x000fe400030006ff */
[-C--:B------:R-:W-:Y:S02]  /*10f20*/  F2FP.F16.E4M3.UNPACK_B R46, R53.reuse.H1 ;  /* 0x00000035ff2e723e */ /* 0x080fe400030006ff */
[----:B------:R-:W-:Y:S01]  /*10f30*/  F2FP.F16.E4M3.UNPACK_B R53, R53 ;  /* 0x00000035ff35723e */ /* 0x000fe200020006ff */
[----:B------:R-:W-:Y:S01]  /*10f40*/  HADD2.F32 R35, -RZ, R33.H0_H0 ;  /* 0x20000021ff237230 */ /* 0x000fe20000004100 */
[----:B------:R-:W-:Y:S01]  /*10f50*/  F2FP.F16.E4M3.UNPACK_B R45, R45 ;  /* 0x0000002dff2d723e */ /* 0x000fe200020006ff */
[--C-:B------:R-:W-:Y:S02]  /*10f60*/  HADD2.F32 R55, -RZ, R46.reuse.H0_H0 ;  /* 0x2000002eff377230 */ /* 0x100fe40000004100 */
[----:B------:R-:W-:Y:S01]  /*10f70*/  HADD2.F32 R46, -RZ, R46.H1_H1 ;  /* 0x3000002eff2e7230 */ /* 0x000fe20000004100 */
[----:B0-----:R-:W-:-:S02]  /*10f80*/  F2FP.F16.E4M3.UNPACK_B R13, R5.H1 ;  /* 0x00000005ff0d723e */ /* 0x001fc400030006ff */
[-C--:B------:R-:W-:Y:S02]  /*10f90*/  F2FP.F16.E4M3.UNPACK_B R15, R7.reuse ;  /* 0x00000007ff0f723e */ /* 0x080fe400020006ff */
[----:B------:R-:W-:Y:S02]  /*10fa0*/  F2FP.F16.E4M3.UNPACK_B R20, R7.H1 ;  /* 0x00000007ff14723e */ /* 0x000fe400030006ff */
[-C--:B------:R-:W-:Y:S02]  /*10fb0*/  F2FP.F16.E4M3.UNPACK_B R7, R6.reuse ;  /* 0x00000006ff07723e */ /* 0x080fe400020006ff */
[-C--:B-1----:R-:W-:Y:S02]  /*10fc0*/  F2FP.F16.E4M3.UNPACK_B R29, R9.reuse.H1 ;  /* 0x00000009ff1d723e */ /* 0x082fe400030006ff */
[----:B------:R-:W-:Y:S01]  /*10fd0*/  F2FP.F16.E4M3.UNPACK_B R14, R6.H1 ;  /* 0x00000006ff0e723e */ /* 0x000fe200030006ff */
[----:B------:R-:W-:Y:S01]  /*10fe0*/  HADD2.F32 R6, -RZ, R13.H0_H0 ;  /* 0x2000000dff067230 */ /* 0x000fe20000004100 */
[----:B------:R-:W-:Y:S01]  /*10ff0*/  F2FP.F16.E4M3.UNPACK_B R28, R9 ;  /* 0x00000009ff1c723e */ /* 0x000fe200020006ff */
[--C-:B------:R-:W-:Y:S01]  /*11000*/  HADD2.F32 R30, -RZ, R29.reuse.H0_H0 ;  /* 0x2000001dff1e7230 */ /* 0x100fe20000004100 */
[-C--:B------:R-:W-:Y:S01]  /*11010*/  F2FP.F16.E4M3.UNPACK_B R31, R11.reuse ;  /* 0x0000000bff1f723e */ /* 0x080fe200020006ff */
[----:B------:R-:W-:Y:S01]  /*11020*/  HADD2.F32 R29, -RZ, R29.H1_H1 ;  /* 0x3000001dff1d7230 */ /* 0x000fe20000004100 */
[----:B------:R-:W-:Y:S01]  /*11030*/  F2FP.F16.E4M3.UNPACK_B R32, R11.H1 ;  /* 0x0000000bff20723e */ /* 0x000fe200030006ff */
[----:B------:R-:W-:-:S02]  /*11040*/  HADD2.F32 R13, -RZ, R13.H1_H1 ;  /* 0x3000000dff0d7230 */ /* 0x000fc40000004100 */
[C---:B------:R-:W-:Y:S01]  /*11050*/  FMUL.FTZ R34, R30.reuse, R35 ;  /* 0x000000231e227220 */ /* 0x040fe20000410000 */
[----:B------:R-:W-:Y:S01]  /*11060*/  FMUL.FTZ R59, R30, R55 ;  /* 0x000000371e3b7220 */ /* 0x000fe20000410000 */
[----:B------:R-:W-:Y:S01]  /*11070*/  F2FP.F16.E4M3.UNPACK_B R12, R5 ;  /* 0x00000005ff0c723e */ /* 0x000fe200020006ff */
[----:B------:R-:W-:Y:S01]  /*11080*/  FMUL.FTZ R52, R29, R46 ;  /* 0x0000002e1d347220 */ /* 0x000fe20000410000 */
[C---:B------:R-:W-:Y:S01]  /*11090*/  FFMA.FTZ R50, R6.reuse, R55, R34 ;  /* 0x0000003706327223 */ /* 0x040fe20000010022 */
[-C--:B------:R-:W-:Y:S01]  /*110a0*/  F2FP.F16.E4M3.UNPACK_B R11, R10.reuse ;  /* 0x0000000aff0b723e */ /* 0x080fe200020006ff */
[----:B------:R-:W-:Y:S01]  /*110b0*/  FFMA.FTZ R59, R6, R35, -R59 ;  /* 0x00000023063b7223 */ /* 0x000fe2000001083b */
[----:B------:R-:W-:Y:S01]  /*110c0*/  F2FP.F16.E4M3.UNPACK_B R30, R10.H1 ;  /* 0x0000000aff1e723e */ /* 0x000fe200030006ff */
[----:B------:R-:W-:Y:S01]  /*110d0*/  HADD2.F32 R34, -RZ, R33.H1_H1 ;  /* 0x30000021ff227230 */ /* 0x000fe20000004100 */
[-C--:B------:R-:W-:Y:S01]  /*110e0*/  F2FP.F16.E4M3.UNPACK_B R9, R8.reuse ;  /* 0x00000008ff09723e */ /* 0x080fe200020006ff */
[----:B------:R-:W-:Y:S01]  /*110f0*/  HADD2.F32 R35, -RZ, R53.H0_H0 ;  /* 0x20000035ff237230 */ /* 0x000fe20000004100 */
[----:B------:R-:W-:Y:S01]  /*11100*/  F2FP.F16.E4M3.UNPACK_B R8, R8.H1 ;  /* 0x00000008ff08723e */ /* 0x000fe200030006ff */
[----:B------:R-:W-:-:S02]  /*11110*/  HADD2.F32 R10, -RZ, R28.H0_H0 ;  /* 0x2000001cff0a7230 */ /* 0x000fc40000004100 */
        /* <DEDUP_REMOVED lines=8> */
[C---:B------:R-:W-:Y:S01]  /*111a0*/  FFMA.FTZ R34, R6.reuse, R33, -R29 ;  /* 0x0000002106227223 */ /* 0x040fe2000001081d */
[----:B------:R-:W-:Y:S01]  /*111b0*/  F2FP.F16.E4M3.UNPACK_B R33, R57.H1 ;  /* 0x00000039ff21723e */ /* 0x000fe200030006ff */
[----:B------:R-:W-:Y:S01]  /*111c0*/  FFMA.FTZ R46, R6, R35, R10 ;  /* 0x00000023062e7223 */ /* 0x000fe2000001000a */
[----:B------:R-:W-:Y:S01]  /*111d0*/  HADD2.F32 R10, -RZ, R32.H0_H0 ;  /* 0x20000020ff0a7230 */ /* 0x000fe20000004100 */
[----:B------:R-:W-:Y:S01]  /*111e0*/  F2FP.F16.E4M3.UNPACK_B R57, R57 ;  /* 0x00000039ff39723e */ /* 0x000fe200020006ff */
[----:B------:R-:W-:Y:S01]  /*111f0*/  HADD2.F32 R29, -RZ, R13.H0_H0 ;  /* 0x2000000dff1d7230 */ /* 0x000fe20000004100 */
[----:B------:R-:W-:Y:S01]  /*11200*/  F2FP.F16.E4M3.UNPACK_B R49, R49 ;  /* 0x00000031ff31723e */ /* 0x000fe200020006ff */
[----:B------:R-:W-:Y:S01]  /*11210*/  HADD2.F32 R35, -RZ, R33.H0_H0 ;  /* 0x20000021ff237230 */ /* 0x000fe20000004100 */
[-C--:B------:R-:W-:Y:S01]  /*11220*/  F2FP.F16.E4M3.UNPACK_B R5, R4.reuse ;  /* 0x00000004ff05723e */ /* 0x080fe200020006ff */
[----:B------:R-:W-:Y:S01]  /*11230*/  HADD2.F32 R6, -RZ, R20.H0_H0 ;  /* 0x20000014ff067230 */ /* 0x000fe20000004100 */
[----:B------:R-:W-:Y:S01]  /*11240*/  F2FP.F16.E4M3.UNPACK_B R4, R4.H1 ;  /* 0x00000004ff04723e */ /* 0x000fe200030006ff */
[----:B------:R-:W-:-:S02]  /*11250*/  HADD2.F32 R53, -RZ, R53.H1_H1 ;  /* 0x30000035ff357230 */ /* 0x000fc40000004100 */
[C---:B------:R-:W-:Y:S01]  /*11260*/  FMUL.FTZ R63, R10.reuse, R35 ;  /* 0x000000230a3f7220 */ /* 0x040fe20000410000 */
[----:B------:R-:W-:Y:S01]  /*11270*/  FMUL.FTZ R10, R10, R29 ;  /* 0x0000001d0a0a7220 */ /* 0x000fe20000410000 */
[----:B------:R-:W-:Y:S02]  /*11280*/  HADD2.F32 R28, -RZ, R28.H1_H1 ;  /* 0x3000001cff1c7230 */ /* 0x000fe40000004100 */
[----:B------:R-:W-:Y:S02]  /*11290*/  HADD2.F32 R45, -RZ, R45.H1_H1 ;  /* 0x3000002dff2d7230 */ /* 0x000fe40000004100 */
[C---:B------:R-:W-:Y:S01]  /*112a0*/  FFMA.FTZ R62, R6.reuse, R35, R10 ;  /* 0x00000023063e7223 */ /* 0x040fe2000001000a */
[----:B------:R-:W-:Y:S02]  /*112b0*/  HADD2.F32 R12, -RZ, R12.H1_H1 ;  /* 0x3000000cff0c7230 */ /* 0x000fe40000004100 */
[----:B------:R-:W-:Y:S01]  /*112c0*/  FFMA.FTZ R60, R6, R29, -R63 ;  /* 0x0000001d063c7223 */ /* 0x000fe2000001083f */
[----:B------:R-:W-:-:S02]  /*112d0*/  HADD2.F32 R35, -RZ, R33.H1_H1 ;  /* 0x30000021ff237230 */ /* 0x000fc40000004100 */
[C---:B------:R-:W-:Y:S01]  /*112e0*/  FMUL.FTZ R55, R28.reuse, R53 ;  /* 0x000000351c377220 */ /* 0x040fe20000410000 */
[----:B------:R-:W-:Y:S02]  /*112f0*/  HADD2.F32 R32, -RZ, R32.H1_H1 ;  /* 0x30000020ff207230 */ /* 0x000fe40000004100 */
[-C--:B------:R-:W-:Y:S01]  /*11300*/  FMUL.FTZ R28, R28, R45.reuse ;  /* 0x0000002d1c1c7220 */ /* 0x080fe20000410000 */
[----:B------:R-:W-:Y:S02]  /*11310*/  HADD2.F32 R29, -RZ, R13.H1_H1 ;  /* 0x3000000dff1d7230 */ /* 0x000fe40000004100 */
[----:B------:R-:W-:Y:S01]  /*11320*/  FFMA.FTZ R55, R12, R45, -R55 ;  /* 0x0000002d0c377223 */ /* 0x000fe20000010837 */
[----:B------:R-:W-:Y:S02]  /*11330*/  HADD2.F32 R33, -RZ, R57.H0_H0 ;  /* 0x20000039ff217230 */ /* 0x000fe40000004100 */
[----:B------:R-:W-:Y:S01]  /*11340*/  FMUL.FTZ R63, R32, R35 ;  /* 0x00000023203f7220 */ /* 0x000fe20000410000 */
[----:B------:R-:W-:-:S02]  /*11350*/  HADD2.F32 R10, -RZ, R31.H0_H0 ;  /* 0x2000001fff0a7230 */ /* 0x000fc40000004100 */
[----:B------:R-:W-:Y:S01]  /*11360*/  FFMA.FTZ R53, R12, R53, R28 ;  /* 0x000000350c357223 */ /* 0x000fe2000001001c */
[----:B------:R-:W-:Y:S02]  /*11370*/  HADD2.F32 R13, -RZ, R49.H0_H0 ;  /* 0x20000031ff0d7230 */ /* 0x000fe40000004100 */
[----:B------:R-:W-:Y:S01]  /*11380*/  FMUL.FTZ R32, R32, R29 ;  /* 0x0000001d20207220 */ /* 0x000fe20000410000 */
[----:B------:R-:W-:Y:S02]  /*11390*/  HADD2.F32 R20, -RZ, R20.H1_H1 ;  /* 0x30000014ff147230 */ /* 0x000fe40000004100 */
[C---:B------:R-:W-:Y:S01]  /*113a0*/  FMUL.FTZ R45, R10.reuse, R33 ;  /* 0x000000210a2d7220 */ /* 0x040fe20000410000 */
[----:B------:R-:W-:Y:S02]  /*113b0*/  HADD2.F32 R6, -RZ, R15.H0_H0 ;  /* 0x2000000fff067230 */ /* 0x000fe40000004100 */
[----:B------:R-:W-:Y:S01]  /*113c0*/  FMUL.FTZ R10, R10, R13 ;  /* 0x0000000d0a0a7220 */ /* 0x000fe20000410000 */
[----:B------:R-:W-:Y:S01]  /*113d0*/  F2FP.F16.E4M3.UNPACK_B R28, R51.H1 ;  /* 0x00000033ff1c723e */ /* 0x000fe200030006ff */
        /* <DEDUP_REMOVED lines=8> */
[----:B------:R-:W-:Y:S01]  /*11460*/  HADD2.F32 R31, -RZ, R31.H1_H1 ;  /* 0x3000001fff1f7230 */ /* 0x000fe20000004100 */
[----:B------:R-:W-:Y:S01]  /*11470*/  F2FP.F16.E4M3.UNPACK_B R44, R44 ;  /* 0x0000002cff2c723e */ /* 0x000fe200020006ff */
[----:B------:R-:W-:Y:S02]  /*11480*/  HADD2.F32 R29, -RZ, R28.H0_H0 ;  /* 0x2000001cff1d7230 */ /* 0x000fe40000004100 */
        /* <DEDUP_REMOVED lines=8> */
[----:B------:R-:W-:Y:S02]  /*11510*/  HADD2.F32 R8, -RZ, R8.H1_H1 ;  /* 0x30000008ff087230 */ /* 0x000fe40000004100 */
[C---:B------:R-:W-:Y:S01]  /*11520*/  FFMA.FTZ R63, R15.reuse, R32, R33 ;  /* 0x000000200f3f7223 */ /* 0x040fe20000010021 */
[----:B------:R-:W-:Y:S01]  /*11530*/  FFMA.FTZ R57, R15, R20, -R58 ;  /* 0x000000140f397223 */ /* 0x000fe2000001083a */
[----:B------:R-:W-:Y:S01]  /*11540*/  FFMA.FTZ R32, R6, R29, R10 ;  /* 0x0000001d06207223 */ /* 0x000fe2000001000a */
[----:B------:R-:W-:-:S02]  /*11550*/  HADD2.F32 R29, -RZ, R28.H1_H1 ;  /* 0x3000001cff1d7230 */ /* 0x000fc40000004100 */
[----:B------:R-:W-:Y:S01]  /*11560*/  FFMA.FTZ R20, R6, R13, -R31 ;  /* 0x0000000d06147223 */ /* 0x000fe2000001081f */
[----:B------:R-:W-:Y:S01]  /*11570*/  HADD2.F32 R13, -RZ, R12.H1_H1 ;  /* 0x3000000cff0d7230 */ /* 0x000fe20000004100 */
[----:B------:R-:W-:Y:S01]  /*11580*/  F2FP.F16.E4M3.UNPACK_B R10, R48.H1 ;  /* 0x00000030ff0a723e */ /* 0x000fe200030006ff */
[----:B------:R-:W-:Y:S02]  /*11590*/  HADD2.F32 R4, -RZ, R4.H1_H1 ;  /* 0x30000004ff047230 */ /* 0x000fe40000004100 */
[C---:B------:R-:W-:Y:S01]  /*115a0*/  FMUL.FTZ R31, R8.reuse, R29 ;  /* 0x0000001d081f7220 */ /* 0x040fe20000410000 */
[----:B------:R-:W-:Y:S02]  /*115b0*/  HADD2.F32 R15, -RZ, R51.H0_H0 ;  /* 0x20000033ff0f7230 */ /* 0x000fe40000004100 */
[-C--:B------:R-:W-:Y:S01]  /*115c0*/  FMUL.FTZ R8, R8, R13.reuse ;  /* 0x0000000d08087220 */ /* 0x080fe20000410000 */
[----:B------:R-:W-:Y:S02]  /*115d0*/  HADD2.F32 R6, -RZ, R9.H0_H0 ;  /* 0x20000009ff067230 */ /* 0x000fe40000004100 */
[----:B------:R-:W-:Y:S01]  /*115e0*/  FFMA.FTZ R33, R4, R13, -R31 ;  /* 0x0000000d04217223 */ /* 0x000fe2000001081f */
[----:B------:R-:W-:-:S02]  /*115f0*/  HADD2.F32 R13, -RZ, R44.H0_H0 ;  /* 0x2000002cff0d7230 */ /* 0x000fc40000004100 */
[----:B------:R-:W-:Y:S01]  /*11600*/  FFMA.FTZ R35, R4, R29, R8 ;  /* 0x0000001d04237223 */ /* 0x000fe20000010008 */
[----:B------:R-:W-:Y:S02]  /*11610*/  HADD2.F32 R8, -RZ, R51.H1_H1 ;  /* 0x30000033ff087230 */ /* 0x000fe40000004100 */
[C---:B------:R-:W-:Y:S01]  /*11620*/  FMUL.FTZ R29, R6.reuse, R15 ;  /* 0x0000000f061d7220 */ /* 0x040fe20000410000 */
[----:B------:R-:W-:Y:S02]  /*11630*/  HADD2.F32 R9, -RZ, R9.H1_H1 ;  /* 0x30000009ff097230 */ /* 0x000fe40000004100 */
[----:B------:R-:W-:Y:S01]  /*11640*/  FMUL.FTZ R31, R6, R13 ;  /* 0x0000000d061f7220 */ /* 0x000fe20000410000 */
[--C-:B------:R-:W-:Y:S01]  /*11650*/  HADD2.F32 R4, -RZ, R5.reuse.H0_H0 ;  /* 0x20000005ff047230 */ /* 0x100fe20000004100 */
[----:B------:R-:W-:Y:S01]  /*11660*/  F2FP.F16.E4M3.UNPACK_B R48, R48 ;  /* 0x00000030ff30723e */ /* 0x000fe200020006ff */
[----:B------:R-:W-:Y:S02]  /*11670*/  HADD2.F32 R44, -RZ, R44.H1_H1 ;  /* 0x3000002cff2c7230 */ /* 0x000fe40000004100 */
[----:B------:R-:W-:Y:S01]  /*11680*/  FMUL.FTZ R6, R9, R8 ;  /* 0x0000000809067220 */ /* 0x000fe20000410000 */
[----:B------:R-:W-:-:S02]  /*11690*/  HADD2.F32 R5, -RZ, R5.H1_H1 ;  /* 0x30000005ff057230 */ /* 0x000fc40000004100 */
[C---:B------:R-:W-:Y:S01]  /*116a0*/  FFMA.FTZ R29, R4.reuse, R13, -R29 ;  /* 0x0000000d041d7223 */ /* 0x040fe2000001081d */
[----:B------:R-:W-:Y:S01]  /*116b0*/  FFMA.FTZ R31, R4, R15, R31 ;  /* 0x0000000f041f7223 */ /* 0x000fe2000001001f */
[-C--:B------:R-:W-:Y:S01]  /*116c0*/  F2FP.F16.E4M3.UNPACK_B R4, R47.reuse.H1 ;  /* 0x0000002fff04723e */ /* 0x080fe200030006ff */
[-C--:B------:R-:W-:Y:S01]  /*116d0*/  FMUL.FTZ R9, R9, R44.reuse ;  /* 0x0000002c09097220 */ /* 0x080fe20000410000 */
[C---:B------:R-:W-:Y:S01]  /*116e0*/  FFMA.FTZ R44, R5.reuse, R44, -R6 ;  /* 0x0000002c052c7223 */ /* 0x040fe20000010806 */
[----:B------:R-:W-:Y:S01]  /*116f0*/  HADD2.F32 R13, -RZ, R10.H0_H0 ;  /* 0x2000000aff0d7230 */ /* 0x000fe20000004100 */
[----:B------:R-:W-:Y:S01]  /*11700*/  F2FP.F16.E4M3.UNPACK_B R47, R47 ;  /* 0x0000002fff2f723e */ /* 0x000fe200020006ff */
[----:B------:R-:W-:Y:S02]  /*11710*/  HADD2.F32 R6, -RZ, R30.H0_H0 ;  /* 0x2000001eff067230 */ /* 0x000fe40000004100 */
[----:B------:R-:W-:Y:S01]  /*11720*/  FFMA.FTZ R12, R5, R8, R9 ;  /* 0x00000008050c7223 */ /* 0x000fe20000010009 */
[----:B------:R-:W-:-:S02]  /*11730*/  HADD2.F32 R5, -RZ, R4.H0_H0 ;  /* 0x20000004ff057230 */ /* 0x000fc40000004100 */
[----:B------:R-:W-:Y:S02]  /*11740*/  HADD2.F32 R9, -RZ, R4.H1_H1 ;  /* 0x30000004ff097230 */ /* 0x000fe40000004100 */
[C---:B------:R-:W-:Y:S01]  /*11750*/  FMUL.FTZ R45, R6.reuse, R13 ;  /* 0x0000000d062d7220 */ /* 0x040fe20000410000 */
[----:B------:R-:W-:Y:S02]  /*11760*/  HADD2.F32 R4, -RZ, R14.H0_H0 ;  /* 0x2000000eff047230 */ /* 0x000fe40000004100 */
[-C--:B------:R-:W-:Y:S01]  /*11770*/  FMUL.FTZ R49, R6, R5.reuse ;  /* 0x0000000506317220 */ /* 0x080fe20000410000 */
[----:B------:R-:W-:Y:S02]  /*11780*/  HADD2.F32 R15, -RZ, R10.H1_H1 ;  /* 0x3000000aff0f7230 */ /* 0x000fe40000004100 */
[----:B------:R-:W-:Y:S02]  /*11790*/  HADD2.F32 R30, -RZ, R30.H1_H1 ;  /* 0x3000001eff1e7230 */ /* 0x000fe40000004100 */
[----:B------:R-:W-:Y:S01]  /*117a0*/  FFMA.FTZ R45, R4, R5, -R45 ;  /* 0x00000005042d7223 */ /* 0x000fe2000001082d */
[----:B------:R-:W-:-:S02]  /*117b0*/  HADD2.F32 R14, -RZ, R14.H1_H1 ;  /* 0x3000000eff0e7230 */ /* 0x000fc40000004100 */
[----:B------:R-:W-:Y:S01]  /*117c0*/  FFMA.FTZ R49, R4, R13, R49 ;  /* 0x0000000d04317223 */ /* 0x000fe20000010031 */
[--C-:B------:R-:W-:Y:S02]  /*117d0*/  HADD2.F32 R6, -RZ, R47.reuse.H0_H0 ;  /* 0x2000002fff067230 */ /* 0x100fe40000004100 */
[C---:B------:R-:W-:Y:S01]  /*117e0*/  FMUL.FTZ R5, R30.reuse, R15 ;  /* 0x0000000f1e057220 */ /* 0x040fe20000410000 */
[-C--:B------:R-:W-:Y:S01]  /*117f0*/  FMUL.FTZ R30, R30, R9.reuse ;  /* 0x000000091e1e7220 */ /* 0x080fe20000410000 */
[----:B------:R-:W-:Y:S02]  /*11800*/  HADD2.F32 R8, -RZ, R47.H1_H1 ;  /* 0x3000002fff087230 */ /* 0x000fe40000004100 */
[C---:B------:R-:W-:Y:S01]  /*11810*/  FFMA.FTZ R28, R14.reuse, R9, -R5 ;  /* 0x000000090e1c7223 */ /* 0x040fe20000010805 */
[----:B------:R-:W-:Y:S02]  /*11820*/  HADD2.F32 R9, -RZ, R48.H0_H0 ;  /* 0x20000030ff097230 */ /* 0x000fe40000004100 */
[----:B------:R-:W-:Y:S01]  /*11830*/  FFMA.FTZ R30, R14, R15, R30 ;  /* 0x0000000f0e1e7223 */ /* 0x000fe2000001001e */
[----:B------:R-:W-:-:S02]  /*11840*/  HADD2.F32 R5, -RZ, R11.H0_H0 ;  /* 0x2000000bff057230 */ /* 0x000fc40000004100 */
[----:B------:R-:W-:Y:S01]  /*11850*/  HADD2.F32 R48, -RZ, R48.H1_H1 ;  /* 0x30000030ff307230 */ /* 0x000fe20000004100 */
[----:B------:R-:W-:Y:S01]  /*11860*/  F2FP.SATFINITE.E4M3.F32.PACK_AB_MERGE_C R28, R28, R45, RZ ;  /* 0x0000002d1c1c723e */ /* 0x000fe200048070ff */
[----:B------:R-:W-:Y:S02]  /*11870*/  HADD2.F32 R11, -RZ, R11.H1_H1 ;  /* 0x3000000bff0b7230 */ /* 0x000fe40000004100 */
[CC--:B------:R-:W-:Y:S01]  /*11880*/  FMUL.FTZ R13, R5.reuse, R9.reuse ;  /* 0x00000009050d7220 */ /* 0x0c0fe20000410000 */
[--C-:B------:R-:W-:Y:S02]  /*11890*/  HADD2.F32 R4, -RZ, R7.reuse.H0_H0 ;  /* 0x20000007ff047230 */ /* 0x100fe40000004100 */
[----:B------:R-:W-:Y:S01]  /*118a0*/  FMUL.FTZ R10, R5, R6 ;  /* 0x00000006050a7220 */ /* 0x000fe20000410000 */
        /* <DEDUP_REMOVED lines=24> */
.L_x_6769:
[----:B------:R-:W-:Y:S05]  /*11a30*/  BSYNC B1 ;  /* 0x0000000000017941 */ /* 0x000fea0003800000 */
.L_x_6768:
[----:B------:R-:W-:Y:S05]  /*11a40*/  @P0 BRA `(.L_x_6755) ;  /* 0x0000000c00d80947 */ /* 0x000fea0003800000 */
[----:B-1----:R-:W2:Y:S04]  /*11a50*/  LDL R10, [R1+0x74] ;  /* 0x00007400010a7983 */ /* 0x002ea80000100800 */
[----:B------:R-:W3:Y:S01]  /*11a60*/  LDL R56, [R1+0x94] ;  /* 0x0000940001387983 */ /* 0x000ee20000100800 */
[----:B-----5:R-:W-:Y:S01]  /*11a70*/  SHF.R.U32.HI R4, RZ, 0x8, R37 ;  /* 0x00000008ff047819 */ /* 0x020fe20000011625 */
[----:B------:R-:W-:Y:S01]  /*11a80*/  VIADD R8, R230, 0x40 ;  /* 0x00000040e6087836 */ /* 0x000fe20000000000 */
[----:B------:R-:W-:Y:S01]  /*11a90*/  SHF.R.U32.HI R0, RZ, 0x8, R36 ;  /* 0x00000008ff007819 */ /* 0x000fe20000011624 */
[----:B------:R-:W-:Y:S01]  /*11aa0*/  IMAD.IADD R21, R22, 0x1, R21 ;  /* 0x0000000116157824 */ /* 0x000fe200078e0215 */
[----:B------:R-:W-:Y:S02]  /*11ab0*/  LOP3.LUT R5, R37, 0xff, RZ, 0xc0, !PT ;  /* 0x000000ff25057812 */ /* 0x000fe400078ec0ff */
[----:B------:R-:W-:-:S02]  /*11ac0*/  LOP3.LUT R4, R4, 0xff, RZ, 0xc0, !PT ;  /* 0x000000ff04047812 */ /* 0x000fc400078ec0ff */
[----:B0-----:R-:W-:Y:S02]  /*11ad0*/  LOP3.LUT R3, R36, 0xff, RZ, 0xc0, !PT ;  /* 0x000000ff24037812 */ /* 0x001fe400078ec0ff */
[----:B------:R-:W-:Y:S02]  /*11ae0*/  LOP3.LUT R0, R0, 0xff, RZ, 0xc0, !PT ;  /* 0x000000ff00007812 */ /* 0x000fe400078ec0ff */
[----:B------:R-:W-:Y:S01]  /*11af0*/  PRMT R12, R4, 0x7604, R5 ;  /* 0x00007604040c7816 */ /* 0x000fe20000000005 */
[----:B------:R-:W-:Y:S01]  /*11b00*/  IMAD.SHL.U32 R5, R8, 0x80, RZ ;  /* 0x0000008008057824 */ /* 0x000fe200078e00ff */
[----:B------:R-:W-:Y:S02]  /*11b10*/  PRMT R13, R0, 0x7604, R3 ;  /* 0x00007604000d7816 */ /* 0x000fe40000000003 */
[----:B------:R-:W-:Y:S02]  /*11b20*/  SHF.R.U32.HI R3, RZ, 0x8, R39 ;  /* 0x00000008ff037819 */ /* 0x000fe40000011627 */
[----:B------:R-:W-:-:S02]  /*11b30*/  SHF.R.U32.HI R0, RZ, 0x8, R40 ;  /* 0x00000008ff007819 */ /* 0x000fc40000011628 */
[----:B------:R-:W-:Y:S02]  /*11b40*/  LOP3.LUT R8, R5, 0x380, RZ, 0xc0, !PT ;  /* 0x0000038005087812 */ /* 0x000fe400078ec0ff */
[----:B------:R-:W-:Y:S02]  /*11b50*/  LOP3.LUT R4, R39, 0xff, RZ, 0xc0, !PT ;  /* 0x000000ff27047812 */ /* 0x000fe400078ec0ff */
[----:B------:R-:W-:Y:S02]  /*11b60*/  LOP3.LUT R3, R3, 0xff, RZ, 0xc0, !PT ;  /* 0x000000ff03037812 */ /* 0x000fe400078ec0ff */
[----:B------:R-:W-:Y:S02]  /*11b70*/  LOP3.LUT R5, R0, 0xff, RZ, 0xc0, !PT ;  /* 0x000000ff00057812 */ /* 0x000fe400078ec0ff */
[----:B------:R-:W-:Y:S02]  /*11b80*/  LOP3.LUT R0, R8, 0x70, R21, 0xf8, !PT ;  /* 0x0000007008007812 */ /* 0x000fe400078ef815 */
[----:B------:R-:W-:-:S02]  /*11b90*/  SHF.R.U32.HI R9, RZ, 0x3, R8 ;  /* 0x00000003ff097819 */ /* 0x000fc40000011608 */
[----:B------:R-:W-:Y:S02]  /*11ba0*/  SHF.R.U32.HI R6, RZ, 0x8, R38 ;  /* 0x00000008ff067819 */ /* 0x000fe40000011626 */
[----:B------:R-:W-:Y:S02]  /*11bb0*/  PRMT R14, R3, 0x7604, R4 ;  /* 0x00007604030e7816 */ /* 0x000fe40000000004 */
[----:B------:R-:W-:Y:S02]  /*11bc0*/  LOP3.LUT R3, R0, R9, RZ, 0x3c, !PT ;  /* 0x0000000900037212 */ /* 0x000fe400078e3cff */
[----:B------:R-:W-:Y:S02]  /*11bd0*/  LOP3.LUT R7, R38, 0xff, RZ, 0xc0, !PT ;  /* 0x000000ff26077812 */ /* 0x000fe400078ec0ff */
[----:B------:R-:W-:Y:S02]  /*11be0*/  LOP3.LUT R6, R6, 0xff, RZ, 0xc0, !PT ;  /* 0x000000ff06067812 */ /* 0x000fe400078ec0ff */
[----:B------:R-:W-:-:S02]  /*11bf0*/  SHF.R.U32.HI R8, RZ, 0x8, R41 ;  /* 0x00000008ff087819 */ /* 0x000fc40000011629 */
[----:B------:R-:W-:Y:S02]  /*11c00*/  PRMT R15, R6, 0x7604, R7 ;  /* 0x00007604060f7816 */ /* 0x000fe40000000007 */
[----:B------:R-:W-:Y:S02]  /*11c10*/  LOP3.LUT R6, R40, 0xff, RZ, 0xc0, !PT ;  /* 0x000000ff28067812 */ /* 0x000fe400078ec0ff */
[----:B------:R-:W-:Y:S02]  /*11c20*/  SHF.R.U32.HI R30, RZ, 0x8, R43 ;  /* 0x00000008ff1e7819 */ /* 0x000fe4000001162b */
[----:B------:R-:W-:Y:S02]  /*11c30*/  PRMT R29, R5, 0x7604, R6 ;  /* 0x00007604051d7816 */ /* 0x000fe40000000006 */
[----:B------:R-:W-:Y:S02]  /*11c40*/  LOP3.LUT R20, R41, 0xff, RZ, 0xc0, !PT ;  /* 0x000000ff29147812 */ /* 0x000fe400078ec0ff */
[----:B------:R-:W-:-:S02]  /*11c50*/  LOP3.LUT R31, R43, 0xff, RZ, 0xc0, !PT ;  /* 0x000000ff2b1f7812 */ /* 0x000fc400078ec0ff */
[----:B------:R-:W-:Y:S02]  /*11c60*/  LOP3.LUT R30, R30, 0xff, RZ, 0xc0, !PT ;  /* 0x000000ff1e1e7812 */ /* 0x000fe400078ec0ff */
[----:B------:R-:W-:Y:S02]  /*11c70*/  SHF.R.U32.HI R21, RZ, 0x8, R42 ;  /* 0x00000008ff157819 */ /* 0x000fe4000001162a */
[----:B------:R-:W-:Y:S02]  /*11c80*/  PRMT R30, R30, 0x7604, R31 ;  /* 0x000076041e1e7816 */ /* 0x000fe4000000001f */
[----:B------:R-:W-:Y:S02]  /*11c90*/  SHF.R.U32.HI R31, RZ, 0x10, R41 ;  /* 0x00000010ff1f7819 */ /* 0x000fe40000011629 */
[----:B------:R-:W-:Y:S02]  /*11ca0*/  LOP3.LUT R28, R42, 0xff, RZ, 0xc0, !PT ;  /* 0x000000ff2a1c7812 */ /* 0x000fe400078ec0ff */
[----:B------:R-:W-:Y:S01]  /*11cb0*/  LOP3.LUT R21, R21, 0xff, RZ, 0xc0, !PT ;  /* 0x000000ff15157812 */ /* 0x000fe200078ec0ff */
[----:B------:R-:W-:Y:S01]  /*11cc0*/  IMAD.U32 R31, R31, 0x10000, RZ ;  /* 0x000100001f1f7824 */ /* 0x000fe200078e00ff */
[----:B------:R-:W-:-:S02]  /*11cd0*/  LOP3.LUT R13, R13, 0xff0000, R36, 0xf8, !PT ;  /* 0x00ff00000d0d7812 */ /* 0x000fc400078ef824 */
[----:B------:R-:W-:Y:S02]  /*11ce0*/  PRMT R35, R21, 0x7604, R28 ;  /* 0x0000760415237816 */ /* 0x000fe4000000001c */
[----:B------:R-:W-:Y:S02]  /*11cf0*/  SHF.R.U32.HI R21, RZ, 0x10, R39 ;  /* 0x00000010ff157819 */ /* 0x000fe40000011627 */
[----:B------:R-:W-:Y:S02]  /*11d00*/  LOP3.LUT R29, R29, 0xff0000, R40, 0xf8, !PT ;  /* 0x00ff00001d1d7812 */ /* 0x000fe400078ef828 */
[----:B------:R-:W-:Y:S01]  /*11d10*/  LOP3.LUT R35, R35, 0xff0000, R42, 0xf8, !PT ;  /* 0x00ff000023237812 */ /* 0x000fe200078ef82a */
[----:B------:R-:W-:Y:S01]  /*11d20*/  IMAD.U32 R21, R21, 0x10000, RZ ;  /* 0x0001000015157824 */ /* 0x000fe200078e00ff */
[----:B------:R-:W-:Y:S02]  /*11d30*/  SHF.R.U32.HI R45, RZ, 0x10, R43 ;  /* 0x00000010ff2d7819 */ /* 0x000fe4000001162b */
        /* <DEDUP_REMOVED lines=8> */
[----:B--2---:R-:W-:Y:S02]  /*11dc0*/  IADD3 R0, R18, R3, R10 ;  /* 0x0000000312007210 */ /* 0x004fe40007ffe00a */
[----:B------:R-:W-:Y:S01]  /*11dd0*/  LOP3.LUT R3, R8, 0xff, RZ, 0xc0, !PT ;  /* 0x000000ff08037812 */ /* 0x000fe200078ec0ff */
[----:B---3--:R-:W0:Y:S03]  /*11de0*/  LDS.128 R4, [R56+0x1c400] ;  /* 0x01c4000038047984 */ /* 0x008e260000000c00 */
[----:B------:R-:W-:Y:S01]  /*11df0*/  PRMT R20, R3, 0x7604, R20 ;  /* 0x0000760403147816 */ /* 0x000fe20000000014 */
[----:B------:R-:W1:Y:S01]  /*11e00*/  LDS.128 R8, [R0+0x1c400] ;  /* 0x01c4000000087984 */ /* 0x000e620000000c00 */
[----:B------:R-:W-:-:S02]  /*11e10*/  SHF.R.U32.HI R3, RZ, 0x10, R37 ;  /* 0x00000010ff037819 */ /* 0x000fc40000011625 */
[----:B------:R-:W-:Y:S02]  /*11e20*/  LOP3.LUT R33, R20, 0xff0000, R31, 0xf8, !PT ;  /* 0x00ff000014217812 */ /* 0x000fe400078ef81f */
[----:B------:R-:W-:Y:S01]  /*11e30*/  LOP3.LUT R31, R13, 0xff000000, R36, 0xf8, !PT ;  /* 0xff0000000d1f7812 */ /* 0x000fe200078ef824 */
[----:B------:R-:W-:-:S05]  /*11e40*/  IMAD.U32 R3, R3, 0x10000, RZ ;  /* 0x0001000003037824 */ /* 0x000fca00078e00ff */
[----:B------:R-:W-:-:S04]  /*11e50*/  LOP3.LUT R3, R12, 0xff0000, R3, 0xf8, !PT ;  /* 0x00ff00000c037812 */ /* 0x000fc800078ef803 */
[----:B------:R-:W-:Y:S02]  /*11e60*/  LOP3.LUT R36, R3, 0xff000000, R37, 0xf8, !PT ;  /* 0xff00000003247812 */ /* 0x000fe400078ef825 */
[----:B------:R-:W-:Y:S02]  /*11e70*/  LOP3.LUT R37, R29, 0xff000000, R40, 0xf8, !PT ;  /* 0xff0000001d257812 */ /* 0x000fe400078ef828 */
[----:B------:R-:W-:Y:S02]  /*11e80*/  LOP3.LUT R40, R33, 0xff000000, R41, 0xf8, !PT ;  /* 0xff00000021287812 */ /* 0x000fe400078ef829 */
[----:B------:R-:W-:Y:S02]  /*11e90*/  F2FP.F16.E4M3.UNPACK_B R32, R36 ;  /* 0x00000024ff20723e */ /* 0x000fe400020006ff */
[-C--:B------:R-:W-:Y:S02]  /*11ea0*/  F2FP.F16.E4M3.UNPACK_B R35, R40.reuse ;  /* 0x00000028ff23723e */ /* 0x080fe400020006ff */
[----:B------:R-:W-:Y:S01]  /*11eb0*/  F2FP.F16.E4M3.UNPACK_B R40, R40.H1 ;  /* 0x00000028ff28723e */ /* 0x000fe200030006ff */
[----:B------:R-:W-:Y:S01]  /*11ec0*/  HADD2.F32 R33, -RZ, R32.H0_H0 ;  /* 0x20000020ff217230 */ /* 0x000fe20000004100 */
[----:B------:R-:W-:Y:S01]  /*11ed0*/  F2FP.F16.E4M3.UNPACK_B R36, R36.H1 ;  /* 0x00000024ff24723e */ /* 0x000fe200030006ff */
[----:B------:R-:W-:Y:S01]  /*11ee0*/  HADD2.F32 R39, -RZ, R35.H0_H0 ;  /* 0x20000023ff277230 */ /* 0x000fe20000004100 */
[----:B0-----:R-:W-:-:S02]  /*11ef0*/  F2FP.F16.E4M3.UNPACK_B R12, R5 ;  /* 0x00000005ff0c723e */ /* 0x001fc400020006ff */
[----:B------:R-:W-:Y:S02]  /*11f00*/  F2FP.F16.E4M3.UNPACK_B R14, R7 ;  /* 0x00000007ff0e723e */ /* 0x000fe400020006ff */
[----:B-1----:R-:W-:Y:S02]  /*11f10*/  F2FP.F16.E4M3.UNPACK_B R20, R9 ;  /* 0x00000009ff14723e */ /* 0x002fe400020006ff */
[----:B------:R-:W-:Y:S02]  /*11f20*/  F2FP.F16.E4M3.UNPACK_B R15, R7.H1 ;  /* 0x00000007ff0f723e */ /* 0x000fe400030006ff */
[-C--:B------:R-:W-:Y:S01]  /*11f30*/  F2FP.F16.E4M3.UNPACK_B R7, R6.reuse ;  /* 0x00000006ff07723e */ /* 0x080fe200020006ff */
[----:B------:R-:W-:Y:S01]  /*11f40*/  HADD2.F32 R28, -RZ, R20.H0_H0 ;  /* 0x20000014ff1c7230 */ /* 0x000fe20000004100 */
[----:B------:R-:W-:Y:S01]  /*11f50*/  F2FP.F16.E4M3.UNPACK_B R13, R6.H1 ;  /* 0x00000006ff0d723e */ /* 0x000fe200030006ff */
[----:B------:R-:W-:Y:S01]  /*11f60*/  HADD2.F32 R6, -RZ, R12.H0_H0 ;  /* 0x2000000cff067230 */ /* 0x000fe20000004100 */
[----:B------:R-:W-:Y:S01]  /*11f70*/  F2FP.F16.E4M3.UNPACK_B R21, R9.H1 ;  /* 0x00000009ff15723e */ /* 0x000fe200030006ff */
[----:B------:R-:W-:-:S02]  /*11f80*/  HADD2.F32 R20, -RZ, R20.H1_H1 ;  /* 0x30000014ff147230 */ /* 0x000fc40000004100 */
[C---:B------:R-:W-:Y:S01]  /*11f90*/  FMUL.FTZ R44, R28.reuse, R33 ;  /* 0x000000211c2c7220 */ /* 0x040fe20000410000 */
[----:B------:R-:W-:Y:S01]  /*11fa0*/  FMUL.FTZ R41, R28, R39 ;  /* 0x000000271c297220 */ /* 0x000fe20000410000 */
[----:B------:R-:W-:Y:S01]  /*11fb0*/  F2FP.F16.E4M3.UNPACK_B R29, R11 ;  /* 0x0000000bff1d723e */ /* 0x000fe200020006ff */
[----:B------:R-:W-:Y:S02]  /*11fc0*/  HADD2.F32 R12, -RZ, R12.H1_H1 ;  /* 0x3000000cff0c7230 */ /* 0x000fe40000004100 */
[C---:B------:R-:W-:Y:S01]  /*11fd0*/  FFMA.FTZ R44, R6.reuse, R39, R44 ;  /* 0x00000027062c7223 */ /* 0x040fe2000001002c */
[----:B------:R-:W-:Y:S01]  /*11fe0*/  FFMA.FTZ R43, R6, R33, -R41 ;  /* 0x00000021062b7223 */ /* 0x000fe20000010829 */
[----:B------:R-:W-:Y:S01]  /*11ff0*/  HADD2.F32 R39, -RZ, R35.H1_H1 ;  /* 0x30000023ff277230 */ /* 0x000fe20000004100 */
[----:B------:R-:W-:Y:S01]  /*12000*/  F2FP.F16.E4M3.UNPACK_B R30, R11.H1 ;  /* 0x0000000bff1e723e */ /* 0x000fe200030006ff */
[----:B------:R-:W-:Y:S01]  /*12010*/  HADD2.F32 R33, -RZ, R32.H1_H1 ;  /* 0x30000020ff217230 */ /* 0x000fe20000004100 */
[-C--:B------:R-:W-:Y:S01]  /*12020*/  F2FP.F16.E4M3.UNPACK_B R11, R10.reuse ;  /* 0x0000000aff0b723e */ /* 0x080fe200020006ff */
[----:B------:R-:W-:Y:S01]  /*12030*/  HADD2.F32 R41, -RZ, R40.H0_H0 ;  /* 0x20000028ff297230 */ /* 0x000fe20000004100 */
[----:B------:R-:W-:Y:S01]  /*12040*/  F2FP.F16.E4M3.UNPACK_B R28, R10.H1 ;  /* 0x0000000aff1c723e */ /* 0x000fe200030006ff */
[----:B------:R-:W-:Y:S01]  /*12050*/  HADD2.F32 R10, -RZ, R21.H0_H0 ;  /* 0x20000015ff0a7230 */ /* 0x000fe20000004100 */
[----:B------:R-:W-:Y:S01]  /*12060*/  F2FP.F16.E4M3.UNPACK_B R5, R5.H1 ;  /* 0x00000005ff05723e */ /* 0x000fe200030006ff */
[----:B------:R-:W-:Y:S01]  /*12070*/  FMUL.FTZ R47, R20, R39 ;  /* 0x00000027142f7220 */ /* 0x000fe20000410000 */
[----:B------:R-:W-:-:S02]  /*12080*/  HADD2.F32 R35, -RZ, R36.H0_H0 ;  /* 0x20000024ff237230 */ /* 0x000fc40000004100 */
[----:B------:R-:W-:Y:S01]  /*12090*/  FMUL.FTZ R20, R20, R33 ;  /* 0x0000002114147220 */ /* 0x000fe20000410000 */
[----:B------:R-:W-:Y:S01]  /*120a0*/  FMUL.FTZ R49, R10, R41 ;  /* 0x000000290a317220 */ /* 0x000fe20000410000 */
[----:B------:R-:W-:Y:S02]  /*120b0*/  HADD2.F32 R6, -RZ, R5.H0_H0 ;  /* 0x20000005ff067230 */ /* 0x000fe40000004100 */
[C---:B------:R-:W-:Y:S01]  /*120c0*/  FFMA.FTZ R46, R12.reuse, R33, -R47 ;  /* 0x000000210c2e7223 */ /* 0x040fe2000001082f */
[----:B------:R-:W-:Y:S01]  /*120d0*/  FFMA.FTZ R39, R12, R39, R20 ;  /* 0x000000270c277223 */ /* 0x000fe20000010014 */
[----:B------:R-:W-:Y:S01]  /*120e0*/  FMUL.FTZ R10, R10, R35 ;  /* 0x000000230a0a7220 */ /* 0x000fe20000410000 */
        /* <DEDUP_REMOVED lines=41> */
[----:B------:R-:W-:Y:S01]  /*12380*/  FFMA.FTZ R51, R14, R20, R29 ;  /* 0x000000140e337223 */ /* 0x000fe2000001001d */
[----:B------:R-:W-:Y:S01]  /*12390*/  FFMA.FTZ R53, R5, R21, R6 ;  /* 0x0000001505357223 */ /* 0x000fe20000010006 */
[-C--:B------:R-:W-:Y:S01]  /*123a0*/  F2FP.F16.E4M3.UNPACK_B R14, R37.reuse.H1 ;  /* 0x00000025ff0e723e */ /* 0x080fe200030006ff */
[----:B------:R-:W-:Y:S01]  /*123b0*/  HADD2.F32 R38, -RZ, R38.H1_H1 ;  /* 0x30000026ff267230 */ /* 0x000fe20000004100 */
[----:B------:R-:W-:Y:S01]  /*123c0*/  F2FP.F16.E4M3.UNPACK_B R37, R37 ;  /* 0x00000025ff25723e */ /* 0x000fe200020006ff */
[----:B------:R-:W-:Y:S01]  /*123d0*/  HADD2.F32 R45, -RZ, R45.H1_H1 ;  /* 0x3000002dff2d7230 */ /* 0x000fe20000004100 */
[----:B------:R-:W-:Y:S01]  /*123e0*/  F2FP.F16.E4M3.UNPACK_B R31, R31 ;  /* 0x0000001fff1f723e */ /* 0x000fe200020006ff */
[----:B------:R-:W-:-:S02]  /*123f0*/  HADD2.F32 R30, -RZ, R30.H1_H1 ;  /* 0x3000001eff1e7230 */ /* 0x000fc40000004100 */
[----:B------:R-:W-:Y:S02]  /*12400*/  HADD2.F32 R6, -RZ, R8.H0_H0 ;  /* 0x20000008ff067230 */ /* 0x000fe40000004100 */
[----:B------:R-:W-:Y:S02]  /*12410*/  HADD2.F32 R12, -RZ, R10.H0_H0 ;  /* 0x2000000aff0c7230 */ /* 0x000fe40000004100 */
[C---:B------:R-:W-:Y:S01]  /*12420*/  FMUL.FTZ R32, R30.reuse, R45 ;  /* 0x0000002d1e207220 */ /* 0x040fe20000410000 */
[----:B------:R-:W-:Y:S02]  /*12430*/  HADD2.F32 R15, -RZ, R15.H1_H1 ;  /* 0x3000000fff0f7230 */ /* 0x000fe40000004100 */
[----:B------:R-:W-:Y:S01]  /*12440*/  FMUL.FTZ R54, R30, R38 ;  /* 0x000000261e367220 */ /* 0x000fe20000410000 */
[----:B------:R-:W-:Y:S02]  /*12450*/  HADD2.F32 R20, -RZ, R14.H0_H0 ;  /* 0x2000000eff147230 */ /* 0x000fe40000004100 */
[----:B------:R-:W-:Y:S01]  /*12460*/  FMUL.FTZ R21, R6, R12 ;  /* 0x0000000c06157220 */ /* 0x000fe20000410000 */
[----:B------:R-:W-:-:S02]  /*12470*/  HADD2.F32 R5, -RZ, R4.H0_H0 ;  /* 0x20000004ff057230 */ /* 0x000fc40000004100 */
[C---:B------:R-:W-:Y:S01]  /*12480*/  FFMA.FTZ R55, R15.reuse, R38, -R32 ;  /* 0x000000260f377223 */ /* 0x040fe20000010820 */
[----:B------:R-:W-:Y:S01]  /*12490*/  FFMA.FTZ R54, R15, R45, R54 ;  /* 0x0000002d0f367223 */ /* 0x000fe20000010036 */
[----:B------:R-:W-:Y:S02]  /*124a0*/  HADD2.F32 R8, -RZ, R8.H1_H1 ;  /* 0x30000008ff087230 */ /* 0x000fe40000004100 */
[-C--:B------:R-:W-:Y:S01]  /*124b0*/  FMUL.FTZ R30, R6, R20.reuse ;  /* 0x00000014061e7220 */ /* 0x080fe20000410000 */
[C---:B------:R-:W-:Y:S01]  /*124c0*/  FFMA.FTZ R29, R5.reuse, R20, R21 ;  /* 0x00000014051d7223 */ /* 0x040fe20000010015 */
[----:B------:R-:W-:Y:S02]  /*124d0*/  HADD2.F32 R21, -RZ, R14.H1_H1 ;  /* 0x3000000eff157230 */ /* 0x000fe40000004100 */
[----:B------:R-:W-:Y:S02]  /*124e0*/  HADD2.F32 R15, -RZ, R10.H1_H1 ;  /* 0x3000000aff0f7230 */ /* 0x000fe40000004100 */
[----:B------:R-:W-:Y:S01]  /*124f0*/  FFMA.FTZ R30, R5, R12, -R30 ;  /* 0x0000000c051e7223 */ /* 0x000fe2000001081e */
[----:B------:R-:W-:-:S02]  /*12500*/  HADD2.F32 R4, -RZ, R4.H1_H1 ;  /* 0x30000004ff047230 */ /* 0x000fc40000004100 */
[C---:B------:R-:W-:Y:S01]  /*12510*/  FMUL.FTZ R33, R8.reuse, R21 ;  /* 0x0000001508217220 */ /* 0x040fe20000410000 */
[----:B------:R-:W-:Y:S02]  /*12520*/  HADD2.F32 R5, -RZ, R9.H0_H0 ;  /* 0x20000009ff057230 */ /* 0x000fe40000004100 */
[-C--:B------:R-:W-:Y:S01]  /*12530*/  FMUL.FTZ R6, R8, R15.reuse ;  /* 0x0000000f08067220 */ /* 0x080fe20000410000 */
[--C-:B------:R-:W-:Y:S02]  /*12540*/  HADD2.F32 R8, -RZ, R37.reuse.H0_H0 ;  /* 0x20000025ff087230 */ /* 0x100fe40000004100 */
[C---:B------:R-:W-:Y:S01]  /*12550*/  FFMA.FTZ R33, R4.reuse, R15, -R33 ;  /* 0x0000000f04217223 */ /* 0x040fe20000010821 */
[----:B------:R-:W-:Y:S02]  /*12560*/  HADD2.F32 R10, -RZ, R37.H1_H1 ;  /* 0x30000025ff0a7230 */ /* 0x000fe40000004100 */
[----:B------:R-:W-:Y:S01]  /*12570*/  FFMA.FTZ R32, R4, R21, R6 ;  /* 0x0000001504207223 */ /* 0x000fe20000010006 */
[----:B------:R-:W-:-:S02]  /*12580*/  HADD2.F32 R6, -RZ, R31.H0_H0 ;  /* 0x2000001fff067230 */ /* 0x000fc40000004100 */
[C---:B------:R-:W-:Y:S01]  /*12590*/  FMUL.FTZ R15, R5.reuse, R8 ;  /* 0x00000008050f7220 */ /* 0x040fe20000410000 */
[----:B------:R-:W-:Y:S01]  /*125a0*/  HADD2.F32 R4, -RZ, R3.H0_H0 ;  /* 0x20000003ff047230 */ /* 0x000fe20000004100 */
[----:B------:R-:W-:Y:S01]  /*125b0*/  F2FP.F16.E4M3.UNPACK_B R12, R42.H1 ;  /* 0x0000002aff0c723e */ /* 0x000fe200030006ff */
[----:B------:R-:W-:Y:S02]  /*125c0*/  HADD2.F32 R9, -RZ, R9.H1_H1 ;  /* 0x30000009ff097230 */ /* 0x000fe40000004100 */
[-C--:B------:R-:W-:Y:S01]  /*125d0*/  FMUL.FTZ R5, R5, R6.reuse ;  /* 0x0000000605057220 */ /* 0x080fe20000410000 */
[----:B------:R-:W-:Y:S02]  /*125e0*/  HADD2.F32 R3, -RZ, R3.H1_H1 ;  /* 0x30000003ff037230 */ /* 0x000fe40000004100 */
[C---:B------:R-:W-:Y:S01]  /*125f0*/  FFMA.FTZ R15, R4.reuse, R6, -R15 ;  /* 0x00000006040f7223 */ /* 0x040fe2000001080f */
[----:B------:R-:W-:Y:S02]  /*12600*/  HADD2.F32 R6, -RZ, R31.H1_H1 ;  /* 0x3000001fff067230 */ /* 0x000fe40000004100 */
[----:B------:R-:W-:Y:S01]  /*12610*/  FMUL.FTZ R20, R9, R10 ;  /* 0x0000000a09147220 */ /* 0x000fe20000410000 */
[----:B------:R-:W-:Y:S01]  /*12620*/  FFMA.FTZ R14, R4, R8, R5 ;  /* 0x00000008040e7223 */ /* 0x000fe20000010005 */
[----:B------:R-:W-:Y:S01]  /*12630*/  F2FP.F16.E4M3.UNPACK_B R5, R34.H1 ;  /* 0x00000022ff05723e */ /* 0x000fe200030006ff */
        /* <DEDUP_REMOVED lines=55> */
.L_x_6755:
[----:B------:R-:W-:Y:S05]  /*129b0*/  BSYNC B0 ;  /* 0x0000000000007941 */ /* 0x000fea0003800000 */
.L_x_6735:
        /* <DEDUP_REMOVED lines=8> */
.L_x_6732:
[----:B0---4-:R-:W4:Y:S02]  /*12a40*/  LDL R0, [R1+0x6c] ;  /* 0x00006c0001007983 */ /* 0x011f240000100800 */
[----:B----4-:R-:W-:-:S13]  /*12a50*/  R2UR UR4, R0 ;  /* 0x00000000000472ca */ /* 0x010fda00000e0000 */
[----:B------:R-:W-:-:S05]  /*12a60*/  IMAD.U32 R0, RZ, RZ, UR4 ;  /* 0x00000004ff007e24 */ /* 0x000fca000f8e00ff */
[----:B------:R-:W-:-:S13]  /*12a70*/  ISETP.NE.AND P0, PT, R0, 0x3, PT ;  /* 0x000000030000780c */ /* 0x000fda0003f05270 */
[----:B------:R-:W-:Y:S05]  /*12a80*/  @!P0 BRA `(.L_x_6770) ;  /* 0x0000000000048947 */ /* 0x000fea0003800000 */
[----:B------:R-:W-:Y:S01]  /*12a90*/  BPT.TRAP 0x1 ;  /* 0x000000040000795c */ /* 0x000fe20000300000 */
.L_x_6770:
[----:B------:R-:W-:Y:S01]  /*12aa0*/  IMAD R0, R231, 0x8, R18 ;  /* 0x00000008e7007824 */ /* 0x000fe200078e0212 */
[----:B--23--:R-:W-:-:S04]  /*12ab0*/  SHF.L.U32 R5, R234, 0x1f, RZ ;  /* 0x0000001fea057819 */ /* 0x00cfc800000006ff */
[----:B------:R0:W2:Y:S01]  /*12ac0*/  SYNCS.PHASECHK.TRANS64.TRYWAIT P1, [R0+URZ+0x2e830], R5 ;  /* 0x02e83005000075a7 */ /* 0x0000a2000802017f */
[----:B------:R-:W-:Y:S05]  /*12ad0*/  @!P0 BRA `(.L_x_6771) ;  /* 0x0000000000048947 */ /* 0x000fea0003800000 */
[----:B------:R-:W-:Y:S01]  /*12ae0*/  BPT.TRAP 0x1 ;  /* 0x000000040000795c */ /* 0x000fe20000300000 */
.L_x_6771:
[C---:B------:R-:W-:Y:S02]  /*12af0*/  LOP3.LUT R3, R27.reuse, 0xffffff80, RZ, 0xc0, !PT ;  /* 0xffffff801b037812 */ /* 0x040fe400078ec0ff */
[----:B------:R-:W-:-:S03]  /*12b00*/  LEA.HI R27, R27, R24, RZ, 0x1 ;  /* 0x000000181b1b7211 */ /* 0x000fc600078f08ff */
[----:B------:R-:W-:Y:S01]  /*12b10*/  IMAD.IADD R26, R26, 0x1, -R3 ;  /* 0x000000011a1a7824 */ /* 0x000fe200078e0a03 */
[----:B------:R-:W-:-:S04]  /*12b20*/  LOP3.LUT R27, R27, 0x3fffffe, RZ, 0xc0, !PT ;  /* 0x03fffffe1b1b7812 */ /* 0x000fc800078ec0ff */
[----:B------:R-:W-:Y:S01]  /*12b30*/  SHF.R.S32.HI R7, RZ, 0x1f, R26 ;  /* 0x0000001fff077819 */ /* 0x000fe2000001141a */
[----:B------:R-:W-:-:S03]  /*12b40*/  IMAD.IADD R27, R24, 0x1, -R27 ;  /* 0x00000001181b7824 */ /* 0x000fc600078e0a1b */
[CC--:B------:R-:W-:Y:S02]  /*12b50*/  LEA.HI R3, R7.reuse, R26.reuse, RZ, 0x2 ;  /* 0x0000001a07037211 */ /* 0x0c0fe400078f10ff */
[----:B------:R-:W-:Y:S02]  /*12b60*/  LEA.HI R7, R7, R26, RZ, 0x5 ;  /* 0x0000001a07077211 */ /* 0x000fe400078f28ff */
[--C-:B------:R-:W-:Y:S02]  /*12b70*/  SHF.R.S32.HI R4, RZ, 0x2, R3.reuse ;  /* 0x00000002ff047819 */ /* 0x100fe40000011403 */
[----:B------:R-:W-:Y:S02]  /*12b80*/  SHF.R.S32.HI R3, RZ, 0x1f, R3 ;  /* 0x0000001fff037819 */ /* 0x000fe40000011403 */
[----:B------:R-:W-:Y:S02]  /*12b90*/  SHF.R.S32.HI R7, RZ, 0x5, R7 ;  /* 0x00000005ff077819 */ /* 0x000fe40000011407 */
[----:B------:R-:W-:-:S04]  /*12ba0*/  LEA.HI R3, R3, R4, RZ, 0x3 ;  /* 0x0000000403037211 */ /* 0x000fc800078f18ff */
[----:B-----5:R-:W-:Y:S01]  /*12bb0*/  LOP3.LUT R9, R3, 0xfffffff8, RZ, 0xc0, !PT ;  /* 0xfffffff803097812 */ /* 0x020fe200078ec0ff */
[----:B------:R-:W-:-:S04]  /*12bc0*/  VIADD R3, R18, 0x20400 ;  /* 0x0002040012037836 */ /* 0x000fc80000000000 */
[----:B------:R-:W-:Y:S01]  /*12bd0*/  IMAD.IADD R4, R4, 0x1, -R9 ;  /* 0x0000000104047824 */ /* 0x000fe200078e0a09 */
[----:B------:R-:W-:-:S03]  /*12be0*/  SHF.R.U32.HI R3, RZ, 0x4, R3 ;  /* 0x00000004ff037819 */ /* 0x000fc60000011603 */
[----:B------:R-:W-:Y:S01]  /*12bf0*/  IMAD R4, R7, 0x10, R4 ;  /* 0x0000001007047824 */ /* 0x000fe200078e0204 */
[----:B------:R-:W-:Y:S01]  /*12c00*/  LOP3.LUT R3, R3, 0x3fff, RZ, 0xc0, !PT ;  /* 0x00003fff03037812 */ /* 0x000fe200078ec0ff */
[----:B--2---:R-:W-:Y:S06]  /*12c10*/  @P1 BRA `(.L_x_6772) ;  /* 0x0000000000081947 */ /* 0x004fec0003800000 */
[----:B------:R-:W2:Y:S02]  /*12c20*/  SYNCS.PHASECHK.TRANS64.TRYWAIT P1, [R0+URZ+0x2e830], R5 ;  /* 0x02e83005000075a7 */ /* 0x000ea4000802017f */
[----:B--2---:R-:W-:Y:S05]  /*12c30*/  @!P1 BRA `(.L_x_6773) ;  /* 0x0000021c00109947 */ /* 0x004fea0003800000 */
.L_x_6772:
[----:B------:R-:W3:Y:S01]  /*12c40*/  S2R R6, SR_TID.X ;  /* 0x0000000000067919 */ /* 0x000ee20000002100 */
[----:B------:R-:W-:Y:S01]  /*12c50*/  LOP3.LUT R3, R3, 0x10000, RZ, 0xfc, !PT ;  /* 0x0001000003037812 */ /* 0x000fe200078efcff */
[----:B------:R-:W-:Y:S05]  /*12c60*/  WARPSYNC.ALL ;  /* 0x0000000000007948 */ /* 0x000fea0003800000 */
[----:B------:R4:W-:Y:S01]  /*12c70*/  STL [R1+0x48], R3 ;  /* 0x0000480301007387 */ /* 0x0009e20000100800 */
[----:B------:R-:W-:Y:S01]  /*12c80*/  IMAD R233, R27, 0x40, R4 ;  /* 0x000000401be97824 */ /* 0x000fe200078e0204 */
[----:B---3--:R-:W-:-:S04]  /*12c90*/  LOP3.LUT R6, R6, 0x7f, RZ, 0xc0, !PT ;  /* 0x0000007f06067812 */ /* 0x008fc800078ec0ff */
[----:B------:R-:W-:Y:S01]  /*12ca0*/  ISETP.NE.AND P1, PT, R6, RZ, PT ;  /* 0x000000ff0600720c */ /* 0x000fe20003f25270 */
[----:B------:R-:W-:Y:S01]  /*12cb0*/  IMAD R4, R231, 0x700, R3 ;  /* 0x00000700e7047824 */ /* 0x000fe200078e0203 */
[----:B------:R-:W3:Y:S03]  /*12cc0*/  LDL.LU R138, [R1+0x5c] ;  /* 0x00005c00018a7983 */ /* 0x000ee60000300800 */
[----:B------:R-:W-:Y:S02]  /*12cd0*/  VIADD R8, R4, 0x200 ;  /* 0x0000020004087836 */ /* 0x000fe40000000000 */
[----:B0-2---:R-:W-:Y:S02]  /*12ce0*/  IMAD.MOV.U32 R5, RZ, RZ, 0x40000040 ;  /* 0x40000040ff057424 */ /* 0x005fe400078e00ff */
[----:B------:R-:W-:Y:S01]  /*12cf0*/  IMAD.MOV.U32 R9, RZ, RZ, 0x40000040 ;  /* 0x40000040ff097424 */ /* 0x000fe200078e00ff */
[----:B------:R-:W-:-:S02]  /*12d00*/  R2UR UR14, R8 ;  /* 0x00000000080e72ca */ /* 0x000fc400000e0000 */
[C---:B------:R-:W-:Y:S01]  /*12d10*/  R2UR UR6, R4.reuse ;  /* 0x00000000040672ca */ /* 0x040fe200000e0000 */
[----:B------:R-:W-:Y:S01]  /*12d20*/  WARPGROUP.ARRIVE ;  /* 0x00000000000079c5 */ /* 0x000fe20000000000 */
[----:B------:R-:W-:Y:S01]  /*12d30*/  LOP3.LUT R8, R25, 0x10000, RZ, 0xfc, !PT ;  /* 0x0001000019087812 */ /* 0x000fe200078efcff */
[----:B------:R-:W-:Y:S01]  /*12d40*/  VIADD R6, R4, 0x100 ;  /* 0x0000010004067836 */ /* 0x000fe20000000000 */
[----:B------:R-:W-:Y:S01]  /*12d50*/  R2UR UR7, R5 ;  /* 0x00000000050772ca */ /* 0x000fe200000e0000 */
[----:B------:R-:W-:Y:S01]  /*12d60*/  IMAD.MOV.U32 R7, RZ, RZ, 0x40000040 ;  /* 0x40000040ff077424 */ /* 0x000fe200078e00ff */
[----:B------:R-:W-:Y:S01]  /*12d70*/  R2UR UR4, R8 ;  /* 0x00000000080472ca */ /* 0x000fe200000e0000 */
[C---:B------:R-:W-:Y:S01]  /*12d80*/  VIADD R10, R4.reuse, 0x300 ;  /* 0x00000300040a7836 */ /* 0x040fe20000000000 */
[----:B------:R-:W-:Y:S01]  /*12d90*/  R2UR UR5, R9 ;  /* 0x00000000090572ca */ /* 0x000fe200000e0000 */
[----:B------:R-:W-:Y:S01]  /*12da0*/  IMAD.MOV.U32 R11, RZ, RZ, 0x40000040 ;  /* 0x40000040ff0b7424 */ /* 0x000fe200078e00ff */
[----:B------:R-:W2:Y:S01]  /*12db0*/  LDL R194, [R1+0x18] ;  /* 0x0000180001c27983 */ /* 0x000ea20000100800 */
[----:B------:R-:W-:-:S02]  /*12dc0*/  VIADD R12, R4, 0x600 ;  /* 0x00000600040c7836 */ /* 0x000fc40000000000 */
[----:B------:R-:W-:Y:S01]  /*12dd0*/  IMAD.MOV.U32 R13, RZ, RZ, 0x40000040 ;  /* 0x40000040ff0d7424 */ /* 0x000fe200078e00ff */
[----:B------:R-:W5:Y:S01]  /*12de0*/  LDL R192, [R1+0x1c] ;  /* 0x00001c0001c07983 */ /* 0x000f620000100800 */
[----:B-1----:R-:W-:Y:S02]  /*12df0*/  VIADD R14, R4, 0x204 ;  /* 0x00000204040e7836 */ /* 0x002fe40000000000 */
[----:B------:R-:W-:Y:S01]  /*12e00*/  IMAD.MOV.U32 R15, RZ, RZ, 0x40000040 ;  /* 0x40000040ff0f7424 */ /* 0x000fe200078e00ff */
[----:B------:R-:W5:Y:S03]  /*12e10*/  LDL R141, [R1+0x44] ;  /* 0x00004400018d7983 */ /* 0x000f660000100800 */
[----:B------:R-:W-:Y:S01]  /*12e20*/  QGMMA.64x32x32.F32.E4M3.E4M3 R120, gdesc[UR4], RZ, !UPT, gsb0 ;  /* 0x00600000047879f3 */ /* 0x000fe2000c0008ff */
[----:B------:R-:W-:Y:S02]  /*12e30*/  R2UR UR10, R6 ;  /* 0x00000000060a72ca */ /* 0x000fe400000e0000 */
[----:B------:R-:W-:-:S02]  /*12e40*/  R2UR UR11, R7 ;  /* 0x00000000070b72ca */ /* 0x000fc400000e0000 */
[----:B------:R-:W-:Y:S02]  /*12e50*/  R2UR UR8, R8 ;  /* 0x00000000080872ca */ /* 0x000fe400000e0000 */
[----:B------:R-:W-:Y:S01]  /*12e60*/  R2UR UR9, R9 ;  /* 0x00000000090972ca */ /* 0x000fe200000e0000 */
[----:B------:R-:W-:Y:S02]  /*12e70*/  WARPGROUP.DEPBAR.LE gsb0, 0x0 ;  /* 0x00008000000079c5 */ /* 0x000fe40000010000 */
[----:B------:R-:W-:-:S10]  /*12e80*/  WARPGROUP.ARRIVE ;  /* 0x00000000000079c5 */ /* 0x000fd40000000000 */
[----:B------:R-:W-:Y:S01]  /*12e90*/  QGMMA.64x32x32.F32.E4M3.E4M3 R104, gdesc[UR8], RZ, !UPT, gsb0 ;  /* 0x00600000086879f3 */ /* 0x000fe2000c0008ff */
[C---:B------:R-:W-:Y:S02]  /*12ea0*/  R2UR UR15, R9.reuse ;  /* 0x00000000090f72ca */ /* 0x040fe400000e0000 */
[----:B------:R-:W-:Y:S02]  /*12eb0*/  R2UR UR12, R8 ;  /* 0x00000000080c72ca */ /* 0x000fe400000e0000 */
[----:B------:R-:W-:Y:S01]  /*12ec0*/  R2UR UR13, R9 ;  /* 0x00000000090d72ca */ /* 0x000fe200000e0000 */
[----:B------:R-:W-:Y:S02]  /*12ed0*/  WARPGROUP.DEPBAR.LE gsb0, 0x0 ;  /* 0x00008000000079c5 */ /* 0x000fe40000010000 */
[----:B------:R-:W-:-:S10]  /*12ee0*/  WARPGROUP.ARRIVE ;  /* 0x00000000000079c5 */ /* 0x000fd40000000000 */
[----:B------:R-:W-:Y:S01]  /*12ef0*/  QGMMA.64x32x32.F32.E4M3.E4M3 R88, gdesc[UR12], RZ, !UPT, gsb0 ;  /* 0x006000000c5879f3 */ /* 0x000fe2000c0008ff */
[----:B------:R-:W-:Y:S02]  /*12f00*/  R2UR UR18, R10 ;  /* 0x000000000a1272ca */ /* 0x000fe400000e0000 */
[----:B------:R-:W-:Y:S02]  /*12f10*/  R2UR UR19, R11 ;  /* 0x000000000b1372ca */ /* 0x000fe400000e0000 */
[----:B------:R-:W-:Y:S02]  /*12f20*/  R2UR UR16, R8 ;  /* 0x00000000081072ca */ /* 0x000fe400000e0000 */
[----:B------:R-:W-:Y:S01]  /*12f30*/  R2UR UR17, R9 ;  /* 0x00000000091172ca */ /* 0x000fe200000e0000 */
[----:B------:R-:W-:Y:S02]  /*12f40*/  WARPGROUP.DEPBAR.LE gsb0, 0x0 ;  /* 0x00008000000079c5 */ /* 0x000fe40000010000 */
[----:B------:R-:W-:-:S10]  /*12f50*/  WARPGROUP.ARRIVE ;  /* 0x00000000000079c5 */ /* 0x000fd40000000000 */
[----:B------:R-:W-:Y:S01]  /*12f60*/  QGMMA.64x32x32.F32.E4M3.E4M3 R72, gdesc[UR16], RZ, !UPT, gsb0 ;  /* 0x00600000104879f3 */ /* 0x000fe2000c0008ff */
[----:B------:R-:W-:Y:S01]  /*12f70*/  VIADD R6, R4, 0x400 ;  /* 0x0000040004067836 */ /* 0x000fe20000000000 */
        /* <DEDUP_REMOVED lines=19> */
[----:B------:R-:W-:Y:S02]  /*130b0*/  VIADD R10, R4, 0x102 ;  /* 0x00000102040a7836 */ /* 0x000fe40000000000 */
[----:B------:R-:W-:Y:S01]  /*130c0*/  IMAD.MOV.U32 R11, RZ, RZ, 0x40000040 ;  /* 0x40000040ff0b7424 */ /* 0x000fe200078e00ff */
[----:B------:R-:W-:-:S02]  /*130d0*/  WARPGROUP.DEPBAR.LE gsb0, 0x0 ;  /* 0x00008000000079c5 */ /* 0x000fc40000010000 */
[----:B------:R-:W-:-:S07]  /*130e0*/  WARPGROUP.ARRIVE ;  /* 0x00000000000079c5 */ /* 0x000fce0000000000 */
[----:B------:R-:W-:Y:S01]  /*130f0*/  QGMMA.64x32x32.F32.E4M3.E4M3 R24, gdesc[UR28], RZ, !UPT, gsb0 ;  /* 0x006000001c1879f3 */ /* 0x000fe2000c0008ff */
[----:B------:R-:W-:Y:S01]  /*13100*/  R2UR UR10, R10 ;  /* 0x000000000a0a72ca */ /* 0x000fe200000e0000 */
[C---:B------:R-:W-:Y:S01]  /*13110*/  VIADD R10, R4.reuse, 0x402 ;  /* 0x00000402040a7836 */ /* 0x040fe20000000000 */
[----:B------:R-:W-:Y:S01]  /*13120*/  R2UR UR11, R11 ;  /* 0x000000000b0b72ca */ /* 0x000fe200000e0000 */
[----:B------:R-:W-:Y:S02]  /*13130*/  IMAD.MOV.U32 R11, RZ, RZ, 0x40000040 ;  /* 0x40000040ff0b7424 */ /* 0x000fe400078e00ff */
[----:B------:R-:W-:Y:S01]  /*13140*/  VIADD R6, R4, 0x2 ;  /* 0x0000000204067836 */ /* 0x000fe20000000000 */
[----:B------:R-:W-:Y:S01]  /*13150*/  R2UR UR22, R10 ;  /* 0x000000000a1672ca */ /* 0x000fe200000e0000 */
[----:B------:R-:W-:Y:S01]  /*13160*/  IMAD.MOV.U32 R7, RZ, RZ, 0x40000040 ;  /* 0x40000040ff077424 */ /* 0x000fe200078e00ff */
[----:B------:R-:W-:Y:S01]  /*13170*/  R2UR UR23, R11 ;  /* 0x000000000b1772ca */ /* 0x000fe200000e0000 */
[----:B------:R-:W-:-:S02]  /*13180*/  VIADD R10, R8, 0x2 ;  /* 0x00000002080a7836 */ /* 0x000fc40000000000 */
[----:B------:R-:W-:Y:S01]  /*13190*/  IMAD.MOV.U32 R11, RZ, RZ, 0x40000040 ;  /* 0x40000040ff0b7424 */ /* 0x000fe200078e00ff */
        /* <DEDUP_REMOVED lines=9> */
[----:B------:R-:W-:Y:S01]  /*13230*/  VIADD R12, R4, 0x202 ;  /* 0x00000202040c7836 */ /* 0x000fe20000000000 */
[----:B------:R-:W-:Y:S02]  /*13240*/  WARPGROUP.DEPBAR.LE gsb0, 0x0 ;  /* 0x00008000000079c5 */ /* 0x000fe40000010000 */
[----:B------:R-:W-:-:S09]  /*13250*/  WARPGROUP.ARRIVE ;  /* 0x00000000000079c5 */ /* 0x000fd20000000000 */
[----:B------:R-:W-:Y:S01]  /*13260*/  QGMMA.64x32x32.F32.E4M3.E4M3 R104, gdesc[UR8], R104, gsb0 ;  /* 0x00600000086879f3 */ /* 0x000fe20008000868 */
        /* <DEDUP_REMOVED lines=8> */
[----:B------:R-:W-:Y:S02]  /*132f0*/  VIADD R6, R4, 0x302 ;  /* 0x0000030204067836 */ /* 0x000fe40000000000 */
[----:B------:R-:W-:Y:S01]  /*13300*/  IMAD.MOV.U32 R7, RZ, RZ, 0x40000040 ;  /* 0x40000040ff077424 */ /* 0x000fe200078e00ff */
[----:B------:R-:W-:Y:S02]  /*13310*/  R2UR UR16, R10 ;  /* 0x000000000a1072ca */ /* 0x000fe400000e0000 */
[----:B------:R-:W-:Y:S02]  /*13320*/  R2UR UR18, R6 ;  /* 0x00000000061272ca */ /* 0x000fe400000e0000 */
[----:B------:R-:W-:Y:S02]  /*13330*/  R2UR UR19, R7 ;  /* 0x00000000071372ca */ /* 0x000fe400000e0000 */
[----:B------:R-:W-:Y:S01]  /*13340*/  R2UR UR17, R11 ;  /* 0x000000000b1172ca */ /* 0x000fe200000e0000 */
[----:B------:R-:W-:-:S02]  /*13350*/  WARPGROUP.DEPBAR.LE gsb0, 0x0 ;  /* 0x00008000000079c5 */ /* 0x000fc40000010000 */
        /* <DEDUP_REMOVED lines=22> */
[----:B------:R-:W-:-:S02]  /*134c0*/  VIADD R6, R4, 0x4 ;  /* 0x0000000404067836 */ /* 0x000fc40000000000 */
[----:B------:R-:W-:Y:S01]  /*134d0*/  IMAD.MOV.U32 R7, RZ, RZ, 0x40000040 ;  /* 0x40000040ff077424 */ /* 0x000fe200078e00ff */
[----:B------:R-:W-:Y:S02]  /*134e0*/  WARPGROUP.DEPBAR.LE gsb0, 0x0 ;  /* 0x00008000000079c5 */ /* 0x000fe40000010000 */
[----:B------:R-:W-:-:S07]  /*134f0*/  WARPGROUP.ARRIVE ;  /* 0x00000000000079c5 */ /* 0x000fce0000000000 */
[----:B------:R-:W-:Y:S01]  /*13500*/  QGMMA.64x32x32.F32.E4M3.E4M3 R24, gdesc[UR28], R24, gsb0 ;  /* 0x006000001c1879f3 */ /* 0x000fe20008000818 */
[----:B------:R-:W-:Y:S01]  /*13510*/  R2UR UR6, R6 ;  /* 0x00000000060672ca */ /* 0x000fe200000e0000 */
[----:B------:R-:W-:Y:S01]  /*13520*/  VIADD R6, R4, 0x304 ;  /* 0x0000030404067836 */ /* 0x000fe20000000000 */
[----:B------:R-:W-:Y:S01]  /*13530*/  R2UR UR7, R7 ;  /* 0x00000000070772ca */ /* 0x000fe200000e0000 */
[----:B------:R-:W-:-:S03]  /*13540*/  IMAD.MOV.U32 R7, RZ, RZ, 0x40000040 ;  /* 0x40000040ff077424 */ /* 0x000fc600078e00ff */
[----:B------:R-:W-:Y:S01]  /*13550*/  R2UR UR18, R6 ;  /* 0x00000000061272ca */ /* 0x000fe200000e0000 */
[----:B------:R-:W-:Y:S01]  /*13560*/  VIADD R6, R8, 0x4 ;  /* 0x0000000408067836 */ /* 0x000fe20000000000 */
[----:B------:R-:W-:Y:S01]  /*13570*/  R2UR UR19, R7 ;  /* 0x00000000071372ca */ /* 0x000fe200000e0000 */
[----:B------:R-:W-:-:S03]  /*13580*/  IMAD.MOV.U32 R7, RZ, RZ, 0x40000040 ;  /* 0x40000040ff077424 */ /* 0x000fc600078e00ff */
        /* <DEDUP_REMOVED lines=50> */
[----:B------:R-:W-:Y:S01]  /*138b0*/  VIADD R12, R4, 0x6 ;  /* 0x00000006040c7836 */ /* 0x000fe20000000000 */
[----:B------:R-:W-:-:S02]  /*138c0*/  WARPGROUP.DEPBAR.LE gsb0, 0x0 ;  /* 0x00008000000079c5 */ /* 0x000fc40000010000 */
[----:B------:R-:W-:-:S09]  /*138d0*/  WARPGROUP.ARRIVE ;  /* 0x00000000000079c5 */ /* 0x000fd20000000000 */
[----:B------:R-:W-:Y:S01]  /*138e0*/  QGMMA.64x32x32.F32.E4M3.E4M3 R24, gdesc[UR28], R24, gsb0 ;  /* 0x006000001c1879f3 */ /* 0x000fe20008000818 */
[----:B------:R-:W-:Y:S01]  /*138f0*/  R2UR UR6, R12 ;  /* 0x000000000c0672ca */ /* 0x000fe200000e0000 */
[C---:B------:R-:W-:Y:S02]  /*13900*/  VIADD R14, R4.reuse, 0x106 ;  /* 0x00000106040e7836 */ /* 0x040fe40000000000 */
[C---:B------:R-:W-:Y:S02]  /*13910*/  VIADD R20, R4.reuse, 0x206 ;  /* 0x0000020604147836 */ /* 0x040fe40000000000 */
[----:B------:R-:W-:Y:S01]  /*13920*/  VIADD R12, R4, 0x306 ;  /* 0x00000306040c7836 */ /* 0x000fe20000000000 */
[----:B------:R-:W-:Y:S01]  /*13930*/  R2UR UR10, R14 ;  /* 0x000000000e0a72ca */ /* 0x000fe200000e0000 */
[----:B------:R-:W-:Y:S01]  /*13940*/  VIADD R14, R4, 0x406 ;  /* 0x00000406040e7836 */ /* 0x000fe20000000000 */
[----:B------:R-:W-:Y:S01]  /*13950*/  R2UR UR14, R20 ;  /* 0x00000000140e72ca */ /* 0x000fe200000e0000 */
[----:B------:R-:W-:Y:S01]  /*13960*/  VIADD R20, R4, 0x506 ;  /* 0x0000050604147836 */ /* 0x000fe20000000000 */
[----:B------:R-:W-:Y:S01]  /*13970*/  R2UR UR18, R12 ;  /* 0x000000000c1272ca */ /* 0x000fe200000e0000 */
[----:B------:R-:W-:-:S02]  /*13980*/  VIADD R12, R4, 0x606 ;  /* 0x00000606040c7836 */ /* 0x000fc40000000000 */
[----:B------:R-:W-:Y:S02]  /*13990*/  IMAD.MOV.U32 R13, RZ, RZ, 0x40000040 ;  /* 0x40000040ff0d7424 */ /* 0x000fe400078e00ff */
[----:B------:R-:W-:Y:S02]  /*139a0*/  VIADD R4, R8, 0x6 ;  /* 0x0000000608047836 */ /* 0x000fe40000000000 */
[----:B------:R-:W-:Y:S01]  /*139b0*/  IMAD.MOV.U32 R5, RZ, RZ, 0x40000040 ;  /* 0x40000040ff057424 */ /* 0x000fe200078e00ff */
[----:B------:R-:W-:Y:S02]  /*139c0*/  R2UR UR7, R13 ;  /* 0x000000000d0772ca */ /* 0x000fe400000e0000 */
[----:B------:R-:W-:Y:S02]  /*139d0*/  R2UR UR4, R4 ;  /* 0x00000000040472ca */ /* 0x000fe400000e0000 */
[----:B------:R-:W-:Y:S01]  /*139e0*/  R2UR UR5, R5 ;  /* 0x00000000050572ca */ /* 0x000fe200000e0000 */
[----:B------:R-:W-:-:S02]  /*139f0*/  WARPGROUP.DEPBAR.LE gsb0, 0x0 ;  /* 0x00008000000079c5 */ /* 0x000fc40000010000 */
[----:B------:R-:W-:-:S10]  /*13a00*/  WARPGROUP.ARRIVE ;  /* 0x00000000000079c5 */ /* 0x000fd40000000000 */
[----:B------:R-:W-:Y:S01]  /*13a10*/  QGMMA.64x32x32.F32.E4M3.E4M3 R120, gdesc[UR4], R120, gsb0 ;  /* 0x00600000047879f3 */ /* 0x000fe20008000878 */
[----:B------:R-:W-:Y:S01]  /*13a20*/  IMAD.MOV.U32 R15, RZ, RZ, 0x40000040 ;  /* 0x40000040ff0f7424 */ /* 0x000fe200078e00ff */
[C---:B------:R-:W-:Y:S02]  /*13a30*/  R2UR UR8, R4.reuse ;  /* 0x00000000040872ca */ /* 0x040fe400000e0000 */
[----:B------:R-:W-:Y:S01]  /*13a40*/  R2UR UR9, R5 ;  /* 0x00000000050972ca */ /* 0x000fe200000e0000 */
[----:B------:R-:W-:Y:S01]  /*13a50*/  IMAD.MOV.U32 R21, RZ, RZ, 0x40000040 ;  /* 0x40000040ff157424 */ /* 0x000fe200078e00ff */
[----:B------:R-:W-:Y:S02]  /*13a60*/  R2UR UR11, R15 ;  /* 0x000000000f0b72ca */ /* 0x000fe400000e0000 */
[C---:B------:R-:W-:Y:S02]  /*13a70*/  R2UR UR12, R4.reuse ;  /* 0x00000000040c72ca */ /* 0x040fe400000e0000 */
[C---:B------:R-:W-:Y:S01]  /*13a80*/  R2UR UR13, R5.reuse ;  /* 0x00000000050d72ca */ /* 0x040fe200000e0000 */
[----:B------:R-:W-:Y:S01]  /*13a90*/  IMAD.MOV.U32 R13, RZ, RZ, 0x40000040 ;  /* 0x40000040ff0d7424 */ /* 0x000fe200078e00ff */
[----:B------:R-:W-:Y:S01]  /*13aa0*/  R2UR UR16, R4 ;  /* 0x00000000041072ca */ /* 0x000fe200000e0000 */
[----:B------:R-:W-:Y:S01]  /*13ab0*/  @!P1 VIADD R0, R0, 0x2e840 ;  /* 0x0002e84000009836 */ /* 0x000fe20000000000 */
[----:B------:R-:W-:Y:S01]  /*13ac0*/  R2UR UR17, R5 ;  /* 0x00000000051172ca */ /* 0x000fe200000e0000 */
[----:B------:R-:W-:Y:S01]  /*13ad0*/  ULDC UR4, c[0x0][0x9dc] ;  /* 0x0002770000047ab9 */ /* 0x000fe20000000800 */
[----:B------:R-:W-:-:S02]  /*13ae0*/  WARPGROUP.DEPBAR.LE gsb0, 0x0 ;  /* 0x00008000000079c5 */ /* 0x000fc40000010000 */
[----:B------:R-:W-:-:S06]  /*13af0*/  WARPGROUP.ARRIVE ;  /* 0x00000000000079c5 */ /* 0x000fcc0000000000 */
[----:B------:R-:W-:Y:S01]  /*13b00*/  QGMMA.64x32x32.F32.E4M3.E4M3 R104, gdesc[UR8], R104, gsb0 ;  /* 0x00600000086879f3 */ /* 0x000fe20008000868 */
[----:B------:R-:W-:Y:S02]  /*13b10*/  R2UR UR15, R21 ;  /* 0x00000000150f72ca */ /* 0x000fe400000e0000 */
[----:B------:R-:W-:Y:S02]  /*13b20*/  WARPGROUP.DEPBAR.LE gsb0, 0x0 ;  /* 0x00008000000079c5 */ /* 0x000fe40000010000 */
[----:B------:R-:W-:-:S09]  /*13b30*/  WARPGROUP.ARRIVE ;  /* 0x00000000000079c5 */ /* 0x000fd20000000000 */
[----:B------:R-:W-:Y:S01]  /*13b40*/  QGMMA.64x32x32.F32.E4M3.E4M3 R88, gdesc[UR12], R88, gsb0 ;  /* 0x006000000c5879f3 */ /* 0x000fe20008000858 */
[----:B------:R-:W-:Y:S01]  /*13b50*/  R2UR UR19, R13 ;  /* 0x000000000d1372ca */ /* 0x000fe200000e0000 */
[----:B------:R-:W-:Y:S01]  /*13b60*/  IMAD.MOV.U32 R15, RZ, RZ, 0x40000040 ;  /* 0x40000040ff0f7424 */ /* 0x000fe200078e00ff */
[----:B------:R-:W-:Y:S02]  /*13b70*/  WARPGROUP.DEPBAR.LE gsb0, 0x0 ;  /* 0x00008000000079c5 */ /* 0x000fe40000010000 */
[----:B------:R-:W-:-:S09]  /*13b80*/  WARPGROUP.ARRIVE ;  /* 0x00000000000079c5 */ /* 0x000fd20000000000 */
[----:B------:R-:W-:Y:S01]  /*13b90*/  QGMMA.64x32x32.F32.E4M3.E4M3 R72, gdesc[UR16], R72, gsb0 ;  /* 0x00600000104879f3 */ /* 0x000fe20008000848 */
[----:B------:R-:W-:Y:S02]  /*13ba0*/  R2UR UR22, R14 ;  /* 0x000000000e1672ca */ /* 0x000fe400000e0000 */
[----:B------:R-:W-:Y:S02]  /*13bb0*/  R2UR UR23, R15 ;  /* 0x000000000f1772ca */ /* 0x000fe400000e0000 */
[----:B------:R-:W-:Y:S02]  /*13bc0*/  R2UR UR20, R4 ;  /* 0x00000000041472ca */ /* 0x000fe400000e0000 */
[----:B------:R-:W-:Y:S01]  /*13bd0*/  R2UR UR21, R5 ;  /* 0x00000000051572ca */ /* 0x000fe200000e0000 */
[----:B------:R-:W-:Y:S01]  /*13be0*/  IMAD.MOV.U32 R21, RZ, RZ, 0x40000040 ;  /* 0x40000040ff157424 */ /* 0x000fe200078e00ff */
[----:B------:R-:W-:Y:S02]  /*13bf0*/  R2UR UR26, R20 ;  /* 0x00000000141a72ca */ /* 0x000fe400000e0000 */
[----:B------:R-:W-:-:S02]  /*13c00*/  R2UR UR24, R4 ;  /* 0x00000000041872ca */ /* 0x000fc400000e0000 */
[----:B------:R-:W-:Y:S01]  /*13c10*/  R2UR UR25, R5 ;  /* 0x00000000051972ca */ /* 0x000fe200000e0000 */
[----:B------:R-:W-:Y:S01]  /*13c20*/  IMAD.MOV.U32 R13, RZ, RZ, 0x40000040 ;  /* 0x40000040ff0d7424 */ /* 0x000fe200078e00ff */
[----:B------:R-:W-:Y:S02]  /*13c30*/  WARPGROUP.DEPBAR.LE gsb0, 0x0 ;  /* 0x00008000000079c5 */ /* 0x000fe40000010000 */
[----:B------:R-:W-:Y:S01]  /*13c40*/  WARPGROUP.ARRIVE ;  /* 0x00000000000079c5 */ /* 0x000fe20000000000 */
[----:B------:R-:W-:Y:S01]  /*13c50*/  R2UR UR30, R12 ;  /* 0x000000000c1e72ca */ /* 0x000fe200000e0000 */
[----:B------:R-:W0:Y:S04]  /*13c60*/  LDC.64 R14, c[0x0][0x9e0] ;  /* 0x00027800ff0e7b82 */ /* 0x000e280000000a00 */
[----:B------:R-:W-:Y:S01]  /*13c70*/  QGMMA.64x32x32.F32.E4M3.E4M3 R56, gdesc[UR20], R56, gsb0 ;  /* 0x00600000143879f3 */ /* 0x000fe20008000838 */
[----:B------:R-:W-:-:S02]  /*13c80*/  R2UR UR27, R21 ;  /* 0x00000000151b72ca */ /* 0x000fc400000e0000 */
[----:B------:R-:W-:Y:S02]  /*13c90*/  WARPGROUP.DEPBAR.LE gsb0, 0x0 ;  /* 0x00008000000079c5 */ /* 0x000fe40000010000 */
[----:B------:R-:W-:-:S09]  /*13ca0*/  WARPGROUP.ARRIVE ;  /* 0x00000000000079c5 */ /* 0x000fd20000000000 */
[----:B------:R-:W-:Y:S01]  /*13cb0*/  QGMMA.64x32x32.F32.E4M3.E4M3 R40, gdesc[UR24], R40, gsb0 ;  /* 0x00600000182879f3 */ /* 0x000fe20008000828 */
[----:B------:R-:W-:Y:S02]  /*13cc0*/  R2UR UR31, R13 ;  /* 0x000000000d1f72ca */ /* 0x000fe400000e0000 */
[----:B------:R-:W-:Y:S02]  /*13cd0*/  R2UR UR28, R4 ;  /* 0x00000000041c72ca */ /* 0x000fe400000e0000 */
[----:B------:R-:W-:Y:S01]  /*13ce0*/  R2UR UR29, R5 ;  /* 0x00000000051d72ca */ /* 0x000fe200000e0000 */
[----:B------:R-:W-:Y:S02]  /*13cf0*/  WARPGROUP.DEPBAR.LE gsb0, 0x0 ;  /* 0x00008000000079c5 */ /* 0x000fe40000010000 */
[----:B------:R-:W-:-:S10]  /*13d00*/  WARPGROUP.ARRIVE ;  /* 0x00000000000079c5 */ /* 0x000fd40000000000 */
[----:B------:R-:W-:Y:S01]  /*13d10*/  QGMMA.64x32x32.F32.E4M3.E4M3 R24, gdesc[UR28], R24, gsb0 ;  /* 0x006000001c1879f3 */ /* 0x000fe20008000818 */
[----:B------:R-:W-:-:S04]  /*13d20*/  IMAD.MOV.U32 R12, RZ, RZ, -0xe0 ;  /* 0xffffff20ff0c7424 */ /* 0x000fc800078e00ff */
[----:B----4-:R-:W-:Y:S01]  /*13d30*/  IMAD R3, R139, R12, 0xe0 ;  /* 0x000000e08b037424 */ /* 0x010fe200078e020c */
[----:B------:R-:W-:-:S03]  /*13d40*/  @!P1 PRMT R0, RZ, 0x654, R0 ;  /* 0x00000654ff009816 */ /* 0x000fc60000000000 */
[----:B--2---:R-:W-:Y:S01]  /*13d50*/  IMAD.IADD R143, R194, 0x1, R3 ;  /* 0x00000001c28f7824 */ /* 0x004fe200078e0203 */
[----:B0-----:R-:W-:Y:S01]  /*13d60*/  ISETP.GE.AND P2, PT, R15, 0x1, PT ;  /* 0x000000010f00780c */ /* 0x001fe20003f46270 */
[----:B------:R-:W-:Y:S02]  /*13d70*/  IMAD.U32 R20, RZ, RZ, UR4 ;  /* 0x00000004ff147e24 */ /* 0x000fe4000f8e00ff */
[----:B---3--:R-:W-:-:S03]  /*13d80*/  IMAD R233, R138, 0x80, R233 ;  /* 0x000000808ae97824 */ /* 0x008fc600078e02e9 */
[----:B------:R-:W-:Y:S02]  /*13d90*/  LOP3.LUT R140, RZ, R20, RZ, 0x33, !PT ;  /* 0x00000014ff8c7212 */ /* 0x000fe400078e33ff */
[----:B------:R-:W-:-:S05]  /*13da0*/  LOP3.LUT R17, R17, 0xffefffff, RZ, 0xc0, !PT ;  /* 0xffefffff11117812 */ /* 0x000fca00078ec0ff */
[----:B------:R-:W-:Y:S01]  /*13db0*/  @P2 LOP3.LUT R17, R17, 0x100000, RZ, 0xfc, !PT ;  /* 0x0010000011112812 */ /* 0x000fe200078efcff */
[----:B------:R-:W-:Y:S02]  /*13dc0*/  WARPGROUP.DEPBAR.LE gsb0, 0x0 ;  /* 0x00008000000079c5 */ /* 0x000fe40000010000 */
[----:B------:R5:W-:Y:S02]  /*13dd0*/  @!P1 SYNCS.ARRIVE.TRANS64.RED.A1T0 RZ, [R0+URZ], RZ ;  /* 0x000000ff00ff99a7 */ /* 0x000be4000810043f */
[--C-:B-----5:R-:W-:Y:S01]  /*13de0*/  IADD3 R0, -R192, 0x1, R143.reuse ;  /* 0x00000001c0007810 */ /* 0x120fe20007ffe18f */
[----:B------:R-:W-:-:S04]  /*13df0*/  IMAD R143, R141, -0x2, R143 ;  /* 0xfffffffe8d8f7824 */ /* 0x000fc800078e028f */
[----:B------:R-:W-:-:S04]  /*13e00*/  IMAD R13, R141, -0x2, R0 ;  /* 0xfffffffe8d0d7824 */ /* 0x000fc800078e0200 */
[C---:B------:R-:W-:Y:S02]  /*13e10*/  IMAD.IADD R138, R13.reuse, 0x1, R14 ;  /* 0x000000010d8a7824 */ /* 0x040fe400078e020e */
[----:B------:R-:W-:Y:S02]  /*13e20*/  IMAD.IADD R140, R13, 0x1, R140 ;  /* 0x000000010d8c7824 */ /* 0x000fe400078e028c */
[----:B------:R-:W-:Y:S01]  /*13e30*/  IMAD R0, R141, -0x2, R3 ;  /* 0xfffffffe8d007824 */ /* 0x000fe200078e0203 */
[----:B------:R-:W-:Y:S01]  /*13e40*/  VIADDMNMX R12, R233, R138, R143, PT ;  /* 0x0000008ae90c7246 */ /* 0x000fe2000380018f */
[----:B------:R-:W-:Y:S01]  /*13e50*/  IMAD.IADD R13, R140, 0x1, R233 ;  /* 0x000000018c0d7824 */ /* 0x000fe200078e02e9 */
        /* <DEDUP_REMOVED lines=12> */
.L_x_6776:
[----:B------:R-:W-:-:S13]  /*13f20*/  ISETP.NE.AND P2, PT, R15, 0x1, PT ;  /* 0x000000010f00780c */ /* 0x000fda0003f45270 */
[----:B------:R-:W0:Y:S02]  /*13f30*/  @P2 LDC.64 R144, c[0x0][0x9e8] ;  /* 0x00027a00ff902b82 */ /* 0x000e240000000a00 */
[----:B0-----:R-:W-:-:S05]  /*13f40*/  @P2 IMAD.HI.U32 R144, R21, R144, RZ ;  /* 0x0000009015902227 */ /* 0x001fca00078e00ff */
[----:B------:R-:W-:-:S07]  /*13f50*/  @P2 SHF.R.U32.HI R21, RZ, R145, R144 ;  /* 0x00000091ff152219 */ /* 0x000fce0000011690 */
.L_x_6777:
[----:B------:R-:W-:Y:S05]  /*13f60*/  BSYNC B0 ;  /* 0x0000000000007941 */ /* 0x000fea0003800000 */
.L_x_6775:
[----:B------:R-:W-:-:S05]  /*13f70*/  IMAD R142, R21, R15, R0 ;  /* 0x0000000f158e7224 */ /* 0x000fca00078e0200 */
[----:B------:R-:W-:Y:S02]  /*13f80*/  VIMNMX R13, R13, R142, !PT ;  /* 0x0000008e0d0d7248 */ /* 0x000fe40007fe0100 */
[----:B------:R-:W-:-:S07]  /*13f90*/  VIADDMNMX R12, R142, R15, R12, PT ;  /* 0x0000000f8e0c7246 */ /* 0x000fce000380010c */
.L_x_6774:
[C---:B------:R-:W-:Y:S02]  /*13fa0*/  ISETP.GE.AND P2, PT, R3.reuse, 0x2, PT ;  /* 0x000000020300780c */ /* 0x040fe40003f46270 */
[----:B------:R-:W-:Y:S02]  /*13fb0*/  ISETP.GE.AND P3, PT, R3, 0x9, PT ;  /* 0x000000090300780c */ /* 0x000fe40003f66270 */
[----:B------:R-:W-:Y:S02]  /*13fc0*/  P2R R142, PR, RZ, 0x4 ;  /* 0x00000004ff8e7803 */ /* 0x000fe40000000000 */
[----:B------:R-:W-:Y:S02]  /*13fd0*/  ISETP.GT.AND P2, PT, R13, 0x1, !P2 ;  /* 0x000000010d00780c */ /* 0x000fe40005744270 */
[----:B------:R-:W-:Y:S02]  /*13fe0*/  P2R R144, PR, RZ, 0x8 ;  /* 0x00000008ff907803 */ /* 0x000fe40000000000 */
[----:B------:R-:W-:-:S02]  /*13ff0*/  ISETP.LT.OR P2, PT, R12, 0x2, P2 ;  /* 0x000000020c00780c */ /* 0x000fc40001741670 */
[----:B------:R-:W-:Y:S02]  /*14000*/  ISETP.GE.AND P4, PT, R3, 0x22, PT ;  /* 0x000000220300780c */ /* 0x000fe40003f86270 */
[----:B------:R-:W-:Y:S02]  /*14010*/  FSEL R121, R121, -INF , !P2 ;  /* 0xff80000079797808 */ /* 0x000fe40005000000 */
[----:B------:R-:W-:Y:S02]  /*14020*/  ISETP.GT.AND P2, PT, R13, 0x8, !P3 ;  /* 0x000000080d00780c */ /* 0x000fe40005f44270 */
[C---:B------:R-:W-:Y:S02]  /*14030*/  ISETP.GE.AND P3, PT, R3.reuse, 0xa, PT ;  /* 0x0000000a0300780c */ /* 0x040fe40003f66270 */
        /* <DEDUP_REMOVED lines=26> */
[----:B------:R-:W-:Y:S02]  /*141e0*/  IADD3 R140, R140, 0x8, R233 ;  /* 0x000000088c8c7810 */ /* 0x000fe40007ffe0e9 */
[----:B------:R-:W-:Y:S02]  /*141f0*/  FSEL R133, R133, -INF , !P2 ;  /* 0xff80000085857808 */ /* 0x000fe40005000000 */
[----:B------:R-:W-:-:S04]  /*14200*/  ISETP.GE.AND P2, PT, R3, 0x21, PT ;  /* 0x000000210300780c */ /* 0x000fc80003f46270 */
[----:B------:R-:W-:-:S04]  /*14210*/  ISETP.GT.AND P3, PT, R13, 0x20, !P2 ;  /* 0x000000200d00780c */ /* 0x000fc80005764270 */
[----:B------:R-:W-:-:S04]  /*14220*/  ISETP.LT.OR P3, PT, R12, 0x21, P3 ;  /* 0x000000210c00780c */ /* 0x000fc80001f61670 */
        /* <DEDUP_REMOVED lines=238> */
[----:B------:R-:W-:-:S13]  /*15110*/  ISETP.GE.AND P6, PT, R15, 0x1, PT ;  /* 0x000000010f00780c */ /* 0x000fda0003fc6270 */
[----:B------:R-:W-:Y:S05]  /*15120*/  @!P6 BRA `(.L_x_6778) ;  /* 0x000000000050e947 */ /* 0x000fea0003800000 */
        /* <DEDUP_REMOVED lines=12> */
.L_x_6780:
[----:B------:R-:W-:-:S13]  /*151f0*/  ISETP.NE.AND P6, PT, R15, 0x1, PT ;  /* 0x000000010f00780c */ /* 0x000fda0003fc5270 */
[----:B------:R-:W0:Y:S02]  /*15200*/  @P6 LDC.64 R12, c[0x0][0x9e8] ;  /* 0x00027a00ff0c6b82 */ /* 0x000e240000000a00 */
[----:B0-----:R-:W-:-:S05]  /*15210*/  @P6 IMAD.HI.U32 R12, R3, R12, RZ ;  /* 0x0000000c030c6227 */ /* 0x001fca00078e00ff */
[----:B------:R-:W-:-:S07]  /*15220*/  @P6 SHF.R.U32.HI R3, RZ, R13, R12 ;  /* 0x0000000dff036219 */ /* 0x000fce000001160c */
.L_x_6781:
[----:B------:R-:W-:Y:S05]  /*15230*/  BSYNC B0 ;  /* 0x0000000000007941 */ /* 0x000fea0003800000 */
.L_x_6779:
[----:B------:R-:W-:-:S05]  /*15240*/  IMAD R3, R3, R15, R0 ;  /* 0x0000000f03037224 */ /* 0x000fca00078e0200 */
[----:B------:R-:W-:Y:S02]  /*15250*/  VIMNMX R140, R140, R3, !PT ;  /* 0x000000038c8c7248 */ /* 0x000fe40007fe0100 */
[----:B------:R-:W-:-:S07]  /*15260*/  VIADDMNMX R138, R3, R15, R138, PT ;  /* 0x0000000f038a7246 */ /* 0x000fce000380018a */
.L_x_6778:
        /* <DEDUP_REMOVED lines=151> */
[----:B------:R-:W-:Y:S01]  /*15be0*/  ISETP.NE.AND P2, PT, R170, RZ, PT ;  /* 0x000000ffaa00720c */ /* 0x000fe20003f45270 */
[----:B------:R-:W0:Y:S01]  /*15bf0*/  SHFL.BFLY PT, R3, R0, 0x2, 0x1f ;  /* 0x0c401f0000037f89 */ /* 0x000e2200000e0000 */
[C---:B------:R-:W-:Y:S02]  /*15c00*/  ISETP.GT.AND P4, PT, R140.reuse, 0xd1, !P4 ;  /* 0x000000d18c00780c */ /* 0x040fe40006784270 */
[C---:B------:R-:W-:Y:S02]  /*15c10*/  ISETP.GT.AND P2, PT, R140.reuse, 0x80, !P2 ;  /* 0x000000808c00780c */ /* 0x040fe40005744270 */
[----:B------:R-:W-:Y:S02]  /*15c20*/  ISETP.GT.AND P5, PT, R140, 0xd8, !P5 ;  /* 0x000000d88c00780c */ /* 0x000fe40006fa4270 */
[----:B------:R-:W-:-:S02]  /*15c30*/  ISETP.LT.OR P2, PT, R138, 0x81, P2 ;  /* 0x000000818a00780c */ /* 0x000fc40001741670 */
[----:B------:R-:W-:Y:S02]  /*15c40*/  ISETP.LT.OR P4, PT, R138, 0xd2, P4 ;  /* 0x000000d28a00780c */ /* 0x000fe40002781670 */
[----:B------:R-:W-:Y:S02]  /*15c50*/  FSEL R215, R58, -INF , !P2 ;  /* 0xff8000003ad77808 */ /* 0x000fe40005000000 */
[----:B------:R-:W-:Y:S02]  /*15c60*/  ISETP.NE.AND P2, PT, R56, RZ, PT ;  /* 0x000000ff3800720c */ /* 0x000fe40003f45270 */
[----:B------:R-:W-:Y:S02]  /*15c70*/  ISETP.LT.OR P5, PT, R138, 0xd9, P5 ;  /* 0x000000d98a00780c */ /* 0x000fe40002fa1670 */
[----:B------:R-:W-:Y:S02]  /*15c80*/  ISETP.GT.AND P2, PT, R140, 0x81, !P2 ;  /* 0x000000818c00780c */ /* 0x000fe40005744270 */
[----:B------:R-:W-:-:S02]  /*15c90*/  FSEL R35, R35, -INF , !P4 ;  /* 0xff80000023237808 */ /* 0x000fc40006000000 */
        /* <DEDUP_REMOVED lines=96> */
[----:B------:R-:W-:-:S03]  /*162a0*/  ISETP.GT.AND P2, PT, R140, 0xc1, !P2 ;  /* 0x000000c18c00780c */ /* 0x000fc60005744270 */
[----:B------:R-:W0:Y:S01]  /*162b0*/  SHFL.BFLY PT, R3, R24, 0x1, 0x1f ;  /* 0x0c201f0018037f89 */ /* 0x000e2200000e0000 */
[----:B------:R-:W-:-:S04]  /*162c0*/  ISETP.LT.OR P2, PT, R138, 0xc2, P2 ;  /* 0x000000c28a00780c */ /* 0x000fc80001741670 */
[----:B------:R-:W-:Y:S02]  /*162d0*/  FSEL R27, R27, -INF , !P2 ;  /* 0xff8000001b1b7808 */ /* 0x000fe40005000000 */
[----:B------:R-:W-:-:S04]  /*162e0*/  ISETP.GT.AND P2, PT, R140, 0xc8, !P3 ;  /* 0x000000c88c00780c */ /* 0x000fc80005f44270 */
[----:B------:R-:W-:-:S04]  /*162f0*/  ISETP.LT.OR P2, PT, R138, 0xc9, P2 ;  /* 0x000000c98a00780c */ /* 0x000fc80001741670 */
[----:B------:R-:W-:Y:S02]  /*16300*/  FSEL R30, R30, -INF , !P2 ;  /* 0xff8000001e1e7808 */ /* 0x000fe40005000000 */
[----:B------:R-:W-:Y:S02]  /*16310*/  ISETP.GT.AND P2, PT, R140, 0xc9, !P6 ;  /* 0x000000c98c00780c */ /* 0x000fe40007744270 */
[----:B------:R-:W-:Y:S02]  /*16320*/  ISETP.NE.AND P6, PT, R190, RZ, PT ;  /* 0x000000ffbe00720c */ /* 0x000fe40003fc5270 */
[----:B------:R-:W-:Y:S02]  /*16330*/  ISETP.LT.OR P2, PT, R138, 0xca, P2 ;  /* 0x000000ca8a00780c */ /* 0x000fe40001741670 */
[----:B0-----:R-:W-:Y:S02]  /*16340*/  FMNMX.FTZ R3, R24, R3, !PT ;  /* 0x0000000318037209 */ /* 0x001fe40007810000 */
[----:B------:R-:W-:-:S02]  /*16350*/  FSEL R31, R31, -INF , !P2 ;  /* 0xff8000001f1f7808 */ /* 0x000fc40005000000 */
[----:B------:R-:W-:Y:S01]  /*16360*/  FSETP.NEU.FTZ.AND P2, PT, R3, -INF , PT ;  /* 0xff8000000300780b */ /* 0x000fe20003f5d000 */
[----:B------:R-:W-:-:S05]  /*16370*/  FFMA.FTZ R76, R2, R3, -8 ;  /* 0xc1000000024c7423 */ /* 0x000fca0000010003 */
[----:B------:R-:W-:Y:S02]  /*16380*/  FSEL R76, R76, RZ, P2 ;  /* 0x000000ff4c4c7208 */ /* 0x000fe40001000000 */
[----:B------:R-:W-:Y:S02]  /*16390*/  ISETP.GT.AND P2, PT, R140, 0xd0, !P6 ;  /* 0x000000d08c00780c */ /* 0x000fe40007744270 */
[----:B------:R-:W-:Y:S01]  /*163a0*/  ISETP.NE.AND P6, PT, R36, RZ, PT ;  /* 0x000000ff2400720c */ /* 0x000fe20003fc5270 */
[----:B------:R-:W-:-:S01]  /*163b0*/  FFMA.FTZ R24, R2, R125, -R76 ;  /* 0x0000007d02187223 */ /* 0x000fc2000001084c */
[C-C-:B------:R-:W-:Y:S01]  /*163c0*/  FFMA.FTZ R125, R2.reuse, R129, -R76.reuse ;  /* 0x00000081027d7223 */ /* 0x140fe2000001084c */
        /* <DEDUP_REMOVED lines=14> */
[----:B------:R-:W-:Y:S01]  /*164b0*/  MUFU.EX2 R12, R12 ;  /* 0x0000000c000c7308 */ /* 0x000fe20000000800 */
[----:B------:R-:W-:Y:S01]  /*164c0*/  ISETP.LT.OR P2, PT, R138, 0xda, P2 ;  /* 0x000000da8a00780c */ /* 0x000fe20001741670 */
[C-C-:B------:R-:W-:Y:S01]  /*164d0*/  FFMA.FTZ R36, R2.reuse, R147, -R76.reuse ;  /* 0x0000009302247223 */ /* 0x140fe2000001084c */
[----:B------:R-:W-:Y:S01]  /*164e0*/  FMNMX.FTZ R133, R131, R0, !PT ;  /* 0x0000000083857209 */ /* 0x000fe20007810000 */
[--C-:B------:R-:W-:Y:S01]  /*164f0*/  FFMA.FTZ R105, R2, R105, -R76.reuse ;  /* 0x0000006902697223 */ /* 0x100fe2000001084c */
[----:B------:R-:W-:Y:S01]  /*16500*/  FSEL R41, R38, -INF , !P5 ;  /* 0xff80000026297808 */ /* 0x000fe20006800000 */
[--C-:B------:R-:W-:Y:S01]  /*16510*/  FFMA.FTZ R40, R2, R149, -R76.reuse ;  /* 0x0000009502287223 */ /* 0x100fe2000001084c */
[----:B------:R-:W-:Y:S01]  /*16520*/  FMNMX.FTZ R0, R134, R133, !PT ;  /* 0x0000008586007209 */ /* 0x000fe20007810000 */
[----:B------:R-:W0:Y:S01]  /*16530*/  MUFU.EX2 R121, R121 ;  /* 0x0000007900797308 */ /* 0x000e220000000800 */
[----:B------:R-:W-:Y:S01]  /*16540*/  FSEL R39, R39, -INF , !P2 ;  /* 0xff80000027277808 */ /* 0x000fe20005000000 */
[C-C-:B------:R-:W-:Y:S01]  /*16550*/  FFMA.FTZ R109, R2.reuse, R109, -R76.reuse ;  /* 0x0000006d026d7223 */ /* 0x140fe2000001084c */
[----:B------:R-:W-:Y:S01]  /*16560*/  FMNMX.FTZ R0, R135, R0, !PT ;  /* 0x0000000087007209 */ /* 0x000fe20007810000 */
[C-C-:B------:R-:W-:Y:S01]  /*16570*/  FFMA.FTZ R42, R2.reuse, R151, -R76.reuse ;  /* 0x00000097022a7223 */ /* 0x140fe2000001084c */
[----:B------:R-:W-:-:S01]  /*16580*/  FFMA.FTZ R113, R2, R113, -R76 ;  /* 0x0000007102717223 */ /* 0x000fc2000001084c */
[C-C-:B------:R-:W-:Y:S01]  /*16590*/  FFMA.FTZ R44, R2.reuse, R153, -R76.reuse ;  /* 0x00000099022c7223 */ /* 0x140fe2000001084c */
[----:B------:R-:W-:Y:S01]  /*165a0*/  FMNMX.FTZ R0, R13, R0, !PT ;  /* 0x000000000d007209 */ /* 0x000fe20007810000 */
[----:B------:R-:W-:Y:S01]  /*165b0*/  MUFU.EX2 R21, R21 ;  /* 0x0000001500157308 */ /* 0x000fe20000000800 */
[----:B------:R-:W-:-:S01]  /*165c0*/  FFMA.FTZ R117, R2, R117, -R76 ;  /* 0x0000007502757223 */ /* 0x000fc2000001084c */
[C-C-:B------:R-:W-:Y:S01]  /*165d0*/  FFMA.FTZ R46, R2.reuse, R155, -R76.reuse ;  /* 0x0000009b022e7223 */ /* 0x140fe2000001084c */
[----:B------:R-:W-:Y:S01]  /*165e0*/  FMNMX.FTZ R0, R107, R0, !PT ;  /* 0x000000006b007209 */ /* 0x000fe20007810000 */
[C-C-:B------:R-:W-:Y:S01]  /*165f0*/  FFMA.FTZ R89, R2.reuse, R89, -R76.reuse ;  /* 0x0000005902597223 */ /* 0x140fe2000001084c */
[----:B------:R-:W-:-:S01]  /*16600*/  FFMA.FTZ R48, R2, R157, -R76 ;  /* 0x0000009d02307223 */ /* 0x000fc2000001084c */
[C-C-:B------:R-:W-:Y:S01]  /*16610*/  FFMA.FTZ R93, R2.reuse, R93, -R76.reuse ;  /* 0x0000005d025d7223 */ /* 0x140fe2000001084c */
[----:B------:R-:W-:Y:S01]  /*16620*/  FMNMX.FTZ R0, R143, R0, !PT ;  /* 0x000000008f007209 */ /* 0x000fe20007810000 */
[----:B------:R-:W1:Y:S01]  /*16630*/  MUFU.EX2 R24, R24 ;  /* 0x0000001800187308 */ /* 0x000e620000000800 */
        /* <DEDUP_REMOVED lines=43> */
[----:B------:R-:W-:Y:S01]  /*168f0*/  FFMA.FTZ R33, R2, R33, -R76 ;  /* 0x0000002102217223 */ /* 0x000fe2000001084c */
[----:B------:R-:W-:Y:S01]  /*16900*/  MUFU.EX2 R28, R28 ;  /* 0x0000001c001c7308 */ /* 0x000fe20000000800 */
[----:B0-----:R-:W-:-:S01]  /*16910*/  FADD.FTZ R116, R12, R121 ;  /* 0x000000790c747221 */ /* 0x001fc20000010000 */
[----:B------:R-:W-:-:S02]  /*16920*/  FMNMX.FTZ R0, R205, R0, !PT ;  /* 0x00000000cd007209 */ /* 0x000fc40007810000 */
[----:B-1----:R-:W-:Y:S02]  /*16930*/  F2FP.SATFINITE.E4M3.F32.PACK_AB_MERGE_C R224, R24, R21, RZ ;  /* 0x0000001518e0723e */ /* 0x002fe400048070ff */
[----:B------:R-:W-:Y:S02]  /*16940*/  FMNMX.FTZ R0, R103, R0, !PT ;  /* 0x0000000067007209 */ /* 0x000fe40007810000 */
[----:B------:R-:W-:Y:S01]  /*16950*/  MUFU.EX2 R125, R125 ;  /* 0x0000007d007d7308 */ /* 0x000fe20000000800 */
[----:B------:R-:W-:Y:S02]  /*16960*/  F2FP.SATFINITE.E4M3.F32.PACK_AB_MERGE_C R224, R121, R12, R224 ;  /* 0x0000000c79e0723e */ /* 0x000fe400048070e0 */
[----:B------:R-:W-:Y:S02]  /*16970*/  FMNMX.FTZ R0, R207, R0, !PT ;  /* 0x00000000cf007209 */ /* 0x000fe40007810000 */
[----:B------:R-:W-:Y:S02]  /*16980*/  ISETP.GE.AND P6, PT, R15, 0x1, PT ;  /* 0x000000010f00780c */ /* 0x000fe40003fc6270 */
        /* <DEDUP_REMOVED lines=53> */
[----:B0-----:R-:W-:-:S03]  /*16ce0*/  F2FP.SATFINITE.E4M3.F32.PACK_AB_MERGE_C R216, R93, R48, RZ ;  /* 0x000000305dd8723e */ /* 0x001fc600048070ff */
[----:B------:R-:W0:Y:S01]  /*16cf0*/  SHFL.BFLY PT, R141, R0, 0x2, 0x1f ;  /* 0x0c401f00008d7f89 */ /* 0x000e2200000e0000 */
[----:B------:R-:W-:-:S03]  /*16d00*/  F2FP.SATFINITE.E4M3.F32.PACK_AB_MERGE_C R216, R89, R46, R216 ;  /* 0x0000002e59d8723e */ /* 0x000fc600048070d8 */
[----:B------:R-:W-:Y:S08]  /*16d10*/  MUFU.EX2 R52, R52 ;  /* 0x0000003400347308 */ /* 0x000ff00000000800 */
[----:B------:R-:W1:Y:S08]  /*16d20*/  MUFU.EX2 R101, R101 ;  /* 0x0000006500657308 */ /* 0x000e700000000800 */
[----:B------:R-:W-:Y:S01]  /*16d30*/  MUFU.EX2 R54, R54 ;  /* 0x0000003600367308 */ /* 0x000fe20000000800 */
[----:B0-----:R-:W-:Y:S01]  /*16d40*/  FMNMX.FTZ R84, R0, R141, !PT ;  /* 0x0000008d00547209 */ /* 0x001fe20007810000 */
[----:B------:R-:W-:-:S06]  /*16d50*/  FFMA.FTZ R141, R2, R193, -R76 ;  /* 0x000000c1028d7223 */ /* 0x000fcc000001084c */
[----:B------:R-:W-:Y:S01]  /*16d60*/  MUFU.EX2 R73, R73 ;  /* 0x0000004900497308 */ /* 0x000fe20000000800 */
[----:B------:R-:W0:Y:S01]  /*16d70*/  SHFL.BFLY PT, R145, R84, 0x1, 0x1f ;  /* 0x0c201f0054917f89 */ /* 0x000e2200000e0000 */
[----:B-1----:R-:W-:-:S04]  /*16d80*/  F2FP.SATFINITE.E4M3.F32.PACK_AB_MERGE_C R218, R101, R52, RZ ;  /* 0x0000003465da723e */ /* 0x002fc800048070ff */
[----:B------:R-:W-:Y:S02]  /*16d90*/  F2FP.SATFINITE.E4M3.F32.PACK_AB_MERGE_C R218, R97, R50, R218 ;  /* 0x0000003261da723e */ /* 0x000fe400048070da */
[----:B------:R-:W-:Y:S08]  /*16da0*/  MUFU.EX2 R56, R56 ;  /* 0x0000003800387308 */ /* 0x000ff00000000800 */
[----:B------:R-:W1:Y:S08]  /*16db0*/  MUFU.EX2 R77, R77 ;  /* 0x0000004d004d7308 */ /* 0x000e700000000800 */
[----:B------:R-:W-:Y:S01]  /*16dc0*/  MUFU.EX2 R58, R58 ;  /* 0x0000003a003a7308 */ /* 0x000fe20000000800 */
[----:B0-----:R-:W-:Y:S01]  /*16dd0*/  FMNMX.FTZ R0, R84, R145, !PT ;  /* 0x0000009154007209 */ /* 0x001fe20007810000 */
[----:B------:R-:W-:-:S03]  /*16de0*/  FFMA.FTZ R84, R2, R37, -R76 ;  /* 0x0000002502547223 */ /* 0x000fc6000001084c */
[----:B------:R-:W-:Y:S01]  /*16df0*/  FSETP.NEU.FTZ.AND P2, PT, R0, -INF , PT ;  /* 0xff8000000000780b */ /* 0x000fe20003f5d000 */
[----:B------:R-:W-:-:S02]  /*16e00*/  FFMA.FTZ R86, R2, R0, -8 ;  /* 0xc100000002567423 */ /* 0x000fc40000010000 */
[----:B------:R-:W-:Y:S01]  /*16e10*/  MUFU.EX2 R81, R81 ;  /* 0x0000005100517308 */ /* 0x000fe20000000800 */
[----:B-1----:R-:W-:Y:S02]  /*16e20*/  F2FP.SATFINITE.E4M3.F32.PACK_AB_MERGE_C R212, R77, R56, RZ ;  /* 0x000000384dd4723e */ /* 0x002fe400048070ff */
[----:B------:R-:W-:Y:S02]  /*16e30*/  FSEL R76, R86, RZ, P2 ;  /* 0x000000ff564c7208 */ /* 0x000fe40001000000 */
[----:B------:R-:W-:-:S03]  /*16e40*/  F2FP.SATFINITE.E4M3.F32.PACK_AB_MERGE_C R212, R73, R54, R212 ;  /* 0x0000003649d4723e */ /* 0x000fc600048070d4 */
[C-C-:B------:R-:W-:Y:S01]  /*16e50*/  FFMA.FTZ R37, R2.reuse, R122, -R76.reuse ;  /* 0x0000007a02257223 */ /* 0x140fe2000001084c */
[----:B------:R-:W-:-:S01]  /*16e60*/  FFMA.FTZ R86, R2, R123, -R76 ;  /* 0x0000007b02567223 */ /* 0x000fc2000001084c */
[C-C-:B------:R-:W-:Y:S01]  /*16e70*/  FFMA.FTZ R88, R2.reuse, R126, -R76.reuse ;  /* 0x0000007e02587223 */ /* 0x140fe2000001084c */
[----:B------:R-:W-:-:S01]  /*16e80*/  FFMA.FTZ R114, R2, R83, -R76 ;  /* 0x0000005302727223 */ /* 0x000fc2000001084c */
[----:B------:R-:W-:Y:S01]  /*16e90*/  FADD.FTZ R83, R21, R116 ;  /* 0x0000007415537221 */ /* 0x000fe20000010000 */
        /* <DEDUP_REMOVED lines=11> */
[----:B------:R-:W-:Y:S01]  /*16f50*/  FFMA.FTZ R96, R2, R143, -R76 ;  /* 0x0000008f02607223 */ /* 0x000fe2000001084c */
[----:B------:R-:W-:-:S01]  /*16f60*/  FADD.FTZ R135, R125, R116 ;  /* 0x000000747d877221 */ /* 0x000fc20000010000 */
[C-C-:B------:R-:W-:Y:S01]  /*16f70*/  FFMA.FTZ R116, R2.reuse, R87, -R76.reuse ;  /* 0x0000005702747223 */ /* 0x140fe2000001084c */
[----:B------:R-:W-:-:S01]  /*16f80*/  FFMA.FTZ R107, R2, R111, -R76 ;  /* 0x0000006f026b7223 */ /* 0x000fc2000001084c */
[----:B------:R-:W-:Y:S01]  /*16f90*/  FFMA.FTZ R98, R2, R195, -R76 ;  /* 0x000000c302627223 */ /* 0x000fe2000001084c */
[----:B------:R-:W-:-:S01]  /*16fa0*/  FADD.FTZ R118, R32, R135 ;  /* 0x0000008720767221 */ /* 0x000fc20000010000 */
[----:B------:R-:W1:Y:S01]  /*16fb0*/  MUFU.EX2 R88, R88 ;  /* 0x0000005800587308 */ /* 0x000e620000000800 */
[----:B------:R-:W-:-:S01]  /*16fc0*/  FFMA.FTZ R111, R2, R115, -R76 ;  /* 0x00000073026f7223 */ /* 0x000fc2000001084c */
[----:B------:R-:W-:Y:S01]  /*16fd0*/  FFMA.FTZ R100, R2, R197, -R76 ;  /* 0x000000c502647223 */ /* 0x000fe2000001084c */
[----:B------:R-:W-:-:S01]  /*16fe0*/  FADD.FTZ R135, R129, R118 ;  /* 0x0000007681877221 */ /* 0x000fc20000010000 */
[C-C-:B------:R-:W-:Y:S01]  /*16ff0*/  FFMA.FTZ R115, R2.reuse, R119, -R76.reuse ;  /* 0x0000007702737223 */ /* 0x140fe2000001084c */
[----:B------:R-:W-:-:S01]  /*17000*/  FFMA.FTZ R102, R2, R199, -R76 ;  /* 0x000000c702667223 */ /* 0x000fc2000001084c */
[----:B------:R-:W-:Y:S01]  /*17010*/  FFMA.FTZ R91, R2, R91, -R76 ;  /* 0x0000005b025b7223 */ /* 0x000fe2000001084c */
[----:B------:R-:W-:-:S01]  /*17020*/  FADD.FTZ R120, R36, R135 ;  /* 0x0000008724787221 */ /* 0x000fc20000010000 */
[----:B------:R-:W2:Y:S01]  /*17030*/  MUFU.EX2 R123, R123 ;  /* 0x0000007b007b7308 */ /* 0x000ea20000000800 */
[----:B0-----:R-:W-:-:S01]  /*17040*/  FADD.FTZ R87, R37, R86 ;  /* 0x0000005625577221 */ /* 0x001fc20000010000 */
[----:B------:R-:W-:Y:S01]  /*17050*/  FFMA.FTZ R104, R2, R201, -R76 ;  /* 0x000000c902687223 */ /* 0x000fe2000001084c */
[----:B------:R-:W-:-:S01]  /*17060*/  FADD.FTZ R143, R105, R120 ;  /* 0x00000078698f7221 */ /* 0x000fc20000010000 */
[C-C-:B------:R-:W-:Y:S01]  /*17070*/  FFMA.FTZ R95, R2.reuse, R95, -R76.reuse ;  /* 0x0000005f025f7223 */ /* 0x140fe2000001084c */
[----:B------:R-:W-:-:S01]  /*17080*/  FFMA.FTZ R106, R2, R203, -R76 ;  /* 0x000000cb026a7223 */ /* 0x000fc2000001084c */
[----:B------:R-:W-:Y:S01]  /*17090*/  FFMA.FTZ R99, R2, R99, -R76 ;  /* 0x0000006302637223 */ /* 0x000fe2000001084c */
[----:B------:R-:W-:-:S01]  /*170a0*/  FADD.FTZ R122, R40, R143 ;  /* 0x0000008f287a7221 */ /* 0x000fc20000010000 */
        /* <DEDUP_REMOVED lines=18> */
[----:B------:R-:W-:Y:S01]  /*171d0*/  FADD.FTZ R135, R109, R122 ;  /* 0x0000007a6d877221 */ /* 0x000fe20000010000 */
[----:B------:R-:W-:-:S01]  /*171e0*/  FFMA.FTZ R51, R2, R51, -R76 ;  /* 0x0000003302337223 */ /* 0x000fc2000001084c */
[C-C-:B------:R-:W-:Y:S01]  /*171f0*/  FFMA.FTZ R221, R2.reuse, R221, -R76.reuse ;  /* 0x000000dd02dd7223 */ /* 0x140fe2000001084c */
[----:B------:R-:W-:-:S01]  /*17200*/  FFMA.FTZ R43, R2, R43, -R76 ;  /* 0x0000002b022b7223 */ /* 0x000fc2000001084c */
[----:B------:R-:W-:Y:S01]  /*17210*/  FADD.FTZ R122, R42, R135 ;  /* 0x000000872a7a7221 */ /* 0x000fe20000010000 */
        /* <DEDUP_REMOVED lines=19> */
[----:B------:R-:W-:-:S02]  /*17350*/  F2FP.SATFINITE.E4M3.F32.PACK_AB_MERGE_C R88, R123, R88, RZ ;  /* 0x000000587b58723e */ /* 0x000fc400048070ff */
[----:B------:R-:W-:-:S04]  /*17360*/  F2FP.SATFINITE.E4M3.F32.PACK_AB_MERGE_C R92, R131, R92, RZ ;  /* 0x0000005c835c723e */ /* 0x000fc800048070ff */
[----:B------:R-:W0:Y:S01]  /*17370*/  MUFU.EX2 R96, R96 ;  /* 0x0000006000607308 */ /* 0x000e220000000800 */
        /* <DEDUP_REMOVED lines=9> */
[----:B0-----:R-:W-:-:S07]  /*17410*/  FADD.FTZ R24, R96, R135 ;  /* 0x0000008760187221 */ /* 0x001fce0000010000 */
[----:B------:R-:W0:Y:S01]  /*17420*/  MUFU.EX2 R111, R111 ;  /* 0x0000006f006f7308 */ /* 0x000e220000000800 */
[----:B-1----:R-:W-:-:S01]  /*17430*/  FADD.FTZ R63, R107, R24 ;  /* 0x000000186b3f7221 */ /* 0x002fc20000010000 */
[----:B------:R-:W-:Y:S01]  /*17440*/  FFMA.FTZ R24, R2, R67, -R76 ;  /* 0x0000004302187223 */ /* 0x000fe2000001084c */
[----:B------:R-:W-:-:S01]  /*17450*/  FADD.FTZ R67, R93, R40 ;  /* 0x000000285d437221 */ /* 0x000fc20000010000 */
[----:B------:R-:W-:-:S03]  /*17460*/  F2FP.SATFINITE.E4M3.F32.PACK_AB_MERGE_C R96, R107, R96, RZ ;  /* 0x000000606b60723e */ /* 0x000fc600048070ff */
[----:B------:R-:W-:Y:S01]  /*17470*/  FADD.FTZ R40, R50, R67 ;  /* 0x0000004332287221 */ /* 0x000fe20000010000 */
[----:B------:R-:W1:Y:S01]  /*17480*/  MUFU.EX2 R100, R100 ;  /* 0x0000006400647308 */ /* 0x000e620000000800 */
[----:B--2---:R-:W-:-:S02]  /*17490*/  FADD.FTZ R32, R98, R63 ;  /* 0x0000003f62207221 */ /* 0x004fc40000010000 */
[----:B------:R-:W-:-:S05]  /*174a0*/  FADD.FTZ R67, R97, R40 ;  /* 0x0000002861437221 */ /* 0x000fca0000010000 */
[----:B------:R-:W2:Y:S01]  /*174b0*/  MUFU.EX2 R115, R115 ;  /* 0x0000007300737308 */ /* 0x000ea20000000800 */
[----:B0-----:R-:W-:-:S07]  /*174c0*/  FADD.FTZ R63, R111, R32 ;  /* 0x000000206f3f7221 */ /* 0x001fce0000010000 */
[----:B------:R-:W0:Y:S01]  /*174d0*/  MUFU.EX2 R102, R102 ;  /* 0x0000006600667308 */ /* 0x000e220000000800 */
[----:B-1----:R-:W-:-:S07]  /*174e0*/  FADD.FTZ R32, R100, R63 ;  /* 0x0000003f64207221 */ /* 0x002fce0000010000 */
[----:B------:R-:W1:Y:S01]  /*174f0*/  MUFU.EX2 R91, R91 ;  /* 0x0000005b005b7308 */ /* 0x000e620000000800 */
[----:B--2---:R-:W-:-:S01]  /*17500*/  FADD.FTZ R63, R115, R32 ;  /* 0x00000020733f7221 */ /* 0x004fc20000010000 */
[----:B------:R-:W-:Y:S01]  /*17510*/  FADD.FTZ R32, R52, R67 ;  /* 0x0000004334207221 */ /* 0x000fe20000010000 */
[----:B------:R-:W-:-:S03]  /*17520*/  F2FP.SATFINITE.E4M3.F32.PACK_AB_MERGE_C R100, R115, R100, RZ ;  /* 0x000000647364723e */ /* 0x000fc600048070ff */
[----:B------:R-:W-:Y:S02]  /*17530*/  FADD.FTZ R101, R101, R32 ;  /* 0x0000002065657221 */ /* 0x000fe40000010000 */
[----:B------:R-:W2:Y:S01]  /*17540*/  MUFU.EX2 R104, R104 ;  /* 0x0000006800687308 */ /* 0x000ea20000000800 */
[----:B0-----:R-:W-:-:S01]  /*17550*/  FADD.FTZ R28, R102, R63 ;  /* 0x0000003f661c7221 */ /* 0x001fc20000010000 */
[----:B------:R-:W-:Y:S01]  /*17560*/  FADD.FTZ R36, R54, R101 ;  /* 0x0000006536247221 */ /* 0x000fe20000010000 */
[----:B------:R-:W-:-:S03]  /*17570*/  FFMA.FTZ R63, R2, R71, -R76 ;  /* 0x00000047023f7223 */ /* 0x000fc6000001084c */
[----:B------:R-:W-:Y:S02]  /*17580*/  FADD.FTZ R71, R73, R36 ;  /* 0x0000002449477221 */ /* 0x000fe40000010000 */
[----:B------:R-:W0:Y:S01]  /*17590*/  MUFU.EX2 R95, R95 ;  /* 0x0000005f005f7308 */ /* 0x000e220000000800 */
[----:B-1----:R-:W-:-:S01]  /*175a0*/  FADD.FTZ R67, R91, R28 ;  /* 0x0000001c5b437221 */ /* 0x002fc20000010000 */
[----:B------:R-:W-:Y:S01]  /*175b0*/  FADD.FTZ R36, R56, R71 ;  /* 0x0000004738247221 */ /* 0x000fe20000010000 */
[----:B------:R-:W-:-:S01]  /*175c0*/  FFMA.FTZ R28, R2, R223, -R76 ;  /* 0x000000df021c7223 */ /* 0x000fc2000001084c */
[----:B------:R-:W-:Y:S02]  /*175d0*/  F2FP.SATFINITE.E4M3.F32.PACK_AB_MERGE_C R223, R111, R98, R100 ;  /* 0x000000626fdf723e */ /* 0x000fe40004807064 */
[----:B------:R-:W-:-:S02]  /*175e0*/  FADD.FTZ R77, R77, R36 ;  /* 0x000000244d4d7221 */ /* 0x000fc40000010000 */
[----:B------:R-:W1:Y:S01]  /*175f0*/  MUFU.EX2 R106, R106 ;  /* 0x0000006a006a7308 */ /* 0x000e620000000800 */
[----:B--2---:R-:W-:-:S01]  /*17600*/  FADD.FTZ R32, R104, R67 ;  /* 0x0000004368207221 */ /* 0x004fc20000010000 */
[----:B------:R-:W-:-:S04]  /*17610*/  FADD.FTZ R36, R58, R77 ;  /* 0x0000004d3a247221 */ /* 0x000fc80000010000 */
        /* <DEDUP_REMOVED lines=17> */
[----:B------:R-:W-:Y:S01]  /*17730*/  MUFU.EX2 R60, R60 ;  /* 0x0000003c003c7308 */ /* 0x000fe20000000800 */
[----:B0-----:R-:W-:-:S01]  /*17740*/  FADD.FTZ R67, R75, R32 ;  /* 0x000000204b437221 */ /* 0x001fc20000010000 */
[----:B------:R-:W-:Y:S01]  /*17750*/  FFMA.FTZ R32, R2, R227, -R76 ;  /* 0x000000e302207223 */ /* 0x000fe2000001084c */
[----:B------:R-:W-:-:S05]  /*17760*/  F2FP.SATFINITE.E4M3.F32.PACK_AB_MERGE_C R227, R127, R90, R92 ;  /* 0x0000005a7fe3723e */ /* 0x000fca000480705c */
[----:B------:R-:W0:Y:S01]  /*17770*/  MUFU.EX2 R85, R85 ;  /* 0x0000005500557308 */ /* 0x000e220000000800 */
[----:B-1----:R-:W-:-:S07]  /*17780*/  FADD.FTZ R40, R112, R67 ;  /* 0x0000004370287221 */ /* 0x002fce0000010000 */
[----:B------:R-:W1:Y:S08]  /*17790*/  MUFU.EX2 R119, R119 ;  /* 0x0000007700777308 */ /* 0x000e700000000800 */
[----:B------:R-:W-:Y:S01]  /*177a0*/  MUFU.EX2 R79, R79 ;  /* 0x0000004f004f7308 */ /* 0x000fe20000000800 */
[----:B0-----:R-:W-:Y:S01]  /*177b0*/  F2FP.SATFINITE.E4M3.F32.PACK_AB_MERGE_C R214, R85, R60, RZ ;  /* 0x0000003c55d6723e */ /* 0x001fe200048070ff */
[----:B------:R-:W-:-:S03]  /*177c0*/  FADD.FTZ R60, R60, R71 ;  /* 0x000000473c3c7221 */ /* 0x000fc60000010000 */
[----:B------:R-:W-:Y:S01]  /*177d0*/  F2FP.SATFINITE.E4M3.F32.PACK_AB_MERGE_C R214, R81, R58, R214 ;  /* 0x0000003a51d6723e */ /* 0x000fe200048070d6 */
[----:B------:R-:W-:-:S02]  /*177e0*/  FADD.FTZ R85, R85, R60 ;  /* 0x0000003c55557221 */ /* 0x000fc40000010000 */
[----:B------:R-:W0:Y:S01]  /*177f0*/  MUFU.EX2 R62, R62 ;  /* 0x0000003e003e7308 */ /* 0x000e220000000800 */
[----:B-1----:R-:W-:-:S01]  /*17800*/  FADD.FTZ R40, R119, R40 ;  /* 0x0000002877287221 */ /* 0x002fc20000010000 */
[----:B------:R-:W-:-:S04]  /*17810*/  F2FP.SATFINITE.E4M3.F32.PACK_AB_MERGE_C R112, R119, R112, RZ ;  /* 0x000000707770723e */ /* 0x000fc800048070ff */
[----:B------:R-:W-:Y:S02]  /*17820*/  F2FP.SATFINITE.E4M3.F32.PACK_AB_MERGE_C R213, R75, R110, R112 ;  /* 0x0000006e4bd5723e */ /* 0x000fe40004807070 */
[----:B------:R-:W-:Y:S08]  /*17830*/  MUFU.EX2 R64, R64 ;  /* 0x0000004000407308 */ /* 0x000ff00000000800 */
[----:B------:R-:W1:Y:S01]  /*17840*/  MUFU.EX2 R61, R61 ;  /* 0x0000003d003d7308 */ /* 0x000e620000000800 */
[----:B0-----:R-:W-:-:S07]  /*17850*/  FADD.FTZ R42, R62, R85 ;  /* 0x000000553e2a7221 */ /* 0x001fce0000010000 */
[----:B------:R-:W-:Y:S08]  /*17860*/  MUFU.EX2 R114, R114 ;  /* 0x0000007200727308 */ /* 0x000ff00000000800 */
[----:B------:R-:W0:Y:S01]  /*17870*/  MUFU.EX2 R57, R57 ;  /* 0x0000003900397308 */ /* 0x000e220000000800 */
[----:B-1----:R-:W-:-:S07]  /*17880*/  F2FP.SATFINITE.E4M3.F32.PACK_AB_MERGE_C R208, R61, R64, RZ ;  /* 0x000000403dd0723e */ /* 0x002fce00048070ff */
[----:B------:R-:W1:Y:S08]  /*17890*/  MUFU.EX2 R83, R83 ;  /* 0x0000005300537308 */ /* 0x000e700000000800 */
[----:B------:R-:W2:Y:S01]  /*178a0*/  MUFU.EX2 R116, R116 ;  /* 0x0000007400747308 */ /* 0x000ea20000000800 */
[C---:B0-----:R-:W-:Y:S01]  /*178b0*/  F2FP.SATFINITE.E4M3.F32.PACK_AB_MERGE_C R208, R57.reuse, R62, R208 ;  /* 0x0000003e39d0723e */ /* 0x041fe200048070d0 */
[----:B------:R-:W-:-:S04]  /*178c0*/  FADD.FTZ R67, R57, R42 ;  /* 0x0000002a39437221 */ /* 0x000fc80000010000 */
[----:B------:R-:W-:Y:S02]  /*178d0*/  FADD.FTZ R64, R64, R67 ;  /* 0x0000004340407221 */ /* 0x000fe40000010000 */
[----:B------:R-:W-:Y:S02]  /*178e0*/  MUFU.EX2 R87, R87 ;  /* 0x0000005700577308 */ /* 0x000fe40000000800 */
[----:B------:R-:W-:-:S06]  /*178f0*/  FADD.FTZ R61, R61, R64 ;  /* 0x000000403d3d7221 */ /* 0x000fcc0000010000 */
[----:B------:R0:W-:Y:S08]  /*17900*/  MUFU.EX2 R36, R47 ;  /* 0x0000002f00247308 */ /* 0x0001f00000000800 */
[----:B------:R-:W-:Y:S01]  /*17910*/  MUFU.EX2 R118, R118 ;  /* 0x0000007600767308 */ /* 0x000fe20000000800 */
[----:B0-----:R-:W-:-:S01]  /*17920*/  FADD.FTZ R47, R79, R40 ;  /* 0x000000284f2f7221 */ /* 0x001fc20000010000 */
[----:B------:R-:W-:-:S03]  /*17930*/  FFMA.FTZ R40, R2, R26, -R76 ;  /* 0x0000001a02287223 */ /* 0x000fc6000001084c */
[----:B------:R-:W-:-:S03]  /*17940*/  FADD.FTZ R26, R114, R47 ;  /* 0x0000002f721a7221 */ /* 0x000fc60000010000 */
[----:B------:R-:W-:Y:S01]  /*17950*/  MUFU.EX2 R68, R68 ;  /* 0x0000004400447308 */ /* 0x000fe20000000800 */
[----:B-1----:R-:W-:-:S01]  /*17960*/  FADD.FTZ R57, R83, R26 ;  /* 0x0000001a53397221 */ /* 0x002fc20000010000 */
[----:B--2---:R-:W-:-:S03]  /*17970*/  F2FP.SATFINITE.E4M3.F32.PACK_AB_MERGE_C R83, R116, R83, RZ ;  /* 0x000000537453723e */ /* 0x004fc600048070ff */
[----:B------:R-:W-:Y:S01]  /*17980*/  FADD.FTZ R26, R116, R57 ;  /* 0x00000039741a7221 */ /* 0x000fe20000010000 */
[----:B------:R-:W-:Y:S02]  /*17990*/  F2FP.SATFINITE.E4M3.F32.PACK_AB_MERGE_C R215, R114, R79, R83 ;  /* 0x0000004f72d7723e */ /* 0x000fe40004807053 */
[----:B------:R-:W0:Y:S08]  /*179a0*/  MUFU.EX2 R69, R69 ;  /* 0x0000004500457308 */ /* 0x000e300000000800 */
[----:B------:R-:W-:Y:S08]  /*179b0*/  MUFU.EX2 R59, R59 ;  /* 0x0000003b003b7308 */ /* 0x000ff00000000800 */
[----:B------:R-:W-:Y:S01]  /*179c0*/  MUFU.EX2 R66, R66 ;  /* 0x0000004200427308 */ /* 0x000fe20000000800 */
[----:B0-----:R-:W-:-:S07]  /*179d0*/  F2FP.SATFINITE.E4M3.F32.PACK_AB_MERGE_C R210, R69, R68, RZ ;  /* 0x0000004445d2723e */ /* 0x001fce00048070ff */
[----:B------:R-:W0:Y:S08]  /*179e0*/  MUFU.EX2 R65, R65 ;  /* 0x0000004100417308 */ /* 0x000e300000000800 */
[----:B------:R-:W1:Y:S08]  /*179f0*/  MUFU.EX2 R120, R120 ;  /* 0x0000007800787308 */ /* 0x000e700000000800 */
[----:B------:R-:W2:Y:S01]  /*17a00*/  MUFU.EX2 R21, R21 ;  /* 0x0000001500157308 */ /* 0x000ea20000000800 */
[----:B0-----:R-:W-:Y:S01]  /*17a10*/  F2FP.SATFINITE.E4M3.F32.PACK_AB_MERGE_C R210, R65, R66, R210 ;  /* 0x0000004241d2723e */ /* 0x001fe200048070d2 */
[----:B------:R-:W-:-:S04]  /*17a20*/  FADD.FTZ R66, R66, R61 ;  /* 0x0000003d42427221 */ /* 0x000fc80000010000 */
[----:B------:R-:W-:Y:S02]  /*17a30*/  FADD.FTZ R65, R65, R66 ;  /* 0x0000004241417221 */ /* 0x000fe40000010000 */
[----:B------:R0:W-:Y:S02]  /*17a40*/  MUFU.EX2 R47, R51 ;  /* 0x00000033002f7308 */ /* 0x0001e40000000800 */
[----:B------:R-:W-:-:S04]  /*17a50*/  FADD.FTZ R68, R68, R65 ;  /* 0x0000004144447221 */ /* 0x000fc80000010000 */
[----:B------:R-:W-:Y:S02]  /*17a60*/  FADD.FTZ R69, R69, R68 ;  /* 0x0000004445457221 */ /* 0x000fe40000010000 */
[----:B------:R-:W3:Y:S01]  /*17a70*/  MUFU.EX2 R24, R24 ;  /* 0x0000001800187308 */ /* 0x000ee20000000800 */
[----:B0-----:R-:W-:-:S04]  /*17a80*/  FADD.FTZ R51, R87, R26 ;  /* 0x0000001a57337221 */ /* 0x001fc80000010000 */
[----:B------:R-:W-:-:S03]  /*17a90*/  FADD.FTZ R42, R118, R51 ;  /* 0x00000033762a7221 */ /* 0x000fc60000010000 */
[----:B------:R-:W-:Y:S01]  /*17aa0*/  MUFU.EX2 R38, R38 ;  /* 0x0000002600267308 */ /* 0x000fe20000000800 */
[----:B------:R-:W-:-:S01]  /*17ab0*/  FADD.FTZ R51, R59, R42 ;  /* 0x0000002a3b337221 */ /* 0x000fc20000010000 */
[----:B-1----:R-:W-:-:S03]  /*17ac0*/  F2FP.SATFINITE.E4M3.F32.PACK_AB_MERGE_C R59, R120, R59, RZ ;  /* 0x0000003b783b723e */ /* 0x002fc600048070ff */
[----:B------:R-:W-:Y:S01]  /*17ad0*/  FADD.FTZ R42, R120, R51 ;  /* 0x00000033782a7221 */ /* 0x000fe20000010000 */
[----:B------:R-:W-:Y:S02]  /*17ae0*/  F2FP.SATFINITE.E4M3.F32.PACK_AB_MERGE_C R209, R118, R87, R59 ;  /* 0x0000005776d1723e */ /* 0x000fe4000480703b */
[----:B------:R-:W0:Y:S01]  /*17af0*/  MUFU.EX2 R45, R45 ;  /* 0x0000002d002d7308 */ /* 0x000e220000000800 */
[----:B--2---:R-:W-:-:S04]  /*17b00*/  FADD.FTZ R51, R21, R42 ;  /* 0x0000002a15337221 */ /* 0x004fc80000010000 */
[----:B---3--:R-:W-:-:S03]  /*17b10*/  FADD.FTZ R51, R24, R51 ;  /* 0x0000003318337221 */ /* 0x008fc60000010000 */
[----:B------:R1:W2:Y:S08]  /*17b20*/  MUFU.EX2 R12, R221 ;  /* 0x000000dd000c7308 */ /* 0x0002b00000000800 */
[----:B------:R-:W-:Y:S01]  /*17b30*/  MUFU.EX2 R70, R70 ;  /* 0x0000004600467308 */ /* 0x000fe20000000800 */
[----:B0-----:R-:W-:Y:S02]  /*17b40*/  F2FP.SATFINITE.E4M3.F32.PACK_AB_MERGE_C R44, R45, R38, RZ ;  /* 0x000000262d2c723e */ /* 0x001fe400048070ff */
[----:B-1----:R-:W-:-:S05]  /*17b50*/  F2FP.SATFINITE.E4M3.F32.PACK_AB_MERGE_C R221, R94, R13, R96 ;  /* 0x0000000d5edd723e */ /* 0x002fca0004807060 */
[----:B------:R-:W0:Y:S01]  /*17b60*/  MUFU.EX2 R133, R72 ;  /* 0x0000004800857308 */ /* 0x000e220000000800 */
[----:B--2---:R-:W-:-:S07]  /*17b70*/  FADD.FTZ R42, R12, R51 ;  /* 0x000000330c2a7221 */ /* 0x004fce0000010000 */
        /* <DEDUP_REMOVED lines=8> */
[----:B------:R-:W-:-:S04]  /*17c00*/  F2FP.SATFINITE.E4M3.F32.PACK_AB_MERGE_C R63, R63, R12, RZ ;  /* 0x0000000c3f3f723e */ /* 0x000fc800048070ff */
[----:B------:R-:W-:Y:S01]  /*17c10*/  F2FP.SATFINITE.E4M3.F32.PACK_AB_MERGE_C R211, R24, R21, R63 ;  /* 0x0000001518d3723e */ /* 0x000fe2000480703f */
[----:B------:R-:W1:Y:S01]  /*17c20*/  MUFU.EX2 R225, R225 ;  /* 0x000000e100e17308 */ /* 0x000e620000000800 */
[----:B--2---:R-:W-:-:S01]  /*17c30*/  FADD.FTZ R42, R28, R51 ;  /* 0x000000331c2a7221 */ /* 0x004fc20000010000 */
[----:B------:R-:W-:-:S06]  /*17c40*/  FADD.FTZ R51, R45, R38 ;  /* 0x000000262d337221 */ /* 0x000fcc0000010000 */
[----:B------:R-:W-:Y:S01]  /*17c50*/  MUFU.EX2 R74, R74 ;  /* 0x0000004a004a7308 */ /* 0x000fe20000000800 */
[----:B0-----:R-:W-:-:S07]  /*17c60*/  FADD.FTZ R42, R43, R42 ;  /* 0x0000002a2b2a7221 */ /* 0x001fce0000010000 */
[----:B------:R-:W0:Y:S01]  /*17c70*/  MUFU.EX2 R53, R53 ;  /* 0x0000003500357308 */ /* 0x000e220000000800 */
[----:B-1----:R-:W-:-:S01]  /*17c80*/  FADD.FTZ R45, R225, R42 ;  /* 0x0000002ae12d7221 */ /* 0x002fc20000010000 */
[----:B------:R-:W-:Y:S02]  /*17c90*/  F2FP.SATFINITE.E4M3.F32.PACK_AB_MERGE_C R38, R36, R225, RZ ;  /* 0x000000e12426723e */ /* 0x000fe400048070ff */
[----:B------:R-:W-:Y:S01]  /*17ca0*/  F2FP.SATFINITE.E4M3.F32.PACK_AB_MERGE_C R225, R86, R37, R88 ;  /* 0x0000002556e1723e */ /* 0x000fe20004807058 */
[----:B------:R-:W-:Y:S01]  /*17cb0*/  FADD.FTZ R45, R36, R45 ;  /* 0x0000002d242d7221 */ /* 0x000fe20000010000 */
[----:B------:R-:W-:Y:S02]  /*17cc0*/  F2FP.SATFINITE.E4M3.F32.PACK_AB_MERGE_C R205, R43, R28, R38 ;  /* 0x0000001c2bcd723e */ /* 0x000fe40004807026 */
[----:B------:R-:W-:Y:S08]  /*17cd0*/  MUFU.EX2 R72, R183 ;  /* 0x000000b700487308 */ /* 0x000ff00000000800 */
[----:B------:R-:W1:Y:S01]  /*17ce0*/  MUFU.EX2 R49, R49 ;  /* 0x0000003100317308 */ /* 0x000e620000000800 */
[----:B0-----:R-:W-:-:S07]  /*17cf0*/  F2FP.SATFINITE.E4M3.F32.PACK_AB_MERGE_C R44, R53, R74, RZ ;  /* 0x0000004a352c723e */ /* 0x001fce00048070ff */
[----:B------:R-:W0:Y:S08]  /*17d00*/  MUFU.EX2 R32, R32 ;  /* 0x0000002000207308 */ /* 0x000e300000000800 */
[----:B------:R-:W2:Y:S01]  /*17d10*/  MUFU.EX2 R237, R237 ;  /* 0x000000ed00ed7308 */ /* 0x000ea20000000800 */
[----:B-1----:R-:W-:Y:S01]  /*17d20*/  F2FP.SATFINITE.E4M3.F32.PACK_AB_MERGE_C R206, R49, R72, R44 ;  /* 0x0000004831ce723e */ /* 0x002fe2000480702c */
[----:B------:R-:W-:-:S04]  /*17d30*/  FADD.FTZ R72, R72, R51 ;  /* 0x0000003348487221 */ /* 0x000fc80000010000 */
[----:B------:R-:W-:Y:S02]  /*17d40*/  FADD.FTZ R49, R49, R72 ;  /* 0x0000004831317221 */ /* 0x000fe40000010000 */
[----:B------:R-:W-:Y:S01]  /*17d50*/  MUFU.EX2 R80, R80 ;  /* 0x0000005000507308 */ /* 0x000fe20000000800 */
[----:B0-----:R-:W-:-:S01]  /*17d60*/  FADD.FTZ R12, R32, R45 ;  /* 0x0000002d200c7221 */ /* 0x001fc20000010000 */
[----:B------:R-:W-:-:S03]  /*17d70*/  FADD.FTZ R74, R74, R49 ;  /* 0x000000314a4a7221 */ /* 0x000fc60000010000 */
[----:B------:R-:W-:Y:S01]  /*17d80*/  FADD.FTZ R12, R47, R12 ;  /* 0x0000000c2f0c7221 */ /* 0x000fe20000010000 */
[----:B------:R-:W-:-:S02]  /*17d90*/  FADD.FTZ R53, R53, R74 ;  /* 0x0000004a35357221 */ /* 0x000fc40000010000 */
[----:B------:R-:W0:Y:S01]  /*17da0*/  MUFU.EX2 R29, R29 ;  /* 0x0000001d001d7308 */ /* 0x000e220000000800 */
[----:B--2---:R-:W-:-:S07]  /*17db0*/  FADD.FTZ R13, R237, R12 ;  /* 0x0000000ced0d7221 */ /* 0x004fce0000010000 */
        /* <DEDUP_REMOVED lines=32> */
[----:B------:R-:W-:Y:S01]  /*17fc0*/  MUFU.EX2 R41, R41 ;  /* 0x0000002900297308 */ /* 0x000fe20000000800 */
[----:B0-----:R-:W-:-:S01]  /*17fd0*/  FADD.FTZ R26, R34, R31 ;  /* 0x0000001f221a7221 */ /* 0x001fc20000010000 */
[----:B------:R-:W-:-:S06]  /*17fe0*/  FADD.FTZ R33, R33, R82 ;  /* 0x0000005221217221 */ /* 0x000fcc0000010000 */
[----:B------:R-:W0:Y:S01]  /*17ff0*/  MUFU.EX2 R12, R39 ;  /* 0x00000027000c7308 */ /* 0x000e220000000800 */
[----:B--2---:R-:W-:-:S01]  /*18000*/  FADD.FTZ R26, R35, R26 ;  /* 0x0000001a231a7221 */ /* 0x004fc20000010000 */
[----:B0-----:R-:W-:-:S03]  /*18010*/  F2FP.SATFINITE.E4M3.F32.PACK_AB_MERGE_C R13, R12, R41, RZ ;  /* 0x000000290c0d723e */ /* 0x001fc600048070ff */
[----:B------:R-:W-:Y:S01]  /*18020*/  FADD.FTZ R41, R41, R26 ;  /* 0x0000001a29297221 */ /* 0x000fe20000010000 */
[----:B------:R-:W-:Y:S01]  /*18030*/  F2FP.SATFINITE.E4M3.F32.PACK_AB_MERGE_C R203, R35, R34, R13 ;  /* 0x0000002223cb723e */ /* 0x000fe2000480700d */
[----:B------:R-:W-:Y:S02]  /*18040*/  FADD.FTZ R13, R84, R33 ;  /* 0x00000021540d7221 */ /* 0x000fe40000010000 */
[----:B------:R-:W-:-:S01]  /*18050*/  FADD.FTZ R21, R12, R41 ;  /* 0x000000290c157221 */ /* 0x000fc20000010000 */
[----:B------:R-:W-:Y:S02]  /*18060*/  VIADD R12, R139, 0xfffffffe ;  /* 0xfffffffe8b0c7836 */ /* 0x000fe40000000000 */
[----:B------:R0:W-:Y:S04]  /*18070*/  STL [R1+0xc], R13 ;  /* 0x00000c0d01007387 */ /* 0x0001e80000100800 */
[----:B------:R1:W-:Y:S01]  /*18080*/  STL [R1+0x8], R21 ;  /* 0x0000081501007387 */ /* 0x0003e20000100800 */
[----:B0-----:R-:W-:Y:S01]  /*18090*/  IMAD.IADD R13, R137, 0x1, R14 ;  /* 0x00000001890d7824 */ /* 0x001fe200078e020e */
        /* <DEDUP_REMOVED lines=12> */
.L_x_6784:
[----:B------:R-:W-:-:S13]  /*18160*/  ISETP.NE.AND P2, PT, R15, 0x1, PT ;  /* 0x000000010f00780c */ /* 0x000fda0003f45270 */
[----:B------:R-:W0:Y:S02]  /*18170*/  @P2 LDC.64 R24, c[0x0][0x9e8] ;  /* 0x00027a00ff182b82 */ /* 0x000e240000000a00 */
[----:B0-----:R-:W-:-:S05]  /*18180*/  @P2 IMAD.HI.U32 R24, R14, R24, RZ ;  /* 0x000000180e182227 */ /* 0x001fca00078e00ff */
[----:B------:R-:W-:-:S07]  /*18190*/  @P2 SHF.R.U32.HI R14, RZ, R25, R24 ;  /* 0x00000019ff0e2219 */ /* 0x000fce0000011618 */
.L_x_6785:
[----:B------:R-:W-:Y:S05]  /*181a0*/  BSYNC B0 ;  /* 0x0000000000007941 */ /* 0x000fea0003800000 */
.L_x_6783:
[----:B------:R-:W-:-:S05]  /*181b0*/  IMAD R14, R14, R15, R15 ;  /* 0x0000000f0e0e7224 */ /* 0x000fca00078e020f */
[----:B------:R-:W-:-:S07]  /*181c0*/  VIMNMX R13, R13, R14, PT ;  /* 0x0000000e0d0d7248 */ /* 0x000fce0003fe0100 */
.L_x_6782:
[----:B-1----:R-:W2:Y:S01]  /*181d0*/  LDL R21, [R1+0x60] ;  /* 0x0000600001157983 */ /* 0x002ea20000100800 */
[----:B------:R-:W-:Y:S01]  /*181e0*/  IMAD.MOV.U32 R14, RZ, RZ, RZ ;  /* 0x000000ffff0e7224 */ /* 0x000fe200078e00ff */
[----:B------:R-:W-:Y:S01]  /*181f0*/  CS2R R86, SRZ ;  /* 0x0000000000567805 */ /* 0x000fe2000001ff00 */
[----:B------:R-:W-:Y:S01]  /*18200*/  IMAD.MOV.U32 R15, RZ, RZ, R13 ;  /* 0x000000ffff0f7224 */ /* 0x000fe200078e000d */
[----:B------:R-:W-:Y:S02]  /*18210*/  CS2R R84, SRZ ;  /* 0x0000000000547805 */ /* 0x000fe4000001ff00 */
[----:B------:R-:W-:Y:S02]  /*18220*/  CS2R R82, SRZ ;  /* 0x0000000000527805 */ /* 0x000fe4000001ff00 */
[----:B------:R-:W-:Y:S01]  /*18230*/  CS2R R80, SRZ ;  /* 0x0000000000507805 */ /* 0x000fe2000001ff00 */
[----:B------:R-:W-:Y:S01]  /*18240*/  IMAD.HI R13, R13, -0x6db6db6d, R14 ;  /* 0x924924930d0d7827 */ /* 0x000fe200078e020e */
[----:B------:R-:W-:-:S02]  /*18250*/  CS2R R78, SRZ ;  /* 0x00000000004e7805 */ /* 0x000fc4000001ff00 */
[----:B------:R-:W-:Y:S02]  /*18260*/  CS2R R76, SRZ ;  /* 0x00000000004c7805 */ /* 0x000fe4000001ff00 */
[----:B------:R-:W-:Y:S02]  /*18270*/  CS2R R74, SRZ ;  /* 0x00000000004a7805 */ /* 0x000fe4000001ff00 */
        /* <DEDUP_REMOVED lines=27> */
[----:B--2---:R-:W-:-:S04]  /*18430*/  VIMNMX R21, R21, R14, !PT ;  /* 0x0000000e15157248 */ /* 0x004fc80007fe0100 */
[----:B------:R-:W-:Y:S01]  /*18440*/  ISETP.GE.AND P2, PT, R12, R21, PT ;  /* 0x000000150c00720c */ /* 0x000fe20003f46270 */
[----:B------:R0:W-:-:S12]  /*18450*/  STL [R1+0x50], R21 ;  /* 0x0000501501007387 */ /* 0x0001d80000100800 */
[----:B0-----:R-:W-:Y:S05]  /*18460*/  @!P2 BRA `(.L_x_6786) ;  /* 0x0000006400d0a947 */ /* 0x001fea0003800000 */
[----:B------:R-:W-:Y:S02]  /*18470*/  IMAD.IADD R13, R136, 0x1, R233 ;  /* 0x00000001880d7824 */ /* 0x000fe400078e02e9 */
[----:B------:R-:W-:Y:S02]  /*18480*/  IMAD.MOV.U32 R87, RZ, RZ, RZ ;  /* 0x000000ffff577224 */ /* 0x000fe400078e00ff */
[----:B------:R-:W-:Y:S01]  /*18490*/  VIADD R236, R13, 0x8 ;  /* 0x000000080dec7836 */ /* 0x000fe20000000000 */
[----:B------:R0:W-:Y:S06]  /*184a0*/  STL [R1+0x4c], R13 ;  /* 0x00004c0d01007387 */ /* 0x0001ec0000100800 */
.L_x_6805:
[----:B------:R-:W2:Y:S01]  /*184b0*/  LDL R14, [R1+0x40] ;  /* 0x00004000010e7983 */ /* 0x000ea20000100800 */
[----:B0-----:R-:W-:Y:S01]  /*184c0*/  VIADD R13, R231, 0x1 ;  /* 0x00000001e70d7836 */ /* 0x001fe20000000000 */
[----:B------:R-:W-:Y:S05]  /*184d0*/  YIELD ;  /* 0x0000000000007946 */ /* 0x000fea0003800000 */
[----:B------:R-:W-:-:S04]  /*184e0*/  ISETP.NE.AND P3, PT, R13, 0x2, PT ;  /* 0x000000020d00780c */ /* 0x000fc80003f65270 */
[----:B------:R-:W-:Y:S02]  /*184f0*/  SEL R237, RZ, 0x1, P3 ;  /* 0x00000001ffed7807 */ /* 0x000fe40001800000 */
[----:B------:R-:W-:Y:S02]  /*18500*/  SEL R13, R13, RZ, P3 ;  /* 0x000000ff0d0d7207 */ /* 0x000fe40001800000 */
[----:B------:R-:W-:Y:S02]  /*18510*/  LOP3.LUT R237, R234, R237, RZ, 0x3c, !PT ;  /* 0x000000edeaed7212 */ /* 0x000fe400078e3cff */
[----:B--2---:R-:W-:-:S13]  /*18520*/  ISETP.NE.AND P2, PT, R14, RZ, PT ;  /* 0x000000ff0e00720c */ /* 0x004fda0003f45270 */
[----:B------:R-:W-:Y:S05]  /*18530*/  @P2 BRA `(.L_x_6787) ;  /* 0x0000000000302947 */ /* 0x000fea0003800000 */
[----:B------:R-:W-:Y:S05]  /*18540*/  @!P0 BRA `(.L_x_6788) ;  /* 0x0000000000048947 */ /* 0x000fea0003800000 */
[----:B------:R-:W-:Y:S01]  /*18550*/  BPT.TRAP 0x1 ;  /* 0x000000040000795c */ /* 0x000fe20000300000 */
.L_x_6788:
[----:B------:R-:W-:Y:S01]  /*18560*/  IMAD R15, R13, 0x8, R18 ;  /* 0x000000080d0f7824 */ /* 0x000fe200078e0212 */
[----:B------:R-:W-:-:S04]  /*18570*/  SHF.L.U32 R14, R237, 0x1f, RZ ;  /* 0x0000001fed0e7819 */ /* 0x000fc800000006ff */
[----:B------:R0:W1:Y:S01]  /*18580*/  SYNCS.PHASECHK.TRANS64.TRYWAIT P3, [R15+URZ+0x2e830], R14 ;  /* 0x02e8300e0f0075a7 */ /* 0x000062000806017f */
[----:B------:R-:W-:Y:S05]  /*18590*/  @!P0 BRA `(.L_x_6789) ;  /* 0x0000000000048947 */ /* 0x000fea0003800000 */
[----:B------:R-:W-:Y:S01]  /*185a0*/  BPT.TRAP 0x1 ;  /* 0x000000040000795c */ /* 0x000fe20000300000 */
.L_x_6789:
[----:B------:R-:W-:Y:S04]  /*185b0*/  BSSY B0, `(.L_x_6787) ;  /* 0x0000004000007945 */ /* 0x000fe80003800000 */
[----:B-1----:R-:W-:Y:S05]  /*185c0*/  @P3 BRA `(.L_x_6790) ;  /* 0x0000000000083947 */ /* 0x002fea0003800000 */
[----:B------:R-:W1:Y:S02]  /*185d0*/  SYNCS.PHASECHK.TRANS64.TRYWAIT P3, [R15+URZ+0x2e830], R14 ;  /* 0x02e8300e0f0075a7 */ /* 0x000e64000806017f */
[----:B-1----:R-:W-:Y:S05]  /*185e0*/  @!P3 BRA `(.L_x_6791) ;  /* 0x000001c000b8b947 */ /* 0x002fea0003800000 */
.L_x_6790:
[----:B------:R-:W-:Y:S05]  /*185f0*/  BSYNC B0 ;  /* 0x0000000000007941 */ /* 0x000fea0003800000 */
.L_x_6787:
[----:B------:R-:W2:Y:S01]  /*18600*/  LDL R20, [R1+0x48] ;  /* 0x0000480001147983 */ /* 0x000ea20000100800 */
[----:B------:R-:W-:Y:S05]  /*18610*/  WARPSYNC.ALL ;  /* 0x0000000000007948 */ /* 0x000fea0003800000 */
[----:B01----:R-:W0:Y:S01]  /*18620*/  S2R R14, SR_TID.X ;  /* 0x00000000000e7919 */ /* 0x003e220000002100 */
[----:B------:R-:W-:Y:S01]  /*18630*/  IMAD.MOV.U32 R89, RZ, RZ, 0x40000040 ;  /* 0x40000040ff597424 */ /* 0x000fe200078e00ff */
[C---:B------:R-:W-:Y:S01]  /*18640*/  R2UR UR12, R8.reuse ;  /* 0x00000000080c72ca */ /* 0x040fe200000e0000 */
[----:B------:R-:W-:Y:S01]  /*18650*/  IMAD.MOV.U32 R15, RZ, RZ, 0x40000040 ;  /* 0x40000040ff0f7424 */ /* 0x000fe200078e00ff */
[----:B------:R-:W-:Y:S01]  /*18660*/  R2UR UR13, R9 ;  /* 0x00000000090d72ca */ /* 0x000fe200000e0000 */
[----:B------:R-:W-:Y:S01]  /*18670*/  IMAD.MOV.U32 R21, RZ, RZ, 0x40000040 ;  /* 0x40000040ff157424 */ /* 0x000fe200078e00ff */
[----:B------:R-:W-:Y:S01]  /*18680*/  R2UR UR15, R89 ;  /* 0x00000000590f72ca */ /* 0x000fe200000e0000 */
[----:B------:R-:W-:Y:S01]  /*18690*/  STL [R1+0xc8], R25 ;  /* 0x0000c81901007387 */ /* 0x000fe20000100800 */
        /* <DEDUP_REMOVED lines=8> */
[----:B------:R-:W-:-:S02]  /*18720*/  R2UR UR11, R21 ;  /* 0x00000000150b72ca */ /* 0x000fc400000e0000 */
[----:B------:R-:W-:Y:S01]  /*18730*/  R2UR UR25, R15 ;  /* 0x000000000f1972ca */ /* 0x000fe200000e0000 */
[----:B------:R-:W-:Y:S01]  /*18740*/  STL [R1+0xbc], R22 ;  /* 0x0000bc1601007387 */ /* 0x000fe20000100800 */
[C---:B------:R-:W-:Y:S02]  /*18750*/  R2UR UR27, R21.reuse ;  /* 0x00000000151b72ca */ /* 0x040fe400000e0000 */
[----:B------:R-:W-:Y:S01]  /*18760*/  R2UR UR29, R21 ;  /* 0x00000000151d72ca */ /* 0x000fe200000e0000 */
[----:B------:R-:W-:Y:S01]  /*18770*/  STL [R1+0xb8], R19 ;  /* 0x0000b81301007387 */ /* 0x000fe20000100800 */
[----:B------:R-:W-:Y:S02]  /*18780*/  R2UR UR31, R91 ;  /* 0x000000005b1f72ca */ /* 0x000fe400000e0000 */
[----:B------:R-:W-:Y:S01]  /*18790*/  R2UR UR39, R15 ;  /* 0x000000000f2772ca */ /* 0x000fe200000e0000 */
[----:B------:R-:W-:Y:S01]  /*187a0*/  STL [R1+0xb4], R18 ;  /* 0x0000b41201007387 */ /* 0x000fe20000100800 */
[----:B------:R-:W-:-:S02]  /*187b0*/  R2UR UR36, R8 ;  /* 0x00000000082472ca */ /* 0x000fc400000e0000 */
[----:B------:R-:W-:Y:S01]  /*187c0*/  R2UR UR37, R9 ;  /* 0x00000000092572ca */ /* 0x000fe200000e0000 */
[----:B------:R-:W-:Y:S01]  /*187d0*/  STL [R1+0xb0], R17 ;  /* 0x0000b01101007387 */ /* 0x000fe20000100800 */
[----:B0-----:R-:W-:Y:S02]  /*187e0*/  SHF.R.U32.HI R14, RZ, 0x7, R14 ;  /* 0x00000007ff0e7819 */ /* 0x001fe4000001160e */
[----:B------:R-:W-:Y:S01]  /*187f0*/  R2UR UR47, R21 ;  /* 0x00000000152f72ca */ /* 0x000fe200000e0000 */
[----:B------:R-:W-:Y:S01]  /*18800*/  STL [R1+0xac], R16 ;  /* 0x0000ac1001007387 */ /* 0x000fe20000100800 */
[----:B------:R-:W-:Y:S01]  /*18810*/  R2UR UR44, R8 ;  /* 0x00000000082c72ca */ /* 0x000fe200000e0000 */
[----:B------:R-:W-:Y:S01]  /*18820*/  VIADD R92, R14, 0x8 ;  /* 0x000000080e5c7836 */ /* 0x000fe20000000000 */
[----:B------:R-:W-:Y:S01]  /*18830*/  R2UR UR45, R9 ;  /* 0x00000000092d72ca */ /* 0x000fe200000e0000 */
[----:B------:R-:W-:Y:S01]  /*18840*/  STL [R1+0xa8], R12 ;  /* 0x0000a80c01007387 */ /* 0x000fe20000100800 */
[----:B------:R-:W-:-:S02]  /*18850*/  R2UR UR19, R15 ;  /* 0x000000000f1372ca */ /* 0x000fc400000e0000 */
[----:B------:R-:W-:Y:S01]  /*18860*/  R2UR UR5, R15 ;  /* 0x000000000f0572ca */ /* 0x000fe200000e0000 */
[----:B------:R0:W-:Y:S01]  /*18870*/  BAR.SYNC.DEFER_BLOCKING R92, 0x100 ;  /* 0x0004005c0000751d */ /* 0x0001e20000010000 */
[----:B------:R-:W-:Y:S01]  /*18880*/  IMAD.MOV.U32 R15, RZ, RZ, 0x40000040 ;  /* 0x40000040ff0f7424 */ /* 0x000fe200078e00ff */
[----:B------:R-:W-:Y:S02]  /*18890*/  R2UR UR17, R21 ;  /* 0x00000000151172ca */ /* 0x000fe400000e0000 */
[C---:B------:R-:W-:Y:S02]  /*188a0*/  R2UR UR9, R91.reuse ;  /* 0x000000005b0972ca */ /* 0x040fe400000e0000 */
[----:B------:R-:W-:Y:S01]  /*188b0*/  R2UR UR33, R91 ;  /* 0x000000005b2172ca */ /* 0x000fe200000e0000 */
[----:B------:R-:W-:Y:S01]  /*188c0*/  STL [R1+0xa4], R3 ;  /* 0x0000a40301007387 */ /* 0x000fe20000100800 */
[----:B------:R-:W-:-:S03]  /*188d0*/  R2UR UR59, R89 ;  /* 0x00000000593b72ca */ /* 0x000fc600000e0000 */
[----:B------:R1:W-:Y:S04]  /*188e0*/  STL [R1+0xa0], R2 ;  /* 0x0000a00201007387 */ /* 0x0003e80000100800 */
[----:B------:R3:W-:Y:S01]  /*188f0*/  STL [R1+0x9c], R0 ;  /* 0x00009c0001007387 */ /* 0x0007e20000100800 */
[----:B-1----:R-:W-:Y:S01]  /*18900*/  MOV R2, UR7 ;  /* 0x0000000700027c02 */ /* 0x002fe20008000f00 */
[----:B------:R-:W-:Y:S01]  /*18910*/  UMOV UR7, UR11 ;  /* 0x0000000b00077c82 */ /* 0x000fe20008000000 */
[----:B------:R-:W-:Y:S01]  /*18920*/  WARPGROUP.ARRIVE ;  /* 0x00000000000079c5 */ /* 0x000fe20000000000 */
[----:B------:R-:W-:Y:S01]  /*18930*/  R2UR UR11, R91 ;  /* 0x000000005b0b72ca */ /* 0x000fe200000e0000 */
[----:B------:R-:W-:Y:S01]  /*18940*/  IMAD.MOV.U32 R91, RZ, RZ, 0x40000040 ;  /* 0x40000040ff5b7424 */ /* 0x000fe200078e00ff */
[----:B------:R-:W-:Y:S01]  /*18950*/  MOV R19, UR7 ;  /* 0x0000000700137c02 */ /* 0x000fe20008000f00 */
[----:B------:R-:W-:Y:S01]  /*18960*/  UMOV UR7, UR29 ;  /* 0x0000001d00077c82 */ /* 0x000fe20008000000 */
[----:B------:R-:W-:-:S02]  /*18970*/  R2UR UR29, R9 ;  /* 0x00000000091d72ca */ /* 0x000fc400000e0000 */
[----:B------:R-:W-:Y:S01]  /*18980*/  MOV R96, UR7 ;  /* 0x0000000700607c02 */ /* 0x000fe20008000f00 */
[----:B------:R-:W-:Y:S01]  /*18990*/  UMOV UR7, UR9 ;  /* 0x0000000900077c82 */ /* 0x000fe20008000000 */
[----:B------:R-:W-:Y:S02]  /*189a0*/  R2UR UR9, R9 ;  /* 0x00000000090972ca */ /* 0x000fe400000e0000 */
[----:B------:R-:W-:-:S03]  /*189b0*/  R2UR UR43, R91 ;  /* 0x000000005b2b72ca */ /* 0x000fc600000e0000 */
[----:B------:R-:W-:Y:S01]  /*189c0*/  MOV R12, UR11 ;  /* 0x0000000b000c7c02 */ /* 0x000fe20008000f00 */
[----:B------:R-:W-:Y:S01]  /*189d0*/  UMOV UR11, UR25 ;  /* 0x00000019000b7c82 */ /* 0x000fe20008000000 */
[----:B------:R-:W-:Y:S02]  /*189e0*/  R2UR UR25, R9 ;  /* 0x00000000091972ca */ /* 0x000fe400000e0000 */
[----:B------:R-:W-:Y:S01]  /*189f0*/  MOV R23, UR11 ;  /* 0x0000000b00177c02 */ /* 0x000fe20008000f00 */
[----:B------:R-:W-:Y:S01]  /*18a00*/  UMOV UR11, UR19 ;  /* 0x00000013000b7c82 */ /* 0x000fe20008000000 */
[----:B------:R-:W-:Y:S01]  /*18a10*/  R2UR UR19, R15 ;  /* 0x000000000f1372ca */ /* 0x000fe200000e0000 */
[----:B------:R-:W-:Y:S01]  /*18a20*/  IMAD.MOV.U32 R15, RZ, RZ, 0x40000040 ;  /* 0x40000040ff0f7424 */ /* 0x000fe200078e00ff */
[----:B------:R-:W-:Y:S01]  /*18a30*/  MOV R94, UR11 ;  /* 0x0000000b005e7c02 */ /* 0x000fe20008000f00 */
[----:B------:R-:W-:Y:S01]  /*18a40*/  UMOV UR11, UR5 ;  /* 0x00000005000b7c82 */ /* 0x000fe20008000000 */
[----:B------:R-:W-:Y:S01]  /*18a50*/  R2UR UR5, R11 ;  /* 0x000000000b0572ca */ /* 0x000fe200000e0000 */
[----:B--2---:R-:W-:-:S04]  /*18a60*/  IMAD R88, R13, 0x700, R20 ;  /* 0x000007000d587824 */ /* 0x004fc800078e0214 */
        /* <DEDUP_REMOVED lines=13> */
[----:B------:R-:W-:Y:S01]  /*18b40*/  QGMMA.64x32x32.F32.E4M3.E4M3 R184, gdesc[UR12], RZ, !UPT, gsb0 ;  /* 0x006000000cb879f3 */ /* 0x000fe2000c0008ff */
        /* <DEDUP_REMOVED lines=18> */
[----:B------:R-:W-:Y:S01]  /*18c70*/  VIADD R20, R88, 0x204 ;  /* 0x0000020458147836 */ /* 0x000fe20000000000 */
[----:B------:R-:W-:-:S02]  /*18c80*/  R2UR UR12, R10 ;  /* 0x000000000a0c72ca */ /* 0x000fc400000e0000 */
[----:B------:R-:W-:Y:S01]  /*18c90*/  R2UR UR6, R14 ;  /* 0x000000000e0672ca */ /* 0x000fe200000e0000 */
[----:B------:R-:W-:Y:S01]  /*18ca0*/  VIADD R14, R88, 0x304 ;  /* 0x00000304580e7836 */ /* 0x000fe20000000000 */
[----:B------:R-:W-:Y:S01]  /*18cb0*/  R2UR UR14, R20 ;  /* 0x00000000140e72ca */ /* 0x000fe200000e0000 */
[----:B------:R-:W-:Y:S01]  /*18cc0*/  VIADD R20, R88, 0x404 ;  /* 0x0000040458147836 */ /* 0x000fe20000000000 */
[----:B------:R-:W-:Y:S02]  /*18cd0*/  R2UR UR13, R11 ;  /* 0x000000000b0d72ca */ /* 0x000fe400000e0000 */
[----:B------:R-:W-:Y:S01]  /*18ce0*/  MOV R17, UR15 ;  /* 0x0000000f00117c02 */ /* 0x000fe20008000f00 */
[----:B------:R-:W-:Y:S02]  /*18cf0*/  UMOV UR15, UR33 ;  /* 0x00000021000f7c82 */ /* 0x000fe40008000000 */
[----:B------:R-:W-:Y:S01]  /*18d00*/  MOV R25, UR15 ;  /* 0x0000000f00197c02 */ /* 0x000fe20008000f00 */
[----:B------:R-:W-:-:S03]  /*18d10*/  UMOV UR15, UR17 ;  /* 0x00000011000f7c82 */ /* 0x000fc60008000000 */
[----:B---3--:R-:W-:Y:S01]  /*18d20*/  MOV R0, UR6 ;  /* 0x0000000600007c02 */ /* 0x008fe20008000f00 */
[----:B------:R-:W-:Y:S01]  /*18d30*/  UMOV UR6, UR10 ;  /* 0x0000000a00067c82 */ /* 0x000fe20008000000 */
[----:B------:R-:W-:Y:S01]  /*18d40*/  R2UR UR10, R90 ;  /* 0x000000005a0a72ca */ /* 0x000fe200000e0000 */
[----:B------:R-:W-:Y:S01]  /*18d50*/  VIADD R90, R88, 0x206 ;  /* 0x00000206585a7836 */ /* 0x000fe20000000000 */
[----:B------:R-:W-:Y:S01]  /*18d60*/  MOV R18, UR6 ;  /* 0x0000000600127c02 */ /* 0x000fe20008000f00 */
[----:B------:R-:W-:Y:S01]  /*18d70*/  UMOV UR6, UR28 ;  /* 0x0000001c00067c82 */ /* 0x000fe20008000000 */
[C---:B------:R-:W-:Y:S02]  /*18d80*/  R2UR UR28, R8.reuse ;  /* 0x00000000081c72ca */ /* 0x040fe400000e0000 */
[----:B------:R-:W-:Y:S01]  /*18d90*/  MOV R95, UR6 ;  /* 0x00000006005f7c02 */ /* 0x000fe20008000f00 */
[----:B------:R-:W-:Y:S01]  /*18da0*/  UMOV UR6, UR8 ;  /* 0x0000000800067c82 */ /* 0x000fe20008000000 */
[----:B------:R-:W-:-:S02]  /*18db0*/  R2UR UR8, R8 ;  /* 0x00000000080872ca */ /* 0x000fc400000e0000 */
[----:B------:R-:W-:Y:S02]  /*18dc0*/  R2UR UR42, R90 ;  /* 0x000000005a2a72ca */ /* 0x000fe400000e0000 */
[----:B------:R-:W-:Y:S01]  /*18dd0*/  MOV R16, UR14 ;  /* 0x0000000e00107c02 */ /* 0x000fe20008000f00 */
[----:B------:R-:W-:Y:S01]  /*18de0*/  UMOV UR14, UR32 ;  /* 0x00000020000e7c82 */ /* 0x000fe20008000000 */
[----:B------:R-:W-:Y:S01]  /*18df0*/  MOV R3, UR10 ;  /* 0x0000000a00037c02 */ /* 0x000fe20008000f00 */
[----:B------:R-:W-:Y:S01]  /*18e00*/  UMOV UR10, UR24 ;  /* 0x00000018000a7c82 */ /* 0x000fe20008000000 */
[----:B------:R-:W-:Y:S02]  /*18e10*/  R2UR UR24, R8 ;  /* 0x00000000081872ca */ /* 0x000fe400000e0000 */
[----:B------:R-:W-:Y:S01]  /*18e20*/  MOV R22, UR10 ;  /* 0x0000000a00167c02 */ /* 0x000fe20008000f00 */
[----:B------:R-:W-:Y:S01]  /*18e30*/  UMOV UR10, UR18 ;  /* 0x00000012000a7c82 */ /* 0x000fe20008000000 */
[----:B------:R-:W-:Y:S01]  /*18e40*/  R2UR UR18, R14 ;  /* 0x000000000e1272ca */ /* 0x000fe200000e0000 */
[----:B------:R-:W-:Y:S01]  /*18e50*/  VIADD R14, R88, 0x504 ;  /* 0x00000504580e7836 */ /* 0x000fe20000000000 */
[----:B------:R-:W-:Y:S01]  /*18e60*/  MOV R93, UR10 ;  /* 0x0000000a005d7c02 */ /* 0x000fe20008000f00 */
[----:B------:R-:W-:-:S02]  /*18e70*/  WARPGROUP.DEPBAR.LE gsb0, 0x0 ;  /* 0x00008000000079c5 */ /* 0x000fc40000010000 */
[----:B------:R-:W-:Y:S01]  /*18e80*/  WARPGROUP.ARRIVE ;  /* 0x00000000000079c5 */ /* 0x000fe20000000000 */
[----:B------:R-:W-:Y:S01]  /*18e90*/  UMOV UR10, UR4 ;  /* 0x00000004000a7c82 */ /* 0x000fe20008000000 */
[----:B------:R-:W-:Y:S02]  /*18ea0*/  R2UR UR4, R10 ;  /* 0x000000000a0472ca */ /* 0x000fe400000e0000 */
[----:B------:R-:W-:Y:S01]  /*18eb0*/  MOV R24, UR14 ;  /* 0x0000000e00187c02 */ /* 0x000fe20008000f00 */
[----:B------:R-:W-:Y:S01]  /*18ec0*/  UMOV UR14, UR16 ;  /* 0x00000010000e7c82 */ /* 0x000fe20008000000 */
[----:B------:R-:W-:Y:S01]  /*18ed0*/  QGMMA.64x32x32.F32.E4M3.E4M3 R168, gdesc[UR20], RZ, !UPT, gsb0 ;  /* 0x0060000014a879f3 */ /* 0x000fe2000c0008ff */
        /* <DEDUP_REMOVED lines=30> */
[----:B------:R-:W-:Y:S01]  /*190c0*/  IMAD.MOV.U32 R20, RZ, RZ, R96 ;  /* 0x000000ffff147224 */ /* 0x000fe200078e0060 */
[----:B------:R-:W-:Y:S01]  /*190d0*/  R2UR UR51, R21 ;  /* 0x00000000153372ca */ /* 0x000fe200000e0000 */
[----:B------:R-:W-:Y:S01]  /*190e0*/  IMAD.MOV.U32 R21, RZ, RZ, R95 ;  /* 0x000000ffff157224 */ /* 0x000fe200078e005f */
[----:B------:R-:W-:Y:S02]  /*190f0*/  WARPGROUP.DEPBAR.LE gsb0, 0x0 ;  /* 0x00008000000079c5 */ /* 0x000fe40000010000 */
[----:B------:R-:W-:-:S06]  /*19100*/  WARPGROUP.ARRIVE ;  /* 0x00000000000079c5 */ /* 0x000fcc0000000000 */
[----:B------:R-:W-:Y:S01]  /*19110*/  QGMMA.64x32x32.F32.E4M3.E4M3 R104, gdesc[UR44], RZ, !UPT, gsb0 ;  /* 0x006000002c6879f3 */ /* 0x000fe2000c0008ff */
[----:B------:R-:W-:Y:S01]  /*19120*/  R2UR UR46, R14 ;  /* 0x000000000e2e72ca */ /* 0x000fe200000e0000 */
[C---:B------:R-:W-:Y:S01]  /*19130*/  VIADD R14, R88.reuse, 0x506 ;  /* 0x00000506580e7836 */ /* 0x040fe20000000000 */
[----:B------:R-:W-:Y:S01]  /*19140*/  R2UR UR47, R15 ;  /* 0x000000000f2f72ca */ /* 0x000fe200000e0000 */
[----:B------:R-:W-:Y:S02]  /*19150*/  IMAD.MOV.U32 R15, RZ, RZ, 0x40000040 ;  /* 0x40000040ff0f7424 */ /* 0x000fe400078e00ff */
[----:B------:R-:W-:Y:S01]  /*19160*/  VIADD R88, R88, 0x606 ;  /* 0x0000060658587836 */ /* 0x000fe20000000000 */
[----:B------:R-:W-:Y:S01]  /*19170*/  R2UR UR54, R14 ;  /* 0x000000000e3672ca */ /* 0x000fe200000e0000 */
[----:B------:R-:W-:Y:S01]  /*19180*/  IMAD.MOV.U32 R14, RZ, RZ, R94 ;  /* 0x000000ffff0e7224 */ /* 0x000fe200078e005e */
[----:B------:R-:W-:Y:S01]  /*19190*/  R2UR UR55, R15 ;  /* 0x000000000f3772ca */ /* 0x000fe200000e0000 */
[----:B------:R-:W-:Y:S01]  /*191a0*/  IMAD.MOV.U32 R15, RZ, RZ, R93 ;  /* 0x000000ffff0f7224 */ /* 0x000fe200078e005d */
[----:B------:R-:W-:Y:S01]  /*191b0*/  R2UR UR58, R88 ;  /* 0x00000000583a72ca */ /* 0x000fe200000e0000 */
[----:B------:R-:W-:-:S02]  /*191c0*/  WARPGROUP.DEPBAR.LE gsb0, 0x0 ;  /* 0x00008000000079c5 */ /* 0x000fc40000010000 */
[----:B0-----:R-:W-:-:S06]  /*191d0*/  WARPGROUP.ARRIVE ;  /* 0x00000000000079c5 */ /* 0x001fcc0000000000 */
[----:B------:R-:W-:Y:S01]  /*191e0*/  QGMMA.64x32x32.F32.E4M3.E4M3 R88, gdesc[UR8], RZ, !UPT, gsb0 ;  /* 0x00600000085879f3 */ /* 0x000fe2000c0008ff */
        /* <DEDUP_REMOVED lines=73> */
[C---:B------:R-:W-:Y:S02]  /*19680*/  R2UR UR24, R6.reuse ;  /* 0x00000000061872ca */ /* 0x040fe400000e0000 */
[C---:B------:R-:W-:Y:S01]  /*19690*/  R2UR UR25, R7.reuse ;  /* 0x00000000071972ca */ /* 0x040fe200000e0000 */
        /* <DEDUP_REMOVED lines=53> */
[----:B------:R-:W-:Y:S03]  /*199f0*/  QGMMA.64x32x32.F32.E4M3.E4M3 R88, gdesc[UR56], R88, gsb0 ;  /* 0x00600000385879f3 */ /* 0x000fe60008000858 */
[----:B------:R-:W-:Y:S02]  /*19a00*/  WARPGROUP.DEPBAR.LE gsb0, 0x0 ;  /* 0x00008000000079c5 */ /* 0x000fe40000010000 */
[----:B0-----:R-:W-:Y:S05]  /*19a10*/  @P2 BRA `(.L_x_6792) ;  /* 0x0000000000282947 */ /* 0x001fea0003800000 */
[----:B------:R-:W-:Y:S05]  /*19a20*/  @!P0 BRA `(.L_x_6793) ;  /* 0x0000000000048947 */ /* 0x000fea0003800000 */
[----:B------:R-:W-:Y:S01]  /*19a30*/  BPT.TRAP 0x1 ;  /* 0x000000040000795c */ /* 0x000fe20000300000 */
.L_x_6793:
[----:B------:R-:W-:Y:S01]  /*19a40*/  SHF.L.U32 R14, R234, 0x1f, RZ ;  /* 0x0000001fea0e7819 */ /* 0x000fe200000006ff */
[----:B-----5:R-:W-:-:S04]  /*19a50*/  IMAD R15, R231, 0x8, R18 ;  /* 0x00000008e70f7824 */ /* 0x020fc800078e0212 */
[----:B------:R0:W1:Y:S01]  /*19a60*/  SYNCS.PHASECHK.TRANS64.TRYWAIT P2, [R15+URZ+0x2e850], R14 ;  /* 0x02e8500e0f0075a7 */ /* 0x000062000804017f */
[----:B------:R-:W-:Y:S05]  /*19a70*/  @!P0 BRA `(.L_x_6794) ;  /* 0x0000000000048947 */ /* 0x000fea0003800000 */
[----:B------:R-:W-:Y:S01]  /*19a80*/  BPT.TRAP 0x1 ;  /* 0x000000040000795c */ /* 0x000fe20000300000 */
.L_x_6794:
[----:B-1----:R-:W-:Y:S05]  /*19a90*/  @P2 BRA `(.L_x_6792) ;  /* 0x0000000000082947 */ /* 0x002fea0003800000 */
[----:B------:R-:W1:Y:S02]  /*19aa0*/  SYNCS.PHASECHK.TRANS64.TRYWAIT P2, [R15+URZ+0x2e850], R14 ;  /* 0x02e8500e0f0075a7 */ /* 0x000e64000804017f */
[----:B-1----:R-:W-:Y:S05]  /*19ab0*/  @!P2 BRA `(.L_x_6795) ;  /* 0x000001ac0098a947 */ /* 0x002fea0003800000 */
.L_x_6792:
[----:B01---5:R-:W-:Y:S01]  /*19ac0*/  VIADD R14, R18, 0x400 ;  /* 0x00000400120e7836 */ /* 0x023fe20000000000 */
[----:B------:R-:W2:Y:S01]  /*19ad0*/  LDL R234, [R1+0x18] ;  /* 0x0000180001ea7983 */ /* 0x000ea20000100800 */
[----:B------:R-:W-:Y:S01]  /*19ae0*/  IMAD.MOV.U32 R15, RZ, RZ, -0x3ffffff0 ;  /* 0xc0000010ff0f7424 */ /* 0x000fe200078e00ff */
[----:B------:R-:W-:Y:S05]  /*19af0*/  WARPSYNC.ALL ;  /* 0x0000000000007948 */ /* 0x000fea0003800000 */
[----:B------:R-:W-:Y:S01]  /*19b00*/  SHF.R.U32.HI R14, RZ, 0x4, R14 ;  /* 0x00000004ff0e7819 */ /* 0x000fe2000001160e */
[----:B------:R-:W-:Y:S01]  /*19b10*/  WARPGROUP.ARRIVE ;  /* 0x00000000000079c5 */ /* 0x000fe20000000000 */
[----:B------:R-:W-:Y:S01]  /*19b20*/  R2UR UR7, R15 ;  /* 0x000000000f0772ca */ /* 0x000fe200000e0000 */
[----:B------:R-:W-:Y:S01]  /*19b30*/  IMAD.MOV.U32 R21, RZ, RZ, -0x3ffffff0 ;  /* 0xc0000010ff157424 */ /* 0x000fe200078e00ff */
[----:B------:R-:W-:Y:S01]  /*19b40*/  LOP3.LUT R14, R14, 0x3fff, RZ, 0xc0, !PT ;  /* 0x00003fff0e0e7812 */ /* 0x000fe200078ec0ff */
[----:B------:R-:W-:Y:S01]  /*19b50*/  ULDC UR5, c[0x0][0x9dc] ;  /* 0x0002770000057ab9 */ /* 0x000fe20000000800 */
[----:B------:R-:W-:Y:S01]  /*19b60*/  LOP3.LUT P2, RZ, R17, 0x100000, RZ, 0xc0, !PT ;  /* 0x0010000011ff7812 */ /* 0x000fe2000784c0ff */
[----:B------:R-:W-:Y:S01]  /*19b70*/  ULDC UR4, c[0x0][0x9e0] ;  /* 0x0002780000047ab9 */ /* 0x000fe20000000800 */
[----:B------:R-:W-:-:S05]  /*19b80*/  LOP3.LUT R14, R14, 0x10000, RZ, 0xfc, !PT ;  /* 0x000100000e0e7812 */ /* 0x000fca00078efcff */
[----:B------:R-:W-:-:S05]  /*19b90*/  IMAD R14, R231, 0x700, R14 ;  /* 0x00000700e70e7824 */ /* 0x000fca00078e020e */
[----:B------:R-:W-:-:S13]  /*19ba0*/  R2UR UR6, R14 ;  /* 0x000000000e0672ca */ /* 0x000fda00000e0000 */
[----:B------:R-:W-:Y:S01]  /*19bb0*/  QGMMA.64x128x32.F32.E4M3.E4M3 R24, R224, gdesc[UR4], R24, gsb0 ;  /* 0x01e00004e0187df3 */ /* 0x000fe20008000818 */
[----:B------:R-:W-:Y:S01]  /*19bc0*/  VIADD R20, R14, 0x100 ;  /* 0x000001000e147836 */ /* 0x000fe20000000000 */
[----:B------:R-:W-:-:S04]  /*19bd0*/  R2UR UR7, R21 ;  /* 0x00000000150772ca */ /* 0x000fc800000e0000 */
[----:B------:R-:W-:Y:S01]  /*19be0*/  R2UR UR6, R20 ;  /* 0x00000000140672ca */ /* 0x000fe200000e0000 */
[----:B------:R-:W-:Y:S02]  /*19bf0*/  VIADD R20, R14, 0x200 ;  /* 0x000002000e147836 */ /* 0x000fe40000000000 */
[----:B------:R-:W-:Y:S01]  /*19c00*/  IMAD.MOV.U32 R21, RZ, RZ, -0x3ffffff0 ;  /* 0xc0000010ff157424 */ /* 0x000fe200078e00ff */
[----:B------:R-:W-:Y:S02]  /*19c10*/  WARPGROUP.DEPBAR.LE gsb0, 0x0 ;  /* 0x00008000000079c5 */ /* 0x000fe40000010000 */
[----:B------:R-:W-:Y:S01]  /*19c20*/  WARPGROUP.ARRIVE ;  /* 0x00000000000079c5 */ /* 0x000fe20000000000 */
[----:B------:R-:W3:Y:S04]  /*19c30*/  LDL R227, [R1+0x1c] ;  /* 0x00001c0001e37983 */ /* 0x000ee80000100800 */
[----:B------:R-:W4:Y:S02]  /*19c40*/  LDL R226, [R1+0x44] ;  /* 0x0000440001e27983 */ /* 0x000f240000100800 */
[----:B------:R-:W-:Y:S01]  /*19c50*/  QGMMA.64x128x32.F32.E4M3.E4M3 R24, R220, gdesc[UR4], R24, gsb0 ;  /* 0x01e00004dc187df3 */ /* 0x000fe20008000818 */
[----:B------:R-:W-:-:S02]  /*19c60*/  R2UR UR6, R20 ;  /* 0x00000000140672ca */ /* 0x000fc400000e0000 */
        /* <DEDUP_REMOVED lines=29> */
[----:B------:R-:W0:Y:S01]  /*19e40*/  S2R R225, SR_TID.X ;  /* 0x0000000000e17919 */ /* 0x000e220000002100 */
[----:B------:R-:W-:Y:S02]  /*19e50*/  @!P1 IMAD R20, R13, 0x8, R18 ;  /* 0x000000080d149824 */ /* 0x000fe400078e0212 */
[----:B------:R-:W-:Y:S02]  /*19e60*/  IMAD R21, R12, -0xe0, RZ ;  /* 0xffffff200c157824 */ /* 0x000fe400078e02ff */
[----:B------:R-:W-:-:S03]  /*19e70*/  @!P1 VIADD R20, R20, 0x2e840 ;  /* 0x0002e84014149836 */ /* 0x000fc60000000000 */
[----:B--2---:R-:W-:Y:S02]  /*19e80*/  IADD3 R14, R21, 0x1, R234 ;  /* 0x00000001150e7810 */ /* 0x004fe40007ffe0ea */
[----:B------:R-:W-:-:S03]  /*19e90*/  @!P1 PRMT R20, RZ, 0x654, R20 ;  /* 0x00000654ff149816 */ /* 0x000fc60000000014 */
[----:B---3--:R-:W-:Y:S01]  /*19ea0*/  IMAD.IADD R14, R14, 0x1, -R227 ;  /* 0x000000010e0e7824 */ /* 0x008fe200078e0ae3 */
[----:B0-----:R-:W-:-:S04]  /*19eb0*/  SHF.R.U32.HI R225, RZ, 0x7, R225 ;  /* 0x00000007ffe17819 */ /* 0x001fc800000116e1 */
[----:B------:R-:W-:Y:S01]  /*19ec0*/  IADD3 R15, -R225, 0xb, RZ ;  /* 0x0000000be10f7810 */ /* 0x000fe20007ffe1ff */
[----:B------:R-:W-:Y:S02]  /*19ed0*/  WARPGROUP.DEPBAR.LE gsb0, 0x0 ;  /* 0x00008000000079c5 */ /* 0x000fe40000010000 */
[----:B------:R-:W-:-:S06]  /*19ee0*/  WARPGROUP.ARRIVE ;  /* 0x00000000000079c5 */ /* 0x000fcc0000000000 */
[----:B------:R-:W-:Y:S03]  /*19ef0*/  QGMMA.64x128x32.F32.E4M3.E4M3 R24, R200, gdesc[UR4], R24, gsb0 ;  /* 0x01e00004c8187df3 */ /* 0x000fe60008000818 */
[----:B------:R-:W-:Y:S02]  /*19f00*/  WARPGROUP.DEPBAR.LE gsb0, 0x0 ;  /* 0x00008000000079c5 */ /* 0x000fe40000010000 */
[----:B------:R0:W-:Y:S06]  /*19f10*/  BAR.ARV R15, 0x100 ;  /* 0x0004000f0000751d */ /* 0x0001ec0000002000 */
[----:B------:R1:W-:Y:S01]  /*19f20*/  @!P1 SYNCS.ARRIVE.TRANS64.RED.A1T0 RZ, [R20+URZ], RZ ;  /* 0x000000ff14ff99a7 */ /* 0x0003e2000810043f */
[----:B----4-:R-:W-:-:S02]  /*19f30*/  IMAD R201, R226, -0x2, R14 ;  /* 0xfffffffee2c97824 */ /* 0x010fc400078e020e */
[----:B-1----:R-:W-:-:S05]  /*19f40*/  IMAD.U32 R20, RZ, RZ, UR5 ;  /* 0x00000005ff147e24 */ /* 0x002fca000f8e00ff */
[----:B------:R-:W-:Y:S01]  /*19f50*/  LOP3.LUT R14, RZ, R20, RZ, 0x33, !PT ;  /* 0x00000014ff0e7212 */ /* 0x000fe200078e33ff */
[----:B------:R-:W-:-:S04]  /*19f60*/  VIADD R200, R201, UR4 ;  /* 0x00000004c9c87c36 */ /* 0x000fc80008000000 */
[----:B------:R-:W-:Y:S02]  /*19f70*/  IMAD.IADD R201, R14, 0x1, R201 ;  /* 0x000000010ec97824 */ /* 0x000fe400078e02c9 */
[----:B------:R-:W-:Y:S02]  /*19f80*/  IMAD R202, R226, -0x2, R21 ;  /* 0xfffffffee2ca7824 */ /* 0x000fe400078e0215 */
[C---:B------:R-:W-:Y:S02]  /*19f90*/  IMAD.IADD R203, R233.reuse, 0x1, R200 ;  /* 0x00000001e9cb7824 */ /* 0x040fe400078e02c8 */
[----:B------:R-:W-:Y:S01]  /*19fa0*/  IMAD.IADD R204, R233, 0x1, R201 ;  /* 0x00000001e9cc7824 */ /* 0x000fe200078e02c9 */
[----:B0-----:R-:W-:Y:S06]  /*19fb0*/  @!P2 BRA `(.L_x_6796) ;  /* 0x00000000005ca947 */ /* 0x001fec0003800000 */
[----:B------:R-:W-:Y:S01]  /*19fc0*/  IADD3 R205, R233, R234, -R227 ;  /* 0x000000eae9cd7210 */ /* 0x000fe20007ffe8e3 */
[----:B------:R-:W-:Y:S03]  /*19fd0*/  BSSY B0, `(.L_x_6797) ;  /* 0x0000012000007945 */ /* 0x000fe60003800000 */
[----:B------:R-:W-:-:S13]  /*19fe0*/  ISETP.GT.AND P2, PT, R205, -0x1, PT ;  /* 0xffffffffcd00780c */ /* 0x000fda0003f44270 */
[----:B------:R-:W-:Y:S05]  /*19ff0*/  @P2 BRA `(.L_x_6798) ;  /* 0x0000000000242947 */ /* 0x000fea0003800000 */
[----:B------:R-:W-:Y:S01]  /*1a000*/  ULDC UR4, c[0x0][0x9e4] ;  /* 0x0002790000047ab9 */ /* 0x000fe20000000800 */
[----:B------:R-:W-:Y:S01]  /*1a010*/  LOP3.LUT R205, RZ, R205, RZ, 0x33, !PT ;  /* 0x000000cdffcd7212 */ /* 0x000fe200078e33ff */
[----:B------:R-:W-:-:S05]  /*1a020*/  IMAD.U32 R206, RZ, RZ, UR4 ;  /* 0x00000004ffce7e24 */ /* 0x000fca000f8e00ff */
[----:B------:R-:W-:-:S13]  /*1a030*/  ISETP.NE.AND P2, PT, R206, 0x1, PT ;  /* 0x00000001ce00780c */ /* 0x000fda0003f45270 */
[----:B------:R-:W0:Y:S02]  /*1a040*/  @P2 LDC.64 R14, c[0x0][0x9e8] ;  /* 0x00027a00ff0e2b82 */ /* 0x000e240000000a00 */
[----:B0-----:R-:W-:-:S05]  /*1a050*/  @P2 IMAD.HI.U32 R14, R205, R14, RZ ;  /* 0x0000000ecd0e2227 */ /* 0x001fca00078e00ff */
[----:B------:R-:W-:-:S04]  /*1a060*/  @P2 SHF.R.U32.HI R205, RZ, R15, R14 ;  /* 0x0000000fffcd2219 */ /* 0x000fc8000001160e */
[----:B------:R-:W-:Y:S01]  /*1a070*/  LOP3.LUT R205, RZ, R205, RZ, 0x33, !PT ;  /* 0x000000cdffcd7212 */ /* 0x000fe200078e33ff */
[----:B------:R-:W-:Y:S06]  /*1a080*/  BRA `(.L_x_6799) ;  /* 0x0000000000187947 */ /* 0x000fec0003800000 */
.L_x_6798:
[----:B------:R-:W-:Y:S02]  /*1a090*/  ULDC UR4, c[0x0][0x9e4] ;  /* 0x0002790000047ab9 */ /* 0x000fe40000000800 */
[----:B------:R-:W-:-:S05]  /*1a0a0*/  IMAD.U32 R206, RZ, RZ, UR4 ;  /* 0x00000004ffce7e24 */ /* 0x000fca000f8e00ff */
[----:B------:R-:W-:-:S13]  /*1a0b0*/  ISETP.NE.AND P2, PT, R206, 0x1, PT ;  /* 0x00000001ce00780c */ /* 0x000fda0003f45270 */
[----:B------:R-:W0:Y:S02]  /*1a0c0*/  @P2 LDC.64 R14, c[0x0][0x9e8] ;  /* 0x00027a00ff0e2b82 */ /* 0x000e240000000a00 */
[----:B0-----:R-:W-:-:S05]  /*1a0d0*/  @P2 IMAD.HI.U32 R14, R205, R14, RZ ;  /* 0x0000000ecd0e2227 */ /* 0x001fca00078e00ff */
[----:B------:R-:W-:-:S07]  /*1a0e0*/  @P2 SHF.R.U32.HI R205, RZ, R15, R14 ;  /* 0x0000000fffcd2219 */ /* 0x000fce000001160e */
.L_x_6799:
[----:B------:R-:W-:Y:S05]  /*1a0f0*/  BSYNC B0 ;  /* 0x0000000000007941 */ /* 0x000fea0003800000 */
.L_x_6797:
[----:B------:R-:W-:-:S05]  /*1a100*/  IMAD R205, R205, R206, R202 ;  /* 0x000000cecdcd7224 */ /* 0x000fca00078e02ca */
[----:B------:R-:W-:Y:S02]  /*1a110*/  VIMNMX R204, R204, R205, !PT ;  /* 0x000000cdcccc7248 */ /* 0x000fe40007fe0100 */
[----:B------:R-:W-:-:S07]  /*1a120*/  VIADDMNMX R203, R205, R206, R203, PT ;  /* 0x000000cecdcb7246 */ /* 0x000fce00038001cb */
.L_x_6796:
[----:B------:R-:W-:Y:S02]  /*1a130*/  ISETP.GE.AND P2, PT, R21, 0x2, PT ;  /* 0x000000021500780c */ /* 0x000fe40003f46270 */
[----:B------:R-:W-:Y:S02]  /*1a140*/  LOP3.LUT R17, R17, 0xffffdfff, RZ, 0xc0, !PT ;  /* 0xffffdfff11117812 */ /* 0x000fe400078ec0ff */
[C---:B------:R-:W-:Y:S02]  /*1a150*/  ISETP.GE.AND P3, PT, R21.reuse, 0x9, PT ;  /* 0x000000091500780c */ /* 0x040fe40003f66270 */
        /* <DEDUP_REMOVED lines=15> */
[----:B------:R-:W-:Y:S02]  /*1a250*/  ISETP.GT.AND P2, PT, R204, 0x9, !P3 ;  /* 0x00000009cc00780c */ /* 0x000fe40005f44270 */
[----:B------:R-:W-:Y:S02]  /*1a260*/  @P4 LOP3.LUT R16, R16, 0x2, RZ, 0xfc, !PT ;  /* 0x0000000210104812 */ /* 0x000fe400078efcff */
[----:B------:R-:W-:Y:S02]  /*1a270*/  ISETP.LT.OR P2, PT, R203, 0xa, P2 ;  /* 0x0000000acb00780c */ /* 0x000fe40001741670 */
[----:B------:R-:W-:Y:S02]  /*1a280*/  @P3 LOP3.LUT R17, R17, 0x8000, RZ, 0xfc, !PT ;  /* 0x0000800011113812 */ /* 0x000fe400078efcff */
[----:B------:R-:W-:Y:S02]  /*1a290*/  ISETP.GE.AND P3, PT, R21, 0x11, PT ;  /* 0x000000111500780c */ /* 0x000fe40003f66270 */
[----:B------:R-:W-:-:S02]  /*1a2a0*/  LOP3.LUT R17, R17, 0xfffeffff, RZ, 0xc0, !PT ;  /* 0xfffeffff11117812 */ /* 0x000fc400078ec0ff */
[----:B------:R-:W-:Y:S02]  /*1a2b0*/  FSEL R189, R189, -INF , !P2 ;  /* 0xff800000bdbd7808 */ /* 0x000fe40005000000 */
[----:B------:R-:W-:Y:S02]  /*1a2c0*/  ISETP.GT.AND P2, PT, R204, 0x10, !P3 ;  /* 0x00000010cc00780c */ /* 0x000fe40005f44270 */
[----:B------:R-:W-:Y:S02]  /*1a2d0*/  LOP3.LUT R16, R16, 0xfffffffb, RZ, 0xc0, !PT ;  /* 0xfffffffb10107812 */ /* 0x000fe400078ec0ff */
        /* <DEDUP_REMOVED lines=305> */
[----:B------:R-:W-:Y:S01]  /*1b5f0*/  ISETP.GT.AND P6, PT, R236, -0x1, PT ;  /* 0xffffffffec00780c */ /* 0x000fe20003fc4270 */
[----:B------:R-:W-:-:S12]  /*1b600*/  BSSY B0, `(.L_x_6801) ;  /* 0x0000014000007945 */ /* 0x000fd80003800000 */
[----:B------:R-:W-:Y:S05]  /*1b610*/  @P6 BRA `(.L_x_6802) ;  /* 0x00000000002c6947 */ /* 0x000fea0003800000 */
[----:B------:R-:W2:Y:S01]  /*1b620*/  LDL R205, [R1+0x4c] ;  /* 0x00004c0001cd7983 */ /* 0x000ea20000100800 */
[----:B------:R-:W-:Y:S02]  /*1b630*/  ULDC UR4, c[0x0][0x9e4] ;  /* 0x0002790000047ab9 */ /* 0x000fe40000000800 */
[----:B------:R-:W-:-:S05]  /*1b640*/  IMAD.U32 R21, RZ, RZ, UR4 ;  /* 0x00000004ff157e24 */ /* 0x000fca000f8e00ff */
[----:B------:R-:W-:-:S13]  /*1b650*/  ISETP.NE.AND P6, PT, R21, 0x1, PT ;  /* 0x000000011500780c */ /* 0x000fda0003fc5270 */
[----:B------:R-:W0:Y:S01]  /*1b660*/  @P6 LDC.64 R14, c[0x0][0x9e8] ;  /* 0x00027a00ff0e6b82 */ /* 0x000e220000000a00 */
[----:B--2---:R-:W-:-:S05]  /*1b670*/  VIADD R203, R205, 0x8 ;  /* 0x00000008cdcb7836 */ /* 0x004fca0000000000 */
[----:B------:R-:W-:-:S05]  /*1b680*/  LOP3.LUT R203, RZ, R203, RZ, 0x33, !PT ;  /* 0x000000cbffcb7212 */ /* 0x000fca00078e33ff */
[----:B0-----:R-:W-:-:S05]  /*1b690*/  @P6 IMAD.HI.U32 R14, R203, R14, RZ ;  /* 0x0000000ecb0e6227 */ /* 0x001fca00078e00ff */
[----:B------:R-:W-:-:S04]  /*1b6a0*/  @P6 SHF.R.U32.HI R203, RZ, R15, R14 ;  /* 0x0000000fffcb6219 */ /* 0x000fc8000001160e */
[----:B------:R-:W-:Y:S01]  /*1b6b0*/  LOP3.LUT R203, RZ, R203, RZ, 0x33, !PT ;  /* 0x000000cbffcb7212 */ /* 0x000fe200078e33ff */
[----:B------:R-:W-:Y:S06]  /*1b6c0*/  BRA `(.L_x_6803) ;  /* 0x00000000001c7947 */ /* 0x000fec0003800000 */
.L_x_6802:
[----:B------:R-:W-:Y:S01]  /*1b6d0*/  ULDC UR4, c[0x0][0x9e4] ;  /* 0x0002790000047ab9 */ /* 0x000fe20000000800 */
[----:B------:R-:W-:Y:S02]  /*1b6e0*/  IMAD.MOV.U32 R203, RZ, RZ, R236 ;  /* 0x000000ffffcb7224 */ /* 0x000fe400078e00ec */
[----:B------:R-:W-:-:S05]  /*1b6f0*/  IMAD.U32 R21, RZ, RZ, UR4 ;  /* 0x00000004ff157e24 */ /* 0x000fca000f8e00ff */
[----:B------:R-:W-:-:S13]  /*1b700*/  ISETP.NE.AND P6, PT, R21, 0x1, PT ;  /* 0x000000011500780c */ /* 0x000fda0003fc5270 */
[----:B------:R-:W0:Y:S02]  /*1b710*/  @P6 LDC.64 R14, c[0x0][0x9e8] ;  /* 0x00027a00ff0e6b82 */ /* 0x000e240000000a00 */
[----:B0-----:R-:W-:-:S05]  /*1b720*/  @P6 IMAD.HI.U32 R14, R236, R14, RZ ;  /* 0x0000000eec0e6227 */ /* 0x001fca00078e00ff */
[----:B------:R-:W-:-:S07]  /*1b730*/  @P6 SHF.R.U32.HI R203, RZ, R15, R14 ;  /* 0x0000000fffcb6219 */ /* 0x000fce000001160e */
.L_x_6803:
[----:B------:R-:W-:Y:S05]  /*1b740*/  BSYNC B0 ;  /* 0x0000000000007941 */ /* 0x000fea0003800000 */
.L_x_6801:
[----:B------:R-:W-:-:S05]  /*1b750*/  IMAD R202, R203, R21, R202 ;  /* 0x00000015cbca7224 */ /* 0x000fca00078e02ca */
[----:B------:R-:W-:Y:S02]  /*1b760*/  VIADDMNMX R200, R202, R21, R200, PT ;  /* 0x00000015cac87246 */ /* 0x000fe400038001c8 */
[----:B------:R-:W-:-:S07]  /*1b770*/  VIMNMX R201, R201, R202, !PT ;  /* 0x000000cac9c97248 */ /* 0x000fce0007fe0100 */
.L_x_6800:
[----:B------:R-:W-:Y:S01]  /*1b780*/  ISETP.GT.AND P2, PT, R201, 0x20, !P2 ;  /* 0x00000020c900780c */ /* 0x000fe20005744270 */
[----:B------:R-:W2:Y:S03]  /*1b790*/  LDL.LU R203, [R1+0xc] ;  /* 0x00000c0001cb7983 */ /* 0x000ea60000300800 */
[----:B------:R-:W-:Y:S01]  /*1b7a0*/  ISETP.LT.OR P2, PT, R200, 0x21, P2 ;  /* 0x00000021c800780c */ /* 0x000fe20001741670 */
[----:B------:R-:W3:Y:S01]  /*1b7b0*/  LDL.LU R202, [R1+0x8] ;  /* 0x0000080001ca7983 */ /* 0x000ee20000300800 */
[----:B------:R-:W-:Y:S02]  /*1b7c0*/  LOP3.LUT P6, RZ, R17, 0x20, RZ, 0xc0, !PT ;  /* 0x0000002011ff7812 */ /* 0x000fe400078cc0ff */
        /* <DEDUP_REMOVED lines=36> */
[----:B------:R-:W-:Y:S02]  /*1ba10*/  ISETP.GT.AND P2, PT, R201, 0x38, !P6 ;  /* 0x00000038c900780c */ /* 0x000fe40007744270 */
[----:B------:R-:W-:-:S02]  /*1ba20*/  LOP3.LUT P6, RZ, R16, 0x4000000, RZ, 0xc0, !PT ;  /* 0x0400000010ff7812 */ /* 0x000fc400078cc0ff */
        /* <DEDUP_REMOVED lines=73> */
[----:B------:R-:W-:Y:S02]  /*1bec0*/  ISETP.GT.AND P2, PT, R201, 0x61, !P6 ;  /* 0x00000061c900780c */ /* 0x000fe40007744270 */
[----:B------:R-:W-:Y:S02]  /*1bed0*/  LOP3.LUT P6, RZ, R16, 0x8000, RZ, 0xc0, !PT ;  /* 0x0000800010ff7812 */ /* 0x000fe400078cc0ff */
        /* <DEDUP_REMOVED lines=24> */
[----:B------:R-:W-:Y:S01]  /*1c060*/  LOP3.LUT P2, RZ, R16, 0x400000, RZ, 0xc0, !PT ;  /* 0x0040000010ff7812 */ /* 0x000fe2000784c0ff */
[----:B------:R-:W0:Y:S01]  /*1c070*/  SHFL.BFLY PT, R15, R14, 0x2, 0x1f ;  /* 0x0c401f000e0f7f89 */ /* 0x000e2200000e0000 */
[C---:B------:R-:W-:Y:S02]  /*1c080*/  ISETP.GT.AND P3, PT, R201.reuse, 0xd0, !P3 ;  /* 0x000000d0c900780c */ /* 0x040fe40005f64270 */
[----:B------:R-:W-:-:S02]  /*1c090*/  ISETP.GT.AND P2, PT, R201, 0x71, !P2 ;  /* 0x00000071c900780c */ /* 0x000fc40005744270 */
[C---:B------:R-:W-:Y:S02]  /*1c0a0*/  ISETP.LT.OR P3, PT, R200.reuse, 0xd1, P3 ;  /* 0x000000d1c800780c */ /* 0x040fe40001f61670 */
[----:B------:R-:W-:Y:S02]  /*1c0b0*/  ISETP.LT.OR P2, PT, R200, 0x72, P2 ;  /* 0x00000072c800780c */ /* 0x000fe40001741670 */
[----:B------:R-:W-:Y:S02]  /*1c0c0*/  ISETP.GT.AND P4, PT, R201, 0xd1, !P4 ;  /* 0x000000d1c900780c */ /* 0x000fe40006784270 */
[----:B------:R-:W-:Y:S02]  /*1c0d0*/  FSEL R147, R147, -INF , !P2 ;  /* 0xff80000093937808 */ /* 0x000fe40005000000 */
[----:B------:R-:W-:Y:S02]  /*1c0e0*/  LOP3.LUT P2, RZ, R16, 0x200000, RZ, 0xc0, !PT ;  /* 0x0020000010ff7812 */ /* 0x000fe4000784c0ff */
[----:B------:R-:W-:-:S02]  /*1c0f0*/  FSEL R98, R98, -INF , !P3 ;  /* 0xff80000062627808 */ /* 0x000fc40005800000 */
[C---:B------:R-:W-:Y:S02]  /*1c100*/  ISETP.GT.AND P2, PT, R201.reuse, 0x78, !P2 ;  /* 0x00000078c900780c */ /* 0x040fe40005744270 */
[C---:B------:R-:W-:Y:S02]  /*1c110*/  ISETP.LT.OR P4, PT, R200.reuse, 0xd2, P4 ;  /* 0x000000d2c800780c */ /* 0x040fe40002781670 */
[----:B------:R-:W-:Y:S02]  /*1c120*/  ISETP.LT.OR P2, PT, R200, 0x79, P2 ;  /* 0x00000079c800780c */ /* 0x000fe40001741670 */
[----:B------:R-:W-:Y:S02]  /*1c130*/  ISETP.GT.AND P5, PT, R201, 0xd8, !P5 ;  /* 0x000000d8c900780c */ /* 0x000fe40006fa4270 */
[----:B------:R-:W-:Y:S02]  /*1c140*/  FSEL R150, R150, -INF , !P2 ;  /* 0xff80000096967808 */ /* 0x000fe40005000000 */
[----:B------:R-:W-:-:S02]  /*1c150*/  LOP3.LUT P2, RZ, R16, 0x100000, RZ, 0xc0, !PT ;  /* 0x0010000010ff7812 */ /* 0x000fc4000784c0ff */
[----:B0-----:R-:W-:Y:S02]  /*1c160*/  FMNMX.FTZ R14, R14, R15, !PT ;  /* 0x0000000f0e0e7209 */ /* 0x001fe40007810000 */
[----:B------:R-:W-:Y:S02]  /*1c170*/  ISETP.GT.AND P2, PT, R201, 0x79, !P2 ;  /* 0x00000079c900780c */ /* 0x000fe40005744270 */
[----:B------:R-:W-:Y:S01]  /*1c180*/  FSEL R99, R99, -INF , !P4 ;  /* 0xff80000063637808 */ /* 0x000fe20006000000 */
[----:B------:R-:W0:Y:S01]  /*1c190*/  SHFL.BFLY PT, R15, R14, 0x1, 0x1f ;  /* 0x0c201f000e0f7f89 */ /* 0x000e2200000e0000 */
[C---:B------:R-:W-:Y:S02]  /*1c1a0*/  ISETP.LT.OR P2, PT, R200.reuse, 0x7a, P2 ;  /* 0x0000007ac800780c */ /* 0x040fe40001741670 */
[----:B------:R-:W-:Y:S02]  /*1c1b0*/  ISETP.LT.OR P5, PT, R200, 0xd9, P5 ;  /* 0x000000d9c800780c */ /* 0x000fe40002fa1670 */
[----:B------:R-:W-:-:S02]  /*1c1c0*/  FSEL R151, R151, -INF , !P2 ;  /* 0xff80000097977808 */ /* 0x000fc40005000000 */
[----:B------:R-:W-:-:S04]  /*1c1d0*/  LOP3.LUT P2, RZ, R16, 0x80000, RZ, 0xc0, !PT ;  /* 0x0008000010ff7812 */ /* 0x000fc8000784c0ff */
[----:B------:R-:W-:-:S04]  /*1c1e0*/  ISETP.GT.AND P2, PT, R201, 0x80, !P2 ;  /* 0x00000080c900780c */ /* 0x000fc80005744270 */
[----:B------:R-:W-:-:S04]  /*1c1f0*/  ISETP.LT.OR P2, PT, R200, 0x81, P2 ;  /* 0x00000081c800780c */ /* 0x000fc80001741670 */
        /* <DEDUP_REMOVED lines=124> */
[----:B------:R-:W-:Y:S01]  /*1c9c0*/  FMNMX.FTZ R197, R186, R0, !PT ;  /* 0x00000000bac57209 */ /* 0x000fe20007810000 */
[----:B------:R-:W-:-:S01]  /*1c9d0*/  FFMA.FTZ R200, R2, R108, -R15 ;  /* 0x0000006c02c87223 */ /* 0x000fc2000001080f */
[----:B------:R-:W-:Y:S01]  /*1c9e0*/  FSEL R108, R102, -INF , !P5 ;  /* 0xff800000666c7808 */ /* 0x000fe20006800000 */
[----:B------:R-:W-:-:S01]  /*1c9f0*/  FFMA.FTZ R168, R2, R168, -R15 ;  /* 0x000000a802a87223 */ /* 0x000fc2000001080f */
[----:B------:R-:W-:Y:S01]  /*1ca00*/  FMNMX.FTZ R197, R187, R197, !PT ;  /* 0x000000c5bbc57209 */ /* 0x000fe20007810000 */
[----:B------:R0:W-:Y:S01]  /*1ca10*/  MUFU.EX2 R102, R200 ;  /* 0x000000c800667308 */ /* 0x0001e20000000800 */
        /* <DEDUP_REMOVED lines=119> */
[----:B------:R-:W-:-:S05]  /*1d190*/  FMNMX.FTZ R197, R103, R197, !PT ;  /* 0x000000c567c57209 */ /* 0x000fca0007810000 */
[----:B0-----:R-:W0:Y:S02]  /*1d1a0*/  SHFL.BFLY PT, R200, R197, 0x2, 0x1f ;  /* 0x0c401f00c5c87f89 */ /* 0x001e2400000e0000 */
[----:B------:R-:W-:Y:S08]  /*1d1b0*/  MUFU.EX2 R160, R160 ;  /* 0x000000a000a07308 */ /* 0x000ff00000000800 */
        /* <DEDUP_REMOVED lines=8> */
[----:B0-----:R-:W-:-:S02]  /*1d240*/  FMNMX.FTZ R15, R200, R197, !PT ;  /* 0x000000c5c80f7209 */ /* 0x001fc40007810000 */
[----:B------:R-:W-:Y:S02]  /*1d250*/  FSEL R197, R14, RZ, P2 ;  /* 0x000000ff0ec57208 */ /* 0x000fe40001000000 */
[----:B------:R-:W-:-:S03]  /*1d260*/  FSETP.NEU.FTZ.AND P2, PT, R15, -INF , PT ;  /* 0xff8000000f00780b */ /* 0x000fc60003f5d000 */
[----:B------:R-:W-:Y:S01]  /*1d270*/  MUFU.EX2 R141, R141 ;  /* 0x0000008d008d7308 */ /* 0x000fe20000000800 */
[----:B------:R-:W-:-:S01]  /*1d280*/  FADD.FTZ R3, -R197, R3 ;  /* 0x00000003c5037221 */ /* 0x000fc20000010100 */
[----:B------:R-:W-:-:S03]  /*1d290*/  FFMA.FTZ R197, R2, R15, -8 ;  /* 0xc100000002c57423 */ /* 0x000fc6000001000f */
[C---:B------:R-:W-:Y:S02]  /*1d2a0*/  FMUL.FTZ R3, R2.reuse, R3 ;  /* 0x0000000302037220 */ /* 0x040fe40000410000 */
[----:B------:R-:W-:Y:S01]  /*1d2b0*/  FSEL R197, R197, RZ, P2 ;  /* 0x000000ffc5c57208 */ /* 0x000fe20001000000 */
[----:B------:R-:W-:Y:S04]  /*1d2c0*/  MUFU.EX2 R144, R144 ;  /* 0x0000009000907308 */ /* 0x000fe80000000800 */
[----:B------:R-:W-:-:S01]  /*1d2d0*/  FFMA.FTZ R200, R2, R142, -R197 ;  /* 0x0000008e02c87223 */ /* 0x000fc200000108c5 */
[----:B------:R-:W-:Y:S01]  /*1d2e0*/  FSEL R142, R15, RZ, P2 ;  /* 0x000000ff0f8e7208 */ /* 0x000fe20001000000 */
[----:B------:R-:W-:-:S01]  /*1d2f0*/  FFMA.FTZ R186, R2, R186, -R197 ;  /* 0x000000ba02ba7223 */ /* 0x000fc200000108c5 */
[C-C-:B------:R-:W-:Y:S01]  /*1d300*/  FFMA.FTZ R187, R2.reuse, R187, -R197.reuse ;  /* 0x000000bb02bb7223 */ /* 0x140fe200000108c5 */
[----:B------:R-:W2:Y:S01]  /*1d310*/  MUFU.EX2 R3, R3 ;  /* 0x0000000300037308 */ /* 0x000ea20000000800 */
[----:B------:R-:W-:-:S01]  /*1d320*/  FFMA.FTZ R190, R2, R190, -R197 ;  /* 0x000000be02be7223 */ /* 0x000fc200000108c5 */
        /* <DEDUP_REMOVED lines=39> */
[----:B------:R-:W-:-:S01]  /*1d5a0*/  FFMA.FTZ R130, R2, R130, -R197 ;  /* 0x0000008202827223 */ /* 0x000fc200000108c5 */
[C-C-:B------:R-:W-:Y:S01]  /*1d5b0*/  FFMA.FTZ R131, R2.reuse, R131, -R197.reuse ;  /* 0x0000008302837223 */ /* 0x140fe200000108c5 */
[----:B------:R-:W-:-:S01]  /*1d5c0*/  FFMA.FTZ R134, R2, R134, -R197 ;  /* 0x0000008602867223 */ /* 0x000fc200000108c5 */
[C-C-:B------:R-:W-:Y:S01]  /*1d5d0*/  FFMA.FTZ R135, R2.reuse, R135, -R197.reuse ;  /* 0x0000008702877223 */ /* 0x140fe200000108c5 */
[----:B------:R-:W-:-:S01]  /*1d5e0*/  FFMA.FTZ R106, R2, R106, -R197 ;  /* 0x0000006a026a7223 */ /* 0x000fc200000108c5 */
[C-C-:B------:R-:W-:Y:S01]  /*1d5f0*/  FFMA.FTZ R107, R2.reuse, R107, -R197.reuse ;  /* 0x0000006b026b7223 */ /* 0x140fe200000108c5 */
[----:B------:R-:W-:-:S01]  /*1d600*/  FFMA.FTZ R110, R2, R110, -R197 ;  /* 0x0000006e026e7223 */ /* 0x000fc200000108c5 */
[----:B------:R-:W5:Y:S01]  /*1d610*/  MUFU.EX2 R194, R194 ;  /* 0x000000c200c27308 */ /* 0x000f620000000800 */
        /* <DEDUP_REMOVED lines=13> */
[----:B--2---:R-:W-:Y:S01]  /*1d6f0*/  FFMA.FTZ R0, R3, R203, R21 ;  /* 0x000000cb03007223 */ /* 0x004fe20000010015 */
[----:B---3--:R-:W-:-:S01]  /*1d700*/  FFMA.FTZ R197, R142, R202, R186 ;  /* 0x000000ca8ec57223 */ /* 0x008fc200000100ba */
[----:B------:R-:W2:Y:S02]  /*1d710*/  MUFU.EX2 R195, R195 ;  /* 0x000000c300c37308 */ /* 0x000ea40000000800 */
[----:B------:R-:W-:-:S01]  /*1d720*/  FADD.FTZ R0, R184, R0 ;  /* 0x00000000b8007221 */ /* 0x000fc20000010000 */
[----:B0-----:R-:W-:-:S03]  /*1d730*/  FADD.FTZ R197, R187, R197 ;  /* 0x000000c5bbc57221 */ /* 0x001fc60000010000 */
[----:B------:R-:W-:Y:S01]  /*1d740*/  FADD.FTZ R0, R185, R0 ;  /* 0x00000000b9007221 */ /* 0x000fe20000010000 */
[----:B-1----:R-:W-:-:S01]  /*1d750*/  FADD.FTZ R197, R190, R197 ;  /* 0x000000c5bec57221 */ /* 0x002fc20000010000 */
[----:B------:R-:W0:Y:S02]  /*1d760*/  MUFU.EX2 R198, R198 ;  /* 0x000000c600c67308 */ /* 0x000e240000000800 */
[----:B------:R-:W-:-:S01]  /*1d770*/  FADD.FTZ R0, R188, R0 ;  /* 0x00000000bc007221 */ /* 0x000fc20000010000 */
[----:B----4-:R-:W-:-:S03]  /*1d780*/  FADD.FTZ R197, R191, R197 ;  /* 0x000000c5bfc57221 */ /* 0x010fc60000010000 */
[----:B------:R-:W-:Y:S01]  /*1d790*/  FADD.FTZ R0, R189, R0 ;  /* 0x00000000bd007221 */ /* 0x000fe20000010000 */
[----:B-----5:R-:W-:-:S01]  /*1d7a0*/  FADD.FTZ R197, R194, R197 ;  /* 0x000000c5c2c57221 */ /* 0x020fc20000010000 */
[----:B------:R-:W1:Y:S02]  /*1d7b0*/  MUFU.EX2 R199, R199 ;  /* 0x000000c700c77308 */ /* 0x000e640000000800 */
[----:B------:R-:W-:-:S01]  /*1d7c0*/  FADD.FTZ R0, R192, R0 ;  /* 0x00000000c0007221 */ /* 0x000fc20000010000 */
[----:B--2---:R-:W-:-:S03]  /*1d7d0*/  FADD.FTZ R197, R195, R197 ;  /* 0x000000c5c3c57221 */ /* 0x004fc60000010000 */
        /* <DEDUP_REMOVED lines=173> */
[----:B0-----:R-:W-:-:S05]  /*1e2b0*/  FADD.FTZ R0, R103, R197 ;  /* 0x000000c567007221 */ /* 0x001fca0000010000 */
[----:B------:R0:W-:Y:S04]  /*1e2c0*/  STL [R1+0x8], R0 ;  /* 0x0000080001007387 */ /* 0x0001e80000100800 */
[----:B------:R0:W-:Y:S01]  /*1e2d0*/  STL [R1+0xc], R201 ;  /* 0x00000cc901007387 */ /* 0x0001e20000100800 */
[----:B------:R-:W-:Y:S05]  /*1e2e0*/  @!P0 BRA `(.L_x_6804) ;  /* 0x0000000000048947 */ /* 0x000fea0003800000 */
[----:B------:R-:W-:Y:S01]  /*1e2f0*/  BPT.TRAP 0x1 ;  /* 0x000000040000795c */ /* 0x000fe20000300000 */
.L_x_6804:
[----:B0-----:R-:W2:Y:S04]  /*1e300*/  LDL R0, [R1+0x68] ;  /* 0x0000680001007983 */ /* 0x001ea80000100800 */
[----:B------:R-:W3:Y:S01]  /*1e310*/  LDL R197, [R1+0x50] ;  /* 0x0000500001c57983 */ /* 0x000ee20000100800 */
[----:B------:R-:W-:-:S04]  /*1e320*/  F2FP.SATFINITE.E4M3.F32.PACK_AB_MERGE_C R185, R188, R185, RZ ;  /* 0x000000b9bcb9723e */ /* 0x000fc800048070ff */
[----:B------:R-:W-:Y:S02]  /*1e330*/  F2FP.SATFINITE.E4M3.F32.PACK_AB_MERGE_C R224, R184, R21, R185 ;  /* 0x00000015b8e0723e */ /* 0x000fe400048070b9 */
[----:B------:R-:W-:Y:S02]  /*1e340*/  F2FP.SATFINITE.E4M3.F32.PACK_AB_MERGE_C R190, R191, R190, RZ ;  /* 0x000000bebfbe723e */ /* 0x000fe400048070ff */
[----:B------:R-:W-:Y:S02]  /*1e350*/  F2FP.SATFINITE.E4M3.F32.PACK_AB_MERGE_C R193, R196, R193, RZ ;  /* 0x000000c1c4c1723e */ /* 0x000fe400048070ff */
        /* <DEDUP_REMOVED lines=118> */
[----:B--2---:R-:W-:Y:S01]  /*1eac0*/  R2UR UR4, R0 ;  /* 0x00000000000472ca */ /* 0x004fe200000e0000 */
[----:B------:R-:W-:Y:S01]  /*1ead0*/  IMAD R0, R231, 0x8, R18 ;  /* 0x00000008e7007824 */ /* 0x000fe200078e0212 */
[----:B---3--:R-:W-:-:S03]  /*1eae0*/  ISETP.GT.AND P2, PT, R12, R197, PT ;  /* 0x000000c50c00720c */ /* 0x008fc60003f44270 */
[----:B------:R-:W-:-:S08]  /*1eaf0*/  VIADD R0, R0, 0x2e860 ;  /* 0x0002e86000007836 */ /* 0x000fd00000000000 */
[----:B------:R-:W-:-:S05]  /*1eb00*/  IMAD.U32 R21, RZ, RZ, UR4 ;  /* 0x00000004ff157e24 */ /* 0x000fca000f8e00ff */
[----:B------:R-:W-:Y:S01]  /*1eb10*/  PRMT R0, R21, 0x654, R0 ;  /* 0x0000065415007816 */ /* 0x000fe20000000000 */
[----:B------:R-:W-:-:S03]  /*1eb20*/  VIADD R12, R12, 0xffffffff ;  /* 0xffffffff0c0c7836 */ /* 0x000fc60000000000 */
[----:B------:R0:W-:Y:S01]  /*1eb30*/  SYNCS.ARRIVE.TRANS64.RED.A1T0 RZ, [R0+URZ], RZ ;  /* 0x000000ff00ff79a7 */ /* 0x0001e2000810043f */
[----:B------:R-:W-:Y:S02]  /*1eb40*/  IMAD.MOV.U32 R231, RZ, RZ, R13 ;  /* 0x000000ffffe77224 */ /* 0x000fe400078e000d */
[----:B0-----:R-:W-:Y:S01]  /*1eb50*/  IMAD.MOV.U32 R0, RZ, RZ, R15 ;  /* 0x000000ffff007224 */ /* 0x001fe200078e000f */
[----:B------:R-:W-:Y:S06]  /*1eb60*/  @P2 BRA `(.L_x_6805) ;  /* 0xffffff9800502947 */ /* 0x000fec000383ffff */
[----:B------:R-:W-:Y:S02]  /*1eb70*/  IMAD.MOV.U32 R0, RZ, RZ, R15 ;  /* 0x000000ffff007224 */ /* 0x000fe400078e000f */
[----:B------:R-:W-:Y:S02]  /*1eb80*/  IMAD.MOV.U32 R3, RZ, RZ, R14 ;  /* 0x000000ffff037224 */ /* 0x000fe400078e000e */
[----:B------:R-:W-:Y:S02]  /*1eb90*/  IMAD.MOV.U32 R231, RZ, RZ, R13 ;  /* 0x000000ffffe77224 */ /* 0x000fe400078e000d */
[----:B------:R-:W-:-:S07]  /*1eba0*/  IMAD.MOV.U32 R234, RZ, RZ, R237 ;  /* 0x000000ffffea7224 */ /* 0x000fce00078e00ed */
.L_x_6786:
[----:B------:R-:W2:Y:S01]  /*1ebb0*/  LDL R88, [R1+0x58] ;  /* 0x0000580001587983 */ /* 0x000ea20000100800 */
[----:B------:R-:W0:Y:S01]  /*1ebc0*/  LDC R15, c[0x0][0x9e4] ;  /* 0x00027900ff0f7b82 */ /* 0x000e220000000800 */
[----:B------:R-:W-:Y:S02]  /*1ebd0*/  LOP3.LUT R17, R17, 0xffefffff, RZ, 0xc0, !PT ;  /* 0xffefffff11117812 */ /* 0x000fe400078ec0ff */
[----:B0-----:R-:W-:-:S13]  /*1ebe0*/  ISETP.GE.AND P2, PT, R15, 0x1, PT ;  /* 0x000000010f00780c */ /* 0x001fda0003f46270 */
[----:B------:R-:W-:Y:S01]  /*1ebf0*/  @P2 LOP3.LUT R17, R17, 0x100000, RZ, 0xfc, !PT ;  /* 0x0010000011112812 */ /* 0x000fe200078efcff */
[----:B--2---:R-:W-:Y:S01]  /*1ec00*/  IMAD.IADD R14, R88, 0x1, -R20 ;  /* 0x00000001580e7824 */ /* 0x004fe200078e0a14 */
        /* <DEDUP_REMOVED lines=9> */
[----:B------:R-:W-:-:S05]  /*1eca0*/  LOP3.LUT R88, RZ, R13, RZ, 0x33, !PT ;  /* 0x0000000dff587212 */ /* 0x000fca00078e33ff */
[----:B------:R0:W-:Y:S01]  /*1ecb0*/  STL [R1+0x58], R88 ;  /* 0x0000585801007387 */ /* 0x0001e20000100800 */
[----:B------:R-:W-:Y:S05]  /*1ecc0*/  BRA `(.L_x_6809) ;  /* 0x0000000000187947 */ /* 0x000fea0003800000 */
.L_x_6808:
[----:B------:R-:W-:Y:S01]  /*1ecd0*/  ISETP.NE.AND P2, PT, R15, 0x1, PT ;  /* 0x000000010f00780c */ /* 0x000fe20003f45270 */
[----:B------:R-:W-:-:S12]  /*1ece0*/  IMAD.MOV.U32 R13, RZ, RZ, R88 ;  /* 0x000000ffff0d7224 */ /* 0x000fd800078e0058 */
[----:B------:R-:W0:Y:S02]  /*1ecf0*/  @P2 LDC.64 R20, c[0x0][0x9e8] ;  /* 0x00027a00ff142b82 */ /* 0x000e240000000a00 */
[----:B0-----:R-:W-:-:S05]  /*1ed00*/  @P2 IMAD.HI.U32 R20, R13, R20, RZ ;  /* 0x000000140d142227 */ /* 0x001fca00078e00ff */
[----:B------:R-:W-:-:S05]  /*1ed10*/  @P2 SHF.R.U32.HI R13, RZ, R21, R20 ;  /* 0x00000015ff0d2219 */ /* 0x000fca0000011614 */
[----:B------:R1:W-:Y:S02]  /*1ed20*/  @P2 STL [R1+0x58], R13 ;  /* 0x0000580d01002387 */ /* 0x0003e40000100800 */
.L_x_6809:
[----:B------:R-:W-:Y:S05]  /*1ed30*/  BSYNC B0 ;  /* 0x0000000000007941 */ /* 0x000fea0003800000 */
.L_x_6807:
[----:B-1----:R-:W2:Y:S02]  /*1ed40*/  LDL.LU R13, [R1+0x58] ;  /* 0x00005800010d7983 */ /* 0x002ea40000300800 */
[----:B--2---:R-:W-:-:S05]  /*1ed50*/  IMAD R13, R13, R15, RZ ;  /* 0x0000000f0d0d7224 */ /* 0x004fca00078e02ff */
[----:B------:R-:W-:-:S07]  /*1ed60*/  VIMNMX R14, R14, R13, !PT ;  /* 0x0000000d0e0e7248 */ /* 0x000fce0007fe0100 */
.L_x_6806:
[----:B------:R-:W2:Y:S01]  /*1ed70*/  LDL R20, [R1+0x60] ;  /* 0x0000600001147983 */ /* 0x000ea20000100800 */
[----:B------:R-:W-:Y:S02]  /*1ed80*/  VIADD R15, R14, 0xdf ;  /* 0x000000df0e0f7836 */ /* 0x000fe40000000000 */
[----:B------:R-:W-:-:S04]  /*1ed90*/  IMAD.MOV.U32 R14, RZ, RZ, RZ ;  /* 0x000000ffff0e7224 */ /* 0x000fc800078e00ff */
[----:B------:R-:W-:-:S05]  /*1eda0*/  IMAD.HI R14, R15, -0x6db6db6d, R14 ;  /* 0x924924930f0e7827 */ /* 0x000fca00078e020e */
[----:B------:R-:W-:-:S04]  /*1edb0*/  SHF.R.U32.HI R13, RZ, 0x1f, R14 ;  /* 0x0000001fff0d7819 */ /* 0x000fc8000001160e */
[----:B------:R-:W-:-:S04]  /*1edc0*/  LEA.HI.SX32 R13, R14, R13, 0x19 ;  /* 0x0000000d0e0d7211 */ /* 0x000fc800078fcaff */
[----:B--2---:R-:W-:-:S04]  /*1edd0*/  VIMNMX R20, R20, R13, !PT ;  /* 0x0000000d14147248 */ /* 0x004fc80007fe0100 */
[----:B------:R-:W-:Y:S01]  /*1ede0*/  ISETP.GE.AND P2, PT, R12, R20, PT ;  /* 0x000000140c00720c */ /* 0x000fe20003f46270 */
[----:B------:R1:W-:-:S12]  /*1edf0*/  STL [R1+0x38], R20 ;  /* 0x0000381401007387 */ /* 0x0003d80000100800 */
[----:B-1----:R-:W-:Y:S05]  /*1ee00*/  @!P2 BRA `(.L_x_6810) ;  /* 0x000000400000a947 */ /* 0x002fea0003800000 */
[----:B------:R1:W-:Y:S01]  /*1ee10*/  STL [R1], R12 ;  /* 0x0000000c01007387 */ /* 0x0003e20000100800 */
[----:B------:R-:W-:Y:S02]  /*1ee20*/  IMAD.MOV.U32 R237, RZ, RZ, R0 ;  /* 0x000000ffffed7224 */ /* 0x000fe400078e0000 */
[----:B------:R-:W-:Y:S02]  /*1ee30*/  IMAD.MOV.U32 R236, RZ, RZ, R3 ;  /* 0x000000ffffec7224 */ /* 0x000fe400078e0003 */
[----:B------:R-:W-:Y:S02]  /*1ee40*/  IMAD.MOV.U32 R21, RZ, RZ, R234 ;  /* 0x000000ffff157224 */ /* 0x000fe400078e00ea */
[----:B------:R-:W-:-:S07]  /*1ee50*/  IMAD.MOV.U32 R20, RZ, RZ, R231 ;  /* 0x000000ffff147224 */ /* 0x000fce00078e00e7 */
.L_x_6821:
[----:B------:R-:W2:Y:S01]  /*1ee60*/  LDL R0, [R1+0x40] ;  /* 0x0000400001007983 */ /* 0x000ea20000100800 */
[----:B------:R-:W-:Y:S01]  /*1ee70*/  VIADD R231, R20, 0x1 ;  /* 0x0000000114e77836 */ /* 0x000fe20000000000 */
        /* <DEDUP_REMOVED lines=9> */
.L_x_6812:
[----:B------:R-:W-:Y:S01]  /*1ef10*/  IMAD R0, R231, 0x8, R18 ;  /* 0x00000008e7007824 */ /* 0x000fe200078e0212 */
[----:B------:R-:W-:-:S04]  /*1ef20*/  SHF.L.U32 R3, R234, 0x1f, RZ ;  /* 0x0000001fea037819 */ /* 0x000fc800000006ff */
[----:B------:R2:W3:Y:S01]  /*1ef30*/  SYNCS.PHASECHK.TRANS64.TRYWAIT P3, [R0+URZ+0x2e830], R3 ;  /* 0x02e83003000075a7 */ /* 0x0004e2000806017f */
[----:B------:R-:W-:Y:S05]  /*1ef40*/  @!P0 BRA `(.L_x_6813) ;  /* 0x0000000000048947 */ /* 0x000fea0003800000 */
[----:B------:R-:W-:Y:S01]  /*1ef50*/  BPT.TRAP 0x1 ;  /* 0x000000040000795c */ /* 0x000fe20000300000 */
.L_x_6813:
[----:B------:R-:W-:Y:S04]  /*1ef60*/  BSSY B0, `(.L_x_6811) ;  /* 0x0000004000007945 */ /* 0x000fe80003800000 */
[----:B---3--:R-:W-:Y:S05]  /*1ef70*/  @P3 BRA `(.L_x_6814) ;  /* 0x0000000000083947 */ /* 0x008fea0003800000 */
[----:B------:R-:W3:Y:S02]  /*1ef80*/  SYNCS.PHASECHK.TRANS64.TRYWAIT P3, [R0+URZ+0x2e830], R3 ;  /* 0x02e83003000075a7 */ /* 0x000ee4000806017f */
[----:B---3--:R-:W-:Y:S05]  /*1ef90*/  @!P3 BRA `(.L_x_6815) ;  /* 0x000001580074b947 */ /* 0x008fea0003800000 */
.L_x_6814:
[----:B------:R-:W-:Y:S05]  /*1efa0*/  BSYNC B0 ;  /* 0x0000000000007941 */ /* 0x000fea0003800000 */
.L_x_6811:
[----:B--23--:R-:W0:Y:S01]  /*1efb0*/  LDL R3, [R1+0x48] ;  /* 0x0000480001037983 */ /* 0x00ce220000100800 */
[----:B------:R-:W-:Y:S05]  /*1efc0*/  WARPSYNC.ALL ;  /* 0x0000000000007948 */ /* 0x000fea0003800000 */
[----:B------:R-:W2:Y:S01]  /*1efd0*/  S2R R0, SR_TID.X ;  /* 0x0000000000007919 */ /* 0x000ea20000002100 */
[----:B------:R-:W-:Y:S01]  /*1efe0*/  IMAD.MOV.U32 R89, RZ, RZ, 0x40000040 ;  /* 0x40000040ff597424 */ /* 0x000fe200078e00ff */
[C---:B------:R-:W-:Y:S01]  /*1eff0*/  R2UR UR12, R8.reuse ;  /* 0x00000000080c72ca */ /* 0x040fe200000e0000 */
[----:B------:R-:W-:Y:S01]  /*1f000*/  IMAD.MOV.U32 R13, RZ, RZ, 0x40000040 ;  /* 0x40000040ff0d7424 */ /* 0x000fe200078e00ff */
[----:B------:R-:W-:Y:S01]  /*1f010*/  R2UR UR13, R9 ;  /* 0x00000000090d72ca */ /* 0x000fe200000e0000 */
        /* <DEDUP_REMOVED lines=12> */
[----:B------:R-:W-:Y:S02]  /*1f0e0*/  R2UR UR25, R13 ;  /* 0x000000000d1972ca */ /* 0x000fe400000e0000 */
[C---:B------:R-:W-:Y:S01]  /*1f0f0*/  R2UR UR27, R15.reuse ;  /* 0x000000000f1b72ca */ /* 0x040fe200000e0000 */
[----:B------:R-:W-:Y:S01]  /*1f100*/  STL [R1+0xb4], R21 ;  /* 0x0000b41501007387 */ /* 0x000fe20000100800 */
[----:B------:R-:W-:Y:S02]  /*1f110*/  R2UR UR29, R15 ;  /* 0x000000000f1d72ca */ /* 0x000fe400000e0000 */
[----:B------:R-:W-:Y:S01]  /*1f120*/  R2UR UR31, R91 ;  /* 0x000000005b1f72ca */ /* 0x000fe200000e0000 */
[----:B------:R3:W-:Y:S01]  /*1f130*/  STL [R1+0xb0], R20 ;  /* 0x0000b01401007387 */ /* 0x0007e20000100800 */
[----:B------:R-:W-:-:S02]  /*1f140*/  R2UR UR39, R13 ;  /* 0x000000000d2772ca */ /* 0x000fc400000e0000 */
[C---:B------:R-:W-:Y:S01]  /*1f150*/  R2UR UR36, R8.reuse ;  /* 0x00000000082472ca */ /* 0x040fe200000e0000 */
[----:B------:R-:W-:Y:S01]  /*1f160*/  STL [R1+0xac], R19 ;  /* 0x0000ac1301007387 */ /* 0x000fe20000100800 */
[----:B------:R-:W-:Y:S02]  /*1f170*/  R2UR UR37, R9 ;  /* 0x00000000092572ca */ /* 0x000fe400000e0000 */
[----:B--2---:R-:W-:Y:S01]  /*1f180*/  SHF.R.U32.HI R0, RZ, 0x7, R0 ;  /* 0x00000007ff007819 */ /* 0x004fe20000011600 */
[----:B------:R-:W-:Y:S01]  /*1f190*/  STL [R1+0xa8], R18 ;  /* 0x0000a81201007387 */ /* 0x000fe20000100800 */
[----:B------:R-:W-:Y:S02]  /*1f1a0*/  R2UR UR47, R15 ;  /* 0x000000000f2f72ca */ /* 0x000fe400000e0000 */
[----:B------:R-:W-:Y:S01]  /*1f1b0*/  R2UR UR44, R8 ;  /* 0x00000000082c72ca */ /* 0x000fe200000e0000 */
[----:B------:R-:W-:Y:S01]  /*1f1c0*/  VIADD R0, R0, 0x8 ;  /* 0x0000000800007836 */ /* 0x000fe20000000000 */
[----:B------:R-:W-:Y:S01]  /*1f1d0*/  STL [R1+0xa4], R17 ;  /* 0x0000a41101007387 */ /* 0x000fe20000100800 */
[----:B------:R-:W-:-:S02]  /*1f1e0*/  R2UR UR45, R9 ;  /* 0x00000000092d72ca */ /* 0x000fc400000e0000 */
[C---:B------:R-:W-:Y:S01]  /*1f1f0*/  R2UR UR19, R13.reuse ;  /* 0x000000000d1372ca */ /* 0x040fe200000e0000 */
[----:B------:R2:W-:Y:S01]  /*1f200*/  BAR.SYNC.DEFER_BLOCKING R0, 0x100 ;  /* 0x000400000000751d */ /* 0x0005e20000010000 */
[----:B------:R-:W-:Y:S01]  /*1f210*/  R2UR UR5, R13 ;  /* 0x000000000d0572ca */ /* 0x000fe200000e0000 */
[----:B------:R-:W-:Y:S01]  /*1f220*/  IMAD.MOV.U32 R13, RZ, RZ, 0x40000040 ;  /* 0x40000040ff0d7424 */ /* 0x000fe200078e00ff */
[----:B------:R-:W-:Y:S02]  /*1f230*/  R2UR UR17, R15 ;  /* 0x000000000f1172ca */ /* 0x000fe400000e0000 */
[C---:B------:R-:W-:Y:S02]  /*1f240*/  R2UR UR9, R91.reuse ;  /* 0x000000005b0972ca */ /* 0x040fe400000e0000 */
[----:B------:R-:W-:Y:S01]  /*1f250*/  R2UR UR33, R91 ;  /* 0x000000005b2172ca */ /* 0x000fe200000e0000 */
[----:B------:R4:W-:Y:S01]  /*1f260*/  STL [R1+0xa0], R16 ;  /* 0x0000a01001007387 */ /* 0x0009e20000100800 */
[----:B------:R-:W-:-:S03]  /*1f270*/  R2UR UR59, R89 ;  /* 0x00000000593b72ca */ /* 0x000fc600000e0000 */
[----:B------:R2:W-:Y:S01]  /*1f280*/  STL [R1+0x9c], R2 ;  /* 0x00009c0201007387 */ /* 0x0005e20000100800 */
[----:B------:R-:W-:Y:S01]  /*1f290*/  WARPGROUP.ARRIVE ;  /* 0x00000000000079c5 */ /* 0x000fe20000000000 */
[----:B0-----:R-:W-:Y:S01]  /*1f2a0*/  IMAD R88, R231, 0x700, R3 ;  /* 0x00000700e7587824 */ /* 0x001fe200078e0203 */
[----:B------:R-:W-:Y:S01]  /*1f2b0*/  MOV R3, UR7 ;  /* 0x0000000700037c02 */ /* 0x000fe20008000f00 */
[----:B------:R-:W-:Y:S01]  /*1f2c0*/  UMOV UR7, UR11 ;  /* 0x0000000b00077c82 */ /* 0x000fe20008000000 */
[----:B------:R-:W-:Y:S01]  /*1f2d0*/  R2UR UR11, R91 ;  /* 0x000000005b0b72ca */ /* 0x000fe200000e0000 */
[C---:B-1----:R-:W-:Y:S01]  /*1f2e0*/  VIADD R12, R88.reuse, 0x100 ;  /* 0x00000100580c7836 */ /* 0x042fe20000000000 */
[C---:B------:R-:W-:Y:S01]  /*1f2f0*/  R2UR UR14, R88.reuse ;  /* 0x00000000580e72ca */ /* 0x040fe200000e0000 */
[C---:B------:R-:W-:Y:S01]  /*1f300*/  VIADD R14, R88.reuse, 0x200 ;  /* 0x00000200580e7836 */ /* 0x040fe20000000000 */
[----:B---3--:R-:W-:Y:S01]  /*1f310*/  MOV R20, UR7 ;  /* 0x0000000700147c02 */ /* 0x008fe20008000f00 */
        /* <DEDUP_REMOVED lines=24> */
[----:B----4-:R-:W-:Y:S01]  /*1f4a0*/  MOV R16, UR11 ;  /* 0x0000000b00107c02 */ /* 0x010fe20008000f00 */
[----:B------:R-:W-:Y:S01]  /*1f4b0*/  UMOV UR11, UR25 ;  /* 0x00000019000b7c82 */ /* 0x000fe20008000000 */
[----:B------:R-:W-:Y:S01]  /*1f4c0*/  R2UR UR24, R12 ;  /* 0x000000000c1872ca */ /* 0x000fe200000e0000 */
[----:B------:R-:W-:Y:S01]  /*1f4d0*/  VIADD R12, R88, 0x4 ;  /* 0x00000004580c7836 */ /* 0x000fe20000000000 */
[----:B------:R-:W-:Y:S01]  /*1f4e0*/  R2UR UR10, R14 ;  /* 0x000000000e0a72ca */ /* 0x000fe200000e0000 */
[----:B------:R-:W-:Y:S01]  /*1f4f0*/  UMOV UR7, UR29 ;  /* 0x0000001d00077c82 */ /* 0x000fe20008000000 */
[C---:B------:R-:W-:Y:S01]  /*1f500*/  R2UR UR25, R9.reuse ;  /* 0x00000000091972ca */ /* 0x040fe200000e0000 */
[----:B------:R-:W-:Y:S01]  /*1f510*/  VIADD R14, R88, 0x204 ;  /* 0x00000204580e7836 */ /* 0x000fe20000000000 */
[----:B------:R-:W-:Y:S01]  /*1f520*/  R2UR UR6, R12 ;  /* 0x000000000c0672ca */ /* 0x000fe200000e0000 */
[----:B------:R-:W-:Y:S01]  /*1f530*/  VIADD R12, R88, 0x304 ;  /* 0x00000304580c7836 */ /* 0x000fe20000000000 */
[----:B------:R-:W-:Y:S01]  /*1f540*/  R2UR UR29, R9 ;  /* 0x00000000091d72ca */ /* 0x000fe200000e0000 */
[----:B------:R-:W-:Y:S01]  /*1f550*/  IMAD.MOV.U32 R91, RZ, RZ, 0x40000040 ;  /* 0x40000040ff5b7424 */ /* 0x000fe200078e00ff */
[----:B------:R-:W-:Y:S01]  /*1f560*/  MOV R22, UR11 ;  /* 0x0000000b00167c02 */ /* 0x000fe20008000f00 */
[----:B------:R-:W-:Y:S01]  /*1f570*/  UMOV UR11, UR19 ;  /* 0x00000013000b7c82 */ /* 0x000fe20008000000 */
[----:B------:R-:W-:Y:S01]  /*1f580*/  R2UR UR14, R14 ;  /* 0x000000000e0e72ca */ /* 0x000fe200000e0000 */
[----:B------:R-:W-:Y:S01]  /*1f590*/  VIADD R14, R88, 0x404 ;  /* 0x00000404580e7836 */ /* 0x000fe20000000000 */
[----:B------:R-:W-:Y:S01]  /*1f5a0*/  R2UR UR15, R15 ;  /* 0x000000000f0f72ca */ /* 0x000fe200000e0000 */
[----:B------:R-:W-:Y:S01]  /*1f5b0*/  IMAD.MOV.U32 R15, RZ, RZ, 0x40000040 ;  /* 0x40000040ff0f7424 */ /* 0x000fe200078e00ff */
[----:B------:R-:W-:Y:S01]  /*1f5c0*/  R2UR UR19, R13 ;  /* 0x000000000d1372ca */ /* 0x000fe200000e0000 */
[----:B------:R-:W-:Y:S01]  /*1f5d0*/  IMAD.MOV.U32 R13, RZ, RZ, 0x40000040 ;  /* 0x40000040ff0d7424 */ /* 0x000fe200078e00ff */
[----:B------:R-:W-:Y:S01]  /*1f5e0*/  MOV R95, UR7 ;  /* 0x00000007005f7c02 */ /* 0x000fe20008000f00 */
[----:B------:R-:W-:Y:S01]  /*1f5f0*/  UMOV UR7, UR9 ;  /* 0x0000000900077c82 */ /* 0x000fe20008000000 */
[----:B--2---:R-:W-:Y:S01]  /*1f600*/  MOV R0, UR6 ;  /* 0x0000000600007c02 */ /* 0x004fe20008000f00 */
[----:B------:R-:W-:Y:S01]  /*1f610*/  UMOV UR6, UR10 ;  /* 0x0000000a00067c82 */ /* 0x000fe20008000000 */
[----:B------:R-:W-:Y:S01]  /*1f620*/  R2UR UR10, R90 ;  /* 0x000000005a0a72ca */ /* 0x000fe200000e0000 */
[----:B------:R-:W-:Y:S01]  /*1f630*/  VIADD R90, R88, 0x206 ;  /* 0x00000206585a7836 */ /* 0x000fe20000000000 */
[----:B------:R-:W-:Y:S01]  /*1f640*/  MOV R19, UR6 ;  /* 0x0000000600137c02 */ /* 0x000fe20008000f00 */
[----:B------:R-:W-:Y:S01]  /*1f650*/  UMOV UR6, UR28 ;  /* 0x0000001c00067c82 */ /* 0x000fe20008000000 */
[----:B------:R-:W-:-:S02]  /*1f660*/  R2UR UR28, R8 ;  /* 0x00000000081c72ca */ /* 0x000fc400000e0000 */
[----:B------:R-:W-:Y:S01]  /*1f670*/  MOV R94, UR6 ;  /* 0x00000006005e7c02 */ /* 0x000fe20008000f00 */
[----:B------:R-:W-:Y:S01]  /*1f680*/  UMOV UR6, UR8 ;  /* 0x0000000800067c82 */ /* 0x000fe20008000000 */
[C---:B------:R-:W-:Y:S02]  /*1f690*/  R2UR UR8, R8.reuse ;  /* 0x00000000080872ca */ /* 0x040fe400000e0000 */
[----:B------:R-:W-:Y:S02]  /*1f6a0*/  R2UR UR9, R9 ;  /* 0x00000000090972ca */ /* 0x000fe400000e0000 */
[----:B------:R-:W-:Y:S01]  /*1f6b0*/  MOV R93, UR11 ;  /* 0x0000000b005d7c02 */ /* 0x000fe20008000f00 */
[----:B------:R-:W-:Y:S01]  /*1f6c0*/  UMOV UR11, UR5 ;  /* 0x00000005000b7c82 */ /* 0x000fe20008000000 */
[----:B------:R-:W-:Y:S01]  /*1f6d0*/  MOV R2, UR10 ;  /* 0x0000000a00027c02 */ /* 0x000fe20008000f00 */
[----:B------:R-:W-:Y:S01]  /*1f6e0*/  UMOV UR10, UR24 ;  /* 0x00000018000a7c82 */ /* 0x000fe20008000000 */
[----:B------:R-:W-:-:S02]  /*1f6f0*/  R2UR UR24, R8 ;  /* 0x00000000081872ca */ /* 0x000fc400000e0000 */
[----:B------:R-:W-:Y:S01]  /*1f700*/  MOV R21, UR10 ;  /* 0x0000000a00157c02 */ /* 0x000fe20008000f00 */
[----:B------:R-:W-:Y:S01]  /*1f710*/  UMOV UR10, UR18 ;  /* 0x00000012000a7c82 */ /* 0x000fe20008000000 */
[----:B------:R-:W-:Y:S01]  /*1f720*/  R2UR UR18, R12 ;  /* 0x000000000c1272ca */ /* 0x000fe200000e0000 */
[----:B------:R-:W-:Y:S01]  /*1f730*/  VIADD R12, R88, 0x504 ;  /* 0x00000504580c7836 */ /* 0x000fe20000000000 */
[----:B------:R-:W-:Y:S02]  /*1f740*/  WARPGROUP.DEPBAR.LE gsb0, 0x0 ;  /* 0x00008000000079c5 */ /* 0x000fe40000010000 */
[----:B------:R-:W-:Y:S01]  /*1f750*/  WARPGROUP.ARRIVE ;  /* 0x00000000000079c5 */ /* 0x000fe20000000000 */
[----:B------:R-:W-:Y:S01]  /*1f760*/  MOV R92, UR10 ;  /* 0x0000000a005c7c02 */ /* 0x000fe20008000f00 */
[----:B------:R-:W-:Y:S01]  /*1f770*/  UMOV UR10, UR4 ;  /* 0x00000004000a7c82 */ /* 0x000fe20008000000 */
[----:B------:R-:W-:Y:S02]  /*1f780*/  R2UR UR42, R90 ;  /* 0x000000005a2a72ca */ /* 0x000fe400000e0000 */
[----:B------:R-:W-:Y:S01]  /*1f790*/  R2UR UR43, R91 ;  /* 0x000000005b2b72ca */ /* 0x000fe200000e0000 */
[----:B------:R-:W-:Y:S01]  /*1f7a0*/  QGMMA.64x32x32.F32.E4M3.E4M3 R168, gdesc[UR20], RZ, !UPT, gsb0 ;  /* 0x0060000014a879f3 */ /* 0x000fe2000c0008ff */
[----:B------:R-:W-:Y:S01]  /*1f7b0*/  R2UR UR22, R14 ;  /* 0x000000000e1672ca */ /* 0x000fe200000e0000 */
[----:B------:R-:W-:Y:S01]  /*1f7c0*/  VIADD R14, R88, 0x604 ;  /* 0x00000604580e7836 */ /* 0x000fe20000000000 */
[----:B------:R-:W-:Y:S01]  /*1f7d0*/  R2UR UR23, R15 ;  /* 0x000000000f1772ca */ /* 0x000fe200000e0000 */
[----:B------:R-:W-:Y:S01]  /*1f7e0*/  IMAD.MOV.U32 R15, RZ, RZ, 0x40000040 ;  /* 0x40000040ff0f7424 */ /* 0x000fe200078e00ff */
[----:B------:R-:W-:-:S02]  /*1f7f0*/  R2UR UR4, R10 ;  /* 0x000000000a0472ca */ /* 0x000fc400000e0000 */
[C---:B------:R-:W-:Y:S02]  /*1f800*/  R2UR UR5, R11.reuse ;  /* 0x000000000b0572ca */ /* 0x040fe400000e0000 */
[----:B------:R-:W-:Y:S02]  /*1f810*/  R2UR UR12, R10 ;  /* 0x000000000a0c72ca */ /* 0x000fe400000e0000 */
[----:B------:R-:W-:Y:S02]  /*1f820*/  R2UR UR13, R11 ;  /* 0x000000000b0d72ca */ /* 0x000fe400000e0000 */
[----:B------:R-:W-:Y:S01]  /*1f830*/  MOV R18, UR15 ;  /* 0x0000000f00127c02 */ /* 0x000fe20008000f00 */
[----:B------:R-:W-:Y:S01]  /*1f840*/  UMOV UR15, UR33 ;  /* 0x00000021000f7c82 */ /* 0x000fe20008000000 */
[----:B------:R-:W-:Y:S01]  /*1f850*/  MOV R17, UR14 ;  /* 0x0000000e00117c02 */ /* 0x000fe20008000f00 */
[----:B------:R-:W-:Y:S01]  /*1f860*/  UMOV UR14, UR32 ;  /* 0x00000020000e7c82 */ /* 0x000fe20008000000 */
[----:B------:R-:W-:Y:S01]  /*1f870*/  MOV R24, UR15 ;  /* 0x0000000f00187c02 */ /* 0x000fe20008000f00 */
[----:B------:R-:W-:Y:S01]  /*1f880*/  UMOV UR15, UR17 ;  /* 0x00000011000f7c82 */ /* 0x000fe20008000000 */
[----:B------:R-:W-:Y:S01]  /*1f890*/  MOV R23, UR14 ;  /* 0x0000000e00177c02 */ /* 0x000fe20008000f00 */
[----:B------:R-:W-:Y:S01]  /*1f8a0*/  UMOV UR14, UR16 ;  /* 0x00000010000e7c82 */ /* 0x000fe20008000000 */
        /* <DEDUP_REMOVED lines=43> */
[----:B------:R-:W-:-:S06]  /*1fb60*/  WARPGROUP.ARRIVE ;  /* 0x00000000000079c5 */ /* 0x000fcc0000000000 */
        /* <DEDUP_REMOVED lines=132> */
.L_x_6817:
[----:B-----5:R-:W-:Y:S01]  /*203b0*/  SHF.L.U32 R0, R21, 0x1f, RZ ;  /* 0x0000001f15007819 */ /* 0x020fe200000006ff */
[----:B------:R-:W-:-:S04]  /*203c0*/  IMAD R3, R20, 0x8, R18 ;  /* 0x0000000814037824 */ /* 0x000fc800078e0212 */
[----:B------:R0:W1:Y:S01]  /*203d0*/  SYNCS.PHASECHK.TRANS64.TRYWAIT P2, [R3+URZ+0x2e850], R0 ;  /* 0x02e85000030075a7 */ /* 0x000062000804017f */
[----:B------:R-:W-:Y:S05]  /*203e0*/  @!P0 BRA `(.L_x_6818) ;  /* 0x0000000000048947 */ /* 0x000fea0003800000 */
[----:B------:R-:W-:Y:S01]  /*203f0*/  BPT.TRAP 0x1 ;  /* 0x000000040000795c */ /* 0x000fe20000300000 */
.L_x_6818:
[----:B-1----:R-:W-:Y:S05]  /*20400*/  @P2 BRA `(.L_x_6816) ;  /* 0x0000000000082947 */ /* 0x002fea0003800000 */
[----:B------:R-:W1:Y:S02]  /*20410*/  SYNCS.PHASECHK.TRANS64.TRYWAIT P2, [R3+URZ+0x2e850], R0 ;  /* 0x02e85000030075a7 */ /* 0x000e64000804017f */
[----:B-1----:R-:W-:Y:S05]  /*20420*/  @!P2 BRA `(.L_x_6819) ;  /* 0x000001440064a947 */ /* 0x002fea0003800000 */
.L_x_6816:
[----:B-----5:R-:W-:Y:S01]  /*20430*/  VIADD R12, R18, 0x400 ;  /* 0x00000400120c7836 */ /* 0x020fe20000000000 */
[----:B------:R-:W-:Y:S05]  /*20440*/  WARPSYNC.ALL ;  /* 0x0000000000007948 */ /* 0x000fea0003800000 */
[----:B------:R-:W-:Y:S01]  /*20450*/  SHF.R.U32.HI R12, RZ, 0x4, R12 ;  /* 0x00000004ff0c7819 */ /* 0x000fe2000001160c */
[----:B------:R-:W-:Y:S01]  /*20460*/  IMAD.MOV.U32 R13, RZ, RZ, -0x3ffffff0 ;  /* 0xc0000010ff0d7424 */ /* 0x000fe200078e00ff */
[----:B------:R-:W-:Y:S02]  /*20470*/  WARPGROUP.ARRIVE ;  /* 0x00000000000079c5 */ /* 0x000fe40000000000 */
[----:B------:R-:W-:-:S02]  /*20480*/  LOP3.LUT R12, R12, 0x3fff, RZ, 0xc0, !PT ;  /* 0x00003fff0c0c7812 */ /* 0x000fc400078ec0ff */
[----:B------:R-:W-:Y:S02]  /*20490*/  R2UR UR7, R13 ;  /* 0x000000000d0772ca */ /* 0x000fe400000e0000 */
[----:B------:R-:W-:-:S05]  /*204a0*/  LOP3.LUT R12, R12, 0x10000, RZ, 0xfc, !PT ;  /* 0x000100000c0c7812 */ /* 0x000fca00078efcff */
[----:B------:R-:W-:-:S05]  /*204b0*/  IMAD R12, R20, 0x700, R12 ;  /* 0x00000700140c7824 */ /* 0x000fca00078e020c */
[----:B------:R-:W-:-:S13]  /*204c0*/  R2UR UR6, R12 ;  /* 0x000000000c0672ca */ /* 0x000fda00000e0000 */
[----:B------:R-:W-:Y:S01]  /*204d0*/  QGMMA.64x128x32.F32.E4M3.E4M3 R24, R224, gdesc[UR4], R24, gsb0 ;  /* 0x01e00004e0187df3 */ /* 0x000fe20008000818 */
[----:B------:R-:W-:Y:S02]  /*204e0*/  VIADD R14, R12, 0x100 ;  /* 0x000001000c0e7836 */ /* 0x000fe40000000000 */
[----:B------:R-:W-:-:S03]  /*204f0*/  IMAD.MOV.U32 R15, RZ, RZ, -0x3ffffff0 ;  /* 0xc0000010ff0f7424 */ /* 0x000fc600078e00ff */
[----:B------:R-:W-:Y:S02]  /*20500*/  R2UR UR6, R14 ;  /* 0x000000000e0672ca */ /* 0x000fe400000e0000 */
[----:B------:R-:W-:Y:S02]  /*20510*/  R2UR UR7, R15 ;  /* 0x000000000f0772ca */ /* 0x000fe400000e0000 */
[----:B01----:R-:W-:-:S04]  /*20520*/  FMNMX.FTZ R0, R184, R236, !PT ;  /* 0x000000ecb8007209 */ /* 0x003fc80007810000 */
        /* <DEDUP_REMOVED lines=8> */
[----:B------:R-:W-:Y:S01]  /*205b0*/  FMNMX.FTZ R13, R169, R13, !PT ;  /* 0x0000000da90d7209 */ /* 0x000fe20007810000 */
[----:B------:R-:W-:Y:S01]  /*205c0*/  VIADD R14, R12, 0x200 ;  /* 0x000002000c0e7836 */ /* 0x000fe20000000000 */
[----:B------:R-:W-:Y:S02]  /*205d0*/  WARPGROUP.DEPBAR.LE gsb0, 0x0 ;  /* 0x00008000000079c5 */ /* 0x000fe40000010000 */
[----:B------:R-:W-:Y:S01]  /*205e0*/  WARPGROUP.ARRIVE ;  /* 0x00000000000079c5 */ /* 0x000fe20000000000 */
[----:B------:R-:W-:Y:S01]  /*205f0*/  IMAD.MOV.U32 R15, RZ, RZ, -0x3ffffff0 ;  /* 0xc0000010ff0f7424 */ /* 0x000fe200078e00ff */
[----:B------:R-:W-:Y:S01]  /*20600*/  FMNMX.FTZ R13, R172, R13, !PT ;  /* 0x0000000dac0d7209 */ /* 0x000fe20007810000 */
[----:B------:R-:W2:Y:S03]  /*20610*/  LDL.LU R226, [R1+0xc] ;  /* 0x00000c0001e27983 */ /* 0x000ea60000300800 */
[----:B------:R-:W-:Y:S01]  /*20620*/  QGMMA.64x128x32.F32.E4M3.E4M3 R24, R220, gdesc[UR4], R24, gsb0 ;  /* 0x01e00004dc187df3 */ /* 0x000fe20008000818 */
[----:B------:R-:W-:Y:S01]  /*20630*/  FMNMX.FTZ R13, R173, R13, !PT ;  /* 0x0000000dad0d7209 */ /* 0x000fe20007810000 */
[----:B------:R-:W3:Y:S01]  /*20640*/  LDL.LU R227, [R1+0x8] ;  /* 0x0000080001e37983 */ /* 0x000ee20000300800 */
        /* <DEDUP_REMOVED lines=71> */
[----:B------:R-:W-:Y:S01]  /*20ac0*/  FMNMX.FTZ R0, R123, R0, !PT ;  /* 0x000000007b007209 */ /* 0x000fe20007810000 */
[----:B------:R-:W-:Y:S02]  /*20ad0*/  WARPGROUP.DEPBAR.LE gsb0, 0x0 ;  /* 0x00008000000079c5 */ /* 0x000fe40000010000 */
[----:B------:R-:W-:Y:S01]  /*20ae0*/  WARPGROUP.ARRIVE ;  /* 0x00000000000079c5 */ /* 0x000fe20000000000 */
[----:B------:R-:W-:Y:S02]  /*20af0*/  FMNMX.FTZ R13, R116, R13, !PT ;  /* 0x0000000d740d7209 */ /* 0x000fe40007810000 */
[----:B------:R-:W-:Y:S02]  /*20b00*/  FMNMX.FTZ R0, R126, R0, !PT ;  /* 0x000000007e007209 */ /* 0x000fe40007810000 */
[----:B------:R-:W-:Y:S01]  /*20b10*/  FMNMX.FTZ R13, R117, R13, !PT ;  /* 0x0000000d750d7209 */ /* 0x000fe20007810000 */
[----:B------:R-:W-:Y:S01]  /*20b20*/  QGMMA.64x128x32.F32.E4M3.E4M3 R24, R216, gdesc[UR4], R24, gsb0 ;  /* 0x01e00004d8187df3 */ /* 0x000fe20008000818 */
[----:B------:R-:W-:-:S02]  /*20b30*/  R2UR UR6, R14 ;  /* 0x000000000e0672ca */ /* 0x000fc400000e0000 */
[----:B------:R-:W-:Y:S01]  /*20b40*/  R2UR UR7, R15 ;  /* 0x000000000f0772ca */ /* 0x000fe200000e0000 */
[----:B------:R-:W-:Y:S01]  /*20b50*/  IMAD.MOV.U32 R15, RZ, RZ, -0x3ffffff0 ;  /* 0xc0000010ff0f7424 */ /* 0x000fe200078e00ff */
        /* <DEDUP_REMOVED lines=15> */
[----:B------:R-:W-:-:S03]  /*20c50*/  FMNMX.FTZ R0, R110, R0, !PT ;  /* 0x000000006e007209 */ /* 0x000fc60007810000 */
[----:B------:R-:W0:Y:S01]  /*20c60*/  SHFL.BFLY PT, R14, R13, 0x2, 0x1f ;  /* 0x0c401f000d0e7f89 */ /* 0x000e2200000e0000 */
[----:B------:R-:W-:-:S04]  /*20c70*/  FMNMX.FTZ R0, R111, R0, !PT ;  /* 0x000000006f007209 */ /* 0x000fc80007810000 */
[----:B------:R-:W-:-:S04]  /*20c80*/  FMNMX.FTZ R0, R114, R0, !PT ;  /* 0x0000000072007209 */ /* 0x000fc80007810000 */
[----:B------:R-:W-:-:S04]  /*20c90*/  FMNMX.FTZ R0, R115, R0, !PT ;  /* 0x0000000073007209 */ /* 0x000fc80007810000 */
[----:B------:R-:W-:-:S04]  /*20ca0*/  FMNMX.FTZ R0, R118, R0, !PT ;  /* 0x0000000076007209 */ /* 0x000fc80007810000 */
[----:B------:R-:W-:-:S04]  /*20cb0*/  FMNMX.FTZ R0, R119, R0, !PT ;  /* 0x0000000077007209 */ /* 0x000fc80007810000 */
[----:B------:R-:W-:Y:S02]  /*20cc0*/  FMNMX.FTZ R0, R90, R0, !PT ;  /* 0x000000005a007209 */ /* 0x000fe40007810000 */
[----:B0-----:R-:W-:Y:S01]  /*20cd0*/  FMNMX.FTZ R13, R13, R14, !PT ;  /* 0x0000000e0d0d7209 */ /* 0x001fe20007810000 */
[----:B------:R-:W-:Y:S01]  /*20ce0*/  VIADD R14, R12, 0x400 ;  /* 0x000004000c0e7836 */ /* 0x000fe20000000000 */
        /* <DEDUP_REMOVED lines=9> */
[----:B------:R-:W0:Y:S01]  /*20d80*/  SHFL.BFLY PT, R3, R13, 0x1, 0x1f ;  /* 0x0c201f000d037f89 */ /* 0x000e2200000e0000 */
[----:B------:R-:W-:Y:S02]  /*20d90*/  WARPGROUP.DEPBAR.LE gsb0, 0x0 ;  /* 0x00008000000079c5 */ /* 0x000fe40000010000 */
[----:B------:R-:W-:Y:S01]  /*20da0*/  WARPGROUP.ARRIVE ;  /* 0x00000000000079c5 */ /* 0x000fe20000000000 */
[----:B0-----:R-:W-:-:S05]  /*20db0*/  FMNMX.FTZ R3, R13, R3, !PT ;  /* 0x000000030d037209 */ /* 0x001fca0007810000 */
[----:B------:R-:W-:Y:S01]  /*20dc0*/  QGMMA.64x128x32.F32.E4M3.E4M3 R24, R212, gdesc[UR4], R24, gsb0 ;  /* 0x01e00004d4187df3 */ /* 0x000fe20008000818 */
[----:B------:R-:W-:Y:S02]  /*20dd0*/  R2UR UR6, R14 ;  /* 0x000000000e0672ca */ /* 0x000fe400000e0000 */
[----:B------:R-:W-:Y:S01]  /*20de0*/  R2UR UR7, R15 ;  /* 0x000000000f0772ca */ /* 0x000fe200000e0000 */
[----:B------:R-:W0:Y:S01]  /*20df0*/  SHFL.BFLY PT, R14, R0, 0x1, 0x1f ;  /* 0x0c201f00000e7f89 */ /* 0x000e2200000e0000 */
        /* <DEDUP_REMOVED lines=20> */
[----:B0-----:R-:W-:Y:S01]  /*20f40*/  FMNMX.FTZ R0, R0, R14, !PT ;  /* 0x0000000e00007209 */ /* 0x001fe20007810000 */
[----:B------:R-:W-:-:S01]  /*20f50*/  FADD.FTZ R14, -R3, R236 ;  /* 0x000000ec030e7221 */ /* 0x000fc20000010100 */
[----:B------:R-:W-:Y:S01]  /*20f60*/  MUFU.EX2 R184, R184 ;  /* 0x000000b800b87308 */ /* 0x000fe20000000800 */
[----:B------:R-:W-:-:S01]  /*20f70*/  FFMA.FTZ R181, R2, R181, -R15 ;  /* 0x000000b502b57223 */ /* 0x000fc2000001080f */
[----:B------:R-:W-:Y:S01]  /*20f80*/  FFMA.FTZ R152, R2, R152, -R15 ;  /* 0x0000009802987223 */ /* 0x000fe2000001080f */
[----:B------:R-:W-:-:S01]  /*20f90*/  FADD.FTZ R13, -R0, R237 ;  /* 0x000000ed000d7221 */ /* 0x000fc20000010100 */
[C---:B------:R-:W-:Y:S01]  /*20fa0*/  FFMA.FTZ R101, R2.reuse, R0, -8 ;  /* 0xc100000002657423 */ /* 0x040fe20000010000 */
[C---:B------:R-:W-:Y:S01]  /*20fb0*/  FMUL.FTZ R14, R2.reuse, R14 ;  /* 0x0000000e020e7220 */ /* 0x040fe20000410000 */
[C---:B------:R-:W-:Y:S01]  /*20fc0*/  FFMA.FTZ R153, R2.reuse, R153, -R15 ;  /* 0x0000009902997223 */ /* 0x040fe2000001080f */
[C---:B------:R-:W-:Y:S01]  /*20fd0*/  FMUL.FTZ R13, R2.reuse, R13 ;  /* 0x0000000d020d7220 */ /* 0x040fe20000410000 */
        /* <DEDUP_REMOVED lines=90> */
[----:B------:R-:W-:Y:S01]  /*21580*/  MUFU.EX2 R192, R192 ;  /* 0x000000c000c07308 */ /* 0x000fe20000000800 */
[----:B------:R-:W-:Y:S02]  /*21590*/  WARPGROUP.DEPBAR.LE gsb0, 0x0 ;  /* 0x00008000000079c5 */ /* 0x000fe40000010000 */
[----:B------:R-:W-:-:S05]  /*215a0*/  WARPGROUP.ARRIVE ;  /* 0x00000000000079c5 */ /* 0x000fca0000000000 */
[----:B------:R-:W4:Y:S01]  /*215b0*/  MUFU.EX2 R195, R195 ;  /* 0x000000c300c37308 */ /* 0x000f220000000800 */
[----:B------:R-:W-:Y:S07]  /*215c0*/  QGMMA.64x128x32.F32.E4M3.E4M3 R24, R208, gdesc[UR4], R24, gsb0 ;  /* 0x01e00004d0187df3 */ /* 0x000fee0008000818 */
[----:B------:R-:W-:Y:S08]  /*215d0*/  MUFU.EX2 R193, R193 ;  /* 0x000000c100c17308 */ /* 0x000ff00000000800 */
[----:B------:R-:W4:Y:S08]  /*215e0*/  MUFU.EX2 R198, R198 ;  /* 0x000000c600c67308 */ /* 0x000f300000000800 */
        /* <DEDUP_REMOVED lines=15> */
[----:B------:R-:W4:Y:S01]  /*216e0*/  MUFU.EX2 R182, R182 ;  /* 0x000000b600b67308 */ /* 0x000f220000000800 */
[----:B------:R-:W-:-:S02]  /*216f0*/  WARPGROUP.DEPBAR.LE gsb0, 0x0 ;  /* 0x00008000000079c5 */ /* 0x000fc40000010000 */
[----:B------:R-:W-:Y:S01]  /*21700*/  FFMA.FTZ R208, R2, R89, -R15 ;  /* 0x0000005902d07223 */ /* 0x000fe2000001080f */
[----:B------:R-:W-:Y:S01]  /*21710*/  IMAD.MOV.U32 R89, RZ, RZ, -0x3ffffff0 ;  /* 0xc0000010ff597424 */ /* 0x000fe200078e00ff */
[----:B------:R-:W-:-:S03]  /*21720*/  WARPGROUP.ARRIVE ;  /* 0x00000000000079c5 */ /* 0x000fc60000000000 */
[----:B------:R2:W-:Y:S01]  /*21730*/  MUFU.EX2 R15, R88 ;  /* 0x00000058000f7308 */ /* 0x0005e20000000800 */
[----:B------:R-:W-:Y:S01]  /*21740*/  R2UR UR7, R89 ;  /* 0x00000000590772ca */ /* 0x000fe200000e0000 */
[----:B---3--:R-:W-:Y:S02]  /*21750*/  FFMA.FTZ R89, R13, R227, R186 ;  /* 0x000000e30d597223 */ /* 0x008fe400000100ba */
[----:B------:R-:W3:Y:S02]  /*21760*/  S2R R227, SR_TID.X ;  /* 0x0000000000e37919 */ /* 0x000ee40000002100 */
[----:B0-----:R-:W-:-:S01]  /*21770*/  FADD.FTZ R89, R187, R89 ;  /* 0x00000059bb597221 */ /* 0x001fc20000010000 */
[----:B--2---:R-:W-:Y:S01]  /*21780*/  VIADD R88, R12, 0x500 ;  /* 0x000005000c587836 */ /* 0x004fe20000000000 */
[----:B------:R-:W-:Y:S02]  /*21790*/  MUFU.EX2 R181, R181 ;  /* 0x000000b500b57308 */ /* 0x000fe40000000800 */
[----:B-1----:R-:W-:-:S02]  /*217a0*/  FADD.FTZ R89, R190, R89 ;  /* 0x00000059be597221 */ /* 0x002fc40000010000 */
[----:B------:R-:W-:Y:S01]  /*217b0*/  R2UR UR6, R88 ;  /* 0x00000000580672ca */ /* 0x000fe200000e0000 */
[----:B------:R-:W-:-:S01]  /*217c0*/  FFMA.FTZ R88, R14, R226, R21 ;  /* 0x000000e20e587223 */ /* 0x000fc20000010015 */
[----:B----4-:R-:W-:Y:S02]  /*217d0*/  FADD.FTZ R89, R191, R89 ;  /* 0x00000059bf597221 */ /* 0x010fe40000010000 */
[----:B------:R-:W0:Y:S01]  /*217e0*/  MUFU.EX2 R183, R183 ;  /* 0x000000b700b77308 */ /* 0x000e220000000800 */
[----:B------:R-:W-:-:S01]  /*217f0*/  FADD.FTZ R88, R184, R88 ;  /* 0x00000058b8587221 */ /* 0x000fc20000010000 */
[----:B------:R-:W-:-:S03]  /*21800*/  FADD.FTZ R89, R194, R89 ;  /* 0x00000059c2597221 */ /* 0x000fc60000010000 */
[----:B------:R-:W-:Y:S01]  /*21810*/  FADD.FTZ R88, R185, R88 ;  /* 0x00000058b9587221 */ /* 0x000fe20000010000 */
[----:B------:R-:W-:-:S02]  /*21820*/  FADD.FTZ R89, R195, R89 ;  /* 0x00000059c3597221 */ /* 0x000fc40000010000 */
[----:B------:R-:W-:Y:S01]  /*21830*/  MUFU.EX2 R152, R152 ;  /* 0x0000009800987308 */ /* 0x000fe20000000800 */
[----:B------:R-:W-:Y:S01]  /*21840*/  QGMMA.64x128x32.F32.E4M3.E4M3 R24, R204, gdesc[UR4], R24, gsb0 ;  /* 0x01e00004cc187df3 */ /* 0x000fe20008000818 */
[----:B------:R-:W-:-:S01]  /*21850*/  FADD.FTZ R88, R188, R88 ;  /* 0x00000058bc587221 */ /* 0x000fc20000010000 */
[----:B------:R-:W-:-:S03]  /*21860*/  FADD.FTZ R89, R198, R89 ;  /* 0x00000059c6597221 */ /* 0x000fc60000010000 */
[----:B------:R-:W-:Y:S01]  /*21870*/  FADD.FTZ R88, R189, R88 ;  /* 0x00000058bd587221 */ /* 0x000fe20000010000 */
[----:B------:R-:W-:-:S01]  /*21880*/  FADD.FTZ R89, R199, R89 ;  /* 0x00000059c7597221 */ /* 0x000fc20000010000 */
[----:B------:R-:W1:Y:S02]  /*21890*/  MUFU.EX2 R154, R154 ;  /* 0x0000009a009a7308 */ /* 0x000e640000000800 */
[----:B------:R-:W-:-:S01]  /*218a0*/  FADD.FTZ R88, R192, R88 ;  /* 0x00000058c0587221 */ /* 0x000fc20000010000 */
[----:B------:R-:W-:-:S03]  /*218b0*/  FADD.FTZ R89, R170, R89 ;  /* 0x00000059aa597221 */ /* 0x000fc60000010000 */
[----:B------:R-:W-:Y:S01]  /*218c0*/  FADD.FTZ R88, R193, R88 ;  /* 0x00000058c1587221 */ /* 0x000fe20000010000 */
[----:B------:R-:W-:-:S01]  /*218d0*/  FADD.FTZ R89, R171, R89 ;  /* 0x00000059ab597221 */ /* 0x000fc20000010000 */
[----:B------:R-:W-:Y:S02]  /*218e0*/  MUFU.EX2 R153, R153 ;  /* 0x0000009900997308 */ /* 0x000fe40000000800 */
[----:B------:R-:W-:-:S01]  /*218f0*/  FADD.FTZ R88, R196, R88 ;  /* 0x00000058c4587221 */ /* 0x000fc20000010000 */
[----:B------:R-:W-:-:S03]  /*21900*/  FADD.FTZ R89, R174, R89 ;  /* 0x00000059ae597221 */ /* 0x000fc60000010000 */
[----:B------:R-:W-:Y:S01]  /*21910*/  FADD.FTZ R88, R168, R88 ;  /* 0x00000058a8587221 */ /* 0x000fe20000010000 */
[----:B------:R-:W-:-:S01]  /*21920*/  FADD.FTZ R89, R175, R89 ;  /* 0x00000059af597221 */ /* 0x000fc20000010000 */
[----:B------:R-:W2:Y:S02]  /*21930*/  MUFU.EX2 R155, R155 ;  /* 0x0000009b009b7308 */ /* 0x000ea40000000800 */
        /* <DEDUP_REMOVED lines=8> */
[----:B0-----:R-:W-:-:S01]  /*219c0*/  FADD.FTZ R89, R183, R89 ;  /* 0x00000059b7597221 */ /* 0x001fc20000010000 */
[----:B------:R-:W0:Y:S02]  /*219d0*/  MUFU.EX2 R158, R158 ;  /* 0x0000009e009e7308 */ /* 0x000e240000000800 */
[----:B------:R-:W-:-:S01]  /*219e0*/  FADD.FTZ R88, R177, R88 ;  /* 0x00000058b1587221 */ /* 0x000fc20000010000 */
[----:B-1----:R-:W-:-:S03]  /*219f0*/  FADD.FTZ R89, R154, R89 ;  /* 0x000000599a597221 */ /* 0x002fc60000010000 */
[----:B------:R-:W-:Y:S01]  /*21a00*/  FADD.FTZ R88, R180, R88 ;  /* 0x00000058b4587221 */ /* 0x000fe20000010000 */
[----:B--2---:R-:W-:-:S01]  /*21a10*/  FADD.FTZ R89, R155, R89 ;  /* 0x000000599b597221 */ /* 0x004fc20000010000 */
[----:B------:R-:W1:Y:S02]  /*21a20*/  MUFU.EX2 R157, R157 ;  /* 0x0000009d009d7308 */ /* 0x000e640000000800 */
[----:B------:R-:W-:-:S04]  /*21a30*/  FADD.FTZ R88, R181, R88 ;  /* 0x00000058b5587221 */ /* 0x000fc80000010000 */
[----:B------:R-:W-:Y:S02]  /*21a40*/  FADD.FTZ R88, R152, R88 ;  /* 0x0000005898587221 */ /* 0x000fe40000010000 */
[----:B------:R-:W2:Y:S01]  /*21a50*/  MUFU.EX2 R159, R159 ;  /* 0x0000009f009f7308 */ /* 0x000ea20000000800 */
[----:B0-----:R-:W-:-:S01]  /*21a60*/  FADD.FTZ R89, R158, R89 ;  /* 0x000000599e597221 */ /* 0x001fc20000010000 */
[----:B------:R-:W-:-:S04]  /*21a70*/  FADD.FTZ R88, R153, R88 ;  /* 0x0000005899587221 */ /* 0x000fc80000010000 */
[----:B------:R-:W-:Y:S02]  /*21a80*/  FADD.FTZ R88, R156, R88 ;  /* 0x000000589c587221 */ /* 0x000fe40000010000 */
[----:B------:R-:W0:Y:S02]  /*21a90*/  MUFU.EX2 R160, R160 ;  /* 0x000000a000a07308 */ /* 0x000e240000000800 */
[----:B-1----:R-:W-:-:S06]  /*21aa0*/  FADD.FTZ R88, R157, R88 ;  /* 0x000000589d587221 */ /* 0x002fcc0000010000 */
        /* <DEDUP_REMOVED lines=20> */
[----:B--2---:R-:W-:-:S01]  /*21bf0*/  FADD.FTZ R88, R136, R88 ;  /* 0x0000005888587221 */ /* 0x004fc20000010000 */
[----:B------:R-:W-:Y:S01]  /*21c00*/  WARPGROUP.ARRIVE ;  /* 0x00000000000079c5 */ /* 0x000fe20000000000 */
[----:B---3--:R-:W-:-:S05]  /*21c10*/  SHF.R.U32.HI R205, RZ, 0x7, R227 ;  /* 0x00000007ffcd7819 */ /* 0x008fca00000116e3 */
        /* <DEDUP_REMOVED lines=12> */
[----:B------:R-:W-:Y:S02]  /*21ce0*/  VIADD R88, R12, 0x600 ;  /* 0x000006000c587836 */ /* 0x000fe40000000000 */
[----:B------:R-:W-:-:S03]  /*21cf0*/  FFMA.FTZ R12, R2, R114, -R101 ;  /* 0x00000072020c7223 */ /* 0x000fc60000010865 */
[----:B------:R-:W-:Y:S01]  /*21d00*/  R2UR UR6, R88 ;  /* 0x00000000580672ca */ /* 0x000fe200000e0000 */
[----:B------:R-:W2:Y:S01]  /*21d10*/  MUFU.EX2 R143, R143 ;  /* 0x0000008f008f7308 */ /* 0x000ea20000000800 */
[----:B0-----:R-:W-:-:S01]  /*21d20*/  FADD.FTZ R89, R144, R89 ;  /* 0x0000005990597221 */ /* 0x001fc20000010000 */
[----:B------:R-:W-:Y:S01]  /*21d30*/  FFMA.FTZ R88, R2, R118, -R101 ;  /* 0x0000007602587223 */ /* 0x000fe20000010865 */
[----:B------:R-:W-:-:S04]  /*21d40*/  @!P1 IMAD R118, R231, 0x8, R18 ;  /* 0x00000008e7769824 */ /* 0x000fc800078e0212 */
[----:B------:R-:W-:Y:S01]  /*21d50*/  @!P1 VIADD R118, R118, 0x2e840 ;  /* 0x0002e84076769836 */ /* 0x000fe20000000000 */
[----:B------:R-:W0:Y:S01]  /*21d60*/  MUFU.EX2 R146, R146 ;  /* 0x0000009200927308 */ /* 0x000e220000000800 */
[----:B-1----:R-:W-:-:S01]  /*21d70*/  FADD.FTZ R114, R145, R89 ;  /* 0x0000005991727221 */ /* 0x002fc20000010000 */
[----:B------:R-:W-:Y:S02]  /*21d80*/  IMAD.MOV.U32 R89, RZ, RZ, -0x3ffffff0 ;  /* 0xc0000010ff597424 */ /* 0x000fe400078e00ff */
[----:B------:R-:W-:-:S03]  /*21d90*/  @!P1 PRMT R118, RZ, 0x654, R118 ;  /* 0x00000654ff769816 */ /* 0x000fc60000000076 */
[----:B------:R-:W-:Y:S01]  /*21da0*/  R2UR UR7, R89 ;  /* 0x00000000590772ca */ /* 0x000fe200000e0000 */
        /* <DEDUP_REMOVED lines=12> */
[----:B------:R-:W-:Y:S01]  /*21e70*/  QGMMA.64x128x32.F32.E4M3.E4M3 R24, R200, gdesc[UR4], R24, gsb0 ;  /* 0x01e00004c8187df3 */ /* 0x000fe20008000818 */
[----:B------:R-:W-:-:S03]  /*21e80*/  IADD3 R102, -R205, 0xb, RZ ;  /* 0x0000000bcd667810 */ /* 0x000fc60007ffe1ff */
        /* <DEDUP_REMOVED lines=37> */
[----:B------:R0:W-:Y:S06]  /*220e0*/  BAR.ARV R102, 0x100 ;  /* 0x000400660000751d */ /* 0x0001ec0000002000 */
[----:B------:R-:W3:Y:S01]  /*220f0*/  MUFU.EX2 R135, R135 ;  /* 0x0000008700877308 */ /* 0x000ee20000000800 */
[----:B-1----:R-:W-:-:S01]  /*22100*/  FADD.FTZ R204, R134, R204 ;  /* 0x000000cc86cc7221 */ /* 0x002fc20000010000 */
[----:B------:R1:W-:Y:S01]  /*22110*/  @!P1 SYNCS.ARRIVE.TRANS64.RED.A1T0 RZ, [R118+URZ], RZ ;  /* 0x000000ff76ff99a7 */ /* 0x0003e2000810043f */
[----:B--2---:R-:W-:-:S05]  /*22120*/  FADD.FTZ R114, R133, R114 ;  /* 0x0000007285727221 */ /* 0x004fca0000010000 */
[----:B------:R-:W2:Y:S08]  /*22130*/  MUFU.EX2 R104, R104 ;  /* 0x0000006800687308 */ /* 0x000eb00000000800 */
[----:B------:R-:W4:Y:S01]  /*22140*/  MUFU.EX2 R106, R106 ;  /* 0x0000006a006a7308 */ /* 0x000f220000000800 */
[----:B---3--:R-:W-:-:S07]  /*22150*/  FADD.FTZ R204, R135, R204 ;  /* 0x000000cc87cc7221 */ /* 0x008fce0000010000 */
[----:B------:R-:W3:Y:S01]  /*22160*/  MUFU.EX2 R105, R105 ;  /* 0x0000006900697308 */ /* 0x000ee20000000800 */
[----:B--2---:R-:W-:-:S07]  /*22170*/  FADD.FTZ R114, R104, R114 ;  /* 0x0000007268727221 */ /* 0x004fce0000010000 */
[----:B------:R-:W2:Y:S01]  /*22180*/  MUFU.EX2 R107, R107 ;  /* 0x0000006b006b7308 */ /* 0x000ea20000000800 */
[----:B----4-:R-:W-:-:S07]  /*22190*/  FADD.FTZ R204, R106, R204 ;  /* 0x000000cc6acc7221 */ /* 0x010fce0000010000 */
        /* <DEDUP_REMOVED lines=49> */
[----:B---3--:R-:W-:-:S04]  /*224b0*/  FADD.FTZ R103, R97, R103 ;  /* 0x0000006761677221 */ /* 0x008fc80000010000 */
[----:B------:R-:W-:-:S03]  /*224c0*/  FADD.FTZ R103, R15, R103 ;  /* 0x000000670f677221 */ /* 0x000fc60000010000 */
[----:B------:R-:W3:Y:S01]  /*224d0*/  MUFU.EX2 R100, R100 ;  /* 0x0000006400647308 */ /* 0x000ee20000000800 */
[----:B--2---:R-:W-:-:S07]  /*224e0*/  FADD.FTZ R114, R98, R114 ;  /* 0x0000007262727221 */ /* 0x004fce0000010000 */
[----:B------:R-:W0:Y:S01]  /*224f0*/  MUFU.EX2 R101, R101 ;  /* 0x0000006500657308 */ /* 0x000e220000000800 */
[----:B----4-:R-:W-:-:S01]  /*22500*/  FADD.FTZ R114, R99, R114 ;  /* 0x0000007263727221 */ /* 0x010fc20000010000 */
[----:B---3--:R-:W-:-:S05]  /*22510*/  FADD.FTZ R103, R100, R103 ;  /* 0x0000006764677221 */ /* 0x008fca0000010000 */
[----:B------:R1:W-:Y:S01]  /*22520*/  STL [R1+0xc], R103 ;  /* 0x00000c6701007387 */ /* 0x0003e20000100800 */
[----:B0-----:R-:W-:-:S05]  /*22530*/  FADD.FTZ R102, R101, R114 ;  /* 0x0000007265667221 */ /* 0x001fca0000010000 */
[----:B------:R1:W-:Y:S01]  /*22540*/  STL [R1+0x8], R102 ;  /* 0x0000086601007387 */ /* 0x0003e20000100800 */
[----:B------:R-:W-:Y:S05]  /*22550*/  @!P0 BRA `(.L_x_6820) ;  /* 0x0000000000048947 */ /* 0x000fea0003800000 */
[----:B------:R-:W-:Y:S01]  /*22560*/  BPT.TRAP 0x1 ;  /* 0x000000040000795c */ /* 0x000fe20000300000 */
.L_x_6820:
[----:B-1----:R-:W2:Y:S04]  /*22570*/  LDL R102, [R1+0x68] ;  /* 0x0000680001667983 */ /* 0x002ea80000100800 */
[----:B------:R-:W3:Y:S01]  /*22580*/  LDL R103, [R1+0x38] ;  /* 0x0000380001677983 */ /* 0x000ee20000100800 */
[----:B--2---:R-:W-:-:S03]  /*22590*/  R2UR UR4, R102 ;  /* 0x00000000660472ca */ /* 0x004fc600000e0000 */
[----:B------:R-:W2:Y:S01]  /*225a0*/  LDL.LU R102, [R1] ;  /* 0x0000000001667983 */ /* 0x000ea20000300800 */
[----:B------:R-:W-:-:S04]  /*225b0*/  F2FP.SATFINITE.E4M3.F32.PACK_AB_MERGE_C R88, R119, R88, RZ ;  /* 0x000000587758723e */ /* 0x000fc800048070ff */
[----:B------:R-:W-:Y:S01]  /*225c0*/  F2FP.SATFINITE.E4M3.F32.PACK_AB_MERGE_C R207, R115, R12, R88 ;  /* 0x0000000c73cf723e */ /* 0x000fe20004807058 */
[----:B------:R-:W-:Y:S01]  /*225d0*/  IMAD R20, R20, 0x8, R18 ;  /* 0x0000000814147824 */ /* 0x000fe200078e0212 */
[----:B------:R-:W-:-:S03]  /*225e0*/  F2FP.SATFINITE.E4M3.F32.PACK_AB_MERGE_C R185, R188, R185, RZ ;  /* 0x000000b9bcb9723e */ /* 0x000fc600048070ff */
[----:B------:R-:W-:Y:S01]  /*225f0*/  VIADD R20, R20, 0x2e860 ;  /* 0x0002e86014147836 */ /* 0x000fe20000000000 */
[----:B------:R-:W-:Y:S01]  /*22600*/  F2FP.SATFINITE.E4M3.F32.PACK_AB_MERGE_C R224, R184, R21, R185 ;  /* 0x00000015b8e0723e */ /* 0x000fe200048070b9 */
[----:B------:R-:W-:Y:S01]  /*22610*/  IMAD.U32 R21, RZ, RZ, UR4 ;  /* 0x00000004ff157e24 */ /* 0x000fe2000f8e00ff */
[----:B------:R-:W-:Y:S02]  /*22620*/  F2FP.SATFINITE.E4M3.F32.PACK_AB_MERGE_C R124, R125, R124, RZ ;  /* 0x0000007c7d7c723e */ /* 0x000fe400048070ff */
[----:B------:R-:W-:Y:S02]  /*22630*/  F2FP.SATFINITE.E4M3.F32.PACK_AB_MERGE_C R92, R93, R92, RZ ;  /* 0x0000005c5d5c723e */ /* 0x000fe400048070ff */
[----:B------:R-:W-:Y:S02]  /*22640*/  PRMT R20, R21, 0x654, R20 ;  /* 0x0000065415147816 */ /* 0x000fe40000000014 */
[----:B------:R-:W-:Y:S02]  /*22650*/  F2FP.SATFINITE.E4M3.F32.PACK_AB_MERGE_C R124, R121, R120, R124 ;  /* 0x00000078797c723e */ /* 0x000fe4000480707c */
[----:B------:R-:W-:Y:S01]  /*22660*/  F2FP.SATFINITE.E4M3.F32.PACK_AB_MERGE_C R190, R191, R190, RZ ;  /* 0x000000bebfbe723e */ /* 0x000fe200048070ff */
[----:B------:R0:W-:Y:S01]  /*22670*/  SYNCS.ARRIVE.TRANS64.RED.A1T0 RZ, [R20+URZ], RZ ;  /* 0x000000ff14ff79a7 */ /* 0x0001e2000810043f */
        /* <DEDUP_REMOVED lines=114> */
[----:B------:R-:W-:Y:S02]  /*22da0*/  IMAD.MOV.U32 R21, RZ, RZ, R234 ;  /* 0x000000ffff157224 */ /* 0x000fe400078e00ea */
[----:B0-----:R-:W-:Y:S02]  /*22db0*/  IMAD.MOV.U32 R20, RZ, RZ, R231 ;  /* 0x000000ffff147224 */ /* 0x001fe400078e00e7 */
[----:B------:R-:W-:Y:S02]  /*22dc0*/  IMAD.MOV.U32 R208, RZ, RZ, R124 ;  /* 0x000000ffffd07224 */ /* 0x000fe400078e007c */
[----:B--2---:R-:W-:-:S05]  /*22dd0*/  VIADD R12, R102, 0xffffffff ;  /* 0xffffffff660c7836 */ /* 0x004fca0000000000 */
[----:B------:R2:W-:Y:S01]  /*22de0*/  STL [R1], R12 ;  /* 0x0000000c01007387 */ /* 0x0005e20000100800 */
[----:B---3--:R-:W-:-:S13]  /*22df0*/  ISETP.GT.AND P2, PT, R102, R103, PT ;  /* 0x000000676600720c */ /* 0x008fda0003f44270 */
[----:B--2---:R-:W-:Y:S05]  /*22e00*/  @P2 BRA `(.L_x_6821) ;  /* 0xffffffc000142947 */ /* 0x004fea000383ffff */
.L_x_6810:
[----:B------:R-:W2:Y:S02]  /*22e10*/  LDL R13, [R1+0x60] ;  /* 0x00006000010d7983 */ /* 0x000ea40000100800 */
[----:B--2---:R-:W-:-:S13]  /*22e20*/  ISETP.GE.AND P2, PT, R12, R13, PT ;  /* 0x0000000d0c00720c */ /* 0x004fda0003f46270 */
[----:B------:R-:W-:Y:S05]  /*22e30*/  @!P2 BRA `(.L_x_6822) ;  /* 0x0000006400d8a947 */ /* 0x000fea0003800000 */
[----:B------:R-:W2:Y:S04]  /*22e40*/  LDL R15, [R1+0x1c] ;  /* 0x00001c00010f7983 */ /* 0x000ea80000100800 */
[----:B------:R-:W2:Y:S01]  /*22e50*/  LDL R14, [R1+0x18] ;  /* 0x00001800010e7983 */ /* 0x000ea20000100800 */
[----:B------:R-:W-:Y:S02]  /*22e60*/  VIADD R237, R233, 0x8 ;  /* 0x00000008e9ed7836 */ /* 0x000fe40000000000 */
[----:B------:R-:W-:Y:S01]  /*22e70*/  IMAD.MOV.U32 R236, RZ, RZ, R234 ;  /* 0x000000ffffec7224 */ /* 0x000fe200078e00ea */
[----:B------:R1:W-:Y:S01]  /*22e80*/  STL [R1+0x4], R0 ;  /* 0x0000040001007387 */ /* 0x0003e20000100800 */
[----:B------:R-:W-:-:S03]  /*22e90*/  IMAD.MOV.U32 R13, RZ, RZ, R231 ;  /* 0x000000ffff0d7224 */ /* 0x000fc600078e00e7 */
[----:B------:R1:W-:Y:S02]  /*22ea0*/  STL [R1], R3 ;  /* 0x0000000301007387 */ /* 0x0003e40000100800 */
[----:B-12---:R-:W-:-:S07]  /*22eb0*/  IADD3 R237, R237, R14, -R15 ;  /* 0x0000000eeded7210 */ /* 0x006fce0007ffe80f */
.L_x_6841:
[----:B------:R-:W2:Y:S01]  /*22ec0*/  LDL R0, [R1+0x40] ;  /* 0x0000400001007983 */ /* 0x000ea20000100800 */
        /* <DEDUP_REMOVED lines=8> */
.L_x_6824:
[----:B------:R-:W-:-:S05]  /*22f50*/  VIADD R0, R13, 0x1 ;  /* 0x000000010d007836 */ /* 0x000fca0000000000 */
[----:B------:R-:W-:-:S04]  /*22f60*/  ISETP.NE.AND P3, PT, R0, 0x2, PT ;  /* 0x000000020000780c */ /* 0x000fc80003f65270 */
[----:B------:R-:W-:Y:S02]  /*22f70*/  SEL R3, R0, RZ, P3 ;  /* 0x000000ff00037207 */ /* 0x000fe40001800000 */
[----:B------:R-:W-:-:S03]  /*22f80*/  SHF.L.U32 R0, R234, 0x1f, RZ ;  /* 0x0000001fea007819 */ /* 0x000fc600000006ff */
[----:B------:R-:W-:-:S04]  /*22f90*/  IMAD R3, R3, 0x8, R18 ;  /* 0x0000000803037824 */ /* 0x000fc800078e0212 */
[----:B------:R1:W2:Y:S01]  /*22fa0*/  SYNCS.PHASECHK.TRANS64.TRYWAIT P3, [R3+URZ+0x2e830], R0 ;  /* 0x02e83000030075a7 */ /* 0x0002a2000806017f */
[----:B------:R-:W-:Y:S05]  /*22fb0*/  @!P0 BRA `(.L_x_6825) ;  /* 0x0000000000048947 */ /* 0x000fea0003800000 */
[----:B------:R-:W-:Y:S01]  /*22fc0*/  BPT.TRAP 0x1 ;  /* 0x000000040000795c */ /* 0x000fe20000300000 */
.L_x_6825:
[----:B------:R-:W-:Y:S04]  /*22fd0*/  BSSY B0, `(.L_x_6823) ;  /* 0x0000004000007945 */ /* 0x000fe80003800000 */
[----:B--2---:R-:W-:Y:S05]  /*22fe0*/  @P3 BRA `(.L_x_6826) ;  /* 0x0000000000083947 */ /* 0x004fea0003800000 */
[----:B------:R-:W2:Y:S02]  /*22ff0*/  SYNCS.PHASECHK.TRANS64.TRYWAIT P3, [R3+URZ+0x2e830], R0 ;  /* 0x02e83000030075a7 */ /* 0x000ea4000806017f */
[----:B--2---:R-:W-:Y:S05]  /*23000*/  @!P3 BRA `(.L_x_6827) ;  /* 0x000001180080b947 */ /* 0x004fea0003800000 */
.L_x_6826:
[----:B------:R-:W-:Y:S05]  /*23010*/  BSYNC B0 ;  /* 0x0000000000007941 */ /* 0x000fea0003800000 */
.L_x_6823:
[----:B-12---:R-:W0:Y:S01]  /*23020*/  LDL R3, [R1+0x48] ;  /* 0x0000480001037983 */ /* 0x006e220000100800 */
[----:B------:R-:W-:Y:S01]  /*23030*/  VIADD R231, R13, 0x1 ;  /* 0x000000010de77836 */ /* 0x000fe20000000000 */
[----:B------:R-:W-:Y:S05]  /*23040*/  WARPSYNC.ALL ;  /* 0x0000000000007948 */ /* 0x000fea0003800000 */
[----:B------:R-:W1:Y:S01]  /*23050*/  S2R R0, SR_TID.X ;  /* 0x0000000000007919 */ /* 0x000e620000002100 */
[C---:B------:R-:W-:Y:S01]  /*23060*/  ISETP.NE.AND P3, PT, R231.reuse, 0x2, PT ;  /* 0x00000002e700780c */ /* 0x040fe20003f65270 */
[----:B------:R-:W-:Y:S01]  /*23070*/  IMAD.MOV.U32 R89, RZ, RZ, 0x40000040 ;  /* 0x40000040ff597424 */ /* 0x000fe200078e00ff */
[C---:B------:R-:W-:Y:S01]  /*23080*/  R2UR UR12, R8.reuse ;  /* 0x00000000080c72ca */ /* 0x040fe200000e0000 */
[----:B------:R-:W-:Y:S01]  /*23090*/  IMAD.MOV.U32 R15, RZ, RZ, 0x40000040 ;  /* 0x40000040ff0f7424 */ /* 0x000fe200078e00ff */
[----:B------:R-:W-:Y:S01]  /*230a0*/  SEL R231, R231, RZ, P3 ;  /* 0x000000ffe7e77207 */ /* 0x000fe20001800000 */
        /* <DEDUP_REMOVED lines=13> */
[----:B------:R-:W-:Y:S01]  /*23180*/  R2UR UR25, R15 ;  /* 0x000000000f1972ca */ /* 0x000fe200000e0000 */
[----:B------:R-:W-:Y:S01]  /*23190*/  STL [R1+0xb4], R22 ;  /* 0x0000b41601007387 */ /* 0x000fe20000100800 */
[C---:B------:R-:W-:Y:S02]  /*231a0*/  R2UR UR27, R21.reuse ;  /* 0x00000000151b72ca */ /* 0x040fe400000e0000 */
[----:B------:R-:W-:Y:S01]  /*231b0*/  R2UR UR29, R21 ;  /* 0x00000000151d72ca */ /* 0x000fe200000e0000 */
[----:B------:R2:W-:Y:S01]  /*231c0*/  STL [R1+0xb0], R19 ;  /* 0x0000b01301007387 */ /* 0x0005e20000100800 */
[----:B------:R-:W-:-:S02]  /*231d0*/  R2UR UR31, R91 ;  /* 0x000000005b1f72ca */ /* 0x000fc400000e0000 */
[----:B------:R-:W-:Y:S01]  /*231e0*/  R2UR UR39, R15 ;  /* 0x000000000f2772ca */ /* 0x000fe200000e0000 */
[----:B------:R-:W-:Y:S01]  /*231f0*/  STL [R1+0xac], R18 ;  /* 0x0000ac1201007387 */ /* 0x000fe20000100800 */
[----:B------:R-:W-:Y:S02]  /*23200*/  R2UR UR36, R8 ;  /* 0x00000000082472ca */ /* 0x000fe400000e0000 */
[----:B-1----:R-:W-:Y:S01]  /*23210*/  SHF.R.U32.HI R0, RZ, 0x7, R0 ;  /* 0x00000007ff007819 */ /* 0x002fe20000011600 */
[----:B------:R-:W-:Y:S01]  /*23220*/  STL [R1+0xa8], R17 ;  /* 0x0000a81101007387 */ /* 0x000fe20000100800 */
[----:B------:R-:W-:Y:S02]  /*23230*/  R2UR UR37, R9 ;  /* 0x00000000092572ca */ /* 0x000fe400000e0000 */
[----:B------:R-:W-:Y:S01]  /*23240*/  R2UR UR47, R21 ;  /* 0x00000000152f72ca */ /* 0x000fe200000e0000 */
[----:B------:R-:W-:Y:S01]  /*23250*/  VIADD R0, R0, 0x8 ;  /* 0x0000000800007836 */ /* 0x000fe20000000000 */
[----:B------:R-:W-:Y:S01]  /*23260*/  STL [R1+0xa4], R16 ;  /* 0x0000a41001007387 */ /* 0x000fe20000100800 */
[----:B------:R-:W-:-:S02]  /*23270*/  R2UR UR44, R8 ;  /* 0x00000000082c72ca */ /* 0x000fc400000e0000 */
[----:B------:R-:W-:Y:S01]  /*23280*/  R2UR UR45, R9 ;  /* 0x00000000092d72ca */ /* 0x000fe200000e0000 */
[----:B------:R1:W-:Y:S01]  /*23290*/  BAR.SYNC.DEFER_BLOCKING R0, 0x100 ;  /* 0x000400000000751d */ /* 0x0003e20000010000 */
[C---:B------:R-:W-:Y:S02]  /*232a0*/  R2UR UR19, R15.reuse ;  /* 0x000000000f1372ca */ /* 0x040fe400000e0000 */
[----:B------:R-:W-:Y:S01]  /*232b0*/  R2UR UR5, R15 ;  /* 0x000000000f0572ca */ /* 0x000fe200000e0000 */
[----:B------:R-:W-:Y:S01]  /*232c0*/  IMAD.MOV.U32 R15, RZ, RZ, 0x40000040 ;  /* 0x40000040ff0f7424 */ /* 0x000fe200078e00ff */
[----:B------:R-:W-:Y:S02]  /*232d0*/  R2UR UR17, R21 ;  /* 0x00000000151172ca */ /* 0x000fe400000e0000 */
[C---:B------:R-:W-:Y:S01]  /*232e0*/  R2UR UR9, R91.reuse ;  /* 0x000000005b0972ca */ /* 0x040fe200000e0000 */
[----:B------:R3:W-:Y:S01]  /*232f0*/  STL [R1+0xa0], R12 ;  /* 0x0000a00c01007387 */ /* 0x0007e20000100800 */
[----:B------:R-:W-:-:S02]  /*23300*/  R2UR UR33, R91 ;  /* 0x000000005b2172ca */ /* 0x000fc400000e0000 */
[----:B------:R-:W-:Y:S01]  /*23310*/  R2UR UR59, R89 ;  /* 0x00000000593b72ca */ /* 0x000fe200000e0000 */
[----:B------:R4:W-:Y:S01]  /*23320*/  STL [R1+0x9c], R2 ;  /* 0x00009c0201007387 */ /* 0x0009e20000100800 */
[----:B------:R-:W-:Y:S01]  /*23330*/  WARPGROUP.ARRIVE ;  /* 0x00000000000079c5 */ /* 0x000fe20000000000 */
[----:B0-----:R-:W-:Y:S01]  /*23340*/  IMAD R88, R231, 0x700, R3 ;  /* 0x00000700e7587824 */ /* 0x001fe200078e0203 */
[----:B------:R-:W-:Y:S01]  /*23350*/  MOV R3, UR7 ;  /* 0x0000000700037c02 */ /* 0x000fe20008000f00 */
[----:B------:R-:W-:Y:S01]  /*23360*/  UMOV UR7, UR11 ;  /* 0x0000000b00077c82 */ /* 0x000fe20008000000 */
[----:B------:R-:W-:Y:S01]  /*23370*/  R2UR UR11, R91 ;  /* 0x000000005b0b72ca */ /* 0x000fe200000e0000 */
[C---:B------:R-:W-:Y:S01]  /*23380*/  VIADD R14, R88.reuse, 0x100 ;  /* 0x00000100580e7836 */ /* 0x040fe20000000000 */
[C---:B------:R-:W-:Y:S01]  /*23390*/  R2UR UR14, R88.reuse ;  /* 0x00000000580e72ca */ /* 0x040fe200000e0000 */
[C---:B------:R-:W-:Y:S01]  /*233a0*/  VIADD R20, R88.reuse, 0x200 ;  /* 0x0000020058147836 */ /* 0x040fe20000000000 */
[----:B--2---:R-:W-:Y:S01]  /*233b0*/  MOV R19, UR7 ;  /* 0x0000000700137c02 */ /* 0x004fe20008000f00 */
        /* <DEDUP_REMOVED lines=24> */
[----:B---3--:R-:W-:Y:S01]  /*23540*/  MOV R12, UR11 ;  /* 0x0000000b000c7c02 */ /* 0x008fe20008000f00 */
        /* <DEDUP_REMOVED lines=21> */
[----:B-1----:R-:W-:Y:S01]  /*236a0*/  MOV R0, UR6 ;  /* 0x0000000600007c02 */ /* 0x002fe20008000f00 */
        /* <DEDUP_REMOVED lines=12> */
[----:B----4-:R-:W-:Y:S01]  /*23770*/  MOV R2, UR10 ;  /* 0x0000000a00027c02 */ /* 0x010fe20008000f00 */
        /* <DEDUP_REMOVED lines=205> */
.L_x_6829:
[----:B------:R-:W-:Y:S01]  /*24450*/  SHF.L.U32 R0, R236, 0x1f, RZ ;  /* 0x0000001fec007819 */ /* 0x000fe200000006ff */
[----:B-----5:R-:W-:-:S04]  /*24460*/  IMAD R3, R13, 0x8, R18 ;  /* 0x000000080d037824 */ /* 0x020fc800078e0212 */
[----:B------:R0:W1:Y:S01]  /*24470*/  SYNCS.PHASECHK.TRANS64.TRYWAIT P2, [R3+URZ+0x2e850], R0 ;  /* 0x02e85000030075a7 */ /* 0x000062000804017f */
[----:B------:R-:W-:Y:S05]  /*24480*/  @!P0 BRA `(.L_x_6830) ;  /* 0x0000000000048947 */ /* 0x000fea0003800000 */
[----:B------:R-:W-:Y:S01]  /*24490*/  BPT.TRAP 0x1 ;  /* 0x000000040000795c */ /* 0x000fe20000300000 */
.L_x_6830:
[----:B-1----:R-:W-:Y:S05]  /*244a0*/  @P2 BRA `(.L_x_6828) ;  /* 0x0000000000082947 */ /* 0x002fea0003800000 */
[----:B------:R-:W1:Y:S02]  /*244b0*/  SYNCS.PHASECHK.TRANS64.TRYWAIT P2, [R3+URZ+0x2e850], R0 ;  /* 0x02e85000030075a7 */ /* 0x000e64000804017f */
[----:B-1----:R-:W-:Y:S05]  /*244c0*/  @!P2 BRA `(.L_x_6831) ;  /* 0x000001040064a947 */ /* 0x002fea0003800000 */
.L_x_6828:
[----:B-----5:R-:W-:Y:S01]  /*244d0*/  VIADD R14, R18, 0x400 ;  /* 0x00000400120e7836 */ /* 0x020fe20000000000 */
[----:B------:R-:W-:Y:S05]  /*244e0*/  WARPSYNC.ALL ;  /* 0x0000000000007948 */ /* 0x000fea0003800000 */
[----:B------:R-:W-:Y:S01]  /*244f0*/  SHF.R.U32.HI R14, RZ, 0x4, R14 ;  /* 0x00000004ff0e7819 */ /* 0x000fe2000001160e */
[----:B------:R-:W-:Y:S01]  /*24500*/  IMAD.MOV.U32 R15, RZ, RZ, -0x3ffffff0 ;  /* 0xc0000010ff0f7424 */ /* 0x000fe200078e00ff */
[----:B------:R-:W-:Y:S01]  /*24510*/  WARPGROUP.ARRIVE ;  /* 0x00000000000079c5 */ /* 0x000fe20000000000 */
[----:B------:R-:W-:Y:S01]  /*24520*/  IMAD.MOV.U32 R21, RZ, RZ, -0x3ffffff0 ;  /* 0xc0000010ff157424 */ /* 0x000fe200078e00ff */
[----:B------:R-:W-:-:S04]  /*24530*/  LOP3.LUT R14, R14, 0x3fff, RZ, 0xc0, !PT ;  /* 0x00003fff0e0e7812 */ /* 0x000fc800078ec0ff */
[----:B01----:R-:W0:Y:S01]  /*24540*/  S2R R3, SR_TID.X ;  /* 0x0000000000037919 */ /* 0x003e220000002100 */
[----:B------:R-:W-:Y:S01]  /*24550*/  R2UR UR7, R15 ;  /* 0x000000000f0772ca */ /* 0x000fe200000e0000 */
[----:B------:R-:W-:Y:S01]  /*24560*/  IMAD R0, R12, -0xe0, RZ ;  /* 0xffffff200c007824 */ /* 0x000fe200078e02ff */
[----:B------:R-:W-:Y:S01]  /*24570*/  LOP3.LUT R14, R14, 0x10000, RZ, 0xfc, !PT ;  /* 0x000100000e0e7812 */ /* 0x000fe200078efcff */
[----:B------:R-:W-:Y:S01]  /*24580*/  ULDC UR4, c[0x0][0x9dc] ;  /* 0x0002770000047ab9 */ /* 0x000fe20000000800 */
[----:B------:R-:W-:-:S03]  /*24590*/  ULDC UR5, c[0x0][0x9e0] ;  /* 0x0002780000057ab9 */ /* 0x000fc60000000800 */
        /* <DEDUP_REMOVED lines=10> */
[----:B------:R-:W2:Y:S04]  /*24640*/  LDL R227, [R1+0x18] ;  /* 0x0000180001e37983 */ /* 0x000ea80000100800 */
[----:B------:R-:W3:Y:S02]  /*24650*/  LDL R226, [R1+0x1c] ;  /* 0x00001c0001e27983 */ /* 0x000ee40000100800 */
[----:B------:R-:W-:Y:S01]  /*24660*/  QGMMA.64x128x32.F32.E4M3.E4M3 R24, R220, gdesc[UR4], R24, gsb0 ;  /* 0x01e00004dc187df3 */ /* 0x000fe20008000818 */
[----:B------:R-:W-:-:S02]  /*24670*/  R2UR UR6, R20 ;  /* 0x00000000140672ca */ /* 0x000fc400000e0000 */
[----:B------:R-:W-:Y:S01]  /*24680*/  R2UR UR7, R21 ;  /* 0x00000000150772ca */ /* 0x000fe200000e0000 */
[----:B------:R-:W-:Y:S01]  /*24690*/  VIADD R20, R14, 0x300 ;  /* 0x000003000e147836 */ /* 0x000fe20000000000 */
[----:B------:R-:W4:Y:S01]  /*246a0*/  LDL R225, [R1+0x44] ;  /* 0x0000440001e17983 */ /* 0x000f220000100800 */
        /* <DEDUP_REMOVED lines=26> */
[----:B------:R-:W-:Y:S02]  /*24850*/  R2UR UR7, R15 ;  /* 0x000000000f0772ca */ /* 0x000fe400000e0000 */
[----:B0-----:R-:W-:Y:S02]  /*24860*/  SHF.R.U32.HI R224, RZ, 0x7, R3 ;  /* 0x00000007ffe07819 */ /* 0x001fe40000011603 */
[----:B--2---:R-:W-:Y:S01]  /*24870*/  IADD3 R3, R0, 0x1, R227 ;  /* 0x0000000100037810 */ /* 0x004fe20007ffe0e3 */
[----:B----4-:R-:W-:-:S04]  /*24880*/  IMAD R21, R225, -0x2, R0 ;  /* 0xfffffffee1157824 */ /* 0x010fc800078e0200 */
[----:B---3--:R-:W-:-:S04]  /*24890*/  IMAD.IADD R3, R3, 0x1, -R226 ;  /* 0x0000000103037824 */ /* 0x008fc800078e0ae2 */
[----:B------:R-:W-:Y:S02]  /*248a0*/  IMAD R20, R225, -0x2, R3 ;  /* 0xfffffffee1147824 */ /* 0x000fe400078e0203 */
[----:B------:R-:W0:Y:S01]  /*248b0*/  LDC R225, c[0x0][0x9e4] ;  /* 0x00027900ffe17b82 */ /* 0x000e220000000800 */
[----:B------:R-:W-:Y:S01]  /*248c0*/  @!P1 IMAD R15, R231, 0x8, R18 ;  /* 0x00000008e70f9824 */ /* 0x000fe200078e0212 */
[----:B------:R-:W-:-:S03]  /*248d0*/  ULOP3.LUT UR4, URZ, UR4, URZ, 0x33, !UPT ;  /* 0x000000043f047292 */ /* 0x000fc6000f8e333f */
[----:B------:R-:W-:Y:S01]  /*248e0*/  @!P1 VIADD R15, R15, 0x2e840 ;  /* 0x0002e8400f0f9836 */ /* 0x000fe20000000000 */
[----:B------:R-:W-:Y:S01]  /*248f0*/  IADD3 R14, -R224, 0xb, RZ ;  /* 0x0000000be00e7810 */ /* 0x000fe20007ffe1ff */
[----:B------:R-:W-:-:S03]  /*24900*/  VIADD R3, R20, UR5 ;  /* 0x0000000514037c36 */ /* 0x000fc60008000000 */
[----:B------:R-:W-:Y:S01]  /*24910*/  @!P1 PRMT R15, RZ, 0x654, R15 ;  /* 0x00000654ff0f9816 */ /* 0x000fe2000000000f */
[----:B------:R-:W-:Y:S01]  /*24920*/  VIADD R20, R20, UR4 ;  /* 0x0000000414147c36 */ /* 0x000fe20008000000 */
[----:B0-----:R-:W-:Y:S01]  /*24930*/  ISETP.GE.AND P2, PT, R225, 0x1, PT ;  /* 0x00000001e100780c */ /* 0x001fe20003f46270 */
[----:B------:R-:W-:Y:S02]  /*24940*/  WARPGROUP.DEPBAR.LE gsb0, 0x0 ;  /* 0x00008000000079c5 */ /* 0x000fe40000010000 */
[----:B------:R-:W-:-:S06]  /*24950*/  WARPGROUP.ARRIVE ;  /* 0x00000000000079c5 */ /* 0x000fcc0000000000 */
[----:B------:R-:W-:Y:S03]  /*24960*/  QGMMA.64x128x32.F32.E4M3.E4M3 R24, R200, gdesc[UR4], R24, gsb0 ;  /* 0x01e00004c8187df3 */ /* 0x000fe60008000818 */
[----:B------:R-:W-:Y:S02]  /*24970*/  WARPGROUP.DEPBAR.LE gsb0, 0x0 ;  /* 0x00008000000079c5 */ /* 0x000fe40000010000 */
[----:B------:R0:W-:Y:S06]  /*24980*/  BAR.ARV R14, 0x100 ;  /* 0x0004000e0000751d */ /* 0x0001ec0000002000 */
[----:B------:R0:W-:Y:S01]  /*24990*/  @!P1 SYNCS.ARRIVE.TRANS64.RED.A1T0 RZ, [R15+URZ], RZ ;  /* 0x000000ff0fff99a7 */ /* 0x0001e2000810043f */
[----:B------:R-:W-:-:S02]  /*249a0*/  IMAD.IADD R200, R233, 0x1, R3 ;  /* 0x00000001e9c87824 */ /* 0x000fc400078e0203 */
[----:B------:R-:W-:Y:S01]  /*249b0*/  IMAD.IADD R201, R233, 0x1, R20 ;  /* 0x00000001e9c97824 */ /* 0x000fe200078e0214 */
[----:B------:R-:W-:Y:S06]  /*249c0*/  @!P2 BRA `(.L_x_6832) ;  /* 0x00000000005ca947 */ /* 0x000fec0003800000 */
        /* <DEDUP_REMOVED lines=8> */
[----:B0-----:R-:W0:Y:S02]  /*24a50*/  @P2 LDC.64 R14, c[0x0][0x9e8] ;  /* 0x00027a00ff0e2b82 */ /* 0x001e240000000a00 */
[----:B0-----:R-:W-:-:S05]  /*24a60*/  @P2 IMAD.HI.U32 R14, R202, R14, RZ ;  /* 0x0000000eca0e2227 */ /* 0x001fca00078e00ff */
[----:B------:R-:W-:-:S04]  /*24a70*/  @P2 SHF.R.U32.HI R202, RZ, R15, R14 ;  /* 0x0000000fffca2219 */ /* 0x000fc8000001160e */
[----:B------:R-:W-:Y:S01]  /*24a80*/  LOP3.LUT R202, RZ, R202, RZ, 0x33, !PT ;  /* 0x000000caffca7212 */ /* 0x000fe200078e33ff */
[----:B------:R-:W-:Y:S06]  /*24a90*/  BRA `(.L_x_6835) ;  /* 0x0000000000187947 */ /* 0x000fec0003800000 */
.L_x_6834:
[----:B------:R-:W-:Y:S02]  /*24aa0*/  ULDC UR4, c[0x0][0x9e4] ;  /* 0x0002790000047ab9 */ /* 0x000fe40000000800 */
[----:B------:R-:W-:-:S05]  /*24ab0*/  IMAD.U32 R203, RZ, RZ, UR4 ;  /* 0x00000004ffcb7e24 */ /* 0x000fca000f8e00ff */
[----:B------:R-:W-:-:S13]  /*24ac0*/  ISETP.NE.AND P2, PT, R203, 0x1, PT ;  /* 0x00000001cb00780c */ /* 0x000fda0003f45270 */
[----:B0-----:R-:W0:Y:S02]  /*24ad0*/  @P2 LDC.64 R14, c[0x0][0x9e8] ;  /* 0x00027a00ff0e2b82 */ /* 0x001e240000000a00 */
[----:B0-----:R-:W-:-:S05]  /*24ae0*/  @P2 IMAD.HI.U32 R14, R202, R14, RZ ;  /* 0x0000000eca0e2227 */ /* 0x001fca00078e00ff */
[----:B------:R-:W-:-:S07]  /*24af0*/  @P2 SHF.R.U32.HI R202, RZ, R15, R14 ;  /* 0x0000000fffca2219 */ /* 0x000fce000001160e */
.L_x_6835:
[----:B------:R-:W-:Y:S05]  /*24b00*/  BSYNC B0 ;  /* 0x0000000000007941 */ /* 0x000fea0003800000 */
.L_x_6833:
[----:B------:R-:W-:-:S05]  /*24b10*/  IMAD R202, R202, R203, R21 ;  /* 0x000000cbcaca7224 */ /* 0x000fca00078e0215 */
[----:B------:R-:W-:Y:S02]  /*24b20*/  VIADDMNMX R200, R202, R203, R200, PT ;  /* 0x000000cbcac87246 */ /* 0x000fe400038001c8 */
[----:B------:R-:W-:-:S07]  /*24b30*/  VIMNMX R201, R201, R202, !PT ;  /* 0x000000cac9c97248 */ /* 0x000fce0007fe0100 */
.L_x_6832:
[C---:B------:R-:W-:Y:S02]  /*24b40*/  ISETP.GE.AND P2, PT, R0.reuse, 0x2, PT ;  /* 0x000000020000780c */ /* 0x040fe40003f46270 */
[----:B------:R-:W-:Y:S02]  /*24b50*/  LOP3.LUT R17, R17, 0xffffdfff, RZ, 0xc0, !PT ;  /* 0xffffdfff11117812 */ /* 0x000fe400078ec0ff */
[C---:B------:R-:W-:Y:S02]  /*24b60*/  ISETP.GE.AND P3, PT, R0.reuse, 0x9, PT ;  /* 0x000000090000780c */ /* 0x040fe40003f66270 */
[----:B------:R-:W-:Y:S02]  /*24b70*/  ISETP.GE.AND P4, PT, R0, 0x22, PT ;  /* 0x000000220000780c */ /* 0x000fe40003f86270 */
[----:B------:R-:W-:Y:S02]  /*24b80*/  LOP3.LUT R16, R16, 0xfffffffd, RZ, 0xc0, !PT ;  /* 0xfffffffd10107812 */ /* 0x000fe400078ec0ff */
[----:B------:R-:W-:-:S03]  /*24b90*/  IADD3 R20, R20, 0x8, R233 ;  /* 0x0000000814147810 */ /* 0x000fc60007ffe0e9 */
[----:B------:R-:W-:Y:S02]  /*24ba0*/  @P2 LOP3.LUT R17, R17, 0x2000, RZ, 0xfc, !PT ;  /* 0x0000200011112812 */ /* 0x000fe400078efcff */
[----:B------:R-:W-:Y:S02]  /*24bb0*/  ISETP.GT.AND P2, PT, R201, 0x1, !P2 ;  /* 0x00000001c900780c */ /* 0x000fe40005744270 */
[----:B------:R-:W-:Y:S02]  /*24bc0*/  LOP3.LUT R17, R17, 0xffffbfff, RZ, 0xc0, !PT ;  /* 0xffffbfff11117812 */ /* 0x000fe400078ec0ff */
[----:B------:R-:W-:Y:S02]  /*24bd0*/  ISETP.LT.OR P2, PT, R200, 0x2, P2 ;  /* 0x00000002c800780c */ /* 0x000fe40001741670 */
[----:B------:R-:W-:Y:S02]  /*24be0*/  @P3 LOP3.LUT R17, R17, 0x4000, RZ, 0xfc, !PT ;  /* 0x0000400011113812 */ /* 0x000fe400078efcff */
[----:B------:R-:W-:-:S02]  /*24bf0*/  FSEL R185, R185, -INF , !P2 ;  /* 0xff800000b9b97808 */ /* 0x000fc40005000000 */
[----:B------:R-:W-:Y:S02]  /*24c00*/  ISETP.GT.AND P2, PT, R201, 0x8, !P3 ;  /* 0x00000008c900780c */ /* 0x000fe40005f44270 */
[----:B------:R-:W-:Y:S02]  /*24c10*/  ISETP.GE.AND P3, PT, R0, 0xa, PT ;  /* 0x0000000a0000780c */ /* 0x000fe40003f66270 */
[----:B------:R-:W-:Y:S02]  /*24c20*/  ISETP.LT.OR P2, PT, R200, 0x9, P2 ;  /* 0x00000009c800780c */ /* 0x000fe40001741670 */
[----:B------:R-:W-:Y:S02]  /*24c30*/  LOP3.LUT R17, R17, 0xffff7fff, RZ, 0xc0, !PT ;  /* 0xffff7fff11117812 */ /* 0x000fe400078ec0ff */
[----:B------:R-:W-:Y:S02]  /*24c40*/  FSEL R188, R188, -INF , !P2 ;  /* 0xff800000bcbc7808 */ /* 0x000fe40005000000 */
[----:B------:R-:W-:-:S02]  /*24c50*/  ISETP.GT.AND P2, PT, R201, 0x9, !P3 ;  /* 0x00000009c900780c */ /* 0x000fc40005f44270 */
[----:B------:R-:W-:Y:S02]  /*24c60*/  @P4 LOP3.LUT R16, R16, 0x2, RZ, 0xfc, !PT ;  /* 0x0000000210104812 */ /* 0x000fe400078efcff */
[----:B------:R-:W-:Y:S02]  /*24c70*/  ISETP.LT.OR P2, PT, R200, 0xa, P2 ;  /* 0x0000000ac800780c */ /* 0x000fe40001741670 */
[----:B------:R-:W-:Y:S02]  /*24c80*/  @P3 LOP3.LUT R17, R17, 0x8000, RZ, 0xfc, !PT ;  /* 0x0000800011113812 */ /* 0x000fe400078efcff */
[----:B------:R-:W-:Y:S02]  /*24c90*/  ISETP.GE.AND P3, PT, R0, 0x11, PT ;  /* 0x000000110000780c */ /* 0x000fe40003f66270 */
[----:B------:R-:W-:Y:S02]  /*24ca0*/  LOP3.LUT R17, R17, 0xfffeffff, RZ, 0xc0, !PT ;  /* 0xfffeffff11117812 */ /* 0x000fe400078ec0ff */
[----:B------:R-:W-:-:S02]  /*24cb0*/  FSEL R189, R189, -INF , !P2 ;  /* 0xff800000bdbd7808 */ /* 0x000fc40005000000 */
        /* <DEDUP_REMOVED lines=300> */
[----:B------:R-:W-:Y:S02]  /*25f80*/  ISETP.GE.AND P6, PT, R0, 0xda, PT ;  /* 0x000000da0000780c */ /* 0x000fe40003fc6270 */
[----:B------:R-:W-:-:S11]  /*25f90*/  IADD3 R0, R3, 0x8, R233 ;  /* 0x0000000803007810 */ /* 0x000fd60007ffe0e9 */
        /* <DEDUP_REMOVED lines=9> */
[----:B------:R-:W-:Y:S01]  /*26030*/  ULDC UR4, c[0x0][0x9e4] ;  /* 0x0002790000047ab9 */ /* 0x000fe20000000800 */
[----:B------:R-:W-:Y:S02]  /*26040*/  VIADD R200, R233, 0x8 ;  /* 0x00000008e9c87836 */ /* 0x000fe40000000000 */
[----:B------:R-:W-:-:S03]  /*26050*/  IMAD.U32 R3, RZ, RZ, UR4 ;  /* 0x00000004ff037e24 */ /* 0x000fc6000f8e00ff */
[----:B------:R-:W-:Y:S02]  /*26060*/  IADD3 R200, R200, R227, -R226 ;  /* 0x000000e3c8c87210 */ /* 0x000fe40007ffe8e2 */
[----:B------:R-:W-:Y:S02]  /*26070*/  ISETP.NE.AND P6, PT, R3, 0x1, PT ;  /* 0x000000010300780c */ /* 0x000fe40003fc5270 */
[----:B------:R-:W-:-:S11]  /*26080*/  LOP3.LUT R200, RZ, R200, RZ, 0x33, !PT ;  /* 0x000000c8ffc87212 */ /* 0x000fd600078e33ff */
[----:B0-----:R-:W0:Y:S02]  /*26090*/  @P6 LDC.64 R14, c[0x0][0x9e8] ;  /* 0x00027a00ff0e6b82 */ /* 0x001e240000000a00 */
[----:B0-----:R-:W-:-:S05]  /*260a0*/  @P6 IMAD.HI.U32 R14, R200, R14, RZ ;  /* 0x0000000ec80e6227 */ /* 0x001fca00078e00ff */
[----:B------:R-:W-:-:S04]  /*260b0*/  @P6 SHF.R.U32.HI R200, RZ, R15, R14 ;  /* 0x0000000fffc86219 */ /* 0x000fc8000001160e */
[----:B------:R-:W-:Y:S01]  /*260c0*/  LOP3.LUT R200, RZ, R200, RZ, 0x33, !PT ;  /* 0x000000c8ffc87212 */ /* 0x000fe200078e33ff */
[----:B------:R-:W-:Y:S06]  /*260d0*/  BRA `(.L_x_6839) ;  /* 0x00000000001c7947 */ /* 0x000fec0003800000 */
.L_x_6838:
[----:B------:R-:W-:Y:S01]  /*260e0*/  ULDC UR4, c[0x0][0x9e4] ;  /* 0x0002790000047ab9 */ /* 0x000fe20000000800 */
[----:B------:R-:W-:Y:S02]  /*260f0*/  IMAD.MOV.U32 R200, RZ, RZ, R237 ;  /* 0x000000ffffc87224 */ /* 0x000fe400078e00ed */
[----:B------:R-:W-:-:S05]  /*26100*/  IMAD.U32 R3, RZ, RZ, UR4 ;  /* 0x00000004ff037e24 */ /* 0x000fca000f8e00ff */
[----:B------:R-:W-:-:S13]  /*26110*/  ISETP.NE.AND P6, PT, R3, 0x1, PT ;  /* 0x000000010300780c */ /* 0x000fda0003fc5270 */
[----:B0-----:R-:W0:Y:S02]  /*26120*/  @P6 LDC.64 R14, c[0x0][0x9e8] ;  /* 0x00027a00ff0e6b82 */ /* 0x001e240000000a00 */
[----:B0-----:R-:W-:-:S05]  /*26130*/  @P6 IMAD.HI.U32 R14, R237, R14, RZ ;  /* 0x0000000eed0e6227 */ /* 0x001fca00078e00ff */
[----:B------:R-:W-:-:S07]  /*26140*/  @P6 SHF.R.U32.HI R200, RZ, R15, R14 ;  /* 0x0000000fffc86219 */ /* 0x000fce000001160e */
.L_x_6839:
[----:B------:R-:W-:Y:S05]  /*26150*/  BSYNC B0 ;  /* 0x0000000000007941 */ /* 0x000fea0003800000 */
.L_x_6837:
[----:B------:R-:W-:-:S05]  /*26160*/  IMAD R21, R200, R3, R21 ;  /* 0x00000003c8157224 */ /* 0x000fca00078e0215 */
[----:B------:R-:W-:Y:S02]  /*26170*/  VIADDMNMX R0, R21, R3, R0, PT ;  /* 0x0000000315007246 */ /* 0x000fe40003800100 */
[----:B------:R-:W-:-:S07]  /*26180*/  VIMNMX R20, R20, R21, !PT ;  /* 0x0000001514147248 */ /* 0x000fce0007fe0100 */
.L_x_6836:
[----:B------:R-:W-:Y:S01]  /*26190*/  ISETP.GT.AND P2, PT, R20, 0x20, !P2 ;  /* 0x000000201400780c */ /* 0x000fe20005744270 */
[----:B------:R-:W2:Y:S03]  /*261a0*/  LDL.LU R201, [R1] ;  /* 0x0000000001c97983 */ /* 0x000ea60000300800 */
[----:B------:R-:W-:Y:S01]  /*261b0*/  ISETP.LT.OR P2, PT, R0, 0x21, P2 ;  /* 0x000000210000780c */ /* 0x000fe20001741670 */
[----:B------:R-:W3:Y:S01]  /*261c0*/  LDL.LU R200, [R1+0x4] ;  /* 0x0000040001c87983 */ /* 0x000ee20000300800 */
[----:B------:R-:W-:Y:S02]  /*261d0*/  LOP3.LUT P6, RZ, R17, 0x20, RZ, 0xc0, !PT ;  /* 0x0000002011ff7812 */ /* 0x000fe400078cc0ff */
[----:B------:R-:W-:Y:S02]  /*261e0*/  FSEL R170, R170, -INF , !P2 ;  /* 0xff800000aaaa7808 */ /* 0x000fe40005000000 */
[----:B------:R-:W-:-:S02]  /*261f0*/  LOP3.LUT P2, RZ, R16, 0x2, RZ, 0xc0, !PT ;  /* 0x0000000210ff7812 */ /* 0x000fc4000784c0ff */
[C---:B------:R-:W-:Y:S02]  /*26200*/  ISETP.GT.AND P3, PT, R20.reuse, 0xd0, !P3 ;  /* 0x000000d01400780c */ /* 0x040fe40005f64270 */
[----:B------:R-:W-:Y:S02]  /*26210*/  ISETP.GT.AND P2, PT, R20, 0x21, !P2 ;  /* 0x000000211400780c */ /* 0x000fe40005744270 */
[C---:B------:R-:W-:Y:S02]  /*26220*/  ISETP.LT.OR P3, PT, R0.reuse, 0xd1, P3 ;  /* 0x000000d10000780c */ /* 0x040fe40001f61670 */
[----:B------:R-:W-:Y:S02]  /*26230*/  ISETP.LT.OR P2, PT, R0, 0x22, P2 ;  /* 0x000000220000780c */ /* 0x000fe40001741670 */
[----:B------:R-:W-:Y:S02]  /*26240*/  FSEL R98, R98, -INF , !P3 ;  /* 0xff80000062627808 */ /* 0x000fe40005800000 */
[----:B------:R-:W-:-:S02]  /*26250*/  FSEL R171, R171, -INF , !P2 ;  /* 0xff800000abab7808 */ /* 0x000fc40005000000 */
[----:B------:R-:W-:Y:S02]  /*26260*/  LOP3.LUT P2, RZ, R16, 0x4, RZ, 0xc0, !PT ;  /* 0x0000000410ff7812 */ /* 0x000fe4000784c0ff */
[C---:B------:R-:W-:Y:S02]  /*26270*/  ISETP.GT.AND P4, PT, R20.reuse, 0xd1, !P4 ;  /* 0x000000d11400780c */ /* 0x040fe40006784270 */
[C---:B------:R-:W-:Y:S02]  /*26280*/  ISETP.GT.AND P2, PT, R20.reuse, 0x28, !P2 ;  /* 0x000000281400780c */ /* 0x040fe40005744270 */
[----:B------:R-:W-:Y:S02]  /*26290*/  ISETP.GT.AND P5, PT, R20, 0xd8, !P5 ;  /* 0x000000d81400780c */ /* 0x000fe40006fa4270 */
[C---:B------:R-:W-:Y:S02]  /*262a0*/  ISETP.LT.OR P2, PT, R0.reuse, 0x29, P2 ;  /* 0x000000290000780c */ /* 0x040fe40001741670 */
[----:B------:R-:W-:-:S02]  /*262b0*/  ISETP.LT.OR P4, PT, R0, 0xd2, P4 ;  /* 0x000000d20000780c */ /* 0x000fc40002781670 */
[----:B------:R-:W-:Y:S02]  /*262c0*/  FSEL R174, R174, -INF , !P2 ;  /* 0xff800000aeae7808 */ /* 0x000fe40005000000 */
[----:B------:R-:W-:Y:S02]  /*262d0*/  LOP3.LUT P2, RZ, R16, 0x8, RZ, 0xc0, !PT ;  /* 0x0000000810ff7812 */ /* 0x000fe4000784c0ff */
[----:B------:R-:W-:Y:S02]  /*262e0*/  ISETP.LT.OR P5, PT, R0, 0xd9, P5 ;  /* 0x000000d90000780c */ /* 0x000fe40002fa1670 */
[----:B------:R-:W-:Y:S02]  /*262f0*/  ISETP.GT.AND P2, PT, R20, 0x29, !P2 ;  /* 0x000000291400780c */ /* 0x000fe40005744270 */
[----:B------:R-:W-:Y:S02]  /*26300*/  FSEL R99, R99, -INF , !P4 ;  /* 0xff80000063637808 */ /* 0x000fe40006000000 */
        /* <DEDUP_REMOVED lines=75> */
[----:B------:R-:W-:Y:S02]  /*267c0*/  ISETP.GT.AND P2, PT, R20, 0x78, !P2 ;  /* 0x000000781400780c */ /* 0x000fe40005744270 */
[----:B--2---:R-:W-:Y:S02]  /*267d0*/  FMNMX.FTZ R3, R184, R201, !PT ;  /* 0x000000c9b8037209 */ /* 0x004fe40007810000 */
        /* <DEDUP_REMOVED lines=134> */
[----:B------:R-:W-:-:S03]  /*27040*/  ISETP.GT.AND P2, PT, R20, 0x9, !P2 ;  /* 0x000000091400780c */ /* 0x000fc60005744270 */
[----:B0-----:R-:W0:Y:S01]  /*27050*/  SHFL.BFLY PT, R14, R3, 0x2, 0x1f ;  /* 0x0c401f00030e7f89 */ /* 0x001e2200000e0000 */
[----:B------:R-:W-:-:S04]  /*27060*/  ISETP.LT.OR P2, PT, R0, 0xa, P2 ;  /* 0x0000000a0000780c */ /* 0x000fc80001741670 */
[----:B------:R-:W-:Y:S02]  /*27070*/  FSEL R191, R191, -INF , !P2 ;  /* 0xff800000bfbf7808 */ /* 0x000fe40005000000 */
[----:B------:R-:W-:-:S04]  /*27080*/  LOP3.LUT P2, RZ, R17, 0x10000, RZ, 0xc0, !PT ;  /* 0x0001000011ff7812 */ /* 0x000fc8000784c0ff */
[----:B------:R-:W-:-:S04]  /*27090*/  ISETP.GT.AND P2, PT, R20, 0x10, !P2 ;  /* 0x000000101400780c */ /* 0x000fc80005744270 */
[----:B------:R-:W-:-:S04]  /*270a0*/  ISETP.LT.OR P2, PT, R0, 0x11, P2 ;  /* 0x000000110000780c */ /* 0x000fc80001741670 */
[----:B------:R-:W-:Y:S02]  /*270b0*/  FSEL R194, R194, -INF , !P2 ;  /* 0xff800000c2c27808 */ /* 0x000fe40005000000 */
[----:B------:R-:W-:Y:S02]  /*270c0*/  LOP3.LUT P2, RZ, R17, 0x80000, RZ, 0xc0, !PT ;  /* 0x0008000011ff7812 */ /* 0x000fe4000784c0ff */
[----:B0-----:R-:W-:Y:S02]  /*270d0*/  FMNMX.FTZ R3, R3, R14, !PT ;  /* 0x0000000e03037209 */ /* 0x001fe40007810000 */
[----:B------:R-:W-:-:S03]  /*270e0*/  ISETP.GT.AND P2, PT, R20, 0x11, !P2 ;  /* 0x000000111400780c */ /* 0x000fc60005744270 */
[----:B------:R-:W0:Y:S01]  /*270f0*/  SHFL.BFLY PT, R14, R3, 0x1, 0x1f ;  /* 0x0c201f00030e7f89 */ /* 0x000e2200000e0000 */
        /* <DEDUP_REMOVED lines=33> */
[----:B------:R-:W-:Y:S02]  /*27310*/  ISETP.LT.OR P3, PT, R0, 0xda, P3 ;  /* 0x000000da0000780c */ /* 0x000fe40001f61670 */
[----:B---3--:R-:W-:Y:S02]  /*27320*/  FMNMX.FTZ R0, R186, R200, !PT ;  /* 0x000000c8ba007209 */ /* 0x008fe40007810000 */
[----:B------:R-:W-:Y:S02]  /*27330*/  FSETP.NEU.FTZ.AND P2, PT, R3, -INF , PT ;  /* 0xff8000000300780b */ /* 0x000fe40003f5d000 */
[----:B------:R-:W-:Y:S02]  /*27340*/  FMNMX.FTZ R0, R187, R0, !PT ;  /* 0x00000000bb007209 */ /* 0x000fe40007810000 */
[----:B------:R-:W-:Y:S02]  /*27350*/  FSEL R15, R15, RZ, P2 ;  /* 0x000000ff0f0f7208 */ /* 0x000fe40001000000 */
[----:B------:R-:W-:-:S02]  /*27360*/  FMNMX.FTZ R0, R190, R0, !PT ;  /* 0x00000000be007209 */ /* 0x000fc40007810000 */
[----:B------:R-:W-:Y:S01]  /*27370*/  FSEL R103, R103, -INF , !P3 ;  /* 0xff80000067677808 */ /* 0x000fe20005800000 */
        /* <DEDUP_REMOVED lines=81> */
[----:B------:R1:W-:Y:S03]  /*27890*/  MUFU.EX2 R101, R15 ;  /* 0x0000000f00657308 */ /* 0x0003e60000000800 */
        /* <DEDUP_REMOVED lines=45> */
[----:B------:R-:W-:-:S05]  /*27b70*/  FMNMX.FTZ R0, R103, R0, !PT ;  /* 0x0000000067007209 */ /* 0x000fca0007810000 */
[----:B0-----:R-:W0:Y:S01]  /*27b80*/  SHFL.BFLY PT, R181, R0, 0x2, 0x1f ;  /* 0x0c401f0000b57f89 */ /* 0x001e2200000e0000 */
        /* <DEDUP_REMOVED lines=11> */
[----:B------:R-:W-:Y:S01]  /*27c40*/  FSETP.NEU.FTZ.AND P2, PT, R0, -INF , PT ;  /* 0xff8000000000780b */ /* 0x000fe20003f5d000 */
[----:B-1----:R-:W-:Y:S02]  /*27c50*/  FFMA.FTZ R15, R2, R0, -8 ;  /* 0xc1000000020f7423 */ /* 0x002fe40000010000 */
[----:B------:R-:W-:Y:S01]  /*27c60*/  MUFU.EX2 R165, R165 ;  /* 0x000000a500a57308 */ /* 0x000fe20000000800 */
[----:B------:R-:W-:-:S04]  /*27c70*/  FADD.FTZ R181, -R181, R201 ;  /* 0x000000c9b5b57221 */ /* 0x000fc80000010100 */
[C---:B------:R-:W-:Y:S01]  /*27c80*/  FMUL.FTZ R196, R2.reuse, R181 ;  /* 0x000000b502c47220 */ /* 0x040fe20000410000 */
[----:B------:R-:W-:Y:S02]  /*27c90*/  FSEL R181, R15, RZ, P2 ;  /* 0x000000ff0fb57208 */ /* 0x000fe40001000000 */
[----:B------:R-:W-:Y:S03]  /*27ca0*/  MUFU.EX2 R136, R136 ;  /* 0x0000008800887308 */ /* 0x000fe60000000800 */
[----:B------:R-:W-:-:S01]  /*27cb0*/  FFMA.FTZ R197, R2, R199, -R181 ;  /* 0x000000c702c57223 */ /* 0x000fc200000108b5 */
[C-C-:B------:R-:W-:Y:S01]  /*27cc0*/  FFMA.FTZ R186, R2.reuse, R186, -R181.reuse ;  /* 0x000000ba02ba7223 */ /* 0x140fe200000108b5 */
[----:B------:R-:W-:-:S01]  /*27cd0*/  FFMA.FTZ R187, R2, R187, -R181 ;  /* 0x000000bb02bb7223 */ /* 0x000fc200000108b5 */
[C-C-:B------:R-:W-:Y:S01]  /*27ce0*/  FFMA.FTZ R190, R2.reuse, R190, -R181.reuse ;  /* 0x000000be02be7223 */ /* 0x140fe200000108b5 */
[----:B------:R-:W-:-:S01]  /*27cf0*/  FFMA.FTZ R191, R2, R191, -R181 ;  /* 0x000000bf02bf7223 */ /* 0x000fc200000108b5 */
[----:B------:R0:W1:Y:S01]  /*27d00*/  MUFU.EX2 R15, R196 ;  /* 0x000000c4000f7308 */ /* 0x0000620000000800 */
        /* <DEDUP_REMOVED lines=8> */
[----:B0-----:R-:W-:-:S01]  /*27d90*/  FFMA.FTZ R196, R2, R198, -R181 ;  /* 0x000000c602c47223 */ /* 0x001fc200000108b5 */
[--C-:B------:R-:W-:Y:S01]  /*27da0*/  FFMA.FTZ R198, R2, R142, -R181.reuse ;  /* 0x0000008e02c67223 */ /* 0x100fe200000108b5 */
[----:B------:R-:W-:Y:S01]  /*27db0*/  FSEL R142, R0, RZ, P2 ;  /* 0x000000ff008e7208 */ /* 0x000fe20001000000 */
[C-C-:B------:R-:W-:Y:S01]  /*27dc0*/  FFMA.FTZ R179, R2.reuse, R179, -R181.reuse ;  /* 0x000000b302b37223 */ /* 0x140fe200000108b5 */
[----:B------:R-:W-:-:S01]  /*27dd0*/  FFMA.FTZ R182, R2, R182, -R181 ;  /* 0x000000b602b67223 */ /* 0x000fc200000108b5 */
[C-C-:B------:R-:W-:Y:S01]  /*27de0*/  FFMA.FTZ R183, R2.reuse, R183, -R181.reuse ;  /* 0x000000b702b77223 */ /* 0x140fe200000108b5 */
[----:B------:R-:W-:-:S01]  /*27df0*/  FFMA.FTZ R154, R2, R154, -R181 ;  /* 0x0000009a029a7223 */ /* 0x000fc200000108b5 */
[----:B------:R-:W-:Y:S01]  /*27e00*/  FADD.FTZ R142, -R142, R200 ;  /* 0x000000c88e8e7221 */ /* 0x000fe20000010100 */
[----:B------:R-:W-:Y:S01]  /*27e10*/  MUFU.EX2 R187, R187 ;  /* 0x000000bb00bb7308 */ /* 0x000fe20000000800 */
[----:B------:R-:W1:Y:S01]  /*27e20*/  LDL.LU R200, [R1+0xc] ;  /* 0x00000c0001c87983 */ /* 0x000e620000300800 */
[----:B------:R-:W-:-:S01]  /*27e30*/  FFMA.FTZ R155, R2, R155, -R181 ;  /* 0x0000009b029b7223 */ /* 0x000fc200000108b5 */
[C-C-:B------:R-:W-:Y:S01]  /*27e40*/  FFMA.FTZ R158, R2.reuse, R158, -R181.reuse ;  /* 0x0000009e029e7223 */ /* 0x140fe200000108b5 */
[----:B------:R-:W-:-:S01]  /*27e50*/  FFMA.FTZ R159, R2, R159, -R181 ;  /* 0x0000009f029f7223 */ /* 0x000fc200000108b5 */
[----:B------:R-:W2:Y:S01]  /*27e60*/  LDL.LU R199, [R1+0x8] ;  /* 0x0000080001c77983 */ /* 0x000ea20000300800 */
[C---:B------:R-:W-:Y:S01]  /*27e70*/  FMUL.FTZ R142, R2.reuse, R142 ;  /* 0x0000008e028e7220 */ /* 0x040fe20000410000 */
[C-C-:B------:R-:W-:Y:S01]  /*27e80*/  FFMA.FTZ R162, R2.reuse, R162, -R181.reuse ;  /* 0x000000a202a27223 */ /* 0x140fe200000108b5 */
[----:B------:R-:W-:Y:S01]  /*27e90*/  MUFU.EX2 R190, R190 ;  /* 0x000000be00be7308 */ /* 0x000fe20000000800 */
[----:B------:R-:W-:-:S01]  /*27ea0*/  FFMA.FTZ R163, R2, R163, -R181 ;  /* 0x000000a302a37223 */ /* 0x000fc200000108b5 */
[C-C-:B------:R-:W-:Y:S01]  /*27eb0*/  FFMA.FTZ R166, R2.reuse, R166, -R181.reuse ;  /* 0x000000a602a67223 */ /* 0x140fe200000108b5 */
[----:B------:R-:W-:-:S01]  /*27ec0*/  FFMA.FTZ R167, R2, R167, -R181 ;  /* 0x000000a702a77223 */ /* 0x000fc200000108b5 */
[C-C-:B------:R-:W-:Y:S01]  /*27ed0*/  FFMA.FTZ R138, R2.reuse, R138, -R181.reuse ;  /* 0x0000008a028a7223 */ /* 0x140fe200000108b5 */
[----:B------:R-:W-:-:S03]  /*27ee0*/  FFMA.FTZ R139, R2, R139, -R181 ;  /* 0x0000008b028b7223 */ /* 0x000fc600000108b5 */
[----:B------:R-:W2:Y:S01]  /*27ef0*/  MUFU.EX2 R142, R142 ;  /* 0x0000008e008e7308 */ /* 0x000ea20000000800 */
[----:B------:R-:W-:-:S01]  /*27f00*/  FFMA.FTZ R143, R2, R143, -R181 ;  /* 0x0000008f028f7223 */ /* 0x000fc200000108b5 */
[C-C-:B------:R-:W-:Y:S01]  /*27f10*/  FFMA.FTZ R146, R2.reuse, R146, -R181.reuse ;  /* 0x0000009202927223 */ /* 0x140fe200000108b5 */
[----:B------:R-:W-:-:S01]  /*27f20*/  FFMA.FTZ R147, R2, R147, -R181 ;  /* 0x0000009302937223 */ /* 0x000fc200000108b5 */
[C-C-:B------:R-:W-:Y:S01]  /*27f30*/  FFMA.FTZ R150, R2.reuse, R150, -R181.reuse ;  /* 0x0000009602967223 */ /* 0x140fe200000108b5 */
[----:B------:R-:W-:-:S03]  /*27f40*/  FFMA.FTZ R151, R2, R151, -R181 ;  /* 0x0000009702977223 */ /* 0x000fc600000108b5 */
        /* <DEDUP_REMOVED lines=24> */
[----:B------:R-:W-:Y:S01]  /*280d0*/  FFMA.FTZ R103, R2, R103, -R181 ;  /* 0x0000006702677223 */ /* 0x000fe200000108b5 */
        /* <DEDUP_REMOVED lines=26> */
[----:B------:R-:W-:Y:S08]  /*28280*/  MUFU.EX2 R144, R144 ;  /* 0x0000009000907308 */ /* 0x000ff00000000800 */
[----:B------:R-:W-:Y:S08]  /*28290*/  MUFU.EX2 R145, R145 ;  /* 0x0000009100917308 */ /* 0x000ff00000000800 */
[----:B------:R-:W-:Y:S08]  /*282a0*/  MUFU.EX2 R148, R148 ;  /* 0x0000009400947308 */ /* 0x000ff00000000800 */
[----:B------:R-:W-:Y:S08]  /*282b0*/  MUFU.EX2 R149, R149 ;  /* 0x0000009500957308 */ /* 0x000ff00000000800 */
[----:B------:R-:W-:Y:S08]  /*282c0*/  MUFU.EX2 R120, R120 ;  /* 0x0000007800787308 */ /* 0x000ff00000000800 */
[----:B------:R-:W-:Y:S01]  /*282d0*/  MUFU.EX2 R121, R121 ;  /* 0x0000007900797308 */ /* 0x000fe20000000800 */
[----:B-1----:R-:W-:-:S01]  /*282e0*/  FFMA.FTZ R181, R15, R200, R14 ;  /* 0x000000c80fb57223 */ /* 0x002fc2000001000e */
[----:B--2---:R-:W-:-:S03]  /*282f0*/  FFMA.FTZ R199, R142, R199, R186 ;  /* 0x000000c78ec77223 */ /* 0x004fc600000100ba */
[----:B------:R-:W-:-:S03]  /*28300*/  FADD.FTZ R181, R21, R181 ;  /* 0x000000b515b57221 */ /* 0x000fc60000010000 */
[----:B------:R-:W-:Y:S01]  /*28310*/  MUFU.EX2 R124, R124 ;  /* 0x0000007c007c7308 */ /* 0x000fe20000000800 */
[----:B------:R-:W-:-:S01]  /*28320*/  FADD.FTZ R199, R187, R199 ;  /* 0x000000c7bbc77221 */ /* 0x000fc20000010000 */
[----:B------:R-:W-:-:S03]  /*28330*/  FADD.FTZ R181, R184, R181 ;  /* 0x000000b5b8b57221 */ /* 0x000fc60000010000 */
[----:B------:R-:W-:Y:S01]  /*28340*/  FADD.FTZ R199, R190, R199 ;  /* 0x000000c7bec77221 */ /* 0x000fe20000010000 */
[----:B------:R-:W-:-:S02]  /*28350*/  FADD.FTZ R181, R185, R181 ;  /* 0x000000b5b9b57221 */ /* 0x000fc40000010000 */
[----:B------:R-:W-:Y:S01]  /*28360*/  MUFU.EX2 R125, R125 ;  /* 0x0000007d007d7308 */ /* 0x000fe20000000800 */
[----:B0-----:R-:W-:-:S01]  /*28370*/  FADD.FTZ R199, R191, R199 ;  /* 0x000000c7bfc77221 */ /* 0x001fc20000010000 */
[----:B------:R-:W-:-:S03]  /*28380*/  FADD.FTZ R181, R188, R181 ;  /* 0x000000b5bcb57221 */ /* 0x000fc60000010000 */
[----:B---3--:R-:W-:Y:S01]  /*28390*/  FADD.FTZ R199, R194, R199 ;  /* 0x000000c7c2c77221 */ /* 0x008fe20000010000 */
[----:B------:R-:W-:-:S02]  /*283a0*/  FADD.FTZ R181, R189, R181 ;  /* 0x000000b5bdb57221 */ /* 0x000fc40000010000 */
[----:B------:R-:W-:Y:S01]  /*283b0*/  MUFU.EX2 R128, R128 ;  /* 0x0000008000807308 */ /* 0x000fe20000000800 */
[----:B----4-:R-:W-:-:S01]  /*283c0*/  FADD.FTZ R199, R195, R199 ;  /* 0x000000c7c3c77221 */ /* 0x010fc20000010000 */
[----:B------:R-:W-:-:S03]  /*283d0*/  FADD.FTZ R181, R192, R181 ;  /* 0x000000b5c0b57221 */ /* 0x000fc60000010000 */
[----:B-----5:R-:W-:Y:S01]  /*283e0*/  FADD.FTZ R199, R196, R199 ;  /* 0x000000c7c4c77221 */ /* 0x020fe20000010000 */
[----:B------:R-:W-:-:S02]  /*283f0*/  FADD.FTZ R181, R193, R181 ;  /* 0x000000b5c1b57221 */ /* 0x000fc40000010000 */
[----:B------:R-:W-:Y:S01]  /*28400*/  MUFU.EX2 R129, R129 ;  /* 0x0000008100817308 */ /* 0x000fe20000000800 */
[----:B------:R-:W-:-:S01]  /*28410*/  FADD.FTZ R199, R197, R199 ;  /* 0x000000c7c5c77221 */ /* 0x000fc20000010000 */
[----:B------:R-:W-:-:S03]  /*28420*/  FADD.FTZ R181, R168, R181 ;  /* 0x000000b5a8b57221 */ /* 0x000fc60000010000 */
[----:B------:R-:W-:Y:S01]  /*28430*/  FADD.FTZ R199, R170, R199 ;  /* 0x000000c7aac77221 */ /* 0x000fe20000010000 */
        /* <DEDUP_REMOVED lines=36> */
[----:B------:R-:W0:Y:S01]  /*28680*/  MUFU.EX2 R143, R143 ;  /* 0x0000008f008f7308 */ /* 0x000e220000000800 */
[----:B------:R-:W-:-:S01]  /*28690*/  FADD.FTZ R199, R167, R199 ;  /* 0x000000c7a7c77221 */ /* 0x000fc20000010000 */
[----:B------:R-:W-:-:S03]  /*286a0*/  FADD.FTZ R181, R136, R181 ;  /* 0x000000b588b57221 */ /* 0x000fc60000010000 */
[----:B------:R-:W-:-:S03]  /*286b0*/  FADD.FTZ R199, R138, R199 ;  /* 0x000000c78ac77221 */ /* 0x000fc60000010000 */
[----:B------:R-:W1:Y:S01]  /*286c0*/  MUFU.EX2 R146, R146 ;  /* 0x0000009200927308 */ /* 0x000e620000000800 */
[----:B------:R-:W-:-:S01]  /*286d0*/  FADD.FTZ R181, R137, R181 ;  /* 0x000000b589b57221 */ /* 0x000fc20000010000 */
[----:B------:R-:W-:-:S06]  /*286e0*/  FADD.FTZ R199, R139, R199 ;  /* 0x000000c78bc77221 */ /* 0x000fcc0000010000 */
[----:B------:R-:W2:Y:S01]  /*286f0*/  MUFU.EX2 R147, R147 ;  /* 0x0000009300937308 */ /* 0x000ea20000000800 */
[----:B------:R-:W-:-:S01]  /*28700*/  FADD.FTZ R181, R140, R181 ;  /* 0x000000b58cb57221 */ /* 0x000fc20000010000 */
[----:B------:R-:W-:-:S06]  /*28710*/  FADD.FTZ R199, R198, R199 ;  /* 0x000000c7c6c77221 */ /* 0x000fcc0000010000 */
[----:B------:R-:W3:Y:S01]  /*28720*/  MUFU.EX2 R150, R150 ;  /* 0x0000009600967308 */ /* 0x000ee20000000800 */
[----:B------:R-:W-:-:S01]  /*28730*/  FADD.FTZ R181, R141, R181 ;  /* 0x000000b58db57221 */ /* 0x000fc20000010000 */
[----:B0-----:R-:W-:-:S06]  /*28740*/  FADD.FTZ R199, R143, R199 ;  /* 0x000000c78fc77221 */ /* 0x001fcc0000010000 */
[----:B------:R-:W0:Y:S01]  /*28750*/  MUFU.EX2 R151, R151 ;  /* 0x0000009700977308 */ /* 0x000e220000000800 */
[----:B------:R-:W-:-:S01]  /*28760*/  FADD.FTZ R181, R144, R181 ;  /* 0x000000b590b57221 */ /* 0x000fc20000010000 */
[----:B-1----:R-:W-:-:S06]  /*28770*/  FADD.FTZ R199, R146, R199 ;  /* 0x000000c792c77221 */ /* 0x002fcc0000010000 */
[----:B------:R-:W1:Y:S01]  /*28780*/  MUFU.EX2 R122, R122 ;  /* 0x0000007a007a7308 */ /* 0x000e620000000800 */
[----:B------:R-:W-:-:S01]  /*28790*/  FADD.FTZ R181, R145, R181 ;  /* 0x000000b591b57221 */ /* 0x000fc20000010000 */
[----:B--2---:R-:W-:-:S06]  /*287a0*/  FADD.FTZ R199, R147, R199 ;  /* 0x000000c793c77221 */ /* 0x004fcc0000010000 */
[----:B------:R-:W2:Y:S01]  /*287b0*/  MUFU.EX2 R123, R123 ;  /* 0x0000007b007b7308 */ /* 0x000ea20000000800 */
[----:B------:R-:W-:-:S01]  /*287c0*/  FADD.FTZ R181, R148, R181 ;  /* 0x000000b594b57221 */ /* 0x000fc20000010000 */
[----:B---3--:R-:W-:-:S06]  /*287d0*/  FADD.FTZ R199, R150, R199 ;  /* 0x000000c796c77221 */ /* 0x008fcc0000010000 */
        /* <DEDUP_REMOVED lines=42> */
[----:B------:R-:W1:Y:S08]  /*28a80*/  MUFU.EX2 R117, R117 ;  /* 0x0000007500757308 */ /* 0x000e700000000800 */
[----:B------:R-:W4:Y:S01]  /*28a90*/  MUFU.EX2 R119, R119 ;  /* 0x0000007700777308 */ /* 0x000f220000000800 */
[----:B------:R-:W-:-:S01]  /*28aa0*/  FADD.FTZ R181, R113, R181 ;  /* 0x000000b571b57221 */ /* 0x000fc20000010000 */
[----:B--2---:R-:W-:-:S06]  /*28ab0*/  FADD.FTZ R199, R115, R199 ;  /* 0x000000c773c77221 */ /* 0x004fcc0000010000 */
[----:B------:R-:W2:Y:S08]  /*28ac0*/  MUFU.EX2 R88, R88 ;  /* 0x0000005800587308 */ /* 0x000eb00000000800 */
[----:B------:R-:W5:Y:S01]  /*28ad0*/  MUFU.EX2 R90, R90 ;  /* 0x0000005a005a7308 */ /* 0x000f620000000800 */
[----:B---3--:R-:W-:-:S01]  /*28ae0*/  FADD.FTZ R181, R116, R181 ;  /* 0x000000b574b57221 */ /* 0x008fc20000010000 */
[----:B0-----:R-:W-:-:S06]  /*28af0*/  FADD.FTZ R199, R118, R199 ;  /* 0x000000c776c77221 */ /* 0x001fcc0000010000 */
[----:B------:R-:W0:Y:S08]  /*28b00*/  MUFU.EX2 R89, R89 ;  /* 0x0000005900597308 */ /* 0x000e300000000800 */
[----:B------:R-:W3:Y:S01]  /*28b10*/  MUFU.EX2 R91, R91 ;  /* 0x0000005b005b7308 */ /* 0x000ee20000000800 */
[----:B-1----:R-:W-:-:S01]  /*28b20*/  FADD.FTZ R181, R117, R181 ;  /* 0x000000b575b57221 */ /* 0x002fc20000010000 */
[----:B----4-:R-:W-:-:S06]  /*28b30*/  FADD.FTZ R199, R119, R199 ;  /* 0x000000c777c77221 */ /* 0x010fcc0000010000 */
[----:B------:R-:W1:Y:S08]  /*28b40*/  MUFU.EX2 R92, R92 ;  /* 0x0000005c005c7308 */ /* 0x000e700000000800 */
[----:B------:R-:W4:Y:S01]  /*28b50*/  MUFU.EX2 R94, R94 ;  /* 0x0000005e005e7308 */ /* 0x000f220000000800 */
[----:B--2---:R-:W-:-:S01]  /*28b60*/  FADD.FTZ R181, R88, R181 ;  /* 0x000000b558b57221 */ /* 0x004fc20000010000 */
[----:B-----5:R-:W-:-:S06]  /*28b70*/  FADD.FTZ R199, R90, R199 ;  /* 0x000000c75ac77221 */ /* 0x020fcc0000010000 */
[----:B------:R-:W2:Y:S08]  /*28b80*/  MUFU.EX2 R93, R93 ;  /* 0x0000005d005d7308 */ /* 0x000eb00000000800 */
[----:B------:R-:W5:Y:S01]  /*28b90*/  MUFU.EX2 R95, R95 ;  /* 0x0000005f005f7308 */ /* 0x000f620000000800 */
[----:B0-----:R-:W-:-:S01]  /*28ba0*/  FADD.FTZ R181, R89, R181 ;  /* 0x000000b559b57221 */ /* 0x001fc20000010000 */
[----:B---3--:R-:W-:-:S06]  /*28bb0*/  FADD.FTZ R199, R91, R199 ;  /* 0x000000c75bc77221 */ /* 0x008fcc0000010000 */
        /* <DEDUP_REMOVED lines=12> */
[----:B------:R-:W0:Y:S01]  /*28c80*/  MUFU.EX2 R103, R103 ;  /* 0x0000006700677308 */ /* 0x000e220000000800 */
[----:B-1----:R-:W-:-:S01]  /*28c90*/  FADD.FTZ R181, R97, R181 ;  /* 0x000000b561b57221 */ /* 0x002fc20000010000 */
[----:B----4-:R-:W-:-:S03]  /*28ca0*/  FADD.FTZ R199, R99, R199 ;  /* 0x000000c763c77221 */ /* 0x010fc60000010000 */
[----:B--2---:R-:W-:Y:S01]  /*28cb0*/  FADD.FTZ R181, R100, R181 ;  /* 0x000000b564b57221 */ /* 0x004fe20000010000 */
[----:B-----5:R-:W-:-:S03]  /*28cc0*/  FADD.FTZ R199, R108, R199 ;  /* 0x000000c76cc77221 */ /* 0x020fc60000010000 */
[----:B------:R-:W-:Y:S01]  /*28cd0*/  FADD.FTZ R200, R101, R181 ;  /* 0x000000b565c87221 */ /* 0x000fe20000010000 */
[----:B0-----:R-:W-:-:S05]  /*28ce0*/  FADD.FTZ R181, R103, R199 ;  /* 0x000000c767b57221 */ /* 0x001fca0000010000 */
[----:B------:R0:W-:Y:S04]  /*28cf0*/  STL [R1+0x8], R181 ;  /* 0x000008b501007387 */ /* 0x0001e80000100800 */
[----:B------:R0:W-:Y:S01]  /*28d00*/  STL [R1+0xc], R200 ;  /* 0x00000cc801007387 */ /* 0x0001e20000100800 */
[----:B------:R-:W-:Y:S05]  /*28d10*/  @!P0 BRA `(.L_x_6840) ;  /* 0x0000000000048947 */ /* 0x000fea0003800000 */
[----:B------:R-:W-:Y:S01]  /*28d20*/  BPT.TRAP 0x1 ;  /* 0x000000040000795c */ /* 0x000fe20000300000 */
.L_x_6840:
[----:B0-----:R-:W2:Y:S01]  /*28d30*/  LDL R181, [R1+0x68] ;  /* 0x0000680001b57983 */ /* 0x001ea20000100800 */
[----:B------:R-:W-:Y:S02]  /*28d40*/  F2FP.SATFINITE.E4M3.F32.PACK_AB_MERGE_C R184, R185, R184, RZ ;  /* 0x000000b8b9b8723e */ /* 0x000fe400048070ff */
[----:B--2---:R-:W-:Y:S02]  /*28d50*/  R2UR UR4, R181 ;  /* 0x00000000b50472ca */ /* 0x004fe400000e0000 */
[----:B------:R-:W2:Y:S01]  /*28d60*/  LDL R181, [R1+0x60] ;  /* 0x0000600001b57983 */ /* 0x000ea20000100800 */
[----:B------:R-:W-:Y:S01]  /*28d70*/  IMAD R13, R13, 0x8, R18 ;  /* 0x000000080d0d7824 */ /* 0x000fe200078e0212 */
[----:B------:R-:W-:Y:S01]  /*28d80*/  F2FP.SATFINITE.E4M3.F32.PACK_AB_MERGE_C R224, R21, R14, R184 ;  /* 0x0000000e15e0723e */ /* 0x000fe200048070b8 */
[-C--:B------:R-:W-:Y:S01]  /*28d90*/  FMUL.FTZ R24, R24, R15.reuse ;  /* 0x0000000f18187220 */ /* 0x080fe20000410000 */
[----:B------:R1:W-:Y:S01]  /*28da0*/  STL [R1+0x4], R0 ;  /* 0x0000040001007387 */ /* 0x0003e20000100800 */
[----:B------:R-:W-:Y:S01]  /*28db0*/  VIADD R13, R13, 0x2e860 ;  /* 0x0002e8600d0d7836 */ /* 0x000fe20000000000 */
[----:B------:R-:W-:Y:S01]  /*28dc0*/  F2FP.SATFINITE.E4M3.F32.PACK_AB_MERGE_C R190, R191, R190, RZ ;  /* 0x000000bebfbe723e */ /* 0x000fe200048070ff */
[-C--:B------:R-:W-:Y:S01]  /*28dd0*/  FMUL.FTZ R25, R25, R15.reuse ;  /* 0x0000000f19197220 */ /* 0x080fe20000410000 */
[----:B------:R1:W-:Y:S01]  /*28de0*/  STL [R1], R3 ;  /* 0x0000000301007387 */ /* 0x0003e20000100800 */
[----:B------:R-:W-:Y:S01]  /*28df0*/  F2FP.SATFINITE.E4M3.F32.PACK_AB_MERGE_C R192, R193, R192, RZ ;  /* 0x000000c0c1c0723e */ /* 0x000fe200048070ff */
[-C--:B------:R-:W-:Y:S01]  /*28e00*/  FMUL.FTZ R28, R28, R15.reuse ;  /* 0x0000000f1c1c7220 */ /* 0x080fe20000410000 */
[----:B------:R-:W-:Y:S01]  /*28e10*/  IMAD.U32 R14, RZ, RZ, UR4 ;  /* 0x00000004ff0e7e24 */ /* 0x000fe2000f8e00ff */
        /* <DEDUP_REMOVED lines=116> */
[----:B0-----:R-:W-:Y:S01]  /*29560*/  IMAD.MOV.U32 R13, RZ, RZ, R231 ;  /* 0x000000ffff0d7224 */ /* 0x001fe200078e00e7 */
[C---:B--2---:R-:W-:Y:S01]  /*29570*/  ISETP.GT.AND P2, PT, R12.reuse, R181, PT ;  /* 0x000000b50c00720c */ /* 0x044fe20003f44270 */
[----:B------:R-:W-:-:S12]  /*29580*/  VIADD R12, R12, 0xffffffff ;  /* 0xffffffff0c0c7836 */ /* 0x000fd80000000000 */
[----:B-1----:R-:W-:Y:S05]  /*29590*/  @P2 BRA `(.L_x_6841) ;  /* 0xffffff9800482947 */ /* 0x002fea000383ffff */
.L_x_6822:
[----:B------:R-:W-:Y:S05]  /*295a0*/  WARPSYNC.ALL ;  /* 0x0000000000007948 */ /* 0x000fea0003800000 */
[----:B------:R-:W-:Y:S06]  /*295b0*/  BAR.ARV 0x8, 0x120 ;  /* 0x0204800000007b1d */ /* 0x000fec0000002000 */
[----:B------:R-:W-:Y:S05]  /*295c0*/  @!P0 BRA `(.L_x_6842) ;  /* 0x0000000000048947 */ /* 0x000fea0003800000 */
[----:B------:R-:W-:Y:S01]  /*295d0*/  BPT.TRAP 0x1 ;  /* 0x000000040000795c */ /* 0x000fe20000300000 */
.L_x_6842:
[----:B------:R-:W-:Y:S01]  /*295e0*/  IMAD R13, R231, 0x8, R18 ;  /* 0x00000008e70d7824 */ /* 0x000fe200078e0212 */
[----:B------:R-:W-:-:S04]  /*295f0*/  SHF.L.U32 R4, R234, 0x1f, RZ ;  /* 0x0000001fea047819 */ /* 0x000fc800000006ff */
[----:B------:R1:W2:Y:S01]  /*29600*/  SYNCS.PHASECHK.TRANS64.TRYWAIT P1, [R13+URZ+0x2e850], R4 ;  /* 0x02e850040d0075a7 */ /* 0x0002a2000802017f */
[----:B------:R-:W-:Y:S05]  /*29610*/  @!P0 BRA `(.L_x_6843) ;  /* 0x0000000000048947 */ /* 0x000fea0003800000 */
[----:B------:R-:W-:Y:S01]  /*29620*/  BPT.TRAP 0x1 ;  /* 0x000000040000795c */ /* 0x000fe20000300000 */
.L_x_6843:
[----:B------:R-:W-:-:S05]  /*29630*/  VIADD R18, R18, 0x400 ;  /* 0x0000040012127836 */ /* 0x000fca0000000000 */
[----:B------:R-:W-:-:S04]  /*29640*/  SHF.R.U32.HI R18, RZ, 0x4, R18 ;  /* 0x00000004ff127819 */ /* 0x000fc80000011612 */
[----:B------:R-:W-:-:S04]  /*29650*/  LOP3.LUT R18, R18, 0x3fff, RZ, 0xc0, !PT ;  /* 0x00003fff12127812 */ /* 0x000fc800078ec0ff */
[----:B------:R-:W-:Y:S01]  /*29660*/  LOP3.LUT R18, R18, 0x10000, RZ, 0xfc, !PT ;  /* 0x0001000012127812 */ /* 0x000fe200078efcff */
[----:B--2---:R-:W-:Y:S06]  /*29670*/  @P1 BRA `(.L_x_6844) ;  /* 0x0000000000081947 */ /* 0x004fec0003800000 */
[----:B------:R-:W2:Y:S02]  /*29680*/  SYNCS.PHASECHK.TRANS64.TRYWAIT P1, [R13+URZ+0x2e850], R4 ;  /* 0x02e850040d0075a7 */ /* 0x000ea4000802017f */
[----:B--2---:R-:W-:Y:S05]  /*29690*/  @!P1 BRA `(.L_x_6845) ;  /* 0x000000b400049947 */ /* 0x004fea0003800000 */
.L_x_6844:
[----:B-12---:R-:W-:Y:S01]  /*296a0*/  IMAD R4, R231, 0x700, R18 ;  /* 0x00000700e7047824 */ /* 0x006fe200078e0212 */
[----:B------:R-:W2:Y:S01]  /*296b0*/  LDL.LU R21, [R1+0x64] ;  /* 0x0000640001157983 */ /* 0x000ea20000300800 */
[----:B------:R-:W-:Y:S01]  /*296c0*/  IMAD.MOV.U32 R5, RZ, RZ, -0x3ffffff0 ;  /* 0xc0000010ff057424 */ /* 0x000fe200078e00ff */
[----:B------:R-:W-:Y:S05]  /*296d0*/  WARPSYNC.ALL ;  /* 0x0000000000007948 */ /* 0x000fea0003800000 */
[C---:B------:R-:W-:Y:S01]  /*296e0*/  R2UR UR6, R4.reuse ;  /* 0x00000000040672ca */ /* 0x040fe200000e0000 */
[----:B------:R-:W-:Y:S01]  /*296f0*/  VIADD R6, R4, 0x100 ;  /* 0x0000010004067836 */ /* 0x000fe20000000000 */
[----:B------:R-:W-:Y:S01]  /*29700*/  R2UR UR7, R5 ;  /* 0x00000000050772ca */ /* 0x000fe200000e0000 */
[----:B------:R-:W-:Y:S01]  /*29710*/  WARPGROUP.ARRIVE ;  /* 0x00000000000079c5 */ /* 0x000fe20000000000 */
[----:B------:R-:W-:Y:S01]  /*29720*/  IMAD.MOV.U32 R7, RZ, RZ, -0x3ffffff0 ;  /* 0xc0000010ff077424 */ /* 0x000fe200078e00ff */
[----:B------:R-:W3:Y:S01]  /*29730*/  LDL.LU R14, [R1+0x8c] ;  /* 0x00008c00010e7983 */ /* 0x000ee20000300800 */
[----:B------:R-:W-:-:S03]  /*29740*/  ULDC.64 UR4, c[0x0][0x9a0] ;  /* 0x0002680000047ab9 */ /* 0x000fc60000000a00 */
[----:B------:R-:W4:Y:S04]  /*29750*/  LDL.LU R20, [R1+0xc] ;  /* 0x00000c0001147983 */ /* 0x000f280000300800 */
[----:B------:R-:W5:Y:S01]  /*29760*/  LDL.LU R12, [R1+0x8] ;  /* 0x00000800010c7983 */ /* 0x000f620000300800 */
[----:B------:R-:W-:Y:S01]  /*29770*/  ISETP.NE.U32.AND P1, PT, RZ, UR4, PT ;  /* 0x00000004ff007c0c */ /* 0x000fe2000bf25070 */
[----:B------:R-:W-:Y:S01]  /*29780*/  QGMMA.64x128x32.F32.E4M3.E4M3 R24, R224, gdesc[UR4], R24, gsb0 ;  /* 0x01e00004e0187df3 */ /* 0x000fe20008000818 */
[----:B------:R-:W-:Y:S01]  /*29790*/  R2UR UR6, R6 ;  /* 0x00000000060672ca */ /* 0x000fe200000e0000 */
[----:B------:R-:W-:Y:S01]  /*297a0*/  VIADD R6, R4, 0x200 ;  /* 0x0000020004067836 */ /* 0x000fe20000000000 */
[----:B------:R-:W-:Y:S01]  /*297b0*/  R2UR UR7, R7 ;  /* 0x00000000070772ca */ /* 0x000fe200000e0000 */
[----:B------:R-:W-:Y:S01]  /*297c0*/  IMAD.MOV.U32 R7, RZ, RZ, -0x3ffffff0 ;  /* 0xc0000010ff077424 */ /* 0x000fe200078e00ff */
[----:B------:R-:W-:Y:S01]  /*297d0*/  ISETP.NE.AND.EX P1, PT, RZ, UR5, PT, P1 ;  /* 0x00000005ff007c0c */ /* 0x000fe2000bf25310 */
[----:B------:R-:W-:Y:S01]  /*297e0*/  IMAD.MOV.U32 R15, RZ, RZ, -0x3ffffff0 ;  /* 0xc0000010ff0f7424 */ /* 0x000fe200078e00ff */
[----:B------:R-:W-:-:S11]  /*297f0*/  ULDC.64 UR8, c[0x0][0x208] ;  /* 0x0000820000087ab9 */ /* 0x000fd60000000a00 */
[----:B------:R-:W1:Y:S08]  /*29800*/  @P1 LDC.64 R8, c[0x0][0x9c8] ;  /* 0x00027200ff081b82 */ /* 0x000e700000000a00 */
[----:B------:R-:W0:Y:S01]  /*29810*/  @P1 LDC.64 R10, c[0x0][0x9d0] ;  /* 0x00027400ff0a1b82 */ /* 0x000e220000000a00 */
[----:B------:R-:W-:Y:S02]  /*29820*/  WARPGROUP.DEPBAR.LE gsb0, 0x0 ;  /* 0x00008000000079c5 */ /* 0x000fe40000010000 */
[----:B------:R-:W-:-:S06]  /*29830*/  WARPGROUP.ARRIVE ;  /* 0x00000000000079c5 */ /* 0x000fcc0000000000 */
[----:B------:R-:W-:Y:S01]  /*29840*/  QGMMA.64x128x32.F32.E4M3.E4M3 R24, R220, gdesc[UR4], R24, gsb0 ;  /* 0x01e00004dc187df3 */ /* 0x000fe20008000818 */
[----:B------:R-:W-:Y:S01]  /*29850*/  R2UR UR6, R6 ;  /* 0x00000000060672ca */ /* 0x000fe200000e0000 */
[----:B------:R-:W-:Y:S01]  /*29860*/  VIADD R6, R4, 0x300 ;  /* 0x0000030004067836 */ /* 0x000fe20000000000 */
[----:B------:R-:W-:Y:S01]  /*29870*/  R2UR UR7, R7 ;  /* 0x00000000070772ca */ /* 0x000fe200000e0000 */
[----:B------:R-:W-:Y:S01]  /*29880*/  IMAD.MOV.U32 R7, RZ, RZ, -0x3ffffff0 ;  /* 0xc0000010ff077424 */ /* 0x000fe200078e00ff */
[----:B--2---:R-:W-:Y:S01]  /*29890*/  @P1 SHF.R.S32.HI R5, RZ, 0x1f, R21 ;  /* 0x0000001fff051819 */ /* 0x004fe20000011415 */
[----:B------:R-:W-:Y:S02]  /*298a0*/  WARPGROUP.DEPBAR.LE gsb0, 0x0 ;  /* 0x00008000000079c5 */ /* 0x000fe40000010000 */
[----:B------:R-:W-:-:S08]  /*298b0*/  WARPGROUP.ARRIVE ;  /* 0x00000000000079c5 */ /* 0x000fd00000000000 */
[----:B------:R-:W-:Y:S01]  /*298c0*/  QGMMA.64x128x32.F32.E4M3.E4M3 R24, R216, gdesc[UR4], R24, gsb0 ;  /* 0x01e00004d8187df3 */ /* 0x000fe20008000818 */
[----:B------:R-:W-:Y:S01]  /*298d0*/  R2UR UR6, R6 ;  /* 0x00000000060672ca */ /* 0x000fe200000e0000 */
[-C--:B-1----:R-:W-:Y:S01]  /*298e0*/  @P1 IMAD R6, R5, R8.reuse, RZ ;  /* 0x0000000805061224 */ /* 0x082fe200078e02ff */
[----:B------:R-:W-:Y:S02]  /*298f0*/  R2UR UR7, R7 ;  /* 0x00000000070772ca */ /* 0x000fe400000e0000 */
[----:B---3--:R-:W-:Y:S01]  /*29900*/  @P1 SHF.R.S32.HI R5, RZ, 0x1f, R14 ;  /* 0x0000001fff051819 */ /* 0x008fe2000001140e */
[C---:B------:R-:W-:Y:S02]  /*29910*/  @P1 IMAD R9, R21.reuse, R9, R6 ;  /* 0x0000000915091224 */ /* 0x040fe400078e0206 */
[----:B------:R-:W-:-:S04]  /*29920*/  @P1 IMAD.WIDE.U32 R6, R21, R8, RZ ;  /* 0x0000000815061225 */ /* 0x000fc800078e00ff */
[-C--:B0-----:R-:W-:Y:S02]  /*29930*/  @P1 IMAD R8, R5, R10.reuse, RZ ;  /* 0x0000000a05081224 */ /* 0x081fe400078e02ff */
[----:B------:R-:W-:Y:S02]  /*29940*/  @P1 IMAD.IADD R7, R7, 0x1, R9 ;  /* 0x0000000107071824 */ /* 0x000fe400078e0209 */
[C---:B------:R-:W-:Y:S02]  /*29950*/  @P1 IMAD R5, R14.reuse, R11, R8 ;  /* 0x0000000b0e051224 */ /* 0x040fe400078e0208 */
[----:B------:R-:W-:-:S04]  /*29960*/  @P1 IMAD.WIDE.U32 R6, R14, R10, R6 ;  /* 0x0000000a0e061225 */ /* 0x000fc800078e0006 */
[----:B------:R-:W-:Y:S01]  /*29970*/  VIADD R14, R4, 0x400 ;  /* 0x00000400040e7836 */ /* 0x000fe20000000000 */
[----:B------:R-:W-:Y:S01]  /*29980*/  @P1 LEA R8, P2, R6, UR4, 0x2 ;  /* 0x0000000406081c11 */ /* 0x000fe2000f8410ff */
[----:B------:R-:W-:Y:S02]  /*29990*/  @P1 IMAD.IADD R5, R7, 0x1, R5 ;  /* 0x0000000107051824 */ /* 0x000fe400078e0205 */
[----:B------:R-:W-:-:S03]  /*299a0*/  IMAD.MOV.U32 R10, RZ, RZ, 0x3f800000 ;  /* 0x3f800000ff0a7424 */ /* 0x000fc600078e00ff */
[----:B------:R-:W-:-:S05]  /*299b0*/  @P1 LEA.HI.X R9, R6, UR5, R5, 0x2, P2 ;  /* 0x0000000506091c11 */ /* 0x000fca00090f1405 */
        /* <DEDUP_REMOVED lines=15> */
[----:B----4-:R-:W1:Y:S01]  /*29ab0*/  SHFL.BFLY PT, R6, R20, 0x2, 0x1f ;  /* 0x0c401f0014067f89 */ /* 0x010e6200000e0000 */
[----:B------:R-:W-:Y:S02]  /*29ac0*/  WARPGROUP.DEPBAR.LE gsb0, 0x0 ;  /* 0x00008000000079c5 */ /* 0x000fe40000010000 */
[----:B------:R-:W-:-:S06]  /*29ad0*/  WARPGROUP.ARRIVE ;  /* 0x00000000000079c5 */ /* 0x000fcc0000000000 */
[----:B------:R-:W-:Y:S01]  /*29ae0*/  QGMMA.64x128x32.F32.E4M3.E4M3 R24, R204, gdesc[UR4], R24, gsb0 ;  /* 0x01e00004cc187df3 */ /* 0x000fe20008000818 */
[----:B------:R-:W-:Y:S02]  /*29af0*/  R2UR UR6, R4 ;  /* 0x00000000040672ca */ /* 0x000fe400000e0000 */
[----:B------:R-:W-:Y:S01]  /*29b00*/  R2UR UR7, R5 ;  /* 0x00000000050772ca */ /* 0x000fe200000e0000 */
[----:B-----5:R-:W3:Y:S01]  /*29b10*/  SHFL.BFLY PT, R4, R12, 0x2, 0x1f ;  /* 0x0c401f000c047f89 */ /* 0x020ee200000e0000 */
[----:B-1----:R-:W-:-:S05]  /*29b20*/  FADD.FTZ R6, R6, R20 ;  /* 0x0000001406067221 */ /* 0x002fca0000010000 */
[----:B------:R-:W1:Y:S01]  /*29b30*/  SHFL.BFLY PT, R5, R6, 0x1, 0x1f ;  /* 0x0c201f0006057f89 */ /* 0x000e6200000e0000 */
[----:B---3--:R-:W-:-:S05]  /*29b40*/  FADD.FTZ R4, R4, R12 ;  /* 0x0000000c04047221 */ /* 0x008fca0000010000 */
[----:B------:R-:W3:Y:S01]  /*29b50*/  SHFL.BFLY PT, R7, R4, 0x1, 0x1f ;  /* 0x0c201f0004077f89 */ /* 0x000ee200000e0000 */
[----:B-1----:R-:W-:-:S05]  /*29b60*/  FADD.FTZ R11, R6, R5 ;  /* 0x00000005060b7221 */ /* 0x002fca0000010000 */
[C---:B------:R-:W-:Y:S01]  /*29b70*/  FSETP.NE.FTZ.AND P1, PT, R11.reuse, RZ, PT ;  /* 0x000000ff0b00720b */ /* 0x040fe20003f35000 */
[----:B------:R-:W-:Y:S01]  /*29b80*/  FMUL.FTZ R14, R11, 0.00390625 ;  /* 0x3b8000000b0e7820 */ /* 0x000fe20000410000 */
[----:B------:R-:W-:-:S04]  /*29b90*/  IMAD.MOV.U32 R5, RZ, RZ, RZ ;  /* 0x000000ffff057224 */ /* 0x000fc800078e00ff */
[----:B------:R-:W-:Y:S01]  /*29ba0*/  FSETP.NE.FTZ.AND P2, PT, R14, RZ, PT ;  /* 0x000000ff0e00720b */ /* 0x000fe20003f55000 */
[----:B---3--:R-:W-:-:S04]  /*29bb0*/  FADD.FTZ R12, R4, R7 ;  /* 0x00000007040c7221 */ /* 0x008fc80000010000 */
[----:B0-----:R-:W-:Y:S02]  /*29bc0*/  FMUL.FTZ R8, R12, 0.00390625 ;  /* 0x3b8000000c087820 */ /* 0x001fe40000410000 */
[----:B------:R-:W-:Y:S03]  /*29bd0*/  @P1 MUFU.RCP R5, R11 ;  /* 0x0000000b00051308 */ /* 0x000fe60000001000 */
[----:B------:R-:W-:Y:S01]  /*29be0*/  FSETP.NE.FTZ.AND P3, PT, R8, RZ, PT ;  /* 0x000000ff0800720b */ /* 0x000fe20003f75000 */
[----:B------:R-:W-:Y:S02]  /*29bf0*/  WARPGROUP.DEPBAR.LE gsb0, 0x0 ;  /* 0x00008000000079c5 */ /* 0x000fe40000010000 */
[----:B------:R-:W-:-:S06]  /*29c00*/  WARPGROUP.ARRIVE ;  /* 0x00000000000079c5 */ /* 0x000fcc0000000000 */
[----:B------:R-:W-:Y:S01]  /*29c10*/  QGMMA.64x128x32.F32.E4M3.E4M3 R24, R200, gdesc[UR4], R24, gsb0 ;  /* 0x01e00004c8187df3 */ /* 0x000fe20008000818 */
[----:B------:R-:W-:Y:S01]  /*29c20*/  FSETP.NE.FTZ.AND P1, PT, R12, RZ, PT ;  /* 0x000000ff0c00720b */ /* 0x000fe20003f35000 */
[----:B------:R-:W-:Y:S02]  /*29c30*/  IMAD.MOV.U32 R9, RZ, RZ, RZ ;  /* 0x000000ffff097224 */ /* 0x000fe400078e00ff */
[----:B------:R-:W0:Y:S08]  /*29c40*/  @P3 MUFU.LG2 R8, R8 ;  /* 0x0000000800083308 */ /* 0x000e300000000c00 */
[----:B------:R-:W1:Y:S08]  /*29c50*/  @P2 MUFU.LG2 R6, R14 ;  /* 0x0000000e00062308 */ /* 0x000e700000000c00 */
[----:B------:R-:W3:Y:S01]  /*29c60*/  @P1 MUFU.RCP R9, R12 ;  /* 0x0000000c00091308 */ /* 0x000ee20000001000 */
[C---:B------:R-:W-:Y:S01]  /*29c70*/  @P2 FMUL.FTZ R4, R2.reuse, 0.69314718246459960938 ;  /* 0x3f31721802042820 */ /* 0x040fe20000410000 */
[----:B------:R-:W-:Y:S01]  /*29c80*/  @P3 FMUL.FTZ R2, R2, 0.69314718246459960938 ;  /* 0x3f31721802023820 */ /* 0x000fe20000410000 */
[----:B0-----:R-:W-:Y:S01]  /*29c90*/  @P3 FMUL.FTZ R11, R8, 0.69314718246459960938 ;  /* 0x3f317218080b3820 */ /* 0x001fe20000410000 */
        /* <DEDUP_REMOVED lines=10> */
.L_x_6846:
[----:B------:R-:W2:Y:S04]  /*29d40*/  LDL R0, [R1+0x68] ;  /* 0x0000680001007983 */ /* 0x000ea80000100800 */
[----:B------:R-:W3:Y:S01]  /*29d50*/  LDL.LU R4, [R1+0x90] ;  /* 0x0000900001047983 */ /* 0x000ee20000300800 */
[----:B------:R-:W-:Y:S02]  /*29d60*/  VIADD R231, R231, 0x1 ;  /* 0x00000001e7e77836 */ /* 0x000fe40000000000 */
        /* <DEDUP_REMOVED lines=70> */
[----:B------:R-:W-:-:S03]  /*2a1d0*/  FMUL.FTZ R4, R75, R18 ;  /* 0x000000124b047220 */ /* 0x000fc60000410000 */
[----:B------:R-:W-:Y:S02]  /*2a1e0*/  PRMT R0, R3, 0x654, R0 ;  /* 0x0000065403007816 */ /* 0x000fe40000000000 */
[----:B------:R-:W-:Y:S02]  /*2a1f0*/  SEL R3, RZ, 0x1, P1 ;  /* 0x00000001ff037807 */ /* 0x000fe40000800000 */
[----:B------:R0:W-:Y:S02]  /*2a200*/  SYNCS.ARRIVE.TRANS64.RED.A1T0 RZ, [R0+URZ], RZ ;  /* 0x000000ff00ff79a7 */ /* 0x0001e4000810043f */
[----:B------:R-:W-:-:S03]  /*2a210*/  LOP3.LUT R234, R234, R3, RZ, 0x3c, !PT ;  /* 0x00000003eaea7212 */ /* 0x000fc600078e3cff */
[----:B------:R-:W-:-:S06]  /*2a220*/  UIADD3 UR4, UR4, 0x1, URZ ;  /* 0x0000000104047890 */ /* 0x000fcc000fffe03f */
[----:B0-----:R-:W-:-:S05]  /*2a230*/  IMAD.U32 R0, RZ, RZ, UR4 ;  /* 0x00000004ff007e24 */ /* 0x001fca000f8e00ff */
[----:B------:R0:W-:Y:S02]  /*2a240*/  STL [R1+0x90], R0 ;  /* 0x0000900001007387 */ /* 0x0001e40000100800 */
.L_x_6724:
[----:B------:R-:W1:Y:S01]  /*2a250*/  S2R R83, SR_TID.X ;  /* 0x0000000000537919 */ /* 0x000e620000002100 */
[----:B------:R-:W-:Y:S05]  /*2a260*/  WARPSYNC.ALL ;  /* 0x0000000000007948 */ /* 0x000fea0003800000 */
[----:B-1----:R-:W-:-:S05]  /*2a270*/  VIADD R64, R83, 0xffffff80 ;  /* 0xffffff8053407836 */ /* 0x002fca0000000000 */
[----:B------:R-:W-:-:S04]  /*2a280*/  SHF.R.S32.HI R73, RZ, 0x1f, R64 ;  /* 0x0000001fff497819 */ /* 0x000fc80000011440 */
[----:B------:R-:W-:-:S04]  /*2a290*/  LEA.HI R72, R73, R64, RZ, 0x3 ;  /* 0x0000004049487211 */ /* 0x000fc800078f18ff */
[----:B------:R-:W-:Y:S02]  /*2a2a0*/  LOP3.LUT R3, R72, 0x1ffffff8, RZ, 0xc0, !PT ;  /* 0x1ffffff848037812 */ /* 0x000fe400078ec0ff */
[----:B------:R-:W-:-:S03]  /*2a2b0*/  SHF.R.S32.HI R72, RZ, 0x3, R72 ;  /* 0x00000003ff487819 */ /* 0x000fc60000011448 */
[----:B------:R-:W-:-:S04]  /*2a2c0*/  IMAD.IADD R3, R64, 0x1, -R3 ;  /* 0x0000000140037824 */ /* 0x000fc800078e0a03 */
[----:B------:R-:W-:Y:S01]  /*2a2d0*/  IMAD.SHL.U32 R62, R3, 0x8, RZ ;  /* 0x00000008033e7824 */ /* 0x000fe200078e00ff */
[----:B------:R-:W1:Y:S08]  /*2a2e0*/  S2UR UR5, SR_CgaCtaId ;  /* 0x00000000000579c3 */ /* 0x000e700000008800 */
[----:B------:R-:W-:Y:S06]  /*2a2f0*/  BAR.SYNC.DEFER_BLOCKING 0x5, 0x180 ;  /* 0x0146000000007b1d */ /* 0x000fec0000010000 */
[----:B------:R-:W-:Y:S01]  /*2a300*/  UMOV UR4, 0x400 ;  /* 0x0000040000047882 */ /* 0x000fe20000000000 */
[----:B------:R-:W-:Y:S01]  /*2a310*/  BSSY B0, `(.L_x_6847) ;  /* 0x0000275000007945 */ /* 0x000fe20003800000 */
[----:B-1----:R-:W-:-:S02]  /*2a320*/  ULEA UR4, UR5, UR4, 0x18 ;  /* 0x0000000405047291 */ /* 0x002fc4000f8ec03f */
[----:B0-----:R-:W-:-:S04]  /*2a330*/  IMAD.U32 R0, RZ, RZ, UR5 ;  /* 0x00000005ff007e24 */ /* 0x001fc8000f8e00ff */
[----:B------:R-:W-:Y:S01]  /*2a340*/  IMAD.U32 R18, RZ, RZ, UR4 ;  /* 0x00000004ff127e24 */ /* 0x000fe2000f8e00ff */
[----:B------:R-:W-:Y:S04]  /*2a350*/  STL [R1+0x68], R0 ;  /* 0x0000680001007387 */ /* 0x000fe80000100800 */
[----:B------:R-:W0:Y:S04]  /*2a360*/  LDS.128 R96, [R18+0x2e8d0] ;  /* 0x02e8d00012607984 */ /* 0x000e280000000c00 */
[----:B0-----:R0:W-:Y:S04]  /*2a370*/  STL.64 [R1+0x58], R96 ;  /* 0x0000586001007387 */ /* 0x0011e80000100a00 */
[----:B------:R0:W-:Y:S01]  /*2a380*/  STL.64 [R1+0x60], R98 ;  /* 0x0000606201007387 */ /* 0x0001e20000100a00 */
[----:B------:R-:W-:Y:S06]  /*2a390*/  BAR.ARV 0x4, 0x180 ;  /* 0x0106000000007b1d */ /* 0x000fec0000002000 */
[----:B------:R-:W-:Y:S05]  /*2a3a0*/  @P0 BRA `(.L_x_6848) ;  /* 0x0000001c00140947 */ /* 0x000fea0003800000 */
[----:B------:R-:W2:Y:S01]  /*2a3b0*/  LDL R42, [R1+0x70] ;  /* 0x00007000012a7983 */ /* 0x000ea20000100800 */
[----:B------:R-:W-:Y:S01]  /*2a3c0*/  IMAD.SHL.U32 R0, R83, 0x4, RZ ;  /* 0x0000000453007824 */ /* 0x000fe200078e00ff */
[----:B------:R-:W-:Y:S01]  /*2a3d0*/  ULDC.64 UR4, c[0x4][0xa8] ;  /* 0x01002a0000047ab9 */ /* 0x000fe20000000a00 */
[----:B------:R-:W-:-:S03]  /*2a3e0*/  ULDC.64 UR6, c[0x0][0x208] ;  /* 0x0000820000067ab9 */ /* 0x000fc60000000a00 */
        /* <DEDUP_REMOVED lines=11> */
[----:B-1----:R-:W-:-:S02]  /*2a4a0*/  LEA.HI R2, R73, R64, RZ, 0x4 ;  /* 0x0000004049027211 */ /* 0x002fc400078f20ff */
[----:B------:R-:W-:Y:S02]  /*2a4b0*/  F2FP.BF16.F32.PACK_AB R33, R44, R33 ;  /* 0x000000212c21723e */ /* 0x000fe400000010ff */
[----:B------:R-:W-:Y:S02]  /*2a4c0*/  SHF.R.S32.HI R27, RZ, 0x4, R2 ;  /* 0x00000004ff1b7819 */ /* 0x000fe40000011402 */
[C---:B------:R-:W-:Y:S02]  /*2a4d0*/  LOP3.LUT R3, R2.reuse, 0x3fffff0, RZ, 0xc0, !PT ;  /* 0x03fffff002037812 */ /* 0x040fe400078ec0ff */
[----:B------:R-:W-:Y:S02]  /*2a4e0*/  LEA.HI R21, R2, R27, RZ, 0x1 ;  /* 0x0000001b02157211 */ /* 0x000fe400078f08ff */
[----:B------:R-:W-:Y:S01]  /*2a4f0*/  F2FP.BF16.F32.PACK_AB R44, R79, R4 ;  /* 0x000000044f2c723e */ /* 0x000fe200000010ff */
[----:B------:R-:W-:Y:S01]  /*2a500*/  IMAD.IADD R3, R64, 0x1, -R3 ;  /* 0x0000000140037824 */ /* 0x000fe200078e0a03 */
[----:B------:R-:W-:-:S02]  /*2a510*/  LOP3.LUT R2, R21, 0x1ffffffe, RZ, 0xc0, !PT ;  /* 0x1ffffffe15027812 */ /* 0x000fc400078ec0ff */
[----:B------:R-:W-:Y:S02]  /*2a520*/  F2FP.BF16.F32.PACK_AB R75, R78, R9 ;  /* 0x000000094e4b723e */ /* 0x000fe400000010ff */
[----:B------:R-:W-:Y:S01]  /*2a530*/  F2FP.BF16.F32.PACK_AB R79, R86, R7 ;  /* 0x00000007564f723e */ /* 0x000fe200000010ff */
[----:B------:R-:W-:Y:S01]  /*2a540*/  IMAD.IADD R2, R27, 0x1, -R2 ;  /* 0x000000011b027824 */ /* 0x000fe200078e0a02 */
[----:B------:R-:W-:Y:S02]  /*2a550*/  F2FP.BF16.F32.PACK_AB R29, R52, R29 ;  /* 0x0000001d341d723e */ /* 0x000fe400000010ff */
[----:B------:R-:W-:Y:S02]  /*2a560*/  F2FP.BF16.F32.PACK_AB R50, R85, R8 ;  /* 0x000000085532723e */ /* 0x000fe400000010ff */
[----:B------:R-:W-:Y:S02]  /*2a570*/  F2FP.BF16.F32.PACK_AB R52, R87, R6 ;  /* 0x000000065734723e */ /* 0x000fe400000010ff */
[----:B------:R-:W-:-:S02]  /*2a580*/  F2FP.BF16.F32.PACK_AB R35, R68, R15 ;  /* 0x0000000f4423723e */ /* 0x000fc400000010ff */
[----:B------:R-:W-:Y:S02]  /*2a590*/  MOV R70, R18 ;  /* 0x0000001200467202 */ /* 0x000fe40000000f00 */
[----:B----4-:R-:W-:Y:S02]  /*2a5a0*/  MOV R71, R43 ;  /* 0x0000002b00477202 */ /* 0x010fe40000000f00 */
        /* <DEDUP_REMOVED lines=18> */
[----:B--2---:R-:W-:Y:S01]  /*2a6d0*/  IMAD R3, R3, 0x40, R42 ;  /* 0x0000004003037824 */ /* 0x004fe200078e022a */
[----:B------:R-:W-:-:S03]  /*2a6e0*/  F2FP.BF16.F32.PACK_AB R42, R77, R10 ;  /* 0x0000000a4d2a723e */ /* 0x000fc600000010ff */
[----:B------:R-:W-:Y:S01]  /*2a6f0*/  IMAD R3, R2, 0x8, R3 ;  /* 0x0000000802037824 */ /* 0x000fe200078e0203 */
[----:B------:R-:W-:-:S03]  /*2a700*/  LOP3.LUT P0, R2, R83, 0x3, RZ, 0xc0, !PT ;  /* 0x0000000353027812 */ /* 0x000fc6000780c0ff */
[----:B------:R-:W-:Y:S01]  /*2a710*/  IMAD.WIDE R4, R3, 0x2, R70 ;  /* 0x0000000203047825 */ /* 0x000fe200078e0246 */
[----:B------:R-:W-:Y:S02]  /*2a720*/  ISETP.EQ.OR P0, PT, R2, 0x3, !P0 ;  /* 0x000000030200780c */ /* 0x000fe40004702670 */
[C---:B------:R-:W-:Y:S02]  /*2a730*/  IADD3 R7, P5, R4.reuse, 0x4060, RZ ;  /* 0x0000406004077810 */ /* 0x040fe40007fbe0ff */
[C---:B------:R-:W-:Y:S02]  /*2a740*/  IADD3 R9, P1, R4.reuse, 0x4040, RZ ;  /* 0x0000404004097810 */ /* 0x040fe40007f3e0ff */
[----:B------:R-:W-:Y:S02]  /*2a750*/  LOP3.LUT R6, R7, 0x380, RZ, 0xc0, !PT ;  /* 0x0000038007067812 */ /* 0x000fe400078ec0ff */
[----:B------:R-:W-:Y:S02]  /*2a760*/  LOP3.LUT R8, R9, 0x380, RZ, 0xc0, !PT ;  /* 0x0000038009087812 */ /* 0x000fe400078ec0ff */
[----:B------:R-:W-:-:S02]  /*2a770*/  IADD3 R15, P3, R4, 0x4000, RZ ;  /* 0x00004000040f7810 */ /* 0x000fc40007f7e0ff */
[----:B------:R-:W-:Y:S02]  /*2a780*/  SHF.R.U64 R6, R6, 0x3, RZ ;  /* 0x0000000306067819 */ /* 0x000fe400000012ff */
[----:B------:R-:W-:Y:S02]  /*2a790*/  SHF.R.U64 R8, R8, 0x3, RZ ;  /* 0x0000000308087819 */ /* 0x000fe400000012ff */
[----:B------:R-:W-:Y:S02]  /*2a7a0*/  LOP3.LUT R14, R15, 0x380, RZ, 0xc0, !PT ;  /* 0x000003800f0e7812 */ /* 0x000fe400078ec0ff */
[----:B------:R-:W-:Y:S01]  /*2a7b0*/  LOP3.LUT R6, R6, R7, RZ, 0x3c, !PT ;  /* 0x0000000706067212 */ /* 0x000fe200078e3cff */
[--C-:B------:R-:W-:Y:S01]  /*2a7c0*/  IMAD.X R7, RZ, RZ, R5.reuse, P5 ;  /* 0x000000ffff077224 */ /* 0x100fe200028e0605 */
[----:B------:R-:W-:Y:S01]  /*2a7d0*/  LOP3.LUT R8, R8, R9, RZ, 0x3c, !PT ;  /* 0x0000000908087212 */ /* 0x000fe200078e3cff */
[----:B------:R-:W-:Y:S01]  /*2a7e0*/  IMAD.X R9, RZ, RZ, R5, P1 ;  /* 0x000000ffff097224 */ /* 0x000fe200008e0605 */
[----:B------:R-:W-:-:S02]  /*2a7f0*/  SHF.R.U64 R14, R14, 0x3, RZ ;  /* 0x000000030e0e7819 */ /* 0x000fc400000012ff */
[C---:B------:R-:W-:Y:S02]  /*2a800*/  IADD3 R11, P2, R4.reuse, 0x4020, RZ ;  /* 0x00004020040b7810 */ /* 0x040fe40007f5e0ff */
[C---:B------:R-:W-:Y:S02]  /*2a810*/  IADD3 R21, P4, R4.reuse, 0x60, RZ ;  /* 0x0000006004157810 */ /* 0x040fe40007f9e0ff */
[C---:B------:R-:W-:Y:S02]  /*2a820*/  IADD3 R25, P5, R4.reuse, 0x40, RZ ;  /* 0x0000004004197810 */ /* 0x040fe40007fbe0ff */
[----:B------:R-:W-:Y:S02]  /*2a830*/  IADD3 R27, P1, R4, 0x20, RZ ;  /* 0x00000020041b7810 */ /* 0x000fe40007f3e0ff */
[----:B------:R-:W-:Y:S02]  /*2a840*/  LOP3.LUT R14, R14, R15, RZ, 0x3c, !PT ;  /* 0x0000000f0e0e7212 */ /* 0x000fe400078e3cff */
        /* <DEDUP_REMOVED lines=20> */
[----:B------:R-:W-:-:S02]  /*2a990*/  SEL R13, R94, R93, P0 ;  /* 0x0000005d5e0d7207 */ /* 0x000fc40000000000 */
[----:B------:R-:W-:Y:S02]  /*2a9a0*/  SEL R3, R93, R94, P0 ;  /* 0x0000005e5d037207 */ /* 0x000fe40000000000 */
        /* <DEDUP_REMOVED lines=26> */
[----:B------:R-:W1:Y:S01]  /*2ab50*/  SHFL.IDX PT, R10, R5, R0, 0x1c1f ;  /* 0x001c1f00050a7589 */ /* 0x000e6200000e0000 */
        /* <DEDUP_REMOVED lines=20> */
[----:B------:R-:W5:Y:S01]  /*2aca0*/  SHFL.IDX PT, R38, R33, R0, 0x1c1f ;  /* 0x001c1f0021267589 */ /* 0x000f6200000e0000 */
[----:B------:R-:W-:Y:S02]  /*2acb0*/  SEL R63, R63, R58, P0 ;  /* 0x0000003a3f3f7207 */ /* 0x000fe40000000000 */
[----:B------:R-:W-:Y:S01]  /*2acc0*/  SEL R67, R40, R67, P0 ;  /* 0x0000004328437207 */ /* 0x000fe20000000000 */
[----:B------:R-:W0:Y:S01]  /*2acd0*/  SHFL.IDX PT, R20, R39, R2, 0x1c1f ;  /* 0x001c1f0227147589 */ /* 0x000e2200000e0000 */
[----:B------:R-:W-:Y:S02]  /*2ace0*/  SEL R75, R44, R75, P0 ;  /* 0x0000004b2c4b7207 */ /* 0x000fe40000000000 */
[----:B------:R-:W-:Y:S01]  /*2acf0*/  SEL R77, R79, R52, P0 ;  /* 0x000000344f4d7207 */ /* 0x000fe20000000000 */
[----:B------:R-:W-:Y:S01]  /*2ad00*/  SHFL.IDX PT, R45, R45, R0, 0x1c1f ;  /* 0x001c1f002d2d7589 */ /* 0x000fe200000e0000 */
[----:B------:R-:W-:-:S02]  /*2ad10*/  SEL R79, R52, R79, P0 ;  /* 0x0000004f344f7207 */ /* 0x000fc40000000000 */
[----:B-1----:R-:W-:Y:S01]  /*2ad20*/  SEL R8, R10, R7, P0 ;  /* 0x000000070a087207 */ /* 0x002fe20000000000 */
[----:B------:R-:W1:Y:S01]  /*2ad30*/  SHFL.IDX PT, R42, R47, R2, 0x1c1f ;  /* 0x001c1f022f2a7589 */ /* 0x000e6200000e0000 */
[----:B------:R-:W-:Y:S02]  /*2ad40*/  SEL R10, R7, R10, P0 ;  /* 0x0000000a070a7207 */ /* 0x000fe40000000000 */
[----:B--2---:R-:W-:Y:S01]  /*2ad50*/  SEL R28, R30, R27, P0 ;  /* 0x0000001b1e1c7207 */ /* 0x004fe20000000000 */
[----:B------:R-:W-:Y:S01]  /*2ad60*/  SHFL.IDX PT, R41, R41, R0, 0x1c1f ;  /* 0x001c1f0029297589 */ /* 0x000fe200000e0000 */
[----:B---3--:R-:W-:Y:S02]  /*2ad70*/  SEL R32, R34, R31, P0 ;  /* 0x0000001f22207207 */ /* 0x008fe40000000000 */
[----:B------:R-:W-:Y:S01]  /*2ad80*/  SEL R4, R6, R3, P0 ;  /* 0x0000000306047207 */ /* 0x000fe20000000000 */
[----:B------:R-:W2:Y:S01]  /*2ad90*/  SHFL.IDX PT, R40, R43, R2, 0x1c1f ;  /* 0x001c1f022b287589 */ /* 0x000ea200000e0000 */
[----:B----4-:R-:W-:-:S02]  /*2ada0*/  SEL R24, R26, R21, P0 ;  /* 0x000000151a187207 */ /* 0x010fc40000000000 */
[----:B------:R-:W-:Y:S01]  /*2adb0*/  SEL R30, R27, R30, P0 ;  /* 0x0000001e1b1e7207 */ /* 0x000fe20000000000 */
[----:B------:R-:W-:Y:S01]  /*2adc0*/  SHFL.IDX PT, R49, R49, R0, 0x1c1f ;  /* 0x001c1f0031317589 */ /* 0x000fe200000e0000 */
[----:B-----5:R-:W-:Y:S02]  /*2add0*/  SEL R36, R38, R35, P0 ;  /* 0x0000002326247207 */ /* 0x020fe40000000000 */
[----:B------:R-:W-:Y:S01]  /*2ade0*/  SEL R34, R31, R34, P0 ;  /* 0x000000221f227207 */ /* 0x000fe20000000000 */
[----:B------:R-:W-:Y:S01]  /*2adf0*/  SHFL.IDX PT, R53, R53, R0, 0x1c1f ;  /* 0x001c1f0035357589 */ /* 0x000fe200000e0000 */
[----:B------:R-:W-:Y:S02]  /*2ae00*/  SEL R38, R35, R38, P0 ;  /* 0x0000002623267207 */ /* 0x000fe40000000000 */
[----:B0-----:R-:W-:Y:S01]  /*2ae10*/  SEL R12, R37, R20, P0 ;  /* 0x00000014250c7207 */ /* 0x001fe20000000000 */
[----:B------:R-:W-:Y:S01]  /*2ae20*/  SHFL.IDX PT, R57, R57, R0, 0x1c1f ;  /* 0x001c1f0039397589 */ /* 0x000fe200000e0000 */
[----:B------:R-:W-:-:S02]  /*2ae30*/  SEL R14, R20, R37, P0 ;  /* 0x00000025140e7207 */ /* 0x000fc40000000000 */
[----:B------:R-:W-:Y:S01]  /*2ae40*/  SEL R6, R3, R6, P0 ;  /* 0x0000000603067207 */ /* 0x000fe20000000000 */
[----:B------:R-:W-:Y:S01]  /*2ae50*/  SHFL.IDX PT, R61, R61, R0, 0x1c1f ;  /* 0x001c1f003d3d7589 */ /* 0x000fe200000e0000 */
[----:B-1----:R-:W-:Y:S02]  /*2ae60*/  SEL R5, R45, R42, P0 ;  /* 0x0000002a2d057207 */ /* 0x002fe40000000000 */
[----:B------:R-:W-:Y:S01]  /*2ae70*/  SEL R7, R42, R45, P0 ;  /* 0x0000002d2a077207 */ /* 0x000fe20000000000 */
[----:B------:R-:W-:Y:S01]  /*2ae80*/  SHFL.IDX PT, R65, R65, R0, 0x1c1f ;  /* 0x001c1f0041417589 */ /* 0x000fe200000e0000 */
[----:B------:R-:W-:Y:S01]  /*2ae90*/  SEL R26, R21, R26, P0 ;  /* 0x0000001a151a7207 */ /* 0x000fe20000000000 */
[----:B------:R-:W-:Y:S02]  /*2aea0*/  IMAD.MOV.U32 R45, RZ, RZ, RZ ;  /* 0x000000ffff2d7224 */ /* 0x000fe400078e00ff */
[----:B------:R-:W-:Y:S01]  /*2aeb0*/  SHFL.IDX PT, R69, R69, R0, 0x1c1f ;  /* 0x001c1f0045457589 */ /* 0x000fe200000e0000 */
[----:B--2---:R-:W-:-:S02]  /*2aec0*/  SEL R56, R41, R40, P0 ;  /* 0x0000002829387207 */ /* 0x004fc40000000000 */
[----:B------:R-:W-:Y:S01]  /*2aed0*/  SEL R58, R40, R41, P0 ;  /* 0x00000029283a7207 */ /* 0x000fe20000000000 */
[----:B------:R-:W0:Y:S04]  /*2aee0*/  SHFL.IDX PT, R44, R51, R2, 0x1c1f ;  /* 0x001c1f02332c7589 */ /* 0x000e2800000e0000 */
[----:B------:R-:W1:Y:S04]  /*2aef0*/  SHFL.IDX PT, R46, R55, R2, 0x1c1f ;  /* 0x001c1f02372e7589 */ /* 0x000e6800000e0000 */
[----:B------:R-:W2:Y:S04]  /*2af00*/  SHFL.IDX PT, R48, R59, R2, 0x1c1f ;  /* 0x001c1f023b307589 */ /* 0x000ea800000e0000 */
[----:B------:R-:W3:Y:S04]  /*2af10*/  SHFL.IDX PT, R50, R63, R2, 0x1c1f ;  /* 0x001c1f023f327589 */ /* 0x000ee800000e0000 */
[----:B------:R-:W4:Y:S04]  /*2af20*/  SHFL.IDX PT, R52, R67, R2, 0x1c1f ;  /* 0x001c1f0243347589 */ /* 0x000f2800000e0000 */
[----:B------:R-:W5:Y:S04]  /*2af30*/  SHFL.IDX PT, R54, R75, R2, 0x1c1f ;  /* 0x001c1f024b367589 */ /* 0x000f6800000e0000 */
[----:B------:R3:W5:Y:S01]  /*2af40*/  SHFL.IDX PT, R77, R77, R0, 0x1c1f ;  /* 0x001c1f004d4d7589 */ /* 0x00076200000e0000 */
        /* <DEDUP_REMOVED lines=11> */
[----:B-----5:R-:W-:Y:S02]  /*2b000*/  SEL R13, R69, R54, P0 ;  /* 0x00000036450d7207 */ /* 0x020fe40000000000 */
[----:B------:R-:W-:-:S07]  /*2b010*/  SEL R15, R54, R69, P0 ;  /* 0x00000045360f7207 */ /* 0x000fce0000000000 */
.L_x_7094:
[----:B------:R-:W2:Y:S01]  /*2b020*/  LDL R40, [R1+0x84] ;  /* 0x0000840001287983 */ /* 0x000ea20000100800 */
[----:B------:R-:W-:Y:S05]  /*2b030*/  WARPSYNC.ALL ;  /* 0x0000000000007948 */ /* 0x000fea0003800000 */
[----:B------:R-:W-:Y:S01]  /*2b040*/  BAR.SYNC.DEFER_BLOCKING 0x1, 0x100 ;  /* 0x0044000000007b1d */ /* 0x000fe20000010000 */
[----:B0-----:R-:W-:Y:S02]  /*2b050*/  SEL R57, R77, R60, P0 ;  /* 0x0000003c4d397207 */ /* 0x001fe40000000000 */
[----:B------:R-:W-:-:S03]  /*2b060*/  SEL R59, R60, R77, P0 ;  /* 0x0000004d3c3b7207 */ /* 0x000fc60000000000 */
[----:B------:R-:W-:Y:S02]  /*2b070*/  ULDC.64 UR4, c[0x0][0xbd8] ;  /* 0x0002f60000047ab9 */ /* 0x000fe40000000a00 */
[----:B------:R-:W2:Y:S01]  /*2b080*/  LDC.64 R2, c[0x0][0xbd8] ;  /* 0x0002f600ff027b82 */ /* 0x000ea20000000a00 */
[----:B------:R-:W-:Y:S01]  /*2b090*/  ISETP.NE.U32.AND P1, PT, RZ, UR4, PT ;  /* 0x00000004ff007c0c */ /* 0x000fe2000bf25070 */
[----:B------:R-:W-:-:S03]  /*2b0a0*/  ULDC.64 UR6, c[0x0][0x208] ;  /* 0x0000820000067ab9 */ /* 0x000fc60000000a00 */
[----:B------:R-:W-:Y:S01]  /*2b0b0*/  ISETP.NE.AND.EX P1, PT, RZ, UR5, PT, P1 ;  /* 0x00000005ff007c0c */ /* 0x000fe2000bf25310 */
[----:B------:R-:W-:Y:S02]  /*2b0c0*/  ULDC.64 UR4, c[0x0][0xbe0] ;  /* 0x0002f80000047ab9 */ /* 0x000fe40000000a00 */
[----:B------:R-:W-:-:S04]  /*2b0d0*/  ISETP.NE.U32.AND P0, PT, RZ, UR4, PT ;  /* 0x00000004ff007c0c */ /* 0x000fc8000bf05070 */
[----:B------:R-:W-:Y:S01]  /*2b0e0*/  ISETP.NE.AND.EX P0, PT, RZ, UR5, PT, P0 ;  /* 0x00000005ff007c0c */ /* 0x000fe2000bf05300 */
[----:B------:R0:W-:Y:S04]  /*2b0f0*/  STSM.16.M88.4 [R82], R4 ;  /* 0x0000000452007844 */ /* 0x0001e80000000200 */
[----:B------:R1:W-:Y:S04]  /*2b100*/  STSM.16.M88.4 [R81], R8 ;  /* 0x0000000851007844 */ /* 0x0003e80000000200 */
[----:B------:R3:W-:Y:S04]  /*2b110*/  STSM.16.M88.4 [R80], R24 ;  /* 0x0000001850007844 */ /* 0x0007e80000000200 */
[----:B------:R3:W-:Y:S04]  /*2b120*/  STSM.16.M88.4 [R78], R28 ;  /* 0x0000001c4e007844 */ /* 0x0007e80000000200 */
[----:B------:R3:W-:Y:S04]  /*2b130*/  STSM.16.M88.4 [R76], R32 ;  /* 0x000000204c007844 */ /* 0x0007e80000000200 */
[----:B------:R3:W-:Y:S01]  /*2b140*/  STSM.16.M88.4 [R74], R36 ;  /* 0x000000244a007844 */ /* 0x0007e20000000200 */
[----:B0-----:R-:W-:-:S03]  /*2b150*/  LEA.HI R4, R73, R64, RZ, 0x7 ;  /* 0x0000004049047211 */ /* 0x001fc600078f38ff */
[----:B------:R3:W-:Y:S04]  /*2b160*/  STSM.16.M88.4 [R68], R12 ;  /* 0x0000000c44007844 */ /* 0x0007e80000000200 */
[----:B------:R3:W-:Y:S01]  /*2b170*/  STSM.16.M88.4 [R66], R56 ;  /* 0x0000003842007844 */ /* 0x0007e20000000200 */
[----:B------:R-:W-:-:S05]  /*2b180*/  LOP3.LUT R5, R4, 0xffffff80, RZ, 0xc0, !PT ;  /* 0xffffff8004057812 */ /* 0x000fca00078ec0ff */
[----:B------:R-:W-:Y:S01]  /*2b190*/  IMAD.IADD R64, R64, 0x1, -R5 ;  /* 0x0000000140407824 */ /* 0x000fe200078e0a05 */
[----:B------:R-:W-:-:S04]  /*2b1a0*/  ULDC UR4, c[0x0][0xa88] ;  /* 0x0002a20000047ab9 */ /* 0x000fc80000000800 */
[----:B------:R-:W-:Y:S01]  /*2b1b0*/  SHF.R.S32.HI R5, RZ, 0x1f, R64 ;  /* 0x0000001fff057819 */ /* 0x000fe20000011440 */
[----:B------:R-:W-:-:S03]  /*2b1c0*/  IMAD.U32 R0, RZ, RZ, UR4 ;  /* 0x00000004ff007e24 */ /* 0x000fc6000f8e00ff */
[----:B------:R-:W-:-:S04]  /*2b1d0*/  LEA.HI R6, R5, R64, RZ, 0x2 ;  /* 0x0000004005067211 */ /* 0x000fc800078f10ff */
[--C-:B-1----:R-:W-:Y:S02]  /*2b1e0*/  SHF.R.S32.HI R8, RZ, 0x2, R6.reuse ;  /* 0x00000002ff087819 */ /* 0x102fe40000011406 */
[----:B------:R-:W-:Y:S02]  /*2b1f0*/  SHF.R.S32.HI R9, RZ, 0x1f, R6 ;  /* 0x0000001fff097819 */ /* 0x000fe40000011406 */
[----:B------:R-:W-:Y:S02]  /*2b200*/  SHF.R.S32.HI R7, RZ, 0x7, R4 ;  /* 0x00000007ff077819 */ /* 0x000fe40000011404 */
[----:B------:R-:W-:Y:S01]  /*2b210*/  LEA.HI R9, R9, R8, RZ, 0x3 ;  /* 0x0000000809097211 */ /* 0x000fe200078f18ff */
[----:B------:R-:W-:Y:S01]  /*2b220*/  BAR.SYNC.DEFER_BLOCKING 0x1, 0x100 ;  /* 0x0044000000007b1d */ /* 0x000fe20000010000 */
[----:B--2---:R-:W-:-:S07]  /*2b230*/  IMAD.WIDE R20, R40, 0x4, R2 ;  /* 0x0000000428147825 */ /* 0x004fce00078e0202 */
[----:B------:R-:W0:Y:S01]  /*2b240*/  @P0 LDC.64 R2, c[0x0][0xbe0] ;  /* 0x0002f800ff020b82 */ /* 0x000e220000000a00 */
[----:B------:R3:W5:Y:S01]  /*2b250*/  @P1 LDG.E R45, desc[UR6][R20.64] ;  /* 0x00000006142d1981 */ /* 0x000762000c1e1900 */
[----:B0-----:R-:W-:-:S05]  /*2b260*/  @P0 IMAD.WIDE R2, R40, 0x4, R2 ;  /* 0x0000000428020825 */ /* 0x001fca00078e0202 */
[----:B------:R3:W5:Y:S01]  /*2b270*/  @P0 LDG.E R0, desc[UR6][R2.64] ;  /* 0x0000000602000981 */ /* 0x000762000c1e1900 */
[----:B------:R-:W-:Y:S05]  /*2b280*/  @P0 BRA `(.L_x_6850) ;  /* 0x0000000000140947 */ /* 0x000fea0003800000 */
[----:B------:R-:W-:Y:S05]  /*2b290*/  @!P1 BRA `(.L_x_6850) ;  /* 0x0000000000109947 */ /* 0x000fea0003800000 */
[----:B------:R-:W-:Y:S02]  /*2b2a0*/  ULDC.64 UR4, c[0x0][0x208] ;  /* 0x0000820000047ab9 */ /* 0x000fe40000000a00 */
[----:B---3--:R-:W2:Y:S04]  /*2b2b0*/  LDG.E R3, desc[UR4][R20.64] ;  /* 0x0000000414037981 */ /* 0x008ea8000c1e1900 */
[----:B-----5:R-:W2:Y:S02]  /*2b2c0*/  LDG.E R0, desc[UR4][R20.64+0x4] ;  /* 0x0000040414007981 */ /* 0x020ea4000c1e1900 */
[----:B--2---:R-:W-:-:S07]  /*2b2d0*/  IMAD.IADD R0, R0, 0x1, -R3 ;  /* 0x0000000100007824 */ /* 0x004fce00078e0a03 */
.L_x_6850:
[----:B------:R-:W2:Y:S01]  /*2b2e0*/  LDL.LU R50, [R1+0x80] ;  /* 0x0000800001327983 */ /* 0x000ea20000300800 */
[----:B------:R-:W-:Y:S01]  /*2b2f0*/  LOP3.LUT R9, R9, 0xfffffff8, RZ, 0xc0, !PT ;  /* 0xfffffff809097812 */ /* 0x000fe200078ec0ff */
[----:B------:R-:W-:Y:S02]  /*2b300*/  ULDC.64 UR4, c[0x0][0xb70] ;  /* 0x0002dc0000047ab9 */ /* 0x000fe40000000a00 */
[----:B------:R-:W4:Y:S01]  /*2b310*/  LDL.LU R48, [R1+0x88] ;  /* 0x0000880001307983 */ /* 0x000f220000300800 */
[----:B---3--:R-:W-:Y:S01]  /*2b320*/  LEA.HI R2, R4, R7, RZ, 0x1 ;  /* 0x0000000704027211 */ /* 0x008fe200078f08ff */
[----:B------:R-:W-:Y:S01]  /*2b330*/  IMAD.IADD R11, R8, 0x1, -R9 ;  /* 0x00000001080b7824 */ /* 0x000fe200078e0a09 */
[----:B------:R-:W-:Y:S01]  /*2b340*/  LEA.HI R5, R5, R64, RZ, 0x5 ;  /* 0x0000004005057211 */ /* 0x000fe200078f28ff */
[----:B------:R-:W-:Y:S01]  /*2b350*/  ULDC.64 UR6, c[0x0][0x208] ;  /* 0x0000820000067ab9 */ /* 0x000fe20000000a00 */
[--C-:B-----5:R-:W-:Y:S02]  /*2b360*/  SHF.R.S32.HI R3, RZ, 0x1f, R45.reuse ;  /* 0x0000001fff037819 */ /* 0x120fe4000001142d */
[----:B------:R-:W-:Y:S01]  /*2b370*/  LOP3.LUT R6, R2, 0x3fffffe, RZ, 0xc0, !PT ;  /* 0x03fffffe02067812 */ /* 0x000fe200078ec0ff */
[----:B------:R-:W-:Y:S01]  /*2b380*/  IMAD.MOV.U32 R2, RZ, RZ, R45 ;  /* 0x000000ffff027224 */ /* 0x000fe200078e002d */
[----:B------:R-:W-:-:S02]  /*2b390*/  SHF.R.S32.HI R8, RZ, 0x5, R5 ;  /* 0x00000005ff087819 */ /* 0x000fc40000011405 */
[----:B------:R-:W-:Y:S01]  /*2b3a0*/  SHF.R.S32.HI R46, RZ, 0x1f, R40 ;  /* 0x0000001fff2e7819 */ /* 0x000fe20000011428 */
[----:B------:R-:W-:Y:S01]  /*2b3b0*/  IMAD.IADD R6, R7, 0x1, -R6 ;  /* 0x0000000107067824 */ /* 0x000fe200078e0a06 */
[----:B------:R-:W-:Y:S01]  /*2b3c0*/  SEL R47, R40, RZ, !P1 ;  /* 0x000000ff282f7207 */ /* 0x000fe20004800000 */
[----:B------:R-:W-:Y:S01]  /*2b3d0*/  IMAD R11, R8, 0x10, R11 ;  /* 0x00000010080b7824 */ /* 0x000fe200078e020b */
[----:B------:R-:W-:Y:S01]  /*2b3e0*/  SEL R46, R46, RZ, !P1 ;  /* 0x000000ff2e2e7207 */ /* 0x000fe20004800000 */
[----:B------:R-:W-:Y:S01]  /*2b3f0*/  IMAD R7, R72, 0x40, R62 ;  /* 0x0000004048077824 */ /* 0x000fe200078e023e */
[----:B------:R-:W-:Y:S01]  /*2b400*/  LOP3.LUT P0, RZ, R64, 0x3, RZ, 0xc0, !PT ;  /* 0x0000000340ff7812 */ /* 0x000fe2000780c0ff */
[----:B------:R-:W-:Y:S02]  /*2b410*/  IMAD R11, R6, 0x40, R11 ;  /* 0x00000040060b7824 */ /* 0x000fe400078e020b */
[----:B------:R-:W-:-:S03]  /*2b420*/  IMAD.WIDE R70, R7, 0x2, R70 ;  /* 0x0000000207467825 */ /* 0x000fc600078e0246 */
[C---:B------:R-:W-:Y:S02]  /*2b430*/  IADD3 R25, P2, R70.reuse, 0x3000, RZ ;  /* 0x0000300046197810 */ /* 0x040fe40007f5e0ff */
[----:B------:R-:W-:Y:S02]  /*2b440*/  IADD3 R41, P5, R70, 0x4000, RZ ;  /* 0x0000400046297810 */ /* 0x000fe40007fbe0ff */
[----:B------:R-:W-:Y:S02]  /*2b450*/  LOP3.LUT R24, R25, 0x380, RZ, 0xc0, !PT ;  /* 0x0000038019187812 */ /* 0x000fe400078ec0ff */
[----:B------:R-:W-:Y:S02]  /*2b460*/  LOP3.LUT R40, R41, 0x380, RZ, 0xc0, !PT ;  /* 0x0000038029287812 */ /* 0x000fe400078ec0ff */
[----:B------:R-:W-:Y:S02]  /*2b470*/  SHF.R.U64 R24, R24, 0x3, RZ ;  /* 0x0000000318187819 */ /* 0x000fe400000012ff */
[----:B------:R-:W-:-:S02]  /*2b480*/  SHF.R.U64 R40, R40, 0x3, RZ ;  /* 0x0000000328287819 */ /* 0x000fc400000012ff */
[----:B------:R-:W-:Y:S01]  /*2b490*/  LOP3.LUT R24, R24, R25, RZ, 0x3c, !PT ;  /* 0x0000001918187212 */ /* 0x000fe200078e3cff */
[--C-:B------:R-:W-:Y:S01]  /*2b4a0*/  IMAD.X R25, RZ, RZ, R71.reuse, P2 ;  /* 0x000000ffff197224 */ /* 0x100fe200010e0647 */
[----:B------:R-:W-:Y:S01]  /*2b4b0*/  LOP3.LUT R40, R40, R41, RZ, 0x3c, !PT ;  /* 0x0000002928287212 */ /* 0x000fe200078e3cff */
[----:B------:R-:W-:Y:S01]  /*2b4c0*/  IMAD.X R41, RZ, RZ, R71, P5 ;  /* 0x000000ffff297224 */ /* 0x000fe200028e0647 */
[----:B------:R-:W-:Y:S02]  /*2b4d0*/  SHF.R.S32.HI R63, RZ, 0x1f, R62 ;  /* 0x0000001fff3f7819 */ /* 0x000fe4000001143e */
[----:B------:R-:W-:Y:S01]  /*2b4e0*/  SHF.R.S32.HI R73, RZ, 0x1f, R72 ;  /* 0x0000001fff497819 */ /* 0x000fe20000011448 */
[----:B------:R-:W-:Y:S01]  /*2b4f0*/  BSSY B1, `(.L_x_6851) ;  /* 0x000006d000017945 */ /* 0x000fe20003800000 */
[----:B--2---:R-:W-:Y:S01]  /*2b500*/  SHF.R.S32.HI R44, RZ, 0x1f, R50 ;  /* 0x0000001fff2c7819 */ /* 0x004fe20000011432 */
[----:B----4-:R-:W-:-:S04]  /*2b510*/  IMAD R11, R48, 0x80, R11 ;  /* 0x00000080300b7824 */ /* 0x010fc800078e020b */
        /* <DEDUP_REMOVED lines=14> */
[----:B------:R-:W-:Y:S01]  /*2b600*/  IADD3.X R7, R7, R5, R6, P1, !PT ;  /* 0x0000000507077210 */ /* 0x000fe20000ffe406 */
[----:B------:R-:W-:Y:S01]  /*2b610*/  VIADD R5, R11, 0x8 ;  /* 0x000000080b057836 */ /* 0x000fe20000000000 */
[----:B------:R-:W-:Y:S02]  /*2b620*/  IADD3 R13, P1, R70, 0x2000, RZ ;  /* 0x00002000460d7810 */ /* 0x000fe40007f3e0ff */
[----:B------:R-:W-:Y:S02]  /*2b630*/  LEA R20, P4, R2, UR4, 0x2 ;  /* 0x0000000402147c11 */ /* 0x000fe4000f8810ff */
[----:B------:R-:W-:-:S02]  /*2b640*/  LOP3.LUT R12, R13, 0x380, RZ, 0xc0, !PT ;  /* 0x000003800d0c7812 */ /* 0x000fc400078ec0ff */
[----:B------:R-:W-:Y:S01]  /*2b650*/  LOP3.LUT R8, R8, R9, RZ, 0x3c, !PT ;  /* 0x0000000908087212 */ /* 0x000fe200078e3cff */
[----:B------:R-:W-:Y:S01]  /*2b660*/  IMAD.X R9, RZ, RZ, R71, P3 ;  /* 0x000000ffff097224 */ /* 0x000fe200018e0647 */
[----:B------:R-:W-:Y:S02]  /*2b670*/  SHF.R.U64 R12, R12, 0x3, RZ ;  /* 0x000000030c0c7819 */ /* 0x000fe400000012ff */
[----:B------:R-:W-:Y:S01]  /*2b680*/  LEA.HI.X R21, R2, UR5, R7, 0x2, P4 ;  /* 0x0000000502157c11 */ /* 0x000fe2000a0f1407 */
[----:B------:R-:W-:Y:S01]  /*2b690*/  ULDC.64 UR4, c[0x0][0xaa0] ;  /* 0x0002a80000047ab9 */ /* 0x000fe20000000a00 */
[----:B------:R-:W-:Y:S02]  /*2b6a0*/  IADD3 R37, P4, R70, 0x5000, RZ ;  /* 0x0000500046257810 */ /* 0x000fe40007f9e0ff */
[----:B------:R-:W-:Y:S01]  /*2b6b0*/  LOP3.LUT R12, R12, R13, RZ, 0x3c, !PT ;  /* 0x0000000d0c0c7212 */ /* 0x000fe200078e3cff */
[----:B------:R-:W-:Y:S01]  /*2b6c0*/  IMAD.X R13, RZ, RZ, R71, P1 ;  /* 0x000000ffff0d7224 */ /* 0x000fe200008e0647 */
[----:B------:R-:W-:-:S02]  /*2b6d0*/  IADD3 R29, P3, R70, 0x6000, RZ ;  /* 0x00006000461d7810 */ /* 0x000fc40007f7e0ff */
[C---:B------:R-:W-:Y:S02]  /*2b6e0*/  LOP3.LUT R2, R70.reuse, 0x380, RZ, 0xc0, !PT ;  /* 0x0000038046027812 */ /* 0x040fe400078ec0ff */
[----:B------:R-:W-:Y:S02]  /*2b6f0*/  IADD3 R7, P2, R70, 0x7000, RZ ;  /* 0x0000700046077810 */ /* 0x000fe40007f5e0ff */
[-C--:B------:R-:W-:Y:S02]  /*2b700*/  ISETP.GE.OR P1, PT, R11, R0.reuse, P0 ;  /* 0x000000000b00720c */ /* 0x080fe40000726670 */
[----:B------:R-:W-:Y:S01]  /*2b710*/  ISETP.GE.OR P0, PT, R5, R0, P0 ;  /* 0x000000000500720c */ /* 0x000fe20000706670 */
[----:B------:R-:W-:Y:S01]  /*2b720*/  IMAD.X R33, RZ, RZ, R71, P2 ;  /* 0x000000ffff217224 */ /* 0x000fe200010e0647 */
[----:B------:R-:W-:Y:S02]  /*2b730*/  LOP3.LUT R36, R37, 0x380, RZ, 0xc0, !PT ;  /* 0x0000038025247812 */ /* 0x000fe400078ec0ff */
[----:B------:R-:W-:-:S02]  /*2b740*/  LOP3.LUT R28, R29, 0x380, RZ, 0xc0, !PT ;  /* 0x000003801d1c7812 */ /* 0x000fc400078ec0ff */
[----:B------:R-:W-:Y:S02]  /*2b750*/  SHF.R.U64 R5, R2, 0x3, RZ ;  /* 0x0000000302057819 */ /* 0x000fe400000012ff */
[----:B------:R-:W-:Y:S02]  /*2b760*/  LOP3.LUT R2, R7, 0x380, RZ, 0xc0, !PT ;  /* 0x0000038007027812 */ /* 0x000fe400078ec0ff */
[----:B------:R-:W-:Y:S01]  /*2b770*/  SHF.R.U64 R36, R36, 0x3, RZ ;  /* 0x0000000324247819 */ /* 0x000fe200000012ff */
[----:B------:R-:W-:Y:S01]  /*2b780*/  @!P1 STG.E desc[UR6][R20.64], R89 ;  /* 0x0000005914009986 */ /* 0x000fe2000c101906 */
[----:B------:R-:W-:Y:S02]  /*2b790*/  SHF.R.U64 R28, R28, 0x3, RZ ;  /* 0x000000031c1c7819 */ /* 0x000fe400000012ff */
[----:B------:R-:W-:Y:S01]  /*2b7a0*/  SHF.R.U64 R2, R2, 0x3, RZ ;  /* 0x0000000302027819 */ /* 0x000fe200000012ff */
[----:B------:R0:W-:Y:S01]  /*2b7b0*/  @!P0 STG.E desc[UR6][R20.64+0x20], R88 ;  /* 0x0000205814008986 */ /* 0x0001e2000c101906 */
        /* <DEDUP_REMOVED lines=13> */
[----:B------:R-:W5:Y:S01]  /*2b890*/  LD.E.128 R32, desc[UR6][R32.64] ;  /* 0x0000000620207980 */ /* 0x000f62000c101d00 */
[----:B0-----:R-:W-:Y:S01]  /*2b8a0*/  IMAD R20, R3, UR4, RZ ;  /* 0x0000000403147c24 */ /* 0x001fe2000f8e02ff */
[----:B------:R-:W-:Y:S01]  /*2b8b0*/  @!PT LDS RZ, [RZ] ;  /* 0x00000000fffff984 */ /* 0x000fe20000000800 */
[----:B------:R-:W-:Y:S01]  /*2b8c0*/  @!PT LDS RZ, [RZ] ;  /* 0x00000000fffff984 */ /* 0x000fe20000000800 */
[----:B------:R-:W-:Y:S01]  /*2b8d0*/  @!PT LDS RZ, [RZ] ;  /* 0x00000000fffff984 */ /* 0x000fe20000000800 */
[----:B------:R-:W-:Y:S01]  /*2b8e0*/  @!PT LDS RZ, [RZ] ;  /* 0x00000000fffff984 */ /* 0x000fe20000000800 */
[----:B------:R0:W-:Y:S06]  /*2b8f0*/  MEMBAR.ALL.CTA ;  /* 0x0000000000007992 */ /* 0x0001ec0000008000 */
[----:B0-----:R-:W0:Y:S01]  /*2b900*/  FENCE.VIEW.ASYNC.S ;  /* 0x00000000000073c6 */ /* 0x001e220000000000 */
[----:B------:R-:W-:-:S04]  /*2b910*/  IMAD.WIDE.U32 R2, R45, UR4, R62 ;  /* 0x000000042d027c25 */ /* 0x000fc8000f8e003e */
[----:B------:R-:W-:Y:S01]  /*2b920*/  IMAD R45, R45, UR5, R20 ;  /* 0x000000052d2d7c24 */ /* 0x000fe2000f8e0214 */
[----:B------:R-:W-:Y:S01]  /*2b930*/  ULDC.64 UR4, c[0x0][0xae0] ;  /* 0x0002b80000047ab9 */ /* 0x000fe20000000a00 */
[----:B------:R-:W-:Y:S02]  /*2b940*/  IMAD R49, R48, -0x80, R0 ;  /* 0xffffff8030317824 */ /* 0x000fe400078e0200 */
[C---:B------:R-:W-:Y:S02]  /*2b950*/  VIADD R0, R72.reuse, 0x40 ;  /* 0x0000004048007836 */ /* 0x040fe40000000000 */
[----:B------:R-:W-:Y:S01]  /*2b960*/  IMAD.IADD R3, R3, 0x1, R45 ;  /* 0x0000000103037824 */ /* 0x000fe200078e022d */
[-C--:B------:R-:W-:Y:S01]  /*2b970*/  ISETP.GE.AND P3, PT, R72, R49.reuse, PT ;  /* 0x000000314800720c */ /* 0x080fe20003f66270 */
[----:B------:R-:W-:Y:S02]  /*2b980*/  IMAD R44, R44, UR4, RZ ;  /* 0x000000042c2c7c24 */ /* 0x000fe4000f8e02ff */
[----:B------:R-:W-:Y:S01]  /*2b990*/  VIADD R20, R72, 0x20 ;  /* 0x0000002048147836 */ /* 0x000fe20000000000 */
[----:B------:R-:W-:Y:S01]  /*2b9a0*/  ISETP.GE.AND P1, PT, R0, R49, PT ;  /* 0x000000310000720c */ /* 0x000fe20003f26270 */
[----:B------:R-:W-:-:S02]  /*2b9b0*/  IMAD R45, R50, UR5, R44 ;  /* 0x00000005322d7c24 */ /* 0x000fc4000f8e022c */
[----:B------:R-:W-:Y:S01]  /*2b9c0*/  IMAD.WIDE.U32 R2, R50, UR4, R2 ;  /* 0x0000000432027c25 */ /* 0x000fe2000f8e0002 */
[----:B------:R-:W-:Y:S01]  /*2b9d0*/  ULDC.64 UR4, c[0x0][0xae8] ;  /* 0x0002ba0000047ab9 */ /* 0x000fe20000000a00 */
[-C--:B------:R-:W-:Y:S02]  /*2b9e0*/  ISETP.GE.AND P0, PT, R20, R49.reuse, PT ;  /* 0x000000311400720c */ /* 0x080fe40003f06270 */
[----:B------:R-:W-:Y:S02]  /*2b9f0*/  VIADD R0, R18, 0x2e820 ;  /* 0x0002e82012007836 */ /* 0x000fe40000000000 */
[----:B------:R-:W-:Y:S02]  /*2ba00*/  VIADD R21, R72, 0x60 ;  /* 0x0000006048157836 */ /* 0x000fe40000000000 */
[----:B------:R-:W-:Y:S01]  /*2ba10*/  IMAD R20, R46, UR4, RZ ;  /* 0x000000042e147c24 */ /* 0x000fe2000f8e02ff */
[----:B------:R-:W-:Y:S01]  /*2ba20*/  PRMT R0, RZ, 0x654, R0 ;  /* 0x00000654ff007816 */ /* 0x000fe20000000000 */
[----:B------:R-:W-:Y:S01]  /*2ba30*/  IMAD.IADD R3, R3, 0x1, R45 ;  /* 0x0000000103037824 */ /* 0x000fe200078e022d */
[----:B------:R-:W-:Y:S01]  /*2ba40*/  ISETP.GE.AND P2, PT, R21, R49, PT ;  /* 0x000000311500720c */ /* 0x000fe20003f46270 */
[C---:B------:R-:W-:Y:S01]  /*2ba50*/  IMAD R45, R47.reuse, UR5, R20 ;  /* 0x000000052f2d7c24 */ /* 0x040fe2000f8e0214 */
[----:B0-----:R1:W-:Y:S01]  /*2ba60*/  SYNCS.ARRIVE.TRANS64.RED.A1T0 RZ, [R0+URZ], RZ ;  /* 0x000000ff00ff79a7 */ /* 0x0013e2000810043f */
[----:B------:R-:W-:-:S04]  /*2ba70*/  IMAD.WIDE.U32 R20, R47, UR4, R2 ;  /* 0x000000042f147c25 */ /* 0x000fc8000f8e0002 */
[----:B------:R-:W-:-:S04]  /*2ba80*/  IMAD.WIDE R72, R48, 0x80, R72 ;  /* 0x0000008030487825 */ /* 0x000fc800078e0248 */
[----:B------:R-:W-:Y:S01]  /*2ba90*/  IMAD.IADD R47, R21, 0x1, R45 ;  /* 0x00000001152f7824 */ /* 0x000fe200078e022d */
[----:B-1----:R-:W-:Y:S06]  /*2baa0*/  @P3 BRA `(.L_x_6852) ;  /* 0x0000000000443947 */ /* 0x002fec0003800000 */
[----:B------:R-:W-:Y:S01]  /*2bab0*/  ULDC.64 UR4, c[0x0][0xad8] ;  /* 0x0002b60000047ab9 */ /* 0x000fe20000000a00 */
[----:B------:R-:W-:Y:S01]  /*2bac0*/  IMAD.MOV.U32 R2, RZ, RZ, R20 ;  /* 0x000000ffff027224 */ /* 0x000fe200078e0014 */
[----:B------:R-:W-:Y:S01]  /*2bad0*/  ULDC.64 UR6, c[0x0][0xa80] ;  /* 0x0002a00000067ab9 */ /* 0x000fe20000000a00 */
[----:B------:R-:W-:Y:S01]  /*2bae0*/  IMAD.MOV.U32 R3, RZ, RZ, R47 ;  /* 0x000000ffff037224 */ /* 0x000fe200078e002f */
[----:B------:R-:W-:Y:S01]  /*2baf0*/  ULDC.64 UR8, c[0x0][0x208] ;  /* 0x0000820000087ab9 */ /* 0x000fe20000000a00 */
        /* <DEDUP_REMOVED lines=12> */
.L_x_6852:
[----:B------:R-:W-:Y:S05]  /*2bbc0*/  BSYNC B1 ;  /* 0x0000000000017941 */ /* 0x000fea0003800000 */
.L_x_6851:
[----:B------:R-:W-:Y:S04]  /*2bbd0*/  BSSY B1, `(.L_x_6853) ;  /* 0x0000015000017945 */ /* 0x000fe80003800000 */
[----:B------:R-:W-:Y:S05]  /*2bbe0*/  @P0 BRA `(.L_x_6854) ;  /* 0x00000000004c0947 */ /* 0x000fea0003800000 */
[----:B0----5:R-:W-:Y:S01]  /*2bbf0*/  IADD3 R5, P0, R72, 0x20, RZ ;  /* 0x0000002048057810 */ /* 0x021fe20007f1e0ff */
[----:B------:R-:W-:Y:S01]  /*2bc00*/  ULDC.64 UR4, c[0x0][0xad8] ;  /* 0x0002b60000047ab9 */ /* 0x000fe20000000a00 */
[----:B------:R-:W-:Y:S01]  /*2bc10*/  IMAD.MOV.U32 R2, RZ, RZ, R20 ;  /* 0x000000ffff027224 */ /* 0x000fe200078e0014 */
[----:B------:R-:W-:Y:S01]  /*2bc20*/  ULDC.64 UR6, c[0x0][0xa80] ;  /* 0x0002a00000067ab9 */ /* 0x000fe20000000a00 */
[----:B------:R-:W-:Y:S01]  /*2bc30*/  IMAD.MOV.U32 R3, RZ, RZ, R47 ;  /* 0x000000ffff037224 */ /* 0x000fe200078e002f */
[----:B------:R-:W-:Y:S01]  /*2bc40*/  ULDC.64 UR8, c[0x0][0x208] ;  /* 0x0000820000087ab9 */ /* 0x000fe20000000a00 */
        /* <DEDUP_REMOVED lines=13> */
.L_x_6854:
[----:B------:R-:W-:Y:S05]  /*2bd20*/  BSYNC B1 ;  /* 0x0000000000017941 */ /* 0x000fea0003800000 */
.L_x_6853:
[----:B------:R-:W-:Y:S04]  /*2bd30*/  BSSY B1, `(.L_x_6855) ;  /* 0x0000015000017945 */ /* 0x000fe80003800000 */
[----:B------:R-:W-:Y:S05]  /*2bd40*/  @P1 BRA `(.L_x_6856) ;  /* 0x00000000004c1947 */ /* 0x000fea0003800000 */
[----:B01---5:R-:W-:Y:S01]  /*2bd50*/  IADD3 R5, P0, R72, 0x40, RZ ;  /* 0x0000004048057810 */ /* 0x023fe20007f1e0ff */
        /* <DEDUP_REMOVED lines=18> */
.L_x_6856:
[----:B------:R-:W-:Y:S05]  /*2be80*/  BSYNC B1 ;  /* 0x0000000000017941 */ /* 0x000fea0003800000 */
.L_x_6855:
[----:B------:R-:W-:Y:S05]  /*2be90*/  @P2 BRA `(.L_x_6857) ;  /* 0x0000000800f02947 */ /* 0x000fea0003800000 */
[----:B012--5:R-:W-:Y:S01]  /*2bea0*/  IADD3 R5, P0, R72, 0x60, RZ ;  /* 0x0000006048057810 */ /* 0x027fe20007f1e0ff */
[----:B------:R-:W-:Y:S01]  /*2beb0*/  ULDC.64 UR6, c[0x0][0xad8] ;  /* 0x0002b60000067ab9 */ /* 0x000fe20000000a00 */
[----:B------:R-:W-:Y:S01]  /*2bec0*/  IMAD.MOV.U32 R2, RZ, RZ, R20 ;  /* 0x000000ffff027224 */ /* 0x000fe200078e0014 */
[----:B------:R-:W-:Y:S01]  /*2bed0*/  ULDC UR4, c[0x0][0xa8c] ;  /* 0x0002a30000047ab9 */ /* 0x000fe20000000800 */
[----:B------:R-:W-:Y:S01]  /*2bee0*/  IMAD.MOV.U32 R3, RZ, RZ, R47 ;  /* 0x000000ffff037224 */ /* 0x000fe200078e002f */
[----:B------:R-:W-:Y:S01]  /*2bef0*/  ISETP.GE.AND P1, PT, R62, UR4, PT ;  /* 0x000000043e007c0c */ /* 0x000fe2000bf26270 */
[----:B------:R-:W-:Y:S01]  /*2bf00*/  IMAD.X R72, RZ, RZ, R73, P0 ;  /* 0x000000ffff487224 */ /* 0x000fe200000e0649 */
[----:B------:R-:W-:Y:S01]  /*2bf10*/  ULDC.64 UR8, c[0x0][0x208] ;  /* 0x0000820000087ab9 */ /* 0x000fe20000000a00 */
        /* <DEDUP_REMOVED lines=11> */
[----:B------:R-:W-:Y:S02]  /*2bfd0*/  ULDC.64 UR4, c[0x0][0x208] ;  /* 0x0000820000047ab9 */ /* 0x000fe40000000a00 */
[----:B------:R1:W-:Y:S01]  /*2bfe0*/  STG.E.128 desc[UR4][R4.64+0x80], R32 ;  /* 0x0000802004007986 */ /* 0x0003e2000c101d04 */
[----:B------:R-:W-:Y:S05]  /*2bff0*/  BRA `(.L_x_6857) ;  /* 0x0000000800987947 */ /* 0x000fea0003800000 */
.L_x_6848:
[----:B------:R-:W2:Y:S01]  /*2c000*/  LDL R6, [R1+0x84] ;  /* 0x0000840001067983 */ /* 0x000ea20000100800 */
[----:B------:R-:W-:Y:S01]  /*2c010*/  ULDC.64 UR4, c[0x0][0xbd8] ;  /* 0x0002f60000047ab9 */ /* 0x000fe20000000a00 */
[----:B------:R-:W2:Y:S01]  /*2c020*/  LDC.64 R2, c[0x0][0xbd8] ;  /* 0x0002f600ff027b82 */ /* 0x000ea20000000a00 */
[----:B------:R-:W-:Y:S01]  /*2c030*/  ISETP.NE.U32.AND P0, PT, RZ, UR4, PT ;  /* 0x00000004ff007c0c */ /* 0x000fe2000bf05070 */
[----:B------:R-:W-:Y:S01]  /*2c040*/  IMAD.MOV.U32 R7, RZ, RZ, RZ ;  /* 0x000000ffff077224 */ /* 0x000fe200078e00ff */
[----:B------:R-:W-:Y:S02]  /*2c050*/  ULDC.64 UR6, c[0x0][0x208] ;  /* 0x0000820000067ab9 */ /* 0x000fe40000000a00 */
[----:B------:R-:W-:Y:S01]  /*2c060*/  ISETP.NE.AND.EX P0, PT, RZ, UR5, PT, P0 ;  /* 0x00000005ff007c0c */ /* 0x000fe2000bf05300 */
[----:B------:R-:W-:Y:S02]  /*2c070*/  ULDC.64 UR4, c[0x0][0xbe0] ;  /* 0x0002f80000047ab9 */ /* 0x000fe40000000a00 */
[----:B------:R-:W-:-:S04]  /*2c080*/  ISETP.NE.U32.AND P1, PT, RZ, UR4, PT ;  /* 0x00000004ff007c0c */ /* 0x000fc8000bf25070 */
[----:B------:R-:W-:-:S13]  /*2c090*/  ISETP.NE.AND.EX P1, PT, RZ, UR5, PT, P1 ;  /* 0x00000005ff007c0c */ /* 0x000fda000bf25310 */
[----:B------:R-:W1:Y:S01]  /*2c0a0*/  @P1 LDC.64 R4, c[0x0][0xbe0] ;  /* 0x0002f800ff041b82 */ /* 0x000e620000000a00 */
[----:B------:R-:W-:Y:S02]  /*2c0b0*/  ULDC UR4, c[0x0][0xa88] ;  /* 0x0002a20000047ab9 */ /* 0x000fe40000000800 */
[----:B------:R-:W-:Y:S01]  /*2c0c0*/  IMAD.U32 R0, RZ, RZ, UR4 ;  /* 0x00000004ff007e24 */ /* 0x000fe2000f8e00ff */
[----:B------:R-:W-:Y:S01]  /*2c0d0*/  ISETP.GT.AND P2, PT, R64, 0x7f, PT ;  /* 0x0000007f4000780c */ /* 0x000fe20003f44270 */
[----:B--2---:R-:W-:-:S04]  /*2c0e0*/  IMAD.WIDE R2, R6, 0x4, R2 ;  /* 0x0000000406027825 */ /* 0x004fc800078e0202 */
[----:B-1----:R-:W-:Y:S01]  /*2c0f0*/  @P1 IMAD.WIDE R4, R6, 0x4, R4 ;  /* 0x0000000406041825 */ /* 0x002fe200078e0204 */
[----:B------:R1:W5:Y:S04]  /*2c100*/  @P0 LDG.E R7, desc[UR6][R2.64] ;  /* 0x0000000602070981 */ /* 0x000368000c1e1900 */
[----:B------:R1:W5:Y:S01]  /*2c110*/  @P1 LDG.E R0, desc[UR6][R4.64] ;  /* 0x0000000604001981 */ /* 0x000362000c1e1900 */
[----:B------:R-:W-:Y:S05]  /*2c120*/  @P1 BRA `(.L_x_6858) ;  /* 0x0000000000141947 */ /* 0x000fea0003800000 */
[----:B------:R-:W-:Y:S05]  /*2c130*/  @!P0 BRA `(.L_x_6858) ;  /* 0x0000000000108947 */ /* 0x000fea0003800000 */
[----:B------:R-:W-:Y:S02]  /*2c140*/  ULDC.64 UR4, c[0x0][0x208] ;  /* 0x0000820000047ab9 */ /* 0x000fe40000000a00 */
[----:B-1----:R-:W2:Y:S04]  /*2c150*/  LDG.E R5, desc[UR4][R2.64] ;  /* 0x0000000402057981 */ /* 0x002ea8000c1e1900 */
[----:B-----5:R-:W2:Y:S02]  /*2c160*/  LDG.E R0, desc[UR4][R2.64+0x4] ;  /* 0x0000040402007981 */ /* 0x020ea4000c1e1900 */
[----:B--2---:R-:W-:-:S07]  /*2c170*/  IMAD.IADD R0, R0, 0x1, -R5 ;  /* 0x0000000100007824 */ /* 0x004fce00078e0a05 */
.L_x_6858:
[----:B------:R-:W2:Y:S04]  /*2c180*/  LDL R12, [R1+0x80] ;  /* 0x00008000010c7983 */ /* 0x000ea80000100800 */
[----:B------:R3:W5:Y:S01]  /*2c190*/  LDL R11, [R1+0x88] ;  /* 0x00008800010b7983 */ /* 0x0007620000100800 */
[----:B-1----:R-:W-:Y:S01]  /*2c1a0*/  SHF.R.S32.HI R2, RZ, 0x1f, R6 ;  /* 0x0000001fff027819 */ /* 0x002fe20000011406 */
[----:B------:R-:W-:Y:S01]  /*2c1b0*/  BSSY B1, `(.L_x_6859) ;  /* 0x000001d000017945 */ /* 0x000fe20003800000 */
[----:B------:R-:W-:Y:S02]  /*2c1c0*/  SEL R9, R6, RZ, !P0 ;  /* 0x000000ff06097207 */ /* 0x000fe40004000000 */
[----:B------:R-:W-:Y:S02]  /*2c1d0*/  SHF.R.S32.HI R63, RZ, 0x1f, R62 ;  /* 0x0000001fff3f7819 */ /* 0x000fe4000001143e */
[----:B------:R-:W-:-:S02]  /*2c1e0*/  SEL R10, R2, RZ, !P0 ;  /* 0x000000ff020a7207 */ /* 0x000fc40004000000 */
[----:B-----5:R-:W-:Y:S02]  /*2c1f0*/  SHF.R.S32.HI R6, RZ, 0x1f, R7 ;  /* 0x0000001fff067819 */ /* 0x020fe40000011407 */
[----:B--2---:R-:W-:Y:S01]  /*2c200*/  SHF.R.S32.HI R8, RZ, 0x1f, R12 ;  /* 0x0000001fff087819 */ /* 0x004fe2000001140c */
[----:B---3--:R-:W-:Y:S06]  /*2c210*/  @P2 BRA `(.L_x_6860) ;  /* 0x0000000000582947 */ /* 0x008fec0003800000 */
[----:B------:R-:W-:-:S04]  /*2c220*/  IMAD R2, R11, 0x80, R83 ;  /* 0x000000800b027824 */ /* 0x000fc800078e0253 */
[----:B------:R-:W-:-:S05]  /*2c230*/  VIADD R3, R2, 0xffffff80 ;  /* 0xffffff8002037836 */ /* 0x000fca0000000000 */
[----:B------:R-:W-:-:S13]  /*2c240*/  ISETP.GE.AND P0, PT, R3, R0, PT ;  /* 0x000000000300720c */ /* 0x000fda0003f06270 */
[----:B------:R-:W-:Y:S05]  /*2c250*/  @P0 BRA `(.L_x_6860) ;  /* 0x0000000000480947 */ /* 0x000fea0003800000 */
[C---:B------:R-:W-:Y:S01]  /*2c260*/  IADD3 R2, P0, R3.reuse, R7, RZ ;  /* 0x0000000703027210 */ /* 0x040fe20007f1e0ff */
[----:B------:R-:W-:Y:S01]  /*2c270*/  ULDC.64 UR4, c[0x0][0xb70] ;  /* 0x0002dc0000047ab9 */ /* 0x000fe20000000a00 */
[----:B------:R-:W-:Y:S01]  /*2c280*/  ULDC.64 UR6, c[0x0][0x208] ;  /* 0x0000820000067ab9 */ /* 0x000fe20000000a00 */
        /* <DEDUP_REMOVED lines=15> */
.L_x_6860:
[----:B------:R-:W-:Y:S05]  /*2c380*/  BSYNC B1 ;  /* 0x0000000000017941 */ /* 0x000fea0003800000 */
.L_x_6859:
[----:B------:R-:W-:Y:S01]  /*2c390*/  ULDC.64 UR4, c[0x0][0xaa0] ;  /* 0x0002a80000047ab9 */ /* 0x000fe20000000a00 */
[----:B------:R-:W-:Y:S01]  /*2c3a0*/  SHF.R.S32.HI R73, RZ, 0x1f, R72 ;  /* 0x0000001fff497819 */ /* 0x000fe20000011448 */
[----:B-1----:R-:W-:Y:S01]  /*2c3b0*/  IMAD R4, R6, UR4, RZ ;  /* 0x0000000406047c24 */ /* 0x002fe2000f8e02ff */
[----:B------:R-:W-:Y:S01]  /*2c3c0*/  BSSY B1, `(.L_x_6861) ;  /* 0x0000029000017945 */ /* 0x000fe20003800000 */
[----:B------:R-:W-:-:S04]  /*2c3d0*/  IMAD.WIDE.U32 R2, R7, UR4, R62 ;  /* 0x0000000407027c25 */ /* 0x000fc8000f8e003e */
[----:B------:R-:W-:Y:S01]  /*2c3e0*/  IMAD R7, R7, UR5, R4 ;  /* 0x0000000507077c24 */ /* 0x000fe2000f8e0204 */
[----:B------:R-:W-:Y:S01]  /*2c3f0*/  ULDC.64 UR4, c[0x0][0xae0] ;  /* 0x0002b80000047ab9 */ /* 0x000fe20000000a00 */
[----:B------:R-:W-:Y:S02]  /*2c400*/  VIADD R6, R72, 0x20 ;  /* 0x0000002048067836 */ /* 0x000fe40000000000 */
[----:B------:R-:W-:Y:S02]  /*2c410*/  IMAD.IADD R3, R3, 0x1, R7 ;  /* 0x0000000103037824 */ /* 0x000fe400078e0207 */
[----:B------:R-:W-:Y:S02]  /*2c420*/  IMAD R7, R11, -0x80, R0 ;  /* 0xffffff800b077824 */ /* 0x000fe400078e0200 */
[----:B------:R-:W-:Y:S02]  /*2c430*/  IMAD R4, R8, UR4, RZ ;  /* 0x0000000408047c24 */ /* 0x000fe4000f8e02ff */
[C---:B------:R-:W-:Y:S01]  /*2c440*/  VIADD R0, R72.reuse, 0x40 ;  /* 0x0000004048007836 */ /* 0x040fe20000000000 */
[-C--:B------:R-:W-:Y:S01]  /*2c450*/  ISETP.GE.AND P3, PT, R72, R7.reuse, PT ;  /* 0x000000074800720c */ /* 0x080fe20003f66270 */
[----:B------:R-:W-:Y:S01]  /*2c460*/  IMAD R5, R12, UR5, R4 ;  /* 0x000000050c057c24 */ /* 0x000fe2000f8e0204 */
[-C--:B------:R-:W-:Y:S01]  /*2c470*/  ISETP.GE.AND P2, PT, R6, R7.reuse, PT ;  /* 0x000000070600720c */ /* 0x080fe20003f46270 */
[----:B------:R-:W-:Y:S01]  /*2c480*/  IMAD.WIDE.U32 R2, R12, UR4, R2 ;  /* 0x000000040c027c25 */ /* 0x000fe2000f8e0002 */
[----:B------:R-:W-:Y:S01]  /*2c490*/  ULDC.64 UR4, c[0x0][0xae8] ;  /* 0x0002ba0000047ab9 */ /* 0x000fe20000000a00 */
[----:B------:R-:W-:-:S02]  /*2c4a0*/  ISETP.GE.AND P0, PT, R0, R7, PT ;  /* 0x000000070000720c */ /* 0x000fc40003f06270 */
[----:B------:R-:W-:Y:S02]  /*2c4b0*/  VIADD R4, R72, 0x60 ;  /* 0x0000006048047836 */ /* 0x000fe40000000000 */
[----:B------:R-:W-:Y:S02]  /*2c4c0*/  IMAD.IADD R3, R3, 0x1, R5 ;  /* 0x0000000103037824 */ /* 0x000fe400078e0205 */
[----:B------:R-:W-:Y:S01]  /*2c4d0*/  IMAD R0, R10, UR4, RZ ;  /* 0x000000040a007c24 */ /* 0x000fe2000f8e02ff */
[----:B------:R-:W-:Y:S01]  /*2c4e0*/  ISETP.GE.AND P1, PT, R4, R7, PT ;  /* 0x000000070400720c */ /* 0x000fe20003f26270 */
[----:B------:R-:W-:-:S04]  /*2c4f0*/  IMAD.WIDE.U32 R4, R9, UR4, R2 ;  /* 0x0000000409047c25 */ /* 0x000fc8000f8e0002 */
[----:B------:R-:W-:Y:S02]  /*2c500*/  IMAD R7, R9, UR5, R0 ;  /* 0x0000000509077c24 */ /* 0x000fe4000f8e0200 */
[----:B------:R-:W-:-:S04]  /*2c510*/  IMAD.WIDE R72, R11, 0x80, R72 ;  /* 0x000000800b487825 */ /* 0x000fc800078e0248 */
[----:B------:R-:W-:Y:S01]  /*2c520*/  IMAD.IADD R9, R5, 0x1, R7 ;  /* 0x0000000105097824 */ /* 0x000fe200078e0207 */
[----:B------:R-:W-:Y:S06]  /*2c530*/  @P3 BRA `(.L_x_6862) ;  /* 0x0000000000443947 */ /* 0x000fec0003800000 */
        /* <DEDUP_REMOVED lines=17> */
.L_x_6862:
[----:B------:R-:W-:Y:S05]  /*2c650*/  BSYNC B1 ;  /* 0x0000000000017941 */ /* 0x000fea0003800000 */
.L_x_6861:
[----:B------:R-:W-:Y:S04]  /*2c660*/  BSSY B1, `(.L_x_6863) ;  /* 0x0000015000017945 */ /* 0x000fe80003800000 */
[----:B------:R-:W-:Y:S05]  /*2c670*/  @P2 BRA `(.L_x_6864) ;  /* 0x00000000004c2947 */ /* 0x000fea0003800000 */
[----:B-1----:R-:W-:Y:S01]  /*2c680*/  IADD3 R7, P2, R72, 0x20, RZ ;  /* 0x0000002048077810 */ /* 0x002fe20007f5e0ff */
        /* <DEDUP_REMOVED lines=18> */
.L_x_6864:
[----:B------:R-:W-:Y:S05]  /*2c7b0*/  BSYNC B1 ;  /* 0x0000000000017941 */ /* 0x000fea0003800000 */
.L_x_6863:
[----:B------:R-:W-:Y:S04]  /*2c7c0*/  BSSY B1, `(.L_x_6865) ;  /* 0x0000015000017945 */ /* 0x000fe80003800000 */
[----:B------:R-:W-:Y:S05]  /*2c7d0*/  @P0 BRA `(.L_x_6866) ;  /* 0x00000000004c0947 */ /* 0x000fea0003800000 */
[----:B-12---:R-:W-:Y:S01]  /*2c7e0*/  IADD3 R7, P0, R72, 0x40, RZ ;  /* 0x0000004048077810 */ /* 0x006fe20007f1e0ff */
        /* <DEDUP_REMOVED lines=18> */
.L_x_6866:
[----:B------:R-:W-:Y:S05]  /*2c910*/  BSYNC B1 ;  /* 0x0000000000017941 */ /* 0x000fea0003800000 */
.L_x_6865:
        /* <DEDUP_REMOVED lines=8> */
[----:B------:R-:W-:Y:S01]  /*2c9a0*/  ULDC.64 UR8, c[0x0][0x208] ;  /* 0x0000820000087ab9 */ /* 0x000fe20000000a00 */
        /* <DEDUP_REMOVED lines=11> */
.L_x_6857:
[----:B------:R-:W-:Y:S05]  /*2ca60*/  BSYNC B0 ;  /* 0x0000000000007941 */ /* 0x000fea0003800000 */
.L_x_6847:
[----:B------:R-:W3:Y:S01]  /*2ca70*/  LDL R0, [R1+0x64] ;  /* 0x0000640001007983 */ /* 0x000ee20000100800 */
[----:B------:R-:W-:Y:S02]  /*2ca80*/  ULDC UR4, c[0x0][0xc14] ;  /* 0x0003050000047ab9 */ /* 0x000fe40000000800 */
[----:B---3--:R-:W-:-:S13]  /*2ca90*/  ISETP.GE.AND P0, PT, R0, UR4, PT ;  /* 0x0000000400007c0c */ /* 0x008fda000bf06270 */
[----:B------:R-:W-:Y:S05]  /*2caa0*/  @!P0 BRA `(.L_x_6867) ;  /* 0xfffffd4400448947 */ /* 0x000fea000383ffff */
[----:B------:R-:W-:Y:S05]  /*2cab0*/  BRA `(.L_x_6614) ;  /* 0x0000007000447947 */ /* 0x000fea0003800000 */
.L_x_6612:
[----:B------:R-:W-:-:S08]  /*2cac0*/  NOP ;  /* 0x0000000000007918 */ /* 0x000fd00000000000 */
[----:B0-----:R-:W0:-:S00]  /*2cad0*/  USETMAXREG.DEALLOC.CTAPOOL 0x18 ;  /* 0x00000018000079c8 */ /* 0x001e0000080e0500 */
        /* <DEDUP_REMOVED lines=16> */
.L_x_6868:
[----:B------:R-:W0:Y:S01]  /*2cbe0*/  S2R R0, SR_TID.X ;  /* 0x0000000000007919 */ /* 0x000e220000002100 */
[----:B------:R-:W-:Y:S01]  /*2cbf0*/  ULDC UR4, c[0x0][0xc14] ;  /* 0x0003050000047ab9 */ /* 0x000fe20000000800 */
[----:B------:R-:W-:Y:S01]  /*2cc00*/  ULDC.64 UR6, c[0x0][0x208] ;  /* 0x0000820000067ab9 */ /* 0x000fe20000000a00 */
        /* <DEDUP_REMOVED lines=8> */
[----:B------:R-:W0:Y:S01]  /*2cc90*/  S2UR UR6, SR_CTAID.X ;  /* 0x00000000000679c3 */ /* 0x000e220000002500 */
[C---:B------:R-:W-:Y:S01]  /*2cca0*/  ISETP.GE.U32.AND P2, PT, R0.reuse, 0x2, PT ;  /* 0x000000020000780c */ /* 0x040fe20003f46070 */
[----:B------:R-:W-:Y:S01]  /*2ccb0*/  UMOV UR4, URZ ;  /* 0x0000003f00047c82 */ /* 0x000fe20008000000 */
[C---:B------:R-:W-:Y:S02]  /*2ccc0*/  ISETP.GE.U32.AND P3, PT, R0.reuse, 0x4, PT ;  /* 0x000000040000780c */ /* 0x040fe40003f66070 */
[C---:B------:R-:W-:Y:S02]  /*2ccd0*/  ISETP.GE.U32.AND P4, PT, R0.reuse, 0x8, PT ;  /* 0x000000080000780c */ /* 0x040fe40003f86070 */
[----:B------:R-:W-:Y:S01]  /*2cce0*/  ISETP.GE.U32.AND P5, PT, R0, 0x10, PT ;  /* 0x000000100000780c */ /* 0x000fe20003fa6070 */
[----:B--2---:R-:W1:Y:S02]  /*2ccf0*/  SHFL.UP PT, R4, R6, 0x1, RZ ;  /* 0x0420000006047989 */ /* 0x004e6400000e00ff */
        /* <DEDUP_REMOVED lines=8> */
[----:B------:R-:W-:-:S03]  /*2cd80*/  IMAD.MOV.U32 R4, RZ, RZ, RZ ;  /* 0x000000ffff047224 */ /* 0x000fc600078e00ff */
[----:B------:R-:W1:Y:S02]  /*2cd90*/  SHFL.UP PT, R2, R7, 0x8, RZ ;  /* 0x0500000007027989 */ /* 0x000e6400000e00ff */
[----:B-1----:R-:W-:-:S05]  /*2cda0*/  SEL R2, R2, RZ, P4 ;  /* 0x000000ff02027207 */ /* 0x002fca0002000000 */
[----:B------:R-:W-:-:S05]  /*2cdb0*/  IMAD.IADD R2, R7, 0x1, R2 ;  /* 0x0000000107027824 */ /* 0x000fca00078e0202 */
[----:B------:R-:W1:Y:S02]  /*2cdc0*/  SHFL.UP PT, R3, R2, 0x10, RZ ;  /* 0x0600000002037989 */ /* 0x000e6400000e00ff */
[----:B-1----:R-:W-:-:S05]  /*2cdd0*/  SEL R3, R3, RZ, P5 ;  /* 0x000000ff03037207 */ /* 0x002fca0002800000 */
[----:B------:R-:W-:-:S05]  /*2cde0*/  IMAD.IADD R5, R2, 0x1, R3 ;  /* 0x0000000102057824 */ /* 0x000fca00078e0203 */
[----:B------:R-:W1:Y:S02]  /*2cdf0*/  SHFL.IDX PT, R3, R5, 0x1f, 0x1f ;  /* 0x03e01f0005037f89 */ /* 0x000e6400000e0000 */
[----:B-1----:R-:W-:-:S04]  /*2ce00*/  IMAD R7, R3, UR5, RZ ;  /* 0x0000000503077c24 */ /* 0x002fc8000f8e02ff */
[----:B------:R-:W-:Y:S01]  /*2ce10*/  IMAD.MOV.U32 R8, RZ, RZ, R7 ;  /* 0x000000ffff087224 */ /* 0x000fe200078e0007 */
[----:B0-----:R-:W-:-:S13]  /*2ce20*/  ISETP.GT.AND P6, PT, R7, UR6, PT ;  /* 0x0000000607007c0c */ /* 0x001fda000bfc4270 */
[----:B------:R-:W-:Y:S05]  /*2ce30*/  @P6 BRA `(.L_x_6870) ;  /* 0x0000000000a46947 */ /* 0x000fea0003800000 */
[----:B------:R-:W0:Y:S01]  /*2ce40*/  LDC R5, c[0x0][0xc14] ;  /* 0x00030500ff057b82 */ /* 0x000e220000000800 */
[----:B------:R-:W-:Y:S01]  /*2ce50*/  IMAD.MOV.U32 R7, RZ, RZ, R8 ;  /* 0x000000ffff077224 */ /* 0x000fe200078e0008 */
[----:B------:R-:W-:Y:S01]  /*2ce60*/  UMOV UR4, URZ ;  /* 0x0000003f00047c82 */ /* 0x000fe20008000000 */
[----:B------:R-:W-:Y:S01]  /*2ce70*/  ULDC UR7, c[0x0][0xc14] ;  /* 0x0003050000077ab9 */ /* 0x000fe20000000800 */
[----:B------:R-:W-:-:S05]  /*2ce80*/  ULDC UR5, c[0x0][0xc10] ;  /* 0x0003040000057ab9 */ /* 0x000fca0000000800 */
.L_x_6874:
        /* <DEDUP_REMOVED lines=10> */
[----:B------:R-:W0:Y:S01]  /*2cf30*/  LDC.64 R2, c[0x0][0xc58] ;  /* 0x00031600ff027b82 */ /* 0x000e220000000a00 */
[----:B------:R-:W-:Y:S01]  /*2cf40*/  ULDC.64 UR8, c[0x0][0x208] ;  /* 0x0000820000087ab9 */ /* 0x000fe20000000a00 */
[----:B0-----:R-:W-:-:S05]  /*2cf50*/  IMAD.WIDE R2, R8, 0x4, R2 ;  /* 0x0000000408027825 */ /* 0x001fca00078e0202 */
[----:B------:R0:W5:Y:S02]  /*2cf60*/  LDG.E R6, desc[UR8][R2.64] ;  /* 0x0000000802067981 */ /* 0x000164000c1e1900 */
.L_x_6873:
[----:B------:R-:W-:Y:S05]  /*2cf70*/  BSYNC B0 ;  /* 0x0000000000007941 */ /* 0x000fea0003800000 */
.L_x_6872:
        /* <DEDUP_REMOVED lines=21> */
.L_x_6870:
[----:B------:R-:W-:Y:S01]  /*2d0d0*/  IMAD.IADD R8, R7, 0x1, -R8 ;  /* 0x0000000107087824 */ /* 0x000fe200078e0a08 */
[----:B------:R-:W-:-:S03]  /*2d0e0*/  ULDC.64 UR8, c[0x0][0x208] ;  /* 0x0000820000087ab9 */ /* 0x000fc60000000a00 */
        /* <DEDUP_REMOVED lines=20> */
.L_x_6875:
[--C-:B-12---:R-:W-:Y:S02]  /*2d230*/  IMAD.MOV R5, RZ, RZ, -R3.reuse ;  /* 0x000000ffff057224 */ /* 0x106fe400078e0a03 */
[----:B---3--:R-:W-:Y:S02]  /*2d240*/  IMAD R4, R4, UR5, R8 ;  /* 0x0000000504047c24 */ /* 0x008fe4000f8e0208 */
[----:B------:R-:W-:Y:S02]  /*2d250*/  IMAD R5, R5, R10, RZ ;  /* 0x0000000a05057224 */ /* 0x000fe400078e02ff */
[----:B------:R-:W-:Y:S01]  /*2d260*/  IMAD.MOV.U32 R2, RZ, RZ, RZ ;  /* 0x000000ffff027224 */ /* 0x000fe200078e00ff */
[----:B------:R1:W-:Y:S03]  /*2d270*/  STL [R1], R4 ;  /* 0x0000000401007387 */ /* 0x0003e60000100800 */
[----:B------:R-:W-:Y:S01]  /*2d280*/  IMAD.HI.U32 R3, R3, R5, R2 ;  /* 0x0000000503037227 */ /* 0x000fe200078e0002 */
[----:B------:R-:W-:-:S02]  /*2d290*/  IADD3 R2, -R4, UR6, RZ ;  /* 0x0000000604027c10 */ /* 0x000fc4000fffe1ff */
[----:B------:R-:W-:Y:S02]  /*2d2a0*/  IABS R5, R9 ;  /* 0x0000000900057213 */ /* 0x000fe40000000000 */
[----:B-1----:R-:W-:-:S03]  /*2d2b0*/  IABS R4, R2 ;  /* 0x0000000200047213 */ /* 0x002fc60000000000 */
        /* <DEDUP_REMOVED lines=20> */
[----:B------:R-:W1:Y:S03]  /*2d400*/  I2F.RP R7, R5 ;  /* 0x0000000500077306 */ /* 0x000e660000209400 */
[----:B------:R-:W-:-:S05]  /*2d410*/  IMAD.MOV R8, RZ, RZ, -R8 ;  /* 0x000000ffff087224 */ /* 0x000fca00078e0a08 */
[----:B-1----:R-:W1:Y:S02]  /*2d420*/  MUFU.RCP R7, R7 ;  /* 0x0000000700077308 */ /* 0x002e640000001000 */
[----:B-1----:R-:W-:Y:S01]  /*2d430*/  VIADD R3, R7, 0xffffffe ;  /* 0x0ffffffe07037836 */ /* 0x002fe20000000000 */
[----:B------:R-:W-:-:S05]  /*2d440*/  IABS R7, R9 ;  /* 0x0000000900077213 */ /* 0x000fca0000000000 */
[----:B------:R-:W1:Y:S02]  /*2d450*/  F2I.FTZ.U32.TRUNC.NTZ R3, R3 ;  /* 0x0000000300037305 */ /* 0x000e64000021f000 */
[----:B-1----:R-:W-:-:S04]  /*2d460*/  IMAD.MOV R2, RZ, RZ, -R3 ;  /* 0x000000ffff027224 */ /* 0x002fc800078e0a03 */
[----:B------:R-:W-:Y:S02]  /*2d470*/  IMAD R13, R2, R5, RZ ;  /* 0x00000005020d7224 */ /* 0x000fe400078e02ff */
[----:B------:R-:W-:-:S04]  /*2d480*/  IMAD.MOV.U32 R2, RZ, RZ, RZ ;  /* 0x000000ffff027224 */ /* 0x000fc800078e00ff */
[----:B------:R-:W-:Y:S01]  /*2d490*/  IMAD.HI.U32 R2, R3, R13, R2 ;  /* 0x0000000d03027227 */ /* 0x000fe200078e0002 */
[----:B------:R-:W-:-:S03]  /*2d4a0*/  LOP3.LUT R3, R9, R11, RZ, 0x3c, !PT ;  /* 0x0000000b09037212 */ /* 0x000fc600078e3cff */
[----:B------:R-:W-:Y:S01]  /*2d4b0*/  IMAD.IADD R9, R9, 0x1, R4 ;  /* 0x0000000109097824 */ /* 0x000fe200078e0204 */
[----:B------:R-:W-:Y:S01]  /*2d4c0*/  ISETP.GE.AND P2, PT, R3, RZ, PT ;  /* 0x000000ff0300720c */ /* 0x000fe20003f46270 */
[----:B------:R-:W-:-:S04]  /*2d4d0*/  IMAD.HI.U32 R2, R2, R7, RZ ;  /* 0x0000000702027227 */ /* 0x000fc800078e00ff */
        /* <DEDUP_REMOVED lines=13> */
[----:B------:R1:W-:Y:S04]  /*2d5b0*/  STL [R1+0x8], R4 ;  /* 0x0000080401007387 */ /* 0x0003e80000100800 */
[----:B------:R1:W-:Y:S01]  /*2d5c0*/  STL [R1+0x4], R2 ;  /* 0x0000040201007387 */ /* 0x0003e20000100800 */
[----:B------:R-:W-:Y:S05]  /*2d5d0*/  BRA `(.L_x_6876) ;  /* 0x0000000000107947 */ /* 0x000fea0003800000 */
.L_x_6871:
[----:B------:R-:W-:Y:S01]  /*2d5e0*/  IMAD.U32 R2, RZ, RZ, UR6 ;  /* 0x00000006ff027e24 */ /* 0x000fe2000f8e00ff */
[----:B------:R0:W-:Y:S04]  /*2d5f0*/  STL [R1+0x4], RZ ;  /* 0x000004ff01007387 */ /* 0x0001e80000100800 */
[----:B------:R0:W-:Y:S04]  /*2d600*/  STL [R1+0x8], RZ ;  /* 0x000008ff01007387 */ /* 0x0001e80000100800 */
[----:B------:R0:W-:Y:S02]  /*2d610*/  STL [R1], R2 ;  /* 0x0000000201007387 */ /* 0x0001e40000100800 */
.L_x_6876:
[----:B-1----:R-:W2:Y:S04]  /*2d620*/  LDL R4, [R1] ;  /* 0x0000000001047983 */ /* 0x002ea80000100800 */
[----:B------:R-:W2:Y:S04]  /*2d630*/  LDL R5, [R1+0x4] ;  /* 0x0000040001057983 */ /* 0x000ea80000100800 */
[----:B------:R-:W2:Y:S04]  /*2d640*/  LDL R6, [R1+0x8] ;  /* 0x0000080001067983 */ /* 0x000ea80000100800 */
[----:B------:R-:W2:Y:S01]  /*2d650*/  LDL R7, [R1+0xc] ;  /* 0x00000c0001077983 */ /* 0x000ea20000100800 */
[----:B------:R-:W-:-:S13]  /*2d660*/  ISETP.NE.AND P0, PT, R0, RZ, PT ;  /* 0x000000ff0000720c */ /* 0x000fda0003f05270 */
[----:B------:R-:W1:Y:S01]  /*2d670*/  @!P0 S2R R3, SR_CgaCtaId ;  /* 0x0000000000038919 */ /* 0x000e620000008800 */
[----:B------:R-:W-:-:S04]  /*2d680*/  @!P0 MOV R0, 0x400 ;  /* 0x0000040000008802 */ /* 0x000fc80000000f00 */
[----:B-1----:R-:W-:-:S05]  /*2d690*/  @!P0 LEA R0, R3, R0, 0x18 ;  /* 0x0000000003008211 */ /* 0x002fca00078ec0ff */
[----:B--2---:R1:W-:Y:S01]  /*2d6a0*/  @!P0 STS.128 [R0+0x2e8d0], R4 ;  /* 0x02e8d00400008388 */ /* 0x0043e20000000c00 */
[----:B------:R-:W-:Y:S06]  /*2d6b0*/  BAR.ARV 0x5, 0x180 ;  /* 0x0146000000007b1d */ /* 0x000fec0000002000 */
.L_x_6869:
[----:B-1----:R-:W2:Y:S01]  /*2d6c0*/  LDL R0, [R1+0xc] ;  /* 0x00000c0001007983 */ /* 0x002ea20000100800 */
[----:B------:R-:W-:-:S03]  /*2d6d0*/  ULDC UR4, c[0x0][0xc14] ;  /* 0x0003050000047ab9 */ /* 0x000fc60000000800 */
[----:B------:R1:W-:Y:S01]  /*2d6e0*/  STL [R1+0x10], RZ ;  /* 0x000010ff01007387 */ /* 0x0003e20000100800 */
[----:B--2---:R-:W-:Y:S01]  /*2d6f0*/  ISETP.GE.AND P0, PT, R0, UR4, PT ;  /* 0x0000000400007c0c */ /* 0x004fe2000bf06270 */
[----:B------:R-:W-:-:S05]  /*2d700*/  IMAD.MOV.U32 R0, RZ, RZ, 0x1 ;  /* 0x00000001ff007424 */ /* 0x000fca00078e00ff */
[----:B------:R1:W-:Y:S04]  /*2d710*/  STL [R1+0x18], R0 ;  /* 0x0000180001007387 */ /* 0x0003e80000100800 */
[----:B------:R1:W-:Y:S03]  /*2d720*/  STL [R1+0x38], RZ ;  /* 0x000038ff01007387 */ /* 0x0003e60000100800 */
[----:B------:R-:W-:Y:S05]  /*2d730*/  @P0 BRA `(.L_x_6877) ;  /* 0x0000006000180947 */ /* 0x000fea0003800000 */
[----:B0-----:R-:W2:Y:S01]  /*2d740*/  LDL R2, [R1+0x98] ;  /* 0x0000980001027983 */ /* 0x001ea20000100800 */
[----:B-1----:R-:W0:Y:S01]  /*2d750*/  S2R R0, SR_TID.X ;  /* 0x0000000000007919 */ /* 0x002e220000002100 */
[----:B------:R-:W1:Y:S01]  /*2d760*/  S2R R4, SR_TID.X ;  /* 0x0000000000047919 */ /* 0x000e620000002100 */
[----:B0-----:R-:W-:-:S05]  /*2d770*/  LOP3.LUT R0, R0, 0x7f, RZ, 0xc0, !PT ;  /* 0x0000007f00007812 */ /* 0x001fca00078ec0ff */
[----:B------:R-:W-:Y:S02]  /*2d780*/  IMAD.SHL.U32 R0, R0, 0x10, RZ ;  /* 0x0000001000007824 */ /* 0x000fe400078e00ff */
[----:B-1----:R-:W-:-:S03]  /*2d790*/  IMAD.SHL.U32 R19, R4, 0x80, RZ ;  /* 0x0000008004137824 */ /* 0x002fc600078e00ff */
[----:B------:R-:W-:Y:S02]  /*2d7a0*/  LOP3.LUT R3, R0, 0x600, RZ, 0xc0, !PT ;  /* 0x0000060000037812 */ /* 0x000fe400078ec0ff */
[----:B------:R-:W-:Y:S02]  /*2d7b0*/  LOP3.LUT R0, R19, 0x380, RZ, 0xc0, !PT ;  /* 0x0000038013007812 */ /* 0x000fe400078ec0ff */
[----:B------:R-:W-:Y:S01]  /*2d7c0*/  LOP3.LUT P0, RZ, R4, 0x4, RZ, 0xc0, !PT ;  /* 0x0000000404ff7812 */ /* 0x000fe2000780c0ff */
[----:B------:R-:W-:Y:S01]  /*2d7d0*/  STL [R1+0x38], RZ ;  /* 0x000038ff01007387 */ /* 0x000fe20000100800 */
[----:B------:R-:W-:Y:S01]  /*2d7e0*/  BSSY B7, `(.L_x_6877) ;  /* 0x00005fb000077945 */ /* 0x000fe20003800000 */
[----:B------:R-:W-:Y:S01]  /*2d7f0*/  ULDC.64 UR36, c[0x0][0x198] ;  /* 0x0000660000247ab9 */ /* 0x000fe20000000a00 */
[----:B------:R-:W-:Y:S01]  /*2d800*/  ULDC UR40, c[0x0][0xc] ;  /* 0x0000030000287ab9 */ /* 0x000fe20000000800 */
[----:B--2---:R-:W-:Y:S01]  /*2d810*/  R2UR UR4, R2 ;  /* 0x00000000020472ca */ /* 0x004fe200000e0000 */
[----:B------:R-:W-:-:S05]  /*2d820*/  IMAD.SHL.U32 R2, R4, 0x20, RZ ;  /* 0x0000002004027824 */ /* 0x000fca00078e00ff */
[----:B------:R-:W-:Y:S02]  /*2d830*/  LOP3.LUT R5, R3, 0x60, R2, 0xf8, !PT ;  /* 0x0000006003057812 */ /* 0x000fe400078ef802 */
[----:B------:R-:W-:-:S04]  /*2d840*/  SHF.R.U32.HI R3, RZ, 0x1, R4 ;  /* 0x00000001ff037819 */ /* 0x000fc80000011604 */
[----:B------:R-:W-:Y:S01]  /*2d850*/  LOP3.LUT R0, R0, 0x30, R3, 0xf8, !PT ;  /* 0x0000003000007812 */ /* 0x000fe200078ef803 */
[----:B------:R-:W-:Y:S01]  /*2d860*/  IMAD.SHL.U32 R3, R4, 0x10, RZ ;  /* 0x0000001004037824 */ /* 0x000fe200078e00ff */
[----:B------:R-:W-:-:S04]  /*2d870*/  LOP3.LUT R5, R5, 0x100, R2, 0xf8, !PT ;  /* 0x0000010005057812 */ /* 0x000fc800078ef802 */
[----:B------:R-:W-:Y:S02]  /*2d880*/  LOP3.LUT R0, R0, 0x70, R3, 0x78, !PT ;  /* 0x0000007000007812 */ /* 0x000fe400078e7803 */
[----:B------:R-:W-:Y:S02]  /*2d890*/  LOP3.LUT R2, R2, 0x80, RZ, 0xc0, !PT ;  /* 0x0000008002027812 */ /* 0x000fe400078ec0ff */
[----:B------:R-:W-:Y:S01]  /*2d8a0*/  LOP3.LUT R19, R0, 0xc00, R19, 0xf8, !PT ;  /* 0x00000c0000137812 */ /* 0x000fe200078ef813 */
[----:B------:R-:W-:Y:S01]  /*2d8b0*/  IMAD.SHL.U32 R3, R4, 0x4, RZ ;  /* 0x0000000404037824 */ /* 0x000fe200078e00ff */
[----:B------:R-:W-:Y:S01]  /*2d8c0*/  LOP3.LUT R2, R2, 0x10, R4, 0xf8, !PT ;  /* 0x0000001002027812 */ /* 0x000fe200078ef804 */
[----:B------:R-:W-:Y:S02]  /*2d8d0*/  IMAD.MOV.U32 R0, RZ, RZ, 0x1 ;  /* 0x00000001ff007424 */ /* 0x000fe400078e00ff */
[C---:B------:R-:W-:Y:S02]  /*2d8e0*/  VIADD R4, R19.reuse, 0x40 ;  /* 0x0000004013047836 */ /* 0x040fe40000000000 */
[----:B------:R-:W-:Y:S01]  /*2d8f0*/  @P0 VIADD R4, R19, 0xffffffc0 ;  /* 0xffffffc013040836 */ /* 0x000fe20000000000 */
[----:B------:R-:W-:-:S04]  /*2d900*/  LOP3.LUT R2, R2, 0x10, R3, 0x78, !PT ;  /* 0x0000001002027812 */ /* 0x000fc800078e7803 */
[----:B------:R-:W-:Y:S01]  /*2d910*/  STL [R1+0x30], R4 ;  /* 0x0000300401007387 */ /* 0x000fe20000100800 */
[----:B------:R-:W-:-:S03]  /*2d920*/  LOP3.LUT R17, R5, R2, RZ, 0xfc, !PT ;  /* 0x0000000205117212 */ /* 0x000fc600078efcff */
[----:B------:R-:W-:Y:S01]  /*2d930*/  STL [R1+0x20], R0 ;  /* 0x0000200001007387 */ /* 0x000fe20000100800 */
[----:B------:R-:W-:-:S03]  /*2d940*/  LOP3.LUT R3, R17, 0x1800, RZ, 0xfc, !PT ;  /* 0x0000180011037812 */ /* 0x000fc600078efcff */
[----:B------:R-:W-:Y:S01]  /*2d950*/  STL [R1+0x14], RZ ;  /* 0x000014ff01007387 */ /* 0x000fe20000100800 */
[----:B------:R-:W-:-:S03]  /*2d960*/  LOP3.LUT R2, R17, 0x2800, RZ, 0xfc, !PT ;  /* 0x0000280011027812 */ /* 0x000fc600078efcff */
[----:B------:R-:W-:Y:S01]  /*2d970*/  STL [R1+0x10], RZ ;  /* 0x000010ff01007387 */ /* 0x000fe20000100800 */
[----:B------:R-:W-:-:S03]  /*2d980*/  LOP3.LUT R3, R17, 0x4800, RZ, 0xfc, !PT ;  /* 0x0000480011037812 */ /* 0x000fc600078efcff */
[----:B------:R0:W-:Y:S01]  /*2d990*/  STL [R1+0x18], R0 ;  /* 0x0000180001007387 */ /* 0x0001e20000100800 */
[C---:B------:R-:W-:Y:S01]  /*2d9a0*/  LOP3.LUT R2, R17.reuse, 0x5800, RZ, 0xfc, !PT ;  /* 0x0000580011027812 */ /* 0x040fe200078efcff */
[----:B------:R-:W-:Y:S02]  /*2d9b0*/  ULOP3.LUT UR38, UR4, 0x1, URZ, 0xfc, !UPT ;  /* 0x0000000104267892 */ /* 0x000fe4000f8efc3f */
[----:B------:R-:W-:Y:S01]  /*2d9c0*/  ULOP3.LUT UR39, UR4, 0x2, URZ, 0xfc, !UPT ;  /* 0x0000000204277892 */ /* 0x000fe2000f8efc3f */
[C---:B0-----:R-:W-:Y:S02]  /*2d9d0*/  LOP3.LUT R0, R17.reuse, 0x3800, RZ, 0xfc, !PT ;  /* 0x0000380011007812 */ /* 0x041fe400078efcff */
[----:B------:R-:W-:-:S09]  /*2d9e0*/  LOP3.LUT R0, R17, 0x6800, RZ, 0xfc, !PT ;  /* 0x0000680011007812 */ /* 0x000fd200078efcff */
.L_x_6990:
[----:B--2---:R-:W2:Y:S01]  /*2d9f0*/  LDL R14, [R1+0xc] ;  /* 0x00000c00010e7983 */ /* 0x004ea20000100800 */
[----:B------:R-:W-:Y:S05]  /*2da00*/  YIELD ;  /* 0x0000000000007946 */ /* 0x000fea0003800000 */
[----:B------:R-:W-:Y:S01]  /*2da10*/  ULDC.64 UR4, c[0x0][0xa28] ;  /* 0x00028a0000047ab9 */ /* 0x000fe20000000a00 */
[----:B------:R-:W-:Y:S01]  /*2da20*/  IMAD.MOV.U32 R0, RZ, RZ, RZ ;  /* 0x000000ffff007224 */ /* 0x000fe200078e00ff */
[----:B------:R-:W-:Y:S01]  /*2da30*/  ISETP.NE.U32.AND P0, PT, RZ, UR4, PT ;  /* 0x00000004ff007c0c */ /* 0x000fe2000bf05070 */
[----:B------:R-:W0:Y:S01]  /*2da40*/  LDC.64 R10, c[0x0][0xa00] ;  /* 0x00028000ff0a7b82 */ /* 0x000e220000000a00 */
[----:B------:R-:W-:Y:S01]  /*2da50*/  ULDC.64 UR10, c[0x0][0x208] ;  /* 0x00008200000a7ab9 */ /* 0x000fe20000000a00 */
[----:B------:R-:W-:Y:S01]  /*2da60*/  IMAD.MOV.U32 R6, RZ, RZ, RZ ;  /* 0x000000ffff067224 */ /* 0x000fe200078e00ff */
[----:B------:R-:W-:Y:S01]  /*2da70*/  ISETP.NE.AND.EX P0, PT, RZ, UR5, PT, P0 ;  /* 0x00000005ff007c0c */ /* 0x000fe2000bf05300 */
[----:B------:R-:W-:Y:S01]  /*2da80*/  ULDC.64 UR4, c[0x0][0xa18] ;  /* 0x0002860000047ab9 */ /* 0x000fe20000000a00 */
[----:B------:R-:W-:Y:S01]  /*2da90*/  ULDC.64 UR6, c[0x0][0xa08] ;  /* 0x0002820000067ab9 */ /* 0x000fe20000000a00 */
[----:B------:R-:W-:-:S02]  /*2daa0*/  ULDC.64 UR8, c[0x0][0xa10] ;  /* 0x0002840000087ab9 */ /* 0x000fc40000000a00 */
[----:B------:R-:W1:Y:S08]  /*2dab0*/  LDC.64 R4, c[0x0][0xa08] ;  /* 0x00028200ff047b82 */ /* 0x000e700000000a00 */
[----:B------:R-:W2:Y:S02]  /*2dac0*/  @P0 LDC.64 R2, c[0x0][0xa28] ;  /* 0x00028a00ff020b82 */ /* 0x000ea40000000a00 */
[----:B--2---:R-:W-:-:S05]  /*2dad0*/  @P0 IMAD.WIDE R2, R14, 0x4, R2 ;  /* 0x000000040e020825 */ /* 0x004fca00078e0202 */
[----:B------:R2:W5:Y:S01]  /*2dae0*/  @P0 LDG.E R0, desc[UR10][R2.64] ;  /* 0x0000000a02000981 */ /* 0x000562000c1e1900 */
[----:B------:R-:W-:Y:S01]  /*2daf0*/  ISETP.NE.U32.AND P0, PT, RZ, UR4, PT ;  /* 0x00000004ff007c0c */ /* 0x000fe2000bf05070 */
[----:B0-----:R-:W-:Y:S01]  /*2db00*/  IMAD.WIDE R10, R14, 0x4, R10 ;  /* 0x000000040e0a7825 */ /* 0x001fe200078e020a */
[----:B------:R-:W-:Y:S02]  /*2db10*/  ISETP.NE.U32.AND P2, PT, RZ, UR6, PT ;  /* 0x00000006ff007c0c */ /* 0x000fe4000bf45070 */
[----:B------:R-:W-:Y:S01]  /*2db20*/  ISETP.NE.AND.EX P0, PT, RZ, UR5, PT, P0 ;  /* 0x00000005ff007c0c */ /* 0x000fe2000bf05300 */
[----:B------:R-:W-:Y:S01]  /*2db30*/  ULDC.64 UR4, c[0x0][0xa00] ;  /* 0x0002800000047ab9 */ /* 0x000fe20000000a00 */
[----:B------:R-:W-:Y:S01]  /*2db40*/  ISETP.NE.U32.AND P4, PT, RZ, UR8, PT ;  /* 0x00000008ff007c0c */ /* 0x000fe2000bf85070 */
[----:B------:R-:W-:Y:S01]  /*2db50*/  IMAD.MOV.U32 R8, RZ, RZ, RZ ;  /* 0x000000ffff087224 */ /* 0x000fe200078e00ff */
[----:B------:R-:W-:Y:S01]  /*2db60*/  ISETP.NE.U32.AND P1, PT, RZ, UR4, PT ;  /* 0x00000004ff007c0c */ /* 0x000fe2000bf25070 */
[----:B--2---:R-:W0:Y:S01]  /*2db70*/  LDC.64 R2, c[0x0][0xa10] ;  /* 0x00028400ff027b82 */ /* 0x004e220000000a00 */
[----:B------:R-:W-:-:S02]  /*2db80*/  IMAD.MOV.U32 R18, RZ, RZ, RZ ;  /* 0x000000ffff127224 */ /* 0x000fc400078e00ff */
[----:B------:R-:W-:Y:S01]  /*2db90*/  ISETP.NE.AND.EX P3, PT, RZ, UR5, PT, P1 ;  /* 0x00000005ff007c0c */ /* 0x000fe2000bf65310 */
[----:B-1----:R-:W-:-:S04]  /*2dba0*/  IMAD.WIDE R4, R14, 0x4, R4 ;  /* 0x000000040e047825 */ /* 0x002fc800078e0204 */
[----:B------:R-:W1:Y:S01]  /*2dbb0*/  @P0 LDC.64 R12, c[0x0][0xa18] ;  /* 0x00028600ff0c0b82 */ /* 0x000e620000000a00 */
[----:B------:R-:W-:Y:S01]  /*2dbc0*/  ULDC UR4, c[0x0][0x288] ;  /* 0x0000a20000047ab9 */ /* 0x000fe20000000800 */
[----:B------:R-:W-:Y:S02]  /*2dbd0*/  ISETP.NE.AND.EX P1, PT, RZ, UR7, PT, P2 ;  /* 0x00000007ff007c0c */ /* 0x000fe4000bf25320 */
[----:B------:R-:W-:-:S04]  /*2dbe0*/  ISETP.NE.AND.EX P2, PT, RZ, UR9, PT, P4 ;  /* 0x00000009ff007c0c */ /* 0x000fc8000bf45340 */
[----:B------:R-:W2:Y:S07]  /*2dbf0*/  @P3 LDG.E R6, desc[UR10][R10.64] ;  /* 0x0000000a0a063981 */ /* 0x000eae000c1e1900 */
[----:B------:R3:W5:Y:S01]  /*2dc00*/  @P1 LDG.E R8, desc[UR10][R4.64] ;  /* 0x0000000a04081981 */ /* 0x000762000c1e1900 */
[----:B0-----:R-:W-:-:S05]  /*2dc10*/  IMAD.WIDE R2, R14, 0x4, R2 ;  /* 0x000000040e027825 */ /* 0x001fca00078e0202 */
[----:B------:R3:W5:Y:S01]  /*2dc20*/  @P2 LDG.E R18, desc[UR10][R2.64] ;  /* 0x0000000a02122981 */ /* 0x000762000c1e1900 */
[----:B-1----:R-:W-:-:S03]  /*2dc30*/  @P0 IMAD.WIDE R12, R14, 0x4, R12 ;  /* 0x000000040e0c0825 */ /* 0x002fc600078e020c */
[----:B--2---:R0:W-:Y:S02]  /*2dc40*/  STL [R1+0x24], R6 ;  /* 0x0000240601007387 */ /* 0x0041e40000100800 */
[----:B0-----:R-:W-:Y:S01]  /*2dc50*/  IMAD.U32 R6, RZ, RZ, UR4 ;  /* 0x00000004ff067e24 */ /* 0x001fe2000f8e00ff */
[----:B------:R-:W-:Y:S02]  /*2dc60*/  ULDC.64 UR4, c[0x0][0x3f8] ;  /* 0x0000fe0000047ab9 */ /* 0x000fe40000000a00 */
[----:B------:R-:W-:-:S03]  /*2dc70*/  UISETP.NE.U32.AND UP0, UPT, UR4, URZ, UPT ;  /* 0x0000003f0400728c */ /* 0x000fc6000bf05070 */
[----:B------:R-:W-:Y:S01]  /*2dc80*/  ULDC UR4, c[0x0][0x404] ;  /* 0x0001010000047ab9 */ /* 0x000fe20000000800 */
[----:B------:R-:W-:Y:S01]  /*2dc90*/  UISETP.NE.AND.EX UP0, UPT, UR5, URZ, UPT, UP0 ;  /* 0x0000003f0500728c */ /* 0x000fe2000bf05300 */
[----:B------:R3:W5:Y:S02]  /*2dca0*/  @P0 LDG.E R6, desc[UR10][R12.64] ;  /* 0x0000000a0c060981 */ /* 0x000764000c1e1900 */
[----:B------:R-:W-:Y:S01]  /*2dcb0*/  ULDC UR5, c[0x0][0x2e0] ;  /* 0x0000b80000057ab9 */ /* 0x000fe20000000800 */
[----:B------:R-:W-:-:S04]  /*2dcc0*/  USEL UR4, UR4, 0x1, UP0 ;  /* 0x0000000104047887 */ /* 0x000fc80008000000 */
[----:B------:R-:W-:-:S03]  /*2dcd0*/  UIMAD UR4, UR4, UR5, URZ ;  /* 0x00000005040472a4 */ /* 0x000fc6000f8e023f */
[----:B------:R-:W-:Y:S02]  /*2dce0*/  ULDC UR5, c[0x0][0x338] ;  /* 0x0000ce0000057ab9 */ /* 0x000fe40000000800 */
[----:B------:R-:W-:Y:S02]  /*2dcf0*/  IMAD.U32 R9, RZ, RZ, UR5 ;  /* 0x00000005ff097e24 */ /* 0x000fe4000f8e00ff */
[----:B------:R-:W-:Y:S01]  /*2dd00*/  IMAD.U32 R7, RZ, RZ, UR4 ;  /* 0x00000004ff077e24 */ /* 0x000fe2000f8e00ff */
[----:B---3--:R-:W-:Y:S06]  /*2dd10*/  @P0 BRA `(.L_x_6878) ;  /* 0x0000000000140947 */ /* 0x008fec0003800000 */
[----:B------:R-:W-:Y:S05]  /*2dd20*/  @!P3 BRA `(.L_x_6878) ;  /* 0x000000000010b947 */ /* 0x000fea0003800000 */
[----:B------:R-:W-:Y:S02]  /*2dd30*/  ULDC.64 UR4, c[0x0][0x208] ;  /* 0x0000820000047ab9 */ /* 0x000fe40000000a00 */
[----:B------:R-:W2:Y:S04]  /*2dd40*/  LDG.E R12, desc[UR4][R10.64] ;  /* 0x000000040a0c7981 */ /* 0x000ea8000c1e1900 */
[----:B-----5:R-:W2:Y:S02]  /*2dd50*/  LDG.E R6, desc[UR4][R10.64+0x4] ;  /* 0x000004040a067981 */ /* 0x020ea4000c1e1900 */
[----:B--2---:R-:W-:-:S07]  /*2dd60*/  IMAD.IADD R6, R6, 0x1, -R12 ;  /* 0x0000000106067824 */ /* 0x004fce00078e0a0c */
.L_x_6878:
[----:B-----5:R-:W-:Y:S01]  /*2dd70*/  IMAD.IADD R8, R8, 0x1, R0 ;  /* 0x0000000108087824 */ /* 0x020fe200078e0200 */
[----:B------:R-:W-:Y:S02]  /*2dd80*/  ULDC.64 UR4, c[0x0][0xa20] ;  /* 0x0002880000047ab9 */ /* 0x000fe40000000a00 */
[----:B------:R-:W-:Y:S02]  /*2dd90*/  ISETP.NE.U32.AND P0, PT, RZ, UR4, PT ;  /* 0x00000004ff007c0c */ /* 0x000fe4000bf05070 */
[----:B------:R0:W-:Y:S02]  /*2dda0*/  STL [R1+0x2c], R8 ;  /* 0x00002c0801007387 */ /* 0x0001e40000100800 */
[----:B------:R-:W-:-:S13]  /*2ddb0*/  ISETP.NE.AND.EX P0, PT, RZ, UR5, PT, P0 ;  /* 0x00000005ff007c0c */ /* 0x000fda000bf05300 */
[----:B0-----:R-:W-:Y:S05]  /*2ddc0*/  @!P0 BRA `(.L_x_6879) ;  /* 0x0000000000148947 */ /* 0x001fea0003800000 */
[----:B------:R-:W0:Y:S01]  /*2ddd0*/  LDC.64 R4, c[0x0][0xa20] ;  /* 0x00028800ff047b82 */ /* 0x000e220000000a00 */
[----:B------:R-:W-:Y:S01]  /*2dde0*/  ULDC.64 UR4, c[0x0][0x208] ;  /* 0x0000820000047ab9 */ /* 0x000fe20000000a00 */
[----:B0-----:R-:W-:-:S05]  /*2ddf0*/  IMAD.WIDE R4, R14, 0x4, R4 ;  /* 0x000000040e047825 */ /* 0x001fca00078e0204 */
[----:B------:R0:W5:Y:S01]  /*2de00*/  LDG.E R7, desc[UR4][R4.64] ;  /* 0x0000000404077981 */ /* 0x000162000c1e1900 */
[----:B------:R-:W-:Y:S05]  /*2de10*/  BRA `(.L_x_6880) ;  /* 0x0000000000147947 */ /* 0x000fea0003800000 */
.L_x_6879:
[----:B------:R-:W-:Y:S05]  /*2de20*/  @!P1 BRA `(.L_x_6880) ;  /* 0x0000000000109947 */ /* 0x000fea0003800000 */
[----:B------:R-:W-:Y:S02]  /*2de30*/  ULDC.64 UR4, c[0x0][0x208] ;  /* 0x0000820000047ab9 */ /* 0x000fe40000000a00 */
[----:B------:R-:W2:Y:S04]  /*2de40*/  LDG.E R7, desc[UR4][R4.64] ;  /* 0x0000000404077981 */ /* 0x000ea8000c1e1900 */
[----:B------:R-:W2:Y:S02]  /*2de50*/  LDG.E R4, desc[UR4][R4.64+0x4] ;  /* 0x0000040404047981 */ /* 0x000ea4000c1e1900 */
[----:B--2---:R-:W-:-:S07]  /*2de60*/  IMAD.IADD R7, R4, 0x1, -R7 ;  /* 0x0000000104077824 */ /* 0x004fce00078e0a07 */
.L_x_6880:
[----:B------:R-:W-:Y:S01]  /*2de70*/  ULDC.64 UR4, c[0x0][0x208] ;  /* 0x0000820000047ab9 */ /* 0x000fe20000000a00 */
[----:B------:R-:W2:Y:S04]  /*2de80*/  LDL R11, [R1+0x4] ;  /* 0x00000400010b7983 */ /* 0x000ea80000100800 */
[----:B0-----:R-:W3:Y:S04]  /*2de90*/  @P2 LDG.E R4, desc[UR4][R2.64] ;  /* 0x0000000402042981 */ /* 0x001ee8000c1e1900 */
[----:B------:R-:W3:Y:S01]  /*2dea0*/  @P2 LDG.E R2, desc[UR4][R2.64+0x4] ;  /* 0x0000040402022981 */ /* 0x000ee2000c1e1900 */
[----:B-----5:R-:W-:Y:S01]  /*2deb0*/  IMAD.IADD R8, R7, 0x1, -R0 ;  /* 0x0000000107087824 */ /* 0x020fe200078e0a00 */
[----:B--2---:R-:W-:Y:S01]  /*2dec0*/  LEA R21, R11, 0x80, 0x7 ;  /* 0x000000800b157811 */ /* 0x004fe200078e38ff */
[----:B---3--:R-:W-:-:S02]  /*2ded0*/  @P2 IMAD.IADD R9, R2, 0x1, -R4 ;  /* 0x0000000102092824 */ /* 0x008fc400078e0a04 */
[----:B------:R-:W-:Y:S02]  /*2dee0*/  IMAD.MOV.U32 R2, RZ, RZ, RZ ;  /* 0x000000ffff027224 */ /* 0x000fe400078e00ff */
[----:B------:R-:W-:-:S04]  /*2def0*/  IMAD.IADD R20, R8, 0x1, R9 ;  /* 0x0000000108147824 */ /* 0x000fc800078e0209 */
[C---:B------:R-:W-:Y:S01]  /*2df00*/  VIADD R3, R20.reuse, 0xdf ;  /* 0x000000df14037836 */ /* 0x040fe20000000000 */
[----:B------:R-:W-:-:S03]  /*2df10*/  IADD3 R21, R20, R21, -R6 ;  /* 0x0000001514157210 */ /* 0x000fc60007ffe806 */
[----:B------:R-:W-:-:S05]  /*2df20*/  IMAD.HI R2, R3, -0x6db6db6d, R2 ;  /* 0x9249249303027827 */ /* 0x000fca00078e0202 */
[----:B------:R-:W-:-:S04]  /*2df30*/  SHF.R.U32.HI R0, RZ, 0x1f, R2 ;  /* 0x0000001fff007819 */ /* 0x000fc80000011602 */
[----:B------:R-:W-:Y:S02]  /*2df40*/  LEA.HI.SX32 R10, R2, R0, 0x19 ;  /* 0x00000000020a7211 */ /* 0x000fe400078fcaff */
[----:B------:R-:W0:Y:S03]  /*2df50*/  LDC.64 R2, c[0x0][0x9e0] ;  /* 0x00027800ff027b82 */ /* 0x000e260000000a00 */
[----:B------:R1:W-:Y:S01]  /*2df60*/  STL [R1+0x1c], R10 ;  /* 0x00001c0a01007387 */ /* 0x0003e20000100800 */
[----:B0-----:R-:W-:Y:S01]  /*2df70*/  ISETP.GE.AND P1, PT, R3, 0x1, PT ;  /* 0x000000010300780c */ /* 0x001fe20003f26270 */
[----:B------:R-:W-:-:S12]  /*2df80*/  IMAD.IADD R7, R21, 0x1, R2 ;  /* 0x0000000115077824 */ /* 0x000fd800078e0202 */
        /* <DEDUP_REMOVED lines=12> */
.L_x_6883:
[----:B------:R-:W-:-:S13]  /*2e050*/  ISETP.NE.AND P0, PT, R3, 0x1, PT ;  /* 0x000000010300780c */ /* 0x000fda0003f05270 */
[----:B------:R-:W0:Y:S02]  /*2e060*/  @P0 LDC.64 R4, c[0x0][0x9e8] ;  /* 0x00027a00ff040b82 */ /* 0x000e240000000a00 */
[----:B0-----:R-:W-:-:S05]  /*2e070*/  @P0 IMAD.HI.U32 R4, R0, R4, RZ ;  /* 0x0000000400040227 */ /* 0x001fca00078e00ff */
[----:B------:R-:W-:-:S07]  /*2e080*/  @P0 SHF.R.U32.HI R0, RZ, R5, R4 ;  /* 0x00000005ff000219 */ /* 0x000fce0000011604 */
.L_x_6884:
[----:B------:R-:W-:Y:S05]  /*2e090*/  BSYNC B0 ;  /* 0x0000000000007941 */ /* 0x000fea0003800000 */
.L_x_6882:
[----:B------:R-:W-:-:S05]  /*2e0a0*/  IMAD R0, R0, R3, R3 ;  /* 0x0000000300007224 */ /* 0x000fca00078e0203 */
[----:B------:R-:W-:-:S07]  /*2e0b0*/  VIMNMX R7, R7, R0, PT ;  /* 0x0000000007077248 */ /* 0x000fce0003fe0100 */
.L_x_6881:
        /* <DEDUP_REMOVED lines=15> */
.L_x_6887:
[----:B------:R-:W-:Y:S01]  /*2e1b0*/  ISETP.NE.AND P0, PT, R3, 0x1, PT ;  /* 0x000000010300780c */ /* 0x000fe20003f05270 */
[----:B------:R-:W-:-:S12]  /*2e1c0*/  IMAD.MOV.U32 R2, RZ, RZ, R20 ;  /* 0x000000ffff027224 */ /* 0x000fd800078e0014 */
[----:B------:R-:W0:Y:S02]  /*2e1d0*/  @P0 LDC.64 R4, c[0x0][0x9e8] ;  /* 0x00027a00ff040b82 */ /* 0x000e240000000a00 */
[----:B0-----:R-:W-:-:S05]  /*2e1e0*/  @P0 IMAD.HI.U32 R4, R20, R4, RZ ;  /* 0x0000000414040227 */ /* 0x001fca00078e00ff */
[----:B------:R-:W-:-:S07]  /*2e1f0*/  @P0 SHF.R.U32.HI R2, RZ, R5, R4 ;  /* 0x00000005ff020219 */ /* 0x000fce0000011604 */
.L_x_6888:
[----:B------:R-:W-:Y:S05]  /*2e200*/  BSYNC B0 ;  /* 0x0000000000007941 */ /* 0x000fea0003800000 */
.L_x_6886:
[----:B------:R-:W-:-:S05]  /*2e210*/  IMAD R3, R2, R3, RZ ;  /* 0x0000000302037224 */ /* 0x000fca00078e02ff */
[----:B------:R-:W-:-:S07]  /*2e220*/  VIMNMX R0, R0, R3, !PT ;  /* 0x0000000300007248 */ /* 0x000fce0007fe0100 */
.L_x_6885:
[----:B------:R-:W-:Y:S01]  /*2e230*/  VIADD R3, R7, 0xdf ;  /* 0x000000df07037836 */ /* 0x000fe20000000000 */
[----:B------:R-:W-:Y:S01]  /*2e240*/  BSSY B0, `(.L_x_6889) ;  /* 0x00000f9000007945 */ /* 0x000fe20003800000 */
[----:B------:R-:W-:Y:S02]  /*2e250*/  IMAD.MOV.U32 R2, RZ, RZ, RZ ;  /* 0x000000ffff027224 */ /* 0x000fe400078e00ff */
[----:B------:R-:W-:Y:S02]  /*2e260*/  IMAD.MOV.U32 R4, RZ, RZ, RZ ;  /* 0x000000ffff047224 */ /* 0x000fe400078e00ff */
[----:B------:R-:W-:-:S04]  /*2e270*/  IMAD.HI R2, R3, -0x6db6db6d, R2 ;  /* 0x9249249303027827 */ /* 0x000fc800078e0202 */
[----:B------:R-:W-:Y:S01]  /*2e280*/  IMAD.MOV.U32 R5, RZ, RZ, R0 ;  /* 0x000000ffff057224 */ /* 0x000fe200078e0000 */
[----:B------:R-:W-:Y:S01]  /*2e290*/  SHF.R.U32.HI R3, RZ, 0x1f, R2 ;  /* 0x0000001fff037819 */ /* 0x000fe20000011602 */
[----:B------:R-:W-:-:S03]  /*2e2a0*/  IMAD.HI R0, R0, -0x6db6db6d, R4 ;  /* 0x9249249300007827 */ /* 0x000fc600078e0204 */
[----:B------:R-:W-:Y:S02]  /*2e2b0*/  LEA.HI.SX32 R3, R2, R3, 0x19 ;  /* 0x0000000302037211 */ /* 0x000fe400078fcaff */
[----:B------:R-:W-:Y:S02]  /*2e2c0*/  SHF.R.U32.HI R2, RZ, 0x1f, R0 ;  /* 0x0000001fff027819 */ /* 0x000fe40000011600 */
[----:B------:R-:W-:Y:S02]  /*2e2d0*/  VIMNMX R4, R10, R3, PT ;  /* 0x000000030a047248 */ /* 0x000fe40003fe0100 */
[----:B------:R-:W-:-:S03]  /*2e2e0*/  LEA.HI.SX32 R0, R0, R2, 0x19 ;  /* 0x0000000200007211 */ /* 0x000fc600078fcaff */
[----:B------:R-:W-:Y:S01]  /*2e2f0*/  IMAD R4, R4, 0xe0, -R8 ;  /* 0x000000e004047824 */ /* 0x000fe200078e0a08 */
[----:B------:R-:W-:-:S04]  /*2e300*/  VIMNMX R0, RZ, R0, !PT ;  /* 0x00000000ff007248 */ /* 0x000fc80007fe0100 */
[----:B------:R-:W-:Y:S01]  /*2e310*/  VIMNMX R4, R4, R9, PT ;  /* 0x0000000904047248 */ /* 0x000fe20003fe0100 */
[----:B------:R-:W-:-:S05]  /*2e320*/  IMAD R0, R0, 0xe0, -R8 ;  /* 0x000000e000007824 */ /* 0x000fca00078e0a08 */
[----:B------:R-:W-:-:S04]  /*2e330*/  VIMNMX R0, RZ, R0, !PT ;  /* 0x00000000ff007248 */ /* 0x000fc80007fe0100 */
[----:B------:R-:W-:Y:S02]  /*2e340*/  ISETP.GT.AND P0, PT, R4, R0, PT ;  /* 0x000000000400720c */ /* 0x000fe40003f04270 */
[----:B------:R-:W-:-:S05]  /*2e350*/  SHF.R.U32.HI R2, RZ, 0x5, R0 ;  /* 0x00000005ff027819 */ /* 0x000fca0000011600 */
[----:B------:R-:W-:-:S04]  /*2e360*/  IMAD.WIDE.U32 R2, R2, 0x24924925, RZ ;  /* 0x2492492502027825 */ /* 0x000fc800078e00ff */
        /* <DEDUP_REMOVED lines=24> */
.L_x_7097:
[----:B-1----:R-:W-:Y:S02]  /*2e4f0*/  ISETP.NE.AND P0, PT, R14, RZ, PT ;  /* 0x000000ff0e00720c */ /* 0x002fe40003f05270 */
[----:B------:R-:W-:-:S11]  /*2e500*/  PLOP3.LUT P6, PT, PT, PT, PT, 0x8, 0x0 ;  /* 0x000000000000781c */ /* 0x000fd60003fce170 */
[----:B------:R-:W-:Y:S05]  /*2e510*/  @P0 BRA `(.L_x_6892) ;  /* 0x00000000000c0947 */ /* 0x000fea0003800000 */
[----:B------:R-:W-:-:S03]  /*2e520*/  UMOV UR4, 0xffffffff ;  /* 0xffffffff00047882 */ /* 0x000fc60000000000 */
[----:B------:R-:W-:Y:S05]  /*2e530*/  BRA.DIV UR4, `(.L_x_6893) ;  /* 0x0000007604a07947 */ /* 0x000fea000b800000 */
[----:B------:R-:W-:-:S13]  /*2e540*/  ELECT P6, URZ, PT ;  /* 0x00000000003f782f */ /* 0x000fda00038c0000 */
.L_x_6892:
        /* <DEDUP_REMOVED lines=12> */
.L_x_7100:
[----:B------:R-:W-:Y:S05]  /*2e610*/  BSYNC B1 ;  /* 0x0000000000017941 */ /* 0x000fea0003800000 */
.L_x_6894:
        /* <DEDUP_REMOVED lines=12> */
.L_x_7101:
[----:B------:R-:W-:Y:S05]  /*2e6e0*/  BSYNC B2 ;  /* 0x0000000000027941 */ /* 0x000fea0003800000 */
.L_x_6898:
        /* <DEDUP_REMOVED lines=9> */
.L_x_6901:
[----:B------:R-:W-:Y:S05]  /*2e780*/  BSYNC B2 ;  /* 0x0000000000027941 */ /* 0x000fea0003800000 */
.L_x_6900:
        /* <DEDUP_REMOVED lines=10> */
[----:B--2---:R-:W-:-:S02]  /*2e830*/  IMAD R10, R5, 0x7000, R11 ;  /* 0x00007000050a7824 */ /* 0x004fc400078e020b */
[----:B------:R-:W-:Y:S02]  /*2e840*/  VIADD R5, R7, 0x2e890 ;  /* 0x0002e89007057836 */ /* 0x000fe40000000000 */
[----:B------:R-:W-:-:S07]  /*2e850*/  VIADD R6, R10, 0x20400 ;  /* 0x000204000a067836 */ /* 0x000fce0000000000 */
.L_x_6902:
        /* <DEDUP_REMOVED lines=13> */
.L_x_7102:
[----:B------:R-:W-:Y:S05]  /*2e930*/  BSYNC B2 ;  /* 0x0000000000027941 */ /* 0x000fea0003800000 */
.L_x_6903:
        /* <DEDUP_REMOVED lines=11> */
.L_x_6906:
[----:B------:R-:W-:Y:S05]  /*2e9f0*/  BSYNC B2 ;  /* 0x0000000000027941 */ /* 0x000fea0003800000 */
.L_x_6905:
        /* <DEDUP_REMOVED lines=8> */
.L_x_6907:
        /* <DEDUP_REMOVED lines=10> */
.L_x_6897:
[----:B------:R-:W-:Y:S05]  /*2eb20*/  BSYNC B1 ;  /* 0x0000000000017941 */ /* 0x000fea0003800000 */
.L_x_6896:
[----:B01----:R-:W2:Y:S04]  /*2eb30*/  LDL.LU R9, [R1+0x14] ;  /* 0x0000140001097983 */ /* 0x003ea80000300800 */
[----:B------:R-:W3:Y:S01]  /*2eb40*/  LDL.LU R7, [R1+0x20] ;  /* 0x0000200001077983 */ /* 0x000ee20000300800 */
[----:B------:R-:W-:Y:S01]  /*2eb50*/  VIADD R4, R8, 0xfffffffe ;  /* 0xfffffffe08047836 */ /* 0x000fe20000000000 */
[----:B------:R-:W-:-:S04]  /*2eb60*/  PLOP3.LUT P0, PT, PT, PT, PT, 0x8, 0x0 ;  /* 0x000000000000781c */ /* 0x000fc80003f0e170 */
[----:B------:R-:W-:Y:S01]  /*2eb70*/  ISETP.GE.AND P2, PT, R4, R3, PT ;  /* 0x000000030400720c */ /* 0x000fe20003f46270 */
[----:B--2---:R-:W-:-:S05]  /*2eb80*/  VIADD R5, R9, 0x1 ;  /* 0x0000000109057836 */ /* 0x004fca0000000000 */
[----:B------:R-:W-:-:S04]  /*2eb90*/  ISETP.NE.AND P1, PT, R5, 0x2, PT ;  /* 0x000000020500780c */ /* 0x000fc80003f25270 */
[----:B------:R-:W-:Y:S02]  /*2eba0*/  SEL R6, RZ, 0x1, P1 ;  /* 0x00000001ff067807 */ /* 0x000fe40000800000 */
[----:B------:R-:W-:Y:S02]  /*2ebb0*/  SEL R5, R5, RZ, P1 ;  /* 0x000000ff05057207 */ /* 0x000fe40000800000 */
[----:B---3--:R-:W-:-:S03]  /*2ebc0*/  LOP3.LUT R7, R7, R6, RZ, 0x3c, !PT ;  /* 0x0000000607077212 */ /* 0x008fc600078e3cff */
[----:B------:R0:W-:Y:S04]  /*2ebd0*/  STL [R1+0x14], R5 ;  /* 0x0000140501007387 */ /* 0x0001e80000100800 */
[----:B------:R0:W-:Y:S01]  /*2ebe0*/  STL [R1+0x20], R7 ;  /* 0x0000200701007387 */ /* 0x0001e20000100800 */
[----:B------:R-:W-:Y:S05]  /*2ebf0*/  @!P2 BRA `(.L_x_6890) ;  /* 0x000000040074a947 */ /* 0x000fea0003800000 */
.L_x_6920:
[----:B------:R-:W-:Y:S05]  /*2ec00*/  YIELD ;  /* 0x0000000000007946 */ /* 0x000fea0003800000 */
[----:B------:R-:W-:Y:S04]  /*2ec10*/  BSSY B1, `(.L_x_6908) ;  /* 0x000004f000017945 */ /* 0x000fe80003800000 */
[----:B-1----:R-:W-:Y:S05]  /*2ec20*/  @!P6 BRA `(.L_x_6909) ;  /* 0x000000040034e947 */ /* 0x002fea0003800000 */
[----:B0-----:R-:W2:Y:S04]  /*2ec30*/  LDL R5, [R1+0x14] ;  /* 0x0000140001057983 */ /* 0x001ea80000100800 */
        /* <DEDUP_REMOVED lines=9> */
.L_x_7103:
[----:B------:R-:W-:Y:S05]  /*2ecd0*/  BSYNC B2 ;  /* 0x0000000000027941 */ /* 0x000fea0003800000 */
.L_x_6910:
        /* <DEDUP_REMOVED lines=9> */
.L_x_6913:
[----:B------:R-:W-:Y:S05]  /*2ed70*/  BSYNC B2 ;  /* 0x0000000000027941 */ /* 0x000fea0003800000 */
.L_x_6912:
[----:B------:R-:W2:Y:S01]  /*2ed80*/  LDL R7, [R1+0x14] ;  /* 0x0000140001077983 */ /* 0x000ea20000100800 */
[----:B------:R-:W-:Y:S01]  /*2ed90*/  IMAD.MOV.U32 R12, RZ, RZ, RZ ;  /* 0x000000ffff0c7224 */ /* 0x000fe200078e00ff */
[----:B------:R-:W-:Y:S01]  /*2eda0*/  UIADD3 UR4, UP0, UR36, 0x570, URZ ;  /* 0x0000057024047890 */ /* 0x000fe2000ff1e03f */
[----:B------:R-:W-:Y:S01]  /*2edb0*/  PLOP3.LUT P1, PT, PT, PT, PT, 0x80, 0x0 ;  /* 0x000000000000781c */ /* 0x000fe20003f2f070 */
[----:B------:R-:W-:Y:S01]  /*2edc0*/  IMAD R8, R4, 0xe0, R18 ;  /* 0x000000e004087824 */ /* 0x000fe200078e0212 */
[----:B------:R-:W-:Y:S01]  /*2edd0*/  UMOV UR6, 0x0 ;  /* 0x0000000000067882 */ /* 0x000fe20000000000 */
[----:B------:R-:W-:Y:S01]  /*2ede0*/  R2UR UR10, R12 ;  /* 0x000000000c0a72ca */ /* 0x000fe200000e0000 */
[----:B------:R-:W-:Y:S01]  /*2edf0*/  VIADD R9, R5, 0x2e890 ;  /* 0x0002e89005097836 */ /* 0x000fe20000000000 */
[----:B------:R-:W-:Y:S01]  /*2ee00*/  UIADD3.X UR5, URZ, UR37, URZ, UP0, !UPT ;  /* 0x000000253f057290 */ /* 0x000fe200087fe43f */
[----:B------:R-:W-:Y:S01]  /*2ee10*/  UMOV UR7, 0x12f00000 ;  /* 0x12f0000000077882 */ /* 0x000fe20000000000 */
[----:B--2---:R-:W-:-:S04]  /*2ee20*/  IMAD R7, R7, 0x7000, R11 ;  /* 0x0000700007077824 */ /* 0x004fc800078e020b */
[----:B------:R-:W-:-:S07]  /*2ee30*/  VIADD R10, R7, 0x20400 ;  /* 0x00020400070a7836 */ /* 0x000fce0000000000 */
.L_x_6914:
        /* <DEDUP_REMOVED lines=13> */
.L_x_7104:
[----:B------:R-:W-:Y:S05]  /*2ef10*/  BSYNC B2 ;  /* 0x0000000000027941 */ /* 0x000fea0003800000 */
.L_x_6915:
        /* <DEDUP_REMOVED lines=11> */
.L_x_6918:
[----:B------:R-:W-:Y:S05]  /*2efd0*/  BSYNC B2 ;  /* 0x0000000000027941 */ /* 0x000fea0003800000 */
.L_x_6917:
        /* <DEDUP_REMOVED lines=8> */
.L_x_6919:
        /* <DEDUP_REMOVED lines=10> */
.L_x_6909:
[----:B------:R-:W-:Y:S05]  /*2f100*/  BSYNC B1 ;  /* 0x0000000000017941 */ /* 0x000fea0003800000 */
.L_x_6908:
[----:B------:R-:W0:Y:S04]  /*2f110*/  LDL.LU R6, [R1+0x14] ;  /* 0x0000140001067983 */ /* 0x000e280000300800 */
[----:B------:R-:W2:Y:S01]  /*2f120*/  LDL.LU R9, [R1+0x20] ;  /* 0x0000200001097983 */ /* 0x000ea20000300800 */
[C---:B------:R-:W-:Y:S01]  /*2f130*/  ISETP.GT.AND P2, PT, R4.reuse, R3, PT ;  /* 0x000000030400720c */ /* 0x040fe20003f44270 */
[----:B------:R-:W-:Y:S02]  /*2f140*/  VIADD R4, R4, 0xffffffff ;  /* 0xffffffff04047836 */ /* 0x000fe40000000000 */
[----:B0-----:R-:W-:-:S05]  /*2f150*/  VIADD R5, R6, 0x1 ;  /* 0x0000000106057836 */ /* 0x001fca0000000000 */
[----:B------:R-:W-:-:S04]  /*2f160*/  ISETP.NE.AND P1, PT, R5, 0x2, PT ;  /* 0x000000020500780c */ /* 0x000fc80003f25270 */
[----:B------:R-:W-:Y:S02]  /*2f170*/  SEL R6, RZ, 0x1, P1 ;  /* 0x00000001ff067807 */ /* 0x000fe40000800000 */
[----:B------:R-:W-:Y:S02]  /*2f180*/  SEL R5, R5, RZ, P1 ;  /* 0x000000ff05057207 */ /* 0x000fe40000800000 */
[----:B--2---:R-:W-:-:S05]  /*2f190*/  LOP3.LUT R9, R9, R6, RZ, 0x3c, !PT ;  /* 0x0000000609097212 */ /* 0x004fca00078e3cff */
[----:B------:R1:W-:Y:S04]  /*2f1a0*/  STL [R1+0x20], R9 ;  /* 0x0000200901007387 */ /* 0x0003e80000100800 */
[----:B------:R1:W-:Y:S01]  /*2f1b0*/  STL [R1+0x14], R5 ;  /* 0x0000140501007387 */ /* 0x0003e20000100800 */
[----:B------:R-:W-:Y:S05]  /*2f1c0*/  @P2 BRA `(.L_x_6920) ;  /* 0xfffffff8008c2947 */ /* 0x000fea000383ffff */
.L_x_6890:
[----:B------:R-:W-:Y:S05]  /*2f1d0*/  BSYNC B0 ;  /* 0x0000000000007941 */ /* 0x000fea0003800000 */
.L_x_6889:
[----:B------:R-:W2:Y:S01]  /*2f1e0*/  LDC.64 R2, c[0x0][0x9e0] ;  /* 0x00027800ff027b82 */ /* 0x000ea20000000a00 */
[----:B------:R-:W-:Y:S07]  /*2f1f0*/  @!P0 WARPSYNC.ALL ;  /* 0x0000000000008948 */ /* 0x000fee0003800000 */
[----:B------:R-:W-:Y:S01]  /*2f200*/  @!P0 BAR.SYNC.DEFER_BLOCKING 0xc, 0x180 ;  /* 0x0306000000008b1d */ /* 0x000fe20000010000 */
[----:B--2---:R-:W-:Y:S01]  /*2f210*/  ISETP.GE.AND P0, PT, R3, 0x1, PT ;  /* 0x000000010300780c */ /* 0x004fe20003f06270 */
        /* <DEDUP_REMOVED lines=13> */
.L_x_6923:
[----:B------:R-:W-:-:S13]  /*2f2f0*/  ISETP.NE.AND P1, PT, R3, 0x1, PT ;  /* 0x000000010300780c */ /* 0x000fda0003f25270 */
[----:B01----:R-:W0:Y:S02]  /*2f300*/  @P1 LDC.64 R4, c[0x0][0x9e8] ;  /* 0x00027a00ff041b82 */ /* 0x003e240000000a00 */
[----:B0-----:R-:W-:-:S05]  /*2f310*/  @P1 IMAD.HI.U32 R4, R0, R4, RZ ;  /* 0x0000000400041227 */ /* 0x001fca00078e00ff */
[----:B------:R-:W-:-:S07]  /*2f320*/  @P1 SHF.R.U32.HI R0, RZ, R5, R4 ;  /* 0x00000005ff001219 */ /* 0x000fce0000011604 */
.L_x_6924:
[----:B------:R-:W-:Y:S05]  /*2f330*/  BSYNC B0 ;  /* 0x0000000000007941 */ /* 0x000fea0003800000 */
.L_x_6922:
[----:B------:R-:W-:-:S05]  /*2f340*/  IMAD R0, R0, R3, R3 ;  /* 0x0000000300007224 */ /* 0x000fca00078e0203 */
[----:B------:R-:W-:-:S07]  /*2f350*/  VIMNMX R2, R2, R0, PT ;  /* 0x0000000002027248 */ /* 0x000fce0003fe0100 */
.L_x_6921:
[----:B------:R-:W2:Y:S01]  /*2f360*/  LDL.LU R0, [R1+0x1c] ;  /* 0x00001c0001007983 */ /* 0x000ea20000300800 */
[----:B01----:R-:W-:Y:S01]  /*2f370*/  VIADD R5, R2, 0xdf ;  /* 0x000000df02057836 */ /* 0x003fe20000000000 */
[----:B------:R-:W-:Y:S01]  /*2f380*/  ULDC UR4, c[0x0][0x9dc] ;  /* 0x0002770000047ab9 */ /* 0x000fe20000000800 */
[----:B------:R-:W-:-:S04]  /*2f390*/  IMAD.MOV.U32 R4, RZ, RZ, RZ ;  /* 0x000000ffff047224 */ /* 0x000fc800078e00ff */
[----:B------:R-:W-:-:S05]  /*2f3a0*/  IMAD.HI R4, R5, -0x6db6db6d, R4 ;  /* 0x9249249305047827 */ /* 0x000fca00078e0204 */
[----:B------:R-:W-:-:S04]  /*2f3b0*/  SHF.R.U32.HI R18, RZ, 0x1f, R4 ;  /* 0x0000001fff127819 */ /* 0x000fc80000011604 */
[----:B------:R-:W-:-:S04]  /*2f3c0*/  LEA.HI.SX32 R18, R4, R18, 0x19 ;  /* 0x0000001204127211 */ /* 0x000fc800078fcaff */
[----:B--2---:R-:W-:Y:S01]  /*2f3d0*/  VIMNMX R18, R0, R18, PT ;  /* 0x0000001200127248 */ /* 0x004fe20003fe0100 */
        /* <DEDUP_REMOVED lines=12> */
.L_x_6927:
[----:B------:R-:W-:-:S13]  /*2f4a0*/  ISETP.NE.AND P0, PT, R3, 0x1, PT ;  /* 0x000000010300780c */ /* 0x000fda0003f05270 */
[----:B------:R-:W0:Y:S02]  /*2f4b0*/  @P0 LDC.64 R4, c[0x0][0x9e8] ;  /* 0x00027a00ff040b82 */ /* 0x000e240000000a00 */
[----:B0-----:R-:W-:-:S05]  /*2f4c0*/  @P0 IMAD.HI.U32 R4, R20, R4, RZ ;  /* 0x0000000414040227 */ /* 0x001fca00078e00ff */
[----:B------:R-:W-:-:S07]  /*2f4d0*/  @P0 SHF.R.U32.HI R20, RZ, R5, R4 ;  /* 0x00000005ff140219 */ /* 0x000fce0000011604 */
.L_x_6928:
[----:B------:R-:W-:Y:S05]  /*2f4e0*/  BSYNC B0 ;  /* 0x0000000000007941 */ /* 0x000fea0003800000 */
.L_x_6926:
[----:B------:R-:W-:-:S05]  /*2f4f0*/  IMAD R3, R20, R3, RZ ;  /* 0x0000000314037224 */ /* 0x000fca00078e02ff */
[----:B------:R-:W-:-:S07]  /*2f500*/  VIMNMX R0, R0, R3, !PT ;  /* 0x0000000300007248 */ /* 0x000fce0007fe0100 */
.L_x_6925:
        /* <DEDUP_REMOVED lines=17> */
[----:B------:R-:W0:Y:S01]  /*2f620*/  FLO.U32 R0, UR4 ;  /* 0x0000000400007d00 */ /* 0x000e2200080e0000 */
[----:B------:R-:W-:Y:S01]  /*2f630*/  ULDC.64 UR6, c[0x0][0x208] ;  /* 0x0000820000067ab9 */ /* 0x000fe20000000a00 */
[----:B0-----:R-:W-:-:S06]  /*2f640*/  ISETP.EQ.U32.AND P0, PT, R0, R2, PT ;  /* 0x000000020000720c */ /* 0x001fcc0003f02070 */
[----:B------:R-:W1:Y:S07]  /*2f650*/  POPC R2, UR4 ;  /* 0x0000000400027d09 */ /* 0x000e6e0008000000 */
[----:B-1----:R-:W2:Y:S04]  /*2f660*/  @P0 ATOMG.E.ADD.STRONG.GPU PT, R2, desc[UR6][R4.64], R2 ;  /* 0x00000002040209a8 */ /* 0x002ea800081ee1c6 */
[----:B--2---:R0:W1:Y:S02]  /*2f670*/  SHFL.IDX PT, R2, R2, R0, 0x1f ;  /* 0x00001f0002027589 */ /* 0x00406400000e0000 */
[----:B0-----:R-:W0:Y:S02]  /*2f680*/  S2R R0, SR_LTMASK ;  /* 0x0000000000007919 */ /* 0x001e240000003900 */
[----:B0-----:R-:W-:-:S06]  /*2f690*/  LOP3.LUT R0, R0, UR4, RZ, 0xc0, !PT ;  /* 0x0000000400007c12 */ /* 0x001fcc000f8ec0ff */
[----:B------:R-:W1:Y:S02]  /*2f6a0*/  POPC R0, R0 ;  /* 0x0000000000007309 */ /* 0x000e640000000000 */
[----:B-1----:R-:W-:-:S05]  /*2f6b0*/  IADD3 R0, R2, UR40, R0 ;  /* 0x0000002802007c10 */ /* 0x002fca000fffe000 */
[----:B------:R0:W-:Y:S01]  /*2f6c0*/  STL [R1], R0 ;  /* 0x0000000001007387 */ /* 0x0001e20000100800 */
[----:B------:R-:W-:Y:S05]  /*2f6d0*/  BRA `(.L_x_6931) ;  /* 0x0000003000bc7947 */ /* 0x000fea0003800000 */
.L_x_6930:
        /* <DEDUP_REMOVED lines=23> */
.L_x_6932:
[----:B------:R-:W2:Y:S01]  /*2f850*/  LDL R2, [R1+0x1c] ;  /* 0x00001c0001027983 */ /* 0x000ea20000100800 */
[----:B------:R-:W-:Y:S01]  /*2f860*/  LOP3.LUT R16, R16, 0xfffffffe, RZ, 0xc0, !PT ;  /* 0xfffffffe10107812 */ /* 0x000fe200078ec0ff */
[----:B--2---:R-:W-:-:S05]  /*2f870*/  VIADD R0, R2, 0xe400 ;  /* 0x0000e40002007836 */ /* 0x004fca0000000000 */
[----:B------:R0:W-:Y:S01]  /*2f880*/  STL [R1+0x3c], R0 ;  /* 0x00003c0001007387 */ /* 0x0001e20000100800 */
[----:B------:R-:W-:-:S13]  /*2f890*/  LOP3.LUT P0, RZ, R0, 0x3ff, RZ, 0xc0, !PT ;  /* 0x000003ff00ff7812 */ /* 0x000fda000780c0ff */
[----:B------:R-:W-:Y:S01]  /*2f8a0*/  @P0 LOP3.LUT R16, R16, 0x1, RZ, 0xfc, !PT ;  /* 0x0000000110100812 */ /* 0x000fe200078efcff */
[----:B0-----:R-:W-:Y:S06]  /*2f8b0*/  @!P0 BRA `(.L_x_6933) ;  /* 0x0000000000408947 */ /* 0x001fec0003800000 */
        /* <DEDUP_REMOVED lines=16> */
.L_x_6933:
[----:B------:R-:W2:Y:S02]  /*2f9c0*/  LDL R2, [R1+0x1c] ;  /* 0x00001c0001027983 */ /* 0x000ea40000100800 */
        /* <DEDUP_REMOVED lines=20> */
.L_x_6934:
        /* <DEDUP_REMOVED lines=19> */
.L_x_6935:
[----:B------:R-:W2:Y:S01]  /*2fc40*/  LDL.LU R3, [R1+0x24] ;  /* 0x0000240001037983 */ /* 0x000ea20000300800 */
[----:B------:R-:W0:Y:S01]  /*2fc50*/  LDC R0, c[0x0][0x428] ;  /* 0x00010a00ff007b82 */ /* 0x000e220000000800 */
[----:B------:R-:W-:Y:S02]  /*2fc60*/  ULDC.64 UR4, c[0x0][0x9f8] ;  /* 0x00027e0000047ab9 */ /* 0x000fe40000000a00 */
[----:B------:R-:W2:Y:S04]  /*2fc70*/  LDL.LU R2, [R1+0x4] ;  /* 0x0000040001027983 */ /* 0x000ea80000300800 */
[----:B------:R-:W3:Y:S04]  /*2fc80*/  LDL R6, [R1+0x8] ;  /* 0x0000080001067983 */ /* 0x000ee80000100800 */
[----:B------:R-:W4:Y:S01]  /*2fc90*/  LDL R5, [R1+0xc] ;  /* 0x00000c0001057983 */ /* 0x000f220000100800 */
[----:B------:R-:W-:Y:S01]  /*2fca0*/  ULDC.64 UR6, c[0x0][0x208] ;  /* 0x0000820000067ab9 */ /* 0x000fe20000000a00 */
[----:B0-----:R-:W-:Y:S01]  /*2fcb0*/  ISETP.NE.AND P0, PT, R0, 0x1, PT ;  /* 0x000000010000780c */ /* 0x001fe20003f05270 */
        /* <DEDUP_REMOVED lines=25> */
.L_x_6936:
        /* <DEDUP_REMOVED lines=25> */
.L_x_7107:
[----:B--2---:R-:W-:Y:S02]  /*2ffe0*/  ISETP.NE.AND P0, PT, R14, RZ, PT ;  /* 0x000000ff0e00720c */ /* 0x004fe40003f05270 */
[----:B------:R-:W-:-:S11]  /*2fff0*/  PLOP3.LUT P6, PT, PT, PT, PT, 0x8, 0x0 ;  /* 0x000000000000781c */ /* 0x000fd60003fce170 */
[----:B------:R-:W-:Y:S05]  /*30000*/  @P0 BRA `(.L_x_6938) ;  /* 0x0000000400cc0947 */ /* 0x000fea0003800000 */
[----:B------:R-:W-:-:S03]  /*30010*/  UMOV UR4, 0xffffffff ;  /* 0xffffffff00047882 */ /* 0x000fc60000000000 */
[----:B------:R-:W-:Y:S05]  /*30020*/  BRA.DIV UR4, `(.L_x_6939) ;  /* 0x0000005e049c7947 */ /* 0x000fea000b800000 */
[----:B------:R-:W-:-:S13]  /*30030*/  ELECT P6, URZ, PT ;  /* 0x00000000003f782f */ /* 0x000fda00038c0000 */
.L_x_7110:
[----:B------:R-:W-:Y:S05]  /*30040*/  @!P6 BRA `(.L_x_6940) ;  /* 0x000000040064e947 */ /* 0x000fea0003800000 */
[----:B------:R-:W-:Y:S01]  /*30050*/  ISETP.NE.U32.AND P0, PT, R6, RZ, PT ;  /* 0x000000ff0600720c */ /* 0x000fe20003f05070 */
[----:B-1----:R-:W-:-:S03]  /*30060*/  VIADD R8, R18, 0xffffffff ;  /* 0xffffffff12087836 */ /* 0x002fc60000000000 */
[----:B------:R-:W-:-:S13]  /*30070*/  ISETP.NE.AND.EX P0, PT, R7, RZ, PT, P0 ;  /* 0x000000ff0700720c */ /* 0x000fda0003f05300 */
[----:B------:R-:W-:Y:S05]  /*30080*/  @!P0 BRA `(.L_x_6941) ;  /* 0x0000000000548947 */ /* 0x000fea0003800000 */
[----:B------:R-:W2:Y:S01]  /*30090*/  LDL R12, [R1+0x4] ;  /* 0x00000400010c7983 */ /* 0x000ea20000100800 */
[----:B------:R-:W1:Y:S01]  /*300a0*/  LDC R9, c[0x0][0x41c] ;  /* 0x00010700ff097b82 */ /* 0x000e620000000800 */
[----:B------:R-:W-:Y:S01]  /*300b0*/  IMAD.MOV.U32 R2, RZ, RZ, R8 ;  /* 0x000000ffff027224 */ /* 0x000fe200078e0008 */
[----:B------:R-:W-:Y:S01]  /*300c0*/  ULDC.64 UR4, c[0x0][0x408] ;  /* 0x0001020000047ab9 */ /* 0x000fe20000000a00 */
[----:B------:R-:W-:Y:S01]  /*300d0*/  IMAD.MOV.U32 R13, RZ, RZ, R5 ;  /* 0x000000ffff0d7224 */ /* 0x000fe200078e0005 */
        /* <DEDUP_REMOVED lines=8> */
[----:B------:R-:W-:Y:S01]  /*30160*/  IMAD R5, R13, UR4, RZ ;  /* 0x000000040d057c24 */ /* 0x000fe2000f8e02ff */
[----:B------:R-:W-:Y:S01]  /*30170*/  ULDC.64 UR6, c[0x0][0x208] ;  /* 0x0000820000067ab9 */ /* 0x000fe20000000a00 */
[----:B--2---:R-:W-:-:S04]  /*30180*/  IMAD.WIDE.U32 R10, R12, UR4, R10 ;  /* 0x000000040c0a7c25 */ /* 0x004fc8000f8e000a */
[----:B------:R-:W-:Y:S01]  /*30190*/  IMAD R2, R12, UR5, R5 ;  /* 0x000000050c027c24 */ /* 0x000fe2000f8e0205 */
[----:B------:R-:W-:-:S03]  /*301a0*/  LEA R6, P0, R10, R6, 0x2 ;  /* 0x000000060a067211 */ /* 0x000fc600078010ff */
[----:B------:R-:W-:-:S05]  /*301b0*/  IMAD.IADD R2, R11, 0x1, R2 ;  /* 0x000000010b027824 */ /* 0x000fca00078e0202 */
[----:B------:R-:W-:-:S05]  /*301c0*/  LEA.HI.X R7, R10, R7, R2, 0x2, P0 ;  /* 0x000000070a077211 */ /* 0x000fca00000f1402 */
[----:B------:R1:W5:Y:S02]  /*301d0*/  LDG.E R2, desc[UR6][R6.64] ;  /* 0x0000000606027981 */ /* 0x000364000c1e1900 */
.L_x_6941:
[----:B0-----:R-:W2:Y:S01]  /*301e0*/  LDL R5, [R1+0x10] ;  /* 0x0000100001057983 */ /* 0x001ea20000100800 */
[----:B------:R-:W-:-:S03]  /*301f0*/  MOV R9, 0x400 ;  /* 0x0000040000097802 */ /* 0x000fc60000000f00 */
[----:B-1----:R-:W3:Y:S01]  /*30200*/  LDL R7, [R1+0x18] ;  /* 0x0000180001077983 */ /* 0x002ee20000100800 */
        /* <DEDUP_REMOVED lines=9> */
.L_x_7111:
        /* <DEDUP_REMOVED lines=8> */
.L_x_6943:
        /* <DEDUP_REMOVED lines=22> */
.L_x_7112:
        /* <DEDUP_REMOVED lines=8> */
.L_x_6945:
        /* <DEDUP_REMOVED lines=14> */
.L_x_6940:
[----:B------:R-:W2:Y:S01]  /*305e0*/  LDL.LU R6, [R1+0x8] ;  /* 0x0000080001067983 */ /* 0x000ea20000300800 */
[----:B01----:R-:W-:Y:S01]  /*305f0*/  MOV R7, 0x400 ;  /* 0x0000040000077802 */ /* 0x003fe20000000f00 */
[----:B------:R-:W0:Y:S01]  /*30600*/  S2R R8, SR_CgaCtaId ;  /* 0x0000000000087919 */ /* 0x000e220000008800 */
[----:B------:R-:W-:Y:S05]  /*30610*/  WARPSYNC.ALL ;  /* 0x0000000000007948 */ /* 0x000fea0003800000 */
[----:B------:R-:W-:Y:S01]  /*30620*/  BAR.SYNC.DEFER_BLOCKING 0x8, 0x120 ;  /* 0x0204800000007b1d */ /* 0x000fe20000010000 */
        /* <DEDUP_REMOVED lines=8> */
[----:B------:R-:W-:Y:S01]  /*306b0*/  UMOV UR6, 0x0 ;  /* 0x0000000000067882 */ /* 0x000fe20000000000 */
[----:B------:R-:W-:Y:S01]  /*306c0*/  UMOV UR7, 0x12f00000 ;  /* 0x12f0000000077882 */ /* 0x000fe20000000000 */
[----:B------:R-:W-:Y:S01]  /*306d0*/  UMOV UR10, URZ ;  /* 0x0000003f000a7c82 */ /* 0x000fe20008000000 */
[----:B------:R3:W-:Y:S08]  /*306e0*/  @P0 SYNCS.ARRIVE.TRANS64 RZ, [R7+URZ+0x2e800], R5 ;  /* 0x02e8000507ff09a7 */ /* 0x0007f0000800003f */
[----:B------:R-:W-:-:S02]  /*306f0*/  UIADD3 UR8, UR9, 0x1c400, URZ ;  /* 0x0001c40009087890 */ /* 0x000fc4000fffe03f */
[----:B------:R-:W-:Y:S01]  /*30700*/  UIADD3 UR9, UR9, 0x2e800, URZ ;  /* 0x0002e80009097890 */ /* 0x000fe2000fffe03f */
[----:B--2---:R-:W-:-:S13]  /*30710*/  @P0 R2UR UR12, R6 ;  /* 0x00000000060c02ca */ /* 0x004fda00000e0000 */
[----:B------:R3:W-:Y:S02]  /*30720*/  UTMALDG.4D [UR8], [UR4], desc[UR6] ;  /* 0x00000608040075b4 */ /* 0x0007e40008019000 */
[----:B---3--:R-:W-:Y:S01]  /*30730*/  NOP ;  /* 0x0000000000007918 */ /* 0x008fe20000000000 */
.L_x_6938:
        /* <DEDUP_REMOVED lines=11> */
[----:B------:R-:W2:Y:S02]  /*307f0*/  SYNCS.PHASECHK.TRANS64.TRYWAIT P0, [R4+URZ+0x2e820], R3 ;  /* 0x02e82003040075a7 */ /* 0x000ea4000800017f */
[----:B0-2---:R-:W-:Y:S05]  /*30800*/  @!P0 BRA `(.L_x_6947) ;  /* 0x0000005400ec8947 */ /* 0x005fea0003800000 */
.L_x_7113:
[----:B------:R-:W-:Y:S05]  /*30810*/  BSYNC B0 ;  /* 0x0000000000007941 */ /* 0x000fea0003800000 */
.L_x_6946:
[----:B0-----:R-:W2:Y:S01]  /*30820*/  LDL R4, [R1+0x28] ;  /* 0x0000280001047983 */ /* 0x001ea20000100800 */
[----:B------:R-:W-:-:S05]  /*30830*/  VIADD R18, R18, 0xfffffffe ;  /* 0xfffffffe12127836 */ /* 0x000fca0000000000 */
[----:B--2---:R-:W-:-:S13]  /*30840*/  ISETP.GE.AND P0, PT, R18, R4, PT ;  /* 0x000000041200720c */ /* 0x004fda0003f06270 */
[----:B------:R-:W-:Y:S05]  /*30850*/  @!P0 BRA `(.L_x_6948) ;  /* 0x0000001000f48947 */ /* 0x000fea0003800000 */
[----:B------:R0:W5:Y:S04]  /*30860*/  LDL.LU R6, [R1+0x10] ;  /* 0x0000100001067983 */ /* 0x0001680000300800 */
[----:B------:R0:W5:Y:S02]  /*30870*/  LDL.LU R7, [R1+0x18] ;  /* 0x0000180001077983 */ /* 0x0001640000300800 */
.L_x_6968:
        /* <DEDUP_REMOVED lines=11> */
[----:B-1----:R-:W-:Y:S01]  /*30930*/  IMAD.MOV.U32 R8, RZ, RZ, R18 ;  /* 0x000000ffff087224 */ /* 0x002fe200078e0012 */
[----:B------:R-:W-:-:S04]  /*30940*/  ISETP.NE.U32.AND P0, PT, RZ, UR4, PT ;  /* 0x00000004ff007c0c */ /* 0x000fc8000bf05070 */
[----:B------:R-:W-:-:S13]  /*30950*/  ISETP.NE.AND.EX P0, PT, RZ, UR5, PT, P0 ;  /* 0x00000005ff007c0c */ /* 0x000fda000bf05300 */
[----:B------:R-:W-:Y:S05]  /*30960*/  @!P0 BRA `(.L_x_6951) ;  /* 0x0000000000508947 */ /* 0x000fea0003800000 */
[----:B------:R-:W3:Y:S01]  /*30970*/  LDL R12, [R1+0x24] ;  /* 0x00002400010c7983 */ /* 0x000ee20000100800 */
[----:B------:R-:W1:Y:S01]  /*30980*/  LDC R5, c[0x0][0x41c] ;  /* 0x00010700ff057b82 */ /* 0x000e620000000800 */
[----:B------:R-:W-:Y:S02]  /*30990*/  ULDC.64 UR6, c[0x0][0x408] ;  /* 0x0001020000067ab9 */ /* 0x000fe40000000a00 */
[----:B------:R-:W4:Y:S01]  /*309a0*/  LDL R11, [R1+0x4] ;  /* 0x00000400010b7983 */ /* 0x000f220000100800 */
        /* <DEDUP_REMOVED lines=16> */
.L_x_6951:
[----:B-1----:R-:W1:Y:S01]  /*30ab0*/  S2R R5, SR_CgaCtaId ;  /* 0x0000000000057919 */ /* 0x002e620000008800 */
[----:B------:R-:W-:Y:S01]  /*30ac0*/  MOV R4, 0x400 ;  /* 0x0000040000047802 */ /* 0x000fe20000000f00 */
[----:B------:R-:W-:Y:S01]  /*30ad0*/  BSSY B1, `(.L_x_6952) ;  /* 0x0000009000017945 */ /* 0x000fe20003800000 */
[----:B------:R-:W3:Y:S02]  /*30ae0*/  S2R R3, SR_TID.X ;  /* 0x0000000000037919 */ /* 0x000ee40000002100 */
[----:B-1----:R-:W-:Y:S02]  /*30af0*/  LEA R4, R5, R4, 0x18 ;  /* 0x0000000405047211 */ /* 0x002fe400078ec0ff */
[----:B---3--:R-:W-:-:S03]  /*30b00*/  LOP3.LUT R3, R3, 0x7f, RZ, 0xc0, !PT ;  /* 0x0000007f03037812 */ /* 0x008fc600078ec0ff */
[----:B------:R-:W-:Y:S01]  /*30b10*/  IMAD R5, R10, 0x8, R4 ;  /* 0x000000080a057824 */ /* 0x000fe200078e0204 */
[----:B------:R-:W-:Y:S02]  /*30b20*/  SHF.L.U32 R4, R9, 0x1f, RZ ;  /* 0x0000001f09047819 */ /* 0x000fe400000006ff */
[----:B------:R-:W-:Y:S02]  /*30b30*/  ISETP.NE.AND P2, PT, R3, RZ, PT ;  /* 0x000000ff0300720c */ /* 0x000fe40003f45270 */
[----:B------:R-:W1:Y:S02]  /*30b40*/  SYNCS.PHASECHK.TRANS64.TRYWAIT P0, [R5+URZ+0x2e880], R4 ;  /* 0x02e88004050075a7 */ /* 0x000e64000800017f */
[----:B-1----:R-:W-:Y:S09]  /*30b50*/  @!P0 BRA `(.L_x_6953) ;  /* 0x0000005400388947 */ /* 0x002ff20003800000 */
.L_x_7114:
[----:B------:R-:W-:Y:S05]  /*30b60*/  BSYNC B1 ;  /* 0x0000000000017941 */ /* 0x000fea0003800000 */
.L_x_6952:
[----:B------:R-:W-:Y:S04]  /*30b70*/  BSSY B1, `(.L_x_6954) ;  /* 0x0000009000017945 */ /* 0x000fe80003800000 */
[----:B------:R-:W-:Y:S05]  /*30b80*/  @P2 BRA `(.L_x_6955) ;  /* 0x00000000001c2947 */ /* 0x000fea0003800000 */
[----:B------:R-:W2:Y:S02]  /*30b90*/  S2R R3, SR_TID.X ;  /* 0x0000000000037919 */ /* 0x000ea40000002100 */
[----:B--2---:R-:W-:Y:S01]  /*30ba0*/  LOP3.LUT R9, R3, 0x1f, RZ, 0xc0, !PT ;  /* 0x0000001f03097812 */ /* 0x004fe200078ec0ff */
[----:B------:R-:W-:-:S03]  /*30bb0*/  IMAD.MOV.U32 R3, RZ, RZ, 0x7000 ;  /* 0x00007000ff037424 */ /* 0x000fc600078e00ff */
[----:B------:R-:W-:Y:S01]  /*30bc0*/  ISETP.NE.AND P0, PT, R9, RZ, PT ;  /* 0x000000ff0900720c */ /* 0x000fe20003f05270 */
[----:B------:R3:W-:-:S12]  /*30bd0*/  SYNCS.ARRIVE.TRANS64 RZ, [R5+URZ+0x2e870], R3 ;  /* 0x02e8700305ff79a7 */ /* 0x0007d8000800003f */
[----:B---3--:R-:W-:Y:S05]  /*30be0*/  @!P0 BRA `(.L_x_6955) ;  /* 0x0000000000048947 */ /* 0x008fea0003800000 */
[----:B------:R-:W-:Y:S01]  /*30bf0*/  BPT.TRAP 0x1 ;  /* 0x000000040000795c */ /* 0x000fe20000300000 */
.L_x_6955:
[----:B------:R-:W-:Y:S05]  /*30c00*/  BSYNC B1 ;  /* 0x0000000000017941 */ /* 0x000fea0003800000 */
.L_x_6954:
[----:B------:R-:W3:Y:S04]  /*30c10*/  LDL R3, [R1+0x10] ;  /* 0x0000100001037983 */ /* 0x000ee80000100800 */
[----:B--2---:R-:W2:Y:S01]  /*30c20*/  LDL R9, [R1+0x2c] ;  /* 0x00002c0001097983 */ /* 0x004ea20000100800 */
[----:B------:R-:W-:Y:S01]  /*30c30*/  IMAD.MOV.U32 R11, RZ, RZ, RZ ;  /* 0x000000ffff0b7224 */ /* 0x000fe200078e00ff */
[----:B------:R-:W-:Y:S01]  /*30c40*/  MOV R10, 0x400 ;  /* 0x00000400000a7802 */ /* 0x000fe20000000f00 */
[----:B------:R-:W-:Y:S01]  /*30c50*/  UIADD3 UR4, UP0, UR36, 0x470, URZ ;  /* 0x0000047024047890 */ /* 0x000fe2000ff1e03f */
[----:B------:R-:W4:Y:S01]  /*30c60*/  S2R R12, SR_CgaCtaId ;  /* 0x00000000000c7919 */ /* 0x000f220000008800 */
[----:B------:R-:W-:Y:S01]  /*30c70*/  PLOP3.LUT P0, PT, PT, PT, PT, 0x80, 0x0 ;  /* 0x000000000000781c */ /* 0x000fe20003f0f070 */
[----:B------:R-:W-:Y:S01]  /*30c80*/  UMOV UR6, 0x0 ;  /* 0x0000000000067882 */ /* 0x000fe20000000000 */
[----:B------:R-:W-:Y:S01]  /*30c90*/  R2UR UR10, R11 ;  /* 0x000000000b0a72ca */ /* 0x000fe200000e0000 */
[----:B------:R-:W-:Y:S01]  /*30ca0*/  UIADD3.X UR5, URZ, UR37, URZ, UP0, !UPT ;  /* 0x000000253f057290 */ /* 0x000fe200087fe43f */
[----:B------:R-:W-:Y:S01]  /*30cb0*/  UMOV UR7, 0x14f00000 ;  /* 0x14f0000000077882 */ /* 0x000fe20000000000 */
[----:B----4-:R-:W-:-:S05]  /*30cc0*/  LEA R10, R12, R10, 0x18 ;  /* 0x0000000a0c0a7211 */ /* 0x010fca00078ec0ff */
[----:B---3--:R-:W-:Y:S02]  /*30cd0*/  IMAD R3, R3, 0x7000, R10 ;  /* 0x0000700003037824 */ /* 0x008fe400078e020a */
[----:B--2---:R-:W-:Y:S02]  /*30ce0*/  IMAD R8, R8, 0xe0, R9 ;  /* 0x000000e008087824 */ /* 0x004fe400078e0209 */
[----:B------:R-:W-:Y:S02]  /*30cf0*/  VIADD R9, R5, 0x2e870 ;  /* 0x0002e87005097836 */ /* 0x000fe40000000000 */
[----:B------:R-:W-:-:S07]  /*30d00*/  VIADD R10, R3, 0xe400 ;  /* 0x0000e400030a7836 */ /* 0x000fce0000000000 */
.L_x_6956:
        /* <DEDUP_REMOVED lines=10> */
[----:B------:R-:W2:Y:S01]  /*30db0*/  SYNCS.PHASECHK.TRANS64.TRYWAIT P0, [R5+URZ+0x2e840], R4 ;  /* 0x02e84004050075a7 */ /* 0x000ea2000800017f */
[----:B------:R-:W-:Y:S04]  /*30dc0*/  BSSY B1, `(.L_x_6957) ;  /* 0x0000002000017945 */ /* 0x000fe80003800000 */
[----:B--2---:R-:W-:Y:S05]  /*30dd0*/  @!P0 BRA `(.L_x_6958) ;  /* 0x0000005000ac8947 */ /* 0x004fea0003800000 */
.L_x_7115:
[----:B------:R-:W-:Y:S05]  /*30de0*/  BSYNC B1 ;  /* 0x0000000000017941 */ /* 0x000fea0003800000 */
.L_x_6957:
        /* <DEDUP_REMOVED lines=11> */
.L_x_6960:
[----:B------:R-:W-:Y:S05]  /*30ea0*/  BSYNC B1 ;  /* 0x0000000000017941 */ /* 0x000fea0003800000 */
.L_x_6959:
[----:B------:R-:W-:Y:S01]  /*30eb0*/  R2UR UR10, R11 ;  /* 0x000000000b0a72ca */ /* 0x000fe200000e0000 */
[----:B------:R-:W-:Y:S01]  /*30ec0*/  UIADD3 UR4, UP0, UR36, 0x370, URZ ;  /* 0x0000037024047890 */ /* 0x000fe2000ff1e03f */
[----:B------:R-:W-:Y:S01]  /*30ed0*/  R2UR UR6, R12 ;  /* 0x000000000c0672ca */ /* 0x000fe200000e0000 */
[----:B------:R-:W-:Y:S01]  /*30ee0*/  VIADD R3, R3, 0x20400 ;  /* 0x0002040003037836 */ /* 0x000fe20000000000 */
[----:B------:R-:W-:Y:S01]  /*30ef0*/  R2UR UR7, R13 ;  /* 0x000000000d0772ca */ /* 0x000fe200000e0000 */
[----:B-12---:R-:W-:Y:S01]  /*30f00*/  VIADD R5, R5, 0x2e830 ;  /* 0x0002e83005057836 */ /* 0x006fe20000000000 */
[----:B------:R-:W-:Y:S01]  /*30f10*/  PLOP3.LUT P0, PT, PT, PT, PT, 0x80, 0x0 ;  /* 0x000000000000781c */ /* 0x000fe20003f0f070 */
[----:B------:R-:W-:-:S12]  /*30f20*/  UIADD3.X UR5, URZ, UR37, URZ, UP0, !UPT ;  /* 0x000000253f057290 */ /* 0x000fd800087fe43f */
.L_x_6961:
        /* <DEDUP_REMOVED lines=10> */
.L_x_6950:
[----:B------:R-:W-:Y:S05]  /*30fd0*/  BSYNC B0 ;  /* 0x0000000000007941 */ /* 0x000fea0003800000 */
.L_x_6949:
[----:B------:R-:W-:-:S06]  /*30fe0*/  UISETP.NE.AND UP0, UPT, UR38, 0x3, UPT ;  /* 0x000000032600788c */ /* 0x000fcc000bf05270 */
[----:B------:R-:W-:-:S13]  /*30ff0*/  PLOP3.LUT P0, PT, PT, PT, UP0, 0x80, 0x0 ;  /* 0x000000000000781c */ /* 0x000fda0003f0f008 */
[----:B------:R-:W-:Y:S05]  /*31000*/  @!P0 BRA `(.L_x_6962) ;  /* 0x0000000000048947 */ /* 0x000fea0003800000 */
[----:B------:R-:W-:Y:S01]  /*31010*/  BPT.TRAP 0x1 ;  /* 0x000000040000795c */ /* 0x000fe20000300000 */
.L_x_6962:
        /* <DEDUP_REMOVED lines=11> */
.L_x_7116:
[----:B------:R-:W-:Y:S05]  /*310d0*/  BSYNC B0 ;  /* 0x0000000000007941 */ /* 0x000fea0003800000 */
.L_x_6963:
[----:B------:R-:W-:Y:S05]  /*310e0*/  @!P0 BRA `(.L_x_6965) ;  /* 0x0000000000048947 */ /* 0x000fea0003800000 */
[----:B------:R-:W-:Y:S01]  /*310f0*/  BPT.TRAP 0x1 ;  /* 0x000000040000795c */ /* 0x000fe20000300000 */
.L_x_6965:
[----:B------:R-:W-:Y:S01]  /*31100*/  SHF.L.U32 R4, R7, 0x1f, RZ ;  /* 0x0000001f07047819 */ /* 0x000fe200000006ff */
[----:B---3--:R-:W-:-:S03]  /*31110*/  IMAD R3, R6, 0x7000, RZ ;  /* 0x0000700006037824 */ /* 0x008fc600078e02ff */
[----:B------:R-:W3:Y:S02]  /*31120*/  SYNCS.PHASECHK.TRANS64.TRYWAIT P2, [R20+URZ+0x2e860], R4 ;  /* 0x02e86004140075a7 */ /* 0x000ee4000804017f */
[----:B---3--:R-:W-:Y:S05]  /*31130*/  @!P2 BRA `(.L_x_6966) ;  /* 0x0000004c00fca947 */ /* 0x008fea0003800000 */
.L_x_7117:
[----:B------:R-:W4:Y:S04]  /*31140*/  LDL R12, [R1+0x30] ;  /* 0x00003000010c7983 */ /* 0x000f280000100800 */
[----:B------:R-:W5:Y:S01]  /*31150*/  LDL R15, [R1+0x34] ;  /* 0x00003400010f7983 */ /* 0x000f620000100800 */
[----:B------:R-:W-:Y:S01]  /*31160*/  MOV R13, 0x400 ;  /* 0x00000400000d7802 */ /* 0x000fe20000000f00 */
[----:B------:R-:W-:Y:S05]  /*31170*/  WARPSYNC.ALL ;  /* 0x0000000000007948 */ /* 0x000fea0003800000 */
[----:B------:R-:W0:Y:S01]  /*31180*/  S2R R14, SR_CgaCtaId ;  /* 0x00000000000e7919 */ /* 0x000e220000008800 */
[----:B---3--:R-:W-:-:S02]  /*31190*/  LOP3.LUT R4, R3, R19, RZ, 0xfc, !PT ;  /* 0x0000001303047212 */ /* 0x008fc400078efcff */
[----:B0-----:R-:W-:-:S05]  /*311a0*/  LEA R13, R14, R13, 0x18 ;  /* 0x0000000d0e0d7211 */ /* 0x001fca00078ec0ff */
[----:B------:R-:W-:-:S06]  /*311b0*/  IMAD.IADD R4, R13, 0x1, R4 ;  /* 0x000000010d047824 */ /* 0x000fcc00078e0204 */
[----:B------:R-:W1:Y:S02]  /*311c0*/  LDSM.16.MT88.4 R4, [R4+0xe400] ;  /* 0x00e400000404783b */ /* 0x000e640000004200 */
[C-C-:B-1----:R-:W-:Y:S02]  /*311d0*/  PRMT R8, R4.reuse, 0x6420, R5.reuse ;  /* 0x0000642004087816 */ /* 0x142fe40000000005 */
[----:B--2---:R-:W-:Y:S02]  /*311e0*/  PRMT R9, R4, 0x7531, R5 ;  /* 0x0000753104097816 */ /* 0x004fe40000000005 */
[C-C-:B------:R-:W-:Y:S02]  /*311f0*/  PRMT R10, R6.reuse, 0x6420, R7.reuse ;  /* 0x00006420060a7816 */ /* 0x140fe40000000007 */
[----:B------:R-:W-:Y:S02]  /*31200*/  PRMT R11, R6, 0x7531, R7 ;  /* 0x00007531060b7816 */ /* 0x000fe40000000007 */
[----:B----4-:R-:W-:-:S02]  /*31210*/  IADD3 R21, R13, R12, R3 ;  /* 0x0000000c0d157210 */ /* 0x010fc40007ffe003 */
[----:B------:R-:W-:-:S03]  /*31220*/  LOP3.LUT R12, R3, R17, RZ, 0xfc, !PT ;  /* 0x00000011030c7212 */ /* 0x000fc600078efcff */
[----:B------:R-:W0:Y:S02]  /*31230*/  LDSM.16.MT88.4 R4, [R21+0xe400] ;  /* 0x00e400001504783b */ /* 0x000e240000004200 */
[----:B-----5:R-:W-:-:S05]  /*31240*/  IMAD.IADD R12, R15, 0x1, R12 ;  /* 0x000000010f0c7824 */ /* 0x020fca00078e020c */
        /* <DEDUP_REMOVED lines=8> */
[----:B0-----:R-:W-:Y:S02]  /*312d0*/  VIADD R8, R3, 0x1000 ;  /* 0x0000100003087836 */ /* 0x001fe40000000000 */
[----:B------:R-:W-:-:S03]  /*312e0*/  IMAD.MOV.U32 R11, RZ, RZ, R15 ;  /* 0x000000ffff0b7224 */ /* 0x000fc600078e000f */
[C---:B------:R-:W-:Y:S02]  /*312f0*/  LOP3.LUT R4, R8.reuse, R19, RZ, 0xfc, !PT ;  /* 0x0000001308047212 */ /* 0x040fe400078efcff */
[----:B------:R-:W-:-:S03]  /*31300*/  LOP3.LUT R8, R8, R17, RZ, 0xfc, !PT ;  /* 0x0000001108087212 */ /* 0x000fc600078efcff */
[----:B------:R-:W-:Y:S02]  /*31310*/  IMAD.IADD R4, R13, 0x1, R4 ;  /* 0x000000010d047824 */ /* 0x000fe400078e0204 */
[----:B------:R-:W-:-:S04]  /*31320*/  IMAD.IADD R8, R11, 0x1, R8 ;  /* 0x000000010b087824 */ /* 0x000fc800078e0208 */
[----:B------:R-:W0:Y:S02]  /*31330*/  LDSM.16.MT88.4 R4, [R4+0xe400] ;  /* 0x00e400000404783b */ /* 0x000e240000004200 */
[C-C-:B0-----:R-:W-:Y:S02]  /*31340*/  PRMT R12, R4.reuse, 0x6420, R5.reuse ;  /* 0x00006420040c7816 */ /* 0x141fe40000000005 */
[----:B------:R-:W-:Y:S02]  /*31350*/  PRMT R13, R4, 0x7531, R5 ;  /* 0x00007531040d7816 */ /* 0x000fe40000000005 */
[C-C-:B------:R-:W-:Y:S02]  /*31360*/  PRMT R14, R6.reuse, 0x6420, R7.reuse ;  /* 0x00006420060e7816 */ /* 0x140fe40000000007 */
[----:B------:R-:W-:Y:S02]  /*31370*/  PRMT R15, R6, 0x7531, R7 ;  /* 0x00007531060f7816 */ /* 0x000fe40000000007 */
[----:B------:R-:W0:Y:S04]  /*31380*/  LDSM.16.MT88.4 R4, [R21+0xf400] ;  /* 0x00f400001504783b */ /* 0x000e280000004200 */
[----:B------:R1:W-:Y:S04]  /*31390*/  STSM.16.M88.4 [R8], R12 ;  /* 0x0000000c08007844 */ /* 0x0003e80000000200 */
[----:B-1----:R-:W2:Y:S01]  /*313a0*/  LDL R15, [R1+0x1c] ;  /* 0x00001c00010f7983 */ /* 0x002ea20000100800 */
[----:B------:R-:W-:Y:S01]  /*313b0*/  IMAD.MOV.U32 R14, RZ, RZ, R11 ;  /* 0x000000ffff0e7224 */ /* 0x000fe200078e000b */
[----:B------:R-:W-:-:S02]  /*313c0*/  LOP3.LUT R13, R17, 0x1800, RZ, 0xfc, !PT ;  /* 0x00001800110d7812 */ /* 0x000fc400078efcff */
[C-C-:B0-----:R-:W-:Y:S02]  /*313d0*/  PRMT R8, R4.reuse, 0x6420, R5.reuse ;  /* 0x0000642004087816 */ /* 0x141fe40000000005 */
[----:B------:R-:W-:Y:S02]  /*313e0*/  PRMT R9, R4, 0x7531, R5 ;  /* 0x0000753104097816 */ /* 0x000fe40000000005 */
[C-C-:B------:R-:W-:Y:S02]  /*313f0*/  PRMT R10, R6.reuse, 0x6420, R7.reuse ;  /* 0x00006420060a7816 */ /* 0x140fe40000000007 */
[----:B------:R-:W-:Y:S02]  /*31400*/  PRMT R11, R6, 0x7531, R7 ;  /* 0x00007531060b7816 */ /* 0x000fe40000000007 */
[----:B------:R-:W-:-:S05]  /*31410*/  IADD3 R4, R14, R13, R3 ;  /* 0x0000000d0e047210 */ /* 0x000fca0007ffe003 */
[----:B------:R0:W-:Y:S02]  /*31420*/  STSM.16.M88.4 [R4], R8 ;  /* 0x0000000804007844 */ /* 0x0001e40000000200 */
[----:B0-----:R-:W-:-:S05]  /*31430*/  VIADD R8, R3, 0x2000 ;  /* 0x0000200003087836 */ /* 0x001fca0000000000 */
[C---:B------:R-:W-:Y:S01]  /*31440*/  LOP3.LUT R4, R8.reuse, R19, RZ, 0xfc, !PT ;  /* 0x0000001308047212 */ /* 0x040fe200078efcff */
[----:B------:R-:W-:Y:S01]  /*31450*/  IMAD.MOV.U32 R11, RZ, RZ, R14 ;  /* 0x000000ffff0b7224 */ /* 0x000fe200078e000e */
[----:B------:R-:W-:-:S05]  /*31460*/  LOP3.LUT R8, R8, R17, RZ, 0xfc, !PT ;  /* 0x0000001108087212 */ /* 0x000fca00078efcff */
[----:B------:R-:W-:Y:S02]  /*31470*/  IMAD.IADD R8, R11, 0x1, R8 ;  /* 0x000000010b087824 */ /* 0x000fe400078e0208 */
[----:B--2---:R-:W-:-:S06]  /*31480*/  IMAD.IADD R4, R15, 0x1, R4 ;  /* 0x000000010f047824 */ /* 0x004fcc00078e0204 */
        /* <DEDUP_REMOVED lines=94> */
[----:B------:R1:W-:Y:S02]  /*31a70*/  STSM.16.M88.4 [R8], R12 ;  /* 0x0000000c08007844 */ /* 0x0003e40000000200 */
[----:B-1----:R-:W-:Y:S01]  /*31a80*/  IMAD.MOV.U32 R15, RZ, RZ, R11 ;  /* 0x000000ffff0f7224 */ /* 0x002fe200078e000b */
[----:B------:R-:W-:-:S04]  /*31a90*/  LOP3.LUT R14, R17, 0x6800, RZ, 0xfc, !PT ;  /* 0x00006800110e7812 */ /* 0x000fc800078efcff */
[----:B------:R-:W-:Y:S02]  /*31aa0*/  IADD3 R3, R15, R14, R3 ;  /* 0x0000000e0f037210 */ /* 0x000fe40007ffe003 */
        /* <DEDUP_REMOVED lines=13> */
.L_x_6967:
[----:B0-----:R-:W2:Y:S01]  /*31b80*/  LDL R3, [R1+0x28] ;  /* 0x0000280001037983 */ /* 0x001ea20000100800 */
[----:B-1----:R0:W-:Y:S03]  /*31b90*/  SYNCS.ARRIVE.TRANS64.A1T0 RZ, [R20+URZ+0x2e850], RZ ;  /* 0x02e850ff14ff79a7 */ /* 0x0021e6000810003f */
        /* <DEDUP_REMOVED lines=9> */
.L_x_6948:
[----:B------:R-:W-:Y:S04]  /*31c30*/  BSSY B0, `(.L_x_6969) ;  /* 0x0000010000007945 */ /* 0x000fe80003800000 */
[----:B------:R-:W-:Y:S05]  /*31c40*/  @P1 BRA `(.L_x_6970) ;  /* 0x0000000000381947 */ /* 0x000fea0003800000 */
[----:B------:R-:W0:Y:S01]  /*31c50*/  S2R R2, SR_LANEID ;  /* 0x0000000000027919 */ /* 0x000e220000000000 */
[----:B------:R-:W-:Y:S01]  /*31c60*/  VOTEU.ANY UR4, UPT, PT ;  /* 0x0000000000047886 */ /* 0x000fe200038e0100 */
[----:B------:R-:W2:Y:S01]  /*31c70*/  LDC.64 R4, c[0x0][0xc38] ;  /* 0x00030e00ff047b82 */ /* 0x000ea20000000a00 */
[----:B------:R-:W0:Y:S01]  /*31c80*/  FLO.U32 R0, UR4 ;  /* 0x0000000400007d00 */ /* 0x000e2200080e0000 */
[----:B------:R-:W-:Y:S01]  /*31c90*/  ULDC.64 UR6, c[0x0][0x208] ;  /* 0x0000820000067ab9 */ /* 0x000fe20000000a00 */
[----:B0-----:R-:W-:-:S06]  /*31ca0*/  ISETP.EQ.U32.AND P0, PT, R0, R2, PT ;  /* 0x000000020000720c */ /* 0x001fcc0003f02070 */
[----:B------:R-:W2:Y:S07]  /*31cb0*/  POPC R2, UR4 ;  /* 0x0000000400027d09 */ /* 0x000eae0008000000 */
[----:B--2---:R-:W2:Y:S04]  /*31cc0*/  @P0 ATOMG.E.ADD.STRONG.GPU PT, R2, desc[UR6][R4.64], R2 ;  /* 0x00000002040209a8 */ /* 0x004ea800081ee1c6 */
[----:B--2---:R0:W2:Y:S02]  /*31cd0*/  SHFL.IDX PT, R2, R2, R0, 0x1f ;  /* 0x00001f0002027589 */ /* 0x0040a400000e0000 */
[----:B0-----:R-:W0:Y:S02]  /*31ce0*/  S2R R0, SR_LTMASK ;  /* 0x0000000000007919 */ /* 0x001e240000003900 */
[----:B0-----:R-:W-:-:S06]  /*31cf0*/  LOP3.LUT R0, R0, UR4, RZ, 0xc0, !PT ;  /* 0x0000000400007c12 */ /* 0x001fcc000f8ec0ff */
[----:B------:R-:W2:Y:S02]  /*31d00*/  POPC R0, R0 ;  /* 0x0000000000007309 */ /* 0x000ea40000000000 */
[----:B--2---:R-:W-:-:S05]  /*31d10*/  IADD3 R0, R2, UR40, R0 ;  /* 0x0000002802007c10 */ /* 0x004fca000fffe000 */
[----:B------:R0:W-:Y:S02]  /*31d20*/  STL [R1], R0 ;  /* 0x0000000001007387 */ /* 0x0001e40000100800 */
.L_x_6970:
[----:B------:R-:W-:Y:S05]  /*31d30*/  BSYNC B0 ;  /* 0x0000000000007941 */ /* 0x000fea0003800000 */
.L_x_6969:
[----:B------:R-:W-:-:S06]  /*31d40*/  UISETP.NE.AND UP0, UPT, UR38, 0x3, UPT ;  /* 0x000000032600788c */ /* 0x000fcc000bf05270 */
[----:B------:R-:W-:-:S13]  /*31d50*/  PLOP3.LUT P0, PT, PT, PT, UP0, 0x80, 0x0 ;  /* 0x000000000000781c */ /* 0x000fda0003f0f008 */
[----:B------:R-:W-:Y:S05]  /*31d60*/  @!P0 BRA `(.L_x_6971) ;  /* 0x0000000000048947 */ /* 0x000fea0003800000 */
[----:B------:R-:W-:Y:S01]  /*31d70*/  BPT.TRAP 0x1 ;  /* 0x000000040000795c */ /* 0x000fe20000300000 */
.L_x_6971:
[----:B------:R-:W2:Y:S04]  /*31d80*/  LDL R2, [R1+0x18] ;  /* 0x0000180001027983 */ /* 0x000ea80000100800 */
[----:B------:R-:W3:Y:S01]  /*31d90*/  LDL R3, [R1+0x10] ;  /* 0x0000100001037983 */ /* 0x000ee20000100800 */
[----:B------:R-:W-:Y:S01]  /*31da0*/  MOV R4, 0x400 ;  /* 0x0000040000047802 */ /* 0x000fe20000000f00 */
[----:B0-----:R-:W-:Y:S01]  /*31db0*/  IMAD.U32 R0, RZ, RZ, UR39 ;  /* 0x00000027ff007e24 */ /* 0x001fe2000f8e00ff */
[----:B------:R-:W-:Y:S01]  /*31dc0*/  BSSY B0, `(.L_x_6972) ;  /* 0x0000009000007945 */ /* 0x000fe20003800000 */
[----:B------:R-:W0:Y:S03]  /*31dd0*/  S2R R5, SR_CgaCtaId ;  /* 0x0000000000057919 */ /* 0x000e260000008800 */
[----:B------:R-:W-:-:S02]  /*31de0*/  ISETP.NE.AND P2, PT, R0, 0x3, PT ;  /* 0x000000030000780c */ /* 0x000fc40003f45270 */
[----:B0-----:R-:W-:Y:S02]  /*31df0*/  LEA R4, R5, R4, 0x18 ;  /* 0x0000000405047211 */ /* 0x001fe400078ec0ff */
[----:B--2---:R-:W-:-:S04]  /*31e00*/  LOP3.LUT R2, R2, 0x1, RZ, 0x3c, !PT ;  /* 0x0000000102027812 */ /* 0x004fc800078e3cff */
[----:B------:R-:W-:Y:S01]  /*31e10*/  SHF.L.U32 R2, R2, 0x1f, RZ ;  /* 0x0000001f02027819 */ /* 0x000fe200000006ff */
[----:B---3--:R-:W-:-:S04]  /*31e20*/  IMAD R0, R3, 0x8, R4 ;  /* 0x0000000803007824 */ /* 0x008fc800078e0204 */
[----:B------:R-:W0:Y:S02]  /*31e30*/  SYNCS.PHASECHK.TRANS64.TRYWAIT P0, [R0+URZ+0x2e870], R2 ;  /* 0x02e87002000075a7 */ /* 0x000e24000800017f */
[----:B0-----:R-:W-:Y:S05]  /*31e40*/  @!P0 BRA `(.L_x_6973) ;  /* 0x0000004000cc8947 */ /* 0x001fea0003800000 */
.L_x_7118:
[----:B------:R-:W-:Y:S05]  /*31e50*/  BSYNC B0 ;  /* 0x0000000000007941 */ /* 0x000fea0003800000 */
.L_x_6972:
[----:B------:R-:W-:Y:S05]  /*31e60*/  @!P2 BRA `(.L_x_6974) ;  /* 0x000000000004a947 */ /* 0x000fea0003800000 */
[----:B------:R-:W-:Y:S01]  /*31e70*/  BPT.TRAP 0x1 ;  /* 0x000000040000795c */ /* 0x000fe20000300000 */
.L_x_6974:
[----:B0-----:R-:W2:Y:S02]  /*31e80*/  LDL R2, [R1+0x18] ;  /* 0x0000180001027983 */ /* 0x001ea40000100800 */
[----:B--2---:R-:W-:-:S04]  /*31e90*/  SHF.L.U32 R2, R2, 0x1f, RZ ;  /* 0x0000001f02027819 */ /* 0x004fc800000006ff */
[----:B------:R-:W0:Y:S02]  /*31ea0*/  SYNCS.PHASECHK.TRANS64.TRYWAIT P0, [R0+URZ+0x2e860], R2 ;  /* 0x02e86002000075a7 */ /* 0x000e24000800017f */
[----:B0-----:R-:W-:Y:S05]  /*31eb0*/  @!P0 BRA `(.L_x_6975) ;  /* 0x0000004000c48947 */ /* 0x001fea0003800000 */
.L_x_7119:
[----:B------:R-:W2:Y:S04]  /*31ec0*/  LDL R18, [R1+0x10] ;  /* 0x0000100001127983 */ /* 0x000ea80000100800 */
[----:B------:R-:W3:Y:S04]  /*31ed0*/  LDL R12, [R1+0x30] ;  /* 0x00003000010c7983 */ /* 0x000ee80000100800 */
[----:B------:R-:W4:Y:S01]  /*31ee0*/  LDL R15, [R1+0x34] ;  /* 0x00003400010f7983 */ /* 0x000f220000100800 */
[----:B------:R-:W-:Y:S01]  /*31ef0*/  MOV R13, 0x400 ;  /* 0x00000400000d7802 */ /* 0x000fe20000000f00 */
[----:B------:R-:W0:Y:S01]  /*31f00*/  S2R R14, SR_CgaCtaId ;  /* 0x00000000000e7919 */ /* 0x000e220000008800 */
[----:B------:R-:W-:Y:S05]  /*31f10*/  WARPSYNC.ALL ;  /* 0x0000000000007948 */ /* 0x000fea0003800000 */
[----:B0-----:R-:W-:Y:S01]  /*31f20*/  LEA R13, R14, R13, 0x18 ;  /* 0x0000000d0e0d7211 */ /* 0x001fe200078ec0ff */
[----:B--2---:R-:W-:-:S05]  /*31f30*/  IMAD R3, R18, 0x7000, RZ ;  /* 0x0000700012037824 */ /* 0x004fca00078e02ff */
[----:B------:R-:W-:-:S05]  /*31f40*/  LOP3.LUT R2, R3, R19, RZ, 0xfc, !PT ;  /* 0x0000001303027212 */ /* 0x000fca00078efcff */
[----:B------:R-:W-:-:S05]  /*31f50*/  IMAD.IADD R2, R13, 0x1, R2 ;  /* 0x000000010d027824 */ /* 0x000fca00078e0202 */
[----:B-----5:R3:W1:Y:S02]  /*31f60*/  LDSM.16.MT88.4 R4, [R2+0xe400] ;  /* 0x00e400000204783b */ /* 0x0206640000004200 */
[----:B---3--:R-:W-:Y:S02]  /*31f70*/  IADD3 R2, R13, R12, R3 ;  /* 0x0000000c0d027210 */ /* 0x008fe40007ffe003 */
[----:B------:R-:W-:Y:S02]  /*31f80*/  LOP3.LUT R12, R3, R17, RZ, 0xfc, !PT ;  /* 0x00000011030c7212 */ /* 0x000fe400078efcff */
[C-C-:B-1----:R-:W-:Y:S02]  /*31f90*/  PRMT R8, R4.reuse, 0x6420, R5.reuse ;  /* 0x0000642004087816 */ /* 0x142fe40000000005 */
[----:B------:R-:W-:Y:S02]  /*31fa0*/  PRMT R9, R4, 0x7531, R5 ;  /* 0x0000753104097816 */ /* 0x000fe40000000005 */
[----:B------:R-:W-:-:S02]  /*31fb0*/  PRMT R10, R6, 0x6420, R7 ;  /* 0x00006420060a7816 */ /* 0x000fc40000000007 */
[----:B------:R-:W-:Y:S02]  /*31fc0*/  PRMT R11, R6, 0x7531, R7 ;  /* 0x00007531060b7816 */ /* 0x000fe40000000007 */
[----:B------:R-:W0:Y:S01]  /*31fd0*/  LDSM.16.MT88.4 R4, [R2+0xe400] ;  /* 0x00e400000204783b */ /* 0x000e220000004200 */
[----:B----4-:R-:W-:-:S05]  /*31fe0*/  IMAD.IADD R12, R15, 0x1, R12 ;  /* 0x000000010f0c7824 */ /* 0x010fca00078e020c */
        /* <DEDUP_REMOVED lines=109> */
[----:B-1----:R-:W2:Y:S04]  /*326c0*/  LDL.LU R13, [R1+0x1c] ;  /* 0x00001c00010d7983 */ /* 0x002ea80000300800 */
[----:B------:R-:W3:Y:S01]  /*326d0*/  LDL.LU R15, [R1+0x34] ;  /* 0x00003400010f7983 */ /* 0x000ee20000300800 */
[----:B------:R-:W-:-:S02]  /*326e0*/  LOP3.LUT R14, R17, 0x5800, RZ, 0xfc, !PT ;  /* 0x00005800110e7812 */ /* 0x000fc400078efcff */
[C-C-:B0-----:R-:W-:Y:S02]  /*326f0*/  PRMT R8, R4.reuse, 0x6420, R5.reuse ;  /* 0x0000642004087816 */ /* 0x141fe40000000005 */
[----:B------:R-:W-:Y:S02]  /*32700*/  PRMT R9, R4, 0x7531, R5 ;  /* 0x0000753104097816 */ /* 0x000fe40000000005 */
[C-C-:B------:R-:W-:Y:S02]  /*32710*/  PRMT R10, R6.reuse, 0x6420, R7.reuse ;  /* 0x00006420060a7816 */ /* 0x140fe40000000007 */
[----:B------:R-:W-:Y:S02]  /*32720*/  PRMT R11, R6, 0x7531, R7 ;  /* 0x00007531060b7816 */ /* 0x000fe40000000007 */
[----:B---3--:R-:W-:-:S05]  /*32730*/  IADD3 R4, R15, R14, R3 ;  /* 0x0000000e0f047210 */ /* 0x008fca0007ffe003 */
[----:B------:R0:W-:Y:S02]  /*32740*/  STSM.16.M88.4 [R4], R8 ;  /* 0x0000000804007844 */ /* 0x0001e40000000200 */
[----:B0-----:R-:W-:-:S05]  /*32750*/  VIADD R8, R3, 0x6000 ;  /* 0x0000600003087836 */ /* 0x001fca0000000000 */
[----:B------:R-:W-:-:S05]  /*32760*/  LOP3.LUT R4, R8, R19, RZ, 0xfc, !PT ;  /* 0x0000001308047212 */ /* 0x000fca00078efcff */
[----:B--2---:R-:W-:-:S06]  /*32770*/  IMAD.IADD R4, R13, 0x1, R4 ;  /* 0x000000010d047824 */ /* 0x004fcc00078e0204 */
[----:B------:R-:W0:Y:S01]  /*32780*/  LDSM.16.MT88.4 R4, [R4+0xe400] ;  /* 0x00e400000404783b */ /* 0x000e220000004200 */
[----:B------:R-:W-:Y:S02]  /*32790*/  LOP3.LUT R14, R17, 0x6800, RZ, 0xfc, !PT ;  /* 0x00006800110e7812 */ /* 0x000fe400078efcff */
        /* <DEDUP_REMOVED lines=8> */
[----:B------:R0:W-:Y:S02]  /*32820*/  STSM.16.M88.4 [R3], R8 ;  /* 0x0000000803007844 */ /* 0x0001e40000000200 */
        /* <DEDUP_REMOVED lines=13> */
.L_x_6976:
[----:B------:R-:W2:Y:S01]  /*32900*/  LDL.LU R3, [R1+0x18] ;  /* 0x0000180001037983 */ /* 0x000ea20000300800 */
[----:B-1----:R1:W-:Y:S02]  /*32910*/  SYNCS.ARRIVE.TRANS64.A1T0 RZ, [R0+URZ+0x2e850], RZ ;  /* 0x02e850ff00ff79a7 */ /* 0x0023e4000810003f */
[----:B-1----:R-:W-:-:S05]  /*32920*/  @!P1 VIADD R0, R0, 0x2e880 ;  /* 0x0002e88000009836 */ /* 0x002fca0000000000 */
        /* <DEDUP_REMOVED lines=10> */
.L_x_6931:
[----:B------:R-:W-:Y:S05]  /*329d0*/  BSYNC B6 ;  /* 0x0000000000067941 */ /* 0x000fea0003800000 */
.L_x_6929:
[----:B------:R-:W-:-:S13]  /*329e0*/  LOP3.LUT P0, RZ, R16, 0x2, RZ, 0xc0, !PT ;  /* 0x0000000210ff7812 */ /* 0x000fda000780c0ff */
[----:B------:R-:W-:Y:S05]  /*329f0*/  @!P0 BRA `(.L_x_6977) ;  /* 0x0000000000288947 */ /* 0x000fea0003800000 */
[----:B------:R-:W-:Y:S05]  /*32a00*/  WARPSYNC.ALL ;  /* 0x0000000000007948 */ /* 0x000fea0003800000 */
[----:B------:R-:W2:Y:S08]  /*32a10*/  S2UR UR5, SR_CgaCtaId ;  /* 0x00000000000579c3 */ /* 0x000eb00000008800 */
[----:B------:R-:W-:Y:S06]  /*32a20*/  BAR.SYNC.DEFER_BLOCKING 0x5, 0x180 ;  /* 0x0146000000007b1d */ /* 0x000fec0000010000 */
[----:B------:R-:W-:-:S02]  /*32a30*/  UMOV UR4, 0x400 ;  /* 0x0000040000047882 */ /* 0x000fc40000000000 */
[----:B--2---:R-:W-:-:S09]  /*32a40*/  ULEA UR4, UR5, UR4, 0x18 ;  /* 0x0000000405047291 */ /* 0x004fd2000f8ec03f */
[----:B------:R-:W2:Y:S04]  /*32a50*/  LDS.128 R4, [UR4+0x2e8d0] ;  /* 0x02e8d004ff047984 */ /* 0x000ea80008000c00 */
[----:B--2---:R2:W-:Y:S04]  /*32a60*/  STL.64 [R1], R4 ;  /* 0x0000000401007387 */ /* 0x0045e80000100a00 */
[----:B------:R2:W-:Y:S01]  /*32a70*/  STL.64 [R1+0x8], R6 ;  /* 0x0000080601007387 */ /* 0x0005e20000100a00 */
[----:B------:R-:W-:Y:S06]  /*32a80*/  BAR.ARV 0x4, 0x180 ;  /* 0x0106000000007b1d */ /* 0x000fec0000002000 */
[----:B------:R-:W-:Y:S05]  /*32a90*/  BRA `(.L_x_6978) ;  /* 0x0000000c002c7947 */ /* 0x000fea0003800000 */
.L_x_6977:
[----:B01----:R-:W0:Y:S01]  /*32aa0*/  S2R R0, SR_TID.X ;  /* 0x0000000000007919 */ /* 0x003e220000002100 */
[----:B------:R-:W-:Y:S01]  /*32ab0*/  UMOV UR4, 0xffffffff ;  /* 0xffffffff00047882 */ /* 0x000fe20000000000 */
[----:B0-----:R-:W-:-:S04]  /*32ac0*/  LOP3.LUT R8, R0, 0x1f, RZ, 0xc0, !PT ;  /* 0x0000001f00087812 */ /* 0x001fc800078ec0ff */
[----:B------:R-:W-:Y:S01]  /*32ad0*/  ISETP.NE.AND P0, PT, R8, 0x1f, PT ;  /* 0x0000001f0800780c */ /* 0x000fe20003f05270 */
[----:B------:R-:W-:-:S12]  /*32ae0*/  BRA.DIV UR4, `(.L_x_6979) ;  /* 0x0000003604cc7947 */ /* 0x000fd8000b800000 */
[----:B------:R-:W2:Y:S01]  /*32af0*/  LDL.LU R7, [R1] ;  /* 0x0000000001077983 */ /* 0x000ea20000300800 */
[----:B------:R-:W-:-:S03]  /*32b00*/  ULDC UR4, c[0x0][0xc14] ;  /* 0x0003050000047ab9 */ /* 0x000fc60000000800 */
[----:B------:R-:W3:Y:S01]  /*32b10*/  LDL R3, [R1+0xc] ;  /* 0x00000c0001037983 */ /* 0x000ee20000100800 */
[----:B------:R-:W-:Y:S01]  /*32b20*/  ULDC.64 UR6, c[0x0][0x208] ;  /* 0x0000820000067ab9 */ /* 0x000fe20000000a00 */
        /* <DEDUP_REMOVED lines=10> */
[----:B------:R-:W-:Y:S01]  /*32bd0*/  SHFL.IDX PT, R4, R7, 0x1, 0x1f ;  /* 0x00201f0007047f89 */ /* 0x000fe200000e0000 */
        /* <DEDUP_REMOVED lines=19> */
.L_x_7129:
[----:B------:R-:W-:Y:S01]  /*32d10*/  ULDC UR4, c[0x0][0xc10] ;  /* 0x0003040000047ab9 */ /* 0x000fe20000000800 */
[----:B------:R-:W-:Y:S02]  /*32d20*/  IMAD.MOV.U32 R7, RZ, RZ, R5 ;  /* 0x000000ffff077224 */ /* 0x000fe400078e0005 */
[----:B------:R-:W-:-:S04]  /*32d30*/  IMAD.U32 R3, RZ, RZ, UR4 ;  /* 0x00000004ff037e24 */ /* 0x000fc8000f8e00ff */
[----:B-1----:R-:W-:-:S04]  /*32d40*/  IMAD R6, R6, R3, RZ ;  /* 0x0000000306067224 */ /* 0x002fc800078e02ff */
[----:B------:R-:W-:-:S05]  /*32d50*/  IMAD.IADD R4, R4, 0x1, R6 ;  /* 0x0000000104047824 */ /* 0x000fca00078e0206 */
[----:B------:R-:W-:-:S13]  /*32d60*/  ISETP.GT.AND P6, PT, R4, R0, PT ;  /* 0x000000000400720c */ /* 0x000fda0003fc4270 */
[----:B------:R-:W-:Y:S05]  /*32d70*/  @P6 BRA `(.L_x_6980) ;  /* 0x0000000000ac6947 */ /* 0x000fea0003800000 */
.L_x_6985:
[----:B------:R-:W2:Y:S01]  /*32d80*/  LDL.LU R3, [R1+0xc] ;  /* 0x00000c0001037983 */ /* 0x000ea20000300800 */
[----:B------:R-:W1:Y:S01]  /*32d90*/  LDC R2, c[0x0][0xc14] ;  /* 0x00030500ff027b82 */ /* 0x000e620000000800 */
[----:B--2---:R-:W-:-:S05]  /*32da0*/  VIADD R3, R3, 0x1f ;  /* 0x0000001f03037836 */ /* 0x004fca0000000000 */
[----:B-1----:R-:W-:-:S13]  /*32db0*/  ISETP.GE.AND P6, PT, R3, R2, PT ;  /* 0x000000020300720c */ /* 0x002fda0003fc6270 */
[----:B------:R-:W-:Y:S05]  /*32dc0*/  @P6 BRA `(.L_x_6981) ;  /* 0x0000000400f86947 */ /* 0x000fea0003800000 */
[----:B0-----:R-:W0:Y:S01]  /*32dd0*/  S2R R5, SR_TID.X ;  /* 0x0000000000057919 */ /* 0x001e220000002100 */
[----:B------:R-:W-:Y:S01]  /*32de0*/  BSSY B0, `(.L_x_6982) ;  /* 0x000000b000007945 */ /* 0x000fe20003800000 */
[----:B------:R1:W-:Y:S01]  /*32df0*/  STL [R1+0xc], R3 ;  /* 0x00000c0301007387 */ /* 0x0003e20000100800 */
[----:B0-----:R-:W-:-:S05]  /*32e00*/  LOP3.LUT R5, R5, 0x1f, RZ, 0xc0, !PT ;  /* 0x0000001f05057812 */ /* 0x001fca00078ec0ff */
[----:B-1----:R-:W-:-:S05]  /*32e10*/  IMAD.IADD R3, R3, 0x1, R5 ;  /* 0x0000000103037824 */ /* 0x002fca00078e0205 */
[----:B------:R-:W-:Y:S01]  /*32e20*/  ISETP.GE.OR P6, PT, R3, R2, !P0 ;  /* 0x000000020300720c */ /* 0x000fe200047c6670 */
[----:B------:R-:W-:-:S12]  /*32e30*/  IMAD.MOV.U32 R2, RZ, RZ, RZ ;  /* 0x000000ffff027224 */ /* 0x000fd800078e00ff */
[----:B------:R-:W-:Y:S05]  /*32e40*/  @P6 BRA `(.L_x_6983) ;  /* 0x0000000000106947 */ /* 0x000fea0003800000 */
[----:B------:R-:W0:Y:S01]  /*32e50*/  LDC.64 R6, c[0x0][0xc58] ;  /* 0x00031600ff067b82 */ /* 0x000e220000000a00 */
[----:B------:R-:W-:Y:S01]  /*32e60*/  ULDC.64 UR4, c[0x0][0x208] ;  /* 0x0000820000047ab9 */ /* 0x000fe20000000a00 */
[----:B0-----:R-:W-:-:S06]  /*32e70*/  IMAD.WIDE R2, R3, 0x4, R6 ;  /* 0x0000000403027825 */ /* 0x001fcc00078e0206 */
[----:B------:R0:W5:Y:S02]  /*32e80*/  LDG.E R2, desc[UR4][R2.64] ;  /* 0x0000000402027981 */ /* 0x000164000c1e1900 */
.L_x_6983:
[----:B------:R-:W-:Y:S05]  /*32e90*/  BSYNC B0 ;  /* 0x0000000000007941 */ /* 0x000fea0003800000 */
.L_x_6982:
[----:B------:R-:W-:-:S03]  /*32ea0*/  UMOV UR4, 0xffffffff ;  /* 0xffffffff00047882 */ /* 0x000fc60000000000 */
[----:B------:R-:W-:Y:S05]  /*32eb0*/  BRA.DIV UR4, `(.L_x_6984) ;  /* 0x0000003a04207947 */ /* 0x000fea000b800000 */
        /* <DEDUP_REMOVED lines=16> */
.L_x_7137:
[----:B------:R-:W-:Y:S02]  /*32fc0*/  ULDC UR4, c[0x0][0xc10] ;  /* 0x0003040000047ab9 */ /* 0x000fe40000000800 */
[----:B------:R-:W-:-:S04]  /*32fd0*/  IMAD.U32 R3, RZ, RZ, UR4 ;  /* 0x00000004ff037e24 */ /* 0x000fc8000f8e00ff */
[----:B-1----:R-:W-:-:S04]  /*32fe0*/  IMAD R6, R6, R3, RZ ;  /* 0x0000000306067224 */ /* 0x002fc800078e02ff */
[----:B------:R-:W-:-:S05]  /*32ff0*/  IMAD.IADD R4, R6, 0x1, R4 ;  /* 0x0000000106047824 */ /* 0x000fca00078e0204 */
[----:B------:R-:W-:-:S13]  /*33000*/  ISETP.GT.AND P6, PT, R4, R0, PT ;  /* 0x000000000400720c */ /* 0x000fda0003fc4270 */
[----:B------:R-:W-:Y:S05]  /*33010*/  @!P6 BRA `(.L_x_6985) ;  /* 0xfffffffc0058e947 */ /* 0x000fea000383ffff */
[----:B------:R-:W-:-:S07]  /*33020*/  IMAD.MOV.U32 R7, RZ, RZ, R5 ;  /* 0x000000ffff077224 */ /* 0x000fce00078e0005 */
.L_x_6980:
[----:B------:R-:W-:Y:S01]  /*33030*/  IMAD.IADD R9, R4, 0x1, -R6 ;  /* 0x0000000104097824 */ /* 0x000fe200078e0a06 */
[----:B------:R-:W-:-:S03]  /*33040*/  UMOV UR4, 0xffffffff ;  /* 0xffffffff00047882 */ /* 0x000fc60000000000 */
[----:B------:R-:W-:-:S05]  /*33050*/  IMAD R4, R7, R3, R9 ;  /* 0x0000000307047224 */ /* 0x000fca00078e0209 */
[----:B------:R-:W-:Y:S01]  /*33060*/  ISETP.GT.AND P6, PT, R4, R0, PT ;  /* 0x000000000400720c */ /* 0x000fe20003fc4270 */
[----:B------:R-:W-:-:S12]  /*33070*/  BRA.DIV UR4, `(.L_x_6986) ;  /* 0x0000003a04887947 */ /* 0x000fd8000b800000 */
[----:B0-----:R-:W-:-:S04]  /*33080*/  VOTE.ANY R5, PT, !P6 ;  /* 0x0000000000057806 */ /* 0x001fc800070e0100 */
[----:B------:R-:W0:Y:S02]  /*33090*/  POPC R4, R5 ;  /* 0x0000000500047309 */ /* 0x000e240000000000 */
[----:B0-----:R0:W1:Y:S02]  /*330a0*/  SHFL.IDX PT, R8, R2, R4, 0x1f ;  /* 0x00001f0402087589 */ /* 0x00106400000e0000 */
.L_x_7141:
[----:B------:R-:W-:Y:S01]  /*330b0*/  ISETP.NE.AND P0, PT, R5, RZ, PT ;  /* 0x000000ff0500720c */ /* 0x000fe20003f05270 */
[----:B------:R-:W-:-:S12]  /*330c0*/  IMAD.MOV.U32 R6, RZ, RZ, RZ ;  /* 0x000000ffff067224 */ /* 0x000fd800078e00ff */
[----:B------:R-:W-:Y:S05]  /*330d0*/  @!P0 BRA `(.L_x_6987) ;  /* 0x0000000000108947 */ /* 0x000fea0003800000 */
[----:B------:R-:W-:Y:S01]  /*330e0*/  UMOV UR4, 0xffffffff ;  /* 0xffffffff00047882 */ /* 0x000fe20000000000 */
[----:B------:R-:W-:Y:S02]  /*330f0*/  VIADD R12, R4, 0xffffffff ;  /* 0xffffffff040c7836 */ /* 0x000fe40000000000 */
[----:B------:R-:W-:Y:S05]  /*33100*/  BRA.DIV UR4, `(.L_x_6988) ;  /* 0x0000003a04ac7947 */ /* 0x000fea000b800000 */
[----:B------:R2:W3:Y:S02]  /*33110*/  SHFL.IDX PT, R6, R7, R12, 0x1f ;  /* 0x00001f0c07067589 */ /* 0x0004e400000e0000 */
.L_x_6987:
[----:B0-----:R-:W4:Y:S01]  /*33120*/  LDL.LU R2, [R1+0xc] ;  /* 0x00000c0001027983 */ /* 0x001f220000300800 */
[----:B------:R-:W0:Y:S01]  /*33130*/  LDC.64 R10, c[0x0][0xc68] ;  /* 0x00031a00ff0a7b82 */ /* 0x000e220000000a00 */
[----:B------:R-:W-:Y:S01]  /*33140*/  ULDC.64 UR4, c[0x0][0x208] ;  /* 0x0000820000047ab9 */ /* 0x000fe20000000a00 */
[----:B----4-:R-:W-:-:S04]  /*33150*/  IMAD.IADD R2, R4, 0x1, R2 ;  /* 0x0000000104027824 */ /* 0x010fc800078e0202 */
[----:B0-----:R-:W-:Y:S01]  /*33160*/  IMAD.WIDE R4, R2, 0x4, R10 ;  /* 0x0000000402047825 */ /* 0x001fe200078e020a */
[----:B------:R0:W-:Y:S04]  /*33170*/  STL [R1+0xc], R2 ;  /* 0x00000c0201007387 */ /* 0x0001e80000100800 */
[----:B0-----:R-:W1:Y:S01]  /*33180*/  LDG.E R2, desc[UR4][R4.64] ;  /* 0x0000000404027981 */ /* 0x001e62000c1e1900 */
[----:B---3--:R-:W-:-:S05]  /*33190*/  IMAD R9, R6, R3, R9 ;  /* 0x0000000306097224 */ /* 0x008fca00078e0209 */
[----:B------:R0:W-:Y:S01]  /*331a0*/  STL [R1], R9 ;  /* 0x0000000901007387 */ /* 0x0001e20000100800 */
[----:B-1----:R-:W-:-:S05]  /*331b0*/  IMAD R10, R8, R2, RZ ;  /* 0x00000002080a7224 */ /* 0x002fca00078e02ff */
[----:B--2---:R-:W-:-:S04]  /*331c0*/  IABS R7, R10 ;  /* 0x0000000a00077213 */ /* 0x004fc80000000000 */
[----:B------:R-:W1:Y:S08]  /*331d0*/  I2F.RP R4, R7 ;  /* 0x0000000700047306 */ /* 0x000e700000209400 */
[----:B-1----:R-:W1:Y:S02]  /*331e0*/  MUFU.RCP R4, R4 ;  /* 0x0000000400047308 */ /* 0x002e640000001000 */
[----:B-1----:R-:W-:-:S06]  /*331f0*/  VIADD R4, R4, 0xffffffe ;  /* 0x0ffffffe04047836 */ /* 0x002fcc0000000000 */
[----:B------:R-:W1:Y:S02]  /*33200*/  F2I.FTZ.U32.TRUNC.NTZ R5, R4 ;  /* 0x0000000400057305 */ /* 0x000e64000021f000 */
[----:B-1----:R-:W-:-:S04]  /*33210*/  IMAD.MOV R4, RZ, RZ, -R5 ;  /* 0x000000ffff047224 */ /* 0x002fc800078e0a05 */
[----:B------:R-:W-:Y:S02]  /*33220*/  IMAD R6, R4, R7, RZ ;  /* 0x0000000704067224 */ /* 0x000fe400078e02ff */
[----:B------:R-:W-:-:S04]  /*33230*/  IMAD.MOV.U32 R4, RZ, RZ, RZ ;  /* 0x000000ffff047224 */ /* 0x000fc800078e00ff */
[----:B------:R-:W-:-:S04]  /*33240*/  IMAD.HI.U32 R5, R5, R6, R4 ;  /* 0x0000000605057227 */ /* 0x000fc800078e0004 */
[----:B------:R-:W-:Y:S01]  /*33250*/  IMAD.IADD R6, R0, 0x1, -R9 ;  /* 0x0000000100067824 */ /* 0x000fe200078e0a09 */
[----:B0-----:R-:W-:-:S04]  /*33260*/  IABS R9, R10 ;  /* 0x0000000a00097213 */ /* 0x001fc80000000000 */
        /* <DEDUP_REMOVED lines=23> */
[----:B------:R0:W1:Y:S02]  /*333e0*/  F2I.FTZ.U32.TRUNC.NTZ R3, R2 ;  /* 0x0000000200037305 */ /* 0x000064000021f000 */
[----:B0-----:R-:W-:Y:S02]  /*333f0*/  IMAD.MOV.U32 R2, RZ, RZ, RZ ;  /* 0x000000ffff027224 */ /* 0x001fe400078e00ff */
[----:B-1----:R-:W-:-:S04]  /*33400*/  IMAD.MOV R0, RZ, RZ, -R3 ;  /* 0x000000ffff007224 */ /* 0x002fc800078e0a03 */
[----:B------:R-:W-:-:S04]  /*33410*/  IMAD R0, R0, R5, RZ ;  /* 0x0000000500007224 */ /* 0x000fc800078e02ff */
[----:B------:R-:W-:Y:S01]  /*33420*/  IMAD.HI.U32 R9, R3, R0, R2 ;  /* 0x0000000003097227 */ /* 0x000fe200078e0002 */
        /* <DEDUP_REMOVED lines=24> */
.L_x_6981:
[----:B------:R-:W-:Y:S01]  /*335b0*/  UMOV UR4, URZ ;  /* 0x0000003f00047c82 */ /* 0x000fe20008000000 */
[----:B------:R-:W-:Y:S01]  /*335c0*/  ULDC UR6, c[0x0][0xc14] ;  /* 0x0003050000067ab9 */ /* 0x000fe20000000800 */
[----:B------:R-:W-:Y:S01]  /*335d0*/  UMOV UR5, URZ ;  /* 0x0000003f00057c82 */ /* 0x000fe20008000000 */
[----:B------:R1:W-:Y:S01]  /*335e0*/  STL [R1], R0 ;  /* 0x0000000001007387 */ /* 0x0003e20000100800 */
[----:B------:R-:W-:Y:S02]  /*335f0*/  IMAD.U32 R3, RZ, RZ, UR4 ;  /* 0x00000004ff037e24 */ /* 0x000fe4000f8e00ff */
[----:B------:R-:W-:-:S03]  /*33600*/  IMAD.U32 R2, RZ, RZ, UR5 ;  /* 0x00000005ff027e24 */ /* 0x000fc6000f8e00ff */
[----:B------:R2:W-:Y:S01]  /*33610*/  STL [R1+0x4], R3 ;  /* 0x0000040301007387 */ /* 0x0005e20000100800 */
[----:B-1----:R-:W-:-:S05]  /*33620*/  IMAD.U32 R0, RZ, RZ, UR6 ;  /* 0x00000006ff007e24 */ /* 0x002fca000f8e00ff */
[----:B------:R2:W-:Y:S04]  /*33630*/  STL [R1+0xc], R0 ;  /* 0x00000c0001007387 */ /* 0x0005e80000100800 */
[----:B------:R2:W-:Y:S02]  /*33640*/  STL [R1+0x8], R2 ;  /* 0x0000080201007387 */ /* 0x0005e40000100800 */
.L_x_6989:
[----:B0-2---:R-:W2:Y:S04]  /*33650*/  LDL R2, [R1+0xc] ;  /* 0x00000c0001027983 */ /* 0x005ea80000100800 */
[----:B------:R-:W3:Y:S04]  /*33660*/  LDL R3, [R1+0x8] ;  /* 0x0000080001037983 */ /* 0x000ee80000100800 */
        /* <DEDUP_REMOVED lines=14> */
.L_x_6978:
[----:B01----:R-:W3:Y:S01]  /*33750*/  LDL R0, [R1+0xc] ;  /* 0x00000c0001007983 */ /* 0x003ee20000100800 */
[----:B------:R-:W-:Y:S02]  /*33760*/  ULDC UR4, c[0x0][0xc14] ;  /* 0x0003050000047ab9 */ /* 0x000fe40000000800 */
[----:B---3--:R-:W-:-:S13]  /*33770*/  ISETP.GE.AND P0, PT, R0, UR4, PT ;  /* 0x0000000400007c0c */ /* 0x008fda000bf06270 */
[----:B------:R-:W-:Y:S05]  /*33780*/  @!P0 BRA `(.L_x_6990) ;  /* 0xffffffa000988947 */ /* 0x000fea000383ffff */
[----:B------:R-:W-:Y:S05]  /*33790*/  BSYNC B7 ;  /* 0x0000000000077941 */ /* 0x000fea0003800000 */
.L_x_6877:
        /* <DEDUP_REMOVED lines=12> */
.L_x_7144:
[----:B------:R-:W-:Y:S05]  /*33860*/  BSYNC B0 ;  /* 0x0000000000007941 */ /* 0x000fea0003800000 */
.L_x_6991:
[----:B------:R-:W-:-:S03]  /*33870*/  UMOV UR4, 0xffffffff ;  /* 0xffffffff00047882 */ /* 0x000fc60000000000 */
[----:B------:R-:W-:Y:S05]  /*33880*/  BRA.DIV UR4, `(.L_x_6993) ;  /* 0x0000003604087947 */ /* 0x000fea000b800000 */
[----:B------:R-:W1:Y:S02]  /*33890*/  S2R R2, SR_TID.X ;  /* 0x0000000000027919 */ /* 0x000e640000002100 */
[----:B-1----:R-:W-:-:S04]  /*338a0*/  SHF.R.U32.HI R2, RZ, 0x5, R2 ;  /* 0x00000005ff027819 */ /* 0x002fc80000011602 */
[----:B------:R-:W-:-:S05]  /*338b0*/  LOP3.LUT R2, R2, 0x3, RZ, 0xc0, !PT ;  /* 0x0000000302027812 */ /* 0x000fca00078ec0ff */
[----:B------:R1:W2:Y:S02]  /*338c0*/  SHFL.IDX PT, R14, R2, RZ, 0x1f ;  /* 0x00001fff020e7589 */ /* 0x0002a400000e0000 */
.L_x_7147:
[----:B--2---:R-:W-:-:S13]  /*338d0*/  ISETP.NE.AND P0, PT, R14, RZ, PT ;  /* 0x000000ff0e00720c */ /* 0x004fda0003f05270 */
[----:B------:R-:W-:Y:S05]  /*338e0*/  @P0 BRA `(.L_x_6614) ;  /* 0x0000000000b80947 */ /* 0x000fea0003800000 */
[----:B------:R-:W-:-:S03]  /*338f0*/  UMOV UR4, 0xffffffff ;  /* 0xffffffff00047882 */ /* 0x000fc60000000000 */
[----:B------:R-:W-:Y:S05]  /*33900*/  BRA.DIV UR4, `(.L_x_6994) ;  /* 0x00000036041c7947 */ /* 0x000fea000b800000 */
[----:B------:R-:W-:-:S13]  /*33910*/  ELECT P6, URZ, PT ;  /* 0x00000000003f782f */ /* 0x000fda00038c0000 */
.L_x_7150:
        /* <DEDUP_REMOVED lines=8> */
.L_x_6995:
        /* <DEDUP_REMOVED lines=14> */
.L_x_7151:
[----:B------:R-:W1:Y:S02]  /*33a80*/  SYNCS.PHASECHK.TRANS64.TRYWAIT P1, [R7+URZ], R2 ;  /* 0x00000002070075a7 */ /* 0x000e64000802017f */
[----:B-1----:R-:W-:Y:S05]  /*33a90*/  @!P1 BRA `(.L_x_6997) ;  /* 0x0000003000ec9947 */ /* 0x002fea0003800000 */
.L_x_7152:
[----:B------:R-:W-:Y:S05]  /*33aa0*/  @!P0 BRA `(.L_x_6998) ;  /* 0x0000000000048947 */ /* 0x000fea0003800000 */
[----:B------:R-:W-:Y:S01]  /*33ab0*/  BPT.TRAP 0x1 ;  /* 0x000000040000795c */ /* 0x000fe20000300000 */
.L_x_6998:
[----:B------:R-:W2:Y:S02]  /*33ac0*/  LDL.LU R4, [R1+0x10] ;  /* 0x0000100001047983 */ /* 0x000ea40000300800 */
[----:B--2---:R-:W-:-:S04]  /*33ad0*/  IMAD R4, R4, 0x8, R0 ;  /* 0x0000000804047824 */ /* 0x004fc800078e0200 */
[----:B------:R-:W2:Y:S02]  /*33ae0*/  SYNCS.PHASECHK.TRANS64.TRYWAIT P1, [R4+URZ+0x2e860], R5 ;  /* 0x02e86005040075a7 */ /* 0x000ea4000802017f */
[----:B--2---:R-:W-:Y:S05]  /*33af0*/  @!P1 BRA `(.L_x_6999) ;  /* 0x0000003000e89947 */ /* 0x004fea0003800000 */
.L_x_7153:
[----:B------:R-:W-:Y:S05]  /*33b00*/  @!P0 BRA `(.L_x_7000) ;  /* 0x0000000000048947 */ /* 0x000fea0003800000 */
[----:B------:R-:W-:Y:S01]  /*33b10*/  BPT.TRAP 0x1 ;  /* 0x000000040000795c */ /* 0x000fe20000300000 */
.L_x_7000:
[----:B------:R-:W-:-:S04]  /*33b20*/  IMAD R3, R3, 0x8, R0 ;  /* 0x0000000803037824 */ /* 0x000fc800078e0200 */
[----:B------:R-:W3:Y:S02]  /*33b30*/  SYNCS.PHASECHK.TRANS64.TRYWAIT P1, [R3+URZ+0x2e860], R2 ;  /* 0x02e86002030075a7 */ /* 0x000ee4000802017f */
[----:B---3--:R-:W-:Y:S05]  /*33b40*/  @!P1 BRA `(.L_x_7001) ;  /* 0x0000003000e89947 */ /* 0x008fea0003800000 */
.L_x_7154:
[----:B------:R-:W-:Y:S05]  /*33b50*/  @!P0 BRA `(.L_x_7002) ;  /* 0x0000000000048947 */ /* 0x000fea0003800000 */
[----:B------:R-:W-:Y:S01]  /*33b60*/  BPT.TRAP 0x1 ;  /* 0x000000040000795c */ /* 0x000fe20000300000 */
.L_x_7002:
[----:B------:R-:W4:Y:S02]  /*33b70*/  SYNCS.PHASECHK.TRANS64.TRYWAIT P0, [R4+URZ+0x2e880], R5 ;  /* 0x02e88005040075a7 */ /* 0x000f24000800017f */
[----:B----4-:R-:W-:Y:S05]  /*33b80*/  @!P0 BRA `(.L_x_7003) ;  /* 0x0000003000ec8947 */ /* 0x010fea0003800000 */
.L_x_7004:
[----:B------:R0:W0:Y:S02]  /*33b90*/  SYNCS.PHASECHK.TRANS64.TRYWAIT P0, [R3+URZ+0x2e880], R2 ;  /* 0x02e88002030075a7 */ /* 0x000024000800017f */
[----:B0-----:R-:W-:Y:S05]  /*33ba0*/  @!P0 NANOSLEEP.SYNCS 0x989680 ;  /* 0x009896800000895d */ /* 0x001fea0003900000 */
[----:B------:R-:W0:Y:S02]  /*33bb0*/  @!P0 SYNCS.PHASECHK.TRANS64 P0, [R3+URZ+0x2e880], R2 ;  /* 0x02e88002030085a7 */ /* 0x000e24000800007f */
[----:B0-----:R-:W-:Y:S05]  /*33bc0*/  @!P0 BRA `(.L_x_7004) ;  /* 0xfffffffc00f08947 */ /* 0x001fea000383ffff */
.L_x_6614:
[----:B------:R-:W-:Y:S05]  /*33bd0*/  BSYNC B8 ;  /* 0x0000000000087941 */ /* 0x000fea0003800000 */
.L_x_6611:
[----:B------:R-:W-:Y:S05]  /*33be0*/  EXIT ;  /* 0x000000000000794d */ /* 0x000fea0003800000 */
.L_x_6644:
[----:B0-----:R0:W1:Y:S02]  /*33bf0*/  SYNCS.PHASECHK.TRANS64.TRYWAIT P6, [R104+URZ+0x2e890], R125 ;  /* 0x02e8907d680075a7 */ /* 0x00106400080c017f */
[----:B-1----:R-:W-:Y:S05]  /*33c00*/  @!P6 NANOSLEEP.SYNCS 0x989680 ;  /* 0x009896800000e95d */ /* 0x002fea0003900000 */
[----:B------:R-:W1:Y:S02]  /*33c10*/  @!P6 SYNCS.PHASECHK.TRANS64 P6, [R104+URZ+0x2e890], R125 ;  /* 0x02e8907d6800e5a7 */ /* 0x000e6400080c007f */
[----:B-1----:R-:W-:Y:S05]  /*33c20*/  @!P6 BRA `(.L_x_6644) ;  /* 0xfffffffc00f0e947 */ /* 0x002fea000383ffff */
[----:B------:R-:W-:Y:S05]  /*33c30*/  BRA `(.L_x_7005) ;  /* 0xfffffcf400a87947 */ /* 0x000fea000383ffff */
.L_x_6678:
[----:B0-----:R0:W1:Y:S02]  /*33c40*/  SYNCS.PHASECHK.TRANS64.TRYWAIT P3, [R104+URZ+0x2e890], R125 ;  /* 0x02e8907d680075a7 */ /* 0x001064000806017f */
[----:B-1----:R-:W-:Y:S05]  /*33c50*/  @!P3 NANOSLEEP.SYNCS 0x989680 ;  /* 0x009896800000b95d */ /* 0x002fea0003900000 */
[----:B------:R-:W1:Y:S02]  /*33c60*/  @!P3 SYNCS.PHASECHK.TRANS64 P3, [R104+URZ+0x2e890], R125 ;  /* 0x02e8907d6800b5a7 */ /* 0x000e64000806007f */
[----:B-1----:R-:W-:Y:S05]  /*33c70*/  @!P3 BRA `(.L_x_6678) ;  /* 0xfffffffc00f0b947 */ /* 0x002fea000383ffff */
[----:B------:R-:W-:Y:S05]  /*33c80*/  BRA `(.L_x_7006) ;  /* 0xfffffd3800cc7947 */ /* 0x000fea000383ffff */
.L_x_6695:
[----:B0-----:R0:W1:Y:S02]  /*33c90*/  SYNCS.PHASECHK.TRANS64.TRYWAIT P2, [R104+URZ+0x2e890], R125 ;  /* 0x02e8907d680075a7 */ /* 0x001064000804017f */
[----:B-1----:R-:W-:Y:S05]  /*33ca0*/  @!P2 NANOSLEEP.SYNCS 0x989680 ;  /* 0x009896800000a95d */ /* 0x002fea0003900000 */
[----:B------:R-:W1:Y:S02]  /*33cb0*/  @!P2 SYNCS.PHASECHK.TRANS64 P2, [R104+URZ+0x2e890], R125 ;  /* 0x02e8907d6800a5a7 */ /* 0x000e64000804007f */
[----:B-1----:R-:W-:Y:S05]  /*33cc0*/  @!P2 BRA `(.L_x_6695) ;  /* 0xfffffffc00f0a947 */ /* 0x002fea000383ffff */
[----:B------:R-:W-:Y:S05]  /*33cd0*/  BRA `(.L_x_7007) ;  /* 0xfffffd7c00347947 */ /* 0x000fea000383ffff */
.L_x_6705:
[----:B-1----:R1:W2:Y:S02]  /*33ce0*/  SYNCS.PHASECHK.TRANS64.TRYWAIT P3, [R104+URZ+0x2e8b0], R125 ;  /* 0x02e8b07d680075a7 */ /* 0x0022a4000806017f */
[----:B--2---:R-:W-:Y:S05]  /*33cf0*/  @!P3 NANOSLEEP.SYNCS 0x989680 ;  /* 0x009896800000b95d */ /* 0x004fea0003900000 */
[----:B------:R-:W2:Y:S02]  /*33d00*/  @!P3 SYNCS.PHASECHK.TRANS64 P3, [R104+URZ+0x2e8b0], R125 ;  /* 0x02e8b07d6800b5a7 */ /* 0x000ea4000806007f */
[----:B--2---:R-:W-:Y:S05]  /*33d10*/  @!P3 BRA `(.L_x_6705) ;  /* 0xfffffffc00f0b947 */ /* 0x004fea000383ffff */
[----:B------:R-:W-:Y:S05]  /*33d20*/  BRA `(.L_x_7008) ;  /* 0xfffffd84002c7947 */ /* 0x000fea000383ffff */
.L_x_6725:
[----:B------:R-:W-:Y:S01]  /*33d30*/  BSSY B0, `(.L_x_7009) ;  /* 0x0000008000007945 */ /* 0x000fe20003800000 */
[----:B------:R-:W-:Y:S02]  /*33d40*/  IMAD.MOV.U32 R13, RZ, RZ, R24 ;  /* 0x000000ffff0d7224 */ /* 0x000fe400078e0018 */
[----:B------:R-:W-:Y:S02]  /*33d50*/  IMAD.MOV.U32 R12, RZ, RZ, RZ ;  /* 0x000000ffff0c7224 */ /* 0x000fe400078e00ff */
[----:B------:R-:W-:Y:S02]  /*33d60*/  IMAD.MOV.U32 R11, RZ, RZ, 0x1f ;  /* 0x0000001fff0b7424 */ /* 0x000fe400078e00ff */
[----:B------:R-:W-:-:S07]  /*33d70*/  IMAD.MOV.U32 R15, RZ, RZ, -0x1 ;  /* 0xffffffffff0f7424 */ /* 0x000fce00078e00ff */
[----:B------:R-:W-:Y:S05]  /*33d80*/  WARPSYNC.COLLECTIVE R15, `(.L_x_7010) ;  /* 0x000000000f087348 */ /* 0x000fea0003c00000 */
[----:B------:R0:W1:Y:S02]  /*33d90*/  SHFL.IDX P6, R14, R13, R12, R11 ;  /* 0x0000000c0d0e7389 */ /* 0x00006400000c000b */
[----:B01----:R-:W-:Y:S01]  /*33da0*/  ENDCOLLECTIVE ;  /* 0x000000000000791b */ /* 0x003fe20003800000 */
.L_x_7010:
[----:B------:R-:W-:Y:S05]  /*33db0*/  BSYNC B0 ;  /* 0x0000000000007941 */ /* 0x000fea0003800000 */
.L_x_7009:
[----:B------:R1:W-:Y:S01]  /*33dc0*/  STL [R1+0x40], R14 ;  /* 0x0000400e01007387 */ /* 0x0003e20000100800 */
[----:B------:R-:W-:Y:S05]  /*33dd0*/  BRA `(.L_x_7011) ;  /* 0xfffffd9400f47947 */ /* 0x000fea000383ffff */
.L_x_6741:
[----:B------:R-:W-:Y:S01]  /*33de0*/  BSSY B1, `(.L_x_7012) ;  /* 0x0000008000017945 */ /* 0x000fe20003800000 */
[----:B------:R-:W-:Y:S02]  /*33df0*/  IMAD.MOV.U32 R13, RZ, RZ, R5 ;  /* 0x000000ffff0d7224 */ /* 0x000fe400078e0005 */
[----:B------:R-:W-:Y:S02]  /*33e00*/  IMAD.MOV.U32 R12, RZ, RZ, RZ ;  /* 0x000000ffff0c7224 */ /* 0x000fe400078e00ff */
[----:B------:R-:W-:Y:S02]  /*33e10*/  IMAD.MOV.U32 R11, RZ, RZ, 0x1c1f ;  /* 0x00001c1fff0b7424 */ /* 0x000fe400078e00ff */
[----:B01----:R-:W-:-:S07]  /*33e20*/  IMAD.MOV.U32 R15, RZ, RZ, -0x1 ;  /* 0xffffffffff0f7424 */ /* 0x003fce00078e00ff */
[----:B-----5:R-:W-:Y:S05]  /*33e30*/  WARPSYNC.COLLECTIVE R15, `(.L_x_7013) ;  /* 0x000000000f087348 */ /* 0x020fea0003c00000 */
[----:B------:R0:W1:Y:S02]  /*33e40*/  SHFL.IDX P6, R14, R13, R12, R11 ;  /* 0x0000000c0d0e7389 */ /* 0x00006400000c000b */
[----:B01---5:R-:W-:Y:S01]  /*33e50*/  ENDCOLLECTIVE ;  /* 0x000000000000791b */ /* 0x023fe20003800000 */
.L_x_7013:
[----:B------:R-:W-:Y:S05]  /*33e60*/  BSYNC B1 ;  /* 0x0000000000017941 */ /* 0x000fea0003800000 */
.L_x_7012:
[----:B------:R-:W-:Y:S05]  /*33e70*/  BRA `(.L_x_7014) ;  /* 0xfffffda400287947 */ /* 0x000fea000383ffff */
.L_x_6742:
        /* <DEDUP_REMOVED lines=8> */
.L_x_7016:
[----:B------:R-:W-:Y:S05]  /*33f00*/  BSYNC B1 ;  /* 0x0000000000017941 */ /* 0x000fea0003800000 */
.L_x_7015:
[----:B------:R-:W-:Y:S05]  /*33f10*/  BRA `(.L_x_7017) ;  /* 0xfffffda400087947 */ /* 0x000fea000383ffff */
.L_x_6743:
        /* <DEDUP_REMOVED lines=8> */
.L_x_7019:
[----:B------:R-:W-:Y:S05]  /*33fa0*/  BSYNC B1 ;  /* 0x0000000000017941 */ /* 0x000fea0003800000 */
.L_x_7018:
[----:B------:R-:W-:Y:S05]  /*33fb0*/  BRA `(.L_x_7020) ;  /* 0xfffffda000e87947 */ /* 0x000fea000383ffff */
.L_x_6744:
        /* <DEDUP_REMOVED lines=8> */
.L_x_7022:
[----:B------:R-:W-:Y:S05]  /*34040*/  BSYNC B1 ;  /* 0x0000000000017941 */ /* 0x000fea0003800000 */
.L_x_7021:
[----:B------:R-:W-:Y:S05]  /*34050*/  BRA `(.L_x_7023) ;  /* 0xfffffda000c87947 */ /* 0x000fea000383ffff */
.L_x_6745:
[----:B------:R-:W-:Y:S01]  /*34060*/  BSSY B1, `(.L_x_7024) ;  /* 0x0000008000017945 */ /* 0x000fe20003800000 */
[----:B------:R-:W-:Y:S02]  /*34070*/  IMAD.MOV.U32 R13, RZ, RZ, R5 ;  /* 0x000000ffff0d7224 */ /* 0x000fe400078e0005 */
[----:B------:R-:W-:Y:S02]  /*34080*/  IMAD.MOV.U32 R12, RZ, RZ, 0x1 ;  /* 0x00000001ff0c7424 */ /* 0x000fe400078e00ff */
[----:B------:R-:W-:Y:S02]  /*34090*/  IMAD.MOV.U32 R11, RZ, RZ, 0x1c1f ;  /* 0x00001c1fff0b7424 */ /* 0x000fe400078e00ff */
[----:B01----:R-:W-:-:S07]  /*340a0*/  IMAD.MOV.U32 R15, RZ, RZ, -0x1 ;  /* 0xffffffffff0f7424 */ /* 0x003fce00078e00ff */
[----:B-----5:R-:W-:Y:S05]  /*340b0*/  WARPSYNC.COLLECTIVE R15, `(.L_x_7025) ;  /* 0x000000000f087348 */ /* 0x020fea0003c00000 */
[----:B------:R0:W1:Y:S02]  /*340c0*/  SHFL.IDX P6, R14, R13, R12, R11 ;  /* 0x0000000c0d0e7389 */ /* 0x00006400000c000b */
[----:B01---5:R-:W-:Y:S01]  /*340d0*/  ENDCOLLECTIVE ;  /* 0x000000000000791b */ /* 0x023fe20003800000 */
.L_x_7025:
[----:B------:R-:W-:Y:S05]  /*340e0*/  BSYNC B1 ;  /* 0x0000000000017941 */ /* 0x000fea0003800000 */
.L_x_7024:
[----:B------:R-:W-:Y:S05]  /*340f0*/  BRA `(.L_x_7026) ;  /* 0xfffffda000a87947 */ /* 0x000fea000383ffff */
.L_x_6746:
        /* <DEDUP_REMOVED lines=8> */
.L_x_7028:
[----:B------:R-:W-:Y:S05]  /*34180*/  BSYNC B1 ;  /* 0x0000000000017941 */ /* 0x000fea0003800000 */
.L_x_7027:
[----:B------:R-:W-:Y:S05]  /*34190*/  BRA `(.L_x_7029) ;  /* 0xfffffda000887947 */ /* 0x000fea000383ffff */
.L_x_6747:
        /* <DEDUP_REMOVED lines=8> */
.L_x_7031:
[----:B------:R-:W-:Y:S05]  /*34220*/  BSYNC B1 ;  /* 0x0000000000017941 */ /* 0x000fea0003800000 */
.L_x_7030:
[----:B------:R-:W-:Y:S05]  /*34230*/  BRA `(.L_x_7032) ;  /* 0xfffffda000687947 */ /* 0x000fea000383ffff */
.L_x_6748:
        /* <DEDUP_REMOVED lines=8> */
.L_x_7034:
[----:B------:R-:W-:Y:S05]  /*342c0*/  BSYNC B1 ;  /* 0x0000000000017941 */ /* 0x000fea0003800000 */
.L_x_7033:
[----:B------:R-:W-:Y:S05]  /*342d0*/  BRA `(.L_x_7035) ;  /* 0xfffffda000487947 */ /* 0x000fea000383ffff */
.L_x_6750:
[----:B--2---:R2:W3:Y:S02]  /*342e0*/  SYNCS.PHASECHK.TRANS64.TRYWAIT P2, [R18+URZ+0x2e800], R5 ;  /* 0x02e80005120075a7 */ /* 0x0044e4000804017f */
[----:B---3--:R-:W-:Y:S05]  /*342f0*/  @!P2 NANOSLEEP.SYNCS 0x989680 ;  /* 0x009896800000a95d */ /* 0x008fea0003900000 */
[----:B------:R-:W3:Y:S02]  /*34300*/  @!P2 SYNCS.PHASECHK.TRANS64 P2, [R18+URZ+0x2e800], R5 ;  /* 0x02e800051200a5a7 */ /* 0x000ee4000804007f */
[----:B---3--:R-:W-:Y:S05]  /*34310*/  @!P2 BRA `(.L_x_6750) ;  /* 0xfffffffc00f0a947 */ /* 0x008fea000383ffff */
[----:B------:R-:W-:Y:S05]  /*34320*/  BRA `(.L_x_7036) ;  /* 0xfffffda000847947 */ /* 0x000fea000383ffff */
.L_x_6758:
        /* <DEDUP_REMOVED lines=8> */
.L_x_7038:
[----:B------:R-:W-:Y:S05]  /*343b0*/  BSYNC B1 ;  /* 0x0000000000017941 */ /* 0x000fea0003800000 */
.L_x_7037:
[----:B------:R-:W-:Y:S05]  /*343c0*/  BRA `(.L_x_7039) ;  /* 0xfffffdc400247947 */ /* 0x000fea000383ffff */
.L_x_6759:
        /* <DEDUP_REMOVED lines=8> */
.L_x_7041:
[----:B------:R-:W-:Y:S05]  /*34450*/  BSYNC B1 ;  /* 0x0000000000017941 */ /* 0x000fea0003800000 */
.L_x_7040:
[----:B------:R-:W-:Y:S05]  /*34460*/  BRA `(.L_x_7042) ;  /* 0xfffffdc400047947 */ /* 0x000fea000383ffff */
.L_x_6760:
        /* <DEDUP_REMOVED lines=8> */
.L_x_7044:
[----:B------:R-:W-:Y:S05]  /*344f0*/  BSYNC B1 ;  /* 0x0000000000017941 */ /* 0x000fea0003800000 */
.L_x_7043:
[----:B------:R-:W-:Y:S05]  /*34500*/  BRA `(.L_x_7045) ;  /* 0xfffffdc000e47947 */ /* 0x000fea000383ffff */
.L_x_6761:
        /* <DEDUP_REMOVED lines=8> */
.L_x_7047:
[----:B------:R-:W-:Y:S05]  /*34590*/  BSYNC B1 ;  /* 0x0000000000017941 */ /* 0x000fea0003800000 */
.L_x_7046:
[----:B------:R-:W-:Y:S05]  /*345a0*/  BRA `(.L_x_7048) ;  /* 0xfffffdc000c47947 */ /* 0x000fea000383ffff */
.L_x_6762:
        /* <DEDUP_REMOVED lines=8> */
.L_x_7050:
[----:B------:R-:W-:Y:S05]  /*34630*/  BSYNC B1 ;  /* 0x0000000000017941 */ /* 0x000fea0003800000 */
.L_x_7049:
[----:B------:R-:W-:Y:S05]  /*34640*/  BRA `(.L_x_7051) ;  /* 0xfffffdc000a47947 */ /* 0x000fea000383ffff */
.L_x_6763:
        /* <DEDUP_REMOVED lines=8> */
.L_x_7053:
[----:B------:R-:W-:Y:S05]  /*346d0*/  BSYNC B1 ;  /* 0x0000000000017941 */ /* 0x000fea0003800000 */
.L_x_7052:
[----:B------:R-:W-:Y:S05]  /*346e0*/  BRA `(.L_x_7054) ;  /* 0xfffffdc000847947 */ /* 0x000fea000383ffff */
.L_x_6764:
        /* <DEDUP_REMOVED lines=8> */
.L_x_7056:
[----:B------:R-:W-:Y:S05]  /*34770*/  BSYNC B1 ;  /* 0x0000000000017941 */ /* 0x000fea0003800000 */
.L_x_7055:
[----:B------:R-:W-:Y:S05]  /*34780*/  BRA `(.L_x_7057) ;  /* 0xfffffdc000647947 */ /* 0x000fea000383ffff */
.L_x_6765:
        /* <DEDUP_REMOVED lines=8> */
.L_x_7059:
[----:B------:R-:W-:Y:S05]  /*34810*/  BSYNC B1 ;  /* 0x0000000000017941 */ /* 0x000fea0003800000 */
.L_x_7058:
[----:B------:R-:W-:Y:S05]  /*34820*/  BRA `(.L_x_7060) ;  /* 0xfffffdc000447947 */ /* 0x000fea000383ffff */
.L_x_6767:
[----:B0-----:R0:W1:Y:S02]  /*34830*/  SYNCS.PHASECHK.TRANS64.TRYWAIT P1, [R18+URZ+0x2e800], R3 ;  /* 0x02e80003120075a7 */ /* 0x001064000802017f */
[----:B-1----:R-:W-:Y:S05]  /*34840*/  @!P1 NANOSLEEP.SYNCS 0x989680 ;  /* 0x009896800000995d */ /* 0x002fea0003900000 */
[----:B------:R-:W1:Y:S02]  /*34850*/  @!P1 SYNCS.PHASECHK.TRANS64 P1, [R18+URZ+0x2e800], R3 ;  /* 0x02e80003120095a7 */ /* 0x000e64000802007f */
[----:B-1----:R-:W-:Y:S05]  /*34860*/  @!P1 BRA `(.L_x_6767) ;  /* 0xfffffffc00f09947 */ /* 0x002fea000383ffff */
[----:B------:R-:W-:Y:S05]  /*34870*/  BRA `(.L_x_7061) ;  /* 0xfffffdc000647947 */ /* 0x000fea000383ffff */
.L_x_6773:
[----:B--2---:R2:W3:Y:S02]  /*34880*/  SYNCS.PHASECHK.TRANS64.TRYWAIT P1, [R0+URZ+0x2e830], R5 ;  /* 0x02e83005000075a7 */ /* 0x0044e4000802017f */
[----:B---3--:R-:W-:Y:S05]  /*34890*/  @!P1 NANOSLEEP.SYNCS 0x989680 ;  /* 0x009896800000995d */ /* 0x008fea0003900000 */
[----:B------:R-:W3:Y:S02]  /*348a0*/  @!P1 SYNCS.PHASECHK.TRANS64 P1, [R0+URZ+0x2e830], R5 ;  /* 0x02e83005000095a7 */ /* 0x000ee4000802007f */
[----:B---3--:R-:W-:Y:S05]  /*348b0*/  @!P1 BRA `(.L_x_6773) ;  /* 0xfffffffc00f09947 */ /* 0x008fea000383ffff */
[----:B------:R-:W-:Y:S05]  /*348c0*/  BRA `(.L_x_6772) ;  /* 0xfffffde000dc7947 */ /* 0x000fea000383ffff */
.L_x_6791:
[----:B-1----:R1:W2:Y:S02]  /*348d0*/  SYNCS.PHASECHK.TRANS64.TRYWAIT P3, [R15+URZ+0x2e830], R14 ;  /* 0x02e8300e0f0075a7 */ /* 0x0022a4000806017f */
[----:B--2---:R-:W-:Y:S05]  /*348e0*/  @!P3 NANOSLEEP.SYNCS 0x989680 ;  /* 0x009896800000b95d */ /* 0x004fea0003900000 */
[----:B------:R-:W2:Y:S02]  /*348f0*/  @!P3 SYNCS.PHASECHK.TRANS64 P3, [R15+URZ+0x2e830], R14 ;  /* 0x02e8300e0f00b5a7 */ /* 0x000ea4000806007f */
[----:B--2---:R-:W-:Y:S05]  /*34900*/  @!P3 BRA `(.L_x_6791) ;  /* 0xfffffffc00f0b947 */ /* 0x004fea000383ffff */
[----:B------:R-:W-:Y:S05]  /*34910*/  BRA `(.L_x_6790) ;  /* 0xfffffe3c00347947 */ /* 0x000fea000383ffff */
.L_x_6795:
[----:B-1----:R1:W2:Y:S02]  /*34920*/  SYNCS.PHASECHK.TRANS64.TRYWAIT P2, [R15+URZ+0x2e850], R14 ;  /* 0x02e8500e0f0075a7 */ /* 0x0022a4000804017f */
[----:B--2---:R-:W-:Y:S05]  /*34930*/  @!P2 NANOSLEEP.SYNCS 0x989680 ;  /* 0x009896800000a95d */ /* 0x004fea0003900000 */
[----:B------:R-:W2:Y:S02]  /*34940*/  @!P2 SYNCS.PHASECHK.TRANS64 P2, [R15+URZ+0x2e850], R14 ;  /* 0x02e8500e0f00a5a7 */ /* 0x000ea4000804007f */
[----:B--2---:R-:W-:Y:S05]  /*34950*/  @!P2 BRA `(.L_x_6795) ;  /* 0xfffffffc00f0a947 */ /* 0x004fea000383ffff */
[----:B------:R-:W-:Y:S05]  /*34960*/  BRA `(.L_x_6792) ;  /* 0xfffffe5000547947 */ /* 0x000fea000383ffff */
.L_x_6815:
[----:B---3--:R3:W4:Y:S02]  /*34970*/  SYNCS.PHASECHK.TRANS64.TRYWAIT P3, [R0+URZ+0x2e830], R3 ;  /* 0x02e83003000075a7 */ /* 0x008724000806017f */
[----:B----4-:R-:W-:Y:S05]  /*34980*/  @!P3 NANOSLEEP.SYNCS 0x989680 ;  /* 0x009896800000b95d */ /* 0x010fea0003900000 */
[----:B------:R-:W4:Y:S02]  /*34990*/  @!P3 SYNCS.PHASECHK.TRANS64 P3, [R0+URZ+0x2e830], R3 ;  /* 0x02e830030000b5a7 */ /* 0x000f24000806007f */
[----:B----4-:R-:W-:Y:S05]  /*349a0*/  @!P3 BRA `(.L_x_6815) ;  /* 0xfffffffc00f0b947 */ /* 0x010fea000383ffff */
[----:B------:R-:W-:Y:S05]  /*349b0*/  BRA `(.L_x_6814) ;  /* 0xfffffea400787947 */ /* 0x000fea000383ffff */
.L_x_6819:
[----:B-1----:R1:W2:Y:S02]  /*349c0*/  SYNCS.PHASECHK.TRANS64.TRYWAIT P2, [R3+URZ+0x2e850], R0 ;  /* 0x02e85000030075a7 */ /* 0x0022a4000804017f */
[----:B--2---:R-:W-:Y:S05]  /*349d0*/  @!P2 NANOSLEEP.SYNCS 0x989680 ;  /* 0x009896800000a95d */ /* 0x004fea0003900000 */
[----:B------:R-:W2:Y:S02]  /*349e0*/  @!P2 SYNCS.PHASECHK.TRANS64 P2, [R3+URZ+0x2e850], R0 ;  /* 0x02e850000300a5a7 */ /* 0x000ea4000804007f */
[----:B--2---:R-:W-:Y:S05]  /*349f0*/  @!P2 BRA `(.L_x_6819) ;  /* 0xfffffffc00f0a947 */ /* 0x004fea000383ffff */
[----:B------:R-:W-:Y:S05]  /*34a00*/  BRA `(.L_x_6816) ;  /* 0xfffffeb800887947 */ /* 0x000fea000383ffff */
.L_x_6827:
[----:B--2---:R2:W3:Y:S02]  /*34a10*/  SYNCS.PHASECHK.TRANS64.TRYWAIT P3, [R3+URZ+0x2e830], R0 ;  /* 0x02e83000030075a7 */ /* 0x0044e4000806017f */
[----:B---3--:R-:W-:Y:S05]  /*34a20*/  @!P3 NANOSLEEP.SYNCS 0x989680 ;  /* 0x009896800000b95d */ /* 0x008fea0003900000 */
[----:B------:R-:W3:Y:S02]  /*34a30*/  @!P3 SYNCS.PHASECHK.TRANS64 P3, [R3+URZ+0x2e830], R0 ;  /* 0x02e830000300b5a7 */ /* 0x000ee4000806007f */
[----:B---3--:R-:W-:Y:S05]  /*34a40*/  @!P3 BRA `(.L_x_6827) ;  /* 0xfffffffc00f0b947 */ /* 0x008fea000383ffff */
[----:B------:R-:W-:Y:S05]  /*34a50*/  BRA `(.L_x_6826) ;  /* 0xfffffee4006c7947 */ /* 0x000fea000383ffff */
.L_x_6831:
[----:B-1----:R1:W2:Y:S02]  /*34a60*/  SYNCS.PHASECHK.TRANS64.TRYWAIT P2, [R3+URZ+0x2e850], R0 ;  /* 0x02e85000030075a7 */ /* 0x0022a4000804017f */
[----:B--2---:R-:W-:Y:S05]  /*34a70*/  @!P2 NANOSLEEP.SYNCS 0x989680 ;  /* 0x009896800000a95d */ /* 0x004fea0003900000 */
[----:B------:R-:W2:Y:S02]  /*34a80*/  @!P2 SYNCS.PHASECHK.TRANS64 P2, [R3+URZ+0x2e850], R0 ;  /* 0x02e850000300a5a7 */ /* 0x000ea4000804007f */
[----:B--2---:R-:W-:Y:S05]  /*34a90*/  @!P2 BRA `(.L_x_6831) ;  /* 0xfffffffc00f0a947 */ /* 0x004fea000383ffff */
[----:B------:R-:W-:Y:S05]  /*34aa0*/  BRA `(.L_x_6828) ;  /* 0xfffffef800887947 */ /* 0x000fea000383ffff */
.L_x_6845:
[----:B--2---:R2:W3:Y:S02]  /*34ab0*/  SYNCS.PHASECHK.TRANS64.TRYWAIT P1, [R13+URZ+0x2e850], R4 ;  /* 0x02e850040d0075a7 */ /* 0x0044e4000802017f */
[----:B---3--:R-:W-:Y:S05]  /*34ac0*/  @!P1 NANOSLEEP.SYNCS 0x989680 ;  /* 0x009896800000995d */ /* 0x008fea0003900000 */
[----:B------:R-:W3:Y:S02]  /*34ad0*/  @!P1 SYNCS.PHASECHK.TRANS64 P1, [R13+URZ+0x2e850], R4 ;  /* 0x02e850040d0095a7 */ /* 0x000ee4000802007f */
[----:B---3--:R-:W-:Y:S05]  /*34ae0*/  @!P1 BRA `(.L_x_6845) ;  /* 0xfffffffc00f09947 */ /* 0x008fea000383ffff */
[----:B------:R-:W-:Y:S05]  /*34af0*/  BRA `(.L_x_6844) ;  /* 0xffffff4800e87947 */ /* 0x000fea000383ffff */
.L_x_6849:
[----:B------:R-:W-:Y:S01]  /*34b00*/  IMAD.MOV.U32 R12, RZ, RZ, R0 ;  /* 0x000000ffff0c7224 */ /* 0x000fe200078e0000 */
[----:B------:R-:W-:Y:S01]  /*34b10*/  SEL R5, R36, R37, P0 ;  /* 0x0000002524057207 */ /* 0x000fe20000000000 */
[----:B------:R-:W-:Y:S01]  /*34b20*/  IMAD.MOV.U32 R11, RZ, RZ, 0x1c1f ;  /* 0x00001c1fff0b7424 */ /* 0x000fe200078e00ff */
[----:B------:R-:W-:Y:S01]  /*34b30*/  SEL R7, R37, R36, P0 ;  /* 0x0000002425077207 */ /* 0x000fe20000000000 */
[----:B------:R-:W-:Y:S01]  /*34b40*/  IMAD.MOV.U32 R15, RZ, RZ, -0x1 ;  /* 0xffffffffff0f7424 */ /* 0x000fe200078e00ff */
[----:B------:R-:W-:Y:S02]  /*34b50*/  SEL R9, R33, R32, P0 ;  /* 0x0000002021097207 */ /* 0x000fe40000000000 */
[----:B------:R-:W-:-:S07]  /*34b60*/  SEL R21, R32, R33, P0 ;  /* 0x0000002120157207 */ /* 0x000fce0000000000 */
[----:B0-----:R-:W-:Y:S05]  /*34b70*/  WARPSYNC.COLLECTIVE R15, `(.L_x_7062) ;  /* 0x000000000f087348 */ /* 0x001fea0003c00000 */
[----:B------:R1:W2:Y:S02]  /*34b80*/  SHFL.IDX P6, R14, R13, R12, R11 ;  /* 0x0000000c0d0e7389 */ /* 0x0002a400000c000b */
[----:B012---:R-:W-:Y:S01]  /*34b90*/  ENDCOLLECTIVE ;  /* 0x000000000000791b */ /* 0x007fe20003800000 */
.L_x_7062:
        /* <DEDUP_REMOVED lines=19> */
.L_x_7063:
        /* <DEDUP_REMOVED lines=19> */
.L_x_7064:
        /* <DEDUP_REMOVED lines=8> */
.L_x_7065:
[----:B------:R-:W-:Y:S02]  /*34e80*/  IMAD.MOV.U32 R13, RZ, RZ, R9 ;  /* 0x000000ffff0d7224 */ /* 0x000fe400078e0009 */
[----:B------:R-:W-:Y:S02]  /*34e90*/  IMAD.MOV.U32 R12, RZ, RZ, R0 ;  /* 0x000000ffff0c7224 */ /* 0x000fe400078e0000 */
[----:B------:R-:W-:-:S07]  /*34ea0*/  IMAD.MOV.U32 R7, RZ, RZ, R14 ;  /* 0x000000ffff077224 */ /* 0x000fce00078e000e */
[----:B------:R-:W-:Y:S05]  /*34eb0*/  WARPSYNC.COLLECTIVE R15, `(.L_x_7066) ;  /* 0x000000000f087348 */ /* 0x000fea0003c00000 */
[----:B------:R0:W1:Y:S02]  /*34ec0*/  SHFL.IDX P6, R14, R13, R12, R11 ;  /* 0x0000000c0d0e7389 */ /* 0x00006400000c000b */
[----:B01----:R-:W-:Y:S01]  /*34ed0*/  ENDCOLLECTIVE ;  /* 0x000000000000791b */ /* 0x003fe20003800000 */
.L_x_7066:
        /* <DEDUP_REMOVED lines=8> */
.L_x_7067:
[----:B------:R-:W-:Y:S02]  /*34f60*/  IMAD.MOV.U32 R13, RZ, RZ, R25 ;  /* 0x000000ffff0d7224 */ /* 0x000fe400078e0019 */
[----:B------:R-:W-:Y:S02]  /*34f70*/  IMAD.MOV.U32 R12, RZ, RZ, R0 ;  /* 0x000000ffff0c7224 */ /* 0x000fe400078e0000 */
[----:B------:R-:W-:-:S07]  /*34f80*/  IMAD.MOV.U32 R21, RZ, RZ, R14 ;  /* 0x000000ffff157224 */ /* 0x000fce00078e000e */
[----:B------:R-:W-:Y:S05]  /*34f90*/  WARPSYNC.COLLECTIVE R15, `(.L_x_7068) ;  /* 0x000000000f087348 */ /* 0x000fea0003c00000 */
[----:B------:R0:W1:Y:S02]  /*34fa0*/  SHFL.IDX P6, R14, R13, R12, R11 ;  /* 0x0000000c0d0e7389 */ /* 0x00006400000c000b */
[----:B01----:R-:W-:Y:S01]  /*34fb0*/  ENDCOLLECTIVE ;  /* 0x000000000000791b */ /* 0x003fe20003800000 */
.L_x_7068:
        /* <DEDUP_REMOVED lines=8> */
.L_x_7069:
[----:B------:R-:W-:Y:S02]  /*35040*/  IMAD.MOV.U32 R13, RZ, RZ, R29 ;  /* 0x000000ffff0d7224 */ /* 0x000fe400078e001d */
[----:B------:R-:W-:Y:S02]  /*35050*/  IMAD.MOV.U32 R12, RZ, RZ, R0 ;  /* 0x000000ffff0c7224 */ /* 0x000fe400078e0000 */
[----:B------:R-:W-:-:S07]  /*35060*/  IMAD.MOV.U32 R27, RZ, RZ, R14 ;  /* 0x000000ffff1b7224 */ /* 0x000fce00078e000e */
[----:B------:R-:W-:Y:S05]  /*35070*/  WARPSYNC.COLLECTIVE R15, `(.L_x_7070) ;  /* 0x000000000f087348 */ /* 0x000fea0003c00000 */
[----:B------:R0:W1:Y:S02]  /*35080*/  SHFL.IDX P6, R14, R13, R12, R11 ;  /* 0x0000000c0d0e7389 */ /* 0x00006400000c000b */
[----:B01----:R-:W-:Y:S01]  /*35090*/  ENDCOLLECTIVE ;  /* 0x000000000000791b */ /* 0x003fe20003800000 */
.L_x_7070:
        /* <DEDUP_REMOVED lines=8> */
.L_x_7071:
[----:B------:R-:W-:Y:S02]  /*35120*/  IMAD.MOV.U32 R13, RZ, RZ, R33 ;  /* 0x000000ffff0d7224 */ /* 0x000fe400078e0021 */
[----:B------:R-:W-:Y:S02]  /*35130*/  IMAD.MOV.U32 R12, RZ, RZ, R0 ;  /* 0x000000ffff0c7224 */ /* 0x000fe400078e0000 */
[----:B------:R-:W-:-:S07]  /*35140*/  IMAD.MOV.U32 R31, RZ, RZ, R14 ;  /* 0x000000ffff1f7224 */ /* 0x000fce00078e000e */
[----:B------:R-:W-:Y:S05]  /*35150*/  WARPSYNC.COLLECTIVE R15, `(.L_x_7072) ;  /* 0x000000000f087348 */ /* 0x000fea0003c00000 */
[----:B------:R0:W1:Y:S02]  /*35160*/  SHFL.IDX P6, R14, R13, R12, R11 ;  /* 0x0000000c0d0e7389 */ /* 0x00006400000c000b */
[----:B01----:R-:W-:Y:S01]  /*35170*/  ENDCOLLECTIVE ;  /* 0x000000000000791b */ /* 0x003fe20003800000 */
.L_x_7072:
        /* <DEDUP_REMOVED lines=8> */
.L_x_7073:
[----:B------:R-:W-:Y:S02]  /*35200*/  IMAD.MOV.U32 R13, RZ, RZ, R37 ;  /* 0x000000ffff0d7224 */ /* 0x000fe400078e0025 */
[----:B------:R-:W-:Y:S02]  /*35210*/  IMAD.MOV.U32 R12, RZ, RZ, R0 ;  /* 0x000000ffff0c7224 */ /* 0x000fe400078e0000 */
[----:B------:R-:W-:-:S07]  /*35220*/  IMAD.MOV.U32 R35, RZ, RZ, R14 ;  /* 0x000000ffff237224 */ /* 0x000fce00078e000e */
[----:B------:R-:W-:Y:S05]  /*35230*/  WARPSYNC.COLLECTIVE R15, `(.L_x_7074) ;  /* 0x000000000f087348 */ /* 0x000fea0003c00000 */
[----:B------:R0:W1:Y:S02]  /*35240*/  SHFL.IDX P6, R14, R13, R12, R11 ;  /* 0x0000000c0d0e7389 */ /* 0x00006400000c000b */
[----:B01----:R-:W-:Y:S01]  /*35250*/  ENDCOLLECTIVE ;  /* 0x000000000000791b */ /* 0x003fe20003800000 */
.L_x_7074:
        /* <DEDUP_REMOVED lines=8> */
.L_x_7075:
[----:B------:R-:W-:Y:S02]  /*352e0*/  IMAD.MOV.U32 R13, RZ, RZ, R41 ;  /* 0x000000ffff0d7224 */ /* 0x000fe400078e0029 */
[----:B------:R-:W-:Y:S02]  /*352f0*/  IMAD.MOV.U32 R12, RZ, RZ, R0 ;  /* 0x000000ffff0c7224 */ /* 0x000fe400078e0000 */
[----:B------:R-:W-:-:S07]  /*35300*/  IMAD.MOV.U32 R20, RZ, RZ, R14 ;  /* 0x000000ffff147224 */ /* 0x000fce00078e000e */
[----:B------:R-:W-:Y:S05]  /*35310*/  WARPSYNC.COLLECTIVE R15, `(.L_x_7076) ;  /* 0x000000000f087348 */ /* 0x000fea0003c00000 */
[----:B------:R0:W1:Y:S02]  /*35320*/  SHFL.IDX P6, R14, R13, R12, R11 ;  /* 0x0000000c0d0e7389 */ /* 0x00006400000c000b */
[----:B01----:R-:W-:Y:S01]  /*35330*/  ENDCOLLECTIVE ;  /* 0x000000000000791b */ /* 0x003fe20003800000 */
.L_x_7076:
[----:B------:R-:W-:Y:S02]  /*35340*/  IMAD.MOV.U32 R13, RZ, RZ, R43 ;  /* 0x000000ffff0d7224 */ /* 0x000fe400078e002b */
[----:B------:R-:W-:Y:S02]  /*35350*/  IMAD.MOV.U32 R12, RZ, RZ, R2 ;  /* 0x000000ffff0c7224 */ /* 0x000fe400078e0002 */
[----:B------:R-:W-:-:S07]  /*35360*/  IMAD.MOV.U32 R41, RZ, RZ, R14 ;  /* 0x000000ffff297224 */ /* 0x000fce00078e000e */
[----:B------:R-:W-:Y:S05]  /*35370*/  WARPSYNC.COLLECTIVE R15, `(.L_x_7077) ;  /* 0x000000000f087348 */ /* 0x000fea0003c00000 */
[----:B------:R0:W1:Y:S02]  /*35380*/  SHFL.IDX P6, R14, R13, R12, R11 ;  /* 0x0000000c0d0e7389 */ /* 0x00006400000c000b */
[----:B01----:R-:W-:Y:S01]  /*35390*/  ENDCOLLECTIVE ;  /* 0x000000000000791b */ /* 0x003fe20003800000 */
.L_x_7077:
[----:B------:R-:W-:Y:S02]  /*353a0*/  IMAD.MOV.U32 R13, RZ, RZ, R45 ;  /* 0x000000ffff0d7224 */ /* 0x000fe400078e002d */
[----:B------:R-:W-:Y:S02]  /*353b0*/  IMAD.MOV.U32 R12, RZ, RZ, R0 ;  /* 0x000000ffff0c7224 */ /* 0x000fe400078e0000 */
[----:B------:R-:W-:-:S07]  /*353c0*/  IMAD.MOV.U32 R40, RZ, RZ, R14 ;  /* 0x000000ffff287224 */ /* 0x000fce00078e000e */
[----:B------:R-:W-:Y:S05]  /*353d0*/  WARPSYNC.COLLECTIVE R15, `(.L_x_7078) ;  /* 0x000000000f087348 */ /* 0x000fea0003c00000 */
[----:B------:R0:W1:Y:S02]  /*353e0*/  SHFL.IDX P6, R14, R13, R12, R11 ;  /* 0x0000000c0d0e7389 */ /* 0x00006400000c000b */
[----:B01----:R-:W-:Y:S01]  /*353f0*/  ENDCOLLECTIVE ;  /* 0x000000000000791b */ /* 0x003fe20003800000 */
.L_x_7078:
        /* <DEDUP_REMOVED lines=8> */
.L_x_7079:
[----:B------:R-:W-:Y:S02]  /*35480*/  IMAD.MOV.U32 R13, RZ, RZ, R49 ;  /* 0x000000ffff0d7224 */ /* 0x000fe400078e0031 */
[----:B------:R-:W-:Y:S02]  /*35490*/  IMAD.MOV.U32 R12, RZ, RZ, R0 ;  /* 0x000000ffff0c7224 */ /* 0x000fe400078e0000 */
[----:B------:R-:W-:-:S07]  /*354a0*/  IMAD.MOV.U32 R42, RZ, RZ, R14 ;  /* 0x000000ffff2a7224 */ /* 0x000fce00078e000e */
[----:B------:R-:W-:Y:S05]  /*354b0*/  WARPSYNC.COLLECTIVE R15, `(.L_x_7080) ;  /* 0x000000000f087348 */ /* 0x000fea0003c00000 */
[----:B------:R0:W1:Y:S02]  /*354c0*/  SHFL.IDX P6, R14, R13, R12, R11 ;  /* 0x0000000c0d0e7389 */ /* 0x00006400000c000b */
[----:B01----:R-:W-:Y:S01]  /*354d0*/  ENDCOLLECTIVE ;  /* 0x000000000000791b */ /* 0x003fe20003800000 */
.L_x_7080:
[----:B------:R-:W-:Y:S02]  /*354e0*/  SEL R5, R45, R42, P0 ;  /* 0x0000002a2d057207 */ /* 0x000fe40000000000 */
[----:B------:R-:W-:Y:S01]  /*354f0*/  SEL R7, R42, R45, P0 ;  /* 0x0000002d2a077207 */ /* 0x000fe20000000000 */
[----:B------:R-:W-:Y:S02]  /*35500*/  IMAD.MOV.U32 R45, RZ, RZ, RZ ;  /* 0x000000ffff2d7224 */ /* 0x000fe400078e00ff */
[----:B------:R-:W-:Y:S02]  /*35510*/  IMAD.MOV.U32 R13, RZ, RZ, R51 ;  /* 0x000000ffff0d7224 */ /* 0x000fe400078e0033 */
[----:B------:R-:W-:Y:S02]  /*35520*/  IMAD.MOV.U32 R12, RZ, RZ, R2 ;  /* 0x000000ffff0c7224 */ /* 0x000fe400078e0002 */
[----:B------:R-:W-:-:S07]  /*35530*/  IMAD.MOV.U32 R49, RZ, RZ, R14 ;  /* 0x000000ffff317224 */ /* 0x000fce00078e000e */
[----:B------:R-:W-:Y:S05]  /*35540*/  WARPSYNC.COLLECTIVE R15, `(.L_x_7081) ;  /* 0x000000000f087348 */ /* 0x000fea0003c00000 */
[----:B------:R0:W1:Y:S02]  /*35550*/  SHFL.IDX P6, R14, R13, R12, R11 ;  /* 0x0000000c0d0e7389 */ /* 0x00006400000c000b */
[----:B01----:R-:W-:Y:S01]  /*35560*/  ENDCOLLECTIVE ;  /* 0x000000000000791b */ /* 0x003fe20003800000 */
.L_x_7081:
[----:B------:R-:W-:Y:S02]  /*35570*/  IMAD.MOV.U32 R13, RZ, RZ, R53 ;  /* 0x000000ffff0d7224 */ /* 0x000fe400078e0035 */
[----:B------:R-:W-:Y:S02]  /*35580*/  IMAD.MOV.U32 R12, RZ, RZ, R0 ;  /* 0x000000ffff0c7224 */ /* 0x000fe400078e0000 */
[----:B------:R-:W-:-:S07]  /*35590*/  IMAD.MOV.U32 R44, RZ, RZ, R14 ;  /* 0x000000ffff2c7224 */ /* 0x000fce00078e000e */
[----:B------:R-:W-:Y:S05]  /*355a0*/  WARPSYNC.COLLECTIVE R15, `(.L_x_7082) ;  /* 0x000000000f087348 */ /* 0x000fea0003c00000 */
[----:B------:R0:W1:Y:S02]  /*355b0*/  SHFL.IDX P6, R14, R13, R12, R11 ;  /* 0x0000000c0d0e7389 */ /* 0x00006400000c000b */
[----:B01----:R-:W-:Y:S01]  /*355c0*/  ENDCOLLECTIVE ;  /* 0x000000000000791b */ /* 0x003fe20003800000 */
.L_x_7082:
[----:B------:R-:W-:Y:S01]  /*355d0*/  SEL R9, R49, R44, P0 ;  /* 0x0000002c31097207 */ /* 0x000fe20000000000 */
[----:B------:R-:W-:Y:S02]  /*355e0*/  IMAD.MOV.U32 R13, RZ, RZ, R55 ;  /* 0x000000ffff0d7224 */ /* 0x000fe400078e0037 */
[----:B------:R-:W-:Y:S02]  /*355f0*/  IMAD.MOV.U32 R12, RZ, RZ, R2 ;  /* 0x000000ffff0c7224 */ /* 0x000fe400078e0002 */
[----:B------:R-:W-:-:S07]  /*35600*/  IMAD.MOV.U32 R53, RZ, RZ, R14 ;  /* 0x000000ffff357224 */ /* 0x000fce00078e000e */
[----:B------:R-:W-:Y:S05]  /*35610*/  WARPSYNC.COLLECTIVE R15, `(.L_x_7083) ;  /* 0x000000000f087348 */ /* 0x000fea0003c00000 */
[----:B------:R0:W1:Y:S02]  /*35620*/  SHFL.IDX P6, R14, R13, R12, R11 ;  /* 0x0000000c0d0e7389 */ /* 0x00006400000c000b */
[----:B01----:R-:W-:Y:S01]  /*35630*/  ENDCOLLECTIVE ;  /* 0x000000000000791b */ /* 0x003fe20003800000 */
.L_x_7083:
[----:B------:R-:W-:Y:S02]  /*35640*/  IMAD.MOV.U32 R13, RZ, RZ, R57 ;  /* 0x000000ffff0d7224 */ /* 0x000fe400078e0039 */
[----:B------:R-:W-:Y:S02]  /*35650*/  IMAD.MOV.U32 R12, RZ, RZ, R0 ;  /* 0x000000ffff0c7224 */ /* 0x000fe400078e0000 */
[----:B------:R-:W-:-:S07]  /*35660*/  IMAD.MOV.U32 R46, RZ, RZ, R14 ;  /* 0x000000ffff2e7224 */ /* 0x000fce00078e000e */
[----:B------:R-:W-:Y:S05]  /*35670*/  WARPSYNC.COLLECTIVE R15, `(.L_x_7084) ;  /* 0x000000000f087348 */ /* 0x000fea0003c00000 */
[----:B------:R0:W1:Y:S02]  /*35680*/  SHFL.IDX P6, R14, R13, R12, R11 ;  /* 0x0000000c0d0e7389 */ /* 0x00006400000c000b */
[----:B01----:R-:W-:Y:S01]  /*35690*/  ENDCOLLECTIVE ;  /* 0x000000000000791b */ /* 0x003fe20003800000 */
.L_x_7084:
        /* <DEDUP_REMOVED lines=8> */
.L_x_7085:
[----:B------:R-:W-:Y:S02]  /*35720*/  IMAD.MOV.U32 R13, RZ, RZ, R61 ;  /* 0x000000ffff0d7224 */ /* 0x000fe400078e003d */
[----:B------:R-:W-:Y:S02]  /*35730*/  IMAD.MOV.U32 R12, RZ, RZ, R0 ;  /* 0x000000ffff0c7224 */ /* 0x000fe400078e0000 */
[----:B------:R-:W-:-:S07]  /*35740*/  IMAD.MOV.U32 R48, RZ, RZ, R14 ;  /* 0x000000ffff307224 */ /* 0x000fce00078e000e */
[----:B------:R-:W-:Y:S05]  /*35750*/  WARPSYNC.COLLECTIVE R15, `(.L_x_7086) ;  /* 0x000000000f087348 */ /* 0x000fea0003c00000 */
[----:B------:R0:W1:Y:S02]  /*35760*/  SHFL.IDX P6, R14, R13, R12, R11 ;  /* 0x0000000c0d0e7389 */ /* 0x00006400000c000b */
[----:B01----:R-:W-:Y:S01]  /*35770*/  ENDCOLLECTIVE ;  /* 0x000000000000791b */ /* 0x003fe20003800000 */
.L_x_7086:
        /* <DEDUP_REMOVED lines=8> */
.L_x_7087:
[----:B------:R-:W-:Y:S02]  /*35800*/  IMAD.MOV.U32 R13, RZ, RZ, R65 ;  /* 0x000000ffff0d7224 */ /* 0x000fe400078e0041 */
[----:B------:R-:W-:Y:S02]  /*35810*/  IMAD.MOV.U32 R12, RZ, RZ, R0 ;  /* 0x000000ffff0c7224 */ /* 0x000fe400078e0000 */
[----:B------:R-:W-:-:S07]  /*35820*/  IMAD.MOV.U32 R50, RZ, RZ, R14 ;  /* 0x000000ffff327224 */ /* 0x000fce00078e000e */
[----:B------:R-:W-:Y:S05]  /*35830*/  WARPSYNC.COLLECTIVE R15, `(.L_x_7088) ;  /* 0x000000000f087348 */ /* 0x000fea0003c00000 */
[----:B------:R0:W1:Y:S02]  /*35840*/  SHFL.IDX P6, R14, R13, R12, R11 ;  /* 0x0000000c0d0e7389 */ /* 0x00006400000c000b */
[----:B01----:R-:W-:Y:S01]  /*35850*/  ENDCOLLECTIVE ;  /* 0x000000000000791b */ /* 0x003fe20003800000 */
.L_x_7088:
        /* <DEDUP_REMOVED lines=8> */
.L_x_7089:
[----:B------:R-:W-:Y:S02]  /*358e0*/  IMAD.MOV.U32 R13, RZ, RZ, R69 ;  /* 0x000000ffff0d7224 */ /* 0x000fe400078e0045 */
[----:B------:R-:W-:Y:S02]  /*358f0*/  IMAD.MOV.U32 R12, RZ, RZ, R0 ;  /* 0x000000ffff0c7224 */ /* 0x000fe400078e0000 */
[----:B------:R-:W-:-:S07]  /*35900*/  IMAD.MOV.U32 R52, RZ, RZ, R14 ;  /* 0x000000ffff347224 */ /* 0x000fce00078e000e */
[----:B------:R-:W-:Y:S05]  /*35910*/  WARPSYNC.COLLECTIVE R15, `(.L_x_7090) ;  /* 0x000000000f087348 */ /* 0x000fea0003c00000 */
[----:B------:R0:W1:Y:S02]  /*35920*/  SHFL.IDX P6, R14, R13, R12, R11 ;  /* 0x0000000c0d0e7389 */ /* 0x00006400000c000b */
[----:B01----:R-:W-:Y:S01]  /*35930*/  ENDCOLLECTIVE ;  /* 0x000000000000791b */ /* 0x003fe20003800000 */
.L_x_7090:
[----:B------:R-:W-:Y:S01]  /*35940*/  SEL R39, R52, R65, P0 ;  /* 0x0000004134277207 */ /* 0x000fe20000000000 */
[----:B------:R-:W-:Y:S02]  /*35950*/  IMAD.MOV.U32 R13, RZ, RZ, R75 ;  /* 0x000000ffff0d7224 */ /* 0x000fe400078e004b */
[----:B------:R-:W-:Y:S02]  /*35960*/  IMAD.MOV.U32 R12, RZ, RZ, R2 ;  /* 0x000000ffff0c7224 */ /* 0x000fe400078e0002 */
[----:B------:R-:W-:-:S07]  /*35970*/  IMAD.MOV.U32 R69, RZ, RZ, R14 ;  /* 0x000000ffff457224 */ /* 0x000fce00078e000e */
[----:B------:R-:W-:Y:S05]  /*35980*/  WARPSYNC.COLLECTIVE R15, `(.L_x_7091) ;  /* 0x000000000f087348 */ /* 0x000fea0003c00000 */
[----:B------:R0:W1:Y:S02]  /*35990*/  SHFL.IDX P6, R14, R13, R12, R11 ;  /* 0x0000000c0d0e7389 */ /* 0x00006400000c000b */
[----:B01----:R-:W-:Y:S01]  /*359a0*/  ENDCOLLECTIVE ;  /* 0x000000000000791b */ /* 0x003fe20003800000 */
.L_x_7091:
[----:B------:R-:W-:Y:S02]  /*359b0*/  IMAD.MOV.U32 R13, RZ, RZ, R77 ;  /* 0x000000ffff0d7224 */ /* 0x000fe400078e004d */
[----:B------:R-:W-:Y:S02]  /*359c0*/  IMAD.MOV.U32 R12, RZ, RZ, R0 ;  /* 0x000000ffff0c7224 */ /* 0x000fe400078e0000 */
[----:B------:R-:W-:-:S07]  /*359d0*/  IMAD.MOV.U32 R54, RZ, RZ, R14 ;  /* 0x000000ffff367224 */ /* 0x000fce00078e000e */
[----:B------:R-:W-:Y:S05]  /*359e0*/  WARPSYNC.COLLECTIVE R15, `(.L_x_7092) ;  /* 0x000000000f087348 */ /* 0x000fea0003c00000 */
[----:B------:R0:W1:Y:S02]  /*359f0*/  SHFL.IDX P6, R14, R13, R12, R11 ;  /* 0x0000000c0d0e7389 */ /* 0x00006400000c000b */
[----:B01----:R-:W-:Y:S01]  /*35a00*/  ENDCOLLECTIVE ;  /* 0x000000000000791b */ /* 0x003fe20003800000 */
.L_x_7092:
[----:B------:R-:W-:Y:S02]  /*35a10*/  IMAD.MOV.U32 R13, RZ, RZ, R79 ;  /* 0x000000ffff0d7224 */ /* 0x000fe400078e004f */
[----:B------:R-:W-:Y:S02]  /*35a20*/  IMAD.MOV.U32 R12, RZ, RZ, R2 ;  /* 0x000000ffff0c7224 */ /* 0x000fe400078e0002 */
[----:B------:R-:W-:-:S07]  /*35a30*/  IMAD.MOV.U32 R77, RZ, RZ, R14 ;  /* 0x000000ffff4d7224 */ /* 0x000fce00078e000e */
[----:B------:R-:W-:Y:S05]  /*35a40*/  WARPSYNC.COLLECTIVE R15, `(.L_x_7093) ;  /* 0x000000000f087348 */ /* 0x000fea0003c00000 */
[----:B------:R0:W1:Y:S02]  /*35a50*/  SHFL.IDX P6, R14, R13, R12, R11 ;  /* 0x0000000c0d0e7389 */ /* 0x00006400000c000b */
[----:B01----:R-:W-:Y:S01]  /*35a60*/  ENDCOLLECTIVE ;  /* 0x000000000000791b */ /* 0x003fe20003800000 */
.L_x_7093:
[----:B------:R-:W-:Y:S02]  /*35a70*/  SEL R12, R37, R20, P0 ;  /* 0x00000014250c7207 */ /* 0x000fe40000000000 */
[----:B------:R-:W-:Y:S02]  /*35a80*/  SEL R11, R44, R49, P0 ;  /* 0x000000312c0b7207 */ /* 0x000fe40000000000 */
[----:B------:R-:W-:Y:S02]  /*35a90*/  SEL R13, R69, R54, P0 ;  /* 0x00000036450d7207 */ /* 0x000fe40000000000 */
[----:B------:R-:W-:Y:S01]  /*35aa0*/  SEL R15, R54, R69, P0 ;  /* 0x00000045360f7207 */ /* 0x000fe20000000000 */
[----:B------:R-:W-:Y:S01]  /*35ab0*/  IMAD.MOV.U32 R60, RZ, RZ, R14 ;  /* 0x000000ffff3c7224 */ /* 0x000fe200078e000e */
[----:B------:R-:W-:Y:S02]  /*35ac0*/  SEL R14, R20, R37, P0 ;  /* 0x00000025140e7207 */ /* 0x000fe40000000000 */
[----:B------:R-:W-:Y:S01]  /*35ad0*/  SEL R37, R65, R52, P0 ;  /* 0x0000003441257207 */ /* 0x000fe20000000000 */
[----:B------:R-:W-:Y:S06]  /*35ae0*/  BRA `(.L_x_7094) ;  /* 0xffffff54004c7947 */ /* 0x000fec000383ffff */
.L_x_6891:
        /* <DEDUP_REMOVED lines=11> */
.L_x_7096:
[----:B------:R-:W-:Y:S05]  /*35ba0*/  BSYNC B1 ;  /* 0x0000000000017941 */ /* 0x000fea0003800000 */
.L_x_7095:
[----:B------:R-:W-:Y:S05]  /*35bb0*/  BRA `(.L_x_7097) ;  /* 0xffffff88004c7947 */ /* 0x000fea000383ffff */
.L_x_6893:
[----:B------:R-:W-:Y:S01]  /*35bc0*/  BSSY B1, `(.L_x_7098) ;  /* 0x0000006000017945 */ /* 0x000fe20003800000 */
[----:B------:R-:W-:-:S07]  /*35bd0*/  IMAD.MOV.U32 R15, RZ, RZ, -0x1 ;  /* 0xffffffffff0f7424 */ /* 0x000fce00078e00ff */
[----:B0-----:R-:W-:Y:S05]  /*35be0*/  WARPSYNC.COLLECTIVE R15, `(.L_x_7099) ;  /* 0x000000000f0c7348 */ /* 0x001fea0003c00000 */
[----:B------:R-:W-:Y:S02]  /*35bf0*/  ELECT P6, UR62, PT ;  /* 0x00000000003e782f */ /* 0x000fe400038c0000 */
[----:B------:R-:W-:Y:S01]  /*35c00*/  MOV R14, UR62 ;  /* 0x0000003e000e7c02 */ /* 0x000fe20008000f00 */
[----:B0-----:R-:W-:Y:S10]  /*35c10*/  ENDCOLLECTIVE ;  /* 0x000000000000791b */ /* 0x001ff40003800000 */
.L_x_7099:
[----:B------:R-:W-:Y:S05]  /*35c20*/  BSYNC B1 ;  /* 0x0000000000017941 */ /* 0x000fea0003800000 */
.L_x_7098:
[----:B------:R-:W-:Y:S05]  /*35c30*/  BRA `(.L_x_6892) ;  /* 0xffffff8800447947 */ /* 0x000fea000383ffff */
.L_x_6895:
[----:B0-----:R0:W1:Y:S02]  /*35c40*/  SYNCS.PHASECHK.TRANS64.TRYWAIT P0, [R11+URZ+0x2e820], R4 ;  /* 0x02e820040b0075a7 */ /* 0x001064000800017f */
[----:B-1----:R-:W-:Y:S05]  /*35c50*/  @!P0 NANOSLEEP.SYNCS 0x989680 ;  /* 0x009896800000895d */ /* 0x002fea0003900000 */
[----:B------:R-:W1:Y:S02]  /*35c60*/  @!P0 SYNCS.PHASECHK.TRANS64 P0, [R11+URZ+0x2e820], R4 ;  /* 0x02e820040b0085a7 */ /* 0x000e64000800007f */
[----:B-1----:R-:W-:Y:S05]  /*35c70*/  @!P0 BRA `(.L_x_6895) ;  /* 0xfffffffc00f08947 */ /* 0x002fea000383ffff */
[----:B------:R-:W-:Y:S05]  /*35c80*/  BRA `(.L_x_7100) ;  /* 0xffffff8800607947 */ /* 0x000fea000383ffff */
.L_x_6899:
[----:B-1----:R1:W2:Y:S02]  /*35c90*/  SYNCS.PHASECHK.TRANS64.TRYWAIT P0, [R7+URZ+0x2e8a0], R9 ;  /* 0x02e8a009070075a7 */ /* 0x0022a4000800017f */
[----:B--2---:R-:W-:Y:S05]  /*35ca0*/  @!P0 NANOSLEEP.SYNCS 0x989680 ;  /* 0x009896800000895d */ /* 0x004fea0003900000 */
[----:B------:R-:W2:Y:S02]  /*35cb0*/  @!P0 SYNCS.PHASECHK.TRANS64 P0, [R7+URZ+0x2e8a0], R9 ;  /* 0x02e8a009070085a7 */ /* 0x000ea4000800007f */
[----:B--2---:R-:W-:Y:S05]  /*35cc0*/  @!P0 BRA `(.L_x_6899) ;  /* 0xfffffffc00f08947 */ /* 0x004fea000383ffff */
[----:B------:R-:W-:Y:S05]  /*35cd0*/  BRA `(.L_x_7101) ;  /* 0xffffff8800807947 */ /* 0x000fea000383ffff */
.L_x_6904:
[----:B0-----:R0:W2:Y:S02]  /*35ce0*/  SYNCS.PHASECHK.TRANS64.TRYWAIT P0, [R7+URZ+0x2e8c0], R9 ;  /* 0x02e8c009070075a7 */ /* 0x0010a4000800017f */
[----:B--2---:R-:W-:Y:S05]  /*35cf0*/  @!P0 NANOSLEEP.SYNCS 0x989680 ;  /* 0x009896800000895d */ /* 0x004fea0003900000 */
[----:B------:R-:W2:Y:S02]  /*35d00*/  @!P0 SYNCS.PHASECHK.TRANS64 P0, [R7+URZ+0x2e8c0], R9 ;  /* 0x02e8c009070085a7 */ /* 0x000ea4000800007f */
[----:B--2---:R-:W-:Y:S05]  /*35d10*/  @!P0 BRA `(.L_x_6904) ;  /* 0xfffffffc00f08947 */ /* 0x004fea000383ffff */
[----:B------:R-:W-:Y:S05]  /*35d20*/  BRA `(.L_x_7102) ;  /* 0xffffff8c00007947 */ /* 0x000fea000383ffff */
.L_x_6911:
[----:B0-----:R0:W1:Y:S02]  /*35d30*/  SYNCS.PHASECHK.TRANS64.TRYWAIT P1, [R5+URZ+0x2e8a0], R6 ;  /* 0x02e8a006050075a7 */ /* 0x001064000802017f */
[----:B-1----:R-:W-:Y:S05]  /*35d40*/  @!P1 NANOSLEEP.SYNCS 0x989680 ;  /* 0x009896800000995d */ /* 0x002fea0003900000 */
[----:B------:R-:W1:Y:S02]  /*35d50*/  @!P1 SYNCS.PHASECHK.TRANS64 P1, [R5+URZ+0x2e8a0], R6 ;  /* 0x02e8a006050095a7 */ /* 0x000e64000802007f */
[----:B-1----:R-:W-:Y:S05]  /*35d60*/  @!P1 BRA `(.L_x_6911) ;  /* 0xfffffffc00f09947 */ /* 0x002fea000383ffff */
[----:B------:R-:W-:Y:S05]  /*35d70*/  BRA `(.L_x_7103) ;  /* 0xffffff8c00d47947 */ /* 0x000fea000383ffff */
.L_x_6916:
[----:B-1----:R1:W2:Y:S02]  /*35d80*/  SYNCS.PHASECHK.TRANS64.TRYWAIT P1, [R5+URZ+0x2e8c0], R6 ;  /* 0x02e8c006050075a7 */ /* 0x0022a4000802017f */
[----:B--2---:R-:W-:Y:S05]  /*35d90*/  @!P1 NANOSLEEP.SYNCS 0x989680 ;  /* 0x009896800000995d */ /* 0x004fea0003900000 */
[----:B------:R-:W2:Y:S02]  /*35da0*/  @!P1 SYNCS.PHASECHK.TRANS64 P1, [R5+URZ+0x2e8c0], R6 ;  /* 0x02e8c006050095a7 */ /* 0x000ea4000802007f */
[----:B--2---:R-:W-:Y:S05]  /*35db0*/  @!P1 BRA `(.L_x_6916) ;  /* 0xfffffffc00f09947 */ /* 0x004fea000383ffff */
[----:B------:R-:W-:Y:S05]  /*35dc0*/  BRA `(.L_x_7104) ;  /* 0xffffff9000507947 */ /* 0x000fea000383ffff */
.L_x_6937:
        /* <DEDUP_REMOVED lines=11> */
.L_x_7106:
[----:B------:R-:W-:Y:S05]  /*35e80*/  BSYNC B0 ;  /* 0x0000000000007941 */ /* 0x000fea0003800000 */
.L_x_7105:
[----:B------:R-:W-:Y:S05]  /*35e90*/  BRA `(.L_x_7107) ;  /* 0xffffffa000507947 */ /* 0x000fea000383ffff */
.L_x_6939:
[----:B------:R-:W-:Y:S01]  /*35ea0*/  BSSY B0, `(.L_x_7108) ;  /* 0x0000006000007945 */ /* 0x000fe20003800000 */
[----:B------:R-:W-:-:S07]  /*35eb0*/  IMAD.MOV.U32 R15, RZ, RZ, -0x1 ;  /* 0xffffffffff0f7424 */ /* 0x000fce00078e00ff */
[----:B01----:R-:W-:Y:S05]  /*35ec0*/  WARPSYNC.COLLECTIVE R15, `(.L_x_7109) ;  /* 0x000000000f0c7348 */ /* 0x003fea0003c00000 */
[----:B------:R-:W-:Y:S02]  /*35ed0*/  ELECT P6, UR62, PT ;  /* 0x00000000003e782f */ /* 0x000fe400038c0000 */
[----:B------:R-:W-:Y:S01]  /*35ee0*/  MOV R14, UR62 ;  /* 0x0000003e000e7c02 */ /* 0x000fe20008000f00 */
[----:B01----:R-:W-:Y:S10]  /*35ef0*/  ENDCOLLECTIVE ;  /* 0x000000000000791b */ /* 0x003ff40003800000 */
.L_x_7109:
[----:B------:R-:W-:Y:S05]  /*35f00*/  BSYNC B0 ;  /* 0x0000000000007941 */ /* 0x000fea0003800000 */
.L_x_7108:
[----:B------:R-:W-:Y:S05]  /*35f10*/  BRA `(.L_x_7110) ;  /* 0xffffffa000487947 */ /* 0x000fea000383ffff */
.L_x_6942:
[----:B0-----:R0:W1:Y:S02]  /*35f20*/  SYNCS.PHASECHK.TRANS64.TRYWAIT P2, [R5+URZ+0x2e880], R7 ;  /* 0x02e88007050075a7 */ /* 0x001064000804017f */
[----:B-1----:R-:W-:Y:S05]  /*35f30*/  @!P2 NANOSLEEP.SYNCS 0x989680 ;  /* 0x009896800000a95d */ /* 0x002fea0003900000 */
[----:B------:R-:W1:Y:S02]  /*35f40*/  @!P2 SYNCS.PHASECHK.TRANS64 P2, [R5+URZ+0x2e880], R7 ;  /* 0x02e880070500a5a7 */ /* 0x000e64000804007f */
[----:B-1----:R-:W-:Y:S05]  /*35f50*/  @!P2 BRA `(.L_x_6942) ;  /* 0xfffffffc00f0a947 */ /* 0x002fea000383ffff */
[----:B------:R-:W-:Y:S05]  /*35f60*/  BRA `(.L_x_7111) ;  /* 0xffffffa000cc7947 */ /* 0x000fea000383ffff */
.L_x_6944:
[----:B-1----:R1:W2:Y:S02]  /*35f70*/  SYNCS.PHASECHK.TRANS64.TRYWAIT P2, [R5+URZ+0x2e840], R7 ;  /* 0x02e84007050075a7 */ /* 0x0022a4000804017f */
[----:B--2---:R-:W-:Y:S05]  /*35f80*/  @!P2 NANOSLEEP.SYNCS 0x989680 ;  /* 0x009896800000a95d */ /* 0x004fea0003900000 */
[----:B------:R-:W2:Y:S02]  /*35f90*/  @!P2 SYNCS.PHASECHK.TRANS64 P2, [R5+URZ+0x2e840], R7 ;  /* 0x02e840070500a5a7 */ /* 0x000ea4000804007f */
[----:B--2---:R-:W-:Y:S05]  /*35fa0*/  @!P2 BRA `(.L_x_6944) ;  /* 0xfffffffc00f0a947 */ /* 0x004fea000383ffff */
[----:B------:R-:W-:Y:S05]  /*35fb0*/  BRA `(.L_x_7112) ;  /* 0xffffffa400307947 */ /* 0x000fea000383ffff */
.L_x_6947:
[----:B0-----:R-:W0:Y:S01]  /*35fc0*/  S2R R5, SR_CgaCtaId ;  /* 0x0000000000057919 */ /* 0x001e220000008800 */
[----:B------:R-:W-:-:S04]  /*35fd0*/  MOV R4, 0x400 ;  /* 0x0000040000047802 */ /* 0x000fc80000000f00 */
[----:B0-----:R-:W-:-:S04]  /*35fe0*/  LEA R4, R5, R4, 0x18 ;  /* 0x0000000405047211 */ /* 0x001fc800078ec0ff */
[----:B------:R0:W2:Y:S03]  /*35ff0*/  SYNCS.PHASECHK.TRANS64.TRYWAIT P0, [R4+URZ+0x2e820], R3 ;  /* 0x02e82003040075a7 */ /* 0x0000a6000800017f */
[----:B--2---:R-:W-:Y:S05]  /*36000*/  @!P0 NANOSLEEP.SYNCS 0x989680 ;  /* 0x009896800000895d */ /* 0x004fea0003900000 */
[----:B------:R-:W2:Y:S02]  /*36010*/  @!P0 SYNCS.PHASECHK.TRANS64 P0, [R4+URZ+0x2e820], R3 ;  /* 0x02e82003040085a7 */ /* 0x000ea4000800007f */
[----:B--2---:R-:W-:Y:S05]  /*36020*/  @!P0 BRA `(.L_x_6947) ;  /* 0xfffffffc00e48947 */ /* 0x004fea000383ffff */
[----:B------:R-:W-:Y:S05]  /*36030*/  BRA `(.L_x_7113) ;  /* 0xffffffa400f47947 */ /* 0x000fea000383ffff */
.L_x_6953:
[----:B-1----:R1:W3:Y:S02]  /*36040*/  SYNCS.PHASECHK.TRANS64.TRYWAIT P0, [R5+URZ+0x2e880], R4 ;  /* 0x02e88004050075a7 */ /* 0x0022e4000800017f */
[----:B---3--:R-:W-:Y:S05]  /*36050*/  @!P0 NANOSLEEP.SYNCS 0x989680 ;  /* 0x009896800000895d */ /* 0x008fea0003900000 */
[----:B------:R-:W3:Y:S02]  /*36060*/  @!P0 SYNCS.PHASECHK.TRANS64 P0, [R5+URZ+0x2e880], R4 ;  /* 0x02e88004050085a7 */ /* 0x000ee4000800007f */
[----:B---3--:R-:W-:Y:S05]  /*36070*/  @!P0 BRA `(.L_x_6953) ;  /* 0xfffffffc00f08947 */ /* 0x008fea000383ffff */
[----:B------:R-:W-:Y:S05]  /*36080*/  BRA `(.L_x_7114) ;  /* 0xffffffa800b47947 */ /* 0x000fea000383ffff */
.L_x_6958:
[----:B--2---:R2:W3:Y:S02]  /*36090*/  SYNCS.PHASECHK.TRANS64.TRYWAIT P0, [R5+URZ+0x2e840], R4 ;  /* 0x02e84004050075a7 */ /* 0x0044e4000800017f */
[----:B---3--:R-:W-:Y:S05]  /*360a0*/  @!P0 NANOSLEEP.SYNCS 0x989680 ;  /* 0x009896800000895d */ /* 0x008fea0003900000 */
[----:B------:R-:W3:Y:S02]  /*360b0*/  @!P0 SYNCS.PHASECHK.TRANS64 P0, [R5+URZ+0x2e840], R4 ;  /* 0x02e84004050085a7 */ /* 0x000ee4000800007f */
[----:B---3--:R-:W-:Y:S05]  /*360c0*/  @!P0 BRA `(.L_x_6958) ;  /* 0xfffffffc00f08947 */ /* 0x008fea000383ffff */
[----:B------:R-:W-:Y:S05]  /*360d0*/  BRA `(.L_x_7115) ;  /* 0xffffffac00407947 */ /* 0x000fea000383ffff */
.L_x_6964:
[----:B---3--:R3:W4:Y:S02]  /*360e0*/  SYNCS.PHASECHK.TRANS64.TRYWAIT P2, [R20+URZ+0x2e870], R3 ;  /* 0x02e87003140075a7 */ /* 0x008724000804017f */
[----:B----4-:R-:W-:Y:S05]  /*360f0*/  @!P2 NANOSLEEP.SYNCS 0x989680 ;  /* 0x009896800000a95d */ /* 0x010fea0003900000 */
[----:B------:R-:W4:Y:S02]  /*36100*/  @!P2 SYNCS.PHASECHK.TRANS64 P2, [R20+URZ+0x2e870], R3 ;  /* 0x02e870031400a5a7 */ /* 0x000f24000804007f */
[----:B----4-:R-:W-:Y:S05]  /*36110*/  @!P2 BRA `(.L_x_6964) ;  /* 0xfffffffc00f0a947 */ /* 0x010fea000383ffff */
[----:B------:R-:W-:Y:S05]  /*36120*/  BRA `(.L_x_7116) ;  /* 0xffffffac00e87947 */ /* 0x000fea000383ffff */
.L_x_6966:
[----:B---3--:R3:W4:Y:S02]  /*36130*/  SYNCS.PHASECHK.TRANS64.TRYWAIT P2, [R20+URZ+0x2e860], R4 ;  /* 0x02e86004140075a7 */ /* 0x008724000804017f */
[----:B----4-:R-:W-:Y:S05]  /*36140*/  @!P2 NANOSLEEP.SYNCS 0x989680 ;  /* 0x009896800000a95d */ /* 0x010fea0003900000 */
[----:B------:R-:W4:Y:S02]  /*36150*/  @!P2 SYNCS.PHASECHK.TRANS64 P2, [R20+URZ+0x2e860], R4 ;  /* 0x02e860041400a5a7 */ /* 0x000f24000804007f */
[----:B----4-:R-:W-:Y:S05]  /*36160*/  @!P2 BRA `(.L_x_6966) ;  /* 0xfffffffc00f0a947 */ /* 0x010fea000383ffff */
[----:B------:R-:W-:Y:S05]  /*36170*/  BRA `(.L_x_7117) ;  /* 0xffffffac00f07947 */ /* 0x000fea000383ffff */
.L_x_6973:
[----:B0-----:R0:W2:Y:S02]  /*36180*/  SYNCS.PHASECHK.TRANS64.TRYWAIT P0, [R0+URZ+0x2e870], R2 ;  /* 0x02e87002000075a7 */ /* 0x0010a4000800017f */
[----:B--2---:R-:W-:Y:S05]  /*36190*/  @!P0 NANOSLEEP.SYNCS 0x989680 ;  /* 0x009896800000895d */ /* 0x004fea0003900000 */
[----:B------:R-:W2:Y:S02]  /*361a0*/  @!P0 SYNCS.PHASECHK.TRANS64 P0, [R0+URZ+0x2e870], R2 ;  /* 0x02e87002000085a7 */ /* 0x000ea4000800007f */
[----:B--2---:R-:W-:Y:S05]  /*361b0*/  @!P0 BRA `(.L_x_6973) ;  /* 0xfffffffc00f08947 */ /* 0x004fea000383ffff */
[----:B------:R-:W-:Y:S05]  /*361c0*/  BRA `(.L_x_7118) ;  /* 0xffffffbc00207947 */ /* 0x000fea000383ffff */
.L_x_6975:
[----:B0-----:R0:W2:Y:S02]  /*361d0*/  SYNCS.PHASECHK.TRANS64.TRYWAIT P0, [R0+URZ+0x2e860], R2 ;  /* 0x02e86002000075a7 */ /* 0x0010a4000800017f */
[----:B--2---:R-:W-:Y:S05]  /*361e0*/  @!P0 NANOSLEEP.SYNCS 0x989680 ;  /* 0x009896800000895d */ /* 0x004fea0003900000 */
[----:B------:R-:W2:Y:S02]  /*361f0*/  @!P0 SYNCS.PHASECHK.TRANS64 P0, [R0+URZ+0x2e860], R2 ;  /* 0x02e86002000085a7 */ /* 0x000ea4000800007f */
[----:B--2---:R-:W-:Y:S05]  /*36200*/  @!P0 BRA `(.L_x_6975) ;  /* 0xfffffffc00f08947 */ /* 0x004fea000383ffff */
[----:B------:R-:W-:Y:S05]  /*36210*/  BRA `(.L_x_7119) ;  /* 0xffffffbc00287947 */ /* 0x000fea000383ffff */
.L_x_6979:
        /* <DEDUP_REMOVED lines=9> */
.L_x_7121:
[----:B------:R-:W-:Y:S05]  /*362b0*/  BSYNC B0 ;  /* 0x0000000000007941 */ /* 0x000fea0003800000 */
.L_x_7120:
        /* <DEDUP_REMOVED lines=9> */
.L_x_7122:
[----:B------:R-:W-:Y:S01]  /*36350*/  ULDC UR4, c[0x0][0xc14] ;  /* 0x0003050000047ab9 */ /* 0x000fe20000000800 */
[----:B------:R-:W-:Y:S01]  /*36360*/  ULDC.64 UR6, c[0x0][0x208] ;  /* 0x0000820000067ab9 */ /* 0x000fe20000000a00 */
        /* <DEDUP_REMOVED lines=18> */
.L_x_7123:
        /* <DEDUP_REMOVED lines=8> */
.L_x_7124:
        /* <DEDUP_REMOVED lines=8> */
.L_x_7125:
        /* <DEDUP_REMOVED lines=8> */
.L_x_7126:
        /* <DEDUP_REMOVED lines=8> */
.L_x_7127:
        /* <DEDUP_REMOVED lines=9> */
.L_x_7128:
[----:B------:R-:W-:Y:S01]  /*36720*/  IMAD.MOV.U32 R6, RZ, RZ, R14 ;  /* 0x000000ffff067224 */ /* 0x000fe200078e000e */
[----:B------:R-:W-:Y:S06]  /*36730*/  BRA `(.L_x_7129) ;  /* 0xffffffc400747947 */ /* 0x000fec000383ffff */
.L_x_6984:
        /* <DEDUP_REMOVED lines=8> */
.L_x_7131:
[----:B------:R-:W-:Y:S05]  /*367c0*/  BSYNC B0 ;  /* 0x0000000000007941 */ /* 0x000fea0003800000 */
.L_x_7130:
        /* <DEDUP_REMOVED lines=10> */
.L_x_7132:
        /* <DEDUP_REMOVED lines=8> */
.L_x_7133:
        /* <DEDUP_REMOVED lines=8> */
.L_x_7134:
        /* <DEDUP_REMOVED lines=8> */
.L_x_7135:
        /* <DEDUP_REMOVED lines=9> */
.L_x_7136:
[----:B------:R-:W-:Y:S01]  /*36a80*/  IMAD.MOV.U32 R6, RZ, RZ, R14 ;  /* 0x000000ffff067224 */ /* 0x000fe200078e000e */
[----:B------:R-:W-:Y:S06]  /*36a90*/  BRA `(.L_x_7137) ;  /* 0xffffffc400487947 */ /* 0x000fec000383ffff */
.L_x_6986:
[----:B------:R-:W-:Y:S01]  /*36aa0*/  BSSY B0, `(.L_x_7138) ;  /* 0x0000006000007945 */ /* 0x000fe20003800000 */
[----:B------:R-:W-:Y:S01]  /*36ab0*/  PLOP3.LUT P6, PT, P6, PT, PT, 0x8, 0x0 ;  /* 0x000000000000781c */ /* 0x000fe200037ce170 */
[----:B------:R-:W-:-:S12]  /*36ac0*/  IMAD.MOV.U32 R15, RZ, RZ, -0x1 ;  /* 0xffffffffff0f7424 */ /* 0x000fd800078e00ff */
[----:B0-----:R-:W-:Y:S05]  /*36ad0*/  WARPSYNC.COLLECTIVE R15, `(.L_x_7139) ;  /* 0x000000000f087348 */ /* 0x001fea0003c00000 */
[----:B------:R-:W-:Y:S01]  /*36ae0*/  VOTE.ANY R14, PT, P6 ;  /* 0x00000000000e7806 */ /* 0x000fe200030e0100 */
[----:B0-----:R-:W-:Y:S06]  /*36af0*/  ENDCOLLECTIVE ;  /* 0x000000000000791b */ /* 0x001fec0003800000 */
.L_x_7139:
[----:B------:R-:W-:Y:S05]  /*36b00*/  BSYNC B0 ;  /* 0x0000000000007941 */ /* 0x000fea0003800000 */
.L_x_7138:
        /* <DEDUP_REMOVED lines=9> */
.L_x_7140:
[----:B------:R-:W-:Y:S01]  /*36ba0*/  IMAD.MOV.U32 R8, RZ, RZ, R14 ;  /* 0x000000ffff087224 */ /* 0x000fe200078e000e */
[----:B------:R-:W-:Y:S06]  /*36bb0*/  BRA `(.L_x_7141) ;  /* 0xffffffc4003c7947 */ /* 0x000fec000383ffff */
.L_x_6988:
[----:B------:R-:W-:Y:S01]  /*36bc0*/  BSSY B0, `(.L_x_7142) ;  /* 0x0000007000007945 */ /* 0x000fe20003800000 */
[----:B------:R-:W-:Y:S02]  /*36bd0*/  IMAD.MOV.U32 R13, RZ, RZ, R7 ;  /* 0x000000ffff0d7224 */ /* 0x000fe400078e0007 */
[----:B------:R-:W-:Y:S02]  /*36be0*/  IMAD.MOV.U32 R11, RZ, RZ, 0x1f ;  /* 0x0000001fff0b7424 */ /* 0x000fe400078e00ff */
[----:B------:R-:W-:-:S07]  /*36bf0*/  IMAD.MOV.U32 R15, RZ, RZ, -0x1 ;  /* 0xffffffffff0f7424 */ /* 0x000fce00078e00ff */
[----:B01----:R-:W-:Y:S05]  /*36c00*/  WARPSYNC.COLLECTIVE R15, `(.L_x_7143) ;  /* 0x000000000f087348 */ /* 0x003fea0003c00000 */
[----:B------:R2:W3:Y:S02]  /*36c10*/  SHFL.IDX P6, R14, R13, R12, R11 ;  /* 0x0000000c0d0e7389 */ /* 0x0004e400000c000b */
[----:B0123--:R-:W-:Y:S01]  /*36c20*/  ENDCOLLECTIVE ;  /* 0x000000000000791b */ /* 0x00ffe20003800000 */
.L_x_7143:
[----:B------:R-:W-:Y:S05]  /*36c30*/  BSYNC B0 ;  /* 0x0000000000007941 */ /* 0x000fea0003800000 */
.L_x_7142:
[----:B------:R-:W-:Y:S01]  /*36c40*/  IMAD.MOV.U32 R6, RZ, RZ, R14 ;  /* 0x000000ffff067224 */ /* 0x000fe200078e000e */
[----:B------:R-:W-:Y:S06]  /*36c50*/  BRA `(.L_x_6987) ;  /* 0xffffffc400307947 */ /* 0x000fec000383ffff */
.L_x_6992:
[----:B0-----:R0:W1:Y:S02]  /*36c60*/  SYNCS.PHASECHK.TRANS64.TRYWAIT P0, [R0+URZ+0x2e820], R3 ;  /* 0x02e82003000075a7 */ /* 0x001064000800017f */
[----:B-1----:R-:W-:Y:S05]  /*36c70*/  @!P0 NANOSLEEP.SYNCS 0x989680 ;  /* 0x009896800000895d */ /* 0x002fea0003900000 */
[----:B------:R-:W1:Y:S02]  /*36c80*/  @!P0 SYNCS.PHASECHK.TRANS64 P0, [R0+URZ+0x2e820], R3 ;  /* 0x02e82003000085a7 */ /* 0x000e64000800007f */
[----:B-1----:R-:W-:Y:S05]  /*36c90*/  @!P0 BRA `(.L_x_6992) ;  /* 0xfffffffc00f08947 */ /* 0x002fea000383ffff */
[----:B------:R-:W-:Y:S05]  /*36ca0*/  BRA `(.L_x_7144) ;  /* 0xffffffc800ec7947 */ /* 0x000fea000383ffff */
.L_x_6993:
        /* <DEDUP_REMOVED lines=11> */
.L_x_7146:
[----:B------:R-:W-:Y:S05]  /*36d60*/  BSYNC B0 ;  /* 0x0000000000007941 */ /* 0x000fea0003800000 */
.L_x_7145:
[----:B------:R-:W-:Y:S05]  /*36d70*/  BRA `(.L_x_7147) ;  /* 0xffffffc800d47947 */ /* 0x000fea000383ffff */
.L_x_6994:
[----:B------:R-:W-:Y:S01]  /*36d80*/  BSSY B0, `(.L_x_7148) ;  /* 0x0000006000007945 */ /* 0x000fe20003800000 */
[----:B------:R-:W-:-:S07]  /*36d90*/  IMAD.MOV.U32 R15, RZ, RZ, -0x1 ;  /* 0xffffffffff0f7424 */ /* 0x000fce00078e00ff */
[----:B01----:R-:W-:Y:S05]  /*36da0*/  WARPSYNC.COLLECTIVE R15, `(.L_x_7149) ;  /* 0x000000000f0c7348 */ /* 0x003fea0003c00000 */
[----:B------:R-:W-:Y:S02]  /*36db0*/  ELECT P6, UR62, PT ;  /* 0x00000000003e782f */ /* 0x000fe400038c0000 */
[----:B------:R-:W-:Y:S01]  /*36dc0*/  MOV R14, UR62 ;  /* 0x0000003e000e7c02 */ /* 0x000fe20008000f00 */
[----:B01----:R-:W-:Y:S10]  /*36dd0*/  ENDCOLLECTIVE ;  /* 0x000000000000791b */ /* 0x003ff40003800000 */
.L_x_7149:
[----:B------:R-:W-:Y:S05]  /*36de0*/  BSYNC B0 ;  /* 0x0000000000007941 */ /* 0x000fea0003800000 */
.L_x_7148:
[----:B------:R-:W-:Y:S05]  /*36df0*/  BRA `(.L_x_7150) ;  /* 0xffffffc800c87947 */ /* 0x000fea000383ffff */
.L_x_6996:
[----:B0-----:R0:W1:Y:S02]  /*36e00*/  SYNCS.PHASECHK.TRANS64.TRYWAIT P1, [R6+URZ], R5 ;  /* 0x00000005060075a7 */ /* 0x001064000802017f */
[----:B-1----:R-:W-:Y:S05]  /*36e10*/  @!P1 NANOSLEEP.SYNCS 0x989680 ;  /* 0x009896800000995d */ /* 0x002fea0003900000 */
[----:B------:R-:W1:Y:S02]  /*36e20*/  @!P1 SYNCS.PHASECHK.TRANS64 P1, [R6+URZ], R5 ;  /* 0x00000005060095a7 */ /* 0x000e64000802007f */
[----:B-1----:R-:W-:Y:S05]  /*36e30*/  @!P1 BRA `(.L_x_6996) ;  /* 0xfffffffc00f09947 */ /* 0x002fea000383ffff */
[----:B------:R-:W-:Y:S05]  /*36e40*/  BRA `(.L_x_7151) ;  /* 0xffffffcc000c7947 */ /* 0x000fea000383ffff */
.L_x_6997:
[----:B-1----:R1:W2:Y:S02]  /*36e50*/  SYNCS.PHASECHK.TRANS64.TRYWAIT P1, [R7+URZ], R2 ;  /* 0x00000002070075a7 */ /* 0x0022a4000802017f */
[----:B--2---:R-:W-:Y:S05]  /*36e60*/  @!P1 NANOSLEEP.SYNCS 0x989680 ;  /* 0x009896800000995d */ /* 0x004fea0003900000 */
[----:B------:R-:W2:Y:S02]  /*36e70*/  @!P1 SYNCS.PHASECHK.TRANS64 P1, [R7+URZ], R2 ;  /* 0x00000002070095a7 */ /* 0x000ea4000802007f */
[----:B--2---:R-:W-:Y:S05]  /*36e80*/  @!P1 BRA `(.L_x_6997) ;  /* 0xfffffffc00f09947 */ /* 0x004fea000383ffff */
[----:B------:R-:W-:Y:S05]  /*36e90*/  BRA `(.L_x_7152) ;  /* 0xffffffcc00007947 */ /* 0x000fea000383ffff */
.L_x_6999:
[----:B--2---:R2:W3:Y:S02]  /*36ea0*/  SYNCS.PHASECHK.TRANS64.TRYWAIT P1, [R4+URZ+0x2e860], R5 ;  /* 0x02e86005040075a7 */ /* 0x0044e4000802017f */
[----:B---3--:R-:W-:Y:S05]  /*36eb0*/  @!P1 NANOSLEEP.SYNCS 0x989680 ;  /* 0x009896800000995d */ /* 0x008fea0003900000 */
[----:B------:R-:W3:Y:S02]  /*36ec0*/  @!P1 SYNCS.PHASECHK.TRANS64 P1, [R4+URZ+0x2e860], R5 ;  /* 0x02e86005040095a7 */ /* 0x000ee4000802007f */
[----:B---3--:R-:W-:Y:S05]  /*36ed0*/  @!P1 BRA `(.L_x_6999) ;  /* 0xfffffffc00f09947 */ /* 0x008fea000383ffff */
[----:B------:R-:W-:Y:S05]  /*36ee0*/  BRA `(.L_x_7153) ;  /* 0xffffffcc00047947 */ /* 0x000fea000383ffff */
.L_x_7001:
[----:B---3--:R3:W4:Y:S02]  /*36ef0*/  SYNCS.PHASECHK.TRANS64.TRYWAIT P1, [R3+URZ+0x2e860], R2 ;  /* 0x02e86002030075a7 */ /* 0x008724000802017f */
[----:B----4-:R-:W-:Y:S05]  /*36f00*/  @!P1 NANOSLEEP.SYNCS 0x989680 ;  /* 0x009896800000995d */ /* 0x010fea0003900000 */
[----:B------:R-:W4:Y:S02]  /*36f10*/  @!P1 SYNCS.PHASECHK.TRANS64 P1, [R3+URZ+0x2e860], R2 ;  /* 0x02e86002030095a7 */ /* 0x000f24000802007f */
[----:B----4-:R-:W-:Y:S05]  /*36f20*/  @!P1 BRA `(.L_x_7001) ;  /* 0xfffffffc00f09947 */ /* 0x010fea000383ffff */
[----:B------:R-:W-:Y:S05]  /*36f30*/  BRA `(.L_x_7154) ;  /* 0xffffffcc00047947 */ /* 0x000fea000383ffff */
.L_x_7003:
[----:B----4-:R4:W0:Y:S02]  /*36f40*/  SYNCS.PHASECHK.TRANS64.TRYWAIT P0, [R4+URZ+0x2e880], R5 ;  /* 0x02e88005040075a7 */ /* 0x010824000800017f */
[----:B0-----:R-:W-:Y:S05]  /*36f50*/  @!P0 NANOSLEEP.SYNCS 0x989680 ;  /* 0x009896800000895d */ /* 0x001fea0003900000 */
[----:B------:R-:W0:Y:S02]  /*36f60*/  @!P0 SYNCS.PHASECHK.TRANS64 P0, [R4+URZ+0x2e880], R5 ;  /* 0x02e88005040085a7 */ /* 0x000e24000800007f */
[----:B0-----:R-:W-:Y:S05]  /*36f70*/  @!P0 BRA `(.L_x_7003) ;  /* 0xfffffffc00f08947 */ /* 0x001fea000383ffff */
[----:B------:R-:W-:Y:S05]  /*36f80*/  BRA `(.L_x_7004) ;  /* 0xffffffcc00007947 */ /* 0x000fea000383ffff */
.L_x_7155:
        /* <DEDUP_REMOVED lines=15> */
.L_x_12375:


//--------------------- .text._ZN7cutlass13device_kernelIN5flash11enable_sm90INS1_16FlashAttnFwdSm90INS1_25CollectiveMainloopFwdSm90ILi2EN4cute5tupleIJNS5_1CILi1EEES8_S8_EEENS6_IJNS7_ILi128EEENS7_ILi224EEESA_EEELi128ENS_12float_e4m3_tEfNS_4arch4Sm90ELb1ELb0ELb0ELb0ELb0ELb0ELb0ELb1ELb1ELb0ELb0ELb0EEENS1_21CollectiveEpilogueFwdINS6_IJSA_SA_SB_EEES9_NS_10bfloat16_tESF_Li256ELb0ELb0ELb0ELb1EEENS1_30DynamicPersistentTileSchedulerILi256ELi128ELb0ELb0ELb1EEEEEEEEEvNT_6ParamsE --------------------------
	.section	.text._ZN7cutlass13device_kernelIN5flash11enable_sm90INS1_16FlashAttnFwdSm90INS1_25CollectiveMainloopFwdSm90ILi2EN4cute5tupleIJNS5_1CILi1EEES8_S8_EEENS6_IJNS7_ILi128EEENS7_ILi224EEESA_EEELi128ENS_12float_e4m3_tEfNS_4arch4Sm90ELb1ELb0ELb0ELb0ELb0ELb0ELb0ELb1ELb1ELb0ELb0ELb0EEENS1_21CollectiveEpilogueFwdINS6_IJSA_SA_SB_EEES9_NS_10bfloat16_tESF_Li256ELb0ELb0ELb0ELb1EEENS1_30DynamicPersistentTileSchedulerILi256ELi128ELb0ELb0ELb1EEEEEEEEEvNT_6ParamsE,"ax",@progbits
	.align	128
.text._ZN7cutlass13device_kernelIN5flash11enable_sm90INS1_16FlashAttnFwdSm90INS1_25CollectiveMainloopFwdSm90ILi2EN4cute5tupleIJNS5_1CILi1EEES8_S8_EEENS6_IJNS7_ILi128EEENS7_ILi224EEESA_EEELi128ENS_12float_e4m3_tEfNS_4arch4Sm90ELb1ELb0ELb0ELb0ELb0ELb0ELb0ELb1ELb1ELb0ELb0ELb0EEENS1_21CollectiveEpilogueFwdINS6_IJSA_SA_SB_EEES9_NS_10bfloat16_tESF_Li256ELb0ELb0ELb0ELb1EEENS1_30DynamicPersistentTileSchedulerILi256ELi128ELb0ELb0ELb1EEEEEEEEEvNT_6ParamsE:
        .type           _ZN7cutlass13device_kernelIN5flash11enable_sm90INS1_16FlashAttnFwdSm90INS1_25CollectiveMainloopFwdSm90ILi2EN4cute5tupleIJNS5_1CILi1EEES8_S8_EEENS6_IJNS7_ILi128EEENS7_ILi224EEESA_EEELi128ENS_12float_e4m3_tEfNS_4arch4Sm90ELb1ELb0ELb0ELb0ELb0ELb0ELb0ELb1ELb1ELb0ELb0ELb0EEENS1_21CollectiveEpilogueFwdINS6_IJSA_SA_SB_EEES9_NS_10bfloat16_tESF_Li256ELb0ELb0ELb0ELb1EEENS1_30DynamicPersistentTileSchedulerILi256ELi128ELb0ELb0ELb1EEEEEEEEEvNT_6ParamsE,@function
        .size           _ZN7cutlass13device_kernelIN5flash11enable_sm90INS1_16FlashAttnFwdSm90INS1_25CollectiveMainloopFwdSm90ILi2EN4cute5tupleIJNS5_1CILi1EEES8_S8_EEENS6_IJNS7_ILi128EEENS7_ILi224EEESA_EEELi128ENS_12float_e4m3_tEfNS_4arch4Sm90ELb1ELb0ELb0ELb0ELb0ELb0ELb0ELb1ELb1ELb0ELb0ELb0EEENS1_21CollectiveEpilogueFwdINS6_IJSA_SA_SB_EEES9_NS_10bfloat16_tESF_Li256ELb0ELb0ELb0ELb1EEENS1_30DynamicPersistentTileSchedulerILi256ELi128ELb0ELb0ELb1EEEEEEEEEvNT_6ParamsE,(.L_x_12376 - _ZN7cutlass13device_kernelIN5flash11enable_sm90INS1_16FlashAttnFwdSm90INS1_25CollectiveMainloopFwdSm90ILi2EN4cute5tupleIJNS5_1CILi1EEES8_S8_EEENS6_IJNS7_ILi128EEENS7_ILi224EEESA_EEELi128ENS_12float_e4m3_tEfNS_4arch4Sm90ELb1ELb0ELb0ELb0ELb0ELb0ELb0ELb1ELb1ELb0ELb0ELb0EEENS1_21CollectiveEpilogueFwdINS6_IJSA_SA_SB_EEES9_NS_10bfloat16_tESF_Li256ELb0ELb0ELb0ELb1EEENS1_30DynamicPersistentTileSchedulerILi256ELi128ELb0ELb0ELb1EEEEEEEEEvNT_6ParamsE)
        .other          _ZN7cutlass13device_kernelIN5flash11enable_sm90INS1_16FlashAttnFwdSm90INS1_25CollectiveMainloopFwdSm90ILi2EN4cute5tupleIJNS5_1CILi1EEES8_S8_EEENS6_IJNS7_ILi128EEENS7_ILi224EEESA_EEELi128ENS_12float_e4m3_tEfNS_4arch4Sm90ELb1ELb0ELb0ELb0ELb0ELb0ELb0ELb1ELb1ELb0ELb0ELb0EEENS1_21CollectiveEpilogueFwdINS6_IJSA_SA_SB_EEES9_NS_10bfloat16_tESF_Li256ELb0ELb0ELb0ELb1EEENS1_30DynamicPersistentTileSchedulerILi256ELi128ELb0ELb0ELb1EEEEEEEEEvNT_6ParamsE,@"STO_CUDA_ENTRY STV_DEFAULT"
_ZN7cutlass13device_kernelIN5flash11enable_sm90INS1_16FlashAttnFwdSm90INS1_25CollectiveMainloopFwdSm90ILi2EN4cute5tupleIJNS5_1CILi1EEES8_S8_EEENS6_IJNS7_ILi128EEENS7_ILi224EEESA_EEELi128ENS_12float_e4m3_tEfNS_4arch4Sm90ELb1ELb0ELb0ELb0ELb0ELb0ELb0ELb1ELb1ELb0ELb0ELb0EEENS1_21CollectiveEpilogueFwdINS6_IJSA_SA_SB_EEES9_NS_10bfloat16_tESF_Li256ELb0ELb0ELb0ELb1EEENS1_30DynamicPersistentTileSchedulerILi256ELi128ELb0ELb0ELb1EEEEEEEEEvNT_6ParamsE:
        /* <DEDUP_REMOVED lines=23> */
.L_x_7157:
[----:B------:R-:W-:Y:S05]  /*0170*/  BSYNC B0 ;  /* 0x0000000000007941 */ /* 0x000fea0003800000 */
.L_x_7156:
        /* <DEDUP_REMOVED lines=36> */
.L_x_7158:
        /* <DEDUP_REMOVED lines=22> */
.L_x_7159:
        /* <DEDUP_REMOVED lines=18> */
.L_x_7160:
        /* <DEDUP_REMOVED lines=22> */
.L_x_7161:
        /* <DEDUP_REMOVED lines=22> */
.L_x_7162:
        /* <DEDUP_REMOVED lines=8> */
.L_x_7164:
        /* <DEDUP_REMOVED lines=69> */
.L_x_7214:
        /* <DEDUP_REMOVED lines=20> */
.L_x_7165:
[----:B------:R-:W-:Y:S01]  /*0f10*/  ULDC UR6, c[0x0][0xdc4] ;  /* 0x0003710000067ab9 */ /* 0x000fe20000000800 */
[----:B------:R-:W-:Y:S01]  /*0f20*/  UMOV UR39, UR7 ;  /* 0x0000000700277c82 */ /* 0x000fe20008000000 */
[----:B------:R-:W-:-:S11]  /*0f30*/  UISETP.NE.AND UP0, UPT, UR6, 0x1, UPT ;  /* 0x000000010600788c */ /* 0x000fd6000bf05270 */
[----:B------:R-:W-:Y:S02]  /*0f40*/  @UP0 ULDC.64 UR10, c[0x0][0xdc8] ;  /* 0x00037200000a0ab9 */ /* 0x000fe40000000a00 */
[----:B------:R-:W-:-:S04]  /*0f50*/  UIMAD.WIDE.U32 UR4, UR7, UR10, URZ ;  /* 0x0000000a070472a5 */ /* 0x000fc8000f8e003f */
[----:B------:R-:W-:-:S04]  /*0f60*/  @UP0 USHF.R.U32.HI UR39, URZ, UR11, UR5 ;  /* 0x0000000b3f270299 */ /* 0x000fc80008011605 */
[----:B------:R-:W-:-:S12]  /*0f70*/  UIMAD UR4, UR39, UR6, URZ ;  /* 0x00000006270472a4 */ /* 0x000fd8000f8e023f */
.L_x_7166:
        /* <DEDUP_REMOVED lines=55> */
[----:B------:R-:W-:Y:S01]  /*12f0*/  IMAD.MOV.U32 R7, RZ, RZ, 0x3f800000 ;  /* 0x3f800000ff077424 */ /* 0x000fe200078e00ff */
[----:B------:R-:W-:Y:S02]  /*1300*/  @P0 LEA.HI.X R5, R2, R15, R3, 0x2, P3 ;  /* 0x0000000f02050211 */ /* 0x000fe400018f1403 */
[----:B------:R-:W-:Y:S01]  /*1310*/  @P1 LEA.HI.X R9, R6, R25, R0, 0x2, P4 ;  /* 0x0000001906091211 */ /* 0x000fe200020f1400 */
[----:B------:R-:W-:Y:S01]  /*1320*/  IMAD.MOV.U32 R0, RZ, RZ, 0x3f800000 ;  /* 0x3f800000ff007424 */ /* 0x000fe200078e00ff */
[----:B------:R-:W2:Y:S01]  /*1330*/  LDC R2, c[0x0][0x288] ;  /* 0x0000a200ff027b82 */ /* 0x000ea20000000800 */
[----:B------:R-:W3:Y:S04]  /*1340*/  @P0 LDG.E R7, desc[UR46][R4.64] ;  /* 0x0000002e04070981 */ /* 0x000ee8000c1e1900 */
[----:B------:R4:W3:Y:S01]  /*1350*/  @P1 LDG.E R0, desc[UR46][R8.64] ;  /* 0x0000002e08001981 */ /* 0x0008e2000c1e1900 */
[----:B------:R-:W-:Y:S01]  /*1360*/  UISETP.NE.U32.AND UP0, UPT, UR4, URZ, UPT ;  /* 0x0000003f0400728c */ /* 0x000fe2000bf05070 */
[----:B------:R-:W-:Y:S01]  /*1370*/  IMAD.U32 R232, RZ, RZ, UR43 ;  /* 0x0000002bffe87e24 */ /* 0x000fe2000f8e00ff */
[----:B------:R-:W-:Y:S01]  /*1380*/  ULOP3.LUT UR4, URZ, UR39, URZ, 0x33, !UPT ;  /* 0x000000273f047292 */ /* 0x000fe2000f8e333f */
[----:B------:R-:W5:Y:S01]  /*1390*/  @P2 LDC R6, c[0x0][0x42c] ;  /* 0x00010b00ff062b82 */ /* 0x000f620000000800 */
[----:B------:R-:W-:Y:S01]  /*13a0*/  UISETP.NE.AND.EX UP0, UPT, UR5, URZ, UPT, UP0 ;  /* 0x0000003f0500728c */ /* 0x000fe2000bf05300 */
[----:B------:R-:W-:Y:S01]  /*13b0*/  PLOP3.LUT P0, PT, PT, PT, PT, 0x80, 0x0 ;  /* 0x000000000000781c */ /* 0x000fe20003f0f070 */
[----:B------:R-:W-:Y:S01]  /*13c0*/  UIADD3 UR4, UR4, UR6, URZ ;  /* 0x0000000604047290 */ /* 0x000fe2000fffe03f */
[----:B------:R-:W-:Y:S01]  /*13d0*/  IMAD.MOV.U32 R87, RZ, RZ, RZ ;  /* 0x000000ffff577224 */ /* 0x000fe200078e00ff */
[----:B------:R-:W-:Y:S01]  /*13e0*/  ULDC UR5, c[0x0][0x404] ;  /* 0x0001010000057ab9 */ /* 0x000fe20000000800 */
[----:B------:R-:W-:Y:S01]  /*13f0*/  CS2R R10, SRZ ;  /* 0x00000000000a7805 */ /* 0x000fe2000001ff00 */
[----:B------:R-:W-:Y:S01]  /*1400*/  USEL UR5, UR5, 0x1, UP0 ;  /* 0x0000000105057887 */ /* 0x000fe20008000000 */
[----:B----4-:R-:W4:Y:S01]  /*1410*/  @P2 LDC R9, c[0x0][0x430] ;  /* 0x00010c00ff092b82 */ /* 0x010f220000000800 */
[----:B------:R-:W-:Y:S01]  /*1420*/  USHF.L.U32 UR42, UR4, 0x7, URZ ;  /* 0x00000007042a7899 */ /* 0x000fe2000800063f */
[----:B------:R-:W-:-:S02]  /*1430*/  CS2R R12, SRZ ;  /* 0x00000000000c7805 */ /* 0x000fc4000001ff00 */
[----:B------:R-:W-:Y:S01]  /*1440*/  CS2R R14, SRZ ;  /* 0x00000000000e7805 */ /* 0x000fe2000001ff00 */
[----:B------:R-:W-:Y:S01]  /*1450*/  ULDC UR4, c[0x0][0x988] ;  /* 0x0002620000047ab9 */ /* 0x000fe20000000800 */
[----:B-1----:R-:W-:Y:S01]  /*1460*/  IMAD R73, R73, UR5, RZ ;  /* 0x0000000549497c24 */ /* 0x002fe2000f8e02ff */
[----:B------:R-:W-:Y:S02]  /*1470*/  CS2R R20, SRZ ;  /* 0x0000000000147805 */ /* 0x000fe4000001ff00 */
[----:B------:R-:W-:Y:S02]  /*1480*/  CS2R R24, SRZ ;  /* 0x0000000000187805 */ /* 0x000fe4000001ff00 */
[----:B------:R-:W-:Y:S01]  /*1490*/  CS2R R26, SRZ ;  /* 0x00000000001a7805 */ /* 0x000fe2000001ff00 */
[C---:B------:R-:W-:Y:S01]  /*14a0*/  VIADD R3, R73.reuse, 0xdf ;  /* 0x000000df49037836 */ /* 0x040fe20000000000 */
[----:B--2---:R-:W-:Y:S01]  /*14b0*/  IADD3 R4, R73, 0x15f, -R2 ;  /* 0x0000015f49047810 */ /* 0x004fe20007ffe802 */
[----:B------:R-:W-:Y:S01]  /*14c0*/  IMAD.MOV.U32 R2, RZ, RZ, RZ ;  /* 0x000000ffff027224 */ /* 0x000fe200078e00ff */
[----:B------:R-:W-:-:S02]  /*14d0*/  CS2R R28, SRZ ;  /* 0x00000000001c7805 */ /* 0x000fc4000001ff00 */
[----:B------:R-:W-:Y:S02]  /*14e0*/  CS2R R30, SRZ ;  /* 0x00000000001e7805 */ /* 0x000fe4000001ff00 */
[----:B------:R-:W-:Y:S01]  /*14f0*/  CS2R R32, SRZ ;  /* 0x0000000000207805 */ /* 0x000fe2000001ff00 */
[----:B------:R-:W-:Y:S01]  /*1500*/  VIADD R5, R4, UR42 ;  /* 0x0000002a04057c36 */ /* 0x000fe20008000000 */
[----:B------:R-:W-:Y:S01]  /*1510*/  CS2R R34, SRZ ;  /* 0x0000000000227805 */ /* 0x000fe2000001ff00 */
[----:B------:R-:W-:Y:S01]  /*1520*/  IMAD.MOV.U32 R4, RZ, RZ, RZ ;  /* 0x000000ffff047224 */ /* 0x000fe200078e00ff */
[----:B------:R-:W-:Y:S01]  /*1530*/  CS2R R36, SRZ ;  /* 0x0000000000247805 */ /* 0x000fe2000001ff00 */
[----:B------:R-:W-:Y:S01]  /*1540*/  IMAD.HI R2, R3, -0x6db6db6d, R2 ;  /* 0x9249249303027827 */ /* 0x000fe200078e0202 */
[----:B------:R-:W-:Y:S02]  /*1550*/  CS2R R38, SRZ ;  /* 0x0000000000267805 */ /* 0x000fe4000001ff00 */
[----:B------:R-:W-:-:S02]  /*1560*/  CS2R R40, SRZ ;  /* 0x0000000000287805 */ /* 0x000fc4000001ff00 */
[----:B------:R-:W-:Y:S01]  /*1570*/  CS2R R42, SRZ ;  /* 0x00000000002a7805 */ /* 0x000fe2000001ff00 */
[----:B------:R-:W-:Y:S01]  /*1580*/  IMAD.HI R4, R5, -0x6db6db6d, R4 ;  /* 0x9249249305047827 */ /* 0x000fe200078e0204 */
[----:B------:R-:W-:Y:S02]  /*1590*/  SHF.R.U32.HI R3, RZ, 0x1f, R2 ;  /* 0x0000001fff037819 */ /* 0x000fe40000011602 */
[----:B------:R-:W-:Y:S02]  /*15a0*/  CS2R R44, SRZ ;  /* 0x00000000002c7805 */ /* 0x000fe4000001ff00 */
[----:B------:R-:W-:Y:S01]  /*15b0*/  CS2R R46, SRZ ;  /* 0x00000000002e7805 */ /* 0x000fe2000001ff00 */
[----:B-----5:R-:W-:Y:S01]  /*15c0*/  @P2 IMAD.HI.U32 R6, R6, UR43, RZ ;  /* 0x0000002b06062c27 */ /* 0x020fe2000f8e00ff */
[----:B------:R-:W-:Y:S02]  /*15d0*/  SHF.R.U32.HI R5, RZ, 0x1f, R4 ;  /* 0x0000001fff057819 */ /* 0x000fe40000011604 */
[----:B------:R-:W-:-:S02]  /*15e0*/  CS2R R48, SRZ ;  /* 0x0000000000307805 */ /* 0x000fc4000001ff00 */
[----:B------:R-:W-:Y:S01]  /*15f0*/  LEA.HI.SX32 R3, R2, R3, 0x19 ;  /* 0x0000000302037211 */ /* 0x000fe200078fcaff */
[----:B------:R-:W-:Y:S01]  /*1600*/  IMAD.MOV.U32 R50, RZ, RZ, RZ ;  /* 0x000000ffff327224 */ /* 0x000fe200078e00ff */
[----:B------:R-:W-:Y:S02]  /*1610*/  LEA.HI.SX32 R72, R4, R5, 0x19 ;  /* 0x0000000504487211 */ /* 0x000fe400078fcaff */
[----:B------:R-:W-:Y:S02]  /*1620*/  CS2R R4, SRZ ;  /* 0x0000000000047805 */ /* 0x000fe4000001ff00 */
[----:B----4-:R-:W-:Y:S02]  /*1630*/  @P2 SHF.R.U32.HI R232, RZ, R9, R6 ;  /* 0x00000009ffe82219 */ /* 0x010fe40000011606 */
[----:B------:R-:W-:Y:S02]  /*1640*/  CS2R R8, SRZ ;  /* 0x0000000000087805 */ /* 0x000fe4000001ff00 */
[----:B------:R-:W-:Y:S01]  /*1650*/  VIMNMX R72, R3, R72, PT ;  /* 0x0000004803487248 */ /* 0x000fe20003fe0100 */
[----:B------:R-:W-:Y:S01]  /*1660*/  IMAD.MOV.U32 R3, RZ, RZ, RZ ;  /* 0x000000ffff037224 */ /* 0x000fe200078e00ff */
[----:B------:R-:W-:-:S02]  /*1670*/  CS2R R88, SRZ ;  /* 0x0000000000587805 */ /* 0x000fc4000001ff00 */
[----:B------:R-:W-:Y:S02]  /*1680*/  CS2R R52, SRZ ;  /* 0x0000000000347805 */ /* 0x000fe4000001ff00 */
[----:B------:R-:W-:Y:S02]  /*1690*/  ISETP.GE.AND P1, PT, R72, 0x1, PT ;  /* 0x000000014800780c */ /* 0x000fe40003f26270 */
        /* <DEDUP_REMOVED lines=11> */
[----:B---3--:R-:W-:-:S04]  /*1750*/  FMUL.FTZ R0, R7, R0 ;  /* 0x0000000007007220 */ /* 0x008fc80000410000 */
        /* <DEDUP_REMOVED lines=30> */
.L_x_7168:
[----:B------:R-:W-:Y:S02]  /*1940*/  LEA.HI R0, R233, R233, RZ, 0x1 ;  /* 0x000000e9e9007211 */ /* 0x000fe400078f08ff */
[----:B------:R-:W-:Y:S02]  /*1950*/  ISETP.NE.AND P1, PT, R17, 0x3, PT ;  /* 0x000000031100780c */ /* 0x000fe40003f25270 */
[----:B------:R-:W-:-:S05]  /*1960*/  LOP3.LUT R0, R0, 0xfffffffe, RZ, 0xc0, !PT ;  /* 0xfffffffe00007812 */ /* 0x000fca00078ec0ff */
[----:B------:R-:W-:-:S05]  /*1970*/  IMAD.IADD R0, R233, 0x1, -R0 ;  /* 0x00000001e9007824 */ /* 0x000fca00078e0a00 */
[----:B------:R-:W-:-:S04]  /*1980*/  SHF.L.U32 R0, R0, 0x1f, RZ ;  /* 0x0000001f00007819 */ /* 0x000fc800000006ff */
[----:B------:R-:W1:Y:S02]  /*1990*/  SYNCS.PHASECHK.TRANS64.TRYWAIT P0, [UR37+0x2e800], R0 ;  /* 0x02e80000ff0075a7 */ /* 0x000e640008000165 */
[----:B-1----:R-:W-:Y:S05]  /*19a0*/  @!P0 BRA `(.L_x_7169) ;  /* 0x00000118005c8947 */ /* 0x002fea0003800000 */
.L_x_7284:
[----:B------:R-:W-:Y:S05]  /*19b0*/  @!P1 BRA `(.L_x_7170) ;  /* 0x0000000000049947 */ /* 0x000fea0003800000 */
[----:B------:R-:W-:Y:S01]  /*19c0*/  BPT.TRAP 0x1 ;  /* 0x000000040000795c */ /* 0x000fe20000300000 */
.L_x_7170:
[----:B-1----:R-:W-:Y:S01]  /*19d0*/  IMAD.U32 R3, RZ, RZ, UR48 ;  /* 0x00000030ff037e24 */ /* 0x002fe2000f8e00ff */
[----:B------:R-:W-:-:S04]  /*19e0*/  SHF.L.U32 R0, R16, 0x1f, RZ ;  /* 0x0000001f10007819 */ /* 0x000fc800000006ff */
[----:B------:R-:W-:-:S04]  /*19f0*/  LEA R3, R3, UR37, 0x3 ;  /* 0x0000002503037c11 */ /* 0x000fc8000f8e18ff */
[----:B------:R1:W2:Y:S01]  /*1a00*/  SYNCS.PHASECHK.TRANS64.TRYWAIT P0, [R3+URZ+0x2e830], R0 ;  /* 0x02e83000030075a7 */ /* 0x0002a2000800017f */
[----:B------:R-:W-:Y:S05]  /*1a10*/  @!P1 BRA `(.L_x_7171) ;  /* 0x0000000000049947 */ /* 0x000fea0003800000 */
[----:B------:R-:W-:Y:S01]  /*1a20*/  BPT.TRAP 0x1 ;  /* 0x000000040000795c */ /* 0x000fe20000300000 */
.L_x_7171:
[----:B--2---:R-:W-:Y:S05]  /*1a30*/  @P0 BRA `(.L_x_7172) ;  /* 0x0000000000080947 */ /* 0x004fea0003800000 */
[----:B------:R-:W2:Y:S02]  /*1a40*/  SYNCS.PHASECHK.TRANS64.TRYWAIT P0, [R3+URZ+0x2e830], R0 ;  /* 0x02e83000030075a7 */ /* 0x000ea4000800017f */
[----:B--2---:R-:W-:Y:S05]  /*1a50*/  @!P0 BRA `(.L_x_7173) ;  /* 0x0000011800488947 */ /* 0x004fea0003800000 */
.L_x_7172:
        /* <DEDUP_REMOVED lines=17> */
[----:B------:R-:W3:Y:S01]  /*1b70*/  LDC R4, c[0x0][0x288] ;  /* 0x0000a200ff047b82 */ /* 0x000ee20000000800 */
[----:B------:R-:W-:Y:S01]  /*1b80*/  UMOV UR4, UR16 ;  /* 0x0000001000047c82 */ /* 0x000fe20008000000 */
[----:B------:R-:W-:Y:S01]  /*1b90*/  UIADD3 UR14, UR16, 0x6, URZ ;  /* 0x00000006100e7890 */ /* 0x000fe2000fffe03f */
[----:B------:R-:W-:Y:S01]  /*1ba0*/  IMAD R7, R72, -0xe0, R73 ;  /* 0xffffff2048077824 */ /* 0x000fe200078e0249 */
[----:B------:R-:W-:Y:S01]  /*1bb0*/  UMOV UR13, 0x40000040 ;  /* 0x40000040000d7882 */ /* 0x000fe20000000000 */
[----:B------:R-:W-:Y:S01]  /*1bc0*/  UIMAD UR18, UR48, 0x700, UR18 ;  /* 0x00000700301278a4 */ /* 0x000fe2000f8e0212 */
[----:B------:R-:W-:Y:S01]  /*1bd0*/  VIADD R154, R229, UR42 ;  /* 0x0000002ae59a7c36 */ /* 0x000fe20008000000 */
[----:B------:R-:W-:Y:S01]  /*1be0*/  UMOV UR15, 0x40000040 ;  /* 0x40000040000f7882 */ /* 0x000fe20000000000 */
[----:B------:R-:W-:Y:S01]  /*1bf0*/  VIADD R9, R7, 0xe0 ;  /* 0x000000e007097836 */ /* 0x000fe20000000000 */
[----:B------:R-:W-:Y:S01]  /*1c00*/  UIADD3 UR6, UR18, 0x100, URZ ;  /* 0x0000010012067890 */ /* 0x000fe2000fffe03f */
[----:B-12---:R-:W-:Y:S01]  /*1c10*/  @!P0 VIADD R3, R3, 0x2e840 ;  /* 0x0002e84003038836 */ /* 0x006fe20000000000 */
[----:B------:R-:W-:Y:S01]  /*1c20*/  UIADD3 UR8, UR18, 0x300, URZ ;  /* 0x0000030012087890 */ /* 0x000fe2000fffe03f */
[----:B------:R-:W-:Y:S01]  /*1c30*/  IMAD R152, R228, -0x2, R9 ;  /* 0xfffffffee4987824 */ /* 0x000fe200078e0209 */
[----:B------:R-:W-:-:S02]  /*1c40*/  UIADD3 UR9, UR18, 0x400, URZ ;  /* 0x0000040012097890 */ /* 0x000fc4000fffe03f */
[----:B------:R-:W-:Y:S01]  /*1c50*/  QGMMA.64x32x32.F32.E4M3.E4M3 R136, gdesc[UR16], RZ, !UPT, gsb0 ;  /* 0x00600000108879f3 */ /* 0x000fe2000c0008ff */
[----:B------:R-:W-:Y:S01]  /*1c60*/  UIADD3 UR10, UR18, 0x500, URZ ;  /* 0x00000500120a7890 */ /* 0x000fe2000fffe03f */
[----:B------:R-:W-:Y:S01]  /*1c70*/  @!P0 PRMT R3, RZ, 0x654, R3 ;  /* 0x00000654ff038816 */ /* 0x000fe20000000003 */
[----:B------:R-:W-:Y:S01]  /*1c80*/  UIADD3 UR12, UR18, 0x4, URZ ;  /* 0x00000004120c7890 */ /* 0x000fe2000fffe03f */
[----:B---3--:R-:W-:-:S05]  /*1c90*/  IADD3 R153, -R4, 0xe1, R7 ;  /* 0x000000e104997810 */ /* 0x008fca0007ffe107 */
        /* <DEDUP_REMOVED lines=170> */
[----:B------:R-:W-:Y:S01]  /*2740*/  UIADD3 UR14, UR18, 0x306, URZ ;  /* 0x00000306120e7890 */ /* 0x000fe2000fffe03f */
[----:B------:R-:W-:Y:S01]  /*2750*/  FMNMX.FTZ R7, R156, R7, !PT ;  /* 0x000000079c077209 */ /* 0x000fe20007810000 */
[----:B------:R-:W-:Y:S01]  /*2760*/  UMOV UR15, 0x40000040 ;  /* 0x40000040000f7882 */ /* 0x000fe20000000000 */
        /* <DEDUP_REMOVED lines=90> */
[C---:B------:R-:W-:Y:S02]  /*2d10*/  ISETP.GT.AND P3, PT, R6.reuse, 0x90, PT ;  /* 0x000000900600780c */ /* 0x040fe40003f64270 */
[----:B------:R-:W-:Y:S02]  /*2d20*/  FSEL R61, R61, -INF , P2 ;  /* 0xff8000003d3d7808 */ /* 0x000fe40001000000 */
[----:B------:R-:W-:Y:S02]  /*2d30*/  FMNMX.FTZ R0, R9, R0, !PT ;  /* 0x0000000009007209 */ /* 0x000fe40007810000 */
        /* <DEDUP_REMOVED lines=13> */
[----:B------:R-:W-:Y:S02]  /*2e10*/  FMNMX.FTZ R0, R69, R0, !PT ;  /* 0x0000000045007209 */ /* 0x000fe40007810000 */
[----:B------:R-:W-:-:S04]  /*2e20*/  VIMNMX R64, R152, R153, PT ;  /* 0x0000009998407248 */ /* 0x000fc80003fe0100 */
[----:B------:R-:W-:-:S04]  /*2e30*/  ISETP.GT.AND P4, PT, R64, 0x8, PT ;  /* 0x000000084000780c */ /* 0x000fc80003f84270 */
[----:B------:R-:W-:Y:S01]  /*2e40*/  FSEL R117, R142, -INF , P4 ;  /* 0xff8000008e757808 */ /* 0x000fe20002000000 */
[----:B------:R-:W-:Y:S02]  /*2e50*/  WARPGROUP.DEPBAR.LE gsb0, 0x0 ;  /* 0x00008000000079c5 */ /* 0x000fe40000010000 */
[----:B------:R-:W-:Y:S01]  /*2e60*/  WARPGROUP.ARRIVE ;  /* 0x00000000000079c5 */ /* 0x000fe20000000000 */
[----:B------:R-:W-:Y:S02]  /*2e70*/  FSEL R13, R40, -INF , P3 ;  /* 0xff800000280d7808 */ /* 0x000fe40001800000 */
[----:B------:R-:W-:Y:S02]  /*2e80*/  ISETP.GT.AND P3, PT, R6, 0xa8, PT ;  /* 0x000000a80600780c */ /* 0x000fe40003f64270 */
[----:B------:R-:W-:Y:S01]  /*2e90*/  FSEL R41, R41, -INF , P2 ;  /* 0xff80000029297808 */ /* 0x000fe20001000000 */
[----:B------:R-:W-:Y:S01]  /*2ea0*/  QGMMA.64x32x32.F32.E4M3.E4M3 R24, gdesc[UR12], R24, gsb0 ;  /* 0x006000000c1879f3 */ /* 0x000fe20008000818 */
        /* <DEDUP_REMOVED lines=20> */
[----:B------:R-:W-:Y:S01]  /*2ff0*/  FMNMX.FTZ R0, R53, R0, !PT ;  /* 0x0000000035007209 */ /* 0x000fe20007810000 */
        /* <DEDUP_REMOVED lines=24> */
[----:B------:R-:W-:Y:S02]  /*3180*/  FMNMX.FTZ R24, R6, R37, !PT ;  /* 0x0000002506187209 */ /* 0x000fe40007810000 */
[----:B------:R-:W-:Y:S02]  /*3190*/  FSEL R139, R139, -INF , P3 ;  /* 0xff8000008b8b7808 */ /* 0x000fe40001800000 */
[----:B------:R-:W-:Y:S01]  /*31a0*/  ISETP.GT.AND P3, PT, R64, 0x10, PT ;  /* 0x000000104000780c */ /* 0x000fe20003f64270 */
[----:B------:R-:W2:Y:S03]  /*31b0*/  SHFL.BFLY PT, R37, R24, 0x2, 0x1f ;  /* 0x0c401f0018257f89 */ /* 0x000ea600000e0000 */
[----:B------:R-:W-:Y:S02]  /*31c0*/  FSEL R129, R146, -INF , P3 ;  /* 0xff80000092817808 */ /* 0x000fe40001800000 */
[----:B------:R-:W-:-:S02]  /*31d0*/  ISETP.GT.AND P3, PT, R64, 0x18, PT ;  /* 0x000000184000780c */ /* 0x000fc40003f64270 */
[----:B--2---:R-:W-:-:S05]  /*31e0*/  FMNMX.FTZ R28, R24, R37, !PT ;  /* 0x00000025181c7209 */ /* 0x004fca0007810000 */
[----:B------:R-:W2:Y:S02]  /*31f0*/  SHFL.BFLY PT, R37, R28, 0x1, 0x1f ;  /* 0x0c201f001c257f89 */ /* 0x000ea400000e0000 */
[----:B--2---:R-:W-:-:S04]  /*3200*/  FMNMX.FTZ R0, R28, R37, !PT ;  /* 0x000000251c007209 */ /* 0x004fc80007810000 */
[----:B------:R-:W-:Y:S01]  /*3210*/  FSETP.NEU.FTZ.AND P2, PT, R0, -INF , PT ;  /* 0xff8000000000780b */ /* 0x000fe20003f5d000 */
[----:B------:R-:W-:-:S05]  /*3220*/  FFMA.FTZ R83, R2, R0, -8 ;  /* 0xc100000002537423 */ /* 0x000fca0000010000 */
        /* <DEDUP_REMOVED lines=14> */
[C-C-:B------:R-:W-:Y:S01]  /*3310*/  FFMA.FTZ R12, R2.reuse, R144, -R83.reuse ;  /* 0x00000090020c7223 */ /* 0x140fe20000010853 */
[----:B------:R-:W-:Y:S01]  /*3320*/  FMNMX.FTZ R40, R143, R36, !PT ;  /* 0x000000248f287209 */ /* 0x000fe20007810000 */
[C-C-:B------:R-:W-:Y:S01]  /*3330*/  FFMA.FTZ R89, R2.reuse, R14, -R83.reuse ;  /* 0x0000000e02597223 */ /* 0x140fe20000010853 */
[----:B------:R-:W-:Y:S01]  /*3340*/  FSEL R147, R147, -INF , P2 ;  /* 0xff80000093937808 */ /* 0x000fe20001000000 */
[----:B------:R-:W1:Y:S01]  /*3350*/  MUFU.EX2 R37, R37 ;  /* 0x0000002500257308 */ /* 0x000e620000000800 */
[----:B------:R-:W-:Y:S01]  /*3360*/  FMNMX.FTZ R40, R129, R40, !PT ;  /* 0x0000002881287209 */ /* 0x000fe20007810000 */
[--C-:B------:R-:W-:Y:S01]  /*3370*/  FFMA.FTZ R14, R2, R148, -R83.reuse ;  /* 0x00000094020e7223 */ /* 0x100fe20000010853 */
[----:B------:R-:W-:Y:S01]  /*3380*/  ISETP.GT.AND P2, PT, R64, 0x19, PT ;  /* 0x000000194000780c */ /* 0x000fe20003f44270 */
[--C-:B------:R-:W-:Y:S01]  /*3390*/  FFMA.FTZ R125, R2, R104, -R83.reuse ;  /* 0x00000068027d7223 */ /* 0x100fe20000010853 */
[----:B------:R-:W-:Y:S01]  /*33a0*/  FSEL R133, R150, -INF , P3 ;  /* 0xff80000096857808 */ /* 0x000fe20001800000 */
[C-C-:B------:R-:W-:Y:S01]  /*33b0*/  FFMA.FTZ R93, R2.reuse, R20, -R83.reuse ;  /* 0x00000014025d7223 */ /* 0x140fe20000010853 */
[----:B------:R-:W-:Y:S01]  /*33c0*/  FMNMX.FTZ R40, R147, R40, !PT ;  /* 0x0000002893287209 */ /* 0x000fe20007810000 */
[----:B------:R-:W-:Y:S01]  /*33d0*/  MUFU.EX2 R10, R10 ;  /* 0x0000000a000a7308 */ /* 0x000fe20000000800 */
[----:B------:R-:W-:Y:S01]  /*33e0*/  FSEL R151, R151, -INF , P2 ;  /* 0xff80000097977808 */ /* 0x000fe20001000000 */
[--C-:B------:R-:W-:Y:S01]  /*33f0*/  FFMA.FTZ R20, R2, R156, -R83.reuse ;  /* 0x0000009c02147223 */ /* 0x100fe20000010853 */
[----:B------:R-:W-:Y:S01]  /*3400*/  ISETP.GT.AND P2, PT, R64, 0x20, PT ;  /* 0x000000204000780c */ /* 0x000fe20003f44270 */
[C-C-:B------:R-:W-:Y:S01]  /*3410*/  FFMA.FTZ R78, R2.reuse, R78, -R83.reuse ;  /* 0x0000004e024e7223 */ /* 0x140fe20000010853 */
[----:B------:R-:W-:Y:S01]  /*3420*/  FMNMX.FTZ R40, R133, R40, !PT ;  /* 0x0000002885287209 */ /* 0x000fe20007810000 */
[----:B------:R-:W-:Y:S01]  /*3430*/  FFMA.FTZ R97, R2, R158, -R83 ;  /* 0x0000009e02617223 */ /* 0x000fe20000010853 */
[----:B------:R-:W-:Y:S01]  /*3440*/  ISETP.GT.AND P3, PT, R64, 0x21, PT ;  /* 0x000000214000780c */ /* 0x000fe20003f64270 */
[----:B------:R-:W2:Y:S01]  /*3450*/  MUFU.EX2 R85, R85 ;  /* 0x0000005500557308 */ /* 0x000ea20000000800 */
[----:B------:R-:W-:Y:S01]  /*3460*/  FSEL R137, R122, -INF , P2 ;  /* 0xff8000007a897808 */ /* 0x000fe20001000000 */
[----:B-1----:R-:W-:Y:S01]  /*3470*/  FADD.FTZ R3, R8, R37 ;  /* 0x0000002508037221 */ /* 0x002fe20000010000 */
        /* <DEDUP_REMOVED lines=19> */
[--C-:B------:R-:W-:Y:S01]  /*35b0*/  FFMA.FTZ R120, R2, R120, -R83.reuse ;  /* 0x0000007802787223 */ /* 0x100fe20000010853 */
[----:B------:R-:W-:Y:S01]  /*35c0*/  ISETP.GT.AND P3, PT, R64, 0x31, PT ;  /* 0x000000314000780c */ /* 0x000fe20003f64270 */
[----:B------:R-:W-:Y:S01]  /*35d0*/  MUFU.EX2 R14, R14 ;  /* 0x0000000e000e7308 */ /* 0x000fe20000000800 */
[----:B------:R-:W-:Y:S01]  /*35e0*/  FSEL R149, R130, -INF , P2 ;  /* 0xff80000082957808 */ /* 0x000fe20001000000 */
[C-C-:B------:R-:W-:Y:S01]  /*35f0*/  FFMA.FTZ R123, R2.reuse, R108, -R83.reuse ;  /* 0x0000006c027b7223 */ /* 0x140fe20000010853 */
[----:B------:R-:W-:Y:S01]  /*3600*/  FMNMX.FTZ R48, R127, R44, !PT ;  /* 0x0000002c7f307209 */ /* 0x000fe20007810000 */
[--C-:B------:R-:W-:Y:S01]  /*3610*/  FFMA.FTZ R112, R2, R112, -R83.reuse ;  /* 0x0000007002707223 */ /* 0x100fe20000010853 */
[----:B------:R-:W-:Y:S01]  /*3620*/  ISETP.GT.AND P2, PT, R64, 0x38, PT ;  /* 0x000000384000780c */ /* 0x000fe20003f44270 */
        /* <DEDUP_REMOVED lines=24> */
[----:B------:R-:W-:Y:S01]  /*37b0*/  MUFU.EX2 R97, R97 ;  /* 0x0000006100617308 */ /* 0x000fe20000000800 */
[----:B------:R-:W-:Y:S01]  /*37c0*/  FSEL R157, R107, -INF , P3 ;  /* 0xff8000006b9d7808 */ /* 0x000fe20001800000 */
[----:B------:R-:W-:Y:S01]  /*37d0*/  FFMA.FTZ R107, R2, R86, -R83 ;  /* 0x00000056026b7223 */ /* 0x000fe20000010853 */
[----:B------:R-:W-:-:S02]  /*37e0*/  FMNMX.FTZ R52, R155, R52, !PT ;  /* 0x000000349b347209 */ /* 0x000fc40007810000 */
[----:B------:R-:W-:Y:S02]  /*37f0*/  ISETP.GT.AND P3, PT, R64, 0x49, PT ;  /* 0x000000494000780c */ /* 0x000fe40003f64270 */
[----:B------:R-:W-:Y:S01]  /*3800*/  FSEL R159, R110, -INF , P2 ;  /* 0xff8000006e9f7808 */ /* 0x000fe20001000000 */
[----:B------:R-:W-:Y:S01]  /*3810*/  MUFU.EX2 R24, R24 ;  /* 0x0000001800187308 */ /* 0x000fe20000000800 */
[----:B------:R-:W-:Y:S02]  /*3820*/  FMNMX.FTZ R52, R157, R52, !PT ;  /* 0x000000349d347209 */ /* 0x000fe40007810000 */
[----:B------:R-:W-:Y:S02]  /*3830*/  ISETP.GT.AND P2, PT, R64, 0x50, PT ;  /* 0x000000504000780c */ /* 0x000fe40003f44270 */
[----:B------:R-:W-:Y:S01]  /*3840*/  FSEL R161, R111, -INF , P3 ;  /* 0xff8000006fa17808 */ /* 0x000fe20001800000 */
[----:B------:R-:W-:Y:S01]  /*3850*/  FFMA.FTZ R111, R2, R84, -R83 ;  /* 0x00000054026f7223 */ /* 0x000fe20000010853 */
[----:B------:R-:W-:Y:S01]  /*3860*/  FMNMX.FTZ R52, R159, R52, !PT ;  /* 0x000000349f347209 */ /* 0x000fe20007810000 */
[----:B------:R-:W3:Y:S01]  /*3870*/  MUFU.EX2 R101, R101 ;  /* 0x0000006500657308 */ /* 0x000ee20000000800 */
[----:B------:R-:W-:-:S02]  /*3880*/  ISETP.GT.AND P3, PT, R64, 0x51, PT ;  /* 0x000000514000780c */ /* 0x000fc40003f64270 */
[----:B------:R-:W-:Y:S02]  /*3890*/  FSEL R163, R114, -INF , P2 ;  /* 0xff80000072a37808 */ /* 0x000fe40001000000 */
[----:B------:R-:W-:Y:S02]  /*38a0*/  FMNMX.FTZ R56, R161, R52, !PT ;  /* 0x00000034a1387209 */ /* 0x000fe40007810000 */
[C---:B------:R-:W-:Y:S01]  /*38b0*/  ISETP.GT.AND P2, PT, R64.reuse, 0x58, PT ;  /* 0x000000584000780c */ /* 0x040fe20003f44270 */
[----:B------:R-:W-:Y:S01]  /*38c0*/  MUFU.EX2 R28, R28 ;  /* 0x0000001c001c7308 */ /* 0x000fe20000000800 */
[----:B------:R-:W-:Y:S02]  /*38d0*/  FSEL R115, R115, -INF , P3 ;  /* 0xff80000073737808 */ /* 0x000fe40001800000 */
[----:B------:R-:W-:Y:S02]  /*38e0*/  FMNMX.FTZ R56, R163, R56, !PT ;  /* 0x00000038a3387209 */ /* 0x000fe40007810000 */
[----:B------:R-:W-:-:S02]  /*38f0*/  ISETP.GT.AND P3, PT, R64, 0x59, PT ;  /* 0x000000594000780c */ /* 0x000fc40003f64270 */
[----:B------:R-:W-:Y:S01]  /*3900*/  FSEL R165, R118, -INF , P2 ;  /* 0xff80000076a57808 */ /* 0x000fe20001000000 */
[----:B------:R-:W-:Y:S01]  /*3910*/  MUFU.EX2 R105, R105 ;  /* 0x0000006900697308 */ /* 0x000fe20000000800 */
[----:B------:R-:W-:Y:S02]  /*3920*/  FMNMX.FTZ R56, R115, R56, !PT ;  /* 0x0000003873387209 */ /* 0x000fe40007810000 */
[----:B------:R-:W-:Y:S02]  /*3930*/  FSEL R119, R119, -INF , P3 ;  /* 0xff80000077777808 */ /* 0x000fe40001800000 */
[C---:B------:R-:W-:Y:S02]  /*3940*/  ISETP.GT.AND P2, PT, R64.reuse, 0x60, PT ;  /* 0x000000604000780c */ /* 0x040fe40003f44270 */
        /* <DEDUP_REMOVED lines=12> */
[----:B------:R-:W4:Y:S01]  /*3a10*/  MUFU.EX2 R109, R109 ;  /* 0x0000006d006d7308 */ /* 0x000f220000000800 */
        /* <DEDUP_REMOVED lines=32> */
[----:B------:R-:W-:Y:S01]  /*3c20*/  FFMA.FTZ R62, R2, R74, -R83 ;  /* 0x0000004a023e7223 */ /* 0x000fe20000010853 */
[----:B------:R-:W-:Y:S01]  /*3c30*/  FMNMX.FTZ R68, R181, R68, !PT ;  /* 0x00000044b5447209 */ /* 0x000fe20007810000 */
[----:B------:R-:W5:Y:S01]  /*3c40*/  MUFU.EX2 R123, R123 ;  /* 0x0000007b007b7308 */ /* 0x000f620000000800 */
[C---:B------:R-:W-:Y:S02]  /*3c50*/  ISETP.GT.AND P2, PT, R64.reuse, 0x90, PT ;  /* 0x000000904000780c */ /* 0x040fe40003f44270 */
[----:B------:R-:W-:Y:S02]  /*3c60*/  FSEL R185, R63, -INF , P3 ;  /* 0xff8000003fb97808 */ /* 0x000fe40001800000 */
[----:B------:R-:W-:Y:S02]  /*3c70*/  FMNMX.FTZ R68, R183, R68, !PT ;  /* 0x00000044b7447209 */ /* 0x000fe40007810000 */
[----:B------:R-:W-:Y:S01]  /*3c80*/  ISETP.GT.AND P3, PT, R64, 0x91, PT ;  /* 0x000000914000780c */ /* 0x000fe20003f64270 */
[----:B------:R5:W-:Y:S01]  /*3c90*/  MUFU.EX2 R63, R78 ;  /* 0x0000004e003f7308 */ /* 0x000be20000000800 */
[----:B------:R-:W-:-:S02]  /*3ca0*/  FSEL R187, R66, -INF , P2 ;  /* 0xff80000042bb7808 */ /* 0x000fc40001000000 */
[----:B------:R-:W-:Y:S02]  /*3cb0*/  FMNMX.FTZ R68, R185, R68, !PT ;  /* 0x00000044b9447209 */ /* 0x000fe40007810000 */
[C---:B------:R-:W-:Y:S02]  /*3cc0*/  ISETP.GT.AND P2, PT, R64.reuse, 0x98, PT ;  /* 0x000000984000780c */ /* 0x040fe40003f44270 */
[----:B------:R-:W-:Y:S01]  /*3cd0*/  FSEL R67, R67, -INF , P3 ;  /* 0xff80000043437808 */ /* 0x000fe20001800000 */
[----:B------:R-:W-:Y:S01]  /*3ce0*/  MUFU.EX2 R44, R112 ;  /* 0x00000070002c7308 */ /* 0x000fe20000000800 */
[----:B------:R-:W-:Y:S02]  /*3cf0*/  FMNMX.FTZ R68, R187, R68, !PT ;  /* 0x00000044bb447209 */ /* 0x000fe40007810000 */
[----:B------:R-:W-:Y:S02]  /*3d00*/  ISETP.GT.AND P3, PT, R64, 0x99, PT ;  /* 0x000000994000780c */ /* 0x000fe40003f64270 */
[----:B------:R-:W-:-:S02]  /*3d10*/  FSEL R189, R70, -INF , P2 ;  /* 0xff80000046bd7808 */ /* 0x000fc40001000000 */
[----:B------:R-:W-:Y:S01]  /*3d20*/  FMNMX.FTZ R68, R67, R68, !PT ;  /* 0x0000004443447209 */ /* 0x000fe20007810000 */
[----:B------:R-:W-:Y:S01]  /*3d30*/  MUFU.EX2 R125, R125 ;  /* 0x0000007d007d7308 */ /* 0x000fe20000000800 */
[----:B------:R-:W-:Y:S02]  /*3d40*/  FSEL R71, R71, -INF , P3 ;  /* 0xff80000047477808 */ /* 0x000fe40001800000 */
[C---:B------:R-:W-:Y:S02]  /*3d50*/  ISETP.GT.AND P2, PT, R64.reuse, 0xa0, PT ;  /* 0x000000a04000780c */ /* 0x040fe40003f44270 */
[----:B------:R-:W-:Y:S02]  /*3d60*/  FMNMX.FTZ R68, R189, R68, !PT ;  /* 0x00000044bd447209 */ /* 0x000fe40007810000 */
[----:B------:R-:W-:Y:S01]  /*3d70*/  ISETP.GT.AND P3, PT, R64, 0xa1, PT ;  /* 0x000000a14000780c */ /* 0x000fe20003f64270 */
[----:B------:R-:W-:Y:S01]  /*3d80*/  MUFU.EX2 R48, R116 ;  /* 0x0000007400307308 */ /* 0x000fe20000000800 */
        /* <DEDUP_REMOVED lines=15> */
[--C-:B------:R-:W-:Y:S01]  /*3e80*/  FFMA.FTZ R47, R2, R65, -R83.reuse ;  /* 0x00000041022f7223 */ /* 0x100fe20000010853 */
        /* <DEDUP_REMOVED lines=12> */
[C-C-:B------:R-:W-:Y:S01]  /*3f50*/  FFMA.FTZ R54, R2.reuse, R25, -R83.reuse ;  /* 0x0000001902367223 */ /* 0x140fe20000010853 */
[----:B------:R-:W-:Y:S01]  /*3f60*/  FMNMX.FTZ R68, R51, R68, !PT ;  /* 0x0000004433447209 */ /* 0x000fe20007810000 */
[----:B------:R-:W-:Y:S01]  /*3f70*/  FFMA.FTZ R25, R2, R77, -R83 ;  /* 0x0000004d02197223 */ /* 0x000fe20000010853 */
[----:B------:R-:W-:-:S02]  /*3f80*/  FSEL R55, R55, -INF , P3 ;  /* 0xff80000037377808 */ /* 0x000fc40001800000 */
[C---:B------:R-:W-:Y:S01]  /*3f90*/  ISETP.GT.AND P2, PT, R64.reuse, 0xc0, PT ;  /* 0x000000c04000780c */ /* 0x040fe20003f44270 */
        /* <DEDUP_REMOVED lines=21> */
[C-C-:B------:R-:W-:Y:S01]  /*40f0*/  FFMA.FTZ R34, R2.reuse, R45, -R83.reuse ;  /* 0x0000002d02227223 */ /* 0x140fe20000010853 */
[----:B------:R-:W-:Y:S01]  /*4100*/  FMNMX.FTZ R68, R31, R68, !PT ;  /* 0x000000441f447209 */ /* 0x000fe20007810000 */
[----:B------:R-:W-:Y:S01]  /*4110*/  FFMA.FTZ R45, R2, R75, -R83 ;  /* 0x0000004b022d7223 */ /* 0x000fe20000010853 */
[----:B------:R-:W-:Y:S01]  /*4120*/  ISETP.GT.AND P2, PT, R64, 0xd8, PT ;  /* 0x000000d84000780c */ /* 0x000fe20003f44270 */
[----:B------:R-:W-:Y:S01]  /*4130*/  MUFU.EX2 R43, R43 ;  /* 0x0000002b002b7308 */ /* 0x000fe20000000800 */
[----:B------:R-:W-:-:S02]  /*4140*/  FSEL R35, R35, -INF , P3 ;  /* 0xff80000023237808 */ /* 0x000fc40001800000 */
[----:B------:R-:W-:Y:S02]  /*4150*/  FMNMX.FTZ R68, R69, R68, !PT ;  /* 0x0000004445447209 */ /* 0x000fe40007810000 */
[----:B------:R-:W-:Y:S01]  /*4160*/  ISETP.GT.AND P3, PT, R64, 0xd9, PT ;  /* 0x000000d94000780c */ /* 0x000fe20003f64270 */
[--C-:B------:R-:W-:Y:S01]  /*4170*/  FFMA.FTZ R64, R2, R29, -R83.reuse ;  /* 0x0000001d02407223 */ /* 0x100fe20000010853 */
        /* <DEDUP_REMOVED lines=8> */
[----:B--2---:R-:W-:-:S02]  /*4200*/  F2FP.SATFINITE.E4M3.F32.PACK_AB_MERGE_C R224, R85, R10, RZ ;  /* 0x0000000a55e0723e */ /* 0x004fc400048070ff */
[----:B------:R-:W-:Y:S02]  /*4210*/  FMNMX.FTZ R68, R41, R68, !PT ;  /* 0x0000004429447209 */ /* 0x000fe40007810000 */
[----:B-1----:R-:W-:Y:S02]  /*4220*/  F2FP.SATFINITE.E4M3.F32.PACK_AB_MERGE_C R226, R93, R14, RZ ;  /* 0x0000000e5de2723e */ /* 0x002fe400048070ff */
[----:B---3--:R-:W-:Y:S01]  /*4230*/  F2FP.SATFINITE.E4M3.F32.PACK_AB_MERGE_C R220, R101, R24, RZ ;  /* 0x0000001865dc723e */ /* 0x008fe200048070ff */
[----:B------:R-:W1:Y:S01]  /*4240*/  SHFL.BFLY PT, R7, R68, 0x2, 0x1f ;  /* 0x0c401f0044077f89 */ /* 0x000e6200000e0000 */
[----:B----4-:R-:W-:Y:S01]  /*4250*/  F2FP.SATFINITE.E4M3.F32.PACK_AB_MERGE_C R222, R109, R32, RZ ;  /* 0x000000206dde723e */ /* 0x010fe200048070ff */
[----:B------:R-:W-:Y:S01]  /*4260*/  MUFU.EX2 R47, R47 ;  /* 0x0000002f002f7308 */ /* 0x000fe20000000800 */
[----:B------:R-:W-:Y:S02]  /*4270*/  F2FP.SATFINITE.E4M3.F32.PACK_AB_MERGE_C R224, R37, R8, R224 ;  /* 0x0000000825e0723e */ /* 0x000fe400048070e0 */
[----:B------:R-:W-:-:S02]  /*4280*/  F2FP.SATFINITE.E4M3.F32.PACK_AB_MERGE_C R226, R89, R12, R226 ;  /* 0x0000000c59e2723e */ /* 0x000fc400048070e2 */
[----:B------:R-:W-:Y:S02]  /*4290*/  F2FP.SATFINITE.E4M3.F32.PACK_AB_MERGE_C R220, R97, R20, R220 ;  /* 0x0000001461dc723e */ /* 0x000fe400048070dc */
[----:B------:R-:W-:Y:S01]  /*42a0*/  F2FP.SATFINITE.E4M3.F32.PACK_AB_MERGE_C R222, R105, R28, R222 ;  /* 0x0000001c69de723e */ /* 0x000fe200048070de */
[----:B------:R-:W-:Y:S01]  /*42b0*/  MUFU.EX2 R11, R11 ;  /* 0x0000000b000b7308 */ /* 0x000fe20000000800 */
[----:B-----5:R-:W-:-:S04]  /*42c0*/  F2FP.SATFINITE.E4M3.F32.PACK_AB_MERGE_C R216, R123, R40, RZ ;  /* 0x000000287bd8723e */ /* 0x020fc800048070ff */
[----:B------:R-:W-:-:S03]  /*42d0*/  F2FP.SATFINITE.E4M3.F32.PACK_AB_MERGE_C R216, R121, R36, R216 ;  /* 0x0000002479d8723e */ /* 0x000fc600048070d8 */
[----:B------:R-:W-:Y:S01]  /*42e0*/  MUFU.EX2 R26, R26 ;  /* 0x0000001a001a7308 */ /* 0x000fe20000000800 */
[----:B-1----:R-:W-:Y:S01]  /*42f0*/  FMNMX.FTZ R7, R68, R7, !PT ;  /* 0x0000000744077209 */ /* 0x002fe20007810000 */
[----:B------:R-:W-:Y:S01]  /*4300*/  FFMA.FTZ R68, R2, R6, -R83 ;  /* 0x0000000602447223 */ /* 0x000fe20000010853 */
[----:B------:R-:W-:-:S05]  /*4310*/  IMAD.MOV.U32 R6, RZ, RZ, RZ ;  /* 0x000000ffff067224 */ /* 0x000fca00078e00ff */
[----:B------:R-:W-:Y:S01]  /*4320*/  MUFU.EX2 R13, R13 ;  /* 0x0000000d000d7308 */ /* 0x000fe20000000800 */
[----:B------:R-:W1:Y:S07]  /*4330*/  SHFL.BFLY PT, R66, R7, 0x1, 0x1f ;  /* 0x0c201f0007427f89 */ /* 0x000e6e00000e0000 */
[----:B------:R-:W-:Y:S08]  /*4340*/  MUFU.EX2 R30, R30 ;  /* 0x0000001e001e7308 */ /* 0x000ff00000000800 */
[----:B------:R-:W-:Y:S08]  /*4350*/  MUFU.EX2 R15, R15 ;  /* 0x0000000f000f7308 */ /* 0x000ff00000000800 */
[----:B------:R-:W-:Y:S01]  /*4360*/  MUFU.EX2 R34, R34 ;  /* 0x0000002200227308 */ /* 0x000fe20000000800 */
[----:B-1----:R-:W-:-:S02]  /*4370*/  FMNMX.FTZ R9, R7, R66, !PT ;  /* 0x0000004207097209 */ /* 0x002fc40007810000 */
[----:B------:R-:W-:Y:S02]  /*4380*/  IADD3 R7, -R4, UR42, R73 ;  /* 0x0000002a04077c10 */ /* 0x000fe4000fffe149 */
[----:B------:R-:W-:Y:S01]  /*4390*/  FSETP.NEU.FTZ.AND P2, PT, R9, -INF , PT ;  /* 0xff8000000900780b */ /* 0x000fe20003f5d000 */
[----:B------:R-:W-:Y:S02]  /*43a0*/  FFMA.FTZ R74, R2, R9, -8 ;  /* 0xc1000000024a7423 */ /* 0x000fe40000010009 */
[----:B------:R1:W-:Y:S01]  /*43b0*/  MUFU.EX2 R66, R81 ;  /* 0x0000005100427308 */ /* 0x0003e20000000800 */
[----:B------:R-:W-:Y:S02]  /*43c0*/  IMAD.HI R6, R7, -0x6db6db6d, R6 ;  /* 0x9249249307067827 */ /* 0x000fe400078e0206 */
[----:B------:R-:W-:-:S03]  /*43d0*/  FSEL R74, R74, RZ, P2 ;  /* 0x000000ff4a4a7208 */ /* 0x000fc60001000000 */
[----:B------:R-:W-:Y:S02]  /*43e0*/  SHF.R.U32.HI R73, RZ, 0x1f, R6 ;  /* 0x0000001fff497819 */ /* 0x000fe40000011606 */
        /* <DEDUP_REMOVED lines=9> */
[----:B------:R-:W-:Y:S01]  /*4480*/  LEA.HI.SX32 R104, R6, R73, 0x19 ;  /* 0x0000004906687211 */ /* 0x000fe200078fcaff */
[C-C-:B------:R-:W-:Y:S01]  /*4490*/  FFMA.FTZ R84, R2.reuse, R151, -R74.reuse ;  /* 0x0000009702547223 */ /* 0x140fe2000001084a */
[----:B------:R-:W-:-:S01]  /*44a0*/  FFMA.FTZ R82, R2, R131, -R74 ;  /* 0x0000008302527223 */ /* 0x000fc2000001084a */
[----:B------:R-:W-:-:S02]  /*44b0*/  VIADD R131, R72, 0xfffffffe ;  /* 0xfffffffe48837836 */ /* 0x000fc40000000000 */
[----:B------:R-:W-:-:S01]  /*44c0*/  FFMA.FTZ R4, R2, R99, -R74 ;  /* 0x0000006302047223 */ /* 0x000fc2000001084a */
[----:B------:R-:W-:Y:S01]  /*44d0*/  FADD.FTZ R72, R10, R3 ;  /* 0x000000030a487221 */ /* 0x000fe20000010000 */
[----:B------:R-:W-:-:S01]  /*44e0*/  FFMA.FTZ R75, R2, R137, -R74 ;  /* 0x00000089024b7223 */ /* 0x000fc2000001084a */
[----:B------:R-:W2:Y:S01]  /*44f0*/  MUFU.EX2 R70, R70 ;  /* 0x0000004600467308 */ /* 0x000ea20000000800 */
[----:B------:R-:W-:-:S01]  /*4500*/  FFMA.FTZ R73, R2, R103, -R74 ;  /* 0x0000006702497223 */ /* 0x000fc2000001084a */
[----:B------:R-:W-:Y:S01]  /*4510*/  FADD.FTZ R103, R85, R72 ;  /* 0x0000004855677221 */ /* 0x000fe20000010000 */
[----:B------:R-:W-:-:S01]  /*4520*/  FFMA.FTZ R78, R2, R141, -R74 ;  /* 0x0000008d024e7223 */ /* 0x000fc2000001084a */
[C-C-:B------:R-:W-:Y:S01]  /*4530*/  FFMA.FTZ R83, R2.reuse, R145, -R74.reuse ;  /* 0x0000009102537223 */ /* 0x140fe2000001084a */
[----:B------:R-:W-:-:S01]  /*4540*/  FFMA.FTZ R90, R2, R127, -R74 ;  /* 0x0000007f025a7223 */ /* 0x000fc2000001084a */
[C-C-:B------:R-:W-:Y:S01]  /*4550*/  FFMA.FTZ R77, R2.reuse, R149, -R74.reuse ;  /* 0x00000095024d7223 */ /* 0x140fe2000001084a */
[----:B------:R-:W-:-:S01]  /*4560*/  FFMA.FTZ R92, R2, R153, -R74 ;  /* 0x00000099025c7223 */ /* 0x000fc2000001084a */
[----:B------:R-:W3:Y:S01]  /*4570*/  MUFU.EX2 R57, R57 ;  /* 0x0000003900397308 */ /* 0x000ee20000000800 */
[----:B------:R-:W-:-:S01]  /*4580*/  FFMA.FTZ R117, R2, R135, -R74 ;  /* 0x0000008702757223 */ /* 0x000fc2000001084a */
[C-C-:B-1----:R-:W-:Y:S01]  /*4590*/  FFMA.FTZ R81, R2.reuse, R155, -R74.reuse ;  /* 0x0000009b02517223 */ /* 0x142fe2000001084a */
[----:B------:R-:W-:Y:S01]  /*45a0*/  R2UR UR41, R131 ;  /* 0x00000000832972ca */ /* 0x000fe200000e0000 */
        /* <DEDUP_REMOVED lines=14> */
[----:B------:R-:W-:Y:S01]  /*4690*/  VIMNMX R6, RZ, R104, !PT ;  /* 0x00000068ff067248 */ /* 0x000fe20007fe0100 */
[----:B------:R-:W-:-:S01]  /*46a0*/  FADD.FTZ R104, R12, R103 ;  /* 0x000000670c687221 */ /* 0x000fc20000010000 */
[C-C-:B------:R-:W-:Y:S01]  /*46b0*/  FFMA.FTZ R129, R2.reuse, R173, -R74.reuse ;  /* 0x000000ad02817223 */ /* 0x140fe2000001084a */
[----:B------:R-:W-:-:S01]  /*46c0*/  FFMA.FTZ R98, R2, R175, -R74 ;  /* 0x000000af02627223 */ /* 0x000fc2000001084a */
[----:B------:R-:W-:Y:S01]  /*46d0*/  ISETP.GE.AND P2, PT, R131, R6, PT ;  /* 0x000000068300720c */ /* 0x000fe20003f46270 */
[----:B------:R-:W-:-:S01]  /*46e0*/  FADD.FTZ R103, R89, R104 ;  /* 0x0000006859677221 */ /* 0x000fc20000010000 */
[----:B------:R-:W3:Y:S01]  /*46f0*/  MUFU.EX2 R76, R76 ;  /* 0x0000004c004c7308 */ /* 0x000ee20000000800 */
[----:B-1----:R-:W-:-:S01]  /*4700*/  FADD.FTZ R72, R80, R99 ;  /* 0x0000006350487221 */ /* 0x002fc20000010000 */
[----:B------:R-:W-:Y:S01]  /*4710*/  FFMA.FTZ R177, R2, R177, -R74 ;  /* 0x000000b102b17223 */ /* 0x000fe2000001084a */
[----:B------:R-:W-:-:S01]  /*4720*/  FADD.FTZ R108, R14, R103 ;  /* 0x000000670e6c7221 */ /* 0x000fc20000010000 */
[C-C-:B------:R-:W-:Y:S01]  /*4730*/  FFMA.FTZ R3, R2.reuse, R179, -R74.reuse ;  /* 0x000000b302037223 */ /* 0x140fe2000001084a */
[----:B------:R-:W-:-:S01]  /*4740*/  FFMA.FTZ R183, R2, R183, -R74 ;  /* 0x000000b702b77223 */ /* 0x000fc2000001084a */
[----:B------:R-:W-:Y:S01]  /*4750*/  FFMA.FTZ R106, R2, R185, -R74 ;  /* 0x000000b9026a7223 */ /* 0x000fe2000001084a */
[----:B------:R-:W-:-:S01]  /*4760*/  FADD.FTZ R103, R93, R108 ;  /* 0x0000006c5d677221 */ /* 0x000fc20000010000 */
[----:B------:R-:W1:Y:S01]  /*4770*/  MUFU.EX2 R79, R79 ;  /* 0x0000004f004f7308 */ /* 0x000e620000000800 */
[----:B--2---:R-:W-:-:S01]  /*4780*/  FADD.FTZ R99, R53, R72 ;  /* 0x0000004835637221 */ /* 0x004fc20000010000 */
[----:B------:R-:W-:Y:S01]  /*4790*/  FFMA.FTZ R72, R2, R181, -R74 ;  /* 0x000000b502487223 */ /* 0x000fe2000001084a */
[----:B------:R-:W-:-:S01]  /*47a0*/  FADD.FTZ R110, R20, R103 ;  /* 0x00000067146e7221 */ /* 0x000fc20000010000 */
[C-C-:B------:R-:W-:Y:S01]  /*47b0*/  FFMA.FTZ R187, R2.reuse, R187, -R74.reuse ;  /* 0x000000bb02bb7223 */ /* 0x140fe2000001084a */
[----:B------:R-:W-:-:S01]  /*47c0*/  FFMA.FTZ R189, R2, R189, -R74 ;  /* 0x000000bd02bd7223 */ /* 0x000fc2000001084a */
        /* <DEDUP_REMOVED lines=8> */
[----:B------:R-:W-:Y:S01]  /*4850*/  FFMA.FTZ R197, R2, R197, -R74 ;  /* 0x000000c502c57223 */ /* 0x000fe2000001084a */
        /* <DEDUP_REMOVED lines=19> */
[----:B------:R-:W-:Y:S01]  /*4990*/  FFMA.FTZ R41, R2, R41, -R74 ;  /* 0x0000002902297223 */ /* 0x000fe2000001084a */
[----:B------:R-:W-:Y:S01]  /*49a0*/  F2FP.SATFINITE.E4M3.F32.PACK_AB_MERGE_C R225, R80, R57, RZ ;  /* 0x0000003950e1723e */ /* 0x000fe200048070ff */
[--C-:B------:R-:W-:Y:S01]  /*49b0*/  IMAD.MOV.U32 R85, RZ, RZ, R87.reuse ;  /* 0x000000ffff557224 */ /* 0x100fe200078e0057 */
[----:B------:R-:W-:Y:S01]  /*49c0*/  F2FP.SATFINITE.E4M3.F32.PACK_AB_MERGE_C R28, R26, R11, RZ ;  /* 0x0000000b1a1c723e */ /* 0x000fe200048070ff */
[----:B------:R-:W-:Y:S01]  /*49d0*/  IMAD.MOV.U32 R80, RZ, RZ, R87 ;  /* 0x000000ffff507224 */ /* 0x000fe200078e0057 */
[----:B------:R-:W-:Y:S01]  /*49e0*/  F2FP.SATFINITE.E4M3.F32.PACK_AB_MERGE_C R225, R70, R49, R225 ;  /* 0x0000003146e1723e */ /* 0x000fe200048070e1 */
[----:B------:R-:W3:Y:S01]  /*49f0*/  MUFU.EX2 R90, R90 ;  /* 0x0000005a005a7308 */ /* 0x000ee20000000800 */
[----:B-1----:R-:W-:-:S01]  /*4a00*/  FADD.FTZ R108, R78, R99 ;  /* 0x000000634e6c7221 */ /* 0x002fc20000010000 */
[----:B------:R-:W-:Y:S01]  /*4a10*/  FFMA.FTZ R99, R2, R61, -R74 ;  /* 0x0000003d02637223 */ /* 0x000fe2000001084a */
[----:B------:R-:W-:Y:S01]  /*4a20*/  F2FP.SATFINITE.E4M3.F32.PACK_AB_MERGE_C R227, R84, R79, RZ ;  /* 0x0000004f54e3723e */ /* 0x000fe200048070ff */
[--C-:B------:R-:W-:Y:S01]  /*4a30*/  IMAD.MOV.U32 R84, RZ, RZ, R87.reuse ;  /* 0x000000ffff547224 */ /* 0x100fe200078e0057 */
[----:B------:R-:W-:Y:S01]  /*4a40*/  F2FP.SATFINITE.E4M3.F32.PACK_AB_MERGE_C R210, R47, R46, R28 ;  /* 0x0000002e2fd2723e */ /* 0x000fe2000480701c */
[----:B------:R-:W-:Y:S01]  /*4a50*/  IMAD.MOV.U32 R79, RZ, RZ, R87 ;  /* 0x000000ffff4f7224 */ /* 0x000fe200078e0057 */
[----:B------:R-:W-:Y:S01]  /*4a60*/  F2FP.SATFINITE.E4M3.F32.PACK_AB_MERGE_C R227, R76, R53, R227 ;  /* 0x000000354ce3723e */ /* 0x000fe200048070e3 */
[----:B------:R-:W1:Y:S01]  /*4a70*/  MUFU.EX2 R77, R77 ;  /* 0x0000004d004d7308 */ /* 0x000e620000000800 */
[----:B--2---:R-:W-:-:S01]  /*4a80*/  FADD.FTZ R103, R83, R108 ;  /* 0x0000006c53677221 */ /* 0x004fc20000010000 */
[----:B------:R-:W-:-:S02]  /*4a90*/  IMAD.MOV.U32 R76, RZ, RZ, R87 ;  /* 0x000000ffff4c7224 */ /* 0x000fc400078e0057 */
[--C-:B------:R-:W-:Y:S02]  /*4aa0*/  IMAD.MOV.U32 R70, RZ, RZ, R87.reuse ;  /* 0x000000ffff467224 */ /* 0x100fe400078e0057 */
[----:B------:R-:W-:Y:S02]  /*4ab0*/  IMAD.MOV.U32 R53, RZ, RZ, R87 ;  /* 0x000000ffff357224 */ /* 0x000fe400078e0057 */
[----:B------:R-:W2:Y:S01]  /*4ac0*/  MUFU.EX2 R82, R82 ;  /* 0x0000005200527308 */ /* 0x000ea20000000800 */
[----:B---3--:R-:W-:-:S01]  /*4ad0*/  FADD.FTZ R108, R90, R103 ;  /* 0x000000675a6c7221 */ /* 0x008fc20000010000 */
[----:B------:R-:W-:Y:S01]  /*4ae0*/  F2FP.SATFINITE.E4M3.F32.PACK_AB_MERGE_C R221, R90, R83, RZ ;  /* 0x000000535add723e */ /* 0x000fe200048070ff */
[--C-:B------:R-:W-:Y:S02]  /*4af0*/  IMAD.MOV.U32 R83, RZ, RZ, R87.reuse ;  /* 0x000000ffff537224 */ /* 0x100fe400078e0057 */
[----:B------:R-:W-:Y:S01]  /*4b00*/  IMAD.MOV.U32 R28, RZ, RZ, R87 ;  /* 0x000000ffff1c7224 */ /* 0x000fe200078e0057 */
[----:B------:R-:W-:Y:S01]  /*4b10*/  F2FP.SATFINITE.E4M3.F32.PACK_AB_MERGE_C R221, R78, R75, R221 ;  /* 0x0000004b4edd723e */ /* 0x000fe200048070dd */
[----:B------:R-:W-:Y:S01]  /*4b20*/  IMAD.MOV.U32 R78, RZ, RZ, R87 ;  /* 0x000000ffff4e7224 */ /* 0x000fe200078e0057 */
[----:B------:R-:W3:Y:S01]  /*4b30*/  MUFU.EX2 R92, R92 ;  /* 0x0000005c005c7308 */ /* 0x000ee20000000800 */
[----:B-1----:R-:W-:-:S01]  /*4b40*/  FADD.FTZ R103, R77, R108 ;  /* 0x0000006c4d677221 */ /* 0x002fc20000010000 */
[----:B------:R-:W-:Y:S01]  /*4b50*/  FADD.FTZ R108, R32, R131 ;  /* 0x00000083206c7221 */ /* 0x000fe20000010000 */
[----:B------:R-:W-:-:S03]  /*4b60*/  IMAD.MOV.U32 R75, RZ, RZ, R87 ;  /* 0x000000ffff4b7224 */ /* 0x000fc600078e0057 */
[----:B------:R-:W-:Y:S02]  /*4b70*/  FADD.FTZ R131, R109, R108 ;  /* 0x0000006c6d837221 */ /* 0x000fe40000010000 */
[----:B------:R-:W1:Y:S01]  /*4b80*/  MUFU.EX2 R117, R117 ;  /* 0x0000007500757308 */ /* 0x000e620000000800 */
[----:B--2---:R-:W-:-:S01]  /*4b90*/  FADD.FTZ R103, R82, R103 ;  /* 0x0000006752677221 */ /* 0x004fc20000010000 */
[----:B------:R-:W-:Y:S01]  /*4ba0*/  FADD.FTZ R108, R36, R131 ;  /* 0x00000083246c7221 */ /* 0x000fe20000010000 */
[----:B------:R-:W-:-:S03]  /*4bb0*/  IMAD.MOV.U32 R36, RZ, RZ, R87 ;  /* 0x000000ffff247224 */ /* 0x000fc600078e0057 */
[----:B------:R-:W-:Y:S02]  /*4bc0*/  FADD.FTZ R131, R121, R108 ;  /* 0x0000006c79837221 */ /* 0x000fe40000010000 */
[----:B------:R-:W2:Y:S01]  /*4bd0*/  MUFU.EX2 R81, R81 ;  /* 0x0000005100517308 */ /* 0x000ea20000000800 */
[----:B---3--:R-:W-:-:S01]  /*4be0*/  FADD.FTZ R110, R92, R103 ;  /* 0x000000675c6e7221 */ /* 0x008fc20000010000 */
[----:B------:R-:W-:-:S06]  /*4bf0*/  FFMA.FTZ R103, R2, R27, -R74 ;  /* 0x0000001b02677223 */ /* 0x000fcc000001084a */
[----:B------:R-:W3:Y:S01]  /*4c00*/  MUFU.EX2 R86, R86 ;  /* 0x0000005600567308 */ /* 0x000ee20000000800 */
[----:B-1----:R-:W-:-:S01]  /*4c10*/  FADD.FTZ R110, R117, R110 ;  /* 0x0000006e756e7221 */ /* 0x002fc20000010000 */
[----:B------:R-:W-:-:S04]  /*4c20*/  F2FP.SATFINITE.E4M3.F32.PACK_AB_MERGE_C R223, R117, R92, RZ ;  /* 0x0000005c75df723e */ /* 0x000fc800048070ff */
[----:B------:R-:W-:Y:S01]  /*4c30*/  F2FP.SATFINITE.E4M3.F32.PACK_AB_MERGE_C R223, R82, R77, R223 ;  /* 0x0000004d52df723e */ /* 0x000fe200048070df */
[----:B------:R-:W-:Y:S01]  /*4c40*/  IMAD.MOV.U32 R82, RZ, RZ, R87 ;  /* 0x000000ffff527224 */ /* 0x000fe200078e0057 */
[----:B------:R-:W1:Y:S01]  /*4c50*/  MUFU.EX2 R96, R96 ;  /* 0x0000006000607308 */ /* 0x000e620000000800 */
[----:B--2---:R-:W-:-:S01]  /*4c60*/  FADD.FTZ R27, R81, R110 ;  /* 0x0000006e511b7221 */ /* 0x004fc20000010000 */
[----:B------:R-:W-:Y:S01]  /*4c70*/  FADD.FTZ R110, R40, R131 ;  /* 0x00000083286e7221 */ /* 0x000fe20000010000 */
[----:B------:R-:W-:-:S03]  /*4c80*/  IMAD.MOV.U32 R77, RZ, RZ, R87 ;  /* 0x000000ffff4d7224 */ /* 0x000fc600078e0057 */
[----:B------:R-:W-:Y:S02]  /*4c90*/  FADD.FTZ R131, R123, R110 ;  /* 0x0000006e7b837221 */ /* 0x000fe40000010000 */
[----:B------:R-:W2:Y:S01]  /*4ca0*/  MUFU.EX2 R127, R127 ;  /* 0x0000007f007f7308 */ /* 0x000ea20000000800 */
[----:B---3--:R-:W-:-:S01]  /*4cb0*/  FADD.FTZ R27, R86, R27 ;  /* 0x0000001b561b7221 */ /* 0x008fc20000010000 */
[----:B------:R-:W-:-:S04]  /*4cc0*/  FADD.FTZ R74, R44, R131 ;  /* 0x000000832c4a7221 */ /* 0x000fc80000010000 */
[----:B------:R-:W-:Y:S02]  /*4cd0*/  FADD.FTZ R57, R125, R74 ;  /* 0x0000004a7d397221 */ /* 0x000fe40000010000 */
[----:B------:R-:W3:Y:S01]  /*4ce0*/  MUFU.EX2 R88, R88 ;  /* 0x0000005800587308 */ /* 0x000ee20000000800 */
[----:B-1----:R-:W-:-:S01]  /*4cf0*/  FADD.FTZ R112, R96, R27 ;  /* 0x0000001b60707221 */ /* 0x002fc20000010000 */
[----:B------:R-:W-:Y:S01]  /*4d00*/  FADD.FTZ R14, R48, R57 ;  /* 0x00000039300e7221 */ /* 0x000fe20000010000 */
[----:B------:R-:W-:-:S03]  /*4d10*/  F2FP.SATFINITE.E4M3.F32.PACK_AB_MERGE_C R48, R107, R48, RZ ;  /* 0x000000306b30723e */ /* 0x000fc600048070ff */
[----:B------:R-:W-:Y:S01]  /*4d20*/  FADD.FTZ R57, R107, R14 ;  /* 0x0000000e6b397221 */ /* 0x000fe20000010000 */
[----:B------:R-:W-:Y:S01]  /*4d30*/  F2FP.SATFINITE.E4M3.F32.PACK_AB_MERGE_C R218, R125, R44, R48 ;  /* 0x0000002c7dda723e */ /* 0x000fe20004807030 */
[----:B------:R-:W1:Y:S01]  /*4d40*/  MUFU.EX2 R113, R113 ;  /* 0x0000007100717308 */ /* 0x000e620000000800 */
[----:B--2---:R-:W-:-:S01]  /*4d50*/  FADD.FTZ R133, R127, R112 ;  /* 0x000000707f857221 */ /* 0x004fc20000010000 */
[----:B------:R-:W-:Y:S01]  /*4d60*/  FADD.FTZ R14, R52, R57 ;  /* 0x00000039340e7221 */ /* 0x000fe20000010000 */
[----:B------:R-:W-:Y:S01]  /*4d70*/  F2FP.SATFINITE.E4M3.F32.PACK_AB_MERGE_C R217, R127, R96, RZ ;  /* 0x000000607fd9723e */ /* 0x000fe200048070ff */
[----:B------:R-:W-:Y:S02]  /*4d80*/  IMAD.MOV.U32 R48, RZ, RZ, R87 ;  /* 0x000000ffff307224 */ /* 0x000fe400078e0057 */
[----:B------:R-:W-:-:S01]  /*4d90*/  FADD.FTZ R57, R111, R14 ;  /* 0x0000000e6f397221 */ /* 0x000fc20000010000 */
[----:B------:R-:W-:Y:S01]  /*4da0*/  F2FP.SATFINITE.E4M3.F32.PACK_AB_MERGE_C R217, R86, R81, R217 ;  /* 0x0000005156d9723e */ /* 0x000fe200048070d9 */
[----:B------:R-:W2:Y:S01]  /*4db0*/  MUFU.EX2 R100, R100 ;  /* 0x0000006400647308 */ /* 0x000ea20000000800 */
[----:B---3--:R-:W-:-:S01]  /*4dc0*/  FADD.FTZ R10, R88, R133 ;  /* 0x00000085580a7221 */ /* 0x008fc20000010000 */
[----:B------:R-:W-:-:S02]  /*4dd0*/  IMAD.MOV.U32 R86, RZ, RZ, R87 ;  /* 0x000000ffff567224 */ /* 0x000fc400078e0057 */
[--C-:B------:R-:W-:Y:S02]  /*4de0*/  IMAD.MOV.U32 R81, RZ, RZ, R87.reuse ;  /* 0x000000ffff517224 */ /* 0x100fe400078e0057 */
[----:B------:R-:W-:Y:S02]  /*4df0*/  IMAD.MOV.U32 R44, RZ, RZ, R87 ;  /* 0x000000ffff2c7224 */ /* 0x000fe400078e0057 */
[----:B------:R-:W3:Y:S08]  /*4e00*/  MUFU.EX2 R119, R119 ;  /* 0x0000007700777308 */ /* 0x000ef00000000800 */
[----:B------:R-:W4:Y:S08]  /*4e10*/  MUFU.EX2 R94, R94 ;  /* 0x0000005e005e7308 */ /* 0x000f300000000800 */
[----:B------:R-:W5:Y:S08]  /*4e20*/  MUFU.EX2 R115, R115 ;  /* 0x0000007300737308 */ /* 0x000f700000000800 */
[----:B------:R1:W-:Y:S08]  /*4e30*/  MUFU.EX2 R108, R71 ;  /* 0x00000047006c7308 */ /* 0x0003f00000000800 */
[----:B------:R-:W5:Y:S01]  /*4e40*/  MUFU.EX2 R102, R102 ;  /* 0x0000006600667308 */ /* 0x000f620000000800 */
[----:B-1----:R-:W-:-:S04]  /*4e50*/  FADD.FTZ R71, R113, R10 ;  /* 0x0000000a71477221 */ /* 0x002fc80000010000 */
[----:B--2---:R-:W-:Y:S01]  /*4e60*/  FADD.FTZ R74, R100, R71 ;  /* 0x00000047644a7221 */ /* 0x004fe20000010000 */
[C---:B---3--:R-:W-:Y:S02]  /*4e70*/  F2FP.SATFINITE.E4M3.F32.PACK_AB_MERGE_C R100, R119.reuse, R100, RZ ;  /* 0x000000647764723e */ /* 0x048fe400048070ff */
[----:B------:R-:W1:Y:S01]  /*4e80*/  MUFU.EX2 R129, R129 ;  /* 0x0000008100817308 */ /* 0x000e620000000800 */
[----:B------:R-:W-:-:S01]  /*4e90*/  FADD.FTZ R71, R119, R74 ;  /* 0x0000004a77477221 */ /* 0x000fc20000010000 */
[----:B------:R-:W-:Y:S01]  /*4ea0*/  F2FP.SATFINITE.E4M3.F32.PACK_AB_MERGE_C R219, R113, R88, R100 ;  /* 0x0000005871db723e */ /* 0x000fe20004807064 */
[----:B------:R-:W-:Y:S02]  /*4eb0*/  IMAD.MOV.U32 R74, RZ, RZ, R87 ;  /* 0x000000ffff4a7224 */ /* 0x000fe400078e0057 */
[----:B----4-:R-:W-:-:S03]  /*4ec0*/  FADD.FTZ R24, R94, R71 ;  /* 0x000000475e187221 */ /* 0x010fc60000010000 */
[----:B------:R-:W2:Y:S01]  /*4ed0*/  MUFU.EX2 R98, R98 ;  /* 0x0000006200627308 */ /* 0x000ea20000000800 */
[----:B-----5:R-:W-:-:S01]  /*4ee0*/  FADD.FTZ R71, R115, R24 ;  /* 0x0000001873477221 */ /* 0x020fc20000010000 */
[----:B------:R-:W-:Y:S01]  /*4ef0*/  FADD.FTZ R24, R56, R57 ;  /* 0x0000003938187221 */ /* 0x000fe20000010000 */
[C---:B------:R-:W-:Y:S02]  /*4f00*/  F2FP.SATFINITE.E4M3.F32.PACK_AB_MERGE_C R56, R91.reuse, R56, RZ ;  /* 0x000000385b38723e */ /* 0x040fe400048070ff */
[----:B------:R-:W-:Y:S01]  /*4f10*/  FADD.FTZ R32, R102, R71 ;  /* 0x0000004766207221 */ /* 0x000fe20000010000 */
[----:B------:R-:W-:-:S01]  /*4f20*/  FADD.FTZ R57, R91, R24 ;  /* 0x000000185b397221 */ /* 0x000fc20000010000 */
[----:B------:R-:W-:Y:S01]  /*4f30*/  F2FP.SATFINITE.E4M3.F32.PACK_AB_MERGE_C R212, R111, R52, R56 ;  /* 0x000000346fd4723e */ /* 0x000fe20004807038 */
[----:B------:R-:W3:Y:S01]  /*4f40*/  MUFU.EX2 R7, R177 ;  /* 0x000000b100077308 */ /* 0x000ee20000000800 */
[----:B-1----:R-:W-:-:S01]  /*4f50*/  FADD.FTZ R71, R129, R32 ;  /* 0x0000002081477221 */ /* 0x002fc20000010000 */
[----:B------:R-:W-:Y:S01]  /*4f60*/  FADD.FTZ R24, R60, R57 ;  /* 0x000000393c187221 */ /* 0x000fe20000010000 */
[----:B------:R-:W-:Y:S01]  /*4f70*/  F2FP.SATFINITE.E4M3.F32.PACK_AB_MERGE_C R102, R129, R102, RZ ;  /* 0x000000668166723e */ /* 0x000fe200048070ff */
[----:B------:R-:W-:-:S02]  /*4f80*/  IMAD.MOV.U32 R56, RZ, RZ, R87 ;  /* 0x000000ffff387224 */ /* 0x000fc400078e0057 */
[----:B------:R-:W-:-:S01]  /*4f90*/  FADD.FTZ R57, R95, R24 ;  /* 0x000000185f397221 */ /* 0x000fc20000010000 */
[----:B------:R-:W-:Y:S01]  /*4fa0*/  F2FP.SATFINITE.E4M3.F32.PACK_AB_MERGE_C R213, R115, R94, R102 ;  /* 0x0000005e73d5723e */ /* 0x000fe20004807066 */
[----:B------:R-:W1:Y:S01]  /*4fb0*/  MUFU.EX2 R4, R4 ;  /* 0x0000000400047308 */ /* 0x000e620000000800 */
[----:B--2---:R-:W-:-:S01]  /*4fc0*/  FADD.FTZ R32, R98, R71 ;  /* 0x0000004762207221 */ /* 0x004fc20000010000 */
[----:B------:R-:W-:Y:S01]  /*4fd0*/  FADD.FTZ R24, R58, R57 ;  /* 0x000000393a187221 */ /* 0x000fe20000010000 */
[C---:B------:R-:W-:Y:S01]  /*4fe0*/  F2FP.SATFINITE.E4M3.F32.PACK_AB_MERGE_C R58, R63.reuse, R58, RZ ;  /* 0x0000003a3f3a723e */ /* 0x040fe200048070ff */
        /* <DEDUP_REMOVED lines=8> */
[----:B------:R-:W3:Y:S01]  /*5070*/  MUFU.EX2 R3, R3 ;  /* 0x0000000300037308 */ /* 0x000ee20000000800 */
[----:B-1----:R-:W-:-:S01]  /*5080*/  FADD.FTZ R32, R4, R37 ;  /* 0x0000002504207221 */ /* 0x002fc20000010000 */
[----:B------:R-:W-:Y:S01]  /*5090*/  FADD.FTZ R37, R59, R24 ;  /* 0x000000183b257221 */ /* 0x000fe20000010000 */
[--C-:B------:R-:W-:Y:S02]  /*50a0*/  IMAD.MOV.U32 R57, RZ, RZ, R87.reuse ;  /* 0x000000ffff397224 */ /* 0x100fe400078e0057 */
[----:B------:R-:W-:Y:S02]  /*50b0*/  IMAD.MOV.U32 R52, RZ, RZ, R87 ;  /* 0x000000ffff347224 */ /* 0x000fe400078e0057 */
[----:B------:R-:W-:-:S01]  /*50c0*/  FADD.FTZ R37, R62, R37 ;  /* 0x000000253e257221 */ /* 0x000fc20000010000 */
[----:B------:R-:W1:Y:S01]  /*50d0*/  MUFU.EX2 R72, R72 ;  /* 0x0000004800487308 */ /* 0x000e620000000800 */
[----:B--2---:R-:W-:-:S02]  /*50e0*/  FADD.FTZ R32, R73, R32 ;  /* 0x0000002049207221 */ /* 0x004fc40000010000 */
[----:B------:R-:W-:Y:S01]  /*50f0*/  FADD.FTZ R20, R42, R37 ;  /* 0x000000252a147221 */ /* 0x000fe20000010000 */
[----:B------:R-:W-:Y:S02]  /*5100*/  F2FP.SATFINITE.E4M3.F32.PACK_AB_MERGE_C R42, R43, R42, RZ ;  /* 0x0000002a2b2a723e */ /* 0x000fe400048070ff */
[----:B------:R-:W-:Y:S01]  /*5110*/  F2FP.SATFINITE.E4M3.F32.PACK_AB_MERGE_C R40, R73, R4, RZ ;  /* 0x000000044928723e */ /* 0x000fe200048070ff */
[----:B------:R-:W-:-:S01]  /*5120*/  FADD.FTZ R43, R43, R20 ;  /* 0x000000142b2b7221 */ /* 0x000fc20000010000 */
[----:B------:R-:W-:Y:S01]  /*5130*/  F2FP.SATFINITE.E4M3.F32.PACK_AB_MERGE_C R208, R62, R59, R42 ;  /* 0x0000003b3ed0723e */ /* 0x000fe2000480702a */
[----:B------:R-:W2:Y:S01]  /*5140*/  MUFU.EX2 R67, R183 ;  /* 0x000000b700437308 */ /* 0x000ea20000000800 */
[----:B---3--:R-:W-:-:S01]  /*5150*/  FADD.FTZ R49, R3, R32 ;  /* 0x0000002003317221 */ /* 0x008fc20000010000 */
[----:B------:R-:W-:Y:S01]  /*5160*/  F2FP.SATFINITE.E4M3.F32.PACK_AB_MERGE_C R32, R34, R15, RZ ;  /* 0x0000000f2220723e */ /* 0x000fe200048070ff */
[--C-:B------:R-:W-:Y:S01]  /*5170*/  IMAD.MOV.U32 R73, RZ, RZ, R87.reuse ;  /* 0x000000ffff497224 */ /* 0x100fe200078e0057 */
[----:B------:R-:W-:Y:S01]  /*5180*/  F2FP.SATFINITE.E4M3.F32.PACK_AB_MERGE_C R215, R7, R98, R40 ;  /* 0x0000006207d7723e */ /* 0x000fe20004807028 */
        /* <DEDUP_REMOVED lines=16> */
[C---:B---3--:R-:W-:Y:S01]  /*5290*/  F2FP.SATFINITE.E4M3.F32.PACK_AB_MERGE_C R67, R106.reuse, R67, RZ ;  /* 0x000000436a43723e */ /* 0x048fe200048070ff */
[----:B------:R-:W-:-:S03]  /*52a0*/  FADD.FTZ R106, R106, R37 ;  /* 0x000000256a6a7221 */ /* 0x000fc60000010000 */
[----:B------:R-:W-:Y:S01]  /*52b0*/  F2FP.SATFINITE.E4M3.F32.PACK_AB_MERGE_C R209, R72, R3, R67 ;  /* 0x0000000348d1723e */ /* 0x000fe20004807043 */
[----:B------:R-:W-:Y:S02]  /*52c0*/  IMAD.MOV.U32 R72, RZ, RZ, R87 ;  /* 0x000000ffff487224 */ /* 0x000fe400078e0057 */
[----:B------:R-:W3:Y:S01]  /*52d0*/  MUFU.EX2 R189, R189 ;  /* 0x000000bd00bd7308 */ /* 0x000ee20000000800 */
[----:B-1----:R-:W-:-:S01]  /*52e0*/  FADD.FTZ R37, R61, R106 ;  /* 0x0000006a3d257221 */ /* 0x002fc20000010000 */
[----:B------:R-:W-:-:S06]  /*52f0*/  IMAD.MOV.U32 R67, RZ, RZ, R87 ;  /* 0x000000ffff437224 */ /* 0x000fcc00078e0057 */
[----:B------:R-:W1:Y:S01]  /*5300*/  MUFU.EX2 R27, R191 ;  /* 0x000000bf001b7308 */ /* 0x000e620000000800 */
[----:B--2---:R-:W-:-:S01]  /*5310*/  FADD.FTZ R24, R104, R37 ;  /* 0x0000002568187221 */ /* 0x004fc20000010000 */
[----:B------:R-:W-:-:S04]  /*5320*/  FADD.FTZ R37, R11, R20 ;  /* 0x000000140b257221 */ /* 0x000fc80000010000 */
[----:B------:R-:W-:Y:S02]  /*5330*/  FADD.FTZ R26, R26, R37 ;  /* 0x000000251a1a7221 */ /* 0x000fe40000010000 */
[----:B------:R-:W2:Y:S01]  /*5340*/  MUFU.EX2 R10, R193 ;  /* 0x000000c1000a7308 */ /* 0x000ea20000000800 */
[----:B---3--:R-:W-:-:S01]  /*5350*/  FADD.FTZ R43, R189, R24 ;  /* 0x00000018bd2b7221 */ /* 0x008fc20000010000 */
[----:B------:R-:W-:Y:S01]  /*5360*/  F2FP.SATFINITE.E4M3.F32.PACK_AB_MERGE_C R189, R108, R189, RZ ;  /* 0x000000bd6cbd723e */ /* 0x000fe200048070ff */
[----:B------:R-:W-:-:S02]  /*5370*/  FADD.FTZ R11, R13, R26 ;  /* 0x0000001a0d0b7221 */ /* 0x000fc40000010000 */
[----:B------:R-:W-:Y:S01]  /*5380*/  FADD.FTZ R108, R108, R43 ;  /* 0x0000002b6c6c7221 */ /* 0x000fe20000010000 */
[----:B------:R-:W-:Y:S01]  /*5390*/  F2FP.SATFINITE.E4M3.F32.PACK_AB_MERGE_C R211, R104, R61, R189 ;  /* 0x0000003d68d3723e */ /* 0x000fe200048070bd */
[----:B------:R-:W-:Y:S01]  /*53a0*/  FADD.FTZ R24, R30, R11 ;  /* 0x0000000b1e187221 */ /* 0x000fe20000010000 */
[----:B------:R-:W3:Y:S01]  /*53b0*/  MUFU.EX2 R195, R195 ;  /* 0x000000c300c37308 */ /* 0x000ee20000000800 */
[----:B-1----:R-:W-:-:S01]  /*53c0*/  FADD.FTZ R37, R27, R108 ;  /* 0x0000006c1b257221 */ /* 0x002fc20000010000 */
[----:B------:R-:W-:-:S02]  /*53d0*/  IMAD.MOV.U32 R61, RZ, RZ, R87 ;  /* 0x000000ffff3d7224 */ /* 0x000fc400078e0057 */
[----:B------:R-:W-:-:S01]  /*53e0*/  FADD.FTZ R11, R15, R24 ;  /* 0x000000180f0b7221 */ /* 0x000fc20000010000 */
[--C-:B------:R-:W-:Y:S02]  /*53f0*/  IMAD.MOV.U32 R43, RZ, RZ, R87.reuse ;  /* 0x000000ffff2b7224 */ /* 0x100fe400078e0057 */
[----:B------:R-:W-:Y:S02]  /*5400*/  IMAD.MOV.U32 R30, RZ, RZ, R87 ;  /* 0x000000ffff1e7224 */ /* 0x000fe400078e0057 */
[----:B------:R-:W-:Y:S01]  /*5410*/  FADD.FTZ R34, R34, R11 ;  /* 0x0000000b22227221 */ /* 0x000fe20000010000 */
[----:B------:R-:W1:Y:S01]  /*5420*/  MUFU.EX2 R14, R99 ;  /* 0x00000063000e7308 */ /* 0x000e620000000800 */
[----:B--2---:R-:W-:-:S02]  /*5430*/  FADD.FTZ R26, R10, R37 ;  /* 0x000000250a1a7221 */ /* 0x004fc40000010000 */
[----:B------:R-:W-:Y:S01]  /*5440*/  FADD.FTZ R11, R21, R34 ;  /* 0x00000022150b7221 */ /* 0x000fe20000010000 */
[----:B------:R-:W-:-:S04]  /*5450*/  IMAD.MOV.U32 R34, RZ, RZ, R87 ;  /* 0x000000ffff227224 */ /* 0x000fc800078e0057 */
[----:B------:R-:W2:Y:S01]  /*5460*/  MUFU.EX2 R197, R197 ;  /* 0x000000c500c57308 */ /* 0x000ea20000000800 */
[----:B---3--:R-:W-:-:S07]  /*5470*/  FADD.FTZ R37, R195, R26 ;  /* 0x0000001ac3257221 */ /* 0x008fce0000010000 */
[----:B------:R-:W3:Y:S01]  /*5480*/  MUFU.EX2 R38, R38 ;  /* 0x0000002600267308 */ /* 0x000ee20000000800 */
[C---:B-1----:R-:W-:Y:S01]  /*5490*/  F2FP.SATFINITE.E4M3.F32.PACK_AB_MERGE_C R195, R14.reuse, R195, RZ ;  /* 0x000000c30ec3723e */ /* 0x042fe200048070ff */
[----:B------:R-:W-:Y:S01]  /*54a0*/  FADD.FTZ R14, R14, R37 ;  /* 0x000000250e0e7221 */ /* 0x000fe20000010000 */
[----:B------:R-:W-:Y:S02]  /*54b0*/  IMAD.MOV.U32 R37, RZ, RZ, R87 ;  /* 0x000000ffff257224 */ /* 0x000fe400078e0057 */
[----:B------:R-:W-:Y:S01]  /*54c0*/  F2FP.SATFINITE.E4M3.F32.PACK_AB_MERGE_C R205, R10, R27, R195 ;  /* 0x0000001b0acd723e */ /* 0x000fe200048070c3 */
[----:B------:R-:W-:Y:S02]  /*54d0*/  IMAD.MOV.U32 R27, RZ, RZ, R87 ;  /* 0x000000ffff1b7224 */ /* 0x000fe400078e0057 */
[----:B------:R1:W4:Y:S01]  /*54e0*/  MUFU.EX2 R8, R51 ;  /* 0x0000003300087308 */ /* 0x0003220000000800 */
[----:B--2---:R-:W-:-:S07]  /*54f0*/  FADD.FTZ R15, R197, R14 ;  /* 0x0000000ec50f7221 */ /* 0x004fce0000010000 */
[----:B------:R-:W2:Y:S01]  /*5500*/  MUFU.EX2 R39, R39 ;  /* 0x0000002700277308 */ /* 0x000ea20000000800 */
[----:B---3--:R-:W-:-:S01]  /*5510*/  FADD.FTZ R24, R38, R11 ;  /* 0x0000000b26187221 */ /* 0x008fc20000010000 */
[----:B-1----:R-:W-:-:S06]  /*5520*/  IMAD.MOV.U32 R51, RZ, RZ, R87 ;  /* 0x000000ffff337224 */ /* 0x002fcc00078e0057 */
[----:B------:R-:W1:Y:S01]  /*5530*/  MUFU.EX2 R199, R199 ;  /* 0x000000c700c77308 */ /* 0x000e620000000800 */
[----:B----4-:R-:W-:-:S07]  /*5540*/  FADD.FTZ R26, R8, R15 ;  /* 0x0000000f081a7221 */ /* 0x010fce0000010000 */
[----:B------:R-:W3:Y:S01]  /*5550*/  MUFU.EX2 R50, R50 ;  /* 0x0000003200327308 */ /* 0x000ee20000000800 */
[----:B--2---:R-:W-:-:S07]  /*5560*/  FADD.FTZ R7, R39, R24 ;  /* 0x0000001827077221 */ /* 0x004fce0000010000 */
[----:B------:R2:W4:Y:S01]  /*5570*/  MUFU.EX2 R4, R55 ;  /* 0x0000003700047308 */ /* 0x0005220000000800 */
[----:B-1----:R-:W-:-:S07]  /*5580*/  FADD.FTZ R3, R199, R26 ;  /* 0x0000001ac7037221 */ /* 0x002fce0000010000 */
[----:B------:R-:W1:Y:S01]  /*5590*/  MUFU.EX2 R45, R45 ;  /* 0x0000002d002d7308 */ /* 0x000e620000000800 */
[C---:B---3--:R-:W-:Y:S01]  /*55a0*/  F2FP.SATFINITE.E4M3.F32.PACK_AB_MERGE_C R39, R50.reuse, R39, RZ ;  /* 0x000000273227723e */ /* 0x048fe200048070ff */
[----:B------:R-:W-:Y:S01]  /*55b0*/  FADD.FTZ R50, R50, R7 ;  /* 0x0000000732327221 */ /* 0x000fe20000010000 */
[----:B--2---:R-:W-:Y:S02]  /*55c0*/  IMAD.MOV.U32 R55, RZ, RZ, R87 ;  /* 0x000000ffff377224 */ /* 0x004fe400078e0057 */
[----:B------:R-:W-:Y:S01]  /*55d0*/  F2FP.SATFINITE.E4M3.F32.PACK_AB_MERGE_C R206, R38, R21, R39 ;  /* 0x0000001526ce723e */ /* 0x000fe20004807027 */
[----:B------:R-:W-:Y:S02]  /*55e0*/  IMAD.MOV.U32 R39, RZ, RZ, R87 ;  /* 0x000000ffff277224 */ /* 0x000fe400078e0057 */
[----:B------:R-:W2:Y:S01]  /*55f0*/  MUFU.EX2 R65, R65 ;  /* 0x0000004100417308 */ /* 0x000ea20000000800 */
[C---:B----4-:R-:W-:Y:S01]  /*5600*/  F2FP.SATFINITE.E4M3.F32.PACK_AB_MERGE_C R199, R4.reuse, R199, RZ ;  /* 0x000000c704c7723e */ /* 0x050fe200048070ff */
[----:B------:R-:W-:Y:S01]  /*5610*/  FADD.FTZ R4, R4, R3 ;  /* 0x0000000304047221 */ /* 0x000fe20000010000 */
[----:B------:R-:W-:-:S02]  /*5620*/  IMAD.MOV.U32 R38, RZ, RZ, R87 ;  /* 0x000000ffff267224 */ /* 0x000fc400078e0057 */
[----:B------:R-:W-:-:S03]  /*5630*/  F2FP.SATFINITE.E4M3.F32.PACK_AB_MERGE_C R207, R8, R197, R199 ;  /* 0x000000c508cf723e */ /* 0x000fc600048070c7 */
[----:B------:R-:W3:Y:S01]  /*5640*/  MUFU.EX2 R54, R54 ;  /* 0x0000003600367308 */ /* 0x000ee20000000800 */
[----:B-1----:R-:W-:-:S01]  /*5650*/  FADD.FTZ R3, R45, R50 ;  /* 0x000000322d037221 */ /* 0x002fc20000010000 */
[----:B------:R-:W-:-:S06]  /*5660*/  IMAD.MOV.U32 R50, RZ, RZ, R87 ;  /* 0x000000ffff327224 */ /* 0x000fcc00078e0057 */
        /* <DEDUP_REMOVED lines=8> */
[----:B------:R2:W4:Y:S01]  /*56f0*/  MUFU.EX2 R20, R31 ;  /* 0x0000001f00147308 */ /* 0x0005220000000800 */
[----:B---3--:R-:W-:-:S01]  /*5700*/  FADD.FTZ R7, R201, R26 ;  /* 0x0000001ac9077221 */ /* 0x008fc20000010000 */
[----:B------:R-:W-:-:S06]  /*5710*/  IMAD.MOV.U32 R26, RZ, RZ, R87 ;  /* 0x000000ffff1a7224 */ /* 0x000fcc00078e0057 */
[----:B------:R-:W3:Y:S01]  /*5720*/  MUFU.EX2 R29, R29 ;  /* 0x0000001d001d7308 */ /* 0x000ee20000000800 */
[C---:B-1----:R-:W-:Y:S01]  /*5730*/  F2FP.SATFINITE.E4M3.F32.PACK_AB_MERGE_C R25, R64.reuse, R25, RZ ;  /* 0x000000194019723e */ /* 0x042fe200048070ff */
[----:B------:R-:W-:Y:S01]  /*5740*/  FADD.FTZ R64, R64, R3 ;  /* 0x0000000340407221 */ /* 0x000fe20000010000 */
[----:B--2---:R-:W-:Y:S02]  /*5750*/  IMAD.MOV.U32 R31, RZ, RZ, R87 ;  /* 0x000000ffff1f7224 */ /* 0x004fe400078e0057 */
[----:B------:R-:W-:Y:S01]  /*5760*/  F2FP.SATFINITE.E4M3.F32.PACK_AB_MERGE_C R200, R54, R45, R25 ;  /* 0x0000002d36c8723e */ /* 0x000fe20004807019 */
[----:B------:R-:W-:Y:S02]  /*5770*/  IMAD.MOV.U32 R54, RZ, RZ, R87 ;  /* 0x000000ffff367224 */ /* 0x000fe400078e0057 */
[----:B------:R-:W1:Y:S01]  /*5780*/  MUFU.EX2 R69, R69 ;  /* 0x0000004500457308 */ /* 0x000e620000000800 */
[C---:B----4-:R-:W-:Y:S01]  /*5790*/  F2FP.SATFINITE.E4M3.F32.PACK_AB_MERGE_C R201, R20.reuse, R201, RZ ;  /* 0x000000c914c9723e */ /* 0x050fe200048070ff */
[----:B------:R-:W-:Y:S01]  /*57a0*/  FADD.FTZ R20, R20, R7 ;  /* 0x0000000714147221 */ /* 0x000fe20000010000 */
[----:B------:R-:W-:-:S02]  /*57b0*/  IMAD.MOV.U32 R45, RZ, RZ, R87 ;  /* 0x000000ffff2d7224 */ /* 0x000fc400078e0057 */
[----:B------:R-:W-:Y:S01]  /*57c0*/  F2FP.SATFINITE.E4M3.F32.PACK_AB_MERGE_C R201, R12, R65, R201 ;  /* 0x000000410cc9723e */ /* 0x000fe200048070c9 */
[----:B------:R-:W-:Y:S02]  /*57d0*/  IMAD.MOV.U32 R65, RZ, RZ, R87 ;  /* 0x000000ffff417224 */ /* 0x000fe400078e0057 */
[----:B------:R2:W4:Y:S01]  /*57e0*/  MUFU.EX2 R14, R35 ;  /* 0x00000023000e7308 */ /* 0x0005220000000800 */
[----:B---3--:R-:W-:-:S01]  /*57f0*/  FADD.FTZ R3, R29, R64 ;  /* 0x000000401d037221 */ /* 0x008fc20000010000 */
[--C-:B------:R-:W-:Y:S02]  /*5800*/  IMAD.MOV.U32 R64, RZ, RZ, R87.reuse ;  /* 0x000000ffff407224 */ /* 0x100fe400078e0057 */
[----:B------:R-:W-:Y:S02]  /*5810*/  IMAD.MOV.U32 R25, RZ, RZ, R87 ;  /* 0x000000ffff197224 */ /* 0x000fe400078e0057 */
[----:B------:R-:W-:Y:S02]  /*5820*/  FADD.FTZ R4, R66, R3 ;  /* 0x0000000342047221 */ /* 0x000fe40000010000 */
[----:B------:R-:W-:Y:S01]  /*5830*/  MUFU.EX2 R33, R33 ;  /* 0x0000002100217308 */ /* 0x000fe20000000800 */
[----:B-1----:R-:W-:-:S01]  /*5840*/  FADD.FTZ R7, R69, R20 ;  /* 0x0000001445077221 */ /* 0x002fc20000010000 */
[----:B--2---:R-:W-:-:S06]  /*5850*/  IMAD.MOV.U32 R35, RZ, RZ, R87 ;  /* 0x000000ffff237224 */ /* 0x004fcc00078e0057 */
[----:B------:R-:W1:Y:S01]  /*5860*/  MUFU.EX2 R68, R68 ;  /* 0x0000004400447308 */ /* 0x000e620000000800 */
[----:B----4-:R-:W-:-:S07]  /*5870*/  FADD.FTZ R8, R14, R7 ;  /* 0x000000070e087221 */ /* 0x010fce0000010000 */
        /* <DEDUP_REMOVED lines=9> */
[--C-:B---3--:R-:W-:Y:S02]  /*5910*/  IMAD.MOV.U32 R41, RZ, RZ, R87.reuse ;  /* 0x000000ffff297224 */ /* 0x108fe400078e0057 */
[--C-:B------:R-:W-:Y:S02]  /*5920*/  IMAD.MOV.U32 R33, RZ, RZ, R87.reuse ;  /* 0x000000ffff217224 */ /* 0x100fe400078e0057 */
[----:B------:R-:W-:Y:S01]  /*5930*/  IMAD.MOV.U32 R29, RZ, RZ, R87 ;  /* 0x000000ffff1d7224 */ /* 0x000fe200078e0057 */
[C---:B----4-:R-:W-:Y:S01]  /*5940*/  F2FP.SATFINITE.E4M3.F32.PACK_AB_MERGE_C R10, R24.reuse, R203, RZ ;  /* 0x000000cb180a723e */ /* 0x050fe200048070ff */
[----:B------:R-:W-:-:S01]  /*5950*/  FADD.FTZ R3, R24, R3 ;  /* 0x0000000318037221 */ /* 0x000fc20000010000 */
[----:B------:R-:W-:-:S02]  /*5960*/  IMAD.MOV.U32 R24, RZ, RZ, R87 ;  /* 0x000000ffff187224 */ /* 0x000fc400078e0057 */
[----:B------:R-:W-:Y:S01]  /*5970*/  F2FP.SATFINITE.E4M3.F32.PACK_AB_MERGE_C R203, R14, R69, R10 ;  /* 0x000000450ecb723e */ /* 0x000fe2000480700a */
[----:B------:R-:W-:Y:S01]  /*5980*/  IMAD.MOV.U32 R69, RZ, RZ, R87 ;  /* 0x000000ffff457224 */ /* 0x000fe200078e0057 */
        /* <DEDUP_REMOVED lines=36> */
[----:B------:R-:W-:Y:S01]  /*5bd0*/  UMOV UR40, UR41 ;  /* 0x0000002900287c82 */ /* 0x000fe20008000000 */
[----:B------:R-:W-:Y:S01]  /*5be0*/  UMOV UR55, UR48 ;  /* 0x0000003000377c82 */ /* 0x000fe20008000000 */
[----:B------:R-:W-:Y:S01]  /*5bf0*/  ULDC UR45, c[0x0][0x404] ;  /* 0x00010100002d7ab9 */ /* 0x000fe20000000800 */
[----:B------:R-:W-:Y:S01]  /*5c00*/  ULDC UR41, c[0x0][0x2e0] ;  /* 0x0000b80000297ab9 */ /* 0x000fe20000000800 */
[----:B------:R-:W-:-:S05]  /*5c10*/  ULDC.64 UR6, c[0x0][0x3f8] ;  /* 0x0000fe0000067ab9 */ /* 0x000fca0000000a00 */
.L_x_7184:
[----:B------:R-:W-:Y:S01]  /*5c20*/  ISETP.NE.AND P3, PT, RZ, UR38, PT ;  /* 0x00000026ff007c0c */ /* 0x000fe2000bf65270 */
[----:B------:R-:W-:-:S04]  /*5c30*/  UISETP.NE.AND UP0, UPT, UR55, 0x1, UPT ;  /* 0x000000013700788c */ /* 0x000fc8000bf05270 */
[----:B------:R-:W-:-:S06]  /*5c40*/  USEL UR10, URZ, 0x1, UP0 ;  /* 0x000000013f0a7887 */ /* 0x000fcc0008000000 */
[----:B------:R-:W-:Y:S02]  /*5c50*/  LOP3.LUT R16, R10, UR10, RZ, 0x3c, !PT ;  /* 0x0000000a0a107c12 */ /* 0x000fe4000f8e3cff */
[----:B------:R-:W-:Y:S05]  /*5c60*/  @P3 BRA `(.L_x_7175) ;  /* 0x0000000000343947 */ /* 0x000fea0003800000 */
[----:B------:R-:W-:Y:S05]  /*5c70*/  @!P1 BRA `(.L_x_7176) ;  /* 0x0000000000049947 */ /* 0x000fea0003800000 */
[----:B------:R-:W-:Y:S01]  /*5c80*/  BPT.TRAP 0x1 ;  /* 0x000000040000795c */ /* 0x000fe20000300000 */
.L_x_7176:
        /* <DEDUP_REMOVED lines=8> */
.L_x_7177:
[----:B--2---:R-:W-:Y:S05]  /*5d10*/  @P2 BRA `(.L_x_7175) ;  /* 0x0000000000082947 */ /* 0x004fea0003800000 */
[----:B------:R-:W2:Y:S02]  /*5d20*/  SYNCS.PHASECHK.TRANS64.TRYWAIT P2, [UR10+0x2e830], R0 ;  /* 0x02e83000ff0075a7 */ /* 0x000ea4000804014a */
[----:B--2---:R-:W-:Y:S05]  /*5d30*/  @!P2 BRA `(.L_x_7178) ;  /* 0x000000d400a4a947 */ /* 0x004fea0003800000 */
.L_x_7175:
        /* <DEDUP_REMOVED lines=25> */
[----:B------:R-:W-:-:S02]  /*5ed0*/  UIADD3 UR10, UR56, 0x600, URZ ;  /* 0x00000600380a7890 */ /* 0x000fc4000fffe03f */
[----:B------:R-:W-:Y:S02]  /*5ee0*/  UIADD3 UR50, UR56, 0x402, URZ ;  /* 0x0000040238327890 */ /* 0x000fe4000fffe03f */
[----:B-1----:R-:W-:Y:S01]  /*5ef0*/  VIADD R0, R9, 0x8 ;  /* 0x0000000809007836 */ /* 0x002fe20000000000 */
[----:B------:R-:W-:Y:S01]  /*5f00*/  UMOV UR48, UR4 ;  /* 0x0000000400307c82 */ /* 0x000fe20008000000 */
[----:B------:R-:W-:Y:S01]  /*5f10*/  UMOV UR49, UR5 ;  /* 0x0000000500317c82 */ /* 0x000fe20008000000 */
[----:B------:R-:W-:Y:S01]  /*5f20*/  UMOV UR51, 0x40000040 ;  /* 0x4000004000337882 */ /* 0x000fe20000000000 */
[----:B------:R-:W-:Y:S01]  /*5f30*/  UMOV UR11, 0x40000040 ;  /* 0x40000040000b7882 */ /* 0x000fe20000000000 */
[----:B------:R1:W-:Y:S01]  /*5f40*/  BAR.SYNC.DEFER_BLOCKING R0, 0x100 ;  /* 0x000400000000751d */ /* 0x0003e20000010000 */
[----:B------:R-:W-:-:S05]  /*5f50*/  UIADD3 UR14, UR56, 0x604, URZ ;  /* 0x00000604380e7890 */ /* 0x000fca000fffe03f */
[----:B------:R-:W-:Y:S01]  /*5f60*/  UMOV UR15, 0x40000040 ;  /* 0x40000040000f7882 */ /* 0x000fe20000000000 */
        /* <DEDUP_REMOVED lines=159> */
.L_x_7180:
[----:B------:R-:W-:Y:S01]  /*6960*/  ULEA UR10, UR55, UR37, 0x3 ;  /* 0x00000025370a7291 */ /* 0x000fe2000f8e183f */
[----:B------:R-:W-:-:S08]  /*6970*/  SHF.L.U32 R0, R10, 0x1f, RZ ;  /* 0x0000001f0a007819 */ /* 0x000fd000000006ff */
[----:B------:R1:W2:Y:S01]  /*6980*/  SYNCS.PHASECHK.TRANS64.TRYWAIT P2, [UR10+0x2e850], R0 ;  /* 0x02e85000ff0075a7 */ /* 0x0002a2000804014a */
[----:B------:R-:W-:Y:S05]  /*6990*/  @!P1 BRA `(.L_x_7181) ;  /* 0x0000000000049947 */ /* 0x000fea0003800000 */
[----:B------:R-:W-:Y:S01]  /*69a0*/  BPT.TRAP 0x1 ;  /* 0x000000040000795c */ /* 0x000fe20000300000 */
.L_x_7181:
[----:B--2---:R-:W-:Y:S05]  /*69b0*/  @P2 BRA `(.L_x_7179) ;  /* 0x0000000000082947 */ /* 0x004fea0003800000 */
[----:B------:R-:W2:Y:S02]  /*69c0*/  SYNCS.PHASECHK.TRANS64.TRYWAIT P2, [UR10+0x2e850], R0 ;  /* 0x02e85000ff0075a7 */ /* 0x000ea4000804014a */
[----:B--2---:R-:W-:Y:S05]  /*69d0*/  @!P2 BRA `(.L_x_7182) ;  /* 0x000000c80094a947 */ /* 0x004fea0003800000 */
.L_x_7179:
[----:B------:R-:W-:Y:S01]  /*69e0*/  UIADD3 UR10, UR37, 0x400, URZ ;  /* 0x00000400250a7890 */ /* 0x000fe2000fffe03f */
[----:B------:R-:W-:Y:S01]  /*69f0*/  WARPGROUP.ARRIVE ;  /* 0x00000000000079c5 */ /* 0x000fe20000000000 */
[----:B------:R-:W-:Y:S01]  /*6a00*/  UMOV UR11, 0xc0000010 ;  /* 0xc0000010000b7882 */ /* 0x000fe20000000000 */
[----:B--2---:R-:W2:Y:S01]  /*6a10*/  LDC R9, c[0x0][0x288] ;  /* 0x0000a200ff097b82 */ /* 0x004ea20000000800 */
[----:B------:R-:W-:Y:S02]  /*6a20*/  USHF.R.U32.HI UR10, URZ, 0x4, UR10 ;  /* 0x000000043f0a7899 */ /* 0x000fe4000801160a */
[----:B------:R-:W-:Y:S02]  /*6a30*/  UISETP.NE.U32.AND UP0, UPT, UR6, URZ, UPT ;  /* 0x0000003f0600728c */ /* 0x000fe4000bf05070 */
[----:B------:R-:W-:Y:S02]  /*6a40*/  ULOP3.LUT UR10, UR10, 0x3fff, URZ, 0xc0, !UPT ;  /* 0x00003fff0a0a7892 */ /* 0x000fe4000f8ec03f */
[----:B------:R-:W-:-:S02]  /*6a50*/  UISETP.NE.AND.EX UP0, UPT, UR7, URZ, UPT, UP0 ;  /* 0x0000003f0700728c */ /* 0x000fc4000bf05300 */
[----:B------:R-:W-:Y:S01]  /*6a60*/  ULOP3.LUT UR10, UR10, 0x10000, URZ, 0xfc, !UPT ;  /* 0x000100000a0a7892 */ /* 0x000fe2000f8efc3f */
[----:B------:R-:W-:-:S03]  /*6a70*/  UMOV UR15, 0xc0000010 ;  /* 0xc0000010000f7882 */ /* 0x000fc60000000000 */
[----:B------:R-:W-:-:S07]  /*6a80*/  UIMAD UR14, UR55, 0x700, UR10 ;  /* 0x00000700370e78a4 */ /* 0x000fce000f8e020a */
[----:B------:R-:W-:Y:S02]  /*6a90*/  UMOV UR10, UR14 ;  /* 0x0000000e000a7c82 */ /* 0x000fe40008000000 */
[----:B------:R-:W-:Y:S01]  /*6aa0*/  QGMMA.64x128x32.F32.E4M3.E4M3 R24, R224, gdesc[UR8], R24, gsb0 ;  /* 0x01e00008e0187df3 */ /* 0x000fe20008000818 */
[----:B------:R-:W-:Y:S01]  /*6ab0*/  UIADD3 UR10, UR14, 0x100, URZ ;  /* 0x000001000e0a7890 */ /* 0x000fe2000fffe03f */
[----:B------:R-:W-:Y:S01]  /*6ac0*/  UMOV UR11, 0xc0000010 ;  /* 0xc0000010000b7882 */ /* 0x000fe20000000000 */
[----:B------:R-:W-:Y:S02]  /*6ad0*/  WARPGROUP.DEPBAR.LE gsb0, 0x0 ;  /* 0x00008000000079c5 */ /* 0x000fe40000010000 */
[----:B------:R-:W-:-:S06]  /*6ae0*/  WARPGROUP.ARRIVE ;  /* 0x00000000000079c5 */ /* 0x000fcc0000000000 */
[----:B------:R-:W3:Y:S01]  /*6af0*/  S2R R226, SR_TID.X ;  /* 0x0000000000e27919 */ /* 0x000ee20000002100 */
[----:B------:R-:W-:Y:S01]  /*6b00*/  QGMMA.64x128x32.F32.E4M3.E4M3 R24, R220, gdesc[UR8], R24, gsb0 ;  /* 0x01e00008dc187df3 */ /* 0x000fe20008000818 */
[----:B------:R-:W-:Y:S02]  /*6b10*/  UIMAD UR10, UR40, -0xe0, UR42 ;  /* 0xffffff20280a78a4 */ /* 0x000fe4000f8e022a */
[----:B------:R-:W-:Y:S02]  /*6b20*/  USEL UR11, UR45, 0x1, UP0 ;  /* 0x000000012d0b7887 */ /* 0x000fe40008000000 */
[----:B------:R-:W-:-:S04]  /*6b30*/  UIADD3 UR10, UR10, 0x1, URZ ;  /* 0x000000010a0a7890 */ /* 0x000fc8000fffe03f */
[----:B------:R-:W-:-:S03]  /*6b40*/  UIMAD UR10, UR11, UR41, UR10 ;  /* 0x000000290b0a72a4 */ /* 0x000fc6000f8e020a */
[----:B------:R-:W-:-:S03]  /*6b50*/  UMOV UR11, 0xc0000010 ;  /* 0xc0000010000b7882 */ /* 0x000fc60000000000 */
[----:B--2---:R-:W-:Y:S01]  /*6b60*/  IADD3 R9, -R9, UR10, RZ ;  /* 0x0000000a09097c10 */ /* 0x004fe2000fffe1ff */
[----:B------:R-:W-:-:S04]  /*6b70*/  UIADD3 UR10, UR14, 0x200, URZ ;  /* 0x000002000e0a7890 */ /* 0x000fc8000fffe03f */
[----:B-1----:R-:W-:-:S04]  /*6b80*/  IMAD R0, R228, -0x2, R9 ;  /* 0xfffffffee4007824 */ /* 0x002fc800078e0209 */
[----:B------:R-:W-:Y:S01]  /*6b90*/  IMAD.IADD R9, R229, 0x1, R0 ;  /* 0x00000001e5097824 */ /* 0x000fe200078e0200 */
[----:B---3--:R-:W-:-:S04]  /*6ba0*/  SHF.R.U32.HI R226, RZ, 0x7, R226 ;  /* 0x00000007ffe27819 */ /* 0x008fc800000116e2 */
[C---:B------:R-:W-:Y:S02]  /*6bb0*/  ISETP.GT.AND P2, PT, R9.reuse, RZ, PT ;  /* 0x000000ff0900720c */ /* 0x040fe40003f44270 */
[C---:B------:R-:W-:Y:S02]  /*6bc0*/  ISETP.GT.AND P3, PT, R9.reuse, 0x1, PT ;  /* 0x000000010900780c */ /* 0x040fe40003f64270 */
        /* <DEDUP_REMOVED lines=29> */
[----:B------:R-:W-:Y:S02]  /*6da0*/  FMNMX.FTZ R0, R169, R0, !PT ;  /* 0x00000000a9007209 */ /* 0x000fe40007810000 */
        /* <DEDUP_REMOVED lines=18> */
[----:B------:R-:W-:Y:S01]  /*6ed0*/  FSEL R221, R172, -INF , P2 ;  /* 0xff800000acdd7808 */ /* 0x000fe20001000000 */
[----:B------:R-:W-:Y:S01]  /*6ee0*/  WARPGROUP.ARRIVE ;  /* 0x00000000000079c5 */ /* 0x000fe20000000000 */
[----:B------:R-:W-:Y:S02]  /*6ef0*/  ISETP.GT.AND P2, PT, R9, 0x30, PT ;  /* 0x000000300900780c */ /* 0x000fe40003f44270 */
[----:B------:R-:W-:Y:S02]  /*6f00*/  FMNMX.FTZ R0, R221, R0, !PT ;  /* 0x00000000dd007209 */ /* 0x000fe40007810000 */
[----:B------:R-:W-:Y:S01]  /*6f10*/  FSEL R223, R176, -INF , P2 ;  /* 0xff800000b0df7808 */ /* 0x000fe20001000000 */
[----:B------:R-:W-:Y:S01]  /*6f20*/  QGMMA.64x128x32.F32.E4M3.E4M3 R24, R216, gdesc[UR8], R24, gsb0 ;  /* 0x01e00008d8187df3 */ /* 0x000fe20008000818 */
[----:B------:R-:W-:Y:S01]  /*6f30*/  FMNMX.FTZ R0, R173, R0, !PT ;  /* 0x00000000ad007209 */ /* 0x000fe20007810000 */
[----:B------:R-:W-:Y:S01]  /*6f40*/  UIADD3 UR10, UR14, 0x300, URZ ;  /* 0x000003000e0a7890 */ /* 0x000fe2000fffe03f */
[----:B------:R-:W-:Y:S01]  /*6f50*/  ISETP.GT.AND P2, PT, R9, 0x38, PT ;  /* 0x000000380900780c */ /* 0x000fe20003f44270 */
[----:B------:R-:W-:Y:S01]  /*6f60*/  UMOV UR11, 0xc0000010 ;  /* 0xc0000010000b7882 */ /* 0x000fe20000000000 */
        /* <DEDUP_REMOVED lines=27> */
[C---:B------:R-:W-:Y:S02]  /*7120*/  ISETP.GT.AND P2, PT, R9.reuse, 0x70, PT ;  /* 0x000000700900780c */ /* 0x040fe40003f44270 */
        /* <DEDUP_REMOVED lines=40> */
[----:B------:R-:W-:Y:S01]  /*73b0*/  ISETP.GT.AND P2, PT, R9, 0xa8, PT ;  /* 0x000000a80900780c */ /* 0x000fe20003f44270 */
[----:B------:R-:W-:Y:S02]  /*73c0*/  WARPGROUP.DEPBAR.LE gsb0, 0x0 ;  /* 0x00008000000079c5 */ /* 0x000fe40000010000 */
[----:B------:R-:W-:Y:S01]  /*73d0*/  FSEL R105, R105, -INF , P3 ;  /* 0xff80000069697808 */ /* 0x000fe20001800000 */
[----:B------:R-:W-:Y:S01]  /*73e0*/  WARPGROUP.ARRIVE ;  /* 0x00000000000079c5 */ /* 0x000fe20000000000 */
[----:B------:R-:W-:Y:S02]  /*73f0*/  FMNMX.FTZ R0, R104, R0, !PT ;  /* 0x0000000068007209 */ /* 0x000fe40007810000 */
[----:B------:R-:W-:Y:S02]  /*7400*/  ISETP.GT.AND P3, PT, R9, 0xa9, PT ;  /* 0x000000a90900780c */ /* 0x000fe40003f64270 */
[----:B------:R-:W-:Y:S01]  /*7410*/  FSEL R108, R108, -INF , P2 ;  /* 0xff8000006c6c7808 */ /* 0x000fe20001000000 */
[----:B------:R-:W-:Y:S01]  /*7420*/  QGMMA.64x128x32.F32.E4M3.E4M3 R24, R212, gdesc[UR8], R24, gsb0 ;  /* 0x01e00008d4187df3 */ /* 0x000fe20008000818 */
[----:B------:R-:W-:Y:S01]  /*7430*/  FMNMX.FTZ R0, R105, R0, !PT ;  /* 0x0000000069007209 */ /* 0x000fe20007810000 */
        /* <DEDUP_REMOVED lines=35> */
[C---:B------:R-:W-:Y:S01]  /*7670*/  ISETP.GT.AND P3, PT, R9.reuse, 0xd9, PT ;  /* 0x000000d90900780c */ /* 0x040fe20003f64270 */
[----:B------:R-:W-:Y:S01]  /*7680*/  VIADD R9, R9, 0x8 ;  /* 0x0000000809097836 */ /* 0x000fe20000000000 */
[----:B------:R-:W-:Y:S02]  /*7690*/  FSEL R100, R100, -INF , P2 ;  /* 0xff80000064647808 */ /* 0x000fe40001000000 */
[----:B------:R-:W-:Y:S02]  /*76a0*/  FMNMX.FTZ R0, R97, R0, !PT ;  /* 0x0000000061007209 */ /* 0x000fe40007810000 */
[----:B------:R-:W-:Y:S02]  /*76b0*/  FSEL R101, R101, -INF , P3 ;  /* 0xff80000065657808 */ /* 0x000fe40001800000 */
[----:B------:R-:W-:-:S02]  /*76c0*/  FMNMX.FTZ R0, R100, R0, !PT ;  /* 0x0000000064007209 */ /* 0x000fc40007810000 */
[----:B------:R-:W-:Y:S02]  /*76d0*/  ISETP.GT.AND P3, PT, R9, RZ, PT ;  /* 0x000000ff0900720c */ /* 0x000fe40003f64270 */
[----:B------:R-:W-:Y:S02]  /*76e0*/  FMNMX.FTZ R10, R101, R0, !PT ;  /* 0x00000000650a7209 */ /* 0x000fe40007810000 */
[----:B------:R-:W-:-:S03]  /*76f0*/  ISETP.GT.AND P4, PT, R9, 0x1, PT ;  /* 0x000000010900780c */ /* 0x000fc60003f84270 */
        /* <DEDUP_REMOVED lines=22> */
[----:B------:R-:W-:Y:S01]  /*7860*/  FSEL R159, R159, -INF , P4 ;  /* 0xff8000009f9f7808 */ /* 0x000fe20002000000 */
[----:B------:R-:W-:Y:S02]  /*7870*/  WARPGROUP.DEPBAR.LE gsb0, 0x0 ;  /* 0x00008000000079c5 */ /* 0x000fe40000010000 */
[----:B------:R-:W-:-:S01]  /*7880*/  FFMA.FTZ R217, R2, R0, -8 ;  /* 0xc100000002d97423 */ /* 0x000fc20000010000 */
[----:B------:R-:W-:Y:S01]  /*7890*/  FSETP.NEU.FTZ.AND P2, PT, R0, -INF , PT ;  /* 0xff8000000000780b */ /* 0x000fe20003f5d000 */
[----:B------:R-:W-:Y:S01]  /*78a0*/  WARPGROUP.ARRIVE ;  /* 0x00000000000079c5 */ /* 0x000fe20000000000 */
[----:B------:R-:W-:-:S02]  /*78b0*/  ISETP.GT.AND P4, PT, R9, 0x51, PT ;  /* 0x000000510900780c */ /* 0x000fc40003f84270 */
[----:B------:R-:W-:Y:S02]  /*78c0*/  FSEL R217, R217, RZ, P2 ;  /* 0x000000ffd9d97208 */ /* 0x000fe40001000000 */
[----:B------:R-:W-:Y:S01]  /*78d0*/  FSEL R163, R163, -INF , P4 ;  /* 0xff800000a3a37808 */ /* 0x000fe20002000000 */
[----:B------:R-:W-:Y:S01]  /*78e0*/  QGMMA.64x128x32.F32.E4M3.E4M3 R24, R208, gdesc[UR8], R24, gsb0 ;  /* 0x01e00008d0187df3 */ /* 0x000fe20008000818 */
[----:B------:R-:W-:Y:S01]  /*78f0*/  ISETP.GT.AND P4, PT, R9, 0x59, PT ;  /* 0x000000590900780c */ /* 0x000fe20003f84270 */
[C-C-:B------:R-:W-:Y:S01]  /*7900*/  FFMA.FTZ R152, R2.reuse, R169, -R217.reuse ;  /* 0x000000a902987223 */ /* 0x140fe200000108d9 */
[----:B------:R-:W-:-:S01]  /*7910*/  FFMA.FTZ R169, R2, R173, -R217 ;  /* 0x000000ad02a97223 */ /* 0x000fc200000108d9 */
[C-C-:B------:R-:W-:Y:S01]  /*7920*/  FFMA.FTZ R173, R2.reuse, R177, -R217.reuse ;  /* 0x000000b102ad7223 */ /* 0x140fe200000108d9 */
[----:B------:R-:W-:-:S01]  /*7930*/  FFMA.FTZ R177, R2, R181, -R217 ;  /* 0x000000b502b17223 */ /* 0x000fc200000108d9 */
[----:B------:R-:W-:Y:S01]  /*7940*/  FSEL R181, R186, -INF , P3 ;  /* 0xff800000bab57808 */ /* 0x000fe20001800000 */
[----:B------:R-:W-:-:S01]  /*7950*/  FFMA.FTZ R219, R2, R184, -R217 ;  /* 0x000000b802db7223 */ /* 0x000fc200000108d9 */
[----:B------:R-:W-:Y:S01]  /*7960*/  ISETP.GT.AND P3, PT, R9, 0x8, PT ;  /* 0x000000080900780c */ /* 0x000fe20003f64270 */
[----:B------:R-:W-:-:S01]  /*7970*/  FFMA.FTZ R10, R2, R185, -R217 ;  /* 0x000000b9020a7223 */ /* 0x000fc200000108d9 */
[----:B------:R-:W-:Y:S01]  /*7980*/  FMNMX.FTZ R184, R181, R8, !PT ;  /* 0x00000008b5b87209 */ /* 0x000fe20007810000 */
[----:B------:R-:W-:-:S01]  /*7990*/  FFMA.FTZ R12, R2, R189, -R217 ;  /* 0x000000bd020c7223 */ /* 0x000fc200000108d9 */
[----:B------:R-:W-:Y:S01]  /*79a0*/  FSEL R185, R190, -INF , P3 ;  /* 0xff800000beb97808 */ /* 0x000fe20001800000 */
[----:B------:R-:W-:-:S01]  /*79b0*/  FFMA.FTZ R14, R2, R193, -R217 ;  /* 0x000000c1020e7223 */ /* 0x000fc200000108d9 */
[----:B------:R-:W-:Y:S01]  /*79c0*/  FMNMX.FTZ R184, R187, R184, !PT ;  /* 0x000000b8bbb87209 */ /* 0x000fe20007810000 */
        /* <DEDUP_REMOVED lines=78> */
[----:B------:R-:W-:Y:S01]  /*7eb0*/  UIADD3 UR10, UR14, 0x500, URZ ;  /* 0x000005000e0a7890 */ /* 0x000fe2000fffe03f */
[----:B------:R-:W-:Y:S01]  /*7ec0*/  FMNMX.FTZ R184, R163, R184, !PT ;  /* 0x000000b8a3b87209 */ /* 0x000fe20007810000 */
[----:B------:R-:W-:Y:S01]  /*7ed0*/  MUFU.EX2 R219, R219 ;  /* 0x000000db00db7308 */ /* 0x000fe20000000800 */
[----:B------:R-:W-:Y:S01]  /*7ee0*/  FSEL R167, R167, -INF , P4 ;  /* 0xff800000a7a77808 */ /* 0x000fe20002000000 */
[----:B------:R-:W-:Y:S01]  /*7ef0*/  UMOV UR11, 0xc0000010 ;  /* 0xc0000010000b7882 */ /* 0x000fe20000000000 */
[----:B------:R-:W-:Y:S01]  /*7f00*/  ISETP.GT.AND P3, PT, R9, 0x60, PT ;  /* 0x000000600900780c */ /* 0x000fe20003f64270 */
[----:B------:R-:W-:Y:S01]  /*7f10*/  UIADD3 UR14, UR14, 0x600, URZ ;  /* 0x000006000e0e7890 */ /* 0x000fe2000fffe03f */
        /* <DEDUP_REMOVED lines=9> */
[C---:B------:R-:W-:Y:S02]  /*7fb0*/  ISETP.GT.AND P4, PT, R9.reuse, 0x69, PT ;  /* 0x000000690900780c */ /* 0x040fe40003f84270 */
        /* <DEDUP_REMOVED lines=9> */
[C-C-:B------:R-:W-:Y:S01]  /*8050*/  FFMA.FTZ R146, R2.reuse, R148, -R217.reuse ;  /* 0x0000009402927223 */ /* 0x140fe200000108d9 */
[----:B------:R-:W-:Y:S01]  /*8060*/  FMNMX.FTZ R170, R143, R170, !PT ;  /* 0x000000aa8faa7209 */ /* 0x000fe20007810000 */
[C-C-:B------:R-:W-:Y:S01]  /*8070*/  FFMA.FTZ R148, R2.reuse, R129, -R217.reuse ;  /* 0x0000008102947223 */ /* 0x140fe200000108d9 */
[----:B------:R-:W-:Y:S01]  /*8080*/  ISETP.GT.AND P3, PT, R9, 0x78, PT ;  /* 0x000000780900780c */ /* 0x000fe20003f64270 */
[----:B-1----:R-:W-:Y:S01]  /*8090*/  FFMA.FTZ R174, R2, R132, -R217 ;  /* 0x0000008402ae7223 */ /* 0x002fe200000108d9 */
[----:B------:R-:W-:Y:S01]  /*80a0*/  FSEL R147, R147, -INF , P4 ;  /* 0xff80000093937808 */ /* 0x000fe20002000000 */
[----:B------:R-:W-:Y:S01]  /*80b0*/  MUFU.EX2 R13, R13 ;  /* 0x0000000d000d7308 */ /* 0x000fe20000000800 */
[----:B------:R-:W-:-:S02]  /*80c0*/  FMNMX.FTZ R170, R145, R170, !PT ;  /* 0x000000aa91aa7209 */ /* 0x000fc40007810000 */
[----:B------:R-:W-:Y:S02]  /*80d0*/  ISETP.GT.AND P4, PT, R9, 0x79, PT ;  /* 0x000000790900780c */ /* 0x000fe40003f84270 */
[----:B------:R-:W-:Y:S02]  /*80e0*/  FSEL R150, R150, -INF , P3 ;  /* 0xff80000096967808 */ /* 0x000fe40001800000 */
[----:B------:R-:W-:Y:S01]  /*80f0*/  FMNMX.FTZ R170, R147, R170, !PT ;  /* 0x000000aa93aa7209 */ /* 0x000fe20007810000 */
[----:B------:R-:W-:Y:S02]  /*8100*/  WARPGROUP.DEPBAR.LE gsb0, 0x0 ;  /* 0x00008000000079c5 */ /* 0x000fe40000010000 */
[----:B------:R-:W-:Y:S01]  /*8110*/  FSEL R151, R151, -INF , P4 ;  /* 0xff80000097977808 */ /* 0x000fe20002000000 */
[----:B------:R-:W-:Y:S01]  /*8120*/  WARPGROUP.ARRIVE ;  /* 0x00000000000079c5 */ /* 0x000fe20000000000 */
[----:B------:R-:W-:Y:S01]  /*8130*/  ISETP.GT.AND P3, PT, R9, 0x80, PT ;  /* 0x000000800900780c */ /* 0x000fe20003f64270 */
[----:B------:R-:W-:Y:S01]  /*8140*/  MUFU.EX2 R14, R14 ;  /* 0x0000000e000e7308 */ /* 0x000fe20000000800 */
[----:B------:R-:W-:-:S02]  /*8150*/  FMNMX.FTZ R170, R150, R170, !PT ;  /* 0x000000aa96aa7209 */ /* 0x000fc40007810000 */
[----:B------:R-:W-:Y:S01]  /*8160*/  ISETP.GT.AND P4, PT, R9, 0x81, PT ;  /* 0x000000810900780c */ /* 0x000fe20003f84270 */
[----:B------:R-:W-:Y:S01]  /*8170*/  QGMMA.64x128x32.F32.E4M3.E4M3 R24, R204, gdesc[UR8], R24, gsb0 ;  /* 0x01e00008cc187df3 */ /* 0x000fe20008000818 */
        /* <DEDUP_REMOVED lines=52> */
[----:B------:R2:W-:Y:S01]  /*84c0*/  MUFU.EX2 R115, R174 ;  /* 0x000000ae00737308 */ /* 0x0005e20000000800 */
[----:B-1----:R-:W-:-:S01]  /*84d0*/  FFMA.FTZ R148, R2, R133, -R217 ;  /* 0x0000008502947223 */ /* 0x002fc200000108d9 */
[----:B------:R-:W-:Y:S02]  /*84e0*/  FSEL R118, R118, -INF , P3 ;  /* 0xff80000076767808 */ /* 0x000fe40001800000 */
[----:B------:R-:W-:Y:S02]  /*84f0*/  FMNMX.FTZ R133, R132, R170, !PT ;  /* 0x000000aa84857209 */ /* 0x000fe40007810000 */
[----:B------:R-:W-:Y:S02]  /*8500*/  FSEL R119, R119, -INF , P4 ;  /* 0xff80000077777808 */ /* 0x000fe40002000000 */
[C---:B------:R-:W-:Y:S01]  /*8510*/  ISETP.GT.AND P3, PT, R9.reuse, 0xc0, PT ;  /* 0x000000c00900780c */ /* 0x040fe20003f64270 */
[----:B--2---:R-:W-:Y:S01]  /*8520*/  FFMA.FTZ R174, R2, R105, -R217 ;  /* 0x0000006902ae7223 */ /* 0x004fe200000108d9 */
[----:B------:R-:W-:Y:S01]  /*8530*/  FMNMX.FTZ R170, R118, R133, !PT ;  /* 0x0000008576aa7209 */ /* 0x000fe20007810000 */
[----:B------:R-:W-:Y:S01]  /*8540*/  MUFU.EX2 R177, R177 ;  /* 0x000000b100b17308 */ /* 0x000fe20000000800 */
[----:B------:R-:W-:-:S02]  /*8550*/  ISETP.GT.AND P4, PT, R9, 0xc1, PT ;  /* 0x000000c10900780c */ /* 0x000fc40003f84270 */
[----:B------:R-:W-:Y:S01]  /*8560*/  FSEL R133, R90, -INF , P3 ;  /* 0xff8000005a857808 */ /* 0x000fe20001800000 */
[----:B------:R-:W-:-:S01]  /*8570*/  FFMA.FTZ R90, R2, R104, -R217 ;  /* 0x00000068025a7223 */ /* 0x000fc200000108d9 */
[----:B------:R-:W-:Y:S01]  /*8580*/  FMNMX.FTZ R170, R119, R170, !PT ;  /* 0x000000aa77aa7209 */ /* 0x000fe20007810000 */
[----:B------:R-:W-:-:S01]  /*8590*/  FFMA.FTZ R104, R2, R108, -R217 ;  /* 0x0000006c02687223 */ /* 0x000fc200000108d9 */
        /* <DEDUP_REMOVED lines=11> */
[----:B------:R1:W-:Y:S01]  /*8650*/  MUFU.EX2 R95, R174 ;  /* 0x000000ae005f7308 */ /* 0x0003e20000000800 */
[----:B------:R-:W-:-:S02]  /*8660*/  ISETP.GT.AND P4, PT, R9, 0xd1, PT ;  /* 0x000000d10900780c */ /* 0x000fc40003f84270 */
[----:B------:R-:W-:Y:S02]  /*8670*/  FSEL R98, R98, -INF , P3 ;  /* 0xff80000062627808 */ /* 0x000fe40001800000 */
[----:B------:R-:W-:Y:S02]  /*8680*/  FMNMX.FTZ R170, R105, R170, !PT ;  /* 0x000000aa69aa7209 */ /* 0x000fe40007810000 */
[----:B------:R-:W-:Y:S01]  /*8690*/  ISETP.GT.AND P3, PT, R9, 0xd8, PT ;  /* 0x000000d80900780c */ /* 0x000fe20003f64270 */
[----:B------:R-:W-:Y:S01]  /*86a0*/  MUFU.EX2 R156, R156 ;  /* 0x0000009c009c7308 */ /* 0x000fe20000000800 */
[----:B------:R-:W-:Y:S01]  /*86b0*/  FSEL R99, R99, -INF , P4 ;  /* 0xff80000063637808 */ /* 0x000fe20002000000 */
[--C-:B-1----:R-:W-:Y:S01]  /*86c0*/  FFMA.FTZ R174, R2, R109, -R217.reuse ;  /* 0x0000006d02ae7223 */ /* 0x102fe200000108d9 */
[----:B------:R-:W-:Y:S01]  /*86d0*/  FMNMX.FTZ R170, R98, R170, !PT ;  /* 0x000000aa62aa7209 */ /* 0x000fe20007810000 */
[----:B------:R-:W-:Y:S01]  /*86e0*/  FFMA.FTZ R217, R2, R101, -R217 ;  /* 0x0000006502d97223 */ /* 0x000fe200000108d9 */
[----:B------:R-:W-:-:S02]  /*86f0*/  ISETP.GT.AND P4, PT, R9, 0xd9, PT ;  /* 0x000000d90900780c */ /* 0x000fc40003f84270 */
[----:B------:R-:W-:Y:S01]  /*8700*/  FSEL R102, R102, -INF , P3 ;  /* 0xff80000066667808 */ /* 0x000fe20001800000 */
[----:B------:R-:W-:Y:S01]  /*8710*/  MUFU.EX2 R157, R157 ;  /* 0x0000009d009d7308 */ /* 0x000fe20000000800 */
[----:B------:R-:W-:Y:S02]  /*8720*/  FMNMX.FTZ R9, R99, R170, !PT ;  /* 0x000000aa63097209 */ /* 0x000fe40007810000 */
[----:B------:R-:W-:Y:S02]  /*8730*/  FSEL R109, R103, -INF , P4 ;  /* 0xff800000676d7808 */ /* 0x000fe40002000000 */
[----:B------:R-:W-:Y:S02]  /*8740*/  FMNMX.FTZ R108, R102, R9, !PT ;  /* 0x00000009666c7209 */ /* 0x000fe40007810000 */
[----:B------:R-:W-:Y:S01]  /*8750*/  FSEL R116, R0, RZ, P2 ;  /* 0x000000ff00747208 */ /* 0x000fe20001000000 */
[----:B------:R1:W-:Y:S01]  /*8760*/  MUFU.EX2 R103, R174 ;  /* 0x000000ae00677308 */ /* 0x0003e20000000800 */
[----:B------:R-:W-:Y:S01]  /*8770*/  FMNMX.FTZ R9, R109, R108, !PT ;  /* 0x0000006c6d097209 */ /* 0x000fe20007810000 */
[----:B------:R-:W-:-:S02]  /*8780*/  WARPGROUP.DEPBAR.LE gsb0, 0x0 ;  /* 0x00008000000079c5 */ /* 0x000fc40000010000 */
[----:B------:R-:W-:-:S01]  /*8790*/  FADD.FTZ R101, -R116, R7 ;  /* 0x0000000774657221 */ /* 0x000fc20000010100 */
[----:B------:R-:W-:Y:S01]  /*87a0*/  WARPGROUP.ARRIVE ;  /* 0x00000000000079c5 */ /* 0x000fe20000000000 */
[----:B------:R-:W2:Y:S02]  /*87b0*/  SHFL.BFLY PT, R170, R9, 0x2, 0x1f ;  /* 0x0c401f0009aa7f89 */ /* 0x000ea400000e0000 */
[----:B------:R-:W-:Y:S01]  /*87c0*/  FMUL.FTZ R116, R2, R101 ;  /* 0x0000006502747220 */ /* 0x000fe20000410000 */
[----:B------:R3:W-:Y:S02]  /*87d0*/  MUFU.EX2 R108, R178 ;  /* 0x000000b2006c7308 */ /* 0x0007e40000000800 */
[----:B------:R-:W-:Y:S06]  /*87e0*/  QGMMA.64x128x32.F32.E4M3.E4M3 R24, R200, gdesc[UR12], R24, gsb0 ;  /* 0x01e0000cc8187df3 */ /* 0x000fec0008000818 */
[----:B------:R-:W4:Y:S08]  /*87f0*/  MUFU.EX2 R116, R116 ;  /* 0x0000007400747308 */ /* 0x000f300000000800 */
[----:B------:R-:W-:Y:S01]  /*8800*/  MUFU.EX2 R160, R160 ;  /* 0x000000a000a07308 */ /* 0x000fe20000000800 */
[----:B--2---:R-:W-:-:S07]  /*8810*/  FMNMX.FTZ R170, R9, R170, !PT ;  /* 0x000000aa09aa7209 */ /* 0x004fce0007810000 */
[----:B------:R-:W-:Y:S01]  /*8820*/  MUFU.EX2 R161, R161 ;  /* 0x000000a100a17308 */ /* 0x000fe20000000800 */
[----:B------:R-:W2:Y:S07]  /*8830*/  SHFL.BFLY PT, R9, R170, 0x1, 0x1f ;  /* 0x0c201f00aa097f89 */ /* 0x000eae00000e0000 */
        /* <DEDUP_REMOVED lines=10> */
[----:B------:R-:W-:Y:S01]  /*88e0*/  FSEL R193, R9, RZ, P2 ;  /* 0x000000ff09c17208 */ /* 0x000fe20001000000 */
[----:B------:R-:W-:-:S01]  /*88f0*/  FFMA.FTZ R170, R2, R181, -R101 ;  /* 0x000000b502aa7223 */ /* 0x000fc20000010865 */
[C-C-:B------:R-:W-:Y:S01]  /*8900*/  FFMA.FTZ R181, R2.reuse, R187, -R101.reuse ;  /* 0x000000bb02b57223 */ /* 0x140fe20000010865 */
[----:B-1----:R-:W-:-:S01]  /*8910*/  FFMA.FTZ R174, R2, R185, -R101 ;  /* 0x000000b902ae7223 */ /* 0x002fc20000010865 */
[----:B------:R-:W-:Y:S01]  /*8920*/  FFMA.FTZ R192, R2, R155, -R101 ;  /* 0x0000009b02c07223 */ /* 0x000fe20000010865 */
[----:B------:R-:W-:-:S01]  /*8930*/  FADD.FTZ R193, -R193, R8 ;  /* 0x00000008c1c17221 */ /* 0x000fc20000010100 */
[C-C-:B------:R-:W-:Y:S01]  /*8940*/  FFMA.FTZ R185, R2.reuse, R191, -R101.reuse ;  /* 0x000000bf02b97223 */ /* 0x140fe20000010865 */
[----:B------:R-:W-:Y:S01]  /*8950*/  MUFU.EX2 R170, R170 ;  /* 0x000000aa00aa7308 */ /* 0x000fe20000000800 */
[----:B------:R-:W-:-:S01]  /*8960*/  FFMA.FTZ R155, R2, R158, -R101 ;  /* 0x0000009e029b7223 */ /* 0x000fc20000010865 */
[C---:B------:R-:W-:Y:S01]  /*8970*/  FMUL.FTZ R193, R2.reuse, R193 ;  /* 0x000000c102c17220 */ /* 0x040fe20000410000 */
[----:B------:R-:W-:-:S01]  /*8980*/  FFMA.FTZ R158, R2, R159, -R101 ;  /* 0x0000009f029e7223 */ /* 0x000fc20000010865 */
[C-C-:B------:R-:W-:Y:S01]  /*8990*/  FFMA.FTZ R159, R2.reuse, R162, -R101.reuse ;  /* 0x000000a2029f7223 */ /* 0x140fe20000010865 */
[----:B------:R-:W-:-:S01]  /*89a0*/  FFMA.FTZ R162, R2, R163, -R101 ;  /* 0x000000a302a27223 */ /* 0x000fc20000010865 */
[C-C-:B---3--:R-:W-:Y:S01]  /*89b0*/  FFMA.FTZ R178, R2.reuse, R189, -R101.reuse ;  /* 0x000000bd02b27223 */ /* 0x148fe20000010865 */
[----:B------:R-:W-:-:S01]  /*89c0*/  FFMA.FTZ R163, R2, R166, -R101 ;  /* 0x000000a602a37223 */ /* 0x000fc20000010865 */
[----:B------:R-:W1:Y:S01]  /*89d0*/  MUFU.EX2 R193, R193 ;  /* 0x000000c100c17308 */ /* 0x000e620000000800 */
[----:B------:R-:W-:-:S01]  /*89e0*/  FFMA.FTZ R166, R2, R167, -R101 ;  /* 0x000000a702a67223 */ /* 0x000fc20000010865 */
[C-C-:B------:R-:W-:Y:S01]  /*89f0*/  FFMA.FTZ R167, R2.reuse, R144, -R101.reuse ;  /* 0x0000009002a77223 */ /* 0x140fe20000010865 */
[----:B------:R-:W-:-:S01]  /*8a00*/  FFMA.FTZ R144, R2, R142, -R101 ;  /* 0x0000008e02907223 */ /* 0x000fc20000010865 */
[C-C-:B------:R-:W-:Y:S01]  /*8a10*/  FFMA.FTZ R187, R2.reuse, R195, -R101.reuse ;  /* 0x000000c302bb7223 */ /* 0x140fe20000010865 */
[----:B------:R-:W-:-:S01]  /*8a20*/  FFMA.FTZ R142, R2, R145, -R101 ;  /* 0x00000091028e7223 */ /* 0x000fc20000010865 */
[----:B------:R-:W-:Y:S01]  /*8a30*/  FFMA.FTZ R145, R2, R147, -R101 ;  /* 0x0000009302917223 */ /* 0x000fe20000010865 */
[----:B----4-:R-:W-:-:S01]  /*8a40*/  FFMA.FTZ R147, R116, R4, R219 ;  /* 0x0000000474937223 */ /* 0x010fc200000100db */
[----:B------:R-:W2:Y:S01]  /*8a50*/  MUFU.EX2 R181, R181 ;  /* 0x000000b500b57308 */ /* 0x000ea20000000800 */
[----:B------:R-:W-:-:S01]  /*8a60*/  FFMA.FTZ R189, R2, R199, -R101 ;  /* 0x000000c702bd7223 */ /* 0x000fc20000010865 */
[----:B------:R-:W-:Y:S01]  /*8a70*/  FFMA.FTZ R184, R2, R197, -R101 ;  /* 0x000000c502b87223 */ /* 0x000fe20000010865 */
[----:B------:R-:W-:-:S01]  /*8a80*/  FADD.FTZ R194, R10, R147 ;  /* 0x000000930ac27221 */ /* 0x000fc20000010000 */
[C-C-:B------:R-:W-:Y:S01]  /*8a90*/  FFMA.FTZ R147, R2.reuse, R151, -R101.reuse ;  /* 0x0000009702937223 */ /* 0x140fe20000010865 */
[----:B------:R-:W-:-:S01]  /*8aa0*/  FFMA.FTZ R171, R2, R171, -R101 ;  /* 0x000000ab02ab7223 */ /* 0x000fc20000010865 */
[----:B------:R-:W-:Y:S01]  /*8ab0*/  FFMA.FTZ R150, R2, R150, -R101 ;  /* 0x0000009602967223 */ /* 0x000fe20000010865 */
[----:B------:R-:W-:-:S01]  /*8ac0*/  FADD.FTZ R151, R11, R194 ;  /* 0x000000c20b977221 */ /* 0x000fc20000010000 */
[----:B------:R-:W3:Y:S01]  /*8ad0*/  MUFU.EX2 R174, R174 ;  /* 0x000000ae00ae7308 */ /* 0x000ee20000000800 */
[----:B-1----:R-:W-:-:S01]  /*8ae0*/  FFMA.FTZ R4, R193, R3, R170 ;  /* 0x00000003c1047223 */ /* 0x002fc200000100aa */
        /* <DEDUP_REMOVED lines=36> */
[----:B------:R-:W-:Y:S01]  /*8d30*/  FFMA.FTZ R105, R2, R105, -R101 ;  /* 0x0000006902697223 */ /* 0x000fe20000010865 */
[----:B------:R-:W-:Y:S01]  /*8d40*/  IMAD.U32 R194, RZ, RZ, UR54 ;  /* 0x00000036ffc27e24 */ /* 0x000fe2000f8e00ff */
[----:B------:R-:W2:Y:S01]  /*8d50*/  MUFU.EX2 R189, R189 ;  /* 0x000000bd00bd7308 */ /* 0x000ea20000000800 */
[----:B---3--:R-:W-:-:S01]  /*8d60*/  FADD.FTZ R3, R187, R4 ;  /* 0x00000004bb037221 */ /* 0x008fc20000010000 */
[C-C-:B------:R-:W-:Y:S01]  /*8d70*/  FFMA.FTZ R98, R2.reuse, R98, -R101.reuse ;  /* 0x0000006202627223 */ /* 0x140fe20000010865 */
[----:B------:R-:W-:-:S01]  /*8d80*/  FFMA.FTZ R99, R2, R99, -R101 ;  /* 0x0000006302637223 */ /* 0x000fc20000010865 */
[----:B------:R-:W-:Y:S01]  /*8d90*/  @!P0 LEA R194, R194, UR37, 0x3 ;  /* 0x00000025c2c28c11 */ /* 0x000fe2000f8e18ff */
[----:B------:R-:W-:-:S01]  /*8da0*/  FFMA.FTZ R102, R2, R102, -R101 ;  /* 0x0000006602667223 */ /* 0x000fc20000010865 */
[----:B------:R-:W-:-:S02]  /*8db0*/  WARPGROUP.DEPBAR.LE gsb0, 0x0 ;  /* 0x00008000000079c5 */ /* 0x000fc40000010000 */
[----:B------:R-:W3:Y:S01]  /*8dc0*/  MUFU.EX2 R184, R184 ;  /* 0x000000b800b87308 */ /* 0x000ee20000000800 */
[----:B-1----:R-:W-:-:S07]  /*8dd0*/  FADD.FTZ R4, R182, R3 ;  /* 0x00000003b6047221 */ /* 0x002fce0000010000 */
[----:B------:R-:W-:Y:S01]  /*8de0*/  MUFU.EX2 R8, R144 ;  /* 0x0000009000087308 */ /* 0x000fe20000000800 */
[----:B--2---:R-:W-:-:S07]  /*8df0*/  FADD.FTZ R3, R189, R4 ;  /* 0x00000004bd037221 */ /* 0x004fce0000010000 */
[----:B------:R1:W-:Y:S01]  /*8e00*/  MUFU.EX2 R144, R150 ;  /* 0x0000009600907308 */ /* 0x0003e20000000800 */
[----:B---3--:R-:W-:-:S07]  /*8e10*/  FADD.FTZ R4, R184, R3 ;  /* 0x00000003b8047221 */ /* 0x008fce0000010000 */
[----:B------:R-:W2:Y:S01]  /*8e20*/  MUFU.EX2 R171, R171 ;  /* 0x000000ab00ab7308 */ /* 0x000ea20000000800 */
[----:B-1----:R-:W-:-:S04]  /*8e30*/  FADD.FTZ R150, R14, R151 ;  /* 0x000000970e967221 */ /* 0x002fc80000010000 */
[----:B------:R-:W-:-:S03]  /*8e40*/  FADD.FTZ R151, R15, R150 ;  /* 0x000000960f977221 */ /* 0x000fc60000010000 */
[----:B------:R-:W1:Y:S01]  /*8e50*/  MUFU.EX2 R186, R186 ;  /* 0x000000ba00ba7308 */ /* 0x000e620000000800 */
[----:B------:R-:W-:-:S04]  /*8e60*/  FADD.FTZ R150, R20, R151 ;  /* 0x0000009714967221 */ /* 0x000fc80000010000 */
[----:B------:R-:W-:-:S03]  /*8e70*/  FADD.FTZ R151, R21, R150 ;  /* 0x0000009615977221 */ /* 0x000fc60000010000 */
[----:B------:R-:W3:Y:S01]  /*8e80*/  MUFU.EX2 R175, R175 ;  /* 0x000000af00af7308 */ /* 0x000ee20000000800 */
[----:B------:R-:W-:-:S01]  /*8e90*/  FADD.FTZ R151, R152, R151 ;  /* 0x0000009798977221 */ /* 0x000fc20000010000 */
[----:B--2---:R-:W-:-:S03]  /*8ea0*/  FADD.FTZ R3, R171, R4 ;  /* 0x00000004ab037221 */ /* 0x004fc60000010000 */
[----:B------:R-:W-:-:S03]  /*8eb0*/  FADD.FTZ R4, R168, R151 ;  /* 0x00000097a8047221 */ /* 0x000fc60000010000 */
[----:B------:R-:W2:Y:S01]  /*8ec0*/  MUFU.EX2 R188, R188 ;  /* 0x000000bc00bc7308 */ /* 0x000ea20000000800 */
[----:B-1----:R-:W-:-:S01]  /*8ed0*/  FADD.FTZ R150, R186, R3 ;  /* 0x00000003ba967221 */ /* 0x002fc20000010000 */
[----:B------:R-:W-:-:S04]  /*8ee0*/  FADD.FTZ R3, R169, R4 ;  /* 0x00000004a9037221 */ /* 0x000fc80000010000 */
[----:B------:R-:W-:Y:S02]  /*8ef0*/  FADD.FTZ R4, R172, R3 ;  /* 0x00000003ac047221 */ /* 0x000fe40000010000 */
        /* <DEDUP_REMOVED lines=12> */
[----:B------:R-:W-:-:S06]  /*8fc0*/  FADD.FTZ R151, R153, R4 ;  /* 0x0000000499977221 */ /* 0x000fcc0000010000 */
[----:B------:R-:W3:Y:S01]  /*8fd0*/  MUFU.EX2 R192, R192 ;  /* 0x000000c000c07308 */ /* 0x000ee20000000800 */
[----:B--2---:R-:W-:-:S07]  /*8fe0*/  FADD.FTZ R150, R183, R150 ;  /* 0x00000096b7967221 */ /* 0x004fce0000010000 */
        /* <DEDUP_REMOVED lines=20> */
[----:B------:R-:W-:-:S06]  /*9130*/  FADD.FTZ R4, R136, R151 ;  /* 0x0000009788047221 */ /* 0x000fcc0000010000 */
[----:B------:R-:W1:Y:S01]  /*9140*/  MUFU.EX2 R167, R167 ;  /* 0x000000a700a77308 */ /* 0x000e620000000800 */
[----:B---3--:R-:W-:-:S07]  /*9150*/  FADD.FTZ R3, R166, R3 ;  /* 0x00000003a6037221 */ /* 0x008fce0000010000 */
[----:B------:R-:W3:Y:S01]  /*9160*/  MUFU.EX2 R141, R141 ;  /* 0x0000008d008d7308 */ /* 0x000ee20000000800 */
[----:B--2---:R-:W-:-:S01]  /*9170*/  FADD.FTZ R150, R138, R3 ;  /* 0x000000038a967221 */ /* 0x004fc20000010000 */
[----:B------:R-:W-:-:S04]  /*9180*/  FADD.FTZ R3, R137, R4 ;  /* 0x0000000489037221 */ /* 0x000fc80000010000 */
[----:B------:R-:W-:Y:S02]  /*9190*/  FADD.FTZ R4, R140, R3 ;  /* 0x000000038c047221 */ /* 0x000fe40000010000 */
[----:B------:R-:W2:Y:S01]  /*91a0*/  MUFU.EX2 R143, R143 ;  /* 0x0000008f008f7308 */ /* 0x000ea20000000800 */
[----:B-1----:R-:W-:-:S04]  /*91b0*/  FADD.FTZ R151, R167, R150 ;  /* 0x00000096a7977221 */ /* 0x002fc80000010000 */
[----:B------:R-:W-:-:S03]  /*91c0*/  FADD.FTZ R150, R8, R151 ;  /* 0x0000009708967221 */ /* 0x000fc60000010000 */
[----:B------:R-:W1:Y:S01]  /*91d0*/  MUFU.EX2 R142, R142 ;  /* 0x0000008e008e7308 */ /* 0x000e620000000800 */
[----:B---3--:R-:W-:-:S04]  /*91e0*/  FADD.FTZ R4, R141, R4 ;  /* 0x000000048d047221 */ /* 0x008fc80000010000 */
[----:B------:R-:W-:-:S03]  /*91f0*/  FADD.FTZ R151, R139, R4 ;  /* 0x000000048b977221 */ /* 0x000fc60000010000 */
[----:B------:R-:W3:Y:S01]  /*9200*/  MUFU.EX2 R154, R154 ;  /* 0x0000009a009a7308 */ /* 0x000ee20000000800 */
[----:B--2---:R-:W-:-:S07]  /*9210*/  FADD.FTZ R3, R143, R150 ;  /* 0x000000968f037221 */ /* 0x004fce0000010000 */
[----:B------:R-:W2:Y:S01]  /*9220*/  MUFU.EX2 R145, R145 ;  /* 0x0000009100917308 */ /* 0x000ea20000000800 */
[----:B-1----:R-:W-:-:S07]  /*9230*/  FADD.FTZ R4, R142, R3 ;  /* 0x000000038e047221 */ /* 0x002fce0000010000 */
[----:B------:R-:W1:Y:S01]  /*9240*/  MUFU.EX2 R146, R146 ;  /* 0x0000009200927308 */ /* 0x000e620000000800 */
[----:B---3--:R-:W-:-:S01]  /*9250*/  FADD.FTZ R3, R154, R151 ;  /* 0x000000979a037221 */ /* 0x008fc20000010000 */
[----:B------:R-:W-:-:S06]  /*9260*/  FFMA.FTZ R151, R2, R132, -R101 ;  /* 0x0000008402977223 */ /* 0x000fcc0000010865 */
[----:B------:R-:W3:Y:S01]  /*9270*/  MUFU.EX2 R149, R149 ;  /* 0x0000009500957308 */ /* 0x000ee20000000800 */
[----:B--2---:R-:W-:-:S04]  /*9280*/  FADD.FTZ R195, R145, R4 ;  /* 0x0000000491c37221 */ /* 0x004fc80000010000 */
[----:B------:R-:W-:-:S03]  /*9290*/  FADD.FTZ R132, R144, R195 ;  /* 0x000000c390847221 */ /* 0x000fc60000010000 */
        /* <DEDUP_REMOVED lines=22> */
[C-C-:B------:R-:W-:Y:S01]  /*9400*/  FFMA.FTZ R132, R2.reuse, R133, -R101.reuse ;  /* 0x0000008502847223 */ /* 0x140fe20000010865 */
[----:B------:R-:W-:-:S05]  /*9410*/  FFMA.FTZ R101, R2, R109, -R101 ;  /* 0x0000006d02657223 */ /* 0x000fca0000010865 */
[----:B------:R-:W3:Y:S01]  /*9420*/  MUFU.EX2 R131, R131 ;  /* 0x0000008300837308 */ /* 0x000ee20000000800 */
[----:B--2---:R-:W-:-:S04]  /*9430*/  FADD.FTZ R4, R128, R3 ;  /* 0x0000000380047221 */ /* 0x004fc80000010000 */
[----:B------:R-:W-:-:S03]  /*9440*/  FADD.FTZ R4, R111, R4 ;  /* 0x000000046f047221 */ /* 0x000fc60000010000 */
[----:B------:R-:W2:Y:S01]  /*9450*/  MUFU.EX2 R134, R134 ;  /* 0x0000008600867308 */ /* 0x000ea20000000800 */
[----:B-1----:R-:W-:-:S01]  /*9460*/  FADD.FTZ R150, R130, R195 ;  /* 0x000000c382967221 */ /* 0x002fc20000010000 */
[----:B------:R-:W-:-:S06]  /*9470*/  FADD.FTZ R133, R115, R4 ;  /* 0x0000000473857221 */ /* 0x000fcc0000010000 */
        /* <DEDUP_REMOVED lines=16> */
[----:B--2---:R-:W-:-:S04]  /*9580*/  FADD.FTZ R4, R104, R3 ;  /* 0x0000000368047221 */ /* 0x004fc80000010000 */
[----:B------:R-:W-:-:S03]  /*9590*/  FADD.FTZ R3, R103, R4 ;  /* 0x0000000467037221 */ /* 0x000fc60000010000 */
[----:B------:R-:W2:Y:S01]  /*95a0*/  MUFU.EX2 R114, R114 ;  /* 0x0000007200727308 */ /* 0x000ea20000000800 */
[----:B-1----:R-:W-:-:S01]  /*95b0*/  FADD.FTZ R150, R110, R133 ;  /* 0x000000856e967221 */ /* 0x002fc20000010000 */
[----:B------:R-:W-:Y:S01]  /*95c0*/  FADD.FTZ R4, R108, R3 ;  /* 0x000000036c047221 */ /* 0x000fe20000010000 */
[----:B------:R-:W-:-:S05]  /*95d0*/  IADD3 R3, -R226, 0xb, RZ ;  /* 0x0000000be2037810 */ /* 0x000fca0007ffe1ff */
[----:B------:R-:W1:Y:S01]  /*95e0*/  MUFU.EX2 R113, R113 ;  /* 0x0000007100717308 */ /* 0x000e620000000800 */
[----:B---3--:R-:W-:-:S01]  /*95f0*/  FADD.FTZ R133, R129, R150 ;  /* 0x0000009681857221 */ /* 0x008fc20000010000 */
[----:B------:R3:W-:Y:S06]  /*9600*/  BAR.ARV R3, 0x100 ;  /* 0x000400030000751d */ /* 0x0007ec0000002000 */
[----:B------:R-:W4:Y:S01]  /*9610*/  MUFU.EX2 R151, R151 ;  /* 0x0000009700977308 */ /* 0x000f220000000800 */
[----:B--2---:R-:W-:-:S01]  /*9620*/  FADD.FTZ R150, R114, R133 ;  /* 0x0000008572967221 */ /* 0x004fc20000010000 */
[----:B---3--:R-:W-:-:S05]  /*9630*/  @!P0 VIADD R3, R194, 0x2e840 ;  /* 0x0002e840c2038836 */ /* 0x008fca0000000000 */
[----:B------:R-:W-:Y:S01]  /*9640*/  @!P0 PRMT R3, RZ, 0x654, R3 ;  /* 0x00000654ff038816 */ /* 0x000fe20000000003 */
[----:B------:R-:W2:Y:S01]  /*9650*/  MUFU.EX2 R112, R112 ;  /* 0x0000007000707308 */ /* 0x000ea20000000800 */
[----:B-1----:R-:W-:-:S02]  /*9660*/  FADD.FTZ R133, R113, R4 ;  /* 0x0000000471857221 */ /* 0x002fc40000010000 */
[----:B------:R1:W-:Y:S05]  /*9670*/  @!P0 SYNCS.ARRIVE.TRANS64.RED.A1T0 RZ, [R3+URZ], RZ ;  /* 0x000000ff03ff89a7 */ /* 0x0003ea000810043f */
[----:B------:R-:W3:Y:S01]  /*9680*/  MUFU.EX2 R118, R118 ;  /* 0x0000007600767308 */ /* 0x000ee20000000800 */
[----:B----4-:R-:W-:-:S07]  /*9690*/  FADD.FTZ R195, R151, R150 ;  /* 0x0000009697c37221 */ /* 0x010fce0000010000 */
[----:B------:R-:W4:Y:S01]  /*96a0*/  MUFU.EX2 R117, R117 ;  /* 0x0000007500757308 */ /* 0x000f220000000800 */
[----:B--2---:R-:W-:-:S07]  /*96b0*/  FADD.FTZ R4, R112, R133 ;  /* 0x0000008570047221 */ /* 0x004fce0000010000 */
[----:B------:R-:W2:Y:S01]  /*96c0*/  MUFU.EX2 R119, R119 ;  /* 0x0000007700777308 */ /* 0x000ea20000000800 */
[----:B---3--:R-:W-:-:S07]  /*96d0*/  FADD.FTZ R150, R118, R195 ;  /* 0x000000c376967221 */ /* 0x008fce0000010000 */
        /* <DEDUP_REMOVED lines=36> */
.L_x_7183:
        /* <DEDUP_REMOVED lines=134> */
.L_x_7174:
[----:B------:R-:W-:-:S13]  /*a180*/  ISETP.LE.AND P2, PT, RZ, UR41, PT ;  /* 0x00000029ff007c0c */ /* 0x000fda000bf43270 */
[----:B------:R-:W-:Y:S05]  /*a190*/  @!P2 BRA `(.L_x_7185) ;  /* 0x000000340070a947 */ /* 0x000fea0003800000 */
[----:B------:R-:W-:Y:S01]  /*a1a0*/  IMAD.MOV.U32 R6, RZ, RZ, R9 ;  /* 0x000000ffff067224 */ /* 0x000fe200078e0009 */
[----:B------:R-:W-:Y:S01]  /*a1b0*/  UMOV UR40, UR48 ;  /* 0x0000003000287c82 */ /* 0x000fe20008000000 */
[----:B------:R-:W-:Y:S02]  /*a1c0*/  IMAD.MOV.U32 R7, RZ, RZ, R0 ;  /* 0x000000ffff077224 */ /* 0x000fe400078e0000 */
[----:B------:R-:W-:-:S07]  /*a1d0*/  IMAD.MOV.U32 R8, RZ, RZ, R16 ;  /* 0x000000ffff087224 */ /* 0x000fce00078e0010 */
.L_x_7195:
        /* <DEDUP_REMOVED lines=9> */
.L_x_7187:
[----:B------:R-:W-:Y:S01]  /*a270*/  ULEA UR6, UR48, UR37, 0x3 ;  /* 0x0000002530067291 */ /* 0x000fe2000f8e183f */
[----:B------:R-:W-:-:S08]  /*a280*/  SHF.L.U32 R0, R16, 0x1f, RZ ;  /* 0x0000001f10007819 */ /* 0x000fd000000006ff */
[----:B------:R1:W2:Y:S01]  /*a290*/  SYNCS.PHASECHK.TRANS64.TRYWAIT P2, [UR6+0x2e830], R0 ;  /* 0x02e83000ff0075a7 */ /* 0x0002a20008040146 */
[----:B------:R-:W-:Y:S05]  /*a2a0*/  @!P1 BRA `(.L_x_7188) ;  /* 0x0000000000049947 */ /* 0x000fea0003800000 */
[----:B------:R-:W-:Y:S01]  /*a2b0*/  BPT.TRAP 0x1 ;  /* 0x000000040000795c */ /* 0x000fe20000300000 */
.L_x_7188:
[----:B--2---:R-:W-:Y:S05]  /*a2c0*/  @P2 BRA `(.L_x_7186) ;  /* 0x0000000000082947 */ /* 0x004fea0003800000 */
[----:B------:R-:W2:Y:S02]  /*a2d0*/  SYNCS.PHASECHK.TRANS64.TRYWAIT P2, [UR6+0x2e830], R0 ;  /* 0x02e83000ff0075a7 */ /* 0x000ea40008040146 */
[----:B--2---:R-:W-:Y:S05]  /*a2e0*/  @!P2 BRA `(.L_x_7189) ;  /* 0x000000900068a947 */ /* 0x004fea0003800000 */
.L_x_7186:
[----:B--2---:R-:W2:Y:S01]  /*a2f0*/  S2R R9, SR_TID.X ;  /* 0x0000000000097919 */ /* 0x004ea20000002100 */
        /* <DEDUP_REMOVED lines=184> */
.L_x_7191:
[----:B------:R-:W-:Y:S01]  /*ae80*/  ULEA UR6, UR40, UR37, 0x3 ;  /* 0x0000002528067291 */ /* 0x000fe2000f8e183f */
[----:B------:R-:W-:-:S08]  /*ae90*/  SHF.L.U32 R0, R8, 0x1f, RZ ;  /* 0x0000001f08007819 */ /* 0x000fd000000006ff */
[----:B------:R1:W2:Y:S01]  /*aea0*/  SYNCS.PHASECHK.TRANS64.TRYWAIT P2, [UR6+0x2e850], R0 ;  /* 0x02e85000ff0075a7 */ /* 0x0002a20008040146 */
[----:B------:R-:W-:Y:S05]  /*aeb0*/  @!P1 BRA `(.L_x_7192) ;  /* 0x0000000000049947 */ /* 0x000fea0003800000 */
[----:B------:R-:W-:Y:S01]  /*aec0*/  BPT.TRAP 0x1 ;  /* 0x000000040000795c */ /* 0x000fe20000300000 */
.L_x_7192:
[----:B--2---:R-:W-:Y:S05]  /*aed0*/  @P2 BRA `(.L_x_7190) ;  /* 0x0000000000082947 */ /* 0x004fea0003800000 */
[----:B------:R-:W2:Y:S02]  /*aee0*/  SYNCS.PHASECHK.TRANS64.TRYWAIT P2, [UR6+0x2e850], R0 ;  /* 0x02e85000ff0075a7 */ /* 0x000ea40008040146 */
[----:B--2---:R-:W-:Y:S05]  /*aef0*/  @!P2 BRA `(.L_x_7193) ;  /* 0x00000084007ca947 */ /* 0x004fea0003800000 */
.L_x_7190:
[----:B------:R-:W-:Y:S01]  /*af00*/  UIADD3 UR6, UR37, 0x400, URZ ;  /* 0x0000040025067890 */ /* 0x000fe2000fffe03f */
[----:B------:R-:W-:Y:S01]  /*af10*/  WARPGROUP.ARRIVE ;  /* 0x00000000000079c5 */ /* 0x000fe20000000000 */
[----:B------:R-:W-:Y:S01]  /*af20*/  UMOV UR7, 0xc0000010 ;  /* 0xc000001000077882 */ /* 0x000fe20000000000 */
[----:B------:R-:W-:Y:S01]  /*af30*/  UMOV UR11, 0xc0000010 ;  /* 0xc0000010000b7882 */ /* 0x000fe20000000000 */
[----:B------:R-:W-:Y:S01]  /*af40*/  USHF.R.U32.HI UR6, URZ, 0x4, UR6 ;  /* 0x000000043f067899 */ /* 0x000fe20008011606 */
[----:B-12---:R-:W-:Y:S02]  /*af50*/  FMNMX.FTZ R0, R184, R7, !PT ;  /* 0x00000007b8007209 */ /* 0x006fe40007810000 */
        /* <DEDUP_REMOVED lines=88> */
[----:B------:R-:W-:-:S05]  /*b4e0*/  FMNMX.FTZ R8, R106, R11, !PT ;  /* 0x0000000b6a087209 */ /* 0x000fca0007810000 */
[----:B------:R-:W1:Y:S01]  /*b4f0*/  S2R R227, SR_TID.X ;  /* 0x0000000000e37919 */ /* 0x000e620000002100 */
[----:B------:R-:W-:Y:S02]  /*b500*/  FMNMX.FTZ R9, R105, R0, !PT ;  /* 0x0000000069097209 */ /* 0x000fe40007810000 */
[----:B------:R-:W-:Y:S01]  /*b510*/  FMNMX.FTZ R11, R107, R8, !PT ;  /* 0x000000086b0b7209 */ /* 0x000fe20007810000 */
[----:B------:R-:W-:Y:S01]  /*b520*/  QGMMA.64x128x32.F32.E4M3.E4M3 R24, R220, gdesc[UR8], R24, gsb0 ;  /* 0x01e00008dc187df3 */ /* 0x000fe20008000818 */
[----:B------:R-:W-:Y:S01]  /*b530*/  UIADD3 UR10, UR6, 0x200, URZ ;  /* 0x00000200060a7890 */ /* 0x000fe2000fffe03f */
[----:B------:R-:W-:Y:S01]  /*b540*/  FMNMX.FTZ R0, R108, R9, !PT ;  /* 0x000000096c007209 */ /* 0x000fe20007810000 */
[----:B------:R-:W-:Y:S01]  /*b550*/  UMOV UR11, 0xc0000010 ;  /* 0xc0000010000b7882 */ /* 0x000fe20000000000 */
        /* <DEDUP_REMOVED lines=36> */
[----:B------:R-:W-:Y:S01]  /*b7a0*/  FFMA.FTZ R11, R2, R0, -8 ;  /* 0xc1000000020b7423 */ /* 0x000fe20000010000 */
[----:B------:R-:W-:-:S01]  /*b7b0*/  FADD.FTZ R7, -R0, R7 ;  /* 0x0000000700077221 */ /* 0x000fc20000010100 */
[----:B------:R-:W-:Y:S02]  /*b7c0*/  FADD.FTZ R15, -R9, R6 ;  /* 0x00000006090f7221 */ /* 0x000fe40000010100 */
[----:B------:R-:W-:-:S01]  /*b7d0*/  FFMA.FTZ R20, R2, R168, -R11 ;  /* 0x000000a802147223 */ /* 0x000fc2000001080b */
[C-C-:B------:R-:W-:Y:S01]  /*b7e0*/  FFMA.FTZ R168, R2.reuse, R172, -R11.reuse ;  /* 0x000000ac02a87223 */ /* 0x140fe2000001080b */
[----:B------:R-:W-:-:S01]  /*b7f0*/  FFMA.FTZ R13, R2, R185, -R11 ;  /* 0x000000b9020d7223 */ /* 0x000fc2000001080b */
[C---:B------:R-:W-:Y:S01]  /*b800*/  FMUL.FTZ R6, R2.reuse, R15 ;  /* 0x0000000f02067220 */ /* 0x040fe20000410000 */
        /* <DEDUP_REMOVED lines=16> */
[----:B------:R-:W-:-:S02]  /*b910*/  WARPGROUP.DEPBAR.LE gsb0, 0x0 ;  /* 0x00008000000079c5 */ /* 0x000fc40000010000 */
[----:B------:R-:W-:Y:S01]  /*b920*/  WARPGROUP.ARRIVE ;  /* 0x00000000000079c5 */ /* 0x000fe20000000000 */
[----:B------:R-:W-:-:S01]  /*b930*/  FFMA.FTZ R157, R2, R157, -R11 ;  /* 0x0000009d029d7223 */ /* 0x000fc2000001080b */
[C-C-:B------:R-:W-:Y:S01]  /*b940*/  FFMA.FTZ R160, R2.reuse, R160, -R11.reuse ;  /* 0x000000a002a07223 */ /* 0x140fe2000001080b */
[----:B------:R-:W-:-:S01]  /*b950*/  FFMA.FTZ R161, R2, R161, -R11 ;  /* 0x000000a102a17223 */ /* 0x000fc2000001080b */
[C-C-:B------:R-:W-:Y:S01]  /*b960*/  FFMA.FTZ R164, R2.reuse, R164, -R11.reuse ;  /* 0x000000a402a47223 */ /* 0x140fe2000001080b */
[----:B------:R-:W-:-:S01]  /*b970*/  FFMA.FTZ R165, R2, R165, -R11 ;  /* 0x000000a502a57223 */ /* 0x000fc2000001080b */
[----:B------:R-:W-:Y:S01]  /*b980*/  QGMMA.64x128x32.F32.E4M3.E4M3 R24, R216, gdesc[UR8], R24, gsb0 ;  /* 0x01e00008d8187df3 */ /* 0x000fe20008000818 */
        /* <DEDUP_REMOVED lines=36> */
[----:B------:R-:W-:Y:S01]  /*bbd0*/  MUFU.EX2 R8, R8 ;  /* 0x0000000800087308 */ /* 0x000fe20000000800 */
[----:B------:R-:W-:Y:S01]  /*bbe0*/  IADD3 R192, -R227, 0xb, RZ ;  /* 0x0000000be3c07810 */ /* 0x000fe20007ffe1ff */
        /* <DEDUP_REMOVED lines=63> */
[----:B--2---:R-:W-:-:S01]  /*bfe0*/  FADD.FTZ R4, R10, R195 ;  /* 0x000000c30a047221 */ /* 0x004fc20000010000 */
[C-C-:B------:R-:W-:Y:S01]  /*bff0*/  FFMA.FTZ R95, R2.reuse, R95, -R101.reuse ;  /* 0x0000005f025f7223 */ /* 0x140fe20000010865 */
[----:B------:R-:W-:-:S01]  /*c000*/  FFMA.FTZ R98, R2, R98, -R101 ;  /* 0x0000006202627223 */ /* 0x000fc20000010865 */
[C-C-:B------:R-:W-:Y:S01]  /*c010*/  FFMA.FTZ R99, R2.reuse, R99, -R101.reuse ;  /* 0x0000006302637223 */ /* 0x140fe20000010865 */
[----:B------:R-:W-:-:S01]  /*c020*/  FFMA.FTZ R102, R2, R102, -R101 ;  /* 0x0000006602667223 */ /* 0x000fc20000010865 */
[----:B------:R-:W-:-:S02]  /*c030*/  FFMA.FTZ R101, R2, R103, -R101 ;  /* 0x0000006702657223 */ /* 0x000fc40000010865 */
        /* <DEDUP_REMOVED lines=9> */
[----:B------:R-:W-:Y:S02]  /*c0d0*/  WARPGROUP.DEPBAR.LE gsb0, 0x0 ;  /* 0x00008000000079c5 */ /* 0x000fe40000010000 */
[----:B------:R-:W-:Y:S01]  /*c0e0*/  WARPGROUP.ARRIVE ;  /* 0x00000000000079c5 */ /* 0x000fe20000000000 */
[----:B---3--:R-:W-:-:S04]  /*c0f0*/  FADD.FTZ R190, R186, R195 ;  /* 0x000000c3babe7221 */ /* 0x008fc80000010000 */
[----:B------:R-:W3:Y:S01]  /*c100*/  MUFU.EX2 R14, R14 ;  /* 0x0000000e000e7308 */ /* 0x000ee20000000800 */
[----:B------:R-:W-:Y:S01]  /*c110*/  QGMMA.64x128x32.F32.E4M3.E4M3 R24, R212, gdesc[UR8], R24, gsb0 ;  /* 0x01e00008d4187df3 */ /* 0x000fe20008000818 */
[----:B------:R-:W-:Y:S01]  /*c120*/  UIADD3 UR10, UR6, 0x400, URZ ;  /* 0x00000400060a7890 */ /* 0x000fe2000fffe03f */
[----:B--2---:R-:W-:Y:S01]  /*c130*/  FADD.FTZ R3, R21, R4 ;  /* 0x0000000415037221 */ /* 0x004fe20000010000 */
        /* <DEDUP_REMOVED lines=41> */
[----:B-1----:R-:W-:Y:S01]  /*c3d0*/  FADD.FTZ R190, R182, R195 ;  /* 0x000000c3b6be7221 */ /* 0x002fe20000010000 */
[----:B------:R-:W-:-:S03]  /*c3e0*/  UMOV UR11, 0xc0000010 ;  /* 0xc0000010000b7882 */ /* 0x000fc60000000000 */
[----:B------:R-:W1:Y:S01]  /*c3f0*/  MUFU.EX2 R183, R183 ;  /* 0x000000b700b77308 */ /* 0x000e620000000800 */
[----:B------:R-:W-:-:S07]  /*c400*/  UIADD3 UR6, UR6, 0x600, URZ ;  /* 0x0000060006067890 */ /* 0x000fce000fffe03f */
        /* <DEDUP_REMOVED lines=77> */
[----:B------:R-:W-:Y:S01]  /*c8e0*/  QGMMA.64x128x32.F32.E4M3.E4M3 R24, R200, gdesc[UR4], R24, gsb0 ;  /* 0x01e00004c8187df3 */ /* 0x000fe20008000818 */
[----:B---3--:R-:W-:-:S05]  /*c8f0*/  FADD.FTZ R3, R121, R4 ;  /* 0x0000000479037221 */ /* 0x008fca0000010000 */
[----:B------:R-:W2:Y:S08]  /*c900*/  MUFU.EX2 R124, R124 ;  /* 0x0000007c007c7308 */ /* 0x000eb00000000800 */
        /* <DEDUP_REMOVED lines=53> */
[----:B------:R-:W-:-:S05]  /*cc60*/  IMAD.U32 R3, RZ, RZ, UR48 ;  /* 0x00000030ff037e24 */ /* 0x000fca000f8e00ff */
[----:B------:R-:W-:Y:S01]  /*cc70*/  @!P0 LEA R3, R3, UR37, 0x3 ;  /* 0x0000002503038c11 */ /* 0x000fe2000f8e18ff */
[----:B------:R-:W2:Y:S01]  /*cc80*/  MUFU.EX2 R119, R119 ;  /* 0x0000007700777308 */ /* 0x000ea20000000800 */
[----:B---3--:R-:W-:-:S03]  /*cc90*/  FADD.FTZ R190, R118, R195 ;  /* 0x000000c376be7221 */ /* 0x008fc60000010000 */
[----:B------:R-:W-:-:S04]  /*cca0*/  @!P0 VIADD R3, R3, 0x2e840 ;  /* 0x0002e84003038836 */ /* 0x000fc80000000000 */
[----:B------:R-:W3:Y:S01]  /*ccb0*/  MUFU.EX2 R88, R88 ;  /* 0x0000005800587308 */ /* 0x000ee20000000800 */
[----:B-1----:R-:W-:-:S01]  /*ccc0*/  FADD.FTZ R195, R117, R4 ;  /* 0x0000000475c37221 */ /* 0x002fc20000010000 */
[----:B------:R-:W-:Y:S01]  /*ccd0*/  @!P0 PRMT R3, RZ, 0x654, R3 ;  /* 0x00000654ff038816 */ /* 0x000fe20000000003 */
[----:B------:R1:W-:Y:S06]  /*cce0*/  BAR.ARV R192, 0x100 ;  /* 0x000400c00000751d */ /* 0x0003ec0000002000 */
[----:B------:R-:W4:Y:S01]  /*ccf0*/  MUFU.EX2 R90, R90 ;  /* 0x0000005a005a7308 */ /* 0x000f220000000800 */
[----:B--2---:R-:W-:-:S01]  /*cd00*/  FADD.FTZ R197, R119, R190 ;  /* 0x000000be77c57221 */ /* 0x004fc20000010000 */
[----:B------:R2:W-:Y:S06]  /*cd10*/  @!P0 SYNCS.ARRIVE.TRANS64.RED.A1T0 RZ, [R3+URZ], RZ ;  /* 0x000000ff03ff89a7 */ /* 0x0005ec000810043f */
[----:B------:R-:W5:Y:S01]  /*cd20*/  MUFU.EX2 R89, R89 ;  /* 0x0000005900597308 */ /* 0x000f620000000800 */
[----:B---3--:R-:W-:-:S07]  /*cd30*/  FADD.FTZ R4, R88, R195 ;  /* 0x000000c358047221 */ /* 0x008fce0000010000 */
[----:B------:R-:W3:Y:S01]  /*cd40*/  MUFU.EX2 R91, R91 ;  /* 0x0000005b005b7308 */ /* 0x000ee20000000800 */
[----:B----4-:R-:W-:-:S07]  /*cd50*/  FADD.FTZ R190, R90, R197 ;  /* 0x000000c55abe7221 */ /* 0x010fce0000010000 */
[----:B------:R-:W4:Y:S01]  /*cd60*/  MUFU.EX2 R92, R92 ;  /* 0x0000005c005c7308 */ /* 0x000f220000000800 */
[----:B-----5:R-:W-:-:S07]  /*cd70*/  FADD.FTZ R195, R89, R4 ;  /* 0x0000000459c37221 */ /* 0x020fce0000010000 */
[----:B------:R-:W5:Y:S01]  /*cd80*/  MUFU.EX2 R94, R94 ;  /* 0x0000005e005e7308 */ /* 0x000f620000000800 */
[----:B---3--:R-:W-:-:S07]  /*cd90*/  FADD.FTZ R197, R91, R190 ;  /* 0x000000be5bc57221 */ /* 0x008fce0000010000 */
[----:B------:R-:W2:Y:S01]  /*cda0*/  MUFU.EX2 R93, R93 ;  /* 0x0000005d005d7308 */ /* 0x000ea20000000800 */
[----:B----4-:R-:W-:-:S07]  /*cdb0*/  FADD.FTZ R4, R92, R195 ;  /* 0x000000c35c047221 */ /* 0x010fce0000010000 */
[----:B------:R-:W3:Y:S01]  /*cdc0*/  MUFU.EX2 R95, R95 ;  /* 0x0000005f005f7308 */ /* 0x000ee20000000800 */
[----:B-----5:R-:W-:-:S07]  /*cdd0*/  FADD.FTZ R190, R94, R197 ;  /* 0x000000c55ebe7221 */ /* 0x020fce0000010000 */
        /* <DEDUP_REMOVED lines=15> */
[----:B---3--:R-:W-:-:S01]  /*ced0*/  FADD.FTZ R190, R102, R103 ;  /* 0x0000006766be7221 */ /* 0x008fc20000010000 */
[----:B----4-:R-:W-:-:S03]  /*cee0*/  FADD.FTZ R4, R11, R4 ;  /* 0x000000040b047221 */ /* 0x010fc60000010000 */
[----:B--2---:R-:W-:Y:S01]  /*cef0*/  FADD.FTZ R3, R101, R190 ;  /* 0x000000be65037221 */ /* 0x004fe20000010000 */
[----:B-1----:R-:W-:Y:S06]  /*cf00*/  @!P1 BRA `(.L_x_7194) ;  /* 0x0000000000049947 */ /* 0x002fec0003800000 */
[----:B------:R-:W-:Y:S01]  /*cf10*/  BPT.TRAP 0x1 ;  /* 0x000000040000795c */ /* 0x000fe20000300000 */
.L_x_7194:
        /* <DEDUP_REMOVED lines=132> */
.L_x_7185:
[----:B------:R-:W-:Y:S06]  /*d760*/  BAR.ARV 0x8, 0x120 ;  /* 0x0204800000007b1d */ /* 0x000fec0000002000 */
[----:B------:R-:W-:Y:S05]  /*d770*/  @!P1 BRA `(.L_x_7196) ;  /* 0x0000000000049947 */ /* 0x000fea0003800000 */
[----:B------:R-:W-:Y:S01]  /*d780*/  BPT.TRAP 0x1 ;  /* 0x000000040000795c */ /* 0x000fe20000300000 */
.L_x_7196:
[----:B------:R-:W-:Y:S01]  /*d790*/  ULEA UR5, UR48, UR37, 0x3 ;  /* 0x0000002530057291 */ /* 0x000fe2000f8e183f */
[----:B------:R-:W-:-:S08]  /*d7a0*/  SHF.L.U32 R5, R16, 0x1f, RZ ;  /* 0x0000001f10057819 */ /* 0x000fd000000006ff */
[----:B------:R1:W2:Y:S01]  /*d7b0*/  SYNCS.PHASECHK.TRANS64.TRYWAIT P0, [UR5+0x2e850], R5 ;  /* 0x02e85005ff0075a7 */ /* 0x0002a20008000145 */
[----:B------:R-:W-:Y:S05]  /*d7c0*/  @!P1 BRA `(.L_x_7197) ;  /* 0x0000000000049947 */ /* 0x000fea0003800000 */
[----:B------:R-:W-:Y:S01]  /*d7d0*/  BPT.TRAP 0x1 ;  /* 0x000000040000795c */ /* 0x000fe20000300000 */
.L_x_7197:
[----:B--2---:R-:W-:Y:S05]  /*d7e0*/  @P0 BRA `(.L_x_7198) ;  /* 0x0000000000080947 */ /* 0x004fea0003800000 */
[----:B------:R-:W2:Y:S02]  /*d7f0*/  SYNCS.PHASECHK.TRANS64.TRYWAIT P0, [UR5+0x2e850], R5 ;  /* 0x02e85005ff0075a7 */ /* 0x000ea40008000145 */
[----:B--2---:R-:W-:Y:S05]  /*d800*/  @!P0 BRA `(.L_x_7199) ;  /* 0x0000005c00508947 */ /* 0x004fea0003800000 */
.L_x_7198:
        /* <DEDUP_REMOVED lines=93> */
.L_x_7200:
        /* <DEDUP_REMOVED lines=74> */
.L_x_7167:
        /* <DEDUP_REMOVED lines=22> */
[----:B------:R-:W-:Y:S02]  /*e3e0*/  LOP3.LUT P1, RZ, R234, 0x3, RZ, 0xc0, !PT ;  /* 0x00000003eaff7812 */ /* 0x000fe4000782c0ff */
[----:B------:R-:W-:Y:S02]  /*e3f0*/  F2FP.BF16.F32.PACK_AB R69, R68, R69 ;  /* 0x000000454445723e */ /* 0x000fe400000010ff */
[----:B------:R-:W-:Y:S02]  /*e400*/  F2FP.BF16.F32.PACK_AB R95, R95, R96 ;  /* 0x000000605f5f723e */ /* 0x000fe400000010ff */
[----:B------:R-:W-:Y:S02]  /*e410*/  F2FP.BF16.F32.PACK_AB R94, R93, R94 ;  /* 0x0000005e5d5e723e */ /* 0x000fe400000010ff */
[----:B------:R-:W-:Y:S01]  /*e420*/  F2FP.BF16.F32.PACK_AB R30, R27, R30 ;  /* 0x0000001e1b1e723e */ /* 0x000fe200000010ff */
[----:B-1----:R-:W-:Y:S01]  /*e430*/  IMAD.SHL.U32 R0, R2, 0x4, RZ ;  /* 0x0000000402007824 */ /* 0x002fe200078e00ff */
        /* <DEDUP_REMOVED lines=16> */
[----:B------:R-:W-:Y:S01]  /*e540*/  F2FP.BF16.F32.PACK_AB R9, R9, R12 ;  /* 0x0000000c0909723e */ /* 0x000fe200000010ff */
[----:B------:R-:W-:Y:S01]  /*e550*/  USHF.R.S32.HI UR5, URZ, 0x1f, UR43 ;  /* 0x0000001f3f057899 */ /* 0x000fe2000801142b */
[----:B------:R-:W-:Y:S01]  /*e560*/  LOP3.LUT R0, R0, 0xc, RZ, 0xc0, !PT ;  /* 0x0000000c00007812 */ /* 0x000fe200078ec0ff */
[----:B------:R-:W1:Y:S01]  /*e570*/  LDC.64 R84, c[0x0][0xb78] ;  /* 0x0002de00ff547b82 */ /* 0x000e620000000a00 */
[----:B------:R-:W-:-:S07]  /*e580*/  ULDC.64 UR8, c[0x0][0xb70] ;  /* 0x0002dc0000087ab9 */ /* 0x000fce0000000a00 */
[----:B------:R-:W-:Y:S01]  /*e590*/  BAR.SYNC.DEFER_BLOCKING 0x1, 0x100 ;  /* 0x0044000000007b1d */ /* 0x000fe20000010000 */
[----:B------:R-:W-:-:S05]  /*e5a0*/  IADD3 R6, P0, R0, UR6, RZ ;  /* 0x0000000600067c10 */ /* 0x000fca000ff1e0ff */
[----:B------:R-:W-:-:S05]  /*e5b0*/  IMAD.X R7, RZ, RZ, UR7, P0 ;  /* 0x00000007ff077e24 */ /* 0x000fca00080e06ff */
[----:B------:R2:W3:Y:S01]  /*e5c0*/  LDG.E.CONSTANT R0, desc[UR46][R6.64] ;  /* 0x0000002e06007981 */ /* 0x0004e2000c1e9900 */
[----:B------:R-:W-:Y:S01]  /*e5d0*/  LOP3.LUT P0, R2, R2, 0x3, RZ, 0xc0, !PT ;  /* 0x0000000302027812 */ /* 0x000fe2000780c0ff */
[----:B------:R-:W-:Y:S01]  /*e5e0*/  VIADD R87, R229, UR42 ;  /* 0x0000002ae5577c36 */ /* 0x000fe20008000000 */
[----:B------:R-:W-:Y:S01]  /*e5f0*/  IADD3 R15, P3, R18, 0x60, RZ ;  /* 0x00000060120f7810 */ /* 0x000fe20007f7e0ff */
[----:B------:R-:W-:Y:S01]  /*e600*/  UIMAD UR5, UR5, UR8, URZ ;  /* 0x00000008050572a4 */ /* 0x000fe2000f8e023f */
[----:B------:R-:W-:Y:S01]  /*e610*/  ISETP.EQ.OR P0, PT, R2, 0x3, !P0 ;  /* 0x000000030200780c */ /* 0x000fe20004702670 */
[----:B------:R-:W-:Y:S01]  /*e620*/  VIADD R2, R87, 0x8 ;  /* 0x0000000857027836 */ /* 0x000fe20000000000 */
[----:B------:R-:W-:Y:S01]  /*e630*/  LOP3.LUT R14, R15, 0x380, RZ, 0xc0, !PT ;  /* 0x000003800f0e7812 */ /* 0x000fe200078ec0ff */
[----:B------:R-:W-:Y:S01]  /*e640*/  UIMAD.WIDE.U32 UR6, UR43, UR8, URZ ;  /* 0x000000082b0672a5 */ /* 0x000fe2000f8e003f */
[----:B------:R-:W-:Y:S01]  /*e650*/  SEL R51, R25, R24, P0 ;  /* 0x0000001819337207 */ /* 0x000fe20000000000 */
[----:B------:R-:W-:Y:S01]  /*e660*/  UIMAD UR5, UR43, UR9, UR5 ;  /* 0x000000092b0572a4 */ /* 0x000fe2000f8e0205 */
[----:B------:R-:W-:-:S02]  /*e670*/  SEL R55, R24, R25, P0 ;  /* 0x0000001918377207 */ /* 0x000fc40000000000 */
[----:B------:R-:W-:Y:S01]  /*e680*/  IADD3 R25, P5, R18, 0x20, RZ ;  /* 0x0000002012197810 */ /* 0x000fe20007fbe0ff */
[----:B------:R-:W-:Y:S01]  /*e690*/  UIADD3 UR5, UR7, UR5, URZ ;  /* 0x0000000507057290 */ /* 0x000fe2000fffe03f */
[----:B------:R-:W-:Y:S02]  /*e6a0*/  SHF.R.U64 R14, R14, 0x3, RZ ;  /* 0x000000030e0e7819 */ /* 0x000fe400000012ff */
[----:B------:R-:W-:Y:S02]  /*e6b0*/  LOP3.LUT R24, R25, 0x380, RZ, 0xc0, !PT ;  /* 0x0000038019187812 */ /* 0x000fe400078ec0ff */
[----:B------:R-:W-:Y:S02]  /*e6c0*/  SEL R57, R11, R10, P0 ;  /* 0x0000000a0b397207 */ /* 0x000fe40000000000 */
[----:B------:R-:W-:Y:S02]  /*e6d0*/  SHF.R.U64 R24, R24, 0x3, RZ ;  /* 0x0000000318187819 */ /* 0x000fe400000012ff */
[----:B------:R-:W-:-:S02]  /*e6e0*/  SEL R59, R10, R11, P0 ;  /* 0x0000000b0a3b7207 */ /* 0x000fc40000000000 */
[----:B------:R-:W-:Y:S01]  /*e6f0*/  LOP3.LUT R24, R24, R25, RZ, 0x3c, !PT ;  /* 0x0000001918187212 */ /* 0x000fe200078e3cff */
[--C-:B------:R-:W-:Y:S01]  /*e700*/  IMAD.X R25, RZ, RZ, R19.reuse, P5 ;  /* 0x000000ffff197224 */ /* 0x100fe200028e0613 */
[----:B------:R-:W-:Y:S01]  /*e710*/  LOP3.LUT R14, R14, R15, RZ, 0x3c, !PT ;  /* 0x0000000f0e0e7212 */ /* 0x000fe200078e3cff */
[----:B------:R-:W-:Y:S01]  /*e720*/  IMAD.X R15, RZ, RZ, R19, P3 ;  /* 0x000000ffff0f7224 */ /* 0x000fe200018e0613 */
[C---:B------:R-:W-:Y:S02]  /*e730*/  IADD3 R11, P5, R18.reuse, 0x4020, RZ ;  /* 0x00004020120b7810 */ /* 0x040fe40007fbe0ff */
[----:B--2---:R-:W-:Y:S02]  /*e740*/  IADD3 R7, P3, R18, 0x4060, RZ ;  /* 0x0000406012077810 */ /* 0x004fe40007f7e0ff */
[----:B------:R-:W-:Y:S02]  /*e750*/  LOP3.LUT R10, R11, 0x380, RZ, 0xc0, !PT ;  /* 0x000003800b0a7812 */ /* 0x000fe400078ec0ff */
[----:B------:R-:W-:-:S02]  /*e760*/  LOP3.LUT R6, R7, 0x380, RZ, 0xc0, !PT ;  /* 0x0000038007067812 */ /* 0x000fc400078ec0ff */
[----:B------:R-:W-:Y:S02]  /*e770*/  SHF.R.U64 R10, R10, 0x3, RZ ;  /* 0x000000030a0a7819 */ /* 0x000fe400000012ff */
[----:B------:R-:W-:Y:S02]  /*e780*/  SEL R77, R21, R20, P0 ;  /* 0x00000014154d7207 */ /* 0x000fe40000000000 */
[----:B------:R-:W-:Y:S02]  /*e790*/  SEL R79, R20, R21, P0 ;  /* 0x00000015144f7207 */ /* 0x000fe40000000000 */
[----:B------:R-:W-:Y:S02]  /*e7a0*/  SHF.R.U64 R6, R6, 0x3, RZ ;  /* 0x0000000306067819 */ /* 0x000fe400000012ff */
[C---:B------:R-:W-:Y:S02]  /*e7b0*/  IADD3 R21, P6, R18.reuse, 0x40, RZ ;  /* 0x0000004012157810 */ /* 0x040fe40007fde0ff */
[----:B------:R-:W-:-:S02]  /*e7c0*/  LOP3.LUT R27, R18, 0x380, RZ, 0xc0, !PT ;  /* 0x00000380121b7812 */ /* 0x000fc400078ec0ff */
[----:B------:R-:W-:Y:S01]  /*e7d0*/  LOP3.LUT R10, R10, R11, RZ, 0x3c, !PT ;  /* 0x0000000b0a0a7212 */ /* 0x000fe200078e3cff */
[--C-:B------:R-:W-:Y:S01]  /*e7e0*/  IMAD.X R11, RZ, RZ, R19.reuse, P5 ;  /* 0x000000ffff0b7224 */ /* 0x100fe200028e0613 */
[----:B------:R-:W-:Y:S02]  /*e7f0*/  SEL R5, R99, R98, P0 ;  /* 0x0000006263057207 */ /* 0x000fe40000000000 */
[----:B------:R-:W-:Y:S02]  /*e800*/  ISETP.GE.OR P2, PT, R2, UR10, P1 ;  /* 0x0000000a02007c0c */ /* 0x000fe40008f46670 */
[----:B------:R-:W-:Y:S01]  /*e810*/  LOP3.LUT R6, R6, R7, RZ, 0x3c, !PT ;  /* 0x0000000706067212 */ /* 0x000fe200078e3cff */
[----:B------:R-:W-:Y:S01]  /*e820*/  IMAD.X R7, RZ, RZ, R19, P3 ;  /* 0x000000ffff077224 */ /* 0x000fe200018e0613 */
[----:B------:R-:W-:Y:S02]  /*e830*/  SEL R99, R98, R99, P0 ;  /* 0x0000006362637207 */ /* 0x000fe40000000000 */
[----:B------:R-:W-:-:S02]  /*e840*/  SEL R29, R95, R94, P0 ;  /* 0x0000005e5f1d7207 */ /* 0x000fc40000000000 */
[----:B------:R-:W-:Y:S02]  /*e850*/  SEL R63, R76, R69, P0 ;  /* 0x000000454c3f7207 */ /* 0x000fe40000000000 */
[----:B------:R-:W-:Y:S02]  /*e860*/  LOP3.LUT R20, R21, 0x380, RZ, 0xc0, !PT ;  /* 0x0000038015147812 */ /* 0x000fe400078ec0ff */
[----:B------:R-:W-:Y:S02]  /*e870*/  SEL R95, R94, R95, P0 ;  /* 0x0000005f5e5f7207 */ /* 0x000fe40000000000 */
[----:B------:R-:W-:Y:S02]  /*e880*/  SEL R69, R69, R76, P0 ;  /* 0x0000004c45457207 */ /* 0x000fe40000000000 */
[----:B------:R-:W-:Y:S02]  /*e890*/  SEL R65, R64, R61, P0 ;  /* 0x0000003d40417207 */ /* 0x000fe40000000000 */
[----:B------:R-:W-:-:S02]  /*e8a0*/  SHF.R.U64 R27, R27, 0x3, RZ ;  /* 0x000000031b1b7819 */ /* 0x000fc400000012ff */
[----:B------:R-:W-:Y:S02]  /*e8b0*/  SEL R61, R61, R64, P0 ;  /* 0x000000403d3d7207 */ /* 0x000fe40000000000 */
[----:B------:R-:W-:Y:S02]  /*e8c0*/  SHF.R.U64 R20, R20, 0x3, RZ ;  /* 0x0000000314147819 */ /* 0x000fe400000012ff */
[----:B------:R-:W-:Y:S02]  /*e8d0*/  MOV R58, R10 ;  /* 0x0000000a003a7202 */ /* 0x000fe40000000f00 */
[----:B------:R-:W-:Y:S02]  /*e8e0*/  SEL R35, R91, R90, P0 ;  /* 0x0000005a5b237207 */ /* 0x000fe40000000000 */
[----:B------:R-:W-:Y:S01]  /*e8f0*/  LOP3.LUT R26, R27, R18, RZ, 0x3c, !PT ;  /* 0x000000121b1a7212 */ /* 0x000fe200078e3cff */
[----:B------:R-:W-:Y:S01]  /*e900*/  IMAD.MOV.U32 R27, RZ, RZ, R19 ;  /* 0x000000ffff1b7224 */ /* 0x000fe200078e0013 */
[----:B------:R-:W-:-:S02]  /*e910*/  MOV R62, R14 ;  /* 0x0000000e003e7202 */ /* 0x000fc40000000f00 */
[----:B------:R-:W-:Y:S02]  /*e920*/  MOV R54, R6 ;  /* 0x0000000600367202 */ /* 0x000fe40000000f00 */
        /* <DEDUP_REMOVED lines=19> */
[C---:B------:R-:W-:Y:S02]  /*ea60*/  IADD3 R9, P6, R18.reuse, 0x4040, RZ ;  /* 0x0000404012097810 */ /* 0x040fe40007fde0ff */
[----:B------:R-:W-:Y:S02]  /*ea70*/  MOV R25, R24 ;  /* 0x0000001800197202 */ /* 0x000fe40000000f00 */
[----:B------:R-:W-:Y:S02]  /*ea80*/  IADD3 R13, P4, R18, 0x4000, RZ ;  /* 0x00004000120d7810 */ /* 0x000fe40007f9e0ff */
[----:B------:R-:W-:Y:S02]  /*ea90*/  MOV R27, R26 ;  /* 0x0000001a001b7202 */ /* 0x000fe40000000f00 */
[----:B------:R-:W-:-:S02]  /*eaa0*/  LOP3.LUT R8, R9, 0x380, RZ, 0xc0, !PT ;  /* 0x0000038009087812 */ /* 0x000fc400078ec0ff */
[----:B------:R-:W-:Y:S02]  /*eab0*/  LOP3.LUT R12, R13, 0x380, RZ, 0xc0, !PT ;  /* 0x000003800d0c7812 */ /* 0x000fe400078ec0ff */
[----:B------:R-:W-:Y:S02]  /*eac0*/  SHF.R.U64 R8, R8, 0x3, RZ ;  /* 0x0000000308087819 */ /* 0x000fe400000012ff */
[----:B------:R-:W-:Y:S02]  /*ead0*/  SHF.R.U64 R12, R12, 0x3, RZ ;  /* 0x000000030c0c7819 */ /* 0x000fe400000012ff */
[----:B------:R-:W-:Y:S01]  /*eae0*/  LOP3.LUT R8, R8, R9, RZ, 0x3c, !PT ;  /* 0x0000000908087212 */ /* 0x000fe200078e3cff */
[--C-:B------:R-:W-:Y:S01]  /*eaf0*/  IMAD.X R9, RZ, RZ, R19.reuse, P6 ;  /* 0x000000ffff097224 */ /* 0x100fe200030e0613 */
[----:B------:R-:W-:Y:S01]  /*eb00*/  LOP3.LUT R12, R12, R13, RZ, 0x3c, !PT ;  /* 0x0000000d0c0c7212 */ /* 0x000fe200078e3cff */
[----:B------:R-:W-:Y:S01]  /*eb10*/  IMAD.X R13, RZ, RZ, R19, P4 ;  /* 0x000000ffff0d7224 */ /* 0x000fe200020e0613 */
[----:B------:R-:W-:Y:S01]  /*eb20*/  MOV R64, R20 ;  /* 0x0000001400407202 */ /* 0x000fe20000000f00 */
[----:B------:R-:W-:Y:S01]  /*eb30*/  IMAD.U32 R21, RZ, RZ, UR7 ;  /* 0x00000007ff157e24 */ /* 0x000fe2000f8e00ff */
[----:B------:R-:W-:Y:S01]  /*eb40*/  MOV R56, R8 ;  /* 0x0000000800387202 */ /* 0x000fe20000000f00 */
[----:B------:R-:W-:Y:S01]  /*eb50*/  IMAD.U32 R21, RZ, RZ, UR5 ;  /* 0x00000005ff157e24 */ /* 0x000fe2000f8e00ff */
[----:B------:R-:W-:Y:S01]  /*eb60*/  MOV R60, R12 ;  /* 0x0000000c003c7202 */ /* 0x000fe20000000f00 */
[----:B------:R-:W-:Y:S01]  /*eb70*/  USHF.R.S32.HI UR5, URZ, 0x1f, UR44 ;  /* 0x0000001f3f057899 */ /* 0x000fe2000801142c */
[----:B------:R-:W-:Y:S01]  /*eb80*/  IMAD.U32 R20, RZ, RZ, UR6 ;  /* 0x00000006ff147e24 */ /* 0x000fe2000f8e00ff */
[----:B------:R-:W-:Y:S01]  /*eb90*/  ISETP.GE.OR P1, PT, R87, UR10, P1 ;  /* 0x0000000a57007c0c */ /* 0x000fe20008f26670 */
[----:B------:R-:W-:Y:S01]  /*eba0*/  ULDC.64 UR6, c[0x0][0xb40] ;  /* 0x0002d00000067ab9 */ /* 0x000fe20000000a00 */
[----:B---3--:R-:W-:Y:S01]  /*ebb0*/  LOP3.LUT R2, R0, 0x2, RZ, 0x3c, !PT ;  /* 0x0000000200027812 */ /* 0x008fe200078e3cff */
        /* <DEDUP_REMOVED lines=11> */
[----:B------:R-:W-:-:S03]  /*ec70*/  SHF.R.S32.HI R5, RZ, 0x1f, R87 ;  /* 0x0000001fff057819 */ /* 0x000fc60000011457 */
[----:B------:R-:W2:Y:S01]  /*ec80*/  SHFL.IDX PT, R24, R91, R2, 0x1c1f ;  /* 0x001c1f025b187589 */ /* 0x000ea200000e0000 */
[----:B---3--:R-:W-:Y:S02]  /*ec90*/  SEL R12, R29, R14, P0 ;  /* 0x0000000e1d0c7207 */ /* 0x008fe40000000000 */
[----:B------:R-:W-:Y:S01]  /*eca0*/  SEL R14, R14, R29, P0 ;  /* 0x0000001d0e0e7207 */ /* 0x000fe20000000000 */
[----:B------:R-:W-:Y:S04]  /*ecb0*/  SHFL.IDX PT, R37, R37, R0, 0x1c1f ;  /* 0x001c1f0025257589 */ /* 0x000fe800000e0000 */
[----:B------:R-:W-:Y:S01]  /*ecc0*/  SHFL.IDX PT, R67, R67, R0, 0x1c1f ;  /* 0x001c1f0043437589 */ /* 0x000fe200000e0000 */
[----:B----4-:R-:W-:Y:S02]  /*ecd0*/  SEL R9, R63, R6, P0 ;  /* 0x000000063f097207 */ /* 0x010fe40000000000 */
[----:B------:R-:W-:Y:S01]  /*ece0*/  SEL R11, R6, R63, P0 ;  /* 0x0000003f060b7207 */ /* 0x000fe20000000000 */
[----:B------:R-:W3:Y:S01]  /*ecf0*/  SHFL.IDX PT, R26, R49, R2, 0x1c1f ;  /* 0x001c1f02311a7589 */ /* 0x000ee200000e0000 */
[----:B-1----:R-:W-:-:S03]  /*ed00*/  IMAD R6, R84, UR5, RZ ;  /* 0x0000000554067c24 */ /* 0x002fc6000f8e02ff */
[----:B------:R-:W1:Y:S01]  /*ed10*/  SHFL.IDX PT, R42, R53, R2, 0x1c1f ;  /* 0x001c1f02352a7589 */ /* 0x000e6200000e0000 */
[----:B-----5:R-:W-:Y:S02]  /*ed20*/  SEL R13, R65, R28, P0 ;  /* 0x0000001c410d7207 */ /* 0x020fe40000000000 */
[----:B------:R-:W-:Y:S01]  /*ed30*/  SEL R15, R28, R65, P0 ;  /* 0x000000411c0f7207 */ /* 0x000fe20000000000 */
[----:B------:R-:W-:Y:S04]  /*ed40*/  SHFL.IDX PT, R71, R71, R0, 0x1c1f ;  /* 0x001c1f0047477589 */ /* 0x000fe800000e0000 */
[----:B------:R-:W-:Y:S01]  /*ed50*/  SHFL.IDX PT, R44, R47, R2, 0x1c1f ;  /* 0x001c1f022f2c7589 */ /* 0x000fe200000e0000 */
[----:B--2---:R-:W-:Y:S02]  /*ed60*/  SEL R28, R35, R24, P0 ;  /* 0x00000018231c7207 */ /* 0x004fe40000000000 */
[----:B------:R-:W-:Y:S01]  /*ed70*/  SEL R30, R24, R35, P0 ;  /* 0x00000023181e7207 */ /* 0x000fe20000000000 */
[----:B------:R-:W-:Y:S04]  /*ed80*/  SHFL.IDX PT, R43, R43, R0, 0x1c1f ;  /* 0x001c1f002b2b7589 */ /* 0x000fe800000e0000 */
[----:B------:R-:W-:Y:S04]  /*ed90*/  SHFL.IDX PT, R45, R45, R0, 0x1c1f ;  /* 0x001c1f002d2d7589 */ /* 0x000fe800000e0000 */
[----:B------:R-:W-:Y:S01]  /*eda0*/  SHFL.IDX PT, R51, R51, R0, 0x1c1f ;  /* 0x001c1f0033337589 */ /* 0x000fe200000e0000 */
[----:B---3--:R-:W-:-:S02]  /*edb0*/  SEL R24, R37, R26, P0 ;  /* 0x0000001a25187207 */ /* 0x008fc40000000000 */
[----:B------:R-:W-:Y:S01]  /*edc0*/  SEL R26, R26, R37, P0 ;  /* 0x000000251a1a7207 */ /* 0x000fe20000000000 */
[----:B------:R-:W-:Y:S01]  /*edd0*/  SHFL.IDX PT, R57, R57, R0, 0x1c1f ;  /* 0x001c1f0039397589 */ /* 0x000fe200000e0000 */
[----:B-1----:R-:W-:-:S03]  /*ede0*/  SEL R29, R67, R42, P0 ;  /* 0x0000002a431d7207 */ /* 0x002fc60000000000 */
[----:B------:R-:W-:Y:S04]  /*edf0*/  SHFL.IDX PT, R73, R73, R0, 0x1c1f ;  /* 0x001c1f0049497589 */ /* 0x000fe800000e0000 */
[----:B------:R-:W-:Y:S04]  /*ee00*/  SHFL.IDX PT, R75, R75, R0, 0x1c1f ;  /* 0x001c1f004b4b7589 */ /* 0x000fe800000e0000 */
[----:B------:R-:W-:Y:S04]  /*ee10*/  SHFL.IDX PT, R77, R77, R0, 0x1c1f ;  /* 0x001c1f004d4d7589 */ /* 0x000fe800000e0000 */
[----:B------:R-:W-:Y:S04]  /*ee20*/  SHFL.IDX PT, R81, R81, R0, 0x1c1f ;  /* 0x001c1f0051517589 */ /* 0x000fe800000e0000 */
[----:B------:R1:W2:Y:S04]  /*ee30*/  SHFL.IDX PT, R32, R41, R2, 0x1c1f ;  /* 0x001c1f0229207589 */ /* 0x0002a800000e0000 */
[----:B------:R-:W3:Y:S04]  /*ee40*/  SHFL.IDX PT, R46, R39, R2, 0x1c1f ;  /* 0x001c1f02272e7589 */ /* 0x000ee800000e0000 */
[----:B------:R-:W-:Y:S01]  /*ee50*/  SHFL.IDX PT, R0, R33, R2, 0x1c1f ;  /* 0x001c1f0221007589 */ /* 0x000fe200000e0000 */
[----:B-1----:R-:W-:-:S03]  /*ee60*/  IMAD R41, R85, UR44, R6 ;  /* 0x0000002c55297c24 */ /* 0x002fc6000f8e0206 */
[----:B------:R-:W1:Y:S01]  /*ee70*/  SHFL.IDX PT, R34, R55, R2, 0x1c1f ;  /* 0x001c1f0237227589 */ /* 0x000e6200000e0000 */
[----:B------:R-:W-:-:S03]  /*ee80*/  IMAD.WIDE.U32 R6, R84, UR44, R20 ;  /* 0x0000002c54067c25 */ /* 0x000fc6000f8e0014 */
[----:B------:R4:W-:Y:S04]  /*ee90*/  SHFL.IDX PT, R48, R31, R2, 0x1c1f ;  /* 0x001c1f021f307589 */ /* 0x0009e800000e0000 */
[----:B------:R-:W5:Y:S04]  /*eea0*/  SHFL.IDX PT, R50, R79, R2, 0x1c1f ;  /* 0x001c1f024f327589 */ /* 0x000f6800000e0000 */
[----:B------:R-:W5:Y:S01]  /*eeb0*/  SHFL.IDX PT, R40, R59, R2, 0x1c1f ;  /* 0x001c1f023b287589 */ /* 0x000f6200000e0000 */
[----:B--2---:R-:W-:Y:S02]  /*eec0*/  SEL R36, R43, R32, P0 ;  /* 0x000000202b247207 */ /* 0x004fe40000000000 */
[----:B----4-:R-:W-:Y:S01]  /*eed0*/  SEL R31, R42, R67, P0 ;  /* 0x000000432a1f7207 */ /* 0x010fe20000000000 */
[----:B------:R2:W4:Y:S01]  /*eee0*/  SHFL.IDX PT, R52, R83, R2, 0x1c1f ;  /* 0x001c1f0253347589 */ /* 0x00052200000e0000 */
[----:B------:R-:W-:-:S02]  /*eef0*/  SEL R38, R32, R43, P0 ;  /* 0x0000002b20267207 */ /* 0x000fc40000000000 */
[----:B---3--:R-:W-:Y:S01]  /*ef00*/  SEL R37, R73, R46, P0 ;  /* 0x0000002e49257207 */ /* 0x008fe20000000000 */
[----:B------:R3:W-:Y:S01]  /*ef10*/  STSM.16.M88.4 [R27], R8 ;  /* 0x000000081b007844 */ /* 0x0007e20000000200 */
[----:B------:R-:W-:-:S03]  /*ef20*/  SEL R39, R46, R73, P0 ;  /* 0x000000492e277207 */ /* 0x000fc60000000000 */
[----:B------:R4:W-:Y:S01]  /*ef30*/  STSM.16.M88.4 [R25], R12 ;  /* 0x0000000c19007844 */ /* 0x0009e20000000200 */
[----:B-1----:R-:W-:Y:S02]  /*ef40*/  SEL R32, R51, R34, P0 ;  /* 0x0000002233207207 */ /* 0x002fe40000000000 */
[----:B------:R-:W-:Y:S01]  /*ef50*/  SEL R34, R34, R51, P0 ;  /* 0x0000003322227207 */ /* 0x000fe20000000000 */
[----:B------:R-:W-:Y:S01]  /*ef60*/  STSM.16.M88.4 [R64], R28 ;  /* 0x0000001c40007844 */ /* 0x000fe20000000200 */
[----:B--2---:R-:W-:Y:S02]  /*ef70*/  IADD3 R2, P3, R87, R6, RZ ;  /* 0x0000000657027210 */ /* 0x004fe40007f7e0ff */
[----:B-----5:R-:W-:Y:S02]  /*ef80*/  SEL R33, R77, R50, P0 ;  /* 0x000000324d217207 */ /* 0x020fe40000000000 */
[----:B------:R-:W-:Y:S02]  /*ef90*/  SEL R35, R50, R77, P0 ;  /* 0x0000004d32237207 */ /* 0x000fe40000000000 */
[----:B---3--:R-:W-:-:S02]  /*efa0*/  SEL R27, R44, R71, P0 ;  /* 0x000000472c1b7207 */ /* 0x008fc40000000000 */
[----:B------:R-:W-:Y:S02]  /*efb0*/  SEL R8, R45, R0, P0 ;  /* 0x000000002d087207 */ /* 0x000fe40000000000 */
[----:B----4-:R-:W-:Y:S02]  /*efc0*/  SEL R25, R71, R44, P0 ;  /* 0x0000002c47197207 */ /* 0x010fe40000000000 */
[----:B------:R-:W-:Y:S02]  /*efd0*/  SEL R10, R0, R45, P0 ;  /* 0x0000002d000a7207 */ /* 0x000fe40000000000 */
[----:B------:R-:W-:Y:S01]  /*efe0*/  SEL R9, R75, R48, P0 ;  /* 0x000000304b097207 */ /* 0x000fe20000000000 */
[----:B------:R-:W-:Y:S01]  /*eff0*/  STSM.16.M88.4 [R62], R24 ;  /* 0x000000183e007844 */ /* 0x000fe20000000200 */
[----:B------:R-:W-:Y:S02]  /*f000*/  SEL R11, R48, R75, P0 ;  /* 0x0000004b300b7207 */ /* 0x000fe40000000000 */
[----:B------:R-:W-:Y:S01]  /*f010*/  SEL R12, R57, R40, P0 ;  /* 0x00000028390c7207 */ /* 0x000fe20000000000 */
[----:B------:R-:W-:Y:S01]  /*f020*/  STSM.16.M88.4 [R60], R36 ;  /* 0x000000243c007844 */ /* 0x000fe20000000200 */
[----:B------:R-:W-:-:S02]  /*f030*/  SEL R14, R40, R57, P0 ;  /* 0x00000039280e7207 */ /* 0x000fc40000000000 */
[----:B------:R-:W-:Y:S01]  /*f040*/  SEL R13, R81, R52, P0 ;  /* 0x00000034510d7207 */ /* 0x000fe20000000000 */
[----:B------:R-:W-:Y:S01]  /*f050*/  STSM.16.M88.4 [R58], R8 ;  /* 0x000000083a007844 */ /* 0x000fe20000000200 */
[----:B------:R-:W-:Y:S02]  /*f060*/  SEL R15, R52, R81, P0 ;  /* 0x00000051340f7207 */ /* 0x000fe40000000000 */
[----:B------:R-:W-:Y:S01]  /*f070*/  IADD3.X R5, R5, R7, R41, P3, !PT ;  /* 0x0000000705057210 */ /* 0x000fe20001ffe429 */
[----:B------:R-:W-:Y:S01]  /*f080*/  STSM.16.M88.4 [R56], R32 ;  /* 0x0000002038007844 */ /* 0x000fe20000000200 */
[----:B------:R-:W-:-:S03]  /*f090*/  LEA R6, P3, R2, UR6, 0x2 ;  /* 0x0000000602067c11 */ /* 0x000fc6000f8610ff */
[----:B------:R-:W-:Y:S01]  /*f0a0*/  STSM.16.M88.4 [R54], R12 ;  /* 0x0000000c36007844 */ /* 0x000fe20000000200 */
[----:B------:R-:W-:Y:S01]  /*f0b0*/  LEA.HI.X R7, R2, UR7, R5, 0x2, P3 ;  /* 0x0000000702077c11 */ /* 0x000fe200098f1405 */
        /* <DEDUP_REMOVED lines=28> */
.L_x_7204:
[----:B------:R-:W-:Y:S05]  /*f280*/  BSYNC B0 ;  /* 0x0000000000007941 */ /* 0x000fea0003800000 */
.L_x_7203:
[----:B------:R-:W-:Y:S05]  /*f290*/  BRA `(.L_x_7202) ;  /* 0x00000008001c7947 */ /* 0x000fea0003800000 */
.L_x_7201:
        /* <DEDUP_REMOVED lines=31> */
.L_x_7206:
[----:B------:R-:W-:Y:S05]  /*f490*/  BSYNC B0 ;  /* 0x0000000000007941 */ /* 0x000fea0003800000 */
.L_x_7205:
        /* <DEDUP_REMOVED lines=39> */
.L_x_7208:
[----:B------:R-:W-:Y:S05]  /*f710*/  BSYNC B0 ;  /* 0x0000000000007941 */ /* 0x000fea0003800000 */
.L_x_7207:
        /* <DEDUP_REMOVED lines=20> */
.L_x_7210:
[----:B------:R-:W-:Y:S05]  /*f860*/  BSYNC B0 ;  /* 0x0000000000007941 */ /* 0x000fea0003800000 */
.L_x_7209:
        /* <DEDUP_REMOVED lines=20> */
.L_x_7212:
[----:B------:R-:W-:Y:S05]  /*f9b0*/  BSYNC B0 ;  /* 0x0000000000007941 */ /* 0x000fea0003800000 */
.L_x_7211:
        /* <DEDUP_REMOVED lines=20> */
.L_x_7213:
[----:B------:R-:W-:Y:S05]  /*fb00*/  BSYNC B0 ;  /* 0x0000000000007941 */ /* 0x000fea0003800000 */
.L_x_7202:
[----:B------:R-:W5:Y:S02]  /*fb10*/  LDC R0, c[0x0][0xda8] ;  /* 0x00036a00ff007b82 */ /* 0x000f640000000800 */
[----:B-----5:R-:W-:-:S13]  /*fb20*/  ISETP.LE.AND P0, PT, R0, UR4, PT ;  /* 0x0000000400007c0c */ /* 0x020fda000bf03270 */
[----:B------:R-:W-:Y:S05]  /*fb30*/  @!P0 BRA `(.L_x_7214) ;  /* 0xffffff1000a48947 */ /* 0x000fea000383ffff */
[----:B------:R-:W-:Y:S05]  /*fb40*/  EXIT ;  /* 0x000000000000794d */ /* 0x000fea0003800000 */
.L_x_7163:
[----:B------:R-:W-:-:S08]  /*fb50*/  NOP ;  /* 0x0000000000007918 */ /* 0x000fd00000000000 */
[----:B---3--:R-:W1:-:S00]  /*fb60*/  USETMAXREG.DEALLOC.CTAPOOL 0x18 ;  /* 0x00000018000079c8 */ /* 0x008e4000080e0500 */
        /* <DEDUP_REMOVED lines=19> */
[----:B------:R-:W-:Y:S01]  /*fca0*/  IMAD.SHL.U32 R4, R8, 0x20, RZ ;  /* 0x0000002008047824 */ /* 0x000fe200078e00ff */
[----:B------:R-:W-:Y:S02]  /*fcb0*/  SHF.R.U32.HI R3, RZ, 0x5, R2 ;  /* 0x00000005ff037819 */ /* 0x000fe40000011602 */
[----:B------:R-:W-:Y:S02]  /*fcc0*/  LOP3.LUT R2, R0, 0x380, RZ, 0xc0, !PT ;  /* 0x0000038000027812 */ /* 0x000fe400078ec0ff */
        /* <DEDUP_REMOVED lines=10> */
[----:B------:R-:W-:Y:S02]  /*fd70*/  IADD3 R4, R5, R6, R4 ;  /* 0x0000000605047210 */ /* 0x000fe40007ffe004 */
[----:B------:R-:W-:Y:S01]  /*fd80*/  LOP3.LUT R2, R3, 0xc00, R0, 0xf8, !PT ;  /* 0x00000c0003027812 */ /* 0x000fe200078ef800 */
[----:B------:R-:W-:Y:S01]  /*fd90*/  IMAD.MOV.U32 R0, RZ, RZ, 0x40 ;  /* 0x00000040ff007424 */ /* 0x000fe200078e00ff */
[----:B------:R-:W-:Y:S01]  /*fda0*/  LOP3.LUT P0, RZ, R8, 0x4, RZ, 0xc0, !PT ;  /* 0x0000000408ff7812 */ /* 0x000fe2000780c0ff */
[----:B------:R3:W-:Y:S01]  /*fdb0*/  STL [R1+0x1c], R4 ;  /* 0x00001c0401007387 */ /* 0x0007e20000100800 */
[----:B------:R-:W-:Y:S02]  /*fdc0*/  IMAD.U32 R5, RZ, RZ, UR4 ;  /* 0x00000004ff057e24 */ /* 0x000fe4000f8e00ff */
[----:B------:R-:W-:Y:S01]  /*fdd0*/  SEL R0, R0, 0xffffffc0, !P0 ;  /* 0xffffffc000007807 */ /* 0x000fe20004000000 */
[----:B------:R-:W-:Y:S04]  /*fde0*/  STL [R1], R2 ;  /* 0x0000000201007387 */ /* 0x000fe80000100800 */
[----:B------:R-:W-:Y:S01]  /*fdf0*/  STL [R1+0x24], R5 ;  /* 0x0000240501007387 */ /* 0x000fe20000100800 */
[----:B------:R-:W-:Y:S01]  /*fe00*/  IMAD.IADD R0, R0, 0x1, R2 ;  /* 0x0000000100007824 */ /* 0x000fe200078e0202 */
[----:B------:R-:W-:Y:S01]  /*fe10*/  ULDC UR42, c[0x0][0xc] ;  /* 0x00000300002a7ab9 */ /* 0x000fe20000000800 */
[----:B------:R-:W-:Y:S01]  /*fe20*/  ULDC.64 UR44, c[0x0][0x198] ;  /* 0x00006600002c7ab9 */ /* 0x000fe20000000a00 */
[----:B---3--:R-:W-:-:S02]  /*fe30*/  LOP3.LUT R4, R7, 0x1, RZ, 0xfc, !PT ;  /* 0x0000000107047812 */ /* 0x008fc400078efcff */
[----:B------:R-:W-:-:S03]  /*fe40*/  LOP3.LUT R3, R7, 0x2, RZ, 0xfc, !PT ;  /* 0x0000000207037812 */ /* 0x000fc600078efcff */
[----:B------:R-:W-:Y:S04]  /*fe50*/  STL [R1+0x34], R4 ;  /* 0x0000340401007387 */ /* 0x000fe80000100800 */
[----:B------:R1:W-:Y:S04]  /*fe60*/  STL [R1+0x28], R3 ;  /* 0x0000280301007387 */ /* 0x0003e80000100800 */
[----:B------:R2:W-:Y:S01]  /*fe70*/  STL [R1+0x8], RZ ;  /* 0x000008ff01007387 */ /* 0x0005e20000100800 */
[----:B-1----:R-:W-:-:S03]  /*fe80*/  IMAD.MOV.U32 R3, RZ, RZ, 0x1 ;  /* 0x00000001ff037424 */ /* 0x002fc600078e00ff */
[----:B------:R2:W-:Y:S04]  /*fe90*/  STL [R1+0x30], RZ ;  /* 0x000030ff01007387 */ /* 0x0005e80000100800 */
[----:B------:R2:W-:Y:S04]  /*fea0*/  STL [R1+0xc], R3 ;  /* 0x00000c0301007387 */ /* 0x0005e80000100800 */
[----:B------:R2:W-:Y:S02]  /*feb0*/  STL [R1+0x20], R0 ;  /* 0x0000200001007387 */ /* 0x0005e40000100800 */
.L_x_7267:
[----:B-1----:R-:W3:Y:S01]  /*fec0*/  LDL R2, [R1+0x24] ;  /* 0x0000240001027983 */ /* 0x002ee20000100800 */
[----:B------:R-:W-:Y:S01]  /*fed0*/  ULDC UR9, c[0x0][0xdd0] ;  /* 0x0003740000097ab9 */ /* 0x000fe20000000800 */
[----:B--2---:R-:W1:Y:S01]  /*fee0*/  LDC R0, c[0x0][0xde8] ;  /* 0x00037a00ff007b82 */ /* 0x004e620000000800 */
        /* <DEDUP_REMOVED lines=19> */
.L_x_7216:
[----:B------:R-:W-:Y:S01]  /*10020*/  ULDC UR7, c[0x0][0xdc4] ;  /* 0x0003710000077ab9 */ /* 0x000fe20000000800 */
[----:B------:R-:W-:Y:S01]  /*10030*/  UMOV UR6, UR9 ;  /* 0x0000000900067c82 */ /* 0x000fe20008000000 */
[----:B------:R-:W-:-:S11]  /*10040*/  UISETP.NE.AND UP0, UPT, UR7, 0x1, UPT ;  /* 0x000000010700788c */ /* 0x000fd6000bf05270 */
[----:B------:R-:W-:Y:S02]  /*10050*/  @UP0 ULDC.64 UR10, c[0x0][0xdc8] ;  /* 0x00037200000a0ab9 */ /* 0x000fe40000000a00 */
[----:B------:R-:W-:-:S04]  /*10060*/  UIMAD.WIDE.U32 UR4, UR9, UR10, URZ ;  /* 0x0000000a090472a5 */ /* 0x000fc8000f8e003f */
[----:B------:R-:W-:-:S04]  /*10070*/  @UP0 USHF.R.U32.HI UR6, URZ, UR11, UR5 ;  /* 0x0000000b3f060299 */ /* 0x000fc80008011605 */
[----:B------:R-:W-:-:S12]  /*10080*/  UIMAD UR4, UR6, UR7, URZ ;  /* 0x00000007060472a4 */ /* 0x000fd8000f8e023f */
.L_x_7217:
[----:B------:R-:W-:Y:S01]  /*10090*/  ULDC.64 UR12, c[0x0][0x3f8] ;  /* 0x0000fe00000c7ab9 */ /* 0x000fe20000000a00 */
[----:B------:R-:W-:Y:S01]  /*100a0*/  ULOP3.LUT UR5, URZ, UR6, URZ, 0x33, !UPT ;  /* 0x000000063f057292 */ /* 0x000fe2000f8e333f */
[----:B------:R-:W-:Y:S01]  /*100b0*/  BSSY B6, `(.L_x_7218) ;  /* 0x00002c7000067945 */ /* 0x000fe20003800000 */
[----:B------:R-:W-:Y:S01]  /*100c0*/  UISETP.NE.U32.AND UP0, UPT, UR12, URZ, UPT ;  /* 0x0000003f0c00728c */ /* 0x000fe2000bf05070 */
[----:B------:R-:W-:Y:S01]  /*100d0*/  ULDC UR6, c[0x0][0xdac] ;  /* 0x00036b0000067ab9 */ /* 0x000fe20000000800 */
[----:B------:R-:W-:Y:S02]  /*100e0*/  ULDC UR7, c[0x0][0x404] ;  /* 0x0001010000077ab9 */ /* 0x000fe40000000800 */
[----:B------:R-:W-:Y:S02]  /*100f0*/  UISETP.NE.AND.EX UP0, UPT, UR13, URZ, UPT, UP0 ;  /* 0x0000003f0d00728c */ /* 0x000fe4000bf05300 */
[----:B------:R-:W-:Y:S02]  /*10100*/  UIADD3 UR5, UR5, UR6, URZ ;  /* 0x0000000605057290 */ /* 0x000fe4000fffe03f */
[----:B------:R-:W-:-:S02]  /*10110*/  USEL UR7, UR7, 0x1, UP0 ;  /* 0x0000000107077887 */ /* 0x000fc40008000000 */
[----:B------:R-:W-:Y:S01]  /*10120*/  USHF.L.U32 UR37, UR5, 0x7, URZ ;  /* 0x0000000705257899 */ /* 0x000fe2000800063f */
[----:B------:R-:W-:Y:S01]  /*10130*/  ULDC UR10, c[0x0][0x2e0] ;  /* 0x0000b800000a7ab9 */ /* 0x000fe20000000800 */
[----:B------:R-:W-:Y:S01]  /*10140*/  ULDC UR6, c[0x0][0x288] ;  /* 0x0000a20000067ab9 */ /* 0x000fe20000000800 */
[----:B------:R-:W-:Y:S02]  /*10150*/  UIMAD UR5, UR7, UR10, 0xdf ;  /* 0x000000df070574a4 */ /* 0x000fe4000f8e020a */
[----:B------:R-:W-:Y:S02]  /*10160*/  UIADD3 UR6, UR37, 0x15f, -UR6 ;  /* 0x0000015f25067890 */ /* 0x000fe4000fffe806 */
[----:B------:R-:W-:Y:S02]  /*10170*/  UIADD3 UR9, UR9, -UR4, URZ ;  /* 0x8000000409097290 */ /* 0x000fe4000fffe03f */
[----:B------:R-:W-:Y:S01]  /*10180*/  UIMAD UR7, UR7, UR10, UR6 ;  /* 0x0000000a070772a4 */ /* 0x000fe2000f8e0206 */
[----:B------:R-:W-:-:S02]  /*10190*/  UMOV UR4, URZ ;  /* 0x0000003f00047c82 */ /* 0x000fc40008000000 */
[----:B------:R-:W-:Y:S01]  /*101a0*/  UMOV UR6, URZ ;  /* 0x0000003f00067c82 */ /* 0x000fe20008000000 */
[----:B------:R-:W-:Y:S01]  /*101b0*/  UIMAD.WIDE UR4, UR5, -0x6db6db6d, UR4 ;  /* 0x92492493050478a5 */ /* 0x000fe2000f8e0204 */
[----:B------:R-:W-:Y:S01]  /*101c0*/  ULDC UR10, c[0x0][0xdc4] ;  /* 0x00037100000a7ab9 */ /* 0x000fe20000000800 */
[----:B------:R-:W-:Y:S02]  /*101d0*/  UIMAD.WIDE UR6, UR7, -0x6db6db6d, UR6 ;  /* 0x92492493070678a5 */ /* 0x000fe4000f8e0206 */
[----:B------:R-:W-:Y:S02]  /*101e0*/  UIMAD UR10, UR8, UR10, UR9 ;  /* 0x0000000a080a72a4 */ /* 0x000fe4000f8e0209 */
[----:B------:R-:W-:Y:S01]  /*101f0*/  USHF.R.U32.HI UR6, URZ, 0x1f, UR7 ;  /* 0x0000001f3f067899 */ /* 0x000fe20008011607 */
[----:B------:R-:W-:Y:S01]  /*10200*/  UMOV UR8, UR5 ;  /* 0x0000000500087c82 */ /* 0x000fe20008000000 */
[----:B------:R-:W-:Y:S01]  /*10210*/  ULDC UR11, c[0x0][0xdb8] ;  /* 0x00036e00000b7ab9 */ /* 0x000fe20000000800 */
[----:B------:R-:W-:-:S02]  /*10220*/  USHF.R.U32.HI UR9, URZ, 0x1f, UR8 ;  /* 0x0000001f3f097899 */ /* 0x000fc40008011608 */
[----:B------:R-:W-:Y:S02]  /*10230*/  ULEA.HI.SX32 UR6, UR7, UR6, 0x19 ;  /* 0x0000000607067291 */ /* 0x000fe4000f8fca3f */
[----:B------:R-:W-:Y:S02]  /*10240*/  ULEA.HI.SX32 UR9, UR8, UR9, 0x19 ;  /* 0x0000000908097291 */ /* 0x000fe4000f8fca3f */
[----:B------:R-:W-:Y:S02]  /*10250*/  UISETP.NE.AND UP1, UPT, UR11, 0x1, UPT ;  /* 0x000000010b00788c */ /* 0x000fe4000bf25270 */
        /* <DEDUP_REMOVED lines=29> */
.L_x_7219:
        /* <DEDUP_REMOVED lines=23> */
.L_x_7221:
        /* <DEDUP_REMOVED lines=20> */
.L_x_7222:
        /* <DEDUP_REMOVED lines=20> */
.L_x_7223:
        /* <DEDUP_REMOVED lines=18> */
.L_x_7224:
        /* <DEDUP_REMOVED lines=30> */
[----:B--2---:R-:W-:Y:S01]  /*10b20*/  SHF.R.S32.HI R9, RZ, 0x1f, R8 ;  /* 0x0000001fff097819 */ /* 0x004fe20000011408 */
[----:B------:R3:W-:Y:S01]  /*10b30*/  STL [R1+0x10], R8 ;  /* 0x0000100801007387 */ /* 0x0007e20000100800 */
[----:B------:R-:W-:-:S03]  /*10b40*/  SEL R0, R8, RZ, !P1 ;  /* 0x000000ff08007207 */ /* 0x000fc60004800000 */
[----:B------:R3:W-:Y:S01]  /*10b50*/  STL [R1+0x18], R9 ;  /* 0x0000180901007387 */ /* 0x0007e20000100800 */
[----:B------:R-:W-:Y:S05]  /*10b60*/  BRA.DIV UR6, `(.L_x_7225) ;  /* 0x0000002a06907947 */ /* 0x000fea000b800000 */
[----:B------:R1:W2:Y:S02]  /*10b70*/  SHFL.IDX PT, R14, R17, RZ, 0x1f ;  /* 0x00001fff110e7589 */ /* 0x0002a400000e0000 */
.L_x_7286:
        /* <DEDUP_REMOVED lines=8> */
.L_x_7289:
        /* <DEDUP_REMOVED lines=20> */
.L_x_7229:
[----:B--2---:R-:W2:Y:S04]  /*10d40*/  LDL R3, [R1+0x8] ;  /* 0x0000080001037983 */ /* 0x004ea80000100800 */
[----:B------:R-:W3:Y:S01]  /*10d50*/  LDL R2, [R1+0xc] ;  /* 0x00000c0001027983 */ /* 0x000ee20000100800 */
[----:B------:R-:W-:Y:S02]  /*10d60*/  ISETP.NE.AND P0, PT, R16, RZ, PT ;  /* 0x000000ff1000720c */ /* 0x000fe40003f05270 */
[----:B--2---:R-:W-:Y:S02]  /*10d70*/  LEA R4, R3, UR40, 0x3 ;  /* 0x0000002803047c11 */ /* 0x004fe4000f8e18ff */
[----:B---3--:R-:W-:-:S04]  /*10d80*/  SHF.L.U32 R3, R2, 0x1f, RZ ;  /* 0x0000001f02037819 */ /* 0x008fc800000006ff */
[----:B------:R-:W2:Y:S02]  /*10d90*/  SYNCS.PHASECHK.TRANS64.TRYWAIT P3, [R4+URZ+0x2e880], R3 ;  /* 0x02e88003040075a7 */ /* 0x000ea4000806017f */
[----:B--2---:R-:W-:Y:S05]  /*10da0*/  @!P3 BRA `(.L_x_7230) ;  /* 0x000000280040b947 */ /* 0x004fea0003800000 */
.L_x_7290:
        /* <DEDUP_REMOVED lines=8> */
.L_x_7231:
        /* <DEDUP_REMOVED lines=20> */
.L_x_7291:
        /* <DEDUP_REMOVED lines=8> */
.L_x_7233:
[----:B--23--:R-:W2:Y:S01]  /*10ff0*/  LDL R3, [R1+0x14] ;  /* 0x0000140001037983 */ /* 0x00cea20000100800 */
        /* <DEDUP_REMOVED lines=14> */
.L_x_7228:
        /* <DEDUP_REMOVED lines=17> */
.L_x_7226:
        /* <DEDUP_REMOVED lines=10> */
.L_x_7292:
[----:B---3--:R-:W-:Y:S05]  /*11290*/  BSYNC B0 ;  /* 0x0000000000007941 */ /* 0x008fea0003800000 */
.L_x_7234:
[----:B------:R-:W-:-:S06]  /*112a0*/  UISETP.GE.AND UP0, UPT, UR41, 0x2, UPT ;  /* 0x000000022900788c */ /* 0x000fcc000bf06270 */
[----:B------:R-:W-:-:S13]  /*112b0*/  PLOP3.LUT P0, PT, PT, PT, UP0, 0x80, 0x0 ;  /* 0x000000000000781c */ /* 0x000fda0003f0f008 */
[----:B------:R-:W-:Y:S05]  /*112c0*/  @!P0 BRA `(.L_x_7236) ;  /* 0x0000001000248947 */ /* 0x000fea0003800000 */
[----:B------:R3:W5:Y:S01]  /*112d0*/  LDL.LU R6, [R1+0xc] ;  /* 0x00000c0001067983 */ /* 0x0007620000300800 */
[----:B------:R-:W-:-:S03]  /*112e0*/  UIADD3 UR4, UR41, -0x2, URZ ;  /* 0xfffffffe29047890 */ /* 0x000fc6000fffe03f */
[----:B------:R3:W5:Y:S03]  /*112f0*/  LDL.LU R7, [R1+0x8] ;  /* 0x0000080001077983 */ /* 0x0007660000300800 */
[----:B------:R-:W-:-:S07]  /*11300*/  IMAD.U32 R21, RZ, RZ, UR4 ;  /* 0x00000004ff157e24 */ /* 0x000fce000f8e00ff */
.L_x_7256:
[----:B--2--5:R-:W-:Y:S01]  /*11310*/  VIADD R3, R7, 0x1 ;  /* 0x0000000107037836 */ /* 0x024fe20000000000 */
[----:B------:R-:W-:Y:S05]  /*11320*/  YIELD ;  /* 0x0000000000007946 */ /* 0x000fea0003800000 */
[----:B------:R-:W-:Y:S01]  /*11330*/  ISETP.NE.AND P0, PT, R3, 0x2, PT ;  /* 0x000000020300780c */ /* 0x000fe20003f05270 */
[----:B------:R-:W-:Y:S03]  /*11340*/  BSSY B0, `(.L_x_7237) ;  /* 0x000006b000007945 */ /* 0x000fe60003800000 */
[----:B----4-:R-:W-:-:S02]  /*11350*/  SEL R2, RZ, 0x1, P0 ;  /* 0x00000001ff027807 */ /* 0x010fc40000000000 */
        /* <DEDUP_REMOVED lines=27> */
.L_x_7239:
        /* <DEDUP_REMOVED lines=8> */
.L_x_7293:
[----:B------:R-:W-:Y:S05]  /*11590*/  BSYNC B1 ;  /* 0x0000000000017941 */ /* 0x000fea0003800000 */
.L_x_7240:
        /* <DEDUP_REMOVED lines=9> */
.L_x_7243:
[----:B------:R-:W-:Y:S05]  /*11630*/  BSYNC B1 ;  /* 0x0000000000017941 */ /* 0x000fea0003800000 */
.L_x_7242:
[----:B------:R-:W4:Y:S04]  /*11640*/  LDL R5, [R1+0x14] ;  /* 0x0000140001057983 */ /* 0x000f280000100800 */
[----:B------:R-:W3:Y:S01]  /*11650*/  LDL R2, [R1+0x8] ;  /* 0x0000080001027983 */ /* 0x000ee20000100800 */
[----:B--2---:R-:W-:Y:S01]  /*11660*/  IMAD.MOV.U32 R10, RZ, RZ, RZ ;  /* 0x000000ffff0a7224 */ /* 0x004fe200078e00ff */
        /* <DEDUP_REMOVED lines=8> */
[----:B---3--:R-:W-:Y:S02]  /*116f0*/  IMAD R2, R2, 0x7000, R5 ;  /* 0x0000700002027824 */ /* 0x008fe400078e0205 */
[----:B------:R-:W-:Y:S02]  /*11700*/  IMAD R5, R8, 0xe0, RZ ;  /* 0x000000e008057824 */ /* 0x000fe400078e02ff */
[----:B------:R-:W-:Y:S02]  /*11710*/  VIADD R8, R4, 0x2e870 ;  /* 0x0002e87004087836 */ /* 0x000fe40000000000 */
[----:B------:R-:W-:-:S07]  /*11720*/  VIADD R9, R2, 0xe400 ;  /* 0x0000e40002097836 */ /* 0x000fce0000000000 */
.L_x_7244:
        /* <DEDUP_REMOVED lines=12> */
.L_x_7294:
[----:B------:R-:W-:Y:S05]  /*117f0*/  BSYNC B1 ;  /* 0x0000000000017941 */ /* 0x000fea0003800000 */
.L_x_7245:
        /* <DEDUP_REMOVED lines=11> */
.L_x_7248:
[----:B------:R-:W-:Y:S05]  /*118b0*/  BSYNC B1 ;  /* 0x0000000000017941 */ /* 0x000fea0003800000 */
.L_x_7247:
        /* <DEDUP_REMOVED lines=10> */
.L_x_7249:
        /* <DEDUP_REMOVED lines=9> */
.L_x_7238:
[----:B------:R-:W-:Y:S05]  /*119f0*/  BSYNC B0 ;  /* 0x0000000000007941 */ /* 0x000fea0003800000 */
.L_x_7237:
[----:B------:R-:W4:Y:S02]  /*11a00*/  LDL R3, [R1+0x34] ;  /* 0x0000340001037983 */ /* 0x000f240000100800 */
[----:B----4-:R-:W-:-:S13]  /*11a10*/  ISETP.NE.AND P0, PT, R3, 0x3, PT ;  /* 0x000000030300780c */ /* 0x010fda0003f05270 */
[----:B------:R-:W-:Y:S05]  /*11a20*/  @!P0 BRA `(.L_x_7250) ;  /* 0x0000000000048947 */ /* 0x000fea0003800000 */
[----:B------:R-:W-:Y:S01]  /*11a30*/  BPT.TRAP 0x1 ;  /* 0x000000040000795c */ /* 0x000fe20000300000 */
.L_x_7250:
[----:B------:R-:W4:Y:S01]  /*11a40*/  LDL R3, [R1+0x28] ;  /* 0x0000280001037983 */ /* 0x000f220000100800 */
[----:B------:R-:W-:Y:S01]  /*11a50*/  LOP3.LUT R2, R6, 0x1, RZ, 0x3c, !PT ;  /* 0x0000000106027812 */ /* 0x000fe200078e3cff */
[----:B------:R-:W-:Y:S01]  /*11a60*/  BSSY B0, `(.L_x_7251) ;  /* 0x0000007000007945 */ /* 0x000fe20003800000 */
[----:B------:R-:W-:Y:S02]  /*11a70*/  LEA R4, R7, UR40, 0x3 ;  /* 0x0000002807047c11 */ /* 0x000fe4000f8e18ff */
[----:B------:R-:W-:-:S03]  /*11a80*/  SHF.L.U32 R2, R2, 0x1f, RZ ;  /* 0x0000001f02027819 */ /* 0x000fc600000006ff */
[----:B------:R1:W-:Y:S01]  /*11a90*/  STL [R1+0x4], R4 ;  /* 0x0000040401007387 */ /* 0x0003e20000100800 */
[----:B------:R-:W5:Y:S01]  /*11aa0*/  SYNCS.PHASECHK.TRANS64.TRYWAIT P3, [R4+URZ+0x2e870], R2 ;  /* 0x02e87002040075a7 */ /* 0x000f62000806017f */
[----:B----4-:R-:W-:Y:S01]  /*11ab0*/  ISETP.NE.AND P0, PT, R3, 0x3, PT ;  /* 0x000000030300780c */ /* 0x010fe20003f05270 */
[----:B-1---5:R-:W-:-:S12]  /*11ac0*/  @!P3 BRA `(.L_x_7252) ;  /* 0x0000001c0060b947 */ /* 0x022fd80003800000 */
.L_x_7295:
[----:B------:R-:W-:Y:S05]  /*11ad0*/  BSYNC B0 ;  /* 0x0000000000007941 */ /* 0x000fea0003800000 */
.L_x_7251:
[----:B------:R-:W-:Y:S05]  /*11ae0*/  @!P0 BRA `(.L_x_7253) ;  /* 0x0000000000048947 */ /* 0x000fea0003800000 */
[----:B------:R-:W-:Y:S01]  /*11af0*/  BPT.TRAP 0x1 ;  /* 0x000000040000795c */ /* 0x000fe20000300000 */
.L_x_7253:
[----:B-1----:R-:W4:Y:S01]  /*11b00*/  LDL R3, [R1+0x4] ;  /* 0x0000040001037983 */ /* 0x002f220000100800 */
[----:B------:R-:W-:-:S04]  /*11b10*/  SHF.L.U32 R2, R6, 0x1f, RZ ;  /* 0x0000001f06027819 */ /* 0x000fc800000006ff */
[----:B----4-:R1:W4:Y:S02]  /*11b20*/  SYNCS.PHASECHK.TRANS64.TRYWAIT P3, [R3+URZ+0x2e860], R2 ;  /* 0x02e86002030075a7 */ /* 0x010324000806017f */
[----:B-1----:R-:W-:Y:S01]  /*11b30*/  IMAD R3, R7, 0x7000, RZ ;  /* 0x0000700007037824 */ /* 0x002fe200078e02ff */
[----:B----4-:R-:W-:Y:S06]  /*11b40*/  @!P3 BRA `(.L_x_7254) ;  /* 0x0000001c0058b947 */ /* 0x010fec0003800000 */
.L_x_7296:
[----:B------:R-:W1:Y:S04]  /*11b50*/  LDL R16, [R1] ;  /* 0x0000000001107983 */ /* 0x000e680000100800 */
[----:B------:R-:W4:Y:S04]  /*11b60*/  LDL R14, [R1+0x20] ;  /* 0x00002000010e7983 */ /* 0x000f280000100800 */
[----:B------:R-:W5:Y:S01]  /*11b70*/  LDL R13, [R1+0x1c] ;  /* 0x00001c00010d7983 */ /* 0x000f620000100800 */
[----:B------:R-:W-:Y:S05]  /*11b80*/  WARPSYNC.ALL ;  /* 0x0000000000007948 */ /* 0x000fea0003800000 */
[----:B------:R-:W-:-:S04]  /*11b90*/  IMAD.U32 R12, RZ, RZ, UR40 ;  /* 0x00000028ff0c7e24 */ /* 0x000fc8000f8e00ff */
[----:B------:R-:W-:Y:S01]  /*11ba0*/  VIADD R12, R12, 0x400 ;  /* 0x000004000c0c7836 */ /* 0x000fe20000000000 */
[----:B-1----:R-:W-:-:S06]  /*11bb0*/  LOP3.LUT R4, R3, R16, RZ, 0xfc, !PT ;  /* 0x0000001003047212 */ /* 0x002fcc00078efcff */
[----:B------:R-:W1:Y:S01]  /*11bc0*/  LDSM.16.MT88.4 R4, [R4+UR40+0xe400] ;  /* 0x00e400280404783b */ /* 0x000e620008004200 */
[----:B----4-:R-:W-:Y:S02]  /*11bd0*/  IADD3 R20, R14, UR40, R3 ;  /* 0x000000280e147c10 */ /* 0x010fe4000fffe003 */
[C-C-:B-1----:R-:W-:Y:S02]  /*11be0*/  PRMT R8, R4.reuse, 0x6420, R5.reuse ;  /* 0x0000642004087816 */ /* 0x142fe40000000005 */
[----:B--2---:R-:W-:Y:S02]  /*11bf0*/  PRMT R9, R4, 0x7531, R5 ;  /* 0x0000753104097816 */ /* 0x004fe40000000005 */
        /* <DEDUP_REMOVED lines=107> */
.L_x_7255:
        /* <DEDUP_REMOVED lines=11> */
.L_x_7236:
[----:B--2-4-:R-:W2:Y:S01]  /*12360*/  LDL R2, [R1+0x34] ;  /* 0x0000340001027983 */ /* 0x014ea20000100800 */
[----:B------:R-:W-:Y:S01]  /*12370*/  BSSY B0, `(.L_x_7257) ;  /* 0x0000010000007945 */ /* 0x000fe20003800000 */
[----:B--2---:R-:W-:-:S03]  /*12380*/  ISETP.NE.AND P1, PT, R2, 0x3, PT ;  /* 0x000000030200780c */ /* 0x004fc60003f25270 */
[----:B------:R-:W-:Y:S10]  /*12390*/  @P2 BRA `(.L_x_7258) ;  /* 0x0000000000342947 */ /* 0x000ff40003800000 */
[----:B------:R-:W2:Y:S01]  /*123a0*/  S2R R5, SR_LANEID ;  /* 0x0000000000057919 */ /* 0x000ea20000000000 */
[----:B------:R-:W-:Y:S01]  /*123b0*/  VOTEU.ANY UR4, UPT, PT ;  /* 0x0000000000047886 */ /* 0x000fe200038e0100 */
[----:B------:R-:W4:Y:S01]  /*123c0*/  LDC.64 R2, c[0x0][0xdf0] ;  /* 0x00037c00ff027b82 */ /* 0x000f220000000a00 */
[----:B------:R-:W2:Y:S02]  /*123d0*/  FLO.U32 R0, UR4 ;  /* 0x0000000400007d00 */ /* 0x000ea400080e0000 */
[----:B--2---:R-:W-:-:S06]  /*123e0*/  ISETP.EQ.U32.AND P0, PT, R0, R5, PT ;  /* 0x000000050000720c */ /* 0x004fcc0003f02070 */
[----:B------:R-:W4:Y:S07]  /*123f0*/  POPC R5, UR4 ;  /* 0x0000000400057d09 */ /* 0x000f2e0008000000 */
[----:B----4-:R-:W2:Y:S01]  /*12400*/  @P0 ATOMG.E.ADD.STRONG.GPU PT, R3, desc[UR46][R2.64], R5 ;  /* 0x00000005020309a8 */ /* 0x010ea200081ee1ee */
[----:B------:R-:W4:Y:S02]  /*12410*/  S2R R4, SR_LTMASK ;  /* 0x0000000000047919 */ /* 0x000f240000003900 */
[----:B----4-:R-:W-:-:S04]  /*12420*/  LOP3.LUT R4, R4, UR4, RZ, 0xc0, !PT ;  /* 0x0000000404047c12 */ /* 0x010fc8000f8ec0ff */
[----:B-----5:R-:W4:Y:S01]  /*12430*/  POPC R7, R4 ;  /* 0x0000000400077309 */ /* 0x020f220000000000 */
[----:B--2---:R-:W4:Y:S02]  /*12440*/  SHFL.IDX PT, R0, R3, R0, 0x1f ;  /* 0x00001f0003007589 */ /* 0x004f2400000e0000 */
[----:B----4-:R-:W-:-:S05]  /*12450*/  IADD3 R0, R0, UR42, R7 ;  /* 0x0000002a00007c10 */ /* 0x010fca000fffe007 */
[----:B------:R2:W-:Y:S02]  /*12460*/  STL [R1+0x24], R0 ;  /* 0x0000240001007387 */ /* 0x0005e40000100800 */
.L_x_7258:
[----:B------:R-:W-:Y:S05]  /*12470*/  BSYNC B0 ;  /* 0x0000000000007941 */ /* 0x000fea0003800000 */
.L_x_7257:
[----:B------:R-:W-:Y:S05]  /*12480*/  @!P1 BRA `(.L_x_7259) ;  /* 0x0000000000049947 */ /* 0x000fea0003800000 */
[----:B------:R-:W-:Y:S01]  /*12490*/  BPT.TRAP 0x1 ;  /* 0x000000040000795c */ /* 0x000fe20000300000 */
.L_x_7259:
[----:B------:R-:W4:Y:S04]  /*124a0*/  LDL R3, [R1+0xc] ;  /* 0x00000c0001037983 */ /* 0x000f280000100800 */
[----:B------:R-:W3:Y:S04]  /*124b0*/  LDL R2, [R1+0x8] ;  /* 0x0000080001027983 */ /* 0x000ee80000100800 */
[----:B--2---:R-:W2:Y:S01]  /*124c0*/  LDL R0, [R1+0x28] ;  /* 0x0000280001007983 */ /* 0x004ea20000100800 */
[----:B------:R-:W-:Y:S01]  /*124d0*/  BSSY B0, `(.L_x_7260) ;  /* 0x0000007000007945 */ /* 0x000fe20003800000 */
[----:B----4-:R-:W-:-:S04]  /*124e0*/  LOP3.LUT R3, R3, 0x1, RZ, 0x3c, !PT ;  /* 0x0000000103037812 */ /* 0x010fc800078e3cff */
[----:B------:R-:W-:Y:S02]  /*124f0*/  SHF.L.U32 R3, R3, 0x1f, RZ ;  /* 0x0000001f03037819 */ /* 0x000fe400000006ff */
[----:B---3--:R-:W-:Y:S02]  /*12500*/  LEA R20, R2, UR40, 0x3 ;  /* 0x0000002802147c11 */ /* 0x008fe4000f8e18ff */
[----:B--2---:R-:W-:Y:S02]  /*12510*/  ISETP.NE.AND P1, PT, R0, 0x3, PT ;  /* 0x000000030000780c */ /* 0x004fe40003f25270 */
[----:B------:R-:W2:Y:S02]  /*12520*/  SYNCS.PHASECHK.TRANS64.TRYWAIT P0, [R20+URZ+0x2e870], R3 ;  /* 0x02e87003140075a7 */ /* 0x000ea4000800017f */
[----:B--2---:R-:W-:Y:S09]  /*12530*/  @!P0 BRA `(.L_x_7261) ;  /* 0x0000001000f48947 */ /* 0x004ff20003800000 */
.L_x_7297:
[----:B------:R-:W-:Y:S05]  /*12540*/  BSYNC B0 ;  /* 0x0000000000007941 */ /* 0x000fea0003800000 */
.L_x_7260:
[----:B------:R-:W-:Y:S05]  /*12550*/  @!P1 BRA `(.L_x_7262) ;  /* 0x0000000000049947 */ /* 0x000fea0003800000 */
[----:B------:R-:W-:Y:S01]  /*12560*/  BPT.TRAP 0x1 ;  /* 0x000000040000795c */ /* 0x000fe20000300000 */
.L_x_7262:
[----:B------:R-:W2:Y:S02]  /*12570*/  LDL R0, [R1+0xc] ;  /* 0x00000c0001007983 */ /* 0x000ea40000100800 */
[----:B--2---:R-:W-:-:S04]  /*12580*/  SHF.L.U32 R3, R0, 0x1f, RZ ;  /* 0x0000001f00037819 */ /* 0x004fc800000006ff */
[----:B------:R-:W2:Y:S02]  /*12590*/  SYNCS.PHASECHK.TRANS64.TRYWAIT P0, [R20+URZ+0x2e860], R3 ;  /* 0x02e86003140075a7 */ /* 0x000ea4000800017f */
[----:B--2---:R-:W-:Y:S05]  /*125a0*/  @!P0 BRA `(.L_x_7263) ;  /* 0x0000001000ec8947 */ /* 0x004fea0003800000 */
.L_x_7298:
[----:B------:R-:W3:Y:S04]  /*125b0*/  LDL R0, [R1+0x8] ;  /* 0x0000080001007983 */ /* 0x000ee80000100800 */
[----:B------:R-:W4:Y:S04]  /*125c0*/  LDL R2, [R1] ;  /* 0x0000000001027983 */ /* 0x000f280000100800 */
[----:B------:R-:W2:Y:S01]  /*125d0*/  LDL R12, [R1+0x1c] ;  /* 0x00001c00010c7983 */ /* 0x000ea20000100800 */
[----:B------:R-:W-:Y:S05]  /*125e0*/  WARPSYNC.ALL ;  /* 0x0000000000007948 */ /* 0x000fea0003800000 */
[----:B------:R-:W1:Y:S01]  /*125f0*/  S2R R8, SR_TID.X ;  /* 0x0000000000087919 */ /* 0x000e620000002100 */
[----:B------:R-:W-:Y:S01]  /*12600*/  IMAD.MOV.U32 R10, RZ, RZ, 0x40 ;  /* 0x00000040ff0a7424 */ /* 0x000fe200078e00ff */
[----:B-1----:R-:W-:-:S04]  /*12610*/  LOP3.LUT P0, RZ, R8, 0x4, RZ, 0xc0, !PT ;  /* 0x0000000408ff7812 */ /* 0x002fc8000780c0ff */
[----:B------:R-:W-:Y:S01]  /*12620*/  SEL R10, R10, 0xffffffc0, !P0 ;  /* 0xffffffc00a0a7807 */ /* 0x000fe20004000000 */
[----:B---3--:R-:W-:-:S05]  /*12630*/  IMAD R0, R0, 0x7000, RZ ;  /* 0x0000700000007824 */ /* 0x008fca00078e02ff */
[C---:B----4-:R-:W-:Y:S02]  /*12640*/  LOP3.LUT R2, R0.reuse, R2, RZ, 0xfc, !PT ;  /* 0x0000000200027212 */ /* 0x050fe400078efcff */
[----:B--2---:R-:W-:-:S03]  /*12650*/  IADD3 R0, R0, UR40, R12 ;  /* 0x0000002800007c10 */ /* 0x004fc6000fffe00c */
[----:B-----5:R-:W1:Y:S01]  /*12660*/  LDSM.16.MT88.4 R4, [R2+UR40+0xe400] ;  /* 0x00e400280204783b */ /* 0x020e620008004200 */
[----:B------:R-:W-:-:S04]  /*12670*/  VIADD R3, R2, UR40 ;  /* 0x0000002802037c36 */ /* 0x000fc80008000000 */
        /* <DEDUP_REMOVED lines=92> */
.L_x_7264:
        /* <DEDUP_REMOVED lines=14> */
.L_x_7220:
[----:B------:R-:W-:Y:S05]  /*12d20*/  BSYNC B6 ;  /* 0x0000000000067941 */ /* 0x000fea0003800000 */
.L_x_7218:
        /* <DEDUP_REMOVED lines=12> */
.L_x_7265:
        /* <DEDUP_REMOVED lines=11> */
.L_x_7266:
[----:B--2---:R-:W2:Y:S01]  /*12ea0*/  LDL R0, [R1+0x24] ;  /* 0x0000240001007983 */ /* 0x004ea20000100800 */
[----:B------:R-:W-:Y:S02]  /*12eb0*/  ULDC UR4, c[0x0][0xda8] ;  /* 0x00036a0000047ab9 */ /* 0x000fe40000000800 */
[----:B--2---:R-:W-:-:S13]  /*12ec0*/  ISETP.GE.AND P0, PT, R0, UR4, PT ;  /* 0x0000000400007c0c */ /* 0x004fda000bf06270 */
[----:B------:R-:W-:Y:S05]  /*12ed0*/  @!P0 BRA `(.L_x_7267) ;  /* 0xffffffcc00f88947 */ /* 0x000fea000383ffff */
.L_x_7215:
        /* <DEDUP_REMOVED lines=12> */
.L_x_7299:
[----:B------:R-:W-:Y:S05]  /*12fa0*/  BSYNC B0 ;  /* 0x0000000000007941 */ /* 0x000fea0003800000 */
.L_x_7268:
[----:B------:R-:W-:-:S03]  /*12fb0*/  UMOV UR4, 0xffffffff ;  /* 0xffffffff00047882 */ /* 0x000fc60000000000 */
[----:B------:R-:W-:Y:S05]  /*12fc0*/  BRA.DIV UR4, `(.L_x_7270) ;  /* 0x0000000a048c7947 */ /* 0x000fea000b800000 */
[----:B------:R-:W2:Y:S02]  /*12fd0*/  S2R R2, SR_TID.X ;  /* 0x0000000000027919 */ /* 0x000ea40000002100 */
[----:B--2---:R-:W-:-:S04]  /*12fe0*/  SHF.R.U32.HI R2, RZ, 0x5, R2 ;  /* 0x00000005ff027819 */ /* 0x004fc80000011602 */
[----:B------:R-:W-:-:S05]  /*12ff0*/  LOP3.LUT R2, R2, 0x3, RZ, 0xc0, !PT ;  /* 0x0000000302027812 */ /* 0x000fca00078ec0ff */
[----:B------:R2:W3:Y:S02]  /*13000*/  SHFL.IDX PT, R14, R2, RZ, 0x1f ;  /* 0x00001fff020e7589 */ /* 0x0004e400000e0000 */
.L_x_7302:
[----:B---3--:R-:W-:Y:S01]  /*13010*/  ISETP.NE.AND P0, PT, R14, RZ, PT ;  /* 0x000000ff0e00720c */ /* 0x008fe20003f05270 */
[----:B------:R-:W-:-:S12]  /*13020*/  BSSY B0, `(.L_x_7271) ;  /* 0x000002e000007945 */ /* 0x000fd80003800000 */
[----:B------:R-:W-:Y:S05]  /*13030*/  @P0 BRA `(.L_x_7272) ;  /* 0x0000000000b00947 */ /* 0x000fea0003800000 */
[----:B------:R-:W-:-:S03]  /*13040*/  UMOV UR4, 0xffffffff ;  /* 0xffffffff00047882 */ /* 0x000fc60000000000 */
[----:B------:R-:W-:Y:S05]  /*13050*/  BRA.DIV UR4, `(.L_x_7273) ;  /* 0x0000000a049c7947 */ /* 0x000fea000b800000 */
[----:B------:R-:W-:-:S13]  /*13060*/  ELECT P6, URZ, PT ;  /* 0x00000000003f782f */ /* 0x000fda00038c0000 */
.L_x_7305:
[----:B------:R-:W-:Y:S05]  /*13070*/  @!P6 BRA `(.L_x_7272) ;  /* 0x0000000000a0e947 */ /* 0x000fea0003800000 */
[----:B--2---:R-:W2:Y:S02]  /*13080*/  LDL.LU R2, [R1+0x2c] ;  /* 0x00002c0001027983 */ /* 0x004ea40000300800 */
[----:B--2---:R-:W-:-:S04]  /*13090*/  LOP3.LUT R2, R2, 0x2, RZ, 0xfc, !PT ;  /* 0x0000000202027812 */ /* 0x004fc800078efcff */
[----:B------:R-:W-:-:S13]  /*130a0*/  ISETP.NE.AND P0, PT, R2, 0x3, PT ;  /* 0x000000030200780c */ /* 0x000fda0003f05270 */
[----:B------:R-:W-:Y:S05]  /*130b0*/  @!P0 BRA `(.L_x_7274) ;  /* 0x0000000000048947 */ /* 0x000fea0003800000 */
[----:B------:R-:W-:Y:S01]  /*130c0*/  BPT.TRAP 0x1 ;  /* 0x000000040000795c */ /* 0x000fe20000300000 */
.L_x_7274:
        /* <DEDUP_REMOVED lines=14> */
.L_x_7306:
[----:B------:R-:W2:Y:S02]  /*131b0*/  SYNCS.PHASECHK.TRANS64.TRYWAIT P1, [R7+URZ], R2 ;  /* 0x00000002070075a7 */ /* 0x000ea4000802017f */
[----:B--2---:R-:W-:Y:S05]  /*131c0*/  @!P1 BRA `(.L_x_7276) ;  /* 0x0000000800749947 */ /* 0x004fea0003800000 */
.L_x_7307:
[----:B------:R-:W-:Y:S05]  /*131d0*/  @!P0 BRA `(.L_x_7277) ;  /* 0x0000000000048947 */ /* 0x000fea0003800000 */
[----:B------:R-:W-:Y:S01]  /*131e0*/  BPT.TRAP 0x1 ;  /* 0x000000040000795c */ /* 0x000fe20000300000 */
.L_x_7277:
[----:B------:R-:W3:Y:S02]  /*131f0*/  LDL.LU R4, [R1+0x8] ;  /* 0x0000080001047983 */ /* 0x000ee40000300800 */
[----:B---3--:R-:W-:-:S04]  /*13200*/  IMAD R4, R4, 0x8, R0 ;  /* 0x0000000804047824 */ /* 0x008fc800078e0200 */
[----:B------:R-:W3:Y:S02]  /*13210*/  SYNCS.PHASECHK.TRANS64.TRYWAIT P1, [R4+URZ+0x2e860], R5 ;  /* 0x02e86005040075a7 */ /* 0x000ee4000802017f */
[----:B---3--:R-:W-:Y:S05]  /*13220*/  @!P1 BRA `(.L_x_7278) ;  /* 0x0000000800709947 */ /* 0x008fea0003800000 */
.L_x_7308:
[----:B------:R-:W-:Y:S05]  /*13230*/  @!P0 BRA `(.L_x_7279) ;  /* 0x0000000000048947 */ /* 0x000fea0003800000 */
[----:B------:R-:W-:Y:S01]  /*13240*/  BPT.TRAP 0x1 ;  /* 0x000000040000795c */ /* 0x000fe20000300000 */
.L_x_7279:
[----:B------:R-:W-:-:S04]  /*13250*/  IMAD R3, R3, 0x8, R0 ;  /* 0x0000000803037824 */ /* 0x000fc800078e0200 */
[----:B------:R-:W4:Y:S02]  /*13260*/  SYNCS.PHASECHK.TRANS64.TRYWAIT P1, [R3+URZ+0x2e860], R2 ;  /* 0x02e86002030075a7 */ /* 0x000f24000802017f */
[----:B----4-:R-:W-:Y:S05]  /*13270*/  @!P1 BRA `(.L_x_7280) ;  /* 0x0000000800709947 */ /* 0x010fea0003800000 */
.L_x_7309:
[----:B------:R-:W-:Y:S05]  /*13280*/  @!P0 BRA `(.L_x_7281) ;  /* 0x0000000000048947 */ /* 0x000fea0003800000 */
[----:B------:R-:W-:Y:S01]  /*13290*/  BPT.TRAP 0x1 ;  /* 0x000000040000795c */ /* 0x000fe20000300000 */
.L_x_7281:
[----:B------:R-:W5:Y:S02]  /*132a0*/  SYNCS.PHASECHK.TRANS64.TRYWAIT P0, [R4+URZ+0x2e880], R5 ;  /* 0x02e88005040075a7 */ /* 0x000f64000800017f */
[----:B-----5:R-:W-:Y:S05]  /*132b0*/  @!P0 BRA `(.L_x_7282) ;  /* 0x0000000800748947 */ /* 0x020fea0003800000 */
.L_x_7283:
[----:B------:R1:W1:Y:S02]  /*132c0*/  SYNCS.PHASECHK.TRANS64.TRYWAIT P0, [R3+URZ+0x2e880], R2 ;  /* 0x02e88002030075a7 */ /* 0x000264000800017f */
[----:B-1----:R-:W-:Y:S05]  /*132d0*/  @!P0 NANOSLEEP.SYNCS 0x989680 ;  /* 0x009896800000895d */ /* 0x002fea0003900000 */
[----:B------:R-:W1:Y:S02]  /*132e0*/  @!P0 SYNCS.PHASECHK.TRANS64 P0, [R3+URZ+0x2e880], R2 ;  /* 0x02e88002030085a7 */ /* 0x000e64000800007f */
[----:B-1----:R-:W-:Y:S05]  /*132f0*/  @!P0 BRA `(.L_x_7283) ;  /* 0xfffffffc00f08947 */ /* 0x002fea000383ffff */
.L_x_7272:
[----:B------:R-:W-:Y:S05]  /*13300*/  BSYNC B0 ;  /* 0x0000000000007941 */ /* 0x000fea0003800000 */
.L_x_7271:
[----:B------:R-:W-:Y:S05]  /*13310*/  EXIT ;  /* 0x000000000000794d */ /* 0x000fea0003800000 */
.L_x_7169:
[----:B-1----:R-:W-:-:S04]  /*13320*/  IMAD.U32 R3, RZ, RZ, UR37 ;  /* 0x00000025ff037e24 */ /* 0x002fc8000f8e00ff */
[----:B------:R1:W2:Y:S03]  /*13330*/  SYNCS.PHASECHK.TRANS64.TRYWAIT P0, [R3+URZ+0x2e800], R0 ;  /* 0x02e80000030075a7 */ /* 0x0002a6000800017f */
[----:B--2---:R-:W-:Y:S05]  /*13340*/  @!P0 NANOSLEEP.SYNCS 0x989680 ;  /* 0x009896800000895d */ /* 0x004fea0003900000 */
[----:B------:R-:W2:Y:S02]  /*13350*/  @!P0 SYNCS.PHASECHK.TRANS64 P0, [R3+URZ+0x2e800], R0 ;  /* 0x02e80000030085a7 */ /* 0x000ea4000800007f */
[----:B--2---:R-:W-:Y:S05]  /*13360*/  @!P0 BRA `(.L_x_7169) ;  /* 0xfffffffc00ec8947 */ /* 0x004fea000383ffff */
[----:B------:R-:W-:Y:S05]  /*13370*/  BRA `(.L_x_7284) ;  /* 0xfffffee4008c7947 */ /* 0x000fea000383ffff */
.L_x_7173:
[----:B--2---:R2:W3:Y:S02]  /*13380*/  SYNCS.PHASECHK.TRANS64.TRYWAIT P0, [R3+URZ+0x2e830], R0 ;  /* 0x02e83000030075a7 */ /* 0x0044e4000800017f */
[----:B---3--:R-:W-:Y:S05]  /*13390*/  @!P0 NANOSLEEP.SYNCS 0x989680 ;  /* 0x009896800000895d */ /* 0x008fea0003900000 */
[----:B------:R-:W3:Y:S02]  /*133a0*/  @!P0 SYNCS.PHASECHK.TRANS64 P0, [R3+URZ+0x2e830], R0 ;  /* 0x02e83000030085a7 */ /* 0x000ee4000800007f */
[----:B---3--:R-:W-:Y:S05]  /*133b0*/  @!P0 BRA `(.L_x_7173) ;  /* 0xfffffffc00f08947 */ /* 0x008fea000383ffff */
[----:B------:R-:W-:Y:S05]  /*133c0*/  BRA `(.L_x_7172) ;  /* 0xfffffee400a47947 */ /* 0x000fea000383ffff */
.L_x_7178:
[----:B--2---:R-:W-:-:S04]  /*133d0*/  IMAD.U32 R9, RZ, RZ, UR10 ;  /* 0x0000000aff097e24 */ /* 0x004fc8000f8e00ff */
[----:B------:R2:W3:Y:S03]  /*133e0*/  SYNCS.PHASECHK.TRANS64.TRYWAIT P2, [R9+URZ+0x2e830], R0 ;  /* 0x02e83000090075a7 */ /* 0x0004e6000804017f */
[----:B---3--:R-:W-:Y:S05]  /*133f0*/  @!P2 NANOSLEEP.SYNCS 0x989680 ;  /* 0x009896800000a95d */ /* 0x008fea0003900000 */
[----:B------:R-:W3:Y:S02]  /*13400*/  @!P2 SYNCS.PHASECHK.TRANS64 P2, [R9+URZ+0x2e830], R0 ;  /* 0x02e830000900a5a7 */ /* 0x000ee4000804007f */
[----:B---3--:R-:W-:Y:S05]  /*13410*/  @!P2 BRA `(.L_x_7178) ;  /* 0xfffffffc00eca947 */ /* 0x008fea000383ffff */
[----:B------:R-:W-:Y:S05]  /*13420*/  BRA `(.L_x_7175) ;  /* 0xffffff2800447947 */ /* 0x000fea000383ffff */
.L_x_7182:
[----:B--2---:R-:W-:-:S04]  /*13430*/  IMAD.U32 R9, RZ, RZ, UR10 ;  /* 0x0000000aff097e24 */ /* 0x004fc8000f8e00ff */
[----:B------:R2:W3:Y:S03]  /*13440*/  SYNCS.PHASECHK.TRANS64.TRYWAIT P2, [R9+URZ+0x2e850], R0 ;  /* 0x02e85000090075a7 */ /* 0x0004e6000804017f */
[----:B---3--:R-:W-:Y:S05]  /*13450*/  @!P2 NANOSLEEP.SYNCS 0x989680 ;  /* 0x009896800000a95d */ /* 0x008fea0003900000 */
[----:B------:R-:W3:Y:S02]  /*13460*/  @!P2 SYNCS.PHASECHK.TRANS64 P2, [R9+URZ+0x2e850], R0 ;  /* 0x02e850000900a5a7 */ /* 0x000ee4000804007f */
[----:B---3--:R-:W-:Y:S05]  /*13470*/  @!P2 BRA `(.L_x_7182) ;  /* 0xfffffffc00eca947 */ /* 0x008fea000383ffff */
[----:B------:R-:W-:Y:S05]  /*13480*/  BRA `(.L_x_7179) ;  /* 0xffffff3400547947 */ /* 0x000fea000383ffff */
.L_x_7189:
[----:B--2---:R-:W-:-:S04]  /*13490*/  IMAD.U32 R9, RZ, RZ, UR6 ;  /* 0x00000006ff097e24 */ /* 0x004fc8000f8e00ff */
[----:B------:R2:W3:Y:S03]  /*134a0*/  SYNCS.PHASECHK.TRANS64.TRYWAIT P2, [R9+URZ+0x2e830], R0 ;  /* 0x02e83000090075a7 */ /* 0x0004e6000804017f */
[----:B---3--:R-:W-:Y:S05]  /*134b0*/  @!P2 NANOSLEEP.SYNCS 0x989680 ;  /* 0x009896800000a95d */ /* 0x008fea0003900000 */
[----:B------:R-:W3:Y:S02]  /*134c0*/  @!P2 SYNCS.PHASECHK.TRANS64 P2, [R9+URZ+0x2e830], R0 ;  /* 0x02e830000900a5a7 */ /* 0x000ee4000804007f */
[----:B---3--:R-:W-:Y:S05]  /*134d0*/  @!P2 BRA `(.L_x_7189) ;  /* 0xfffffffc00eca947 */ /* 0x008fea000383ffff */
[----:B------:R-:W-:Y:S05]  /*134e0*/  BRA `(.L_x_7186) ;  /* 0xffffff6c00807947 */ /* 0x000fea000383ffff */
.L_x_7193:
[----:B--2---:R-:W-:-:S04]  /*134f0*/  IMAD.U32 R9, RZ, RZ, UR6 ;  /* 0x00000006ff097e24 */ /* 0x004fc8000f8e00ff */
[----:B------:R2:W3:Y:S03]  /*13500*/  SYNCS.PHASECHK.TRANS64.TRYWAIT P2, [R9+URZ+0x2e850], R0 ;  /* 0x02e85000090075a7 */ /* 0x0004e6000804017f */
[----:B---3--:R-:W-:Y:S05]  /*13510*/  @!P2 NANOSLEEP.SYNCS 0x989680 ;  /* 0x009896800000a95d */ /* 0x008fea0003900000 */
[----:B------:R-:W3:Y:S02]  /*13520*/  @!P2 SYNCS.PHASECHK.TRANS64 P2, [R9+URZ+0x2e850], R0 ;  /* 0x02e850000900a5a7 */ /* 0x000ee4000804007f */
[----:B---3--:R-:W-:Y:S05]  /*13530*/  @!P2 BRA `(.L_x_7193) ;  /* 0xfffffffc00eca947 */ /* 0x008fea000383ffff */
[----:B------:R-:W-:Y:S05]  /*13540*/  BRA `(.L_x_7190) ;  /* 0xffffff78006c7947 */ /* 0x000fea000383ffff */
.L_x_7199:
[----:B--2---:R-:W-:-:S04]  /*13550*/  IMAD.U32 R6, RZ, RZ, UR5 ;  /* 0x00000005ff067e24 */ /* 0x004fc8000f8e00ff */
[----:B------:R2:W3:Y:S03]  /*13560*/  SYNCS.PHASECHK.TRANS64.TRYWAIT P0, [R6+URZ+0x2e850], R5 ;  /* 0x02e85005060075a7 */ /* 0x0004e6000800017f */
[----:B---3--:R-:W-:Y:S05]  /*13570*/  @!P0 NANOSLEEP.SYNCS 0x989680 ;  /* 0x009896800000895d */ /* 0x008fea0003900000 */
[----:B------:R-:W3:Y:S02]  /*13580*/  @!P0 SYNCS.PHASECHK.TRANS64 P0, [R6+URZ+0x2e850], R5 ;  /* 0x02e85005060085a7 */ /* 0x000ee4000800007f */
[----:B---3--:R-:W-:Y:S05]  /*13590*/  @!P0 BRA `(.L_x_7199) ;  /* 0xfffffffc00ec8947 */ /* 0x008fea000383ffff */
[----:B------:R-:W-:Y:S05]  /*135a0*/  BRA `(.L_x_7198) ;  /* 0xffffffa000987947 */ /* 0x000fea000383ffff */
.L_x_7225:
[----:B------:R-:W-:Y:S02]  /*135b0*/  IMAD.MOV.U32 R13, RZ, RZ, R17 ;  /* 0x000000ffff0d7224 */ /* 0x000fe400078e0011 */
[----:B------:R-:W-:Y:S02]  /*135c0*/  IMAD.MOV.U32 R12, RZ, RZ, RZ ;  /* 0x000000ffff0c7224 */ /* 0x000fe400078e00ff */
[----:B------:R-:W-:Y:S02]  /*135d0*/  IMAD.MOV.U32 R11, RZ, RZ, 0x1f ;  /* 0x0000001fff0b7424 */ /* 0x000fe400078e00ff */
[----:B------:R-:W-:-:S07]  /*135e0*/  IMAD.MOV.U32 R15, RZ, RZ, -0x1 ;  /* 0xffffffffff0f7424 */ /* 0x000fce00078e00ff */
[----:B---3--:R-:W-:Y:S05]  /*135f0*/  WARPSYNC.COLLECTIVE R15, `(.L_x_7285) ;  /* 0x000000000f087348 */ /* 0x008fea0003c00000 */
[----:B------:R1:W2:Y:S02]  /*13600*/  SHFL.IDX P6, R14, R13, R12, R11 ;  /* 0x0000000c0d0e7389 */ /* 0x0002a400000c000b */
[----:B-123--:R-:W-:Y:S01]  /*13610*/  ENDCOLLECTIVE ;  /* 0x000000000000791b */ /* 0x00efe20003800000 */
.L_x_7285:
[----:B------:R-:W-:Y:S05]  /*13620*/  BRA `(.L_x_7286) ;  /* 0xffffffd400547947 */ /* 0x000fea000383ffff */
.L_x_7227:
[----:B------:R-:W-:Y:S01]  /*13630*/  BSSY B0, `(.L_x_7287) ;  /* 0x0000006000007945 */ /* 0x000fe20003800000 */
[----:B------:R-:W-:-:S07]  /*13640*/  IMAD.MOV.U32 R15, RZ, RZ, -0x1 ;  /* 0xffffffffff0f7424 */ /* 0x000fce00078e00ff */
[----:B-1----:R-:W-:Y:S05]  /*13650*/  WARPSYNC.COLLECTIVE R15, `(.L_x_7288) ;  /* 0x000000000f0c7348 */ /* 0x002fea0003c00000 */
[----:B------:R-:W-:Y:S02]  /*13660*/  ELECT P6, UR62, PT ;  /* 0x00000000003e782f */ /* 0x000fe400038c0000 */
[----:B------:R-:W-:Y:S01]  /*13670*/  MOV R14, UR62 ;  /* 0x0000003e000e7c02 */ /* 0x000fe20008000f00 */
[----:B-1----:R-:W-:Y:S10]  /*13680*/  ENDCOLLECTIVE ;  /* 0x000000000000791b */ /* 0x002ff40003800000 */
.L_x_7288:
[----:B------:R-:W-:Y:S05]  /*13690*/  BSYNC B0 ;  /* 0x0000000000007941 */ /* 0x000fea0003800000 */
.L_x_7287:
[----:B------:R-:W-:Y:S05]  /*136a0*/  BRA `(.L_x_7289) ;  /* 0xffffffd400547947 */ /* 0x000fea000383ffff */
.L_x_7230:
[----:B--2---:R2:W3:Y:S02]  /*136b0*/  SYNCS.PHASECHK.TRANS64.TRYWAIT P3, [R4+URZ+0x2e880], R3 ;  /* 0x02e88003040075a7 */ /* 0x0044e4000806017f */
[----:B---3--:R-:W-:Y:S05]  /*136c0*/  @!P3 NANOSLEEP.SYNCS 0x989680 ;  /* 0x009896800000b95d */ /* 0x008fea0003900000 */
[----:B------:R-:W3:Y:S02]  /*136d0*/  @!P3 SYNCS.PHASECHK.TRANS64 P3, [R4+URZ+0x2e880], R3 ;  /* 0x02e880030400b5a7 */ /* 0x000ee4000806007f */
[----:B---3--:R-:W-:Y:S05]  /*136e0*/  @!P3 BRA `(.L_x_7230) ;  /* 0xfffffffc00f0b947 */ /* 0x008fea000383ffff */
[----:B------:R-:W-:Y:S05]  /*136f0*/  BRA `(.L_x_7290) ;  /* 0xffffffd400ac7947 */ /* 0x000fea000383ffff */
.L_x_7232:
[----:B---3--:R3:W4:Y:S02]  /*13700*/  SYNCS.PHASECHK.TRANS64.TRYWAIT P3, [R4+URZ+0x2e840], R3 ;  /* 0x02e84003040075a7 */ /* 0x008724000806017f */
[----:B----4-:R-:W-:Y:S05]  /*13710*/  @!P3 NANOSLEEP.SYNCS 0x989680 ;  /* 0x009896800000b95d */ /* 0x010fea0003900000 */
[----:B------:R-:W4:Y:S02]  /*13720*/  @!P3 SYNCS.PHASECHK.TRANS64 P3, [R4+URZ+0x2e840], R3 ;  /* 0x02e840030400b5a7 */ /* 0x000f24000806007f */
[----:B----4-:R-:W-:Y:S05]  /*13730*/  @!P3 BRA `(.L_x_7232) ;  /* 0xfffffffc00f0b947 */ /* 0x010fea000383ffff */
[----:B------:R-:W-:Y:S05]  /*13740*/  BRA `(.L_x_7291) ;  /* 0xffffffd800087947 */ /* 0x000fea000383ffff */
.L_x_7235:
[----:B--2---:R-:W-:-:S04]  /*13750*/  IMAD.U32 R3, RZ, RZ, UR40 ;  /* 0x00000028ff037e24 */ /* 0x004fc8000f8e00ff */
[----:B------:R2:W4:Y:S03]  /*13760*/  SYNCS.PHASECHK.TRANS64.TRYWAIT P0, [R3+URZ+0x2e820], R2 ;  /* 0x02e82002030075a7 */ /* 0x000526000800017f */
[----:B----4-:R-:W-:Y:S05]  /*13770*/  @!P0 NANOSLEEP.SYNCS 0x989680 ;  /* 0x009896800000895d */ /* 0x010fea0003900000 */
[----:B------:R-:W4:Y:S02]  /*13780*/  @!P0 SYNCS.PHASECHK.TRANS64 P0, [R3+URZ+0x2e820], R2 ;  /* 0x02e82002030085a7 */ /* 0x000f24000800007f */
[----:B----4-:R-:W-:Y:S05]  /*13790*/  @!P0 BRA `(.L_x_7235) ;  /* 0xfffffffc00ec8947 */ /* 0x010fea000383ffff */
[----:B------:R-:W-:Y:S05]  /*137a0*/  BRA `(.L_x_7292) ;  /* 0xffffffd800b87947 */ /* 0x000fea000383ffff */
.L_x_7241:
[----:B-1----:R1:W4:Y:S02]  /*137b0*/  SYNCS.PHASECHK.TRANS64.TRYWAIT P0, [R4+URZ+0x2e880], R3 ;  /* 0x02e88003040075a7 */ /* 0x002324000800017f */
[----:B----4-:R-:W-:Y:S05]  /*137c0*/  @!P0 NANOSLEEP.SYNCS 0x989680 ;  /* 0x009896800000895d */ /* 0x010fea0003900000 */
[----:B------:R-:W4:Y:S02]  /*137d0*/  @!P0 SYNCS.PHASECHK.TRANS64 P0, [R4+URZ+0x2e880], R3 ;  /* 0x02e88003040085a7 */ /* 0x000f24000800007f */
[----:B----4-:R-:W-:Y:S05]  /*137e0*/  @!P0 BRA `(.L_x_7241) ;  /* 0xfffffffc00f08947 */ /* 0x010fea000383ffff */
[----:B------:R-:W-:Y:S05]  /*137f0*/  BRA `(.L_x_7293) ;  /* 0xffffffdc00647947 */ /* 0x000fea000383ffff */
.L_x_7246:
[----:B--2---:R2:W3:Y:S02]  /*13800*/  SYNCS.PHASECHK.TRANS64.TRYWAIT P0, [R4+URZ+0x2e840], R3 ;  /* 0x02e84003040075a7 */ /* 0x0044e4000800017f */
[----:B---3--:R-:W-:Y:S05]  /*13810*/  @!P0 NANOSLEEP.SYNCS 0x989680 ;  /* 0x009896800000895d */ /* 0x008fea0003900000 */
[----:B------:R-:W3:Y:S02]  /*13820*/  @!P0 SYNCS.PHASECHK.TRANS64 P0, [R4+URZ+0x2e840], R3 ;  /* 0x02e84003040085a7 */ /* 0x000ee4000800007f */
[----:B---3--:R-:W-:Y:S05]  /*13830*/  @!P0 BRA `(.L_x_7246) ;  /* 0xfffffffc00f08947 */ /* 0x008fea000383ffff */
[----:B------:R-:W-:Y:S05]  /*13840*/  BRA `(.L_x_7294) ;  /* 0xffffffdc00e87947 */ /* 0x000fea000383ffff */
.L_x_7252:
[----:B-1----:R-:W4:Y:S02]  /*13850*/  LDL R3, [R1+0x4] ;  /* 0x0000040001037983 */ /* 0x002f240000100800 */
[----:B----4-:R1:W4:Y:S02]  /*13860*/  SYNCS.PHASECHK.TRANS64.TRYWAIT P3, [R3+URZ+0x2e870], R2 ;  /* 0x02e87002030075a7 */ /* 0x010324000806017f */
[----:B----4-:R-:W-:Y:S05]  /*13870*/  @!P3 NANOSLEEP.SYNCS 0x989680 ;  /* 0x009896800000b95d */ /* 0x010fea0003900000 */
[----:B------:R-:W4:Y:S02]  /*13880*/  @!P3 SYNCS.PHASECHK.TRANS64 P3, [R3+URZ+0x2e870], R2 ;  /* 0x02e870020300b5a7 */ /* 0x000f24000806007f */
[----:B----4-:R-:W-:Y:S05]  /*13890*/  @!P3 BRA `(.L_x_7252) ;  /* 0xfffffffc00ecb947 */ /* 0x010fea000383ffff */
[----:B------:R-:W-:Y:S05]  /*138a0*/  BRA `(.L_x_7295) ;  /* 0xffffffe000887947 */ /* 0x000fea000383ffff */
.L_x_7254:
[----:B-1----:R-:W4:Y:S02]  /*138b0*/  LDL R4, [R1+0x4] ;  /* 0x0000040001047983 */ /* 0x002f240000100800 */
[----:B----4-:R1:W4:Y:S02]  /*138c0*/  SYNCS.PHASECHK.TRANS64.TRYWAIT P3, [R4+URZ+0x2e860], R2 ;  /* 0x02e86002040075a7 */ /* 0x010324000806017f */
[----:B----4-:R-:W-:Y:S05]  /*138d0*/  @!P3 NANOSLEEP.SYNCS 0x989680 ;  /* 0x009896800000b95d */ /* 0x010fea0003900000 */
[----:B------:R-:W4:Y:S02]  /*138e0*/  @!P3 SYNCS.PHASECHK.TRANS64 P3, [R4+URZ+0x2e860], R2 ;  /* 0x02e860020400b5a7 */ /* 0x000f24000806007f */
[----:B----4-:R-:W-:Y:S05]  /*138f0*/  @!P3 BRA `(.L_x_7254) ;  /* 0xfffffffc00ecb947 */ /* 0x010fea000383ffff */
[----:B------:R-:W-:Y:S05]  /*13900*/  BRA `(.L_x_7296) ;  /* 0xffffffe000907947 */ /* 0x000fea000383ffff */
.L_x_7261:
[----:B--2---:R2:W3:Y:S02]  /*13910*/  SYNCS.PHASECHK.TRANS64.TRYWAIT P0, [R20+URZ+0x2e870], R3 ;  /* 0x02e87003140075a7 */ /* 0x0044e4000800017f */
[----:B---3--:R-:W-:Y:S05]  /*13920*/  @!P0 NANOSLEEP.SYNCS 0x989680 ;  /* 0x009896800000895d */ /* 0x008fea0003900000 */
[----:B------:R-:W3:Y:S02]  /*13930*/  @!P0 SYNCS.PHASECHK.TRANS64 P0, [R20+URZ+0x2e870], R3 ;  /* 0x02e87003140085a7 */ /* 0x000ee4000800007f */
[----:B---3--:R-:W-:Y:S05]  /*13940*/  @!P0 BRA `(.L_x_7261) ;  /* 0xfffffffc00f08947 */ /* 0x008fea000383ffff */
[----:B------:R-:W-:Y:S05]  /*13950*/  BRA `(.L_x_7297) ;  /* 0xffffffe800f87947 */ /* 0x000fea000383ffff */
.L_x_7263:
[----:B--2---:R2:W3:Y:S02]  /*13960*/  SYNCS.PHASECHK.TRANS64.TRYWAIT P0, [R20+URZ+0x2e860], R3 ;  /* 0x02e86003140075a7 */ /* 0x0044e4000800017f */
[----:B---3--:R-:W-:Y:S05]  /*13970*/  @!P0 NANOSLEEP.SYNCS 0x989680 ;  /* 0x009896800000895d */ /* 0x008fea0003900000 */
[----:B------:R-:W3:Y:S02]  /*13980*/  @!P0 SYNCS.PHASECHK.TRANS64 P0, [R20+URZ+0x2e860], R3 ;  /* 0x02e86003140085a7 */ /* 0x000ee4000800007f */
[----:B---3--:R-:W-:Y:S05]  /*13990*/  @!P0 BRA `(.L_x_7263) ;  /* 0xfffffffc00f08947 */ /* 0x008fea000383ffff */
[----:B------:R-:W-:Y:S05]  /*139a0*/  BRA `(.L_x_7298) ;  /* 0xffffffec00007947 */ /* 0x000fea000383ffff */
.L_x_7269:
[----:B-1----:R1:W2:Y:S02]  /*139b0*/  SYNCS.PHASECHK.TRANS64.TRYWAIT P0, [R0+URZ+0x2e820], R3 ;  /* 0x02e82003000075a7 */ /* 0x0022a4000800017f */
[----:B--2---:R-:W-:Y:S05]  /*139c0*/  @!P0 NANOSLEEP.SYNCS 0x989680 ;  /* 0x009896800000895d */ /* 0x004fea0003900000 */
[----:B------:R-:W2:Y:S02]  /*139d0*/  @!P0 SYNCS.PHASECHK.TRANS64 P0, [R0+URZ+0x2e820], R3 ;  /* 0x02e82003000085a7 */ /* 0x000ea4000800007f */
[----:B--2---:R-:W-:Y:S05]  /*139e0*/  @!P0 BRA `(.L_x_7269) ;  /* 0xfffffffc00f08947 */ /* 0x004fea000383ffff */
[----:B------:R-:W-:Y:S05]  /*139f0*/  BRA `(.L_x_7299) ;  /* 0xfffffff400687947 */ /* 0x000fea000383ffff */
.L_x_7270:
        /* <DEDUP_REMOVED lines=11> */
.L_x_7301:
[----:B------:R-:W-:Y:S05]  /*13ab0*/  BSYNC B0 ;  /* 0x0000000000007941 */ /* 0x000fea0003800000 */
.L_x_7300:
[----:B------:R-:W-:Y:S05]  /*13ac0*/  BRA `(.L_x_7302) ;  /* 0xfffffff400507947 */ /* 0x000fea000383ffff */
.L_x_7273:
[----:B------:R-:W-:Y:S01]  /*13ad0*/  BSSY B1, `(.L_x_7303) ;  /* 0x0000006000017945 */ /* 0x000fe20003800000 */
[----:B------:R-:W-:-:S07]  /*13ae0*/  IMAD.MOV.U32 R15, RZ, RZ, -0x1 ;  /* 0xffffffffff0f7424 */ /* 0x000fce00078e00ff */
[----:B-12---:R-:W-:Y:S05]  /*13af0*/  WARPSYNC.COLLECTIVE R15, `(.L_x_7304) ;  /* 0x000000000f0c7348 */ /* 0x006fea0003c00000 */
[----:B------:R-:W-:Y:S02]  /*13b00*/  ELECT P6, UR62, PT ;  /* 0x00000000003e782f */ /* 0x000fe400038c0000 */
[----:B------:R-:W-:Y:S01]  /*13b10*/  MOV R14, UR62 ;  /* 0x0000003e000e7c02 */ /* 0x000fe20008000f00 */
[----:B-12---:R-:W-:Y:S10]  /*13b20*/  ENDCOLLECTIVE ;  /* 0x000000000000791b */ /* 0x006ff40003800000 */
.L_x_7304:
[----:B------:R-:W-:Y:S05]  /*13b30*/  BSYNC B1 ;  /* 0x0000000000017941 */ /* 0x000fea0003800000 */
.L_x_7303:
[----:B------:R-:W-:Y:S05]  /*13b40*/  BRA `(.L_x_7305) ;  /* 0xfffffff400487947 */ /* 0x000fea000383ffff */
.L_x_7275:
[----:B-1----:R1:W2:Y:S02]  /*13b50*/  SYNCS.PHASECHK.TRANS64.TRYWAIT P1, [R6+URZ], R5 ;  /* 0x00000005060075a7 */ /* 0x0022a4000802017f */
[----:B--2---:R-:W-:Y:S05]  /*13b60*/  @!P1 NANOSLEEP.SYNCS 0x989680 ;  /* 0x009896800000995d */ /* 0x004fea0003900000 */
[----:B------:R-:W2:Y:S02]  /*13b70*/  @!P1 SYNCS.PHASECHK.TRANS64 P1, [R6+URZ], R5 ;  /* 0x00000005060095a7 */ /* 0x000ea4000802007f */
[----:B--2---:R-:W-:Y:S05]  /*13b80*/  @!P1 BRA `(.L_x_7275) ;  /* 0xfffffffc00f09947 */ /* 0x004fea000383ffff */
[----:B------:R-:W-:Y:S05]  /*13b90*/  BRA `(.L_x_7306) ;  /* 0xfffffff400847947 */ /* 0x000fea000383ffff */
.L_x_7276:
[----:B--2---:R2:W3:Y:S02]  /*13ba0*/  SYNCS.PHASECHK.TRANS64.TRYWAIT P1, [R7+URZ], R2 ;  /* 0x00000002070075a7 */ /* 0x0044e4000802017f */
[----:B---3--:R-:W-:Y:S05]  /*13bb0*/  @!P1 NANOSLEEP.SYNCS 0x989680 ;  /* 0x009896800000995d */ /* 0x008fea0003900000 */
[----:B------:R-:W3:Y:S02]  /*13bc0*/  @!P1 SYNCS.PHASECHK.TRANS64 P1, [R7+URZ], R2 ;  /* 0x00000002070095a7 */ /* 0x000ee4000802007f */
[----:B---3--:R-:W-:Y:S05]  /*13bd0*/  @!P1 BRA `(.L_x_7276) ;  /* 0xfffffffc00f09947 */ /* 0x008fea000383ffff */
[----:B------:R-:W-:Y:S05]  /*13be0*/  BRA `(.L_x_7307) ;  /* 0xfffffff400787947 */ /* 0x000fea000383ffff */
.L_x_7278:
[----:B---3--:R3:W4:Y:S02]  /*13bf0*/  SYNCS.PHASECHK.TRANS64.TRYWAIT P1, [R4+URZ+0x2e860], R5 ;  /* 0x02e86005040075a7 */ /* 0x008724000802017f */
[----:B----4-:R-:W-:Y:S05]  /*13c00*/  @!P1 NANOSLEEP.SYNCS 0x989680 ;  /* 0x009896800000995d */ /* 0x010fea0003900000 */
[----:B------:R-:W4:Y:S02]  /*13c10*/  @!P1 SYNCS.PHASECHK.TRANS64 P1, [R4+URZ+0x2e860], R5 ;  /* 0x02e86005040095a7 */ /* 0x000f24000802007f */
[----:B----4-:R-:W-:Y:S05]  /*13c20*/  @!P1 BRA `(.L_x_7278) ;  /* 0xfffffffc00f09947 */ /* 0x010fea000383ffff */
[----:B------:R-:W-:Y:S05]  /*13c30*/  BRA `(.L_x_7308) ;  /* 0xfffffff4007c7947 */ /* 0x000fea000383ffff */
.L_x_7280:
[----:B----4-:R4:W1:Y:S02]  /*13c40*/  SYNCS.PHASECHK.TRANS64.TRYWAIT P1, [R3+URZ+0x2e860], R2 ;  /* 0x02e86002030075a7 */ /* 0x010864000802017f */
[----:B-1----:R-:W-:Y:S05]  /*13c50*/  @!P1 NANOSLEEP.SYNCS 0x989680 ;  /* 0x009896800000995d */ /* 0x002fea0003900000 */
[----:B------:R-:W1:Y:S02]  /*13c60*/  @!P1 SYNCS.PHASECHK.TRANS64 P1, [R3+URZ+0x2e860], R2 ;  /* 0x02e86002030095a7 */ /* 0x000e64000802007f */
[----:B-1----:R-:W-:Y:S05]  /*13c70*/  @!P1 BRA `(.L_x_7280) ;  /* 0xfffffffc00f09947 */ /* 0x002fea000383ffff */
[----:B------:R-:W-:Y:S05]  /*13c80*/  BRA `(.L_x_7309) ;  /* 0xfffffff4007c7947 */ /* 0x000fea000383ffff */
.L_x_7282:
[----:B------:R1:W1:Y:S02]  /*13c90*/  SYNCS.PHASECHK.TRANS64.TRYWAIT P0, [R4+URZ+0x2e880], R5 ;  /* 0x02e88005040075a7 */ /* 0x000264000800017f */
[----:B-1----:R-:W-:Y:S05]  /*13ca0*/  @!P0 NANOSLEEP.SYNCS 0x989680 ;  /* 0x009896800000895d */ /* 0x002fea0003900000 */
[----:B------:R-:W1:Y:S02]  /*13cb0*/  @!P0 SYNCS.PHASECHK.TRANS64 P0, [R4+URZ+0x2e880], R5 ;  /* 0x02e88005040085a7 */ /* 0x000e64000800007f */
[----:B-1----:R-:W-:Y:S05]  /*13cc0*/  @!P0 BRA `(.L_x_7282) ;  /* 0xfffffffc00f08947 */ /* 0x002fea000383ffff */
[----:B------:R-:W-:Y:S05]  /*13cd0*/  BRA `(.L_x_7283) ;  /* 0xfffffff400787947 */ /* 0x000fea000383ffff */
.L_x_7310:
        /* <DEDUP_REMOVED lines=10> */
.L_x_12376:


//--------------------- .text._ZN7cutlass13device_kernelIN5flash11enable_sm90INS1_16FlashAttnFwdSm90INS1_25CollectiveMainloopFwdSm90ILi2EN4cute5tupleIJNS5_1CILi1EEES8_S8_EEENS6_IJNS7_ILi128EEENS7_ILi224EEESA_EEELi128ENS_12float_e4m3_tEfNS_4arch4Sm90ELb1ELb0ELb0ELb1ELb0ELb0ELb0ELb1ELb1ELb0ELb0ELb0EEENS1_21CollectiveEpilogueFwdINS6_IJSA_SA_SB_EEES9_NS_10bfloat16_tESF_Li256ELb1ELb0ELb0ELb1EEENS1_36VarlenDynamicPersistentTileSchedulerILi128ELi224ELi256ELi128ELb0ELb0ELb1ELb1ELb1ELb1EEEEEEEEEvNT_6ParamsE --------------------------
	.section	.text._ZN7cutlass13device_kernelIN5flash11enable_sm90INS1_16FlashAttnFwdSm90INS1_25CollectiveMainloopFwdSm90ILi2EN4cute5tupleIJNS5_1CILi1EEES8_S8_EEENS6_IJNS7_ILi128EEENS7_ILi224EEESA_EEELi128ENS_12float_e4m3_tEfNS_4arch4Sm90ELb1ELb0ELb0ELb1ELb0ELb0ELb0ELb1ELb1ELb0ELb0ELb0EEENS1_21CollectiveEpilogueFwdINS6_IJSA_SA_SB_EEES9_NS_10bfloat16_tESF_Li256ELb1ELb0ELb0ELb1EEENS1_36VarlenDynamicPersistentTileSchedulerILi128ELi224ELi256ELi128ELb0ELb0ELb1ELb1ELb1ELb1EEEEEEEEEvNT_6ParamsE,"ax",@progbits
	.align	128
.text._ZN7cutlass13device_kernelIN5flash11enable_sm90INS1_16FlashAttnFwdSm90INS1_25CollectiveMainloopFwdSm90ILi2EN4cute5tupleIJNS5_1CILi1EEES8_S8_EEENS6_IJNS7_ILi128EEENS7_ILi224EEESA_EEELi128ENS_12float_e4m3_tEfNS_4arch4Sm90ELb1ELb0ELb0ELb1ELb0ELb0ELb0ELb1ELb1ELb0ELb0ELb0EEENS1_21CollectiveEpilogueFwdINS6_IJSA_SA_SB_EEES9_NS_10bfloat16_tESF_Li256ELb1ELb0ELb0ELb1EEENS1_36VarlenDynamicPersistentTileSchedulerILi128ELi224ELi256ELi128ELb0ELb0ELb1ELb1ELb1ELb1EEEEEEEEEvNT_6ParamsE:
        .type           _ZN7cutlass13device_kernelIN5flash11enable_sm90INS1_16FlashAttnFwdSm90INS1_25CollectiveMainloopFwdSm90ILi2EN4cute5tupleIJNS5_1CILi1EEES8_S8_EEENS6_IJNS7_ILi128EEENS7_ILi224EEESA_EEELi128ENS_12float_e4m3_tEfNS_4arch4Sm90ELb1ELb0ELb0ELb1ELb0ELb0ELb0ELb1ELb1ELb0ELb0ELb0EEENS1_21CollectiveEpilogueFwdINS6_IJSA_SA_SB_EEES9_NS_10bfloat16_tESF_Li256ELb1ELb0ELb0ELb1EEENS1_36VarlenDynamicPersistentTileSchedulerILi128ELi224ELi256ELi128ELb0ELb0ELb1ELb1ELb1ELb1EEEEEEEEEvNT_6ParamsE,@function
        .size           _ZN7cutlass13device_kernelIN5flash11enable_sm90INS1_16FlashAttnFwdSm90INS1_25CollectiveMainloopFwdSm90ILi2EN4cute5tupleIJNS5_1CILi1EEES8_S8_EEENS6_IJNS7_ILi128EEENS7_ILi224EEESA_EEELi128ENS_12float_e4m3_tEfNS_4arch4Sm90ELb1ELb0ELb0ELb1ELb0ELb0ELb0ELb1ELb1ELb0ELb0ELb0EEENS1_21CollectiveEpilogueFwdINS6_IJSA_SA_SB_EEES9_NS_10bfloat16_tESF_Li256ELb1ELb0ELb0ELb1EEENS1_36VarlenDynamicPersistentTileSchedulerILi128ELi224ELi256ELi128ELb0ELb0ELb1ELb1ELb1ELb1EEEEEEEEEvNT_6ParamsE,(.L_x_12377 - _ZN7cutlass13device_kernelIN5flash11enable_sm90INS1_16FlashAttnFwdSm90INS1_25CollectiveMainloopFwdSm90ILi2EN4cute5tupleIJNS5_1CILi1EEES8_S8_EEENS6_IJNS7_ILi128EEENS7_ILi224EEESA_EEELi128ENS_12float_e4m3_tEfNS_4arch4Sm90ELb1ELb0ELb0ELb1ELb0ELb0ELb0ELb1ELb1ELb0ELb0ELb0EEENS1_21CollectiveEpilogueFwdINS6_IJSA_SA_SB_EEES9_NS_10bfloat16_tESF_Li256ELb1ELb0ELb0ELb1EEENS1_36VarlenDynamicPersistentTileSchedulerILi128ELi224ELi256ELi128ELb0ELb0ELb1ELb1ELb1ELb1EEEEEEEEEvNT_6ParamsE)
        .other          _ZN7cutlass13device_kernelIN5flash11enable_sm90INS1_16FlashAttnFwdSm90INS1_25CollectiveMainloopFwdSm90ILi2EN4cute5tupleIJNS5_1CILi1EEES8_S8_EEENS6_IJNS7_ILi128EEENS7_ILi224EEESA_EEELi128ENS_12float_e4m3_tEfNS_4arch4Sm90ELb1ELb0ELb0ELb1ELb0ELb0ELb0ELb1ELb1ELb0ELb0ELb0EEENS1_21CollectiveEpilogueFwdINS6_IJSA_SA_SB_EEES9_NS_10bfloat16_tESF_Li256ELb1ELb0ELb0ELb1EEENS1_36VarlenDynamicPersistentTileSchedulerILi128ELi224ELi256ELi128ELb0ELb0ELb1ELb1ELb1ELb1EEEEEEEEEvNT_6ParamsE,@"STO_CUDA_ENTRY STV_DEFAULT"
_ZN7cutlass13device_kernelIN5flash11enable_sm90INS1_16FlashAttnFwdSm90INS1_25CollectiveMainloopFwdSm90ILi2EN4cute5tupleIJNS5_1CILi1EEES8_S8_EEENS6_IJNS7_ILi128EEENS7_ILi224EEESA_EEELi128ENS_12float_e4m3_tEfNS_4arch4Sm90ELb1ELb0ELb0ELb1ELb0ELb0ELb0ELb1ELb1ELb0ELb0ELb0EEENS1_21CollectiveEpilogueFwdINS6_IJSA_SA_SB_EEES9_NS_10bfloat16_tESF_Li256ELb1ELb0ELb0ELb1EEENS1_36VarlenDynamicPersistentTileSchedulerILi128ELi224ELi256ELi128ELb0ELb0ELb1ELb1ELb1ELb1EEEEEEEEEvNT_6ParamsE:
        /* <DEDUP_REMOVED lines=21> */
.L_x_7312:
[----:B------:R-:W-:Y:S05]  /*0150*/  BSYNC B0 ;  /* 0x0000000000007941 */ /* 0x000fea0003800000 */
.L_x_7311:
        /* <DEDUP_REMOVED lines=41> */
.L_x_7313:
        /* <DEDUP_REMOVED lines=22> */
.L_x_7314:
        /* <DEDUP_REMOVED lines=18> */
.L_x_7315:
        /* <DEDUP_REMOVED lines=22> */
.L_x_7316:
        /* <DEDUP_REMOVED lines=22> */
.L_x_7317:
[----:B------:R-:W-:Y:S01]  /*0930*/  PLOP3.LUT P0, PT, PT, PT, UP0, 0x80, 0x0 ;  /* 0x000000000000781c */ /* 0x000fe20003f0f008 */
[----:B------:R-:W-:Y:S01]  /*0940*/  UMOV UR40, 0x1 ;  /* 0x0000000100287882 */ /* 0x000fe20000000000 */
[----:B------:R-:W-:Y:S01]  /*0950*/  NOP ;  /* 0x0000000000007918 */ /* 0x000fe20000000000 */
[----:B------:R-:W-:Y:S01]  /*0960*/  USEL UR40, UR40, 0x2, !UP0 ;  /* 0x0000000228287887 */ /* 0x000fe2000c000000 */
[----:B------:R-:W-:Y:S01]  /*0970*/  ULDC.64 UR52, c[0x0][0x208] ;  /* 0x0000820000347ab9 */ /* 0x000fe20000000a00 */
[----:B012-4-:R-:W-:Y:S08]  /*0980*/  BAR.SYNC.DEFER_BLOCKING 0x0 ;  /* 0x0000000000007b1d */ /* 0x017ff00000010000 */
[----:B------:R-:W-:Y:S05]  /*0990*/  @!P0 BRA `(.L_x_7318) ;  /* 0x0000010000248947 */ /* 0x000fea0003800000 */
.L_x_7319:
        /* <DEDUP_REMOVED lines=63> */
.L_x_7376:
        /* <DEDUP_REMOVED lines=51> */
.L_x_7320:
        /* <DEDUP_REMOVED lines=10> */
.L_x_7321:
        /* <DEDUP_REMOVED lines=13> */
.L_x_7322:
        /* <DEDUP_REMOVED lines=52> */
[----:B------:R-:W-:Y:S01]  /*1570*/  PLOP3.LUT P0, PT, PT, PT, PT, 0x80, 0x0 ;  /* 0x000000000000781c */ /* 0x000fe20003f0f070 */
[----:B------:R-:W-:Y:S01]  /*1580*/  UIADD3 UR5, UR49, 0xdf, URZ ;  /* 0x000000df31057890 */ /* 0x000fe2000fffe03f */
[----:B------:R-:W-:Y:S01]  /*1590*/  IMAD.MOV.U32 R87, RZ, RZ, RZ ;  /* 0x000000ffff577224 */ /* 0x000fe200078e00ff */
[----:B------:R-:W-:Y:S01]  /*15a0*/  ULEA UR7, UR51, UR6, 0x7 ;  /* 0x0000000633077291 */ /* 0x000fe2000f8e383f */
[----:B------:R-:W-:-:S02]  /*15b0*/  CS2R R8, SRZ ;  /* 0x0000000000087805 */ /* 0x000fc4000001ff00 */
[----:B------:R-:W-:Y:S01]  /*15c0*/  CS2R R10, SRZ ;  /* 0x00000000000a7805 */ /* 0x000fe2000001ff00 */
[----:B------:R-:W-:Y:S01]  /*15d0*/  UMOV UR6, URZ ;  /* 0x0000003f00067c82 */ /* 0x000fe20008000000 */
[----:B------:R-:W-:Y:S01]  /*15e0*/  CS2R R12, SRZ ;  /* 0x00000000000c7805 */ /* 0x000fe2000001ff00 */
[----:B------:R-:W-:Y:S01]  /*15f0*/  UIMAD.WIDE UR6, UR7, -0x6db6db6d, UR6 ;  /* 0x92492493070678a5 */ /* 0x000fe2000f8e0206 */
[----:B0-----:R-:W-:Y:S02]  /*1600*/  CS2R R6, SRZ ;  /* 0x0000000000067805 */ /* 0x001fe4000001ff00 */
        /* <DEDUP_REMOVED lines=30> */
[----:B--2---:R-:W-:Y:S01]  /*17f0*/  FMUL.FTZ R0, R3, R0 ;  /* 0x0000000003007220 */ /* 0x004fe20000410000 */
[----:B------:R-:W-:-:S03]  /*1800*/  CS2R R2, SRZ ;  /* 0x0000000000027805 */ /* 0x000fc6000001ff00 */
[----:B------:R-:W-:Y:S01]  /*1810*/  FMUL.FTZ R0, R0, UR4 ;  /* 0x0000000400007c20 */ /* 0x000fe20008410000 */
[----:B------:R-:W-:Y:S02]  /*1820*/  UMOV UR4, URZ ;  /* 0x0000003f00047c82 */ /* 0x000fe40008000000 */
[----:B------:R-:W-:Y:S02]  /*1830*/  UIMAD.WIDE UR4, UR5, -0x6db6db6d, UR4 ;  /* 0x92492493050478a5 */ /* 0x000fe4000f8e0204 */
[----:B------:R-:W-:Y:S02]  /*1840*/  R2UR UR38, R0 ;  /* 0x00000000002672ca */ /* 0x000fe400000e0000 */
        /* <DEDUP_REMOVED lines=42> */
.L_x_7324:
        /* <DEDUP_REMOVED lines=9> */
.L_x_7463:
[----:B------:R-:W-:Y:S05]  /*1b80*/  @!P0 BRA `(.L_x_7326) ;  /* 0x0000000000048947 */ /* 0x000fea0003800000 */
[----:B------:R-:W-:Y:S01]  /*1b90*/  BPT.TRAP 0x1 ;  /* 0x000000040000795c */ /* 0x000fe20000300000 */
.L_x_7326:
[----:B------:R-:W-:Y:S02]  /*1ba0*/  IMAD.U32 R2, RZ, RZ, UR55 ;  /* 0x00000037ff027e24 */ /* 0x000fe4000f8e00ff */
[----:B0-----:R-:W-:-:S03]  /*1bb0*/  IMAD.U32 R3, RZ, RZ, UR46 ;  /* 0x0000002eff037e24 */ /* 0x001fc6000f8e00ff */
[----:B------:R-:W-:Y:S02]  /*1bc0*/  LEA R2, R2, UR41, 0x3 ;  /* 0x0000002902027c11 */ /* 0x000fe4000f8e18ff */
[----:B------:R-:W-:-:S04]  /*1bd0*/  SHF.L.U32 R3, R3, 0x1f, RZ ;  /* 0x0000001f03037819 */ /* 0x000fc800000006ff */
[----:B------:R0:W1:Y:S01]  /*1be0*/  SYNCS.PHASECHK.TRANS64.TRYWAIT P1, [R2+URZ+0x2e830], R3 ;  /* 0x02e83003020075a7 */ /* 0x000062000802017f */
[----:B------:R-:W-:Y:S05]  /*1bf0*/  @!P0 BRA `(.L_x_7327) ;  /* 0x0000000000048947 */ /* 0x000fea0003800000 */
[----:B------:R-:W-:Y:S01]  /*1c00*/  BPT.TRAP 0x1 ;  /* 0x000000040000795c */ /* 0x000fe20000300000 */
.L_x_7327:
[----:B-1----:R-:W-:Y:S05]  /*1c10*/  @P1 BRA `(.L_x_7328) ;  /* 0x0000000000081947 */ /* 0x002fea0003800000 */
[----:B------:R-:W1:Y:S02]  /*1c20*/  SYNCS.PHASECHK.TRANS64.TRYWAIT P1, [R2+URZ+0x2e830], R3 ;  /* 0x02e83003020075a7 */ /* 0x000e64000802017f */
[----:B-1----:R-:W-:Y:S05]  /*1c30*/  @!P1 BRA `(.L_x_7329) ;  /* 0x0000013c00a89947 */ /* 0x002fea0003800000 */
.L_x_7328:
[----:B------:R-:W2:Y:S01]  /*1c40*/  S2R R0, SR_TID.X ;  /* 0x0000000000007919 */ /* 0x000ea20000002100 */
[----:B------:R-:W-:Y:S01]  /*1c50*/  UIADD3 UR4, UR41, 0x20400, URZ ;  /* 0x0002040029047890 */ /* 0x000fe2000fffe03f */
[----:B------:R-:W-:-:S03]  /*1c60*/  IMAD.MOV.U32 R87, RZ, RZ, RZ ;  /* 0x000000ffff577224 */ /* 0x000fc600078e00ff */
[----:B------:R-:W-:-:S04]  /*1c70*/  USHF.R.U32.HI UR4, URZ, 0x4, UR4 ;  /* 0x000000043f047899 */ /* 0x000fc80008011604 */
[----:B------:R-:W-:-:S06]  /*1c80*/  ULOP3.LUT UR4, UR4, 0x3fff, URZ, 0xc0, !UPT ;  /* 0x00003fff04047892 */ /* 0x000fcc000f8ec03f */
[----:B------:R-:W-:Y:S01]  /*1c90*/  IMAD.U32 R4, RZ, RZ, UR4 ;  /* 0x00000004ff047e24 */ /* 0x000fe2000f8e00ff */
[----:B------:R-:W-:Y:S05]  /*1ca0*/  WARPSYNC.ALL ;  /* 0x0000000000007948 */ /* 0x000fea0003800000 */
[----:B------:R-:W-:Y:S02]  /*1cb0*/  LOP3.LUT R4, R4, 0x10000, RZ, 0xfc, !PT ;  /* 0x0001000004047812 */ /* 0x000fe400078efcff */
[----:B--2---:R-:W-:Y:S02]  /*1cc0*/  LOP3.LUT P1, RZ, R0, 0x7f, RZ, 0xc0, !PT ;  /* 0x0000007f00ff7812 */ /* 0x004fe4000782c0ff */
[----:B------:R-:W-:Y:S01]  /*1cd0*/  R2UR UR20, R4 ;  /* 0x00000000041472ca */ /* 0x000fe200000e0000 */
[----:B------:R-:W-:Y:S01]  /*1ce0*/  ULOP3.LUT UR12, UR56, 0x10000, URZ, 0xfc, !UPT ;  /* 0x00010000380c7892 */ /* 0x000fe2000f8efc3f */
[----:B------:R-:W-:Y:S01]  /*1cf0*/  WARPGROUP.ARRIVE ;  /* 0x00000000000079c5 */ /* 0x000fe20000000000 */
[----:B------:R-:W-:Y:S01]  /*1d00*/  UMOV UR17, 0x40000040 ;  /* 0x4000004000117882 */ /* 0x000fe20000000000 */
[----:B------:R-:W-:Y:S01]  /*1d10*/  UMOV UR19, 0x40000040 ;  /* 0x4000004000137882 */ /* 0x000fe20000000000 */
[----:B------:R-:W-:Y:S01]  /*1d20*/  UIADD3 UR7, UR12, 0x2, URZ ;  /* 0x000000020c077890 */ /* 0x000fe2000fffe03f */
[----:B------:R-:W-:Y:S01]  /*1d30*/  IMAD.U32 R73, RZ, RZ, UR51 ;  /* 0x00000033ff497e24 */ /* 0x000fe2000f8e00ff */
[----:B------:R-:W-:-:S02]  /*1d40*/  UIADD3 UR11, UR12, 0x4, URZ ;  /* 0x000000040c0b7890 */ /* 0x000fc4000fffe03f */
[----:B------:R-:W-:Y:S01]  /*1d50*/  UMOV UR16, UR12 ;  /* 0x0000000c00107c82 */ /* 0x000fe20008000000 */
[----:B------:R-:W-:Y:S01]  /*1d60*/  UIADD3 UR14, UR12, 0x6, URZ ;  /* 0x000000060c0e7890 */ /* 0x000fe2000fffe03f */
[----:B------:R-:W-:Y:S01]  /*1d70*/  IMAD R73, R73, 0x80, R22 ;  /* 0x0000008049497824 */ /* 0x000fe200078e0216 */
[----:B------:R-:W-:Y:S01]  /*1d80*/  UMOV UR15, 0x40000040 ;  /* 0x40000040000f7882 */ /* 0x000fe20000000000 */
[----:B------:R-:W-:Y:S02]  /*1d90*/  UIMAD UR20, UR55, 0x700, UR20 ;  /* 0x00000700371478a4 */ /* 0x000fe4000f8e0214 */
[----:B------:R-:W-:Y:S02]  /*1da0*/  UIADD3 UR56, UR54, -0x2, URZ ;  /* 0xfffffffe36387890 */ /* 0x000fe4000fffe03f */
[----:B------:R-:W-:Y:S02]  /*1db0*/  UIADD3 UR4, UR20, 0x300, URZ ;  /* 0x0000030014047890 */ /* 0x000fe4000fffe03f */
[----:B------:R-:W-:-:S02]  /*1dc0*/  UIADD3 UR5, UR20, 0x400, URZ ;  /* 0x0000040014057890 */ /* 0x000fc4000fffe03f */
[----:B------:R-:W-:Y:S01]  /*1dd0*/  UMOV UR18, UR20 ;  /* 0x0000001400127c82 */ /* 0x000fe20008000000 */
[----:B------:R-:W-:Y:S01]  /*1de0*/  UIADD3 UR6, UR20, 0x500, URZ ;  /* 0x0000050014067890 */ /* 0x000fe2000fffe03f */
[----:B------:R-:W-:Y:S01]  /*1df0*/  QGMMA.64x32x32.F32.E4M3.E4M3 R136, gdesc[UR16], RZ, !UPT, gsb0 ;  /* 0x00600000108879f3 */ /* 0x000fe2000c0008ff */
[----:B------:R-:W-:Y:S01]  /*1e00*/  UIADD3 UR18, UR20, 0x100, URZ ;  /* 0x0000010014127890 */ /* 0x000fe2000fffe03f */
[----:B------:R-:W-:Y:S01]  /*1e10*/  UMOV UR19, 0x40000040 ;  /* 0x4000004000137882 */ /* 0x000fe20000000000 */
[----:B------:R-:W-:Y:S02]  /*1e20*/  UIADD3 UR8, UR20, 0x2, URZ ;  /* 0x0000000214087890 */ /* 0x000fe4000fffe03f */
[----:B------:R-:W-:Y:S02]  /*1e30*/  UIADD3 UR9, UR20, 0x402, URZ ;  /* 0x0000040214097890 */ /* 0x000fe4000fffe03f */
[----:B------:R-:W-:Y:S02]  /*1e40*/  UIADD3 UR10, UR20, 0x502, URZ ;  /* 0x00000502140a7890 */ /* 0x000fe4000fffe03f */
[----:B------:R-:W-:-:S02]  /*1e50*/  UIADD3 UR13, UR20, 0x4, URZ ;  /* 0x00000004140d7890 */ /* 0x000fc4000fffe03f */
        /* <DEDUP_REMOVED lines=110> */
[----:B------:R-:W-:-:S04]  /*2540*/  UIMAD UR6, UR54, -0xe0, UR49 ;  /* 0xffffff20360678a4 */ /* 0x000fc8000f8e0231 */
[----:B------:R-:W-:Y:S02]  /*2550*/  UIADD3 UR7, UR6, 0xe0, URZ ;  /* 0x000000e006077890 */ /* 0x000fe4000fffe03f */
[----:B------:R-:W-:-:S04]  /*2560*/  UIADD3 UR6, -UR50, 0xe1, UR6 ;  /* 0x000000e132067890 */ /* 0x000fc8000fffe106 */
[----:B------:R-:W-:Y:S02]  /*2570*/  IMAD.U32 R0, RZ, RZ, UR7 ;  /* 0x00000007ff007e24 */ /* 0x000fe4000f8e00ff */
[----:B------:R-:W-:Y:S01]  /*2580*/  IMAD.U32 R72, RZ, RZ, UR6 ;  /* 0x00000006ff487e24 */ /* 0x000fe2000f8e00ff */
[----:B------:R-:W-:Y:S01]  /*2590*/  UIADD3 UR6, UR49, -UR50, URZ ;  /* 0x8000003231067290 */ /* 0x000fe2000fffe03f */
[C---:B------:R-:W-:Y:S02]  /*25a0*/  IMAD R7, R17.reuse, -0x2, R0 ;  /* 0xfffffffe11077824 */ /* 0x040fe400078e0200 */
[----:B------:R-:W-:Y:S01]  /*25b0*/  IMAD R72, R17, -0x2, R72 ;  /* 0xfffffffe11487824 */ /* 0x000fe200078e0248 */
[----:B------:R-:W-:-:S03]  /*25c0*/  ULEA UR7, UR51, UR6, 0x7 ;  /* 0x0000000633077291 */ /* 0x000fc6000f8e383f */
[----:B------:R-:W-:Y:S01]  /*25d0*/  UMOV UR6, URZ ;  /* 0x0000003f00067c82 */ /* 0x000fe20008000000 */
[----:B------:R-:W-:Y:S01]  /*25e0*/  VIADDMNMX R5, R73, R72, R7, PT ;  /* 0x0000004849057246 */ /* 0x000fe20003800107 */
[----:B------:R-:W-:Y:S01]  /*25f0*/  UIMAD.WIDE UR6, UR7, -0x6db6db6d, UR6 ;  /* 0x92492493070678a5 */ /* 0x000fe2000f8e0206 */
[----:B------:R-:W-:Y:S02]  /*2600*/  IADD3 R72, R72, 0x8, R73 ;  /* 0x0000000848487810 */ /* 0x000fe40007ffe049 */
[C---:B------:R-:W-:Y:S01]  /*2610*/  ISETP.GT.AND P2, PT, R5.reuse, RZ, PT ;  /* 0x000000ff0500720c */ /* 0x040fe20003f44270 */
[----:B------:R-:W-:Y:S01]  /*2620*/  USHF.R.U32.HI UR6, URZ, 0x1f, UR7 ;  /* 0x0000001f3f067899 */ /* 0x000fe20008011607 */
[C---:B------:R-:W-:Y:S02]  /*2630*/  ISETP.GT.AND P3, PT, R5.reuse, 0x1, PT ;  /* 0x000000010500780c */ /* 0x040fe40003f64270 */
[----:B------:R-:W-:Y:S01]  /*2640*/  ISETP.GT.AND P4, PT, R5, 0x8, PT ;  /* 0x000000080500780c */ /* 0x000fe20003f84270 */
[----:B------:R-:W-:Y:S01]  /*2650*/  ULEA.HI.SX32 UR6, UR7, UR6, 0x19 ;  /* 0x0000000607067291 */ /* 0x000fe2000f8fca3f */
[----:B------:R-:W-:-:S03]  /*2660*/  VIMNMX R7, R7, R72, PT ;  /* 0x0000004807077248 */ /* 0x000fc60003fe0100 */
        /* <DEDUP_REMOVED lines=20> */
[----:B01----:R-:W-:-:S02]  /*27b0*/  FMNMX.FTZ R3, R8, R14, !PT ;  /* 0x0000000e08037209 */ /* 0x003fc40007810000 */
        /* <DEDUP_REMOVED lines=47> */
[----:B------:R-:W-:Y:S01]  /*2ab0*/  FMNMX.FTZ R3, R158, R3, !PT ;  /* 0x000000039e037209 */ /* 0x000fe20007810000 */
        /* <DEDUP_REMOVED lines=137> */
[----:B------:R-:W-:Y:S01]  /*3350*/  FMNMX.FTZ R9, R6, R3, !PT ;  /* 0x0000000306097209 */ /* 0x000fe20007810000 */
[----:B------:R-:W-:Y:S01]  /*3360*/  IMAD.U32 R3, RZ, RZ, UR38 ;  /* 0x00000026ff037e24 */ /* 0x000fe2000f8e00ff */
[----:B------:R-:W-:Y:S02]  /*3370*/  FSEL R139, R139, -INF , P3 ;  /* 0xff8000008b8b7808 */ /* 0x000fe40001800000 */
[C---:B------:R-:W-:Y:S01]  /*3380*/  ISETP.GT.AND P3, PT, R7.reuse, 0x10, PT ;  /* 0x000000100700780c */ /* 0x040fe20003f64270 */
[----:B------:R-:W0:Y:S03]  /*3390*/  SHFL.BFLY PT, R0, R9, 0x2, 0x1f ;  /* 0x0c401f0009007f89 */ /* 0x000e2600000e0000 */
        /* <DEDUP_REMOVED lines=8> */
[----:B0-----:R-:W-:Y:S02]  /*3420*/  FMNMX.FTZ R11, R9, R0, !PT ;  /* 0x00000000090b7209 */ /* 0x001fe40007810000 */
[----:B------:R-:W-:Y:S02]  /*3430*/  FSEL R131, R131, -INF , P3 ;  /* 0xff80000083837808 */ /* 0x000fe40001800000 */
[----:B------:R-:W-:Y:S01]  /*3440*/  ISETP.GT.AND P3, PT, R7, 0x39, PT ;  /* 0x000000390700780c */ /* 0x000fe20003f64270 */
[----:B------:R-:W0:Y:S03]  /*3450*/  SHFL.BFLY PT, R0, R11, 0x1, 0x1f ;  /* 0x0c201f000b007f89 */ /* 0x000e2600000e0000 */
        /* <DEDUP_REMOVED lines=70> */
[----:B------:R0:W-:Y:S01]  /*38c0*/  MUFU.EX2 R73, R77 ;  /* 0x0000004d00497308 */ /* 0x0001e20000000800 */
[----:B------:R-:W-:Y:S01]  /*38d0*/  FMNMX.FTZ R75, R131, R132, !PT ;  /* 0x00000084834b7209 */ /* 0x000fe20007810000 */
[--C-:B------:R-:W-:Y:S01]  /*38e0*/  FFMA.FTZ R78, R78, UR38, -R3.reuse ;  /* 0x000000264e4e7c23 */ /* 0x100fe20008010803 */
[----:B------:R-:W-:Y:S01]  /*38f0*/  ISETP.GT.AND P2, PT, R7, 0x40, PT ;  /* 0x000000400700780c */ /* 0x000fe20003f44270 */
[--C-:B------:R-:W-:Y:S01]  /*3900*/  FFMA.FTZ R76, R76, UR38, -R3.reuse ;  /* 0x000000264c4c7c23 */ /* 0x100fe20008010803 */
[----:B------:R-:W-:Y:S01]  /*3910*/  FMNMX.FTZ R132, R134, R75, !PT ;  /* 0x0000004b86847209 */ /* 0x000fe20007810000 */
[--C-:B------:R-:W-:Y:S01]  /*3920*/  FFMA.FTZ R24, R24, UR38, -R3.reuse ;  /* 0x0000002618187c23 */ /* 0x100fe20008010803 */
[----:B------:R-:W-:Y:S01]  /*3930*/  FSEL R106, R106, -INF , P2 ;  /* 0xff8000006a6a7808 */ /* 0x000fe20001000000 */
[--C-:B------:R-:W-:Y:S01]  /*3940*/  FFMA.FTZ R25, R25, UR38, -R3.reuse ;  /* 0x0000002619197c23 */ /* 0x100fe20008010803 */
[----:B------:R-:W-:Y:S01]  /*3950*/  FMNMX.FTZ R75, R135, R132, !PT ;  /* 0x00000084874b7209 */ /* 0x000fe20007810000 */
[--C-:B------:R-:W-:Y:S01]  /*3960*/  FFMA.FTZ R28, R28, UR38, -R3.reuse ;  /* 0x000000261c1c7c23 */ /* 0x100fe20008010803 */
[----:B------:R-:W-:Y:S01]  /*3970*/  ISETP.GT.AND P2, PT, R7, 0x48, PT ;  /* 0x000000480700780c */ /* 0x000fe20003f44270 */
[--C-:B------:R-:W-:Y:S01]  /*3980*/  FFMA.FTZ R29, R29, UR38, -R3.reuse ;  /* 0x000000261d1d7c23 */ /* 0x100fe20008010803 */
[----:B------:R-:W-:Y:S01]  /*3990*/  FMNMX.FTZ R128, R106, R75, !PT ;  /* 0x0000004b6a807209 */ /* 0x000fe20007810000 */
[--C-:B------:R-:W-:Y:S01]  /*39a0*/  FFMA.FTZ R32, R32, UR38, -R3.reuse ;  /* 0x0000002620207c23 */ /* 0x100fe20008010803 */
[----:B------:R-:W-:Y:S01]  /*39b0*/  FSEL R110, R110, -INF , P2 ;  /* 0xff8000006e6e7808 */ /* 0x000fe20001000000 */
[----:B------:R1:W-:Y:S01]  /*39c0*/  MUFU.EX2 R75, R79 ;  /* 0x0000004f004b7308 */ /* 0x0003e20000000800 */
[----:B0-----:R-:W-:Y:S01]  /*39d0*/  FMNMX.FTZ R77, R107, R128, !PT ;  /* 0x000000806b4d7209 */ /* 0x001fe20007810000 */
[--C-:B------:R-:W-:Y:S01]  /*39e0*/  FFMA.FTZ R33, R33, UR38, -R3.reuse ;  /* 0x0000002621217c23 */ /* 0x100fe20008010803 */
[----:B------:R-:W-:Y:S01]  /*39f0*/  ISETP.GT.AND P2, PT, R7, 0x50, PT ;  /* 0x000000500700780c */ /* 0x000fe20003f44270 */
[----:B------:R-:W-:Y:S01]  /*3a00*/  FFMA.FTZ R36, R36, UR38, -R3 ;  /* 0x0000002624247c23 */ /* 0x000fe20008010803 */
[----:B------:R-:W-:-:S02]  /*3a10*/  FMNMX.FTZ R128, R110, R77, !PT ;  /* 0x0000004d6e807209 */ /* 0x000fc40007810000 */
[----:B------:R-:W-:Y:S01]  /*3a20*/  FSEL R114, R114, -INF , P2 ;  /* 0xff80000072727808 */ /* 0x000fe20001000000 */
[----:B------:R-:W-:Y:S01]  /*3a30*/  MUFU.EX2 R5, R5 ;  /* 0x0000000500057308 */ /* 0x000fe20000000800 */
[----:B------:R-:W-:Y:S01]  /*3a40*/  FMNMX.FTZ R77, R111, R128, !PT ;  /* 0x000000806f4d7209 */ /* 0x000fe20007810000 */
[----:B-1----:R-:W-:Y:S01]  /*3a50*/  FFMA.FTZ R79, R120, UR38, -R3 ;  /* 0x00000026784f7c23 */ /* 0x002fe20008010803 */
[----:B------:R-:W-:Y:S02]  /*3a60*/  ISETP.GT.AND P2, PT, R7, 0x58, PT ;  /* 0x000000580700780c */ /* 0x000fe40003f44270 */
[----:B------:R-:W-:Y:S02]  /*3a70*/  FMNMX.FTZ R128, R114, R77, !PT ;  /* 0x0000004d72807209 */ /* 0x000fe40007810000 */
[----:B------:R-:W-:Y:S01]  /*3a80*/  FSEL R118, R118, -INF , P2 ;  /* 0xff80000076767808 */ /* 0x000fe20001000000 */
[----:B------:R-:W-:Y:S01]  /*3a90*/  MUFU.EX2 R8, R8 ;  /* 0x0000000800087308 */ /* 0x000fe20000000800 */
[----:B------:R-:W-:-:S02]  /*3aa0*/  FMNMX.FTZ R77, R115, R128, !PT ;  /* 0x00000080734d7209 */ /* 0x000fc40007810000 */
[----:B------:R-:W-:Y:S02]  /*3ab0*/  ISETP.GT.AND P2, PT, R7, 0x60, PT ;  /* 0x000000600700780c */ /* 0x000fe40003f44270 */
[----:B------:R-:W-:Y:S02]  /*3ac0*/  FMNMX.FTZ R124, R118, R77, !PT ;  /* 0x0000004d767c7209 */ /* 0x000fe40007810000 */
[----:B------:R-:W-:Y:S01]  /*3ad0*/  FSEL R83, R90, -INF , P2 ;  /* 0xff8000005a537808 */ /* 0x000fe20001000000 */
[----:B------:R-:W-:-:S01]  /*3ae0*/  FFMA.FTZ R90, R116, UR38, -R3 ;  /* 0x00000026745a7c23 */ /* 0x000fc20008010803 */
[----:B------:R-:W-:Y:S01]  /*3af0*/  FMNMX.FTZ R124, R119, R124, !PT ;  /* 0x0000007c777c7209 */ /* 0x000fe20007810000 */
[----:B------:R0:W-:Y:S01]  /*3b00*/  MUFU.EX2 R77, R85 ;  /* 0x00000055004d7308 */ /* 0x0001e20000000800 */
[----:B------:R-:W-:Y:S02]  /*3b10*/  ISETP.GT.AND P2, PT, R7, 0x68, PT ;  /* 0x000000680700780c */ /* 0x000fe40003f44270 */
[----:B------:R-:W-:-:S02]  /*3b20*/  FMNMX.FTZ R124, R83, R124, !PT ;  /* 0x0000007c537c7209 */ /* 0x000fc40007810000 */
[----:B------:R-:W-:Y:S02]  /*3b30*/  ISETP.GT.AND P3, PT, R7, 0x69, PT ;  /* 0x000000690700780c */ /* 0x000fe40003f64270 */
[----:B------:R-:W-:Y:S01]  /*3b40*/  FSEL R94, R94, -INF , P2 ;  /* 0xff8000005e5e7808 */ /* 0x000fe20001000000 */
[----:B------:R-:W-:Y:S01]  /*3b50*/  MUFU.EX2 R9, R9 ;  /* 0x0000000900097308 */ /* 0x000fe20000000800 */
[----:B------:R-:W-:Y:S02]  /*3b60*/  FMNMX.FTZ R81, R91, R124, !PT ;  /* 0x0000007c5b517209 */ /* 0x000fe40007810000 */
[----:B------:R-:W-:Y:S02]  /*3b70*/  ISETP.GT.AND P2, PT, R7, 0x70, PT ;  /* 0x000000700700780c */ /* 0x000fe40003f44270 */
[----:B------:R-:W-:Y:S02]  /*3b80*/  FSEL R95, R95, -INF , P3 ;  /* 0xff8000005f5f7808 */ /* 0x000fe40001800000 */
[----:B------:R-:W-:Y:S01]  /*3b90*/  FMNMX.FTZ R116, R94, R81, !PT ;  /* 0x000000515e747209 */ /* 0x000fe20007810000 */
[----:B------:R-:W1:Y:S01]  /*3ba0*/  MUFU.EX2 R10, R10 ;  /* 0x0000000a000a7308 */ /* 0x000e620000000800 */
        /* <DEDUP_REMOVED lines=9> */
[----:B------:R2:W-:Y:S01]  /*3c40*/  MUFU.EX2 R81, R93 ;  /* 0x0000005d00517308 */ /* 0x0005e20000000800 */
[----:B0-----:R-:W-:Y:S02]  /*3c50*/  FMNMX.FTZ R85, R99, R112, !PT ;  /* 0x0000007063557209 */ /* 0x001fe40007810000 */
        /* <DEDUP_REMOVED lines=8> */
[----:B------:R0:W-:Y:S01]  /*3ce0*/  MUFU.EX2 R58, R97 ;  /* 0x00000061003a7308 */ /* 0x0001e20000000800 */
[----:B------:R-:W-:Y:S01]  /*3cf0*/  FSEL R85, R59, -INF , P3 ;  /* 0xff8000003b557808 */ /* 0x000fe20001800000 */
[--C-:B------:R-:W-:Y:S01]  /*3d00*/  FFMA.FTZ R59, R104, UR38, -R3.reuse ;  /* 0x00000026683b7c23 */ /* 0x100fe20008010803 */
[----:B------:R-:W-:Y:S01]  /*3d10*/  FMNMX.FTZ R108, R89, R108, !PT ;  /* 0x0000006c596c7209 */ /* 0x000fe20007810000 */
[----:B------:R-:W-:Y:S01]  /*3d20*/  FFMA.FTZ R104, R92, UR38, -R3 ;  /* 0x000000265c687c23 */ /* 0x000fe20008010803 */
[----:B------:R-:W-:-:S02]  /*3d30*/  ISETP.GT.AND P3, PT, R7, 0x89, PT ;  /* 0x000000890700780c */ /* 0x000fc40003f64270 */
[----:B--2---:R-:W-:Y:S01]  /*3d40*/  FSEL R93, R62, -INF , P2 ;  /* 0xff8000003e5d7808 */ /* 0x004fe20001000000 */
[----:B------:R-:W-:-:S01]  /*3d50*/  FFMA.FTZ R62, R96, UR38, -R3 ;  /* 0x00000026603e7c23 */ /* 0x000fc20008010803 */
[----:B------:R-:W-:Y:S01]  /*3d60*/  FMNMX.FTZ R108, R85, R108, !PT ;  /* 0x0000006c556c7209 */ /* 0x000fe20007810000 */
[----:B------:R-:W-:Y:S01]  /*3d70*/  MUFU.EX2 R13, R13 ;  /* 0x0000000d000d7308 */ /* 0x000fe20000000800 */
[----:B------:R-:W-:Y:S02]  /*3d80*/  ISETP.GT.AND P2, PT, R7, 0x90, PT ;  /* 0x000000900700780c */ /* 0x000fe40003f44270 */
[----:B0-----:R-:W-:Y:S02]  /*3d90*/  FSEL R97, R63, -INF , P3 ;  /* 0xff8000003f617808 */ /* 0x001fe40001800000 */
[----:B------:R-:W-:Y:S02]  /*3da0*/  FMNMX.FTZ R108, R93, R108, !PT ;  /* 0x0000006c5d6c7209 */ /* 0x000fe40007810000 */
[----:B------:R-:W-:Y:S01]  /*3db0*/  ISETP.GT.AND P3, PT, R7, 0x91, PT ;  /* 0x000000910700780c */ /* 0x000fe20003f64270 */
[----:B------:R-:W0:Y:S01]  /*3dc0*/  MUFU.EX2 R14, R14 ;  /* 0x0000000e000e7308 */ /* 0x000e220000000800 */
[----:B------:R-:W-:-:S02]  /*3dd0*/  FSEL R100, R66, -INF , P2 ;  /* 0xff80000042647808 */ /* 0x000fc40001000000 */
[----:B------:R-:W-:Y:S02]  /*3de0*/  FMNMX.FTZ R63, R97, R108, !PT ;  /* 0x0000006c613f7209 */ /* 0x000fe40007810000 */
[----:B------:R-:W-:Y:S02]  /*3df0*/  ISETP.GT.AND P2, PT, R7, 0x98, PT ;  /* 0x000000980700780c */ /* 0x000fe40003f44270 */
[----:B------:R-:W-:Y:S01]  /*3e00*/  FSEL R67, R67, -INF , P3 ;  /* 0xff80000043437808 */ /* 0x000fe20001800000 */
[----:B------:R2:W-:Y:S01]  /*3e10*/  MUFU.EX2 R66, R101 ;  /* 0x0000006500427308 */ /* 0x0005e20000000800 */
        /* <DEDUP_REMOVED lines=9> */
[----:B------:R3:W-:Y:S01]  /*3eb0*/  MUFU.EX2 R63, R104 ;  /* 0x00000068003f7308 */ /* 0x0007e20000000800 */
[----:B------:R-:W-:Y:S01]  /*3ec0*/  FSEL R92, R42, -INF , P2 ;  /* 0xff8000002a5c7808 */ /* 0x000fe20001000000 */
[----:B------:R-:W-:Y:S01]  /*3ed0*/  FFMA.FTZ R42, R88, UR38, -R3 ;  /* 0x00000026582a7c23 */ /* 0x000fe20008010803 */
[----:B--2---:R-:W-:-:S02]  /*3ee0*/  FMNMX.FTZ R101, R71, R96, !PT ;  /* 0x0000006047657209 */ /* 0x004fc40007810000 */
[----:B------:R-:W-:Y:S02]  /*3ef0*/  ISETP.GT.AND P2, PT, R7, 0xa8, PT ;  /* 0x000000a80700780c */ /* 0x000fe40003f44270 */
[----:B------:R-:W-:Y:S01]  /*3f00*/  FSEL R96, R43, -INF , P3 ;  /* 0xff8000002b607808 */ /* 0x000fe20001800000 */
[----:B------:R-:W-:Y:S01]  /*3f10*/  FFMA.FTZ R43, R86, UR38, -R3 ;  /* 0x00000026562b7c23 */ /* 0x000fe20008010803 */
        /* <DEDUP_REMOVED lines=11> */
[----:B------:R-:W2:Y:S01]  /*3fd0*/  MUFU.EX2 R56, R56 ;  /* 0x0000003800387308 */ /* 0x000ea20000000800 */
[----:B------:R-:W-:Y:S01]  /*3fe0*/  FMNMX.FTZ R101, R47, R46, !PT ;  /* 0x0000002e2f657209 */ /* 0x000fe20007810000 */
[----:B------:R-:W-:Y:S01]  /*3ff0*/  FFMA.FTZ R46, R84, UR38, -R3 ;  /* 0x00000026542e7c23 */ /* 0x000fe20008010803 */
[----:B------:R-:W-:-:S02]  /*4000*/  ISETP.GT.AND P2, PT, R7, 0xb8, PT ;  /* 0x000000b80700780c */ /* 0x000fc40003f44270 */
[----:B------:R-:W-:Y:S01]  /*4010*/  FSEL R86, R51, -INF , P3 ;  /* 0xff80000033567808 */ /* 0x000fe20001800000 */
[----:B------:R-:W-:-:S01]  /*4020*/  FFMA.FTZ R51, R82, UR38, -R3 ;  /* 0x0000002652337c23 */ /* 0x000fc20008010803 */
[----:B------:R-:W-:Y:S01]  /*4030*/  FMNMX.FTZ R101, R50, R101, !PT ;  /* 0x0000006532657209 */ /* 0x000fe20007810000 */
[----:B------:R-:W-:Y:S01]  /*4040*/  MUFU.EX2 R37, R37 ;  /* 0x0000002500257308 */ /* 0x000fe20000000800 */
[----:B------:R-:W-:Y:S02]  /*4050*/  ISETP.GT.AND P3, PT, R7, 0xb9, PT ;  /* 0x000000b90700780c */ /* 0x000fe40003f64270 */
[----:B------:R-:W-:Y:S02]  /*4060*/  FSEL R54, R54, -INF , P2 ;  /* 0xff80000036367808 */ /* 0x000fe40001000000 */
[----:B------:R-:W-:Y:S02]  /*4070*/  FMNMX.FTZ R101, R86, R101, !PT ;  /* 0x0000006556657209 */ /* 0x000fe40007810000 */
[----:B------:R-:W-:Y:S01]  /*4080*/  FSEL R55, R55, -INF , P3 ;  /* 0xff80000037377808 */ /* 0x000fe20001800000 */
[----:B------:R-:W-:Y:S01]  /*4090*/  MUFU.EX2 R60, R60 ;  /* 0x0000003c003c7308 */ /* 0x000fe20000000800 */
[----:B------:R-:W-:-:S02]  /*40a0*/  ISETP.GT.AND P2, PT, R7, 0xc0, PT ;  /* 0x000000c00700780c */ /* 0x000fc40003f44270 */
[----:B------:R-:W-:Y:S02]  /*40b0*/  FMNMX.FTZ R84, R54, R101, !PT ;  /* 0x0000006536547209 */ /* 0x000fe40007810000 */
[----:B------:R-:W-:Y:S02]  /*40c0*/  ISETP.GT.AND P3, PT, R7, 0xc1, PT ;  /* 0x000000c10700780c */ /* 0x000fe40003f64270 */
[----:B------:R-:W-:Y:S01]  /*40d0*/  FSEL R82, R26, -INF , P2 ;  /* 0xff8000001a527808 */ /* 0x000fe20001000000 */
[----:B------:R-:W-:-:S01]  /*40e0*/  FFMA.FTZ R26, R80, UR38, -R3 ;  /* 0x00000026501a7c23 */ /* 0x000fc20008010803 */
[----:B------:R-:W-:Y:S01]  /*40f0*/  FMNMX.FTZ R101, R55, R84, !PT ;  /* 0x0000005437657209 */ /* 0x000fe20007810000 */
[----:B------:R-:W-:Y:S01]  /*4100*/  MUFU.EX2 R57, R57 ;  /* 0x0000003900397308 */ /* 0x000fe20000000800 */
[----:B------:R-:W-:Y:S02]  /*4110*/  ISETP.GT.AND P2, PT, R7, 0xc8, PT ;  /* 0x000000c80700780c */ /* 0x000fe40003f44270 */
[----:B------:R-:W-:Y:S01]  /*4120*/  FSEL R84, R27, -INF , P3 ;  /* 0xff8000001b547808 */ /* 0x000fe20001800000 */
[----:B------:R-:W-:-:S01]  /*4130*/  FFMA.FTZ R27, R69, UR38, -R3 ;  /* 0x00000026451b7c23 */ /* 0x000fc20008010803 */
[----:B------:R-:W-:-:S02]  /*4140*/  FMNMX.FTZ R101, R82, R101, !PT ;  /* 0x0000006552657209 */ /* 0x000fc40007810000 */
[C---:B------:R-:W-:Y:S01]  /*4150*/  ISETP.GT.AND P3, PT, R7.reuse, 0xc9, PT ;  /* 0x000000c90700780c */ /* 0x040fe20003f64270 */
[----:B------:R-:W4:Y:S01]  /*4160*/  MUFU.EX2 R64, R64 ;  /* 0x0000004000407308 */ /* 0x000f220000000800 */
[----:B------:R-:W-:Y:S02]  /*4170*/  FSEL R30, R30, -INF , P2 ;  /* 0xff8000001e1e7808 */ /* 0x000fe40001000000 */
[----:B------:R-:W-:Y:S02]  /*4180*/  FMNMX.FTZ R101, R84, R101, !PT ;  /* 0x0000006554657209 */ /* 0x000fe40007810000 */
[----:B------:R-:W-:Y:S02]  /*4190*/  ISETP.GT.AND P2, PT, R7, 0xd0, PT ;  /* 0x000000d00700780c */ /* 0x000fe40003f44270 */
[----:B------:R-:W-:Y:S01]  /*41a0*/  FSEL R80, R31, -INF , P3 ;  /* 0xff8000001f507808 */ /* 0x000fe20001800000 */
[----:B------:R-:W-:-:S01]  /*41b0*/  FFMA.FTZ R31, R40, UR38, -R3 ;  /* 0x00000026281f7c23 */ /* 0x000fc20008010803 */
        /* <DEDUP_REMOVED lines=23> */
[----:B------:R-:W-:-:S02]  /*4330*/  IMAD.U32 R52, RZ, RZ, UR38 ;  /* 0x00000026ff347e24 */ /* 0x000fc4000f8e00ff */
[----:B------:R-:W-:-:S01]  /*4340*/  FFMA.FTZ R3, R6, UR38, -R3 ;  /* 0x0000002606037c23 */ /* 0x000fc20008010803 */
[----:B---3--:R-:W3:Y:S01]  /*4350*/  SHFL.BFLY PT, R104, R7, 0x2, 0x1f ;  /* 0x0c401f0007687f89 */ /* 0x008ee200000e0000 */
[----:B-1----:R-:W-:Y:S01]  /*4360*/  F2FP.SATFINITE.E4M3.F32.PACK_AB_MERGE_C R224, R10, R9, RZ ;  /* 0x000000090ae0723e */ /* 0x002fe200048070ff */
[----:B------:R-:W-:Y:S01]  /*4370*/  MUFU.EX2 R72, R72 ;  /* 0x0000004800487308 */ /* 0x000fe20000000800 */
[----:B0-----:R-:W-:Y:S02]  /*4380*/  F2FP.SATFINITE.E4M3.F32.PACK_AB_MERGE_C R226, R14, R13, RZ ;  /* 0x0000000d0ee2723e */ /* 0x001fe400048070ff */
[----:B--2---:R-:W-:Y:S02]  /*4390*/  F2FP.SATFINITE.E4M3.F32.PACK_AB_MERGE_C R220, R56, R21, RZ ;  /* 0x0000001538dc723e */ /* 0x004fe400048070ff */
[----:B------:R-:W-:Y:S02]  /*43a0*/  F2FP.SATFINITE.E4M3.F32.PACK_AB_MERGE_C R224, R8, R5, R224 ;  /* 0x0000000508e0723e */ /* 0x000fe400048070e0 */
[----:B------:R-:W-:Y:S01]  /*43b0*/  F2FP.SATFINITE.E4M3.F32.PACK_AB_MERGE_C R226, R12, R11, R226 ;  /* 0x0000000b0ce2723e */ /* 0x000fe200048070e2 */
[----:B------:R-:W-:Y:S01]  /*43c0*/  MUFU.EX2 R74, R74 ;  /* 0x0000004a004a7308 */ /* 0x000fe20000000800 */
[----:B----4-:R-:W-:-:S02]  /*43d0*/  F2FP.SATFINITE.E4M3.F32.PACK_AB_MERGE_C R222, R64, R57, RZ ;  /* 0x0000003940de723e */ /* 0x010fc400048070ff */
[----:B------:R-:W-:Y:S02]  /*43e0*/  F2FP.SATFINITE.E4M3.F32.PACK_AB_MERGE_C R220, R20, R15, R220 ;  /* 0x0000000f14dc723e */ /* 0x000fe400048070dc */
[----:B------:R-:W-:-:S03]  /*43f0*/  F2FP.SATFINITE.E4M3.F32.PACK_AB_MERGE_C R222, R60, R37, R222 ;  /* 0x000000253cde723e */ /* 0x000fc600048070de */
[----:B------:R-:W-:Y:S01]  /*4400*/  MUFU.EX2 R78, R78 ;  /* 0x0000004e004e7308 */ /* 0x000fe20000000800 */
[----:B---3--:R-:W-:-:S07]  /*4410*/  FMNMX.FTZ R104, R7, R104, !PT ;  /* 0x0000006807687209 */ /* 0x008fce0007810000 */
[----:B------:R-:W-:Y:S01]  /*4420*/  MUFU.EX2 R76, R76 ;  /* 0x0000004c004c7308 */ /* 0x000fe20000000800 */
[----:B------:R-:W0:Y:S07]  /*4430*/  SHFL.BFLY PT, R7, R104, 0x1, 0x1f ;  /* 0x0c201f0068077f89 */ /* 0x000e2e00000e0000 */
[----:B------:R-:W-:Y:S08]  /*4440*/  MUFU.EX2 R79, R79 ;  /* 0x0000004f004f7308 */ /* 0x000ff00000000800 */
[----:B------:R-:W-:Y:S08]  /*4450*/  MUFU.EX2 R90, R90 ;  /* 0x0000005a005a7308 */ /* 0x000ff00000000800 */
[----:B------:R-:W-:Y:S01]  /*4460*/  MUFU.EX2 R59, R59 ;  /* 0x0000003b003b7308 */ /* 0x000fe20000000800 */
[----:B0-----:R-:W-:-:S04]  /*4470*/  FMNMX.FTZ R7, R104, R7, !PT ;  /* 0x0000000768077209 */ /* 0x001fc80007810000 */
[C---:B------:R-:W-:Y:S01]  /*4480*/  FSETP.NEU.FTZ.AND P2, PT, R7.reuse, -INF , PT ;  /* 0xff8000000700780b */ /* 0x040fe20003f5d000 */
[----:B------:R-:W-:-:S02]  /*4490*/  FFMA.FTZ R52, R7, R52, -8 ;  /* 0xc100000007347423 */ /* 0x000fc40000010034 */
[----:B------:R-:W-:Y:S03]  /*44a0*/  MUFU.EX2 R62, R62 ;  /* 0x0000003e003e7308 */ /* 0x000fe60000000800 */
        /* <DEDUP_REMOVED lines=28> */
[----:B------:R-:W-:Y:S01]  /*4670*/  FADD.FTZ R103, R9, R102 ;  /* 0x0000006609677221 */ /* 0x000fe20000010000 */
[----:B------:R-:W-:-:S01]  /*4680*/  FFMA.FTZ R122, R127, UR38, -R52 ;  /* 0x000000267f7a7c23 */ /* 0x000fc20008010834 */
[--C-:B------:R-:W-:Y:S01]  /*4690*/  FFMA.FTZ R118, R119, UR38, -R52.reuse ;  /* 0x0000002677767c23 */ /* 0x100fe20008010834 */
[----:B------:R-:W-:-:S01]  /*46a0*/  FFMA.FTZ R119, R94, UR38, -R52 ;  /* 0x000000265e777c23 */ /* 0x000fc20008010834 */
[--C-:B------:R-:W-:Y:S01]  /*46b0*/  FFMA.FTZ R94, R99, UR38, -R52.reuse ;  /* 0x00000026635e7c23 */ /* 0x100fe20008010834 */
[----:B------:R-:W-:-:S01]  /*46c0*/  FFMA.FTZ R99, R89, UR38, -R52 ;  /* 0x0000002659637c23 */ /* 0x000fc20008010834 */
[----:B------:R-:W2:Y:S01]  /*46d0*/  MUFU.EX2 R112, R112 ;  /* 0x0000007000707308 */ /* 0x000ea20000000800 */
[----:B0-----:R-:W-:-:S01]  /*46e0*/  FADD.FTZ R130, R6, R49 ;  /* 0x0000003106827221 */ /* 0x001fc20000010000 */
[----:B------:R-:W-:Y:S01]  /*46f0*/  FADD.FTZ R102, R10, R103 ;  /* 0x000000670a667221 */ /* 0x000fe20000010000 */
[----:B------:R-:W-:-:S02]  /*4700*/  @!P1 VIADD R89, R2, 0x2e840 ;  /* 0x0002e84002599836 */ /* 0x000fc40000000000 */
[--C-:B------:R-:W-:Y:S01]  /*4710*/  FFMA.FTZ R109, R123, UR38, -R52.reuse ;  /* 0x000000267b6d7c23 */ /* 0x100fe20008010834 */
[----:B------:R-:W-:-:S01]  /*4720*/  FFMA.FTZ R120, R131, UR38, -R52 ;  /* 0x0000002683787c23 */ /* 0x000fc20008010834 */
[----:B------:R-:W-:Y:S01]  /*4730*/  FADD.FTZ R103, R11, R102 ;  /* 0x000000660b677221 */ /* 0x000fe20000010000 */
[----:B------:R-:W-:-:S01]  /*4740*/  FFMA.FTZ R123, R134, UR38, -R52 ;  /* 0x00000026867b7c23 */ /* 0x000fc20008010834 */
[----:B------:R-:W0:Y:S01]  /*4750*/  MUFU.EX2 R53, R53 ;  /* 0x0000003500357308 */ /* 0x000e220000000800 */
[----:B-1----:R-:W-:-:S01]  /*4760*/  FADD.FTZ R127, R105, R130 ;  /* 0x00000082697f7221 */ /* 0x002fc20000010000 */
[----:B------:R-:W-:Y:S01]  /*4770*/  @!P1 PRMT R89, RZ, 0x654, R89 ;  /* 0x00000654ff599816 */ /* 0x000fe20000000059 */
[----:B------:R-:W-:-:S01]  /*4780*/  FADD.FTZ R102, R12, R103 ;  /* 0x000000670c667221 */ /* 0x000fc20000010000 */
[--C-:B------:R-:W-:Y:S01]  /*4790*/  FFMA.FTZ R124, R135, UR38, -R52.reuse ;  /* 0x00000026877c7c23 */ /* 0x100fe20008010834 */
[----:B------:R-:W-:-:S01]  /*47a0*/  FFMA.FTZ R106, R106, UR38, -R52 ;  /* 0x000000266a6a7c23 */ /* 0x000fc20008010834 */
[----:B------:R1:W-:Y:S01]  /*47b0*/  @!P1 SYNCS.ARRIVE.TRANS64.RED.A1T0 RZ, [R89+URZ], RZ ;  /* 0x000000ff59ff99a7 */ /* 0x0003e2000810043f */
[----:B------:R-:W-:-:S01]  /*47c0*/  FFMA.FTZ R107, R107, UR38, -R52 ;  /* 0x000000266b6b7c23 */ /* 0x000fc20008010834 */
[----:B------:R-:W3:Y:S01]  /*47d0*/  MUFU.EX2 R104, R104 ;  /* 0x0000006800687308 */ /* 0x000ee20000000800 */
[----:B--2---:R-:W-:-:S01]  /*47e0*/  FADD.FTZ R130, R112, R127 ;  /* 0x0000007f70827221 */ /* 0x004fc20000010000 */
[--C-:B------:R-:W-:Y:S01]  /*47f0*/  FFMA.FTZ R97, R97, UR38, -R52.reuse ;  /* 0x0000002661617c23 */ /* 0x100fe20008010834 */
[----:B------:R-:W-:-:S01]  /*4800*/  FFMA.FTZ R100, R100, UR38, -R52 ;  /* 0x0000002664647c23 */ /* 0x000fc20008010834 */
[--C-:B------:R-:W-:Y:S01]  /*4810*/  FFMA.FTZ R83, R83, UR38, -R52.reuse ;  /* 0x0000002653537c23 */ /* 0x100fe20008010834 */
[----:B------:R-:W-:-:S01]  /*4820*/  FFMA.FTZ R71, R71, UR38, -R52 ;  /* 0x0000002647477c23 */ /* 0x000fc20008010834 */
[----:B-1----:R-:W-:Y:S01]  /*4830*/  FFMA.FTZ R89, R93, UR38, -R52 ;  /* 0x000000265d597c23 */ /* 0x002fe20008010834 */
[----:B------:R-:W-:-:S01]  /*4840*/  FADD.FTZ R93, R13, R102 ;  /* 0x000000660d5d7221 */ /* 0x000fc20000010000 */
[----:B------:R-:W1:Y:S01]  /*4850*/  MUFU.EX2 R116, R116 ;  /* 0x0000007400747308 */ /* 0x000e620000000800 */
[----:B0-----:R-:W-:-:S01]  /*4860*/  FADD.FTZ R127, R53, R130 ;  /* 0x00000082357f7221 */ /* 0x001fc20000010000 */
[----:B------:R-:W-:Y:S01]  /*4870*/  FFMA.FTZ R85, R85, UR38, -R52 ;  /* 0x0000002655557c23 */ /* 0x000fe20008010834 */
[----:B------:R-:W-:-:S01]  /*4880*/  FADD.FTZ R130, R14, R93 ;  /* 0x0000005d0e827221 */ /* 0x000fc20000010000 */
[--C-:B------:R-:W-:Y:S01]  /*4890*/  FFMA.FTZ R93, R67, UR38, -R52.reuse ;  /* 0x00000026435d7c23 */ /* 0x100fe20008010834 */
[----:B------:R-:W-:Y:S01]  /*48a0*/  F2FP.SATFINITE.E4M3.F32.PACK_AB_MERGE_C R225, R112, R105, RZ ;  /* 0x0000006970e1723e */ /* 0x000fe200048070ff */
[----:B------:R-:W-:Y:S01]  /*48b0*/  FFMA.FTZ R92, R92, UR38, -R52 ;  /* 0x000000265c5c7c23 */ /* 0x000fe20008010834 */
[----:B------:R-:W-:-:S01]  /*48c0*/  FADD.FTZ R103, R15, R130 ;  /* 0x000000820f677221 */ /* 0x000fc20000010000 */
[----:B------:R-:W0:Y:S01]  /*48d0*/  MUFU.EX2 R117, R117 ;  /* 0x0000007500757308 */ /* 0x000e220000000800 */
[----:B---3--:R-:W-:-:S01]  /*48e0*/  FADD.FTZ R127, R104, R127 ;  /* 0x0000007f687f7221 */ /* 0x008fc20000010000 */
[----:B------:R-:W-:Y:S01]  /*48f0*/  F2FP.SATFINITE.E4M3.F32.PACK_AB_MERGE_C R225, R49, R6, R225 ;  /* 0x0000000631e1723e */ /* 0x000fe200048070e1 */
[----:B------:R-:W-:-:S01]  /*4900*/  FADD.FTZ R130, R20, R103 ;  /* 0x0000006714827221 */ /* 0x000fc20000010000 */
        /* <DEDUP_REMOVED lines=16> */
[----:B------:R-:W-:-:S03]  /*4a10*/  IMAD.MOV.U32 R49, RZ, RZ, R87 ;  /* 0x000000ffff317224 */ /* 0x000fc600078e0057 */
[----:B------:R-:W-:Y:S01]  /*4a20*/  F2FP.SATFINITE.E4M3.F32.PACK_AB_MERGE_C R227, R104, R53, R227 ;  /* 0x0000003568e3723e */ /* 0x000fe200048070e3 */
[----:B------:R-:W0:Y:S01]  /*4a30*/  MUFU.EX2 R121, R121 ;  /* 0x0000007900797308 */ /* 0x000e220000000800 */
[----:B--2---:R-:W-:-:S01]  /*4a40*/  FADD.FTZ R102, R108, R67 ;  /* 0x000000436c667221 */ /* 0x004fc20000010000 */
[----:B------:R-:W-:Y:S01]  /*4a50*/  FADD.FTZ R67, R21, R130 ;  /* 0x0000008215437221 */ /* 0x000fe20000010000 */
[----:B------:R-:W-:-:S05]  /*4a60*/  IMAD.MOV.U32 R53, RZ, RZ, R87 ;  /* 0x000000ffff357224 */ /* 0x000fca00078e0057 */
[----:B------:R-:W2:Y:S01]  /*4a70*/  MUFU.EX2 R122, R122 ;  /* 0x0000007a007a7308 */ /* 0x000ea20000000800 */
[----:B-1----:R-:W-:-:S07]  /*4a80*/  FADD.FTZ R102, R109, R102 ;  /* 0x000000666d667221 */ /* 0x002fce0000010000 */
[----:B------:R-:W1:Y:S01]  /*4a90*/  MUFU.EX2 R113, R113 ;  /* 0x0000007100717308 */ /* 0x000e620000000800 */
[----:B0-----:R-:W-:-:S01]  /*4aa0*/  FADD.FTZ R103, R121, R102 ;  /* 0x0000006679677221 */ /* 0x001fc20000010000 */
[----:B------:R-:W-:Y:S01]  /*4ab0*/  FADD.FTZ R102, R56, R67 ;  /* 0x0000004338667221 */ /* 0x000fe20000010000 */
[----:B------:R-:W-:-:S05]  /*4ac0*/  IMAD.MOV.U32 R56, RZ, RZ, R87 ;  /* 0x000000ffff387224 */ /* 0x000fca00078e0057 */
[----:B------:R-:W0:Y:S01]  /*4ad0*/  MUFU.EX2 R120, R120 ;  /* 0x0000007800787308 */ /* 0x000e220000000800 */
[----:B--2---:R-:W-:-:S01]  /*4ae0*/  FADD.FTZ R130, R122, R103 ;  /* 0x000000677a827221 */ /* 0x004fc20000010000 */
[----:B------:R-:W-:Y:S01]  /*4af0*/  FADD.FTZ R103, R37, R102 ;  /* 0x0000006625677221 */ /* 0x000fe20000010000 */
[----:B------:R-:W-:-:S01]  /*4b00*/  FFMA.FTZ R102, R54, UR38, -R52 ;  /* 0x0000002636667c23 */ /* 0x000fc20008010834 */
[----:B------:R-:W-:Y:S01]  /*4b10*/  F2FP.SATFINITE.E4M3.F32.PACK_AB_MERGE_C R221, R122, R121, RZ ;  /* 0x000000797add723e */ /* 0x000fe200048070ff */
[----:B------:R-:W-:-:S03]  /*4b20*/  IMAD.MOV.U32 R37, RZ, RZ, R87 ;  /* 0x000000ffff257224 */ /* 0x000fc600078e0057 */
[----:B------:R-:W2:Y:S01]  /*4b30*/  MUFU.EX2 R123, R123 ;  /* 0x0000007b007b7308 */ /* 0x000ea20000000800 */
[----:B-1----:R-:W-:-:S01]  /*4b40*/  FADD.FTZ R127, R113, R130 ;  /* 0x00000082717f7221 */ /* 0x002fc20000010000 */
[----:B------:R-:W-:Y:S01]  /*4b50*/  FADD.FTZ R130, R60, R103 ;  /* 0x000000673c827221 */ /* 0x000fe20000010000 */
[----:B------:R-:W-:Y:S01]  /*4b60*/  F2FP.SATFINITE.E4M3.F32.PACK_AB_MERGE_C R221, R109, R108, R221 ;  /* 0x0000006c6ddd723e */ /* 0x000fe200048070dd */
[----:B------:R-:W-:Y:S02]  /*4b70*/  IMAD.MOV.U32 R60, RZ, RZ, R87 ;  /* 0x000000ffff3c7224 */ /* 0x000fe400078e0057 */
[----:B------:R-:W-:-:S01]  /*4b80*/  FADD.FTZ R103, R57, R130 ;  /* 0x0000008239677221 */ /* 0x000fc20000010000 */
[----:B------:R-:W-:Y:S01]  /*4b90*/  IMAD.MOV.U32 R57, RZ, RZ, R87 ;  /* 0x000000ffff397224 */ /* 0x000fe200078e0057 */
[----:B------:R-:W1:Y:S01]  /*4ba0*/  MUFU.EX2 R124, R124 ;  /* 0x0000007c007c7308 */ /* 0x000e620000000800 */
[----:B0-----:R-:W-:-:S07]  /*4bb0*/  FADD.FTZ R54, R120, R127 ;  /* 0x0000007f78367221 */ /* 0x001fce0000010000 */
[----:B------:R-:W0:Y:S01]  /*4bc0*/  MUFU.EX2 R106, R106 ;  /* 0x0000006a006a7308 */ /* 0x000e220000000800 */
[----:B--2---:R-:W-:-:S01]  /*4bd0*/  FADD.FTZ R127, R123, R54 ;  /* 0x000000367b7f7221 */ /* 0x004fc20000010000 */
[----:B------:R-:W-:Y:S01]  /*4be0*/  FADD.FTZ R54, R64, R103 ;  /* 0x0000006740367221 */ /* 0x000fe20000010000 */
[----:B------:R-:W-:-:S03]  /*4bf0*/  IMAD.MOV.U32 R64, RZ, RZ, R87 ;  /* 0x000000ffff407224 */ /* 0x000fc600078e0057 */
[----:B------:R-:W-:Y:S02]  /*4c00*/  FADD.FTZ R103, R61, R54 ;  /* 0x000000363d677221 */ /* 0x000fe40000010000 */
[----:B------:R-:W2:Y:S01]  /*4c10*/  MUFU.EX2 R107, R107 ;  /* 0x0000006b006b7308 */ /* 0x000ea20000000800 */
[----:B-1----:R-:W-:-:S01]  /*4c20*/  FADD.FTZ R127, R124, R127 ;  /* 0x0000007f7c7f7221 */ /* 0x002fc20000010000 */
[----:B------:R-:W-:-:S04]  /*4c30*/  F2FP.SATFINITE.E4M3.F32.PACK_AB_MERGE_C R223, R124, R123, RZ ;  /* 0x0000007b7cdf723e */ /* 0x000fc800048070ff */
[----:B------:R-:W-:Y:S02]  /*4c40*/  F2FP.SATFINITE.E4M3.F32.PACK_AB_MERGE_C R223, R120, R113, R223 ;  /* 0x0000007178df723e */ /* 0x000fe400048070df */
[----:B------:R-:W1:Y:S08]  /*4c50*/  MUFU.EX2 R125, R125 ;  /* 0x0000007d007d7308 */ /* 0x000e700000000800 */
[----:B------:R3:W-:Y:S08]  /*4c60*/  MUFU.EX2 R2, R99 ;  /* 0x0000006300027308 */ /* 0x0007f00000000800 */
[----:B------:R-:W4:Y:S01]  /*4c70*/  MUFU.EX2 R126, R126 ;  /* 0x0000007e007e7308 */ /* 0x000f220000000800 */
[----:B---3--:R-:W-:-:S07]  /*4c80*/  FFMA.FTZ R99, R70, UR38, -R52 ;  /* 0x0000002646637c23 */ /* 0x008fce0008010834 */
[----:B------:R3:W-:Y:S08]  /*4c90*/  MUFU.EX2 R70, R97 ;  /* 0x0000006100467308 */ /* 0x0007f00000000800 */
[----:B------:R-:W5:Y:S01]  /*4ca0*/  MUFU.EX2 R110, R110 ;  /* 0x0000006e006e7308 */ /* 0x000f620000000800 */
[----:B---3--:R-:W-:-:S07]  /*4cb0*/  FFMA.FTZ R97, R50, UR38, -R52 ;  /* 0x0000002632617c23 */ /* 0x008fce0008010834 */
[----:B------:R3:W-:Y:S08]  /*4cc0*/  MUFU.EX2 R50, R93 ;  /* 0x0000005d00327308 */ /* 0x0007f00000000800 */
[----:B------:R1:W-:Y:S01]  /*4cd0*/  MUFU.EX2 R67, R100 ;  /* 0x0000006400437308 */ /* 0x0003e20000000800 */
[----:B---3--:R-:W-:-:S01]  /*4ce0*/  FFMA.FTZ R93, R30, UR38, -R52 ;  /* 0x000000261e5d7c23 */ /* 0x008fc20008010834 */
[----:B0-----:R-:W-:Y:S01]  /*4cf0*/  FADD.FTZ R30, R106, R127 ;  /* 0x0000007f6a1e7221 */ /* 0x001fe20000010000 */
[----:B------:R-:W-:-:S03]  /*4d00*/  FFMA.FTZ R52, R101, UR38, -R52 ;  /* 0x0000002665347c23 */ /* 0x000fc60008010834 */
[----:B--2---:R-:W-:Y:S02]  /*4d10*/  FADD.FTZ R30, R107, R30 ;  /* 0x0000001e6b1e7221 */ /* 0x004fe40000010000 */
[----:B------:R-:W0:Y:S01]  /*4d20*/  MUFU.EX2 R111, R111 ;  /* 0x0000006f006f7308 */ /* 0x000e220000000800 */
[----:B-1----:R-:W-:-:S01]  /*4d30*/  FADD.FTZ R100, R68, R103 ;  /* 0x0000006744647221 */ /* 0x002fc20000010000 */
[----:B------:R-:W-:Y:S01]  /*4d40*/  FADD.FTZ R127, R125, R30 ;  /* 0x0000001e7d7f7221 */ /* 0x000fe20000010000 */
[C---:B----4-:R-:W-:Y:S02]  /*4d50*/  F2FP.SATFINITE.E4M3.F32.PACK_AB_MERGE_C R125, R126.reuse, R125, RZ ;  /* 0x0000007d7e7d723e */ /* 0x050fe400048070ff */
[----:B------:R-:W-:Y:S01]  /*4d60*/  FADD.FTZ R103, R65, R100 ;  /* 0x0000006441677221 */ /* 0x000fe20000010000 */
[----:B------:R-:W-:-:S01]  /*4d70*/  FADD.FTZ R127, R126, R127 ;  /* 0x0000007f7e7f7221 */ /* 0x000fc20000010000 */
[C---:B------:R-:W-:Y:S01]  /*4d80*/  F2FP.SATFINITE.E4M3.F32.PACK_AB_MERGE_C R65, R72.reuse, R65, RZ ;  /* 0x000000414841723e */ /* 0x040fe200048070ff */
[----:B------:R-:W1:Y:S01]  /*4d90*/  MUFU.EX2 R115, R115 ;  /* 0x0000007300737308 */ /* 0x000e620000000800 */
[----:B------:R-:W-:-:S01]  /*4da0*/  FADD.FTZ R100, R72, R103 ;  /* 0x0000006748647221 */ /* 0x000fc20000010000 */
[----:B-----5:R-:W-:Y:S01]  /*4db0*/  FADD.FTZ R10, R110, R127 ;  /* 0x0000007f6e0a7221 */ /* 0x020fe20000010000 */
[----:B------:R-:W-:Y:S01]  /*4dc0*/  F2FP.SATFINITE.E4M3.F32.PACK_AB_MERGE_C R216, R68, R61, R65 ;  /* 0x0000003d44d8723e */ /* 0x000fe20004807041 */
[----:B------:R-:W-:Y:S01]  /*4dd0*/  IMAD.MOV.U32 R72, RZ, RZ, R87 ;  /* 0x000000ffff487224 */ /* 0x000fe200078e0057 */
[----:B------:R-:W-:Y:S01]  /*4de0*/  F2FP.SATFINITE.E4M3.F32.PACK_AB_MERGE_C R217, R107, R106, R125 ;  /* 0x0000006a6bd9723e */ /* 0x000fe2000480707d */
[----:B------:R-:W-:-:S02]  /*4df0*/  IMAD.MOV.U32 R68, RZ, RZ, R87 ;  /* 0x000000ffff447224 */ /* 0x000fc400078e0057 */
[----:B------:R-:W2:Y:S01]  /*4e00*/  MUFU.EX2 R118, R118 ;  /* 0x0000007600767308 */ /* 0x000ea20000000800 */
[----:B0-----:R-:W-:-:S01]  /*4e10*/  FADD.FTZ R10, R111, R10 ;  /* 0x0000000a6f0a7221 */ /* 0x001fc20000010000 */
[--C-:B------:R-:W-:Y:S02]  /*4e20*/  IMAD.MOV.U32 R65, RZ, RZ, R87.reuse ;  /* 0x000000ffff417224 */ /* 0x100fe400078e0057 */
[----:B------:R-:W-:-:S04]  /*4e30*/  IMAD.MOV.U32 R61, RZ, RZ, R87 ;  /* 0x000000ffff3d7224 */ /* 0x000fc800078e0057 */
[----:B------:R0:W-:Y:S01]  /*4e40*/  MUFU.EX2 R54, R71 ;  /* 0x0000004700367308 */ /* 0x0001e20000000800 */
[----:B-1----:R-:W-:-:S07]  /*4e50*/  FADD.FTZ R21, R115, R10 ;  /* 0x0000000a73157221 */ /* 0x002fce0000010000 */
[----:B------:R-:W1:Y:S01]  /*4e60*/  MUFU.EX2 R83, R83 ;  /* 0x0000005300537308 */ /* 0x000e620000000800 */
[----:B0-----:R-:W-:-:S01]  /*4e70*/  FADD.FTZ R71, R73, R100 ;  /* 0x0000006449477221 */ /* 0x001fc20000010000 */
[C---:B--2---:R-:W-:Y:S01]  /*4e80*/  FADD.FTZ R10, R118.reuse, R21 ;  /* 0x00000015760a7221 */ /* 0x044fe20000010000 */
[----:B------:R-:W-:Y:S02]  /*4e90*/  F2FP.SATFINITE.E4M3.F32.PACK_AB_MERGE_C R115, R118, R115, RZ ;  /* 0x000000737673723e */ /* 0x000fe400048070ff */
[----:B------:R-:W-:Y:S01]  /*4ea0*/  FADD.FTZ R100, R74, R71 ;  /* 0x000000474a647221 */ /* 0x000fe20000010000 */
[----:B------:R-:W-:Y:S01]  /*4eb0*/  IMAD.MOV.U32 R71, RZ, RZ, R87 ;  /* 0x000000ffff477224 */ /* 0x000fe200078e0057 */
[----:B------:R-:W-:Y:S01]  /*4ec0*/  F2FP.SATFINITE.E4M3.F32.PACK_AB_MERGE_C R219, R111, R110, R115 ;  /* 0x0000006e6fdb723e */ /* 0x000fe20004807073 */
[----:B------:R-:W0:Y:S01]  /*4ed0*/  MUFU.EX2 R114, R114 ;  /* 0x0000007200727308 */ /* 0x000e220000000800 */
[----:B------:R-:W-:-:S01]  /*4ee0*/  FADD.FTZ R13, R75, R100 ;  /* 0x000000644b0d7221 */ /* 0x000fc20000010000 */
[----:B------:R-:W-:-:S03]  /*4ef0*/  F2FP.SATFINITE.E4M3.F32.PACK_AB_MERGE_C R75, R78, R75, RZ ;  /* 0x0000004b4e4b723e */ /* 0x000fc600048070ff */
[----:B------:R-:W-:Y:S01]  /*4f00*/  FADD.FTZ R13, R78, R13 ;  /* 0x0000000d4e0d7221 */ /* 0x000fe20000010000 */
[----:B------:R-:W-:Y:S01]  /*4f10*/  F2FP.SATFINITE.E4M3.F32.PACK_AB_MERGE_C R218, R74, R73, R75 ;  /* 0x000000494ada723e */ /* 0x000fe2000480704b */
[----:B------:R-:W-:Y:S01]  /*4f20*/  IMAD.MOV.U32 R78, RZ, RZ, R87 ;  /* 0x000000ffff4e7224 */ /* 0x000fe200078e0057 */
[----:B------:R-:W2:Y:S01]  /*4f30*/  MUFU.EX2 R119, R119 ;  /* 0x0000007700777308 */ /* 0x000ea20000000800 */
[----:B------:R-:W-:-:S01]  /*4f40*/  FADD.FTZ R14, R76, R13 ;  /* 0x0000000d4c0e7221 */ /* 0x000fc20000010000 */
[----:B-1----:R-:W-:Y:S01]  /*4f50*/  FADD.FTZ R13, R83, R10 ;  /* 0x0000000a530d7221 */ /* 0x002fe20000010000 */
[--C-:B------:R-:W-:Y:S02]  /*4f60*/  IMAD.MOV.U32 R75, RZ, RZ, R87.reuse ;  /* 0x000000ffff4b7224 */ /* 0x100fe400078e0057 */
[----:B------:R-:W-:Y:S01]  /*4f70*/  FADD.FTZ R14, R77, R14 ;  /* 0x0000000e4d0e7221 */ /* 0x000fe20000010000 */
[----:B------:R-:W-:Y:S02]  /*4f80*/  IMAD.MOV.U32 R74, RZ, RZ, R87 ;  /* 0x000000ffff4a7224 */ /* 0x000fe400078e0057 */
[----:B------:R-:W1:Y:S01]  /*4f90*/  MUFU.EX2 R128, R128 ;  /* 0x0000008000807308 */ /* 0x000e620000000800 */
[----:B0-----:R-:W-:-:S01]  /*4fa0*/  FADD.FTZ R10, R114, R13 ;  /* 0x0000000d720a7221 */ /* 0x001fc20000010000 */
[----:B------:R-:W-:Y:S01]  /*4fb0*/  FADD.FTZ R13, R79, R14 ;  /* 0x0000000e4f0d7221 */ /* 0x000fe20000010000 */
[----:B------:R-:W-:Y:S01]  /*4fc0*/  F2FP.SATFINITE.E4M3.F32.PACK_AB_MERGE_C R79, R90, R79, RZ ;  /* 0x0000004f5a4f723e */ /* 0x000fe200048070ff */
[----:B------:R-:W-:-:S03]  /*4fd0*/  IMAD.MOV.U32 R73, RZ, RZ, R87 ;  /* 0x000000ffff497224 */ /* 0x000fc600078e0057 */
        /* <DEDUP_REMOVED lines=10> */
[----:B------:R-:W-:Y:S01]  /*5080*/  FADD.FTZ R10, R58, R13 ;  /* 0x0000000d3a0a7221 */ /* 0x000fe20000010000 */
[----:B------:R-:W-:-:S03]  /*5090*/  F2FP.SATFINITE.E4M3.F32.PACK_AB_MERGE_C R119, R128, R119, RZ ;  /* 0x000000778077723e */ /* 0x000fc600048070ff */
[----:B------:R-:W-:Y:S01]  /*50a0*/  FADD.FTZ R5, R59, R10 ;  /* 0x0000000a3b057221 */ /* 0x000fe20000010000 */
[----:B------:R-:W-:Y:S01]  /*50b0*/  F2FP.SATFINITE.E4M3.F32.PACK_AB_MERGE_C R59, R66, R59, RZ ;  /* 0x0000003b423b723e */ /* 0x000fe200048070ff */
[----:B------:R-:W1:Y:S01]  /*50c0*/  MUFU.EX2 R95, R95 ;  /* 0x0000005f005f7308 */ /* 0x000e620000000800 */
[----:B0-----:R-:W-:-:S01]  /*50d0*/  FADD.FTZ R21, R91, R14 ;  /* 0x0000000e5b157221 */ /* 0x001fc20000010000 */
[----:B------:R-:W-:Y:S01]  /*50e0*/  FADD.FTZ R5, R66, R5 ;  /* 0x0000000542057221 */ /* 0x000fe20000010000 */
[----:B------:R-:W-:Y:S01]  /*50f0*/  F2FP.SATFINITE.E4M3.F32.PACK_AB_MERGE_C R213, R114, R83, R119 ;  /* 0x0000005372d5723e */ /* 0x000fe20004807077 */
[----:B------:R-:W-:Y:S01]  /*5100*/  IMAD.MOV.U32 R83, RZ, RZ, R87 ;  /* 0x000000ffff537224 */ /* 0x000fe200078e0057 */
[----:B------:R-:W-:Y:S01]  /*5110*/  F2FP.SATFINITE.E4M3.F32.PACK_AB_MERGE_C R214, R58, R81, R59 ;  /* 0x000000513ad6723e */ /* 0x000fe2000480703b */
[----:B------:R-:W-:Y:S01]  /*5120*/  FADD.FTZ R6, R62, R5 ;  /* 0x000000053e067221 */ /* 0x000fe20000010000 */
[----:B------:R-:W-:Y:S01]  /*5130*/  IMAD.MOV.U32 R81, RZ, RZ, R87 ;  /* 0x000000ffff517224 */ /* 0x000fe200078e0057 */
        /* <DEDUP_REMOVED lines=8> */
[----:B-1----:R-:W-:-:S07]  /*51c0*/  FADD.FTZ R13, R95, R8 ;  /* 0x000000085f0d7221 */ /* 0x002fce0000010000 */
[----:B------:R-:W1:Y:S01]  /*51d0*/  MUFU.EX2 R89, R89 ;  /* 0x0000005900597308 */ /* 0x000e620000000800 */
[----:B0-----:R-:W-:-:S01]  /*51e0*/  FADD.FTZ R13, R98, R13 ;  /* 0x0000000d620d7221 */ /* 0x001fc20000010000 */
[----:B------:R-:W-:-:S03]  /*51f0*/  F2FP.SATFINITE.E4M3.F32.PACK_AB_MERGE_C R95, R98, R95, RZ ;  /* 0x0000005f625f723e */ /* 0x000fc600048070ff */
[----:B------:R-:W-:Y:S01]  /*5200*/  FADD.FTZ R8, R2, R13 ;  /* 0x0000000d02087221 */ /* 0x000fe20000010000 */
[----:B------:R-:W-:Y:S02]  /*5210*/  F2FP.SATFINITE.E4M3.F32.PACK_AB_MERGE_C R215, R94, R91, R95 ;  /* 0x0000005b5ed7723e */ /* 0x000fe4000480705f */
[----:B------:R-:W0:Y:S01]  /*5220*/  MUFU.EX2 R43, R43 ;  /* 0x0000002b002b7308 */ /* 0x000e220000000800 */
        /* <DEDUP_REMOVED lines=8> */
[C---:B0-----:R-:W-:Y:S01]  /*52b0*/  F2FP.SATFINITE.E4M3.F32.PACK_AB_MERGE_C R42, R43.reuse, R42, RZ ;  /* 0x0000002a2b2a723e */ /* 0x041fe200048070ff */
[----:B------:R-:W-:Y:S01]  /*52c0*/  FADD.FTZ R43, R43, R6 ;  /* 0x000000062b2b7221 */ /* 0x000fe20000010000 */
[----:B------:R-:W-:-:S01]  /*52d0*/  FADD.FTZ R11, R67, R70 ;  /* 0x00000046430b7221 */ /* 0x000fc20000010000 */
[--C-:B------:R-:W-:Y:S01]  /*52e0*/  IMAD.MOV.U32 R70, RZ, RZ, R87.reuse ;  /* 0x000000ffff467224 */ /* 0x100fe200078e0057 */
[----:B------:R-:W-:Y:S01]  /*52f0*/  F2FP.SATFINITE.E4M3.F32.PACK_AB_MERGE_C R208, R63, R62, R42 ;  /* 0x0000003e3fd0723e */ /* 0x000fe2000480702a */
[----:B------:R-:W-:Y:S02]  /*5300*/  IMAD.MOV.U32 R63, RZ, RZ, R87 ;  /* 0x000000ffff3f7224 */ /* 0x000fe400078e0057 */
[----:B------:R-:W0:Y:S01]  /*5310*/  MUFU.EX2 R26, R26 ;  /* 0x0000001a001a7308 */ /* 0x000e220000000800 */
[----:B--2---:R-:W-:-:S01]  /*5320*/  FADD.FTZ R6, R46, R43 ;  /* 0x0000002b2e067221 */ /* 0x004fc20000010000 */
[----:B------:R-:W-:-:S02]  /*5330*/  IMAD.MOV.U32 R62, RZ, RZ, R87 ;  /* 0x000000ffff3e7224 */ /* 0x000fc400078e0057 */
[--C-:B------:R-:W-:Y:S02]  /*5340*/  IMAD.MOV.U32 R43, RZ, RZ, R87.reuse ;  /* 0x000000ffff2b7224 */ /* 0x100fe400078e0057 */
[----:B------:R-:W-:Y:S02]  /*5350*/  IMAD.MOV.U32 R42, RZ, RZ, R87 ;  /* 0x000000ffff2a7224 */ /* 0x000fe400078e0057 */
[----:B------:R-:W2:Y:S01]  /*5360*/  MUFU.EX2 R99, R99 ;  /* 0x0000006300637308 */ /* 0x000ea20000000800 */
[----:B-1----:R-:W-:-:S01]  /*5370*/  FADD.FTZ R13, R51, R6 ;  /* 0x00000006330d7221 */ /* 0x002fc20000010000 */
[----:B------:R-:W-:-:S06]  /*5380*/  FADD.FTZ R6, R50, R11 ;  /* 0x0000000b32067221 */ /* 0x000fcc0000010000 */
[----:B------:R-:W1:Y:S01]  /*5390*/  MUFU.EX2 R27, R27 ;  /* 0x0000001b001b7308 */ /* 0x000e620000000800 */
[----:B0-----:R-:W-:-:S07]  /*53a0*/  FADD.FTZ R8, R26, R13 ;  /* 0x0000000d1a087221 */ /* 0x001fce0000010000 */
[----:B------:R-:W0:Y:S01]  /*53b0*/  MUFU.EX2 R31, R31 ;  /* 0x0000001f001f7308 */ /* 0x000e220000000800 */
[----:B--2---:R-:W-:-:S01]  /*53c0*/  FADD.FTZ R11, R99, R6 ;  /* 0x00000006630b7221 */ /* 0x004fc20000010000 */
[----:B------:R-:W-:-:S03]  /*53d0*/  F2FP.SATFINITE.E4M3.F32.PACK_AB_MERGE_C R99, R54, R99, RZ ;  /* 0x000000633663723e */ /* 0x000fc600048070ff */
[----:B------:R-:W-:Y:S01]  /*53e0*/  FADD.FTZ R11, R54, R11 ;  /* 0x0000000b360b7221 */ /* 0x000fe20000010000 */
[----:B------:R-:W-:Y:S01]  /*53f0*/  F2FP.SATFINITE.E4M3.F32.PACK_AB_MERGE_C R211, R50, R67, R99 ;  /* 0x0000004332d3723e */ /* 0x000fe20004807063 */
[----:B------:R-:W-:Y:S01]  /*5400*/  IMAD.MOV.U32 R67, RZ, RZ, R87 ;  /* 0x000000ffff437224 */ /* 0x000fe200078e0057 */
[----:B------:R-:W2:Y:S01]  /*5410*/  MUFU.EX2 R30, R92 ;  /* 0x0000005c001e7308 */ /* 0x000ea20000000800 */
[----:B-1----:R-:W-:-:S01]  /*5420*/  FADD.FTZ R8, R27, R8 ;  /* 0x000000081b087221 */ /* 0x002fc20000010000 */
[----:B------:R-:W-:Y:S01]  /*5430*/  F2FP.SATFINITE.E4M3.F32.PACK_AB_MERGE_C R26, R27, R26, RZ ;  /* 0x0000001a1b1a723e */ /* 0x000fe200048070ff */
[--C-:B------:R-:W-:Y:S02]  /*5440*/  IMAD.MOV.U32 R54, RZ, RZ, R87.reuse ;  /* 0x000000ffff367224 */ /* 0x100fe400078e0057 */
[--C-:B------:R-:W-:Y:S01]  /*5450*/  IMAD.MOV.U32 R50, RZ, RZ, R87.reuse ;  /* 0x000000ffff327224 */ /* 0x100fe200078e0057 */
[----:B------:R-:W-:Y:S01]  /*5460*/  F2FP.SATFINITE.E4M3.F32.PACK_AB_MERGE_C R210, R51, R46, R26 ;  /* 0x0000002e33d2723e */ /* 0x000fe2000480701a */
[----:B------:R-:W-:Y:S01]  /*5470*/  IMAD.MOV.U32 R51, RZ, RZ, R87 ;  /* 0x000000ffff337224 */ /* 0x000fe200078e0057 */
[----:B------:R-:W1:Y:S01]  /*5480*/  MUFU.EX2 R38, R38 ;  /* 0x0000002600267308 */ /* 0x000e620000000800 */
[----:B0-----:R-:W-:-:S01]  /*5490*/  FADD.FTZ R13, R31, R8 ;  /* 0x000000081f0d7221 */ /* 0x001fc20000010000 */
[----:B------:R-:W-:-:S02]  /*54a0*/  IMAD.MOV.U32 R46, RZ, RZ, R87 ;  /* 0x000000ffff2e7224 */ /* 0x000fc400078e0057 */
[--C-:B------:R-:W-:Y:S02]  /*54b0*/  IMAD.MOV.U32 R27, RZ, RZ, R87.reuse ;  /* 0x000000ffff1b7224 */ /* 0x100fe400078e0057 */
[----:B------:R-:W-:Y:S02]  /*54c0*/  IMAD.MOV.U32 R26, RZ, RZ, R87 ;  /* 0x000000ffff1a7224 */ /* 0x000fe400078e0057 */
        /* <DEDUP_REMOVED lines=11> */
[C---:B0-----:R-:W-:Y:S01]  /*5580*/  F2FP.SATFINITE.E4M3.F32.PACK_AB_MERGE_C R39, R40.reuse, R39, RZ ;  /* 0x000000272827723e */ /* 0x041fe200048070ff */
[----:B------:R-:W-:-:S03]  /*5590*/  FADD.FTZ R40, R40, R13 ;  /* 0x0000000d28287221 */ /* 0x000fc60000010000 */
[----:B------:R-:W-:Y:S01]  /*55a0*/  F2FP.SATFINITE.E4M3.F32.PACK_AB_MERGE_C R204, R38, R31, R39 ;  /* 0x0000001f26cc723e */ /* 0x000fe20004807027 */
[----:B------:R-:W-:Y:S02]  /*55b0*/  IMAD.MOV.U32 R39, RZ, RZ, R87 ;  /* 0x000000ffff277224 */ /* 0x000fe400078e0057 */
[----:B------:R-:W0:Y:S01]  /*55c0*/  MUFU.EX2 R97, R97 ;  /* 0x0000006100617308 */ /* 0x000e220000000800 */
[----:B--2---:R-:W-:-:S01]  /*55d0*/  FADD.FTZ R6, R47, R6 ;  /* 0x000000062f067221 */ /* 0x004fc20000010000 */
[----:B------:R-:W-:Y:S01]  /*55e0*/  F2FP.SATFINITE.E4M3.F32.PACK_AB_MERGE_C R88, R47, R88, RZ ;  /* 0x000000582f58723e */ /* 0x000fe200048070ff */
[--C-:B------:R-:W-:Y:S02]  /*55f0*/  IMAD.MOV.U32 R47, RZ, RZ, R87.reuse ;  /* 0x000000ffff2f7224 */ /* 0x100fe400078e0057 */
[--C-:B------:R-:W-:Y:S01]  /*5600*/  IMAD.MOV.U32 R38, RZ, RZ, R87.reuse ;  /* 0x000000ffff267224 */ /* 0x100fe200078e0057 */
[----:B------:R-:W-:Y:S01]  /*5610*/  F2FP.SATFINITE.E4M3.F32.PACK_AB_MERGE_C R205, R9, R30, R88 ;  /* 0x0000001e09cd723e */ /* 0x000fe20004807058 */
[----:B------:R-:W-:Y:S01]  /*5620*/  IMAD.MOV.U32 R31, RZ, RZ, R87 ;  /* 0x000000ffff1f7224 */ /* 0x000fe200078e0057 */
[----:B------:R-:W2:Y:S01]  /*5630*/  MUFU.EX2 R44, R44 ;  /* 0x0000002c002c7308 */ /* 0x000ea20000000800 */
[----:B-1----:R-:W-:-:S01]  /*5640*/  FADD.FTZ R11, R41, R40 ;  /* 0x00000028290b7221 */ /* 0x002fc20000010000 */
[----:B------:R-:W-:-:S02]  /*5650*/  IMAD.MOV.U32 R40, RZ, RZ, R87 ;  /* 0x000000ffff287224 */ /* 0x000fc400078e0057 */
[----:B------:R-:W-:-:S04]  /*5660*/  IMAD.MOV.U32 R30, RZ, RZ, R87 ;  /* 0x000000ffff1e7224 */ /* 0x000fc800078e0057 */
        /* <DEDUP_REMOVED lines=11> */
[C---:B-1----:R-:W-:Y:S01]  /*5720*/  F2FP.SATFINITE.E4M3.F32.PACK_AB_MERGE_C R102, R55.reuse, R102, RZ ;  /* 0x000000663766723e */ /* 0x042fe200048070ff */
[----:B------:R-:W-:-:S03]  /*5730*/  FADD.FTZ R55, R55, R2 ;  /* 0x0000000237377221 */ /* 0x000fc60000010000 */
[----:B------:R-:W-:Y:S01]  /*5740*/  F2FP.SATFINITE.E4M3.F32.PACK_AB_MERGE_C R207, R86, R97, R102 ;  /* 0x0000006156cf723e */ /* 0x000fe20004807066 */
[----:B------:R-:W-:Y:S02]  /*5750*/  IMAD.MOV.U32 R86, RZ, RZ, R87 ;  /* 0x000000ffff567224 */ /* 0x000fe400078e0057 */
[----:B------:R-:W1:Y:S01]  /*5760*/  MUFU.EX2 R82, R82 ;  /* 0x0000005200527308 */ /* 0x000e620000000800 */
[----:B0-----:R-:W-:-:S01]  /*5770*/  FADD.FTZ R11, R48, R11 ;  /* 0x0000000b300b7221 */ /* 0x001fc20000010000 */
[----:B------:R-:W-:Y:S01]  /*5780*/  F2FP.SATFINITE.E4M3.F32.PACK_AB_MERGE_C R45, R48, R45, RZ ;  /* 0x0000002d302d723e */ /* 0x000fe200048070ff */
[----:B------:R-:W-:-:S03]  /*5790*/  IMAD.MOV.U32 R48, RZ, RZ, R87 ;  /* 0x000000ffff307224 */ /* 0x000fc600078e0057 */
[----:B------:R-:W-:Y:S01]  /*57a0*/  F2FP.SATFINITE.E4M3.F32.PACK_AB_MERGE_C R206, R44, R41, R45 ;  /* 0x000000292cce723e */ /* 0x000fe2000480702d */
[----:B------:R-:W-:Y:S01]  /*57b0*/  IMAD.MOV.U32 R45, RZ, RZ, R87 ;  /* 0x000000ffff2d7224 */ /* 0x000fe200078e0057 */
[----:B------:R-:W0:Y:S01]  /*57c0*/  MUFU.EX2 R25, R25 ;  /* 0x0000001900197308 */ /* 0x000e220000000800 */
[----:B--2---:R-:W-:-:S01]  /*57d0*/  FADD.FTZ R2, R24, R11 ;  /* 0x0000000b18027221 */ /* 0x004fc20000010000 */
[--C-:B------:R-:W-:Y:S02]  /*57e0*/  IMAD.MOV.U32 R44, RZ, RZ, R87.reuse ;  /* 0x000000ffff2c7224 */ /* 0x100fe400078e0057 */
[----:B------:R-:W-:-:S04]  /*57f0*/  IMAD.MOV.U32 R41, RZ, RZ, R87 ;  /* 0x000000ffff297224 */ /* 0x000fc800078e0057 */
[----:B------:R2:W3:Y:S01]  /*5800*/  MUFU.EX2 R5, R84 ;  /* 0x0000005400057308 */ /* 0x0004e20000000800 */
[----:B-1----:R-:W-:-:S01]  /*5810*/  FADD.FTZ R6, R82, R55 ;  /* 0x0000003752067221 */ /* 0x002fc20000010000 */
[----:B------:R-:W-:-:S06]  /*5820*/  IMAD.MOV.U32 R55, RZ, RZ, R87 ;  /* 0x000000ffff377224 */ /* 0x000fcc00078e0057 */
[----:B------:R-:W1:Y:S01]  /*5830*/  MUFU.EX2 R28, R28 ;  /* 0x0000001c001c7308 */ /* 0x000e620000000800 */
[----:B0-----:R-:W-:-:S01]  /*5840*/  FADD.FTZ R11, R25, R2 ;  /* 0x00000002190b7221 */ /* 0x001fc20000010000 */
[----:B--2---:R-:W-:-:S06]  /*5850*/  IMAD.MOV.U32 R84, RZ, RZ, R87 ;  /* 0x000000ffff547224 */ /* 0x004fcc00078e0057 */
[----:B------:R-:W0:Y:S01]  /*5860*/  MUFU.EX2 R93, R93 ;  /* 0x0000005d005d7308 */ /* 0x000e220000000800 */
[----:B---3--:R-:W-:-:S07]  /*5870*/  FADD.FTZ R6, R5, R6 ;  /* 0x0000000605067221 */ /* 0x008fce0000010000 */
[----:B------:R-:W2:Y:S01]  /*5880*/  MUFU.EX2 R29, R29 ;  /* 0x0000001d001d7308 */ /* 0x000ea20000000800 */
[----:B-1----:R-:W-:-:S07]  /*5890*/  FADD.FTZ R2, R28, R11 ;  /* 0x0000000b1c027221 */ /* 0x002fce0000010000 */
[----:B------:R-:W1:Y:S01]  /*58a0*/  MUFU.EX2 R80, R80 ;  /* 0x0000005000507308 */ /* 0x000e620000000800 */
[----:B0-----:R-:W-:-:S07]  /*58b0*/  FADD.FTZ R9, R93, R6 ;  /* 0x000000065d097221 */ /* 0x001fce0000010000 */
[----:B------:R-:W0:Y:S01]  /*58c0*/  MUFU.EX2 R32, R32 ;  /* 0x0000002000207308 */ /* 0x000e220000000800 */
[C---:B--2---:R-:W-:Y:S01]  /*58d0*/  F2FP.SATFINITE.E4M3.F32.PACK_AB_MERGE_C R28, R29.reuse, R28, RZ ;  /* 0x0000001c1d1c723e */ /* 0x044fe200048070ff */
[----:B------:R-:W-:-:S03]  /*58e0*/  FADD.FTZ R29, R29, R2 ;  /* 0x000000021d1d7221 */ /* 0x000fc60000010000 */
[----:B------:R-:W-:Y:S01]  /*58f0*/  F2FP.SATFINITE.E4M3.F32.PACK_AB_MERGE_C R200, R25, R24, R28 ;  /* 0x0000001819c8723e */ /* 0x000fe2000480701c */
[----:B------:R-:W-:Y:S02]  /*5900*/  IMAD.MOV.U32 R28, RZ, RZ, R87 ;  /* 0x000000ffff1c7224 */ /* 0x000fe400078e0057 */
[----:B------:R-:W2:Y:S01]  /*5910*/  MUFU.EX2 R34, R34 ;  /* 0x0000002200227308 */ /* 0x000ea20000000800 */
[----:B-1----:R-:W-:-:S01]  /*5920*/  FADD.FTZ R9, R80, R9 ;  /* 0x0000000950097221 */ /* 0x002fc20000010000 */
[----:B------:R-:W-:Y:S01]  /*5930*/  F2FP.SATFINITE.E4M3.F32.PACK_AB_MERGE_C R93, R80, R93, RZ ;  /* 0x0000005d505d723e */ /* 0x000fe200048070ff */
[--C-:B------:R-:W-:Y:S02]  /*5940*/  IMAD.MOV.U32 R80, RZ, RZ, R87.reuse ;  /* 0x000000ffff507224 */ /* 0x100fe400078e0057 */
[----:B------:R-:W-:Y:S01]  /*5950*/  IMAD.MOV.U32 R25, RZ, RZ, R87 ;  /* 0x000000ffff197224 */ /* 0x000fe200078e0057 */
[----:B------:R-:W-:Y:S01]  /*5960*/  F2FP.SATFINITE.E4M3.F32.PACK_AB_MERGE_C R201, R5, R82, R93 ;  /* 0x0000005205c9723e */ /* 0x000fe2000480705d */
[----:B------:R-:W-:Y:S01]  /*5970*/  IMAD.MOV.U32 R82, RZ, RZ, R87 ;  /* 0x000000ffff527224 */ /* 0x000fe200078e0057 */
[----:B------:R-:W1:Y:S01]  /*5980*/  MUFU.EX2 R33, R33 ;  /* 0x0000002100217308 */ /* 0x000e620000000800 */
[----:B0-----:R-:W-:-:S01]  /*5990*/  FADD.FTZ R2, R32, R29 ;  /* 0x0000001d20027221 */ /* 0x001fc20000010000 */
[----:B------:R-:W-:-:S02]  /*59a0*/  IMAD.MOV.U32 R29, RZ, RZ, R87 ;  /* 0x000000ffff1d7224 */ /* 0x000fc400078e0057 */
[----:B------:R-:W-:-:S04]  /*59b0*/  IMAD.MOV.U32 R24, RZ, RZ, R87 ;  /* 0x000000ffff187224 */ /* 0x000fc800078e0057 */
[----:B------:R-:W0:Y:S01]  /*59c0*/  MUFU.EX2 R35, R35 ;  /* 0x0000002300237308 */ /* 0x000e220000000800 */
[----:B--2---:R-:W-:-:S07]  /*59d0*/  FADD.FTZ R6, R34, R9 ;  /* 0x0000000922067221 */ /* 0x004fce0000010000 */
[----:B------:R-:W-:Y:S01]  /*59e0*/  MUFU.EX2 R36, R36 ;  /* 0x0000002400247308 */ /* 0x000fe20000000800 */
[----:B-1----:R-:W-:-:S07]  /*59f0*/  FADD.FTZ R5, R33, R2 ;  /* 0x0000000221057221 */ /* 0x002fce0000010000 */
[----:B------:R-:W1:Y:S01]  /*5a00*/  MUFU.EX2 R3, R3 ;  /* 0x0000000300037308 */ /* 0x000e620000000800 */
[----:B0-----:R-:W-:-:S07]  /*5a10*/  FADD.FTZ R6, R35, R6 ;  /* 0x0000000623067221 */ /* 0x001fce0000010000 */
[----:B------:R-:W-:Y:S08]  /*5a20*/  MUFU.EX2 R69, R69 ;  /* 0x0000004500457308 */ /* 0x000ff00000000800 */
[----:B------:R-:W0:Y:S01]  /*5a30*/  MUFU.EX2 R52, R52 ;  /* 0x0000003400347308 */ /* 0x000e220000000800 */
[----:B-1----:R-:W-:Y:S01]  /*5a40*/  F2FP.SATFINITE.E4M3.F32.PACK_AB_MERGE_C R2, R3, R36, RZ ;  /* 0x000000240302723e */ /* 0x002fe200048070ff */
[----:B------:R-:W-:-:S03]  /*5a50*/  FADD.FTZ R36, R36, R5 ;  /* 0x0000000524247221 */ /* 0x000fc60000010000 */
[----:B------:R-:W-:Y:S01]  /*5a60*/  F2FP.SATFINITE.E4M3.F32.PACK_AB_MERGE_C R202, R33, R32, R2 ;  /* 0x0000002021ca723e */ /* 0x000fe20004807002 */
[----:B------:R-:W-:-:S01]  /*5a70*/  FADD.FTZ R3, R3, R36 ;  /* 0x0000002403037221 */ /* 0x000fc20000010000 */
[--C-:B------:R-:W-:Y:S02]  /*5a80*/  IMAD.MOV.U32 R36, RZ, RZ, R87.reuse ;  /* 0x000000ffff247224 */ /* 0x100fe400078e0057 */
[--C-:B------:R-:W-:Y:S02]  /*5a90*/  IMAD.MOV.U32 R33, RZ, RZ, R87.reuse ;  /* 0x000000ffff217224 */ /* 0x100fe400078e0057 */
[----:B------:R-:W-:Y:S01]  /*5aa0*/  IMAD.MOV.U32 R32, RZ, RZ, R87 ;  /* 0x000000ffff207224 */ /* 0x000fe200078e0057 */
[----:B0-----:R-:W-:Y:S01]  /*5ab0*/  F2FP.SATFINITE.E4M3.F32.PACK_AB_MERGE_C R8, R52, R69, RZ ;  /* 0x000000453408723e */ /* 0x001fe200048070ff */
        /* <DEDUP_REMOVED lines=43> */
[----:B------:R-:W-:-:S05]  /*5d70*/  UMOV UR57, UR55 ;  /* 0x0000003700397c82 */ /* 0x000fca0008000000 */
.L_x_7340:
[----:B------:R-:W-:Y:S01]  /*5d80*/  ISETP.NE.AND P3, PT, RZ, UR44, PT ;  /* 0x0000002cff007c0c */ /* 0x000fe2000bf65270 */
[----:B------:R-:W-:-:S04]  /*5d90*/  UISETP.NE.AND UP0, UPT, UR57, 0x1, UPT ;  /* 0x000000013900788c */ /* 0x000fc8000bf05270 */
[----:B------:R-:W-:-:S04]  /*5da0*/  USEL UR46, URZ, 0x1, UP0 ;  /* 0x000000013f2e7887 */ /* 0x000fc80008000000 */
[----:B------:R-:W-:-:S04]  /*5db0*/  ULOP3.LUT UR46, UR58, UR46, URZ, 0x3c, !UPT ;  /* 0x0000002e3a2e7292 */ /* 0x000fc8000f8e3c3f */
[----:B------:R-:W-:Y:S08]  /*5dc0*/  @P3 BRA `(.L_x_7331) ;  /* 0x0000000000383947 */ /* 0x000ff00003800000 */
[----:B------:R-:W-:Y:S05]  /*5dd0*/  @!P0 BRA `(.L_x_7332) ;  /* 0x0000000000048947 */ /* 0x000fea0003800000 */
[----:B------:R-:W-:Y:S01]  /*5de0*/  BPT.TRAP 0x1 ;  /* 0x000000040000795c */ /* 0x000fe20000300000 */
.L_x_7332:
        /* <DEDUP_REMOVED lines=9> */
.L_x_7333:
[----:B-1----:R-:W-:Y:S05]  /*5e80*/  @P2 BRA `(.L_x_7331) ;  /* 0x0000000000082947 */ /* 0x002fea0003800000 */
[----:B------:R-:W1:Y:S02]  /*5e90*/  SYNCS.PHASECHK.TRANS64.TRYWAIT P2, [UR6+0x2e830], R0 ;  /* 0x02e83000ff0075a7 */ /* 0x000e640008040146 */
[----:B-1----:R-:W-:Y:S05]  /*5ea0*/  @!P2 BRA `(.L_x_7334) ;  /* 0x000000fc0020a947 */ /* 0x002fea0003800000 */
.L_x_7331:
        /* <DEDUP_REMOVED lines=186> */
.L_x_7336:
[----:B------:R-:W-:Y:S01]  /*6a50*/  ULEA UR6, UR57, UR41, 0x3 ;  /* 0x0000002939067291 */ /* 0x000fe2000f8e183f */
[----:B------:R-:W-:-:S05]  /*6a60*/  IMAD.U32 R0, RZ, RZ, UR58 ;  /* 0x0000003aff007e24 */ /* 0x000fca000f8e00ff */
[----:B------:R-:W-:-:S04]  /*6a70*/  SHF.L.U32 R0, R0, 0x1f, RZ ;  /* 0x0000001f00007819 */ /* 0x000fc800000006ff */
[----:B------:R0:W1:Y:S01]  /*6a80*/  SYNCS.PHASECHK.TRANS64.TRYWAIT P2, [UR6+0x2e850], R0 ;  /* 0x02e85000ff0075a7 */ /* 0x0000620008040146 */
[----:B------:R-:W-:Y:S05]  /*6a90*/  @!P0 BRA `(.L_x_7337) ;  /* 0x0000000000048947 */ /* 0x000fea0003800000 */
[----:B------:R-:W-:Y:S01]  /*6aa0*/  BPT.TRAP 0x1 ;  /* 0x000000040000795c */ /* 0x000fe20000300000 */
.L_x_7337:
[----:B-1----:R-:W-:Y:S05]  /*6ab0*/  @P2 BRA `(.L_x_7335) ;  /* 0x0000000000082947 */ /* 0x002fea0003800000 */
[----:B------:R-:W1:Y:S02]  /*6ac0*/  SYNCS.PHASECHK.TRANS64.TRYWAIT P2, [UR6+0x2e850], R0 ;  /* 0x02e85000ff0075a7 */ /* 0x000e640008040146 */
[----:B-1----:R-:W-:Y:S05]  /*6ad0*/  @!P2 BRA `(.L_x_7338) ;  /* 0x000000f0002ca947 */ /* 0x002fea0003800000 */
.L_x_7335:
[----:B------:R-:W-:Y:S01]  /*6ae0*/  USHF.L.U32 UR7, UR51, 0x7, URZ ;  /* 0x0000000733077899 */ /* 0x000fe2000800063f */
[----:B01----:R-:W-:Y:S01]  /*6af0*/  IMAD.MOV.U32 R0, RZ, RZ, -0x2 ;  /* 0xfffffffeff007424 */ /* 0x003fe200078e00ff */
[----:B------:R-:W-:Y:S01]  /*6b00*/  UIADD3 UR6, UR41, 0x400, URZ ;  /* 0x0000040029067890 */ /* 0x000fe2000fffe03f */
[----:B------:R-:W-:Y:S01]  /*6b10*/  WARPGROUP.ARRIVE ;  /* 0x00000000000079c5 */ /* 0x000fe20000000000 */
[----:B------:R-:W-:Y:S01]  /*6b20*/  UIMAD UR7, UR56, -0xe0, UR7 ;  /* 0xffffff20380778a4 */ /* 0x000fe2000f8e0207 */
[----:B------:R-:W-:Y:S01]  /*6b30*/  IMAD.U32 R13, RZ, RZ, UR38 ;  /* 0x00000026ff0d7e24 */ /* 0x000fe2000f8e00ff */
[----:B------:R-:W-:Y:S02]  /*6b40*/  USHF.R.U32.HI UR6, URZ, 0x4, UR6 ;  /* 0x000000043f067899 */ /* 0x000fe40008011606 */
[----:B------:R-:W-:Y:S02]  /*6b50*/  UIADD3 UR7, UR7, 0x1, UR49 ;  /* 0x0000000107077890 */ /* 0x000fe4000fffe031 */
[----:B------:R-:W-:-:S02]  /*6b60*/  ULOP3.LUT UR6, UR6, 0x3fff, URZ, 0xc0, !UPT ;  /* 0x00003fff06067892 */ /* 0x000fc4000f8ec03f */
[----:B------:R-:W-:Y:S02]  /*6b70*/  UIADD3 UR7, UR7, -UR50, URZ ;  /* 0x8000003207077290 */ /* 0x000fe4000fffe03f */
[----:B------:R-:W-:-:S04]  /*6b80*/  ULOP3.LUT UR6, UR6, 0x10000, URZ, 0xfc, !UPT ;  /* 0x0001000006067892 */ /* 0x000fc8000f8efc3f */
[----:B------:R-:W-:Y:S01]  /*6b90*/  IMAD R7, R17, R0, UR7 ;  /* 0x0000000711077e24 */ /* 0x000fe2000f8e0200 */
[----:B------:R-:W-:Y:S01]  /*6ba0*/  UIMAD UR10, UR57, 0x700, UR6 ;  /* 0x00000700390a78a4 */ /* 0x000fe2000f8e0206 */
[----:B------:R-:W-:Y:S02]  /*6bb0*/  UMOV UR7, 0xc0000010 ;  /* 0xc000001000077882 */ /* 0x000fe40000000000 */
[----:B------:R-:W-:-:S04]  /*6bc0*/  IMAD.IADD R7, R22, 0x1, R7 ;  /* 0x0000000116077824 */ /* 0x000fc800078e0207 */
[----:B------:R-:W-:Y:S01]  /*6bd0*/  UMOV UR6, UR10 ;  /* 0x0000000a00067c82 */ /* 0x000fe20008000000 */
[C---:B------:R-:W-:Y:S01]  /*6be0*/  ISETP.GT.AND P2, PT, R7.reuse, RZ, PT ;  /* 0x000000ff0700720c */ /* 0x040fe20003f44270 */
[----:B------:R-:W-:Y:S01]  /*6bf0*/  QGMMA.64x128x32.F32.E4M3.E4M3 R24, R224, gdesc[UR4], R24, gsb0 ;  /* 0x01e00004e0187df3 */ /* 0x000fe20008000818 */
[C---:B------:R-:W-:Y:S01]  /*6c00*/  ISETP.GT.AND P3, PT, R7.reuse, 0x1, PT ;  /* 0x000000010700780c */ /* 0x040fe20003f64270 */
[----:B------:R-:W-:Y:S01]  /*6c10*/  UIADD3 UR6, UR10, 0x100, URZ ;  /* 0x000001000a067890 */ /* 0x000fe2000fffe03f */
[----:B------:R-:W-:Y:S01]  /*6c20*/  FSEL R184, R184, -INF , P2 ;  /* 0xff800000b8b87808 */ /* 0x000fe20001000000 */
        /* <DEDUP_REMOVED lines=69> */
[----:B------:R-:W-:Y:S01]  /*7080*/  FMNMX.FTZ R0, R164, R9, !PT ;  /* 0x00000009a4007209 */ /* 0x000fe20007810000 */
[----:B------:R-:W-:-:S02]  /*7090*/  WARPGROUP.DEPBAR.LE gsb0, 0x0 ;  /* 0x00008000000079c5 */ /* 0x000fc40000010000 */
[----:B------:R-:W-:Y:S01]  /*70a0*/  ISETP.GT.AND P3, PT, R7, 0x61, PT ;  /* 0x000000610700780c */ /* 0x000fe20003f64270 */
[----:B------:R-:W-:Y:S01]  /*70b0*/  WARPGROUP.ARRIVE ;  /* 0x00000000000079c5 */ /* 0x000fe20000000000 */
[----:B------:R-:W-:Y:S02]  /*70c0*/  FSEL R136, R136, -INF , P2 ;  /* 0xff80000088887808 */ /* 0x000fe40001000000 */
[----:B------:R-:W-:Y:S02]  /*70d0*/  FMNMX.FTZ R9, R165, R0, !PT ;  /* 0x00000000a5097209 */ /* 0x000fe40007810000 */
[----:B------:R-:W-:Y:S01]  /*70e0*/  ISETP.GT.AND P2, PT, R7, 0x68, PT ;  /* 0x000000680700780c */ /* 0x000fe20003f44270 */
[----:B------:R-:W-:Y:S01]  /*70f0*/  QGMMA.64x128x32.F32.E4M3.E4M3 R24, R220, gdesc[UR4], R24, gsb0 ;  /* 0x01e00004dc187df3 */ /* 0x000fe20008000818 */
        /* <DEDUP_REMOVED lines=72> */
[----:B------:R-:W-:Y:S01]  /*7580*/  FMNMX.FTZ R9, R117, R0, !PT ;  /* 0x0000000075097209 */ /* 0x000fe20007810000 */
[----:B------:R-:W-:Y:S02]  /*7590*/  WARPGROUP.DEPBAR.LE gsb0, 0x0 ;  /* 0x00008000000079c5 */ /* 0x000fe40000010000 */
        /* <DEDUP_REMOVED lines=19> */
[C---:B------:R-:W-:Y:S01]  /*76d0*/  ISETP.GT.AND P3, PT, R7.reuse, 0xd9, PT ;  /* 0x000000d90700780c */ /* 0x040fe20003f64270 */
[----:B------:R-:W-:Y:S01]  /*76e0*/  VIADD R7, R7, 0x8 ;  /* 0x0000000807077836 */ /* 0x000fe20000000000 */
[----:B------:R-:W-:Y:S02]  /*76f0*/  FSEL R100, R100, -INF , P2 ;  /* 0xff80000064647808 */ /* 0x000fe40001000000 */
[----:B------:R-:W-:Y:S02]  /*7700*/  FMNMX.FTZ R9, R97, R0, !PT ;  /* 0x0000000061097209 */ /* 0x000fe40007810000 */
[----:B------:R-:W-:-:S02]  /*7710*/  FSEL R101, R101, -INF , P3 ;  /* 0xff80000065657808 */ /* 0x000fc40001800000 */
[----:B------:R-:W-:Y:S02]  /*7720*/  FMNMX.FTZ R0, R100, R9, !PT ;  /* 0x0000000964007209 */ /* 0x000fe40007810000 */
[----:B------:R-:W-:Y:S02]  /*7730*/  ISETP.GT.AND P3, PT, R7, RZ, PT ;  /* 0x000000ff0700720c */ /* 0x000fe40003f64270 */
[----:B------:R-:W-:Y:S02]  /*7740*/  FMNMX.FTZ R9, R101, R0, !PT ;  /* 0x0000000065097209 */ /* 0x000fe40007810000 */
[----:B------:R-:W-:-:S03]  /*7750*/  ISETP.GT.AND P4, PT, R7, 0x1, PT ;  /* 0x000000010700780c */ /* 0x000fc60003f84270 */
[----:B------:R-:W0:Y:S01]  /*7760*/  SHFL.BFLY PT, R0, R9, 0x2, 0x1f ;  /* 0x0c401f0009007f89 */ /* 0x000e2200000e0000 */
        /* <DEDUP_REMOVED lines=26> */
[----:B------:R-:W-:Y:S02]  /*7910*/  FSEL R163, R163, -INF , P4 ;  /* 0xff800000a3a37808 */ /* 0x000fe40002000000 */
[----:B------:R-:W-:Y:S01]  /*7920*/  ISETP.GT.AND P4, PT, R7, 0x59, PT ;  /* 0x000000590700780c */ /* 0x000fe20003f84270 */
        /* <DEDUP_REMOVED lines=8> */
[----:B------:R-:W-:Y:S01]  /*79b0*/  FSEL R181, R186, -INF , P3 ;  /* 0xff800000bab57808 */ /* 0x000fe20001800000 */
        /* <DEDUP_REMOVED lines=22> */
[----:B------:R-:W-:Y:S01]  /*7b20*/  FFMA.FTZ R156, R156, UR38, -R8 ;  /* 0x000000269c9c7c23 */ /* 0x000fe20008010808 */
[----:B------:R-:W-:Y:S01]  /*7b30*/  FMNMX.FTZ R185, R195, R184, !PT ;  /* 0x000000b8c3b97209 */ /* 0x000fe20007810000 */
[----:B------:R-:W-:-:S02]  /*7b40*/  WARPGROUP.DEPBAR.LE gsb0, 0x0 ;  /* 0x00008000000079c5 */ /* 0x000fc40000010000 */
[----:B------:R-:W-:Y:S01]  /*7b50*/  ISETP.GT.AND P3, PT, R7, 0x20, PT ;  /* 0x000000200700780c */ /* 0x000fe20003f64270 */
[----:B------:R-:W-:Y:S01]  /*7b60*/  WARPGROUP.ARRIVE ;  /* 0x00000000000079c5 */ /* 0x000fe20000000000 */
[----:B------:R-:W-:Y:S01]  /*7b70*/  FMNMX.FTZ R184, R198, R185, !PT ;  /* 0x000000b9c6b87209 */ /* 0x000fe20007810000 */
[--C-:B------:R-:W-:Y:S01]  /*7b80*/  FFMA.FTZ R157, R157, UR38, -R8.reuse ;  /* 0x000000269d9d7c23 */ /* 0x100fe20008010808 */
[----:B------:R-:W-:Y:S01]  /*7b90*/  FSEL R170, R170, -INF , P3 ;  /* 0xff800000aaaa7808 */ /* 0x000fe20001800000 */
[--C-:B------:R-:W-:Y:S01]  /*7ba0*/  FFMA.FTZ R160, R160, UR38, -R8.reuse ;  /* 0x00000026a0a07c23 */ /* 0x100fe20008010808 */
[----:B------:R-:W-:Y:S01]  /*7bb0*/  FMNMX.FTZ R185, R199, R184, !PT ;  /* 0x000000b8c7b97209 */ /* 0x000fe20007810000 */
[----:B------:R-:W-:Y:S01]  /*7bc0*/  QGMMA.64x128x32.F32.E4M3.E4M3 R24, R212, gdesc[UR4], R24, gsb0 ;  /* 0x01e00004d4187df3 */ /* 0x000fe20008000818 */
[----:B------:R-:W-:Y:S01]  /*7bd0*/  ISETP.GT.AND P3, PT, R7, 0x28, PT ;  /* 0x000000280700780c */ /* 0x000fe20003f64270 */
[----:B------:R-:W-:Y:S01]  /*7be0*/  UIADD3 UR6, UR10, 0x400, URZ ;  /* 0x000004000a067890 */ /* 0x000fe2000fffe03f */
[----:B------:R-:W-:Y:S01]  /*7bf0*/  FMNMX.FTZ R184, R170, R185, !PT ;  /* 0x000000b9aab87209 */ /* 0x000fe20007810000 */
[----:B------:R-:W-:Y:S01]  /*7c00*/  UMOV UR7, 0xc0000010 ;  /* 0xc000001000077882 */ /* 0x000fe20000000000 */
        /* <DEDUP_REMOVED lines=57> */
[--C-:B------:R-:W-:Y:S01]  /*7fa0*/  FFMA.FTZ R100, R100, UR38, -R8.reuse ;  /* 0x0000002664647c23 */ /* 0x100fe20008010808 */
[----:B------:R-:W-:Y:S01]  /*7fb0*/  ISETP.GT.AND P4, PT, R7, 0x61, PT ;  /* 0x000000610700780c */ /* 0x000fe20003f84270 */
[----:B------:R-:W-:Y:S01]  /*7fc0*/  FFMA.FTZ R101, R101, UR38, -R8 ;  /* 0x0000002665657c23 */ /* 0x000fe20008010808 */
        /* <DEDUP_REMOVED lines=11> */
[----:B------:R0:W-:Y:S01]  /*8080*/  MUFU.EX2 R142, R186 ;  /* 0x000000ba008e7308 */ /* 0x0001e20000000800 */
[----:B------:R-:W-:Y:S02]  /*8090*/  FSEL R143, R143, -INF , P4 ;  /* 0xff8000008f8f7808 */ /* 0x000fe40002000000 */
[----:B------:R-:W-:Y:S02]  /*80a0*/  FMNMX.FTZ R184, R144, R185, !PT ;  /* 0x000000b990b87209 */ /* 0x000fe40007810000 */
[----:B------:R-:W-:Y:S02]  /*80b0*/  ISETP.GT.AND P4, PT, R7, 0x71, PT ;  /* 0x000000710700780c */ /* 0x000fe40003f84270 */
[----:B------:R-:W-:Y:S01]  /*80c0*/  FSEL R146, R146, -INF , P3 ;  /* 0xff80000092927808 */ /* 0x000fe20001800000 */
[----:B------:R-:W-:Y:S01]  /*80d0*/  MUFU.EX2 R11, R11 ;  /* 0x0000000b000b7308 */ /* 0x000fe20000000800 */
[----:B------:R-:W-:Y:S01]  /*80e0*/  FMNMX.FTZ R185, R143, R184, !PT ;  /* 0x000000b88fb97209 */ /* 0x000fe20007810000 */
[----:B0-----:R-:W-:Y:S01]  /*80f0*/  FFMA.FTZ R186, R128, UR38, -R8 ;  /* 0x0000002680ba7c23 */ /* 0x001fe20008010808 */
[----:B------:R-:W-:-:S02]  /*8100*/  ISETP.GT.AND P3, PT, R7, 0x78, PT ;  /* 0x000000780700780c */ /* 0x000fc40003f64270 */
[----:B------:R-:W-:Y:S02]  /*8110*/  FSEL R147, R147, -INF , P4 ;  /* 0xff80000093937808 */ /* 0x000fe40002000000 */
        /* <DEDUP_REMOVED lines=28> */
[----:B------:R-:W-:Y:S01]  /*82e0*/  ISETP.GT.AND P3, PT, R7, 0x98, PT ;  /* 0x000000980700780c */ /* 0x000fe20003f64270 */
[----:B------:R-:W-:Y:S02]  /*82f0*/  WARPGROUP.DEPBAR.LE gsb0, 0x0 ;  /* 0x00008000000079c5 */ /* 0x000fe40000010000 */
[----:B------:R-:W-:Y:S01]  /*8300*/  FSEL R131, R131, -INF , P4 ;  /* 0xff80000083837808 */ /* 0x000fe20002000000 */
[----:B------:R-:W-:Y:S01]  /*8310*/  WARPGROUP.ARRIVE ;  /* 0x00000000000079c5 */ /* 0x000fe20000000000 */
[----:B------:R-:W-:Y:S01]  /*8320*/  FMNMX.FTZ R184, R130, R185, !PT ;  /* 0x000000b982b87209 */ /* 0x000fe20007810000 */
[----:B------:R-:W-:Y:S01]  /*8330*/  MUFU.EX2 R168, R168 ;  /* 0x000000a800a87308 */ /* 0x000fe20000000800 */
[----:B------:R-:W-:-:S02]  /*8340*/  ISETP.GT.AND P4, PT, R7, 0x99, PT ;  /* 0x000000990700780c */ /* 0x000fc40003f84270 */
[----:B------:R-:W-:Y:S01]  /*8350*/  FSEL R134, R134, -INF , P3 ;  /* 0xff80000086867808 */ /* 0x000fe20001800000 */
[----:B------:R-:W-:Y:S01]  /*8360*/  QGMMA.64x128x32.F32.E4M3.E4M3 R24, R208, gdesc[UR4], R24, gsb0 ;  /* 0x01e00004d0187df3 */ /* 0x000fe20008000818 */
[----:B------:R-:W-:Y:S01]  /*8370*/  FMNMX.FTZ R185, R131, R184, !PT ;  /* 0x000000b883b97209 */ /* 0x000fe20007810000 */
[----:B------:R-:W-:Y:S01]  /*8380*/  UIADD3 UR6, UR10, 0x500, URZ ;  /* 0x000005000a067890 */ /* 0x000fe2000fffe03f */
[----:B------:R-:W-:Y:S01]  /*8390*/  FSEL R135, R135, -INF , P4 ;  /* 0xff80000087877808 */ /* 0x000fe20002000000 */
[----:B------:R-:W-:Y:S01]  /*83a0*/  UMOV UR7, 0xc0000010 ;  /* 0xc000001000077882 */ /* 0x000fe20000000000 */
[C---:B------:R-:W-:Y:S01]  /*83b0*/  ISETP.GT.AND P3, PT, R7.reuse, 0xa0, PT ;  /* 0x000000a00700780c */ /* 0x040fe20003f64270 */
[----:B------:R-:W-:Y:S01]  /*83c0*/  MUFU.EX2 R169, R169 ;  /* 0x000000a900a97308 */ /* 0x000fe20000000800 */
[----:B------:R-:W-:Y:S02]  /*83d0*/  FMNMX.FTZ R184, R134, R185, !PT ;  /* 0x000000b986b87209 */ /* 0x000fe40007810000 */
[----:B------:R-:W-:-:S02]  /*83e0*/  ISETP.GT.AND P4, PT, R7, 0xa1, PT ;  /* 0x000000a10700780c */ /* 0x000fc40003f84270 */
[----:B------:R-:W-:Y:S02]  /*83f0*/  FSEL R106, R106, -INF , P3 ;  /* 0xff8000006a6a7808 */ /* 0x000fe40001800000 */
        /* <DEDUP_REMOVED lines=17> */
[----:B------:R-:W-:Y:S01]  /*8510*/  ISETP.GT.AND P3, PT, R7, 0xb8, PT ;  /* 0x000000b80700780c */ /* 0x000fe20003f64270 */
[----:B0-----:R-:W-:Y:S01]  /*8520*/  FFMA.FTZ R186, R132, UR38, -R8 ;  /* 0x0000002684ba7c23 */ /* 0x001fe20008010808 */
[----:B------:R-:W-:Y:S02]  /*8530*/  FSEL R115, R115, -INF , P4 ;  /* 0xff80000073737808 */ /* 0x000fe40002000000 */
[----:B------:R-:W-:Y:S02]  /*8540*/  FMNMX.FTZ R184, R114, R185, !PT ;  /* 0x000000b972b87209 */ /* 0x000fe40007810000 */
[----:B------:R-:W-:Y:S01]  /*8550*/  ISETP.GT.AND P4, PT, R7, 0xb9, PT ;  /* 0x000000b90700780c */ /* 0x000fe20003f84270 */
[----:B------:R-:W-:Y:S01]  /*8560*/  MUFU.EX2 R177, R177 ;  /* 0x000000b100b17308 */ /* 0x000fe20000000800 */
[----:B------:R-:W-:-:S02]  /*8570*/  FSEL R132, R118, -INF , P3 ;  /* 0xff80000076847808 */ /* 0x000fc40001800000 */
[----:B------:R-:W-:Y:S02]  /*8580*/  FMNMX.FTZ R185, R115, R184, !PT ;  /* 0x000000b873b97209 */ /* 0x000fe40007810000 */
[----:B------:R-:W-:Y:S02]  /*8590*/  FSEL R119, R119, -INF , P4 ;  /* 0xff80000077777808 */ /* 0x000fe40002000000 */
[C---:B------:R-:W-:Y:S01]  /*85a0*/  ISETP.GT.AND P3, PT, R7.reuse, 0xc0, PT ;  /* 0x000000c00700780c */ /* 0x040fe20003f64270 */
        /* <DEDUP_REMOVED lines=24> */
[----:B------:R-:W-:Y:S01]  /*8730*/  FSEL R99, R99, -INF , P4 ;  /* 0xff80000063637808 */ /* 0x000fe20002000000 */
[----:B------:R-:W-:Y:S01]  /*8740*/  IMAD.U32 R8, RZ, RZ, UR38 ;  /* 0x00000026ff087e24 */ /* 0x000fe2000f8e00ff */
[----:B------:R-:W-:Y:S02]  /*8750*/  FMNMX.FTZ R184, R98, R185, !PT ;  /* 0x000000b962b87209 */ /* 0x000fe40007810000 */
[----:B------:R-:W-:Y:S01]  /*8760*/  ISETP.GT.AND P4, PT, R7, 0xd9, PT ;  /* 0x000000d90700780c */ /* 0x000fe20003f84270 */
[----:B------:R-:W-:Y:S01]  /*8770*/  MUFU.EX2 R156, R156 ;  /* 0x0000009c009c7308 */ /* 0x000fe20000000800 */
[----:B------:R-:W-:-:S02]  /*8780*/  FSEL R108, R102, -INF , P3 ;  /* 0xff800000666c7808 */ /* 0x000fc40001800000 */
[----:B------:R-:W-:Y:S02]  /*8790*/  FMNMX.FTZ R7, R99, R184, !PT ;  /* 0x000000b863077209 */ /* 0x000fe40007810000 */
[----:B------:R-:W-:Y:S02]  /*87a0*/  FSEL R103, R103, -INF , P4 ;  /* 0xff80000067677808 */ /* 0x000fe40002000000 */
[----:B------:R-:W-:Y:S01]  /*87b0*/  FMNMX.FTZ R184, R108, R7, !PT ;  /* 0x000000076cb87209 */ /* 0x000fe20007810000 */
[----:B------:R0:W-:Y:S03]  /*87c0*/  MUFU.EX2 R102, R186 ;  /* 0x000000ba00667308 */ /* 0x0001e60000000800 */
[----:B------:R-:W-:-:S05]  /*87d0*/  FMNMX.FTZ R184, R103, R184, !PT ;  /* 0x000000b867b87209 */ /* 0x000fca0007810000 */
[----:B------:R-:W1:Y:S01]  /*87e0*/  SHFL.BFLY PT, R7, R184, 0x2, 0x1f ;  /* 0x0c401f00b8077f89 */ /* 0x000e6200000e0000 */
[----:B------:R-:W-:Y:S08]  /*87f0*/  MUFU.EX2 R157, R157 ;  /* 0x0000009d009d7308 */ /* 0x000ff00000000800 */
[----:B------:R-:W-:Y:S08]  /*8800*/  MUFU.EX2 R160, R160 ;  /* 0x000000a000a07308 */ /* 0x000ff00000000800 */
[----:B------:R-:W-:Y:S01]  /*8810*/  MUFU.EX2 R161, R161 ;  /* 0x000000a100a17308 */ /* 0x000fe20000000800 */
[----:B-1----:R-:W-:-:S07]  /*8820*/  FMNMX.FTZ R185, R184, R7, !PT ;  /* 0x00000007b8b97209 */ /* 0x002fce0007810000 */
[----:B------:R-:W-:Y:S01]  /*8830*/  MUFU.EX2 R164, R164 ;  /* 0x000000a400a47308 */ /* 0x000fe20000000800 */
[----:B------:R-:W1:Y:S01]  /*8840*/  SHFL.BFLY PT, R184, R185, 0x1, 0x1f ;  /* 0x0c201f00b9b87f89 */ /* 0x000e6200000e0000 */
[----:B------:R-:W-:Y:S02]  /*8850*/  WARPGROUP.DEPBAR.LE gsb0, 0x0 ;  /* 0x00008000000079c5 */ /* 0x000fe40000010000 */
[----:B------:R-:W-:-:S04]  /*8860*/  WARPGROUP.ARRIVE ;  /* 0x00000000000079c5 */ /* 0x000fc80000000000 */
[----:B------:R-:W-:Y:S02]  /*8870*/  MUFU.EX2 R165, R165 ;  /* 0x000000a500a57308 */ /* 0x000fe40000000800 */
[----:B------:R-:W-:Y:S01]  /*8880*/  QGMMA.64x128x32.F32.E4M3.E4M3 R24, R204, gdesc[UR4], R24, gsb0 ;  /* 0x01e00004cc187df3 */ /* 0x000fe20008000818 */
[----:B------:R-:W-:-:S05]  /*8890*/  UIADD3 UR6, UR10, 0x600, URZ ;  /* 0x000006000a067890 */ /* 0x000fca000fffe03f */
[----:B------:R-:W-:Y:S01]  /*88a0*/  MUFU.EX2 R136, R136 ;  /* 0x0000008800887308 */ /* 0x000fe20000000800 */
[----:B------:R-:W-:-:S07]  /*88b0*/  UMOV UR7, 0xc0000010 ;  /* 0xc000001000077882 */ /* 0x000fce0000000000 */
[----:B------:R-:W-:Y:S01]  /*88c0*/  MUFU.EX2 R137, R137 ;  /* 0x0000008900897308 */ /* 0x000fe20000000800 */
[----:B-1----:R-:W-:Y:S02]  /*88d0*/  FMNMX.FTZ R7, R185, R184, !PT ;  /* 0x000000b8b9077209 */ /* 0x002fe40007810000 */
[----:B------:R-:W-:Y:S02]  /*88e0*/  FSEL R184, R0, RZ, P2 ;  /* 0x000000ff00b87208 */ /* 0x000fe40001000000 */
[C---:B------:R-:W-:Y:S01]  /*88f0*/  FSETP.NEU.FTZ.AND P2, PT, R7.reuse, -INF , PT ;  /* 0xff8000000700780b */ /* 0x040fe20003f5d000 */
[----:B------:R-:W-:Y:S02]  /*8900*/  FFMA.FTZ R8, R7, R8, -8 ;  /* 0xc100000007087423 */ /* 0x000fe40000010008 */
[----:B------:R-:W-:Y:S01]  /*8910*/  MUFU.EX2 R140, R140 ;  /* 0x0000008c008c7308 */ /* 0x000fe20000000800 */
[----:B------:R-:W-:-:S02]  /*8920*/  FADD.FTZ R184, -R184, R5 ;  /* 0x00000005b8b87221 */ /* 0x000fc40000010100 */
[----:B------:R-:W-:-:S02]  /*8930*/  FSEL R8, R8, RZ, P2 ;  /* 0x000000ff08087208 */ /* 0x000fc40001000000 */
[----:B------:R-:W-:-:S03]  /*8940*/  FMUL.FTZ R5, R184, UR38 ;  /* 0x00000026b8057c20 */ /* 0x000fc60008410000 */
[----:B------:R-:W-:Y:S01]  /*8950*/  MUFU.EX2 R141, R141 ;  /* 0x0000008d008d7308 */ /* 0x000fe20000000800 */
[----:B0-----:R-:W-:-:S01]  /*8960*/  FFMA.FTZ R186, R191, UR38, -R8 ;  /* 0x00000026bfba7c23 */ /* 0x001fc20008010808 */
[----:B------:R-:W-:Y:S01]  /*8970*/  FSEL R191, R7, RZ, P2 ;  /* 0x000000ff07bf7208 */ /* 0x000fe20001000000 */
[----:B------:R-:W-:-:S01]  /*8980*/  FFMA.FTZ R192, R144, UR38, -R8 ;  /* 0x0000002690c07c23 */ /* 0x000fc20008010808 */
[--C-:B------:R-:W-:Y:S01]  /*8990*/  FFMA.FTZ R181, R181, UR38, -R8.reuse ;  /* 0x00000026b5b57c23 */ /* 0x100fe20008010808 */
[----:B------:R-:W-:-:S01]  /*89a0*/  FFMA.FTZ R184, R187, UR38, -R8 ;  /* 0x00000026bbb87c23 */ /* 0x000fc20008010808 */
[----:B------:R-:W-:Y:S01]  /*89b0*/  FFMA.FTZ R185, R190, UR38, -R8 ;  /* 0x00000026beb97c23 */ /* 0x000fe20008010808 */
[----:B------:R-:W-:-:S01]  /*89c0*/  FADD.FTZ R191, -R191, R6 ;  /* 0x00000006bfbf7221 */ /* 0x000fc20000010100 */
[----:B------:R-:W0:Y:S01]  /*89d0*/  MUFU.EX2 R5, R5 ;  /* 0x0000000500057308 */ /* 0x000e220000000800 */
[----:B------:R-:W-:-:S01]  /*89e0*/  FFMA.FTZ R187, R194, UR38, -R8 ;  /* 0x00000026c2bb7c23 */ /* 0x000fc20008010808 */
        /* <DEDUP_REMOVED lines=40> */
[----:B------:R-:W-:Y:S01]  /*8c70*/  FADD.FTZ R3, R11, R194 ;  /* 0x000000c20b037221 */ /* 0x000fe20000010000 */
[----:B------:R-:W-:-:S01]  /*8c80*/  FFMA.FTZ R130, R130, UR38, -R8 ;  /* 0x0000002682827c23 */ /* 0x000fc20008010808 */
[--C-:B------:R-:W-:Y:S01]  /*8c90*/  FFMA.FTZ R131, R131, UR38, -R8.reuse ;  /* 0x0000002683837c23 */ /* 0x100fe20008010808 */
[----:B------:R-:W-:-:S01]  /*8ca0*/  FFMA.FTZ R134, R134, UR38, -R8 ;  /* 0x0000002686867c23 */ /* 0x000fc20008010808 */
[--C-:B------:R-:W-:Y:S01]  /*8cb0*/  FFMA.FTZ R135, R135, UR38, -R8.reuse ;  /* 0x0000002687877c23 */ /* 0x100fe20008010808 */
[----:B------:R-:W-:-:S01]  /*8cc0*/  FFMA.FTZ R106, R106, UR38, -R8 ;  /* 0x000000266a6a7c23 */ /* 0x000fc20008010808 */
[----:B------:R-:W0:Y:S01]  /*8cd0*/  MUFU.EX2 R187, R187 ;  /* 0x000000bb00bb7308 */ /* 0x000e220000000800 */
        /* <DEDUP_REMOVED lines=8> */
[----:B------:R-:W-:-:S01]  /*8d60*/  FFMA.FTZ R115, R115, UR38, -R8 ;  /* 0x0000002673737c23 */ /* 0x000fc20008010808 */
[----:B------:R-:W-:Y:S01]  /*8d70*/  FADD.FTZ R2, R14, R3 ;  /* 0x000000030e027221 */ /* 0x000fe20000010000 */
[----:B------:R-:W-:-:S01]  /*8d80*/  FFMA.FTZ R132, R132, UR38, -R8 ;  /* 0x0000002684847c23 */ /* 0x000fc20008010808 */
[--C-:B------:R-:W-:Y:S01]  /*8d90*/  FFMA.FTZ R119, R119, UR38, -R8.reuse ;  /* 0x0000002677777c23 */ /* 0x100fe20008010808 */
[----:B------:R-:W-:-:S01]  /*8da0*/  FFMA.FTZ R90, R90, UR38, -R8 ;  /* 0x000000265a5a7c23 */ /* 0x000fc20008010808 */
[----:B------:R-:W-:Y:S01]  /*8db0*/  FADD.FTZ R3, R15, R2 ;  /* 0x000000020f037221 */ /* 0x000fe20000010000 */
[----:B------:R-:W-:-:S01]  /*8dc0*/  FFMA.FTZ R91, R91, UR38, -R8 ;  /* 0x000000265b5b7c23 */ /* 0x000fc20008010808 */
[----:B------:R-:W3:Y:S01]  /*8dd0*/  MUFU.EX2 R189, R189 ;  /* 0x000000bd00bd7308 */ /* 0x000ee20000000800 */
[----:B------:R-:W-:-:S01]  /*8de0*/  FFMA.FTZ R104, R104, UR38, -R8 ;  /* 0x0000002668687c23 */ /* 0x000fc20008010808 */
[----:B------:R-:W-:-:S04]  /*8df0*/  FADD.FTZ R2, R20, R3 ;  /* 0x0000000314027221 */ /* 0x000fc80000010000 */
[----:B------:R-:W-:Y:S02]  /*8e00*/  FADD.FTZ R3, R21, R2 ;  /* 0x0000000215037221 */ /* 0x000fe40000010000 */
[----:B------:R-:W4:Y:S08]  /*8e10*/  MUFU.EX2 R190, R190 ;  /* 0x000000be00be7308 */ /* 0x000f300000000800 */
[----:B------:R1:W-:Y:S08]  /*8e20*/  MUFU.EX2 R6, R192 ;  /* 0x000000c000067308 */ /* 0x0003f00000000800 */
[----:B------:R-:W5:Y:S01]  /*8e30*/  MUFU.EX2 R170, R170 ;  /* 0x000000aa00aa7308 */ /* 0x000f620000000800 */
[----:B-1----:R-:W-:-:S04]  /*8e40*/  FADD.FTZ R192, R186, R191 ;  /* 0x000000bfbac07221 */ /* 0x002fc80000010000 */
[----:B0-----:R-:W-:-:S03]  /*8e50*/  FADD.FTZ R191, R187, R192 ;  /* 0x000000c0bbbf7221 */ /* 0x001fc60000010000 */
[----:B------:R-:W0:Y:S01]  /*8e60*/  MUFU.EX2 R171, R171 ;  /* 0x000000ab00ab7308 */ /* 0x000e220000000800 */
[----:B--2---:R-:W-:-:S04]  /*8e70*/  FADD.FTZ R192, R188, R191 ;  /* 0x000000bfbcc07221 */ /* 0x004fc80000010000 */
[----:B---3--:R-:W-:Y:S01]  /*8e80*/  FADD.FTZ R191, R189, R192 ;  /* 0x000000c0bdbf7221 */ /* 0x008fe20000010000 */
[----:B------:R-:W-:-:S02]  /*8e90*/  FADD.FTZ R192, R168, R3 ;  /* 0x00000003a8c07221 */ /* 0x000fc40000010000 */
[----:B------:R-:W1:Y:S01]  /*8ea0*/  MUFU.EX2 R174, R174 ;  /* 0x000000ae00ae7308 */ /* 0x000e620000000800 */
[----:B----4-:R-:W-:-:S01]  /*8eb0*/  FADD.FTZ R191, R190, R191 ;  /* 0x000000bfbebf7221 */ /* 0x010fc20000010000 */
[----:B------:R-:W-:-:S03]  /*8ec0*/  WARPGROUP.DEPBAR.LE gsb0, 0x0 ;  /* 0x00008000000079c5 */ /* 0x000fc60000010000 */
[----:B-----5:R-:W-:Y:S01]  /*8ed0*/  FADD.FTZ R2, R170, R191 ;  /* 0x000000bfaa027221 */ /* 0x020fe20000010000 */
[----:B------:R-:W-:-:S01]  /*8ee0*/  FADD.FTZ R191, R169, R192 ;  /* 0x000000c0a9bf7221 */ /* 0x000fc20000010000 */
[----:B------:R-:W-:Y:S01]  /*8ef0*/  WARPGROUP.ARRIVE ;  /* 0x00000000000079c5 */ /* 0x000fe20000000000 */
[----:B------:R-:W2:Y:S01]  /*8f00*/  MUFU.EX2 R175, R175 ;  /* 0x000000af00af7308 */ /* 0x000ea20000000800 */
[----:B0-----:R-:W-:-:S01]  /*8f10*/  FADD.FTZ R3, R171, R2 ;  /* 0x00000002ab037221 */ /* 0x001fc20000010000 */
[----:B------:R-:W-:-:S03]  /*8f20*/  FADD.FTZ R192, R172, R191 ;  /* 0x000000bfacc07221 */ /* 0x000fc60000010000 */
[----:B------:R-:W-:Y:S01]  /*8f30*/  QGMMA.64x128x32.F32.E4M3.E4M3 R24, R200, gdesc[UR4], R24, gsb0 ;  /* 0x01e00004c8187df3 */ /* 0x000fe20008000818 */
[----:B------:R-:W-:-:S02]  /*8f40*/  FADD.FTZ R191, R173, R192 ;  /* 0x000000c0adbf7221 */ /* 0x000fc40000010000 */
[----:B------:R-:W0:Y:S01]  /*8f50*/  MUFU.EX2 R178, R178 ;  /* 0x000000b200b27308 */ /* 0x000e220000000800 */
[----:B-1----:R-:W-:-:S01]  /*8f60*/  FADD.FTZ R2, R174, R3 ;  /* 0x00000003ae027221 */ /* 0x002fc20000010000 */
[----:B------:R-:W-:-:S04]  /*8f70*/  FADD.FTZ R192, R176, R191 ;  /* 0x000000bfb0c07221 */ /* 0x000fc80000010000 */
[----:B------:R-:W-:Y:S02]  /*8f80*/  FADD.FTZ R191, R177, R192 ;  /* 0x000000c0b1bf7221 */ /* 0x000fe40000010000 */
[----:B------:R-:W1:Y:S01]  /*8f90*/  MUFU.EX2 R179, R179 ;  /* 0x000000b300b37308 */ /* 0x000e620000000800 */
[----:B--2---:R-:W-:-:S01]  /*8fa0*/  FADD.FTZ R3, R175, R2 ;  /* 0x00000002af037221 */ /* 0x004fc20000010000 */
[----:B------:R-:W-:-:S06]  /*8fb0*/  FADD.FTZ R191, R180, R191 ;  /* 0x000000bfb4bf7221 */ /* 0x000fcc0000010000 */
        /* <DEDUP_REMOVED lines=92> */
[--C-:B------:R-:W-:Y:S01]  /*9580*/  FFMA.FTZ R191, R95, UR38, -R8.reuse ;  /* 0x000000265fbf7c23 */ /* 0x100fe20008010808 */
[----:B------:R-:W-:-:S05]  /*9590*/  FFMA.FTZ R95, R98, UR38, -R8 ;  /* 0x00000026625f7c23 */ /* 0x000fca0008010808 */
        /* <DEDUP_REMOVED lines=8> */
[----:B-1----:R-:W-:-:S01]  /*9620*/  FADD.FTZ R3, R109, R2 ;  /* 0x000000026d037221 */ /* 0x002fc20000010000 */
[----:B------:R-:W-:-:S06]  /*9630*/  IADD3 R2, -R23, 0xb, RZ ;  /* 0x0000000b17027810 */ /* 0x000fcc0007ffe1ff */
        /* <DEDUP_REMOVED lines=8> */
[----:B------:R-:W-:Y:S01]  /*96c0*/  FFMA.FTZ R98, R99, UR38, -R8 ;  /* 0x0000002663627c23 */ /* 0x000fe20008010808 */
[----:B------:R-:W-:-:S05]  /*96d0*/  IMAD.U32 R99, RZ, RZ, UR55 ;  /* 0x00000037ff637e24 */ /* 0x000fca000f8e00ff */
        /* <DEDUP_REMOVED lines=10> */
[----:B------:R-:W-:Y:S01]  /*9780*/  @!P1 LEA R194, R99, UR41, 0x3 ;  /* 0x0000002963c29c11 */ /* 0x000fe2000f8e18ff */
[----:B------:R-:W-:-:S01]  /*9790*/  FFMA.FTZ R99, R108, UR38, -R8 ;  /* 0x000000266c637c23 */ /* 0x000fc20008010808 */
[----:B------:R1:W-:Y:S06]  /*97a0*/  BAR.ARV R2, 0x100 ;  /* 0x000400020000751d */ /* 0x0003ec0000002000 */
[----:B------:R-:W3:Y:S01]  /*97b0*/  MUFU.EX2 R89, R89 ;  /* 0x0000005900597308 */ /* 0x000ee20000000800 */
[----:B--2---:R-:W-:-:S01]  /*97c0*/  FADD.FTZ R108, R88, R3 ;  /* 0x00000003586c7221 */ /* 0x004fc20000010000 */
[----:B-1----:R-:W-:-:S02]  /*97d0*/  @!P1 VIADD R2, R194, 0x2e840 ;  /* 0x0002e840c2029836 */ /* 0x002fc40000000000 */
[----:B------:R-:W-:-:S01]  /*97e0*/  FFMA.FTZ R8, R103, UR38, -R8 ;  /* 0x0000002667087c23 */ /* 0x000fc20008010808 */
[----:B0-----:R-:W-:-:S03]  /*97f0*/  FADD.FTZ R192, R90, R193 ;  /* 0x000000c15ac07221 */ /* 0x001fc60000010000 */
[----:B------:R-:W0:Y:S01]  /*9800*/  MUFU.EX2 R91, R91 ;  /* 0x0000005b005b7308 */ /* 0x000e220000000800 */
[----:B------:R-:W-:-:S04]  /*9810*/  @!P1 PRMT R2, RZ, 0x654, R2 ;  /* 0x00000654ff029816 */ /* 0x000fc80000000002 */
[----:B------:R1:W-:Y:S03]  /*9820*/  @!P1 SYNCS.ARRIVE.TRANS64.RED.A1T0 RZ, [R2+URZ], RZ ;  /* 0x000000ff02ff99a7 */ /* 0x0003e6000810043f */
        /* <DEDUP_REMOVED lines=28> */
.L_x_7339:
        /* <DEDUP_REMOVED lines=134> */
.L_x_7330:
[----:B------:R-:W-:-:S13]  /*a250*/  ISETP.LE.AND P2, PT, RZ, UR56, PT ;  /* 0x00000038ff007c0c */ /* 0x000fda000bf43270 */
[----:B------:R-:W-:Y:S05]  /*a260*/  @!P2 BRA `(.L_x_7341) ;  /* 0x000000340084a947 */ /* 0x000fea0003800000 */
[----:B------:R-:W-:Y:S01]  /*a270*/  IMAD.MOV.U32 R6, RZ, RZ, R7 ;  /* 0x000000ffff067224 */ /* 0x000fe200078e0007 */
[----:B------:R-:W-:Y:S01]  /*a280*/  UMOV UR50, UR46 ;  /* 0x0000002e00327c82 */ /* 0x000fe20008000000 */
[----:B------:R-:W-:Y:S01]  /*a290*/  IMAD.MOV.U32 R5, RZ, RZ, R0 ;  /* 0x000000ffff057224 */ /* 0x000fe200078e0000 */
[----:B------:R-:W-:-:S06]  /*a2a0*/  UMOV UR49, UR55 ;  /* 0x0000003700317c82 */ /* 0x000fcc0008000000 */
.L_x_7351:
[----:B------:R-:W-:Y:S01]  /*a2b0*/  ISETP.NE.AND P3, PT, RZ, UR44, PT ;  /* 0x0000002cff007c0c */ /* 0x000fe2000bf65270 */
[----:B------:R-:W-:-:S04]  /*a2c0*/  UISETP.NE.AND UP0, UPT, UR49, 0x1, UPT ;  /* 0x000000013100788c */ /* 0x000fc8000bf05270 */
[----:B------:R-:W-:-:S04]  /*a2d0*/  USEL UR46, URZ, 0x1, UP0 ;  /* 0x000000013f2e7887 */ /* 0x000fc80008000000 */
[----:B------:R-:W-:-:S04]  /*a2e0*/  ULOP3.LUT UR46, UR50, UR46, URZ, 0x3c, !UPT ;  /* 0x0000002e322e7292 */ /* 0x000fc8000f8e3c3f */
[----:B------:R-:W-:Y:S08]  /*a2f0*/  @P3 BRA `(.L_x_7342) ;  /* 0x0000000000383947 */ /* 0x000ff00003800000 */
[----:B------:R-:W-:Y:S05]  /*a300*/  @!P0 BRA `(.L_x_7343) ;  /* 0x0000000000048947 */ /* 0x000fea0003800000 */
[----:B------:R-:W-:Y:S01]  /*a310*/  BPT.TRAP 0x1 ;  /* 0x000000040000795c */ /* 0x000fe20000300000 */
.L_x_7343:
        /* <DEDUP_REMOVED lines=9> */
.L_x_7344:
[----:B-1----:R-:W-:Y:S05]  /*a3b0*/  @P2 BRA `(.L_x_7342) ;  /* 0x0000000000082947 */ /* 0x002fea0003800000 */
[----:B------:R-:W1:Y:S02]  /*a3c0*/  SYNCS.PHASECHK.TRANS64.TRYWAIT P2, [UR6+0x2e830], R0 ;  /* 0x02e83000ff0075a7 */ /* 0x000e640008040146 */
[----:B-1----:R-:W-:Y:S05]  /*a3d0*/  @!P2 BRA `(.L_x_7345) ;  /* 0x000000b80004a947 */ /* 0x002fea0003800000 */
.L_x_7342:
        /* <DEDUP_REMOVED lines=186> */
.L_x_7347:
[----:B------:R-:W-:Y:S01]  /*af80*/  ULEA UR6, UR49, UR41, 0x3 ;  /* 0x0000002931067291 */ /* 0x000fe2000f8e183f */
[----:B------:R-:W-:-:S05]  /*af90*/  IMAD.U32 R0, RZ, RZ, UR50 ;  /* 0x00000032ff007e24 */ /* 0x000fca000f8e00ff */
[----:B------:R-:W-:-:S04]  /*afa0*/  SHF.L.U32 R0, R0, 0x1f, RZ ;  /* 0x0000001f00007819 */ /* 0x000fc800000006ff */
[----:B------:R0:W1:Y:S01]  /*afb0*/  SYNCS.PHASECHK.TRANS64.TRYWAIT P2, [UR6+0x2e850], R0 ;  /* 0x02e85000ff0075a7 */ /* 0x0000620008040146 */
[----:B------:R-:W-:Y:S05]  /*afc0*/  @!P0 BRA `(.L_x_7348) ;  /* 0x0000000000048947 */ /* 0x000fea0003800000 */
[----:B------:R-:W-:Y:S01]  /*afd0*/  BPT.TRAP 0x1 ;  /* 0x000000040000795c */ /* 0x000fe20000300000 */
.L_x_7348:
[----:B-1----:R-:W-:Y:S05]  /*afe0*/  @P2 BRA `(.L_x_7346) ;  /* 0x0000000000082947 */ /* 0x002fea0003800000 */
[----:B------:R-:W1:Y:S02]  /*aff0*/  SYNCS.PHASECHK.TRANS64.TRYWAIT P2, [UR6+0x2e850], R0 ;  /* 0x02e85000ff0075a7 */ /* 0x000e640008040146 */
[----:B-1----:R-:W-:Y:S05]  /*b000*/  @!P2 BRA `(.L_x_7349) ;  /* 0x000000ac0010a947 */ /* 0x002fea0003800000 */
.L_x_7346:
[----:B------:R-:W-:Y:S01]  /*b010*/  UIADD3 UR6, UR41, 0x400, URZ ;  /* 0x0000040029067890 */ /* 0x000fe2000fffe03f */
[----:B------:R-:W-:Y:S01]  /*b020*/  WARPGROUP.ARRIVE ;  /* 0x00000000000079c5 */ /* 0x000fe20000000000 */
[----:B------:R-:W-:Y:S01]  /*b030*/  UMOV UR7, 0xc0000010 ;  /* 0xc000001000077882 */ /* 0x000fe20000000000 */
[----:B01----:R-:W-:Y:S01]  /*b040*/  FMNMX.FTZ R0, R184, R5, !PT ;  /* 0x00000005b8007209 */ /* 0x003fe20007810000 */
[----:B------:R-:W-:-:S03]  /*b050*/  USHF.R.U32.HI UR6, URZ, 0x4, UR6 ;  /* 0x000000043f067899 */ /* 0x000fc60008011606 */
        /* <DEDUP_REMOVED lines=122> */
[----:B------:R-:W0:Y:S01]  /*b800*/  SHFL.BFLY PT, R7, R0, 0x2, 0x1f ;  /* 0x0c401f0000077f89 */ /* 0x000e2200000e0000 */
[----:B------:R-:W-:-:S05]  /*b810*/  FMNMX.FTZ R8, R103, R8, !PT ;  /* 0x0000000867087209 */ /* 0x000fca0007810000 */
[----:B------:R-:W1:Y:S01]  /*b820*/  SHFL.BFLY PT, R11, R8, 0x2, 0x1f ;  /* 0x0c401f00080b7f89 */ /* 0x000e6200000e0000 */
[----:B0-----:R-:W-:-:S05]  /*b830*/  FMNMX.FTZ R9, R0, R7, !PT ;  /* 0x0000000700097209 */ /* 0x001fca0007810000 */
[----:B------:R-:W0:Y:S01]  /*b840*/  SHFL.BFLY PT, R10, R9, 0x1, 0x1f ;  /* 0x0c201f00090a7f89 */ /* 0x000e2200000e0000 */
[----:B-1----:R-:W-:-:S05]  /*b850*/  FMNMX.FTZ R11, R8, R11, !PT ;  /* 0x0000000b080b7209 */ /* 0x002fca0007810000 */
[----:B------:R-:W1:Y:S01]  /*b860*/  SHFL.BFLY PT, R12, R11, 0x1, 0x1f ;  /* 0x0c201f000b0c7f89 */ /* 0x000e6200000e0000 */
[----:B0-----:R-:W-:Y:S01]  /*b870*/  FMNMX.FTZ R0, R9, R10, !PT ;  /* 0x0000000a09007209 */ /* 0x001fe20007810000 */
[----:B------:R-:W-:-:S04]  /*b880*/  IMAD.U32 R9, RZ, RZ, UR38 ;  /* 0x00000026ff097e24 */ /* 0x000fc8000f8e00ff */
[C---:B------:R-:W-:Y:S01]  /*b890*/  FFMA.FTZ R8, R0.reuse, R9, -8 ;  /* 0xc100000000087423 */ /* 0x040fe20000010009 */
[----:B-1----:R-:W-:Y:S01]  /*b8a0*/  FMNMX.FTZ R7, R11, R12, !PT ;  /* 0x0000000c0b077209 */ /* 0x002fe20007810000 */
[----:B------:R-:W-:Y:S02]  /*b8b0*/  FADD.FTZ R5, -R0, R5 ;  /* 0x0000000500057221 */ /* 0x000fe40000010100 */
[----:B------:R-:W-:-:S01]  /*b8c0*/  FFMA.FTZ R21, R168, UR38, -R8 ;  /* 0x00000026a8157c23 */ /* 0x000fc20008010808 */
[--C-:B------:R-:W-:Y:S01]  /*b8d0*/  FFMA.FTZ R168, R169, UR38, -R8.reuse ;  /* 0x00000026a9a87c23 */ /* 0x100fe20008010808 */
[----:B------:R-:W-:-:S01]  /*b8e0*/  FFMA.FTZ R169, R172, UR38, -R8 ;  /* 0x00000026aca97c23 */ /* 0x000fc20008010808 */
[--C-:B------:R-:W-:Y:S01]  /*b8f0*/  FFMA.FTZ R9, R184, UR38, -R8.reuse ;  /* 0x00000026b8097c23 */ /* 0x100fe20008010808 */
[----:B------:R-:W-:-:S01]  /*b900*/  FFMA.FTZ R172, R173, UR38, -R8 ;  /* 0x00000026adac7c23 */ /* 0x000fc20008010808 */
[----:B------:R-:W-:Y:S01]  /*b910*/  FFMA.FTZ R173, R176, UR38, -R8 ;  /* 0x00000026b0ad7c23 */ /* 0x000fe20008010808 */
[----:B------:R-:W-:-:S02]  /*b920*/  IMAD.U32 R184, RZ, RZ, UR38 ;  /* 0x00000026ffb87e24 */ /* 0x000fc4000f8e00ff */
[--C-:B------:R-:W-:Y:S01]  /*b930*/  FFMA.FTZ R176, R177, UR38, -R8.reuse ;  /* 0x00000026b1b07c23 */ /* 0x100fe20008010808 */
[----:B------:R-:W-:-:S01]  /*b940*/  FFMA.FTZ R177, R180, UR38, -R8 ;  /* 0x00000026b4b17c23 */ /* 0x000fc20008010808 */
[----:B------:R-:W-:Y:S01]  /*b950*/  FMUL.FTZ R12, R5, UR38 ;  /* 0x00000026050c7c20 */ /* 0x000fe20008410000 */
        /* <DEDUP_REMOVED lines=55> */
[----:B------:R-:W-:Y:S02]  /*bcd0*/  MUFU.EX2 R6, R12 ;  /* 0x0000000c00067308 */ /* 0x000fe40000000800 */
[----:B------:R-:W-:Y:S01]  /*bce0*/  FMUL.FTZ R5, R5, UR38 ;  /* 0x0000002605057c20 */ /* 0x000fe20008410000 */
[--C-:B------:R-:W-:Y:S01]  /*bcf0*/  FFMA.FTZ R184, R186, UR38, -R8.reuse ;  /* 0x00000026bab87c23 */ /* 0x100fe20008010808 */
[----:B------:R-:W-:-:S01]  /*bd00*/  FFMA.FTZ R181, R187, UR38, -R8 ;  /* 0x00000026bbb57c23 */ /* 0x000fc20008010808 */
[--C-:B------:R-:W-:Y:S01]  /*bd10*/  FFMA.FTZ R185, R190, UR38, -R8.reuse ;  /* 0x00000026beb97c23 */ /* 0x100fe20008010808 */
[----:B------:R-:W-:-:S01]  /*bd20*/  FFMA.FTZ R186, R191, UR38, -R8 ;  /* 0x00000026bfba7c23 */ /* 0x000fc20008010808 */
[--C-:B------:R-:W-:Y:S01]  /*bd30*/  FFMA.FTZ R187, R194, UR38, -R8.reuse ;  /* 0x00000026c2bb7c23 */ /* 0x100fe20008010808 */
        /* <DEDUP_REMOVED lines=58> */
[----:B------:R-:W-:-:S06]  /*c0e0*/  IADD3 R194, -R23, 0xb, RZ ;  /* 0x0000000b17c27810 */ /* 0x000fcc0007ffe1ff */
[----:B------:R-:W1:Y:S01]  /*c0f0*/  MUFU.EX2 R186, R186 ;  /* 0x000000ba00ba7308 */ /* 0x000e620000000800 */
[----:B--2---:R-:W-:-:S01]  /*c100*/  FFMA.FTZ R189, R198, UR38, -R8 ;  /* 0x00000026c6bd7c23 */ /* 0x004fc20008010808 */
[----:B0-----:R-:W-:-:S06]  /*c110*/  FADD.FTZ R191, R185, R2 ;  /* 0x00000002b9bf7221 */ /* 0x001fcc0000010000 */
[----:B------:R-:W0:Y:S01]  /*c120*/  MUFU.EX2 R13, R13 ;  /* 0x0000000d000d7308 */ /* 0x000e220000000800 */
[----:B---3--:R-:W-:-:S07]  /*c130*/  FADD.FTZ R2, R12, R3 ;  /* 0x000000030c027221 */ /* 0x008fce0000010000 */
        /* <DEDUP_REMOVED lines=93> */
[----:B0-----:R-:W-:-:S01]  /*c710*/  FADD.FTZ R191, R167, R192 ;  /* 0x000000c0a7bf7221 */ /* 0x001fc20000010000 */
[----:B------:R-:W-:-:S04]  /*c720*/  UIADD3 UR6, UR10, 0x600, URZ ;  /* 0x000006000a067890 */ /* 0x000fc8000fffe03f */
        /* <DEDUP_REMOVED lines=96> */
[----:B------:R-:W-:Y:S01]  /*cd30*/  FFMA.FTZ R98, R99, UR38, -R8 ;  /* 0x0000002663627c23 */ /* 0x000fe20008010808 */
[----:B------:R-:W-:-:S05]  /*cd40*/  IMAD.U32 R99, RZ, RZ, UR55 ;  /* 0x00000037ff637e24 */ /* 0x000fca000f8e00ff */
[----:B------:R-:W0:Y:S01]  /*cd50*/  MUFU.EX2 R117, R117 ;  /* 0x0000007500757308 */ /* 0x000e220000000800 */
[----:B--2---:R-:W-:-:S07]  /*cd60*/  FADD.FTZ R2, R116, R3 ;  /* 0x0000000374027221 */ /* 0x004fce0000010000 */
[----:B------:R-:W2:Y:S01]  /*cd70*/  MUFU.EX2 R119, R119 ;  /* 0x0000007700777308 */ /* 0x000ea20000000800 */
[----:B-1----:R-:W-:-:S07]  /*cd80*/  FADD.FTZ R192, R118, R193 ;  /* 0x000000c176c07221 */ /* 0x002fce0000010000 */
[----:B------:R-:W1:Y:S01]  /*cd90*/  MUFU.EX2 R88, R88 ;  /* 0x0000005800587308 */ /* 0x000e620000000800 */
[----:B0-----:R-:W-:-:S01]  /*cda0*/  FADD.FTZ R3, R117, R2 ;  /* 0x0000000275037221 */ /* 0x001fc20000010000 */
[----:B------:R-:W-:Y:S01]  /*cdb0*/  @!P1 LEA R2, R99, UR41, 0x3 ;  /* 0x0000002963029c11 */ /* 0x000fe2000f8e18ff */
[----:B------:R-:W-:-:S01]  /*cdc0*/  FFMA.FTZ R99, R102, UR38, -R8 ;  /* 0x0000002666637c23 */ /* 0x000fc20008010808 */
[----:B------:R-:W-:-:S03]  /*cdd0*/  FFMA.FTZ R8, R103, UR38, -R8 ;  /* 0x0000002667087c23 */ /* 0x000fc60008010808 */
[----:B------:R-:W-:Y:S01]  /*cde0*/  @!P1 VIADD R2, R2, 0x2e840 ;  /* 0x0002e84002029836 */ /* 0x000fe20000000000 */
[----:B------:R-:W0:Y:S01]  /*cdf0*/  MUFU.EX2 R90, R90 ;  /* 0x0000005a005a7308 */ /* 0x000e220000000800 */
[----:B--2---:R-:W-:-:S03]  /*ce00*/  FADD.FTZ R193, R119, R192 ;  /* 0x000000c077c17221 */ /* 0x004fc60000010000 */
        /* <DEDUP_REMOVED lines=11> */
[----:B------:R-:W0:Y:S01]  /*cec0*/  MUFU.EX2 R93, R93 ;  /* 0x0000005d005d7308 */ /* 0x000e220000000800 */
[----:B----4-:R-:W-:-:S07]  /*ced0*/  FADD.FTZ R102, R92, R3 ;  /* 0x000000035c667221 */ /* 0x010fce0000010000 */
[----:B------:R-:W4:Y:S01]  /*cee0*/  MUFU.EX2 R191, R191 ;  /* 0x000000bf00bf7308 */ /* 0x000f220000000800 */
[----:B---3--:R-:W-:-:S07]  /*cef0*/  FADD.FTZ R192, R94, R193 ;  /* 0x000000c15ec07221 */ /* 0x008fce0000010000 */
[----:B------:R-:W1:Y:S01]  /*cf00*/  MUFU.EX2 R96, R96 ;  /* 0x0000006000607308 */ /* 0x000e620000000800 */
[----:B0-----:R-:W-:-:S07]  /*cf10*/  FADD.FTZ R3, R93, R102 ;  /* 0x000000665d037221 */ /* 0x001fce0000010000 */
[----:B------:R-:W0:Y:S01]  /*cf20*/  MUFU.EX2 R95, R95 ;  /* 0x0000005f005f7308 */ /* 0x000e220000000800 */
[----:B----4-:R-:W-:-:S07]  /*cf30*/  FADD.FTZ R192, R191, R192 ;  /* 0x000000c0bfc07221 */ /* 0x010fce0000010000 */
[----:B------:R-:W3:Y:S01]  /*cf40*/  MUFU.EX2 R97, R97 ;  /* 0x0000006100617308 */ /* 0x000ee20000000800 */
[----:B-1----:R-:W-:-:S07]  /*cf50*/  FADD.FTZ R2, R96, R3 ;  /* 0x0000000360027221 */ /* 0x002fce0000010000 */
[----:B------:R-:W1:Y:S01]  /*cf60*/  MUFU.EX2 R98, R98 ;  /* 0x0000006200627308 */ /* 0x000e620000000800 */
[----:B0-----:R-:W-:-:S07]  /*cf70*/  FADD.FTZ R3, R95, R192 ;  /* 0x000000c05f037221 */ /* 0x001fce0000010000 */
[----:B------:R-:W0:Y:S01]  /*cf80*/  MUFU.EX2 R100, R100 ;  /* 0x0000006400647308 */ /* 0x000e220000000800 */
[----:B---3--:R-:W-:-:S07]  /*cf90*/  FADD.FTZ R103, R97, R2 ;  /* 0x0000000261677221 */ /* 0x008fce0000010000 */
[----:B------:R-:W3:Y:S01]  /*cfa0*/  MUFU.EX2 R99, R99 ;  /* 0x0000006300637308 */ /* 0x000ee20000000800 */
[----:B-1----:R-:W-:-:S07]  /*cfb0*/  FADD.FTZ R2, R98, R3 ;  /* 0x0000000362027221 */ /* 0x002fce0000010000 */
[----:B------:R-:W1:Y:S01]  /*cfc0*/  MUFU.EX2 R101, R101 ;  /* 0x0000006500657308 */ /* 0x000e620000000800 */
[----:B0-----:R-:W-:-:S07]  /*cfd0*/  FADD.FTZ R102, R100, R103 ;  /* 0x0000006764667221 */ /* 0x001fce0000010000 */
[----:B------:R-:W0:Y:S01]  /*cfe0*/  MUFU.EX2 R8, R8 ;  /* 0x0000000800087308 */ /* 0x000e220000000800 */
[----:B---3--:R-:W-:-:S01]  /*cff0*/  FADD.FTZ R2, R99, R2 ;  /* 0x0000000263027221 */ /* 0x008fc20000010000 */
[----:B-1----:R-:W-:-:S03]  /*d000*/  FADD.FTZ R3, R101, R102 ;  /* 0x0000006665037221 */ /* 0x002fc60000010000 */
[----:B0-----:R-:W-:Y:S01]  /*d010*/  FADD.FTZ R2, R8, R2 ;  /* 0x0000000208027221 */ /* 0x001fe20000010000 */
[----:B--2---:R-:W-:Y:S06]  /*d020*/  @!P0 BRA `(.L_x_7350) ;  /* 0x0000000000048947 */ /* 0x004fec0003800000 */
[----:B------:R-:W-:Y:S01]  /*d030*/  BPT.TRAP 0x1 ;  /* 0x000000040000795c */ /* 0x000fe20000300000 */
.L_x_7350:
        /* <DEDUP_REMOVED lines=132> */
.L_x_7341:
[----:B------:R-:W-:Y:S06]  /*d880*/  BAR.ARV 0x8, 0x120 ;  /* 0x0204800000007b1d */ /* 0x000fec0000002000 */
[----:B------:R-:W-:Y:S05]  /*d890*/  @!P0 BRA `(.L_x_7352) ;  /* 0x0000000000048947 */ /* 0x000fea0003800000 */
[----:B------:R-:W-:Y:S01]  /*d8a0*/  BPT.TRAP 0x1 ;  /* 0x000000040000795c */ /* 0x000fe20000300000 */
.L_x_7352:
[----:B------:R-:W-:Y:S01]  /*d8b0*/  ULEA UR4, UR55, UR41, 0x3 ;  /* 0x0000002937047291 */ /* 0x000fe2000f8e183f */
[----:B------:R-:W-:-:S05]  /*d8c0*/  IMAD.U32 R4, RZ, RZ, UR46 ;  /* 0x0000002eff047e24 */ /* 0x000fca000f8e00ff */
[----:B------:R-:W-:-:S04]  /*d8d0*/  SHF.L.U32 R4, R4, 0x1f, RZ ;  /* 0x0000001f04047819 */ /* 0x000fc800000006ff */
[----:B------:R0:W1:Y:S01]  /*d8e0*/  SYNCS.PHASECHK.TRANS64.TRYWAIT P1, [UR4+0x2e850], R4 ;  /* 0x02e85004ff0075a7 */ /* 0x0000620008020144 */
[----:B------:R-:W-:Y:S05]  /*d8f0*/  @!P0 BRA `(.L_x_7353) ;  /* 0x0000000000048947 */ /* 0x000fea0003800000 */
[----:B------:R-:W-:Y:S01]  /*d900*/  BPT.TRAP 0x1 ;  /* 0x000000040000795c */ /* 0x000fe20000300000 */
.L_x_7353:
[----:B-1----:R-:W-:Y:S05]  /*d910*/  @P1 BRA `(.L_x_7354) ;  /* 0x0000000000081947 */ /* 0x002fea0003800000 */
[----:B------:R-:W1:Y:S02]  /*d920*/  SYNCS.PHASECHK.TRANS64.TRYWAIT P1, [UR4+0x2e850], R4 ;  /* 0x02e85004ff0075a7 */ /* 0x000e640008020144 */
[----:B-1----:R-:W-:Y:S05]  /*d930*/  @!P1 BRA `(.L_x_7355) ;  /* 0x0000008000dc9947 */ /* 0x002fea0003800000 */
.L_x_7354:
        /* <DEDUP_REMOVED lines=14> */
[----:B------:R-:W-:Y:S01]  /*da20*/  @UP0 UIMAD UR8, UR37, UR12, URZ ;  /* 0x0000000c250802a4 */ /* 0x000fe2000f8e023f */
[----:B------:R-:W-:Y:S01]  /*da30*/  QGMMA.64x128x32.F32.E4M3.E4M3 R24, R224, gdesc[UR4], R24, gsb0 ;  /* 0x01e00004e0187df3 */ /* 0x000fe20008000818 */
[----:B------:R-:W-:Y:S01]  /*da40*/  UIADD3 UR6, UR5, 0x100, URZ ;  /* 0x0000010005067890 */ /* 0x000fe2000fffe03f */
[----:B------:R-:W-:Y:S01]  /*da50*/  UMOV UR7, 0xc0000010 ;  /* 0xc000001000077882 */ /* 0x000fe20000000000 */
[----:B------:R-:W-:Y:S02]  /*da60*/  @UP0 UIMAD UR9, UR36, UR13, UR8 ;  /* 0x0000000d240902a4 */ /* 0x000fe4000f8e0208 */
[----:B------:R-:W-:Y:S01]  /*da70*/  @UP0 USHF.R.S32.HI UR8, URZ, 0x1f, UR45 ;  /* 0x0000001f3f080899 */ /* 0x000fe2000801142d */
[----:B------:R-:W-:-:S02]  /*da80*/  WARPGROUP.DEPBAR.LE gsb0, 0x0 ;  /* 0x00008000000079c5 */ /* 0x000fc40000010000 */
        /* <DEDUP_REMOVED lines=74> */
.L_x_7356:
        /* <DEDUP_REMOVED lines=74> */
.L_x_7323:
        /* <DEDUP_REMOVED lines=31> */
[----:B0-----:R-:W0:Y:S01]  /*e5c0*/  S2R R5, SR_SWINHI ;  /* 0x0000000000057919 */ /* 0x001e220000002f00 */
[----:B------:R-:W-:Y:S01]  /*e5d0*/  LOP3.LUT P0, R4, R51, 0x3, RZ, 0xc0, !PT ;  /* 0x0000000333047812 */ /* 0x000fe2000780c0ff */
[----:B------:R-:W-:Y:S01]  /*e5e0*/  ULEA UR4, UP2, UR36, UR4, 0x2 ;  /* 0x0000000424047291 */ /* 0x000fe2000f84103f */
[----:B------:R-:W-:Y:S01]  /*e5f0*/  F2FP.BF16.F32.PACK_AB R25, R25, R28 ;  /* 0x0000001c1919723e */ /* 0x000fe200000010ff */
[----:B------:R-:W-:Y:S01]  /*e600*/  UISETP.NE.AND.EX UP0, UPT, UR5, URZ, UPT, UP0 ;  /* 0x0000003f0500728c */ /* 0x000fe2000bf05300 */
[----:B------:R-:W-:Y:S01]  /*e610*/  ISETP.EQ.OR P0, PT, R4, 0x3, !P0 ;  /* 0x000000030400780c */ /* 0x000fe20004702670 */
[----:B------:R-:W-:Y:S01]  /*e620*/  ULEA.HI.X UR6, UR36, UR5, UR37, 0x2, UP2 ;  /* 0x0000000524067291 */ /* 0x000fe200090f1425 */
        /* <DEDUP_REMOVED lines=13> */
[----:B------:R-:W-:Y:S02]  /*e700*/  MOV R8, R0 ;  /* 0x0000000000087202 */ /* 0x000fe40000000f00 */
[----:B0-----:R-:W-:Y:S02]  /*e710*/  MOV R9, R5 ;  /* 0x0000000500097202 */ /* 0x001fe40000000f00 */
[----:B------:R-:W-:Y:S02]  /*e720*/  F2FP.BF16.F32.PACK_AB R65, R64, R65 ;  /* 0x000000414041723e */ /* 0x000fe400000010ff */
[----:B------:R-:W-:Y:S01]  /*e730*/  F2FP.BF16.F32.PACK_AB R32, R29, R32 ;  /* 0x000000201d20723e */ /* 0x000fe200000010ff */
[----:B------:R-:W-:Y:S01]  /*e740*/  IMAD.WIDE R4, R230, 0x2, R8 ;  /* 0x00000002e6047825 */ /* 0x000fe200078e0208 */
[----:B------:R-:W-:Y:S02]  /*e750*/  SEL R29, R100, R99, P0 ;  /* 0x00000063641d7207 */ /* 0x000fe40000000000 */
[----:B------:R-:W-:-:S02]  /*e760*/  SEL R99, R99, R100, P0 ;  /* 0x0000006463637207 */ /* 0x000fc40000000000 */
[C---:B------:R-:W-:Y:S02]  /*e770*/  IADD3 R93, P1, R4.reuse, 0x40, RZ ;  /* 0x00000040045d7810 */ /* 0x040fe40007f3e0ff */
[C---:B------:R-:W-:Y:S02]  /*e780*/  IADD3 R97, P2, R4.reuse, 0x60, RZ ;  /* 0x0000006004617810 */ /* 0x040fe40007f5e0ff */
[----:B------:R-:W-:Y:S01]  /*e790*/  LOP3.LUT R10, R93, 0x380, RZ, 0xc0, !PT ;  /* 0x000003805d0a7812 */ /* 0x000fe200078ec0ff */
[--C-:B------:R-:W-:Y:S01]  /*e7a0*/  IMAD.X R25, RZ, RZ, R5.reuse, P1 ;  /* 0x000000ffff197224 */ /* 0x100fe200008e0605 */
[----:B------:R-:W-:Y:S01]  /*e7b0*/  IADD3 R103, P4, R4, 0x4020, RZ ;  /* 0x0000402004677810 */ /* 0x000fe20007f9e0ff */
[--C-:B------:R-:W-:Y:S01]  /*e7c0*/  IMAD.X R21, RZ, RZ, R5.reuse, P2 ;  /* 0x000000ffff157224 */ /* 0x100fe200010e0605 */
[----:B------:R-:W-:Y:S02]  /*e7d0*/  SHF.R.U64 R10, R10, 0x3, RZ ;  /* 0x000000030a0a7819 */ /* 0x000fe400000012ff */
[----:B------:R-:W-:Y:S01]  /*e7e0*/  IADD3 R105, P5, R4, 0x4040, RZ ;  /* 0x0000404004697810 */ /* 0x000fe20007fbe0ff */
[----:B------:R-:W-:Y:S01]  /*e7f0*/  IMAD.X R13, RZ, RZ, R5, P4 ;  /* 0x000000ffff0d7224 */ /* 0x000fe200020e0605 */
[----:B------:R-:W-:-:S02]  /*e800*/  LOP3.LUT R12, R97, 0x380, RZ, 0xc0, !PT ;  /* 0x00000380610c7812 */ /* 0x000fc400078ec0ff */
[----:B------:R-:W-:Y:S01]  /*e810*/  LOP3.LUT R24, R10, R93, RZ, 0x3c, !PT ;  /* 0x0000005d0a187212 */ /* 0x000fe200078e3cff */
[----:B------:R-:W-:Y:S01]  /*e820*/  IMAD.X R11, RZ, RZ, R5, P5 ;  /* 0x000000ffff0b7224 */ /* 0x000fe200028e0605 */
[----:B------:R-:W-:Y:S02]  /*e830*/  LOP3.LUT R10, R103, 0x380, RZ, 0xc0, !PT ;  /* 0x00000380670a7812 */ /* 0x000fe400078ec0ff */
[----:B------:R-:W-:Y:S02]  /*e840*/  SHF.R.U64 R12, R12, 0x3, RZ ;  /* 0x000000030c0c7819 */ /* 0x000fe400000012ff */
[----:B------:R-:W-:Y:S02]  /*e850*/  LOP3.LUT R28, R105, 0x380, RZ, 0xc0, !PT ;  /* 0x00000380691c7812 */ /* 0x000fe400078ec0ff */
[----:B------:R-:W-:Y:S02]  /*e860*/  IADD3 R89, P6, R4, 0x20, RZ ;  /* 0x0000002004597810 */ /* 0x000fe40007fde0ff */
[----:B------:R-:W-:-:S02]  /*e870*/  SHF.R.U64 R10, R10, 0x3, RZ ;  /* 0x000000030a0a7819 */ /* 0x000fc400000012ff */
[----:B------:R-:W-:Y:S02]  /*e880*/  LOP3.LUT R20, R12, R97, RZ, 0x3c, !PT ;  /* 0x000000610c147212 */ /* 0x000fe400078e3cff */
[----:B------:R-:W-:Y:S02]  /*e890*/  SHF.R.U64 R28, R28, 0x3, RZ ;  /* 0x000000031c1c7819 */ /* 0x000fe400000012ff */
[----:B------:R-:W-:Y:S02]  /*e8a0*/  LOP3.LUT R6, R89, 0x380, RZ, 0xc0, !PT ;  /* 0x0000038059067812 */ /* 0x000fe400078ec0ff */
[----:B------:R-:W-:Y:S02]  /*e8b0*/  LOP3.LUT R12, R10, R103, RZ, 0x3c, !PT ;  /* 0x000000670a0c7212 */ /* 0x000fe400078e3cff */
[----:B------:R-:W-:Y:S02]  /*e8c0*/  LOP3.LUT R10, R28, R105, RZ, 0x3c, !PT ;  /* 0x000000691c0a7212 */ /* 0x000fe400078e3cff */
[----:B------:R-:W-:-:S02]  /*e8d0*/  MOV R64, R20 ;  /* 0x0000001400407202 */ /* 0x000fc40000000f00 */
[----:B------:R-:W-:Y:S02]  /*e8e0*/  F2FP.BF16.F32.PACK_AB R30, R30, R31 ;  /* 0x0000001f1e1e723e */ /* 0x000fe400000010ff */
[----:B------:R-:W-:Y:S02]  /*e8f0*/  F2FP.BF16.F32.PACK_AB R27, R26, R27 ;  /* 0x0000001b1a1b723e */ /* 0x000fe400000010ff */
[----:B------:R-:W-:Y:S02]  /*e900*/  SHF.R.U64 R6, R6, 0x3, RZ ;  /* 0x0000000306067819 */ /* 0x000fe400000012ff */
[----:B------:R-:W-:Y:S02]  /*e910*/  IADD3 R101, P3, R4, 0x4000, RZ ;  /* 0x0000400004657810 */ /* 0x000fe40007f7e0ff */
[----:B------:R-:W-:Y:S02]  /*e920*/  MOV R58, R10 ;  /* 0x0000000a003a7202 */ /* 0x000fe40000000f00 */
[----:B------:R-:W-:Y:S01]  /*e930*/  F2FP.BF16.F32.PACK_AB R76, R76, R77 ;  /* 0x0000004d4c4c723e */ /* 0x000fe200000010ff */
[----:B------:R-:W-:Y:S01]  /*e940*/  IMAD.X R15, RZ, RZ, R5, P3 ;  /* 0x000000ffff0f7224 */ /* 0x000fe200018e0605 */
[----:B------:R-:W-:-:S02]  /*e950*/  SEL R77, R30, R27, P0 ;  /* 0x0000001b1e4d7207 */ /* 0x000fc40000000000 */
[----:B------:R-:W-:Y:S01]  /*e960*/  SEL R79, R27, R30, P0 ;  /* 0x0000001e1b4f7207 */ /* 0x000fe20000000000 */
[----:B------:R-:W-:Y:S01]  /*e970*/  IMAD.X R27, RZ, RZ, R5, P6 ;  /* 0x000000ffff1b7224 */ /* 0x000fe200030e0605 */
[----:B------:R-:W-:Y:S02]  /*e980*/  LOP3.LUT R26, R6, R89, RZ, 0x3c, !PT ;  /* 0x00000059061a7212 */ /* 0x000fe400078e3cff */
[----:B------:R-:W-:Y:S02]  /*e990*/  LOP3.LUT R6, R101, 0x380, RZ, 0xc0, !PT ;  /* 0x0000038065067812 */ /* 0x000fe400078ec0ff */
[----:B------:R-:W-:Y:S02]  /*e9a0*/  IADD3 R107, P6, R4, 0x4060, RZ ;  /* 0x00004060046b7810 */ /* 0x000fe40007fde0ff */
[----:B------:R-:W-:Y:S02]  /*e9b0*/  F2FP.BF16.F32.PACK_AB R73, R72, R73 ;  /* 0x000000494849723e */ /* 0x000fe400000010ff */
[----:B------:R-:W-:-:S02]  /*e9c0*/  F2FP.BF16.F32.PACK_AB R95, R94, R95 ;  /* 0x0000005f5e5f723e */ /* 0x000fc400000010ff */
[----:B------:R-:W-:Y:S02]  /*e9d0*/  SHF.R.U64 R6, R6, 0x3, RZ ;  /* 0x0000000306067819 */ /* 0x000fe400000012ff */
[----:B------:R-:W-:Y:S02]  /*e9e0*/  F2FP.BF16.F32.PACK_AB R68, R68, R69 ;  /* 0x000000454444723e */ /* 0x000fe400000010ff */
[----:B------:R-:W-:Y:S02]  /*e9f0*/  LOP3.LUT R30, R107, 0x380, RZ, 0xc0, !PT ;  /* 0x000003806b1e7812 */ /* 0x000fe400078ec0ff */
[----:B------:R-:W-:Y:S02]  /*ea00*/  LOP3.LUT R7, R4, 0x380, RZ, 0xc0, !PT ;  /* 0x0000038004077812 */ /* 0x000fe400078ec0ff */
[----:B------:R-:W-:Y:S02]  /*ea10*/  SEL R31, R96, R95, P0 ;  /* 0x0000005f601f7207 */ /* 0x000fe40000000000 */
[----:B------:R-:W-:-:S02]  /*ea20*/  SEL R63, R76, R73, P0 ;  /* 0x000000494c3f7207 */ /* 0x000fc40000000000 */
[----:B------:R-:W-:Y:S02]  /*ea30*/  LOP3.LUT R14, R6, R101, RZ, 0x3c, !PT ;  /* 0x00000065060e7212 */ /* 0x000fe400078e3cff */
[----:B------:R-:W-:Y:S02]  /*ea40*/  F2FP.BF16.F32.PACK_AB R91, R90, R91 ;  /* 0x0000005b5a5b723e */ /* 0x000fe400000010ff */
[----:B------:R-:W-:Y:S02]  /*ea50*/  F2FP.BF16.F32.PACK_AB R57, R56, R57 ;  /* 0x000000393839723e */ /* 0x000fe400000010ff */
[----:B------:R-:W-:Y:S02]  /*ea60*/  SEL R95, R95, R96, P0 ;  /* 0x000000605f5f7207 */ /* 0x000fe40000000000 */
[----:B------:R-:W-:Y:S02]  /*ea70*/  SEL R73, R73, R76, P0 ;  /* 0x0000004c49497207 */ /* 0x000fe40000000000 */
[----:B------:R-:W-:-:S02]  /*ea80*/  SEL R67, R68, R65, P0 ;  /* 0x0000004144437207 */ /* 0x000fc40000000000 */
[----:B------:R-:W-:Y:S02]  /*ea90*/  SHF.R.U64 R30, R30, 0x3, RZ ;  /* 0x000000031e1e7819 */ /* 0x000fe400000012ff */
[----:B------:R-:W-:Y:S02]  /*eaa0*/  F2FP.BF16.F32.PACK_AB R49, R49, R88 ;  /* 0x000000583131723e */ /* 0x000fe400000010ff */
[----:B------:R-:W-:Y:S02]  /*eab0*/  SEL R65, R65, R68, P0 ;  /* 0x0000004441417207 */ /* 0x000fe40000000000 */
[----:B------:R-:W-:Y:S02]  /*eac0*/  F2FP.BF16.F32.PACK_AB R43, R42, R43 ;  /* 0x0000002b2a2b723e */ /* 0x000fe400000010ff */
[----:B------:R-:W-:Y:S02]  /*ead0*/  F2FP.BF16.F32.PACK_AB R41, R41, R48 ;  /* 0x000000302929723e */ /* 0x000fe400000010ff */
[----:B------:R-:W-:-:S02]  /*eae0*/  F2FP.BF16.F32.PACK_AB R38, R38, R39 ;  /* 0x000000272626723e */ /* 0x000fc400000010ff */
[----:B------:R-:W-:Y:S02]  /*eaf0*/  F2FP.BF16.F32.PACK_AB R40, R37, R40 ;  /* 0x000000282528723e */ /* 0x000fe400000010ff */
[----:B------:R-:W-:Y:S02]  /*eb00*/  F2FP.BF16.F32.PACK_AB R35, R34, R35 ;  /* 0x000000232223723e */ /* 0x000fe400000010ff */
[----:B------:R-:W-:Y:S02]  /*eb10*/  F2FP.BF16.F32.PACK_AB R33, R33, R36 ;  /* 0x000000242121723e */ /* 0x000fe400000010ff */
[----:B------:R-:W-:Y:S02]  /*eb20*/  SHF.R.U64 R7, R7, 0x3, RZ ;  /* 0x0000000307077819 */ /* 0x000fe400000012ff */
[----:B------:R-:W-:Y:S02]  /*eb30*/  SEL R37, R92, R91, P0 ;  /* 0x0000005b5c257207 */ /* 0x000fe40000000000 */
[----:B------:R-:W-:-:S02]  /*eb40*/  SEL R69, R60, R57, P0 ;  /* 0x000000393c457207 */ /* 0x000fc40000000000 */
[----:B------:R-:W-:Y:S02]  /*eb50*/  MOV R62, R14 ;  /* 0x0000000e003e7202 */ /* 0x000fe40000000f00 */
[----:B------:R-:W-:Y:S02]  /*eb60*/  SEL R91, R91, R92, P0 ;  /* 0x0000005c5b5b7207 */ /* 0x000fe40000000000 */
[----:B------:R-:W-:Y:S02]  /*eb70*/  SEL R39, R52, R49, P0 ;  /* 0x0000003134277207 */ /* 0x000fe40000000000 */
[----:B------:R-:W-:Y:S02]  /*eb80*/  SEL R57, R57, R60, P0 ;  /* 0x0000003c39397207 */ /* 0x000fe40000000000 */
[----:B------:R-:W-:Y:S02]  /*eb90*/  LOP3.LUT R6, R30, R107, RZ, 0x3c, !PT ;  /* 0x0000006b1e067212 */ /* 0x000fe400078e3cff */
[----:B------:R-:W-:-:S02]  /*eba0*/  SEL R49, R49, R52, P0 ;  /* 0x0000003431317207 */ /* 0x000fc40000000000 */
[----:B------:R-:W-:Y:S02]  /*ebb0*/  SEL R45, R41, R40, P0 ;  /* 0x00000028292d7207 */ /* 0x000fe40000000000 */
[----:B------:R-:W-:Y:S02]  /*ebc0*/  SEL R51, R33, R32, P0 ;  /* 0x0000002021337207 */ /* 0x000fe40000000000 */
[----:B------:R-:W-:Y:S02]  /*ebd0*/  SEL R71, R50, R43, P0 ;  /* 0x0000002b32477207 */ /* 0x000fe40000000000 */
[----:B------:R-:W-:Y:S02]  /*ebe0*/  SEL R75, R38, R35, P0 ;  /* 0x00000023264b7207 */ /* 0x000fe40000000000 */
[----:B------:R-:W-:Y:S01]  /*ebf0*/  LOP3.LUT R4, R7, R4, RZ, 0x3c, !PT ;  /* 0x0000000407047212 */ /* 0x000fe200078e3cff */
[----:B------:R-:W-:Y:S01]  /*ec00*/  IMAD.X R7, RZ, RZ, R5, P6 ;  /* 0x000000ffff077224 */ /* 0x000fe200030e0605 */
[----:B------:R-:W-:-:S02]  /*ec10*/  SEL R43, R43, R50, P0 ;  /* 0x000000322b2b7207 */ /* 0x000fc40000000000 */
[----:B------:R-:W-:Y:S02]  /*ec20*/  SEL R41, R40, R41, P0 ;  /* 0x0000002928297207 */ /* 0x000fe40000000000 */
[----:B------:R-:W-:Y:S02]  /*ec30*/  SEL R35, R35, R38, P0 ;  /* 0x0000002623237207 */ /* 0x000fe40000000000 */
[----:B------:R-:W-:Y:S02]  /*ec40*/  SEL R33, R32, R33, P0 ;  /* 0x0000002120217207 */ /* 0x000fe40000000000 */
[----:B------:R-:W-:Y:S02]  /*ec50*/  MOV R50, R24 ;  /* 0x0000001800327202 */ /* 0x000fe40000000f00 */
[----:B------:R-:W-:Y:S02]  /*ec60*/  MOV R27, R26 ;  /* 0x0000001a001b7202 */ /* 0x000fe40000000f00 */
[----:B------:R-:W-:-:S02]  /*ec70*/  MOV R48, R4 ;  /* 0x0000000400307202 */ /* 0x000fc40000000f00 */
[----:B------:R-:W-:Y:S02]  /*ec80*/  MOV R21, R6 ;  /* 0x0000000600157202 */ /* 0x000fe40000000f00 */
        /* <DEDUP_REMOVED lines=18> */
[----:B------:R-:W1:Y:S01]  /*edb0*/  SHFL.IDX PT, R42, R57, R20, 0x1c1f ;  /* 0x001c1f14392a7589 */ /* 0x000e6200000e0000 */
[----:B--2---:R-:W-:-:S02]  /*edc0*/  SEL R5, R63, R28, P0 ;  /* 0x0000001c3f057207 */ /* 0x004fc40000000000 */
[----:B------:R-:W-:Y:S01]  /*edd0*/  SEL R7, R28, R63, P0 ;  /* 0x0000003f1c077207 */ /* 0x000fe20000000000 */
[----:B------:R-:W-:Y:S01]  /*ede0*/  BAR.SYNC.DEFER_BLOCKING 0x1, 0x100 ;  /* 0x0044000000007b1d */ /* 0x000fe20000010000 */
[----:B---3--:R-:W-:Y:S02]  /*edf0*/  SEL R13, R67, R30, P0 ;  /* 0x0000001e430d7207 */ /* 0x008fe40000000000 */
[----:B------:R-:W-:-:S03]  /*ee00*/  SEL R15, R30, R67, P0 ;  /* 0x000000431e0f7207 */ /* 0x000fc60000000000 */
[----:B------:R-:W-:Y:S04]  /*ee10*/  SHFL.IDX PT, R39, R39, R44, 0x1c1f ;  /* 0x001c1f2c27277589 */ /* 0x000fe800000e0000 */
[----:B------:R-:W2:Y:S04]  /*ee20*/  SHFL.IDX PT, R26, R49, R20, 0x1c1f ;  /* 0x001c1f14311a7589 */ /* 0x000ea800000e0000 */
[----:B------:R-:W-:Y:S01]  /*ee30*/  SHFL.IDX PT, R45, R45, R44, 0x1c1f ;  /* 0x001c1f2c2d2d7589 */ /* 0x000fe200000e0000 */
[----:B0-----:R-:W-:Y:S02]  /*ee40*/  SEL R28, R37, R24, P0 ;  /* 0x00000018251c7207 */ /* 0x001fe40000000000 */
[----:B------:R-:W-:Y:S01]  /*ee50*/  SEL R30, R24, R37, P0 ;  /* 0x00000025181e7207 */ /* 0x000fe20000000000 */
[----:B------:R-:W-:Y:S01]  /*ee60*/  SHFL.IDX PT, R51, R51, R44, 0x1c1f ;  /* 0x001c1f2c33337589 */ /* 0x000fe200000e0000 */
[----:B-1----:R-:W-:-:S02]  /*ee70*/  SEL R29, R69, R42, P0 ;  /* 0x0000002a451d7207 */ /* 0x002fc40000000000 */
[----:B------:R-:W-:Y:S01]  /*ee80*/  SEL R31, R42, R69, P0 ;  /* 0x000000452a1f7207 */ /* 0x000fe20000000000 */
[----:B------:R-:W-:Y:S04]  /*ee90*/  SHFL.IDX PT, R53, R53, R44, 0x1c1f ;  /* 0x001c1f2c35357589 */ /* 0x000fe800000e0000 */
[----:B------:R-:W-:Y:S04]  /*eea0*/  SHFL.IDX PT, R59, R59, R44, 0x1c1f ;  /* 0x001c1f2c3b3b7589 */ /* 0x000fe800000e0000 */
[----:B------:R-:W-:Y:S04]  /*eeb0*/  SHFL.IDX PT, R71, R71, R44, 0x1c1f ;  /* 0x001c1f2c47477589 */ /* 0x000fe800000e0000 */
[----:B------:R-:W-:Y:S01]  /*eec0*/  SHFL.IDX PT, R75, R75, R44, 0x1c1f ;  /* 0x001c1f2c4b4b7589 */ /* 0x000fe200000e0000 */
[----:B--2---:R-:W-:-:S02]  /*eed0*/  SEL R24, R39, R26, P0 ;  /* 0x0000001a27187207 */ /* 0x004fc40000000000 */
[----:B------:R-:W-:Y:S01]  /*eee0*/  SEL R26, R26, R39, P0 ;  /* 0x000000271a1a7207 */ /* 0x000fe20000000000 */
[----:B------:R-:W-:Y:S04]  /*eef0*/  SHFL.IDX PT, R77, R77, R44, 0x1c1f ;  /* 0x001c1f2c4d4d7589 */ /* 0x000fe800000e0000 */
[----:B------:R-:W-:Y:S04]  /*ef00*/  SHFL.IDX PT, R81, R81, R44, 0x1c1f ;  /* 0x001c1f2c51517589 */ /* 0x000fe800000e0000 */
[----:B------:R-:W-:Y:S04]  /*ef10*/  SHFL.IDX PT, R85, R85, R44, 0x1c1f ;  /* 0x001c1f2c55557589 */ /* 0x000fe800000e0000 */
[----:B------:R-:W0:Y:S04]  /*ef20*/  SHFL.IDX PT, R46, R43, R20, 0x1c1f ;  /* 0x001c1f142b2e7589 */ /* 0x000e2800000e0000 */
[----:B------:R-:W1:Y:S04]  /*ef30*/  SHFL.IDX PT, R32, R41, R20, 0x1c1f ;  /* 0x001c1f1429207589 */ /* 0x000e6800000e0000 */
[----:B------:R-:W2:Y:S04]  /*ef40*/  SHFL.IDX PT, R44, R35, R20, 0x1c1f ;  /* 0x001c1f14232c7589 */ /* 0x000ea800000e0000 */
[----:B------:R-:W-:Y:S04]  /*ef50*/  SHFL.IDX PT, R10, R33, R20, 0x1c1f ;  /* 0x001c1f14210a7589 */ /* 0x000fe800000e0000 */
[----:B------:R-:W3:Y:S04]  /*ef60*/  SHFL.IDX PT, R34, R55, R20, 0x1c1f ;  /* 0x001c1f1437227589 */ /* 0x000ee800000e0000 */
[----:B------:R-:W-:Y:S04]  /*ef70*/  SHFL.IDX PT, R52, R79, R20, 0x1c1f ;  /* 0x001c1f144f347589 */ /* 0x000fe800000e0000 */
[----:B------:R-:W4:Y:S01]  /*ef80*/  SHFL.IDX PT, R54, R83, R20, 0x1c1f ;  /* 0x001c1f1453367589 */ /* 0x000f2200000e0000 */
[----:B0-----:R-:W-:-:S03]  /*ef90*/  SEL R25, R71, R46, P0 ;  /* 0x0000002e47197207 */ /* 0x001fc60000000000 */
[----:B------:R-:W0:Y:S01]  /*efa0*/  SHFL.IDX PT, R40, R61, R20, 0x1c1f ;  /* 0x001c1f143d287589 */ /* 0x000e2200000e0000 */
[----:B-1----:R-:W-:Y:S02]  /*efb0*/  SEL R36, R45, R32, P0 ;  /* 0x000000202d247207 */ /* 0x002fe40000000000 */
[----:B------:R-:W-:Y:S01]  /*efc0*/  SEL R38, R32, R45, P0 ;  /* 0x0000002d20267207 */ /* 0x000fe20000000000 */
[----:B------:R-:W1:Y:S01]  /*efd0*/  SHFL.IDX PT, R56, R87, R20, 0x1c1f ;  /* 0x001c1f1457387589 */ /* 0x000e6200000e0000 */
[----:B--2---:R-:W-:Y:S02]  /*efe0*/  SEL R37, R75, R44, P0 ;  /* 0x0000002c4b257207 */ /* 0x004fe40000000000 */
[----:B------:R-:W-:Y:S01]  /*eff0*/  SEL R39, R44, R75, P0 ;  /* 0x0000004b2c277207 */ /* 0x000fe20000000000 */
[----:B------:R0:W-:Y:S04]  /*f000*/  STSM.16.M88.4 [R48], R4 ;  /* 0x0000000430007844 */ /* 0x0001e80000000200 */
[----:B------:R2:W-:Y:S01]  /*f010*/  STSM.16.M88.4 [R27], R12 ;  /* 0x0000000c1b007844 */ /* 0x0005e20000000200 */
[----:B---3--:R-:W-:-:S02]  /*f020*/  SEL R32, R53, R34, P0 ;  /* 0x0000002235207207 */ /* 0x008fc40000000000 */
[----:B------:R-:W-:Y:S01]  /*f030*/  SEL R34, R34, R53, P0 ;  /* 0x0000003522227207 */ /* 0x000fe20000000000 */
[----:B------:R3:W-:Y:S01]  /*f040*/  STSM.16.M88.4 [R50], R28 ;  /* 0x0000001c32007844 */ /* 0x0007e20000000200 */
[----:B----4-:R-:W-:Y:S02]  /*f050*/  SEL R33, R81, R54, P0 ;  /* 0x0000003651217207 */ /* 0x010fe40000000000 */
[----:B------:R-:W-:Y:S02]  /*f060*/  SEL R35, R54, R81, P0 ;  /* 0x0000005136237207 */ /* 0x000fe40000000000 */
[----:B0-----:R-:W-:Y:S01]  /*f070*/  SEL R48, R59, R40, P0 ;  /* 0x000000283b307207 */ /* 0x001fe20000000000 */
[----:B------:R-:W-:Y:S01]  /*f080*/  IMAD.U32 R4, RZ, RZ, UR4 ;  /* 0x00000004ff047e24 */ /* 0x000fe2000f8e00ff */
[----:B------:R-:W-:Y:S01]  /*f090*/  @UP1 ULDC.64 UR4, c[0x0][0xbe0] ;  /* 0x0002f80000041ab9 */ /* 0x000fe20000000a00 */
[----:B------:R-:W-:Y:S01]  /*f0a0*/  IMAD.U32 R5, RZ, RZ, UR6 ;  /* 0x00000006ff057e24 */ /* 0x000fe2000f8e00ff */
[----:B--2---:R-:W-:Y:S01]  /*f0b0*/  SEL R27, R46, R71, P0 ;  /* 0x000000472e1b7207 */ /* 0x004fe20000000000 */
[----:B------:R-:W-:Y:S01]  /*f0c0*/  @UP1 UIMAD.WIDE UR4, UR36, 0x4, UR4 ;  /* 0x00000004240418a5 */ /* 0x000fe2000f8e0204 */
[----:B------:R-:W-:-:S02]  /*f0d0*/  SEL R12, R51, R10, P0 ;  /* 0x0000000a330c7207 */ /* 0x000fc40000000000 */
[----:B------:R-:W-:Y:S01]  /*f0e0*/  SEL R14, R10, R51, P0 ;  /* 0x000000330a0e7207 */ /* 0x000fe20000000000 */
[----:B------:R0:W-:Y:S01]  /*f0f0*/  STSM.16.M88.4 [R64], R24 ;  /* 0x0000001840007844 */ /* 0x0001e20000000200 */
[----:B------:R-:W-:Y:S02]  /*f100*/  SEL R13, R77, R52, P0 ;  /* 0x000000344d0d7207 */ /* 0x000fe40000000000 */
[----:B------:R-:W-:Y:S01]  /*f110*/  SEL R15, R52, R77, P0 ;  /* 0x0000004d340f7207 */ /* 0x000fe20000000000 */
[----:B------:R0:W-:Y:S01]  /*f120*/  STSM.16.M88.4 [R62], R36 ;  /* 0x000000243e007844 */ /* 0x0001e20000000200 */
[----:B---3--:R-:W-:Y:S02]  /*f130*/  SEL R50, R40, R59, P0 ;  /* 0x0000003b28327207 */ /* 0x008fe40000000000 */
[----:B-1----:R-:W-:Y:S01]  /*f140*/  SEL R49, R85, R56, P0 ;  /* 0x0000003855317207 */ /* 0x002fe20000000000 */
[----:B------:R0:W-:Y:S01]  /*f150*/  STSM.16.M88.4 [R60], R12 ;  /* 0x0000000c3c007844 */ /* 0x0001e20000000200 */
[----:B------:R-:W-:-:S02]  /*f160*/  SEL R51, R56, R85, P0 ;  /* 0x0000005538337207 */ /* 0x000fc40000000000 */
[----:B------:R-:W-:Y:S01]  /*f170*/  PLOP3.LUT P0, PT, PT, PT, UP1, 0x80, 0x0 ;  /* 0x000000000000781c */ /* 0x000fe20003f0f018 */
[----:B------:R0:W-:Y:S04]  /*f180*/  STSM.16.M88.4 [R58], R32 ;  /* 0x000000203a007844 */ /* 0x0001e80000000200 */
[----:B------:R0:W-:Y:S01]  /*f190*/  STSM.16.M88.4 [R21], R48 ;  /* 0x0000003015007844 */ /* 0x0001e20000000200 */
[----:B------:R-:W-:Y:S01]  /*f1a0*/  BAR.SYNC.DEFER_BLOCKING 0x1, 0x100 ;  /* 0x0044000000007b1d */ /* 0x000fe20000010000 */
[----:B------:R-:W-:Y:S02]  /*f1b0*/  IMAD.U32 R6, RZ, RZ, UR4 ;  /* 0x00000004ff067e24 */ /* 0x000fe4000f8e00ff */
        /* <DEDUP_REMOVED lines=17> */
.L_x_7359:
[----:B------:R-:W-:Y:S01]  /*f2d0*/  USHF.R.S32.HI UR12, URZ, 0x1f, UR42 ;  /* 0x0000001f3f0c7899 */ /* 0x000fe2000801142a */
[----:B------:R-:W-:Y:S01]  /*f2e0*/  IMAD.U32 R5, RZ, RZ, UR43 ;  /* 0x0000002bff057e24 */ /* 0x000fe2000f8e00ff */
[----:B------:R-:W-:Y:S01]  /*f2f0*/  ULDC.64 UR10, c[0x0][0xb70] ;  /* 0x0002dc00000a7ab9 */ /* 0x000fe20000000a00 */
[----:B------:R-:W-:Y:S01]  /*f300*/  USHF.R.S32.HI UR5, URZ, 0x1f, UR4 ;  /* 0x0000001f3f057899 */ /* 0x000fe20008011404 */
[C---:B------:R-:W-:Y:S01]  /*f310*/  IADD3 R13, P2, R8.reuse, 0x2000, RZ ;  /* 0x00002000080d7810 */ /* 0x040fe20007f5e0ff */
[----:B------:R-:W-:Y:S01]  /*f320*/  UIMAD UR9, UR12, UR10, URZ ;  /* 0x0000000a0c0972a4 */ /* 0x000fe2000f8e023f */
[----:B------:R-:W-:Y:S01]  /*f330*/  IMAD R10, R5, 0x80, R22 ;  /* 0x00000080050a7824 */ /* 0x000fe200078e0216 */
[----:B------:R-:W-:Y:S01]  /*f340*/  UIMAD.WIDE.U32 UR6, UR42, UR10, UR4 ;  /* 0x0000000a2a0672a5 */ /* 0x000fe2000f8e0004 */
[----:B------:R-:W-:Y:S01]  /*f350*/  IADD3 R7, P6, R8, 0x3000, RZ ;  /* 0x0000300008077810 */ /* 0x000fe20007fde0ff */
[----:B------:R-:W-:Y:S01]  /*f360*/  UIMAD UR9, UR42, UR11, UR9 ;  /* 0x0000000b2a0972a4 */ /* 0x000fe2000f8e0209 */
[----:B------:R-:W-:Y:S01]  /*f370*/  LOP3.LUT R28, R29, 0x380, RZ, 0xc0, !PT ;  /* 0x000003801d1c7812 */ /* 0x000fe200078ec0ff */
[----:B------:R-:W-:Y:S01]  /*f380*/  USEL UR37, UR37, URZ, !UP0 ;  /* 0x0000003f25257287 */ /* 0x000fe2000c000000 */
[----:B------:R-:W-:Y:S01]  /*f390*/  SHF.R.S32.HI R5, RZ, 0x1f, R10 ;  /* 0x0000001fff057819 */ /* 0x000fe2000001140a */
[----:B------:R-:W-:Y:S01]  /*f3a0*/  ULDC.64 UR10, c[0x0][0xb78] ;  /* 0x0002de00000a7ab9 */ /* 0x000fe20000000a00 */
[----:B------:R-:W-:Y:S01]  /*f3b0*/  UIADD3 UR7, UR7, UR9, URZ ;  /* 0x0000000907077290 */ /* 0x000fe2000fffe03f */
[----:B------:R-:W-:Y:S01]  /*f3c0*/  LOP3.LUT R12, R13, 0x380, RZ, 0xc0, !PT ;  /* 0x000003800d0c7812 */ /* 0x000fe200078ec0ff */
[----:B------:R-:W-:Y:S01]  /*f3d0*/  USEL UR36, UR36, URZ, !UP0 ;  /* 0x0000003f24247287 */ /* 0x000fe2000c000000 */
[----:B------:R-:W-:Y:S01]  /*f3e0*/  LOP3.LUT R4, R7, 0x380, RZ, 0xc0, !PT ;  /* 0x0000038007047812 */ /* 0x000fe200078ec0ff */
[----:B------:R-:W-:Y:S01]  /*f3f0*/  UIMAD UR9, UR37, UR10, URZ ;  /* 0x0000000a250972a4 */ /* 0x000fe2000f8e023f */
[----:B------:R-:W-:Y:S01]  /*f400*/  SHF.R.U64 R28, R28, 0x3, RZ ;  /* 0x000000031c1c7819 */ /* 0x000fe200000012ff */
[----:B------:R-:W-:Y:S01]  /*f410*/  UIMAD.WIDE.U32 UR6, UR36, UR10, UR6 ;  /* 0x0000000a240672a5 */ /* 0x000fe2000f8e0006 */
[----:B------:R-:W-:Y:S01]  /*f420*/  SHF.R.U64 R12, R12, 0x3, RZ ;  /* 0x000000030c0c7819 */ /* 0x000fe200000012ff */
[----:B------:R-:W-:Y:S01]  /*f430*/  UIMAD UR9, UR36, UR11, UR9 ;  /* 0x0000000b240972a4 */ /* 0x000fe2000f8e0209 */
[----:B------:R-:W-:-:S02]  /*f440*/  SHF.R.U64 R4, R4, 0x3, RZ ;  /* 0x0000000304047819 */ /* 0x000fc400000012ff */
[----:B------:R-:W-:Y:S01]  /*f450*/  LOP3.LUT R28, R28, R29, RZ, 0x3c, !PT ;  /* 0x0000001d1c1c7212 */ /* 0x000fe200078e3cff */
[--C-:B------:R-:W-:Y:S01]  /*f460*/  IMAD.X R29, RZ, RZ, R9.reuse, P1 ;  /* 0x000000ffff1d7224 */ /* 0x100fe200008e0609 */
[----:B------:R-:W-:Y:S01]  /*f470*/  IADD3 R6, P0, R10, UR6, RZ ;  /* 0x000000060a067c10 */ /* 0x000fe2000ff1e0ff */
[----:B------:R-:W-:Y:S01]  /*f480*/  IMAD.U32 R14, RZ, RZ, UR9 ;  /* 0x00000009ff0e7e24 */ /* 0x000fe2000f8e00ff */
[----:B------:R-:W-:Y:S01]  /*f490*/  LOP3.LUT R12, R12, R13, RZ, 0x3c, !PT ;  /* 0x0000000d0c0c7212 */ /* 0x000fe200078e3cff */
[----:B------:R-:W-:Y:S01]  /*f4a0*/  IMAD.X R13, RZ, RZ, R9, P2 ;  /* 0x000000ffff0d7224 */ /* 0x000fe200010e0609 */
[----:B------:R-:W-:Y:S02]  /*f4b0*/  IADD3 R37, P5, R8, 0x4000, RZ ;  /* 0x0000400008257810 */ /* 0x000fe40007fbe0ff */
[----:B------:R-:W-:Y:S01]  /*f4c0*/  IADD3.X R5, R5, UR7, R14, P0, !PT ;  /* 0x0000000705057c10 */ /* 0x000fe200087fe40e */
[----:B------:R-:W-:Y:S01]  /*f4d0*/  ULDC.64 UR6, c[0x0][0xb40] ;  /* 0x0002d00000067ab9 */ /* 0x000fe20000000a00 */
[----:B------:R-:W-:-:S02]  /*f4e0*/  LOP3.LUT R4, R4, R7, RZ, 0x3c, !PT ;  /* 0x0000000704047212 */ /* 0x000fc400078e3cff */
[----:B------:R-:W-:Y:S02]  /*f4f0*/  LEA R44, P0, R6, UR6, 0x2 ;  /* 0x00000006062c7c11 */ /* 0x000fe4000f8010ff */
[----:B------:R-:W-:Y:S02]  /*f500*/  IADD3 R41, P4, R8, 0x5000, RZ ;  /* 0x0000500008297810 */ /* 0x000fe40007f9e0ff */
[----:B------:R-:W-:Y:S01]  /*f510*/  LEA.HI.X R45, R6, UR7, R5, 0x2, P0 ;  /* 0x00000007062d7c11 */ /* 0x000fe200080f1405 */
[----:B------:R-:W-:Y:S01]  /*f520*/  VIADD R5, R10, 0x8 ;  /* 0x000000080a057836 */ /* 0x000fe20000000000 */
[----:B------:R-:W-:Y:S01]  /*f530*/  LOP3.LUT P0, RZ, R228, 0x3, RZ, 0xc0, !PT ;  /* 0x00000003e4ff7812 */ /* 0x000fe2000780c0ff */
[----:B------:R-:W-:Y:S01]  /*f540*/  ULDC.64 UR6, c[0x0][0xaa0] ;  /* 0x0002a80000067ab9 */ /* 0x000fe20000000a00 */
[----:B------:R-:W-:Y:S02]  /*f550*/  IADD3 R25, P3, R8, 0x6000, RZ ;  /* 0x0000600008197810 */ /* 0x000fe40007f7e0ff */
[----:B------:R-:W-:-:S02]  /*f560*/  ISETP.GE.OR P1, PT, R10, UR8, P0 ;  /* 0x000000080a007c0c */ /* 0x000fc40008726670 */
[C---:B------:R-:W-:Y:S02]  /*f570*/  IADD3 R7, P2, R8.reuse, 0x7000, RZ ;  /* 0x0000700008077810 */ /* 0x040fe40007f5e0ff */
[----:B------:R-:W-:Y:S02]  /*f580*/  LOP3.LUT R36, R37, 0x380, RZ, 0xc0, !PT ;  /* 0x0000038025247812 */ /* 0x000fe400078ec0ff */
[----:B------:R-:W-:Y:S02]  /*f590*/  LOP3.LUT R40, R41, 0x380, RZ, 0xc0, !PT ;  /* 0x0000038029287812 */ /* 0x000fe400078ec0ff */
[----:B------:R-:W-:Y:S01]  /*f5a0*/  LOP3.LUT R33, R8, 0x380, RZ, 0xc0, !PT ;  /* 0x0000038008217812 */ /* 0x000fe200078ec0ff */
[----:B------:R-:W-:Y:S01]  /*f5b0*/  UIMAD UR5, UR5, UR6, URZ ;  /* 0x00000006050572a4 */ /* 0x000fe2000f8e023f */
[----:B------:R-:W-:Y:S01]  /*f5c0*/  LOP3.LUT R24, R25, 0x380, RZ, 0xc0, !PT ;  /* 0x0000038019187812 */ /* 0x000fe200078ec0ff */
[--C-:B------:R-:W-:Y:S01]  /*f5d0*/  IMAD.X R11, RZ, RZ, R9.reuse, P2 ;  /* 0x000000ffff0b7224 */ /* 0x100fe200010e0609 */
[----:B------:R-:W-:Y:S01]  /*f5e0*/  ISETP.GE.OR P0, PT, R5, UR8, P0 ;  /* 0x0000000805007c0c */ /* 0x000fe20008706670 */
[----:B------:R-:W-:Y:S01]  /*f5f0*/  IMAD.X R5, RZ, RZ, R9, P6 ;  /* 0x000000ffff057224 */ /* 0x000fe200030e0609 */
[----:B------:R-:W-:Y:S01]  /*f600*/  LOP3.LUT R6, R7, 0x380, RZ, 0xc0, !PT ;  /* 0x0000038007067812 */ /* 0x000fe200078ec0ff */
[----:B------:R0:W-:Y:S01]  /*f610*/  @!P1 STG.E desc[UR52][R44.64], R3 ;  /* 0x000000032c009986 */ /* 0x0001e2000c101934 */
[----:B------:R-:W-:-:S02]  /*f620*/  SHF.R.U64 R36, R36, 0x3, RZ ;  /* 0x0000000324247819 */ /* 0x000fc400000012ff */
[----:B------:R-:W-:Y:S02]  /*f630*/  SHF.R.U64 R40, R40, 0x3, RZ ;  /* 0x0000000328287819 */ /* 0x000fe400000012ff */
        /* <DEDUP_REMOVED lines=15> */
[----:B------:R-:W-:Y:S01]  /*f730*/  UIMAD UR5, UR4, UR7, UR5 ;  /* 0x00000007040572a4 */ /* 0x000fe2000f8e0205 */
[----:B------:R0:W-:Y:S02]  /*f740*/  @!P0 STG.E desc[UR52][R44.64+0x20], R2 ;  /* 0x000020022c008986 */ /* 0x0001e4000c101934 */
[----:B------:R-:W-:-:S02]  /*f750*/  ULDC.64 UR6, c[0x0][0xae0] ;  /* 0x0002b80000067ab9 */ /* 0x000fc40000000a00 */
[----:B------:R-:W5:Y:S01]  /*f760*/  LD.E.128 R32, desc[UR52][R32.64] ;  /* 0x0000003420207980 */ /* 0x000f62000c101d00 */
[----:B------:R-:W-:-:S03]  /*f770*/  IMAD.U32 R19, RZ, RZ, UR6 ;  /* 0x00000006ff137e24 */ /* 0x000fc6000f8e00ff */
[----:B------:R-:W5:Y:S01]  /*f780*/  LD.E.128 R28, desc[UR52][R28.64] ;  /* 0x000000341c1c7980 */ /* 0x000f62000c101d00 */
[----:B0-----:R-:W-:-:S03]  /*f790*/  IMAD.WIDE.U32 R2, R3, UR4, R20 ;  /* 0x0000000403027c25 */ /* 0x001fc6000f8e0014 */
[----:B------:R-:W5:Y:S01]  /*f7a0*/  LD.E.128 R12, desc[UR52][R12.64] ;  /* 0x000000340c0c7980 */ /* 0x000f62000c101d00 */
[----:B------:R-:W-:-:S03]  /*f7b0*/  UIMAD UR4, UR12, UR6, URZ ;  /* 0x000000060c0472a4 */ /* 0x000fc6000f8e023f */
[----:B------:R-:W5:Y:S01]  /*f7c0*/  LD.E.128 R4, desc[UR52][R4.64] ;  /* 0x0000003404047980 */ /* 0x000f62000c101d00 */
[----:B------:R-:W-:-:S03]  /*f7d0*/  VIADD R3, R3, UR5 ;  /* 0x0000000503037c36 */ /* 0x000fc60008000000 */
[----:B------:R-:W5:Y:S04]  /*f7e0*/  LD.E.128 R36, desc[UR52][R36.64] ;  /* 0x0000003424247980 */ /* 0x000f68000c101d00 */
[----:B------:R-:W5:Y:S04]  /*f7f0*/  LD.E.128 R40, desc[UR52][R40.64] ;  /* 0x0000003428287980 */ /* 0x000f68000c101d00 */
[----:B------:R-:W5:Y:S04]  /*f800*/  LD.E.128 R24, desc[UR52][R24.64] ;  /* 0x0000003418187980 */ /* 0x000f68000c101d00 */
[----:B------:R-:W5:Y:S01]  /*f810*/  LD.E.128 R8, desc[UR52][R10.64] ;  /* 0x000000340a087980 */ /* 0x000f62000c101d00 */
[----:B------:R-:W-:-:S02]  /*f820*/  UIMAD UR4, UR42, UR7, UR4 ;  /* 0x000000072a0472a4 */ /* 0x000fc4000f8e0204 */
[----:B------:R-:W-:Y:S01]  /*f830*/  IMAD.WIDE.U32 R2, R19, UR42, R2 ;  /* 0x0000002a13027c25 */ /* 0x000fe2000f8e0002 */
[----:B------:R-:W-:Y:S01]  /*f840*/  UIMAD UR8, UR43, -0x80, UR8 ;  /* 0xffffff802b0878a4 */ /* 0x000fe2000f8e0208 */
[----:B------:R-:W-:Y:S01]  /*f850*/  @!PT LDS RZ, [RZ] ;  /* 0x00000000fffff984 */ /* 0x000fe20000000800 */
[----:B------:R-:W-:Y:S01]  /*f860*/  @!PT LDS RZ, [RZ] ;  /* 0x00000000fffff984 */ /* 0x000fe20000000800 */
[----:B------:R-:W-:Y:S01]  /*f870*/  @!PT LDS RZ, [RZ] ;  /* 0x00000000fffff984 */ /* 0x000fe20000000800 */
[----:B------:R-:W-:Y:S01]  /*f880*/  @!PT LDS RZ, [RZ] ;  /* 0x00000000fffff984 */ /* 0x000fe20000000800 */
[----:B------:R0:W-:Y:S06]  /*f890*/  MEMBAR.ALL.CTA ;  /* 0x0000000000007992 */ /* 0x0001ec0000008000 */
[----:B0-----:R-:W0:Y:S01]  /*f8a0*/  FENCE.VIEW.ASYNC.S ;  /* 0x00000000000073c6 */ /* 0x001e220000000000 */
[----:B------:R-:W-:Y:S01]  /*f8b0*/  BSSY B1, `(.L_x_7360) ;  /* 0x0000026000017945 */ /* 0x000fe20003800000 */
[----:B------:R-:W-:-:S02]  /*f8c0*/  VIADD R0, R0, 0x2e820 ;  /* 0x0002e82000007836 */ /* 0x000fc40000000000 */
[----:B------:R-:W-:Y:S01]  /*f8d0*/  VIADD R3, R3, UR4 ;  /* 0x0000000403037c36 */ /* 0x000fe20008000000 */
[----:B------:R-:W-:Y:S01]  /*f8e0*/  ULDC.64 UR4, c[0x0][0xae8] ;  /* 0x0002ba0000047ab9 */ /* 0x000fe20000000a00 */
[C---:B------:R-:W-:Y:S01]  /*f8f0*/  ISETP.GE.AND P2, PT, R18.reuse, UR8, PT ;  /* 0x0000000812007c0c */ /* 0x040fe2000bf46270 */
[----:B------:R-:W-:Y:S01]  /*f900*/  IMAD.U32 R45, RZ, RZ, UR4 ;  /* 0x00000004ff2d7e24 */ /* 0x000fe2000f8e00ff */
[----:B------:R-:W-:Y:S01]  /*f910*/  UIMAD UR4, UR37, UR4, URZ ;  /* 0x00000004250472a4 */ /* 0x000fe2000f8e023f */
[C---:B------:R-:W-:Y:S01]  /*f920*/  VIADD R19, R18.reuse, 0x20 ;  /* 0x0000002012137836 */ /* 0x040fe20000000000 */
[----:B------:R-:W-:Y:S01]  /*f930*/  PRMT R0, RZ, 0x654, R0 ;  /* 0x00000654ff007816 */ /* 0x000fe20000000000 */
[----:B------:R-:W-:Y:S01]  /*f940*/  VIADD R21, R18, 0x60 ;  /* 0x0000006012157836 */ /* 0x000fe20000000000 */
[----:B------:R-:W-:Y:S02]  /*f950*/  UIMAD UR4, UR36, UR5, UR4 ;  /* 0x00000005240472a4 */ /* 0x000fe4000f8e0204 */
[----:B------:R-:W-:Y:S01]  /*f960*/  IMAD.WIDE.U32 R44, R45, UR36, R2 ;  /* 0x000000242d2c7c25 */ /* 0x000fe2000f8e0002 */
[----:B------:R-:W-:-:S02]  /*f970*/  ISETP.GE.AND P4, PT, R19, UR8, PT ;  /* 0x0000000813007c0c */ /* 0x000fc4000bf86270 */
[----:B------:R-:W-:Y:S01]  /*f980*/  ISETP.GE.AND P1, PT, R21, UR8, PT ;  /* 0x0000000815007c0c */ /* 0x000fe2000bf26270 */
[----:B------:R-:W-:Y:S01]  /*f990*/  VIADD R20, R18, 0x40 ;  /* 0x0000004012147836 */ /* 0x000fe20000000000 */
[--C-:B------:R-:W-:Y:S01]  /*f9a0*/  SHF.R.S32.HI R19, RZ, 0x1f, R18.reuse ;  /* 0x0000001fff137819 */ /* 0x100fe20000011412 */
[----:B------:R-:W-:Y:S02]  /*f9b0*/  IMAD.U32 R21, RZ, RZ, UR43 ;  /* 0x0000002bff157e24 */ /* 0x000fe4000f8e00ff */
[----:B------:R-:W-:Y:S01]  /*f9c0*/  VIADD R51, R45, UR4 ;  /* 0x000000042d337c36 */ /* 0x000fe20008000000 */
[----:B------:R-:W-:Y:S01]  /*f9d0*/  ISETP.GE.AND P0, PT, R20, UR8, PT ;  /* 0x0000000814007c0c */ /* 0x000fe2000bf06270 */
[----:B------:R-:W-:Y:S01]  /*f9e0*/  IMAD.WIDE R20, R21, 0x80, R18 ;  /* 0x0000008015147825 */ /* 0x000fe200078e0212 */
[----:B0-----:R0:W-:Y:S01]  /*f9f0*/  SYNCS.ARRIVE.TRANS64.RED.A1T0 RZ, [R0+URZ], RZ ;  /* 0x000000ff00ff79a7 */ /* 0x0011e2000810043f */
[----:B------:R-:W-:Y:S10]  /*fa00*/  @P2 BRA `(.L_x_7361) ;  /* 0x0000000000402947 */ /* 0x000ff40003800000 */
[----:B------:R-:W-:Y:S01]  /*fa10*/  ULDC.64 UR4, c[0x0][0xad8] ;  /* 0x0002b60000047ab9 */ /* 0x000fe20000000a00 */
[----:B------:R-:W-:Y:S01]  /*fa20*/  IMAD.MOV.U32 R2, RZ, RZ, R44 ;  /* 0x000000ffff027224 */ /* 0x000fe200078e002c */
[----:B------:R-:W-:Y:S01]  /*fa30*/  ULDC.64 UR6, c[0x0][0xa80] ;  /* 0x0002a00000067ab9 */ /* 0x000fe20000000a00 */
[----:B------:R-:W-:Y:S02]  /*fa40*/  IMAD.MOV.U32 R3, RZ, RZ, R51 ;  /* 0x000000ffff037224 */ /* 0x000fe400078e0033 */
[----:B------:R-:W-:Y:S02]  /*fa50*/  IMAD R49, R21, UR4, RZ ;  /* 0x0000000415317c24 */ /* 0x000fe4000f8e02ff */
[----:B0-----:R-:W-:Y:S02]  /*fa60*/  VIADD R0, R16, 0x40 ;  /* 0x0000004010007836 */ /* 0x001fe40000000000 */
        /* <DEDUP_REMOVED lines=10> */
.L_x_7361:
[----:B------:R-:W-:Y:S05]  /*fb10*/  BSYNC B1 ;  /* 0x0000000000017941 */ /* 0x000fea0003800000 */
.L_x_7360:
[----:B------:R-:W-:Y:S04]  /*fb20*/  BSSY B1, `(.L_x_7362) ;  /* 0x0000014000017945 */ /* 0x000fe80003800000 */
[----:B------:R-:W-:Y:S05]  /*fb30*/  @P4 BRA `(.L_x_7363) ;  /* 0x0000000000484947 */ /* 0x000fea0003800000 */
[----:B-1---5:R-:W-:Y:S01]  /*fb40*/  IADD3 R33, P2, R20, 0x20, RZ ;  /* 0x0000002014217810 */ /* 0x022fe20007f5e0ff */
[----:B------:R-:W-:Y:S01]  /*fb50*/  ULDC.64 UR4, c[0x0][0xad8] ;  /* 0x0002b60000047ab9 */ /* 0x000fe20000000a00 */
[----:B------:R-:W-:Y:S01]  /*fb60*/  IMAD.MOV.U32 R2, RZ, RZ, R44 ;  /* 0x000000ffff027224 */ /* 0x000fe200078e002c */
[----:B------:R-:W-:Y:S01]  /*fb70*/  ULDC.64 UR6, c[0x0][0xa80] ;  /* 0x0002a00000067ab9 */ /* 0x000fe20000000a00 */
[----:B------:R-:W-:Y:S02]  /*fb80*/  IMAD.MOV.U32 R3, RZ, RZ, R51 ;  /* 0x000000ffff037224 */ /* 0x000fe400078e0033 */
[----:B0-----:R-:W-:Y:S02]  /*fb90*/  IMAD.X R0, RZ, RZ, R21, P2 ;  /* 0x000000ffff007224 */ /* 0x001fe400010e0615 */
        /* <DEDUP_REMOVED lines=12> */
.L_x_7363:
[----:B------:R-:W-:Y:S05]  /*fc60*/  BSYNC B1 ;  /* 0x0000000000017941 */ /* 0x000fea0003800000 */
.L_x_7362:
[----:B------:R-:W-:Y:S04]  /*fc70*/  BSSY B1, `(.L_x_7364) ;  /* 0x0000014000017945 */ /* 0x000fe80003800000 */
[----:B------:R-:W-:Y:S05]  /*fc80*/  @P0 BRA `(.L_x_7365) ;  /* 0x0000000000480947 */ /* 0x000fea0003800000 */
[----:B--2--5:R-:W-:Y:S01]  /*fc90*/  IADD3 R29, P0, R20, 0x40, RZ ;  /* 0x00000040141d7810 */ /* 0x024fe20007f1e0ff */
        /* <DEDUP_REMOVED lines=17> */
.L_x_7365:
[----:B------:R-:W-:Y:S05]  /*fdb0*/  BSYNC B1 ;  /* 0x0000000000017941 */ /* 0x000fea0003800000 */
.L_x_7364:
[----:B------:R-:W-:Y:S05]  /*fdc0*/  @P1 BRA `(.L_x_7366) ;  /* 0x0000000c00041947 */ /* 0x000fea0003800000 */
[----:B---3-5:R-:W-:Y:S01]  /*fdd0*/  IADD3 R13, P0, R20, 0x60, RZ ;  /* 0x00000060140d7810 */ /* 0x028fe20007f1e0ff */
        /* <DEDUP_REMOVED lines=8> */
[----:B0-----:R-:W-:Y:S02]  /*fe60*/  VIADD R0, R16, 0x40 ;  /* 0x0000004010007836 */ /* 0x001fe40000000000 */
        /* <DEDUP_REMOVED lines=10> */
.L_x_7358:
        /* <DEDUP_REMOVED lines=29> */
.L_x_7367:
        /* <DEDUP_REMOVED lines=32> */
.L_x_7369:
[----:B------:R-:W-:Y:S05]  /*102e0*/  BSYNC B1 ;  /* 0x0000000000017941 */ /* 0x000fea0003800000 */
.L_x_7368:
        /* <DEDUP_REMOVED lines=49> */
.L_x_7371:
[----:B------:R-:W-:Y:S05]  /*10600*/  BSYNC B1 ;  /* 0x0000000000017941 */ /* 0x000fea0003800000 */
.L_x_7370:
        /* <DEDUP_REMOVED lines=20> */
.L_x_7373:
[----:B------:R-:W-:Y:S05]  /*10750*/  BSYNC B1 ;  /* 0x0000000000017941 */ /* 0x000fea0003800000 */
.L_x_7372:
        /* <DEDUP_REMOVED lines=20> */
.L_x_7375:
[----:B------:R-:W-:Y:S05]  /*108a0*/  BSYNC B1 ;  /* 0x0000000000017941 */ /* 0x000fea0003800000 */
.L_x_7374:
        /* <DEDUP_REMOVED lines=19> */
.L_x_7366:
[----:B------:R-:W-:Y:S05]  /*109e0*/  BSYNC B0 ;  /* 0x0000000000007941 */ /* 0x000fea0003800000 */
.L_x_7357:
[----:B------:R-:W-:Y:S02]  /*109f0*/  ULDC UR4, c[0x0][0xc14] ;  /* 0x0003050000047ab9 */ /* 0x000fe40000000800 */
[----:B------:R-:W-:-:S13]  /*10a00*/  ISETP.GE.AND P0, PT, R47, UR4, PT ;  /* 0x000000042f007c0c */ /* 0x000fda000bf06270 */
[----:B------:R-:W-:Y:S05]  /*10a10*/  @!P0 BRA `(.L_x_7376) ;  /* 0xffffff0000dc8947 */ /* 0x000fea000383ffff */
[----:B------:R-:W-:Y:S05]  /*10a20*/  EXIT ;  /* 0x000000000000794d */ /* 0x000fea0003800000 */
.L_x_7318:
        /* <DEDUP_REMOVED lines=20> */
.L_x_7377:
        /* <DEDUP_REMOVED lines=41> */
.L_x_7383:
        /* <DEDUP_REMOVED lines=14> */
.L_x_7382:
[----:B------:R-:W-:Y:S05]  /*10ee0*/  BSYNC B0 ;  /* 0x0000000000007941 */ /* 0x000fea0003800000 */
.L_x_7381:
        /* <DEDUP_REMOVED lines=22> */
.L_x_7379:
        /* <DEDUP_REMOVED lines=25> */
.L_x_7384:
        /* <DEDUP_REMOVED lines=58> */
.L_x_7380:
[----:B------:R0:W-:Y:S01]  /*11580*/  STL [R1+0x20], R0 ;  /* 0x0000200001007387 */ /* 0x0001e20000100800 */
[----:B------:R-:W-:-:S03]  /*11590*/  UMOV UR38, URZ ;  /* 0x0000003f00267c82 */ /* 0x000fc60008000000 */
[----:B------:R0:W-:Y:S02]  /*115a0*/  STL [R1+0x24], RZ ;  /* 0x000024ff01007387 */ /* 0x0001e40000100800 */
.L_x_7385:
        /* <DEDUP_REMOVED lines=11> */
.L_x_7378:
[----:B0-2---:R-:W-:Y:S01]  /*11660*/  IMAD.MOV.U32 R0, RZ, RZ, 0x1 ;  /* 0x00000001ff007424 */ /* 0x005fe200078e00ff */
        /* <DEDUP_REMOVED lines=34> */
[----:B------:R0:W-:Y:S04]  /*11890*/  STL [R1+0x28], R4 ;  /* 0x0000280401007387 */ /* 0x0001e80000100800 */
[----:B------:R-:W-:Y:S01]  /*118a0*/  IMAD.IADD R0, R0, 0x1, R2 ;  /* 0x0000000100007824 */ /* 0x000fe200078e0202 */
[----:B------:R0:W-:Y:S04]  /*118b0*/  STL [R1], R2 ;  /* 0x0000000201007387 */ /* 0x0001e80000100800 */
[----:B------:R0:W-:Y:S04]  /*118c0*/  STL [R1+0x8], RZ ;  /* 0x000008ff01007387 */ /* 0x0001e80000100800 */
[----:B------:R0:W-:Y:S04]  /*118d0*/  STL [R1+0xc], R3 ;  /* 0x00000c0301007387 */ /* 0x0001e80000100800 */
[----:B------:R0:W-:Y:S04]  /*118e0*/  STL [R1+0x30], RZ ;  /* 0x000030ff01007387 */ /* 0x0001e80000100800 */
[----:B------:R0:W-:Y:S02]  /*118f0*/  STL [R1+0x2c], R0 ;  /* 0x00002c0001007387 */ /* 0x0001e40000100800 */
.L_x_7446:
[----:B------:R-:W-:Y:S01]  /*11900*/  ULDC.64 UR4, c[0x0][0xc60] ;  /* 0x0003180000047ab9 */ /* 0x000fe20000000a00 */
[----:B------:R-:W-:Y:S01]  /*11910*/  ULDC.64 UR10, c[0x0][0xa00] ;  /* 0x00028000000a7ab9 */ /* 0x000fe20000000a00 */
[----:B------:R-:W-:Y:S01]  /*11920*/  UIMAD.WIDE UR4, UR48, 0x4, UR4 ;  /* 0x00000004300478a5 */ /* 0x000fe2000f8e0204 */
[----:B------:R-:W-:Y:S01]  /*11930*/  ULDC.64 UR6, c[0x0][0xa18] ;  /* 0x0002860000067ab9 */ /* 0x000fe20000000a00 */
[----:B------:R-:W-:-:S04]  /*11940*/  ULDC.64 UR12, c[0x0][0xa08] ;  /* 0x00028200000c7ab9 */ /* 0x000fc80000000a00 */
[----:B0-----:R-:W-:Y:S02]  /*11950*/  IMAD.U32 R2, RZ, RZ, UR4 ;  /* 0x00000004ff027e24 */ /* 0x001fe4000f8e00ff */
        /* <DEDUP_REMOVED lines=21> */
[----:B------:R0:W5:Y:S01]  /*11ab0*/  @P0 LDG.E R0, desc[UR52][R2.64] ;  /* 0x0000003402000981 */ /* 0x000162000c1e1900 */
        /* <DEDUP_REMOVED lines=20> */
[----:B-1----:R-:W-:Y:S05]  /*11c00*/  @P2 BRA `(.L_x_7387) ;  /* 0x0000000000102947 */ /* 0x002fea0003800000 */
[----:B------:R-:W-:Y:S05]  /*11c10*/  @!P0 BRA `(.L_x_7387) ;  /* 0x00000000000c8947 */ /* 0x000fea0003800000 */
[----:B-----5:R-:W2:Y:S04]  /*11c20*/  LDG.E R8, desc[UR52][R2.64] ;  /* 0x0000003402087981 */ /* 0x020ea8000c1e1900 */
[----:B0-----:R-:W2:Y:S02]  /*11c30*/  LDG.E R7, desc[UR52][R2.64+0x4] ;  /* 0x0000043402077981 */ /* 0x001ea4000c1e1900 */
[----:B--2---:R-:W-:-:S07]  /*11c40*/  IMAD.IADD R8, R7, 0x1, -R8 ;  /* 0x0000000107087824 */ /* 0x004fce00078e0a08 */
.L_x_7387:
        /* <DEDUP_REMOVED lines=17> */
[----:B------:R-:W-:-:S06]  /*11d60*/  IMAD.U32 R3, RZ, RZ, UR5 ;  /* 0x00000005ff037e24 */ /* 0x000fcc000f8e00ff */
[----:B------:R0:W5:Y:S01]  /*11d70*/  LDG.E R3, desc[UR52][R2.64] ;  /* 0x0000003402037981 */ /* 0x000162000c1e1900 */
[----:B------:R-:W-:Y:S05]  /*11d80*/  BRA `(.L_x_7389) ;  /* 0x0000000000107947 */ /* 0x000fea0003800000 */
.L_x_7388:
[----:B------:R-:W-:Y:S05]  /*11d90*/  @!P1 BRA `(.L_x_7389) ;  /* 0x00000000000c9947 */ /* 0x000fea0003800000 */
[----:B------:R-:W2:Y:S04]  /*11da0*/  LDG.E R2, desc[UR52][R4.64] ;  /* 0x0000003404027981 */ /* 0x000ea8000c1e1900 */
[----:B------:R-:W2:Y:S02]  /*11db0*/  LDG.E R3, desc[UR52][R4.64+0x4] ;  /* 0x0000043404037981 */ /* 0x000ea4000c1e1900 */
[----:B--2---:R-:W-:-:S07]  /*11dc0*/  IMAD.IADD R3, R3, 0x1, -R2 ;  /* 0x0000000103037824 */ /* 0x004fce00078e0a02 */
.L_x_7389:
[----:B------:R-:W0:Y:S01]  /*11dd0*/  LDL R19, [R1+0x24] ;  /* 0x0000240001137983 */ /* 0x000e220000100800 */
[----:B-----5:R-:W-:Y:S01]  /*11de0*/  IMAD.IADD R5, R3, 0x1, -R0 ;  /* 0x0000000103057824 */ /* 0x020fe200078e0a00 */
[----:B------:R-:W-:Y:S01]  /*11df0*/  BSSY B6, `(.L_x_7390) ;  /* 0x00002bd000067945 */ /* 0x000fe20003800000 */
[----:B------:R-:W-:Y:S01]  /*11e00*/  IMAD.MOV.U32 R4, RZ, RZ, RZ ;  /* 0x000000ffff047224 */ /* 0x000fe200078e00ff */
[----:B0-----:R-:W-:-:S04]  /*11e10*/  LEA R2, R19, 0x15f, 0x7 ;  /* 0x0000015f13027811 */ /* 0x001fc800078e38ff */
[C---:B------:R-:W-:Y:S01]  /*11e20*/  IADD3 R3, R5.reuse, R2, -R8 ;  /* 0x0000000205037210 */ /* 0x040fe20007ffe808 */
[----:B------:R-:W-:Y:S02]  /*11e30*/  VIADD R5, R5, 0xdf ;  /* 0x000000df05057836 */ /* 0x000fe40000000000 */
[----:B------:R-:W-:Y:S02]  /*11e40*/  IMAD.MOV.U32 R2, RZ, RZ, RZ ;  /* 0x000000ffff027224 */ /* 0x000fe400078e00ff */
[----:B------:R-:W-:-:S04]  /*11e50*/  IMAD.HI R4, R5, -0x6db6db6d, R4 ;  /* 0x9249249305047827 */ /* 0x000fc800078e0204 */
[----:B------:R-:W-:Y:S01]  /*11e60*/  IMAD.HI R2, R3, -0x6db6db6d, R2 ;  /* 0x9249249303027827 */ /* 0x000fe200078e0202 */
[----:B------:R-:W-:-:S04]  /*11e70*/  SHF.R.U32.HI R3, RZ, 0x1f, R4 ;  /* 0x0000001fff037819 */ /* 0x000fc80000011604 */
[----:B------:R-:W-:Y:S02]  /*11e80*/  SHF.R.U32.HI R5, RZ, 0x1f, R2 ;  /* 0x0000001fff057819 */ /* 0x000fe40000011602 */
[----:B------:R-:W-:Y:S02]  /*11e90*/  LEA.HI.SX32 R3, R4, R3, 0x19 ;  /* 0x0000000304037211 */ /* 0x000fe400078fcaff */
[----:B------:R-:W-:-:S04]  /*11ea0*/  LEA.HI.SX32 R16, R2, R5, 0x19 ;  /* 0x0000000502107211 */ /* 0x000fc800078fcaff */
        /* <DEDUP_REMOVED lines=21> */
.L_x_7391:
        /* <DEDUP_REMOVED lines=23> */
.L_x_7393:
        /* <DEDUP_REMOVED lines=20> */
.L_x_7394:
        /* <DEDUP_REMOVED lines=20> */
.L_x_7395:
        /* <DEDUP_REMOVED lines=18> */
.L_x_7396:
[----:B------:R-:W0:Y:S01]  /*12510*/  LDC R0, c[0x0][0x428] ;  /* 0x00010a00ff007b82 */ /* 0x000e220000000800 */
[----:B------:R-:W-:Y:S01]  /*12520*/  ULDC.64 UR4, c[0x0][0x9f8] ;  /* 0x00027e0000047ab9 */ /* 0x000fe20000000a00 */
[----:B------:R-:W-:Y:S01]  /*12530*/  IMAD.U32 R2, RZ, RZ, UR38 ;  /* 0x00000026ff027e24 */ /* 0x000fe2000f8e00ff */
[----:B------:R-:W-:Y:S01]  /*12540*/  UISETP.NE.U32.AND UP0, UPT, UR4, URZ, UPT ;  /* 0x0000003f0400728c */ /* 0x000fe2000bf05070 */
[----:B------:R-:W-:Y:S01]  /*12550*/  IMAD.U32 R10, RZ, RZ, UR45 ;  /* 0x0000002dff0a7e24 */ /* 0x000fe2000f8e00ff */
[----:B------:R-:W1:Y:S01]  /*12560*/  S2R R4, SR_TID.X ;  /* 0x0000000000047919 */ /* 0x000e620000002100 */
[----:B------:R-:W-:Y:S01]  /*12570*/  IMAD R7, R19, 0x80, R18 ;  /* 0x0000008013077824 */ /* 0x000fe200078e0212 */
[----:B------:R-:W-:Y:S01]  /*12580*/  UISETP.NE.AND.EX UP0, UPT, UR5, URZ, UPT, UP0 ;  /* 0x0000003f0500728c */ /* 0x000fe2000bf05300 */
[----:B------:R-:W-:-:S05]  /*12590*/  ULDC.64 UR6, c[0x0][0xa08] ;  /* 0x0002820000067ab9 */ /* 0x000fca0000000a00 */
        /* <DEDUP_REMOVED lines=13> */
[----:B------:R0:W2:Y:S01]  /*12670*/  @P1 LDG.E R10, desc[UR52][R2.64] ;  /* 0x00000034020a1981 */ /* 0x0000a2000c1e1900 */
[----:B------:R-:W-:Y:S01]  /*12680*/  ISETP.NE.AND P1, PT, R17, RZ, PT ;  /* 0x000000ff1100720c */ /* 0x000fe20003f25270 */
[----:B------:R-:W-:Y:S01]  /*12690*/  UMOV UR36, URZ ;  /* 0x0000003f00247c82 */ /* 0x000fe20008000000 */
[----:B------:R-:W-:Y:S02]  /*126a0*/  ISETP.NE.U32.AND P0, PT, RZ, UR4, PT ;  /* 0x00000004ff007c0c */ /* 0x000fe4000bf05070 */
[----:B------:R-:W-:Y:S02]  /*126b0*/  R2UR UR37, R7 ;  /* 0x00000000072572ca */ /* 0x000fe400000e0000 */
[----:B------:R-:W-:Y:S02]  /*126c0*/  ISETP.NE.AND.EX P0, PT, RZ, UR5, PT, P0 ;  /* 0x00000005ff007c0c */ /* 0x000fe4000bf05300 */
[----:B------:R-:W-:Y:S01]  /*126d0*/  SHF.R.U32.HI R4, RZ, 0x5, R4 ;  /* 0x00000005ff047819 */ /* 0x000fe20000011604 */
[----:B0-----:R-:W0:Y:S01]  /*126e0*/  LDC.64 R2, c[0x0][0x3f8] ;  /* 0x0000fe00ff027b82 */ /* 0x001e220000000a00 */
[----:B------:R-:W-:-:S02]  /*126f0*/  SEL R8, RZ, UR45, P0 ;  /* 0x0000002dff087c07 */ /* 0x000fc40008000000 */
[----:B------:R-:W-:Y:S01]  /*12700*/  LOP3.LUT R4, R4, 0x3, RZ, 0xc0, !PT ;  /* 0x0000000304047812 */ /* 0x000fe200078ec0ff */
[----:B------:R-:W-:Y:S01]  /*12710*/  VOTEU.ALL UP1, P1 ;  /* 0x00000000003f7886 */ /* 0x000fe20000820000 */
[----:B------:R-:W-:-:S04]  /*12720*/  R2UR UR39, R8 ;  /* 0x00000000082772ca */ /* 0x000fc800000e0000 */
[----:B------:R-:W-:-:S04]  /*12730*/  @!UP1 UIADD3 UR4, UP0, UR50, 0x270, URZ ;  /* 0x0000027032049890 */ /* 0x000fc8000ff1e03f */
[----:B------:R-:W-:-:S09]  /*12740*/  @!UP1 UIADD3.X UR5, URZ, UR51, URZ, UP0, !UPT ;  /* 0x000000333f059290 */ /* 0x000fd200087fe43f */
[----:B------:R1:W-:Y:S01]  /*12750*/  @!UP1 UTMAPF.L2.4D [UR36], [UR4] ;  /* 0x00000024040095b8 */ /* 0x0003e20008018000 */
[----:B0-----:R-:W-:Y:S01]  /*12760*/  LOP3.LUT P0, RZ, R2, UR6, RZ, 0xfc, !PT ;  /* 0x0000000602ff7c12 */ /* 0x001fe2000f80fcff */
[----:B------:R-:W-:-:S03]  /*12770*/  UMOV UR6, 0xffffffff ;  /* 0xffffffff00067882 */ /* 0x000fc60000000000 */
[----:B------:R-:W-:Y:S02]  /*12780*/  LOP3.LUT P0, RZ, R3, UR7, RZ, 0xfc, P0 ;  /* 0x0000000703ff7c12 */ /* 0x000fe4000800fcff */
[----:B--2---:R-:W-:Y:S01]  /*12790*/  SHF.R.S32.HI R19, RZ, 0x1f, R10 ;  /* 0x0000001fff137819 */ /* 0x004fe2000001140a */
[----:B------:R1:W-:Y:S01]  /*127a0*/  STL [R1+0x10], R10 ;  /* 0x0000100a01007387 */ /* 0x0003e20000100800 */
[----:B------:R-:W-:-:S03]  /*127b0*/  SEL R0, R10, RZ, !P0 ;  /* 0x000000ff0a007207 */ /* 0x000fc60004000000 */
[----:B------:R1:W-:Y:S01]  /*127c0*/  STL [R1+0x18], R19 ;  /* 0x0000181301007387 */ /* 0x0003e20000100800 */
[----:B------:R-:W-:Y:S05]  /*127d0*/  BRA.DIV UR6, `(.L_x_7397) ;  /* 0x00000036064c7947 */ /* 0x000fea000b800000 */
[----:B------:R0:W2:Y:S02]  /*127e0*/  SHFL.IDX PT, R14, R4, RZ, 0x1f ;  /* 0x00001fff040e7589 */ /* 0x0000a400000e0000 */
.L_x_7465:
[----:B--2---:R-:W-:Y:S02]  /*127f0*/  ISETP.NE.AND P0, PT, R14, RZ, PT ;  /* 0x000000ff0e00720c */ /* 0x004fe40003f05270 */
[----:B------:R-:W-:-:S11]  /*12800*/  PLOP3.LUT P6, PT, PT, PT, PT, 0x8, 0x0 ;  /* 0x000000000000781c */ /* 0x000fd60003fce170 */
[----:B------:R-:W-:Y:S05]  /*12810*/  @P0 BRA `(.L_x_7398) ;  /* 0x0000000400980947 */ /* 0x000fea0003800000 */
[----:B-1----:R-:W-:Y:S01]  /*12820*/  UMOV UR4, 0xffffffff ;  /* 0xffffffff00047882 */ /* 0x002fe20000000000 */
[----:B------:R-:W-:Y:S02]  /*12830*/  VIADD R6, R16, 0xffffffff ;  /* 0xffffffff10067836 */ /* 0x000fe40000000000 */
[----:B------:R-:W-:Y:S05]  /*12840*/  BRA.DIV UR4, `(.L_x_7399) ;  /* 0x0000003604507947 */ /* 0x000fea000b800000 */
[----:B------:R-:W-:-:S13]  /*12850*/  ELECT P6, URZ, PT ;  /* 0x00000000003f782f */ /* 0x000fda00038c0000 */
.L_x_7468:
[----:B------:R-:W-:Y:S05]  /*12860*/  @!P6 BRA `(.L_x_7400) ;  /* 0x000000040040e947 */ /* 0x000fea0003800000 */
[----:B------:R-:W-:-:S04]  /*12870*/  ISETP.NE.U32.AND P0, PT, R2, RZ, PT ;  /* 0x000000ff0200720c */ /* 0x000fc80003f05070 */
[----:B------:R-:W-:-:S13]  /*12880*/  ISETP.NE.AND.EX P0, PT, R3, RZ, PT, P0 ;  /* 0x000000ff0300720c */ /* 0x000fda0003f05300 */
[----:B------:R-:W-:Y:S05]  /*12890*/  @!P0 BRA `(.L_x_7401) ;  /* 0x0000000000488947 */ /* 0x000fea0003800000 */
[----:B------:R-:W1:Y:S01]  /*128a0*/  LDC R9, c[0x0][0x41c] ;  /* 0x00010700ff097b82 */ /* 0x000e620000000800 */
[----:B------:R-:W-:Y:S01]  /*128b0*/  IMAD.MOV.U32 R0, RZ, RZ, R6 ;  /* 0x000000ffff007224 */ /* 0x000fe200078e0006 */
[----:B------:R-:W-:Y:S01]  /*128c0*/  ULDC.64 UR4, c[0x0][0x408] ;  /* 0x0001020000047ab9 */ /* 0x000fe20000000a00 */
[----:B-1----:R-:W-:-:S13]  /*128d0*/  ISETP.NE.AND P0, PT, R9, 0x1, PT ;  /* 0x000000010900780c */ /* 0x002fda0003f05270 */
[----:B0-----:R-:W0:Y:S02]  /*128e0*/  @P0 LDC.64 R4, c[0x0][0x420] ;  /* 0x00010800ff040b82 */ /* 0x001e240000000a00 */
        /* <DEDUP_REMOVED lines=13> */
.L_x_7401:
[----:B-1----:R-:W0:Y:S04]  /*129c0*/  LDL R3, [R1+0x8] ;  /* 0x0000080001037983 */ /* 0x002e280000100800 */
[----:B------:R-:W2:Y:S01]  /*129d0*/  LDL R2, [R1+0xc] ;  /* 0x00000c0001027983 */ /* 0x000ea20000100800 */
[----:B------:R-:W-:Y:S02]  /*129e0*/  ISETP.NE.AND P0, PT, R17, RZ, PT ;  /* 0x000000ff1100720c */ /* 0x000fe40003f05270 */
[----:B0-----:R-:W-:Y:S02]  /*129f0*/  LEA R4, R3, UR41, 0x3 ;  /* 0x0000002903047c11 */ /* 0x001fe4000f8e18ff */
[----:B--2---:R-:W-:-:S04]  /*12a00*/  SHF.L.U32 R3, R2, 0x1f, RZ ;  /* 0x0000001f02037819 */ /* 0x004fc800000006ff */
[----:B------:R-:W0:Y:S02]  /*12a10*/  SYNCS.PHASECHK.TRANS64.TRYWAIT P2, [R4+URZ+0x2e880], R3 ;  /* 0x02e88003040075a7 */ /* 0x000e24000804017f */
[----:B0-----:R-:W-:Y:S05]  /*12a20*/  @!P2 BRA `(.L_x_7402) ;  /* 0x0000003000f8a947 */ /* 0x001fea0003800000 */
.L_x_7469:
        /* <DEDUP_REMOVED lines=8> */
.L_x_7403:
        /* <DEDUP_REMOVED lines=21> */
.L_x_7470:
        /* <DEDUP_REMOVED lines=8> */
.L_x_7405:
        /* <DEDUP_REMOVED lines=14> */
[----:B-1----:R-:W-:Y:S01]  /*12d60*/  NOP ;  /* 0x0000000000007918 */ /* 0x002fe20000000000 */
.L_x_7400:
        /* <DEDUP_REMOVED lines=17> */
.L_x_7398:
        /* <DEDUP_REMOVED lines=10> */
.L_x_7471:
[----:B-1----:R-:W-:Y:S05]  /*12f20*/  BSYNC B0 ;  /* 0x0000000000007941 */ /* 0x002fea0003800000 */
.L_x_7406:
[----:B------:R-:W-:-:S13]  /*12f30*/  ISETP.GE.AND P0, PT, R16, 0x2, PT ;  /* 0x000000021000780c */ /* 0x000fda0003f06270 */
[----:B------:R-:W-:Y:S05]  /*12f40*/  @!P0 BRA `(.L_x_7408) ;  /* 0x00000010002c8947 */ /* 0x000fea0003800000 */
[----:B------:R1:W5:Y:S01]  /*12f50*/  LDL.LU R6, [R1+0xc] ;  /* 0x00000c0001067983 */ /* 0x0003620000300800 */
[----:B------:R-:W-:-:S03]  /*12f60*/  VIADD R21, R16, 0xfffffffe ;  /* 0xfffffffe10157836 */ /* 0x000fc60000000000 */
[----:B------:R1:W5:Y:S04]  /*12f70*/  LDL.LU R7, [R1+0x8] ;  /* 0x0000080001077983 */ /* 0x0003680000300800 */
.L_x_7428:
        /* <DEDUP_REMOVED lines=18> */
[----:B0-----:R-:W2:Y:S01]  /*130a0*/  LDL R4, [R1+0x10] ;  /* 0x0000100001047983 */ /* 0x001ea20000100800 */
[----:B----4-:R-:W-:-:S13]  /*130b0*/  ISETP.NE.AND P0, PT, R8, 0x1, PT ;  /* 0x000000010800780c */ /* 0x010fda0003f05270 */
[----:B------:R-:W0:Y:S02]  /*130c0*/  @P0 LDC.64 R2, c[0x0][0x420] ;  /* 0x00010800ff020b82 */ /* 0x000e240000000a00 */
[----:B0-----:R-:W-:-:S04]  /*130d0*/  @P0 IMAD.HI.U32 R0, R21, R2, RZ ;  /* 0x0000000215000227 */ /* 0x001fc800078e00ff */
        /* <DEDUP_REMOVED lines=12> */
.L_x_7411:
[----:B0--3--:R-:W-:Y:S01]  /*131a0*/  LEA R4, R10, UR41, 0x3 ;  /* 0x000000290a047c11 */ /* 0x009fe2000f8e18ff */
[----:B------:R-:W0:Y:S01]  /*131b0*/  S2R R2, SR_TID.X ;  /* 0x0000000000027919 */ /* 0x000e220000002100 */
[----:B------:R-:W-:Y:S01]  /*131c0*/  SHF.L.U32 R3, R9, 0x1f, RZ ;  /* 0x0000001f09037819 */ /* 0x000fe200000006ff */
[----:B------:R-:W-:Y:S03]  /*131d0*/  BSSY B1, `(.L_x_7412) ;  /* 0x0000005000017945 */ /* 0x000fe60003800000 */
[----:B------:R-:W3:Y:S01]  /*131e0*/  SYNCS.PHASECHK.TRANS64.TRYWAIT P0, [R4+URZ+0x2e880], R3 ;  /* 0x02e88003040075a7 */ /* 0x000ee2000800017f */
[----:B0-----:R-:W-:-:S04]  /*131f0*/  LOP3.LUT R2, R2, 0x7f, RZ, 0xc0, !PT ;  /* 0x0000007f02027812 */ /* 0x001fc800078ec0ff */
[----:B------:R-:W-:Y:S01]  /*13200*/  ISETP.NE.AND P2, PT, R2, RZ, PT ;  /* 0x000000ff0200720c */ /* 0x000fe20003f45270 */
[----:B---3--:R-:W-:-:S12]  /*13210*/  @!P0 BRA `(.L_x_7413) ;  /* 0x0000002c003c8947 */ /* 0x008fd80003800000 */
.L_x_7472:
[----:B------:R-:W-:Y:S05]  /*13220*/  BSYNC B1 ;  /* 0x0000000000017941 */ /* 0x000fea0003800000 */
.L_x_7412:
        /* <DEDUP_REMOVED lines=9> */
.L_x_7415:
[----:B------:R-:W-:Y:S05]  /*132c0*/  BSYNC B1 ;  /* 0x0000000000017941 */ /* 0x000fea0003800000 */
.L_x_7414:
        /* <DEDUP_REMOVED lines=16> */
.L_x_7416:
        /* <DEDUP_REMOVED lines=12> */
.L_x_7473:
[----:B------:R-:W-:Y:S05]  /*13490*/  BSYNC B1 ;  /* 0x0000000000017941 */ /* 0x000fea0003800000 */
.L_x_7417:
        /* <DEDUP_REMOVED lines=11> */
.L_x_7420:
[----:B------:R-:W-:Y:S05]  /*13550*/  BSYNC B1 ;  /* 0x0000000000017941 */ /* 0x000fea0003800000 */
.L_x_7419:
[----:B0-2---:R-:W2:Y:S01]  /*13560*/  LDL R3, [R1+0x14] ;  /* 0x0000140001037983 */ /* 0x005ea20000100800 */
        /* <DEDUP_REMOVED lines=9> */
.L_x_7421:
        /* <DEDUP_REMOVED lines=9> */
.L_x_7410:
[----:B------:R-:W-:Y:S05]  /*13690*/  BSYNC B0 ;  /* 0x0000000000007941 */ /* 0x000fea0003800000 */
.L_x_7409:
[----:B------:R-:W-:-:S06]  /*136a0*/  UISETP.NE.AND UP0, UPT, UR42, 0x3, UPT ;  /* 0x000000032a00788c */ /* 0x000fcc000bf05270 */
[----:B------:R-:W-:-:S13]  /*136b0*/  PLOP3.LUT P0, PT, PT, PT, UP0, 0x80, 0x0 ;  /* 0x000000000000781c */ /* 0x000fda0003f0f008 */
[----:B------:R-:W-:Y:S05]  /*136c0*/  @!P0 BRA `(.L_x_7422) ;  /* 0x0000000000048947 */ /* 0x000fea0003800000 */
[----:B------:R-:W-:Y:S01]  /*136d0*/  BPT.TRAP 0x1 ;  /* 0x000000040000795c */ /* 0x000fe20000300000 */
.L_x_7422:
        /* <DEDUP_REMOVED lines=9> */
.L_x_7474:
[----:B------:R-:W-:Y:S05]  /*13770*/  BSYNC B0 ;  /* 0x0000000000007941 */ /* 0x000fea0003800000 */
.L_x_7423:
[----:B------:R-:W-:Y:S05]  /*13780*/  @!P0 BRA `(.L_x_7425) ;  /* 0x0000000000048947 */ /* 0x000fea0003800000 */
[----:B------:R-:W-:Y:S01]  /*13790*/  BPT.TRAP 0x1 ;  /* 0x000000040000795c */ /* 0x000fe20000300000 */
.L_x_7425:
[----:B---3--:R-:W3:Y:S01]  /*137a0*/  LDL R3, [R1+0x4] ;  /* 0x0000040001037983 */ /* 0x008ee20000100800 */
[----:B------:R-:W-:-:S04]  /*137b0*/  SHF.L.U32 R2, R6, 0x1f, RZ ;  /* 0x0000001f06027819 */ /* 0x000fc800000006ff */
[----:B---3--:R3:W4:Y:S02]  /*137c0*/  SYNCS.PHASECHK.TRANS64.TRYWAIT P2, [R3+URZ+0x2e860], R2 ;  /* 0x02e86002030075a7 */ /* 0x008724000804017f */
[----:B---3--:R-:W-:Y:S01]  /*137d0*/  IMAD R3, R7, 0x7000, RZ ;  /* 0x0000700007037824 */ /* 0x008fe200078e02ff */
[----:B----4-:R-:W-:Y:S06]  /*137e0*/  @!P2 BRA `(.L_x_7426) ;  /* 0x000000280008a947 */ /* 0x010fec0003800000 */
.L_x_7475:
[----:B------:R-:W0:Y:S04]  /*137f0*/  LDL R16, [R1] ;  /* 0x0000000001107983 */ /* 0x000e280000100800 */
[----:B------:R-:W3:Y:S04]  /*13800*/  LDL R14, [R1+0x2c] ;  /* 0x00002c00010e7983 */ /* 0x000ee80000100800 */
[----:B------:R-:W4:Y:S01]  /*13810*/  LDL R13, [R1+0x28] ;  /* 0x00002800010d7983 */ /* 0x000f220000100800 */
[----:B------:R-:W-:Y:S05]  /*13820*/  WARPSYNC.ALL ;  /* 0x0000000000007948 */ /* 0x000fea0003800000 */
[----:B------:R-:W-:-:S04]  /*13830*/  IMAD.U32 R12, RZ, RZ, UR41 ;  /* 0x00000029ff0c7e24 */ /* 0x000fc8000f8e00ff */
[----:B------:R-:W-:Y:S01]  /*13840*/  VIADD R12, R12, 0x400 ;  /* 0x000004000c0c7836 */ /* 0x000fe20000000000 */
[----:B0-----:R-:W-:-:S06]  /*13850*/  LOP3.LUT R4, R3, R16, RZ, 0xfc, !PT ;  /* 0x0000001003047212 */ /* 0x001fcc00078efcff */
[----:B------:R-:W0:Y:S01]  /*13860*/  LDSM.16.MT88.4 R4, [R4+UR41+0xe400] ;  /* 0x00e400290404783b */ /* 0x000e220008004200 */
[----:B---3--:R-:W-:Y:S02]  /*13870*/  IADD3 R20, R14, UR41, R3 ;  /* 0x000000290e147c10 */ /* 0x008fe4000fffe003 */
[C-C-:B0-----:R-:W-:Y:S02]  /*13880*/  PRMT R8, R4.reuse, 0x6420, R5.reuse ;  /* 0x0000642004087816 */ /* 0x141fe40000000005 */
[----:B--2---:R-:W-:Y:S02]  /*13890*/  PRMT R9, R4, 0x7531, R5 ;  /* 0x0000753104097816 */ /* 0x004fe40000000005 */
[C-C-:B------:R-:W-:Y:S02]  /*138a0*/  PRMT R10, R6.reuse, 0x6420, R7.reuse ;  /* 0x00006420060a7816 */ /* 0x140fe40000000007 */
[----:B------:R-:W-:Y:S02]  /*138b0*/  PRMT R11, R6, 0x7531, R7 ;  /* 0x00007531060b7816 */ /* 0x000fe40000000007 */
[----:B------:R-:W0:Y:S01]  /*138c0*/  LDSM.16.MT88.4 R4, [R20+0xe400] ;  /* 0x00e400001404783b */ /* 0x000e220000004200 */
[----:B----4-:R-:W-:-:S05]  /*138d0*/  IADD3 R2, R12, R3, R13 ;  /* 0x000000030c027210 */ /* 0x010fca0007ffe00d */
[----:B------:R-:W-:Y:S01]  /*138e0*/  STSM.16.M88.4 [R2], R8 ;  /* 0x0000000802007844 */ /* 0x000fe20000000200 */
[C-C-:B0-----:R-:W-:Y:S02]  /*138f0*/  PRMT R12, R4.reuse, 0x6420, R5.reuse ;  /* 0x00006420040c7816 */ /* 0x141fe40000000005 */
[----:B------:R-:W-:Y:S02]  /*13900*/  PRMT R13, R4, 0x7531, R5 ;  /* 0x00007531040d7816 */ /* 0x000fe40000000005 */
[C-C-:B------:R-:W-:Y:S02]  /*13910*/  PRMT R14, R6.reuse, 0x6420, R7.reuse ;  /* 0x00006420060e7816 */ /* 0x140fe40000000007 */
[----:B------:R-:W-:Y:S01]  /*13920*/  PRMT R15, R6, 0x7531, R7 ;  /* 0x00007531060f7816 */ /* 0x000fe20000000007 */
[----:B------:R-:W-:-:S04]  /*13930*/  VIADD R4, R3, 0x1000 ;  /* 0x0000100003047836 */ /* 0x000fc80000000000 */
[----:B------:R0:W-:Y:S02]  /*13940*/  STSM.16.M88.4 [R2+0x800], R12 ;  /* 0x0008000c02007844 */ /* 0x0001e40000000200 */
[----:B0-----:R-:W-:-:S05]  /*13950*/  IMAD.MOV.U32 R15, RZ, RZ, R16 ;  /* 0x000000ffff0f7224 */ /* 0x001fca00078e0010 */
[----:B------:R-:W-:-:S05]  /*13960*/  LOP3.LUT R4, R4, R15, RZ, 0xfc, !PT ;  /* 0x0000000f04047212 */ /* 0x000fca00078efcff */
[----:B------:R-:W0:Y:S02]  /*13970*/  LDSM.16.MT88.4 R8, [R4+UR41+0xe400] ;  /* 0x00e400290408783b */ /* 0x000e240008004200 */
[C-C-:B0-----:R-:W-:Y:S02]  /*13980*/  PRMT R4, R8.reuse, 0x6420, R9.reuse ;  /* 0x0000642008047816 */ /* 0x141fe40000000009 */
[----:B------:R-:W-:Y:S02]  /*13990*/  PRMT R5, R8, 0x7531, R9 ;  /* 0x0000753108057816 */ /* 0x000fe40000000009 */
[C-C-:B------:R-:W-:Y:S02]  /*139a0*/  PRMT R6, R10.reuse, 0x6420, R11.reuse ;  /* 0x000064200a067816 */ /* 0x140fe4000000000b */
[----:B------:R-:W-:Y:S02]  /*139b0*/  PRMT R7, R10, 0x7531, R11 ;  /* 0x000075310a077816 */ /* 0x000fe4000000000b */
[----:B------:R-:W0:Y:S04]  /*139c0*/  LDSM.16.MT88.4 R8, [R20+0xf400] ;  /* 0x00f400001408783b */ /* 0x000e280000004200 */
[----:B------:R2:W-:Y:S02]  /*139d0*/  STSM.16.M88.4 [R2+0x1000], R4 ;  /* 0x0010000402007844 */ /* 0x0005e40000000200 */
[----:B--2---:R-:W-:Y:S01]  /*139e0*/  VIADD R4, R3, 0x2000 ;  /* 0x0000200003047836 */ /* 0x004fe20000000000 */
[----:B0-----:R-:W-:-:S02]  /*139f0*/  PRMT R16, R8, 0x6420, R9 ;  /* 0x0000642008107816 */ /* 0x001fc40000000009 */
[----:B------:R-:W-:Y:S02]  /*13a00*/  PRMT R17, R8, 0x7531, R9 ;  /* 0x0000753108117816 */ /* 0x000fe40000000009 */
[C-C-:B------:R-:W-:Y:S02]  /*13a10*/  PRMT R18, R10.reuse, 0x6420, R11.reuse ;  /* 0x000064200a127816 */ /* 0x140fe4000000000b */
[----:B------:R-:W-:-:S05]  /*13a20*/  PRMT R19, R10, 0x7531, R11 ;  /* 0x000075310a137816 */ /* 0x000fca000000000b */
        /* <DEDUP_REMOVED lines=48> */
[----:B------:R-:W0:Y:S01]  /*13d30*/  LDSM.16.MT88.4 R8, [R4+UR41+0xe400] ;  /* 0x00e400290408783b */ /* 0x000e220008004200 */
[----:B------:R-:W-:Y:S01]  /*13d40*/  VIADD R3, R3, 0x6000 ;  /* 0x0000600003037836 */ /* 0x000fe20000000000 */
[C-C-:B0-----:R-:W-:Y:S02]  /*13d50*/  PRMT R4, R8.reuse, 0x6420, R9.reuse ;  /* 0x0000642008047816 */ /* 0x141fe40000000009 */
[----:B------:R-:W-:Y:S02]  /*13d60*/  PRMT R5, R8, 0x7531, R9 ;  /* 0x0000753108057816 */ /* 0x000fe40000000009 */
[C-C-:B------:R-:W-:Y:S02]  /*13d70*/  PRMT R6, R10.reuse, 0x6420, R11.reuse ;  /* 0x000064200a067816 */ /* 0x140fe4000000000b */
[----:B------:R-:W-:Y:S02]  /*13d80*/  PRMT R7, R10, 0x7531, R11 ;  /* 0x000075310a077816 */ /* 0x000fe4000000000b */
[----:B------:R-:W0:Y:S01]  /*13d90*/  LDSM.16.MT88.4 R8, [R20+0x13400] ;  /* 0x013400001408783b */ /* 0x000e220000004200 */
[----:B------:R-:W-:-:S03]  /*13da0*/  LOP3.LUT R3, R3, R15, RZ, 0xfc, !PT ;  /* 0x0000000f03037212 */ /* 0x000fc600078efcff */
[----:B------:R-:W-:Y:S01]  /*13db0*/  STSM.16.M88.4 [R2+0x5000], R4 ;  /* 0x0050000402007844 */ /* 0x000fe20000000200 */
[C-C-:B0-----:R-:W-:Y:S02]  /*13dc0*/  PRMT R16, R8.reuse, 0x6420, R9.reuse ;  /* 0x0000642008107816 */ /* 0x141fe40000000009 */
[----:B------:R-:W-:Y:S02]  /*13dd0*/  PRMT R17, R8, 0x7531, R9 ;  /* 0x0000753108117816 */ /* 0x000fe40000000009 */
[C-C-:B------:R-:W-:Y:S02]  /*13de0*/  PRMT R18, R10.reuse, 0x6420, R11.reuse ;  /* 0x000064200a127816 */ /* 0x140fe4000000000b */
[----:B------:R-:W-:-:S05]  /*13df0*/  PRMT R19, R10, 0x7531, R11 ;  /* 0x000075310a137816 */ /* 0x000fca000000000b */
[----:B------:R-:W-:Y:S04]  /*13e00*/  STSM.16.M88.4 [R2+0x5800], R16 ;  /* 0x0058001002007844 */ /* 0x000fe80000000200 */
[----:B------:R-:W0:Y:S02]  /*13e10*/  LDSM.16.MT88.4 R8, [R3+UR41+0xe400] ;  /* 0x00e400290308783b */ /* 0x000e240008004200 */
[C-C-:B0-----:R-:W-:Y:S02]  /*13e20*/  PRMT R4, R8.reuse, 0x6420, R9.reuse ;  /* 0x0000642008047816 */ /* 0x141fe40000000009 */
[----:B------:R-:W-:Y:S02]  /*13e30*/  PRMT R5, R8, 0x7531, R9 ;  /* 0x0000753108057816 */ /* 0x000fe40000000009 */
[----:B------:R-:W-:-:S02]  /*13e40*/  PRMT R6, R10, 0x6420, R11 ;  /* 0x000064200a067816 */ /* 0x000fc4000000000b */
[----:B------:R-:W-:Y:S02]  /*13e50*/  PRMT R7, R10, 0x7531, R11 ;  /* 0x000075310a077816 */ /* 0x000fe4000000000b */
[----:B------:R-:W0:Y:S04]  /*13e60*/  LDSM.16.MT88.4 R8, [R20+0x14400] ;  /* 0x014400001408783b */ /* 0x000e280000004200 */
[----:B------:R0:W-:Y:S02]  /*13e70*/  STSM.16.M88.4 [R2+0x6000], R4 ;  /* 0x0060000402007844 */ /* 0x0001e40000000200 */
[C-C-:B0-----:R-:W-:Y:S02]  /*13e80*/  PRMT R4, R8.reuse, 0x6420, R9.reuse ;  /* 0x0000642008047816 */ /* 0x141fe40000000009 */
        /* <DEDUP_REMOVED lines=12> */
.L_x_7427:
[----:B0-----:R-:W2:Y:S01]  /*13f50*/  LDL.LU R2, [R1+0x4] ;  /* 0x0000040001027983 */ /* 0x001ea20000300800 */
[C---:B------:R-:W-:Y:S01]  /*13f60*/  ISETP.GT.AND P0, PT, R21.reuse, RZ, PT ;  /* 0x000000ff1500720c */ /* 0x040fe20003f04270 */
[----:B------:R-:W-:Y:S02]  /*13f70*/  VIADD R21, R21, 0xffffffff ;  /* 0xffffffff15157836 */ /* 0x000fe40000000000 */
[----:B------:R3:W5:Y:S04]  /*13f80*/  LDL R6, [R1+0xc] ;  /* 0x00000c0001067983 */ /* 0x0007680000100800 */
[----:B------:R3:W5:Y:S01]  /*13f90*/  LDL R7, [R1+0x8] ;  /* 0x0000080001077983 */ /* 0x0007620000100800 */
[----:B--2---:R0:W-:Y:S02]  /*13fa0*/  SYNCS.ARRIVE.TRANS64.A1T0 RZ, [R2+URZ+0x2e850], RZ ;  /* 0x02e850ff02ff79a7 */ /* 0x0041e4000810003f */
[----:B0-----:R-:W-:-:S05]  /*13fb0*/  @!P1 VIADD R2, R2, 0x2e880 ;  /* 0x0002e88002029836 */ /* 0x001fca0000000000 */
[----:B------:R-:W-:Y:S01]  /*13fc0*/  @!P1 PRMT R2, RZ, 0x654, R2 ;  /* 0x00000654ff029816 */ /* 0x000fe20000000002 */
[----:B------:R-:W-:Y:S06]  /*13fd0*/  BAR.SYNC.DEFER_BLOCKING 0x2, 0x80 ;  /* 0x0082000000007b1d */ /* 0x000fec0000010000 */
[----:B------:R3:W-:Y:S01]  /*13fe0*/  @!P1 SYNCS.ARRIVE.TRANS64.RED.A1T0 RZ, [R2+URZ], RZ ;  /* 0x000000ff02ff99a7 */ /* 0x0007e2000810043f */
[----:B------:R-:W-:Y:S05]  /*13ff0*/  @P0 BRA `(.L_x_7428) ;  /* 0xffffffec00e00947 */ /* 0x000fea000383ffff */
.L_x_7408:
        /* <DEDUP_REMOVED lines=9> */
[----:B0-----:R-:W0:Y:S02]  /*14090*/  S2R R4, SR_LTMASK ;  /* 0x0000000000047919 */ /* 0x001e240000003900 */
[----:B0-----:R-:W-:-:S04]  /*140a0*/  LOP3.LUT R4, R4, UR4, RZ, 0xc0, !PT ;  /* 0x0000000404047c12 */ /* 0x001fc8000f8ec0ff */
[----:B-----5:R-:W0:Y:S01]  /*140b0*/  POPC R7, R4 ;  /* 0x0000000400077309 */ /* 0x020e220000000000 */
[----:B--2---:R-:W0:Y:S02]  /*140c0*/  SHFL.IDX PT, R0, R3, R0, 0x1f ;  /* 0x00001f0003007589 */ /* 0x004e2400000e0000 */
[----:B0-----:R-:W-:-:S05]  /*140d0*/  IADD3 R0, R0, UR46, R7 ;  /* 0x0000002e00007c10 */ /* 0x001fca000fffe007 */
[----:B------:R4:W-:Y:S02]  /*140e0*/  STL [R1+0x20], R0 ;  /* 0x0000200001007387 */ /* 0x0009e40000100800 */
.L_x_7430:
[----:B------:R-:W-:Y:S05]  /*140f0*/  BSYNC B0 ;  /* 0x0000000000007941 */ /* 0x000fea0003800000 */
.L_x_7429:
[----:B------:R-:W-:-:S06]  /*14100*/  UISETP.NE.AND UP0, UPT, UR42, 0x3, UPT ;  /* 0x000000032a00788c */ /* 0x000fcc000bf05270 */
[----:B------:R-:W-:-:S13]  /*14110*/  PLOP3.LUT P0, PT, PT, PT, UP0, 0x80, 0x0 ;  /* 0x000000000000781c */ /* 0x000fda0003f0f008 */
[----:B------:R-:W-:Y:S05]  /*14120*/  @!P0 BRA `(.L_x_7431) ;  /* 0x0000000000048947 */ /* 0x000fea0003800000 */
[----:B------:R-:W-:Y:S01]  /*14130*/  BPT.TRAP 0x1 ;  /* 0x000000040000795c */ /* 0x000fe20000300000 */
.L_x_7431:
        /* <DEDUP_REMOVED lines=10> */
.L_x_7476:
[----:B------:R-:W-:Y:S05]  /*141e0*/  BSYNC B0 ;  /* 0x0000000000007941 */ /* 0x000fea0003800000 */
.L_x_7432:
[----:B------:R-:W-:Y:S05]  /*141f0*/  @!P2 BRA `(.L_x_7434) ;  /* 0x000000000004a947 */ /* 0x000fea0003800000 */
[----:B------:R-:W-:Y:S01]  /*14200*/  BPT.TRAP 0x1 ;  /* 0x000000040000795c */ /* 0x000fe20000300000 */
.L_x_7434:
[----:B------:R-:W2:Y:S02]  /*14210*/  LDL R0, [R1+0xc] ;  /* 0x00000c0001007983 */ /* 0x000ea40000100800 */
[----:B--2---:R-:W-:-:S04]  /*14220*/  SHF.L.U32 R3, R0, 0x1f, RZ ;  /* 0x0000001f00037819 */ /* 0x004fc800000006ff */
[----:B------:R-:W2:Y:S02]  /*14230*/  SYNCS.PHASECHK.TRANS64.TRYWAIT P0, [R20+URZ+0x2e860], R3 ;  /* 0x02e86003140075a7 */ /* 0x000ea4000800017f */
[----:B--2---:R-:W-:Y:S05]  /*14240*/  @!P0 BRA `(.L_x_7435) ;  /* 0x0000001c009c8947 */ /* 0x004fea0003800000 */
.L_x_7477:
[----:B------:R-:W3:Y:S04]  /*14250*/  LDL R0, [R1+0x8] ;  /* 0x0000080001007983 */ /* 0x000ee80000100800 */
[----:B------:R-:W4:Y:S04]  /*14260*/  LDL R2, [R1] ;  /* 0x0000000001027983 */ /* 0x000f280000100800 */
[----:B------:R-:W2:Y:S01]  /*14270*/  LDL R12, [R1+0x28] ;  /* 0x00002800010c7983 */ /* 0x000ea20000100800 */
[----:B------:R-:W-:Y:S05]  /*14280*/  WARPSYNC.ALL ;  /* 0x0000000000007948 */ /* 0x000fea0003800000 */
[----:B------:R-:W0:Y:S01]  /*14290*/  S2R R8, SR_TID.X ;  /* 0x0000000000087919 */ /* 0x000e220000002100 */
[----:B------:R-:W-:Y:S01]  /*142a0*/  IMAD.MOV.U32 R10, RZ, RZ, 0x40 ;  /* 0x00000040ff0a7424 */ /* 0x000fe200078e00ff */
[----:B0-----:R-:W-:-:S04]  /*142b0*/  LOP3.LUT P0, RZ, R8, 0x4, RZ, 0xc0, !PT ;  /* 0x0000000408ff7812 */ /* 0x001fc8000780c0ff */
[----:B------:R-:W-:Y:S01]  /*142c0*/  SEL R10, R10, 0xffffffc0, !P0 ;  /* 0xffffffc00a0a7807 */ /* 0x000fe20004000000 */
[----:B---3--:R-:W-:-:S05]  /*142d0*/  IMAD R0, R0, 0x7000, RZ ;  /* 0x0000700000007824 */ /* 0x008fca00078e02ff */
[C---:B----4-:R-:W-:Y:S02]  /*142e0*/  LOP3.LUT R2, R0.reuse, R2, RZ, 0xfc, !PT ;  /* 0x0000000200027212 */ /* 0x050fe400078efcff */
[----:B--2---:R-:W-:-:S03]  /*142f0*/  IADD3 R0, R0, UR41, R12 ;  /* 0x0000002900007c10 */ /* 0x004fc6000fffe00c */
[----:B-----5:R-:W0:Y:S01]  /*14300*/  LDSM.16.MT88.4 R4, [R2+UR41+0xe400] ;  /* 0x00e400290204783b */ /* 0x020e220008004200 */
[----:B------:R-:W-:-:S04]  /*14310*/  VIADD R3, R2, UR41 ;  /* 0x0000002902037c36 */ /* 0x000fc80008000000 */
[----:B------:R-:W-:Y:S01]  /*14320*/  IMAD.IADD R3, R10, 0x1, R3 ;  /* 0x000000010a037824 */ /* 0x000fe200078e0203 */
[C-C-:B0-----:R-:W-:Y:S02]  /*14330*/  PRMT R8, R4.reuse, 0x6420, R5.reuse ;  /* 0x0000642004087816 */ /* 0x141fe40000000005 */
[----:B------:R-:W-:Y:S02]  /*14340*/  PRMT R9, R4, 0x7531, R5 ;  /* 0x0000753104097816 */ /* 0x000fe40000000005 */
[C-C-:B------:R-:W-:Y:S02]  /*14350*/  PRMT R10, R6.reuse, 0x6420, R7.reuse ;  /* 0x00006420060a7816 */ /* 0x140fe40000000007 */
[----:B------:R-:W-:Y:S02]  /*14360*/  PRMT R11, R6, 0x7531, R7 ;  /* 0x00007531060b7816 */ /* 0x000fe40000000007 */
[----:B------:R-:W0:Y:S04]  /*14370*/  LDSM.16.MT88.4 R4, [R3+0xe400] ;  /* 0x00e400000304783b */ /* 0x000e280000004200 */
[----:B------:R0:W-:Y:S02]  /*14380*/  STSM.16.M88.4 [R0+0x400], R8 ;  /* 0x0004000800007844 */ /* 0x0001e40000000200 */
[----:B0-----:R-:W-:-:S02]  /*14390*/  PRMT R8, R4, 0x6420, R5 ;  /* 0x0000642004087816 */ /* 0x001fc40000000005 */
        /* <DEDUP_REMOVED lines=10> */
[----:B------:R-:W-:Y:S01]  /*14440*/  STSM.16.M88.4 [R0+0x1400], R16 ;  /* 0x0014001000007844 */ /* 0x000fe20000000200 */
[C-C-:B0-----:R-:W-:Y:S02]  /*14450*/  PRMT R8, R4.reuse, 0x6420, R5.reuse ;  /* 0x0000642004087816 */ /* 0x141fe40000000005 */
[----:B------:R-:W-:Y:S02]  /*14460*/  PRMT R9, R4, 0x7531, R5 ;  /* 0x0000753104097816 */ /* 0x000fe40000000005 */
[----:B------:R-:W-:-:S02]  /*14470*/  PRMT R10, R6, 0x6420, R7 ;  /* 0x00006420060a7816 */ /* 0x000fc40000000007 */
        /* <DEDUP_REMOVED lines=70> */
.L_x_7436:
[----:B------:R-:W3:Y:S01]  /*148e0*/  LDL.LU R2, [R1+0x8] ;  /* 0x0000080001027983 */ /* 0x000ee20000300800 */
[----:B0-----:R-:W-:Y:S03]  /*148f0*/  SYNCS.ARRIVE.TRANS64.A1T0 RZ, [R20+URZ+0x2e850], RZ ;  /* 0x02e850ff14ff79a7 */ /* 0x001fe6000810003f */
        /* <DEDUP_REMOVED lines=12> */
.L_x_7392:
[----:B------:R-:W-:Y:S05]  /*149c0*/  BSYNC B6 ;  /* 0x0000000000067941 */ /* 0x000fea0003800000 */
.L_x_7390:
[----:B0-2---:R-:W2:Y:S02]  /*149d0*/  LDL R0, [R1+0x34] ;  /* 0x0000340001007983 */ /* 0x005ea40000100800 */
[----:B--2---:R-:W-:-:S13]  /*149e0*/  ISETP.NE.AND P0, PT, R0, RZ, PT ;  /* 0x000000ff0000720c */ /* 0x004fda0003f05270 */
[----:B------:R-:W-:Y:S05]  /*149f0*/  @!P0 BRA `(.L_x_7437) ;  /* 0x0000000000308947 */ /* 0x000fea0003800000 */
[----:B------:R-:W0:Y:S08]  /*14a00*/  S2UR UR5, SR_CgaCtaId ;  /* 0x00000000000579c3 */ /* 0x000e300000008800 */
[----:B------:R-:W-:Y:S06]  /*14a10*/  BAR.SYNC.DEFER_BLOCKING 0x5, 0x180 ;  /* 0x0146000000007b1d */ /* 0x000fec0000010000 */
[----:B------:R-:W-:-:S02]  /*14a20*/  UMOV UR4, 0x400 ;  /* 0x0000040000047882 */ /* 0x000fc40000000000 */
[----:B0-----:R-:W-:-:S09]  /*14a30*/  ULEA UR4, UR5, UR4, 0x18 ;  /* 0x0000000405047291 */ /* 0x001fd2000f8ec03f */
[----:B------:R-:W0:Y:S04]  /*14a40*/  LDS.128 R4, [UR4+0x2e8d0] ;  /* 0x02e8d004ff047984 */ /* 0x000e280008000c00 */
[----:B0-----:R2:W-:Y:S01]  /*14a50*/  STL.64 [R1+0x20], R4 ;  /* 0x0000200401007387 */ /* 0x0015e20000100a00 */
[----:B------:R-:W-:Y:S02]  /*14a60*/  IMAD.MOV.U32 R2, RZ, RZ, R7 ;  /* 0x000000ffff027224 */ /* 0x000fe400078e0007 */
[----:B------:R-:W-:-:S03]  /*14a70*/  IMAD.MOV.U32 R0, RZ, RZ, R6 ;  /* 0x000000ffff007224 */ /* 0x000fc600078e0006 */
[----:B------:R-:W-:Y:S02]  /*14a80*/  R2UR UR48, R2 ;  /* 0x00000000023072ca */ /* 0x000fe400000e0000 */
[----:B------:R-:W-:Y:S01]  /*14a90*/  R2UR UR38, R0 ;  /* 0x00000000002672ca */ /* 0x000fe200000e0000 */
[----:B------:R-:W-:Y:S06]  /*14aa0*/  BAR.ARV 0x4, 0x180 ;  /* 0x0106000000007b1d */ /* 0x000fec0000002000 */
[----:B------:R-:W-:Y:S08]  /*14ab0*/  BRA `(.L_x_7438) ;  /* 0x0000000800d07947 */ /* 0x000ff00003800000 */
.L_x_7437:
[----:B------:R-:W0:Y:S01]  /*14ac0*/  S2R R2, SR_TID.X ;  /* 0x0000000000027919 */ /* 0x000e220000002100 */
[----:B------:R-:W-:Y:S01]  /*14ad0*/  ULDC UR4, c[0x0][0xc14] ;  /* 0x0003050000047ab9 */ /* 0x000fe20000000800 */
[----:B------:R-:W2:Y:S01]  /*14ae0*/  LDL.LU R0, [R1+0x20] ;  /* 0x0000200001007983 */ /* 0x000ea20000300800 */
[----:B0-----:R-:W-:-:S04]  /*14af0*/  LOP3.LUT R8, R2, 0x1f, RZ, 0xc0, !PT ;  /* 0x0000001f02087812 */ /* 0x001fc800078ec0ff */
[C---:B------:R-:W-:Y:S01]  /*14b00*/  ISETP.NE.AND P0, PT, R8.reuse, 0x1f, PT ;  /* 0x0000001f0800780c */ /* 0x040fe20003f05270 */
[----:B------:R-:W-:-:S05]  /*14b10*/  VIADD R5, R8, UR48 ;  /* 0x0000003008057c36 */ /* 0x000fca0008000000 */
[----:B------:R-:W-:Y:S01]  /*14b20*/  ISETP.GE.OR P1, PT, R5, UR4, !P0 ;  /* 0x0000000405007c0c */ /* 0x000fe2000c726670 */
[----:B------:R-:W-:-:S12]  /*14b30*/  ULDC UR4, c[0x0][0xc14] ;  /* 0x0003050000047ab9 */ /* 0x000fd80000000800 */
[----:B------:R-:W0:Y:S02]  /*14b40*/  @!P1 LDC.64 R2, c[0x0][0xc58] ;  /* 0x00031600ff029b82 */ /* 0x000e240000000a00 */
[----:B0-----:R-:W-:-:S04]  /*14b50*/  @!P1 IMAD.WIDE R2, R5, 0x4, R2 ;  /* 0x0000000405029825 */ /* 0x001fc800078e0202 */
        /* <DEDUP_REMOVED lines=18> */
[----:B------:R-:W2:Y:S02]  /*14c80*/  SHFL.UP PT, R3, R2, 0x8, RZ ;  /* 0x0500000002037989 */ /* 0x000ea400000e00ff */
[----:B--2---:R-:W-:-:S05]  /*14c90*/  SEL R3, R3, RZ, P4 ;  /* 0x000000ff03037207 */ /* 0x004fca0002000000 */
[----:B------:R-:W-:-:S05]  /*14ca0*/  IMAD.IADD R3, R2, 0x1, R3 ;  /* 0x0000000102037824 */ /* 0x000fca00078e0203 */
[----:B------:R-:W2:Y:S04]  /*14cb0*/  SHFL.UP PT, R0, R3, 0x10, RZ ;  /* 0x0600000003007989 */ /* 0x000ea800000e00ff */
[----:B------:R-:W-:Y:S01]  /*14cc0*/  SHFL.IDX PT, R9, R6, 0x1, 0x1f ;  /* 0x00201f0006097f89 */ /* 0x000fe200000e0000 */
[----:B--2---:R-:W-:-:S05]  /*14cd0*/  SEL R0, R0, RZ, P5 ;  /* 0x000000ff00007207 */ /* 0x004fca0002800000 */
[----:B------:R-:W-:-:S05]  /*14ce0*/  IMAD.IADD R8, R3, 0x1, R0 ;  /* 0x0000000103087824 */ /* 0x000fca00078e0200 */
[----:B------:R-:W0:Y:S04]  /*14cf0*/  SHFL.IDX PT, R7, R8, 0x1f, 0x1f ;  /* 0x03e01f0008077f89 */ /* 0x000e2800000e0000 */
[----:B------:R-:W2:Y:S01]  /*14d00*/  SHFL.IDX PT, R0, R6, RZ, 0x1f ;  /* 0x00001fff06007589 */ /* 0x000ea200000e0000 */
[----:B0-----:R-:W-:-:S04]  /*14d10*/  IMAD R2, R7, R4, RZ ;  /* 0x0000000407027224 */ /* 0x001fc800078e02ff */
[----:B------:R-:W-:-:S05]  /*14d20*/  IMAD.IADD R7, R9, 0x1, R2 ;  /* 0x0000000109077824 */ /* 0x000fca00078e0202 */
[----:B--2---:R-:W-:-:S13]  /*14d30*/  ISETP.GT.AND P6, PT, R7, R0, PT ;  /* 0x000000000700720c */ /* 0x004fda0003fc4270 */
[----:B------:R-:W-:Y:S05]  /*14d40*/  @P6 BRA `(.L_x_7439) ;  /* 0x0000000000906947 */ /* 0x000fea0003800000 */
.L_x_7443:
        /* <DEDUP_REMOVED lines=14> */
.L_x_7442:
[----:B------:R-:W-:Y:S05]  /*14e30*/  BSYNC B0 ;  /* 0x0000000000007941 */ /* 0x000fea0003800000 */
.L_x_7441:
        /* <DEDUP_REMOVED lines=21> */
.L_x_7439:
        /* <DEDUP_REMOVED lines=16> */
[----:B------:R-:W-:Y:S01]  /*15090*/  IABS R10, R6 ;  /* 0x00000006000a7213 */ /* 0x000fe20000000000 */
[----:B------:R-:W-:Y:S06]  /*150a0*/  @!P0 BRA `(.L_x_7444) ;  /* 0x00000000000c8947 */ /* 0x000fec0003800000 */
[----:B------:R-:W-:-:S06]  /*150b0*/  UIADD3 UR4, UR6, -0x1, URZ ;  /* 0xffffffff06047890 */ /* 0x000fcc000fffe03f */
[----:B------:R-:W-:-:S05]  /*150c0*/  IMAD.U32 R3, RZ, RZ, UR4 ;  /* 0x00000004ff037e24 */ /* 0x000fca000f8e00ff */
[----:B------:R0:W2:Y:S02]  /*150d0*/  SHFL.IDX PT, R2, R8, R3, 0x1f ;  /* 0x00001f0308027589 */ /* 0x0000a400000e0000 */
.L_x_7444:
[----:B0-----:R-:W0:Y:S01]  /*150e0*/  I2F.RP R8, R10 ;  /* 0x0000000a00087306 */ /* 0x001e220000209400 */
[----:B--2---:R-:W-:Y:S02]  /*150f0*/  IMAD R12, R2, R4, R7 ;  /* 0x00000004020c7224 */ /* 0x004fe400078e0207 */
[----:B------:R-:W-:-:S03]  /*15100*/  IMAD.MOV.U32 R2, RZ, RZ, RZ ;  /* 0x000000ffff027224 */ /* 0x000fc600078e00ff */
[----:B------:R2:W-:Y:S02]  /*15110*/  STL [R1+0x20], R12 ;  /* 0x0000200c01007387 */ /* 0x0005e40000100800 */
[----:B0-----:R-:W0:Y:S02]  /*15120*/  MUFU.RCP R8, R8 ;  /* 0x0000000800087308 */ /* 0x001e240000001000 */
[----:B0-----:R-:W-:-:S06]  /*15130*/  VIADD R11, R8, 0xffffffe ;  /* 0x0ffffffe080b7836 */ /* 0x001fcc0000000000 */
[----:B------:R-:W0:Y:S02]  /*15140*/  F2I.FTZ.U32.TRUNC.NTZ R3, R11 ;  /* 0x0000000b00037305 */ /* 0x000e24000021f000 */
[----:B0-----:R-:W-:-:S04]  /*15150*/  IMAD.MOV R7, RZ, RZ, -R3 ;  /* 0x000000ffff077224 */ /* 0x001fc800078e0a03 */
        /* <DEDUP_REMOVED lines=26> */
[----:B------:R-:W0:Y:S03]  /*15300*/  I2F.RP R9, R8 ;  /* 0x0000000800097306 */ /* 0x000e260000209400 */
[----:B------:R-:W-:-:S05]  /*15310*/  IMAD.MOV R6, RZ, RZ, -R6 ;  /* 0x000000ffff067224 */ /* 0x000fca00078e0a06 */
[----:B0-----:R-:W0:Y:S02]  /*15320*/  MUFU.RCP R9, R9 ;  /* 0x0000000900097308 */ /* 0x001e240000001000 */
[----:B0-----:R-:W-:-:S06]  /*15330*/  VIADD R10, R9, 0xffffffe ;  /* 0x0ffffffe090a7836 */ /* 0x001fcc0000000000 */
[----:B------:R-:W0:Y:S02]  /*15340*/  F2I.FTZ.U32.TRUNC.NTZ R3, R10 ;  /* 0x0000000a00037305 */ /* 0x000e24000021f000 */
[----:B0-----:R-:W-:-:S04]  /*15350*/  IMAD.MOV R11, RZ, RZ, -R3 ;  /* 0x000000ffff0b7224 */ /* 0x001fc800078e0a03 */
        /* <DEDUP_REMOVED lines=23> */
.L_x_7440:
[----:B------:R0:W-:Y:S01]  /*154d0*/  STL [R1+0x20], R0 ;  /* 0x0000200001007387 */ /* 0x0001e20000100800 */
[----:B------:R-:W-:Y:S01]  /*154e0*/  ULDC UR48, c[0x0][0xc14] ;  /* 0x0003050000307ab9 */ /* 0x000fe20000000800 */
[----:B------:R-:W-:Y:S02]  /*154f0*/  UMOV UR38, URZ ;  /* 0x0000003f00267c82 */ /* 0x000fe40008000000 */
[----:B------:R0:W-:Y:S03]  /*15500*/  STL [R1+0x24], RZ ;  /* 0x000024ff01007387 */ /* 0x0001e60000100800 */
.L_x_7445:
[----:B------:R-:W3:Y:S04]  /*15510*/  LDL R3, [R1+0x20] ;  /* 0x0000200001037983 */ /* 0x000ee80000100800 */
[----:B------:R-:W4:Y:S01]  /*15520*/  LDL R2, [R1+0x24] ;  /* 0x0000240001027983 */ /* 0x000f220000100800 */
[----:B------:R-:W-:Y:S02]  /*15530*/  IMAD.U32 R6, RZ, RZ, UR38 ;  /* 0x00000026ff067e24 */ /* 0x000fe4000f8e00ff */
[----:B------:R-:W-:Y:S01]  /*15540*/  IMAD.U32 R7, RZ, RZ, UR48 ;  /* 0x00000030ff077e24 */ /* 0x000fe2000f8e00ff */
[----:B0-2---:R-:W0:Y:S02]  /*15550*/  S2R R0, SR_TID.X ;  /* 0x0000000000007919 */ /* 0x005e240000002100 */
[----:B0-----:R-:W-:Y:S01]  /*15560*/  LOP3.LUT R0, R0, 0x1f, RZ, 0xc0, !PT ;  /* 0x0000001f00007812 */ /* 0x001fe200078ec0ff */
[----:B------:R-:W-:Y:S03]  /*15570*/  BAR.SYNC.DEFER_BLOCKING 0x4, 0x180 ;  /* 0x0106000000007b1d */ /* 0x000fe60000010000 */
[----:B------:R-:W-:-:S13]  /*15580*/  ISETP.NE.AND P0, PT, R0, RZ, PT ;  /* 0x000000ff0000720c */ /* 0x000fda0003f05270 */
[----:B------:R-:W-:Y:S01]  /*15590*/  @!P0 MOV R0, 0x400 ;  /* 0x0000040000008802 */ /* 0x000fe20000000f00 */
[----:B---3--:R-:W-:Y:S02]  /*155a0*/  IMAD.MOV.U32 R4, RZ, RZ, R3 ;  /* 0x000000ffff047224 */ /* 0x008fe400078e0003 */
[----:B------:R-:W0:Y:S01]  /*155b0*/  @!P0 S2R R3, SR_CgaCtaId ;  /* 0x0000000000038919 */ /* 0x000e220000008800 */
[----:B----4-:R-:W-:Y:S01]  /*155c0*/  IMAD.MOV.U32 R5, RZ, RZ, R2 ;  /* 0x000000ffff057224 */ /* 0x010fe200078e0002 */
[----:B0-----:R-:W-:-:S05]  /*155d0*/  @!P0 LEA R0, R3, R0, 0x18 ;  /* 0x0000000003008211 */ /* 0x001fca00078ec0ff */
[----:B------:R0:W-:Y:S01]  /*155e0*/  @!P0 STS.128 [R0+0x2e8d0], R4 ;  /* 0x02e8d00400008388 */ /* 0x0001e20000000c00 */
[----:B------:R-:W-:Y:S06]  /*155f0*/  BAR.ARV 0x5, 0x180 ;  /* 0x0146000000007b1d */ /* 0x000fec0000002000 */
.L_x_7438:
[----:B------:R-:W-:Y:S02]  /*15600*/  ULDC UR4, c[0x0][0xc14] ;  /* 0x0003050000047ab9 */ /* 0x000fe40000000800 */
[----:B------:R-:W-:-:S06]  /*15610*/  UISETP.GE.AND UP0, UPT, UR48, UR4, UPT ;  /* 0x000000043000728c */ /* 0x000fcc000bf06270 */
[----:B------:R-:W-:-:S13]  /*15620*/  PLOP3.LUT P0, PT, PT, PT, UP0, 0x80, 0x0 ;  /* 0x000000000000781c */ /* 0x000fda0003f0f008 */
[----:B------:R-:W-:Y:S05]  /*15630*/  @!P0 BRA `(.L_x_7446) ;  /* 0xffffffc000b08947 */ /* 0x000fea000383ffff */
.L_x_7386:
[----:B0-----:R-:W3:Y:S01]  /*15640*/  LDL.LU R0, [R1+0x30] ;  /* 0x0000300001007983 */ /* 0x001ee20000300800 */
[----:B------:R-:W-:Y:S01]  /*15650*/  BSSY B0, `(.L_x_7447) ;  /* 0x000000b000007945 */ /* 0x000fe20003800000 */
[----:B-12---:R-:W0:Y:S01]  /*15660*/  S2R R5, SR_CgaCtaId ;  /* 0x0000000000057919 */ /* 0x006e220000008800 */
        /* <DEDUP_REMOVED lines=9> */
.L_x_7478:
[----:B------:R-:W-:Y:S05]  /*15700*/  BSYNC B0 ;  /* 0x0000000000007941 */ /* 0x000fea0003800000 */
.L_x_7447:
[----:B------:R-:W-:-:S03]  /*15710*/  UMOV UR4, 0xffffffff ;  /* 0xffffffff00047882 */ /* 0x000fc60000000000 */
[----:B------:R-:W-:Y:S05]  /*15720*/  BRA.DIV UR4, `(.L_x_7449) ;  /* 0x0000000a048c7947 */ /* 0x000fea000b800000 */
[----:B------:R-:W1:Y:S02]  /*15730*/  S2R R2, SR_TID.X ;  /* 0x0000000000027919 */ /* 0x000e640000002100 */
[----:B-1----:R-:W-:-:S04]  /*15740*/  SHF.R.U32.HI R2, RZ, 0x5, R2 ;  /* 0x00000005ff027819 */ /* 0x002fc80000011602 */
[----:B------:R-:W-:-:S05]  /*15750*/  LOP3.LUT R2, R2, 0x3, RZ, 0xc0, !PT ;  /* 0x0000000302027812 */ /* 0x000fca00078ec0ff */
[----:B------:R1:W2:Y:S02]  /*15760*/  SHFL.IDX PT, R14, R2, RZ, 0x1f ;  /* 0x00001fff020e7589 */ /* 0x0002a400000e0000 */
.L_x_7481:
[----:B--2---:R-:W-:Y:S01]  /*15770*/  ISETP.NE.AND P0, PT, R14, RZ, PT ;  /* 0x000000ff0e00720c */ /* 0x004fe20003f05270 */
[----:B------:R-:W-:-:S12]  /*15780*/  BSSY B0, `(.L_x_7450) ;  /* 0x000002e000007945 */ /* 0x000fd80003800000 */
[----:B------:R-:W-:Y:S05]  /*15790*/  @P0 BRA `(.L_x_7451) ;  /* 0x0000000000b00947 */ /* 0x000fea0003800000 */
[----:B------:R-:W-:-:S03]  /*157a0*/  UMOV UR4, 0xffffffff ;  /* 0xffffffff00047882 */ /* 0x000fc60000000000 */
[----:B------:R-:W-:Y:S05]  /*157b0*/  BRA.DIV UR4, `(.L_x_7452) ;  /* 0x0000000a049c7947 */ /* 0x000fea000b800000 */
[----:B------:R-:W-:-:S13]  /*157c0*/  ELECT P6, URZ, PT ;  /* 0x00000000003f782f */ /* 0x000fda00038c0000 */
.L_x_7484:
[----:B------:R-:W-:Y:S05]  /*157d0*/  @!P6 BRA `(.L_x_7451) ;  /* 0x0000000000a0e947 */ /* 0x000fea0003800000 */
[----:B------:R-:W-:-:S06]  /*157e0*/  ULOP3.LUT UR4, UR40, 0x2, URZ, 0xfc, !UPT ;  /* 0x0000000228047892 */ /* 0x000fcc000f8efc3f */
[----:B-1----:R-:W-:-:S05]  /*157f0*/  IMAD.U32 R2, RZ, RZ, UR4 ;  /* 0x00000004ff027e24 */ /* 0x002fca000f8e00ff */
[----:B------:R-:W-:-:S13]  /*15800*/  ISETP.NE.AND P0, PT, R2, 0x3, PT ;  /* 0x000000030200780c */ /* 0x000fda0003f05270 */
[----:B------:R-:W-:Y:S05]  /*15810*/  @!P0 BRA `(.L_x_7453) ;  /* 0x0000000000048947 */ /* 0x000fea0003800000 */
[----:B------:R-:W-:Y:S01]  /*15820*/  BPT.TRAP 0x1 ;  /* 0x000000040000795c */ /* 0x000fe20000300000 */
.L_x_7453:
        /* <DEDUP_REMOVED lines=14> */
.L_x_7485:
[----:B------:R-:W1:Y:S02]  /*15910*/  SYNCS.PHASECHK.TRANS64.TRYWAIT P1, [R7+URZ], R2 ;  /* 0x00000002070075a7 */ /* 0x000e64000802017f */
[----:B-1----:R-:W-:Y:S05]  /*15920*/  @!P1 BRA `(.L_x_7455) ;  /* 0x0000000800749947 */ /* 0x002fea0003800000 */
.L_x_7486:
[----:B------:R-:W-:Y:S05]  /*15930*/  @!P0 BRA `(.L_x_7456) ;  /* 0x0000000000048947 */ /* 0x000fea0003800000 */
[----:B------:R-:W-:Y:S01]  /*15940*/  BPT.TRAP 0x1 ;  /* 0x000000040000795c */ /* 0x000fe20000300000 */
.L_x_7456:
[----:B------:R-:W2:Y:S02]  /*15950*/  LDL.LU R4, [R1+0x8] ;  /* 0x0000080001047983 */ /* 0x000ea40000300800 */
[----:B--2---:R-:W-:-:S04]  /*15960*/  IMAD R4, R4, 0x8, R0 ;  /* 0x0000000804047824 */ /* 0x004fc800078e0200 */
[----:B------:R-:W2:Y:S02]  /*15970*/  SYNCS.PHASECHK.TRANS64.TRYWAIT P1, [R4+URZ+0x2e860], R5 ;  /* 0x02e86005040075a7 */ /* 0x000ea4000802017f */
[----:B--2---:R-:W-:Y:S05]  /*15980*/  @!P1 BRA `(.L_x_7457) ;  /* 0x0000000800709947 */ /* 0x004fea0003800000 */
.L_x_7487:
[----:B------:R-:W-:Y:S05]  /*15990*/  @!P0 BRA `(.L_x_7458) ;  /* 0x0000000000048947 */ /* 0x000fea0003800000 */
[----:B------:R-:W-:Y:S01]  /*159a0*/  BPT.TRAP 0x1 ;  /* 0x000000040000795c */ /* 0x000fe20000300000 */
.L_x_7458:
[----:B------:R-:W-:-:S04]  /*159b0*/  IMAD R3, R3, 0x8, R0 ;  /* 0x0000000803037824 */ /* 0x000fc800078e0200 */
[----:B------:R-:W3:Y:S02]  /*159c0*/  SYNCS.PHASECHK.TRANS64.TRYWAIT P1, [R3+URZ+0x2e860], R2 ;  /* 0x02e86002030075a7 */ /* 0x000ee4000802017f */
[----:B---3--:R-:W-:Y:S05]  /*159d0*/  @!P1 BRA `(.L_x_7459) ;  /* 0x0000000800709947 */ /* 0x008fea0003800000 */
.L_x_7488:
[----:B------:R-:W-:Y:S05]  /*159e0*/  @!P0 BRA `(.L_x_7460) ;  /* 0x0000000000048947 */ /* 0x000fea0003800000 */
[----:B------:R-:W-:Y:S01]  /*159f0*/  BPT.TRAP 0x1 ;  /* 0x000000040000795c */ /* 0x000fe20000300000 */
.L_x_7460:
[----:B------:R-:W4:Y:S02]  /*15a00*/  SYNCS.PHASECHK.TRANS64.TRYWAIT P0, [R4+URZ+0x2e880], R5 ;  /* 0x02e88005040075a7 */ /* 0x000f24000800017f */
[----:B----4-:R-:W-:Y:S05]  /*15a10*/  @!P0 BRA `(.L_x_7461) ;  /* 0x0000000800748947 */ /* 0x010fea0003800000 */
.L_x_7462:
[----:B------:R0:W0:Y:S02]  /*15a20*/  SYNCS.PHASECHK.TRANS64.TRYWAIT P0, [R3+URZ+0x2e880], R2 ;  /* 0x02e88002030075a7 */ /* 0x000024000800017f */
[----:B0-----:R-:W-:Y:S05]  /*15a30*/  @!P0 NANOSLEEP.SYNCS 0x989680 ;  /* 0x009896800000895d */ /* 0x001fea0003900000 */
[----:B------:R-:W0:Y:S02]  /*15a40*/  @!P0 SYNCS.PHASECHK.TRANS64 P0, [R3+URZ+0x2e880], R2 ;  /* 0x02e88002030085a7 */ /* 0x000e24000800007f */
[----:B0-----:R-:W-:Y:S05]  /*15a50*/  @!P0 BRA `(.L_x_7462) ;  /* 0xfffffffc00f08947 */ /* 0x001fea000383ffff */
.L_x_7451:
[----:B------:R-:W-:Y:S05]  /*15a60*/  BSYNC B0 ;  /* 0x0000000000007941 */ /* 0x000fea0003800000 */
.L_x_7450:
[----:B------:R-:W-:Y:S05]  /*15a70*/  EXIT ;  /* 0x000000000000794d */ /* 0x000fea0003800000 */
.L_x_7325:
[----:B0-----:R-:W-:-:S04]  /*15a80*/  IMAD.U32 R3, RZ, RZ, UR41 ;  /* 0x00000029ff037e24 */ /* 0x001fc8000f8e00ff */
[----:B------:R0:W1:Y:S03]  /*15a90*/  SYNCS.PHASECHK.TRANS64.TRYWAIT P1, [R3+URZ+0x2e800], R0 ;  /* 0x02e80000030075a7 */ /* 0x000066000802017f */
[----:B-1----:R-:W-:Y:S05]  /*15aa0*/  @!P1 NANOSLEEP.SYNCS 0x989680 ;  /* 0x009896800000995d */ /* 0x002fea0003900000 */
[----:B------:R-:W1:Y:S02]  /*15ab0*/  @!P1 SYNCS.PHASECHK.TRANS64 P1, [R3+URZ+0x2e800], R0 ;  /* 0x02e80000030095a7 */ /* 0x000e64000802007f */
[----:B-1----:R-:W-:Y:S05]  /*15ac0*/  @!P1 BRA `(.L_x_7325) ;  /* 0xfffffffc00ec9947 */ /* 0x002fea000383ffff */
[----:B------:R-:W-:Y:S05]  /*15ad0*/  BRA `(.L_x_7463) ;  /* 0xfffffec000287947 */ /* 0x000fea000383ffff */
.L_x_7329:
[----:B-1----:R1:W2:Y:S02]  /*15ae0*/  SYNCS.PHASECHK.TRANS64.TRYWAIT P1, [R2+URZ+0x2e830], R3 ;  /* 0x02e83003020075a7 */ /* 0x0022a4000802017f */
[----:B--2---:R-:W-:Y:S05]  /*15af0*/  @!P1 NANOSLEEP.SYNCS 0x989680 ;  /* 0x009896800000995d */ /* 0x004fea0003900000 */
[----:B------:R-:W2:Y:S02]  /*15b00*/  @!P1 SYNCS.PHASECHK.TRANS64 P1, [R2+URZ+0x2e830], R3 ;  /* 0x02e83003020095a7 */ /* 0x000ea4000802007f */
[----:B--2---:R-:W-:Y:S05]  /*15b10*/  @!P1 BRA `(.L_x_7329) ;  /* 0xfffffffc00f09947 */ /* 0x004fea000383ffff */
[----:B------:R-:W-:Y:S05]  /*15b20*/  BRA `(.L_x_7328) ;  /* 0xfffffec000447947 */ /* 0x000fea000383ffff */
.L_x_7334:
[----:B-1----:R-:W-:-:S04]  /*15b30*/  IMAD.U32 R7, RZ, RZ, UR6 ;  /* 0x00000006ff077e24 */ /* 0x002fc8000f8e00ff */
[----:B------:R1:W2:Y:S03]  /*15b40*/  SYNCS.PHASECHK.TRANS64.TRYWAIT P2, [R7+URZ+0x2e830], R0 ;  /* 0x02e83000070075a7 */ /* 0x0002a6000804017f */
[----:B--2---:R-:W-:Y:S05]  /*15b50*/  @!P2 NANOSLEEP.SYNCS 0x989680 ;  /* 0x009896800000a95d */ /* 0x004fea0003900000 */
[----:B------:R-:W2:Y:S02]  /*15b60*/  @!P2 SYNCS.PHASECHK.TRANS64 P2, [R7+URZ+0x2e830], R0 ;  /* 0x02e830000700a5a7 */ /* 0x000ea4000804007f */
[----:B--2---:R-:W-:Y:S05]  /*15b70*/  @!P2 BRA `(.L_x_7334) ;  /* 0xfffffffc00eca947 */ /* 0x004fea000383ffff */
[----:B------:R-:W-:Y:S05]  /*15b80*/  BRA `(.L_x_7331) ;  /* 0xffffff0000c87947 */ /* 0x000fea000383ffff */
.L_x_7338:
[----:B-1----:R-:W-:-:S04]  /*15b90*/  IMAD.U32 R7, RZ, RZ, UR6 ;  /* 0x00000006ff077e24 */ /* 0x002fc8000f8e00ff */
[----:B------:R1:W2:Y:S03]  /*15ba0*/  SYNCS.PHASECHK.TRANS64.TRYWAIT P2, [R7+URZ+0x2e850], R0 ;  /* 0x02e85000070075a7 */ /* 0x0002a6000804017f */
[----:B--2---:R-:W-:Y:S05]  /*15bb0*/  @!P2 NANOSLEEP.SYNCS 0x989680 ;  /* 0x009896800000a95d */ /* 0x004fea0003900000 */
[----:B------:R-:W2:Y:S02]  /*15bc0*/  @!P2 SYNCS.PHASECHK.TRANS64 P2, [R7+URZ+0x2e850], R0 ;  /* 0x02e850000700a5a7 */ /* 0x000ea4000804007f */
[----:B--2---:R-:W-:Y:S05]  /*15bd0*/  @!P2 BRA `(.L_x_7338) ;  /* 0xfffffffc00eca947 */ /* 0x004fea000383ffff */
[----:B------:R-:W-:Y:S05]  /*15be0*/  BRA `(.L_x_7335) ;  /* 0xffffff0c00bc7947 */ /* 0x000fea000383ffff */
.L_x_7345:
[----:B-1----:R-:W-:-:S04]  /*15bf0*/  IMAD.U32 R7, RZ, RZ, UR6 ;  /* 0x00000006ff077e24 */ /* 0x002fc8000f8e00ff */
[----:B------:R1:W2:Y:S03]  /*15c00*/  SYNCS.PHASECHK.TRANS64.TRYWAIT P2, [R7+URZ+0x2e830], R0 ;  /* 0x02e83000070075a7 */ /* 0x0002a6000804017f */
[----:B--2---:R-:W-:Y:S05]  /*15c10*/  @!P2 NANOSLEEP.SYNCS 0x989680 ;  /* 0x009896800000a95d */ /* 0x004fea0003900000 */
[----:B------:R-:W2:Y:S02]  /*15c20*/  @!P2 SYNCS.PHASECHK.TRANS64 P2, [R7+URZ+0x2e830], R0 ;  /* 0x02e830000700a5a7 */ /* 0x000ea4000804007f */
[----:B--2---:R-:W-:Y:S05]  /*15c30*/  @!P2 BRA `(.L_x_7345) ;  /* 0xfffffffc00eca947 */ /* 0x004fea000383ffff */
[----:B------:R-:W-:Y:S05]  /*15c40*/  BRA `(.L_x_7342) ;  /* 0xffffff4400e47947 */ /* 0x000fea000383ffff */
.L_x_7349:
[----:B-1----:R-:W-:-:S04]  /*15c50*/  IMAD.U32 R7, RZ, RZ, UR6 ;  /* 0x00000006ff077e24 */ /* 0x002fc8000f8e00ff */
[----:B------:R1:W2:Y:S03]  /*15c60*/  SYNCS.PHASECHK.TRANS64.TRYWAIT P2, [R7+URZ+0x2e850], R0 ;  /* 0x02e85000070075a7 */ /* 0x0002a6000804017f */
[----:B--2---:R-:W-:Y:S05]  /*15c70*/  @!P2 NANOSLEEP.SYNCS 0x989680 ;  /* 0x009896800000a95d */ /* 0x004fea0003900000 */
[----:B------:R-:W2:Y:S02]  /*15c80*/  @!P2 SYNCS.PHASECHK.TRANS64 P2, [R7+URZ+0x2e850], R0 ;  /* 0x02e850000700a5a7 */ /* 0x000ea4000804007f */
[----:B--2---:R-:W-:Y:S05]  /*15c90*/  @!P2 BRA `(.L_x_7349) ;  /* 0xfffffffc00eca947 */ /* 0x004fea000383ffff */
[----:B------:R-:W-:Y:S05]  /*15ca0*/  BRA `(.L_x_7346) ;  /* 0xffffff5000d87947 */ /* 0x000fea000383ffff */
.L_x_7355:
[----:B-1----:R-:W-:-:S04]  /*15cb0*/  IMAD.U32 R5, RZ, RZ, UR4 ;  /* 0x00000004ff057e24 */ /* 0x002fc8000f8e00ff */
[----:B------:R1:W2:Y:S03]  /*15cc0*/  SYNCS.PHASECHK.TRANS64.TRYWAIT P1, [R5+URZ+0x2e850], R4 ;  /* 0x02e85004050075a7 */ /* 0x0002a6000802017f */
[----:B--2---:R-:W-:Y:S05]  /*15cd0*/  @!P1 NANOSLEEP.SYNCS 0x989680 ;  /* 0x009896800000995d */ /* 0x004fea0003900000 */
[----:B------:R-:W2:Y:S02]  /*15ce0*/  @!P1 SYNCS.PHASECHK.TRANS64 P1, [R5+URZ+0x2e850], R4 ;  /* 0x02e85004050095a7 */ /* 0x000ea4000802007f */
[----:B--2---:R-:W-:Y:S05]  /*15cf0*/  @!P1 BRA `(.L_x_7355) ;  /* 0xfffffffc00ec9947 */ /* 0x004fea000383ffff */
[----:B------:R-:W-:Y:S05]  /*15d00*/  BRA `(.L_x_7354) ;  /* 0xffffff7c000c7947 */ /* 0x000fea000383ffff */
.L_x_7397:
[----:B------:R-:W-:Y:S02]  /*15d10*/  IMAD.MOV.U32 R13, RZ, RZ, R4 ;  /* 0x000000ffff0d7224 */ /* 0x000fe400078e0004 */
[----:B------:R-:W-:Y:S02]  /*15d20*/  IMAD.MOV.U32 R12, RZ, RZ, RZ ;  /* 0x000000ffff0c7224 */ /* 0x000fe400078e00ff */
[----:B------:R-:W-:Y:S02]  /*15d30*/  IMAD.MOV.U32 R11, RZ, RZ, 0x1f ;  /* 0x0000001fff0b7424 */ /* 0x000fe400078e00ff */
[----:B------:R-:W-:-:S07]  /*15d40*/  IMAD.MOV.U32 R15, RZ, RZ, -0x1 ;  /* 0xffffffffff0f7424 */ /* 0x000fce00078e00ff */
[----:B-1----:R-:W-:Y:S05]  /*15d50*/  WARPSYNC.COLLECTIVE R15, `(.L_x_7464) ;  /* 0x000000000f087348 */ /* 0x002fea0003c00000 */
[----:B------:R0:W2:Y:S02]  /*15d60*/  SHFL.IDX P6, R14, R13, R12, R11 ;  /* 0x0000000c0d0e7389 */ /* 0x0000a400000c000b */
[----:B012---:R-:W-:Y:S01]  /*15d70*/  ENDCOLLECTIVE ;  /* 0x000000000000791b */ /* 0x007fe20003800000 */
.L_x_7464:
[----:B------:R-:W-:Y:S05]  /*15d80*/  BRA `(.L_x_7465) ;  /* 0xffffffc800987947 */ /* 0x000fea000383ffff */
.L_x_7399:
[----:B------:R-:W-:Y:S01]  /*15d90*/  BSSY B0, `(.L_x_7466) ;  /* 0x0000006000007945 */ /* 0x000fe20003800000 */
[----:B------:R-:W-:-:S07]  /*15da0*/  IMAD.MOV.U32 R15, RZ, RZ, -0x1 ;  /* 0xffffffffff0f7424 */ /* 0x000fce00078e00ff */
[----:B0-----:R-:W-:Y:S05]  /*15db0*/  WARPSYNC.COLLECTIVE R15, `(.L_x_7467) ;  /* 0x000000000f0c7348 */ /* 0x001fea0003c00000 */
[----:B------:R-:W-:Y:S02]  /*15dc0*/  ELECT P6, UR62, PT ;  /* 0x00000000003e782f */ /* 0x000fe400038c0000 */
[----:B------:R-:W-:Y:S01]  /*15dd0*/  MOV R14, UR62 ;  /* 0x0000003e000e7c02 */ /* 0x000fe20008000f00 */
[----:B0-----:R-:W-:Y:S10]  /*15de0*/  ENDCOLLECTIVE ;  /* 0x000000000000791b */ /* 0x001ff40003800000 */
.L_x_7467:
[----:B------:R-:W-:Y:S05]  /*15df0*/  BSYNC B0 ;  /* 0x0000000000007941 */ /* 0x000fea0003800000 */
.L_x_7466:
[----:B------:R-:W-:Y:S05]  /*15e00*/  BRA `(.L_x_7468) ;  /* 0xffffffc800947947 */ /* 0x000fea000383ffff */
.L_x_7402:
[----:B0-----:R0:W1:Y:S02]  /*15e10*/  SYNCS.PHASECHK.TRANS64.TRYWAIT P2, [R4+URZ+0x2e880], R3 ;  /* 0x02e88003040075a7 */ /* 0x001064000804017f */
[----:B-1----:R-:W-:Y:S05]  /*15e20*/  @!P2 NANOSLEEP.SYNCS 0x989680 ;  /* 0x009896800000a95d */ /* 0x002fea0003900000 */
[----:B------:R-:W1:Y:S02]  /*15e30*/  @!P2 SYNCS.PHASECHK.TRANS64 P2, [R4+URZ+0x2e880], R3 ;  /* 0x02e880030400a5a7 */ /* 0x000e64000804007f */
[----:B-1----:R-:W-:Y:S05]  /*15e40*/  @!P2 BRA `(.L_x_7402) ;  /* 0xfffffffc00f0a947 */ /* 0x002fea000383ffff */
[----:B------:R-:W-:Y:S05]  /*15e50*/  BRA `(.L_x_7469) ;  /* 0xffffffc800f47947 */ /* 0x000fea000383ffff */
.L_x_7404:
[----:B-1----:R1:W2:Y:S02]  /*15e60*/  SYNCS.PHASECHK.TRANS64.TRYWAIT P2, [R4+URZ+0x2e840], R3 ;  /* 0x02e84003040075a7 */ /* 0x0022a4000804017f */
[----:B--2---:R-:W-:Y:S05]  /*15e70*/  @!P2 NANOSLEEP.SYNCS 0x989680 ;  /* 0x009896800000a95d */ /* 0x004fea0003900000 */
[----:B------:R-:W2:Y:S02]  /*15e80*/  @!P2 SYNCS.PHASECHK.TRANS64 P2, [R4+URZ+0x2e840], R3 ;  /* 0x02e840030400a5a7 */ /* 0x000ea4000804007f */
[----:B--2---:R-:W-:Y:S05]  /*15e90*/  @!P2 BRA `(.L_x_7404) ;  /* 0xfffffffc00f0a947 */ /* 0x004fea000383ffff */
[----:B------:R-:W-:Y:S05]  /*15ea0*/  BRA `(.L_x_7470) ;  /* 0xffffffcc00547947 */ /* 0x000fea000383ffff */
.L_x_7407:
[----:B--2---:R-:W-:-:S04]  /*15eb0*/  IMAD.U32 R3, RZ, RZ, UR41 ;  /* 0x00000029ff037e24 */ /* 0x004fc8000f8e00ff */
[----:B------:R2:W3:Y:S03]  /*15ec0*/  SYNCS.PHASECHK.TRANS64.TRYWAIT P0, [R3+URZ+0x2e820], R2 ;  /* 0x02e82002030075a7 */ /* 0x0004e6000800017f */
[----:B---3--:R-:W-:Y:S05]  /*15ed0*/  @!P0 NANOSLEEP.SYNCS 0x989680 ;  /* 0x009896800000895d */ /* 0x008fea0003900000 */
[----:B------:R-:W3:Y:S02]  /*15ee0*/  @!P0 SYNCS.PHASECHK.TRANS64 P0, [R3+URZ+0x2e820], R2 ;  /* 0x02e82002030085a7 */ /* 0x000ee4000800007f */
[----:B---3--:R-:W-:Y:S05]  /*15ef0*/  @!P0 BRA `(.L_x_7407) ;  /* 0xfffffffc00ec8947 */ /* 0x008fea000383ffff */
[----:B------:R-:W-:Y:S05]  /*15f00*/  BRA `(.L_x_7471) ;  /* 0xffffffd000047947 */ /* 0x000fea000383ffff */
.L_x_7413:
[----:B0-----:R0:W3:Y:S02]  /*15f10*/  SYNCS.PHASECHK.TRANS64.TRYWAIT P0, [R4+URZ+0x2e880], R3 ;  /* 0x02e88003040075a7 */ /* 0x0010e4000800017f */
[----:B---3--:R-:W-:Y:S05]  /*15f20*/  @!P0 NANOSLEEP.SYNCS 0x989680 ;  /* 0x009896800000895d */ /* 0x008fea0003900000 */
[----:B------:R-:W3:Y:S02]  /*15f30*/  @!P0 SYNCS.PHASECHK.TRANS64 P0, [R4+URZ+0x2e880], R3 ;  /* 0x02e88003040085a7 */ /* 0x000ee4000800007f */
[----:B---3--:R-:W-:Y:S05]  /*15f40*/  @!P0 BRA `(.L_x_7413) ;  /* 0xfffffffc00f08947 */ /* 0x008fea000383ffff */
[----:B------:R-:W-:Y:S05]  /*15f50*/  BRA `(.L_x_7472) ;  /* 0xffffffd000b07947 */ /* 0x000fea000383ffff */
.L_x_7418:
[----:B--2---:R2:W3:Y:S02]  /*15f60*/  SYNCS.PHASECHK.TRANS64.TRYWAIT P0, [R4+URZ+0x2e840], R3 ;  /* 0x02e84003040075a7 */ /* 0x0044e4000800017f */
[----:B---3--:R-:W-:Y:S05]  /*15f70*/  @!P0 NANOSLEEP.SYNCS 0x989680 ;  /* 0x009896800000895d */ /* 0x008fea0003900000 */
[----:B------:R-:W3:Y:S02]  /*15f80*/  @!P0 SYNCS.PHASECHK.TRANS64 P0, [R4+URZ+0x2e840], R3 ;  /* 0x02e84003040085a7 */ /* 0x000ee4000800007f */
[----:B---3--:R-:W-:Y:S05]  /*15f90*/  @!P0 BRA `(.L_x_7418) ;  /* 0xfffffffc00f08947 */ /* 0x008fea000383ffff */
[----:B------:R-:W-:Y:S05]  /*15fa0*/  BRA `(.L_x_7473) ;  /* 0xffffffd400387947 */ /* 0x000fea000383ffff */
.L_x_7424:
[----:B---3--:R-:W3:Y:S02]  /*15fb0*/  LDL R3, [R1+0x4] ;  /* 0x0000040001037983 */ /* 0x008ee40000100800 */
[----:B---3--:R3:W4:Y:S02]  /*15fc0*/  SYNCS.PHASECHK.TRANS64.TRYWAIT P2, [R3+URZ+0x2e870], R2 ;  /* 0x02e87002030075a7 */ /* 0x008724000804017f */
[----:B----4-:R-:W-:Y:S05]  /*15fd0*/  @!P2 NANOSLEEP.SYNCS 0x989680 ;  /* 0x009896800000a95d */ /* 0x010fea0003900000 */
[----:B------:R-:W4:Y:S02]  /*15fe0*/  @!P2 SYNCS.PHASECHK.TRANS64 P2, [R3+URZ+0x2e870], R2 ;  /* 0x02e870020300a5a7 */ /* 0x000f24000804007f */
[----:B----4-:R-:W-:Y:S05]  /*15ff0*/  @!P2 BRA `(.L_x_7424) ;  /* 0xfffffffc00eca947 */ /* 0x010fea000383ffff */
[----:B------:R-:W-:Y:S05]  /*16000*/  BRA `(.L_x_7474) ;  /* 0xffffffd400d87947 */ /* 0x000fea000383ffff */
.L_x_7426:
[----:B0-----:R-:W3:Y:S02]  /*16010*/  LDL R4, [R1+0x4] ;  /* 0x0000040001047983 */ /* 0x001ee40000100800 */
[----:B---3--:R0:W3:Y:S02]  /*16020*/  SYNCS.PHASECHK.TRANS64.TRYWAIT P2, [R4+URZ+0x2e860], R2 ;  /* 0x02e86002040075a7 */ /* 0x0080e4000804017f */
[----:B---3--:R-:W-:Y:S05]  /*16030*/  @!P2 NANOSLEEP.SYNCS 0x989680 ;  /* 0x009896800000a95d */ /* 0x008fea0003900000 */
[----:B------:R-:W3:Y:S02]  /*16040*/  @!P2 SYNCS.PHASECHK.TRANS64 P2, [R4+URZ+0x2e860], R2 ;  /* 0x02e860020400a5a7 */ /* 0x000ee4000804007f */
[----:B---3--:R-:W-:Y:S05]  /*16050*/  @!P2 BRA `(.L_x_7426) ;  /* 0xfffffffc00eca947 */ /* 0x008fea000383ffff */
[----:B------:R-:W-:Y:S05]  /*16060*/  BRA `(.L_x_7475) ;  /* 0xffffffd400e07947 */ /* 0x000fea000383ffff */
.L_x_7433:
[----:B--2---:R2:W3:Y:S02]  /*16070*/  SYNCS.PHASECHK.TRANS64.TRYWAIT P0, [R20+URZ+0x2e870], R3 ;  /* 0x02e87003140075a7 */ /* 0x0044e4000800017f */
[----:B---3--:R-:W-:Y:S05]  /*16080*/  @!P0 NANOSLEEP.SYNCS 0x989680 ;  /* 0x009896800000895d */ /* 0x008fea0003900000 */
[----:B------:R-:W3:Y:S02]  /*16090*/  @!P0 SYNCS.PHASECHK.TRANS64 P0, [R20+URZ+0x2e870], R3 ;  /* 0x02e87003140085a7 */ /* 0x000ee4000800007f */
[----:B---3--:R-:W-:Y:S05]  /*160a0*/  @!P0 BRA `(.L_x_7433) ;  /* 0xfffffffc00f08947 */ /* 0x008fea000383ffff */
[----:B------:R-:W-:Y:S05]  /*160b0*/  BRA `(.L_x_7476) ;  /* 0xffffffe000487947 */ /* 0x000fea000383ffff */
.L_x_7435:
[----:B--2---:R2:W3:Y:S02]  /*160c0*/  SYNCS.PHASECHK.TRANS64.TRYWAIT P0, [R20+URZ+0x2e860], R3 ;  /* 0x02e86003140075a7 */ /* 0x0044e4000800017f */
[----:B---3--:R-:W-:Y:S05]  /*160d0*/  @!P0 NANOSLEEP.SYNCS 0x989680 ;  /* 0x009896800000895d */ /* 0x008fea0003900000 */
[----:B------:R-:W3:Y:S02]  /*160e0*/  @!P0 SYNCS.PHASECHK.TRANS64 P0, [R20+URZ+0x2e860], R3 ;  /* 0x02e86003140085a7 */ /* 0x000ee4000800007f */
[----:B---3--:R-:W-:Y:S05]  /*160f0*/  @!P0 BRA `(.L_x_7435) ;  /* 0xfffffffc00f08947 */ /* 0x008fea000383ffff */
[----:B------:R-:W-:Y:S05]  /*16100*/  BRA `(.L_x_7477) ;  /* 0xffffffe000507947 */ /* 0x000fea000383ffff */
.L_x_7448:
[----:B0-----:R0:W1:Y:S02]  /*16110*/  SYNCS.PHASECHK.TRANS64.TRYWAIT P0, [R0+URZ+0x2e820], R3 ;  /* 0x02e82003000075a7 */ /* 0x001064000800017f */
[----:B-1----:R-:W-:Y:S05]  /*16120*/  @!P0 NANOSLEEP.SYNCS 0x989680 ;  /* 0x009896800000895d */ /* 0x002fea0003900000 */
[----:B------:R-:W1:Y:S02]  /*16130*/  @!P0 SYNCS.PHASECHK.TRANS64 P0, [R0+URZ+0x2e820], R3 ;  /* 0x02e82003000085a7 */ /* 0x000e64000800007f */
[----:B-1----:R-:W-:Y:S05]  /*16140*/  @!P0 BRA `(.L_x_7448) ;  /* 0xfffffffc00f08947 */ /* 0x002fea000383ffff */
[----:B------:R-:W-:Y:S05]  /*16150*/  BRA `(.L_x_7478) ;  /* 0xfffffff400687947 */ /* 0x000fea000383ffff */
.L_x_7449:
        /* <DEDUP_REMOVED lines=11> */
.L_x_7480:
[----:B------:R-:W-:Y:S05]  /*16210*/  BSYNC B0 ;  /* 0x0000000000007941 */ /* 0x000fea0003800000 */
.L_x_7479:
[----:B------:R-:W-:Y:S05]  /*16220*/  BRA `(.L_x_7481) ;  /* 0xfffffff400507947 */ /* 0x000fea000383ffff */
.L_x_7452:
[----:B------:R-:W-:Y:S01]  /*16230*/  BSSY B1, `(.L_x_7482) ;  /* 0x0000006000017945 */ /* 0x000fe20003800000 */
[----:B------:R-:W-:-:S07]  /*16240*/  IMAD.MOV.U32 R15, RZ, RZ, -0x1 ;  /* 0xffffffffff0f7424 */ /* 0x000fce00078e00ff */
[----:B01----:R-:W-:Y:S05]  /*16250*/  WARPSYNC.COLLECTIVE R15, `(.L_x_7483) ;  /* 0x000000000f0c7348 */ /* 0x003fea0003c00000 */
[----:B------:R-:W-:Y:S02]  /*16260*/  ELECT P6, UR62, PT ;  /* 0x00000000003e782f */ /* 0x000fe400038c0000 */
[----:B------:R-:W-:Y:S01]  /*16270*/  MOV R14, UR62 ;  /* 0x0000003e000e7c02 */ /* 0x000fe20008000f00 */
[----:B01----:R-:W-:Y:S10]  /*16280*/  ENDCOLLECTIVE ;  /* 0x000000000000791b */ /* 0x003ff40003800000 */
.L_x_7483:
[----:B------:R-:W-:Y:S05]  /*16290*/  BSYNC B1 ;  /* 0x0000000000017941 */ /* 0x000fea0003800000 */
.L_x_7482:
[----:B------:R-:W-:Y:S05]  /*162a0*/  BRA `(.L_x_7484) ;  /* 0xfffffff400487947 */ /* 0x000fea000383ffff */
.L_x_7454:
[----:B0-----:R0:W1:Y:S02]  /*162b0*/  SYNCS.PHASECHK.TRANS64.TRYWAIT P1, [R6+URZ], R5 ;  /* 0x00000005060075a7 */ /* 0x001064000802017f */
[----:B-1----:R-:W-:Y:S05]  /*162c0*/  @!P1 NANOSLEEP.SYNCS 0x989680 ;  /* 0x009896800000995d */ /* 0x002fea0003900000 */
[----:B------:R-:W1:Y:S02]  /*162d0*/  @!P1 SYNCS.PHASECHK.TRANS64 P1, [R6+URZ], R5 ;  /* 0x00000005060095a7 */ /* 0x000e64000802007f */
[----:B-1----:R-:W-:Y:S05]  /*162e0*/  @!P1 BRA `(.L_x_7454) ;  /* 0xfffffffc00f09947 */ /* 0x002fea000383ffff */
[----:B------:R-:W-:Y:S05]  /*162f0*/  BRA `(.L_x_7485) ;  /* 0xfffffff400847947 */ /* 0x000fea000383ffff */
.L_x_7455:
[----:B-1----:R1:W2:Y:S02]  /*16300*/  SYNCS.PHASECHK.TRANS64.TRYWAIT P1, [R7+URZ], R2 ;  /* 0x00000002070075a7 */ /* 0x0022a4000802017f */
[----:B--2---:R-:W-:Y:S05]  /*16310*/  @!P1 NANOSLEEP.SYNCS 0x989680 ;  /* 0x009896800000995d */ /* 0x004fea0003900000 */
[----:B------:R-:W2:Y:S02]  /*16320*/  @!P1 SYNCS.PHASECHK.TRANS64 P1, [R7+URZ], R2 ;  /* 0x00000002070095a7 */ /* 0x000ea4000802007f */
[----:B--2---:R-:W-:Y:S05]  /*16330*/  @!P1 BRA `(.L_x_7455) ;  /* 0xfffffffc00f09947 */ /* 0x004fea000383ffff */
[----:B------:R-:W-:Y:S05]  /*16340*/  BRA `(.L_x_7486) ;  /* 0xfffffff400787947 */ /* 0x000fea000383ffff */
.L_x_7457:
[----:B--2---:R2:W3:Y:S02]  /*16350*/  SYNCS.PHASECHK.TRANS64.TRYWAIT P1, [R4+URZ+0x2e860], R5 ;  /* 0x02e86005040075a7 */ /* 0x0044e4000802017f */
[----:B---3--:R-:W-:Y:S05]  /*16360*/  @!P1 NANOSLEEP.SYNCS 0x989680 ;  /* 0x009896800000995d */ /* 0x008fea0003900000 */
[----:B------:R-:W3:Y:S02]  /*16370*/  @!P1 SYNCS.PHASECHK.TRANS64 P1, [R4+URZ+0x2e860], R5 ;  /* 0x02e86005040095a7 */ /* 0x000ee4000802007f */
[----:B---3--:R-:W-:Y:S05]  /*16380*/  @!P1 BRA `(.L_x_7457) ;  /* 0xfffffffc00f09947 */ /* 0x008fea000383ffff */
[----:B------:R-:W-:Y:S05]  /*16390*/  BRA `(.L_x_7487) ;  /* 0xfffffff4007c7947 */ /* 0x000fea000383ffff */
.L_x_7459:
[----:B---3--:R3:W4:Y:S02]  /*163a0*/  SYNCS.PHASECHK.TRANS64.TRYWAIT P1, [R3+URZ+0x2e860], R2 ;  /* 0x02e86002030075a7 */ /* 0x008724000802017f */
[----:B----4-:R-:W-:Y:S05]  /*163b0*/  @!P1 NANOSLEEP.SYNCS 0x989680 ;  /* 0x009896800000995d */ /* 0x010fea0003900000 */
[----:B------:R-:W4:Y:S02]  /*163c0*/  @!P1 SYNCS.PHASECHK.TRANS64 P1, [R3+URZ+0x2e860], R2 ;  /* 0x02e86002030095a7 */ /* 0x000f24000802007f */
[----:B----4-:R-:W-:Y:S05]  /*163d0*/  @!P1 BRA `(.L_x_7459) ;  /* 0xfffffffc00f09947 */ /* 0x010fea000383ffff */
[----:B------:R-:W-:Y:S05]  /*163e0*/  BRA `(.L_x_7488) ;  /* 0xfffffff4007c7947 */ /* 0x000fea000383ffff */
.L_x_7461:
[----:B----4-:R4:W0:Y:S02]  /*163f0*/  SYNCS.PHASECHK.TRANS64.TRYWAIT P0, [R4+URZ+0x2e880], R5 ;  /* 0x02e88005040075a7 */ /* 0x010824000800017f */
[----:B0-----:R-:W-:Y:S05]  /*16400*/  @!P0 NANOSLEEP.SYNCS 0x989680 ;  /* 0x009896800000895d */ /* 0x001fea0003900000 */
[----:B------:R-:W0:Y:S02]  /*16410*/  @!P0 SYNCS.PHASECHK.TRANS64 P0, [R4+URZ+0x2e880], R5 ;  /* 0x02e88005040085a7 */ /* 0x000e24000800007f */
[----:B0-----:R-:W-:Y:S05]  /*16420*/  @!P0 BRA `(.L_x_7461) ;  /* 0xfffffffc00f08947 */ /* 0x001fea000383ffff */
[----:B------:R-:W-:Y:S05]  /*16430*/  BRA `(.L_x_7462) ;  /* 0xfffffff400787947 */ /* 0x000fea000383ffff */
.L_x_7489:
        /* <DEDUP_REMOVED lines=12> */
.L_x_12377:


//--------------------- .text._ZN7cutlass13device_kernelIN5flash11enable_sm90INS1_16FlashAttnFwdSm90INS1_25CollectiveMainloopFwdSm90ILi2EN4cute5tupleIJNS5_1CILi1EEES8_S8_EEENS6_IJNS7_ILi128EEENS7_ILi224EEESA_EEELi128ENS_12float_e4m3_tEfNS_4arch4Sm90ELb1ELb0ELb0ELb1ELb0ELb1ELb0ELb1ELb1ELb0ELb0ELb0EEENS1_21CollectiveEpilogueFwdINS6_IJSA_SA_SB_EEES9_NS_10bfloat16_tESF_Li256ELb1ELb0ELb0ELb1EEENS1_36VarlenDynamicPersistentTileSchedulerILi128ELi224ELi256ELi128ELb0ELb0ELb1ELb1ELb1ELb1EEEEEEEEEvNT_6ParamsE --------------------------
	.section	.text._ZN7cutlass13device_kernelIN5flash11enable_sm90INS1_16FlashAttnFwdSm90INS1_25CollectiveMainloopFwdSm90ILi2EN4cute5tupleIJNS5_1CILi1EEES8_S8_EEENS6_IJNS7_ILi128EEENS7_ILi224EEESA_EEELi128ENS_12float_e4m3_tEfNS_4arch4Sm90ELb1ELb0ELb0ELb1ELb0ELb1ELb0ELb1ELb1ELb0ELb0ELb0EEENS1_21CollectiveEpilogueFwdINS6_IJSA_SA_SB_EEES9_NS_10bfloat16_tESF_Li256ELb1ELb0ELb0ELb1EEENS1_36VarlenDynamicPersistentTileSchedulerILi128ELi224ELi256ELi128ELb0ELb0ELb1ELb1ELb1ELb1EEEEEEEEEvNT_6ParamsE,"ax",@progbits
	.align	128
.text._ZN7cutlass13device_kernelIN5flash11enable_sm90INS1_16FlashAttnFwdSm90INS1_25CollectiveMainloopFwdSm90ILi2EN4cute5tupleIJNS5_1CILi1EEES8_S8_EEENS6_IJNS7_ILi128EEENS7_ILi224EEESA_EEELi128ENS_12float_e4m3_tEfNS_4arch4Sm90ELb1ELb0ELb0ELb1ELb0ELb1ELb0ELb1ELb1ELb0ELb0ELb0EEENS1_21CollectiveEpilogueFwdINS6_IJSA_SA_SB_EEES9_NS_10bfloat16_tESF_Li256ELb1ELb0ELb0ELb1EEENS1_36VarlenDynamicPersistentTileSchedulerILi128ELi224ELi256ELi128ELb0ELb0ELb1ELb1ELb1ELb1EEEEEEEEEvNT_6ParamsE:
        .type           _ZN7cutlass13device_kernelIN5flash11enable_sm90INS1_16FlashAttnFwdSm90INS1_25CollectiveMainloopFwdSm90ILi2EN4cute5tupleIJNS5_1CILi1EEES8_S8_EEENS6_IJNS7_ILi128EEENS7_ILi224EEESA_EEELi128ENS_12float_e4m3_tEfNS_4arch4Sm90ELb1ELb0ELb0ELb1ELb0ELb1ELb0ELb1ELb1ELb0ELb0ELb0EEENS1_21CollectiveEpilogueFwdINS6_IJSA_SA_SB_EEES9_NS_10bfloat16_tESF_Li256ELb1ELb0ELb0ELb1EEENS1_36VarlenDynamicPersistentTileSchedulerILi128ELi224ELi256ELi128ELb0ELb0ELb1ELb1ELb1ELb1EEEEEEEEEvNT_6ParamsE,@function
        .size           _ZN7cutlass13device_kernelIN5flash11enable_sm90INS1_16FlashAttnFwdSm90INS1_25CollectiveMainloopFwdSm90ILi2EN4cute5tupleIJNS5_1CILi1EEES8_S8_EEENS6_IJNS7_ILi128EEENS7_ILi224EEESA_EEELi128ENS_12float_e4m3_tEfNS_4arch4Sm90ELb1ELb0ELb0ELb1ELb0ELb1ELb0ELb1ELb1ELb0ELb0ELb0EEENS1_21CollectiveEpilogueFwdINS6_IJSA_SA_SB_EEES9_NS_10bfloat16_tESF_Li256ELb1ELb0ELb0ELb1EEENS1_36VarlenDynamicPersistentTileSchedulerILi128ELi224ELi256ELi128ELb0ELb0ELb1ELb1ELb1ELb1EEEEEEEEEvNT_6ParamsE,(.L_x_12378 - _ZN7cutlass13device_kernelIN5flash11enable_sm90INS1_16FlashAttnFwdSm90INS1_25CollectiveMainloopFwdSm90ILi2EN4cute5tupleIJNS5_1CILi1EEES8_S8_EEENS6_IJNS7_ILi128EEENS7_ILi224EEESA_EEELi128ENS_12float_e4m3_tEfNS_4arch4Sm90ELb1ELb0ELb0ELb1ELb0ELb1ELb0ELb1ELb1ELb0ELb0ELb0EEENS1_21CollectiveEpilogueFwdINS6_IJSA_SA_SB_EEES9_NS_10bfloat16_tESF_Li256ELb1ELb0ELb0ELb1EEENS1_36VarlenDynamicPersistentTileSchedulerILi128ELi224ELi256ELi128ELb0ELb0ELb1ELb1ELb1ELb1EEEEEEEEEvNT_6ParamsE)
        .other          _ZN7cutlass13device_kernelIN5flash11enable_sm90INS1_16FlashAttnFwdSm90INS1_25CollectiveMainloopFwdSm90ILi2EN4cute5tupleIJNS5_1CILi1EEES8_S8_EEENS6_IJNS7_ILi128EEENS7_ILi224EEESA_EEELi128ENS_12float_e4m3_tEfNS_4arch4Sm90ELb1ELb0ELb0ELb1ELb0ELb1ELb0ELb1ELb1ELb0ELb0ELb0EEENS1_21CollectiveEpilogueFwdINS6_IJSA_SA_SB_EEES9_NS_10bfloat16_tESF_Li256ELb1ELb0ELb0ELb1EEENS1_36VarlenDynamicPersistentTileSchedulerILi128ELi224ELi256ELi128ELb0ELb0ELb1ELb1ELb1ELb1EEEEEEEEEvNT_6ParamsE,@"STO_CUDA_ENTRY STV_DEFAULT"
_ZN7cutlass13device_kernelIN5flash11enable_sm90INS1_16FlashAttnFwdSm90INS1_25CollectiveMainloopFwdSm90ILi2EN4cute5tupleIJNS5_1CILi1EEES8_S8_EEENS6_IJNS7_ILi128EEENS7_ILi224EEESA_EEELi128ENS_12float_e4m3_tEfNS_4arch4Sm90ELb1ELb0ELb0ELb1ELb0ELb1ELb0ELb1ELb1ELb0ELb0ELb0EEENS1_21CollectiveEpilogueFwdINS6_IJSA_SA_SB_EEES9_NS_10bfloat16_tESF_Li256ELb1ELb0ELb0ELb1EEENS1_36VarlenDynamicPersistentTileSchedulerILi128ELi224ELi256ELi128ELb0ELb0ELb1ELb1ELb1ELb1EEEEEEEEEvNT_6ParamsE:
        /* <DEDUP_REMOVED lines=27> */
.L_x_7491:
[----:B------:R-:W-:Y:S05]  /*01b0*/  BSYNC B0 ;  /* 0x0000000000007941 */ /* 0x000fea0003800000 */
.L_x_7490:
        /* <DEDUP_REMOVED lines=41> */
.L_x_7492:
        /* <DEDUP_REMOVED lines=22> */
.L_x_7493:
        /* <DEDUP_REMOVED lines=18> */
.L_x_7494:
        /* <DEDUP_REMOVED lines=22> */
.L_x_7495:
        /* <DEDUP_REMOVED lines=22> */
.L_x_7496:
        /* <DEDUP_REMOVED lines=10> */
.L_x_7499:
        /* <DEDUP_REMOVED lines=27> */
[----:B------:R-:W-:Y:S02]  /*0be0*/  SHF.R.S32.HI R0, RZ, 0x1f, R12 ;  /* 0x0000001fff007819 */ /* 0x000fe4000001140c */
[----:B--2---:R-:W-:Y:S02]  /*0bf0*/  R2UR UR4, R2 ;  /* 0x00000000020472ca */ /* 0x004fe400000e0000 */
[----:B------:R-:W-:-:S04]  /*0c00*/  LEA.HI R2, R0, R12, RZ, 0x7 ;  /* 0x0000000c00027211 */ /* 0x000fc800078f38ff */
[----:B------:R-:W-:Y:S02]  /*0c10*/  LOP3.LUT R3, R2, 0xffffff80, RZ, 0xc0, !PT ;  /* 0xffffff8002037812 */ /* 0x000fe400078ec0ff */
[----:B------:R-:W-:-:S03]  /*0c20*/  SHF.R.S32.HI R13, RZ, 0x7, R2 ;  /* 0x00000007ff0d7819 */ /* 0x000fc60000011402 */
[----:B------:R-:W-:Y:S01]  /*0c30*/  IMAD.IADD R11, R12, 0x1, -R3 ;  /* 0x000000010c0b7824 */ /* 0x000fe200078e0a03 */
[----:B------:R-:W-:Y:S01]  /*0c40*/  LEA.HI R2, R2, R13, RZ, 0x1 ;  /* 0x0000000d02027211 */ /* 0x000fe200078f08ff */
[----:B------:R-:W-:-:S03]  /*0c50*/  ULOP3.LUT UR4, UR4, 0x1, URZ, 0xfc, !UPT ;  /* 0x0000000104047892 */ /* 0x000fc6000f8efc3f */
        /* <DEDUP_REMOVED lines=9> */
[CC--:B------:R-:W-:Y:S02]  /*0cf0*/  LEA.HI R4, R0.reuse, R12.reuse, RZ, 0x4 ;  /* 0x0000000c00047211 */ /* 0x0c0fe400078f20ff */
[----:B------:R-:W-:Y:S02]  /*0d00*/  LOP3.LUT R10, R3, 0xfffffff8, RZ, 0xc0, !PT ;  /* 0xfffffff8030a7812 */ /* 0x000fe400078ec0ff */
[----:B------:R-:W-:Y:S02]  /*0d10*/  LEA.HI R3, R0, R12, RZ, 0x5 ;  /* 0x0000000c00037211 */ /* 0x000fe400078f28ff */
[----:B------:R-:W-:Y:S01]  /*0d20*/  SHF.R.S32.HI R7, RZ, 0x4, R4 ;  /* 0x00000004ff077819 */ /* 0x000fe20000011404 */
[----:B------:R-:W-:Y:S01]  /*0d30*/  IMAD.IADD R9, R5, 0x1, -R10 ;  /* 0x0000000105097824 */ /* 0x000fe200078e0a0a */
[C---:B------:R-:W-:Y:S01]  /*0d40*/  LOP3.LUT R5, R4.reuse, 0x3fffff0, RZ, 0xc0, !PT ;  /* 0x03fffff004057812 */ /* 0x040fe200078ec0ff */
[----:B------:R-:W-:Y:S01]  /*0d50*/  IMAD.SHL.U32 R3, R3, 0x20, RZ ;  /* 0x0000002003037824 */ /* 0x000fe200078e00ff */
[----:B------:R-:W-:Y:S01]  /*0d60*/  LEA.HI R4, R4, R7, RZ, 0x1 ;  /* 0x0000000704047211 */ /* 0x000fe200078f08ff */
[----:B------:R-:W-:Y:S01]  /*0d70*/  IMAD R9, R6, 0x10, R9 ;  /* 0x0000001006097824 */ /* 0x000fe200078e0209 */
[----:B------:R-:W-:Y:S01]  /*0d80*/  LOP3.LUT R8, R8, 0x7ffffffc, RZ, 0xc0, !PT ;  /* 0x7ffffffc08087812 */ /* 0x000fe200078ec0ff */
[----:B------:R-:W-:Y:S01]  /*0d90*/  IMAD.IADD R5, R12, 0x1, -R5 ;  /* 0x000000010c057824 */ /* 0x000fe200078e0a05 */
[----:B------:R-:W-:Y:S01]  /*0da0*/  LOP3.LUT R14, R3, 0xfffffc00, RZ, 0xc0, !PT ;  /* 0xfffffc00030e7812 */ /* 0x000fe200078ec0ff */
[----:B------:R-:W-:Y:S01]  /*0db0*/  IMAD R2, R2, 0x40, R9 ;  /* 0x0000004002027824 */ /* 0x000fe200078e0209 */
[----:B------:R-:W-:-:S03]  /*0dc0*/  LOP3.LUT R4, R4, 0x1ffffffe, RZ, 0xc0, !PT ;  /* 0x1ffffffe04047812 */ /* 0x000fc600078ec0ff */
[----:B------:R-:W-:Y:S02]  /*0dd0*/  IMAD R5, R5, 0x40, R14 ;  /* 0x0000004005057824 */ /* 0x000fe400078e020e */
[----:B------:R-:W-:-:S04]  /*0de0*/  IMAD.IADD R4, R7, 0x1, -R4 ;  /* 0x0000000107047824 */ /* 0x000fc800078e0a04 */
[----:B------:R-:W-:Y:S02]  /*0df0*/  IMAD R3, R4, 0x8, R5 ;  /* 0x0000000804037824 */ /* 0x000fe400078e0205 */
[----:B------:R-:W-:Y:S01]  /*0e00*/  IMAD.U32 R4, RZ, RZ, UR4 ;  /* 0x00000004ff047e24 */ /* 0x000fe2000f8e00ff */
[----:B------:R-:W-:Y:S02]  /*0e10*/  UMOV UR4, URZ ;  /* 0x0000003f00047c82 */ /* 0x000fe40008000000 */
[----:B------:R0:W-:Y:S04]  /*0e20*/  STL [R1+0xa8], R3 ;  /* 0x0000a80301007387 */ /* 0x0001e80000100800 */
[----:B------:R1:W-:Y:S04]  /*0e30*/  STL [R1+0x78], R2 ;  /* 0x0000780201007387 */ /* 0x0003e80000100800 */
[----:B------:R-:W-:Y:S01]  /*0e40*/  STL [R1], RZ ;  /* 0x000000ff01007387 */ /* 0x000fe20000100800 */
[----:B0-----:R-:W-:-:S03]  /*0e50*/  LEA.HI R3, R0, R12, RZ, 0x2 ;  /* 0x0000000c00037211 */ /* 0x001fc600078f10ff */
[----:B------:R0:W-:Y:S01]  /*0e60*/  STL [R1+0x54], R4 ;  /* 0x0000540401007387 */ /* 0x0001e20000100800 */
[----:B-1----:R-:W-:Y:S02]  /*0e70*/  LEA.HI R2, R0, R12, RZ, 0x3 ;  /* 0x0000000c00027211 */ /* 0x002fe400078f18ff */
[--C-:B------:R-:W-:Y:S02]  /*0e80*/  SHF.R.S32.HI R228, RZ, 0x2, R3.reuse ;  /* 0x00000002ffe47819 */ /* 0x100fe40000011403 */
[----:B------:R-:W-:Y:S02]  /*0e90*/  LOP3.LUT R0, R2, 0x1ffffff8, RZ, 0xc0, !PT ;  /* 0x1ffffff802007812 */ /* 0x000fe400078ec0ff */
[----:B------:R-:W-:Y:S01]  /*0ea0*/  SHF.R.S32.HI R6, RZ, 0x3, R2 ;  /* 0x00000003ff067819 */ /* 0x000fe20000011402 */
[----:B------:R-:W-:Y:S01]  /*0eb0*/  VIADD R10, R228, 0x80 ;  /* 0x00000080e40a7836 */ /* 0x000fe20000000000 */
[----:B0-----:R-:W-:Y:S01]  /*0ec0*/  LOP3.LUT R4, R3, 0xfffffffc, RZ, 0xc0, !PT ;  /* 0xfffffffc03047812 */ /* 0x001fe200078ec0ff */
[C---:B------:R-:W-:Y:S01]  /*0ed0*/  IMAD.IADD R0, R12.reuse, 0x1, -R0 ;  /* 0x000000010c007824 */ /* 0x040fe200078e0a00 */
[----:B------:R-:W-:Y:S01]  /*0ee0*/  SHF.R.S32.HI R3, RZ, 0x1f, R3 ;  /* 0x0000001fff037819 */ /* 0x000fe20000011403 */
[----:B------:R0:W-:Y:S01]  /*0ef0*/  STL [R1+0x68], R6 ;  /* 0x0000680601007387 */ /* 0x0001e20000100800 */
[----:B------:R-:W-:Y:S01]  /*0f00*/  SHF.R.S32.HI R2, RZ, 0x1f, R228 ;  /* 0x0000001fff027819 */ /* 0x000fe200000114e4 */
[----:B------:R-:W-:Y:S01]  /*0f10*/  IMAD.IADD R13, R12, 0x1, -R4 ;  /* 0x000000010c0d7824 */ /* 0x000fe200078e0a04 */
[----:B------:R-:W-:Y:S01]  /*0f20*/  LEA.HI R3, R3, R228, RZ, 0x3 ;  /* 0x000000e403037211 */ /* 0x000fe200078f18ff */
[----:B------:R-:W-:Y:S01]  /*0f30*/  VIADD R12, R228, 0x40 ;  /* 0x00000040e40c7836 */ /* 0x000fe20000000000 */
[----:B------:R-:W-:Y:S01]  /*0f40*/  SHF.R.S32.HI R5, RZ, 0x1f, R10 ;  /* 0x0000001fff057819 */ /* 0x000fe2000001140a */
[----:B------:R-:W-:Y:S01]  /*0f50*/  IMAD.SHL.U32 R0, R0, 0x8, RZ ;  /* 0x0000000800007824 */ /* 0x000fe200078e00ff */
[----:B------:R-:W-:Y:S01]  /*0f60*/  LOP3.LUT R3, R3, 0xfffffff8, RZ, 0xc0, !PT ;  /* 0xfffffff803037812 */ /* 0x000fe200078ec0ff */
[----:B------:R-:W-:Y:S01]  /*0f70*/  VIADD R9, R228, 0xc0 ;  /* 0x000000c0e4097836 */ /* 0x000fe20000000000 */
[----:B------:R-:W-:Y:S01]  /*0f80*/  SHF.R.S32.HI R2, RZ, 0x1f, R12 ;  /* 0x0000001fff027819 */ /* 0x000fe2000001140c */
[----:B------:R-:W-:Y:S01]  /*0f90*/  IMAD.SHL.U32 R18, R13, 0x10, RZ ;  /* 0x000000100d127824 */ /* 0x000fe200078e00ff */
[----:B------:R1:W-:Y:S01]  /*0fa0*/  STL [R1+0x60], R0 ;  /* 0x0000600001007387 */ /* 0x0003e20000100800 */
[----:B0-----:R-:W-:Y:S01]  /*0fb0*/  IMAD.SHL.U32 R6, R9, 0x80, RZ ;  /* 0x0000008009067824 */ /* 0x001fe200078e00ff */
[----:B------:R-:W-:Y:S01]  /*0fc0*/  LEA.HI R2, R2, R12, RZ, 0x3 ;  /* 0x0000000c02027211 */ /* 0x000fe200078f18ff */
[----:B------:R-:W-:Y:S01]  /*0fd0*/  IMAD.IADD R229, R228, 0x1, -R3 ;  /* 0x00000001e4e57824 */ /* 0x000fe200078e0a03 */
[----:B------:R-:W-:Y:S01]  /*0fe0*/  SHF.R.S32.HI R7, RZ, 0x1f, R9 ;  /* 0x0000001fff077819 */ /* 0x000fe20000011409 */
[----:B------:R-:W-:Y:S01]  /*0ff0*/  IMAD.SHL.U32 R4, R10, 0x80, RZ ;  /* 0x000000800a047824 */ /* 0x000fe200078e00ff */
[----:B------:R-:W-:Y:S01]  /*1000*/  LEA.HI R5, R5, R10, RZ, 0x3 ;  /* 0x0000000a05057211 */ /* 0x000fe200078f18ff */
[----:B------:R-:W-:Y:S01]  /*1010*/  IMAD.SHL.U32 R2, R2, 0x80, RZ ;  /* 0x0000008002027824 */ /* 0x000fe200078e00ff */
[----:B------:R-:W-:Y:S01]  /*1020*/  LEA.HI R7, R7, R9, RZ, 0x3 ;  /* 0x0000000907077211 */ /* 0x000fe200078f18ff */
[----:B------:R-:W-:Y:S01]  /*1030*/  IMAD.SHL.U32 R22, R13, 0x8, RZ ;  /* 0x000000080d167824 */ /* 0x000fe200078e00ff */
[----:B------:R-:W-:Y:S01]  /*1040*/  LOP3.LUT R3, R6, 0x380, RZ, 0xc0, !PT ;  /* 0x0000038006037812 */ /* 0x000fe200078ec0ff */
[----:B-1----:R-:W-:Y:S01]  /*1050*/  IMAD.SHL.U32 R0, R12, 0x80, RZ ;  /* 0x000000800c007824 */ /* 0x002fe200078e00ff */
[----:B------:R-:W-:Y:S01]  /*1060*/  LOP3.LUT R2, R2, 0xfffffc00, RZ, 0xc0, !PT ;  /* 0xfffffc0002027812 */ /* 0x000fe200078ec0ff */
[----:B------:R-:W-:Y:S01]  /*1070*/  IMAD.SHL.U32 R5, R5, 0x80, RZ ;  /* 0x0000008005057824 */ /* 0x000fe200078e00ff */
[----:B------:R-:W-:Y:S01]  /*1080*/  LOP3.LUT R4, R4, 0x380, RZ, 0xc0, !PT ;  /* 0x0000038004047812 */ /* 0x000fe200078ec0ff */
[----:B------:R-:W-:Y:S01]  /*1090*/  IMAD.SHL.U32 R7, R7, 0x80, RZ ;  /* 0x0000008007077824 */ /* 0x000fe200078e00ff */
[----:B------:R-:W-:Y:S01]  /*10a0*/  LOP3.LUT R0, R0, 0x380, RZ, 0xc0, !PT ;  /* 0x0000038000007812 */ /* 0x000fe200078ec0ff */
[----:B------:R0:W-:Y:S01]  /*10b0*/  STL [R1+0x70], R2 ;  /* 0x0000700201007387 */ /* 0x0001e20000100800 */
[----:B------:R-:W-:Y:S01]  /*10c0*/  LOP3.LUT R4, R5, 0xfffffc00, RZ, 0xc0, !PT ;  /* 0xfffffc0005047812 */ /* 0x000fe200078ec0ff */
[----:B------:R-:W-:Y:S01]  /*10d0*/  VIADD R230, R22, 0x20 ;  /* 0x0000002016e67836 */ /* 0x000fe20000000000 */
[----:B------:R-:W-:-:S02]  /*10e0*/  SHF.R.U32.HI R3, RZ, 0x3, R0 ;  /* 0x00000003ff037819 */ /* 0x000fc40000011600 */
[----:B------:R-:W-:Y:S02]  /*10f0*/  LOP3.LUT R0, R0, 0x70, R18, 0xf8, !PT ;  /* 0x0000007000007812 */ /* 0x000fe400078ef812 */
[----:B------:R-:W-:Y:S02]  /*1100*/  SHF.R.S32.HI R13, RZ, 0x1f, R12 ;  /* 0x0000001fff0d7819 */ /* 0x000fe4000001140c */
[----:B------:R-:W-:Y:S01]  /*1110*/  LOP3.LUT R3, R2, R0, R3, 0xf6, !PT ;  /* 0x0000000002037212 */ /* 0x000fe200078ef603 */
[----:B0-----:R-:W-:Y:S01]  /*1120*/  IMAD.IADD R2, R11, 0x1, -R8 ;  /* 0x000000010b027824 */ /* 0x001fe200078e0a08 */
[----:B------:R-:W-:Y:S02]  /*1130*/  LOP3.LUT R0, R7, 0xfffffc00, RZ, 0xc0, !PT ;  /* 0xfffffc0007007812 */ /* 0x000fe400078ec0ff */
[----:B------:R-:W-:Y:S02]  /*1140*/  SHF.R.S32.HI R19, RZ, 0x1f, R18 ;  /* 0x0000001fff137819 */ /* 0x000fe40000011412 */
[----:B------:R0:W-:Y:S04]  /*1150*/  STL [R1+0x74], R2 ;  /* 0x0000740201007387 */ /* 0x0001e80000100800 */
[----:B------:R-:W-:Y:S04]  /*1160*/  STL [R1+0x80], R4 ;  /* 0x0000800401007387 */ /* 0x000fe80000100800 */
[----:B------:R1:W-:Y:S01]  /*1170*/  STL [R1+0x7c], R0 ;  /* 0x00007c0001007387 */ /* 0x0003e20000100800 */
[----:B0-----:R-:W-:-:S05]  /*1180*/  IMAD.IADD R2, R16, 0x1, R3 ;  /* 0x0000000110027824 */ /* 0x001fca00078e0203 */
[----:B------:R0:W-:Y:S01]  /*1190*/  STL [R1+0xa4], R2 ;  /* 0x0000a40201007387 */ /* 0x0001e20000100800 */
[----:B-1----:R-:W-:-:S05]  /*11a0*/  IMAD.U32 R0, RZ, RZ, UR4 ;  /* 0x00000004ff007e24 */ /* 0x002fca000f8e00ff */
[----:B------:R0:W-:Y:S02]  /*11b0*/  STL [R1+0xa0], R0 ;  /* 0x0000a00001007387 */ /* 0x0001e40000100800 */
.L_x_7693:
[----:B0-----:R-:W0:Y:S02]  /*11c0*/  LDC.64 R2, c[0x0][0xc60] ;  /* 0x00031800ff027b82 */ /* 0x001e240000000a00 */
        /* <DEDUP_REMOVED lines=14> */
[C---:B-1--4-:R-:W-:Y:S01]  /*12b0*/  @P1 LEA R4, P2, R0.reuse, UR4, 0x2 ;  /* 0x0000000400041c11 */ /* 0x052fe2000f8410ff */
[----:B------:R-:W-:Y:S01]  /*12c0*/  STL [R1+0x84], R0 ;  /* 0x0000840001007387 */ /* 0x000fe20000100800 */
[C-C-:B------:R-:W-:Y:S02]  /*12d0*/  SHF.L.U64.HI R28, R0.reuse, 0x2, R6.reuse ;  /* 0x00000002001c7819 */ /* 0x140fe40000010206 */
[----:B------:R-:W-:Y:S01]  /*12e0*/  @P1 LEA.HI.X R5, R0, UR5, R6, 0x2, P2 ;  /* 0x0000000500051c11 */ /* 0x000fe200090f1406 */
[----:B------:R0:W-:Y:S01]  /*12f0*/  STL [R1+0x94], R6 ;  /* 0x0000940601007387 */ /* 0x0001e20000100800 */
[----:B------:R-:W-:Y:S01]  /*1300*/  ISETP.NE.U32.AND P2, PT, RZ, UR8, PT ;  /* 0x00000008ff007c0c */ /* 0x000fe2000bf45070 */
[----:B------:R-:W-:Y:S01]  /*1310*/  ULDC UR4, c[0x0][0x288] ;  /* 0x0000a20000047ab9 */ /* 0x000fe20000000800 */
[----:B---3--:R-:W-:Y:S01]  /*1320*/  IADD3 R8, P3, R30, UR6, RZ ;  /* 0x000000061e087c10 */ /* 0x008fe2000ff7e0ff */
[----:B------:R1:W5:Y:S01]  /*1330*/  @P1 LDG.E R3, desc[UR60][R4.64] ;  /* 0x0000003c04031981 */ /* 0x000362000c1e1900 */
[----:B------:R-:W-:Y:S01]  /*1340*/  ISETP.NE.AND.EX P2, PT, RZ, UR9, PT, P2 ;  /* 0x00000009ff007c0c */ /* 0x000fe2000bf45320 */
[----:B------:R-:W-:Y:S01]  /*1350*/  IMAD.U32 R2, RZ, RZ, UR4 ;  /* 0x00000004ff027e24 */ /* 0x000fe2000f8e00ff */
[----:B------:R-:W-:Y:S01]  /*1360*/  IADD3.X R9, R28, UR7, RZ, P3, !PT ;  /* 0x000000071c097c10 */ /* 0x000fe20009ffe4ff */
[----:B------:R-:W-:Y:S01]  /*1370*/  ULDC.64 UR4, c[0x0][0x3f8] ;  /* 0x0000fe0000047ab9 */ /* 0x000fe20000000a00 */
[----:B------:R-:W-:Y:S04]  /*1380*/  STL [R1+0x8c], R30 ;  /* 0x00008c1e01007387 */ /* 0x000fe80000100800 */
[----:B------:R1:W5:Y:S05]  /*1390*/  @P0 LDG.E R29, desc[UR60][R8.64] ;  /* 0x0000003c081d0981 */ /* 0x00036a000c1e1900 */
[----:B0-----:R-:W-:Y:S01]  /*13a0*/  @P2 IADD3 R6, P1, R30, UR8, RZ ;  /* 0x000000081e062c10 */ /* 0x001fe2000ff3e0ff */
[----:B------:R-:W-:Y:S01]  /*13b0*/  UISETP.NE.U32.AND UP0, UPT, UR4, URZ, UPT ;  /* 0x0000003f0400728c */ /* 0x000fe2000bf05070 */
[----:B------:R-:W-:Y:S02]  /*13c0*/  STL [R1+0x90], R28 ;  /* 0x0000901c01007387 */ /* 0x000fe40000100800 */
[----:B------:R-:W-:Y:S01]  /*13d0*/  @P2 IADD3.X R7, R28, UR9, RZ, P1, !PT ;  /* 0x000000091c072c10 */ /* 0x000fe20008ffe4ff */
[----:B------:R-:W-:-:S04]  /*13e0*/  ULDC UR4, c[0x0][0x404] ;  /* 0x0001010000047ab9 */ /* 0x000fc80000000800 */
[----:B------:R-:W2:Y:S01]  /*13f0*/  @P2 LDG.E R2, desc[UR60][R6.64] ;  /* 0x0000003c06022981 */ /* 0x000ea2000c1e1900 */
        /* <DEDUP_REMOVED lines=19> */
[----:B--2---:R-:W-:-:S05]  /*1530*/  IMAD.IADD R12, R7, 0x1, -R0 ;  /* 0x00000001070c7824 */ /* 0x004fca00078e0a00 */
[----:B------:R0:W-:Y:S02]  /*1540*/  STL [R1+0x58], R12 ;  /* 0x0000580c01007387 */ /* 0x0001e40000100800 */
.L_x_7501:
[----:B------:R-:W-:Y:S01]  /*1550*/  ULDC.64 UR4, c[0x0][0xa20] ;  /* 0x0002880000047ab9 */ /* 0x000fe20000000a00 */
[----:B------:R1:W-:Y:S01]  /*1560*/  STL [R1+0x98], R233 ;  /* 0x000098e901007387 */ /* 0x0003e20000100800 */
[----:B------:R-:W-:-:S03]  /*1570*/  ISETP.NE.U32.AND P1, PT, RZ, UR4, PT ;  /* 0x00000004ff007c0c */ /* 0x000fc6000bf25070 */
[----:B------:R1:W-:Y:S01]  /*1580*/  STL [R1+0x88], R234 ;  /* 0x000088ea01007387 */ /* 0x0003e20000100800 */
[----:B------:R-:W-:-:S13]  /*1590*/  ISETP.NE.AND.EX P1, PT, RZ, UR5, PT, P1 ;  /* 0x00000005ff007c0c */ /* 0x000fda000bf25310 */
[----:B-1----:R-:W-:Y:S05]  /*15a0*/  @!P1 BRA `(.L_x_7502) ;  /* 0x0000000000109947 */ /* 0x002fea0003800000 */
[----:B------:R-:W-:-:S04]  /*15b0*/  IADD3 R4, P0, R30, UR4, RZ ;  /* 0x000000041e047c10 */ /* 0x000fc8000ff1e0ff */
[----:B------:R-:W-:-:S05]  /*15c0*/  IADD3.X R5, R28, UR5, RZ, P0, !PT ;  /* 0x000000051c057c10 */ /* 0x000fca00087fe4ff */
[----:B------:R1:W5:Y:S01]  /*15d0*/  LDG.E R26, desc[UR60][R4.64] ;  /* 0x0000003c041a7981 */ /* 0x000362000c1e1900 */
[----:B------:R-:W-:Y:S05]  /*15e0*/  BRA `(.L_x_7503) ;  /* 0x0000000000107947 */ /* 0x000fea0003800000 */
.L_x_7502:
[----:B------:R-:W-:Y:S05]  /*15f0*/  @!P0 BRA `(.L_x_7503) ;  /* 0x00000000000c8947 */ /* 0x000fea0003800000 */
[----:B------:R-:W2:Y:S04]  /*1600*/  LDG.E R5, desc[UR60][R8.64] ;  /* 0x0000003c08057981 */ /* 0x000ea8000c1e1900 */
[----:B------:R-:W2:Y:S02]  /*1610*/  LDG.E R26, desc[UR60][R8.64+0x4] ;  /* 0x0000043c081a7981 */ /* 0x000ea4000c1e1900 */
[----:B--2---:R-:W-:-:S07]  /*1620*/  IMAD.IADD R26, R26, 0x1, -R5 ;  /* 0x000000011a1a7824 */ /* 0x004fce00078e0a05 */
.L_x_7503:
[----:B------:R-:W-:Y:S02]  /*1630*/  ULDC.64 UR4, c[0x0][0xa10] ;  /* 0x0002840000047ab9 */ /* 0x000fe40000000a00 */
[----:B------:R-:W-:-:S04]  /*1640*/  ISETP.NE.U32.AND P0, PT, RZ, UR4, PT ;  /* 0x00000004ff007c0c */ /* 0x000fc8000bf05070 */
[----:B------:R-:W-:Y:S01]  /*1650*/  ISETP.NE.AND.EX P0, PT, RZ, UR5, PT, P0 ;  /* 0x00000005ff007c0c */ /* 0x000fe2000bf05300 */
[----:B-----5:R-:W-:Y:S01]  /*1660*/  IMAD.IADD R11, R26, 0x1, -R3 ;  /* 0x000000011a0b7824 */ /* 0x020fe200078e0a03 */
[----:B------:R-:W-:Y:S01]  /*1670*/  LEA R8, R233, 0x15f, 0x7 ;  /* 0x0000015fe9087811 */ /* 0x000fe200078e38ff */
[----:B------:R-:W-:-:S10]  /*1680*/  ULDC.64 UR4, c[0x0][0xa30] ;  /* 0x00028c0000047ab9 */ /* 0x000fd40000000a00 */
[----:B-1----:R-:W1:Y:S02]  /*1690*/  @P0 LDC.64 R4, c[0x0][0xa10] ;  /* 0x00028400ff040b82 */ /* 0x002e640000000a00 */
[----:B-1----:R-:W-:-:S05]  /*16a0*/  @P0 IMAD.WIDE R4, R27, 0x4, R4 ;  /* 0x000000041b040825 */ /* 0x002fca00078e0204 */
[----:B------:R-:W2:Y:S04]  /*16b0*/  @P0 LDG.E R0, desc[UR60][R4.64] ;  /* 0x0000003c04000981 */ /* 0x000ea8000c1e1900 */
[----:B------:R1:W2:Y:S01]  /*16c0*/  @P0 LDG.E R9, desc[UR60][R4.64+0x4] ;  /* 0x0000043c04090981 */ /* 0x0002a2000c1e1900 */
[----:B------:R-:W-:Y:S01]  /*16d0*/  ISETP.NE.U32.AND P1, PT, RZ, UR4, PT ;  /* 0x00000004ff007c0c */ /* 0x000fe2000bf25070 */
[----:B------:R-:W-:-:S03]  /*16e0*/  IMAD.MOV.U32 R121, RZ, RZ, R26 ;  /* 0x000000ffff797224 */ /* 0x000fc600078e001a */
[----:B------:R-:W-:Y:S01]  /*16f0*/  ISETP.NE.AND.EX P1, PT, RZ, UR5, PT, P1 ;  /* 0x00000005ff007c0c */ /* 0x000fe2000bf25310 */
[----:B-1----:R-:W-:-:S12]  /*1700*/  IMAD.MOV.U32 R4, RZ, RZ, RZ ;  /* 0x000000ffff047224 */ /* 0x002fd800078e00ff */
[----:B------:R-:W-:-:S04]  /*1710*/  @P1 IADD3 R6, P2, R30, UR4, RZ ;  /* 0x000000041e061c10 */ /* 0x000fc8000ff5e0ff */
[----:B------:R-:W-:-:S05]  /*1720*/  @P1 IADD3.X R7, R28, UR5, RZ, P2, !PT ;  /* 0x000000051c071c10 */ /* 0x000fca00097fe4ff */
[----:B------:R1:W5:Y:S01]  /*1730*/  @P1 LDG.E R121, desc[UR60][R6.64] ;  /* 0x0000003c06791981 */ /* 0x000362000c1e1900 */
[----:B--2---:R-:W-:Y:S02]  /*1740*/  @P0 IMAD.IADD R2, R9, 0x1, -R0 ;  /* 0x0000000109020824 */ /* 0x004fe400078e0a00 */
[----:B------:R-:W-:Y:S02]  /*1750*/  IMAD.MOV R0, RZ, RZ, -R11 ;  /* 0x000000ffff007224 */ /* 0x000fe400078e0a0b */
[----:B------:R-:W-:-:S03]  /*1760*/  IMAD.IADD R10, R11, 0x1, R2 ;  /* 0x000000010b0a7824 */ /* 0x000fc600078e0202 */
[----:B------:R-:W-:Y:S01]  /*1770*/  VIMNMX R0, RZ, R0, !PT ;  /* 0x00000000ff007248 */ /* 0x000fe20007fe0100 */
[C---:B------:R-:W-:Y:S01]  /*1780*/  VIADD R5, R10.reuse, 0xdf ;  /* 0x000000df0a057836 */ /* 0x040fe20000000000 */
[----:B------:R-:W-:Y:S01]  /*1790*/  IADD3 R9, R10, R8, -R12 ;  /* 0x000000080a097210 */ /* 0x000fe20007ffe80c */
[----:B------:R-:W-:Y:S01]  /*17a0*/  IMAD.MOV.U32 R8, RZ, RZ, RZ ;  /* 0x000000ffff087224 */ /* 0x000fe200078e00ff */
[----:B------:R-:W-:Y:S01]  /*17b0*/  SHF.R.U32.HI R24, RZ, 0x5, R0 ;  /* 0x00000005ff187819 */ /* 0x000fe20000011600 */
[----:B------:R-:W-:Y:S01]  /*17c0*/  IMAD.HI R4, R5, -0x6db6db6d, R4 ;  /* 0x9249249305047827 */ /* 0x000fe200078e0204 */
[----:B------:R1:W-:Y:S03]  /*17d0*/  STL [R1+0x64], R10 ;  /* 0x0000640a01007387 */ /* 0x0003e60000100800 */
[----:B------:R-:W-:Y:S01]  /*17e0*/  IMAD.HI R8, R9, -0x6db6db6d, R8 ;  /* 0x9249249309087827 */ /* 0x000fe200078e0208 */
[----:B------:R-:W-:-:S03]  /*17f0*/  SHF.R.U32.HI R137, RZ, 0x1f, R4 ;  /* 0x0000001fff897819 */ /* 0x000fc60000011604 */
[----:B------:R-:W-:Y:S01]  /*1800*/  IMAD.WIDE.U32 R24, R24, 0x24924925, RZ ;  /* 0x2492492518187825 */ /* 0x000fe200078e00ff */
[----:B------:R-:W-:Y:S02]  /*1810*/  SHF.R.U32.HI R3, RZ, 0x1f, R8 ;  /* 0x0000001fff037819 */ /* 0x000fe40000011608 */
[----:B------:R-:W-:Y:S01]  /*1820*/  LEA.HI.SX32 R137, R4, R137, 0x19 ;  /* 0x0000008904897211 */ /* 0x000fe200078fcaff */
[----:B------:R-:W-:Y:S01]  /*1830*/  IMAD.MOV.U32 R24, RZ, RZ, R25 ;  /* 0x000000ffff187224 */ /* 0x000fe200078e0019 */
[----:B------:R-:W-:-:S03]  /*1840*/  LEA.HI.SX32 R8, R8, R3, 0x19 ;  /* 0x0000000308087211 */ /* 0x000fc600078fcaff */
[----:B------:R-:W-:Y:S01]  /*1850*/  IMAD.MOV.U32 R25, RZ, RZ, R24 ;  /* 0x000000ffff197224 */ /* 0x000fe200078e0018 */
[----:B------:R-:W-:-:S05]  /*1860*/  VIMNMX R8, R137, R8, PT ;  /* 0x0000000889087248 */ /* 0x000fca0003fe0100 */
        /* <DEDUP_REMOVED lines=10> */
[----:B-1----:R-:W-:Y:S05]  /*1910*/  @!P1 BRA `(.L_x_7504) ;  /* 0x000000ac00f89947 */ /* 0x002fea0003800000 */
        /* <DEDUP_REMOVED lines=16> */
[----:B0-----:R-:W-:Y:S02]  /*1a20*/  IMAD.MOV.U32 R12, RZ, RZ, 0x1 ;  /* 0x00000001ff0c7424 */ /* 0x001fe400078e00ff */
[----:B-1----:R-:W-:-:S07]  /*1a30*/  IMAD.MOV.U32 R13, RZ, RZ, RZ ;  /* 0x000000ffff0d7224 */ /* 0x002fce00078e00ff */
[----:B------:R-:W-:-:S07]  /*1a40*/  LEPC R20, `(.L_x_7506) ;  /* 0x000000001014794e */ /* 0x000fce0000000000 */
[----:B--2--5:R-:W-:Y:S05]  /*1a50*/  CALL.ABS.NOINC R14 ;  /* 0x000000000e007343 */ /* 0x024fea0003c00000 */
.L_x_7506:
[----:B------:R-:W-:Y:S05]  /*1a60*/  BSYNC B6 ;  /* 0x0000000000067941 */ /* 0x000fea0003800000 */
.L_x_7505:
        /* <DEDUP_REMOVED lines=20> */
.L_x_7508:
[----:B------:R-:W-:Y:S05]  /*1bb0*/  BSYNC B6 ;  /* 0x0000000000067941 */ /* 0x000fea0003800000 */
.L_x_7507:
[----:B------:R-:W-:Y:S01]  /*1bc0*/  ULDC.64 UR4, c[0x0][0x9f8] ;  /* 0x00027e0000047ab9 */ /* 0x000fe20000000a00 */
[----:B------:R-:W2:Y:S01]  /*1bd0*/  LDL R52, [R1+0x70] ;  /* 0x0000700001347983 */ /* 0x000ea20000100800 */
[----:B------:R-:W-:Y:S01]  /*1be0*/  ISETP.NE.U32.AND P0, PT, RZ, UR4, PT ;  /* 0x00000004ff007c0c */ /* 0x000fe2000bf05070 */
[----:B------:R-:W1:Y:S08]  /*1bf0*/  LDC R0, c[0x0][0x428] ;  /* 0x00010a00ff007b82 */ /* 0x000e700000000800 */
[----:B------:R-:W3:Y:S01]  /*1c00*/  LDC.64 R42, c[0x0][0x2f0] ;  /* 0x0000bc00ff2a7b82 */ /* 0x000ee20000000a00 */
[----:B------:R-:W-:Y:S01]  /*1c10*/  ISETP.NE.AND.EX P0, PT, RZ, UR5, PT, P0 ;  /* 0x00000005ff007c0c */ /* 0x000fe2000bf05300 */
[----:B------:R-:W4:Y:S01]  /*1c20*/  LDL R50, [R1+0x80] ;  /* 0x0000800001327983 */ /* 0x000f220000100800 */
[----:B------:R-:W-:Y:S01]  /*1c30*/  IMAD.IADD R101, R29, 0x1, R26 ;  /* 0x000000011d657824 */ /* 0x000fe200078e021a */
[----:B------:R-:W-:-:S02]  /*1c40*/  ULDC.64 UR6, c[0x0][0xa08] ;  /* 0x0002820000067ab9 */ /* 0x000fc40000000a00 */
[----:B------:R-:W4:Y:S02]  /*1c50*/  LDL R48, [R1+0x7c] ;  /* 0x00007c0001307983 */ /* 0x000f240000100800 */
[----:B------:R-:W0:Y:S06]  /*1c60*/  LDC.64 R98, c[0x0][0x3e8] ;  /* 0x0000fa00ff627b82 */ /* 0x000e2c0000000a00 */
[----:B------:R-:W-:Y:S01]  /*1c70*/  @P0 IADD3 R4, P1, R30, UR4, RZ ;  /* 0x000000041e040c10 */ /* 0x000fe2000ff3e0ff */
[----:B------:R-:W0:Y:S01]  /*1c80*/  S2R R20, SR_TID.X ;  /* 0x0000000000147919 */ /* 0x000e220000002100 */
[----:B------:R-:W0:Y:S02]  /*1c90*/  LDC R21, c[0x0][0x3d4] ;  /* 0x0000f500ff157b82 */ /* 0x000e240000000800 */
[----:B------:R-:W-:Y:S01]  /*1ca0*/  @P0 IADD3.X R5, R28, UR5, RZ, P1, !PT ;  /* 0x000000051c050c10 */ /* 0x000fe20008ffe4ff */
[----:B------:R-:W-:-:S04]  /*1cb0*/  ULDC.64 UR4, c[0x0][0x2f8] ;  /* 0x0000be0000047ab9 */ /* 0x000fc80000000a00 */
[----:B------:R3:W2:Y:S01]  /*1cc0*/  @P0 LDG.E R27, desc[UR60][R4.64] ;  /* 0x0000003c041b0981 */ /* 0x0006a2000c1e1900 */
[----:B-1----:R-:W-:Y:S01]  /*1cd0*/  ISETP.NE.AND P0, PT, R0, 0x1, PT ;  /* 0x000000010000780c */ /* 0x002fe20003f05270 */
[----:B------:R-:W1:Y:S01]  /*1ce0*/  LDC.64 R28, c[0x0][0x3d8] ;  /* 0x0000f600ff1c7b82 */ /* 0x000e620000000a00 */
[----:B------:R-:W-:Y:S01]  /*1cf0*/  SHF.R.S32.HI R37, RZ, 0x1f, R101 ;  /* 0x0000001fff257819 */ /* 0x000fe20000011465 */
[----:B------:R-:W-:Y:S01]  /*1d00*/  VIADD R15, R228, 0xc0 ;  /* 0x000000c0e40f7836 */ /* 0x000fe20000000000 */
[----:B------:R-:W-:Y:S01]  /*1d10*/  SHF.R.S32.HI R14, RZ, 0x1f, R228 ;  /* 0x0000001fff0e7819 */ /* 0x000fe200000114e4 */
[C---:B---3--:R-:W-:Y:S01]  /*1d20*/  IMAD.SHL.U32 R104, R42.reuse, 0x40, RZ ;  /* 0x000000402a687824 */ /* 0x048fe200078e00ff */
[----:B------:R-:W-:Y:S01]  /*1d30*/  SHF.R.S32.HI R23, RZ, 0x1f, R22 ;  /* 0x0000001fff177819 */ /* 0x000fe20000011416 */
[-C--:B------:R-:W-:Y:S01]  /*1d40*/  IMAD R6, R37, R42.reuse, RZ ;  /* 0x0000002a25067224 */ /* 0x080fe200078e02ff */
[----:B------:R-:W-:Y:S01]  /*1d50*/  SHF.L.U64.HI R105, R42, 0x6, R43 ;  /* 0x000000062a697819 */ /* 0x000fe2000001022b */
[----:B------:R-:W-:Y:S01]  /*1d60*/  IMAD.WIDE.U32 R4, R101, R42, RZ ;  /* 0x0000002a65047225 */ /* 0x000fe200078e00ff */
[----:B------:R-:W-:-:S03]  /*1d70*/  SHF.R.S32.HI R122, RZ, 0x1f, R15 ;  /* 0x0000001fff7a7819 */ /* 0x000fc6000001140f */
[----:B------:R-:W3:Y:S01]  /*1d80*/  @P0 LDC R3, c[0x0][0x42c] ;  /* 0x00010b00ff030b82 */ /* 0x000ee20000000800 */
[----:B------:R-:W-:Y:S01]  /*1d90*/  IMAD R15, R43, 0xe0, RZ ;  /* 0x000000e02b0f7824 */ /* 0x000fe200078e02ff */
[----:B0-----:R-:W-:Y:S01]  /*1da0*/  ISETP.GE.AND P2, PT, R18, R21, PT ;  /* 0x000000151200720c */ /* 0x001fe20003f46270 */
[----:B------:R-:W-:-:S05]  /*1db0*/  IMAD.WIDE.U32 R10, R228, R98, R18 ;  /* 0x00000062e40a7225 */ /* 0x000fca00078e0012 */
[----:B------:R-:W0:Y:S01]  /*1dc0*/  @P0 LDC R7, c[0x0][0x430] ;  /* 0x00010c00ff070b82 */ /* 0x000e220000000800 */
[C---:B------:R-:W-:Y:S01]  /*1dd0*/  VIADD R39, R228.reuse, 0x40 ;  /* 0x00000040e4277836 */ /* 0x040fe20000000000 */
[----:B------:R-:W-:Y:S01]  /*1de0*/  SHF.R.U32.HI R13, RZ, 0x7, R20 ;  /* 0x00000007ff0d7819 */ /* 0x000fe20000011614 */
[----:B------:R-:W-:Y:S01]  /*1df0*/  VIADD R20, R228, 0x80 ;  /* 0x00000080e4147836 */ /* 0x000fe20000000000 */
[----:B-1----:R-:W-:Y:S01]  /*1e00*/  SHF.L.U64.HI R12, R28, 0x6, R29 ;  /* 0x000000061c0c7819 */ /* 0x002fe2000001021d */
[-C--:B------:R-:W-:Y:S01]  /*1e10*/  IMAD.WIDE.U32 R132, R228, R42.reuse, R104 ;  /* 0x0000002ae4847225 */ /* 0x080fe200078e0068 */
[C---:B------:R-:W-:Y:S02]  /*1e20*/  ISETP.NE.AND P6, PT, R13.reuse, 0x1, PT ;  /* 0x000000010d00780c */ /* 0x040fe40003fc5270 */
[----:B------:R-:W-:Y:S01]  /*1e30*/  SHF.R.S32.HI R123, RZ, 0x1f, R20 ;  /* 0x0000001fff7b7819 */ /* 0x000fe20000011414 */
[----:B------:R-:W-:Y:S02]  /*1e40*/  VIADD R131, R13, 0x8 ;  /* 0x000000080d837836 */ /* 0x000fe40000000000 */
[----:B------:R-:W-:-:S02]  /*1e50*/  IMAD R13, R14, R42, RZ ;  /* 0x0000002a0e0d7224 */ /* 0x000fc400078e02ff */
[C---:B------:R-:W-:Y:S02]  /*1e60*/  VIADD R41, R228.reuse, 0xc0 ;  /* 0x000000c0e4297836 */ /* 0x040fe40000000000 */
[----:B------:R-:W-:Y:S02]  /*1e70*/  IMAD R31, R228, R43, R13 ;  /* 0x0000002be41f7224 */ /* 0x000fe400078e020d */
[----:B---3--:R-:W-:-:S04]  /*1e80*/  @P0 IMAD.HI.U32 R0, R234, R3, RZ ;  /* 0x00000003ea000227 */ /* 0x008fc800078e00ff */
[----:B------:R-:W-:Y:S02]  /*1e90*/  IMAD.MOV.U32 R3, RZ, RZ, R234 ;  /* 0x000000ffff037224 */ /* 0x000fe400078e00ea */
[----:B------:R-:W-:Y:S01]  /*1ea0*/  VIADD R36, R228, 0x80 ;  /* 0x00000080e4247836 */ /* 0x000fe20000000000 */
[----:B0-----:R-:W-:Y:S01]  /*1eb0*/  @P0 SHF.R.U32.HI R3, RZ, R7, R0 ;  /* 0x00000007ff030219 */ /* 0x001fe20000011600 */
[----:B------:R-:W-:Y:S01]  /*1ec0*/  IMAD R7, R101, R43, R6 ;  /* 0x0000002b65077224 */ /* 0x000fe200078e0206 */
[----:B------:R-:W-:Y:S01]  /*1ed0*/  ISETP.NE.U32.AND P0, PT, RZ, UR6, PT ;  /* 0x00000006ff007c0c */ /* 0x000fe2000bf05070 */
[----:B------:R-:W-:Y:S01]  /*1ee0*/  IMAD.SHL.U32 R39, R39, 0x80, RZ ;  /* 0x0000008027277824 */ /* 0x000fe200078e00ff */
[----:B------:R-:W-:Y:S01]  /*1ef0*/  SHF.R.S32.HI R6, RZ, 0x1f, R3 ;  /* 0x0000001fff067819 */ /* 0x000fe20000011403 */
[----:B------:R-:W-:Y:S01]  /*1f00*/  IMAD.IADD R5, R5, 0x1, R7 ;  /* 0x0000000105057824 */ /* 0x000fe200078e0207 */
[----:B------:R-:W-:Y:S01]  /*1f10*/  ISETP.NE.AND.EX P0, PT, RZ, UR7, PT, P0 ;  /* 0x00000007ff007c0c */ /* 0x000fe2000bf05300 */
[----:B------:R-:W-:-:S04]  /*1f20*/  IMAD.WIDE.U32 R92, R28, 0xe0, RZ ;  /* 0x000000e01c5c7825 */ /* 0x000fc800078e00ff */
[----:B------:R-:W-:Y:S02]  /*1f30*/  IMAD R0, R6, UR4, RZ ;  /* 0x0000000406007c24 */ /* 0x000fe4000f8e02ff */
[----:B------:R-:W-:-:S04]  /*1f40*/  IMAD.WIDE.U32 R4, R3, UR4, R4 ;  /* 0x0000000403047c25 */ /* 0x000fc8000f8e0004 */
[----:B------:R-:W-:Y:S01]  /*1f50*/  IMAD R7, R3, UR5, R0 ;  /* 0x0000000503077c24 */ /* 0x000fe2000f8e0200 */
[----:B------:R-:W-:Y:S01]  /*1f60*/  ULDC.64 UR4, c[0x0][0x300] ;  /* 0x0000c00000047ab9 */ /* 0x000fe20000000a00 */
[----:B------:R-:W-:Y:S02]  /*1f70*/  IMAD.SHL.U32 R120, R21, 0x2, RZ ;  /* 0x0000000215787824 */ /* 0x000fe400078e00ff */
[----:B------:R-:W-:Y:S01]  /*1f80*/  IMAD.IADD R5, R5, 0x1, R7 ;  /* 0x0000000105057824 */ /* 0x000fe200078e0207 */
[----:B------:R-:W-:Y:S01]  /*1f90*/  LOP3.LUT R39, R39, 0x380, RZ, 0xc0, !PT ;  /* 0x0000038027277812 */ /* 0x000fe200078ec0ff */
[----:B------:R-:W-:Y:S02]  /*1fa0*/  IMAD.SHL.U32 R41, R41, 0x80, RZ ;  /* 0x0000008029297824 */ /* 0x000fe400078e00ff */
[----:B------:R-:W-:Y:S02]  /*1fb0*/  IMAD.SHL.U32 R36, R36, 0x80, RZ ;  /* 0x0000008024247824 */ /* 0x000fe400078e00ff */
[----:B------:R-:W-:Y:S01]  /*1fc0*/  IMAD.MOV.U32 R96, RZ, RZ, R10 ;  /* 0x000000ffff607224 */ /* 0x000fe200078e000a */
[----:B------:R-:W-:Y:S01]  /*1fd0*/  LOP3.LUT R41, R41, 0x380, RZ, 0xc0, !PT ;  /* 0x0000038029297812 */ /* 0x000fe200078ec0ff */
[----:B------:R-:W-:Y:S01]  /*1fe0*/  IMAD.WIDE.U32 R102, R228, R42, R18 ;  /* 0x0000002ae4667225 */ /* 0x000fe200078e0012 */
[----:B------:R-:W-:-:S02]  /*1ff0*/  LOP3.LUT R36, R36, 0x380, RZ, 0xc0, !PT ;  /* 0x0000038024247812 */ /* 0x000fc400078ec0ff */
[----:B------:R-:W-:Y:S01]  /*2000*/  SHF.R.U32.HI R138, RZ, 0x3, R41 ;  /* 0x00000003ff8a7819 */ /* 0x000fe20000011629 */
[----:B------:R-:W-:Y:S01]  /*2010*/  IMAD.SHL.U32 R10, R28, 0x40, RZ ;  /* 0x000000401c0a7824 */ /* 0x000fe200078e00ff */
[----:B------:R-:W-:Y:S01]  /*2020*/  SHF.R.U32.HI R139, RZ, 0x3, R36 ;  /* 0x00000003ff8b7819 */ /* 0x000fe20000011624 */
[----:B------:R-:W-:Y:S02]  /*2030*/  IMAD R111, R99, 0xe0, RZ ;  /* 0x000000e0636f7824 */ /* 0x000fe400078e02ff */
[----:B------:R-:W-:-:S04]  /*2040*/  IMAD.WIDE.U32 R124, R42, 0xe0, RZ ;  /* 0x000000e02a7c7825 */ /* 0x000fc800078e00ff */
[----:B------:R-:W-:Y:S01]  /*2050*/  IMAD.IADD R15, R125, 0x1, R15 ;  /* 0x000000017d0f7824 */ /* 0x000fe200078e020f */
[----:B--2---:R-:W-:Y:S02]  /*2060*/  SHF.R.S32.HI R0, RZ, 0x1f, R27 ;  /* 0x0000001fff007819 */ /* 0x004fe4000001141b */
[----:B------:R-:W-:Y:S02]  /*2070*/  SEL R7, R27, RZ, !P0 ;  /* 0x000000ff1b077207 */ /* 0x000fe40004000000 */
[----:B------:R-:W-:Y:S02]  /*2080*/  SEL R8, R0, RZ, !P0 ;  /* 0x000000ff00087207 */ /* 0x000fe40004000000 */
[----:B------:R-:W-:Y:S01]  /*2090*/  IADD3 R100, P0, R228, R101, RZ ;  /* 0x00000065e4647210 */ /* 0x000fe20007f1e0ff */
[----:B------:R-:W-:Y:S01]  /*20a0*/  IMAD.WIDE.U32 R44, R7, UR4, R4 ;  /* 0x00000004072c7c25 */ /* 0x000fe2000f8e0004 */
[----:B------:R-:W-:-:S03]  /*20b0*/  SHF.L.U64.HI R27, R42, 0x7, R43 ;  /* 0x000000072a1b7819 */ /* 0x000fc6000001022b */
        /* <DEDUP_REMOVED lines=10> */
[----:B------:R-:W-:Y:S02]  /*2160*/  IMAD R3, R8, UR4, RZ ;  /* 0x0000000408037c24 */ /* 0x000fe4000f8e02ff */
[----:B------:R-:W-:Y:S02]  /*2170*/  IMAD R91, R228, R29, R0 ;  /* 0x0000001de45b7224 */ /* 0x000fe400078e0200 */
[----:B------:R-:W-:Y:S02]  /*2180*/  IMAD R0, R14, R98, RZ ;  /* 0x000000620e007224 */ /* 0x000fe400078e02ff */
[----:B------:R-:W0:Y:S01]  /*2190*/  S2R R14, SR_TID.X ;  /* 0x00000000000e7919 */ /* 0x000e220000002100 */
[----:B------:R-:W-:Y:S01]  /*21a0*/  IMAD R51, R7, UR5, R3 ;  /* 0x0000000507337c24 */ /* 0x000fe2000f8e0203 */
[----:B------:R-:W-:Y:S01]  /*21b0*/  SEL R3, R21, RZ, P2 ;  /* 0x000000ff15037207 */ /* 0x000fe20001000000 */
[----:B------:R-:W-:-:S02]  /*21c0*/  IMAD.IADD R47, R5, 0x1, R47 ;  /* 0x00000001052f7824 */ /* 0x000fc400078e022f */
[----:B------:R-:W-:Y:S02]  /*21d0*/  IMAD.MOV.U32 R46, RZ, RZ, R4 ;  /* 0x000000ffff2e7224 */ /* 0x000fe400078e0004 */
[----:B------:R-:W-:-:S04]  /*21e0*/  IMAD.WIDE.U32 R8, R228, R28, R18 ;  /* 0x0000001ce4087225 */ /* 0x000fc800078e0012 */
[----:B------:R-:W-:Y:S02]  /*21f0*/  IMAD.IADD R3, R18, 0x1, R3 ;  /* 0x0000000112037824 */ /* 0x000fe400078e0203 */
[----:B------:R-:W-:-:S04]  /*2200*/  IMAD.WIDE.U32 R46, R7, UR4, R46 ;  /* 0x00000004072e7c25 */ /* 0x000fc8000f8e002e */
[----:B------:R-:W-:Y:S01]  /*2210*/  VIADD R43, R228, 0x40 ;  /* 0x00000040e42b7836 */ /* 0x000fe20000000000 */
[----:B------:R-:W-:Y:S01]  /*2220*/  IADD3 R20, P0, R104, R132, RZ ;  /* 0x0000008468147210 */ /* 0x000fe20007f1e0ff */
[----:B------:R-:W-:Y:S01]  /*2230*/  IMAD.WIDE.U32 R6, R228, R98, R22 ;  /* 0x00000062e4067225 */ /* 0x000fe200078e0016 */
[----:B------:R-:W-:-:S03]  /*2240*/  ULDC UR4, c[0x0][0x2e4] ;  /* 0x0000b90000047ab9 */ /* 0x000fc60000000800 */
[----:B------:R-:W-:Y:S01]  /*2250*/  IMAD R97, R228, R99, R0 ;  /* 0x00000063e4617224 */ /* 0x000fe200078e0200 */
[----:B------:R-:W-:Y:S01]  /*2260*/  P2R R0, PR, RZ, 0x4 ;  /* 0x00000004ff007803 */ /* 0x000fe20000000000 */
[----:B------:R-:W-:Y:S01]  /*2270*/  IMAD.MOV.U32 R90, RZ, RZ, R8 ;  /* 0x000000ffff5a7224 */ /* 0x000fe200078e0008 */
[----:B------:R-:W-:Y:S01]  /*2280*/  SHF.R.S32.HI R8, RZ, 0x1f, R3 ;  /* 0x0000001fff087819 */ /* 0x000fe20000011403 */
[----:B------:R-:W-:Y:S01]  /*2290*/  IMAD.IADD R95, R7, 0x1, R97 ;  /* 0x00000001075f7824 */ /* 0x000fe200078e0261 */
[----:B-----5:R-:W-:Y:S01]  /*22a0*/  SHF.R.S32.HI R7, RZ, 0x1f, R121 ;  /* 0x0000001fff077819 */ /* 0x020fe20000011479 */
[----:B------:R-:W-:Y:S01]  /*22b0*/  IMAD.MOV.U32 R94, RZ, RZ, R6 ;  /* 0x000000ffff5e7224 */ /* 0x000fe200078e0006 */
[----:B------:R-:W-:Y:S01]  /*22c0*/  LEA.HI R38, R8, R3, RZ, 0x4 ;  /* 0x0000000308267211 */ /* 0x000fe200078f20ff */
[----:B------:R-:W-:Y:S01]  /*22d0*/  IMAD.SHL.U32 R3, R229, 0x80, RZ ;  /* 0x00000080e5037824 */ /* 0x000fe200078e00ff */
[----:B------:R-:W-:Y:S01]  /*22e0*/  SHF.L.U64.HI R8, R98, 0x6, R99 ;  /* 0x0000000662087819 */ /* 0x000fe20000010263 */
[----:B------:R-:W-:-:S02]  /*22f0*/  IMAD R6, R7, R28, RZ ;  /* 0x0000001c07067224 */ /* 0x000fc400078e02ff */
[----:B------:R-:W-:Y:S01]  /*2300*/  IMAD.WIDE.U32 R4, R228, R28, R22 ;  /* 0x0000001ce4047225 */ /* 0x000fe200078e0016 */
[----:B------:R-:W-:-:S03]  /*2310*/  LOP3.LUT R3, R3, 0x380, RZ, 0xc0, !PT ;  /* 0x0000038003037812 */ /* 0x000fc600078ec0ff */
[----:B0-----:R-:W-:Y:S02]  /*2320*/  VIADD R30, R14, 0xffffff80 ;  /* 0xffffff800e1e7836 */ /* 0x001fe40000000000 */
[----:B------:R-:W-:Y:S01]  /*2330*/  IMAD.IADD R97, R97, 0x1, R11 ;  /* 0x0000000161617824 */ /* 0x000fe200078e020b */
[----:B------:R-:W-:Y:S01]  /*2340*/  SHF.L.U64.HI R11, R28, 0x7, R29 ;  /* 0x000000071c0b7819 */ /* 0x000fe2000001021d */
[----:B------:R-:W-:Y:S02]  /*2350*/  IMAD.SHL.U32 R43, R43, 0x80, RZ ;  /* 0x000000802b2b7824 */ /* 0x000fe400078e00ff */
[----:B------:R-:W-:Y:S01]  /*2360*/  IMAD R33, R121, R29, R6 ;  /* 0x0000001d79217224 */ /* 0x000fe200078e0206 */
[----:B------:R-:W-:Y:S01]  /*2370*/  SHF.R.U32.HI R26, RZ, 0x3, R3 ;  /* 0x00000003ff1a7819 */ /* 0x000fe20000011603 */
[----:B------:R-:W-:Y:S01]  /*2380*/  IMAD R29, R29, 0xe0, RZ ;  /* 0x000000e01d1d7824 */ /* 0x000fe200078e02ff */
[----:B------:R-:W-:Y:S01]  /*2390*/  LOP3.LUT R13, R3, 0x30, R18, 0xf8, !PT ;  /* 0x00000030030d7812 */ /* 0x000fe200078ef812 */
[----:B------:R-:W-:Y:S01]  /*23a0*/  IMAD.IADD R5, R5, 0x1, R91 ;  /* 0x0000000105057824 */ /* 0x000fe200078e025b */
[----:B------:R-:W-:Y:S01]  /*23b0*/  SHF.R.S32.HI R53, RZ, 0x1f, R30 ;  /* 0x0000001fff357819 */ /* 0x000fe2000001141e */
[----:B------:R-:W-:Y:S01]  /*23c0*/  IMAD.IADD R21, R31, 0x1, R133 ;  /* 0x000000011f157824 */ /* 0x000fe200078e0285 */
[----:B------:R-:W-:Y:S01]  /*23d0*/  LOP3.LUT R43, R43, 0x380, RZ, 0xc0, !PT ;  /* 0x000003802b2b7812 */ /* 0x000fe200078ec0ff */
[----:B------:R-:W-:-:S02]  /*23e0*/  IMAD.IADD R91, R91, 0x1, R9 ;  /* 0x000000015b5b7824 */ /* 0x000fc400078e0209 */
[----:B------:R-:W-:Y:S02]  /*23f0*/  IMAD R6, R7, R98, RZ ;  /* 0x0000006207067224 */ /* 0x000fe400078e02ff */
[----:B------:R-:W-:Y:S01]  /*2400*/  IMAD.IADD R112, R93, 0x1, R29 ;  /* 0x000000015d707824 */ /* 0x000fe200078e021d */
[----:B------:R-:W-:Y:S01]  /*2410*/  LOP3.LUT R29, R13, R26, RZ, 0x3c, !PT ;  /* 0x0000001a0d1d7212 */ /* 0x000fe200078e3cff */
[----:B------:R-:W-:Y:S01]  /*2420*/  IMAD.X R14, R21, 0x1, R105, P0 ;  /* 0x00000001150e7824 */ /* 0x000fe200000e0669 */
[----:B------:R-:W-:Y:S01]  /*2430*/  LEA.HI R53, R53, R30, RZ, 0x5 ;  /* 0x0000001e35357211 */ /* 0x000fe200078f28ff */
[----:B------:R-:W-:Y:S01]  /*2440*/  IMAD.WIDE.U32 R88, R121, R28, R4 ;  /* 0x0000001c79587225 */ /* 0x000fe200078e0004 */
[----:B------:R-:W-:Y:S02]  /*2450*/  IADD3 R13, P0, R20, R104, RZ ;  /* 0x00000068140d7210 */ /* 0x000fe40007f1e0ff */
[----:B------:R-:W-:Y:S01]  /*2460*/  LOP3.LUT R39, R39, 0x70, R38, 0xf8, !PT ;  /* 0x0000007027277812 */ /* 0x000fe200078ef826 */
[----:B------:R-:W-:Y:S01]  /*2470*/  IMAD.WIDE.U32 R90, R121, R28, R90 ;  /* 0x0000001c795a7225 */ /* 0x000fe200078e005a */
[----:B------:R-:W-:-:S03]  /*2480*/  SHF.R.U32.HI R43, RZ, 0x3, R43 ;  /* 0x00000003ff2b7819 */ /* 0x000fc6000001162b */
[-C--:B------:R-:W-:Y:S01]  /*2490*/  IMAD.WIDE.U32 R94, R121, R98.reuse, R94 ;  /* 0x00000062795e7225 */ /* 0x080fe200078e005e */
[--C-:B------:R-:W-:Y:S02]  /*24a0*/  LOP3.LUT R40, R36, 0x70, R38.reuse, 0xf8, !PT ;  /* 0x0000007024287812 */ /* 0x100fe400078ef826 */
[----:B------:R-:W-:Y:S01]  /*24b0*/  LOP3.LUT R37, R3, 0x70, R38, 0xf8, !PT ;  /* 0x0000007003257812 */ /* 0x000fe200078ef826 */
[C---:B------:R-:W-:Y:S02]  /*24c0*/  IMAD R35, R121.reuse, R99, R6 ;  /* 0x0000006379237224 */ /* 0x040fe400078e0206 */
[----:B------:R-:W-:Y:S01]  /*24d0*/  IMAD.WIDE.U32 R96, R121, R98, R96 ;  /* 0x0000006279607225 */ /* 0x000fe200078e0060 */
[----:B------:R-:W-:Y:S02]  /*24e0*/  LOP3.LUT R115, R39, R43, RZ, 0x3c, !PT ;  /* 0x0000002b27737212 */ /* 0x000fe400078e3cff */
[----:B------:R-:W-:Y:S01]  /*24f0*/  LOP3.LUT R41, R41, 0x70, R38, 0xf8, !PT ;  /* 0x0000007029297812 */ /* 0x000fe200078ef826 */
[----:B------:R-:W-:Y:S01]  /*2500*/  IMAD.SHL.U32 R9, R28, 0x80, RZ ;  /* 0x000000801c097824 */ /* 0x000fe200078e00ff */
[----:B------:R-:W-:Y:S01]  /*2510*/  SHF.L.U64.HI R7, R98, 0x7, R99 ;  /* 0x0000000762077819 */ /* 0x000fe20000010263 */
[----:B------:R-:W-:-:S02]  /*2520*/  IMAD.IADD R28, R103, 0x1, R31 ;  /* 0x00000001671c7824 */ /* 0x000fc400078e021f */
[----:B------:R-:W-:Y:S02]  /*2530*/  IMAD.IADD R31, R89, 0x1, R33 ;  /* 0x00000001591f7824 */ /* 0x000fe400078e0221 */
[----:B------:R-:W-:Y:S01]  /*2540*/  IMAD.IADD R32, R33, 0x1, R91 ;  /* 0x0000000121207824 */ /* 0x000fe200078e025b */
[----:B------:R-:W-:Y:S01]  /*2550*/  LOP3.LUT R36, R38, 0xfffffff0, RZ, 0xc0, !PT ;  /* 0xfffffff026247812 */ /* 0x000fe200078ec0ff */
[----:B------:R-:W-:Y:S02]  /*2560*/  IMAD.SHL.U32 R53, R53, 0x20, RZ ;  /* 0x0000002035357824 */ /* 0x000fe400078e00ff */
[----:B------:R-:W-:Y:S01]  /*2570*/  IMAD.X R30, R14, 0x1, R105, P0 ;  /* 0x000000010e1e7824 */ /* 0x000fe200000e0669 */
[----:B------:R-:W-:Y:S01]  /*2580*/  IADD3 R39, P0, R44, R102, RZ ;  /* 0x000000662c277210 */ /* 0x000fe20007f1e0ff */
[----:B------:R-:W-:Y:S02]  /*2590*/  IMAD.IADD R33, R95, 0x1, R35 ;  /* 0x000000015f217824 */ /* 0x000fe400078e0223 */
[----:B------:R-:W-:Y:S01]  /*25a0*/  IMAD.IADD R34, R35, 0x1, R97 ;  /* 0x0000000123227824 */ /* 0x000fe200078e0261 */
[----:B------:R-:W-:Y:S01]  /*25b0*/  SHF.R.S32.HI R35, RZ, 0x4, R38 ;  /* 0x00000004ff237819 */ /* 0x000fe20000011426 */
[----:B------:R-:W-:Y:S01]  /*25c0*/  IMAD.IADD R38, R45, 0x1, R49 ;  /* 0x000000012d267824 */ /* 0x000fe200078e0231 */
[----:B------:R-:W-:Y:S01]  /*25d0*/  LOP3.LUT R114, R40, R139, RZ, 0x3c, !PT ;  /* 0x0000008b28727212 */ /* 0x000fe200078e3cff */
[C---:B------:R-:W-:Y:S01]  /*25e0*/  IMAD.SHL.U32 R6, R98.reuse, 0x40, RZ ;  /* 0x0000004062067824 */ /* 0x040fe200078e00ff */
[----:B------:R-:W-:Y:S01]  /*25f0*/  LOP3.LUT R53, R53, 0xfffffc00, RZ, 0xc0, !PT ;  /* 0xfffffc0035357812 */ /* 0x000fe200078ec0ff */
[----:B------:R-:W-:Y:S01]  /*2600*/  IMAD.SHL.U32 R5, R98, 0x80, RZ ;  /* 0x0000008062057824 */ /* 0x000fe200078e00ff */
[----:B------:R-:W-:Y:S01]  /*2610*/  LOP3.LUT R119, R37, R26, RZ, 0x3c, !PT ;  /* 0x0000001a25777212 */ /* 0x000fe200078e3cff */
[----:B------:R-:W-:Y:S01]  /*2620*/  VIADD R4, R18, 0x40 ;  /* 0x0000004012047836 */ /* 0x000fe20000000000 */
[----:B------:R-:W-:Y:S01]  /*2630*/  LOP3.LUT R113, R41, R138, RZ, 0x3c, !PT ;  /* 0x0000008a29717212 */ /* 0x000fe200078e3cff */
[----:B------:R-:W-:Y:S01]  /*2640*/  IMAD.WIDE.U32 R98, R98, 0xe0, RZ ;  /* 0x000000e062627825 */ /* 0x000fe200078e00ff */
[----:B------:R-:W-:-:S02]  /*2650*/  IADD3 R40, P3, R44, 0x40, RZ ;  /* 0x000000402c287810 */ /* 0x000fc40007f7e0ff */
[----:B------:R-:W-:Y:S01]  /*2660*/  IADD3 R43, P2, R39, 0x40, RZ ;  /* 0x00000040272b7810 */ /* 0x000fe20007f5e0ff */
[----:B------:R-:W-:Y:S01]  /*2670*/  IMAD.X R41, R28, 0x1, R38, P0 ;  /* 0x000000011c297824 */ /* 0x000fe200000e0626 */
[----:B------:R-:W-:Y:S01]  /*2680*/  SHF.R.S32.HI R37, RZ, 0x1f, R36 ;  /* 0x0000001fff257819 */ /* 0x000fe20000011424 */
[----:B------:R-:W-:Y:S01]  /*2690*/  IMAD.IADD R111, R99, 0x1, R111 ;  /* 0x00000001636f7824 */ /* 0x000fe200078e026f */
[----:B------:R-:W-:Y:S01]  /*26a0*/  ISETP.GE.AND P0, PT, R18, UR4, PT ;  /* 0x0000000412007c0c */ /* 0x000fe2000bf06270 */
[C---:B------:R-:W-:Y:S01]  /*26b0*/  IMAD.IADD R29, R53.reuse, 0x1, R29 ;  /* 0x00000001351d7824 */ /* 0x040fe200078e021d */
[----:B------:R-:W-:Y:S01]  /*26c0*/  ISETP.GE.AND P1, PT, R4, UR4, PT ;  /* 0x0000000404007c0c */ /* 0x000fe2000bf26270 */
[----:B------:R-:W-:Y:S02]  /*26d0*/  IMAD.IADD R119, R53, 0x1, R119 ;  /* 0x0000000135777824 */ /* 0x000fe400078e0277 */
[----:B------:R-:W-:Y:S02]  /*26e0*/  IMAD.IADD R115, R52, 0x1, R115 ;  /* 0x0000000134737824 */ /* 0x000fe400078e0273 */
[----:B----4-:R-:W-:-:S02]  /*26f0*/  IMAD.IADD R114, R50, 0x1, R114 ;  /* 0x0000000132727824 */ /* 0x010fc400078e0272 */
[----:B------:R-:W-:Y:S02]  /*2700*/  IMAD.IADD R113, R48, 0x1, R113 ;  /* 0x0000000130717824 */ /* 0x000fe400078e0271 */
[----:B------:R-:W-:Y:S02]  /*2710*/  IMAD.X R106, RZ, RZ, R38, P3 ;  /* 0x000000ffff6a7224 */ /* 0x000fe400018e0626 */
[----:B------:R-:W-:Y:S02]  /*2720*/  IMAD.X R107, RZ, RZ, R41, P2 ;  /* 0x000000ffff6b7224 */ /* 0x000fe400010e0629 */
[----:B------:R-:W-:Y:S01]  /*2730*/  IMAD.IADD R108, R47, 0x1, R51 ;  /* 0x000000012f6c7824 */ /* 0x000fe200078e0233 */
[----:B------:R-:W-:Y:S06]  /*2740*/  @!P6 BAR.SYNC.DEFER_BLOCKING 0x9, 0x100 ;  /* 0x024400000000eb1d */ /* 0x000fec0000010000 */
.L_x_7592:
        /* <DEDUP_REMOVED lines=52> */
.L_x_7513:
[----:B------:R-:W-:Y:S05]  /*2a90*/  BSYNC B1 ;  /* 0x0000000000017941 */ /* 0x000fea0003800000 */
.L_x_7512:
        /* <DEDUP_REMOVED lines=37> */
.L_x_7515:
[----:B------:R-:W-:Y:S05]  /*2cf0*/  BSYNC B1 ;  /* 0x0000000000017941 */ /* 0x000fea0003800000 */
.L_x_7514:
        /* <DEDUP_REMOVED lines=25> */
.L_x_7517:
[----:B------:R-:W-:Y:S05]  /*2e90*/  BSYNC B1 ;  /* 0x0000000000017941 */ /* 0x000fea0003800000 */
.L_x_7516:
        /* <DEDUP_REMOVED lines=10> */
[----:B0-----:R-:W-:-:S04]  /*2f40*/  IMAD.WIDE.U32 R48, R52, 0xc0, R48 ;  /* 0x000000c034307825 */ /* 0x001fc800078e0030 */
[----:B------:R-:W-:Y:S01]  /*2f50*/  IMAD R53, R53, 0xc0, RZ ;  /* 0x000000c035357824 */ /* 0x000fe200078e02ff */
[----:B------:R-:W-:-:S03]  /*2f60*/  IADD3 R48, P5, P6, R88, UR4, R48 ;  /* 0x0000000458307c10 */ /* 0x000fc6000febe030 */
[----:B------:R-:W-:-:S05]  /*2f70*/  IMAD.IADD R52, R49, 0x1, R53 ;  /* 0x0000000131347824 */ /* 0x000fca00078e0235 */
[----:B------:R-:W-:Y:S01]  /*2f80*/  IADD3.X R49, R31, UR5, R52, P5, P6 ;  /* 0x000000051f317c10 */ /* 0x000fe2000afec434 */
[----:B------:R-:W-:Y:S01]  /*2f90*/  ULDC.64 UR4, c[0x0][0x3e0] ;  /* 0x0000f80000047ab9 */ /* 0x000fe20000000a00 */
[----:B------:R-:W0:Y:S02]  /*2fa0*/  LDC.64 R52, c[0x0][0x3e8] ;  /* 0x0000fa00ff347b82 */ /* 0x000e240000000a00 */
        /* <DEDUP_REMOVED lines=13> */
.L_x_7519:
[----:B------:R-:W-:Y:S05]  /*3080*/  BSYNC B1 ;  /* 0x0000000000017941 */ /* 0x000fea0003800000 */
.L_x_7518:
        /* <DEDUP_REMOVED lines=20> */
.L_x_7520:
[----:B------:R-:W2:Y:S01]  /*31d0*/  LDL R48, [R1] ;  /* 0x0000000001307983 */ /* 0x000ea20000100800 */
[----:B------:R-:W-:Y:S01]  /*31e0*/  IMAD R109, R17, 0x8, R16 ;  /* 0x00000008116d7824 */ /* 0x000fe200078e0210 */
[----:B------:R-:W-:Y:S01]  /*31f0*/  BSSY B1, `(.L_x_7521) ;  /* 0x0000004000017945 */ /* 0x000fe20003800000 */
[----:B--2---:R-:W-:-:S04]  /*3200*/  SHF.L.U32 R130, R48, 0x1f, RZ ;  /* 0x0000001f30827819 */ /* 0x004fc800000006ff */
[----:B------:R-:W0:Y:S02]  /*3210*/  SYNCS.PHASECHK.TRANS64.TRYWAIT P6, [R109+URZ+0x2e890], R130 ;  /* 0x02e890826d0075a7 */ /* 0x000e2400080c017f */
[----:B0-----:R-:W-:Y:S05]  /*3220*/  @!P6 BRA `(.L_x_7522) ;  /* 0x0000026400f4e947 */ /* 0x001fea0003800000 */
.L_x_7815:
[----:B------:R-:W-:Y:S05]  /*3230*/  BSYNC B1 ;  /* 0x0000000000017941 */ /* 0x000fea0003800000 */
.L_x_7521:
        /* <DEDUP_REMOVED lines=70> */
[----:B------:R-:W-:Y:S02]  /*36a0*/  F2FP.F16.E4M3.UNPACK_B R155, R51.H1 ;  /* 0x00000033ff9b723e */ /* 0x000fe400030006ff */
[----:B------:R-:W-:-:S02]  /*36b0*/  F2FP.SATFINITE.E4M3.F32.PACK_AB_MERGE_C R148, R162, R161, RZ ;  /* 0x000000a1a294723e */ /* 0x000fc400048070ff */
[----:B------:R-:W-:Y:S01]  /*36c0*/  F2FP.SATFINITE.E4M3.F32.PACK_AB_MERGE_C R153, R154, R153, RZ ;  /* 0x000000999a99723e */ /* 0x000fe200048070ff */
[--C-:B------:R-:W-:Y:S01]  /*36d0*/  HADD2.F32 R156, -RZ, R155.reuse.H0_H0 ;  /* 0x2000009bff9c7230 */ /* 0x100fe20000004100 */
[-C--:B------:R-:W-:Y:S01]  /*36e0*/  F2FP.F16.E4M3.UNPACK_B R161, R81.reuse.H1 ;  /* 0x00000051ffa1723e */ /* 0x080fe200030006ff */
[----:B------:R-:W-:Y:S01]  /*36f0*/  HADD2.F32 R155, -RZ, R155.H1_H1 ;  /* 0x3000009bff9b7230 */ /* 0x000fe20000004100 */
[----:B------:R-:W-:Y:S02]  /*3700*/  F2FP.F16.E4M3.UNPACK_B R154, R50.H1 ;  /* 0x00000032ff9a723e */ /* 0x000fe400030006ff */
[----:B------:R-:W-:Y:S01]  /*3710*/  F2FP.F16.E4M3.UNPACK_B R160, R81 ;  /* 0x00000051ffa0723e */ /* 0x000fe200020006ff */
[----:B------:R-:W-:Y:S01]  /*3720*/  HADD2.F32 R163, -RZ, R161.H1_H1 ;  /* 0x300000a1ffa37230 */ /* 0x000fe20000004100 */
[-C--:B------:R-:W-:Y:S01]  /*3730*/  F2FP.F16.E4M3.UNPACK_B R157, R80.reuse ;  /* 0x00000050ff9d723e */ /* 0x080fe200020006ff */
[----:B------:R-:W-:Y:S01]  /*3740*/  HADD2.F32 R81, -RZ, R154.H1_H1 ;  /* 0x3000009aff517230 */ /* 0x000fe20000004100 */
[----:B------:R-:W-:Y:S01]  /*3750*/  F2FP.F16.E4M3.UNPACK_B R158, R80.H1 ;  /* 0x00000050ff9e723e */ /* 0x000fe200030006ff */
[----:B------:R-:W-:-:S02]  /*3760*/  HADD2.F32 R162, -RZ, R160.H1_H1 ;  /* 0x300000a0ffa27230 */ /* 0x000fc40000004100 */
[-C--:B------:R-:W-:Y:S01]  /*3770*/  FMUL.FTZ R165, R155, R163.reuse ;  /* 0x000000a39ba57220 */ /* 0x080fe20000410000 */
[----:B------:R-:W-:Y:S02]  /*3780*/  HADD2.F32 R154, -RZ, R154.H0_H0 ;  /* 0x2000009aff9a7230 */ /* 0x000fe40000004100 */
[----:B------:R-:W-:Y:S01]  /*3790*/  FMUL.FTZ R164, R156, R163 ;  /* 0x000000a39ca47220 */ /* 0x000fe20000410000 */
[----:B------:R-:W-:Y:S02]  /*37a0*/  HADD2.F32 R80, -RZ, R157.H1_H1 ;  /* 0x3000009dff507230 */ /* 0x000fe40000004100 */
[-C--:B------:R-:W-:Y:S01]  /*37b0*/  FMUL.FTZ R163, R81, R162.reuse ;  /* 0x000000a251a37220 */ /* 0x080fe20000410000 */
[----:B------:R-:W-:Y:S01]  /*37c0*/  F2FP.F16.E4M3.UNPACK_B R51, R51 ;  /* 0x00000033ff33723e */ /* 0x000fe200020006ff */
[C---:B------:R-:W-:Y:S01]  /*37d0*/  FMUL.FTZ R162, R154.reuse, R162 ;  /* 0x000000a29aa27220 */ /* 0x040fe20000410000 */
[----:B------:R-:W-:Y:S01]  /*37e0*/  F2FP.F16.E4M3.UNPACK_B R50, R50 ;  /* 0x00000032ff32723e */ /* 0x000fe200020006ff */
[----:B------:R-:W-:Y:S01]  /*37f0*/  FFMA.FTZ R163, R154, R80, -R163 ;  /* 0x000000509aa37223 */ /* 0x000fe200000108a3 */
[----:B------:R-:W-:-:S02]  /*3800*/  HADD2.F32 R159, -RZ, R158.H1_H1 ;  /* 0x3000009eff9f7230 */ /* 0x000fc40000004100 */
[----:B------:R-:W-:Y:S01]  /*3810*/  FFMA.FTZ R162, R81, R80, R162 ;  /* 0x0000005051a27223 */ /* 0x000fe200000100a2 */
[--C-:B------:R-:W-:Y:S01]  /*3820*/  HADD2.F32 R80, -RZ, R51.reuse.H0_H0 ;  /* 0x20000033ff507230 */ /* 0x100fe20000004100 */
[----:B------:R-:W-:Y:S01]  /*3830*/  F2FP.SATFINITE.E4M3.F32.PACK_AB_MERGE_C R49, R49, R48, R148 ;  /* 0x000000303131723e */ /* 0x000fe20004807094 */
[----:B------:R-:W-:Y:S02]  /*3840*/  HADD2.F32 R81, -RZ, R51.H1_H1 ;  /* 0x30000033ff517230 */ /* 0x000fe40000004100 */
[-C--:B------:R-:W-:Y:S01]  /*3850*/  FFMA.FTZ R165, R156, R159.reuse, -R165 ;  /* 0x0000009f9ca57223 */ /* 0x080fe200000108a5 */
[--C-:B------:R-:W-:Y:S02]  /*3860*/  HADD2.F32 R51, -RZ, R50.reuse.H0_H0 ;  /* 0x20000032ff337230 */ /* 0x100fe40000004100 */
[----:B------:R-:W-:Y:S01]  /*3870*/  FFMA.FTZ R164, R155, R159, R164 ;  /* 0x0000009f9ba47223 */ /* 0x000fe200000100a4 */
[----:B------:R-:W-:Y:S01]  /*3880*/  HADD2.F32 R161, -RZ, R161.H0_H0 ;  /* 0x200000a1ffa17230 */ /* 0x000fe20000004100 */
[----:B------:R-:W-:Y:S01]  /*3890*/  F2FP.SATFINITE.E4M3.F32.PACK_AB_MERGE_C R162, R162, R163, RZ ;  /* 0x000000a3a2a2723e */ /* 0x000fe200048070ff */
[----:B------:R-:W-:Y:S01]  /*38a0*/  HADD2.F32 R50, -RZ, R50.H1_H1 ;  /* 0x30000032ff327230 */ /* 0x000fe20000004100 */
[----:B------:R-:W-:Y:S01]  /*38b0*/  F2FP.SATFINITE.E4M3.F32.PACK_AB_MERGE_C R48, R83, R82, R153 ;  /* 0x000000525330723e */ /* 0x000fe20004807099 */
[----:B------:R-:W-:-:S02]  /*38c0*/  HADD2.F32 R160, -RZ, R160.H0_H0 ;  /* 0x200000a0ffa07230 */ /* 0x000fc40000004100 */
        /* <DEDUP_REMOVED lines=13> */
.L_x_7528:
[----:B------:R-:W-:Y:S05]  /*39a0*/  BSYNC B3 ;  /* 0x0000000000037941 */ /* 0x000fea0003800000 */
.L_x_7527:
[----:B------:R-:W-:Y:S02]  /*39b0*/  ULDC.64 UR4, c[0x0][0x2d8] ;  /* 0x0000b60000047ab9 */ /* 0x000fe40000000a00 */
[----:B------:R-:W-:-:S04]  /*39c0*/  IADD3 R80, P2, P6, R151, UR4, R44 ;  /* 0x0000000497507c10 */ /* 0x000fc8000fe5e02c */
[----:B------:R-:W-:-:S05]  /*39d0*/  IADD3.X R81, R149, UR5, R38, P2, P6 ;  /* 0x0000000595517c10 */ /* 0x000fca00097ec426 */
[----:B--2---:R1:W-:Y:S04]  /*39e0*/  STG.E.128 desc[UR60][R80.64], R48 ;  /* 0x0000003050007986 */ /* 0x0043e8000c101d3c */
.L_x_7526:
[----:B------:R-:W-:Y:S05]  /*39f0*/  BSYNC B2 ;  /* 0x0000000000027941 */ /* 0x000fea0003800000 */
.L_x_7525:
        /* <DEDUP_REMOVED lines=21> */
[----:B-1----:R-:W-:Y:S01]  /*3b50*/  IMAD.MOV.U32 R78, RZ, RZ, R48 ;  /* 0x000000ffff4e7224 */ /* 0x002fe200078e0030 */
        /* <DEDUP_REMOVED lines=34> */
[--C-:B------:R-:W-:Y:S02]  /*3d80*/  HADD2.F32 R79, -RZ, R78.reuse.H0_H0 ;  /* 0x2000004eff4f7230 */ /* 0x100fe40000004100 */
[-C--:B------:R-:W-:Y:S01]  /*3d90*/  FMUL.FTZ R153, R81, R83.reuse ;  /* 0x0000005351997220 */ /* 0x080fe20000410000 */
[----:B------:R-:W-:Y:S02]  /*3da0*/  HADD2.F32 R80, -RZ, R78.H1_H1 ;  /* 0x3000004eff507230 */ /* 0x000fe40000004100 */
[----:B------:R-:W-:Y:S01]  /*3db0*/  FMUL.FTZ R154, R82, R83 ;  /* 0x00000053529a7220 */ /* 0x000fe20000410000 */
[----:B------:R-:W-:Y:S01]  /*3dc0*/  HADD2.F32 R78, -RZ, R134.H1_H1 ;  /* 0x30000086ff4e7230 */ /* 0x000fe20000004100 */
[----:B------:R-:W-:Y:S01]  /*3dd0*/  F2FP.SATFINITE.E4M3.F32.PACK_AB_MERGE_C R49, R49, R48, R161 ;  /* 0x000000303131723e */ /* 0x000fe200048070a1 */
[----:B------:R-:W-:-:S02]  /*3de0*/  HADD2.F32 R150, -RZ, R150.H0_H0 ;  /* 0x20000096ff967230 */ /* 0x000fc40000004100 */
[----:B------:R-:W-:Y:S02]  /*3df0*/  HADD2.F32 R134, -RZ, R134.H0_H0 ;  /* 0x20000086ff867230 */ /* 0x000fe40000004100 */
[-C--:B------:R-:W-:Y:S01]  /*3e00*/  FFMA.FTZ R154, R81, R78.reuse, -R154 ;  /* 0x0000004e519a7223 */ /* 0x080fe2000001089a */
[----:B------:R-:W-:Y:S01]  /*3e10*/  FFMA.FTZ R153, R82, R78, R153 ;  /* 0x0000004e52997223 */ /* 0x000fe20000010099 */
[CC--:B------:R-:W-:Y:S01]  /*3e20*/  FMUL.FTZ R148, R80.reuse, R150.reuse ;  /* 0x0000009650947220 */ /* 0x0c0fe20000410000 */
[C---:B------:R-:W-:Y:S01]  /*3e30*/  FMUL.FTZ R83, R79.reuse, R150 ;  /* 0x000000964f537220 */ /* 0x040fe20000410000 */
[----:B------:R-:W-:Y:S02]  /*3e40*/  F2FP.F16.E4M3.UNPACK_B R81, R51.H1 ;  /* 0x00000033ff51723e */ /* 0x000fe400030006ff */
[----:B------:R-:W-:Y:S01]  /*3e50*/  FFMA.FTZ R78, R79, R134, -R148 ;  /* 0x000000864f4e7223 */ /* 0x000fe20000010894 */
[----:B------:R-:W-:Y:S01]  /*3e60*/  F2FP.SATFINITE.E4M3.F32.PACK_AB_MERGE_C R160, R153, R154, RZ ;  /* 0x0000009a99a0723e */ /* 0x000fe200048070ff */
[----:B------:R-:W-:Y:S01]  /*3e70*/  FFMA.FTZ R79, R80, R134, R83 ;  /* 0x00000086504f7223 */ /* 0x000fe20000010053 */
[-C--:B------:R-:W-:Y:S01]  /*3e80*/  F2FP.F16.E4M3.UNPACK_B R153, R77.reuse.H1 ;  /* 0x0000004dff99723e */ /* 0x080fe200030006ff */
[--C-:B------:R-:W-:Y:S01]  /*3e90*/  HADD2.F32 R82, -RZ, R81.reuse.H0_H0 ;  /* 0x20000051ff527230 */ /* 0x100fe20000004100 */
[----:B------:R-:W-:Y:S01]  /*3ea0*/  F2FP.F16.E4M3.UNPACK_B R80, R50.H1 ;  /* 0x00000032ff50723e */ /* 0x000fe200030006ff */
[----:B------:R-:W-:Y:S01]  /*3eb0*/  HADD2.F32 R81, -RZ, R81.H1_H1 ;  /* 0x30000051ff517230 */ /* 0x000fe20000004100 */
        /* <DEDUP_REMOVED lines=25> */
[----:B------:R-:W-:-:S02]  /*4050*/  HADD2.F32 R50, -RZ, R50.H1_H1 ;  /* 0x30000032ff327230 */ /* 0x000fc40000004100 */
[----:B------:R-:W-:Y:S02]  /*4060*/  HADD2.F32 R150, -RZ, R150.H0_H0 ;  /* 0x20000096ff967230 */ /* 0x000fe40000004100 */
        /* <DEDUP_REMOVED lines=13> */
.L_x_7530:
[----:B------:R-:W-:Y:S05]  /*4140*/  BSYNC B2 ;  /* 0x0000000000027941 */ /* 0x000fea0003800000 */
.L_x_7529:
[----:B------:R-:W-:Y:S02]  /*4150*/  ULDC.64 UR4, c[0x0][0x2d8] ;  /* 0x0000b60000047ab9 */ /* 0x000fe40000000a00 */
[----:B------:R-:W-:-:S04]  /*4160*/  IADD3 R76, P2, P6, R40, UR4, R151 ;  /* 0x00000004284c7c10 */ /* 0x000fc8000fe5e097 */
[----:B------:R-:W-:-:S05]  /*4170*/  IADD3.X R77, R106, UR5, R149, P2, P6 ;  /* 0x000000056a4d7c10 */ /* 0x000fca00097ec495 */
[----:B-1----:R2:W-:Y:S04]  /*4180*/  STG.E.128 desc[UR60][R76.64], R48 ;  /* 0x000000304c007986 */ /* 0x0025e8000c101d3c */
.L_x_7524:
[----:B------:R-:W-:Y:S05]  /*4190*/  BSYNC B1 ;  /* 0x0000000000017941 */ /* 0x000fea0003800000 */
.L_x_7523:
[----:B------:R-:W-:Y:S04]  /*41a0*/  BSSY B1, `(.L_x_7531) ;  /* 0x00000f4000017945 */ /* 0x000fe80003800000 */
[----:B------:R-:W-:Y:S05]  /*41b0*/  @P3 BRA `(.L_x_7532) ;  /* 0x0000000c00c83947 */ /* 0x000fea0003800000 */
[----:B------:R-:W-:Y:S01]  /*41c0*/  IADD3 R79, P2, P3, R132, R126, R18 ;  /* 0x0000007e844f7210 */ /* 0x000fe20007b5e012 */
[----:B------:R-:W-:Y:S03]  /*41d0*/  BSSY B2, `(.L_x_7533) ;  /* 0x0000077000027945 */ /* 0x000fe60003800000 */
[----:B--2---:R-:W-:Y:S01]  /*41e0*/  IADD3.X R77, R21, R129, R19, P2, P3 ;  /* 0x00000081154d7210 */ /* 0x004fe200017e6413 */
[----:B------:R-:W-:Y:S08]  /*41f0*/  @P0 BRA `(.L_x_7534) ;  /* 0x0000000400d00947 */ /* 0x000ff00003800000 */
[----:B-1----:R1:W2:Y:S01]  /*4200*/  LDS.128 R48, [R117+0x22400] ;  /* 0x0224000075307984 */ /* 0x0022a20000000c00 */
[----:B------:R-:W-:Y:S01]  /*4210*/  ISETP.GE.AND P2, PT, R22, R128, PT ;  /* 0x000000801600720c */ /* 0x000fe20003f46270 */
[----:B------:R-:W-:-:S12]  /*4220*/  BSSY B3, `(.L_x_7535) ;  /* 0x000006d000037945 */ /* 0x000fd80003800000 */
[----:B-1----:R-:W-:Y:S05]  /*4230*/  @P2 BRA `(.L_x_7536) ;  /* 0x0000000400ac2947 */ /* 0x002fea0003800000 */
        /* <DEDUP_REMOVED lines=28> */
[--C-:B------:R-:W-:Y:S01]  /*4400*/  HADD2.F32 R81, -RZ, R78.reuse.H0_H0 ;  /* 0x2000004eff517230 */ /* 0x100fe20000004100 */
        /* <DEDUP_REMOVED lines=10> */
[-C--:B------:R-:W-:Y:S01]  /*44b0*/  F2FP.F16.E4M3.UNPACK_B R74, R73.reuse.H1 ;  /* 0x00000049ff4a723e */ /* 0x080fe200030006ff */
[-C--:B------:R-:W-:Y:S01]  /*44c0*/  FFMA.FTZ R148, R75, R78.reuse, -R134 ;  /* 0x0000004e4b947223 */ /* 0x080fe20000010886 */
[----:B------:R-:W-:Y:S01]  /*44d0*/  F2FP.F16.E4M3.UNPACK_B R73, R73 ;  /* 0x00000049ff49723e */ /* 0x000fe200020006ff */
[----:B------:R-:W-:Y:S01]  /*44e0*/  FFMA.FTZ R151, R76, R78, R83 ;  /* 0x0000004e4c977223 */ /* 0x000fe20000010053 */
[----:B------:R-:W-:-:S02]  /*44f0*/  HADD2.F32 R80, -RZ, R146.H1_H1 ;  /* 0x30000092ff507230 */ /* 0x000fc40000004100 */
[--C-:B------:R-:W-:Y:S02]  /*4500*/  HADD2.F32 R75, -RZ, R74.reuse.H0_H0 ;  /* 0x2000004aff4b7230 */ /* 0x100fe40000004100 */
[----:B------:R-:W-:Y:S01]  /*4510*/  HADD2.F32 R76, -RZ, R74.H1_H1 ;  /* 0x3000004aff4c7230 */ /* 0x000fe20000004100 */
[----:B------:R-:W-:Y:S01]  /*4520*/  F2FP.SATFINITE.E4M3.F32.PACK_AB_MERGE_C R154, R151, R148, RZ ;  /* 0x00000094979a723e */ /* 0x000fe200048070ff */
        /* <DEDUP_REMOVED lines=12> */
[----:B------:R-:W-:Y:S02]  /*45f0*/  F2FP.F16.E4M3.UNPACK_B R78, R72 ;  /* 0x00000048ff4e723e */ /* 0x000fe400020006ff */
[----:B------:R-:W-:Y:S01]  /*4600*/  F2FP.SATFINITE.E4M3.F32.PACK_AB_MERGE_C R153, R83, R134, RZ ;  /* 0x000000865399723e */ /* 0x000fe200048070ff */
        /* <DEDUP_REMOVED lines=10> */
[----:B------:R-:W-:Y:S01]  /*46b0*/  F2FP.F16.E4M3.UNPACK_B R51, R51 ;  /* 0x00000033ff33723e */ /* 0x000fe200020006ff */
[----:B------:R-:W-:Y:S02]  /*46c0*/  HADD2.F32 R81, -RZ, R80.H1_H1 ;  /* 0x30000050ff517230 */ /* 0x000fe40000004100 */
[----:B------:R-:W-:Y:S01]  /*46d0*/  FMUL.FTZ R72, R76, R145 ;  /* 0x000000914c487220 */ /* 0x000fe20000410000 */
[----:B------:R-:W-:-:S02]  /*46e0*/  HADD2.F32 R74, -RZ, R73.H1_H1 ;  /* 0x30000049ff4a7230 */ /* 0x000fc40000004100 */
[C---:B------:R-:W-:Y:S01]  /*46f0*/  FMUL.FTZ R145, R75.reuse, R145 ;  /* 0x000000914b917220 */ /* 0x040fe20000410000 */
[----:B------:R-:W-:Y:S02]  /*4700*/  HADD2.F32 R134, -RZ, R82.H1_H1 ;  /* 0x30000052ff867230 */ /* 0x000fe40000004100 */
[-C--:B------:R-:W-:Y:S01]  /*4710*/  FFMA.FTZ R150, R75, R81.reuse, -R72 ;  /* 0x000000514b967223 */ /* 0x080fe20000010848 */
[----:B------:R-:W-:Y:S01]  /*4720*/  HADD2.F32 R73, -RZ, R73.H0_H0 ;  /* 0x20000049ff497230 */ /* 0x000fe20000004100 */
[----:B------:R-:W-:Y:S01]  /*4730*/  F2FP.F16.E4M3.UNPACK_B R50, R50 ;  /* 0x00000032ff32723e */ /* 0x000fe200020006ff */
[----:B------:R-:W-:Y:S02]  /*4740*/  HADD2.F32 R72, -RZ, R78.H1_H1 ;  /* 0x3000004eff487230 */ /* 0x000fe40000004100 */
[-C--:B------:R-:W-:Y:S01]  /*4750*/  FMUL.FTZ R148, R74, R134.reuse ;  /* 0x000000864a947220 */ /* 0x080fe20000410000 */
[----:B------:R-:W-:Y:S01]  /*4760*/  FFMA.FTZ R151, R76, R81, R145 ;  /* 0x000000514c977223 */ /* 0x000fe20000010091 */
[----:B------:R-:W-:Y:S01]  /*4770*/  FMUL.FTZ R75, R73, R134 ;  /* 0x00000086494b7220 */ /* 0x000fe20000410000 */
[----:B------:R-:W-:-:S02]  /*4780*/  HADD2.F32 R83, -RZ, R83.H0_H0 ;  /* 0x20000053ff537230 */ /* 0x000fc40000004100 */
[-C--:B------:R-:W-:Y:S01]  /*4790*/  FFMA.FTZ R148, R73, R72.reuse, -R148 ;  /* 0x0000004849947223 */ /* 0x080fe20000010894 */
[--C-:B------:R-:W-:Y:S02]  /*47a0*/  HADD2.F32 R73, -RZ, R51.reuse.H1_H1 ;  /* 0x30000033ff497230 */ /* 0x100fe40000004100 */
[----:B------:R-:W-:Y:S01]  /*47b0*/  FFMA.FTZ R81, R74, R72, R75 ;  /* 0x000000484a517223 */ /* 0x000fe2000001004b */
[----:B------:R-:W-:Y:S01]  /*47c0*/  HADD2.F32 R72, -RZ, R51.H0_H0 ;  /* 0x20000033ff487230 */ /* 0x000fe20000004100 */
[----:B------:R-:W-:Y:S01]  /*47d0*/  F2FP.SATFINITE.E4M3.F32.PACK_AB_MERGE_C R150, R151, R150, RZ ;  /* 0x000000969796723e */ /* 0x000fe200048070ff */
[--C-:B------:R-:W-:Y:S02]  /*47e0*/  HADD2.F32 R51, -RZ, R50.reuse.H0_H0 ;  /* 0x20000032ff337230 */ /* 0x100fe40000004100 */
[-C--:B------:R-:W-:Y:S01]  /*47f0*/  FMUL.FTZ R145, R73, R83.reuse ;  /* 0x0000005349917220 */ /* 0x080fe20000410000 */
[----:B------:R-:W-:Y:S02]  /*4800*/  HADD2.F32 R50, -RZ, R50.H1_H1 ;  /* 0x30000032ff327230 */ /* 0x000fe40000004100 */
[----:B------:R-:W-:Y:S01]  /*4810*/  FMUL.FTZ R76, R72, R83 ;  /* 0x00000053484c7220 */ /* 0x000fe20000410000 */
[----:B------:R-:W-:Y:S01]  /*4820*/  HADD2.F32 R82, -RZ, R82.H0_H0 ;  /* 0x20000052ff527230 */ /* 0x000fe20000004100 */
[----:B------:R-:W-:Y:S01]  /*4830*/  F2FP.SATFINITE.E4M3.F32.PACK_AB_MERGE_C R81, R81, R148, RZ ;  /* 0x000000945151723e */ /* 0x000fe200048070ff */
[----:B------:R-:W-:Y:S01]  /*4840*/  HADD2.F32 R80, -RZ, R80.H0_H0 ;  /* 0x20000050ff507230 */ /* 0x000fe20000004100 */
[----:B------:R-:W-:Y:S01]  /*4850*/  F2FP.SATFINITE.E4M3.F32.PACK_AB_MERGE_C R48, R149, R146, R153 ;  /* 0x000000929530723e */ /* 0x000fe20004807099 */
[----:B------:R-:W-:-:S02]  /*4860*/  HADD2.F32 R78, -RZ, R78.H0_H0 ;  /* 0x2000004eff4e7230 */ /* 0x000fc40000004100 */
        /* <DEDUP_REMOVED lines=8> */
.L_x_7536:
[----:B------:R-:W-:Y:S05]  /*48f0*/  BSYNC B3 ;  /* 0x0000000000037941 */ /* 0x000fea0003800000 */
.L_x_7535:
[----:B------:R-:W-:Y:S02]  /*4900*/  ULDC.64 UR4, c[0x0][0x2d8] ;  /* 0x0000b60000047ab9 */ /* 0x000fe40000000a00 */
[----:B------:R-:W-:-:S04]  /*4910*/  IADD3 R72, P2, P3, R79, UR4, R44 ;  /* 0x000000044f487c10 */ /* 0x000fc8000fb5e02c */
[----:B------:R-:W-:-:S05]  /*4920*/  IADD3.X R73, R77, UR5, R38, P2, P3 ;  /* 0x000000054d497c10 */ /* 0x000fca00097e6426 */
[----:B--2---:R2:W-:Y:S04]  /*4930*/  STG.E.128 desc[UR60][R72.64], R48 ;  /* 0x0000003048007986 */ /* 0x0045e8000c101d3c */
.L_x_7534:
[----:B------:R-:W-:Y:S05]  /*4940*/  BSYNC B2 ;  /* 0x0000000000027941 */ /* 0x000fea0003800000 */
.L_x_7533:
        /* <DEDUP_REMOVED lines=116> */
.L_x_7538:
[----:B------:R-:W-:Y:S05]  /*5090*/  BSYNC B2 ;  /* 0x0000000000027941 */ /* 0x000fea0003800000 */
.L_x_7537:
[----:B------:R-:W-:Y:S02]  /*50a0*/  ULDC.64 UR4, c[0x0][0x2d8] ;  /* 0x0000b60000047ab9 */ /* 0x000fe40000000a00 */
[----:B------:R-:W-:-:S04]  /*50b0*/  IADD3 R68, P2, P3, R40, UR4, R79 ;  /* 0x0000000428447c10 */ /* 0x000fc8000fb5e04f */
[----:B------:R-:W-:-:S05]  /*50c0*/  IADD3.X R69, R106, UR5, R77, P2, P3 ;  /* 0x000000056a457c10 */ /* 0x000fca00097e644d */
[----:B-1----:R3:W-:Y:S04]  /*50d0*/  STG.E.128 desc[UR60][R68.64], R48 ;  /* 0x0000003044007986 */ /* 0x0027e8000c101d3c */
.L_x_7532:
[----:B------:R-:W-:Y:S05]  /*50e0*/  BSYNC B1 ;  /* 0x0000000000017941 */ /* 0x000fea0003800000 */
.L_x_7531:
[----:B------:R-:W-:Y:S01]  /*50f0*/  ISETP.NE.AND P2, PT, R147, RZ, PT ;  /* 0x000000ff9300720c */ /* 0x000fe20003f45270 */
[----:B------:R-:W-:-:S12]  /*5100*/  BSSY B1, `(.L_x_7539) ;  /* 0x00000f4000017945 */ /* 0x000fd80003800000 */
[----:B------:R-:W-:Y:S05]  /*5110*/  @P2 BRA `(.L_x_7540) ;  /* 0x0000000c00c82947 */ /* 0x000fea0003800000 */
[----:B------:R-:W-:Y:S01]  /*5120*/  IADD3 R71, P2, P3, R20, R126, R18 ;  /* 0x0000007e14477210 */ /* 0x000fe20007b5e012 */
[----:B------:R-:W-:Y:S03]  /*5130*/  BSSY B2, `(.L_x_7541) ;  /* 0x0000077000027945 */ /* 0x000fe60003800000 */
[----:B---3--:R-:W-:Y:S01]  /*5140*/  IADD3.X R69, R14, R129, R19, P2, P3 ;  /* 0x000000810e457210 */ /* 0x008fe200017e6413 */
        /* <DEDUP_REMOVED lines=40> */
[C---:B------:R-:W-:Y:S01]  /*53d0*/  FMUL.FTZ R73, R67.reuse, R74 ;  /* 0x0000004a43497220 */ /* 0x040fe20000410000 */
[----:B------:R-:W-:Y:S01]  /*53e0*/  F2FP.F16.E4M3.UNPACK_B R65, R64.H1 ;  /* 0x00000040ff41723e */ /* 0x000fe200030006ff */
[C---:B------:R-:W-:Y:S01]  /*53f0*/  FMUL.FTZ R74, R66.reuse, R74 ;  /* 0x0000004a424a7220 */ /* 0x040fe20000410000 */
[----:B------:R-:W-:Y:S01]  /*5400*/  F2FP.F16.E4M3.UNPACK_B R64, R64 ;  /* 0x00000040ff40723e */ /* 0x000fe200020006ff */
[----:B------:R-:W-:Y:S01]  /*5410*/  FFMA.FTZ R76, R66, R68, -R73 ;  /* 0x00000044424c7223 */ /* 0x000fe20000010849 */
[----:B------:R-:W-:Y:S01]  /*5420*/  FFMA.FTZ R48, R48, R70, -R77 ;  /* 0x0000004630307223 */ /* 0x000fe2000001084d */
[----:B------:R-:W-:Y:S01]  /*5430*/  FFMA.FTZ R79, R67, R68, R74 ;  /* 0x00000044434f7223 */ /* 0x000fe2000001004a */
[----:B------:R-:W-:Y:S01]  /*5440*/  F2FP.F16.E4M3.UNPACK_B R141, R141 ;  /* 0x0000008dff8d723e */ /* 0x000fe200020006ff */
[----:B------:R-:W-:-:S02]  /*5450*/  HADD2.F32 R66, -RZ, R65.H0_H0 ;  /* 0x20000041ff427230 */ /* 0x000fc40000004100 */
[----:B------:R-:W-:Y:S01]  /*5460*/  HADD2.F32 R67, -RZ, R65.H1_H1 ;  /* 0x30000041ff437230 */ /* 0x000fe20000004100 */
[----:B------:R-:W-:Y:S01]  /*5470*/  F2FP.SATFINITE.E4M3.F32.PACK_AB_MERGE_C R83, R79, R76, RZ ;  /* 0x0000004c4f53723e */ /* 0x000fe200048070ff */
[----:B------:R-:W-:Y:S02]  /*5480*/  HADD2.F32 R70, -RZ, R142.H1_H1 ;  /* 0x3000008eff467230 */ /* 0x000fe40000004100 */
[----:B------:R-:W-:Y:S01]  /*5490*/  HADD2.F32 R65, -RZ, R64.H0_H0 ;  /* 0x20000040ff417230 */ /* 0x000fe20000004100 */
[----:B------:R-:W-:Y:S01]  /*54a0*/  F2FP.SATFINITE.E4M3.F32.PACK_AB_MERGE_C R49, R49, R48, R83 ;  /* 0x000000303131723e */ /* 0x000fe20004807053 */
[----:B------:R-:W-:Y:S02]  /*54b0*/  HADD2.F32 R142, -RZ, R142.H0_H0 ;  /* 0x2000008eff8e7230 */ /* 0x000fe40000004100 */
[-C--:B------:R-:W-:Y:S01]  /*54c0*/  FMUL.FTZ R77, R67, R70.reuse ;  /* 0x00000046434d7220 */ /* 0x080fe20000410000 */
[----:B------:R-:W-:Y:S02]  /*54d0*/  HADD2.F32 R64, -RZ, R64.H1_H1 ;  /* 0x30000040ff407230 */ /* 0x000fe40000004100 */
[----:B------:R-:W-:Y:S01]  /*54e0*/  FMUL.FTZ R74, R66, R70 ;  /* 0x00000046424a7220 */ /* 0x000fe20000410000 */
[----:B------:R-:W-:-:S02]  /*54f0*/  HADD2.F32 R68, -RZ, R141.H1_H1 ;  /* 0x3000008dff447230 */ /* 0x000fc40000004100 */
[-C--:B------:R-:W-:Y:S01]  /*5500*/  FMUL.FTZ R73, R65, R142.reuse ;  /* 0x0000008e41497220 */ /* 0x080fe20000410000 */
[----:B------:R-:W-:Y:S02]  /*5510*/  HADD2.F32 R141, -RZ, R141.H0_H0 ;  /* 0x2000008dff8d7230 */ /* 0x000fe40000004100 */
[----:B------:R-:W-:Y:S01]  /*5520*/  FMUL.FTZ R70, R64, R142 ;  /* 0x0000008e40467220 */ /* 0x000fe20000410000 */
[-C--:B------:R-:W-:Y:S01]  /*5530*/  FFMA.FTZ R66, R66, R68.reuse, -R77 ;  /* 0x0000004442427223 */ /* 0x080fe2000001084d */
[----:B------:R-:W-:Y:S02]  /*5540*/  FFMA.FTZ R67, R67, R68, R74 ;  /* 0x0000004443437223 */ /* 0x000fe4000001004a */
[-C--:B------:R-:W-:Y:S01]  /*5550*/  FFMA.FTZ R77, R65, R141.reuse, -R70 ;  /* 0x0000008d414d7223 */ /* 0x080fe20000010846 */
[----:B------:R-:W-:Y:S01]  /*5560*/  FFMA.FTZ R78, R64, R141, R73 ;  /* 0x0000008d404e7223 */ /* 0x000fe20000010049 */
[----:B------:R-:W-:Y:S02]  /*5570*/  F2FP.F16.E4M3.UNPACK_B R65, R51.H1 ;  /* 0x00000033ff41723e */ /* 0x000fe400030006ff */
[----:B------:R-:W-:-:S02]  /*5580*/  F2FP.F16.E4M3.UNPACK_B R73, R75.H1 ;  /* 0x0000004bff49723e */ /* 0x000fc400030006ff */
        /* <DEDUP_REMOVED lines=44> */
.L_x_7544:
[----:B------:R-:W-:Y:S05]  /*5850*/  BSYNC B3 ;  /* 0x0000000000037941 */ /* 0x000fea0003800000 */
.L_x_7543:
[----:B------:R-:W-:Y:S02]  /*5860*/  ULDC.64 UR4, c[0x0][0x2d8] ;  /* 0x0000b60000047ab9 */ /* 0x000fe40000000a00 */
[----:B------:R-:W-:-:S04]  /*5870*/  IADD3 R64, P2, P3, R71, UR4, R44 ;  /* 0x0000000447407c10 */ /* 0x000fc8000fb5e02c */
[----:B------:R-:W-:-:S05]  /*5880*/  IADD3.X R65, R69, UR5, R38, P2, P3 ;  /* 0x0000000545417c10 */ /* 0x000fca00097e6426 */
[----:B--2---:R3:W-:Y:S04]  /*5890*/  STG.E.128 desc[UR60][R64.64], R48 ;  /* 0x0000003040007986 */ /* 0x0047e8000c101d3c */
.L_x_7542:
[----:B------:R-:W-:Y:S05]  /*58a0*/  BSYNC B2 ;  /* 0x0000000000027941 */ /* 0x000fea0003800000 */
.L_x_7541:
        /* <DEDUP_REMOVED lines=22> */
[----:B-1----:R-:W-:Y:S01]  /*5a10*/  IMAD.MOV.U32 R60, RZ, RZ, R48 ;  /* 0x000000ffff3c7224 */ /* 0x002fe200078e0030 */
        /* <DEDUP_REMOVED lines=93> */
.L_x_7546:
[----:B------:R-:W-:Y:S05]  /*5ff0*/  BSYNC B2 ;  /* 0x0000000000027941 */ /* 0x000fea0003800000 */
.L_x_7545:
[----:B------:R-:W-:Y:S02]  /*6000*/  ULDC.64 UR4, c[0x0][0x2d8] ;  /* 0x0000b60000047ab9 */ /* 0x000fe40000000a00 */
[----:B------:R-:W-:-:S04]  /*6010*/  IADD3 R60, P2, P3, R40, UR4, R71 ;  /* 0x00000004283c7c10 */ /* 0x000fc8000fb5e047 */
[----:B------:R-:W-:-:S05]  /*6020*/  IADD3.X R61, R106, UR5, R69, P2, P3 ;  /* 0x000000056a3d7c10 */ /* 0x000fca00097e6445 */
[----:B-1----:R4:W-:Y:S04]  /*6030*/  STG.E.128 desc[UR60][R60.64], R48 ;  /* 0x000000303c007986 */ /* 0x0029e8000c101d3c */
.L_x_7540:
[----:B------:R-:W-:Y:S05]  /*6040*/  BSYNC B1 ;  /* 0x0000000000017941 */ /* 0x000fea0003800000 */
.L_x_7539:
        /* <DEDUP_REMOVED lines=116> */
.L_x_7551:
[----:B------:R-:W-:Y:S05]  /*6790*/  BSYNC B2 ;  /* 0x0000000000027941 */ /* 0x000fea0003800000 */
.L_x_7550:
[----:B------:R-:W-:Y:S02]  /*67a0*/  ULDC.64 UR4, c[0x0][0x2d8] ;  /* 0x0000b60000047ab9 */ /* 0x000fe40000000a00 */
[----:B------:R-:W-:-:S04]  /*67b0*/  IADD3 R56, P2, P3, R127, UR4, R44 ;  /* 0x000000047f387c10 */ /* 0x000fc8000fb5e02c */
[----:B------:R-:W-:-:S05]  /*67c0*/  IADD3.X R57, R129, UR5, R38, P2, P3 ;  /* 0x0000000581397c10 */ /* 0x000fca00097e6426 */
[----:B--2---:R1:W-:Y:S04]  /*67d0*/  STG.E.128 desc[UR60][R56.64], R48 ;  /* 0x0000003038007986 */ /* 0x0043e8000c101d3c */
.L_x_7549:
[----:B------:R-:W-:Y:S05]  /*67e0*/  BSYNC B1 ;  /* 0x0000000000017941 */ /* 0x000fea0003800000 */
.L_x_7548:
        /* <DEDUP_REMOVED lines=116> */
.L_x_7553:
[----:B------:R-:W-:Y:S05]  /*6f30*/  BSYNC B1 ;  /* 0x0000000000017941 */ /* 0x000fea0003800000 */
.L_x_7552:
[----:B------:R-:W-:Y:S02]  /*6f40*/  ULDC.64 UR4, c[0x0][0x2d8] ;  /* 0x0000b60000047ab9 */ /* 0x000fe40000000a00 */
[----:B------:R-:W-:-:S04]  /*6f50*/  IADD3 R52, P2, P3, R40, UR4, R127 ;  /* 0x0000000428347c10 */ /* 0x000fc8000fb5e07f */
[----:B------:R-:W-:-:S05]  /*6f60*/  IADD3.X R53, R106, UR5, R129, P2, P3 ;  /* 0x000000056a357c10 */ /* 0x000fca00097e6481 */
[----:B-1----:R1:W-:Y:S01]  /*6f70*/  STG.E.128 desc[UR60][R52.64], R48 ;  /* 0x0000003034007986 */ /* 0x0023e2000c101d3c */
[----:B------:R-:W-:Y:S05]  /*6f80*/  BRA `(.L_x_7547) ;  /* 0x0000004c00f07947 */ /* 0x000fea0003800000 */
.L_x_7511:
        /* <DEDUP_REMOVED lines=102> */
.L_x_7554:
[----:B------:R-:W2:Y:S01]  /*75f0*/  LDL R80, [R1] ;  /* 0x0000000001507983 */ /* 0x000ea20000100800 */
        /* <DEDUP_REMOVED lines=9> */
.L_x_7816:
[----:B------:R-:W-:Y:S05]  /*7690*/  BSYNC B1 ;  /* 0x0000000000017941 */ /* 0x000fea0003800000 */
.L_x_7555:
[----:B------:R-:W-:Y:S01]  /*76a0*/  ISETP.GE.OR P3, PT, R228, R118, P0 ;  /* 0x00000076e400720c */ /* 0x000fe20000766670 */
[----:B------:R-:W-:-:S12]  /*76b0*/  BSSY B1, `(.L_x_7557) ;  /* 0x0000100000017945 */ /* 0x000fd80003800000 */
[----:B------:R-:W-:Y:S05]  /*76c0*/  @P3 BRA `(.L_x_7558) ;  /* 0x0000000c00f83947 */ /* 0x000fea0003800000 */
[----:B------:R-:W1:Y:S01]  /*76d0*/  S2R R81, SR_TID.X ;  /* 0x0000000000517919 */ /* 0x000e620000002100 */
        /* <DEDUP_REMOVED lines=8> */
[----:B------:R-:W-:-:S05]  /*7760*/  IMAD.IADD R155, R155, 0x1, R135 ;  /* 0x000000019b9b7824 */ /* 0x000fca00078e0287 */
[----:B------:R-:W-:Y:S01]  /*7770*/  IADD3.X R161, R38, R155, R37, P3, P4 ;  /* 0x0000009b26a17210 */ /* 0x000fe20001fe8425 */
[----:B-1----:R-:W-:Y:S01]  /*7780*/  VIADD R83, R81, 0xffffff80 ;  /* 0xffffff8051537836 */ /* 0x002fe20000000000 */
[----:B------:R-:W-:-:S04]  /*7790*/  SHF.R.S32.HI R81, RZ, 0x1f, R80 ;  /* 0x0000001fff517819 */ /* 0x000fc80000011450 */
[----:B------:R-:W-:Y:S02]  /*77a0*/  LEA.HI R80, R81, R80, RZ, 0x5 ;  /* 0x0000005051507211 */ /* 0x000fe400078f28ff */
[----:B------:R-:W-:Y:S02]  /*77b0*/  SHF.R.S32.HI R82, RZ, 0x1f, R83 ;  /* 0x0000001fff527819 */ /* 0x000fe40000011453 */
[----:B------:R-:W-:Y:S02]  /*77c0*/  LEA.HI.SX32 R80, R80, R35, 0x1b ;  /* 0x0000002350507211 */ /* 0x000fe400078fdaff */
[----:B------:R-:W-:-:S03]  /*77d0*/  LEA.HI R82, R82, R83, RZ, 0x5 ;  /* 0x0000005352527211 */ /* 0x000fc600078f28ff */
[----:B------:R-:W-:Y:S02]  /*77e0*/  IMAD.SHL.U32 R157, R80, 0x10, RZ ;  /* 0x00000010509d7824 */ /* 0x000fe400078e00ff */
[----:B------:R-:W-:-:S03]  /*77f0*/  IMAD.SHL.U32 R82, R82, 0x20, RZ ;  /* 0x0000002052527824 */ /* 0x000fc600078e00ff */
[----:B------:R-:W-:Y:S02]  /*7800*/  LOP3.LUT R81, R3, 0x70, R157, 0xf8, !PT ;  /* 0x0000007003517812 */ /* 0x000fe400078ef89d */
[----:B------:R-:W-:Y:S02]  /*7810*/  LOP3.LUT R82, R82, 0xfffffc00, RZ, 0xc0, !PT ;  /* 0xfffffc0052527812 */ /* 0x000fe400078ec0ff */
[----:B------:R-:W-:-:S05]  /*7820*/  LOP3.LUT R81, R81, R26, RZ, 0x3c, !PT ;  /* 0x0000001a51517212 */ /* 0x000fca00078e3cff */
[----:B------:R-:W-:Y:S02]  /*7830*/  IMAD.IADD R80, R82, 0x1, R81 ;  /* 0x0000000152507824 */ /* 0x000fe400078e0251 */
[C---:B------:R-:W-:Y:S02]  /*7840*/  IMAD R81, R17.reuse, 0x7000, R119 ;  /* 0x0000700011517824 */ /* 0x040fe400078e0277 */
        /* <DEDUP_REMOVED lines=16> */
[----:B------:R-:W-:Y:S01]  /*7950*/  SHF.R.U32.HI R167, RZ, 0x8, R51 ;  /* 0x00000008ffa77819 */ /* 0x000fe20000011633 */
[----:B------:R-:W-:Y:S01]  /*7960*/  IMAD.U32 R49, R49, 0x10000, RZ ;  /* 0x0001000031317824 */ /* 0x000fe200078e00ff */
[----:B------:R-:W-:Y:S02]  /*7970*/  SHF.R.U32.HI R165, RZ, 0x18, R55 ;  /* 0x00000018ffa57819 */ /* 0x000fe40000011637 */
[----:B------:R-:W-:-:S02]  /*7980*/  LOP3.LUT R164, R55, 0xff, RZ, 0xc0, !PT ;  /* 0x000000ff37a47812 */ /* 0x000fc400078ec0ff */
[----:B------:R-:W-:Y:S02]  /*7990*/  SHF.R.U32.HI R169, RZ, 0x18, R51 ;  /* 0x00000018ffa97819 */ /* 0x000fe40000011633 */
[----:B------:R-:W-:Y:S02]  /*79a0*/  LOP3.LUT R54, R51, 0xff, RZ, 0xc0, !PT ;  /* 0x000000ff33367812 */ /* 0x000fe400078ec0ff */
[----:B------:R-:W-:Y:S01]  /*79b0*/  LOP3.LUT R52, R52, 0xff00, R53, 0xf8, !PT ;  /* 0x0000ff0034347812 */ /* 0x000fe200078ef835 */
[----:B------:R-:W-:Y:S01]  /*79c0*/  IMAD.U32 R53, R50, 0x10000, RZ ;  /* 0x0001000032357824 */ /* 0x000fe200078e00ff */
[----:B------:R-:W-:Y:S02]  /*79d0*/  SHF.R.U32.HI R48, RZ, 0x10, R51 ;  /* 0x00000010ff307819 */ /* 0x000fe40000011633 */
[--C-:B------:R-:W-:Y:S02]  /*79e0*/  SHF.R.U32.HI R168, RZ, 0x8, R55.reuse ;  /* 0x00000008ffa87819 */ /* 0x100fe40000011637 */
[----:B------:R-:W-:Y:S01]  /*79f0*/  SHF.R.U32.HI R51, RZ, 0x10, R55 ;  /* 0x00000010ff337819 */ /* 0x000fe20000011637 */
[----:B------:R-:W-:Y:S01]  /*7a00*/  IMAD.SHL.U32 R55, R167, 0x100, RZ ;  /* 0x00000100a7377824 */ /* 0x000fe200078e00ff */
[----:B------:R-:W-:Y:S01]  /*7a10*/  PRMT R165, R165, 0x654, R164 ;  /* 0x00000654a5a57816 */ /* 0x000fe200000000a4 */
        /* <DEDUP_REMOVED lines=8> */
[----:B------:R-:W-:Y:S02]  /*7aa0*/  LOP3.LUT R166, R163, 0xff00, R164, 0xf8, !PT ;  /* 0x0000ff00a3a67812 */ /* 0x000fe400078ef8a4 */
        /* <DEDUP_REMOVED lines=12> */
[----:B------:R-:W-:Y:S02]  /*7b70*/  HADD2.F32 R163, -RZ, R162.H0_H0 ;  /* 0x200000a2ffa37230 */ /* 0x000fe40000004100 */
        /* <DEDUP_REMOVED lines=9> */
[----:B------:R-:W-:Y:S02]  /*7c10*/  F2FP.F16.E4M3.UNPACK_B R159, R80 ;  /* 0x00000050ff9f723e */ /* 0x000fe400020006ff */
[----:B------:R-:W-:Y:S01]  /*7c20*/  LOP3.LUT R49, R168, 0xff0000, R167, 0xf8, !PT ;  /* 0x00ff0000a8317812 */ /* 0x000fe200078ef8a7 */
        /* <DEDUP_REMOVED lines=8> */
[-C--:B------:R-:W-:Y:S01]  /*7cb0*/  FMUL.FTZ R169, R160, R167.reuse ;  /* 0x000000a7a0a97220 */ /* 0x080fe20000410000 */
[----:B------:R-:W-:Y:S02]  /*7cc0*/  HADD2.F32 R166, -RZ, R166.H1_H1 ;  /* 0x300000a6ffa67230 */ /* 0x000fe40000004100 */
[----:B------:R-:W-:Y:S01]  /*7cd0*/  FMUL.FTZ R167, R80, R167 ;  /* 0x000000a750a77220 */ /* 0x000fe20000410000 */
[----:B------:R-:W-:Y:S01]  /*7ce0*/  HADD2.F32 R163, -RZ, R84.H1_H1 ;  /* 0x30000054ffa37230 */ /* 0x000fe20000004100 */
[----:B------:R-:W-:Y:S01]  /*7cf0*/  F2FP.F16.E4M3.UNPACK_B R168, R158.H1 ;  /* 0x0000009effa8723e */ /* 0x000fe200030006ff */
[----:B------:R-:W-:Y:S02]  /*7d00*/  HADD2.F32 R159, -RZ, R159.H1_H1 ;  /* 0x3000009fff9f7230 */ /* 0x000fe40000004100 */
[----:B------:R-:W-:Y:S01]  /*7d10*/  FFMA.FTZ R84, R160, R165, R167 ;  /* 0x000000a5a0547223 */ /* 0x000fe200000100a7 */
[----:B------:R-:W-:-:S02]  /*7d20*/  HADD2.F32 R162, -RZ, R164.H1_H1 ;  /* 0x300000a4ffa27230 */ /* 0x000fc40000004100 */
[----:B------:R-:W-:Y:S01]  /*7d30*/  FMUL.FTZ R160, R163, R166 ;  /* 0x000000a6a3a07220 */ /* 0x000fe20000410000 */
[----:B------:R-:W-:Y:S01]  /*7d40*/  F2FP.F16.E4M3.UNPACK_B R164, R86.H1 ;  /* 0x00000056ffa4723e */ /* 0x000fe200030006ff */
[C---:B------:R-:W-:Y:S01]  /*7d50*/  FMUL.FTZ R166, R159.reuse, R166 ;  /* 0x000000a69fa67220 */ /* 0x040fe20000410000 */
[----:B------:R-:W-:Y:S01]  /*7d60*/  FFMA.FTZ R80, R80, R165, -R169 ;  /* 0x000000a550507223 */ /* 0x000fe200000108a9 */
        /* <DEDUP_REMOVED lines=8> */
[----:B------:R-:W-:-:S02]  /*7df0*/  HADD2.F32 R171, -RZ, R168.H1_H1 ;  /* 0x300000a8ffab7230 */ /* 0x000fc40000004100 */
[CC--:B------:R-:W-:Y:S01]  /*7e00*/  FMUL.FTZ R173, R165.reuse, R169.reuse ;  /* 0x000000a9a5ad7220 */ /* 0x0c0fe20000410000 */
[--C-:B------:R-:W-:Y:S02]  /*7e10*/  HADD2.F32 R168, -RZ, R167.reuse.H0_H0 ;  /* 0x200000a7ffa87230 */ /* 0x100fe40000004100 */
        /* <DEDUP_REMOVED lines=11> */
[-C--:B------:R-:W-:Y:S01]  /*7ed0*/  FFMA.FTZ R177, R164, R167.reuse, -R169 ;  /* 0x000000a7a4b17223 */ /* 0x080fe200000108a9 */
[----:B------:R-:W-:Y:S01]  /*7ee0*/  F2FP.F16.E4M3.UNPACK_B R164, R156 ;  /* 0x0000009cffa4723e */ /* 0x000fe200020006ff */
[----:B------:R-:W-:Y:S01]  /*7ef0*/  FFMA.FTZ R179, R166, R167, R171 ;  /* 0x000000a7a6b37223 */ /* 0x000fe200000100ab */
[--C-:B------:R-:W-:Y:S01]  /*7f00*/  HADD2.F32 R169, -RZ, R165.reuse.H0_H0 ;  /* 0x200000a5ffa97230 */ /* 0x100fe20000004100 */
[----:B------:R-:W-:Y:S01]  /*7f10*/  F2FP.SATFINITE.E4M3.F32.PACK_AB_MERGE_C R52, R55, R52, RZ ;  /* 0x000000343734723e */ /* 0x000fe200048070ff */
[----:B------:R-:W-:Y:S01]  /*7f20*/  HADD2.F32 R156, -RZ, R158.H0_H0 ;  /* 0x2000009eff9c7230 */ /* 0x000fe20000004100 */
[----:B------:R-:W-:Y:S01]  /*7f30*/  F2FP.F16.E4M3.UNPACK_B R54, R85 ;  /* 0x00000055ff36723e */ /* 0x000fe200020006ff */
[----:B------:R-:W-:Y:S01]  /*7f40*/  HADD2.F32 R171, -RZ, R165.H1_H1 ;  /* 0x300000a5ffab7230 */ /* 0x000fe20000004100 */
[----:B------:R-:W-:Y:S01]  /*7f50*/  F2FP.F16.E4M3.UNPACK_B R55, R51 ;  /* 0x00000033ff37723e */ /* 0x000fe200020006ff */
        /* <DEDUP_REMOVED lines=13> */
[-C--:B------:R-:W-:Y:S01]  /*8030*/  FFMA.FTZ R171, R158, R167.reuse, R171 ;  /* 0x000000a79eab7223 */ /* 0x080fe200000100ab */
[----:B------:R-:W-:Y:S01]  /*8040*/  FFMA.FTZ R82, R82, R167, -R175 ;  /* 0x000000a752527223 */ /* 0x000fe200000108af */
[----:B------:R-:W-:Y:S01]  /*8050*/  F2FP.SATFINITE.E4M3.F32.PACK_AB_MERGE_C R80, R159, R80, R52 ;  /* 0x000000509f50723e */ /* 0x000fe20004807034 */
[----:B------:R-:W-:Y:S01]  /*8060*/  HADD2.F32 R156, -RZ, R54.H0_H0 ;  /* 0x20000036ff9c7230 */ /* 0x000fe20000004100 */
[----:B------:R-:W-:Y:S01]  /*8070*/  F2FP.F16.E4M3.UNPACK_B R158, R50 ;  /* 0x00000032ff9e723e */ /* 0x000fe200020006ff */
[----:B------:R-:W-:Y:S01]  /*8080*/  HADD2.F32 R163, -RZ, R55.H0_H0 ;  /* 0x20000037ffa37230 */ /* 0x000fe20000004100 */
[----:B------:R-:W-:Y:S01]  /*8090*/  F2FP.SATFINITE.E4M3.F32.PACK_AB_MERGE_C R160, R177, R160, RZ ;  /* 0x000000a0b1a0723e */ /* 0x000fe200048070ff */
[----:B------:R-:W-:Y:S01]  /*80a0*/  HADD2.F32 R52, -RZ, R53.H0_H0 ;  /* 0x20000035ff347230 */ /* 0x000fe20000004100 */
[----:B------:R-:W-:Y:S01]  /*80b0*/  F2FP.F16.E4M3.UNPACK_B R85, R85.H1 ;  /* 0x00000055ff55723e */ /* 0x000fe200030006ff */
        /* <DEDUP_REMOVED lines=17> */
[----:B------:R-:W-:Y:S01]  /*81d0*/  F2FP.SATFINITE.E4M3.F32.PACK_AB_MERGE_C R162, R179, R162, RZ ;  /* 0x000000a2b3a2723e */ /* 0x000fe200048070ff */
[----:B------:R-:W-:-:S02]  /*81e0*/  HADD2.F32 R160, -RZ, R159.H0_H0 ;  /* 0x2000009fffa07230 */ /* 0x000fc40000004100 */
[----:B------:R-:W-:Y:S01]  /*81f0*/  FFMA.FTZ R54, R54, R158, R163 ;  /* 0x0000009e36367223 */ /* 0x000fe200000100a3 */
[----:B------:R-:W-:Y:S01]  /*8200*/  HADD2.F32 R51, -RZ, R81.H0_H0 ;  /* 0x20000051ff337230 */ /* 0x000fe20000004100 */
[----:B------:R-:W-:Y:S01]  /*8210*/  F2FP.SATFINITE.E4M3.F32.PACK_AB_MERGE_C R86, R171, R86, R162 ;  /* 0x00000056ab56723e */ /* 0x000fe200048070a2 */
[----:B------:R-:W-:Y:S02]  /*8220*/  HADD2.F32 R158, -RZ, R85.H1_H1 ;  /* 0x30000055ff9e7230 */ /* 0x000fe40000004100 */
[-C--:B------:R-:W-:Y:S01]  /*8230*/  FMUL.FTZ R162, R156, R160.reuse ;  /* 0x000000a09ca27220 */ /* 0x080fe20000410000 */
[--C-:B------:R-:W-:Y:S02]  /*8240*/  HADD2.F32 R85, -RZ, R50.reuse.H0_H0 ;  /* 0x20000032ff557230 */ /* 0x100fe40000004100 */
[----:B------:R-:W-:Y:S01]  /*8250*/  FMUL.FTZ R163, R51, R160 ;  /* 0x000000a033a37220 */ /* 0x000fe20000410000 */
[----:B------:R-:W-:Y:S01]  /*8260*/  HADD2.F32 R81, -RZ, R81.H1_H1 ;  /* 0x30000051ff517230 */ /* 0x000fe20000004100 */
[-C--:B------:R-:W-:Y:S01]  /*8270*/  F2FP.F16.E4M3.UNPACK_B R168, R49.reuse.H1 ;  /* 0x00000031ffa8723e */ /* 0x080fe200030006ff */
[----:B------:R-:W-:Y:S01]  /*8280*/  HADD2.F32 R159, -RZ, R159.H1_H1 ;  /* 0x3000009fff9f7230 */ /* 0x000fe20000004100 */
[----:B------:R-:W-:Y:S01]  /*8290*/  F2FP.F16.E4M3.UNPACK_B R167, R49 ;  /* 0x00000031ffa7723e */ /* 0x000fe200020006ff */
[----:B------:R-:W-:-:S02]  /*82a0*/  HADD2.F32 R160, -RZ, R50.H1_H1 ;  /* 0x30000032ffa07230 */ /* 0x000fc40000004100 */
[-C--:B------:R-:W-:Y:S01]  /*82b0*/  FFMA.FTZ R50, R51, R85.reuse, -R162 ;  /* 0x0000005533327223 */ /* 0x080fe200000108a2 */
[----:B------:R-:W-:Y:S01]  /*82c0*/  FFMA.FTZ R51, R156, R85, R163 ;  /* 0x000000559c337223 */ /* 0x000fe200000100a3 */
[CC--:B------:R-:W-:Y:S01]  /*82d0*/  FMUL.FTZ R164, R158.reuse, R159.reuse ;  /* 0x0000009f9ea47220 */ /* 0x0c0fe20000410000 */
[C---:B------:R-:W-:Y:S01]  /*82e0*/  FMUL.FTZ R163, R81.reuse, R159 ;  /* 0x0000009f51a37220 */ /* 0x040fe20000410000 */
[----:B------:R-:W-:Y:S01]  /*82f0*/  F2FP.F16.E4M3.UNPACK_B R85, R83 ;  /* 0x00000053ff55723e */ /* 0x000fe200020006ff */
[--C-:B------:R-:W-:Y:S02]  /*8300*/  HADD2.F32 R169, -RZ, R168.reuse.H0_H0 ;  /* 0x200000a8ffa97230 */ /* 0x100fe40000004100 */
[-C--:B------:R-:W-:Y:S01]  /*8310*/  FFMA.FTZ R81, R81, R160.reuse, -R164 ;  /* 0x000000a051517223 */ /* 0x080fe200000108a4 */
[----:B------:R-:W-:Y:S01]  /*8320*/  FFMA.FTZ R156, R158, R160, R163 ;  /* 0x000000a09e9c7223 */ /* 0x000fe200000100a3 */
[----:B------:R-:W-:Y:S01]  /*8330*/  F2FP.F16.E4M3.UNPACK_B R160, R87.H1 ;  /* 0x00000057ffa0723e */ /* 0x000fe200030006ff */
[----:B------:R-:W-:Y:S01]  /*8340*/  HADD2.F32 R168, -RZ, R168.H1_H1 ;  /* 0x300000a8ffa87230 */ /* 0x000fe20000004100 */
[----:B------:R-:W-:-:S02]  /*8350*/  F2FP.F16.E4M3.UNPACK_B R83, R83.H1 ;  /* 0x00000053ff53723e */ /* 0x000fc400030006ff */
[----:B------:R-:W-:Y:S01]  /*8360*/  F2FP.F16.E4M3.UNPACK_B R159, R87 ;  /* 0x00000057ff9f723e */ /* 0x000fe200020006ff */
[----:B------:R-:W-:Y:S01]  /*8370*/  HADD2.F32 R163, -RZ, R160.H0_H0 ;  /* 0x200000a0ffa37230 */ /* 0x000fe20000004100 */
[-C--:B------:R-:W-:Y:S01]  /*8380*/  F2FP.F16.E4M3.UNPACK_B R165, R48.reuse.H1 ;  /* 0x00000030ffa5723e */ /* 0x080fe200030006ff */
[----:B------:R-:W-:Y:S01]  /*8390*/  HADD2.F32 R158, -RZ, R83.H0_H0 ;  /* 0x20000053ff9e7230 */ /* 0x000fe20000004100 */
[----:B------:R-:W-:Y:S01]  /*83a0*/  F2FP.F16.E4M3.UNPACK_B R164, R48 ;  /* 0x00000030ffa4723e */ /* 0x000fe200020006ff */
[----:B------:R-:W-:Y:S02]  /*83b0*/  HADD2.F32 R162, -RZ, R159.H0_H0 ;  /* 0x2000009fffa27230 */ /* 0x000fe40000004100 */
[-C--:B------:R-:W-:Y:S01]  /*83c0*/  FMUL.FTZ R173, R163, R169.reuse ;  /* 0x000000a9a3ad7220 */ /* 0x080fe20000410000 */
[----:B------:R-:W-:Y:S02]  /*83d0*/  HADD2.F32 R48, -RZ, R167.H0_H0 ;  /* 0x200000a7ff307230 */ /* 0x000fe40000004100 */
[----:B------:R-:W-:Y:S01]  /*83e0*/  FMUL.FTZ R172, R158, R169 ;  /* 0x000000a99eac7220 */ /* 0x000fe20000410000 */
[----:B------:R-:W-:Y:S01]  /*83f0*/  HADD2.F32 R166, -RZ, R165.H0_H0 ;  /* 0x200000a5ffa67230 */ /* 0x000fe20000004100 */
[----:B------:R-:W-:Y:S01]  /*8400*/  F2FP.SATFINITE.E4M3.F32.PACK_AB_MERGE_C R50, R81, R50, RZ ;  /* 0x000000325132723e */ /* 0x000fe200048070ff */
[----:B------:R-:W-:-:S02]  /*8410*/  HADD2.F32 R87, -RZ, R85.H0_H0 ;  /* 0x20000055ff577230 */ /* 0x000fc40000004100 */
[----:B------:R-:W-:Y:S01]  /*8420*/  FMUL.FTZ R170, R162, R48 ;  /* 0x00000030a2aa7220 */ /* 0x000fe20000410000 */
[----:B------:R-:W-:Y:S02]  /*8430*/  HADD2.F32 R49, -RZ, R164.H0_H0 ;  /* 0x200000a4ff317230 */ /* 0x000fe40000004100 */
[----:B------:R-:W-:Y:S01]  /*8440*/  FFMA.FTZ R173, R158, R166, -R173 ;  /* 0x000000a69ead7223 */ /* 0x000fe200000108ad */
[----:B------:R-:W-:Y:S02]  /*8450*/  HADD2.F32 R160, -RZ, R160.H1_H1 ;  /* 0x300000a0ffa07230 */ /* 0x000fe40000004100 */
[----:B------:R-:W-:Y:S01]  /*8460*/  FMUL.FTZ R171, R87, R48 ;  /* 0x0000003057ab7220 */ /* 0x000fe20000410000 */
[----:B------:R-:W-:Y:S02]  /*8470*/  HADD2.F32 R83, -RZ, R83.H1_H1 ;  /* 0x30000053ff537230 */ /* 0x000fe40000004100 */
[----:B------:R-:W-:Y:S01]  /*8480*/  FFMA.FTZ R172, R163, R166, R172 ;  /* 0x000000a6a3ac7223 */ /* 0x000fe200000100ac */
[----:B------:R-:W-:-:S02]  /*8490*/  HADD2.F32 R159, -RZ, R159.H1_H1 ;  /* 0x3000009fff9f7230 */ /* 0x000fc40000004100 */
[-C--:B------:R-:W-:Y:S01]  /*84a0*/  FFMA.FTZ R48, R87, R49.reuse, -R170 ;  /* 0x0000003157307223 */ /* 0x080fe200000108aa */
[----:B------:R-:W-:Y:S02]  /*84b0*/  HADD2.F32 R158, -RZ, R167.H1_H1 ;  /* 0x300000a7ff9e7230 */ /* 0x000fe40000004100 */
[-C--:B------:R-:W-:Y:S01]  /*84c0*/  FMUL.FTZ R166, R160, R168.reuse ;  /* 0x000000a8a0a67220 */ /* 0x080fe20000410000 */
[----:B------:R-:W-:Y:S02]  /*84d0*/  HADD2.F32 R165, -RZ, R165.H1_H1 ;  /* 0x300000a5ffa57230 */ /* 0x000fe40000004100 */
[----:B------:R-:W-:Y:S01]  /*84e0*/  FMUL.FTZ R87, R83, R168 ;  /* 0x000000a853577220 */ /* 0x000fe20000410000 */
[----:B------:R-:W-:Y:S02]  /*84f0*/  HADD2.F32 R85, -RZ, R85.H1_H1 ;  /* 0x30000055ff557230 */ /* 0x000fe40000004100 */
[----:B------:R-:W-:Y:S01]  /*8500*/  FFMA.FTZ R49, R162, R49, R171 ;  /* 0x00000031a2317223 */ /* 0x000fe200000100ab */
[----:B------:R-:W-:-:S02]  /*8510*/  HADD2.F32 R164, -RZ, R164.H1_H1 ;  /* 0x300000a4ffa47230 */ /* 0x000fc40000004100 */
[-C--:B------:R-:W-:Y:S01]  /*8520*/  FMUL.FTZ R162, R159, R158.reuse ;  /* 0x0000009e9fa27220 */ /* 0x080fe20000410000 */
[-C--:B------:R-:W-:Y:S01]  /*8530*/  FFMA.FTZ R166, R83, R165.reuse, -R166 ;  /* 0x000000a553a67223 */ /* 0x080fe200000108a6 */
[C---:B------:R-:W-:Y:S01]  /*8540*/  FMUL.FTZ R158, R85.reuse, R158 ;  /* 0x0000009e559e7220 */ /* 0x040fe20000410000 */
[----:B------:R-:W-:Y:S01]  /*8550*/  FFMA.FTZ R87, R160, R165, R87 ;  /* 0x000000a5a0577223 */ /* 0x000fe20000010057 */
[-C--:B------:R-:W-:Y:S01]  /*8560*/  FFMA.FTZ R85, R85, R164.reuse, -R162 ;  /* 0x000000a455557223 */ /* 0x080fe200000108a2 */
[----:B------:R-:W-:Y:S01]  /*8570*/  F2FP.SATFINITE.E4M3.F32.PACK_AB_MERGE_C R51, R156, R51, RZ ;  /* 0x000000339c33723e */ /* 0x000fe200048070ff */
[----:B------:R-:W-:Y:S01]  /*8580*/  FFMA.FTZ R158, R159, R164, R158 ;  /* 0x000000a49f9e7223 */ /* 0x000fe2000001009e */
[----:B------:R-:W-:Y:S02]  /*8590*/  F2FP.SATFINITE.E4M3.F32.PACK_AB_MERGE_C R166, R166, R173, RZ ;  /* 0x000000ada6a6723e */ /* 0x000fe400048070ff */
[----:B------:R-:W-:Y:S02]  /*85a0*/  F2FP.SATFINITE.E4M3.F32.PACK_AB_MERGE_C R87, R87, R172, RZ ;  /* 0x000000ac5757723e */ /* 0x000fe400048070ff */
[----:B------:R-:W-:-:S02]  /*85b0*/  F2FP.SATFINITE.E4M3.F32.PACK_AB_MERGE_C R83, R85, R48, R166 ;  /* 0x000000305553723e */ /* 0x000fc400048070a6 */
[----:B------:R-:W-:Y:S02]  /*85c0*/  F2FP.SATFINITE.E4M3.F32.PACK_AB_MERGE_C R81, R55, R52, R50 ;  /* 0x000000343751723e */ /* 0x000fe40004807032 */
[----:B------:R-:W-:Y:S02]  /*85d0*/  F2FP.SATFINITE.E4M3.F32.PACK_AB_MERGE_C R85, R54, R53, R51 ;  /* 0x000000353655723e */ /* 0x000fe40004807033 */
[----:B------:R-:W-:-:S07]  /*85e0*/  F2FP.SATFINITE.E4M3.F32.PACK_AB_MERGE_C R87, R158, R49, R87 ;  /* 0x000000319e57723e */ /* 0x000fce0004807057 */
.L_x_7560:
[----:B------:R-:W-:Y:S05]  /*85f0*/  BSYNC B2 ;  /* 0x0000000000027941 */ /* 0x000fea0003800000 */
.L_x_7559:
        /* <DEDUP_REMOVED lines=11> */
.L_x_7558:
[----:B------:R-:W-:Y:S05]  /*86b0*/  BSYNC B1 ;  /* 0x0000000000017941 */ /* 0x000fea0003800000 */
.L_x_7557:
[----:B-1----:R-:W-:Y:S01]  /*86c0*/  VIADD R49, R228, 0x40 ;  /* 0x00000040e4317836 */ /* 0x002fe20000000000 */
[----:B------:R-:W-:Y:S04]  /*86d0*/  BSSY B1, `(.L_x_7561) ;  /* 0x000010b000017945 */ /* 0x000fe80003800000 */
[----:B------:R-:W-:-:S13]  /*86e0*/  ISETP.GE.OR P3, PT, R49, R118, P0 ;  /* 0x000000763100720c */ /* 0x000fda0000766670 */
[----:B------:R-:W-:Y:S05]  /*86f0*/  @P3 BRA `(.L_x_7562) ;  /* 0x0000001000203947 */ /* 0x000fea0003800000 */
[----:B------:R-:W2:Y:S01]  /*8700*/  LDL R50, [R1+0x70] ;  /* 0x0000700001327983 */ /* 0x000ea20000100800 */
[----:B------:R-:W-:-:S05]  /*8710*/  VIADD R48, R228, 0x40 ;  /* 0x00000040e4307836 */ /* 0x000fca0000000000 */
[----:B------:R-:W-:Y:S02]  /*8720*/  SHF.R.S32.HI R48, RZ, 0x1f, R48 ;  /* 0x0000001fff307819 */ /* 0x000fe40000011430 */
[----:B------:R-:W-:-:S03]  /*8730*/  ISETP.NE.AND P6, PT, R0, RZ, PT ;  /* 0x000000ff0000720c */ /* 0x000fc60003fc5270 */
[----:B------:R-:W-:-:S04]  /*8740*/  IMAD R48, R48, R128, RZ ;  /* 0x0000008030307224 */ /* 0x000fc800078e02ff */
[C---:B------:R-:W-:Y:S01]  /*8750*/  IMAD R83, R49.reuse, R129, R48 ;  /* 0x0000008131537224 */ /* 0x040fe200078e0230 */
[----:B------:R-:W-:Y:S01]  /*8760*/  SEL R48, R120, R145, !P6 ;  /* 0x0000009178307207 */ /* 0x000fe20007000000 */
[----:B------:R-:W-:-:S03]  /*8770*/  IMAD.WIDE.U32 R80, R49, R128, R126 ;  /* 0x0000008031507225 */ /* 0x000fc600078e007e */
[----:B------:R-:W-:Y:S01]  /*8780*/  SHF.R.S32.HI R49, RZ, 0x1f, R48 ;  /* 0x0000001fff317819 */ /* 0x000fe20000011430 */
[C---:B------:R-:W-:Y:S02]  /*8790*/  VIADD R51, R228.reuse, 0x40 ;  /* 0x00000040e4337836 */ /* 0x040fe40000000000 */
[----:B------:R-:W-:Y:S01]  /*87a0*/  VIADD R52, R228, 0x40 ;  /* 0x00000040e4347836 */ /* 0x000fe20000000000 */
[----:B------:R-:W-:Y:S01]  /*87b0*/  LEA.HI R48, R49, R48, RZ, 0x5 ;  /* 0x0000003031307211 */ /* 0x000fe200078f28ff */
[----:B------:R-:W-:Y:S02]  /*87c0*/  IMAD.SHL.U32 R51, R51, 0x80, RZ ;  /* 0x0000008033337824 */ /* 0x000fe400078e00ff */
[----:B------:R-:W-:Y:S01]  /*87d0*/  IMAD.SHL.U32 R52, R52, 0x80, RZ ;  /* 0x0000008034347824 */ /* 0x000fe200078e00ff */
[----:B------:R-:W-:Y:S02]  /*87e0*/  LEA.HI.SX32 R48, R48, R35, 0x1b ;  /* 0x0000002330307211 */ /* 0x000fe400078fdaff */
[----:B------:R-:W-:-:S02]  /*87f0*/  LOP3.LUT R51, R51, 0x380, RZ, 0xc0, !PT ;  /* 0x0000038033337812 */ /* 0x000fc400078ec0ff */
[----:B------:R-:W-:Y:S01]  /*8800*/  LOP3.LUT R52, R52, 0x380, RZ, 0xc0, !PT ;  /* 0x0000038034347812 */ /* 0x000fe200078ec0ff */
[----:B------:R-:W-:Y:S01]  /*8810*/  IMAD.SHL.U32 R85, R48, 0x10, RZ ;  /* 0x0000001030557824 */ /* 0x000fe200078e00ff */
[----:B------:R-:W-:-:S04]  /*8820*/  SHF.R.U32.HI R51, RZ, 0x3, R51 ;  /* 0x00000003ff337819 */ /* 0x000fc80000011633 */
[----:B------:R-:W-:-:S04]  /*8830*/  LOP3.LUT R48, R52, 0x70, R85, 0xf8, !PT ;  /* 0x0000007034307812 */ /* 0x000fc800078ef855 */
[----:B------:R-:W-:Y:S01]  /*8840*/  LOP3.LUT R48, R48, R51, RZ, 0x3c, !PT ;  /* 0x0000003330307212 */ /* 0x000fe200078e3cff */
[----:B------:R-:W-:-:S04]  /*8850*/  IMAD R49, R17, 0x7000, R115 ;  /* 0x0000700011317824 */ /* 0x000fc800078e0273 */
[----:B------:R-:W-:Y:S01]  /*8860*/  IMAD.IADD R49, R16, 0x1, R49 ;  /* 0x0000000110317824 */ /* 0x000fe200078e0231 */
[----:B------:R-:W-:Y:S01]  /*8870*/  IADD3 R82, P3, P4, R44, R80, R36 ;  /* 0x000000502c527210 */ /* 0x000fe20007c7e024 */
[----:B------:R-:W-:Y:S01]  /*8880*/  IMAD.IADD R83, R81, 0x1, R83 ;  /* 0x0000000151537824 */ /* 0x000fe200078e0253 */
[----:B------:R-:W-:Y:S04]  /*8890*/  BSSY B2, `(.L_x_7563) ;  /* 0x00000e3000027945 */ /* 0x000fe80003800000 */
[----:B------:R-:W-:Y:S01]  /*88a0*/  IADD3.X R86, R38, R83, R37, P3, P4 ;  /* 0x0000005326567210 */ /* 0x000fe20001fe8425 */
[----:B--2---:R-:W-:-:S04]  /*88b0*/  IMAD.IADD R48, R50, 0x1, R48 ;  /* 0x0000000132307824 */ /* 0x004fc800078e0230 */
[----:B------:R-:W-:-:S04]  /*88c0*/  IMAD R51, R17, 0x7000, R48 ;  /* 0x0000700011337824 */ /* 0x000fc800078e0230 */
[----:B------:R-:W-:Y:S02]  /*88d0*/  IMAD.IADD R52, R16, 0x1, R51 ;  /* 0x0000000110347824 */ /* 0x000fe400078e0233 */
        /* <DEDUP_REMOVED lines=15> */
[--C-:B------:R-:W-:Y:S01]  /*89d0*/  SHF.R.U32.HI R156, RZ, 0x10, R63.reuse ;  /* 0x00000010ff9c7819 */ /* 0x100fe2000001163f */
[----:B------:R-:W-:Y:S01]  /*89e0*/  IMAD.SHL.U32 R62, R135, 0x100, RZ ;  /* 0x00000100873e7824 */ /* 0x000fe200078e00ff */
[----:B------:R-:W-:Y:S02]  /*89f0*/  LOP3.LUT R134, R63, 0xff, RZ, 0xc0, !PT ;  /* 0x000000ff3f867812 */ /* 0x000fe400078ec0ff */
[----:B------:R-:W-:-:S02]  /*8a00*/  SHF.R.U32.HI R63, RZ, 0x18, R63 ;  /* 0x00000018ff3f7819 */ /* 0x000fc4000001163f */
[--C-:B------:R-:W-:Y:S02]  /*8a10*/  SHF.R.U32.HI R155, RZ, 0x8, R61.reuse ;  /* 0x00000008ff9b7819 */ /* 0x100fe4000001163d */
[----:B------:R-:W-:Y:S01]  /*8a20*/  LOP3.LUT R49, R49, 0xff00, R48, 0xf8, !PT ;  /* 0x0000ff0031317812 */ /* 0x000fe200078ef830 */
[----:B------:R-:W-:Y:S01]  /*8a30*/  IMAD.SHL.U32 R48, R157, 0x100, RZ ;  /* 0x000001009d307824 */ /* 0x000fe200078e00ff */
[--C-:B------:R-:W-:Y:S02]  /*8a40*/  SHF.R.U32.HI R58, RZ, 0x10, R61.reuse ;  /* 0x00000010ff3a7819 */ /* 0x100fe4000001163d */
[----:B------:R-:W-:Y:S02]  /*8a50*/  LOP3.LUT R87, R61, 0xff, RZ, 0xc0, !PT ;  /* 0x000000ff3d577812 */ /* 0x000fe400078ec0ff */
[----:B------:R-:W-:Y:S01]  /*8a60*/  SHF.R.U32.HI R154, RZ, 0x18, R61 ;  /* 0x00000018ff9a7819 */ /* 0x000fe2000001163d */
[----:B--2---:R-:W-:Y:S01]  /*8a70*/  IMAD.MOV.U32 R61, RZ, RZ, R52 ;  /* 0x000000ffff3d7224 */ /* 0x004fe200078e0034 */
[----:B------:R-:W-:Y:S01]  /*8a80*/  PRMT R59, R59, 0x654, R84 ;  /* 0x000006543b3b7816 */ /* 0x000fe20000000054 */
[----:B------:R-:W-:Y:S01]  /*8a90*/  IMAD.SHL.U32 R52, R155, 0x100, RZ ;  /* 0x000001009b347824 */ /* 0x000fe200078e00ff */
[----:B------:R-:W-:Y:S01]  /*8aa0*/  PRMT R63, R63, 0x654, R134 ;  /* 0x000006543f3f7816 */ /* 0x000fe20000000086 */
[----:B------:R-:W-:Y:S01]  /*8ab0*/  IMAD.U32 R58, R58, 0x10000, RZ ;  /* 0x000100003a3a7824 */ /* 0x000fe200078e00ff */
[----:B------:R-:W-:Y:S01]  /*8ac0*/  SHF.R.U32.HI R161, RZ, 0x10, R57 ;  /* 0x00000010ffa17819 */ /* 0x000fe20000011639 */
[----:B------:R-:W-:Y:S01]  /*8ad0*/  IMAD.MOV.U32 R57, RZ, RZ, R50 ;  /* 0x000000ffff397224 */ /* 0x000fe200078e0032 */
[----:B------:R-:W-:-:S02]  /*8ae0*/  PRMT R87, R154, 0x654, R87 ;  /* 0x000006549a577816 */ /* 0x000fc40000000057 */
[----:B------:R-:W-:Y:S01]  /*8af0*/  LOP3.LUT R59, R59, 0xff00, R48, 0xf8, !PT ;  /* 0x0000ff003b3b7812 */ /* 0x000fe200078ef830 */
[----:B------:R-:W-:Y:S01]  /*8b00*/  IMAD.U32 R48, R158, 0x10000, RZ ;  /* 0x000100009e307824 */ /* 0x000fe200078e00ff */
[----:B------:R-:W-:Y:S01]  /*8b10*/  LOP3.LUT R154, R63, 0xff00, R62, 0xf8, !PT ;  /* 0x0000ff003f9a7812 */ /* 0x000fe200078ef83e */
[----:B------:R-:W-:Y:S01]  /*8b20*/  IMAD.U32 R50, R161, 0x10000, RZ ;  /* 0x00010000a1327824 */ /* 0x000fe200078e00ff */
[----:B------:R-:W-:Y:S02]  /*8b30*/  F2FP.F16.E4M3.UNPACK_B R135, R153.H1 ;  /* 0x00000099ff87723e */ /* 0x000fe400030006ff */
[----:B------:R-:W-:Y:S02]  /*8b40*/  F2FP.F16.E4M3.UNPACK_B R84, R61.H1 ;  /* 0x0000003dff54723e */ /* 0x000fe400030006ff */
[----:B------:R-:W-:Y:S02]  /*8b50*/  F2FP.F16.E4M3.UNPACK_B R62, R60.H1 ;  /* 0x0000003cff3e723e */ /* 0x000fe400030006ff */
[----:B------:R-:W-:Y:S01]  /*8b60*/  LOP3.LUT R155, R87, 0xff00, R52, 0xf8, !PT ;  /* 0x0000ff00579b7812 */ /* 0x000fe200078ef834 */
[----:B------:R-:W-:Y:S01]  /*8b70*/  HADD2.F32 R52, -RZ, R135.H0_H0 ;  /* 0x20000087ff347230 */ /* 0x000fe20000004100 */
[----:B------:R-:W-:Y:S01]  /*8b80*/  F2FP.F16.E4M3.UNPACK_B R87, R151.H1 ;  /* 0x00000097ff57723e */ /* 0x000fe200030006ff */
[----:B------:R-:W-:Y:S01]  /*8b90*/  HADD2.F32 R63, -RZ, R84.H0_H0 ;  /* 0x20000054ff3f7230 */ /* 0x000fe20000004100 */
[----:B------:R-:W-:Y:S01]  /*8ba0*/  LOP3.LUT R48, R59, 0xff0000, R48, 0xf8, !PT ;  /* 0x00ff00003b307812 */ /* 0x000fe200078ef830 */
[----:B------:R-:W-:Y:S01]  /*8bb0*/  HADD2.F32 R59, -RZ, R62.H0_H0 ;  /* 0x2000003eff3b7230 */ /* 0x000fe20000004100 */
[----:B------:R-:W-:Y:S01]  /*8bc0*/  LOP3.LUT R50, R49, 0xff0000, R50, 0xf8, !PT ;  /* 0x00ff000031327812 */ /* 0x000fe200078ef832 */
[----:B------:R-:W-:-:S02]  /*8bd0*/  IMAD.U32 R49, R156, 0x10000, RZ ;  /* 0x000100009c317824 */ /* 0x000fc400078e00ff */
[-C--:B------:R-:W-:Y:S01]  /*8be0*/  FMUL.FTZ R156, R63, R52.reuse ;  /* 0x000000343f9c7220 */ /* 0x080fe20000410000 */
[----:B------:R-:W-:Y:S02]  /*8bf0*/  HADD2.F32 R134, -RZ, R87.H0_H0 ;  /* 0x20000057ff867230 */ /* 0x000fe40000004100 */
[----:B------:R-:W-:Y:S01]  /*8c00*/  FMUL.FTZ R158, R59, R52 ;  /* 0x000000343b9e7220 */ /* 0x000fe20000410000 */
[----:B------:R-:W-:Y:S02]  /*8c10*/  LOP3.LUT R52, R155, 0xff0000, R58, 0xf8, !PT ;  /* 0x00ff00009b347812 */ /* 0x000fe400078ef83a */
        /* <DEDUP_REMOVED lines=10> */
[----:B------:R-:W-:Y:S01]  /*8cc0*/  F2FP.F16.E4M3.UNPACK_B R84, R60 ;  /* 0x0000003cff54723e */ /* 0x000fe200020006ff */
[----:B------:R-:W-:-:S02]  /*8cd0*/  HADD2.F32 R155, -RZ, R153.H0_H0 ;  /* 0x20000099ff9b7230 */ /* 0x000fc40000004100 */
[-C--:B------:R-:W-:Y:S01]  /*8ce0*/  FMUL.FTZ R156, R63, R134.reuse ;  /* 0x000000863f9c7220 */ /* 0x080fe20000410000 */
[----:B------:R-:W-:Y:S02]  /*8cf0*/  HADD2.F32 R153, -RZ, R153.H1_H1 ;  /* 0x30000099ff997230 */ /* 0x000fe40000004100 */
[----:B------:R-:W-:Y:S01]  /*8d00*/  FMUL.FTZ R60, R135, R134 ;  /* 0x00000086873c7220 */ /* 0x000fe20000410000 */
[----:B------:R-:W-:Y:S02]  /*8d10*/  HADD2.F32 R134, -RZ, R87.H0_H0 ;  /* 0x20000057ff867230 */ /* 0x000fe40000004100 */
[----:B------:R-:W-:Y:S02]  /*8d20*/  HADD2.F32 R62, -RZ, R84.H0_H0 ;  /* 0x20000054ff3e7230 */ /* 0x000fe40000004100 */
[-C--:B------:R-:W-:Y:S01]  /*8d30*/  FFMA.FTZ R61, R63, R154.reuse, -R60 ;  /* 0x0000009a3f3d7223 */ /* 0x080fe2000001083c */
[----:B------:R-:W-:Y:S01]  /*8d40*/  FFMA.FTZ R60, R135, R154, R156 ;  /* 0x0000009a873c7223 */ /* 0x000fe2000001009c */
[----:B------:R-:W-:-:S02]  /*8d50*/  HADD2.F32 R63, -RZ, R151.H0_H0 ;  /* 0x20000097ff3f7230 */ /* 0x000fc40000004100 */
[-C--:B------:R-:W-:Y:S01]  /*8d60*/  FMUL.FTZ R157, R134, R155.reuse ;  /* 0x0000009b869d7220 */ /* 0x080fe20000410000 */
[----:B------:R-:W-:Y:S02]  /*8d70*/  HADD2.F32 R135, -RZ, R87.H1_H1 ;  /* 0x30000057ff877230 */ /* 0x000fe40000004100 */
[C---:B------:R-:W-:Y:S01]  /*8d80*/  FMUL.FTZ R155, R62.reuse, R155 ;  /* 0x0000009b3e9b7220 */ /* 0x040fe20000410000 */
[----:B------:R-:W-:Y:S01]  /*8d90*/  HADD2.F32 R84, -RZ, R84.H1_H1 ;  /* 0x30000054ff547230 */ /* 0x000fe20000004100 */
[----:B------:R-:W-:Y:S01]  /*8da0*/  F2FP.F16.E4M3.UNPACK_B R156, R152.H1 ;  /* 0x00000098ff9c723e */ /* 0x000fe200030006ff */
[----:B------:R-:W-:Y:S01]  /*8db0*/  HADD2.F32 R154, -RZ, R151.H1_H1 ;  /* 0x30000097ff9a7230 */ /* 0x000fe20000004100 */
[----:B------:R-:W-:Y:S01]  /*8dc0*/  F2FP.F16.E4M3.UNPACK_B R151, R54.H1 ;  /* 0x00000036ff97723e */ /* 0x000fe200030006ff */
[-C--:B------:R-:W-:Y:S01]  /*8dd0*/  FFMA.FTZ R62, R62, R63.reuse, -R157 ;  /* 0x0000003f3e3e7223 */ /* 0x080fe2000001089d */
[----:B------:R-:W-:Y:S01]  /*8de0*/  FFMA.FTZ R63, R134, R63, R155 ;  /* 0x0000003f863f7223 */ /* 0x000fe2000001009b */
        /* <DEDUP_REMOVED lines=25> */
[----:B------:R-:W-:Y:S02]  /*8f80*/  HADD2.F32 R153, -RZ, R152.H0_H0 ;  /* 0x20000098ff997230 */ /* 0x000fe40000004100 */
[----:B------:R-:W-:Y:S01]  /*8f90*/  FFMA.FTZ R159, R151, R155, R156 ;  /* 0x0000009b979f7223 */ /* 0x000fe2000001009c */
[----:B------:R-:W-:Y:S01]  /*8fa0*/  HADD2.F32 R54, -RZ, R57.H0_H0 ;  /* 0x20000039ff367230 */ /* 0x000fe20000004100 */
[----:B------:R-:W-:Y:S01]  /*8fb0*/  F2FP.SATFINITE.E4M3.F32.PACK_AB_MERGE_C R58, R61, R58, RZ ;  /* 0x0000003a3d3a723e */ /* 0x000fe200048070ff */
[----:B------:R-:W-:Y:S01]  /*8fc0*/  HADD2.F32 R135, -RZ, R134.H0_H0 ;  /* 0x20000086ff877230 */ /* 0x000fe20000004100 */
[----:B------:R-:W-:Y:S01]  /*8fd0*/  F2FP.SATFINITE.E4M3.F32.PACK_AB_MERGE_C R60, R60, R59, RZ ;  /* 0x0000003b3c3c723e */ /* 0x000fe200048070ff */
[----:B------:R-:W-:-:S02]  /*8fe0*/  HADD2.F32 R152, -RZ, R152.H1_H1 ;  /* 0x30000098ff987230 */ /* 0x000fc40000004100 */
[CC--:B------:R-:W-:Y:S01]  /*8ff0*/  FMUL.FTZ R154, R54.reuse, R153.reuse ;  /* 0x00000099369a7220 */ /* 0x0c0fe20000410000 */
[----:B------:R-:W-:Y:S02]  /*9000*/  HADD2.F32 R57, -RZ, R57.H1_H1 ;  /* 0x30000039ff397230 */ /* 0x000fe40000004100 */
[----:B------:R-:W-:Y:S01]  /*9010*/  FMUL.FTZ R155, R135, R153 ;  /* 0x00000099879b7220 */ /* 0x000fe20000410000 */
[----:B------:R-:W-:Y:S01]  /*9020*/  HADD2.F32 R151, -RZ, R150.H0_H0 ;  /* 0x20000096ff977230 */ /* 0x000fe20000004100 */
[----:B------:R-:W-:Y:S01]  /*9030*/  F2FP.SATFINITE.E4M3.F32.PACK_AB_MERGE_C R59, R87, R62, R58 ;  /* 0x0000003e573b723e */ /* 0x000fe2000480703a */
[----:B------:R-:W-:Y:S02]  /*9040*/  HADD2.F32 R134, -RZ, R134.H1_H1 ;  /* 0x30000086ff867230 */ /* 0x000fe40000004100 */
[----:B------:R-:W-:Y:S01]  /*9050*/  FMUL.FTZ R153, R57, R152 ;  /* 0x0000009839997220 */ /* 0x000fe20000410000 */
[----:B------:R-:W-:Y:S01]  /*9060*/  HADD2.F32 R150, -RZ, R150.H1_H1 ;  /* 0x30000096ff967230 */ /* 0x000fe20000004100 */
[----:B------:R-:W-:Y:S01]  /*9070*/  F2FP.F16.E4M3.UNPACK_B R62, R52 ;  /* 0x00000034ff3e723e */ /* 0x000fe200020006ff */
[----:B------:R-:W-:Y:S01]  /*9080*/  FFMA.FTZ R155, R54, R151, -R155 ;  /* 0x00000097369b7223 */ /* 0x000fe2000001089b */
[C---:B------:R-:W-:Y:S01]  /*9090*/  FMUL.FTZ R156, R134.reuse, R152 ;  /* 0x00000098869c7220 */ /* 0x040fe20000410000 */
[----:B------:R-:W-:Y:S01]  /*90a0*/  F2FP.F16.E4M3.UNPACK_B R61, R56 ;  /* 0x00000038ff3d723e */ /* 0x000fe200020006ff */
        /* <DEDUP_REMOVED lines=24> */
[----:B------:R-:W-:Y:S02]  /*9230*/  HADD2.F32 R62, -RZ, R56.H0_H0 ;  /* 0x20000038ff3e7230 */ /* 0x000fe40000004100 */
[----:B------:R-:W-:Y:S01]  /*9240*/  FFMA.FTZ R52, R134, R63, R151 ;  /* 0x0000003f86347223 */ /* 0x000fe20000010097 */
[--C-:B------:R-:W-:Y:S01]  /*9250*/  HADD2.F32 R87, -RZ, R84.reuse.H0_H0 ;  /* 0x20000054ff577230 */ /* 0x100fe20000004100 */
[----:B------:R-:W-:Y:S01]  /*9260*/  F2FP.F16.E4M3.UNPACK_B R50, R50.H1 ;  /* 0x00000032ff32723e */ /* 0x000fe200030006ff */
[--C-:B------:R-:W-:Y:S01]  /*9270*/  HADD2.F32 R134, -RZ, R135.reuse.H0_H0 ;  /* 0x20000087ff867230 */ /* 0x100fe20000004100 */
[----:B------:R-:W-:Y:S01]  /*9280*/  F2FP.SATFINITE.E4M3.F32.PACK_AB_MERGE_C R158, R159, R158, RZ ;  /* 0x0000009e9f9e723e */ /* 0x000fe200048070ff */
[----:B------:R-:W-:Y:S01]  /*9290*/  HADD2.F32 R84, -RZ, R84.H1_H1 ;  /* 0x30000054ff547230 */ /* 0x000fe20000004100 */
[----:B------:R-:W-:Y:S01]  /*92a0*/  F2FP.SATFINITE.E4M3.F32.PACK_AB_MERGE_C R57, R157, R160, RZ ;  /* 0x000000a09d39723e */ /* 0x000fe200048070ff */
[----:B------:R-:W-:-:S02]  /*92b0*/  HADD2.F32 R135, -RZ, R135.H1_H1 ;  /* 0x30000087ff877230 */ /* 0x000fc40000004100 */
[-C--:B------:R-:W-:Y:S01]  /*92c0*/  FMUL.FTZ R151, R87, R134.reuse ;  /* 0x0000008657977220 */ /* 0x080fe20000410000 */
[----:B------:R-:W-:Y:S02]  /*92d0*/  HADD2.F32 R63, -RZ, R56.H1_H1 ;  /* 0x30000038ff3f7230 */ /* 0x000fe40000004100 */
[----:B------:R-:W-:Y:S01]  /*92e0*/  FMUL.FTZ R150, R62, R134 ;  /* 0x000000863e967220 */ /* 0x000fe20000410000 */
[--C-:B------:R-:W-:Y:S02]  /*92f0*/  HADD2.F32 R56, -RZ, R50.reuse.H0_H0 ;  /* 0x20000032ff387230 */ /* 0x100fe40000004100 */
[-C--:B------:R-:W-:Y:S01]  /*9300*/  FMUL.FTZ R152, R84, R135.reuse ;  /* 0x0000008754987220 */ /* 0x080fe20000410000 */
[----:B------:R-:W-:Y:S02]  /*9310*/  HADD2.F32 R134, -RZ, R50.H1_H1 ;  /* 0x30000032ff867230 */ /* 0x000fe40000004100 */
[----:B------:R-:W-:Y:S01]  /*9320*/  FMUL.FTZ R135, R63, R135 ;  /* 0x000000873f877220 */ /* 0x000fe20000410000 */
[----:B------:R-:W-:Y:S01]  /*9330*/  F2FP.SATFINITE.E4M3.F32.PACK_AB_MERGE_C R54, R153, R54, R158 ;  /* 0x000000369936723e */ /* 0x000fe2000480709e */
[-C--:B------:R-:W-:Y:S01]  /*9340*/  FFMA.FTZ R50, R62, R56.reuse, -R151 ;  /* 0x000000383e327223 */ /* 0x080fe20000010897 */
[----:B------:R-:W-:Y:S01]  /*9350*/  FFMA.FTZ R56, R87, R56, R150 ;  /* 0x0000003857387223 */ /* 0x000fe20000010096 */
[-C--:B------:R-:W-:Y:S01]  /*9360*/  FFMA.FTZ R157, R63, R134.reuse, -R152 ;  /* 0x000000863f9d7223 */ /* 0x080fe20000010898 */
[----:B------:R-:W-:Y:S01]  /*9370*/  F2FP.F16.E4M3.UNPACK_B R62, R51 ;  /* 0x00000033ff3e723e */ /* 0x000fe200020006ff */
[----:B------:R-:W-:Y:S01]  /*9380*/  FFMA.FTZ R159, R84, R134, R135 ;  /* 0x00000086549f7223 */ /* 0x000fe20000010087 */
[----:B------:R-:W-:-:S02]  /*9390*/  F2FP.F16.E4M3.UNPACK_B R87, R55 ;  /* 0x00000037ff57723e */ /* 0x000fc400020006ff */
[----:B------:R-:W-:Y:S02]  /*93a0*/  F2FP.F16.E4M3.UNPACK_B R152, R49 ;  /* 0x00000031ff98723e */ /* 0x000fe400020006ff */
[----:B------:R-:W-:Y:S01]  /*93b0*/  F2FP.F16.E4M3.UNPACK_B R84, R55.H1 ;  /* 0x00000037ff54723e */ /* 0x000fe200030006ff */
[----:B------:R-:W-:Y:S01]  /*93c0*/  HADD2.F32 R55, -RZ, R62.H0_H0 ;  /* 0x2000003eff377230 */ /* 0x000fe20000004100 */
[----:B------:R-:W-:Y:S01]  /*93d0*/  F2FP.F16.E4M3.UNPACK_B R153, R49.H1 ;  /* 0x00000031ff99723e */ /* 0x000fe200030006ff */
[----:B------:R-:W-:Y:S01]  /*93e0*/  HADD2.F32 R134, -RZ, R87.H0_H0 ;  /* 0x20000057ff867230 */ /* 0x000fe20000004100 */
[----:B------:R-:W-:Y:S01]  /*93f0*/  F2FP.F16.E4M3.UNPACK_B R51, R51.H1 ;  /* 0x00000033ff33723e */ /* 0x000fe200030006ff */
[----:B------:R-:W-:Y:S01]  /*9400*/  HADD2.F32 R154, -RZ, R152.H0_H0 ;  /* 0x20000098ff9a7230 */ /* 0x000fe20000004100 */
[----:B------:R-:W-:Y:S01]  /*9410*/  F2FP.SATFINITE.E4M3.F32.PACK_AB_MERGE_C R57, R156, R155, R57 ;  /* 0x0000009b9c39723e */ /* 0x000fe20004807039 */
[----:B------:R-:W-:Y:S01]  /*9420*/  HADD2.F32 R155, -RZ, R153.H0_H0 ;  /* 0x20000099ff9b7230 */ /* 0x000fe20000004100 */
[-C--:B------:R-:W-:Y:S01]  /*9430*/  F2FP.F16.E4M3.UNPACK_B R49, R48.reuse ;  /* 0x00000030ff31723e */ /* 0x080fe200020006ff */
[----:B------:R-:W-:Y:S01]  /*9440*/  HADD2.F32 R63, -RZ, R51.H0_H0 ;  /* 0x20000033ff3f7230 */ /* 0x000fe20000004100 */
[----:B------:R-:W-:Y:S01]  /*9450*/  F2FP.F16.E4M3.UNPACK_B R135, R48.H1 ;  /* 0x00000030ff87723e */ /* 0x000fe200030006ff */
[----:B------:R-:W-:-:S02]  /*9460*/  HADD2.F32 R48, -RZ, R84.H0_H0 ;  /* 0x20000054ff307230 */ /* 0x000fc40000004100 */
[-C--:B------:R-:W-:Y:S01]  /*9470*/  FMUL.FTZ R156, R134, R154.reuse ;  /* 0x0000009a869c7220 */ /* 0x080fe20000410000 */
[----:B------:R-:W-:Y:S01]  /*9480*/  FMUL.FTZ R161, R55, R154 ;  /* 0x0000009a37a17220 */ /* 0x000fe20000410000 */
[----:B------:R-:W-:Y:S01]  /*9490*/  HADD2.F32 R84, -RZ, R84.H1_H1 ;  /* 0x30000054ff547230 */ /* 0x000fe20000004100 */
[----:B------:R-:W-:Y:S01]  /*94a0*/  F2FP.SATFINITE.E4M3.F32.PACK_AB_MERGE_C R50, R157, R50, RZ ;  /* 0x000000329d32723e */ /* 0x000fe200048070ff */
[----:B------:R-:W-:Y:S02]  /*94b0*/  HADD2.F32 R151, -RZ, R135.H0_H0 ;  /* 0x20000087ff977230 */ /* 0x000fe40000004100 */
[-C--:B------:R-:W-:Y:S01]  /*94c0*/  FMUL.FTZ R154, R48, R155.reuse ;  /* 0x0000009b309a7220 */ /* 0x080fe20000410000 */
[----:B------:R-:W-:Y:S01]  /*94d0*/  FMUL.FTZ R155, R63, R155 ;  /* 0x0000009b3f9b7220 */ /* 0x000fe20000410000 */
[----:B------:R-:W-:Y:S01]  /*94e0*/  HADD2.F32 R153, -RZ, R153.H1_H1 ;  /* 0x30000099ff997230 */ /* 0x000fe20000004100 */
[----:B------:R-:W-:Y:S01]  /*94f0*/  F2FP.SATFINITE.E4M3.F32.PACK_AB_MERGE_C R56, R159, R56, RZ ;  /* 0x000000389f38723e */ /* 0x000fe200048070ff */
[----:B------:R-:W-:-:S02]  /*9500*/  HADD2.F32 R51, -RZ, R51.H1_H1 ;  /* 0x30000033ff337230 */ /* 0x000fc40000004100 */
[----:B------:R-:W-:Y:S01]  /*9510*/  FFMA.FTZ R155, R48, R151, R155 ;  /* 0x00000097309b7223 */ /* 0x000fe2000001009b */
[----:B------:R-:W-:Y:S02]  /*9520*/  HADD2.F32 R150, -RZ, R49.H0_H0 ;  /* 0x20000031ff967230 */ /* 0x000fe40000004100 */
[-C--:B------:R-:W-:Y:S01]  /*9530*/  FMUL.FTZ R48, R84, R153.reuse ;  /* 0x0000009954307220 */ /* 0x080fe20000410000 */
[----:B------:R-:W-:Y:S02]  /*9540*/  HADD2.F32 R87, -RZ, R87.H1_H1 ;  /* 0x30000057ff577230 */ /* 0x000fe40000004100 */
[----:B------:R-:W-:Y:S01]  /*9550*/  FMUL.FTZ R153, R51, R153 ;  /* 0x0000009933997220 */ /* 0x000fe20000410000 */
[----:B------:R-:W-:Y:S02]  /*9560*/  HADD2.F32 R152, -RZ, R152.H1_H1 ;  /* 0x30000098ff987230 */ /* 0x000fe40000004100 */
[----:B------:R-:W-:Y:S01]  /*9570*/  FFMA.FTZ R156, R55, R150, -R156 ;  /* 0x00000096379c7223 */ /* 0x000fe2000001089c */
[----:B------:R-:W-:-:S02]  /*9580*/  HADD2.F32 R135, -RZ, R135.H1_H1 ;  /* 0x30000087ff877230 */ /* 0x000fc40000004100 */
[----:B------:R-:W-:Y:S01]  /*9590*/  FFMA.FTZ R154, R63, R151, -R154 ;  /* 0x000000973f9a7223 */ /* 0x000fe2000001089a */
[----:B------:R-:W-:Y:S02]  /*95a0*/  HADD2.F32 R62, -RZ, R62.H1_H1 ;  /* 0x3000003eff3e7230 */ /* 0x000fe40000004100 */
[-C--:B------:R-:W-:Y:S01]  /*95b0*/  FMUL.FTZ R55, R87, R152.reuse ;  /* 0x0000009857377220 */ /* 0x080fe20000410000 */
[----:B------:R-:W-:Y:S02]  /*95c0*/  HADD2.F32 R49, -RZ, R49.H1_H1 ;  /* 0x30000031ff317230 */ /* 0x000fe40000004100 */
[-C--:B------:R-:W-:Y:S01]  /*95d0*/  FFMA.FTZ R51, R51, R135.reuse, -R48 ;  /* 0x0000008733337223 */ /* 0x080fe20000010830 */
[----:B------:R-:W-:Y:S01]  /*95e0*/  FFMA.FTZ R84, R84, R135, R153 ;  /* 0x0000008754547223 */ /* 0x000fe20000010099 */
[----:B------:R-:W-:Y:S01]  /*95f0*/  FMUL.FTZ R152, R62, R152 ;  /* 0x000000983e987220 */ /* 0x000fe20000410000 */
[----:B------:R-:W-:Y:S01]  /*9600*/  FFMA.FTZ R161, R134, R150, R161 ;  /* 0x0000009686a17223 */ /* 0x000fe200000100a1 */
[-C--:B------:R-:W-:Y:S01]  /*9610*/  FFMA.FTZ R55, R62, R49.reuse, -R55 ;  /* 0x000000313e377223 */ /* 0x080fe20000010837 */
[----:B------:R-:W-:Y:S01]  /*9620*/  F2FP.SATFINITE.E4M3.F32.PACK_AB_MERGE_C R51, R51, R154, RZ ;  /* 0x0000009a3333723e */ /* 0x000fe200048070ff */
[----:B------:R-:W-:Y:S01]  /*9630*/  FFMA.FTZ R152, R87, R49, R152 ;  /* 0x0000003157987223 */ /* 0x000fe20000010098 */
[----:B------:R-:W-:Y:S01]  /*9640*/  F2FP.SATFINITE.E4M3.F32.PACK_AB_MERGE_C R84, R84, R155, RZ ;  /* 0x0000009b5454723e */ /* 0x000fe200048070ff */
[----:B------:R-:W-:Y:S01]  /*9650*/  IMAD.MOV.U32 R48, RZ, RZ, R59 ;  /* 0x000000ffff307224 */ /* 0x000fe200078e003b */
[----:B------:R-:W-:Y:S01]  /*9660*/  F2FP.SATFINITE.E4M3.F32.PACK_AB_MERGE_C R49, R53, R60, R50 ;  /* 0x0000003c3531723e */ /* 0x000fe20004807032 */
[----:B------:R-:W-:Y:S01]  /*9670*/  IMAD.MOV.U32 R50, RZ, RZ, R57 ;  /* 0x000000ffff327224 */ /* 0x000fe200078e0039 */
[----:B------:R-:W-:-:S02]  /*9680*/  F2FP.SATFINITE.E4M3.F32.PACK_AB_MERGE_C R51, R55, R156, R51 ;  /* 0x0000009c3733723e */ /* 0x000fc40004807033 */
[----:B------:R-:W-:Y:S01]  /*9690*/  F2FP.SATFINITE.E4M3.F32.PACK_AB_MERGE_C R53, R52, R61, R56 ;  /* 0x0000003d3435723e */ /* 0x000fe20004807038 */
[----:B------:R-:W-:Y:S01]  /*96a0*/  IMAD.MOV.U32 R52, RZ, RZ, R58 ;  /* 0x000000ffff347224 */ /* 0x000fe200078e003a */
[----:B------:R-:W-:-:S07]  /*96b0*/  F2FP.SATFINITE.E4M3.F32.PACK_AB_MERGE_C R55, R152, R161, R84 ;  /* 0x000000a19837723e */ /* 0x000fce0004807054 */
.L_x_7564:
[----:B------:R-:W-:Y:S05]  /*96c0*/  BSYNC B2 ;  /* 0x0000000000027941 */ /* 0x000fea0003800000 */
.L_x_7563:
        /* <DEDUP_REMOVED lines=11> */
.L_x_7562:
[----:B------:R-:W-:Y:S05]  /*9780*/  BSYNC B1 ;  /* 0x0000000000017941 */ /* 0x000fea0003800000 */
.L_x_7561:
        /* <DEDUP_REMOVED lines=15> */
[----:B------:R-:W-:-:S03]  /*9880*/  IMAD.SHL.U32 R51, R51, 0x80, RZ ;  /* 0x0000008033337824 */ /* 0x000fc600078e00ff */
[----:B------:R-:W-:Y:S01]  /*9890*/  LEA.HI R48, R49, R48, RZ, 0x5 ;  /* 0x0000003031307211 */ /* 0x000fe200078f28ff */
[----:B------:R-:W-:Y:S01]  /*98a0*/  IMAD R49, R17, 0x7000, R114 ;  /* 0x0000700011317824 */ /* 0x000fe200078e0272 */
[----:B------:R-:W-:Y:S02]  /*98b0*/  LOP3.LUT R51, R51, 0x380, RZ, 0xc0, !PT ;  /* 0x0000038033337812 */ /* 0x000fe400078ec0ff */
[----:B------:R-:W-:Y:S01]  /*98c0*/  LEA.HI.SX32 R48, R48, R35, 0x1b ;  /* 0x0000002330307211 */ /* 0x000fe200078fdaff */
[----:B------:R-:W-:Y:S01]  /*98d0*/  IMAD.IADD R49, R16, 0x1, R49 ;  /* 0x0000000110317824 */ /* 0x000fe200078e0231 */
[----:B------:R-:W-:-:S03]  /*98e0*/  IADD3.X R80, R38, R59, R37, P3, P4 ;  /* 0x0000003b26507210 */ /* 0x000fc60001fe8425 */
[----:B------:R-:W-:-:S05]  /*98f0*/  IMAD.SHL.U32 R61, R48, 0x10, RZ ;  /* 0x00000010303d7824 */ /* 0x000fca00078e00ff */
        /* <DEDUP_REMOVED lines=22> */
[----:B------:R-:W-:Y:S01]  /*9a60*/  LOP3.LUT R68, R71, 0xff, RZ, 0xc0, !PT ;  /* 0x000000ff47447812 */ /* 0x000fe200078ec0ff */
[----:B------:R-:W-:Y:S01]  /*9a70*/  IMAD.U32 R81, R81, 0x10000, RZ ;  /* 0x0001000051517824 */ /* 0x000fe200078e00ff */
        /* <DEDUP_REMOVED lines=10> */
[----:B--2---:R-:W-:Y:S01]  /*9b20*/  IMAD.MOV.U32 R67, RZ, RZ, R52 ;  /* 0x000000ffff437224 */ /* 0x004fe200078e0034 */
[----:B------:R-:W-:Y:S01]  /*9b30*/  LOP3.LUT R48, R63, 0xff00, R48, 0xf8, !PT ;  /* 0x0000ff003f307812 */ /* 0x000fe200078ef830 */
[----:B------:R-:W-:Y:S01]  /*9b40*/  IMAD.SHL.U32 R63, R86, 0x100, RZ ;  /* 0x00000100563f7824 */ /* 0x000fe200078e00ff */
[----:B------:R-:W-:Y:S01]  /*9b50*/  PRMT R66, R85, 0x654, R66 ;  /* 0x0000065455427816 */ /* 0x000fe20000000042 */
[----:B------:R-:W-:Y:S01]  /*9b60*/  IMAD.U32 R83, R83, 0x10000, RZ ;  /* 0x0001000053537824 */ /* 0x000fe200078e00ff */
[----:B------:R-:W-:-:S02]  /*9b70*/  PRMT R64, R87, 0x654, R64 ;  /* 0x0000065457407816 */ /* 0x000fc40000000040 */
        /* <DEDUP_REMOVED lines=8> */
[----:B------:R-:W-:Y:S01]  /*9c00*/  LOP3.LUT R49, R63, 0xff0000, R48, 0xf8, !PT ;  /* 0x00ff00003f317812 */ /* 0x000fe200078ef830 */
[----:B------:R-:W-:Y:S01]  /*9c10*/  HADD2.F32 R48, -RZ, R71.H0_H0 ;  /* 0x20000047ff307230 */ /* 0x000fe20000004100 */
[----:B------:R-:W-:Y:S01]  /*9c20*/  F2FP.F16.E4M3.UNPACK_B R69, R147.H1 ;  /* 0x00000093ff45723e */ /* 0x000fe200030006ff */
[----:B------:R-:W-:Y:S01]  /*9c30*/  HADD2.F32 R64, -RZ, R68.H0_H0 ;  /* 0x20000044ff407230 */ /* 0x000fe20000004100 */
[----:B------:R-:W-:Y:S01]  /*9c40*/  LOP3.LUT R52, R52, 0xff0000, R81, 0xf8, !PT ;  /* 0x00ff000034347812 */ /* 0x000fe200078ef851 */
[----:B------:R-:W-:Y:S01]  /*9c50*/  HADD2.F32 R63, -RZ, R66.H0_H0 ;  /* 0x20000042ff3f7230 */ /* 0x000fe20000004100 */
[----:B------:R-:W-:Y:S01]  /*9c60*/  F2FP.F16.E4M3.UNPACK_B R149, R149 ;  /* 0x00000095ff95723e */ /* 0x000fe200020006ff */
[--C-:B------:R-:W-:Y:S02]  /*9c70*/  HADD2.F32 R70, -RZ, R69.reuse.H0_H0 ;  /* 0x20000045ff467230 */ /* 0x100fe40000004100 */
[----:B------:R-:W-:Y:S01]  /*9c80*/  FMUL.FTZ R84, R64, R48 ;  /* 0x0000003040547220 */ /* 0x000fe20000410000 */
[----:B------:R-:W-:-:S02]  /*9c90*/  HADD2.F32 R81, -RZ, R69.H1_H1 ;  /* 0x30000045ff517230 */ /* 0x000fc40000004100 */
[C---:B------:R-:W-:Y:S01]  /*9ca0*/  FMUL.FTZ R85, R63.reuse, R48 ;  /* 0x000000303f557220 */ /* 0x040fe20000410000 */
[----:B------:R-:W-:Y:S02]  /*9cb0*/  HADD2.F32 R66, -RZ, R66.H1_H1 ;  /* 0x30000042ff427230 */ /* 0x000fe40000004100 */
[-C--:B------:R-:W-:Y:S01]  /*9cc0*/  FFMA.FTZ R63, R63, R70.reuse, -R84 ;  /* 0x000000463f3f7223 */ /* 0x080fe20000010854 */
[----:B------:R-:W-:Y:S01]  /*9cd0*/  F2FP.F16.E4M3.UNPACK_B R69, R65 ;  /* 0x00000041ff45723e */ /* 0x000fe200020006ff */
[----:B------:R-:W-:Y:S01]  /*9ce0*/  FFMA.FTZ R64, R64, R70, R85 ;  /* 0x0000004640407223 */ /* 0x000fe20000010055 */
[----:B------:R-:W-:Y:S01]  /*9cf0*/  HADD2.F32 R70, -RZ, R71.H1_H1 ;  /* 0x30000047ff467230 */ /* 0x000fe20000004100 */
[----:B------:R-:W-:Y:S01]  /*9d00*/  LOP3.LUT R48, R82, 0xff0000, R83, 0xf8, !PT ;  /* 0x00ff000052307812 */ /* 0x000fe200078ef853 */
        /* <DEDUP_REMOVED lines=42> */
[-C--:B------:R-:W-:Y:S01]  /*9fb0*/  FMUL.FTZ R134, R81, R84.reuse ;  /* 0x0000005451867220 */ /* 0x080fe20000410000 */
[----:B------:R-:W-:Y:S01]  /*9fc0*/  FFMA.FTZ R82, R82, R71, R85 ;  /* 0x0000004752527223 */ /* 0x000fe20000010055 */
[C---:B------:R-:W-:Y:S01]  /*9fd0*/  FMUL.FTZ R84, R69.reuse, R84 ;  /* 0x0000005445547220 */ /* 0x040fe20000410000 */
[----:B------:R-:W-:Y:S02]  /*9fe0*/  HADD2.F32 R71, -RZ, R146.H0_H0 ;  /* 0x20000092ff477230 */ /* 0x000fe40000004100 */
[----:B------:R-:W-:Y:S01]  /*9ff0*/  FFMA.FTZ R134, R69, R70, -R134 ;  /* 0x0000004645867223 */ /* 0x000fe20000010886 */
[----:B------:R-:W-:Y:S01]  /*a000*/  F2FP.F16.E4M3.UNPACK_B R69, R54 ;  /* 0x00000036ff45723e */ /* 0x000fe200020006ff */
[----:B------:R-:W-:Y:S01]  /*a010*/  FFMA.FTZ R147, R81, R70, R84 ;  /* 0x0000004651937223 */ /* 0x000fe20000010054 */
[--C-:B------:R-:W-:Y:S01]  /*a020*/  HADD2.F32 R81, -RZ, R148.reuse.H0_H0 ;  /* 0x20000094ff517230 */ /* 0x100fe20000004100 */
[----:B------:R-:W-:Y:S01]  /*a030*/  F2FP.SATFINITE.E4M3.F32.PACK_AB_MERGE_C R65, R65, R64, RZ ;  /* 0x000000404141723e */ /* 0x000fe200048070ff */
[----:B------:R-:W-:Y:S01]  /*a040*/  HADD2.F32 R148, -RZ, R148.H1_H1 ;  /* 0x30000094ff947230 */ /* 0x000fe20000004100 */
[----:B------:R-:W-:Y:S01]  /*a050*/  F2FP.F16.E4M3.UNPACK_B R66, R60 ;  /* 0x0000003cff42723e */ /* 0x000fe200020006ff */
[--C-:B------:R-:W-:Y:S01]  /*a060*/  HADD2.F32 R70, -RZ, R69.reuse.H0_H0 ;  /* 0x20000045ff467230 */ /* 0x100fe20000004100 */
[----:B------:R-:W-:Y:S01]  /*a070*/  F2FP.SATFINITE.E4M3.F32.PACK_AB_MERGE_C R64, R86, R67, R63 ;  /* 0x000000435640723e */ /* 0x000fe2000480703f */
[----:B------:R-:W-:Y:S01]  /*a080*/  HADD2.F32 R54, -RZ, R62.H0_H0 ;  /* 0x2000003eff367230 */ /* 0x000fe20000004100 */
[----:B------:R-:W-:Y:S01]  /*a090*/  F2FP.SATFINITE.E4M3.F32.PACK_AB_MERGE_C R63, R87, R68, R65 ;  /* 0x00000044573f723e */ /* 0x000fe20004807041 */
[----:B------:R-:W-:-:S02]  /*a0a0*/  HADD2.F32 R69, -RZ, R69.H1_H1 ;  /* 0x30000045ff457230 */ /* 0x000fc40000004100 */
[-C--:B------:R-:W-:Y:S01]  /*a0b0*/  FMUL.FTZ R83, R70, R81.reuse ;  /* 0x0000005146537220 */ /* 0x080fe20000410000 */
[----:B------:R-:W-:Y:S02]  /*a0c0*/  HADD2.F32 R62, -RZ, R62.H1_H1 ;  /* 0x3000003eff3e7230 */ /* 0x000fe40000004100 */
[C---:B------:R-:W-:Y:S01]  /*a0d0*/  FMUL.FTZ R81, R54.reuse, R81 ;  /* 0x0000005136517220 */ /* 0x040fe20000410000 */
[----:B------:R-:W-:Y:S02]  /*a0e0*/  HADD2.F32 R146, -RZ, R146.H1_H1 ;  /* 0x30000092ff927230 */ /* 0x000fe40000004100 */
[CC--:B------:R-:W-:Y:S01]  /*a0f0*/  FMUL.FTZ R85, R69.reuse, R148.reuse ;  /* 0x0000009445557220 */ /* 0x0c0fe20000410000 */
[-C--:B------:R-:W-:Y:S01]  /*a100*/  FFMA.FTZ R83, R54, R71.reuse, -R83 ;  /* 0x0000004736537223 */ /* 0x080fe20000010853 */
[----:B------:R-:W-:Y:S01]  /*a110*/  FMUL.FTZ R148, R62, R148 ;  /* 0x000000943e947220 */ /* 0x000fe20000410000 */
[----:B------:R-:W-:Y:S01]  /*a120*/  FFMA.FTZ R54, R70, R71, R81 ;  /* 0x0000004746367223 */ /* 0x000fe20000010051 */
[----:B------:R-:W-:Y:S01]  /*a130*/  FFMA.FTZ R62, R62, R146, -R85 ;  /* 0x000000923e3e7223 */ /* 0x000fe20000010855 */
[----:B------:R-:W-:Y:S01]  /*a140*/  F2FP.F16.E4M3.UNPACK_B R81, R52 ;  /* 0x00000034ff51723e */ /* 0x000fe200020006ff */
[----:B------:R-:W-:Y:S01]  /*a150*/  FFMA.FTZ R85, R69, R146, R148 ;  /* 0x0000009245557223 */ /* 0x000fe20000010094 */
[----:B------:R-:W-:Y:S01]  /*a160*/  F2FP.F16.E4M3.UNPACK_B R69, R53 ;  /* 0x00000035ff45723e */ /* 0x000fe200020006ff */
[----:B------:R-:W-:Y:S01]  /*a170*/  HADD2.F32 R65, -RZ, R66.H0_H0 ;  /* 0x20000042ff417230 */ /* 0x000fe20000004100 */
[----:B------:R-:W-:Y:S01]  /*a180*/  F2FP.SATFINITE.E4M3.F32.PACK_AB_MERGE_C R82, R147, R82, RZ ;  /* 0x000000529352723e */ /* 0x000fe200048070ff */
[----:B------:R-:W-:Y:S01]  /*a190*/  HADD2.F32 R68, -RZ, R81.H0_H0 ;  /* 0x20000051ff447230 */ /* 0x000fe20000004100 */
[----:B------:R-:W-:Y:S01]  /*a1a0*/  F2FP.F16.E4M3.UNPACK_B R71, R50 ;  /* 0x00000032ff47723e */ /* 0x000fe200020006ff */
[--C-:B------:R-:W-:Y:S01]  /*a1b0*/  HADD2.F32 R67, -RZ, R69.reuse.H0_H0 ;  /* 0x20000045ff437230 */ /* 0x100fe20000004100 */
[----:B------:R-:W-:Y:S01]  /*a1c0*/  F2FP.SATFINITE.E4M3.F32.PACK_AB_MERGE_C R134, R134, R135, RZ ;  /* 0x000000878686723e */ /* 0x000fe200048070ff */
[----:B------:R-:W-:-:S02]  /*a1d0*/  HADD2.F32 R70, -RZ, R69.H1_H1 ;  /* 0x30000045ff467230 */ /* 0x000fc40000004100 */
[----:B------:R-:W-:Y:S01]  /*a1e0*/  FMUL.FTZ R86, R65, R68 ;  /* 0x0000004441567220 */ /* 0x000fe20000410000 */
[----:B------:R-:W-:Y:S01]  /*a1f0*/  F2FP.SATFINITE.E4M3.F32.PACK_AB_MERGE_C R54, R85, R54, R82 ;  /* 0x000000365536723e */ /* 0x000fe20004807052 */
[----:B------:R-:W-:Y:S01]  /*a200*/  FMUL.FTZ R84, R67, R68 ;  /* 0x0000004443547220 */ /* 0x000fe20000410000 */
[----:B------:R-:W-:Y:S01]  /*a210*/  HADD2.F32 R81, -RZ, R81.H1_H1 ;  /* 0x30000051ff517230 */ /* 0x000fe20000004100 */
[----:B------:R-:W-:Y:S01]  /*a220*/  F2FP.SATFINITE.E4M3.F32.PACK_AB_MERGE_C R62, R62, R83, R134 ;  /* 0x000000533e3e723e */ /* 0x000fe20004807086 */
[----:B------:R-:W-:Y:S01]  /*a230*/  HADD2.F32 R68, -RZ, R66.H1_H1 ;  /* 0x30000042ff447230 */ /* 0x000fe20000004100 */
[----:B------:R-:W-:Y:S01]  /*a240*/  F2FP.F16.E4M3.UNPACK_B R69, R53.H1 ;  /* 0x00000035ff45723e */ /* 0x000fe200030006ff */
[--C-:B------:R-:W-:Y:S02]  /*a250*/  HADD2.F32 R82, -RZ, R71.reuse.H0_H0 ;  /* 0x20000047ff527230 */ /* 0x100fe40000004100 */
[----:B------:R-:W-:Y:S01]  /*a260*/  FMUL.FTZ R83, R70, R81 ;  /* 0x0000005146537220 */ /* 0x000fe20000410000 */
[----:B------:R-:W-:-:S02]  /*a270*/  HADD2.F32 R71, -RZ, R71.H1_H1 ;  /* 0x30000047ff477230 */ /* 0x000fc40000004100 */
[C---:B------:R-:W-:Y:S01]  /*a280*/  FMUL.FTZ R85, R68.reuse, R81 ;  /* 0x0000005144557220 */ /* 0x040fe20000410000 */
[----:B------:R-:W-:Y:S01]  /*a290*/  F2FP.F16.E4M3.UNPACK_B R81, R52.H1 ;  /* 0x00000034ff51723e */ /* 0x000fe200030006ff */
[----:B------:R-:W-:Y:S01]  /*a2a0*/  FFMA.FTZ R66, R67, R82, R86 ;  /* 0x0000005243427223 */ /* 0x000fe20000010056 */
[----:B------:R-:W-:Y:S01]  /*a2b0*/  F2FP.F16.E4M3.UNPACK_B R67, R60.H1 ;  /* 0x0000003cff43723e */ /* 0x000fe200030006ff */
[-C--:B------:R-:W-:Y:S01]  /*a2c0*/  FFMA.FTZ R60, R68, R71.reuse, -R83 ;  /* 0x00000047443c7223 */ /* 0x080fe20000010853 */
[----:B------:R-:W-:Y:S01]  /*a2d0*/  FFMA.FTZ R65, R65, R82, -R84 ;  /* 0x0000005241417223 */ /* 0x000fe20000010854 */
[----:B------:R-:W-:Y:S01]  /*a2e0*/  HADD2.F32 R68, -RZ, R69.H0_H0 ;  /* 0x20000045ff447230 */ /* 0x000fe20000004100 */
[----:B------:R-:W-:Y:S01]  /*a2f0*/  F2FP.F16.E4M3.UNPACK_B R50, R50.H1 ;  /* 0x00000032ff32723e */ /* 0x000fe200030006ff */
[----:B------:R-:W-:Y:S02]  /*a300*/  HADD2.F32 R83, -RZ, R81.H0_H0 ;  /* 0x20000051ff537230 */ /* 0x000fe40000004100 */
[----:B------:R-:W-:Y:S01]  /*a310*/  FFMA.FTZ R53, R70, R71, R85 ;  /* 0x0000004746357223 */ /* 0x000fe20000010055 */
        /* <DEDUP_REMOVED lines=15> */
[-C--:B------:R-:W-:Y:S01]  /*a410*/  F2FP.F16.E4M3.UNPACK_B R83, R48.reuse.H1 ;  /* 0x00000030ff53723e */ /* 0x080fe200030006ff */
[----:B------:R-:W-:Y:S01]  /*a420*/  FFMA.FTZ R86, R52, R71, -R81 ;  /* 0x0000004734567223 */ /* 0x000fe20000010851 */
[----:B------:R-:W-:Y:S01]  /*a430*/  F2FP.F16.E4M3.UNPACK_B R51, R51.H1 ;  /* 0x00000033ff33723e */ /* 0x000fe200030006ff */
[----:B------:R-:W-:Y:S01]  /*a440*/  HADD2.F32 R52, -RZ, R50.H0_H0 ;  /* 0x20000032ff347230 */ /* 0x000fe20000004100 */
[----:B------:R-:W-:Y:S01]  /*a450*/  F2FP.F16.E4M3.UNPACK_B R82, R48 ;  /* 0x00000030ff52723e */ /* 0x000fe200020006ff */
[--C-:B------:R-:W-:Y:S01]  /*a460*/  HADD2.F32 R48, -RZ, R68.reuse.H0_H0 ;  /* 0x20000044ff307230 */ /* 0x100fe20000004100 */
[----:B------:R-:W-:Y:S01]  /*a470*/  F2FP.F16.E4M3.UNPACK_B R70, R49 ;  /* 0x00000031ff46723e */ /* 0x000fe200020006ff */
[----:B------:R-:W-:Y:S01]  /*a480*/  HADD2.F32 R85, -RZ, R83.H0_H0 ;  /* 0x20000053ff557230 */ /* 0x000fe20000004100 */
[----:B------:R-:W-:Y:S01]  /*a490*/  F2FP.F16.E4M3.UNPACK_B R67, R55 ;  /* 0x00000037ff43723e */ /* 0x000fe200020006ff */
[----:B------:R-:W-:Y:S01]  /*a4a0*/  HADD2.F32 R55, -RZ, R51.H0_H0 ;  /* 0x20000033ff377230 */ /* 0x000fe20000004100 */
[----:B------:R-:W-:Y:S01]  /*a4b0*/  F2FP.F16.E4M3.UNPACK_B R49, R49.H1 ;  /* 0x00000031ff31723e */ /* 0x000fe200030006ff */
[----:B------:R-:W-:-:S02]  /*a4c0*/  HADD2.F32 R68, -RZ, R68.H1_H1 ;  /* 0x30000044ff447230 */ /* 0x000fc40000004100 */
[-C--:B------:R-:W-:Y:S01]  /*a4d0*/  FMUL.FTZ R146, R48, R85.reuse ;  /* 0x0000005530927220 */ /* 0x080fe20000410000 */
[----:B------:R-:W-:Y:S02]  /*a4e0*/  HADD2.F32 R83, -RZ, R83.H1_H1 ;  /* 0x30000053ff537230 */ /* 0x000fe40000004100 */
[----:B------:R-:W-:Y:S01]  /*a4f0*/  FMUL.FTZ R85, R55, R85 ;  /* 0x0000005537557220 */ /* 0x000fe20000410000 */
[----:B------:R-:W-:Y:S01]  /*a500*/  HADD2.F32 R81, -RZ, R49.H0_H0 ;  /* 0x20000031ff517230 */ /* 0x000fe20000004100 */
[----:B------:R-:W-:Y:S01]  /*a510*/  F2FP.SATFINITE.E4M3.F32.PACK_AB_MERGE_C R86, R135, R86, RZ ;  /* 0x000000568756723e */ /* 0x000fe200048070ff */
[----:B------:R-:W-:Y:S01]  /*a520*/  HADD2.F32 R51, -RZ, R51.H1_H1 ;  /* 0x30000033ff337230 */ /* 0x000fe20000004100 */
[----:B------:R-:W-:Y:S01]  /*a530*/  F2FP.SATFINITE.E4M3.F32.PACK_AB_MERGE_C R87, R134, R87, RZ ;  /* 0x000000578657723e */ /* 0x000fe200048070ff */
[----:B------:R-:W-:Y:S02]  /*a540*/  HADD2.F32 R69, -RZ, R67.H0_H0 ;  /* 0x20000043ff457230 */ /* 0x000fe40000004100 */
[----:B------:R-:W-:Y:S01]  /*a550*/  FFMA.FTZ R85, R48, R81, R85 ;  /* 0x0000005130557223 */ /* 0x000fe20000010055 */
[----:B------:R-:W-:-:S02]  /*a560*/  HADD2.F32 R84, -RZ, R82.H0_H0 ;  /* 0x20000052ff547230 */ /* 0x000fc40000004100 */
[-C--:B------:R-:W-:Y:S01]  /*a570*/  FMUL.FTZ R48, R68, R83.reuse ;  /* 0x0000005344307220 */ /* 0x080fe20000410000 */
[----:B------:R-:W-:Y:S02]  /*a580*/  HADD2.F32 R67, -RZ, R67.H1_H1 ;  /* 0x30000043ff437230 */ /* 0x000fe40000004100 */
[----:B------:R-:W-:Y:S01]  /*a590*/  FMUL.FTZ R83, R51, R83 ;  /* 0x0000005333537220 */ /* 0x000fe20000410000 */
[----:B------:R-:W-:Y:S02]  /*a5a0*/  HADD2.F32 R82, -RZ, R82.H1_H1 ;  /* 0x30000052ff527230 */ /* 0x000fe40000004100 */
[----:B------:R-:W-:Y:S01]  /*a5b0*/  FFMA.FTZ R146, R55, R81, -R146 ;  /* 0x0000005137927223 */ /* 0x000fe20000010892 */
[----:B------:R-:W-:Y:S02]  /*a5c0*/  HADD2.F32 R49, -RZ, R49.H1_H1 ;  /* 0x30000031ff317230 */ /* 0x000fe40000004100 */
[----:B------:R-:W-:Y:S01]  /*a5d0*/  FMUL.FTZ R147, R69, R84 ;  /* 0x0000005445937220 */ /* 0x000fe20000410000 */
[----:B------:R-:W-:-:S02]  /*a5e0*/  HADD2.F32 R50, -RZ, R50.H1_H1 ;  /* 0x30000032ff327230 */ /* 0x000fc40000004100 */
[----:B------:R-:W-:Y:S01]  /*a5f0*/  FMUL.FTZ R55, R67, R82 ;  /* 0x0000005243377220 */ /* 0x000fe20000410000 */
[--C-:B------:R-:W-:Y:S02]  /*a600*/  HADD2.F32 R71, -RZ, R70.reuse.H0_H0 ;  /* 0x20000046ff477230 */ /* 0x100fe40000004100 */
[-C--:B------:R-:W-:Y:S01]  /*a610*/  FFMA.FTZ R51, R51, R49.reuse, -R48 ;  /* 0x0000003133337223 */ /* 0x080fe20000010830 */
[----:B------:R-:W-:Y:S02]  /*a620*/  HADD2.F32 R70, -RZ, R70.H1_H1 ;  /* 0x30000046ff467230 */ /* 0x000fe40000004100 */
[----:B------:R-:W-:Y:S01]  /*a630*/  FMUL.FTZ R84, R52, R84 ;  /* 0x0000005434547220 */ /* 0x000fe20000410000 */
[----:B------:R-:W-:Y:S01]  /*a640*/  FMUL.FTZ R82, R50, R82 ;  /* 0x0000005232527220 */ /* 0x000fe20000410000 */
[----:B------:R-:W-:Y:S01]  /*a650*/  FFMA.FTZ R68, R68, R49, R83 ;  /* 0x0000003144447223 */ /* 0x000fe20000010053 */
[-C--:B------:R-:W-:Y:S01]  /*a660*/  FFMA.FTZ R147, R52, R71.reuse, -R147 ;  /* 0x0000004734937223 */ /* 0x080fe20000010893 */
[-C--:B------:R-:W-:Y:S01]  /*a670*/  FFMA.FTZ R50, R50, R70.reuse, -R55 ;  /* 0x0000004632327223 */ /* 0x080fe20000010837 */
[----:B------:R-:W-:Y:S01]  /*a680*/  FFMA.FTZ R84, R69, R71, R84 ;  /* 0x0000004745547223 */ /* 0x000fe20000010054 */
        /* <DEDUP_REMOVED lines=9> */
[----:B------:R-:W-:-:S07]  /*a720*/  F2FP.SATFINITE.E4M3.F32.PACK_AB_MERGE_C R55, R67, R84, R68 ;  /* 0x000000544337723e */ /* 0x000fce0004807044 */
.L_x_7568:
[----:B------:R-:W-:Y:S05]  /*a730*/  BSYNC B2 ;  /* 0x0000000000027941 */ /* 0x000fea0003800000 */
.L_x_7567:
        /* <DEDUP_REMOVED lines=11> */
.L_x_7566:
[----:B------:R-:W-:Y:S05]  /*a7f0*/  BSYNC B1 ;  /* 0x0000000000017941 */ /* 0x000fea0003800000 */
.L_x_7565:
        /* <DEDUP_REMOVED lines=8> */
[----:B------:R-:W-:Y:S01]  /*a880*/  IMAD.IADD R61, R127, 0x1, R61 ;  /* 0x000000017f3d7824 */ /* 0x000fe200078e023d */
[----:B------:R-:W-:Y:S01]  /*a890*/  IADD3 R59, P3, P4, R44, R126, R36 ;  /* 0x0000007e2c3b7210 */ /* 0x000fe20007c7e024 */
[----:B------:R-:W-:Y:S01]  /*a8a0*/  VIADD R49, R228, 0xc0 ;  /* 0x000000c0e4317836 */ /* 0x000fe20000000000 */
[----:B------:R-:W-:Y:S01]  /*a8b0*/  ISETP.NE.AND P6, PT, R0, RZ, PT ;  /* 0x000000ff0000720c */ /* 0x000fe20003fc5270 */
[----:B------:R-:W-:Y:S01]  /*a8c0*/  BSSY B1, `(.L_x_7569) ;  /* 0x00000ef000017945 */ /* 0x000fe20003800000 */
[----:B------:R-:W-:Y:S01]  /*a8d0*/  IADD3.X R48, R38, R61, R37, P3, P4 ;  /* 0x0000003d26307210 */ /* 0x000fe20001fe8425 */
[----:B------:R-:W-:Y:S01]  /*a8e0*/  IMAD.SHL.U32 R49, R49, 0x80, RZ ;  /* 0x0000008031317824 */ /* 0x000fe200078e00ff */
[----:B------:R-:W-:-:S04]  /*a8f0*/  SEL R145, R120, R145, !P6 ;  /* 0x0000009178917207 */ /* 0x000fc80007000000 */
[----:B------:R-:W-:Y:S02]  /*a900*/  LOP3.LUT R49, R49, 0x380, RZ, 0xc0, !PT ;  /* 0x0000038031317812 */ /* 0x000fe400078ec0ff */
[----:B-1----:R-:W-:-:S05]  /*a910*/  IADD3 R58, P3, R59, R56, RZ ;  /* 0x000000383b3a7210 */ /* 0x002fca0007f7e0ff */
[----:B------:R-:W-:Y:S01]  /*a920*/  IMAD.X R59, R48, 0x1, R57, P3 ;  /* 0x00000001303b7824 */ /* 0x000fe200018e0639 */
[----:B------:R-:W-:-:S04]  /*a930*/  SHF.R.S32.HI R48, RZ, 0x1f, R145 ;  /* 0x0000001fff307819 */ /* 0x000fc80000011491 */
[----:B------:R-:W-:-:S04]  /*a940*/  LEA.HI R48, R48, R145, RZ, 0x5 ;  /* 0x0000009130307211 */ /* 0x000fc800078f28ff */
        /* <DEDUP_REMOVED lines=18> */
[----:B------:R-:W-:Y:S01]  /*aa70*/  SHF.R.U32.HI R76, RZ, 0x8, R75 ;  /* 0x00000008ff4c7819 */ /* 0x000fe2000001164b */
[----:B--2---:R-:W-:Y:S01]  /*aa80*/  IMAD.MOV.U32 R69, RZ, RZ, R52 ;  /* 0x000000ffff457224 */ /* 0x004fe200078e0034 */
[----:B------:R-:W-:Y:S02]  /*aa90*/  SHF.R.U32.HI R71, RZ, 0x8, R77 ;  /* 0x00000008ff477819 */ /* 0x000fe4000001164d */
[----:B------:R-:W-:Y:S01]  /*aaa0*/  PRMT R65, R65, 0x654, R62 ;  /* 0x0000065441417816 */ /* 0x000fe2000000003e */
[----:B------:R-:W-:Y:S01]  /*aab0*/  IMAD.MOV.U32 R62, RZ, RZ, R54 ;  /* 0x000000ffff3e7224 */ /* 0x000fe200078e0036 */
[----:B------:R-:W-:Y:S01]  /*aac0*/  SHF.R.U32.HI R81, RZ, 0x10, R73 ;  /* 0x00000010ff517819 */ /* 0x000fe20000011649 */
[----:B------:R-:W-:Y:S01]  /*aad0*/  IMAD.SHL.U32 R50, R71, 0x100, RZ ;  /* 0x0000010047327824 */ /* 0x000fe200078e00ff */
[----:B------:R-:W-:-:S02]  /*aae0*/  LOP3.LUT R64, R75, 0xff, RZ, 0xc0, !PT ;  /* 0x000000ff4b407812 */ /* 0x000fc400078ec0ff */
[----:B------:R-:W-:Y:S01]  /*aaf0*/  SHF.R.U32.HI R67, RZ, 0x18, R75 ;  /* 0x00000018ff437819 */ /* 0x000fe2000001164b */
[----:B------:R-:W-:Y:S01]  /*ab00*/  IMAD.U32 R52, R81, 0x10000, RZ ;  /* 0x0001000051347824 */ /* 0x000fe200078e00ff */
        /* <DEDUP_REMOVED lines=8> */
[----:B------:R-:W-:Y:S02]  /*ab90*/  SHF.R.U32.HI R78, RZ, 0x10, R75 ;  /* 0x00000010ff4e7819 */ /* 0x000fe4000001164b */
[----:B------:R-:W-:Y:S02]  /*aba0*/  LOP3.LUT R71, R67, 0xff00, R48, 0xf8, !PT ;  /* 0x0000ff0043477812 */ /* 0x000fe400078ef830 */
[----:B------:R-:W-:Y:S01]  /*abb0*/  LOP3.LUT R75, R73, 0xff00, R50, 0xf8, !PT ;  /* 0x0000ff00494b7812 */ /* 0x000fe200078ef832 */
[----:B------:R-:W-:Y:S01]  /*abc0*/  IMAD.U32 R48, R78, 0x10000, RZ ;  /* 0x000100004e307824 */ /* 0x000fe200078e00ff */
[----:B------:R-:W-:Y:S02]  /*abd0*/  F2FP.F16.E4M3.UNPACK_B R73, R143.H1 ;  /* 0x0000008fff49723e */ /* 0x000fe400030006ff */
[----:B------:R-:W-:-:S02]  /*abe0*/  F2FP.F16.E4M3.UNPACK_B R70, R69.H1 ;  /* 0x00000045ff46723e */ /* 0x000fc400030006ff */
        /* <DEDUP_REMOVED lines=8> */
[----:B------:R-:W-:Y:S01]  /*ac70*/  F2FP.F16.E4M3.UNPACK_B R68, R141.H1 ;  /* 0x0000008dff44723e */ /* 0x000fe200030006ff */
[----:B------:R-:W-:Y:S01]  /*ac80*/  IMAD.U32 R72, R72, 0x10000, RZ ;  /* 0x0001000048487824 */ /* 0x000fe200078e00ff */
[----:B------:R-:W-:Y:S01]  /*ac90*/  LOP3.LUT R77, R77, 0xff00, R54, 0xf8, !PT ;  /* 0x0000ff004d4d7812 */ /* 0x000fe200078ef836 */
[----:B------:R-:W-:Y:S01]  /*aca0*/  IMAD.U32 R54, R74, 0x10000, RZ ;  /* 0x000100004a367824 */ /* 0x000fe200078e00ff */
[----:B------:R-:W-:Y:S01]  /*acb0*/  LOP3.LUT R48, R71, 0xff0000, R48, 0xf8, !PT ;  /* 0x00ff000047307812 */ /* 0x000fe200078ef830 */
[----:B------:R-:W-:-:S02]  /*acc0*/  HADD2.F32 R71, -RZ, R68.H0_H0 ;  /* 0x20000044ff477230 */ /* 0x000fc40000004100 */
        /* <DEDUP_REMOVED lines=174> */
.L_x_7570:
[----:B------:R-:W-:Y:S05]  /*b7b0*/  BSYNC B1 ;  /* 0x0000000000017941 */ /* 0x000fea0003800000 */
.L_x_7569:
        /* <DEDUP_REMOVED lines=10> */
.L_x_7510:
[----:B------:R-:W2:Y:S02]  /*b860*/  LDL R48, [R1+0x54] ;  /* 0x0000540001307983 */ /* 0x000ea40000100800 */
[----:B--2---:R-:W-:-:S13]  /*b870*/  R2UR UR4, R48 ;  /* 0x00000000300472ca */ /* 0x004fda00000e0000 */
[----:B------:R-:W-:-:S06]  /*b880*/  UISETP.NE.AND UP0, UPT, UR4, 0x3, UPT ;  /* 0x000000030400788c */ /* 0x000fcc000bf05270 */
[----:B------:R-:W-:-:S13]  /*b890*/  PLOP3.LUT P5, PT, PT, PT, UP0, 0x80, 0x0 ;  /* 0x000000000000781c */ /* 0x000fda0003faf008 */
[----:B------:R-:W-:Y:S05]  /*b8a0*/  @!P5 BRA `(.L_x_7571) ;  /* 0x000000000004d947 */ /* 0x000fea0003800000 */
[----:B------:R-:W-:Y:S01]  /*b8b0*/  BPT.TRAP 0x1 ;  /* 0x000000040000795c */ /* 0x000fe20000300000 */
.L_x_7571:
[----:B------:R-:W2:Y:S01]  /*b8c0*/  LDL R48, [R1] ;  /* 0x0000000001307983 */ /* 0x000ea20000100800 */
        /* <DEDUP_REMOVED lines=9> */
.L_x_7817:
[----:B------:R-:W-:Y:S05]  /*b960*/  BSYNC B1 ;  /* 0x0000000000017941 */ /* 0x000fea0003800000 */
.L_x_7572:
        /* <DEDUP_REMOVED lines=22> */
.L_x_7575:
[----:B------:R-:W-:Y:S05]  /*bad0*/  BSYNC B1 ;  /* 0x0000000000017941 */ /* 0x000fea0003800000 */
.L_x_7574:
        /* <DEDUP_REMOVED lines=22> */
.L_x_7577:
[----:B------:R-:W-:Y:S05]  /*bc40*/  BSYNC B1 ;  /* 0x0000000000017941 */ /* 0x000fea0003800000 */
.L_x_7576:
        /* <DEDUP_REMOVED lines=22> */
.L_x_7579:
[----:B------:R-:W-:Y:S05]  /*bdb0*/  BSYNC B1 ;  /* 0x0000000000017941 */ /* 0x000fea0003800000 */
.L_x_7578:
[----:B-12---:R-:W-:-:S05]  /*bdc0*/  VIADD R48, R228, 0xc0 ;  /* 0x000000c0e4307836 */ /* 0x006fca0000000000 */
[----:B------:R-:W-:-:S13]  /*bdd0*/  ISETP.GE.AND P2, PT, R48, R118, PT ;  /* 0x000000763000720c */ /* 0x000fda0003f46270 */
[----:B------:R-:W-:Y:S05]  /*bde0*/  @P2 BRA `(.L_x_7547) ;  /* 0x0000000000582947 */ /* 0x000fea0003800000 */
[----:B------:R-:W1:Y:S01]  /*bdf0*/  LDC.64 R50, c[0x0][0x2f0] ;  /* 0x0000bc00ff327b82 */ /* 0x000e620000000a00 */
[----:B------:R-:W-:Y:S02]  /*be00*/  IMAD.MOV.U32 R54, RZ, RZ, R52 ;  /* 0x000000ffff367224 */ /* 0x000fe400078e0034 */
        /* <DEDUP_REMOVED lines=20> */
.L_x_7547:
[----:B------:R-:W-:Y:S05]  /*bf50*/  BSYNC B0 ;  /* 0x0000000000007941 */ /* 0x000fea0003800000 */
.L_x_7509:
        /* <DEDUP_REMOVED lines=17> */
.L_x_7581:
[----:B------:R-:W-:Y:S05]  /*c070*/  BSYNC B0 ;  /* 0x0000000000007941 */ /* 0x000fea0003800000 */
.L_x_7580:
[----:B------:R-:W2:Y:S01]  /*c080*/  SYNCS.PHASECHK.TRANS64.TRYWAIT P3, [R109+URZ+0x2e8b0], R130 ;  /* 0x02e8b0826d0075a7 */ /* 0x000ea2000806017f */
[----:B------:R-:W-:Y:S01]  /*c090*/  ULDC.64 UR38, c[0x0][0x318] ;  /* 0x0000c60000267ab9 */ /* 0x000fe20000000a00 */
[----:B------:R-:W-:Y:S01]  /*c0a0*/  ULDC.64 UR36, c[0x0][0x308] ;  /* 0x0000c20000247ab9 */ /* 0x000fe20000000a00 */
[----:B------:R-:W-:Y:S04]  /*c0b0*/  BSSY B0, `(.L_x_7582) ;  /* 0x0000002000007945 */ /* 0x000fe80003800000 */
[----:B--2---:R-:W-:Y:S05]  /*c0c0*/  @!P3 BRA `(.L_x_7583) ;  /* 0x000001d80088b947 */ /* 0x004fea0003800000 */
.L_x_7818:
[----:B------:R-:W-:Y:S05]  /*c0d0*/  BSYNC B0 ;  /* 0x0000000000007941 */ /* 0x000fea0003800000 */
.L_x_7582:
        /* <DEDUP_REMOVED lines=8> */
[----:B------:R-:W-:Y:S02]  /*c160*/  IMAD.MOV.U32 R49, RZ, RZ, R108 ;  /* 0x000000ffff317224 */ /* 0x000fe400078e006c */
[----:B------:R-:W-:Y:S02]  /*c170*/  IMAD R51, R53, UR38, RZ ;  /* 0x0000002635337c24 */ /* 0x000fe4000f8e02ff */
[----:B------:R-:W-:-:S04]  /*c180*/  IMAD.WIDE.U32 R48, R52, UR38, R48 ;  /* 0x0000002634307c25 */ /* 0x000fc8000f8e0030 */
[----:B------:R-:W-:-:S04]  /*c190*/  IMAD R51, R52, UR39, R51 ;  /* 0x0000002734337c24 */ /* 0x000fc8000f8e0233 */
        /* <DEDUP_REMOVED lines=12> */
.L_x_7585:
[----:B------:R-:W-:Y:S05]  /*c260*/  BSYNC B0 ;  /* 0x0000000000007941 */ /* 0x000fea0003800000 */
.L_x_7584:
[----:B-1-3--:R-:W-:Y:S01]  /*c270*/  VIADD R48, R228, 0x40 ;  /* 0x00000040e4307836 */ /* 0x00afe20000000000 */
        /* <DEDUP_REMOVED lines=25> */
.L_x_7587:
[----:B------:R-:W-:Y:S05]  /*c410*/  BSYNC B0 ;  /* 0x0000000000007941 */ /* 0x000fea0003800000 */
.L_x_7586:
        /* <DEDUP_REMOVED lines=26> */
.L_x_7589:
[----:B------:R-:W-:Y:S05]  /*c5c0*/  BSYNC B0 ;  /* 0x0000000000007941 */ /* 0x000fea0003800000 */
.L_x_7588:
        /* <DEDUP_REMOVED lines=19> */
[----:B------:R-:W-:-:S03]  /*c700*/  @!P3 IMAD.IADD R54, R16, 0x1, R54 ;  /* 0x000000011036b824 */ /* 0x000fc600078e0236 */
[----:B------:R-:W-:Y:S02]  /*c710*/  IADD3.X R53, R49, UR37, R51, P4, !PT ;  /* 0x0000002531357c10 */ /* 0x000fe4000a7fe433 */
[----:B------:R-:W-:-:S13]  /*c720*/  ISETP.GE.AND P4, PT, R18, UR4, PT ;  /* 0x0000000412007c0c */ /* 0x000fda000bf86270 */
[----:B------:R-:W1:Y:S04]  /*c730*/  @!P4 LDS.128 R48, [R117+0x14400] ;  /* 0x014400007530c984 */ /* 0x000e680000000c00 */
[----:B-1----:R-:W-:Y:S04]  /*c740*/  @!P4 STG.E.128 desc[UR60][R52.64], R48 ;  /* 0x000000303400c986 */ /* 0x002fe8000c101d3c */
[----:B------:R-:W1:Y:S04]  /*c750*/  @!P3 LDS.128 R48, [R54+0x14400] ;  /* 0x014400003630b984 */ /* 0x000e680000000c00 */
[----:B-1----:R1:W-:Y:S02]  /*c760*/  @!P3 STG.E.128 desc[UR60][R52.64+0x40], R48 ;  /* 0x000040303400b986 */ /* 0x0023e4000c101d3c */
.L_x_7591:
[----:B------:R-:W-:Y:S05]  /*c770*/  BSYNC B0 ;  /* 0x0000000000007941 */ /* 0x000fea0003800000 */
.L_x_7590:
[----:B-1----:R-:W3:Y:S01]  /*c780*/  LDL.LU R49, [R1] ;  /* 0x0000000001317983 */ /* 0x002ee20000300800 */
[----:B0-2---:R-:W-:Y:S01]  /*c790*/  @!P2 VIADD R109, R109, 0x2e8c0 ;  /* 0x0002e8c06d6da836 */ /* 0x005fe20000000000 */
        /* <DEDUP_REMOVED lines=14> */
[----:B---3--:R-:W-:-:S05]  /*c880*/  LOP3.LUT R49, R49, R48, RZ, 0x3c, !PT ;  /* 0x0000003031317212 */ /* 0x008fca00078e3cff */
[----:B------:R0:W-:Y:S01]  /*c890*/  STL [R1], R49 ;  /* 0x0000003101007387 */ /* 0x0001e20000100800 */
[----:B------:R-:W-:Y:S05]  /*c8a0*/  @P3 BRA `(.L_x_7592) ;  /* 0xffffff5c00a83947 */ /* 0x000fea000383ffff */
[----:B0-----:R-:W0:Y:S01]  /*c8b0*/  S2R R49, SR_TID.X ;  /* 0x0000000000317919 */ /* 0x001e220000002100 */
[----:B------:R-:W-:Y:S02]  /*c8c0*/  PLOP3.LUT P0, PT, PT, PT, PT, 0x8, 0x0 ;  /* 0x000000000000781c */ /* 0x000fe40003f0e170 */
[----:B0-----:R-:W-:-:S04]  /*c8d0*/  SHF.R.U32.HI R49, RZ, 0x7, R49 ;  /* 0x00000007ff317819 */ /* 0x001fc80000011631 */
[----:B------:R-:W-:-:S13]  /*c8e0*/  ISETP.NE.AND P3, PT, R49, 0x1, PT ;  /* 0x000000013100780c */ /* 0x000fda0003f65270 */
[----:B------:R-:W-:Y:S06]  /*c8f0*/  @!P3 BAR.ARV 0x9, 0x100 ;  /* 0x024400000000bb1d */ /* 0x000fec0000002000 */
.L_x_7504:
[----:B------:R-:W1:Y:S01]  /*c900*/  LDC R0, c[0x0][0x428] ;  /* 0x00010a00ff007b82 */ /* 0x000e620000000800 */
[----:B------:R-:W-:Y:S05]  /*c910*/  @P0 BRA `(.L_x_7593) ;  /* 0x00000000000c0947 */ /* 0x000fea0003800000 */
[----:B------:R-:W2:Y:S01]  /*c920*/  FENCE.VIEW.ASYNC.G ;  /* 0x00000000000073c6 */ /* 0x000ea20000000100 */
[----:B------:R-:W-:Y:S05]  /*c930*/  WARPSYNC.ALL ;  /* 0x0000000000007948 */ /* 0x000fea0003800000 */
[----:B--2---:R-:W-:Y:S06]  /*c940*/  BAR.ARV 0xc, 0x180 ;  /* 0x0306000000007b1d */ /* 0x004fec0000002000 */
.L_x_7593:
[----:B------:R-:W2:Y:S01]  /*c950*/  LDL R4, [R1+0x94] ;  /* 0x0000940001047983 */ /* 0x000ea20000100800 */
[----:B------:R-:W-:-:S03]  /*c960*/  ULDC.64 UR4, c[0x0][0x990] ;  /* 0x0002640000047ab9 */ /* 0x000fc60000000a00 */
[----:B------:R-:W3:Y:S01]  /*c970*/  LDL R5, [R1+0x84] ;  /* 0x0000840001057983 */ /* 0x000ee20000100800 */
[----:B------:R-:W-:Y:S01]  /*c980*/  ISETP.NE.U32.AND P0, PT, RZ, UR4, PT ;  /* 0x00000004ff007c0c */ /* 0x000fe2000bf05070 */
[----:B------:R-:W-:Y:S01]  /*c990*/  ULDC.64 UR6, c[0x0][0x998] ;  /* 0x0002660000067ab9 */ /* 0x000fe20000000a00 */
[----:B-1----:R-:W-:Y:S01]  /*c9a0*/  ISETP.NE.AND P2, PT, R0, 0x1, PT ;  /* 0x000000010000780c */ /* 0x002fe20003f45270 */
[----:B------:R-:W4:Y:S01]  /*c9b0*/  LDL R25, [R1+0x58] ;  /* 0x0000580001197983 */ /* 0x000f220000100800 */
[----:B------:R-:W-:Y:S02]  /*c9c0*/  ISETP.NE.AND.EX P0, PT, RZ, UR5, PT, P0 ;  /* 0x00000005ff007c0c */ /* 0x000fe4000bf05300 */
[----:B------:R-:W-:Y:S01]  /*c9d0*/  ISETP.NE.U32.AND P1, PT, RZ, UR6, PT ;  /* 0x00000006ff007c0c */ /* 0x000fe2000bf25070 */
[----:B------:R-:W4:Y:S01]  /*c9e0*/  LDL R24, [R1+0x64] ;  /* 0x0000640001187983 */ /* 0x000f220000100800 */
[----:B------:R-:W-:Y:S02]  /*c9f0*/  IMAD.MOV.U32 R7, RZ, RZ, R234 ;  /* 0x000000ffff077224 */ /* 0x000fe400078e00ea */
[----:B------:R-:W-:-:S05]  /*ca00*/  ISETP.NE.AND.EX P1, PT, RZ, UR7, PT, P1 ;  /* 0x00000007ff007c0c */ /* 0x000fca000bf25310 */
[----:B------:R-:W1:Y:S08]  /*ca10*/  @P2 LDC R3, c[0x0][0x42c] ;  /* 0x00010b00ff032b82 */ /* 0x000e700000000800 */
[----:B------:R-:W2:Y:S08]  /*ca20*/  @P0 LDC.64 R10, c[0x0][0x9a8] ;  /* 0x00026a00ff0a0b82 */ /* 0x000eb00000000a00 */
[----:B------:R-:W1:Y:S08]  /*ca30*/  @P2 LDC R2, c[0x0][0x430] ;  /* 0x00010c00ff022b82 */ /* 0x000e700000000800 */
[----:B0-----:R-:W0:Y:S01]  /*ca40*/  @P1 LDC.64 R12, c[0x0][0x9b8] ;  /* 0x00026e00ff0c1b82 */ /* 0x001e220000000a00 */
[----:B-1----:R-:W-:-:S07]  /*ca50*/  @P2 IMAD.HI.U32 R3, R234, R3, RZ ;  /* 0x00000003ea032227 */ /* 0x002fce00078e00ff */
[----:B------:R-:W1:Y:S08]  /*ca60*/  @P0 LDC.64 R14, c[0x0][0x9b0] ;  /* 0x00026c00ff0e0b82 */ /* 0x000e700000000a00 */
[----:B------:R-:W1:Y:S01]  /*ca70*/  @P1 LDC.64 R20, c[0x0][0x9c0] ;  /* 0x00027000ff141b82 */ /* 0x000e620000000a00 */
[----:B------:R-:W-:-:S04]  /*ca80*/  @P2 SHF.R.U32.HI R7, RZ, R2, R3 ;  /* 0x00000002ff072219 */ /* 0x000fc80000011603 */
[----:B------:R-:W-:Y:S01]  /*ca90*/  @P0 SHF.R.S32.HI R9, RZ, 0x1f, R7 ;  /* 0x0000001fff090819 */ /* 0x000fe20000011407 */
[C---:B--2---:R-:W-:Y:S02]  /*caa0*/  @P0 IMAD R0, R4.reuse, R10, RZ ;  /* 0x0000000a04000224 */ /* 0x044fe400078e02ff */
[----:B0-----:R-:W-:Y:S02]  /*cab0*/  @P1 IMAD R4, R4, R12, RZ ;  /* 0x0000000c04041224 */ /* 0x001fe400078e02ff */
[C---:B---3--:R-:W-:Y:S02]  /*cac0*/  @P0 IMAD R11, R5.reuse, R11, R0 ;  /* 0x0000000b050b0224 */ /* 0x048fe400078e0200 */
[----:B------:R-:W-:-:S04]  /*cad0*/  @P0 IMAD.WIDE.U32 R2, R5, R10, RZ ;  /* 0x0000000a05020225 */ /* 0x000fc800078e00ff */
        /* <DEDUP_REMOVED lines=18> */
[----:B------:R-:W-:Y:S01]  /*cc00*/  IMAD.MOV.U32 R0, RZ, RZ, 0x3f800000 ;  /* 0x3f800000ff007424 */ /* 0x000fe200078e00ff */
[----:B------:R-:W-:Y:S01]  /*cc10*/  @P1 LEA.HI.X R9, R6, UR7, R3, 0x2, P4 ;  /* 0x0000000706091c11 */ /* 0x000fe2000a0f1403 */
[----:B------:R-:W0:Y:S02]  /*cc20*/  @P2 LDC R11, c[0x0][0x42c] ;  /* 0x00010b00ff0b2b82 */ /* 0x000e240000000800 */
[----:B------:R-:W2:Y:S04]  /*cc30*/  @P0 LDG.E R7, desc[UR60][R4.64] ;  /* 0x0000003c04070981 */ /* 0x000ea8000c1e1900 */
[----:B------:R1:W2:Y:S01]  /*cc40*/  @P1 LDG.E R0, desc[UR60][R8.64] ;  /* 0x0000003c08001981 */ /* 0x0002a2000c1e1900 */
[----:B----4-:R-:W-:Y:S01]  /*cc50*/  IADD3 R2, R24, 0x15f, -R25 ;  /* 0x0000015f18027810 */ /* 0x010fe20007ffe819 */
[----:B------:R-:W3:Y:S01]  /*cc60*/  @P2 LDC R6, c[0x0][0x430] ;  /* 0x00010c00ff062b82 */ /* 0x000ee20000000800 */
[----:B------:R-:W-:-:S02]  /*cc70*/  PLOP3.LUT P0, PT, PT, PT, PT, 0x80, 0x0 ;  /* 0x000000000000781c */ /* 0x000fc40003f0f070 */
[----:B------:R-:W-:Y:S01]  /*cc80*/  CS2R R88, SRZ ;  /* 0x0000000000587805 */ /* 0x000fe2000001ff00 */
[----:B------:R-:W-:Y:S01]  /*cc90*/  IMAD.MOV.U32 R87, RZ, RZ, RZ ;  /* 0x000000ffff577224 */ /* 0x000fe200078e00ff */
[----:B------:R-:W-:Y:S01]  /*cca0*/  CS2R R12, SRZ ;  /* 0x00000000000c7805 */ /* 0x000fe2000001ff00 */
[----:B------:R-:W-:Y:S01]  /*ccb0*/  IMAD R3, R233, 0x80, R2 ;  /* 0x00000080e9037824 */ /* 0x000fe200078e0202 */
[----:B------:R-:W-:Y:S01]  /*ccc0*/  CS2R R14, SRZ ;  /* 0x00000000000e7805 */ /* 0x000fe2000001ff00 */
[----:B------:R-:W-:Y:S01]  /*ccd0*/  IMAD.MOV.U32 R2, RZ, RZ, RZ ;  /* 0x000000ffff027224 */ /* 0x000fe200078e00ff */
[----:B-1----:R-:W-:Y:S01]  /*cce0*/  CS2R R8, SRZ ;  /* 0x0000000000087805 */ /* 0x002fe2000001ff00 */
[----:B------:R-:W-:Y:S01]  /*ccf0*/  IMAD.MOV.U32 R4, RZ, RZ, R234 ;  /* 0x000000ffff047224 */ /* 0x000fe200078e00ea */
[----:B------:R-:W-:Y:S01]  /*cd00*/  CS2R R20, SRZ ;  /* 0x0000000000147805 */ /* 0x000fe2000001ff00 */
[----:B------:R-:W-:Y:S01]  /*cd10*/  IMAD.HI R2, R3, -0x6db6db6d, R2 ;  /* 0x9249249303027827 */ /* 0x000fe200078e0202 */
[----:B------:R-:W-:-:S02]  /*cd20*/  CS2R R24, SRZ ;  /* 0x0000000000187805 */ /* 0x000fc4000001ff00 */
[----:B------:R-:W-:Y:S02]  /*cd30*/  CS2R R26, SRZ ;  /* 0x00000000001a7805 */ /* 0x000fe4000001ff00 */
[----:B------:R-:W-:Y:S02]  /*cd40*/  CS2R R28, SRZ ;  /* 0x00000000001c7805 */ /* 0x000fe4000001ff00 */
[----:B------:R-:W-:Y:S02]  /*cd50*/  CS2R R30, SRZ ;  /* 0x00000000001e7805 */ /* 0x000fe4000001ff00 */
[----:B------:R-:W-:Y:S01]  /*cd60*/  SHF.R.U32.HI R3, RZ, 0x1f, R2 ;  /* 0x0000001fff037819 */ /* 0x000fe20000011602 */
[----:B0-----:R-:W-:Y:S01]  /*cd70*/  @P2 IMAD.HI.U32 R11, R234, R11, RZ ;  /* 0x0000000bea0b2227 */ /* 0x001fe200078e00ff */
[----:B------:R-:W-:Y:S02]  /*cd80*/  CS2R R32, SRZ ;  /* 0x0000000000207805 */ /* 0x000fe4000001ff00 */
[----:B------:R-:W-:-:S02]  /*cd90*/  CS2R R34, SRZ ;  /* 0x0000000000227805 */ /* 0x000fc4000001ff00 */
[----:B------:R-:W-:Y:S02]  /*cda0*/  LEA.HI.SX32 R2, R2, R3, 0x19 ;  /* 0x0000000302027211 */ /* 0x000fe400078fcaff */
[----:B------:R-:W-:Y:S02]  /*cdb0*/  CS2R R36, SRZ ;  /* 0x0000000000247805 */ /* 0x000fe4000001ff00 */
[----:B------:R-:W-:Y:S02]  /*cdc0*/  CS2R R38, SRZ ;  /* 0x0000000000267805 */ /* 0x000fe4000001ff00 */
[----:B------:R-:W-:Y:S02]  /*cdd0*/  CS2R R40, SRZ ;  /* 0x0000000000287805 */ /* 0x000fe4000001ff00 */
[----:B------:R-:W-:Y:S02]  /*cde0*/  VIMNMX R137, R137, R2, PT ;  /* 0x0000000289897248 */ /* 0x000fe40003fe0100 */
[----:B------:R-:W-:-:S02]  /*cdf0*/  CS2R R42, SRZ ;  /* 0x00000000002a7805 */ /* 0x000fc4000001ff00 */
[----:B---3--:R-:W-:Y:S02]  /*ce00*/  @P2 SHF.R.U32.HI R4, RZ, R6, R11 ;  /* 0x00000006ff042219 */ /* 0x008fe4000001160b */
[----:B------:R-:W-:Y:S02]  /*ce10*/  CS2R R10, SRZ ;  /* 0x00000000000a7805 */ /* 0x000fe4000001ff00 */
[----:B------:R-:W-:Y:S02]  /*ce20*/  ISETP.GE.AND P1, PT, R137, 0x1, PT ;  /* 0x000000018900780c */ /* 0x000fe40003f26270 */
        /* <DEDUP_REMOVED lines=12> */
[----:B0-----:R-:W-:Y:S02]  /*cef0*/  CS2R R4, SRZ ;  /* 0x0000000000047805 */ /* 0x001fe4000001ff00 */
[----:B------:R-:W-:Y:S01]  /*cf00*/  CS2R R98, SRZ ;  /* 0x0000000000627805 */ /* 0x000fe2000001ff00 */
[----:B------:R-:W-:Y:S01]  /*cf10*/  IMAD.MOV.U32 R68, RZ, RZ, RZ ;  /* 0x000000ffff447224 */ /* 0x000fe200078e00ff */
[----:B------:R-:W-:Y:S01]  /*cf20*/  CS2R R100, SRZ ;  /* 0x0000000000647805 */ /* 0x000fe2000001ff00 */
[----:B------:R-:W-:Y:S02]  /*cf30*/  IMAD.MOV.U32 R72, RZ, RZ, RZ ;  /* 0x000000ffff487224 */ /* 0x000fe400078e00ff */
[----:B------:R-:W-:-:S02]  /*cf40*/  IMAD.MOV.U32 R103, RZ, RZ, RZ ;  /* 0x000000ffff677224 */ /* 0x000fc400078e00ff */
[----:B--2---:R-:W-:Y:S01]  /*cf50*/  FMUL.FTZ R0, R7, R0 ;  /* 0x0000000007007220 */ /* 0x004fe20000410000 */
[----:B------:R-:W-:-:S03]  /*cf60*/  CS2R R6, SRZ ;  /* 0x0000000000067805 */ /* 0x000fc6000001ff00 */
        /* <DEDUP_REMOVED lines=11> */
.L_x_7821:
[----:B------:R-:W1:Y:S01]  /*d020*/  LDL R3, [R1+0x4c] ;  /* 0x00004c0001037983 */ /* 0x000e620000100800 */
[----:B------:R-:W-:Y:S01]  /*d030*/  VIADD R25, R16, 0x1c400 ;  /* 0x0001c40010197836 */ /* 0x000fe20000000000 */
[----:B------:R-:W-:Y:S04]  /*d040*/  BSSY B6, `(.L_x_7596) ;  /* 0x0000019000067945 */ /* 0x000fe80003800000 */
        /* <DEDUP_REMOVED lines=24> */
.L_x_7597:
[----:B------:R-:W-:Y:S05]  /*d1d0*/  BSYNC B6 ;  /* 0x0000000000067941 */ /* 0x000fea0003800000 */
.L_x_7596:
        /* <DEDUP_REMOVED lines=15> */
.L_x_7601:
[----:B--2---:R2:W3:Y:S02]  /*d2d0*/  SYNCS.PHASECHK.TRANS64.TRYWAIT P0, [R16+URZ+0x2e800], R3 ;  /* 0x02e80003100075a7 */ /* 0x0044e4000800017f */
[----:B---3--:R-:W-:Y:S05]  /*d2e0*/  @!P0 NANOSLEEP.SYNCS 0x989680 ;  /* 0x009896800000895d */ /* 0x008fea0003900000 */
[----:B------:R-:W3:Y:S02]  /*d2f0*/  @!P0 SYNCS.PHASECHK.TRANS64 P0, [R16+URZ+0x2e800], R3 ;  /* 0x02e80003100085a7 */ /* 0x000ee4000800007f */
[----:B---3--:R-:W-:Y:S05]  /*d300*/  @!P0 BRA `(.L_x_7601) ;  /* 0xfffffffc00f08947 */ /* 0x008fea000383ffff */
.L_x_7600:
[----:B------:R-:W-:Y:S05]  /*d310*/  BSYNC B0 ;  /* 0x0000000000007941 */ /* 0x000fea0003800000 */
.L_x_7599:
[----:B------:R-:W-:Y:S05]  /*d320*/  BRA `(.L_x_7602) ;  /* 0x0000005000a47947 */ /* 0x000fea0003800000 */
.L_x_7598:
[----:B------:R-:W1:Y:S01]  /*d330*/  LDC.64 R12, c[0x0][0x3d8] ;  /* 0x0000f600ff0c7b82 */ /* 0x000e620000000a00 */
[----:B-----5:R-:W-:Y:S01]  /*d340*/  SHF.R.S32.HI R3, RZ, 0x1f, R121 ;  /* 0x0000001fff037819 */ /* 0x020fe20000011479 */
[----:B------:R-:W-:Y:S01]  /*d350*/  IMAD.MOV.U32 R6, RZ, RZ, R18 ;  /* 0x000000ffff067224 */ /* 0x000fe200078e0012 */
[--C-:B------:R-:W-:Y:S01]  /*d360*/  SHF.R.S32.HI R5, RZ, 0x1f, R22.reuse ;  /* 0x0000001fff057819 */ /* 0x100fe20000011416 */
[----:B------:R-:W-:Y:S01]  /*d370*/  IMAD.MOV.U32 R7, RZ, RZ, R19 ;  /* 0x000000ffff077224 */ /* 0x000fe200078e0013 */
[----:B------:R-:W-:Y:S01]  /*d380*/  LOP3.LUT P0, RZ, R25, 0x3ff, RZ, 0xc0, !PT ;  /* 0x000003ff19ff7812 */ /* 0x000fe2000780c0ff */
[----:B------:R-:W-:Y:S01]  /*d390*/  IMAD.MOV.U32 R4, RZ, RZ, R22 ;  /* 0x000000ffff047224 */ /* 0x000fe200078e0016 */
[----:B------:R-:W-:Y:S01]  /*d3a0*/  SHF.R.S32.HI R24, RZ, 0x1f, R228 ;  /* 0x0000001fff187819 */ /* 0x000fe200000114e4 */
[----:B0-----:R-:W0:Y:S01]  /*d3b0*/  LDC.64 R14, c[0x0][0x3e8] ;  /* 0x0000fa00ff0e7b82 */ /* 0x001e220000000a00 */
[----:B------:R-:W-:Y:S01]  /*d3c0*/  BSSY B6, `(.L_x_7603) ;  /* 0x000002e000067945 */ /* 0x000fe20003800000 */
[-C--:B-1----:R-:W-:Y:S01]  /*d3d0*/  IMAD R0, R3, R12.reuse, RZ ;  /* 0x0000000c03007224 */ /* 0x082fe200078e02ff */
[----:B------:R-:W-:Y:S01]  /*d3e0*/  SHF.L.U64.HI R50, R12, 0x6, R13 ;  /* 0x000000060c327819 */ /* 0x000fe2000001020d */
[----:B------:R-:W-:-:S04]  /*d3f0*/  IMAD.WIDE.U32 R8, R228, R12, R6 ;  /* 0x0000000ce4087225 */ /* 0x000fc800078e0006 */
[----:B------:R-:W-:Y:S02]  /*d400*/  IMAD R21, R24, R12, RZ ;  /* 0x0000000c18157224 */ /* 0x000fe400078e02ff */
[-C--:B0-----:R-:W-:Y:S01]  /*d410*/  IMAD R20, R3, R14.reuse, RZ ;  /* 0x0000000e03147224 */ /* 0x081fe200078e02ff */
[----:B------:R-:W-:Y:S01]  /*d420*/  SHF.L.U64.HI R54, R14, 0x6, R15 ;  /* 0x000000060e367819 */ /* 0x000fe2000001020f */
[----:B------:R-:W-:-:S04]  /*d430*/  IMAD.WIDE.U32 R10, R228, R14, R6 ;  /* 0x0000000ee40a7225 */ /* 0x000fc800078e0006 */
[----:B------:R-:W-:-:S04]  /*d440*/  IMAD.WIDE.U32 R6, R228, R12, R4 ;  /* 0x0000000ce4067225 */ /* 0x000fc800078e0004 */
[----:B------:R-:W-:-:S04]  /*d450*/  IMAD.WIDE.U32 R40, R121, R12, RZ ;  /* 0x0000000c79287225 */ /* 0x000fc800078e00ff */
[----:B------:R-:W-:Y:S01]  /*d460*/  IMAD R3, R24, R14, RZ ;  /* 0x0000000e18037224 */ /* 0x000fe200078e02ff */
[-C--:B------:R-:W-:Y:S01]  /*d470*/  IADD3 R24, P3, R8, R40.reuse, RZ ;  /* 0x0000002808187210 */ /* 0x080fe20007f7e0ff */
[C---:B------:R-:W-:Y:S01]  /*d480*/  IMAD R47, R121.reuse, R13, R0 ;  /* 0x0000000d792f7224 */ /* 0x040fe200078e0200 */
[----:B------:R-:W-:Y:S01]  /*d490*/  IADD3 R42, P1, R6, R40, RZ ;  /* 0x00000028062a7210 */ /* 0x000fe20007f3e0ff */
[C---:B------:R-:W-:Y:S02]  /*d4a0*/  IMAD R49, R121.reuse, R15, R20 ;  /* 0x0000000f79317224 */ /* 0x040fe400078e0214 */
[----:B------:R-:W-:-:S04]  /*d4b0*/  IMAD.WIDE.U32 R38, R121, R14, RZ ;  /* 0x0000000e79267225 */ /* 0x000fc800078e00ff */
[----:B------:R-:W-:Y:S01]  /*d4c0*/  IMAD.WIDE.U32 R4, R228, R14, R4 ;  /* 0x0000000ee4047225 */ /* 0x000fe200078e0004 */
[----:B------:R-:W-:-:S03]  /*d4d0*/  IADD3 R26, P4, R10, R38, RZ ;  /* 0x000000260a1a7210 */ /* 0x000fc60007f9e0ff */
[----:B------:R-:W-:Y:S01]  /*d4e0*/  IMAD R21, R228, R13, R21 ;  /* 0x0000000de4157224 */ /* 0x000fe200078e0215 */
[----:B------:R-:W-:Y:S01]  /*d4f0*/  IADD3 R44, P2, R4, R38, RZ ;  /* 0x00000026042c7210 */ /* 0x000fe20007f5e0ff */
[----:B------:R-:W-:Y:S02]  /*d500*/  IMAD R3, R228, R15, R3 ;  /* 0x0000000fe4037224 */ /* 0x000fe400078e0203 */
[----:B------:R-:W-:Y:S02]  /*d510*/  IMAD.IADD R47, R47, 0x1, R41 ;  /* 0x000000012f2f7824 */ /* 0x000fe400078e0229 */
[----:B------:R-:W-:Y:S02]  /*d520*/  IMAD.IADD R49, R49, 0x1, R39 ;  /* 0x0000000131317824 */ /* 0x000fe400078e0227 */
[----:B------:R-:W-:Y:S01]  /*d530*/  IMAD.SHL.U32 R52, R12, 0x40, RZ ;  /* 0x000000400c347824 */ /* 0x000fe200078e00ff */
[C---:B------:R-:W-:Y:S01]  /*d540*/  IADD3.X R43, R47.reuse, R7, R21, P1, !PT ;  /* 0x000000072f2b7210 */ /* 0x040fe20000ffe415 */
[----:B------:R-:W-:Y:S01]  /*d550*/  IMAD.SHL.U32 R56, R14, 0x40, RZ ;  /* 0x000000400e387824 */ /* 0x000fe200078e00ff */
[----:B------:R-:W-:-:S02]  /*d560*/  IADD3.X R25, R47, R21, R9, P3, !PT ;  /* 0x000000152f197210 */ /* 0x000fc40001ffe409 */
        /* <DEDUP_REMOVED lines=19> */
.L_x_7604:
[----:B------:R-:W-:Y:S05]  /*d6a0*/  BSYNC B6 ;  /* 0x0000000000067941 */ /* 0x000fea0003800000 */
.L_x_7603:
[----:B------:R-:W2:Y:S01]  /*d6b0*/  LDL R20, [R1+0x58] ;  /* 0x0000580001147983 */ /* 0x000ea20000100800 */
        /* <DEDUP_REMOVED lines=14> */
[----:B------:R-:W-:Y:S02]  /*d7a0*/  IMAD.IADD R3, R7, 0x1, R9 ;  /* 0x0000000107037824 */ /* 0x000fe400078e0209 */
[----:B------:R-:W-:Y:S01]  /*d7b0*/  IMAD.SHL.U32 R53, R6, 0x80, RZ ;  /* 0x0000008006357824 */ /* 0x000fe200078e00ff */
[----:B------:R-:W-:Y:S02]  /*d7c0*/  SHF.L.U64.HI R46, R4, 0x7, R5 ;  /* 0x00000007042e7819 */ /* 0x000fe40000010205 */
[----:B------:R-:W-:Y:S01]  /*d7d0*/  SHF.L.U64.HI R48, R6, 0x7, R3 ;  /* 0x0000000706307819 */ /* 0x000fe20000010203 */
[----:B--2---:R-:W-:-:S05]  /*d7e0*/  IMAD R0, R233, -0x80, R20 ;  /* 0xffffff80e9007824 */ /* 0x004fca00078e0214 */
[----:B------:R-:W-:Y:S01]  /*d7f0*/  VIMNMX R55, R0, 0x80, PT ;  /* 0x0000008000377848 */ /* 0x000fe20003fe0100 */
[----:B------:R-:W-:Y:S06]  /*d800*/  @!P0 BRA `(.L_x_7606) ;  /* 0x0000002400d08947 */ /* 0x000fec0003800000 */
[----:B------:R-:W0:Y:S01]  /*d810*/  LDC R0, c[0x0][0x428] ;  /* 0x00010a00ff007b82 */ /* 0x000e220000000800 */
[----:B------:R-:W1:Y:S01]  /*d820*/  S2R R20, SR_TID.X ;  /* 0x0000000000147919 */ /* 0x000e620000002100 */
[----:B------:R-:W-:Y:S01]  /*d830*/  ISETP.GE.AND P0, PT, R228, R55, PT ;  /* 0x00000037e400720c */ /* 0x000fe20003f06270 */
[----:B------:R-:W-:Y:S01]  /*d840*/  BSSY B1, `(.L_x_7607) ;  /* 0x000002e000017945 */ /* 0x000fe20003800000 */
[----:B------:R-:W-:Y:S01]  /*d850*/  IMAD.MOV.U32 R5, RZ, RZ, R47 ;  /* 0x000000ffff057224 */ /* 0x000fe200078e002f */
[----:B------:R-:W-:Y:S01]  /*d860*/  CS2R R28, SRZ ;  /* 0x00000000001c7805 */ /* 0x000fe2000001ff00 */
[----:B------:R-:W-:Y:S01]  /*d870*/  IMAD.MOV.U32 R6, RZ, RZ, R38 ;  /* 0x000000ffff067224 */ /* 0x000fe200078e0026 */
[----:B------:R-:W-:Y:S01]  /*d880*/  CS2R R34, SRZ ;  /* 0x0000000000227805 */ /* 0x000fe2000001ff00 */
[----:B------:R-:W-:Y:S01]  /*d890*/  IMAD.MOV.U32 R7, RZ, RZ, R49 ;  /* 0x000000ffff077224 */ /* 0x000fe200078e0031 */
[----:B------:R-:W-:Y:S02]  /*d8a0*/  CS2R R30, SRZ ;  /* 0x00000000001e7805 */ /* 0x000fe4000001ff00 */
[----:B------:R-:W-:-:S02]  /*d8b0*/  CS2R R24, SRZ ;  /* 0x0000000000187805 */ /* 0x000fc4000001ff00 */
[----:B------:R-:W-:Y:S02]  /*d8c0*/  CS2R R26, SRZ ;  /* 0x00000000001a7805 */ /* 0x000fe4000001ff00 */
[----:B------:R-:W-:Y:S02]  /*d8d0*/  CS2R R32, SRZ ;  /* 0x0000000000207805 */ /* 0x000fe4000001ff00 */
[----:B0-----:R-:W-:Y:S01]  /*d8e0*/  ISETP.NE.AND P2, PT, R0, 0x1, PT ;  /* 0x000000010000780c */ /* 0x001fe20003f45270 */
[----:B------:R-:W-:Y:S02]  /*d8f0*/  IMAD R0, R233, 0x80, R228 ;  /* 0x00000080e9007824 */ /* 0x000fe400078e02e4 */
[----:B-1----:R-:W-:-:S10]  /*d900*/  VIADD R20, R20, 0xffffff80 ;  /* 0xffffff8014147836 */ /* 0x002fd40000000000 */
[----:B------:R-:W0:Y:S01]  /*d910*/  @P2 LDC R4, c[0x0][0x42c] ;  /* 0x00010b00ff042b82 */ /* 0x000e220000000800 */
[----:B------:R-:W-:-:S04]  /*d920*/  SHF.R.S32.HI R21, RZ, 0x1f, R20 ;  /* 0x0000001fff157819 */ /* 0x000fc80000011414 */
[----:B------:R-:W-:-:S03]  /*d930*/  LEA.HI R21, R21, R20, RZ, 0x2 ;  /* 0x0000001415157211 */ /* 0x000fc600078f10ff */
[----:B------:R-:W1:Y:S01]  /*d940*/  @P2 LDC R9, c[0x0][0x430] ;  /* 0x00010c00ff092b82 */ /* 0x000e620000000800 */
[----:B------:R-:W-:-:S05]  /*d950*/  LOP3.LUT R21, R21, 0xfffffffc, RZ, 0xc0, !PT ;  /* 0xfffffffc15157812 */ /* 0x000fca00078ec0ff */
[----:B------:R-:W-:Y:S02]  /*d960*/  IMAD.IADD R21, R20, 0x1, -R21 ;  /* 0x0000000114157824 */ /* 0x000fe400078e0a15 */
[----:B------:R-:W-:Y:S02]  /*d970*/  VIADD R20, R228, 0x40 ;  /* 0x00000040e4147836 */ /* 0x000fe40000000000 */
[----:B------:R-:W-:-:S03]  /*d980*/  IMAD R3, R21, 0x40, R0 ;  /* 0x0000004015037824 */ /* 0x000fc600078e0200 */
[----:B------:R-:W-:Y:S02]  /*d990*/  ISETP.GE.AND P1, PT, R20, R55, PT ;  /* 0x000000371400720c */ /* 0x000fe40003f26270 */
[----:B------:R-:W-:Y:S01]  /*d9a0*/  CS2R R20, SRZ ;  /* 0x0000000000147805 */ /* 0x000fe2000001ff00 */
[----:B0-----:R-:W-:-:S04]  /*d9b0*/  @P2 IMAD.HI.U32 R0, R3, R4, RZ ;  /* 0x0000000403002227 */ /* 0x001fc800078e00ff */
[----:B------:R-:W-:Y:S01]  /*d9c0*/  IMAD.MOV.U32 R4, RZ, RZ, R40 ;  /* 0x000000ffff047224 */ /* 0x000fe200078e0028 */
        /* <DEDUP_REMOVED lines=21> */
.L_x_7608:
[----:B------:R-:W-:Y:S05]  /*db20*/  BSYNC B1 ;  /* 0x0000000000017941 */ /* 0x000fea0003800000 */
.L_x_7607:
        /* <DEDUP_REMOVED lines=14> */
[----:B------:R-:W-:Y:S02]  /*dc10*/  IADD3 R14, P2, R14, UR6, RZ ;  /* 0x000000060e0e7c10 */ /* 0x000fe4000ff5e0ff */
        /* <DEDUP_REMOVED lines=8> */
.L_x_7610:
[----:B------:R-:W-:Y:S05]  /*dca0*/  BSYNC B1 ;  /* 0x0000000000017941 */ /* 0x000fea0003800000 */
.L_x_7609:
        /* <DEDUP_REMOVED lines=14> */
.L_x_7824:
[----:B------:R-:W-:-:S03]  /*dd90*/  UMOV UR4, 0xffffffff ;  /* 0xffffffff00047882 */ /* 0x000fc60000000000 */
[----:B------:R-:W-:Y:S05]  /*dda0*/  BRA.DIV UR4, `(.L_x_7612) ;  /* 0x000001be04cc7947 */ /* 0x000fea000b800000 */
.L_x_7827:
[----:B------:R-:W-:-:S03]  /*ddb0*/  UMOV UR4, 0xffffffff ;  /* 0xffffffff00047882 */ /* 0x000fc60000000000 */
[----:B------:R-:W-:Y:S05]  /*ddc0*/  BRA.DIV UR4, `(.L_x_7613) ;  /* 0x000001be04ec7947 */ /* 0x000fea000b800000 */
.L_x_7830:
[----:B------:R-:W-:-:S03]  /*ddd0*/  UMOV UR4, 0xffffffff ;  /* 0xffffffff00047882 */ /* 0x000fc60000000000 */
[----:B------:R-:W-:Y:S05]  /*dde0*/  BRA.DIV UR4, `(.L_x_7614) ;  /* 0x000001c2040c7947 */ /* 0x000fea000b800000 */
.L_x_7833:
[----:B------:R-:W-:-:S03]  /*ddf0*/  UMOV UR4, 0xffffffff ;  /* 0xffffffff00047882 */ /* 0x000fc60000000000 */
[----:B------:R-:W-:Y:S05]  /*de00*/  BRA.DIV UR4, `(.L_x_7615) ;  /* 0x000001c2042c7947 */ /* 0x000fea000b800000 */
.L_x_7836:
[----:B------:R-:W-:-:S03]  /*de10*/  UMOV UR4, 0xffffffff ;  /* 0xffffffff00047882 */ /* 0x000fc60000000000 */
[----:B------:R-:W-:Y:S05]  /*de20*/  BRA.DIV UR4, `(.L_x_7616) ;  /* 0x000001c2044c7947 */ /* 0x000fea000b800000 */
.L_x_7839:
[----:B------:R-:W-:-:S03]  /*de30*/  UMOV UR4, 0xffffffff ;  /* 0xffffffff00047882 */ /* 0x000fc60000000000 */
[----:B------:R-:W-:Y:S05]  /*de40*/  BRA.DIV UR4, `(.L_x_7617) ;  /* 0x000001c2046c7947 */ /* 0x000fea000b800000 */
.L_x_7842:
[----:B------:R-:W-:-:S03]  /*de50*/  UMOV UR4, 0xffffffff ;  /* 0xffffffff00047882 */ /* 0x000fc60000000000 */
[----:B------:R-:W-:Y:S05]  /*de60*/  BRA.DIV UR4, `(.L_x_7618) ;  /* 0x000001c2048c7947 */ /* 0x000fea000b800000 */
.L_x_7845:
[----:B------:R-:W2:Y:S01]  /*de70*/  LDL R0, [R1+0xa0] ;  /* 0x0000a00001007983 */ /* 0x000ea20000100800 */
[----:B------:R-:W-:Y:S01]  /*de80*/  BSSY B1, `(.L_x_7619) ;  /* 0x0000018000017945 */ /* 0x000fe20003800000 */
[----:B------:R-:W-:Y:S02]  /*de90*/  LOP3.LUT P3, RZ, R229, 0x4, RZ, 0xc0, !PT ;  /* 0x00000004e5ff7812 */ /* 0x000fe4000786c0ff */
[----:B--2---:R-:W-:Y:S02]  /*dea0*/  R2UR UR5, R0 ;  /* 0x00000000000572ca */ /* 0x004fe400000e0000 */
[----:B------:R-:W2:Y:S11]  /*deb0*/  S2R R0, SR_TID.X ;  /* 0x0000000000007919 */ /* 0x000eb60000002100 */
[----:B------:R-:W-:-:S04]  /*dec0*/  ULEA.HI UR4, UR5, UR5, URZ, 0x1 ;  /* 0x0000000505047291 */ /* 0x000fc8000f8f083f */
[----:B------:R-:W-:-:S04]  /*ded0*/  ULOP3.LUT UR4, UR4, 0xfffffffe, URZ, 0xc0, !UPT ;  /* 0xfffffffe04047892 */ /* 0x000fc8000f8ec03f */
[----:B------:R-:W-:-:S06]  /*dee0*/  UIADD3 UR4, UR5, -UR4, URZ ;  /* 0x8000000405047290 */ /* 0x000fcc000fffe03f */
[----:B------:R-:W-:-:S05]  /*def0*/  IMAD.U32 R5, RZ, RZ, UR4 ;  /* 0x00000004ff057e24 */ /* 0x000fca000f8e00ff */
[----:B------:R-:W-:Y:S01]  /*df00*/  SHF.L.U32 R5, R5, 0x1f, RZ ;  /* 0x0000001f05057819 */ /* 0x000fe200000006ff */
[----:B--2---:R-:W-:-:S03]  /*df10*/  VIADD R6, R0, 0xffffff80 ;  /* 0xffffff8000067836 */ /* 0x004fc60000000000 */
[----:B------:R-:W2:Y:S01]  /*df20*/  SYNCS.PHASECHK.TRANS64.TRYWAIT P2, [R16+URZ+0x2e800], R5 ;  /* 0x02e80005100075a7 */ /* 0x000ea2000804017f */
[----:B------:R-:W-:Y:S01]  /*df30*/  IMAD.SHL.U32 R0, R229, 0x80, RZ ;  /* 0x00000080e5007824 */ /* 0x000fe200078e00ff */
[----:B------:R-:W-:-:S04]  /*df40*/  SHF.R.S32.HI R4, RZ, 0x1f, R6 ;  /* 0x0000001fff047819 */ /* 0x000fc80000011406 */
[----:B------:R-:W-:Y:S02]  /*df50*/  LOP3.LUT R3, R0, 0x380, RZ, 0xc0, !PT ;  /* 0x0000038000037812 */ /* 0x000fe400078ec0ff */
[----:B------:R-:W-:Y:S02]  /*df60*/  LEA.HI R4, R4, R6, RZ, 0x5 ;  /* 0x0000000604047211 */ /* 0x000fe400078f28ff */
[----:B------:R-:W-:Y:S02]  /*df70*/  LOP3.LUT R0, R3, 0x30, R18, 0xf8, !PT ;  /* 0x0000003003007812 */ /* 0x000fe400078ef812 */
[----:B------:R-:W-:Y:S01]  /*df80*/  SHF.R.U32.HI R3, RZ, 0x3, R3 ;  /* 0x00000003ff037819 */ /* 0x000fe20000011603 */
[----:B------:R-:W-:-:S03]  /*df90*/  IMAD.SHL.U32 R4, R4, 0x20, RZ ;  /* 0x0000002004047824 */ /* 0x000fc600078e00ff */
[----:B------:R-:W-:Y:S02]  /*dfa0*/  LOP3.LUT R3, R0, R3, RZ, 0x3c, !PT ;  /* 0x0000000300037212 */ /* 0x000fe400078e3cff */
[----:B------:R-:W-:-:S04]  /*dfb0*/  LOP3.LUT R4, R4, 0xfffffc00, RZ, 0xc0, !PT ;  /* 0xfffffc0004047812 */ /* 0x000fc800078ec0ff */
[----:B------:R-:W-:-:S05]  /*dfc0*/  IADD3 R3, R16, R3, R4 ;  /* 0x0000000310037210 */ /* 0x000fca0007ffe004 */
[C---:B------:R-:W-:Y:S02]  /*dfd0*/  VIADD R4, R3.reuse, 0x1c400 ;  /* 0x0001c40003047836 */ /* 0x040fe40000000000 */
[----:B------:R-:W-:Y:S01]  /*dfe0*/  VIADD R0, R3, 0x1c440 ;  /* 0x0001c44003007836 */ /* 0x000fe20000000000 */
[----:B--2---:R-:W-:Y:S06]  /*dff0*/  @!P2 BRA `(.L_x_7620) ;  /* 0x000001c00050a947 */ /* 0x004fec0003800000 */
.L_x_7846:
[----:B------:R-:W-:Y:S05]  /*e000*/  BSYNC B1 ;  /* 0x0000000000017941 */ /* 0x000fea0003800000 */
.L_x_7619:
[----:B------:R-:W-:Y:S01]  /*e010*/  BSSY B1, `(.L_x_7621) ;  /* 0x00000fa000017945 */ /* 0x000fe20003800000 */
[----:B------:R-:W-:-:S03]  /*e020*/  @P3 VIADD R0, R4, 0xffffffc0 ;  /* 0xffffffc004003836 */ /* 0x000fc60000000000 */
[----:B------:R-:W-:Y:S05]  /*e030*/  @P0 BRA `(.L_x_7622) ;  /* 0x0000000c00dc0947 */ /* 0x000fea0003800000 */
[----:B--2---:R-:W2:Y:S01]  /*e040*/  LDC R5, c[0x0][0x3d4] ;  /* 0x0000f500ff057b82 */ /* 0x004ea20000000800 */
[----:B------:R-:W-:Y:S01]  /*e050*/  BSSY B2, `(.L_x_7623) ;  /* 0x000007a000027945 */ /* 0x000fe20003800000 */
[-C--:B--2---:R-:W-:Y:S02]  /*e060*/  ISETP.GE.AND P0, PT, R22, R5.reuse, PT ;  /* 0x000000051600720c */ /* 0x084fe40003f06270 */
[----:B------:R-:W-:-:S11]  /*e070*/  ISETP.GE.AND P2, PT, R230, R5, PT ;  /* 0x00000005e600720c */ /* 0x000fd60003f46270 */
        /* <DEDUP_REMOVED lines=119> */
.L_x_7624:
[----:B------:R-:W-:Y:S05]  /*e7f0*/  BSYNC B2 ;  /* 0x0000000000027941 */ /* 0x000fea0003800000 */
.L_x_7623:
[----:B------:R-:W-:Y:S05]  /*e800*/  @P2 BRA `(.L_x_7622) ;  /* 0x0000000400e82947 */ /* 0x000fea0003800000 */
[----:B--2---:R-:W2:Y:S01]  /*e810*/  LDS.128 R4, [R0] ;  /* 0x0000000000047984 */ /* 0x004ea20000000c00 */
        /* <DEDUP_REMOVED lines=121> */
.L_x_7622:
[----:B------:R-:W-:Y:S05]  /*efb0*/  BSYNC B1 ;  /* 0x0000000000017941 */ /* 0x000fea0003800000 */
.L_x_7621:
[----:B------:R-:W-:Y:S05]  /*efc0*/  @P1 BRA `(.L_x_7625) ;  /* 0x0000003400581947 */ /* 0x000fea0003800000 */
[----:B--23--:R-:W2:Y:S01]  /*efd0*/  LDC R5, c[0x0][0x3d4] ;  /* 0x0000f500ff057b82 */ /* 0x00cea20000000800 */
[----:B------:R-:W-:Y:S01]  /*efe0*/  BSSY B1, `(.L_x_7626) ;  /* 0x000007e000017945 */ /* 0x000fe20003800000 */
[-C--:B--2---:R-:W-:Y:S02]  /*eff0*/  ISETP.GE.AND P0, PT, R22, R5.reuse, PT ;  /* 0x000000051600720c */ /* 0x084fe40003f06270 */
[----:B------:R-:W-:-:S11]  /*f000*/  ISETP.GE.AND P1, PT, R230, R5, PT ;  /* 0x00000005e600720c */ /* 0x000fd60003f26270 */
[----:B------:R-:W-:Y:S05]  /*f010*/  @P0 BRA `(.L_x_7627) ;  /* 0x0000000400e80947 */ /* 0x000fea0003800000 */
[----:B------:R-:W2:Y:S01]  /*f020*/  LDS.128 R4, [R3+0x1e400] ;  /* 0x01e4000003047984 */ /* 0x000ea20000000c00 */
        /* <DEDUP_REMOVED lines=121> */
.L_x_7627:
[----:B------:R-:W-:Y:S05]  /*f7c0*/  BSYNC B1 ;  /* 0x0000000000017941 */ /* 0x000fea0003800000 */
.L_x_7626:
[----:B------:R-:W-:Y:S05]  /*f7d0*/  @P1 BRA `(.L_x_7625) ;  /* 0x0000002c00541947 */ /* 0x000fea0003800000 */
[----:B--2---:R-:W2:Y:S01]  /*f7e0*/  LDS.128 R4, [R0+0x2000] ;  /* 0x0020000000047984 */ /* 0x004ea20000000c00 */
        /* <DEDUP_REMOVED lines=118> */
.L_x_7606:
[----:B------:R-:W0:Y:S01]  /*ff50*/  LDC R21, c[0x0][0x3d4] ;  /* 0x0000f500ff157b82 */ /* 0x000e220000000800 */
[C---:B------:R-:W-:Y:S01]  /*ff60*/  VIADD R57, R228.reuse, 0x40 ;  /* 0x00000040e4397836 */ /* 0x040fe20000000000 */
[-C--:B------:R-:W-:Y:S01]  /*ff70*/  ISETP.GE.AND P1, PT, R228, R55.reuse, PT ;  /* 0x00000037e400720c */ /* 0x080fe20003f26270 */
[----:B------:R-:W-:Y:S01]  /*ff80*/  ULDC.64 UR4, c[0x0][0x3c8] ;  /* 0x0000f20000047ab9 */ /* 0x000fe20000000a00 */
[----:B------:R-:W-:Y:S01]  /*ff90*/  ULDC.64 UR6, c[0x0][0x3e0] ;  /* 0x0000f80000067ab9 */ /* 0x000fe20000000a00 */
[----:B------:R-:W-:Y:S02]  /*ffa0*/  CS2R R4, SRZ ;  /* 0x0000000000047805 */ /* 0x000fe4000001ff00 */
[----:B------:R-:W-:Y:S02]  /*ffb0*/  ISETP.GE.AND P0, PT, R57, R55, PT ;  /* 0x000000373900720c */ /* 0x000fe40003f06270 */
[----:B------:R-:W-:Y:S02]  /*ffc0*/  CS2R R6, SRZ ;  /* 0x0000000000067805 */ /* 0x000fe4000001ff00 */
[----:B0-----:R-:W-:-:S02]  /*ffd0*/  ISETP.GE.OR P0, PT, R18, R21, P0 ;  /* 0x000000151200720c */ /* 0x001fc40000706670 */
[----:B------:R-:W-:-:S11]  /*ffe0*/  ISETP.GE.OR P1, PT, R18, R21, P1 ;  /* 0x000000151200720c */ /* 0x000fd60000f26670 */
[----:B------:R-:W0:Y:S01]  /*fff0*/  @!P0 LDC.64 R30, c[0x0][0x3e0] ;  /* 0x0000f800ff1e8b82 */ /* 0x000e220000000a00 */
[C-C-:B------:R-:W-:Y:S02]  /*10000*/  @!P0 IADD3 R43, P4, P5, R24.reuse, R52, R51.reuse ;  /* 0x00000034182b8210 */ /* 0x140fe40007d9e033 */
[----:B------:R-:W-:Y:S02]  /*10010*/  @!P1 IADD3 R8, P2, P3, R24, UR4, R51 ;  /* 0x0000000418089c10 */ /* 0x000fe4000fb5e033 */
[C-C-:B------:R-:W-:Y:S02]  /*10020*/  @!P0 IADD3.X R20, R25.reuse, R50, R46.reuse, P4, P5 ;  /* 0x0000003219148210 */ /* 0x140fe400027ea42e */
[----:B------:R-:W-:Y:S01]  /*10030*/  @!P1 IADD3.X R9, R25, UR5, R46, P2, P3 ;  /* 0x0000000519099c10 */ /* 0x000fe200097e642e */
[----:B------:R-:W1:Y:S01]  /*10040*/  @!P0 LDC.64 R28, c[0x0][0x3c8] ;  /* 0x0000f200ff1c8b82 */ /* 0x000e620000000a00 */
[C-C-:B------:R-:W-:Y:S02]  /*10050*/  @!P1 IADD3 R14, P2, P3, R26.reuse, UR6, R53.reuse ;  /* 0x000000061a0e9c10 */ /* 0x140fe4000fb5e035 */
[----:B------:R-:W-:Y:S01]  /*10060*/  @!P0 IADD3 R45, P4, P5, R26, R56, R53 ;  /* 0x000000381a2d8210 */ /* 0x000fe20007d9e035 */
[----:B------:R-:W2:Y:S01]  /*10070*/  S2R R3, SR_TID.X ;  /* 0x0000000000037919 */ /* 0x000ea20000002100 */
[----:B------:R-:W-:-:S02]  /*10080*/  @!P1 IADD3.X R15, R27, UR7, R48, P2, P3 ;  /* 0x000000071b0f9c10 */ /* 0x000fc400097e6430 */
[----:B------:R-:W-:Y:S02]  /*10090*/  @!P0 IADD3.X R0, R27, R54, R48, P4, P5 ;  /* 0x000000361b008210 */ /* 0x000fe400027ea430 */
[----:B------:R-:W-:Y:S02]  /*100a0*/  CS2R R32, SRZ ;  /* 0x0000000000207805 */ /* 0x000fe4000001ff00 */
[----:B------:R-:W-:Y:S01]  /*100b0*/  CS2R R34, SRZ ;  /* 0x0000000000227805 */ /* 0x000fe2000001ff00 */
[----:B------:R3:W5:Y:S01]  /*100c0*/  @!P1 LDG.E.128 R4, desc[UR60][R8.64] ;  /* 0x0000003c08049981 */ /* 0x000762000c1e1d00 */
[----:B0-----:R-:W-:-:S05]  /*100d0*/  @!P0 IADD3 R44, P3, R45, R30, RZ ;  /* 0x0000001e2d2c8210 */ /* 0x001fca0007f7e0ff */
[----:B------:R-:W-:Y:S02]  /*100e0*/  @!P0 IMAD.X R45, R0, 0x1, R31, P3 ;  /* 0x00000001002d8824 */ /* 0x000fe400018e061f */
[----:B------:R-:W0:Y:S01]  /*100f0*/  LDC R0, c[0x0][0x428] ;  /* 0x00010a00ff007b82 */ /* 0x000e220000000800 */
[----:B-1----:R-:W-:Y:S02]  /*10100*/  @!P0 IADD3 R42, P2, R43, R28, RZ ;  /* 0x0000001c2b2a8210 */ /* 0x002fe40007f5e0ff */
[----:B------:R-:W-:Y:S01]  /*10110*/  CS2R R30, SRZ ;  /* 0x00000000001e7805 */ /* 0x000fe2000001ff00 */
[----:B------:R-:W5:Y:S02]  /*10120*/  @!P0 LDG.E.128 R32, desc[UR60][R44.64] ;  /* 0x0000003c2c208981 */ /* 0x000f64000c1e1d00 */
[----:B------:R-:W-:Y:S01]  /*10130*/  @!P0 IMAD.X R43, R20, 0x1, R29, P2 ;  /* 0x00000001142b8824 */ /* 0x000fe200010e061d */
[----:B------:R-:W-:-:S06]  /*10140*/  CS2R R28, SRZ ;  /* 0x00000000001c7805 */ /* 0x000fcc000001ff00 */
[----:B------:R-:W5:Y:S01]  /*10150*/  @!P0 LDG.E.128 R28, desc[UR60][R42.64] ;  /* 0x0000003c2a1c8981 */ /* 0x000f62000c1e1d00 */
[----:B--2---:R-:W-:Y:S01]  /*10160*/  VIADD R3, R3, 0xffffff80 ;  /* 0xffffff8003037836 */ /* 0x004fe20000000000 */
[----:B0-----:R-:W-:-:S04]  /*10170*/  ISETP.NE.AND P0, PT, R0, 0x1, PT ;  /* 0x000000010000780c */ /* 0x001fc80003f05270 */
[----:B------:R-:W-:-:S04]  /*10180*/  SHF.R.S32.HI R37, RZ, 0x1f, R3 ;  /* 0x0000001fff257819 */ /* 0x000fc80000011403 */
[----:B------:R-:W-:-:S05]  /*10190*/  LEA.HI R37, R37, R3, RZ, 0x2 ;  /* 0x0000000325257211 */ /* 0x000fca00078f10ff */
[----:B------:R-:W0:Y:S01]  /*101a0*/  @P0 LDC R0, c[0x0][0x42c] ;  /* 0x00010b00ff000b82 */ /* 0x000e220000000800 */
[----:B------:R-:W-:-:S07]  /*101b0*/  LOP3.LUT R37, R37, 0xfffffffc, RZ, 0xc0, !PT ;  /* 0xfffffffc25257812 */ /* 0x000fce00078ec0ff */
[----:B---3--:R-:W1:Y:S01]  /*101c0*/  @P0 LDC R9, c[0x0][0x430] ;  /* 0x00010c00ff090b82 */ /* 0x008e620000000800 */
[----:B------:R-:W-:Y:S02]  /*101d0*/  IMAD.IADD R37, R3, 0x1, -R37 ;  /* 0x0000000103257824 */ /* 0x000fe400078e0a25 */
[----:B------:R-:W-:-:S04]  /*101e0*/  IMAD R3, R233, 0x80, R228 ;  /* 0x00000080e9037824 */ /* 0x000fc800078e02e4 */
[----:B------:R-:W-:Y:S01]  /*101f0*/  IMAD R3, R37, 0x40, R3 ;  /* 0x0000004025037824 */ /* 0x000fe200078e0203 */
[----:B------:R-:W-:Y:S02]  /*10200*/  CS2R R24, SRZ ;  /* 0x0000000000187805 */ /* 0x000fe4000001ff00 */
[----:B------:R-:W-:Y:S01]  /*10210*/  CS2R R26, SRZ ;  /* 0x00000000001a7805 */ /* 0x000fe2000001ff00 */
[----:B------:R-:W-:-:S05]  /*10220*/  IMAD.MOV.U32 R8, RZ, RZ, R40 ;  /* 0x000000ffff087224 */ /* 0x000fca00078e0028 */
[----:B------:R2:W5:Y:S01]  /*10230*/  @!P1 LDG.E.128 R24, desc[UR60][R14.64] ;  /* 0x0000003c0e189981 */ /* 0x000562000c1e1d00 */
[----:B0-----:R-:W-:-:S05]  /*10240*/  @P0 IMAD.HI.U32 R0, R3, R0, RZ ;  /* 0x0000000003000227 */ /* 0x001fca00078e00ff */
[----:B-1----:R-:W-:Y:S01]  /*10250*/  @P0 SHF.R.U32.HI R3, RZ, R9, R0 ;  /* 0x00000009ff030219 */ /* 0x002fe20000011600 */
[----:B------:R-:W-:-:S03]  /*10260*/  IMAD.MOV.U32 R9, RZ, RZ, R47 ;  /* 0x000000ffff097224 */ /* 0x000fc600078e002f */
[----:B------:R-:W-:Y:S01]  /*10270*/  SHF.R.S32.HI R37, RZ, 0x1f, R3 ;  /* 0x0000001fff257819 */ /* 0x000fe20000011403 */
[----:B--2---:R-:W-:Y:S02]  /*10280*/  IMAD.MOV.U32 R14, RZ, RZ, R38 ;  /* 0x000000ffff0e7224 */ /* 0x004fe400078e0026 */
[----:B------:R-:W-:Y:S02]  /*10290*/  IMAD.MOV.U32 R15, RZ, RZ, R49 ;  /* 0x000000ffff0f7224 */ /* 0x000fe400078e0031 */
        /* <DEDUP_REMOVED lines=12> */
.L_x_7849:
[----:B------:R-:W-:-:S03]  /*10360*/  UMOV UR4, 0xffffffff ;  /* 0xffffffff00047882 */ /* 0x000fc60000000000 */
[----:B------:R-:W-:Y:S05]  /*10370*/  BRA.DIV UR4, `(.L_x_7629) ;  /* 0x0000019e04ac7947 */ /* 0x000fea000b800000 */
.L_x_7852:
[----:B------:R-:W-:-:S03]  /*10380*/  UMOV UR4, 0xffffffff ;  /* 0xffffffff00047882 */ /* 0x000fc60000000000 */
[----:B------:R-:W-:Y:S05]  /*10390*/  BRA.DIV UR4, `(.L_x_7630) ;  /* 0x0000019e04cc7947 */ /* 0x000fea000b800000 */
.L_x_7855:
[----:B------:R-:W-:-:S03]  /*103a0*/  UMOV UR4, 0xffffffff ;  /* 0xffffffff00047882 */ /* 0x000fc60000000000 */
[----:B------:R-:W-:Y:S05]  /*103b0*/  BRA.DIV UR4, `(.L_x_7631) ;  /* 0x0000019e04ec7947 */ /* 0x000fea000b800000 */
.L_x_7858:
[----:B------:R-:W-:-:S03]  /*103c0*/  UMOV UR4, 0xffffffff ;  /* 0xffffffff00047882 */ /* 0x000fc60000000000 */
[----:B------:R-:W-:Y:S05]  /*103d0*/  BRA.DIV UR4, `(.L_x_7632) ;  /* 0x000001a2040c7947 */ /* 0x000fea000b800000 */
.L_x_7861:
[----:B------:R-:W-:-:S03]  /*103e0*/  UMOV UR4, 0xffffffff ;  /* 0xffffffff00047882 */ /* 0x000fc60000000000 */
[----:B------:R-:W-:Y:S05]  /*103f0*/  BRA.DIV UR4, `(.L_x_7633) ;  /* 0x000001a2042c7947 */ /* 0x000fea000b800000 */
.L_x_7864:
[----:B------:R-:W-:-:S03]  /*10400*/  UMOV UR4, 0xffffffff ;  /* 0xffffffff00047882 */ /* 0x000fc60000000000 */
[----:B------:R-:W-:Y:S05]  /*10410*/  BRA.DIV UR4, `(.L_x_7634) ;  /* 0x000001a2044c7947 */ /* 0x000fea000b800000 */
.L_x_7867:
[----:B------:R-:W-:-:S03]  /*10420*/  UMOV UR4, 0xffffffff ;  /* 0xffffffff00047882 */ /* 0x000fc60000000000 */
[----:B------:R-:W-:Y:S05]  /*10430*/  BRA.DIV UR4, `(.L_x_7635) ;  /* 0x000001a2046c7947 */ /* 0x000fea000b800000 */
.L_x_7870:
        /* <DEDUP_REMOVED lines=13> */
.L_x_7871:
[----:B------:R-:W-:Y:S05]  /*10510*/  BSYNC B1 ;  /* 0x0000000000017941 */ /* 0x000fea0003800000 */
.L_x_7636:
[----:B------:R-:W-:Y:S04]  /*10520*/  BSSY B1, `(.L_x_7638) ;  /* 0x0000106000017945 */ /* 0x000fe80003800000 */
[----:B------:R-:W-:Y:S05]  /*10530*/  @P2 BRA `(.L_x_7639) ;  /* 0x0000001000102947 */ /* 0x000fea0003800000 */
[----:B------:R-:W1:Y:S01]  /*10540*/  S2R R14, SR_TID.X ;  /* 0x00000000000e7919 */ /* 0x000e620000002100 */
        /* <DEDUP_REMOVED lines=17> */
[----:B------:R-:W-:Y:S01]  /*10660*/  LOP3.LUT R12, R0, 0xff, RZ, 0xc0, !PT ;  /* 0x000000ff000c7812 */ /* 0x000fe200078ec0ff */
[----:B-1----:R-:W-:Y:S01]  /*10670*/  VIADD R14, R14, 0xffffff80 ;  /* 0xffffff800e0e7836 */ /* 0x002fe20000000000 */
[----:B------:R-:W-:Y:S02]  /*10680*/  LOP3.LUT R9, R7, 0xff, RZ, 0xc0, !PT ;  /* 0x000000ff07097812 */ /* 0x000fe400078ec0ff */
[----:B------:R-:W-:Y:S02]  /*10690*/  LOP3.LUT R10, R10, 0xff, RZ, 0xc0, !PT ;  /* 0x000000ff0a0a7812 */ /* 0x000fe400078ec0ff */
[----:B------:R-:W-:-:S02]  /*106a0*/  SHF.R.S32.HI R38, RZ, 0x1f, R14 ;  /* 0x0000001fff267819 */ /* 0x000fc4000001140e */
[----:B------:R-:W-:Y:S02]  /*106b0*/  LOP3.LUT R0, R8, 0x70, R18, 0xf8, !PT ;  /* 0x0000007008007812 */ /* 0x000fe400078ef812 */
[----:B------:R-:W-:Y:S02]  /*106c0*/  LEA.HI R38, R38, R14, RZ, 0x5 ;  /* 0x0000000e26267211 */ /* 0x000fe400078f28ff */
[----:B------:R-:W-:Y:S02]  /*106d0*/  SHF.R.U32.HI R13, RZ, 0x3, R8 ;  /* 0x00000003ff0d7819 */ /* 0x000fe40000011608 */
[----:B------:R-:W-:Y:S01]  /*106e0*/  LOP3.LUT R8, R8, 0x70, R3, 0xf8, !PT ;  /* 0x0000007008087812 */ /* 0x000fe200078ef803 */
[----:B------:R-:W-:Y:S01]  /*106f0*/  IMAD.SHL.U32 R38, R38, 0x20, RZ ;  /* 0x0000002026267824 */ /* 0x000fe200078e00ff */
[----:B------:R-:W-:Y:S02]  /*10700*/  LOP3.LUT R11, R24, 0xff, RZ, 0xc0, !PT ;  /* 0x000000ff180b7812 */ /* 0x000fe400078ec0ff */
[----:B------:R-:W-:-:S02]  /*10710*/  PRMT R43, R10, 0x7604, R9 ;  /* 0x000076040a2b7816 */ /* 0x000fc40000000009 */
[-C--:B------:R-:W-:Y:S02]  /*10720*/  LOP3.LUT R3, R0, R13.reuse, RZ, 0x3c, !PT ;  /* 0x0000000d00037212 */ /* 0x080fe400078e3cff */
[----:B------:R-:W-:Y:S02]  /*10730*/  LOP3.LUT R38, R38, 0xfffffc00, RZ, 0xc0, !PT ;  /* 0xfffffc0026267812 */ /* 0x000fe400078ec0ff */
[----:B------:R-:W-:Y:S02]  /*10740*/  SHF.R.U32.HI R9, RZ, 0x8, R25 ;  /* 0x00000008ff097819 */ /* 0x000fe40000011619 */
[----:B------:R-:W-:Y:S02]  /*10750*/  PRMT R45, R12, 0x7604, R11 ;  /* 0x000076040c2d7816 */ /* 0x000fe4000000000b */
[----:B------:R-:W-:Y:S02]  /*10760*/  LOP3.LUT R13, R8, R13, RZ, 0x3c, !PT ;  /* 0x0000000d080d7212 */ /* 0x000fe400078e3cff */
[----:B------:R-:W-:-:S02]  /*10770*/  IADD3 R0, R16, R3, R38 ;  /* 0x0000000310007210 */ /* 0x000fc40007ffe026 */
[----:B------:R-:W-:Y:S02]  /*10780*/  LOP3.LUT R12, R25, 0xff, RZ, 0xc0, !PT ;  /* 0x000000ff190c7812 */ /* 0x000fe400078ec0ff */
[----:B------:R-:W-:Y:S02]  /*10790*/  SHF.R.U32.HI R8, RZ, 0x8, R26 ;  /* 0x00000008ff087819 */ /* 0x000fe4000001161a */
[----:B------:R-:W-:Y:S02]  /*107a0*/  LOP3.LUT R3, R9, 0xff, RZ, 0xc0, !PT ;  /* 0x000000ff09037812 */ /* 0x000fe400078ec0ff */
[----:B------:R-:W-:Y:S02]  /*107b0*/  LOP3.LUT R14, R26, 0xff, RZ, 0xc0, !PT ;  /* 0x000000ff1a0e7812 */ /* 0x000fe400078ec0ff */
[----:B------:R-:W-:Y:S02]  /*107c0*/  LOP3.LUT R15, R8, 0xff, RZ, 0xc0, !PT ;  /* 0x000000ff080f7812 */ /* 0x000fe400078ec0ff */
[----:B------:R-:W-:Y:S01]  /*107d0*/  PRMT R47, R3, 0x7604, R12 ;  /* 0x00007604032f7816 */ /* 0x000fe2000000000c */
[----:B------:R-:W-:Y:S01]  /*107e0*/  LDS.128 R8, [R0+0x1c400] ;  /* 0x01c4000000087984 */ /* 0x000fe20000000c00 */
[----:B------:R-:W-:-:S02]  /*107f0*/  IADD3 R3, R16, R13, R38 ;  /* 0x0000000d10037210 */ /* 0x000fc40007ffe026 */
[----:B------:R-:W-:Y:S02]  /*10800*/  PRMT R49, R15, 0x7604, R14 ;  /* 0x000076040f317816 */ /* 0x000fe4000000000e */
[----:B------:R-:W-:Y:S01]  /*10810*/  SHF.R.U32.HI R38, RZ, 0x10, R5 ;  /* 0x00000010ff267819 */ /* 0x000fe20000011605 */
[----:B------:R-:W0:Y:S01]  /*10820*/  LDS.128 R12, [R3+0x1c400] ;  /* 0x01c40000030c7984 */ /* 0x000e220000000c00 */
[----:B------:R-:W-:Y:S02]  /*10830*/  SHF.R.U32.HI R51, RZ, 0x8, R27 ;  /* 0x00000008ff337819 */ /* 0x000fe4000001161b */
        /* <DEDUP_REMOVED lines=15> */
[----:B------:R-:W-:Y:S02]  /*10930*/  PRMT R47, R38, 0x7054, R47 ;  /* 0x00007054262f7816 */ /* 0x000fe4000000002f */
[----:B------:R-:W-:Y:S02]  /*10940*/  PRMT R43, R42, 0x7054, R43 ;  /* 0x000070542a2b7816 */ /* 0x000fe4000000002b */
[----:B------:R-:W-:Y:S02]  /*10950*/  SHF.R.U32.HI R42, RZ, 0x10, R27 ;  /* 0x00000010ff2a7819 */ /* 0x000fe4000001161b */
[----:B------:R-:W-:Y:S02]  /*10960*/  LOP3.LUT R40, R40, 0xff, RZ, 0xc0, !PT ;  /* 0x000000ff28287812 */ /* 0x000fe400078ec0ff */
[----:B------:R-:W-:Y:S02]  /*10970*/  PRMT R37, R20, 0x7054, R37 ;  /* 0x0000705414257816 */ /* 0x000fe40000000025 */
[----:B------:R-:W-:-:S02]  /*10980*/  LOP3.LUT R39, R39, 0xff000000, R5, 0xf8, !PT ;  /* 0xff00000027277812 */ /* 0x000fc400078ef805 */
[----:B------:R-:W-:Y:S02]  /*10990*/  SHF.R.U32.HI R20, RZ, 0x10, R24 ;  /* 0x00000010ff147819 */ /* 0x000fe40000011618 */
[----:B------:R-:W-:Y:S02]  /*109a0*/  LOP3.LUT R47, R47, 0xff000000, R25, 0xf8, !PT ;  /* 0xff0000002f2f7812 */ /* 0x000fe400078ef819 */
[----:B------:R-:W-:Y:S02]  /*109b0*/  LOP3.LUT R42, R42, 0xff, RZ, 0xc0, !PT ;  /* 0x000000ff2a2a7812 */ /* 0x000fe400078ec0ff */
[----:B------:R-:W-:Y:S02]  /*109c0*/  PRMT R49, R40, 0x7054, R49 ;  /* 0x0000705428317816 */ /* 0x000fe40000000031 */
[----:B------:R-:W-:Y:S02]  /*109d0*/  F2FP.F16.E4M3.UNPACK_B R40, R39.H1 ;  /* 0x00000027ff28723e */ /* 0x000fe400030006ff */
[----:B0-----:R-:W-:-:S02]  /*109e0*/  F2FP.F16.E4M3.UNPACK_B R25, R13.H1 ;  /* 0x0000000dff19723e */ /* 0x001fc400030006ff */
[----:B------:R-:W-:Y:S02]  /*109f0*/  LOP3.LUT R20, R20, 0xff, RZ, 0xc0, !PT ;  /* 0x000000ff14147812 */ /* 0x000fe400078ec0ff */
[----:B------:R-:W-:Y:S02]  /*10a00*/  F2FP.F16.E4M3.UNPACK_B R44, R47.H1 ;  /* 0x0000002fff2c723e */ /* 0x000fe400030006ff */
[----:B------:R-:W-:Y:S02]  /*10a10*/  PRMT R51, R42, 0x7054, R51 ;  /* 0x000070542a337816 */ /* 0x000fe40000000033 */
[-C--:B------:R-:W-:Y:S02]  /*10a20*/  F2FP.F16.E4M3.UNPACK_B R5, R9.reuse ;  /* 0x00000009ff05723e */ /* 0x080fe400020006ff */
[----:B------:R-:W-:Y:S01]  /*10a30*/  LOP3.LUT R42, R41, 0xff000000, R6, 0xf8, !PT ;  /* 0xff000000292a7812 */ /* 0x000fe200078ef806 */
[----:B------:R-:W-:Y:S01]  /*10a40*/  HADD2.F32 R41, -RZ, R40.H0_H0 ;  /* 0x20000028ff297230 */ /* 0x000fe20000004100 */
[----:B------:R-:W-:Y:S01]  /*10a50*/  LOP3.LUT R46, R49, 0xff000000, R26, 0xf8, !PT ;  /* 0xff000000312e7812 */ /* 0x000fe200078ef81a */
[----:B------:R-:W-:Y:S01]  /*10a60*/  HADD2.F32 R26, -RZ, R25.H0_H0 ;  /* 0x20000019ff1a7230 */ /* 0x000fe20000004100 */
[----:B------:R-:W-:Y:S01]  /*10a70*/  F2FP.F16.E4M3.UNPACK_B R9, R9.H1 ;  /* 0x00000009ff09723e */ /* 0x000fe200030006ff */
[----:B------:R-:W-:Y:S01]  /*10a80*/  HADD2.F32 R49, -RZ, R44.H0_H0 ;  /* 0x2000002cff317230 */ /* 0x000fe20000004100 */
[----:B------:R-:W-:Y:S01]  /*10a90*/  PRMT R45, R20, 0x7054, R45 ;  /* 0x00007054142d7816 */ /* 0x000fe2000000002d */
[----:B------:R-:W-:-:S02]  /*10aa0*/  HADD2.F32 R40, -RZ, R40.H1_H1 ;  /* 0x30000028ff287230 */ /* 0x000fc40000004100 */
[C---:B------:R-:W-:Y:S01]  /*10ab0*/  FMUL.FTZ R48, R26.reuse, R41 ;  /* 0x000000291a307220 */ /* 0x040fe20000410000 */
[----:B------:R-:W-:Y:S01]  /*10ac0*/  HADD2.F32 R6, -RZ, R9.H0_H0 ;  /* 0x20000009ff067230 */ /* 0x000fe20000004100 */
[----:B------:R-:W-:Y:S01]  /*10ad0*/  LOP3.LUT R45, R45, 0xff000000, R24, 0xf8, !PT ;  /* 0xff0000002d2d7812 */ /* 0x000fe200078ef818 */
[----:B------:R-:W-:Y:S01]  /*10ae0*/  FMUL.FTZ R53, R26, R49 ;  /* 0x000000311a357220 */ /* 0x000fe20000410000 */
[----:B------:R-:W-:Y:S01]  /*10af0*/  F2FP.F16.E4M3.UNPACK_B R24, R13 ;  /* 0x0000000dff18723e */ /* 0x000fe200020006ff */
[----:B------:R-:W-:Y:S01]  /*10b00*/  HADD2.F32 R44, -RZ, R44.H1_H1 ;  /* 0x3000002cff2c7230 */ /* 0x000fe20000004100 */
[----:B------:R-:W-:Y:S01]  /*10b10*/  F2FP.F16.E4M3.UNPACK_B R47, R47 ;  /* 0x0000002fff2f723e */ /* 0x000fe200020006ff */
[C---:B------:R-:W-:Y:S01]  /*10b20*/  FFMA.FTZ R50, R6.reuse, R49, R48 ;  /* 0x0000003106327223 */ /* 0x040fe20000010030 */
[----:B------:R-:W-:Y:S01]  /*10b30*/  F2FP.F16.E4M3.UNPACK_B R39, R39 ;  /* 0x00000027ff27723e */ /* 0x000fe200020006ff */
[----:B------:R-:W-:Y:S01]  /*10b40*/  HADD2.F32 R25, -RZ, R25.H1_H1 ;  /* 0x30000019ff197230 */ /* 0x000fe20000004100 */
[----:B------:R-:W-:Y:S01]  /*10b50*/  LOP3.LUT R38, R37, 0xff000000, R4, 0xf8, !PT ;  /* 0xff00000025267812 */ /* 0x000fe200078ef804 */
[----:B------:R-:W-:Y:S01]  /*10b60*/  FFMA.FTZ R53, R6, R41, -R53 ;  /* 0x0000002906357223 */ /* 0x000fe20000010835 */
[----:B------:R-:W-:Y:S01]  /*10b70*/  LOP3.LUT R51, R51, 0xff000000, R27, 0xf8, !PT ;  /* 0xff00000033337812 */ /* 0x000fe200078ef81b */
[----:B------:R-:W-:Y:S01]  /*10b80*/  HADD2.F32 R49, -RZ, R47.H0_H0 ;  /* 0x2000002fff317230 */ /* 0x000fe20000004100 */
[-C--:B------:R-:W-:Y:S01]  /*10b90*/  F2FP.F16.E4M3.UNPACK_B R27, R15.reuse ;  /* 0x0000000fff1b723e */ /* 0x080fe200020006ff */
[----:B------:R-:W-:Y:S01]  /*10ba0*/  HADD2.F32 R41, -RZ, R39.H0_H0 ;  /* 0x20000027ff297230 */ /* 0x000fe20000004100 */
[----:B------:R-:W-:Y:S01]  /*10bb0*/  F2FP.F16.E4M3.UNPACK_B R37, R15.H1 ;  /* 0x0000000fff25723e */ /* 0x000fe200030006ff */
[C---:B------:R-:W-:Y:S01]  /*10bc0*/  FMUL.FTZ R48, R25.reuse, R44 ;  /* 0x0000002c19307220 */ /* 0x040fe20000410000 */
[----:B------:R-:W-:Y:S01]  /*10bd0*/  F2FP.F16.E4M3.UNPACK_B R15, R14 ;  /* 0x0000000eff0f723e */ /* 0x000fe200020006ff */
[----:B------:R-:W-:Y:S01]  /*10be0*/  FMUL.FTZ R55, R25, R40 ;  /* 0x0000002819377220 */ /* 0x000fe20000410000 */
[----:B------:R-:W-:Y:S01]  /*10bf0*/  F2FP.F16.E4M3.UNPACK_B R26, R14.H1 ;  /* 0x0000000eff1a723e */ /* 0x000fe200030006ff */
[----:B------:R-:W-:Y:S01]  /*10c00*/  HADD2.F32 R14, -RZ, R24.H0_H0 ;  /* 0x20000018ff0e7230 */ /* 0x000fe20000004100 */
[----:B------:R-:W-:Y:S01]  /*10c10*/  LOP3.LUT R43, R43, 0xff000000, R7, 0xf8, !PT ;  /* 0xff0000002b2b7812 */ /* 0x000fe200078ef807 */
[----:B------:R-:W-:Y:S01]  /*10c20*/  HADD2.F32 R9, -RZ, R9.H1_H1 ;  /* 0x30000009ff097230 */ /* 0x000fe20000004100 */
[----:B------:R-:W-:Y:S01]  /*10c30*/  F2FP.F16.E4M3.UNPACK_B R20, R11 ;  /* 0x0000000bff14723e */ /* 0x000fe200020006ff */
[----:B------:R-:W-:-:S02]  /*10c40*/  HADD2.F32 R6, -RZ, R5.H0_H0 ;  /* 0x20000005ff067230 */ /* 0x000fc40000004100 */
[C---:B------:R-:W-:Y:S01]  /*10c50*/  FMUL.FTZ R25, R14.reuse, R49 ;  /* 0x000000310e197220 */ /* 0x040fe20000410000 */
[----:B------:R-:W-:Y:S01]  /*10c60*/  FMUL.FTZ R14, R14, R41 ;  /* 0x000000290e0e7220 */ /* 0x000fe20000410000 */
[C---:B------:R-:W-:Y:S01]  /*10c70*/  FFMA.FTZ R52, R9.reuse, R40, -R48 ;  /* 0x0000002809347223 */ /* 0x040fe20000010830 */
[----:B------:R-:W-:Y:S01]  /*10c80*/  F2FP.F16.E4M3.UNPACK_B R40, R51.H1 ;  /* 0x00000033ff28723e */ /* 0x000fe200030006ff */
[----:B------:R-:W-:Y:S01]  /*10c90*/  FFMA.FTZ R55, R9, R44, R55 ;  /* 0x0000002c09377223 */ /* 0x000fe20000010037 */
[C---:B------:R-:W-:Y:S01]  /*10ca0*/  FFMA.FTZ R49, R6.reuse, R49, R14 ;  /* 0x0000003106317223 */ /* 0x040fe2000001000e */
[----:B------:R-:W-:Y:S01]  /*10cb0*/  F2FP.F16.E4M3.UNPACK_B R14, R43.H1 ;  /* 0x0000002bff0e723e */ /* 0x000fe200030006ff */
[----:B------:R-:W-:Y:S01]  /*10cc0*/  FFMA.FTZ R44, R6, R41, -R25 ;  /* 0x00000029062c7223 */ /* 0x000fe20000010819 */
[----:B------:R-:W-:Y:S01]  /*10cd0*/  F2FP.F16.E4M3.UNPACK_B R11, R11.H1 ;  /* 0x0000000bff0b723e */ /* 0x000fe200030006ff */
[----:B------:R-:W-:Y:S01]  /*10ce0*/  HADD2.F32 R47, -RZ, R47.H1_H1 ;  /* 0x3000002fff2f7230 */ /* 0x000fe20000004100 */
        /* <DEDUP_REMOVED lines=21> */
[-C--:B------:R-:W-:Y:S01]  /*10e40*/  F2FP.F16.E4M3.UNPACK_B R4, R8.reuse ;  /* 0x00000008ff04723e */ /* 0x080fe200020006ff */
[----:B------:R-:W-:Y:S01]  /*10e50*/  HADD2.F32 R24, -RZ, R51.H0_H0 ;  /* 0x20000033ff187230 */ /* 0x000fe20000004100 */
[----:B------:R-:W-:Y:S01]  /*10e60*/  F2FP.F16.E4M3.UNPACK_B R8, R8.H1 ;  /* 0x00000008ff08723e */ /* 0x000fe200030006ff */
[----:B------:R-:W-:Y:S02]  /*10e70*/  HADD2.F32 R6, -RZ, R27.H0_H0 ;  /* 0x2000001bff067230 */ /* 0x000fe40000004100 */
[----:B------:R-:W-:Y:S01]  /*10e80*/  FMUL.FTZ R56, R37, R40 ;  /* 0x0000002825387220 */ /* 0x000fe20000410000 */
        /* <DEDUP_REMOVED lines=19> */
[----:B------:R-:W-:Y:S01]  /*10fc0*/  F2FP.F16.E4M3.UNPACK_B R10, R10.H1 ;  /* 0x0000000aff0a723e */ /* 0x000fe200030006ff */
[----:B------:R-:W-:-:S02]  /*10fd0*/  HADD2.F32 R5, -RZ, R8.H0_H0 ;  /* 0x20000008ff057230 */ /* 0x000fc40000004100 */
[CC--:B------:R-:W-:Y:S01]  /*10fe0*/  FMUL.FTZ R40, R6.reuse, R24.reuse ;  /* 0x0000001806287220 */ /* 0x0c0fe20000410000 */
[----:B------:R-:W-:Y:S02]  /*10ff0*/  HADD2.F32 R51, -RZ, R51.H1_H1 ;  /* 0x30000033ff337230 */ /* 0x000fe40000004100 */
[-C--:B------:R-:W-:Y:S01]  /*11000*/  FMUL.FTZ R25, R6, R11.reuse ;  /* 0x0000000b06197220 */ /* 0x080fe20000410000 */
[----:B------:R-:W-:Y:S02]  /*11010*/  HADD2.F32 R27, -RZ, R27.H1_H1 ;  /* 0x3000001bff1b7230 */ /* 0x000fe40000004100 */
[C---:B------:R-:W-:Y:S01]  /*11020*/  FFMA.FTZ R40, R5.reuse, R11, -R40 ;  /* 0x0000000b05287223 */ /* 0x040fe20000010828 */
[----:B------:R-:W-:Y:S02]  /*11030*/  HADD2.F32 R12, -RZ, R12.H1_H1 ;  /* 0x3000000cff0c7230 */ /* 0x000fe40000004100 */
[----:B------:R-:W-:Y:S01]  /*11040*/  FFMA.FTZ R24, R5, R24, R25 ;  /* 0x0000001805187223 */ /* 0x000fe20000010019 */
[----:B------:R-:W-:-:S02]  /*11050*/  HADD2.F32 R5, -RZ, R14.H1_H1 ;  /* 0x3000000eff057230 */ /* 0x000fc40000004100 */
[C---:B------:R-:W-:Y:S01]  /*11060*/  FMUL.FTZ R37, R27.reuse, R51 ;  /* 0x000000331b257220 */ /* 0x040fe20000410000 */
[----:B------:R-:W-:Y:S01]  /*11070*/  HADD2.F32 R9, -RZ, R9.H1_H1 ;  /* 0x30000009ff097230 */ /* 0x000fe20000004100 */
[----:B------:R-:W-:Y:S01]  /*11080*/  F2FP.SATFINITE.E4M3.F32.PACK_AB_MERGE_C R59, R60, R59, RZ ;  /* 0x0000003b3c3b723e */ /* 0x000fe200048070ff */
[----:B------:R-:W-:Y:S02]  /*11090*/  HADD2.F32 R43, -RZ, R43.H1_H1 ;  /* 0x3000002bff2b7230 */ /* 0x000fe40000004100 */
[C---:B------:R-:W-:Y:S01]  /*110a0*/  FMUL.FTZ R25, R12.reuse, R5 ;  /* 0x000000050c197220 */ /* 0x040fe20000410000 */
[----:B------:R-:W-:Y:S02]  /*110b0*/  HADD2.F32 R20, -RZ, R20.H1_H1 ;  /* 0x30000014ff147230 */ /* 0x000fe40000004100 */
[----:B------:R-:W-:Y:S01]  /*110c0*/  FMUL.FTZ R12, R12, R9 ;  /* 0x000000090c0c7220 */ /* 0x000fe20000410000 */
[----:B------:R-:W-:Y:S02]  /*110d0*/  HADD2.F32 R8, -RZ, R8.H1_H1 ;  /* 0x30000008ff087230 */ /* 0x000fe40000004100 */
[----:B------:R-:W-:Y:S01]  /*110e0*/  FMUL.FTZ R56, R27, R43 ;  /* 0x0000002b1b387220 */ /* 0x000fe20000410000 */
[----:B------:R-:W-:-:S02]  /*110f0*/  HADD2.F32 R11, -RZ, R45.H0_H0 ;  /* 0x2000002dff0b7230 */ /* 0x000fc40000004100 */
[----:B------:R-:W-:Y:S01]  /*11100*/  FFMA.FTZ R57, R20, R43, -R37 ;  /* 0x0000002b14397223 */ /* 0x000fe20000010825 */
[--C-:B------:R-:W-:Y:S02]  /*11110*/  HADD2.F32 R6, -RZ, R13.reuse.H0_H0 ;  /* 0x2000000dff067230 */ /* 0x100fe40000004100 */
[C---:B------:R-:W-:Y:S01]  /*11120*/  FFMA.FTZ R27, R8.reuse, R9, -R25 ;  /* 0x00000009081b7223 */ /* 0x040fe20000010819 */
[----:B------:R-:W-:Y:S01]  /*11130*/  FFMA.FTZ R37, R8, R5, R12 ;  /* 0x0000000508257223 */ /* 0x000fe2000001000c */
        /* <DEDUP_REMOVED lines=11> */
[----:B------:R-:W-:Y:S01]  /*111f0*/  FFMA.FTZ R20, R5, R11, R6 ;  /* 0x0000000b05147223 */ /* 0x000fe20000010006 */
[----:B------:R-:W-:Y:S01]  /*11200*/  F2FP.F16.E4M3.UNPACK_B R6, R42.H1 ;  /* 0x0000002aff06723e */ /* 0x000fe200030006ff */
[C---:B------:R-:W-:Y:S01]  /*11210*/  FMUL.FTZ R8, R13.reuse, R38 ;  /* 0x000000260d087220 */ /* 0x040fe20000410000 */
[----:B------:R-:W-:Y:S01]  /*11220*/  FMUL.FTZ R9, R13, R45 ;  /* 0x0000002d0d097220 */ /* 0x000fe20000410000 */
[----:B------:R-:W-:Y:S01]  /*11230*/  HADD2.F32 R11, -RZ, R12.H0_H0 ;  /* 0x2000000cff0b7230 */ /* 0x000fe20000004100 */
[----:B------:R-:W-:Y:S01]  /*11240*/  F2FP.F16.E4M3.UNPACK_B R46, R46 ;  /* 0x0000002eff2e723e */ /* 0x000fe200020006ff */
[----:B------:R-:W-:-:S02]  /*11250*/  HADD2.F32 R5, -RZ, R26.H0_H0 ;  /* 0x2000001aff057230 */ /* 0x000fc40000004100 */
[C---:B------:R-:W-:Y:S01]  /*11260*/  FFMA.FTZ R45, R4.reuse, R45, R8 ;  /* 0x0000002d042d7223 */ /* 0x040fe20000010008 */
[----:B------:R-:W-:Y:S01]  /*11270*/  FFMA.FTZ R25, R4, R38, -R9 ;  /* 0x0000002604197223 */ /* 0x000fe20000010809 */
[--C-:B------:R-:W-:Y:S01]  /*11280*/  HADD2.F32 R8, -RZ, R6.reuse.H0_H0 ;  /* 0x20000006ff087230 */ /* 0x100fe20000004100 */
[----:B------:R-:W-:Y:S01]  /*11290*/  F2FP.F16.E4M3.UNPACK_B R42, R42 ;  /* 0x0000002aff2a723e */ /* 0x000fe200020006ff */
[----:B------:R-:W-:Y:S02]  /*112a0*/  HADD2.F32 R9, -RZ, R6.H1_H1 ;  /* 0x30000006ff097230 */ /* 0x000fe40000004100 */
[C---:B------:R-:W-:Y:S01]  /*112b0*/  FMUL.FTZ R41, R5.reuse, R11 ;  /* 0x0000000b05297220 */ /* 0x040fe20000410000 */
[----:B------:R-:W-:Y:S02]  /*112c0*/  HADD2.F32 R26, -RZ, R26.H1_H1 ;  /* 0x3000001aff1a7230 */ /* 0x000fe40000004100 */
[----:B------:R-:W-:Y:S01]  /*112d0*/  FMUL.FTZ R5, R5, R8 ;  /* 0x0000000805057220 */ /* 0x000fe20000410000 */
[----:B------:R-:W-:-:S02]  /*112e0*/  HADD2.F32 R4, -RZ, R10.H0_H0 ;  /* 0x2000000aff047230 */ /* 0x000fc40000004100 */
[----:B------:R-:W-:Y:S02]  /*112f0*/  HADD2.F32 R13, -RZ, R12.H1_H1 ;  /* 0x3000000cff0d7230 */ /* 0x000fe40000004100 */
[----:B------:R-:W-:Y:S01]  /*11300*/  FMUL.FTZ R6, R26, R9 ;  /* 0x000000091a067220 */ /* 0x000fe20000410000 */
[----:B------:R-:W-:Y:S02]  /*11310*/  HADD2.F32 R10, -RZ, R10.H1_H1 ;  /* 0x3000000aff0a7230 */ /* 0x000fe40000004100 */
[C---:B------:R-:W-:Y:S01]  /*11320*/  FFMA.FTZ R41, R4.reuse, R8, -R41 ;  /* 0x0000000804297223 */ /* 0x040fe20000010829 */
[----:B------:R-:W-:Y:S01]  /*11330*/  FFMA.FTZ R11, R4, R11, R5 ;  /* 0x0000000b040b7223 */ /* 0x000fe20000010005 */
[----:B------:R-:W-:Y:S02]  /*11340*/  HADD2.F32 R8, -RZ, R46.H0_H0 ;  /* 0x2000002eff087230 */ /* 0x000fe40000004100 */
[-C--:B------:R-:W-:Y:S01]  /*11350*/  FMUL.FTZ R43, R26, R13.reuse ;  /* 0x0000000d1a2b7220 */ /* 0x080fe20000410000 */
[----:B------:R-:W-:Y:S01]  /*11360*/  FFMA.FTZ R38, R10, R13, R6 ;  /* 0x0000000d0a267223 */ /* 0x000fe20000010006 */
[----:B------:R-:W-:-:S02]  /*11370*/  HADD2.F32 R5, -RZ, R15.H0_H0 ;  /* 0x2000000fff057230 */ /* 0x000fc40000004100 */
[----:B------:R-:W-:Y:S02]  /*11380*/  HADD2.F32 R6, -RZ, R42.H0_H0 ;  /* 0x2000002aff067230 */ /* 0x000fe40000004100 */
[----:B------:R-:W-:Y:S01]  /*11390*/  FFMA.FTZ R26, R10, R9, -R43 ;  /* 0x000000090a1a7223 */ /* 0x000fe2000001082b */
        /* <DEDUP_REMOVED lines=30> */
.L_x_7639:
[----:B------:R-:W-:Y:S05]  /*11580*/  BSYNC B1 ;  /* 0x0000000000017941 */ /* 0x000fea0003800000 */
.L_x_7638:
[----:B------:R-:W-:Y:S05]  /*11590*/  @P0 BRA `(.L_x_7625) ;  /* 0x0000000c00e40947 */ /* 0x000fea0003800000 */
[----:B-1----:R-:W2:Y:S04]  /*115a0*/  LDL R9, [R1+0x70] ;  /* 0x0000700001097983 */ /* 0x002ea80000100800 */
[----:B------:R-:W3:Y:S01]  /*115b0*/  LDL R51, [R1+0xa4] ;  /* 0x0000a40001337983 */ /* 0x000ee20000100800 */
[----:B-----5:R-:W-:Y:S01]  /*115c0*/  SHF.R.U32.HI R0, RZ, 0x8, R28 ;  /* 0x00000008ff007819 */ /* 0x020fe2000001161c */
[----:B------:R-:W-:Y:S01]  /*115d0*/  VIADD R8, R228, 0x40 ;  /* 0x00000040e4087836 */ /* 0x000fe20000000000 */
[----:B0-----:R-:W-:Y:S01]  /*115e0*/  LOP3.LUT R3, R28, 0xff, RZ, 0xc0, !PT ;  /* 0x000000ff1c037812 */ /* 0x001fe200078ec0ff */
[----:B------:R-:W-:Y:S01]  /*115f0*/  IMAD.IADD R21, R18, 0x1, R21 ;  /* 0x0000000112157824 */ /* 0x000fe200078e0215 */
[----:B------:R-:W-:Y:S01]  /*11600*/  LOP3.LUT R0, R0, 0xff, RZ, 0xc0, !PT ;  /* 0x000000ff00007812 */ /* 0x000fe200078ec0ff */
[----:B------:R-:W-:Y:S01]  /*11610*/  IMAD.SHL.U32 R8, R8, 0x80, RZ ;  /* 0x0000008008087824 */ /* 0x000fe200078e00ff */
[----:B------:R-:W-:-:S02]  /*11620*/  SHF.R.U32.HI R4, RZ, 0x8, R29 ;  /* 0x00000008ff047819 */ /* 0x000fc4000001161d */
[----:B------:R-:W-:Y:S02]  /*11630*/  PRMT R13, R0, 0x7604, R3 ;  /* 0x00007604000d7816 */ /* 0x000fe40000000003 */
[----:B------:R-:W-:Y:S02]  /*11640*/  SHF.R.U32.HI R0, RZ, 0x8, R30 ;  /* 0x00000008ff007819 */ /* 0x000fe4000001161e */
[----:B------:R-:W-:Y:S02]  /*11650*/  LOP3.LUT R3, R30, 0xff, RZ, 0xc0, !PT ;  /* 0x000000ff1e037812 */ /* 0x000fe400078ec0ff */
[----:B------:R-:W-:Y:S02]  /*11660*/  LOP3.LUT R0, R0, 0xff, RZ, 0xc0, !PT ;  /* 0x000000ff00007812 */ /* 0x000fe400078ec0ff */
[----:B------:R-:W-:Y:S02]  /*11670*/  LOP3.LUT R8, R8, 0x380, RZ, 0xc0, !PT ;  /* 0x0000038008087812 */ /* 0x000fe400078ec0ff */
[----:B------:R-:W-:-:S02]  /*11680*/  PRMT R15, R0, 0x7604, R3 ;  /* 0x00007604000f7816 */ /* 0x000fc40000000003 */
[----:B------:R-:W-:Y:S01]  /*11690*/  LOP3.LUT R0, R8, 0x70, R21, 0xf8, !PT ;  /* 0x0000007008007812 */ /* 0x000fe200078ef815 */
[----:B------:R-:W-:Y:S01]  /*116a0*/  VIADD R8, R228, 0x40 ;  /* 0x00000040e4087836 */ /* 0x000fe20000000000 */
[----:B------:R-:W-:Y:S02]  /*116b0*/  LOP3.LUT R5, R29, 0xff, RZ, 0xc0, !PT ;  /* 0x000000ff1d057812 */ /* 0x000fe400078ec0ff */
[----:B------:R-:W-:Y:S01]  /*116c0*/  LOP3.LUT R4, R4, 0xff, RZ, 0xc0, !PT ;  /* 0x000000ff04047812 */ /* 0x000fe200078ec0ff */
[----:B------:R-:W-:Y:S01]  /*116d0*/  IMAD.SHL.U32 R8, R8, 0x80, RZ ;  /* 0x0000008008087824 */ /* 0x000fe200078e00ff */
[----:B------:R-:W-:Y:S02]  /*116e0*/  SHF.R.U32.HI R6, RZ, 0x8, R32 ;  /* 0x00000008ff067819 */ /* 0x000fe40000011620 */
[----:B------:R-:W-:Y:S02]  /*116f0*/  PRMT R12, R4, 0x7604, R5 ;  /* 0x00007604040c7816 */ /* 0x000fe40000000005 */
[----:B------:R-:W-:-:S02]  /*11700*/  LOP3.LUT R8, R8, 0x380, RZ, 0xc0, !PT ;  /* 0x0000038008087812 */ /* 0x000fc400078ec0ff */
[----:B------:R-:W-:Y:S02]  /*11710*/  SHF.R.U32.HI R4, RZ, 0x8, R31 ;  /* 0x00000008ff047819 */ /* 0x000fe4000001161f */
[----:B------:R-:W-:Y:S02]  /*11720*/  SHF.R.U32.HI R8, RZ, 0x3, R8 ;  /* 0x00000003ff087819 */ /* 0x000fe40000011608 */
[----:B------:R-:W-:Y:S02]  /*11730*/  LOP3.LUT R5, R31, 0xff, RZ, 0xc0, !PT ;  /* 0x000000ff1f057812 */ /* 0x000fe400078ec0ff */
[----:B------:R-:W-:Y:S02]  /*11740*/  LOP3.LUT R3, R0, R8, RZ, 0x3c, !PT ;  /* 0x0000000800037212 */ /* 0x000fe400078e3cff */
[----:B------:R-:W-:Y:S02]  /*11750*/  SHF.R.U32.HI R8, RZ, 0x8, R33 ;  /* 0x00000008ff087819 */ /* 0x000fe40000011621 */
[----:B------:R-:W-:-:S02]  /*11760*/  LOP3.LUT R7, R32, 0xff, RZ, 0xc0, !PT ;  /* 0x000000ff20077812 */ /* 0x000fc400078ec0ff */
[----:B------:R-:W-:Y:S02]  /*11770*/  LOP3.LUT R4, R4, 0xff, RZ, 0xc0, !PT ;  /* 0x000000ff04047812 */ /* 0x000fe400078ec0ff */
[----:B------:R-:W-:Y:S02]  /*11780*/  LOP3.LUT R6, R6, 0xff, RZ, 0xc0, !PT ;  /* 0x000000ff06067812 */ /* 0x000fe400078ec0ff */
[----:B------:R-:W-:Y:S02]  /*11790*/  PRMT R14, R4, 0x7604, R5 ;  /* 0x00007604040e7816 */ /* 0x000fe40000000005 */
[----:B------:R-:W-:Y:S02]  /*117a0*/  PRMT R25, R6, 0x7604, R7 ;  /* 0x0000760406197816 */ /* 0x000fe40000000007 */
[----:B------:R-:W-:Y:S02]  /*117b0*/  SHF.R.U32.HI R26, RZ, 0x8, R35 ;  /* 0x00000008ff1a7819 */ /* 0x000fe40000011623 */
[----:B------:R-:W-:-:S02]  /*117c0*/  LOP3.LUT R20, R33, 0xff, RZ, 0xc0, !PT ;  /* 0x000000ff21147812 */ /* 0x000fc400078ec0ff */
[----:B------:R-:W-:Y:S02]  /*117d0*/  LOP3.LUT R27, R35, 0xff, RZ, 0xc0, !PT ;  /* 0x000000ff231b7812 */ /* 0x000fe400078ec0ff */
[----:B------:R-:W-:Y:S02]  /*117e0*/  LOP3.LUT R26, R26, 0xff, RZ, 0xc0, !PT ;  /* 0x000000ff1a1a7812 */ /* 0x000fe400078ec0ff */
[----:B------:R-:W-:Y:S02]  /*117f0*/  SHF.R.U32.HI R21, RZ, 0x8, R34 ;  /* 0x00000008ff157819 */ /* 0x000fe40000011622 */
[----:B------:R-:W-:Y:S02]  /*11800*/  PRMT R26, R26, 0x7604, R27 ;  /* 0x000076041a1a7816 */ /* 0x000fe4000000001b */
[----:B------:R-:W-:Y:S02]  /*11810*/  SHF.R.U32.HI R27, RZ, 0x10, R33 ;  /* 0x00000010ff1b7819 */ /* 0x000fe40000011621 */
[----:B------:R-:W-:-:S02]  /*11820*/  LOP3.LUT R24, R34, 0xff, RZ, 0xc0, !PT ;  /* 0x000000ff22187812 */ /* 0x000fc400078ec0ff */
[----:B------:R-:W-:Y:S01]  /*11830*/  LOP3.LUT R21, R21, 0xff, RZ, 0xc0, !PT ;  /* 0x000000ff15157812 */ /* 0x000fe200078ec0ff */
[----:B------:R-:W-:Y:S01]  /*11840*/  IMAD.U32 R27, R27, 0x10000, RZ ;  /* 0x000100001b1b7824 */ /* 0x000fe200078e00ff */
[----:B------:R-:W-:Y:S02]  /*11850*/  LOP3.LUT R13, R13, 0xff0000, R28, 0xf8, !PT ;  /* 0x00ff00000d0d7812 */ /* 0x000fe400078ef81c */
        /* <DEDUP_REMOVED lines=20> */
[----:B------:R-:W-:Y:S01]  /*119a0*/  IMAD.U32 R3, R3, 0x10000, RZ ;  /* 0x0001000003037824 */ /* 0x000fe200078e00ff */
[----:B------:R-:W-:-:S04]  /*119b0*/  LOP3.LUT R39, R39, 0xff000000, R33, 0xf8, !PT ;  /* 0xff00000027277812 */ /* 0x000fc800078ef821 */
[----:B------:R-:W-:Y:S02]  /*119c0*/  LOP3.LUT R3, R12, 0xff0000, R3, 0xf8, !PT ;  /* 0x00ff00000c037812 */ /* 0x000fe400078ef803 */
[----:B------:R-:W-:Y:S02]  /*119d0*/  F2FP.F16.E4M3.UNPACK_B R33, R39 ;  /* 0x00000027ff21723e */ /* 0x000fe400020006ff */
[----:B------:R-:W-:Y:S02]  /*119e0*/  LOP3.LUT R28, R3, 0xff000000, R29, 0xf8, !PT ;  /* 0xff000000031c7812 */ /* 0x000fe400078ef81d */
[----:B------:R-:W-:Y:S01]  /*119f0*/  LOP3.LUT R3, R37, 0xff0000, R34, 0xf8, !PT ;  /* 0x00ff000025037812 */ /* 0x000fe200078ef822 */
[--C-:B------:R-:W-:Y:S01]  /*11a00*/  HADD2.F32 R35, -RZ, R33.reuse.H0_H0 ;  /* 0x20000021ff237230 */ /* 0x100fe20000004100 */
[----:B------:R-:W-:Y:S01]  /*11a10*/  F2FP.F16.E4M3.UNPACK_B R29, R28 ;  /* 0x0000001cff1d723e */ /* 0x000fe200020006ff */
[----:B------:R-:W-:Y:S01]  /*11a20*/  HADD2.F32 R33, -RZ, R33.H1_H1 ;  /* 0x30000021ff217230 */ /* 0x000fe20000004100 */
[----:B------:R-:W-:-:S02]  /*11a30*/  LOP3.LUT R37, R21, 0xff000000, R31, 0xf8, !PT ;  /* 0xff00000015257812 */ /* 0x000fc400078ef81f */
[----:B------:R-:W-:Y:S01]  /*11a40*/  F2FP.F16.E4M3.UNPACK_B R39, R39.H1 ;  /* 0x00000027ff27723e */ /* 0x000fe200030006ff */
[--C-:B------:R-:W-:Y:S01]  /*11a50*/  HADD2.F32 R31, -RZ, R29.reuse.H0_H0 ;  /* 0x2000001dff1f7230 */ /* 0x100fe20000004100 */
[----:B------:R-:W-:Y:S01]  /*11a60*/  F2FP.F16.E4M3.UNPACK_B R28, R28.H1 ;  /* 0x0000001cff1c723e */ /* 0x000fe200030006ff */
[----:B------:R-:W-:Y:S01]  /*11a70*/  HADD2.F32 R29, -RZ, R29.H1_H1 ;  /* 0x3000001dff1d7230 */ /* 0x000fe20000004100 */
[----:B------:R-:W-:Y:S02]  /*11a80*/  LOP3.LUT R34, R3, 0xff000000, R34, 0xf8, !PT ;  /* 0xff00000003227812 */ /* 0x000fe400078ef822 */
[----:B0-----:R-:W-:Y:S02]  /*11a90*/  F2FP.F16.E4M3.UNPACK_B R12, R5 ;  /* 0x00000005ff0c723e */ /* 0x001fe400020006ff */
[----:B------:R-:W-:Y:S02]  /*11aa0*/  F2FP.F16.E4M3.UNPACK_B R14, R7 ;  /* 0x00000007ff0e723e */ /* 0x000fe400020006ff */
[----:B-1----:R-:W-:-:S02]  /*11ab0*/  F2FP.F16.E4M3.UNPACK_B R20, R9 ;  /* 0x00000009ff14723e */ /* 0x002fc400020006ff */
[----:B------:R-:W-:Y:S02]  /*11ac0*/  F2FP.F16.E4M3.UNPACK_B R15, R7.H1 ;  /* 0x00000007ff0f723e */ /* 0x000fe400030006ff */
[-C--:B------:R-:W-:Y:S01]  /*11ad0*/  F2FP.F16.E4M3.UNPACK_B R7, R6.reuse ;  /* 0x00000006ff07723e */ /* 0x080fe200020006ff */
[----:B------:R-:W-:Y:S01]  /*11ae0*/  HADD2.F32 R24, -RZ, R20.H0_H0 ;  /* 0x20000014ff187230 */ /* 0x000fe20000004100 */
[----:B------:R-:W-:Y:S01]  /*11af0*/  F2FP.F16.E4M3.UNPACK_B R13, R6.H1 ;  /* 0x00000006ff0d723e */ /* 0x000fe200030006ff */
[----:B------:R-:W-:Y:S01]  /*11b00*/  HADD2.F32 R6, -RZ, R12.H0_H0 ;  /* 0x2000000cff067230 */ /* 0x000fe20000004100 */
[----:B------:R-:W-:Y:S01]  /*11b10*/  F2FP.F16.E4M3.UNPACK_B R21, R9.H1 ;  /* 0x00000009ff15723e */ /* 0x000fe200030006ff */
[----:B------:R-:W-:Y:S02]  /*11b20*/  HADD2.F32 R20, -RZ, R20.H1_H1 ;  /* 0x30000014ff147230 */ /* 0x000fe40000004100 */
[C---:B------:R-:W-:Y:S01]  /*11b30*/  FMUL.FTZ R38, R24.reuse, R31 ;  /* 0x0000001f18267220 */ /* 0x040fe20000410000 */
[----:B------:R-:W-:Y:S01]  /*11b40*/  F2FP.F16.E4M3.UNPACK_B R25, R11 ;  /* 0x0000000bff19723e */ /* 0x000fe200020006ff */
[----:B------:R-:W-:Y:S01]  /*11b50*/  FMUL.FTZ R43, R24, R35 ;  /* 0x00000023182b7220 */ /* 0x000fe20000410000 */
[----:B------:R-:W-:Y:S01]  /*11b60*/  F2FP.F16.E4M3.UNPACK_B R26, R11.H1 ;  /* 0x0000000bff1a723e */ /* 0x000fe200030006ff */
[C---:B------:R-:W-:Y:S01]  /*11b70*/  FFMA.FTZ R38, R6.reuse, R35, R38 ;  /* 0x0000002306267223 */ /* 0x040fe20000010026 */
[----:B------:R-:W-:Y:S01]  /*11b80*/  F2FP.F16.E4M3.UNPACK_B R5, R5.H1 ;  /* 0x00000005ff05723e */ /* 0x000fe200030006ff */
[----:B------:R-:W-:Y:S01]  /*11b90*/  HADD2.F32 R35, -RZ, R39.H0_H0 ;  /* 0x20000027ff237230 */ /* 0x000fe20000004100 */
[-C--:B------:R-:W-:Y:S01]  /*11ba0*/  F2FP.F16.E4M3.UNPACK_B R11, R10.reuse ;  /* 0x0000000aff0b723e */ /* 0x080fe200020006ff */
[----:B------:R-:W-:Y:S01]  /*11bb0*/  FFMA.FTZ R43, R6, R31, -R43 ;  /* 0x0000001f062b7223 */ /* 0x000fe2000001082b */
[----:B------:R-:W-:Y:S01]  /*11bc0*/  F2FP.F16.E4M3.UNPACK_B R24, R10.H1 ;  /* 0x0000000aff18723e */ /* 0x000fe200030006ff */
[----:B------:R-:W-:-:S02]  /*11bd0*/  HADD2.F32 R10, -RZ, R21.H0_H0 ;  /* 0x20000015ff0a7230 */ /* 0x000fc40000004100 */
[C---:B------:R-:W-:Y:S01]  /*11be0*/  FMUL.FTZ R45, R20.reuse, R33 ;  /* 0x00000021142d7220 */ /* 0x040fe20000410000 */
[----:B------:R-:W-:Y:S02]  /*11bf0*/  HADD2.F32 R12, -RZ, R12.H1_H1 ;  /* 0x3000000cff0c7230 */ /* 0x000fe40000004100 */
[----:B------:R-:W-:Y:S01]  /*11c00*/  FMUL.FTZ R20, R20, R29 ;  /* 0x0000001d14147220 */ /* 0x000fe20000410000 */
[----:B------:R-:W-:Y:S02]  /*11c10*/  HADD2.F32 R31, -RZ, R28.H0_H0 ;  /* 0x2000001cff1f7230 */ /* 0x000fe40000004100 */
[----:B------:R-:W-:Y:S01]  /*11c20*/  FMUL.FTZ R47, R10, R35 ;  /* 0x000000230a2f7220 */ /* 0x000fe20000410000 */
[----:B------:R-:W-:Y:S02]  /*11c30*/  HADD2.F32 R6, -RZ, R5.H0_H0 ;  /* 0x20000005ff067230 */ /* 0x000fe40000004100 */
[C---:B------:R-:W-:Y:S01]  /*11c40*/  FFMA.FTZ R40, R12.reuse, R29, -R45 ;  /* 0x0000001d0c287223 */ /* 0x040fe2000001082d */
[----:B------:R-:W-:Y:S01]  /*11c50*/  FFMA.FTZ R45, R12, R33, R20 ;  /* 0x000000210c2d7223 */ /* 0x000fe20000010014 */
[----:B------:R-:W-:Y:S01]  /*11c60*/  FMUL.FTZ R10, R10, R31 ;  /* 0x0000001f0a0a7220 */ /* 0x000fe20000410000 */
        /* <DEDUP_REMOVED lines=33> */
[----:B------:R-:W-:Y:S02]  /*11e80*/  HADD2.F32 R5, -RZ, R15.H0_H0 ;  /* 0x2000000fff057230 */ /* 0x000fe40000004100 */
[C---:B------:R-:W-:Y:S01]  /*11e90*/  FMUL.FTZ R21, R25.reuse, R31 ;  /* 0x0000001f19157220 */ /* 0x040fe20000410000 */
[----:B------:R-:W-:Y:S02]  /*11ea0*/  HADD2.F32 R14, -RZ, R14.H1_H1 ;  /* 0x3000000eff0e7230 */ /* 0x000fe40000004100 */
[----:B------:R-:W-:Y:S01]  /*11eb0*/  FMUL.FTZ R46, R25, R12 ;  /* 0x0000000c192e7220 */ /* 0x000fe20000410000 */
[-C--:B------:R-:W-:Y:S01]  /*11ec0*/  FMUL.FTZ R25, R6, R10.reuse ;  /* 0x0000000a06197220 */ /* 0x080fe20000410000 */
[----:B------:R-:W-:Y:S01]  /*11ed0*/  FFMA.FTZ R48, R5, R10, -R48 ;  /* 0x0000000a05307223 */ /* 0x000fe20000010830 */
[----:B------:R-:W-:Y:S01]  /*11ee0*/  F2FP.F16.E4M3.UNPACK_B R10, R27.H1 ;  /* 0x0000001bff0a723e */ /* 0x000fe200030006ff */
[C---:B------:R-:W-:Y:S01]  /*11ef0*/  FFMA.FTZ R44, R14.reuse, R12, -R21 ;  /* 0x0000000c0e2c7223 */ /* 0x040fe20000010815 */
[----:B------:R-:W-:Y:S01]  /*11f00*/  FFMA.FTZ R46, R14, R31, R46 ;  /* 0x0000001f0e2e7223 */ /* 0x000fe2000001002e */
[----:B------:R-:W-:Y:S01]  /*11f10*/  F2FP.F16.E4M3.UNPACK_B R14, R32.H1 ;  /* 0x00000020ff0e723e */ /* 0x000fe200030006ff */
[----:B------:R-:W-:-:S02]  /*11f20*/  HADD2.F32 R37, -RZ, R37.H1_H1 ;  /* 0x30000025ff257230 */ /* 0x000fc40000004100 */
[----:B------:R-:W-:Y:S01]  /*11f30*/  FFMA.FTZ R49, R5, R20, R25 ;  /* 0x0000001405317223 */ /* 0x000fe20000010019 */
        /* <DEDUP_REMOVED lines=8> */
[-C--:B------:R-:W-:Y:S01]  /*11fc0*/  FMUL.FTZ R52, R26, R37.reuse ;  /* 0x000000251a347220 */ /* 0x080fe20000410000 */
[----:B------:R-:W-:Y:S02]  /*11fd0*/  HADD2.F32 R15, -RZ, R15.H1_H1 ;  /* 0x3000000fff0f7230 */ /* 0x000fe40000004100 */
[C---:B------:R-:W-:Y:S01]  /*11fe0*/  FMUL.FTZ R21, R6.reuse, R12 ;  /* 0x0000000c06157220 */ /* 0x040fe20000410000 */
[----:B------:R-:W-:Y:S02]  /*11ff0*/  HADD2.F32 R5, -RZ, R4.H0_H0 ;  /* 0x20000004ff057230 */ /* 0x000fe40000004100 */
[-C--:B------:R-:W-:Y:S01]  /*12000*/  FMUL.FTZ R26, R6, R20.reuse ;  /* 0x00000014061a7220 */ /* 0x080fe20000410000 */
[----:B------:R-:W-:Y:S02]  /*12010*/  HADD2.F32 R8, -RZ, R8.H1_H1 ;  /* 0x30000008ff087230 */ /* 0x000fe40000004100 */
[C---:B------:R-:W-:Y:S01]  /*12020*/  FFMA.FTZ R37, R15.reuse, R37, -R50 ;  /* 0x000000250f257223 */ /* 0x040fe20000010832 */
[----:B------:R-:W-:Y:S01]  /*12030*/  FFMA.FTZ R52, R15, R41, R52 ;  /* 0x000000290f347223 */ /* 0x000fe20000010034 */
        /* <DEDUP_REMOVED lines=9> */
[--C-:B------:R-:W-:Y:S02]  /*120d0*/  HADD2.F32 R8, -RZ, R32.reuse.H0_H0 ;  /* 0x20000020ff087230 */ /* 0x100fe40000004100 */
[----:B------:R-:W-:Y:S01]  /*120e0*/  FFMA.FTZ R25, R4, R15, -R25 ;  /* 0x0000000f04197223 */ /* 0x000fe20000010819 */
[----:B------:R-:W-:-:S02]  /*120f0*/  HADD2.F32 R32, -RZ, R32.H1_H1 ;  /* 0x30000020ff207230 */ /* 0x000fc40000004100 */
[----:B------:R-:W-:Y:S01]  /*12100*/  FFMA.FTZ R29, R4, R21, R6 ;  /* 0x00000015041d7223 */ /* 0x000fe20000010006 */
[----:B------:R-:W-:Y:S02]  /*12110*/  HADD2.F32 R6, -RZ, R27.H0_H0 ;  /* 0x2000001bff067230 */ /* 0x000fe40000004100 */
[C---:B------:R-:W-:Y:S01]  /*12120*/  FMUL.FTZ R15, R5.reuse, R8 ;  /* 0x00000008050f7220 */ /* 0x040fe20000410000 */
[----:B------:R-:W-:Y:S01]  /*12130*/  HADD2.F32 R4, -RZ, R3.H0_H0 ;  /* 0x20000003ff047230 */ /* 0x000fe20000004100 */
[----:B------:R-:W-:Y:S01]  /*12140*/  F2FP.F16.E4M3.UNPACK_B R34, R34 ;  /* 0x00000022ff22723e */ /* 0x000fe200020006ff */
[----:B------:R-:W-:Y:S02]  /*12150*/  HADD2.F32 R9, -RZ, R9.H1_H1 ;  /* 0x30000009ff097230 */ /* 0x000fe40000004100 */
[-C--:B------:R-:W-:Y:S01]  /*12160*/  FMUL.FTZ R5, R5, R6.reuse ;  /* 0x0000000605057220 */ /* 0x080fe20000410000 */
[----:B------:R-:W-:Y:S02]  /*12170*/  HADD2.F32 R3, -RZ, R3.H1_H1 ;  /* 0x30000003ff037230 */ /* 0x000fe40000004100 */
[----:B------:R-:W-:Y:S01]  /*12180*/  FFMA.FTZ R15, R4, R6, -R15 ;  /* 0x00000006040f7223 */ /* 0x000fe2000001080f */
[----:B------:R-:W-:-:S02]  /*12190*/  HADD2.F32 R6, -RZ, R27.H1_H1 ;  /* 0x3000001bff067230 */ /* 0x000fc40000004100 */
[C---:B------:R-:W-:Y:S01]  /*121a0*/  FMUL.FTZ R14, R9.reuse, R32 ;  /* 0x00000020090e7220 */ /* 0x040fe20000410000 */
[----:B------:R-:W-:Y:S01]  /*121b0*/  FFMA.FTZ R12, R4, R8, R5 ;  /* 0x00000008040c7223 */ /* 0x000fe20000010005 */
[----:B------:R-:W-:Y:S01]  /*121c0*/  F2FP.F16.E4M3.UNPACK_B R5, R30.H1 ;  /* 0x0000001eff05723e */ /* 0x000fe200030006ff */
        /* <DEDUP_REMOVED lines=8> */
[----:B------:R-:W-:Y:S02]  /*12250*/  HADD2.F32 R10, -RZ, R10.H1_H1 ;  /* 0x3000000aff0a7230 */ /* 0x000fe40000004100 */
[-C--:B------:R-:W-:Y:S01]  /*12260*/  FMUL.FTZ R4, R4, R6.reuse ;  /* 0x0000000604047220 */ /* 0x080fe20000410000 */
[----:B------:R-:W-:Y:S02]  /*12270*/  HADD2.F32 R24, -RZ, R24.H1_H1 ;  /* 0x30000018ff187230 */ /* 0x000fe40000004100 */
[C---:B------:R-:W-:Y:S01]  /*12280*/  FFMA.FTZ R32, R3.reuse, R6, -R32 ;  /* 0x0000000603207223 */ /* 0x040fe20000010820 */
[----:B------:R-:W-:Y:S01]  /*12290*/  HADD2.F32 R5, -RZ, R5.H1_H1 ;  /* 0x30000005ff057230 */ /* 0x000fe20000004100 */
[----:B------:R-:W-:Y:S01]  /*122a0*/  F2FP.F16.E4M3.UNPACK_B R30, R30 ;  /* 0x0000001eff1e723e */ /* 0x000fe200020006ff */
[----:B------:R-:W-:Y:S02]  /*122b0*/  HADD2.F32 R13, -RZ, R13.H1_H1 ;  /* 0x3000000dff0d7230 */ /* 0x000fe40000004100 */
[C---:B------:R-:W-:Y:S01]  /*122c0*/  FMUL.FTZ R6, R24.reuse, R10 ;  /* 0x0000000a18067220 */ /* 0x040fe20000410000 */
[----:B------:R-:W-:Y:S01]  /*122d0*/  FMUL.FTZ R9, R24, R5 ;  /* 0x0000000518097220 */ /* 0x000fe20000410000 */
[----:B------:R-:W-:-:S02]  /*122e0*/  FFMA.FTZ R24, R3, R8, R4 ;  /* 0x0000000803187223 */ /* 0x000fc40000010004 */
[C---:B------:R-:W-:Y:S01]  /*122f0*/  FFMA.FTZ R27, R13.reuse, R5, -R6 ;  /* 0x000000050d1b7223 */ /* 0x040fe20000010806 */
[----:B------:R-:W-:Y:S02]  /*12300*/  HADD2.F32 R5, -RZ, R30.H0_H0 ;  /* 0x2000001eff057230 */ /* 0x000fe40000004100 */
[----:B------:R-:W-:Y:S01]  /*12310*/  FFMA.FTZ R31, R13, R10, R9 ;  /* 0x0000000a0d1f7223 */ /* 0x000fe20000010009 */
[--C-:B------:R-:W-:Y:S02]  /*12320*/  HADD2.F32 R6, -RZ, R34.reuse.H0_H0 ;  /* 0x20000022ff067230 */ /* 0x100fe40000004100 */
[--C-:B------:R-:W-:Y:S01]  /*12330*/  HADD2.F32 R4, -RZ, R11.reuse.H0_H0 ;  /* 0x2000000bff047230 */ /* 0x100fe20000004100 */
[----:B------:R-:W-:Y:S01]  /*12340*/  F2FP.SATFINITE.E4M3.F32.PACK_AB_MERGE_C R27, R27, R32, RZ ;  /* 0x000000201b1b723e */ /* 0x000fe200048070ff */
        /* <DEDUP_REMOVED lines=30> */
.L_x_7625:
[----:B------:R-:W-:Y:S05]  /*12530*/  BSYNC B0 ;  /* 0x0000000000007941 */ /* 0x000fea0003800000 */
.L_x_7605:
        /* <DEDUP_REMOVED lines=8> */
.L_x_7602:
[----:B0--34-:R-:W3:Y:S02]  /*125c0*/  LDL R0, [R1+0x54] ;  /* 0x0000540001007983 */ /* 0x019ee40000100800 */
[----:B---3--:R-:W-:-:S13]  /*125d0*/  R2UR UR4, R0 ;  /* 0x00000000000472ca */ /* 0x008fda00000e0000 */
[----:B------:R-:W-:-:S05]  /*125e0*/  IMAD.U32 R0, RZ, RZ, UR4 ;  /* 0x00000004ff007e24 */ /* 0x000fca000f8e00ff */
[----:B------:R-:W-:-:S13]  /*125f0*/  ISETP.NE.AND P1, PT, R0, 0x3, PT ;  /* 0x000000030000780c */ /* 0x000fda0003f25270 */
[----:B------:R-:W-:Y:S05]  /*12600*/  @!P1 BRA `(.L_x_7640) ;  /* 0x0000000000049947 */ /* 0x000fea0003800000 */
[----:B------:R-:W-:Y:S01]  /*12610*/  BPT.TRAP 0x1 ;  /* 0x000000040000795c */ /* 0x000fe20000300000 */
.L_x_7640:
[----:B------:R-:W-:Y:S01]  /*12620*/  IMAD R14, R136, 0x8, R16 ;  /* 0x00000008880e7824 */ /* 0x000fe200078e0210 */
[----:B-12---:R-:W-:-:S04]  /*12630*/  SHF.L.U32 R3, R231, 0x1f, RZ ;  /* 0x0000001fe7037819 */ /* 0x006fc800000006ff */
[----:B------:R0:W1:Y:S01]  /*12640*/  SYNCS.PHASECHK.TRANS64.TRYWAIT P0, [R14+URZ+0x2e830], R3 ;  /* 0x02e830030e0075a7 */ /* 0x000062000800017f */
[----:B------:R-:W-:Y:S05]  /*12650*/  @!P1 BRA `(.L_x_7641) ;  /* 0x0000000000049947 */ /* 0x000fea0003800000 */
[----:B------:R-:W-:Y:S01]  /*12660*/  BPT.TRAP 0x1 ;  /* 0x000000040000795c */ /* 0x000fe20000300000 */
.L_x_7641:
[----:B------:R-:W-:Y:S01]  /*12670*/  VIADD R0, R16, 0x20400 ;  /* 0x0002040010007836 */ /* 0x000fe20000000000 */
[----:B-----5:R-:W-:Y:S01]  /*12680*/  LOP3.LUT R4, R36, 0x10000, RZ, 0xfc, !PT ;  /* 0x0001000024047812 */ /* 0x020fe200078efcff */
[----:B------:R-:W-:-:S03]  /*12690*/  IMAD.MOV.U32 R5, RZ, RZ, 0x40000040 ;  /* 0x40000040ff057424 */ /* 0x000fc600078e00ff */
[----:B------:R-:W-:-:S04]  /*126a0*/  SHF.R.U32.HI R0, RZ, 0x4, R0 ;  /* 0x00000004ff007819 */ /* 0x000fc80000011600 */
[----:B------:R-:W-:-:S04]  /*126b0*/  LOP3.LUT R0, R0, 0x3fff, RZ, 0xc0, !PT ;  /* 0x00003fff00007812 */ /* 0x000fc800078ec0ff */
[----:B------:R-:W-:-:S05]  /*126c0*/  LOP3.LUT R0, R0, 0x10000, RZ, 0xfc, !PT ;  /* 0x0001000000007812 */ /* 0x000fca00078efcff */
[----:B------:R2:W-:Y:S01]  /*126d0*/  STL [R1+0x50], R0 ;  /* 0x0000500001007387 */ /* 0x0005e20000100800 */
[----:B-1----:R-:W-:Y:S05]  /*126e0*/  @P0 BRA `(.L_x_7642) ;  /* 0x0000000000080947 */ /* 0x002fea0003800000 */
[----:B------:R-:W1:Y:S02]  /*126f0*/  SYNCS.PHASECHK.TRANS64.TRYWAIT P0, [R14+URZ+0x2e830], R3 ;  /* 0x02e830030e0075a7 */ /* 0x000e64000800017f */
[----:B-1----:R-:W-:Y:S05]  /*12700*/  @!P0 BRA `(.L_x_7643) ;  /* 0x0000017c00f48947 */ /* 0x002fea0003800000 */
.L_x_7642:
[----:B--2---:R-:W2:Y:S01]  /*12710*/  LDL R0, [R1+0x50] ;  /* 0x0000500001007983 */ /* 0x004ea20000100800 */
[----:B------:R-:W-:Y:S01]  /*12720*/  IMAD.MOV.U32 R13, RZ, RZ, 0x40000040 ;  /* 0x40000040ff0d7424 */ /* 0x000fe200078e00ff */
[----:B------:R-:W-:Y:S05]  /*12730*/  WARPSYNC.ALL ;  /* 0x0000000000007948 */ /* 0x000fea0003800000 */
[C---:B------:R-:W-:Y:S01]  /*12740*/  R2UR UR4, R4.reuse ;  /* 0x00000000040472ca */ /* 0x040fe200000e0000 */
[----:B------:R-:W3:Y:S01]  /*12750*/  LDL R140, [R1+0x64] ;  /* 0x00006400018c7983 */ /* 0x000ee20000100800 */
[----:B------:R-:W-:Y:S02]  /*12760*/  R2UR UR5, R5 ;  /* 0x00000000050572ca */ /* 0x000fe400000e0000 */
[----:B------:R-:W-:Y:S01]  /*12770*/  R2UR UR7, R13 ;  /* 0x000000000d0772ca */ /* 0x000fe200000e0000 */
[----:B------:R-:W-:Y:S01]  /*12780*/  WARPGROUP.ARRIVE ;  /* 0x00000000000079c5 */ /* 0x000fe20000000000 */
[----:B------:R-:W-:Y:S01]  /*12790*/  IMAD.MOV.U32 R7, RZ, RZ, 0x40000040 ;  /* 0x40000040ff077424 */ /* 0x000fe200078e00ff */
[----:B------:R-:W-:Y:S01]  /*127a0*/  R2UR UR12, R4 ;  /* 0x00000000040c72ca */ /* 0x000fe200000e0000 */
[----:B------:R-:W0:Y:S01]  /*127b0*/  LDL R142, [R1+0x58] ;  /* 0x00005800018e7983 */ /* 0x000e220000100800 */
[----:B------:R-:W-:-:S02]  /*127c0*/  R2UR UR13, R5 ;  /* 0x00000000050d72ca */ /* 0x000fc400000e0000 */
[----:B------:R-:W-:Y:S01]  /*127d0*/  R2UR UR15, R7 ;  /* 0x00000000070f72ca */ /* 0x000fe200000e0000 */
[----:B------:R-:W-:Y:S01]  /*127e0*/  IMAD.MOV.U32 R7, RZ, RZ, 0x40000040 ;  /* 0x40000040ff077424 */ /* 0x000fe200078e00ff */
[----:B------:R-:W-:Y:S01]  /*127f0*/  R2UR UR8, R4 ;  /* 0x00000000040872ca */ /* 0x000fe200000e0000 */
[----:B------:R-:W4:Y:S01]  /*12800*/  LDL R143, [R1+0x78] ;  /* 0x00007800018f7983 */ /* 0x000f220000100800 */
[----:B------:R-:W-:Y:S02]  /*12810*/  R2UR UR9, R5 ;  /* 0x00000000050972ca */ /* 0x000fe400000e0000 */
[----:B------:R-:W-:Y:S01]  /*12820*/  R2UR UR11, R7 ;  /* 0x00000000070b72ca */ /* 0x000fe200000e0000 */
[----:B------:R-:W-:Y:S01]  /*12830*/  IMAD.MOV.U32 R9, RZ, RZ, 0x40000040 ;  /* 0x40000040ff097424 */ /* 0x000fe200078e00ff */
[----:B------:R-:W5:Y:S01]  /*12840*/  LDL R141, [R1+0x74] ;  /* 0x00007400018d7983 */ /* 0x000f620000100800 */
[----:B------:R-:W-:Y:S02]  /*12850*/  IMAD.MOV.U32 R7, RZ, RZ, 0x40000040 ;  /* 0x40000040ff077424 */ /* 0x000fe400078e00ff */
[----:B--2---:R-:W-:-:S05]  /*12860*/  IMAD R12, R136, 0x700, R0 ;  /* 0x00000700880c7824 */ /* 0x004fca00078e0200 */
[----:B------:R-:W-:-:S13]  /*12870*/  R2UR UR6, R12 ;  /* 0x000000000c0672ca */ /* 0x000fda00000e0000 */
[----:B------:R-:W-:Y:S01]  /*12880*/  QGMMA.64x32x32.F32.E4M3.E4M3 R120, gdesc[UR4], RZ, !UPT, gsb0 ;  /* 0x00600000047879f3 */ /* 0x000fe2000c0008ff */
[----:B------:R-:W-:-:S05]  /*12890*/  VIADD R6, R12, 0x100 ;  /* 0x000001000c067836 */ /* 0x000fca0000000000 */
[----:B------:R-:W-:Y:S01]  /*128a0*/  R2UR UR14, R6 ;  /* 0x00000000060e72ca */ /* 0x000fe200000e0000 */
[----:B------:R-:W-:Y:S02]  /*128b0*/  WARPGROUP.DEPBAR.LE gsb0, 0x0 ;  /* 0x00008000000079c5 */ /* 0x000fe40000010000 */
[----:B------:R-:W-:-:S10]  /*128c0*/  WARPGROUP.ARRIVE ;  /* 0x00000000000079c5 */ /* 0x000fd40000000000 */
[----:B------:R-:W-:Y:S01]  /*128d0*/  QGMMA.64x32x32.F32.E4M3.E4M3 R104, gdesc[UR12], RZ, !UPT, gsb0 ;  /* 0x006000000c6879f3 */ /* 0x000fe2000c0008ff */
[----:B------:R-:W-:-:S05]  /*128e0*/  VIADD R6, R12, 0x200 ;  /* 0x000002000c067836 */ /* 0x000fca0000000000 */
        /* <DEDUP_REMOVED lines=39> */
[----:B------:R-:W-:Y:S02]  /*12b60*/  VIADD R10, R4, 0x2 ;  /* 0x00000002040a7836 */ /* 0x000fe40000000000 */
[----:B------:R-:W-:Y:S02]  /*12b70*/  IMAD.MOV.U32 R21, RZ, RZ, 0x40000040 ;  /* 0x40000040ff157424 */ /* 0x000fe400078e00ff */
[----:B------:R-:W-:Y:S01]  /*12b80*/  IMAD.MOV.U32 R11, RZ, RZ, 0x40000040 ;  /* 0x40000040ff0b7424 */ /* 0x000fe200078e00ff */
[----:B------:R-:W-:Y:S02]  /*12b90*/  R2UR UR26, R20 ;  /* 0x00000000141a72ca */ /* 0x000fe400000e0000 */
[----:B------:R-:W-:-:S02]  /*12ba0*/  R2UR UR27, R21 ;  /* 0x00000000151b72ca */ /* 0x000fc400000e0000 */
        /* <DEDUP_REMOVED lines=162> */
[----:B---3--:R-:W-:Y:S02]  /*135d0*/  IMAD R0, R137, -0xe0, R140 ;  /* 0xffffff2089007824 */ /* 0x008fe400078e028c */
[----:B------:R-:W-:Y:S02]  /*135e0*/  VIADD R20, R12, 0x406 ;  /* 0x000004060c147836 */ /* 0x000fe40000000000 */
[----:B------:R-:W-:Y:S01]  /*135f0*/  IMAD.MOV.U32 R21, RZ, RZ, 0x40000040 ;  /* 0x40000040ff157424 */ /* 0x000fe200078e00ff */
[----:B01----:R-:W-:Y:S02]  /*13600*/  IADD3 R3, -R142, 0xe1, R0 ;  /* 0x000000e18e037810 */ /* 0x003fe40007ffe100 */
[----:B------:R-:W-:Y:S02]  /*13610*/  R2UR UR6, R20 ;  /* 0x00000000140672ca */ /* 0x000fe400000e0000 */
[----:B------:R-:W-:-:S02]  /*13620*/  R2UR UR7, R21 ;  /* 0x00000000150772ca */ /* 0x000fc400000e0000 */
[----:B------:R-:W-:Y:S02]  /*13630*/  R2UR UR4, R6 ;  /* 0x00000000060472ca */ /* 0x000fe400000e0000 */
[----:B------:R-:W-:Y:S01]  /*13640*/  R2UR UR5, R7 ;  /* 0x00000000070572ca */ /* 0x000fe200000e0000 */
[----:B------:R-:W-:Y:S02]  /*13650*/  VIADD R15, R0, 0xe0 ;  /* 0x000000e0000f7836 */ /* 0x000fe40000000000 */
[----:B-----5:R-:W-:Y:S02]  /*13660*/  IMAD R3, R141, -0x2, R3 ;  /* 0xfffffffe8d037824 */ /* 0x020fe400078e0203 */
[----:B----4-:R-:W-:Y:S02]  /*13670*/  IMAD R138, R233, 0x80, R143 ;  /* 0x00000080e98a7824 */ /* 0x010fe400078e028f */
[----:B------:R-:W-:-:S03]  /*13680*/  IMAD R15, R141, -0x2, R15 ;  /* 0xfffffffe8d0f7824 */ /* 0x000fc600078e020f */
[----:B------:R-:W-:-:S04]  /*13690*/  IADD3 R0, R3, 0x8, R138 ;  /* 0x0000000803007810 */ /* 0x000fc80007ffe08a */
[----:B------:R-:W-:-:S04]  /*136a0*/  VIMNMX R0, R15, R0, PT ;  /* 0x000000000f007248 */ /* 0x000fc80003fe0100 */
[C---:B------:R-:W-:Y:S02]  /*136b0*/  ISETP.GT.AND P0, PT, R0.reuse, RZ, PT ;  /* 0x000000ff0000720c */ /* 0x040fe40003f04270 */
[C---:B------:R-:W-:Y:S02]  /*136c0*/  ISETP.GT.AND P2, PT, R0.reuse, 0x1, PT ;  /* 0x000000010000780c */ /* 0x040fe40003f44270 */
[----:B------:R-:W-:Y:S02]  /*136d0*/  ISETP.GT.AND P3, PT, R0, 0x8, PT ;  /* 0x000000080000780c */ /* 0x000fe40003f64270 */
[----:B------:R-:W-:Y:S02]  /*136e0*/  FSEL R139, R122, -INF , P0 ;  /* 0xff8000007a8b7808 */ /* 0x000fe40000000000 */
[----:B------:R-:W-:Y:S02]  /*136f0*/  FSEL R123, R123, -INF , P2 ;  /* 0xff8000007b7b7808 */ /* 0x000fe40001000000 */
[----:B------:R-:W-:Y:S01]  /*13700*/  ISETP.GT.AND P0, PT, R0, 0x9, PT ;  /* 0x000000090000780c */ /* 0x000fe20003f04270 */
[----:B------:R-:W-:-:S02]  /*13710*/  WARPGROUP.DEPBAR.LE gsb0, 0x0 ;  /* 0x00008000000079c5 */ /* 0x000fc40000010000 */
[----:B------:R-:W-:-:S06]  /*13720*/  WARPGROUP.ARRIVE ;  /* 0x00000000000079c5 */ /* 0x000fcc0000000000 */
[----:B------:R-:W-:Y:S01]  /*13730*/  QGMMA.64x32x32.F32.E4M3.E4M3 R56, gdesc[UR4], R56, gsb0 ;  /* 0x00600000043879f3 */ /* 0x000fe20008000838 */
        /* <DEDUP_REMOVED lines=28> */
[----:B------:R-:W-:Y:S01]  /*13900*/  FMNMX.FTZ R122, R149, R122, !PT ;  /* 0x0000007a957a7209 */ /* 0x000fe20007810000 */
[----:B------:R-:W-:Y:S01]  /*13910*/  VIADD R20, R12, 0x506 ;  /* 0x000005060c147836 */ /* 0x000fe20000000000 */
[----:B------:R-:W-:Y:S01]  /*13920*/  ISETP.GT.AND P0, PT, R0, 0x31, PT ;  /* 0x000000310000780c */ /* 0x000fe20003f04270 */
[----:B------:R-:W-:Y:S01]  /*13930*/  IMAD.MOV.U32 R21, RZ, RZ, 0x40000040 ;  /* 0x40000040ff157424 */ /* 0x000fe200078e00ff */
[----:B------:R-:W-:-:S02]  /*13940*/  FSEL R151, R114, -INF , P2 ;  /* 0xff80000072977808 */ /* 0x000fc40001000000 */
[----:B------:R-:W-:Y:S02]  /*13950*/  FMNMX.FTZ R122, R111, R122, !PT ;  /* 0x0000007a6f7a7209 */ /* 0x000fe40007810000 */
[----:B------:R-:W-:Y:S02]  /*13960*/  ISETP.GT.AND P2, PT, R0, 0x38, PT ;  /* 0x000000380000780c */ /* 0x000fe40003f44270 */
[----:B------:R-:W-:Y:S02]  /*13970*/  FSEL R115, R115, -INF , P0 ;  /* 0xff80000073737808 */ /* 0x000fe40000000000 */
[----:B------:R-:W-:Y:S02]  /*13980*/  FMNMX.FTZ R122, R151, R122, !PT ;  /* 0x0000007a977a7209 */ /* 0x000fe40007810000 */
[----:B------:R-:W-:Y:S02]  /*13990*/  R2UR UR6, R20 ;  /* 0x00000000140672ca */ /* 0x000fe400000e0000 */
[----:B------:R-:W-:-:S02]  /*139a0*/  R2UR UR7, R21 ;  /* 0x00000000150772ca */ /* 0x000fc400000e0000 */
[----:B------:R-:W-:Y:S02]  /*139b0*/  R2UR UR4, R6 ;  /* 0x00000000060472ca */ /* 0x000fe400000e0000 */
[----:B------:R-:W-:Y:S02]  /*139c0*/  R2UR UR5, R7 ;  /* 0x00000000070572ca */ /* 0x000fe400000e0000 */
[----:B------:R-:W-:Y:S02]  /*139d0*/  ISETP.GT.AND P0, PT, R0, 0x39, PT ;  /* 0x000000390000780c */ /* 0x000fe40003f04270 */
[----:B------:R-:W-:Y:S02]  /*139e0*/  FSEL R153, R118, -INF , P2 ;  /* 0xff80000076997808 */ /* 0x000fe40001000000 */
[----:B------:R-:W-:Y:S01]  /*139f0*/  FMNMX.FTZ R122, R115, R122, !PT ;  /* 0x0000007a737a7209 */ /* 0x000fe20007810000 */
[----:B------:R-:W-:Y:S02]  /*13a00*/  WARPGROUP.DEPBAR.LE gsb0, 0x0 ;  /* 0x00008000000079c5 */ /* 0x000fe40000010000 */
[----:B------:R-:W-:Y:S01]  /*13a10*/  WARPGROUP.ARRIVE ;  /* 0x00000000000079c5 */ /* 0x000fe20000000000 */
[----:B------:R-:W-:-:S02]  /*13a20*/  ISETP.GT.AND P2, PT, R0, 0x40, PT ;  /* 0x000000400000780c */ /* 0x000fc40003f44270 */
[----:B------:R-:W-:Y:S02]  /*13a30*/  FSEL R119, R119, -INF , P0 ;  /* 0xff80000077777808 */ /* 0x000fe40000000000 */
[----:B------:R-:W-:Y:S01]  /*13a40*/  FMNMX.FTZ R122, R153, R122, !PT ;  /* 0x0000007a997a7209 */ /* 0x000fe20007810000 */
[----:B------:R-:W-:Y:S01]  /*13a50*/  QGMMA.64x32x32.F32.E4M3.E4M3 R40, gdesc[UR4], R40, gsb0 ;  /* 0x00600000042879f3 */ /* 0x000fe20008000828 */
        /* <DEDUP_REMOVED lines=39> */
[----:B------:R-:W-:Y:S02]  /*13cd0*/  VIADD R12, R12, 0x606 ;  /* 0x000006060c0c7836 */ /* 0x000fe40000000000 */
[----:B------:R-:W-:Y:S01]  /*13ce0*/  IMAD.MOV.U32 R13, RZ, RZ, 0x40000040 ;  /* 0x40000040ff0d7424 */ /* 0x000fe200078e00ff */
[----:B------:R-:W-:-:S02]  /*13cf0*/  ISETP.GT.AND P2, PT, R0, 0x78, PT ;  /* 0x000000780000780c */ /* 0x000fc40003f44270 */
[----:B------:R-:W-:Y:S02]  /*13d00*/  FSEL R83, R83, -INF , P0 ;  /* 0xff80000053537808 */ /* 0x000fe40000000000 */
[----:B------:R-:W-:Y:S02]  /*13d10*/  FMNMX.FTZ R122, R165, R122, !PT ;  /* 0x0000007aa57a7209 */ /* 0x000fe40007810000 */
[----:B------:R-:W-:Y:S02]  /*13d20*/  R2UR UR6, R12 ;  /* 0x000000000c0672ca */ /* 0x000fe400000e0000 */
[----:B------:R-:W-:Y:S02]  /*13d30*/  R2UR UR7, R13 ;  /* 0x000000000d0772ca */ /* 0x000fe400000e0000 */
[----:B------:R-:W-:Y:S02]  /*13d40*/  R2UR UR4, R6 ;  /* 0x00000000060472ca */ /* 0x000fe400000e0000 */
[----:B------:R-:W-:-:S02]  /*13d50*/  R2UR UR5, R7 ;  /* 0x00000000070572ca */ /* 0x000fc400000e0000 */
[----:B------:R-:W-:Y:S02]  /*13d60*/  ISETP.GT.AND P0, PT, R0, 0x79, PT ;  /* 0x000000790000780c */ /* 0x000fe40003f04270 */
[----:B------:R-:W-:Y:S02]  /*13d70*/  FSEL R13, R86, -INF , P2 ;  /* 0xff800000560d7808 */ /* 0x000fe40001000000 */
[----:B------:R-:W-:Y:S01]  /*13d80*/  FMNMX.FTZ R122, R83, R122, !PT ;  /* 0x0000007a537a7209 */ /* 0x000fe20007810000 */
[----:B------:R-:W-:Y:S02]  /*13d90*/  WARPGROUP.DEPBAR.LE gsb0, 0x0 ;  /* 0x00008000000079c5 */ /* 0x000fe40000010000 */
[C---:B------:R-:W-:Y:S02]  /*13da0*/  ISETP.GT.AND P2, PT, R0.reuse, 0x80, PT ;  /* 0x000000800000780c */ /* 0x040fe40003f44270 */
[----:B------:R-:W-:Y:S02]  /*13db0*/  FSEL R87, R87, -INF , P0 ;  /* 0xff80000057577808 */ /* 0x000fe40000000000 */
[----:B------:R-:W-:Y:S01]  /*13dc0*/  FMNMX.FTZ R122, R13, R122, !PT ;  /* 0x0000007a0d7a7209 */ /* 0x000fe20007810000 */
[----:B------:R-:W-:Y:S01]  /*13dd0*/  WARPGROUP.ARRIVE ;  /* 0x00000000000079c5 */ /* 0x000fe20000000000 */
[----:B------:R-:W-:-:S02]  /*13de0*/  ISETP.GT.AND P0, PT, R0, 0x81, PT ;  /* 0x000000810000780c */ /* 0x000fc40003f04270 */
[----:B------:R-:W-:Y:S02]  /*13df0*/  FSEL R167, R58, -INF , P2 ;  /* 0xff8000003aa77808 */ /* 0x000fe40001000000 */
[----:B------:R-:W-:Y:S01]  /*13e00*/  FMNMX.FTZ R122, R87, R122, !PT ;  /* 0x0000007a577a7209 */ /* 0x000fe20007810000 */
[----:B------:R-:W-:Y:S01]  /*13e10*/  QGMMA.64x32x32.F32.E4M3.E4M3 R24, gdesc[UR4], R24, gsb0 ;  /* 0x00600000041879f3 */ /* 0x000fe20008000818 */
        /* <DEDUP_REMOVED lines=44> */
[----:B------:R-:W-:Y:S01]  /*140e0*/  FMNMX.FTZ R122, R181, R122, !PT ;  /* 0x0000007ab57a7209 */ /* 0x000fe20007810000 */
[----:B------:R-:W-:Y:S02]  /*140f0*/  WARPGROUP.DEPBAR.LE gsb0, 0x0 ;  /* 0x00008000000079c5 */ /* 0x000fe40000010000 */
        /* <DEDUP_REMOVED lines=30> */
[----:B0-----:R-:W-:-:S04]  /*142e0*/  FMNMX.FTZ R0, R26, R191, !PT ;  /* 0x000000bf1a007209 */ /* 0x001fc80007810000 */
[----:B------:R-:W-:Y:S01]  /*142f0*/  FSETP.NEU.FTZ.AND P0, PT, R0, -INF , PT ;  /* 0xff8000000000780b */ /* 0x000fe20003f1d000 */
[----:B------:R-:W-:-:S05]  /*14300*/  FFMA.FTZ R191, R2, R0, -8 ;  /* 0xc100000002bf7423 */ /* 0x000fca0000010000 */
[----:B------:R-:W-:Y:S02]  /*14310*/  FSEL R191, R191, RZ, P0 ;  /* 0x000000ffbfbf7208 */ /* 0x000fe40000000000 */
[----:B------:R-:W-:Y:S02]  /*14320*/  ISETP.GT.AND P0, PT, R3, RZ, PT ;  /* 0x000000ff0300720c */ /* 0x000fe40003f04270 */
[----:B------:R-:W-:Y:S01]  /*14330*/  FSEL R121, R121, -INF , P2 ;  /* 0xff80000079797808 */ /* 0x000fe20001000000 */
[----:B------:R-:W-:-:S01]  /*14340*/  FFMA.FTZ R50, R2, R115, -R191 ;  /* 0x0000007302327223 */ /* 0x000fc200000108bf */
[----:B------:R-:W-:Y:S01]  /*14350*/  FSEL R115, R120, -INF , P0 ;  /* 0xff80000078737808 */ /* 0x000fe20000000000 */
[----:B------:R-:W-:-:S01]  /*14360*/  FFMA.FTZ R12, R2, R139, -R191 ;  /* 0x0000008b020c7223 */ /* 0x000fc200000108bf */
[----:B------:R-:W-:Y:S01]  /*14370*/  ISETP.GT.AND P0, PT, R3, 0x9, PT ;  /* 0x000000090300780c */ /* 0x000fe20003f04270 */
[----:B------:R0:W-:Y:S01]  /*14380*/  MUFU.EX2 R15, R50 ;  /* 0x00000032000f7308 */ /* 0x0001e20000000800 */
[----:B------:R-:W-:-:S02]  /*14390*/  FSEL R139, R124, -INF , P3 ;  /* 0xff8000007c8b7808 */ /* 0x000fc40001800000 */
[----:B------:R-:W-:Y:S02]  /*143a0*/  ISETP.GT.AND P2, PT, R3, 0x10, PT ;  /* 0x000000100300780c */ /* 0x000fe40003f44270 */
[----:B------:R-:W-:Y:S02]  /*143b0*/  FSEL R125, R125, -INF , P0 ;  /* 0xff8000007d7d7808 */ /* 0x000fe40000000000 */
[----:B0-----:R-:W-:Y:S01]  /*143c0*/  FMNMX.FTZ R50, R115, R121, !PT ;  /* 0x0000007973327209 */ /* 0x001fe20007810000 */
[----:B------:R-:W-:-:S03]  /*143d0*/  FFMA.FTZ R20, R2, R141, -R191 ;  /* 0x0000008d02147223 */ /* 0x000fc600000108bf */
        /* <DEDUP_REMOVED lines=11> */
[----:B------:R-:W-:Y:S02]  /*14490*/  FSEL R133, R133, -INF , P0 ;  /* 0xff80000085857808 */ /* 0x000fe40000000000 */
[----:B------:R-:W-:-:S02]  /*144a0*/  ISETP.GT.AND P0, PT, R3, 0x20, PT ;  /* 0x000000200300780c */ /* 0x000fc40003f04270 */
[----:B------:R-:W-:Y:S01]  /*144b0*/  FMNMX.FTZ R54, R143, R54, !PT ;  /* 0x000000368f367209 */ /* 0x000fe20007810000 */
[----:B------:R-:W-:Y:S01]  /*144c0*/  FFMA.FTZ R30, R2, R145, -R191 ;  /* 0x00000091021e7223 */ /* 0x000fe200000108bf */
        /* <DEDUP_REMOVED lines=27> */
[--C-:B------:R-:W-:Y:S01]  /*14680*/  FFMA.FTZ R46, R2, R153, -R191.reuse ;  /* 0x00000099022e7223 */ /* 0x100fe200000108bf */
[----:B------:R-:W-:Y:S02]  /*14690*/  ISETP.GT.AND P2, PT, R3, 0x41, PT ;  /* 0x000000410300780c */ /* 0x000fe40003f44270 */
[----:B------:R-:W-:Y:S02]  /*146a0*/  FSEL R153, R88, -INF , P0 ;  /* 0xff80000058997808 */ /* 0x000fe40000000000 */
[----:B------:R-:W-:Y:S01]  /*146b0*/  FMNMX.FTZ R62, R117, R62, !PT ;  /* 0x0000003e753e7209 */ /* 0x000fe20007810000 */
[----:B------:R-:W-:Y:S01]  /*146c0*/  FFMA.FTZ R155, R2, R155, -R191 ;  /* 0x0000009b029b7223 */ /* 0x000fe200000108bf */
[----:B------:R-:W-:Y:S02]  /*146d0*/  ISETP.GT.AND P0, PT, R3, 0x48, PT ;  /* 0x000000480300780c */ /* 0x000fe40003f04270 */
[----:B------:R-:W-:-:S02]  /*146e0*/  FSEL R89, R89, -INF , P2 ;  /* 0xff80000059597808 */ /* 0x000fc40001000000 */
[----:B------:R-:W-:Y:S01]  /*146f0*/  FMNMX.FTZ R62, R153, R62, !PT ;  /* 0x0000003e993e7209 */ /* 0x000fe20007810000 */
[----:B------:R0:W-:Y:S01]  /*14700*/  MUFU.EX2 R50, R155 ;  /* 0x0000009b00327308 */ /* 0x0001e20000000800 */
[----:B------:R-:W-:Y:S02]  /*14710*/  ISETP.GT.AND P2, PT, R3, 0x49, PT ;  /* 0x000000490300780c */ /* 0x000fe40003f44270 */
[----:B------:R-:W-:Y:S02]  /*14720*/  FMNMX.FTZ R66, R89, R62, !PT ;  /* 0x0000003e59427209 */ /* 0x000fe40007810000 */
[----:B------:R-:W-:Y:S02]  /*14730*/  FSEL R93, R93, -INF , P2 ;  /* 0xff8000005d5d7808 */ /* 0x000fe40001000000 */
[----:B0-----:R-:W-:Y:S02]  /*14740*/  FSEL R155, R92, -INF , P0 ;  /* 0xff8000005c9b7808 */ /* 0x001fe40000000000 */
[----:B------:R-:W-:-:S02]  /*14750*/  ISETP.GT.AND P0, PT, R3, 0x50, PT ;  /* 0x000000500300780c */ /* 0x000fc40003f04270 */
        /* <DEDUP_REMOVED lines=9> */
[----:B------:R0:W-:Y:S01]  /*147f0*/  MUFU.EX2 R54, R157 ;  /* 0x0000009d00367308 */ /* 0x0001e20000000800 */
[----:B------:R-:W-:Y:S02]  /*14800*/  ISETP.GT.AND P2, PT, R3, 0x59, PT ;  /* 0x000000590300780c */ /* 0x000fe40003f44270 */
[----:B------:R-:W-:Y:S01]  /*14810*/  FMNMX.FTZ R70, R97, R70, !PT ;  /* 0x0000004661467209 */ /* 0x000fe20007810000 */
[----:B------:R-:W-:-:S01]  /*14820*/  FFMA.FTZ R159, R2, R159, -R191 ;  /* 0x0000009f029f7223 */ /* 0x000fc200000108bf */
[----:B------:R-:W-:Y:S02]  /*14830*/  FSEL R101, R101, -INF , P2 ;  /* 0xff80000065657808 */ /* 0x000fe40001000000 */
[----:B0-----:R-:W-:Y:S02]  /*14840*/  FSEL R157, R100, -INF , P0 ;  /* 0xff800000649d7808 */ /* 0x001fe40000000000 */
[----:B------:R-:W-:-:S02]  /*14850*/  ISETP.GT.AND P0, PT, R3, 0x60, PT ;  /* 0x000000600300780c */ /* 0x000fc40003f04270 */
[----:B------:R-:W-:Y:S01]  /*14860*/  FMNMX.FTZ R70, R157, R70, !PT ;  /* 0x000000469d467209 */ /* 0x000fe20007810000 */
[----:B------:R0:W-:Y:S01]  /*14870*/  MUFU.EX2 R58, R159 ;  /* 0x0000009f003a7308 */ /* 0x0001e20000000800 */
[----:B------:R-:W-:Y:S01]  /*14880*/  ISETP.GT.AND P2, PT, R3, 0x61, PT ;  /* 0x000000610300780c */ /* 0x000fe20003f44270 */
[----:B------:R-:W-:Y:S01]  /*14890*/  FFMA.FTZ R161, R2, R161, -R191 ;  /* 0x000000a102a17223 */ /* 0x000fe200000108bf */
[----:B0-----:R-:W-:Y:S02]  /*148a0*/  FSEL R159, R72, -INF , P0 ;  /* 0xff800000489f7808 */ /* 0x001fe40000000000 */
[----:B------:R-:W-:Y:S02]  /*148b0*/  FMNMX.FTZ R72, R101, R70, !PT ;  /* 0x0000004665487209 */ /* 0x000fe40007810000 */
[----:B------:R-:W-:Y:S02]  /*148c0*/  ISETP.GT.AND P0, PT, R3, 0x68, PT ;  /* 0x000000680300780c */ /* 0x000fe40003f04270 */
[----:B------:R-:W-:-:S02]  /*148d0*/  FSEL R73, R73, -INF , P2 ;  /* 0xff80000049497808 */ /* 0x000fc40001000000 */
[----:B------:R-:W-:Y:S01]  /*148e0*/  FMNMX.FTZ R72, R159, R72, !PT ;  /* 0x000000489f487209 */ /* 0x000fe20007810000 */
[----:B------:R0:W-:Y:S01]  /*148f0*/  MUFU.EX2 R66, R161 ;  /* 0x000000a100427308 */ /* 0x0001e20000000800 */
[----:B------:R-:W-:Y:S02]  /*14900*/  ISETP.GT.AND P2, PT, R3, 0x69, PT ;  /* 0x000000690300780c */ /* 0x000fe40003f44270 */
[----:B------:R-:W-:Y:S01]  /*14910*/  FMNMX.FTZ R72, R73, R72, !PT ;  /* 0x0000004849487209 */ /* 0x000fe20007810000 */
[----:B------:R-:W-:-:S01]  /*14920*/  FFMA.FTZ R163, R2, R163, -R191 ;  /* 0x000000a302a37223 */ /* 0x000fc200000108bf */
[----:B0-----:R-:W-:Y:S01]  /*14930*/  FSEL R161, R76, -INF , P0 ;  /* 0xff8000004ca17808 */ /* 0x001fe20000000000 */
[----:B------:R-:W-:-:S01]  /*14940*/  FFMA.FTZ R76, R2, R79, -R191 ;  /* 0x0000004f024c7223 */ /* 0x000fc200000108bf */
[----:B------:R-:W-:Y:S02]  /*14950*/  ISETP.GT.AND P0, PT, R3, 0x70, PT ;  /* 0x000000700300780c */ /* 0x000fe40003f04270 */
[----:B------:R-:W-:-:S02]  /*14960*/  FSEL R79, R77, -INF , P2 ;  /* 0xff8000004d4f7808 */ /* 0x000fc40001000000 */
[----:B------:R-:W-:Y:S01]  /*14970*/  FMNMX.FTZ R72, R161, R72, !PT ;  /* 0x00000048a1487209 */ /* 0x000fe20007810000 */
[----:B------:R0:W-:Y:S01]  /*14980*/  MUFU.EX2 R62, R74 ;  /* 0x0000004a003e7308 */ /* 0x0001e20000000800 */
[----:B------:R-:W-:Y:S01]  /*14990*/  ISETP.GT.AND P2, PT, R3, 0x71, PT ;  /* 0x000000710300780c */ /* 0x000fe20003f44270 */
[----:B------:R-:W-:-:S06]  /*149a0*/  FFMA.FTZ R78, R2, R165, -R191 ;  /* 0x000000a5024e7223 */ /* 0x000fcc00000108bf */
[----:B------:R1:W-:Y:S01]  /*149b0*/  MUFU.EX2 R70, R163 ;  /* 0x000000a300467308 */ /* 0x0003e20000000800 */
[----:B0-----:R-:W-:Y:S02]  /*149c0*/  FMNMX.FTZ R74, R79, R72, !PT ;  /* 0x000000484f4a7209 */ /* 0x001fe40007810000 */
[----:B------:R-:W-:Y:S02]  /*149d0*/  FSEL R165, R81, -INF , P2 ;  /* 0xff80000051a57808 */ /* 0x000fe40001000000 */
[----:B-1----:R-:W-:Y:S02]  /*149e0*/  FSEL R163, R80, -INF , P0 ;  /* 0xff80000050a37808 */ /* 0x002fe40000000000 */
[----:B------:R-:W-:Y:S02]  /*149f0*/  ISETP.GT.AND P0, PT, R3, 0x78, PT ;  /* 0x000000780300780c */ /* 0x000fe40003f04270 */
[----:B------:R-:W-:Y:S02]  /*14a00*/  FMNMX.FTZ R74, R163, R74, !PT ;  /* 0x0000004aa34a7209 */ /* 0x000fe40007810000 */
[----:B------:R-:W-:-:S02]  /*14a10*/  ISETP.GT.AND P2, PT, R3, 0x79, PT ;  /* 0x000000790300780c */ /* 0x000fc40003f44270 */
[----:B------:R-:W-:Y:S02]  /*14a20*/  FSEL R81, R84, -INF , P0 ;  /* 0xff80000054517808 */ /* 0x000fe40000000000 */
[----:B------:R-:W-:Y:S02]  /*14a30*/  FMNMX.FTZ R74, R165, R74, !PT ;  /* 0x0000004aa54a7209 */ /* 0x000fe40007810000 */
[----:B------:R-:W-:Y:S02]  /*14a40*/  FSEL R85, R85, -INF , P2 ;  /* 0xff80000055557808 */ /* 0x000fe40001000000 */
[----:B------:R-:W-:Y:S02]  /*14a50*/  ISETP.GT.AND P0, PT, R3, 0x80, PT ;  /* 0x000000800300780c */ /* 0x000fe40003f04270 */
        /* <DEDUP_REMOVED lines=13> */
[----:B------:R-:W-:Y:S01]  /*14b30*/  FFMA.FTZ R56, R2, R87, -R191 ;  /* 0x0000005702387223 */ /* 0x000fe200000108bf */
[----:B------:R-:W-:-:S02]  /*14b40*/  ISETP.GT.AND P2, PT, R3, 0x91, PT ;  /* 0x000000910300780c */ /* 0x000fc40003f44270 */
[----:B------:R-:W-:Y:S02]  /*14b50*/  FSEL R87, R64, -INF , P0 ;  /* 0xff80000040577808 */ /* 0x000fe40000000000 */
[----:B------:R-:W-:Y:S02]  /*14b60*/  FMNMX.FTZ R74, R61, R74, !PT ;  /* 0x0000004a3d4a7209 */ /* 0x000fe40007810000 */
[----:B------:R-:W-:Y:S02]  /*14b70*/  ISETP.GT.AND P0, PT, R3, 0x98, PT ;  /* 0x000000980300780c */ /* 0x000fe40003f04270 */
[----:B------:R-:W-:Y:S02]  /*14b80*/  FSEL R65, R65, -INF , P2 ;  /* 0xff80000041417808 */ /* 0x000fe40001000000 */
[----:B------:R-:W-:Y:S01]  /*14b90*/  FMNMX.FTZ R74, R87, R74, !PT ;  /* 0x0000004a574a7209 */ /* 0x000fe20007810000 */
[----:B------:R-:W-:-:S01]  /*14ba0*/  FFMA.FTZ R60, R2, R167, -R191 ;  /* 0x000000a7023c7223 */ /* 0x000fc200000108bf */
        /* <DEDUP_REMOVED lines=15> */
[----:B------:R-:W-:Y:S01]  /*14ca0*/  FMNMX.FTZ R74, R41, R74, !PT ;  /* 0x0000004a294a7209 */ /* 0x000fe20007810000 */
[----:B------:R-:W-:Y:S01]  /*14cb0*/  FFMA.FTZ R64, R2, R63, -R191 ;  /* 0x0000003f02407223 */ /* 0x000fe200000108bf */
        /* <DEDUP_REMOVED lines=14> */
[----:B------:R-:W-:Y:S02]  /*14da0*/  FSEL R67, R53, -INF , P2 ;  /* 0xff80000035437808 */ /* 0x000fe40001000000 */
[----:B------:R-:W-:Y:S02]  /*14db0*/  ISETP.GT.AND P0, PT, R3, 0xc0, PT ;  /* 0x000000c00300780c */ /* 0x000fe40003f04270 */
[----:B------:R-:W-:Y:S02]  /*14dc0*/  FMNMX.FTZ R74, R171, R74, !PT ;  /* 0x0000004aab4a7209 */ /* 0x000fe40007810000 */
[----:B------:R-:W-:-:S02]  /*14dd0*/  ISETP.GT.AND P2, PT, R3, 0xc1, PT ;  /* 0x000000c10300780c */ /* 0x000fc40003f44270 */
[----:B------:R-:W-:Y:S02]  /*14de0*/  FSEL R201, R24, -INF , P0 ;  /* 0xff80000018c97808 */ /* 0x000fe40000000000 */
[----:B------:R-:W-:Y:S01]  /*14df0*/  FMNMX.FTZ R74, R67, R74, !PT ;  /* 0x0000004a434a7209 */ /* 0x000fe20007810000 */
[----:B------:R-:W-:-:S01]  /*14e00*/  FFMA.FTZ R48, R2, R173, -R191 ;  /* 0x000000ad02307223 */ /* 0x000fc200000108bf */
[----:B------:R-:W-:Y:S02]  /*14e10*/  ISETP.GT.AND P0, PT, R3, 0xc8, PT ;  /* 0x000000c80300780c */ /* 0x000fe40003f04270 */
[----:B------:R-:W-:Y:S02]  /*14e20*/  FSEL R173, R25, -INF , P2 ;  /* 0xff80000019ad7808 */ /* 0x000fe40001000000 */
[----:B------:R-:W-:Y:S02]  /*14e30*/  FMNMX.FTZ R74, R201, R74, !PT ;  /* 0x0000004ac94a7209 */ /* 0x000fe40007810000 */
        /* <DEDUP_REMOVED lines=20> */
[----:B------:R-:W0:Y:S01]  /*14f80*/  SHFL.BFLY PT, R3, R74, 0x2, 0x1f ;  /* 0x0c401f004a037f89 */ /* 0x000e2200000e0000 */
[----:B------:R0:W-:Y:S02]  /*14f90*/  MUFU.EX2 R29, R24 ;  /* 0x00000018001d7308 */ /* 0x0001e40000000800 */
[----:B0-----:R-:W-:-:S05]  /*14fa0*/  FMNMX.FTZ R24, R74, R3, !PT ;  /* 0x000000034a187209 */ /* 0x001fca0007810000 */
[----:B------:R-:W0:Y:S01]  /*14fb0*/  SHFL.BFLY PT, R3, R24, 0x1, 0x1f ;  /* 0x0c201f0018037f89 */ /* 0x000e2200000e0000 */
[----:B------:R-:W-:-:S01]  /*14fc0*/  FFMA.FTZ R123, R2, R123, -R191 ;  /* 0x0000007b027b7223 */ /* 0x000fc200000108bf */
[----:B------:R1:W-:Y:S01]  /*14fd0*/  MUFU.EX2 R77, R76 ;  /* 0x0000004c004d7308 */ /* 0x0003e20000000800 */
[----:B------:R-:W-:-:S01]  /*14fe0*/  FFMA.FTZ R236, R2, R39, -R191 ;  /* 0x0000002702ec7223 */ /* 0x000fc200000108bf */
[----:B------:R-:W-:Y:S01]  /*14ff0*/  FFMA.FTZ R127, R2, R127, -R191 ;  /* 0x0000007f027f7223 */ /* 0x000fe200000108bf */
[----:B0-----:R-:W-:-:S04]  /*15000*/  FMNMX.FTZ R3, R24, R3, !PT ;  /* 0x0000000318037209 */ /* 0x001fc80007810000 */
[----:B------:R-:W-:Y:S01]  /*15010*/  FSETP.NEU.FTZ.AND P0, PT, R3, -INF , PT ;  /* 0xff8000000300780b */ /* 0x000fe20003f1d000 */
[----:B------:R-:W-:-:S05]  /*15020*/  FFMA.FTZ R92, R2, R3, -8 ;  /* 0xc1000000025c7423 */ /* 0x000fca0000010003 */
[----:B------:R-:W-:Y:S01]  /*15030*/  FSEL R92, R92, RZ, P0 ;  /* 0x000000ff5c5c7208 */ /* 0x000fe20000000000 */
[----:B------:R-:W-:Y:S01]  /*15040*/  MUFU.EX2 R12, R12 ;  /* 0x0000000c000c7308 */ /* 0x000fe20000000800 */
[----:B------:R-:W-:-:S03]  /*15050*/  IMAD.IADD R24, R140, 0x1, -R142 ;  /* 0x000000018c187824 */ /* 0x000fc600078e0a8e */
[C-C-:B------:R-:W-:Y:S01]  /*15060*/  FFMA.FTZ R39, R2.reuse, R115, -R92.reuse ;  /* 0x0000007302277223 */ /* 0x140fe2000001085c */
[----:B-1----:R-:W-:-:S01]  /*15070*/  FFMA.FTZ R76, R2, R121, -R92 ;  /* 0x00000079024c7223 */ /* 0x002fc2000001085c */
[----:B------:R-:W0:Y:S02]  /*15080*/  S2R R140, SR_TID.X ;  /* 0x00000000008c7919 */ /* 0x000e240000002100 */
[----:B------:R-:W1:Y:S01]  /*15090*/  MUFU.EX2 R123, R123 ;  /* 0x0000007b007b7308 */ /* 0x000e620000000800 */
[----:B------:R-:W-:-:S01]  /*150a0*/  FFMA.FTZ R94, R2, R139, -R92 ;  /* 0x0000008b025e7223 */ /* 0x000fc2000001085c */
[----:B------:R-:W-:-:S06]  /*150b0*/  FFMA.FTZ R115, R2, R125, -R92 ;  /* 0x0000007d02737223 */ /* 0x000fcc000001085c */
[----:B------:R-:W2:Y:S01]  /*150c0*/  MUFU.EX2 R20, R20 ;  /* 0x0000001400147308 */ /* 0x000ea20000000800 */
[----:B------:R-:W-:-:S01]  /*150d0*/  FFMA.FTZ R131, R2, R131, -R191 ;  /* 0x0000008302837223 */ /* 0x000fc200000108bf */
[----:B------:R-:W-:-:S06]  /*150e0*/  IMAD R25, R233, 0x80, R24 ;  /* 0x00000080e9197824 */ /* 0x000fcc00078e0218 */
[----:B------:R-:W-:Y:S01]  /*150f0*/  MUFU.EX2 R39, R39 ;  /* 0x0000002700277308 */ /* 0x000fe20000000800 */
[----:B------:R-:W-:-:S07]  /*15100*/  IMAD.MOV.U32 R24, RZ, RZ, RZ ;  /* 0x000000ffff187224 */ /* 0x000fce00078e00ff */
[----:B------:R-:W3:Y:S01]  /*15110*/  MUFU.EX2 R76, R76 ;  /* 0x0000004c004c7308 */ /* 0x000ee20000000800 */
[----:B------:R-:W-:-:S07]  /*15120*/  IMAD.HI R24, R25, -0x6db6db6d, R24 ;  /* 0x9249249319187827 */ /* 0x000fce00078e0218 */
[----:B------:R-:W4:Y:S08]  /*15130*/  MUFU.EX2 R127, R127 ;  /* 0x0000007f007f7308 */ /* 0x000f300000000800 */
[----:B------:R5:W-:Y:S08]  /*15140*/  MUFU.EX2 R53, R52 ;  /* 0x0000003400357308 */ /* 0x000bf00000000800 */
[----:B------:R-:W0:Y:S01]  /*15150*/  MUFU.EX2 R94, R94 ;  /* 0x0000005e005e7308 */ /* 0x000e220000000800 */
[----:B-----5:R-:W-:-:S01]  /*15160*/  FFMA.FTZ R52, R2, R55, -R191 ;  /* 0x0000003702347223 */ /* 0x020fc200000108bf */
[----:B------:R-:W-:Y:S01]  /*15170*/  FFMA.FTZ R55, R2, R141, -R92 ;  /* 0x0000008d02377223 */ /* 0x000fe2000001085c */
[----:B-1----:R-:W-:-:S05]  /*15180*/  FADD.FTZ R25, R12, R123 ;  /* 0x0000007b0c197221 */ /* 0x002fca0000010000 */
[----:B------:R-:W1:Y:S01]  /*15190*/  MUFU.EX2 R26, R26 ;  /* 0x0000001a001a7308 */ /* 0x000e620000000800 */
[----:B------:R-:W-:-:S01]  /*151a0*/  FFMA.FTZ R135, R2, R135, -R191 ;  /* 0x0000008702877223 */ /* 0x000fc200000108bf */
[----:B------:R-:W-:-:S06]  /*151b0*/  FFMA.FTZ R96, R2, R143, -R92 ;  /* 0x0000008f02607223 */ /* 0x000fcc000001085c */
[----:B------:R-:W5:Y:S01]  /*151c0*/  MUFU.EX2 R115, R115 ;  /* 0x0000007300737308 */ /* 0x000f620000000800 */
[----:B------:R-:W-:-:S01]  /*151d0*/  FFMA.FTZ R86, R2, R103, -R92 ;  /* 0x0000006702567223 */ /* 0x000fc2000001085c */
[----:B------:R-:W-:-:S06]  /*151e0*/  SHF.R.U32.HI R103, RZ, 0x1f, R24 ;  /* 0x0000001fff677819 */ /* 0x000fcc0000011618 */
[----:B------:R3:W-:Y:S01]  /*151f0*/  MUFU.EX2 R72, R78 ;  /* 0x0000004e00487308 */ /* 0x0007e20000000800 */
[----:B------:R-:W-:-:S01]  /*15200*/  FFMA.FTZ R108, R2, R85, -R92 ;  /* 0x00000055026c7223 */ /* 0x000fc2000001085c */
[----:B--2---:R-:W-:-:S06]  /*15210*/  FADD.FTZ R110, R20, R25 ;  /* 0x00000019146e7221 */ /* 0x004fcc0000010000 */
[----:B------:R-:W2:Y:S01]  /*15220*/  MUFU.EX2 R131, R131 ;  /* 0x0000008300837308 */ /* 0x000ea20000000800 */
[----:B---3--:R-:W-:-:S01]  /*15230*/  FFMA.FTZ R78, R2, R129, -R92 ;  /* 0x00000081024e7223 */ /* 0x008fc2000001085c */
[----:B------:R-:W-:-:S06]  /*15240*/  FADD.FTZ R85, R39, R76 ;  /* 0x0000004c27557221 */ /* 0x000fcc0000010000 */
[----:B------:R-:W3:Y:S01]  /*15250*/  MUFU.EX2 R55, R55 ;  /* 0x0000003700377308 */ /* 0x000ee20000000800 */
[----:B------:R-:W-:-:S01]  /*15260*/  FFMA.FTZ R121, R2, R133, -R92 ;  /* 0x0000008502797223 */ /* 0x000fc2000001085c */
[----:B------:R-:W-:Y:S01]  /*15270*/  LEA.HI.SX32 R24, R24, R103, 0x19 ;  /* 0x0000006718187211 */ /* 0x000fe200078fcaff */
[----:B----4-:R-:W-:-:S05]  /*15280*/  FADD.FTZ R103, R127, R110 ;  /* 0x0000006e7f677221 */ /* 0x010fca0000010000 */
[----:B------:R-:W4:Y:S01]  /*15290*/  MUFU.EX2 R30, R30 ;  /* 0x0000001e001e7308 */ /* 0x000f220000000800 */
[----:B------:R-:W-:-:S01]  /*152a0*/  FFMA.FTZ R107, R2, R107, -R191 ;  /* 0x0000006b026b7223 */ /* 0x000fc200000108bf */
[----:B0-----:R-:W-:-:S06]  /*152b0*/  FADD.FTZ R110, R94, R85 ;  /* 0x000000555e6e7221 */ /* 0x001fcc0000010000 */
[----:B------:R-:W0:Y:S01]  /*152c0*/  MUFU.EX2 R78, R78 ;  /* 0x0000004e004e7308 */ /* 0x000e220000000800 */
[----:B------:R-:W-:-:S01]  /*152d0*/  FFMA.FTZ R80, R2, R145, -R92 ;  /* 0x0000009102507223 */ /* 0x000fc2000001085c */
[----:B-1----:R-:W-:-:S06]  /*152e0*/  FADD.FTZ R112, R26, R103 ;  /* 0x000000671a707221 */ /* 0x002fcc0000010000 */
[----:B------:R-:W1:Y:S01]  /*152f0*/  MUFU.EX2 R135, R135 ;  /* 0x0000008700877308 */ /* 0x000e620000000800 */
[----:B-----5:R-:W-:-:S01]  /*15300*/  FADD.FTZ R110, R115, R110 ;  /* 0x0000006e736e7221 */ /* 0x020fc20000010000 */
[----:B------:R-:W-:-:S06]  /*15310*/  FFMA.FTZ R105, R2, R105, -R92 ;  /* 0x0000006902697223 */ /* 0x000fcc000001085c */
[----:B------:R-:W5:Y:S01]  /*15320*/  MUFU.EX2 R96, R96 ;  /* 0x0000006000607308 */ /* 0x000f620000000800 */
[----:B------:R-:W-:Y:S01]  /*15330*/  LOP3.LUT R140, R140, 0x7f, RZ, 0xc0, !PT ;  /* 0x0000007f8c8c7812 */ /* 0x000fe200078ec0ff */
[----:B--2---:R-:W-:-:S06]  /*15340*/  FADD.FTZ R129, R131, R112 ;  /* 0x0000007083817221 */ /* 0x004fcc0000010000 */
[----:B------:R-:W2:Y:S01]  /*15350*/  MUFU.EX2 R34, R34 ;  /* 0x0000002200227308 */ /* 0x000ea20000000800 */
[----:B------:R-:W-:-:S01]  /*15360*/  FFMA.FTZ R111, R2, R111, -R191 ;  /* 0x0000006f026f7223 */ /* 0x000fc200000108bf */
[----:B---3--:R-:W-:-:S06]  /*15370*/  FADD.FTZ R103, R55, R110 ;  /* 0x0000006e37677221 */ /* 0x008fcc0000010000 */
[----:B------:R-:W3:Y:S01]  /*15380*/  MUFU.EX2 R121, R121 ;  /* 0x0000007900797308 */ /* 0x000ee20000000800 */
[----:B------:R-:W-:-:S01]  /*15390*/  FFMA.FTZ R98, R2, R147, -R92 ;  /* 0x0000009302627223 */ /* 0x000fc2000001085c */
[----:B------:R-:W-:Y:S01]  /*153a0*/  ISETP.NE.AND P0, PT, R140, RZ, PT ;  /* 0x000000ff8c00720c */ /* 0x000fe20003f05270 */
[----:B----4-:R-:W-:-:S05]  /*153b0*/  FADD.FTZ R110, R30, R129 ;  /* 0x000000811e6e7221 */ /* 0x010fca0000010000 */
[----:B------:R-:W4:Y:S01]  /*153c0*/  MUFU.EX2 R107, R107 ;  /* 0x0000006b006b7308 */ /* 0x000f220000000800 */
[----:B0-----:R-:W-:-:S01]  /*153d0*/  FADD.FTZ R103, R78, R103 ;  /* 0x000000674e677221 */ /* 0x001fc20000010000 */
[----:B------:R-:W-:-:S06]  /*153e0*/  FFMA.FTZ R125, R2, R109, -R92 ;  /* 0x0000006d027d7223 */ /* 0x000fcc000001085c */
[----:B------:R-:W0:Y:S01]  /*153f0*/  MUFU.EX2 R80, R80 ;  /* 0x0000005000507308 */ /* 0x000e220000000800 */
[----:B------:R-:W-:-:S01]  /*15400*/  FFMA.FTZ R112, R2, R61, -R92 ;  /* 0x0000003d02707223 */ /* 0x000fc2000001085c */
[----:B-1----:R-:W-:-:S06]  /*15410*/  FADD.FTZ R61, R135, R110 ;  /* 0x0000006e873d7221 */ /* 0x002fcc0000010000 */
[----:B------:R-:W1:Y:S01]  /*15420*/  MUFU.EX2 R38, R38 ;  /* 0x0000002600267308 */ /* 0x000e620000000800 */
[----:B-----5:R-:W-:-:S01]  /*15430*/  FADD.FTZ R110, R96, R103 ;  /* 0x00000067606e7221 */ /* 0x020fc20000010000 */
[----:B------:R-:W-:-:S06]  /*15440*/  FFMA.FTZ R82, R2, R149, -R92 ;  /* 0x0000009502527223 */ /* 0x000fcc000001085c */
[----:B------:R-:W5:Y:S01]  /*15450*/  MUFU.EX2 R105, R105 ;  /* 0x0000006900697308 */ /* 0x000f620000000800 */
[----:B--2---:R-:W-:-:S01]  /*15460*/  FADD.FTZ R114, R34, R61 ;  /* 0x0000003d22727221 */ /* 0x004fc20000010000 */
[----:B---3--:R-:W-:-:S06]  /*15470*/  FADD.FTZ R61, R121, R110 ;  /* 0x0000006e793d7221 */ /* 0x008fcc0000010000 */
[----:B------:R-:W-:Y:S01]  /*15480*/  MUFU.EX2 R111, R111 ;  /* 0x0000006f006f7308 */ /* 0x000fe20000000800 */
[----:B------:R-:W-:-:S07]  /*15490*/  FFMA.FTZ R109, R2, R113, -R92 ;  /* 0x00000071026d7223 */ /* 0x000fce000001085c */
[----:B------:R-:W2:Y:S01]  /*154a0*/  MUFU.EX2 R98, R98 ;  /* 0x0000006200627308 */ /* 0x000ea20000000800 */
[----:B------:R-:W-:-:S01]  /*154b0*/  FFMA.FTZ R110, R2, R65, -R92 ;  /* 0x00000041026e7223 */ /* 0x000fc2000001085c */
[----:B----4-:R-:W-:-:S06]  /*154c0*/  FADD.FTZ R65, R107, R114 ;  /* 0x000000726b417221 */ /* 0x010fcc0000010000 */
[----:B------:R-:W3:Y:S01]  /*154d0*/  MUFU.EX2 R42, R42 ;  /* 0x0000002a002a7308 */ /* 0x000ee20000000800 */
[----:B------:R-:W-:-:S01]  /*154e0*/  FFMA.FTZ R119, R2, R119, -R191 ;  /* 0x0000007702777223 */ /* 0x000fc200000108bf */
[----:B------:R-:W-:Y:S02]  /*154f0*/  @!P0 VIADD R14, R14, 0x2e840 ;  /* 0x0002e8400e0e8836 */ /* 0x000fe40000000000 */
[----:B0-----:R-:W-:-:S04]  /*15500*/  FADD.FTZ R116, R80, R61 ;  /* 0x0000003d50747221 */ /* 0x001fc80000010000 */
[----:B------:R-:W0:Y:S01]  /*15510*/  MUFU.EX2 R125, R125 ;  /* 0x0000007d007d7308 */ /* 0x000e220000000800 */
[----:B------:R-:W-:-:S01]  /*15520*/  FFMA.FTZ R100, R2, R151, -R92 ;  /* 0x0000009702647223 */ /* 0x000fc2000001085c */
[C-C-:B------:R-:W-:Y:S01]  /*15530*/  FFMA.FTZ R85, R2.reuse, R57, -R92.reuse ;  /* 0x0000003902557223 */ /* 0x140fe2000001085c */
[----:B------:R-:W-:-:S01]  /*15540*/  FFMA.FTZ R114, R2, R69, -R92 ;  /* 0x0000004502727223 */ /* 0x000fc2000001085c */
[----:B-1----:R-:W-:-:S04]  /*15550*/  FADD.FTZ R118, R38, R65 ;  /* 0x0000004126767221 */ /* 0x002fc80000010000 */
[----:B------:R-:W1:Y:S01]  /*15560*/  MUFU.EX2 R82, R82 ;  /* 0x0000005200527308 */ /* 0x000e620000000800 */
[----:B-----5:R-:W-:-:S01]  /*15570*/  FADD.FTZ R69, R105, R116 ;  /* 0x0000007469457221 */ /* 0x020fc20000010000 */
[----:B------:R-:W-:Y:S01]  /*15580*/  FFMA.FTZ R113, R2, R117, -R92 ;  /* 0x0000007502717223 */ /* 0x000fe2000001085c */
[----:B------:R-:W-:-:S05]  /*15590*/  @!P0 PRMT R57, RZ, 0x654, R14 ;  /* 0x00000654ff398816 */ /* 0x000fca000000000e */
[----:B------:R-:W4:Y:S01]  /*155a0*/  MUFU.EX2 R46, R46 ;  /* 0x0000002e002e7308 */ /* 0x000f220000000800 */
[----:B------:R-:W-:-:S01]  /*155b0*/  FFMA.FTZ R91, R2, R91, -R191 ;  /* 0x0000005b025b7223 */ /* 0x000fc200000108bf */
[----:B--2---:R-:W-:-:S06]  /*155c0*/  FADD.FTZ R116, R98, R69 ;  /* 0x0000004562747221 */ /* 0x004fcc0000010000 */
[----:B------:R-:W2:Y:S01]  /*155d0*/  MUFU.EX2 R109, R109 ;  /* 0x0000006d006d7308 */ /* 0x000ea20000000800 */
[----:B------:R-:W-:-:S07]  /*155e0*/  FFMA.FTZ R84, R2, R153, -R92 ;  /* 0x0000009902547223 */ /* 0x000fce000001085c */
[----:B------:R-:W5:Y:S01]  /*155f0*/  MUFU.EX2 R119, R119 ;  /* 0x0000007700777308 */ /* 0x000f620000000800 */
[----:B------:R-:W-:-:S07]  /*15600*/  FFMA.FTZ R89, R2, R89, -R92 ;  /* 0x0000005902597223 */ /* 0x000fce000001085c */
[----:B------:R3:W-:Y:S08]  /*15610*/  MUFU.EX2 R14, R85 ;  /* 0x00000055000e7308 */ /* 0x0007f00000000800 */
[----:B------:R-:W5:Y:S01]  /*15620*/  MUFU.EX2 R100, R100 ;  /* 0x0000006400647308 */ /* 0x000f620000000800 */
[----:B---3--:R-:W-:-:S01]  /*15630*/  FADD.FTZ R85, R111, R118 ;  /* 0x000000766f557221 */ /* 0x008fc20000010000 */
[C---:B------:R-:W-:Y:S01]  /*15640*/  FFMA.FTZ R95, R2.reuse, R95, -R191 ;  /* 0x0000005f025f7223 */ /* 0x040fe200000108bf */
[----:B------:R-:W-:-:S01]  /*15650*/  FFMA.FTZ R102, R2, R155, -R92 ;  /* 0x0000009b02667223 */ /* 0x000fc2000001085c */
[----:B------:R-:W-:Y:S01]  /*15660*/  FFMA.FTZ R117, R2, R93, -R92 ;  /* 0x0000005d02757223 */ /* 0x000fe2000001085c */
[----:B------:R-:W-:-:S01]  /*15670*/  FADD.FTZ R118, R42, R85 ;  /* 0x000000552a767221 */ /* 0x000fc20000010000 */
[----:B0-----:R-:W-:Y:S01]  /*15680*/  FADD.FTZ R85, R125, R116 ;  /* 0x000000747d557221 */ /* 0x001fe20000010000 */
[----:B------:R-:W-:-:S01]  /*15690*/  FFMA.FTZ R99, R2, R99, -R191 ;  /* 0x0000006302637223 */ /* 0x000fc200000108bf */
[----:B------:R-:W0:Y:S01]  /*156a0*/  MUFU.EX2 R113, R113 ;  /* 0x0000007100717308 */ /* 0x000e220000000800 */
[----:B------:R-:W-:-:S01]  /*156b0*/  FADD.FTZ R103, R15, R118 ;  /* 0x000000760f677221 */ /* 0x000fc20000010000 */
[----:B-1----:R-:W-:Y:S01]  /*156c0*/  FADD.FTZ R116, R82, R85 ;  /* 0x0000005552747221 */ /* 0x002fe20000010000 */
[----:B------:R-:W-:-:S01]  /*156d0*/  FFMA.FTZ R69, R2, R63, -R92 ;  /* 0x0000003f02457223 */ /* 0x000fc2000001085c */
[C---:B------:R-:W-:Y:S01]  /*156e0*/  FFMA.FTZ R87, R2.reuse, R87, -R92 ;  /* 0x0000005702577223 */ /* 0x040fe2000001085c */
[----:B------:R-:W-:-:S01]  /*156f0*/  FFMA.FTZ R21, R2, R21, -R191 ;  /* 0x0000001502157223 */ /* 0x000fc200000108bf */
[----:B------:R-:W-:-:S02]  /*15700*/  FFMA.FTZ R65, R2, R41, -R92 ;  /* 0x0000002902417223 */ /* 0x000fc4000001085c */
[----:B------:R-:W-:Y:S01]  /*15710*/  MUFU.EX2 R86, R86 ;  /* 0x0000005600567308 */ /* 0x000fe20000000800 */
[----:B------:R-:W-:-:S01]  /*15720*/  FFMA.FTZ R63, R2, R49, -R92 ;  /* 0x00000031023f7223 */ /* 0x000fc2000001085c */
[----:B----4-:R-:W-:Y:S01]  /*15730*/  FADD.FTZ R118, R46, R103 ;  /* 0x000000672e767221 */ /* 0x010fe20000010000 */
[----:B------:R-:W-:-:S01]  /*15740*/  FFMA.FTZ R104, R2, R101, -R92 ;  /* 0x0000006502687223 */ /* 0x000fc2000001085c */
[C---:B------:R-:W-:Y:S01]  /*15750*/  FFMA.FTZ R75, R2.reuse, R75, -R191 ;  /* 0x0000004b024b7223 */ /* 0x040fe200000108bf */
[----:B------:R-:W-:-:S01]  /*15760*/  FFMA.FTZ R88, R2, R159, -R92 ;  /* 0x0000009f02587223 */ /* 0x000fc2000001085c */
[C-C-:B------:R-:W-:Y:S01]  /*15770*/  FFMA.FTZ R73, R2.reuse, R73, -R92.reuse ;  /* 0x0000004902497223 */ /* 0x140fe2000001085c */
[----:B------:R-:W-:-:S01]  /*15780*/  FFMA.FTZ R106, R2, R79, -R92 ;  /* 0x0000004f026a7223 */ /* 0x000fc2000001085c */
[----:B------:R-:W-:Y:S01]  /*15790*/  MUFU.EX2 R91, R91 ;  /* 0x0000005b005b7308 */ /* 0x000fe20000000800 */
[----:B--2---:R-:W-:-:S01]  /*157a0*/  FADD.FTZ R49, R109, R116 ;  /* 0x000000746d317221 */ /* 0x004fc20000010000 */
[C-C-:B------:R-:W-:Y:S01]  /*157b0*/  FFMA.FTZ R83, R2.reuse, R83, -R191.reuse ;  /* 0x0000005302537223 */ /* 0x140fe200000108bf */
[----:B------:R-:W-:Y:S01]  /*157c0*/  F2FP.SATFINITE.E4M3.F32.PACK_AB_MERGE_C R221, R111, R38, RZ ;  /* 0x000000266fdd723e */ /* 0x000fe200048070ff */
[C---:B------:R-:W-:Y:S01]  /*157d0*/  FFMA.FTZ R13, R2.reuse, R13, -R191 ;  /* 0x0000000d020d7223 */ /* 0x040fe200000108bf */
[----:B------:R-:W-:-:S01]  /*157e0*/  FFMA.FTZ R90, R2, R165, -R92 ;  /* 0x000000a5025a7223 */ /* 0x000fc2000001085c */
[----:B------:R-:W-:Y:S01]  /*157f0*/  FFMA.FTZ R81, R2, R81, -R92 ;  /* 0x0000005102517223 */ /* 0x000fe2000001085c */
[----:B------:R-:W-:Y:S01]  /*15800*/  F2FP.SATFINITE.E4M3.F32.PACK_AB_MERGE_C R213, R77, R70, RZ ;  /* 0x000000464dd5723e */ /* 0x000fe200048070ff */
[----:B------:R-:W1:Y:S01]  /*15810*/  MUFU.EX2 R84, R84 ;  /* 0x0000005400547308 */ /* 0x000e620000000800 */
[----:B-----5:R-:W-:-:S01]  /*15820*/  FADD.FTZ R85, R119, R118 ;  /* 0x0000007677557221 */ /* 0x020fc20000010000 */
[----:B------:R-:W-:Y:S01]  /*15830*/  FADD.FTZ R116, R100, R49 ;  /* 0x0000003164747221 */ /* 0x000fe20000010000 */
[----:B------:R-:W-:-:S05]  /*15840*/  FFMA.FTZ R25, R2, R193, -R92 ;  /* 0x000000c102197223 */ /* 0x000fca000001085c */
[----:B------:R-:W-:Y:S01]  /*15850*/  MUFU.EX2 R56, R56 ;  /* 0x0000003800387308 */ /* 0x000fe20000000800 */
[----:B------:R-:W-:-:S01]  /*15860*/  FFMA.FTZ R59, R2, R59, -R191 ;  /* 0x0000003b023b7223 */ /* 0x000fc200000108bf */
[----:B------:R-:W-:Y:S01]  /*15870*/  F2FP.SATFINITE.E4M3.F32.PACK_AB_MERGE_C R225, R127, R20, RZ ;  /* 0x000000147fe1723e */ /* 0x000fe200048070ff */
[----:B------:R2:W-:Y:S05]  /*15880*/  @!P0 SYNCS.ARRIVE.TRANS64.RED.A1T0 RZ, [R57+URZ], RZ ;  /* 0x000000ff39ff89a7 */ /* 0x0005ea000810043f */
[----:B------:R-:W3:Y:S01]  /*15890*/  MUFU.EX2 R89, R89 ;  /* 0x0000005900597308 */ /* 0x000ee20000000800 */
[----:B------:R-:W-:-:S01]  /*158a0*/  FADD.FTZ R118, R50, R85 ;  /* 0x0000005532767221 */ /* 0x000fc20000010000 */
[----:B0-----:R-:W-:-:S06]  /*158b0*/  FADD.FTZ R85, R113, R116 ;  /* 0x0000007471557221 */ /* 0x001fcc0000010000 */
[----:B------:R-:W0:Y:S01]  /*158c0*/  MUFU.EX2 R95, R95 ;  /* 0x0000005f005f7308 */ /* 0x000e220000000800 */
[----:B------:R-:W-:-:S07]  /*158d0*/  FFMA.FTZ R93, R2, R97, -R92 ;  /* 0x00000061025d7223 */ /* 0x000fce000001085c */
[----:B------:R-:W4:Y:S01]  /*158e0*/  MUFU.EX2 R102, R102 ;  /* 0x0000006600667308 */ /* 0x000f220000000800 */
[----:B-1----:R-:W-:-:S01]  /*158f0*/  FADD.FTZ R116, R84, R85 ;  /* 0x0000005554747221 */ /* 0x002fc20000010000 */
[----:B------:R-:W-:-:S06]  /*15900*/  FFMA.FTZ R97, R2, R157, -R92 ;  /* 0x0000009d02617223 */ /* 0x000fcc000001085c */
[----:B------:R-:W1:Y:S01]  /*15910*/  MUFU.EX2 R117, R117 ;  /* 0x0000007500757308 */ /* 0x000e620000000800 */
[----:B---3--:R-:W-:-:S07]  /*15920*/  FADD.FTZ R85, R89, R116 ;  /* 0x0000007459557221 */ /* 0x008fce0000010000 */
[----:B------:R-:W3:Y:S08]  /*15930*/  MUFU.EX2 R99, R99 ;  /* 0x0000006300637308 */ /* 0x000ef00000000800 */
[----:B------:R5:W-:Y:S02]  /*15940*/  MUFU.EX2 R41, R87 ;  /* 0x0000005700297308 */ /* 0x000be40000000800 */
[----:B-----5:R-:W-:-:S06]  /*15950*/  FADD.FTZ R87, R91, R118 ;  /* 0x000000765b577221 */ /* 0x020fcc0000010000 */
[----:B------:R-:W5:Y:S01]  /*15960*/  MUFU.EX2 R21, R21 ;  /* 0x0000001500157308 */ /* 0x000f620000000800 */
[----:B------:R-:W-:-:S07]  /*15970*/  FADD.FTZ R118, R54, R87 ;  /* 0x0000005736767221 */ /* 0x000fce0000010000 */
[----:B------:R-:W2:Y:S01]  /*15980*/  MUFU.EX2 R93, R93 ;  /* 0x0000005d005d7308 */ /* 0x000ea20000000800 */
[----:B0-----:R-:W-:-:S01]  /*15990*/  FADD.FTZ R87, R95, R118 ;  /* 0x000000765f577221 */ /* 0x001fc20000010000 */
[----:B----4-:R-:W-:-:S06]  /*159a0*/  FADD.FTZ R116, R102, R85 ;  /* 0x0000005566747221 */ /* 0x010fcc0000010000 */
[----:B------:R-:W0:Y:S01]  /*159b0*/  MUFU.EX2 R97, R97 ;  /* 0x0000006100617308 */ /* 0x000e220000000800 */
[----:B------:R-:W-:-:S01]  /*159c0*/  FADD.FTZ R118, R58, R87 ;  /* 0x000000573a767221 */ /* 0x000fc20000010000 */
[----:B-1----:R-:W-:-:S06]  /*159d0*/  FADD.FTZ R85, R117, R116 ;  /* 0x0000007475557221 */ /* 0x002fcc0000010000 */
[----:B------:R-:W1:Y:S01]  /*159e0*/  MUFU.EX2 R104, R104 ;  /* 0x0000006800687308 */ /* 0x000e620000000800 */
[----:B---3--:R-:W-:-:S01]  /*159f0*/  FADD.FTZ R118, R99, R118 ;  /* 0x0000007663767221 */ /* 0x008fc20000010000 */
[----:B------:R-:W-:Y:S01]  /*15a00*/  FADD.FTZ R116, R86, R85 ;  /* 0x0000005556747221 */ /* 0x000fe20000010000 */
[----:B------:R-:W-:-:S05]  /*15a10*/  FFMA.FTZ R101, R2, R161, -R92 ;  /* 0x000000a102657223 */ /* 0x000fca000001085c */
[----:B------:R-:W3:Y:S01]  /*15a20*/  MUFU.EX2 R75, R75 ;  /* 0x0000004b004b7308 */ /* 0x000ee20000000800 */
[----:B-----5:R-:W-:-:S01]  /*15a30*/  FADD.FTZ R85, R21, R118 ;  /* 0x0000007615557221 */ /* 0x020fc20000010000 */
[----:B--2---:R-:W-:-:S06]  /*15a40*/  FADD.FTZ R116, R93, R116 ;  /* 0x000000745d747221 */ /* 0x004fcc0000010000 */
[----:B------:R-:W2:Y:S01]  /*15a50*/  MUFU.EX2 R88, R88 ;  /* 0x0000005800587308 */ /* 0x000ea20000000800 */
[----:B------:R-:W-:-:S01]  /*15a60*/  FADD.FTZ R87, R62, R85 ;  /* 0x000000553e577221 */ /* 0x000fc20000010000 */
[----:B0-----:R-:W-:-:S06]  /*15a70*/  FADD.FTZ R85, R97, R116 ;  /* 0x0000007461557221 */ /* 0x001fcc0000010000 */
[----:B------:R-:W0:Y:S01]  /*15a80*/  MUFU.EX2 R73, R73 ;  /* 0x0000004900497308 */ /* 0x000e220000000800 */
[----:B------:R-:W-:-:S01]  /*15a90*/  FFMA.FTZ R79, R2, R163, -R92 ;  /* 0x000000a3024f7223 */ /* 0x000fc2000001085c */
[----:B------:R-:W-:Y:S01]  /*15aa0*/  FADD.FTZ R38, R66, R87 ;  /* 0x0000005742267221 */ /* 0x000fe20000010000 */
[----:B-1----:R-:W-:-:S05]  /*15ab0*/  FADD.FTZ R85, R104, R85 ;  /* 0x0000005568557221 */ /* 0x002fca0000010000 */
[----:B------:R-:W1:Y:S01]  /*15ac0*/  MUFU.EX2 R101, R101 ;  /* 0x0000006500657308 */ /* 0x000e620000000800 */
[----:B------:R-:W-:Y:S01]  /*15ad0*/  F2FP.SATFINITE.E4M3.F32.PACK_AB_MERGE_C R219, R62, R21, RZ ;  /* 0x000000153edb723e */ /* 0x000fe200048070ff */
[----:B---3--:R-:W-:Y:S01]  /*15ae0*/  FADD.FTZ R21, R75, R38 ;  /* 0x000000264b157221 */ /* 0x008fe20000010000 */
[----:B--2---:R-:W-:-:S05]  /*15af0*/  FADD.FTZ R38, R88, R85 ;  /* 0x0000005558267221 */ /* 0x004fca0000010000 */
[----:B------:R-:W2:Y:S01]  /*15b00*/  MUFU.EX2 R106, R106 ;  /* 0x0000006a006a7308 */ /* 0x000ea20000000800 */
[----:B------:R-:W-:Y:S01]  /*15b10*/  F2FP.SATFINITE.E4M3.F32.PACK_AB_MERGE_C R223, R119, R46, RZ ;  /* 0x0000002e77df723e */ /* 0x000fe200048070ff */
[----:B------:R-:W-:-:S06]  /*15b20*/  FADD.FTZ R46, R70, R21 ;  /* 0x00000015462e7221 */ /* 0x000fcc0000010000 */
[----:B------:R-:W3:Y:S01]  /*15b30*/  MUFU.EX2 R83, R83 ;  /* 0x0000005300537308 */ /* 0x000ee20000000800 */
[----:B0-----:R-:W-:-:S07]  /*15b40*/  FADD.FTZ R38, R73, R38 ;  /* 0x0000002649267221 */ /* 0x001fce0000010000 */
[----:B------:R-:W-:Y:S01]  /*15b50*/  MUFU.EX2 R79, R79 ;  /* 0x0000004f004f7308 */ /* 0x000fe20000000800 */
[----:B------:R-:W-:-:S01]  /*15b60*/  FADD.FTZ R85, R77, R46 ;  /* 0x0000002e4d557221 */ /* 0x000fc20000010000 */
[----:B-1----:R-:W-:-:S06]  /*15b70*/  FADD.FTZ R77, R101, R38 ;  /* 0x00000026654d7221 */ /* 0x002fcc0000010000 */
[----:B------:R-:W0:Y:S08]  /*15b80*/  MUFU.EX2 R13, R13 ;  /* 0x0000000d000d7308 */ /* 0x000e300000000800 */
[----:B------:R-:W1:Y:S01]  /*15b90*/  MUFU.EX2 R90, R90 ;  /* 0x0000005a005a7308 */ /* 0x000e620000000800 */
[----:B------:R-:W-:-:S01]  /*15ba0*/  FADD.FTZ R46, R72, R85 ;  /* 0x00000055482e7221 */ /* 0x000fc20000010000 */
[----:B--2---:R-:W-:-:S06]  /*15bb0*/  FADD.FTZ R38, R106, R77 ;  /* 0x0000004d6a267221 */ /* 0x004fcc0000010000 */
[----:B------:R-:W2:Y:S01]  /*15bc0*/  MUFU.EX2 R81, R81 ;  /* 0x0000005100517308 */ /* 0x000ea20000000800 */
[----:B---3--:R-:W-:-:S07]  /*15bd0*/  FADD.FTZ R46, R83, R46 ;  /* 0x0000002e532e7221 */ /* 0x008fce0000010000 */
[----:B------:R-:W3:Y:S01]  /*15be0*/  MUFU.EX2 R108, R108 ;  /* 0x0000006c006c7308 */ /* 0x000ee20000000800 */
[----:B------:R-:W-:-:S01]  /*15bf0*/  FFMA.FTZ R57, R2, R195, -R92 ;  /* 0x000000c302397223 */ /* 0x000fc2000001085c */
[----:B0-----:R-:W-:-:S06]  /*15c00*/  FADD.FTZ R77, R13, R46 ;  /* 0x0000002e0d4d7221 */ /* 0x001fcc0000010000 */
[----:B------:R-:W0:Y:S08]  /*15c10*/  MUFU.EX2 R60, R60 ;  /* 0x0000003c003c7308 */ /* 0x000e300000000800 */
[----:B------:R-:W-:Y:S08]  /*15c20*/  MUFU.EX2 R20, R65 ;  /* 0x0000004100147308 */ /* 0x000ff00000000800 */
[----:B------:R-:W4:Y:S08]  /*15c30*/  MUFU.EX2 R25, R25 ;  /* 0x0000001900197308 */ /* 0x000f300000000800 */
[----:B------:R5:W-:Y:S01]  /*15c40*/  MUFU.EX2 R65, R69 ;  /* 0x0000004500417308 */ /* 0x000be20000000800 */
[----:B------:R-:W-:Y:S01]  /*15c50*/  F2FP.SATFINITE.E4M3.F32.PACK_AB_MERGE_C R215, R56, R13, RZ ;  /* 0x0000000d38d7723e */ /* 0x000fe200048070ff */
[----:B-----5:R-:W-:-:S06]  /*15c60*/  FADD.FTZ R69, R79, R38 ;  /* 0x000000264f457221 */ /* 0x020fcc0000010000 */
[----:B------:R-:W5:Y:S01]  /*15c70*/  MUFU.EX2 R59, R59 ;  /* 0x0000003b003b7308 */ /* 0x000f620000000800 */
[----:B-1----:R-:W-:-:S07]  /*15c80*/  FADD.FTZ R46, R90, R69 ;  /* 0x000000455a2e7221 */ /* 0x002fce0000010000 */
[----:B------:R-:W1:Y:S01]  /*15c90*/  MUFU.EX2 R40, R40 ;  /* 0x0000002800287308 */ /* 0x000e620000000800 */
[----:B--2---:R-:W-:-:S01]  /*15ca0*/  FADD.FTZ R13, R81, R46 ;  /* 0x0000002e510d7221 */ /* 0x004fc20000010000 */
[----:B------:R-:W-:Y:S01]  /*15cb0*/  FADD.FTZ R77, R56, R77 ;  /* 0x0000004d384d7221 */ /* 0x000fe20000010000 */
[----:B---3--:R-:W-:-:S05]  /*15cc0*/  F2FP.SATFINITE.E4M3.F32.PACK_AB_MERGE_C R81, R108, R81, RZ ;  /* 0x000000516c51723e */ /* 0x008fca00048070ff */
[----:B------:R-:W2:Y:S01]  /*15cd0*/  MUFU.EX2 R57, R57 ;  /* 0x0000003900397308 */ /* 0x000ea20000000800 */
[----:B------:R-:W-:-:S01]  /*15ce0*/  FADD.FTZ R108, R108, R13 ;  /* 0x0000000d6c6c7221 */ /* 0x000fc20000010000 */
[----:B------:R-:W-:-:S06]  /*15cf0*/  F2FP.SATFINITE.E4M3.F32.PACK_AB_MERGE_C R225, R123, R12, R225 ;  /* 0x0000000c7be1723e */ /* 0x000fcc00048070e1 */
[----:B------:R-:W3:Y:S01]  /*15d00*/  MUFU.EX2 R45, R64 ;  /* 0x00000040002d7308 */ /* 0x000ee20000000800 */
[----:B0-----:R-:W-:-:S01]  /*15d10*/  FADD.FTZ R12, R60, R77 ;  /* 0x0000004d3c0c7221 */ /* 0x001fc20000010000 */
[----:B----4-:R-:W-:-:S06]  /*15d20*/  FADD.FTZ R13, R25, R108 ;  /* 0x0000006c190d7221 */ /* 0x010fcc0000010000 */
[----:B------:R-:W0:Y:S01]  /*15d30*/  MUFU.EX2 R112, R112 ;  /* 0x0000007000707308 */ /* 0x000e220000000800 */
[----:B------:R-:W-:-:S07]  /*15d40*/  FFMA.FTZ R167, R2, R167, -R92 ;  /* 0x000000a702a77223 */ /* 0x000fce000001085c */
[----:B------:R-:W4:Y:S01]  /*15d50*/  MUFU.EX2 R44, R44 ;  /* 0x0000002c002c7308 */ /* 0x000f220000000800 */
[----:B------:R-:W-:Y:S01]  /*15d60*/  F2FP.SATFINITE.E4M3.F32.PACK_AB_MERGE_C R221, R107, R34, R221 ;  /* 0x000000226bdd723e */ /* 0x000fe200048070dd */
[----:B------:R-:W-:-:S06]  /*15d70*/  FFMA.FTZ R61, R2, R197, -R92 ;  /* 0x000000c5023d7223 */ /* 0x000fcc000001085c */
[----:B------:R5:W-:Y:S01]  /*15d80*/  MUFU.EX2 R38, R63 ;  /* 0x0000003f00267308 */ /* 0x000be20000000800 */
[----:B------:R-:W-:-:S01]  /*15d90*/  FFMA.FTZ R169, R2, R169, -R92 ;  /* 0x000000a902a97223 */ /* 0x000fc2000001085c */
[C-C-:B------:R-:W-:Y:S01]  /*15da0*/  FFMA.FTZ R199, R2.reuse, R199, -R92.reuse ;  /* 0x000000c702c77223 */ /* 0x140fe2000001085c */
[----:B------:R-:W-:-:S05]  /*15db0*/  FFMA.FTZ R171, R2, R171, -R92 ;  /* 0x000000ab02ab7223 */ /* 0x000fca000001085c */
[----:B------:R-:W4:Y:S01]  /*15dc0*/  MUFU.EX2 R110, R110 ;  /* 0x0000006e006e7308 */ /* 0x000f220000000800 */
[----:B-----5:R-:W-:-:S01]  /*15dd0*/  FADD.FTZ R63, R59, R12 ;  /* 0x0000000c3b3f7221 */ /* 0x020fc20000010000 */
[----:B------:R-:W-:Y:S01]  /*15de0*/  FADD.FTZ R12, R14, R13 ;  /* 0x0000000d0e0c7221 */ /* 0x000fe20000010000 */
[----:B------:R-:W-:-:S01]  /*15df0*/  FFMA.FTZ R67, R2, R67, -R92 ;  /* 0x0000004302437223 */ /* 0x000fc2000001085c */
[----:B------:R-:W-:Y:S01]  /*15e00*/  FFMA.FTZ R201, R2, R201, -R92 ;  /* 0x000000c902c97223 */ /* 0x000fe2000001085c */
[----:B-1----:R-:W-:-:S01]  /*15e10*/  FADD.FTZ R34, R40, R63 ;  /* 0x0000003f28227221 */ /* 0x002fc20000010000 */
[C-C-:B------:R-:W-:Y:S02]  /*15e20*/  FFMA.FTZ R173, R2.reuse, R173, -R92.reuse ;  /* 0x000000ad02ad7223 */ /* 0x140fe4000001085c */
[----:B------:R-:W1:Y:S01]  /*15e30*/  MUFU.EX2 R48, R48 ;  /* 0x0000003000307308 */ /* 0x000e620000000800 */
[----:B------:R-:W-:-:S01]  /*15e40*/  FFMA.FTZ R203, R2, R203, -R92 ;  /* 0x000000cb02cb7223 */ /* 0x000fc2000001085c */
[C-C-:B------:R-:W-:Y:S01]  /*15e50*/  FFMA.FTZ R71, R2.reuse, R71, -R92.reuse ;  /* 0x0000004702477223 */ /* 0x140fe2000001085c */
[----:B------:R-:W-:-:S01]  /*15e60*/  FFMA.FTZ R205, R2, R205, -R92 ;  /* 0x000000cd02cd7223 */ /* 0x000fc2000001085c */
[C-C-:B------:R-:W-:Y:S01]  /*15e70*/  FFMA.FTZ R175, R2.reuse, R175, -R92.reuse ;  /* 0x000000af02af7223 */ /* 0x140fe2000001085c */
[----:B------:R-:W-:-:S01]  /*15e80*/  FFMA.FTZ R207, R2, R207, -R92 ;  /* 0x000000cf02cf7223 */ /* 0x000fc2000001085c */
[----:B--2---:R-:W-:-:S02]  /*15e90*/  FADD.FTZ R13, R57, R12 ;  /* 0x0000000c390d7221 */ /* 0x004fc40000010000 */
[----:B------:R-:W2:Y:S01]  /*15ea0*/  MUFU.EX2 R49, R167 ;  /* 0x000000a700317308 */ /* 0x000ea20000000800 */
[----:B------:R-:W-:-:S01]  /*15eb0*/  FFMA.FTZ R92, R2, R209, -R92 ;  /* 0x000000d1025c7223 */ /* 0x000fc2000001085c */
[C---:B---3--:R-:W-:Y:S01]  /*15ec0*/  F2FP.SATFINITE.E4M3.F32.PACK_AB_MERGE_C R209, R45.reuse, R40, RZ ;  /* 0x000000282dd1723e */ /* 0x048fe200048070ff */
[----:B------:R-:W-:-:S01]  /*15ed0*/  FADD.FTZ R45, R45, R34 ;  /* 0x000000222d2d7221 */ /* 0x000fc20000010000 */
[----:B0-----:R-:W-:Y:S01]  /*15ee0*/  F2FP.SATFINITE.E4M3.F32.PACK_AB_MERGE_C R57, R112, R57, RZ ;  /* 0x000000397039723e */ /* 0x001fe200048070ff */
[----:B------:R-:W-:-:S01]  /*15ef0*/  FFMA.FTZ R33, R2, R43, -R191 ;  /* 0x0000002b02217223 */ /* 0x000fc200000108bf */
[C-C-:B------:R-:W-:Y:S02]  /*15f00*/  FFMA.FTZ R32, R2.reuse, R177, -R191.reuse ;  /* 0x000000b102207223 */ /* 0x140fe400000108bf */
[----:B------:R-:W0:Y:S01]  /*15f10*/  MUFU.EX2 R114, R114 ;  /* 0x0000007200727308 */ /* 0x000e220000000800 */
[----:B------:R-:W-:-:S01]  /*15f20*/  FFMA.FTZ R37, R2, R47, -R191 ;  /* 0x0000002f02257223 */ /* 0x000fc200000108bf */
[----:B------:R-:W-:Y:S01]  /*15f30*/  FADD.FTZ R112, R112, R13 ;  /* 0x0000000d70707221 */ /* 0x000fe20000010000 */
[----:B----4-:R-:W-:-:S01]  /*15f40*/  FADD.FTZ R12, R44, R45 ;  /* 0x0000002d2c0c7221 */ /* 0x010fc20000010000 */
[----:B------:R-:W-:-:S02]  /*15f50*/  F2FP.SATFINITE.E4M3.F32.PACK_AB_MERGE_C R223, R15, R42, R223 ;  /* 0x0000002a0fdf723e */ /* 0x000fc400048070df */
[----:B------:R-:W-:-:S02]  /*15f60*/  FADD.FTZ R13, R41, R112 ;  /* 0x00000070290d7221 */ /* 0x000fc40000010000 */
[----:B------:R-:W3:Y:S01]  /*15f70*/  MUFU.EX2 R28, R28 ;  /* 0x0000001c001c7308 */ /* 0x000ee20000000800 */
[----:B------:R-:W-:-:S01]  /*15f80*/  FADD.FTZ R15, R53, R12 ;  /* 0x0000000c350f7221 */ /* 0x000fc20000010000 */
[----:B------:R-:W-:-:S06]  /*15f90*/  FADD.FTZ R12, R110, R13 ;  /* 0x0000000d6e0c7221 */ /* 0x000fcc0000010000 */
[----:B------:R-:W4:Y:S01]  /*15fa0*/  MUFU.EX2 R61, R61 ;  /* 0x0000003d003d7308 */ /* 0x000f220000000800 */
[----:B------:R-:W-:Y:S01]  /*15fb0*/  F2FP.SATFINITE.E4M3.F32.PACK_AB_MERGE_C R227, R135, R30, RZ ;  /* 0x0000001e87e3723e */ /* 0x000fe200048070ff */
[----:B-1----:R-:W-:-:S06]  /*15fc0*/  FADD.FTZ R40, R48, R15 ;  /* 0x0000000f30287221 */ /* 0x002fcc0000010000 */
[----:B------:R-:W-:Y:S01]  /*15fd0*/  MUFU.EX2 R33, R33 ;  /* 0x0000002100217308 */ /* 0x000fe20000000800 */
[----:B------:R-:W-:-:S01]  /*15fe0*/  FFMA.FTZ R36, R2, R179, -R191 ;  /* 0x000000b302247223 */ /* 0x000fc200000108bf */
[----:B--2---:R-:W-:-:S06]  /*15ff0*/  FADD.FTZ R13, R49, R12 ;  /* 0x0000000c310d7221 */ /* 0x004fcc0000010000 */
[----:B------:R-:W-:Y:S08]  /*16000*/  MUFU.EX2 R32, R32 ;  /* 0x0000002000207308 */ /* 0x000ff00000000800 */
[----:B------:R-:W1:Y:S01]  /*16010*/  MUFU.EX2 R37, R37 ;  /* 0x0000002500257308 */ /* 0x000e620000000800 */
[C---:B------:R-:W-:Y:S01]  /*16020*/  F2FP.SATFINITE.E4M3.F32.PACK_AB_MERGE_C R211, R29.reuse, R48, RZ ;  /* 0x000000301dd3723e */ /* 0x040fe200048070ff */
[----:B------:R-:W-:Y:S01]  /*16030*/  FADD.FTZ R29, R29, R40 ;  /* 0x000000281d1d7221 */ /* 0x000fe20000010000 */
[----:B0-----:R-:W-:-:S05]  /*16040*/  F2FP.SATFINITE.E4M3.F32.PACK_AB_MERGE_C R49, R114, R49, RZ ;  /* 0x000000317231723e */ /* 0x001fca00048070ff */
[----:B------:R-:W0:Y:S01]  /*16050*/  MUFU.EX2 R30, R169 ;  /* 0x000000a9001e7308 */ /* 0x000e220000000800 */
[----:B------:R-:W-:-:S01]  /*16060*/  FFMA.FTZ R43, R2, R51, -R191 ;  /* 0x00000033022b7223 */ /* 0x000fc200000108bf */
[----:B------:R-:W-:Y:S01]  /*16070*/  FADD.FTZ R114, R114, R13 ;  /* 0x0000000d72727221 */ /* 0x000fe20000010000 */
[----:B---3--:R-:W-:-:S01]  /*16080*/  FADD.FTZ R12, R28, R29 ;  /* 0x0000001d1c0c7221 */ /* 0x008fc20000010000 */
[----:B------:R-:W-:Y:S02]  /*16090*/  FFMA.FTZ R47, R2, R181, -R191 ;  /* 0x000000b5022f7223 */ /* 0x000fe400000108bf */
[----:B----4-:R-:W-:-:S02]  /*160a0*/  FADD.FTZ R13, R61, R114 ;  /* 0x000000723d0d7221 */ /* 0x010fc40000010000 */
[----:B------:R-:W2:Y:S01]  /*160b0*/  MUFU.EX2 R36, R36 ;  /* 0x0000002400247308 */ /* 0x000ea20000000800 */
[----:B-1----:R-:W-:Y:S01]  /*160c0*/  F2FP.SATFINITE.E4M3.F32.PACK_AB_MERGE_C R29, R37, R32, RZ ;  /* 0x00000020251d723e */ /* 0x002fe200048070ff */
[----:B------:R-:W-:Y:S01]  /*160d0*/  FADD.FTZ R15, R33, R12 ;  /* 0x0000000c210f7221 */ /* 0x000fe20000010000 */
[----:B------:R-:W-:-:S05]  /*160e0*/  FADD.FTZ R13, R20, R13 ;  /* 0x0000000d140d7221 */ /* 0x000fca0000010000 */
[----:B------:R-:W1:Y:S01]  /*160f0*/  MUFU.EX2 R21, R199 ;  /* 0x000000c700157308 */ /* 0x000e620000000800 */
[----:B------:R-:W-:-:S01]  /*16100*/  FFMA.FTZ R64, R2, R27, -R191 ;  /* 0x0000001b02407223 */ /* 0x000fc200000108bf */
[----:B------:R-:W-:Y:S01]  /*16110*/  F2FP.SATFINITE.E4M3.F32.PACK_AB_MERGE_C R12, R33, R28, R29 ;  /* 0x0000001c210c723e */ /* 0x000fe2000480701d */
[----:B------:R-:W-:-:S05]  /*16120*/  FADD.FTZ R32, R32, R15 ;  /* 0x0000000f20207221 */ /* 0x000fca0000010000 */
[----:B------:R-:W3:Y:S01]  /*16130*/  MUFU.EX2 R43, R43 ;  /* 0x0000002b002b7308 */ /* 0x000ee20000000800 */
[----:B------:R-:W-:-:S01]  /*16140*/  FFMA.FTZ R27, R2, R185, -R191 ;  /* 0x000000b9021b7223 */ /* 0x000fc200000108bf */
[----:B------:R-:W-:Y:S01]  /*16150*/  FFMA.FTZ R68, R2, R31, -R191 ;  /* 0x0000001f02447223 */ /* 0x000fe200000108bf */
[----:B0-----:R-:W-:-:S01]  /*16160*/  FADD.FTZ R28, R30, R13 ;  /* 0x0000000d1e1c7221 */ /* 0x001fc20000010000 */
[----:B------:R-:W-:Y:S01]  /*16170*/  FFMA.FTZ R51, R2, R183, -R191 ;  /* 0x000000b702337223 */ /* 0x000fe200000108bf */
[----:B------:R-:W-:-:S03]  /*16180*/  F2FP.SATFINITE.E4M3.F32.PACK_AB_MERGE_C R227, R131, R26, R227 ;  /* 0x0000001a83e3723e */ /* 0x000fc600048070e3 */
[----:B------:R-:W-:Y:S01]  /*16190*/  MUFU.EX2 R47, R47 ;  /* 0x0000002f002f7308 */ /* 0x000fe20000000800 */
[----:B------:R-:W-:-:S01]  /*161a0*/  FADD.FTZ R37, R37, R32 ;  /* 0x0000002025257221 */ /* 0x000fc20000010000 */
[----:B------:R-:W-:-:S06]  /*161b0*/  FADD.FTZ R28, R65, R28 ;  /* 0x0000001c411c7221 */ /* 0x000fcc0000010000 */
[----:B------:R-:W0:Y:S01]  /*161c0*/  MUFU.EX2 R52, R52 ;  /* 0x0000003400347308 */ /* 0x000e220000000800 */
[----:B------:R-:W-:-:S07]  /*161d0*/  F2FP.SATFINITE.E4M3.F32.PACK_AB_MERGE_C R33, R65, R30, RZ ;  /* 0x0000001e4121723e */ /* 0x000fce00048070ff */
[----:B------:R-:W4:Y:S01]  /*161e0*/  MUFU.EX2 R171, R171 ;  /* 0x000000ab00ab7308 */ /* 0x000f220000000800 */
[----:B--2---:R-:W-:-:S01]  /*161f0*/  FADD.FTZ R30, R36, R37 ;  /* 0x00000025241e7221 */ /* 0x004fc20000010000 */
[----:B-1----:R-:W-:-:S06]  /*16200*/  FADD.FTZ R15, R21, R28 ;  /* 0x0000001c150f7221 */ /* 0x002fcc0000010000 */
[----:B------:R-:W1:Y:S01]  /*16210*/  MUFU.EX2 R26, R67 ;  /* 0x00000043001a7308 */ /* 0x000e620000000800 */
[----:B---3--:R-:W-:-:S01]  /*16220*/  FADD.FTZ R32, R43, R30 ;  /* 0x0000001e2b207221 */ /* 0x008fc20000010000 */
[----:B------:R-:W-:-:S06]  /*16230*/  FADD.FTZ R30, R38, R15 ;  /* 0x0000000f261e7221 */ /* 0x000fcc0000010000 */
[----:B------:R-:W-:Y:S08]  /*16240*/  MUFU.EX2 R27, R27 ;  /* 0x0000001b001b7308 */ /* 0x000ff00000000800 */
[----:B------:R-:W2:Y:S08]  /*16250*/  MUFU.EX2 R68, R68 ;  /* 0x0000004400447308 */ /* 0x000eb00000000800 */
[----:B------:R-:W3:Y:S08]  /*16260*/  MUFU.EX2 R51, R51 ;  /* 0x0000003300337308 */ /* 0x000ef00000000800 */
[----:B------:R-:W5:Y:S01]  /*16270*/  MUFU.EX2 R201, R201 ;  /* 0x000000c900c97308 */ /* 0x000f620000000800 */
[----:B------:R-:W-:-:S01]  /*16280*/  FFMA.FTZ R74, R2, R35, -R191 ;  /* 0x00000023024a7223 */ /* 0x000fc200000108bf */
[----:B0-----:R-:W-:-:S06]  /*16290*/  F2FP.SATFINITE.E4M3.F32.PACK_AB_MERGE_C R13, R52, R47, RZ ;  /* 0x0000002f340d723e */ /* 0x001fcc00048070ff */
[----:B------:R-:W0:Y:S01]  /*162a0*/  MUFU.EX2 R64, R64 ;  /* 0x0000004000407308 */ /* 0x000e220000000800 */
[----:B------:R-:W-:-:S01]  /*162b0*/  FFMA.FTZ R35, R2, R189, -R191 ;  /* 0x000000bd02237223 */ /* 0x000fc200000108bf */
[----:B------:R-:W-:Y:S01]  /*162c0*/  FADD.FTZ R47, R47, R32 ;  /* 0x000000202f2f7221 */ /* 0x000fe20000010000 */
[----:B----4-:R-:W-:-:S05]  /*162d0*/  FADD.FTZ R15, R171, R30 ;  /* 0x0000001eab0f7221 */ /* 0x010fca0000010000 */
[----:B------:R-:W4:Y:S01]  /*162e0*/  MUFU.EX2 R34, R173 ;  /* 0x000000ad00227308 */ /* 0x000f220000000800 */
[----:B------:R-:W-:-:S01]  /*162f0*/  FFMA.FTZ R31, R2, R187, -R191 ;  /* 0x000000bb021f7223 */ /* 0x000fc200000108bf */
[----:B-1----:R-:W-:Y:S01]  /*16300*/  F2FP.SATFINITE.E4M3.F32.PACK_AB_MERGE_C R171, R26, R171, RZ ;  /* 0x000000ab1aab723e */ /* 0x002fe200048070ff */
[----:B------:R-:W-:-:S05]  /*16310*/  FADD.FTZ R52, R52, R47 ;  /* 0x0000002f34347221 */ /* 0x000fca0000010000 */
[----:B------:R-:W1:Y:S01]  /*16320*/  MUFU.EX2 R203, R203 ;  /* 0x000000cb00cb7308 */ /* 0x000e620000000800 */
[----:B------:R-:W-:-:S01]  /*16330*/  FADD.FTZ R26, R26, R15 ;  /* 0x0000000f1a1a7221 */ /* 0x000fc20000010000 */
[----:B------:R-:W-:-:S06]  /*16340*/  F2FP.SATFINITE.E4M3.F32.PACK_AB_MERGE_C R101, R106, R101, RZ ;  /* 0x000000656a65723e */ /* 0x000fcc00048070ff */
[----:B------:R-:W1:Y:S01]  /*16350*/  MUFU.EX2 R40, R71 ;  /* 0x0000004700287308 */ /* 0x000e620000000800 */
[----:B--2---:R-:W-:Y:S01]  /*16360*/  F2FP.SATFINITE.E4M3.F32.PACK_AB_MERGE_C R30, R68, R27, RZ ;  /* 0x0000001b441e723e */ /* 0x004fe200048070ff */
[----:B---3--:R-:W-:Y:S01]  /*16370*/  FADD.FTZ R29, R51, R52 ;  /* 0x00000034331d7221 */ /* 0x008fe20000010000 */
[----:B-----5:R-:W-:-:S01]  /*16380*/  FADD.FTZ R15, R201, R26 ;  /* 0x0000001ac90f7221 */ /* 0x020fc20000010000 */
[----:B------:R-:W-:-:S04]  /*16390*/  F2FP.SATFINITE.E4M3.F32.PACK_AB_MERGE_C R212, R73, R88, R101 ;  /* 0x0000005849d4723e */ /* 0x000fc80004807065 */
[----:B------:R-:W-:Y:S01]  /*163a0*/  MUFU.EX2 R35, R35 ;  /* 0x0000002300237308 */ /* 0x000fe20000000800 */
[C---:B0-----:R-:W-:Y:S01]  /*163b0*/  F2FP.SATFINITE.E4M3.F32.PACK_AB_MERGE_C R88, R64.reuse, R51, R30 ;  /* 0x000000334058723e */ /* 0x041fe2000480701e */
[----:B------:R-:W-:-:S06]  /*163c0*/  FADD.FTZ R64, R64, R29 ;  /* 0x0000001d40407221 */ /* 0x000fcc0000010000 */
[----:B------:R-:W-:Y:S01]  /*163d0*/  MUFU.EX2 R236, R236 ;  /* 0x000000ec00ec7308 */ /* 0x000fe20000000800 */
[----:B----4-:R-:W-:-:S01]  /*163e0*/  FADD.FTZ R26, R34, R15 ;  /* 0x0000000f221a7221 */ /* 0x010fc20000010000 */
[----:B------:R-:W-:-:S06]  /*163f0*/  VIMNMX R120, RZ, R24, !PT ;  /* 0x00000018ff787248 */ /* 0x000fcc0007fe0100 */
[----:B------:R-:W0:Y:S08]  /*16400*/  MUFU.EX2 R31, R31 ;  /* 0x0000001f001f7308 */ /* 0x000e300000000800 */
[----:B------:R-:W2:Y:S01]  /*16410*/  MUFU.EX2 R205, R205 ;  /* 0x000000cd00cd7308 */ /* 0x000ea20000000800 */
[----:B------:R-:W-:-:S01]  /*16420*/  FADD.FTZ R27, R27, R64 ;  /* 0x000000401b1b7221 */ /* 0x000fc20000010000 */
[----:B-1----:R-:W-:-:S06]  /*16430*/  FADD.FTZ R15, R203, R26 ;  /* 0x0000001acb0f7221 */ /* 0x002fcc0000010000 */
[----:B------:R-:W1:Y:S01]  /*16440*/  MUFU.EX2 R74, R74 ;  /* 0x0000004a004a7308 */ /* 0x000e620000000800 */
[----:B------:R-:W-:Y:S01]  /*16450*/  VIADD R234, R137, 0xfffffffe ;  /* 0xfffffffe89ea7836 */ /* 0x000fe20000000000 */
[----:B------:R3:W-:Y:S06]  /*16460*/  STL [R1+0x48], R120 ;  /* 0x0000487801007387 */ /* 0x0007ec0000100800 */
[----:B------:R-:W4:Y:S01]  /*16470*/  MUFU.EX2 R28, R175 ;  /* 0x000000af001c7308 */ /* 0x000f220000000800 */
[----:B------:R-:W-:Y:S01]  /*16480*/  F2FP.SATFINITE.E4M3.F32.PACK_AB_MERGE_C R203, R40, R203, RZ ;  /* 0x000000cb28cb723e */ /* 0x000fe200048070ff */
[----:B------:R-:W-:-:S06]  /*16490*/  FADD.FTZ R68, R68, R27 ;  /* 0x0000001b44447221 */ /* 0x000fcc0000010000 */
[----:B------:R-:W-:Y:S01]  /*164a0*/  MUFU.EX2 R207, R207 ;  /* 0x000000cf00cf7308 */ /* 0x000fe20000000800 */
[----:B------:R-:W-:-:S07]  /*164b0*/  FADD.FTZ R40, R40, R15 ;  /* 0x0000000f28287221 */ /* 0x000fce0000010000 */
[----:B------:R-:W5:Y:S01]  /*164c0*/  MUFU.EX2 R92, R92 ;  /* 0x0000005c005c7308 */ /* 0x000f620000000800 */
[----:B------:R-:W-:Y:S02]  /*164d0*/  F2FP.SATFINITE.E4M3.F32.PACK_AB_MERGE_C R208, R14, R25, R57 ;  /* 0x000000190ed0723e */ /* 0x000fe40004807039 */
[----:B------:R-:W-:Y:S01]  /*164e0*/  ISETP.GE.AND P0, PT, R234, R120, PT ;  /* 0x00000078ea00720c */ /* 0x000fe20003f06270 */
[----:B0-----:R-:W-:-:S01]  /*164f0*/  FADD.FTZ R25, R31, R68 ;  /* 0x000000441f197221 */ /* 0x001fc20000010000 */
[----:B------:R-:W-:Y:S01]  /*16500*/  F2FP.SATFINITE.E4M3.F32.PACK_AB_MERGE_C R14, R236, R35, RZ ;  /* 0x00000023ec0e723e */ /* 0x000fe200048070ff */
[----:B--2---:R-:W-:-:S01]  /*16510*/  FADD.FTZ R15, R205, R40 ;  /* 0x00000028cd0f7221 */ /* 0x004fc20000010000 */
[----:B------:R-:W-:Y:S02]  /*16520*/  F2FP.SATFINITE.E4M3.F32.PACK_AB_MERGE_C R204, R20, R61, R33 ;  /* 0x0000003d14cc723e */ /* 0x000fe40004807021 */
[C---:B-1----:R-:W-:Y:S01]  /*16530*/  F2FP.SATFINITE.E4M3.F32.PACK_AB_MERGE_C R20, R74.reuse, R31, R14 ;  /* 0x0000001f4a14723e */ /* 0x042fe2000480700e */
[----:B------:R-:W-:Y:S01]  /*16540*/  FADD.FTZ R74, R74, R25 ;  /* 0x000000194a4a7221 */ /* 0x000fe20000010000 */
[----:B----4-:R-:W-:-:S01]  /*16550*/  FADD.FTZ R14, R28, R15 ;  /* 0x0000000f1c0e7221 */ /* 0x010fc20000010000 */
[----:B------:R-:W-:Y:S01]  /*16560*/  F2FP.SATFINITE.E4M3.F32.PACK_AB_MERGE_C R217, R95, R54, RZ ;  /* 0x000000365fd9723e */ /* 0x000fe200048070ff */
[----:B------:R-:W-:Y:S01]  /*16570*/  IMAD.MOV.U32 R87, RZ, RZ, RZ ;  /* 0x000000ffff577224 */ /* 0x000fe200078e00ff */
[----:B------:R-:W-:Y:S01]  /*16580*/  F2FP.SATFINITE.E4M3.F32.PACK_AB_MERGE_C R224, R115, R94, RZ ;  /* 0x0000005e73e0723e */ /* 0x000fe200048070ff */
[----:B------:R-:W-:-:S01]  /*16590*/  FADD.FTZ R35, R35, R74 ;  /* 0x0000004a23237221 */ /* 0x000fc20000010000 */
[----:B------:R-:W-:-:S02]  /*165a0*/  F2FP.SATFINITE.E4M3.F32.PACK_AB_MERGE_C R226, R121, R96, RZ ;  /* 0x0000006079e2723e */ /* 0x000fc400048070ff */
[----:B-----5:R-:W-:Y:S01]  /*165b0*/  F2FP.SATFINITE.E4M3.F32.PACK_AB_MERGE_C R15, R92, R207, RZ ;  /* 0x000000cf5c0f723e */ /* 0x020fe200048070ff */
[----:B------:R-:W-:Y:S01]  /*165c0*/  FADD.FTZ R207, R207, R14 ;  /* 0x0000000ecfcf7221 */ /* 0x000fe20000010000 */
[----:B------:R-:W-:Y:S02]  /*165d0*/  F2FP.SATFINITE.E4M3.F32.PACK_AB_MERGE_C R220, R125, R98, RZ ;  /* 0x000000627ddc723e */ /* 0x000fe400048070ff */
[----:B------:R-:W-:Y:S02]  /*165e0*/  F2FP.SATFINITE.E4M3.F32.PACK_AB_MERGE_C R222, R113, R100, RZ ;  /* 0x0000006471de723e */ /* 0x000fe400048070ff */
[----:B------:R-:W-:Y:S02]  /*165f0*/  F2FP.SATFINITE.E4M3.F32.PACK_AB_MERGE_C R102, R117, R102, RZ ;  /* 0x000000667566723e */ /* 0x000fe400048070ff */
[----:B------:R-:W-:Y:S02]  /*16600*/  F2FP.SATFINITE.E4M3.F32.PACK_AB_MERGE_C R97, R104, R97, RZ ;  /* 0x000000616861723e */ /* 0x000fe400048070ff */
[----:B------:R-:W-:Y:S01]  /*16610*/  F2FP.SATFINITE.E4M3.F32.PACK_AB_MERGE_C R13, R43, R36, R13 ;  /* 0x000000242b0d723e */ /* 0x000fe2000480700d */
[----:B------:R-:W-:Y:S01]  /*16620*/  FADD.FTZ R236, R236, R35 ;  /* 0x00000023ecec7221 */ /* 0x000fe20000010000 */
[----:B------:R-:W-:Y:S01]  /*16630*/  F2FP.SATFINITE.E4M3.F32.PACK_AB_MERGE_C R217, R91, R50, R217 ;  /* 0x000000325bd9723e */ /* 0x000fe200048070d9 */
[----:B------:R-:W-:Y:S01]  /*16640*/  FADD.FTZ R237, R92, R207 ;  /* 0x000000cf5ced7221 */ /* 0x000fe20000010000 */
[----:B------:R-:W-:Y:S01]  /*16650*/  F2FP.SATFINITE.E4M3.F32.PACK_AB_MERGE_C R219, R99, R58, R219 ;  /* 0x0000003a63db723e */ /* 0x000fe200048070db */
[----:B------:R-:W-:Y:S01]  /*16660*/  IMAD.MOV.U32 R85, RZ, RZ, R87 ;  /* 0x000000ffff557224 */ /* 0x000fe200078e0057 */
        /* <DEDUP_REMOVED lines=76> */
[----:B------:R-:W-:Y:S02]  /*16b30*/  IMAD.MOV.U32 R24, RZ, RZ, R87 ;  /* 0x000000ffff187224 */ /* 0x000fe400078e0057 */
[----:B------:R-:W-:-:S02]  /*16b40*/  IMAD.MOV.U32 R205, RZ, RZ, R12 ;  /* 0x000000ffffcd7224 */ /* 0x000fc400078e000c */
[----:B------:R-:W-:Y:S02]  /*16b50*/  IMAD.MOV.U32 R207, RZ, RZ, R13 ;  /* 0x000000ffffcf7224 */ /* 0x000fe400078e000d */
[----:B------:R-:W-:Y:S02]  /*16b60*/  IMAD.MOV.U32 R201, RZ, RZ, R88 ;  /* 0x000000ffffc97224 */ /* 0x000fe400078e0058 */
[----:B------:R-:W-:Y:S01]  /*16b70*/  IMAD.MOV.U32 R203, RZ, RZ, R20 ;  /* 0x000000ffffcb7224 */ /* 0x000fe200078e0014 */
[----:B---3--:R-:W-:Y:S06]  /*16b80*/  @!P0 BRA `(.L_x_7644) ;  /* 0x0000005000748947 */ /* 0x008fec0003800000 */
        /* <DEDUP_REMOVED lines=36> */
.L_x_7655:
        /* <DEDUP_REMOVED lines=9> */
.L_x_7646:
        /* <DEDUP_REMOVED lines=8> */
.L_x_7647:
[----:B------:R-:W-:Y:S04]  /*16ee0*/  BSSY B0, `(.L_x_7645) ;  /* 0x0000004000007945 */ /* 0x000fe80003800000 */
[----:B-1----:R-:W-:Y:S05]  /*16ef0*/  @P2 BRA `(.L_x_7648) ;  /* 0x0000000000082947 */ /* 0x002fea0003800000 */
[----:B------:R-:W1:Y:S02]  /*16f00*/  SYNCS.PHASECHK.TRANS64.TRYWAIT P2, [R3+URZ+0x2e830], R0 ;  /* 0x02e83000030075a7 */ /* 0x000e64000804017f */
[----:B-1----:R-:W-:Y:S05]  /*16f10*/  @!P2 BRA `(.L_x_7649) ;  /* 0x000001380004a947 */ /* 0x002fea0003800000 */
.L_x_7648:
[----:B------:R-:W-:Y:S05]  /*16f20*/  BSYNC B0 ;  /* 0x0000000000007941 */ /* 0x000fea0003800000 */
.L_x_7645:
[----:B01----:R-:W2:Y:S01]  /*16f30*/  LDL R0, [R1+0x50] ;  /* 0x0000500001007983 */ /* 0x003ea20000100800 */
[----:B------:R-:W-:Y:S01]  /*16f40*/  VIADD R14, R235, 0x1 ;  /* 0x00000001eb0e7836 */ /* 0x000fe20000000000 */
[----:B------:R-:W-:Y:S05]  /*16f50*/  WARPSYNC.ALL ;  /* 0x0000000000007948 */ /* 0x000fea0003800000 */
[C---:B------:R-:W-:Y:S01]  /*16f60*/  ISETP.NE.AND P2, PT, R14.reuse, 0x2, PT ;  /* 0x000000020e00780c */ /* 0x040fe20003f45270 */
[----:B------:R-:W0:Y:S01]  /*16f70*/  S2R R3, SR_TID.X ;  /* 0x0000000000037919 */ /* 0x000e220000002100 */
[----:B------:R-:W-:Y:S01]  /*16f80*/  IMAD.MOV.U32 R89, RZ, RZ, 0x40000040 ;  /* 0x40000040ff597424 */ /* 0x000fe200078e00ff */
[----:B------:R-:W-:Y:S01]  /*16f90*/  MOV R13, UR38 ;  /* 0x00000026000d7c02 */ /* 0x000fe20008000f00 */
[----:B------:R-:W-:Y:S01]  /*16fa0*/  IMAD.MOV.U32 R93, RZ, RZ, 0x40000040 ;  /* 0x40000040ff5d7424 */ /* 0x000fe200078e00ff */
[----:B------:R-:W-:Y:S01]  /*16fb0*/  SEL R14, R14, RZ, P2 ;  /* 0x000000ff0e0e7207 */ /* 0x000fe20001000000 */
[----:B------:R-:W-:Y:S01]  /*16fc0*/  STL [R1+0xe8], R29 ;  /* 0x0000e81d01007387 */ /* 0x000fe20000100800 */
[----:B------:R-:W-:Y:S01]  /*16fd0*/  R2UR UR35, R89 ;  /* 0x00000000592372ca */ /* 0x000fe200000e0000 */
[----:B------:R-:W-:Y:S01]  /*16fe0*/  IMAD.MOV.U32 R21, RZ, RZ, 0x40000040 ;  /* 0x40000040ff157424 */ /* 0x000fe200078e00ff */
[----:B------:R-:W-:Y:S01]  /*16ff0*/  R2UR UR17, R93 ;  /* 0x000000005d1172ca */ /* 0x000fe200000e0000 */
[----:B------:R-:W-:Y:S01]  /*17000*/  STL [R1+0xe4], R28 ;  /* 0x0000e41c01007387 */ /* 0x000fe20000100800 */
[----:B------:R-:W-:Y:S01]  /*17010*/  IMAD.MOV.U32 R91, RZ, RZ, 0x40000040 ;  /* 0x40000040ff5b7424 */ /* 0x000fe200078e00ff */
[----:B------:R-:W-:-:S02]  /*17020*/  R2UR UR25, R89 ;  /* 0x00000000591972ca */ /* 0x000fc400000e0000 */
[----:B------:R-:W-:Y:S01]  /*17030*/  STL [R1+0xe0], R27 ;  /* 0x0000e01b01007387 */ /* 0x000fe20000100800 */
[----:B------:R-:W-:Y:S01]  /*17040*/  R2UR UR19, R21 ;  /* 0x00000000151372ca */ /* 0x000fe200000e0000 */
[----:B------:R-:W-:Y:S01]  /*17050*/  IMAD.MOV.U32 R21, RZ, RZ, 0x40000040 ;  /* 0x40000040ff157424 */ /* 0x000fe200078e00ff */
[C---:B------:R-:W-:Y:S01]  /*17060*/  R2UR UR43, R91.reuse ;  /* 0x000000005b2b72ca */ /* 0x040fe200000e0000 */
        /* <DEDUP_REMOVED lines=13> */
[----:B------:R-:W-:Y:S02]  /*17140*/  R2UR UR15, R93 ;  /* 0x000000005d0f72ca */ /* 0x000fe400000e0000 */
[----:B------:R-:W-:Y:S01]  /*17150*/  R2UR UR31, R89 ;  /* 0x00000000591f72ca */ /* 0x000fe200000e0000 */
[----:B------:R-:W-:Y:S01]  /*17160*/  VIADD R94, R3, 0x8 ;  /* 0x00000008035e7836 */ /* 0x000fe20000000000 */
[----:B------:R0:W-:Y:S01]  /*17170*/  STL [R1+0xc8], R19 ;  /* 0x0000c81301007387 */ /* 0x0001e20000100800 */
[----:B-1----:R-:W-:Y:S01]  /*17180*/  MOV R23, UR43 ;  /* 0x0000002b00177c02 */ /* 0x002fe20008000f00 */
[----:B------:R-:W-:Y:S01]  /*17190*/  UMOV UR43, UR25 ;  /* 0x00000019002b7c82 */ /* 0x000fe20008000000 */
[----:B------:R-:W-:Y:S01]  /*171a0*/  R2UR UR21, R91 ;  /* 0x000000005b1572ca */ /* 0x000fe200000e0000 */
[----:B------:R1:W-:Y:S01]  /*171b0*/  BAR.SYNC.DEFER_BLOCKING R94, 0x100 ;  /* 0x0004005e0000751d */ /* 0x0003e20000010000 */
[----:B------:R-:W-:-:S02]  /*171c0*/  MOV R96, UR43 ;  /* 0x0000002b00607c02 */ /* 0x000fc40008000f00 */
[----:B------:R-:W-:Y:S02]  /*171d0*/  R2UR UR23, R91 ;  /* 0x000000005b1772ca */ /* 0x000fe400000e0000 */
[----:B------:R-:W-:Y:S01]  /*171e0*/  R2UR UR27, R89 ;  /* 0x00000000591b72ca */ /* 0x000fe200000e0000 */
[----:B------:R-:W-:Y:S01]  /*171f0*/  UMOV UR43, UR5 ;  /* 0x00000005002b7c82 */ /* 0x000fe20008000000 */
[----:B0-----:R-:W-:Y:S01]  /*17200*/  MOV R19, UR35 ;  /* 0x0000002300137c02 */ /* 0x001fe20008000f00 */
[----:B------:R-:W-:Y:S01]  /*17210*/  STL [R1+0xc4], R18 ;  /* 0x0000c41201007387 */ /* 0x000fe20000100800 */
[----:B------:R-:W-:Y:S01]  /*17220*/  UMOV UR35, UR17 ;  /* 0x0000001100237c82 */ /* 0x000fe20008000000 */
[C---:B------:R-:W-:Y:S02]  /*17230*/  R2UR UR17, R5.reuse ;  /* 0x00000000051172ca */ /* 0x040fe400000e0000 */
[C---:B------:R-:W-:Y:S01]  /*17240*/  R2UR UR5, R5.reuse ;  /* 0x00000000050572ca */ /* 0x040fe200000e0000 */
[----:B------:R0:W-:Y:S01]  /*17250*/  STL [R1+0xc0], R17 ;  /* 0x0000c01101007387 */ /* 0x0001e20000100800 */
[----:B------:R-:W-:Y:S01]  /*17260*/  MOV R29, UR35 ;  /* 0x00000023001d7c02 */ /* 0x000fe20008000f00 */
[----:B------:R-:W-:Y:S01]  /*17270*/  UMOV UR35, UR9 ;  /* 0x0000000900237c82 */ /* 0x000fe20008000000 */
[C---:B------:R-:W-:Y:S01]  /*17280*/  R2UR UR9, R5.reuse ;  /* 0x00000000050972ca */ /* 0x040fe200000e0000 */
[----:B------:R-:W-:Y:S01]  /*17290*/  STL [R1+0xbc], R16 ;  /* 0x0000bc1001007387 */ /* 0x000fe20000100800 */
[----:B------:R-:W-:-:S02]  /*172a0*/  R2UR UR25, R5 ;  /* 0x00000000051972ca */ /* 0x000fc400000e0000 */
[----:B------:R-:W-:Y:S01]  /*172b0*/  R2UR UR47, R89 ;  /* 0x00000000592f72ca */ /* 0x000fe200000e0000 */
[----:B------:R-:W-:Y:S01]  /*172c0*/  STL [R1+0xb8], R15 ;  /* 0x0000b80f01007387 */ /* 0x000fe20000100800 */
[----:B------:R-:W-:Y:S01]  /*172d0*/  R2UR UR51, R91 ;  /* 0x000000005b3372ca */ /* 0x000fe200000e0000 */
[----:B------:R-:W-:Y:S01]  /*172e0*/  IMAD.MOV.U32 R91, RZ, RZ, 0x40000040 ;  /* 0x40000040ff5b7424 */ /* 0x000fe200078e00ff */
        /* <DEDUP_REMOVED lines=10> */
[----:B------:R-:W-:-:S02]  /*17390*/  R2UR UR40, R4 ;  /* 0x00000000042872ca */ /* 0x000fc400000e0000 */
[----:B------:R-:W-:Y:S02]  /*173a0*/  R2UR UR41, R5 ;  /* 0x00000000052972ca */ /* 0x000fe400000e0000 */
[C---:B------:R-:W-:Y:S02]  /*173b0*/  R2UR UR32, R10.reuse ;  /* 0x000000000a2072ca */ /* 0x040fe400000e0000 */
[----:B------:R-:W-:Y:S02]  /*173c0*/  R2UR UR33, R11 ;  /* 0x000000000b2172ca */ /* 0x000fe400000e0000 */
[----:B0-----:R-:W-:Y:S02]  /*173d0*/  MOV R2, UR39 ;  /* 0x0000002700027c02 */ /* 0x001fe40008000f00 */
[----:B------:R-:W-:Y:S02]  /*173e0*/  R2UR UR39, R93 ;  /* 0x000000005d2772ca */ /* 0x000fe400000e0000 */
[----:B------:R-:W-:-:S02]  /*173f0*/  R2UR UR56, R10 ;  /* 0x000000000a3872ca */ /* 0x000fc400000e0000 */
[----:B------:R-:W-:Y:S02]  /*17400*/  R2UR UR57, R11 ;  /* 0x000000000b3972ca */ /* 0x000fe400000e0000 */
[----:B------:R-:W-:-:S07]  /*17410*/  MOV R3, UR37 ;  /* 0x0000002500037c02 */ /* 0x000fce0008000f00 */
        /* <DEDUP_REMOVED lines=36> */
[----:B------:R-:W-:-:S03]  /*17660*/  VIADD R88, R20, 0x204 ;  /* 0x0000020414587836 */ /* 0x000fc60000000000 */
[----:B------:R-:W-:Y:S01]  /*17670*/  R2UR UR28, R90 ;  /* 0x000000005a1c72ca */ /* 0x000fe200000e0000 */
[----:B------:R-:W-:Y:S01]  /*17680*/  VIADD R90, R20, 0x104 ;  /* 0x00000104145a7836 */ /* 0x000fe20000000000 */
[----:B------:R-:W-:Y:S01]  /*17690*/  R2UR UR34, R88 ;  /* 0x00000000582272ca */ /* 0x000fe200000e0000 */
[----:B------:R-:W-:Y:S02]  /*176a0*/  VIADD R88, R20, 0x404 ;  /* 0x0000040414587836 */ /* 0x000fe40000000000 */
[----:B------:R-:W-:Y:S02]  /*176b0*/  MOV R12, UR38 ;  /* 0x00000026000c7c02 */ /* 0x000fe40008000f00 */
[----:B------:R-:W-:Y:S01]  /*176c0*/  R2UR UR58, R90 ;  /* 0x000000005a3a72ca */ /* 0x000fe200000e0000 */
[----:B------:R-:W-:Y:S01]  /*176d0*/  VIADD R90, R20, 0x304 ;  /* 0x00000304145a7836 */ /* 0x000fe20000000000 */
[----:B------:R-:W-:Y:S01]  /*176e0*/  UMOV UR38, UR30 ;  /* 0x0000001e00267c82 */ /* 0x000fe20008000000 */
[----:B------:R-:W-:Y:S01]  /*176f0*/  R2UR UR46, R88 ;  /* 0x00000000582e72ca */ /* 0x000fe200000e0000 */
[----:B------:R-:W-:Y:S01]  /*17700*/  VIADD R88, R20, 0x604 ;  /* 0x0000060414587836 */ /* 0x000fe20000000000 */
[----:B------:R-:W-:Y:S01]  /*17710*/  MOV R24, UR38 ;  /* 0x0000002600187c02 */ /* 0x000fe20008000f00 */
        /* <DEDUP_REMOVED lines=9> */
[----:B------:R-:W-:Y:S01]  /*177b0*/  MOV R16, UR58 ;  /* 0x0000003a00107c02 */ /* 0x000fe20008000f00 */
[----:B------:R-:W-:Y:S01]  /*177c0*/  UMOV UR58, UR28 ;  /* 0x0000001c003a7c82 */ /* 0x000fe20008000000 */
[C---:B------:R-:W-:Y:S02]  /*177d0*/  R2UR UR20, R4.reuse ;  /* 0x00000000041472ca */ /* 0x040fe400000e0000 */
[----:B------:R-:W-:Y:S01]  /*177e0*/  MOV R22, UR42 ;  /* 0x0000002a00167c02 */ /* 0x000fe20008000f00 */
[----:B------:R-:W-:Y:S01]  /*177f0*/  UMOV UR42, UR24 ;  /* 0x00000018002a7c82 */ /* 0x000fe20008000000 */
[----:B------:R-:W-:Y:S01]  /*17800*/  MOV R26, UR58 ;  /* 0x0000003a001a7c02 */ /* 0x000fe20008000f00 */
[----:B------:R-:W-:Y:S01]  /*17810*/  QGMMA.64x32x32.F32.E4M3.E4M3 R184, gdesc[UR16], RZ, !UPT, gsb0 ;  /* 0x0060000010b879f3 */ /* 0x000fe2000c0008ff */
[----:B------:R-:W-:Y:S01]  /*17820*/  MOV R95, UR42 ;  /* 0x0000002a005f7c02 */ /* 0x000fe20008000f00 */
[----:B------:R-:W-:Y:S01]  /*17830*/  UMOV UR42, UR4 ;  /* 0x00000004002a7c82 */ /* 0x000fe20008000000 */
[C---:B------:R-:W-:Y:S01]  /*17840*/  R2UR UR4, R4.reuse ;  /* 0x00000000040472ca */ /* 0x040fe200000e0000 */
[----:B------:R-:W-:Y:S01]  /*17850*/  UMOV UR58, UR12 ;  /* 0x0000000c003a7c82 */ /* 0x000fe20008000000 */
[C---:B------:R-:W-:Y:S01]  /*17860*/  R2UR UR12, R4.reuse ;  /* 0x00000000040c72ca */ /* 0x040fe200000e0000 */
[----:B------:R-:W-:Y:S01]  /*17870*/  IMAD.MOV.U32 R21, RZ, RZ, R95 ;  /* 0x000000ffff157224 */ /* 0x000fe200078e005f */
        /* <DEDUP_REMOVED lines=44> */
[----:B-1----:R-:W-:-:S06]  /*17b40*/  WARPGROUP.ARRIVE ;  /* 0x00000000000079c5 */ /* 0x002fcc0000000000 */
        /* <DEDUP_REMOVED lines=141> */
.L_x_7651:
[----:B-----5:R-:W-:Y:S01]  /*18420*/  SHF.L.U32 R0, R12, 0x1f, RZ ;  /* 0x0000001f0c007819 */ /* 0x020fe200000006ff */
[----:B------:R-:W-:-:S04]  /*18430*/  IMAD R3, R235, 0x8, R16 ;  /* 0x00000008eb037824 */ /* 0x000fc800078e0210 */
[----:B------:R0:W1:Y:S01]  /*18440*/  SYNCS.PHASECHK.TRANS64.TRYWAIT P0, [R3+URZ+0x2e850], R0 ;  /* 0x02e85000030075a7 */ /* 0x000062000800017f */
[----:B------:R-:W-:Y:S05]  /*18450*/  @!P1 BRA `(.L_x_7652) ;  /* 0x0000000000049947 */ /* 0x000fea0003800000 */
[----:B------:R-:W-:Y:S01]  /*18460*/  BPT.TRAP 0x1 ;  /* 0x000000040000795c */ /* 0x000fe20000300000 */
.L_x_7652:
[----:B-1----:R-:W-:Y:S05]  /*18470*/  @P0 BRA `(.L_x_7650) ;  /* 0x0000000000080947 */ /* 0x002fea0003800000 */
[----:B------:R-:W1:Y:S02]  /*18480*/  SYNCS.PHASECHK.TRANS64.TRYWAIT P0, [R3+URZ+0x2e850], R0 ;  /* 0x02e85000030075a7 */ /* 0x000e64000800017f */
[----:B-1----:R-:W-:Y:S05]  /*18490*/  @!P0 BRA `(.L_x_7653) ;  /* 0x0000012000b88947 */ /* 0x002fea0003800000 */
.L_x_7650:
[----:B01---5:R-:W-:Y:S01]  /*184a0*/  VIADD R0, R16, 0x400 ;  /* 0x0000040010007836 */ /* 0x023fe20000000000 */
[----:B------:R-:W2:Y:S01]  /*184b0*/  LDL R3, [R1+0x78] ;  /* 0x0000780001037983 */ /* 0x000ea20000100800 */
[----:B------:R-:W-:Y:S01]  /*184c0*/  IMAD.MOV.U32 R13, RZ, RZ, -0x3ffffff0 ;  /* 0xc0000010ff0d7424 */ /* 0x000fe200078e00ff */
[----:B------:R-:W-:Y:S05]  /*184d0*/  WARPSYNC.ALL ;  /* 0x0000000000007948 */ /* 0x000fea0003800000 */
[----:B------:R-:W-:Y:S01]  /*184e0*/  SHF.R.U32.HI R0, RZ, 0x4, R0 ;  /* 0x00000004ff007819 */ /* 0x000fe20000011600 */
[----:B------:R-:W-:Y:S01]  /*184f0*/  WARPGROUP.ARRIVE ;  /* 0x00000000000079c5 */ /* 0x000fe20000000000 */
[----:B------:R-:W-:-:S02]  /*18500*/  R2UR UR7, R13 ;  /* 0x000000000d0772ca */ /* 0x000fc400000e0000 */
[----:B------:R-:W-:-:S04]  /*18510*/  LOP3.LUT R0, R0, 0x3fff, RZ, 0xc0, !PT ;  /* 0x00003fff00007812 */ /* 0x000fc800078ec0ff */
[----:B------:R-:W-:-:S05]  /*18520*/  LOP3.LUT R0, R0, 0x10000, RZ, 0xfc, !PT ;  /* 0x0001000000007812 */ /* 0x000fca00078efcff */
[----:B------:R-:W-:-:S05]  /*18530*/  IMAD R12, R235, 0x700, R0 ;  /* 0x00000700eb0c7824 */ /* 0x000fca00078e0200 */
[----:B------:R-:W-:-:S13]  /*18540*/  R2UR UR6, R12 ;  /* 0x000000000c0672ca */ /* 0x000fda00000e0000 */
[----:B------:R-:W-:Y:S03]  /*18550*/  QGMMA.64x128x32.F32.E4M3.E4M3 R24, R224, gdesc[UR4], R24, gsb0 ;  /* 0x01e00004e0187df3 */ /* 0x000fe60008000818 */
[----:B------:R-:W-:Y:S02]  /*18560*/  WARPGROUP.DEPBAR.LE gsb0, 0x0 ;  /* 0x00008000000079c5 */ /* 0x000fe40000010000 */
[----:B------:R-:W3:Y:S04]  /*18570*/  LDL R225, [R1+0x64] ;  /* 0x0000640001e17983 */ /* 0x000ee80000100800 */
[----:B------:R-:W4:Y:S04]  /*18580*/  LDL R226, [R1+0x58] ;  /* 0x0000580001e27983 */ /* 0x000f280000100800 */
[----:B------:R-:W2:Y:S01]  /*18590*/  LDL R227, [R1+0x74] ;  /* 0x0000740001e37983 */ /* 0x000ea20000100800 */
[----:B------:R-:W-:Y:S01]  /*185a0*/  VIADD R20, R12, 0x100 ;  /* 0x000001000c147836 */ /* 0x000fe20000000000 */
[----:B------:R-:W-:Y:S01]  /*185b0*/  WARPGROUP.ARRIVE ;  /* 0x00000000000079c5 */ /* 0x000fe20000000000 */
[----:B------:R-:W-:-:S02]  /*185c0*/  IMAD.MOV.U32 R21, RZ, RZ, -0x3ffffff0 ;  /* 0xc0000010ff157424 */ /* 0x000fc400078e00ff */
[----:B------:R-:W-:Y:S01]  /*185d0*/  IMAD.SHL.U32 R0, R233, 0x80, RZ ;  /* 0x00000080e9007824 */ /* 0x000fe200078e00ff */
[----:B------:R-:W-:Y:S01]  /*185e0*/  R2UR UR6, R20 ;  /* 0x00000000140672ca */ /* 0x000fe200000e0000 */
[----:B------:R-:W-:Y:S01]  /*185f0*/  VIADD R20, R12, 0x200 ;  /* 0x000002000c147836 */ /* 0x000fe20000000000 */
[----:B------:R-:W-:Y:S01]  /*18600*/  R2UR UR7, R21 ;  /* 0x00000000150772ca */ /* 0x000fe200000e0000 */
[----:B------:R-:W-:Y:S02]  /*18610*/  IMAD R0, R234, -0xe0, R0 ;  /* 0xffffff20ea007824 */ /* 0x000fe400078e0200 */
[----:B------:R-:W-:-:S10]  /*18620*/  IMAD.MOV.U32 R21, RZ, RZ, -0x3ffffff0 ;  /* 0xc0000010ff157424 */ /* 0x000fd400078e00ff */
        /* <DEDUP_REMOVED lines=12> */
[----:B---3--:R-:W-:-:S05]  /*186f0*/  IADD3 R0, R0, 0x1, R225 ;  /* 0x0000000100007810 */ /* 0x008fca0007ffe0e1 */
[----:B----4-:R-:W-:-:S04]  /*18700*/  IMAD.IADD R0, R0, 0x1, -R226 ;  /* 0x0000000100007824 */ /* 0x010fc800078e0ae2 */
[----:B--2---:R-:W-:Y:S02]  /*18710*/  IMAD R0, R227, -0x2, R0 ;  /* 0xfffffffee3007824 */ /* 0x004fe400078e0200 */
[----:B------:R-:W0:Y:S02]  /*18720*/  S2R R227, SR_TID.X ;  /* 0x0000000000e37919 */ /* 0x000e240000002100 */
[----:B------:R-:W-:-:S05]  /*18730*/  IMAD.IADD R0, R3, 0x1, R0 ;  /* 0x0000000103007824 */ /* 0x000fca00078e0200 */
[C---:B------:R-:W-:Y:S02]  /*18740*/  ISETP.GT.AND P0, PT, R0.reuse, RZ, PT ;  /* 0x000000ff0000720c */ /* 0x040fe40003f04270 */
[----:B------:R-:W-:Y:S01]  /*18750*/  ISETP.GT.AND P2, PT, R0, 0x1, PT ;  /* 0x000000010000780c */ /* 0x000fe20003f44270 */
[----:B------:R-:W-:Y:S02]  /*18760*/  WARPGROUP.DEPBAR.LE gsb0, 0x0 ;  /* 0x00008000000079c5 */ /* 0x000fe40000010000 */
[----:B------:R-:W-:Y:S01]  /*18770*/  FSEL R184, R184, -INF , P0 ;  /* 0xff800000b8b87808 */ /* 0x000fe20000000000 */
[----:B------:R-:W-:Y:S01]  /*18780*/  WARPGROUP.ARRIVE ;  /* 0x00000000000079c5 */ /* 0x000fe20000000000 */
[----:B------:R-:W-:Y:S02]  /*18790*/  ISETP.GT.AND P0, PT, R0, 0x8, PT ;  /* 0x000000080000780c */ /* 0x000fe40003f04270 */
[----:B------:R-:W-:Y:S02]  /*187a0*/  FSEL R185, R185, -INF , P2 ;  /* 0xff800000b9b97808 */ /* 0x000fe40001000000 */
[----:B------:R-:W-:Y:S01]  /*187b0*/  FMNMX.FTZ R3, R184, R15, !PT ;  /* 0x0000000fb8037209 */ /* 0x000fe20007810000 */
[----:B------:R-:W-:Y:S01]  /*187c0*/  QGMMA.64x128x32.F32.E4M3.E4M3 R24, R212, gdesc[UR4], R24, gsb0 ;  /* 0x01e00004d4187df3 */ /* 0x000fe20008000818 */
        /* <DEDUP_REMOVED lines=72> */
[----:B------:R-:W-:Y:S01]  /*18c50*/  FMNMX.FTZ R3, R136, R3, !PT ;  /* 0x0000000388037209 */ /* 0x000fe20007810000 */
[----:B------:R-:W-:Y:S01]  /*18c60*/  WARPGROUP.ARRIVE ;  /* 0x00000000000079c5 */ /* 0x000fe20000000000 */
        /* <DEDUP_REMOVED lines=84> */
[C---:B------:R-:W-:Y:S01]  /*191b0*/  ISETP.GT.AND P2, PT, R0.reuse, 0xd9, PT ;  /* 0x000000d90000780c */ /* 0x040fe20003f44270 */
[----:B------:R-:W-:Y:S01]  /*191c0*/  VIADD R0, R0, 0x8 ;  /* 0x0000000800007836 */ /* 0x000fe20000000000 */
[----:B------:R-:W-:-:S02]  /*191d0*/  FSEL R100, R100, -INF , P0 ;  /* 0xff80000064647808 */ /* 0x000fc40000000000 */
[----:B------:R-:W-:Y:S02]  /*191e0*/  FMNMX.FTZ R3, R97, R3, !PT ;  /* 0x0000000361037209 */ /* 0x000fe40007810000 */
[----:B------:R-:W-:Y:S02]  /*191f0*/  FSEL R101, R101, -INF , P2 ;  /* 0xff80000065657808 */ /* 0x000fe40001000000 */
[----:B------:R-:W-:Y:S02]  /*19200*/  FMNMX.FTZ R3, R100, R3, !PT ;  /* 0x0000000364037209 */ /* 0x000fe40007810000 */
[----:B------:R-:W-:Y:S01]  /*19210*/  R2UR UR6, R20 ;  /* 0x00000000140672ca */ /* 0x000fe200000e0000 */
[C---:B------:R-:W-:Y:S01]  /*19220*/  VIADD R20, R12.reuse, 0x500 ;  /* 0x000005000c147836 */ /* 0x040fe20000000000 */
[----:B------:R-:W-:Y:S01]  /*19230*/  FMNMX.FTZ R3, R101, R3, !PT ;  /* 0x0000000365037209 */ /* 0x000fe20007810000 */
[----:B------:R-:W-:Y:S01]  /*19240*/  VIADD R12, R12, 0x600 ;  /* 0x000006000c0c7836 */ /* 0x000fe20000000000 */
[----:B------:R-:W-:Y:S01]  /*19250*/  R2UR UR7, R21 ;  /* 0x00000000150772ca */ /* 0x000fe200000e0000 */
[----:B------:R-:W-:Y:S01]  /*19260*/  IMAD.MOV.U32 R21, RZ, RZ, -0x3ffffff0 ;  /* 0xc0000010ff157424 */ /* 0x000fe200078e00ff */
[C---:B------:R-:W-:Y:S01]  /*19270*/  ISETP.GT.AND P2, PT, R0.reuse, RZ, PT ;  /* 0x000000ff0000720c */ /* 0x040fe20003f44270 */
[----:B------:R-:W1:Y:S01]  /*19280*/  SHFL.BFLY PT, R13, R3, 0x2, 0x1f ;  /* 0x0c401f00030d7f89 */ /* 0x000e6200000e0000 */
[----:B------:R-:W-:-:S02]  /*19290*/  ISETP.GT.AND P3, PT, R0, 0x1, PT ;  /* 0x000000010000780c */ /* 0x000fc40003f64270 */
[----:B------:R-:W-:Y:S02]  /*192a0*/  FSEL R186, R186, -INF , P2 ;  /* 0xff800000baba7808 */ /* 0x000fe40001000000 */
[C---:B------:R-:W-:Y:S02]  /*192b0*/  ISETP.GT.AND P2, PT, R0.reuse, 0x8, PT ;  /* 0x000000080000780c */ /* 0x040fe40003f44270 */
[----:B------:R-:W-:Y:S02]  /*192c0*/  FSEL R187, R187, -INF , P3 ;  /* 0xff800000bbbb7808 */ /* 0x000fe40001800000 */
[----:B------:R-:W-:Y:S01]  /*192d0*/  ISETP.GT.AND P3, PT, R0, 0x9, PT ;  /* 0x000000090000780c */ /* 0x000fe20003f64270 */
[----:B------:R-:W-:Y:S01]  /*192e0*/  QGMMA.64x128x32.F32.E4M3.E4M3 R24, R208, gdesc[UR4], R24, gsb0 ;  /* 0x01e00004d0187df3 */ /* 0x000fe20008000818 */
[----:B------:R-:W-:Y:S02]  /*192f0*/  R2UR UR6, R20 ;  /* 0x00000000140672ca */ /* 0x000fe400000e0000 */
[----:B------:R-:W-:-:S02]  /*19300*/  FSEL R190, R190, -INF , P2 ;  /* 0xff800000bebe7808 */ /* 0x000fc40001000000 */
[C---:B------:R-:W-:Y:S02]  /*19310*/  ISETP.GT.AND P2, PT, R0.reuse, 0x10, PT ;  /* 0x000000100000780c */ /* 0x040fe40003f44270 */
[----:B------:R-:W-:Y:S02]  /*19320*/  FSEL R191, R191, -INF , P3 ;  /* 0xff800000bfbf7808 */ /* 0x000fe40001800000 */
[----:B------:R-:W-:Y:S02]  /*19330*/  ISETP.GT.AND P3, PT, R0, 0x11, PT ;  /* 0x000000110000780c */ /* 0x000fe40003f64270 */
[----:B------:R-:W-:Y:S02]  /*19340*/  FSEL R194, R194, -INF , P2 ;  /* 0xff800000c2c27808 */ /* 0x000fe40001000000 */
[----:B------:R-:W-:Y:S02]  /*19350*/  ISETP.GT.AND P2, PT, R0, 0x18, PT ;  /* 0x000000180000780c */ /* 0x000fe40003f44270 */
[----:B-1----:R-:W-:-:S02]  /*19360*/  FMNMX.FTZ R3, R3, R13, !PT ;  /* 0x0000000d03037209 */ /* 0x002fc40007810000 */
[----:B------:R-:W-:Y:S02]  /*19370*/  FSEL R195, R195, -INF , P3 ;  /* 0xff800000c3c37808 */ /* 0x000fe40001800000 */
[----:B------:R-:W-:Y:S01]  /*19380*/  ISETP.GT.AND P3, PT, R0, 0x19, PT ;  /* 0x000000190000780c */ /* 0x000fe20003f64270 */
[----:B------:R-:W1:Y:S01]  /*19390*/  SHFL.BFLY PT, R13, R3, 0x1, 0x1f ;  /* 0x0c201f00030d7f89 */ /* 0x000e6200000e0000 */
[----:B------:R-:W-:Y:S02]  /*193a0*/  FSEL R198, R198, -INF , P2 ;  /* 0xff800000c6c67808 */ /* 0x000fe40001000000 */
[----:B------:R-:W-:Y:S02]  /*193b0*/  FSEL R199, R199, -INF , P3 ;  /* 0xff800000c7c77808 */ /* 0x000fe40001800000 */
[C---:B------:R-:W-:Y:S02]  /*193c0*/  ISETP.GT.AND P2, PT, R0.reuse, 0x20, PT ;  /* 0x000000200000780c */ /* 0x040fe40003f44270 */
[----:B------:R-:W-:-:S02]  /*193d0*/  ISETP.GT.AND P3, PT, R0, 0x21, PT ;  /* 0x000000210000780c */ /* 0x000fc40003f64270 */
[----:B------:R-:W-:Y:S02]  /*193e0*/  FSEL R170, R170, -INF , P2 ;  /* 0xff800000aaaa7808 */ /* 0x000fe40001000000 */
[C---:B------:R-:W-:Y:S02]  /*193f0*/  ISETP.GT.AND P2, PT, R0.reuse, 0x28, PT ;  /* 0x000000280000780c */ /* 0x040fe40003f44270 */
[----:B------:R-:W-:Y:S02]  /*19400*/  FSEL R171, R171, -INF , P3 ;  /* 0xff800000abab7808 */ /* 0x000fe40001800000 */
[----:B------:R-:W-:Y:S02]  /*19410*/  ISETP.GT.AND P3, PT, R0, 0x29, PT ;  /* 0x000000290000780c */ /* 0x000fe40003f64270 */
[----:B------:R-:W-:Y:S02]  /*19420*/  FSEL R174, R174, -INF , P2 ;  /* 0xff800000aeae7808 */ /* 0x000fe40001000000 */
[----:B------:R-:W-:-:S02]  /*19430*/  ISETP.GT.AND P2, PT, R0, 0x30, PT ;  /* 0x000000300000780c */ /* 0x000fc40003f44270 */
[----:B------:R-:W-:Y:S02]  /*19440*/  FSEL R175, R175, -INF , P3 ;  /* 0xff800000afaf7808 */ /* 0x000fe40001800000 */
[----:B------:R-:W-:Y:S02]  /*19450*/  ISETP.GT.AND P3, PT, R0, 0x31, PT ;  /* 0x000000310000780c */ /* 0x000fe40003f64270 */
[----:B-1----:R-:W-:Y:S02]  /*19460*/  FMNMX.FTZ R3, R3, R13, !PT ;  /* 0x0000000d03037209 */ /* 0x002fe40007810000 */
[----:B------:R-:W-:Y:S02]  /*19470*/  FSEL R178, R178, -INF , P2 ;  /* 0xff800000b2b27808 */ /* 0x000fe40001000000 */
[----:B------:R-:W-:Y:S01]  /*19480*/  FSETP.NEU.FTZ.AND P0, PT, R3, -INF , PT ;  /* 0xff8000000300780b */ /* 0x000fe20003f1d000 */
[----:B------:R-:W-:-:S01]  /*19490*/  FFMA.FTZ R13, R2, R3, -8 ;  /* 0xc1000000020d7423 */ /* 0x000fc20000010003 */
[----:B------:R-:W-:-:S02]  /*194a0*/  ISETP.GT.AND P2, PT, R0, 0x38, PT ;  /* 0x000000380000780c */ /* 0x000fc40003f44270 */
[----:B------:R-:W-:Y:S02]  /*194b0*/  FSEL R179, R179, -INF , P3 ;  /* 0xff800000b3b37808 */ /* 0x000fe40001800000 */
[----:B------:R-:W-:Y:S02]  /*194c0*/  FSEL R13, R13, RZ, P0 ;  /* 0x000000ff0d0d7208 */ /* 0x000fe40000000000 */
[----:B------:R-:W-:Y:S02]  /*194d0*/  ISETP.GT.AND P3, PT, R0, 0x39, PT ;  /* 0x000000390000780c */ /* 0x000fe40003f64270 */
[----:B------:R-:W-:Y:S01]  /*194e0*/  FSEL R182, R182, -INF , P2 ;  /* 0xff800000b6b67808 */ /* 0x000fe20001000000 */
[----:B------:R-:W-:-:S01]  /*194f0*/  FFMA.FTZ R20, R2, R184, -R13 ;  /* 0x000000b802147223 */ /* 0x000fc2000001080d */
[C-C-:B------:R-:W-:Y:S01]  /*19500*/  FFMA.FTZ R184, R2.reuse, R188, -R13.reuse ;  /* 0x000000bc02b87223 */ /* 0x140fe2000001080d */
[----:B------:R-:W-:-:S01]  /*19510*/  FFMA.FTZ R188, R2, R192, -R13 ;  /* 0x000000c002bc7223 */ /* 0x000fc2000001080d */
[--C-:B------:R-:W-:Y:S01]  /*19520*/  FFMA.FTZ R192, R2, R196, -R13.reuse ;  /* 0x000000c402c07223 */ /* 0x100fe2000001080d */
        /* <DEDUP_REMOVED lines=8> */
[----:B------:R-:W-:Y:S01]  /*195b0*/  FMNMX.FTZ R196, R190, R196, !PT ;  /* 0x000000c4bec47209 */ /* 0x000fe20007810000 */
[--C-:B------:R-:W-:Y:S01]  /*195c0*/  FFMA.FTZ R173, R2, R173, -R13.reuse ;  /* 0x000000ad02ad7223 */ /* 0x100fe2000001080d */
[----:B------:R-:W-:Y:S01]  /*195d0*/  ISETP.GT.AND P3, PT, R0, 0x41, PT ;  /* 0x000000410000780c */ /* 0x000fe20003f64270 */
[----:B------:R-:W-:Y:S01]  /*195e0*/  MUFU.EX2 R184, R184 ;  /* 0x000000b800b87308 */ /* 0x000fe20000000800 */
[----:B------:R-:W-:Y:S01]  /*195f0*/  FMNMX.FTZ R196, R191, R196, !PT ;  /* 0x000000c4bfc47209 */ /* 0x000fe20007810000 */
[--C-:B------:R-:W-:Y:S01]  /*19600*/  FFMA.FTZ R176, R2, R176, -R13.reuse ;  /* 0x000000b002b07223 */ /* 0x100fe2000001080d */
[----:B------:R-:W-:Y:S01]  /*19610*/  FSEL R154, R154, -INF , P2 ;  /* 0xff8000009a9a7808 */ /* 0x000fe20001000000 */
[--C-:B------:R-:W-:Y:S01]  /*19620*/  FFMA.FTZ R177, R2, R177, -R13.reuse ;  /* 0x000000b102b17223 */ /* 0x100fe2000001080d */
[----:B------:R-:W-:Y:S01]  /*19630*/  FMNMX.FTZ R196, R194, R196, !PT ;  /* 0x000000c4c2c47209 */ /* 0x000fe20007810000 */
[--C-:B------:R-:W-:Y:S01]  /*19640*/  FFMA.FTZ R180, R2, R180, -R13.reuse ;  /* 0x000000b402b47223 */ /* 0x100fe2000001080d */
[----:B------:R-:W-:Y:S01]  /*19650*/  ISETP.GT.AND P2, PT, R0, 0x48, PT ;  /* 0x000000480000780c */ /* 0x000fe20003f44270 */
[----:B------:R-:W-:Y:S01]  /*19660*/  MUFU.EX2 R188, R188 ;  /* 0x000000bc00bc7308 */ /* 0x000fe20000000800 */
[----:B------:R-:W-:Y:S01]  /*19670*/  FMNMX.FTZ R196, R195, R196, !PT ;  /* 0x000000c4c3c47209 */ /* 0x000fe20007810000 */
[C-C-:B------:R-:W-:Y:S01]  /*19680*/  FFMA.FTZ R181, R2.reuse, R181, -R13.reuse ;  /* 0x000000b502b57223 */ /* 0x140fe2000001080d */
[----:B------:R-:W-:Y:S01]  /*19690*/  FSEL R155, R155, -INF , P3 ;  /* 0xff8000009b9b7808 */ /* 0x000fe20001800000 */
[--C-:B------:R-:W-:Y:S01]  /*196a0*/  FFMA.FTZ R152, R2, R152, -R13.reuse ;  /* 0x0000009802987223 */ /* 0x100fe2000001080d */
[----:B------:R-:W-:Y:S01]  /*196b0*/  FMNMX.FTZ R196, R198, R196, !PT ;  /* 0x000000c4c6c47209 */ /* 0x000fe20007810000 */
[--C-:B------:R-:W-:Y:S01]  /*196c0*/  FFMA.FTZ R153, R2, R153, -R13.reuse ;  /* 0x0000009902997223 */ /* 0x100fe2000001080d */
[----:B------:R-:W-:Y:S01]  /*196d0*/  ISETP.GT.AND P3, PT, R0, 0x49, PT ;  /* 0x000000490000780c */ /* 0x000fe20003f64270 */
[C-C-:B------:R-:W-:Y:S01]  /*196e0*/  FFMA.FTZ R156, R2.reuse, R156, -R13.reuse ;  /* 0x0000009c029c7223 */ /* 0x140fe2000001080d */
[----:B------:R-:W-:Y:S01]  /*196f0*/  FMNMX.FTZ R196, R199, R196, !PT ;  /* 0x000000c4c7c47209 */ /* 0x000fe20007810000 */
[--C-:B------:R-:W-:Y:S01]  /*19700*/  FFMA.FTZ R157, R2, R157, -R13.reuse ;  /* 0x0000009d029d7223 */ /* 0x100fe2000001080d */
[----:B------:R-:W-:Y:S01]  /*19710*/  FSEL R158, R158, -INF , P2 ;  /* 0xff8000009e9e7808 */ /* 0x000fe20001000000 */
[--C-:B------:R-:W-:Y:S01]  /*19720*/  FFMA.FTZ R160, R2, R160, -R13.reuse ;  /* 0x000000a002a07223 */ /* 0x100fe2000001080d */
[----:B------:R-:W-:Y:S01]  /*19730*/  FMNMX.FTZ R196, R170, R196, !PT ;  /* 0x000000c4aac47209 */ /* 0x000fe20007810000 */
[--C-:B------:R-:W-:Y:S01]  /*19740*/  FFMA.FTZ R161, R2, R161, -R13.reuse ;  /* 0x000000a102a17223 */ /* 0x100fe2000001080d */
[----:B------:R-:W-:Y:S01]  /*19750*/  ISETP.GT.AND P2, PT, R0, 0x50, PT ;  /* 0x000000500000780c */ /* 0x000fe20003f44270 */
[C-C-:B------:R-:W-:Y:S01]  /*19760*/  FFMA.FTZ R164, R2.reuse, R164, -R13.reuse ;  /* 0x000000a402a47223 */ /* 0x140fe2000001080d */
        /* <DEDUP_REMOVED lines=29> */
[C-C-:B------:R-:W-:Y:S01]  /*19940*/  FFMA.FTZ R129, R2.reuse, R129, -R13.reuse ;  /* 0x0000008102817223 */ /* 0x140fe2000001080d */
[----:B------:R-:W-:Y:S01]  /*19950*/  FSEL R167, R167, -INF , P3 ;  /* 0xff800000a7a77808 */ /* 0x000fe20001800000 */
[C-C-:B------:R-:W-:Y:S01]  /*19960*/  FFMA.FTZ R109, R2.reuse, R109, -R13.reuse ;  /* 0x0000006d026d7223 */ /* 0x140fe2000001080d */
[----:B------:R-:W-:Y:S01]  /*19970*/  FMNMX.FTZ R196, R155, R196, !PT ;  /* 0x000000c49bc47209 */ /* 0x000fe20007810000 */
[--C-:B------:R-:W-:Y:S01]  /*19980*/  FFMA.FTZ R112, R2, R112, -R13.reuse ;  /* 0x0000007002707223 */ /* 0x100fe2000001080d */
[----:B------:R-:W-:Y:S01]  /*19990*/  ISETP.GT.AND P2, PT, R0, 0x60, PT ;  /* 0x000000600000780c */ /* 0x000fe20003f44270 */
        /* <DEDUP_REMOVED lines=20> */
[----:B------:R-:W-:Y:S01]  /*19ae0*/  FFMA.FTZ R101, R2, R101, -R13 ;  /* 0x0000006502657223 */ /* 0x000fe2000001080d */
[----:B------:R-:W-:Y:S01]  /*19af0*/  FMNMX.FTZ R196, R167, R196, !PT ;  /* 0x000000c4a7c47209 */ /* 0x000fe20007810000 */
[----:B------:R-:W-:Y:S01]  /*19b00*/  MUFU.EX2 R192, R192 ;  /* 0x000000c000c07308 */ /* 0x000fe20000000800 */
[----:B------:R-:W-:Y:S01]  /*19b10*/  FSEL R142, R142, -INF , P2 ;  /* 0xff8000008e8e7808 */ /* 0x000fe20001000000 */
[----:B------:R-:W-:-:S02]  /*19b20*/  WARPGROUP.DEPBAR.LE gsb0, 0x0 ;  /* 0x00008000000079c5 */ /* 0x000fc40000010000 */
[----:B------:R-:W-:Y:S01]  /*19b30*/  FMNMX.FTZ R196, R138, R196, !PT ;  /* 0x000000c48ac47209 */ /* 0x000fe20007810000 */
[----:B------:R-:W-:Y:S01]  /*19b40*/  WARPGROUP.ARRIVE ;  /* 0x00000000000079c5 */ /* 0x000fe20000000000 */
[----:B------:R-:W-:Y:S02]  /*19b50*/  ISETP.GT.AND P2, PT, R0, 0x70, PT ;  /* 0x000000700000780c */ /* 0x000fe40003f44270 */
[----:B------:R-:W-:Y:S01]  /*19b60*/  FMNMX.FTZ R196, R139, R196, !PT ;  /* 0x000000c48bc47209 */ /* 0x000fe20007810000 */
        /* <DEDUP_REMOVED lines=71> */
[----:B------:R-:W-:Y:S01]  /*19fe0*/  R2UR UR7, R21 ;  /* 0x00000000150772ca */ /* 0x000fe200000e0000 */
        /* <DEDUP_REMOVED lines=9> */
[----:B------:R-:W-:Y:S01]  /*1a080*/  MUFU.EX2 R21, R21 ;  /* 0x0000001500157308 */ /* 0x000fe20000000800 */
[----:B------:R-:W-:-:S02]  /*1a090*/  ISETP.GT.AND P2, PT, R0, 0xc0, PT ;  /* 0x000000c00000780c */ /* 0x000fc40003f44270 */
[----:B------:R-:W-:Y:S01]  /*1a0a0*/  FMNMX.FTZ R196, R118, R196, !PT ;  /* 0x000000c476c47209 */ /* 0x000fe20007810000 */
[----:B------:R-:W-:Y:S01]  /*1a0b0*/  QGMMA.64x128x32.F32.E4M3.E4M3 R24, R204, gdesc[UR4], R24, gsb0 ;  /* 0x01e00004cc187df3 */ /* 0x000fe20008000818 */
[----:B------:R-:W-:Y:S02]  /*1a0c0*/  ISETP.GT.AND P3, PT, R0, 0xc1, PT ;  /* 0x000000c10000780c */ /* 0x000fe40003f64270 */
[----:B------:R-:W-:Y:S01]  /*1a0d0*/  FSEL R90, R90, -INF , P2 ;  /* 0xff8000005a5a7808 */ /* 0x000fe20001000000 */
[----:B------:R1:W-:Y:S01]  /*1a0e0*/  MUFU.EX2 R119, R197 ;  /* 0x000000c500777308 */ /* 0x0003e20000000800 */
[----:B------:R-:W-:Y:S02]  /*1a0f0*/  FMNMX.FTZ R196, R132, R196, !PT ;  /* 0x000000c484c47209 */ /* 0x000fe40007810000 */
[----:B------:R-:W-:Y:S02]  /*1a100*/  ISETP.GT.AND P2, PT, R0, 0xc8, PT ;  /* 0x000000c80000780c */ /* 0x000fe40003f44270 */
[----:B------:R-:W-:-:S02]  /*1a110*/  FMNMX.FTZ R196, R90, R196, !PT ;  /* 0x000000c45ac47209 */ /* 0x000fc40007810000 */
[----:B------:R-:W-:Y:S01]  /*1a120*/  FSEL R94, R94, -INF , P2 ;  /* 0xff8000005e5e7808 */ /* 0x000fe20001000000 */
[----:B------:R-:W-:Y:S01]  /*1a130*/  MUFU.EX2 R185, R185 ;  /* 0x000000b900b97308 */ /* 0x000fe20000000800 */
[----:B-1----:R-:W-:-:S01]  /*1a140*/  FFMA.FTZ R197, R2, R133, -R13 ;  /* 0x0000008502c57223 */ /* 0x002fc2000001080d */
[----:B------:R-:W-:Y:S02]  /*1a150*/  FSEL R133, R91, -INF , P3 ;  /* 0xff8000005b857808 */ /* 0x000fe40001800000 */
[C---:B------:R-:W-:Y:S02]  /*1a160*/  ISETP.GT.AND P3, PT, R0.reuse, 0xc9, PT ;  /* 0x000000c90000780c */ /* 0x040fe40003f64270 */
[----:B------:R-:W-:Y:S02]  /*1a170*/  FMNMX.FTZ R196, R133, R196, !PT ;  /* 0x000000c485c47209 */ /* 0x000fe40007810000 */
[----:B------:R1:W-:Y:S01]  /*1a180*/  MUFU.EX2 R91, R197 ;  /* 0x000000c5005b7308 */ /* 0x0003e20000000800 */
[----:B------:R-:W-:-:S02]  /*1a190*/  ISETP.GT.AND P2, PT, R0, 0xd0, PT ;  /* 0x000000d00000780c */ /* 0x000fc40003f44270 */
[----:B------:R-:W-:Y:S02]  /*1a1a0*/  FMNMX.FTZ R196, R94, R196, !PT ;  /* 0x000000c45ec47209 */ /* 0x000fe40007810000 */
[----:B------:R-:W-:Y:S02]  /*1a1b0*/  FSEL R98, R98, -INF , P2 ;  /* 0xff80000062627808 */ /* 0x000fe40001000000 */
[----:B------:R-:W-:Y:S01]  /*1a1c0*/  ISETP.GT.AND P2, PT, R0, 0xd8, PT ;  /* 0x000000d80000780c */ /* 0x000fe20003f44270 */
[----:B------:R-:W-:Y:S01]  /*1a1d0*/  MUFU.EX2 R189, R189 ;  /* 0x000000bd00bd7308 */ /* 0x000fe20000000800 */
[----:B-1----:R-:W-:-:S01]  /*1a1e0*/  FFMA.FTZ R197, R2, R104, -R13 ;  /* 0x0000006802c57223 */ /* 0x002fc2000001080d */
[----:B------:R-:W-:Y:S02]  /*1a1f0*/  FSEL R104, R95, -INF , P3 ;  /* 0xff8000005f687808 */ /* 0x000fe40001800000 */
[----:B------:R-:W-:Y:S02]  /*1a200*/  ISETP.GT.AND P3, PT, R0, 0xd1, PT ;  /* 0x000000d10000780c */ /* 0x000fe40003f64270 */
[----:B------:R-:W-:-:S02]  /*1a210*/  FMNMX.FTZ R196, R104, R196, !PT ;  /* 0x000000c468c47209 */ /* 0x000fc40007810000 */
[----:B------:R1:W-:Y:S01]  /*1a220*/  MUFU.EX2 R95, R197 ;  /* 0x000000c5005f7308 */ /* 0x0003e20000000800 */
[----:B------:R-:W-:Y:S02]  /*1a230*/  FSEL R102, R102, -INF , P2 ;  /* 0xff80000066667808 */ /* 0x000fe40001000000 */
[----:B------:R-:W-:Y:S02]  /*1a240*/  FMNMX.FTZ R196, R98, R196, !PT ;  /* 0x000000c462c47209 */ /* 0x000fe40007810000 */
[----:B------:R-:W-:Y:S02]  /*1a250*/  R2UR UR6, R12 ;  /* 0x000000000c0672ca */ /* 0x000fe400000e0000 */
[----:B0-----:R-:W-:Y:S01]  /*1a260*/  LOP3.LUT R208, R227, 0x7f, RZ, 0xc0, !PT ;  /* 0x0000007fe3d07812 */ /* 0x001fe200078ec0ff */
[----:B------:R-:W-:Y:S01]  /*1a270*/  MUFU.EX2 R193, R193 ;  /* 0x000000c100c17308 */ /* 0x000fe20000000800 */
[----:B-1----:R-:W-:-:S01]  /*1a280*/  FFMA.FTZ R197, R2, R105, -R13 ;  /* 0x0000006902c57223 */ /* 0x002fc2000001080d */
[----:B------:R-:W-:Y:S01]  /*1a290*/  FSEL R105, R99, -INF , P3 ;  /* 0xff80000063697808 */ /* 0x000fe20001800000 */
[----:B------:R-:W0:Y:S01]  /*1a2a0*/  S2R R227, SR_TID.X ;  /* 0x0000000000e37919 */ /* 0x000e220000002100 */
[----:B------:R-:W-:Y:S01]  /*1a2b0*/  ISETP.GT.AND P3, PT, R0, 0xd9, PT ;  /* 0x000000d90000780c */ /* 0x000fe20003f64270 */
[----:B------:R-:W-:Y:S01]  /*1a2c0*/  FFMA.FTZ R0, R2, R108, -R13 ;  /* 0x0000006c02007223 */ /* 0x000fe2000001080d */
[----:B------:R-:W-:-:S02]  /*1a2d0*/  FMNMX.FTZ R196, R105, R196, !PT ;  /* 0x000000c469c47209 */ /* 0x000fc40007810000 */
[----:B------:R-:W-:Y:S01]  /*1a2e0*/  FSEL R108, R103, -INF , P3 ;  /* 0xff800000676c7808 */ /* 0x000fe20001800000 */
[----:B------:R-:W-:Y:S08]  /*1a2f0*/  MUFU.EX2 R99, R197 ;  /* 0x000000c500637308 */ /* 0x000ff00000000800 */
[----:B------:R1:W-:Y:S08]  /*1a300*/  MUFU.EX2 R103, R0 ;  /* 0x0000000000677308 */ /* 0x0003f00000000800 */
[----:B------:R-:W-:Y:S01]  /*1a310*/  MUFU.EX2 R165, R165 ;  /* 0x000000a500a57308 */ /* 0x000fe20000000800 */
[----:B-1----:R-:W-:-:S04]  /*1a320*/  FMNMX.FTZ R0, R102, R196, !PT ;  /* 0x000000c466007209 */ /* 0x002fc80007810000 */
[----:B------:R-:W-:-:S03]  /*1a330*/  FMNMX.FTZ R0, R108, R0, !PT ;  /* 0x000000006c007209 */ /* 0x000fc60007810000 */
[----:B------:R-:W-:Y:S02]  /*1a340*/  MUFU.EX2 R136, R136 ;  /* 0x0000008800887308 */ /* 0x000fe40000000800 */
[----:B------:R-:W1:Y:S06]  /*1a350*/  SHFL.BFLY PT, R196, R0, 0x2, 0x1f ;  /* 0x0c401f0000c47f89 */ /* 0x000e6c00000e0000 */
        /* <DEDUP_REMOVED lines=10> */
[----:B------:R-:W-:Y:S02]  /*1a400*/  FSEL R196, R3, RZ, P0 ;  /* 0x000000ff03c47208 */ /* 0x000fe40000000000 */
[----:B------:R-:W-:Y:S01]  /*1a410*/  FSETP.NEU.FTZ.AND P0, PT, R0, -INF , PT ;  /* 0xff8000000000780b */ /* 0x000fe20003f1d000 */
[----:B------:R-:W-:-:S02]  /*1a420*/  FFMA.FTZ R197, R2, R0, -8 ;  /* 0xc100000002c57423 */ /* 0x000fc40000010000 */
[----:B------:R-:W-:Y:S01]  /*1a430*/  FADD.FTZ R196, -R196, R15 ;  /* 0x0000000fc4c47221 */ /* 0x000fe20000010100 */
[----:B------:R-:W-:Y:S01]  /*1a440*/  FSEL R13, R0, RZ, P0 ;  /* 0x000000ff000d7208 */ /* 0x000fe20000000000 */
[----:B------:R-:W-:Y:S01]  /*1a450*/  MUFU.EX2 R120, R120 ;  /* 0x0000007800787308 */ /* 0x000fe20000000800 */
[----:B------:R-:W-:Y:S01]  /*1a460*/  FSEL R197, R197, RZ, P0 ;  /* 0x000000ffc5c57208 */ /* 0x000fe20000000000 */
[----:B------:R-:W-:Y:S01]  /*1a470*/  FMUL.FTZ R15, R2, R196 ;  /* 0x000000c4020f7220 */ /* 0x000fe20000410000 */
[----:B------:R-:W-:-:S02]  /*1a480*/  WARPGROUP.DEPBAR.LE gsb0, 0x0 ;  /* 0x00008000000079c5 */ /* 0x000fc40000010000 */
[----:B------:R-:W-:Y:S01]  /*1a490*/  FADD.FTZ R13, -R13, R232 ;  /* 0x000000e80d0d7221 */ /* 0x000fe20000010100 */
[----:B------:R-:W-:-:S01]  /*1a4a0*/  FFMA.FTZ R186, R2, R186, -R197 ;  /* 0x000000ba02ba7223 */ /* 0x000fc200000108c5 */
[C-C-:B------:R-:W-:Y:S01]  /*1a4b0*/  FFMA.FTZ R196, R2.reuse, R198, -R197.reuse ;  /* 0x000000c602c47223 */ /* 0x140fe200000108c5 */
[----:B------:R-:W1:Y:S01]  /*1a4c0*/  MUFU.EX2 R15, R15 ;  /* 0x0000000f000f7308 */ /* 0x000e620000000800 */
[C---:B------:R-:W-:Y:S01]  /*1a4d0*/  FMUL.FTZ R13, R2.reuse, R13 ;  /* 0x0000000d020d7220 */ /* 0x040fe20000410000 */
        /* <DEDUP_REMOVED lines=31> */
[----:B------:R-:W-:-:S01]  /*1a6d0*/  FADD.FTZ R237, R188, R237 ;  /* 0x000000edbced7221 */ /* 0x000fc20000010000 */
[----:B--2---:R-:W-:Y:S01]  /*1a6e0*/  FFMA.FTZ R236, R142, R236, R186 ;  /* 0x000000ec8eec7223 */ /* 0x004fe200000100ba */
[----:B------:R-:W-:-:S01]  /*1a6f0*/  FFMA.FTZ R138, R2, R138, -R197 ;  /* 0x0000008a028a7223 */ /* 0x000fc200000108c5 */
[----:B------:R-:W-:Y:S01]  /*1a700*/  FFMA.FTZ R139, R2, R139, -R197 ;  /* 0x0000008b028b7223 */ /* 0x000fe200000108c5 */
[----:B------:R-:W-:-:S01]  /*1a710*/  FADD.FTZ R237, R189, R237 ;  /* 0x000000edbded7221 */ /* 0x000fc20000010000 */
[C-C-:B------:R-:W-:Y:S01]  /*1a720*/  FFMA.FTZ R143, R2.reuse, R143, -R197.reuse ;  /* 0x0000008f028f7223 */ /* 0x140fe200000108c5 */
[----:B------:R-:W-:-:S01]  /*1a730*/  FFMA.FTZ R146, R2, R146, -R197 ;  /* 0x0000009202927223 */ /* 0x000fc200000108c5 */
[----:B------:R-:W2:Y:S01]  /*1a740*/  MUFU.EX2 R191, R191 ;  /* 0x000000bf00bf7308 */ /* 0x000ea20000000800 */
[----:B------:R-:W-:-:S01]  /*1a750*/  FADD.FTZ R237, R192, R237 ;  /* 0x000000edc0ed7221 */ /* 0x000fc20000010000 */
[----:B-1----:R-:W-:Y:S01]  /*1a760*/  FADD.FTZ R236, R187, R236 ;  /* 0x000000ecbbec7221 */ /* 0x002fe20000010000 */
[----:B------:R-:W-:-:S01]  /*1a770*/  FFMA.FTZ R147, R2, R147, -R197 ;  /* 0x0000009302937223 */ /* 0x000fc200000108c5 */
[----:B------:R-:W-:Y:S01]  /*1a780*/  FFMA.FTZ R150, R2, R150, -R197 ;  /* 0x0000009602967223 */ /* 0x000fe200000108c5 */
[----:B------:R-:W-:-:S01]  /*1a790*/  FADD.FTZ R237, R193, R237 ;  /* 0x000000edc1ed7221 */ /* 0x000fc20000010000 */
[----:B------:R-:W-:Y:S01]  /*1a7a0*/  WARPGROUP.ARRIVE ;  /* 0x00000000000079c5 */ /* 0x000fe20000000000 */
[----:B------:R-:W-:-:S01]  /*1a7b0*/  FFMA.FTZ R151, R2, R151, -R197 ;  /* 0x0000009702977223 */ /* 0x000fc200000108c5 */
[----:B------:R-:W1:Y:S01]  /*1a7c0*/  MUFU.EX2 R194, R194 ;  /* 0x000000c200c27308 */ /* 0x000e620000000800 */
[----:B------:R-:W-:-:S01]  /*1a7d0*/  FADD.FTZ R237, R168, R237 ;  /* 0x000000eda8ed7221 */ /* 0x000fc20000010000 */
[----:B---3--:R-:W-:Y:S01]  /*1a7e0*/  FADD.FTZ R236, R190, R236 ;  /* 0x000000ecbeec7221 */ /* 0x008fe20000010000 */
[----:B------:R-:W-:-:S01]  /*1a7f0*/  FFMA.FTZ R122, R2, R122, -R197 ;  /* 0x0000007a027a7223 */ /* 0x000fc200000108c5 */
[----:B------:R-:W-:Y:S01]  /*1a800*/  FFMA.FTZ R123, R2, R123, -R197 ;  /* 0x0000007b027b7223 */ /* 0x000fe200000108c5 */
[----:B------:R-:W-:-:S01]  /*1a810*/  FADD.FTZ R237, R169, R237 ;  /* 0x000000eda9ed7221 */ /* 0x000fc20000010000 */
[C-C-:B------:R-:W-:Y:S01]  /*1a820*/  FFMA.FTZ R126, R2.reuse, R126, -R197.reuse ;  /* 0x0000007e027e7223 */ /* 0x140fe200000108c5 */
[----:B------:R-:W-:-:S01]  /*1a830*/  FFMA.FTZ R127, R2, R127, -R197 ;  /* 0x0000007f027f7223 */ /* 0x000fc200000108c5 */
[----:B------:R-:W3:Y:S01]  /*1a840*/  MUFU.EX2 R195, R195 ;  /* 0x000000c300c37308 */ /* 0x000ee20000000800 */
[----:B------:R-:W-:-:S01]  /*1a850*/  FADD.FTZ R237, R172, R237 ;  /* 0x000000edaced7221 */ /* 0x000fc20000010000 */
[----:B--2---:R-:W-:Y:S01]  /*1a860*/  FADD.FTZ R236, R191, R236 ;  /* 0x000000ecbfec7221 */ /* 0x004fe20000010000 */
        /* <DEDUP_REMOVED lines=11> */
[C-C-:B------:R-:W-:Y:S01]  /*1a920*/  FFMA.FTZ R110, R2.reuse, R110, -R197.reuse ;  /* 0x0000006e026e7223 */ /* 0x140fe200000108c5 */
        /* <DEDUP_REMOVED lines=10> */
[----:B--2---:R-:W-:-:S01]  /*1a9d0*/  FADD.FTZ R236, R196, R236 ;  /* 0x000000ecc4ec7221 */ /* 0x004fc20000010000 */
        /* <DEDUP_REMOVED lines=9> */
[----:B------:R-:W-:Y:S01]  /*1aa70*/  ISETP.NE.AND P0, PT, R208, RZ, PT ;  /* 0x000000ffd000720c */ /* 0x000fe20003f05270 */
[C-C-:B------:R-:W-:Y:S01]  /*1aa80*/  FFMA.FTZ R102, R2.reuse, R102, -R197.reuse ;  /* 0x0000006602667223 */ /* 0x140fe200000108c5 */
[----:B------:R-:W-:-:S01]  /*1aa90*/  FFMA.FTZ R108, R2, R108, -R197 ;  /* 0x0000006c026c7223 */ /* 0x000fc200000108c5 */
[----:B------:R-:W-:Y:S01]  /*1aaa0*/  FADD.FTZ R237, R157, R237 ;  /* 0x000000ed9ded7221 */ /* 0x000fe20000010000 */
[----:B0-----:R-:W-:Y:S01]  /*1aab0*/  SHF.R.U32.HI R208, RZ, 0x7, R227 ;  /* 0x00000007ffd07819 */ /* 0x001fe200000116e3 */
[----:B------:R-:W0:Y:S01]  /*1aac0*/  MUFU.EX2 R174, R174 ;  /* 0x000000ae00ae7308 */ /* 0x000e220000000800 */
[----:B---3--:R-:W-:-:S01]  /*1aad0*/  FADD.FTZ R236, R170, R236 ;  /* 0x000000ecaaec7221 */ /* 0x008fc20000010000 */
[----:B------:R-:W-:Y:S01]  /*1aae0*/  FADD.FTZ R237, R160, R237 ;  /* 0x000000eda0ed7221 */ /* 0x000fe20000010000 */
[----:B------:R-:W-:-:S03]  /*1aaf0*/  IADD3 R118, -R208, 0xb, RZ ;  /* 0x0000000bd0767810 */ /* 0x000fc60007ffe1ff */
        /* <DEDUP_REMOVED lines=19> */
[----:B------:R-:W-:Y:S01]  /*1ac30*/  FADD.FTZ R204, R148, R13 ;  /* 0x0000000d94cc7221 */ /* 0x000fe20000010000 */
[----:B------:R-:W-:-:S03]  /*1ac40*/  IMAD.MOV.U32 R13, RZ, RZ, -0x3ffffff0 ;  /* 0xc0000010ff0d7424 */ /* 0x000fc600078e00ff */
[----:B------:R-:W-:Y:S02]  /*1ac50*/  FADD.FTZ R204, R149, R204 ;  /* 0x000000cc95cc7221 */ /* 0x000fe40000010000 */
[----:B------:R-:W0:Y:S01]  /*1ac60*/  MUFU.EX2 R154, R154 ;  /* 0x0000009a009a7308 */ /* 0x000e220000000800 */
[----:B-1----:R-:W-:-:S01]  /*1ac70*/  FADD.FTZ R236, R182, R236 ;  /* 0x000000ecb6ec7221 */ /* 0x002fc20000010000 */
[----:B------:R-:W-:Y:S01]  /*1ac80*/  R2UR UR7, R13 ;  /* 0x000000000d0772ca */ /* 0x000fe200000e0000 */
[----:B------:R-:W-:-:S01]  /*1ac90*/  FADD.FTZ R204, R120, R204 ;  /* 0x000000cc78cc7221 */ /* 0x000fc20000010000 */
[C-C-:B------:R-:W-:Y:S01]  /*1aca0*/  FFMA.FTZ R13, R2.reuse, R90, -R197.reuse ;  /* 0x0000005a020d7223 */ /* 0x140fe200000108c5 */
[----:B------:R-:W-:-:S03]  /*1acb0*/  FFMA.FTZ R90, R2, R133, -R197 ;  /* 0x00000085025a7223 */ /* 0x000fc600000108c5 */
[----:B------:R-:W1:Y:S01]  /*1acc0*/  MUFU.EX2 R155, R155 ;  /* 0x0000009b009b7308 */ /* 0x000e620000000800 */
[----:B--2---:R-:W-:-:S06]  /*1acd0*/  FADD.FTZ R236, R183, R236 ;  /* 0x000000ecb7ec7221 */ /* 0x004fcc0000010000 */
        /* <DEDUP_REMOVED lines=38> */
[----:B------:R-:W-:-:S04]  /*1af40*/  @!P0 IMAD R200, R14, 0x8, R16 ;  /* 0x000000080ec88824 */ /* 0x000fc800078e0210 */
[----:B------:R-:W2:Y:S01]  /*1af50*/  MUFU.EX2 R126, R126 ;  /* 0x0000007e007e7308 */ /* 0x000ea20000000800 */
[----:B0-----:R-:W-:-:S01]  /*1af60*/  FADD.FTZ R236, R123, R236 ;  /* 0x000000ec7bec7221 */ /* 0x001fc20000010000 */
[----:B------:R-:W-:-:S06]  /*1af70*/  @!P0 VIADD R200, R200, 0x2e840 ;  /* 0x0002e840c8c88836 */ /* 0x000fcc0000000000 */
[----:B------:R-:W0:Y:S01]  /*1af80*/  MUFU.EX2 R125, R125 ;  /* 0x0000007d007d7308 */ /* 0x000e220000000800 */
[----:B-1----:R-:W-:-:S01]  /*1af90*/  FADD.FTZ R204, R124, R204 ;  /* 0x000000cc7ccc7221 */ /* 0x002fc20000010000 */
[----:B------:R-:W-:Y:S01]  /*1afa0*/  @!P0 PRMT R200, RZ, 0x654, R200 ;  /* 0x00000654ffc88816 */ /* 0x000fe200000000c8 */
[----:B------:R1:W-:Y:S06]  /*1afb0*/  BAR.ARV R118, 0x100 ;  /* 0x000400760000751d */ /* 0x0003ec0000002000 */
[----:B------:R-:W3:Y:S01]  /*1afc0*/  MUFU.EX2 R127, R127 ;  /* 0x0000007f007f7308 */ /* 0x000ee20000000800 */
[----:B--2---:R-:W-:-:S01]  /*1afd0*/  FADD.FTZ R236, R126, R236 ;  /* 0x000000ec7eec7221 */ /* 0x004fc20000010000 */
[----:B------:R1:W-:Y:S06]  /*1afe0*/  @!P0 SYNCS.ARRIVE.TRANS64.RED.A1T0 RZ, [R200+URZ], RZ ;  /* 0x000000ffc8ff89a7 */ /* 0x0003ec000810043f */
[----:B------:R-:W2:Y:S01]  /*1aff0*/  MUFU.EX2 R128, R128 ;  /* 0x0000008000807308 */ /* 0x000ea20000000800 */
[----:B0-----:R-:W-:-:S07]  /*1b000*/  FADD.FTZ R204, R125, R204 ;  /* 0x000000cc7dcc7221 */ /* 0x001fce0000010000 */
[----:B------:R-:W0:Y:S01]  /*1b010*/  MUFU.EX2 R130, R130 ;  /* 0x0000008200827308 */ /* 0x000e220000000800 */
[----:B---3--:R-:W-:-:S07]  /*1b020*/  FADD.FTZ R236, R127, R236 ;  /* 0x000000ec7fec7221 */ /* 0x008fce0000010000 */
[----:B------:R-:W3:Y:S01]  /*1b030*/  MUFU.EX2 R129, R129 ;  /* 0x0000008100817308 */ /* 0x000ee20000000800 */
[----:B--2---:R-:W-:-:S07]  /*1b040*/  FADD.FTZ R204, R128, R204 ;  /* 0x000000cc80cc7221 */ /* 0x004fce0000010000 */
[----:B------:R-:W2:Y:S01]  /*1b050*/  MUFU.EX2 R131, R131 ;  /* 0x0000008300837308 */ /* 0x000ea20000000800 */
[----:B0-----:R-:W-:-:S07]  /*1b060*/  FADD.FTZ R236, R130, R236 ;  /* 0x000000ec82ec7221 */ /* 0x001fce0000010000 */
[----:B------:R-:W0:Y:S01]  /*1b070*/  MUFU.EX2 R134, R134 ;  /* 0x0000008600867308 */ /* 0x000e220000000800 */
[----:B---3--:R-:W-:-:S04]  /*1b080*/  FADD.FTZ R204, R129, R204 ;  /* 0x000000cc81cc7221 */ /* 0x008fc80000010000 */
[----:B------:R-:W-:-:S03]  /*1b090*/  FADD.FTZ R204, R119, R204 ;  /* 0x000000cc77cc7221 */ /* 0x000fc60000010000 */
[----:B------:R-:W3:Y:S01]  /*1b0a0*/  MUFU.EX2 R135, R135 ;  /* 0x0000008700877308 */ /* 0x000ee20000000800 */
        /* <DEDUP_REMOVED lines=62> */
[----:B---3--:R-:W-:-:S01]  /*1b490*/  FADD.FTZ R197, R102, R197 ;  /* 0x000000c566c57221 */ /* 0x008fc20000010000 */
[----:B--2---:R-:W-:-:S03]  /*1b4a0*/  FADD.FTZ R237, R101, R133 ;  /* 0x0000008565ed7221 */ /* 0x004fc60000010000 */
[----:B0-----:R-:W-:Y:S01]  /*1b4b0*/  FADD.FTZ R236, R108, R197 ;  /* 0x000000c56cec7221 */ /* 0x001fe20000010000 */
[----:B-1----:R-:W-:Y:S06]  /*1b4c0*/  @!P1 BRA `(.L_x_7654) ;  /* 0x0000000000049947 */ /* 0x002fec0003800000 */
[----:B------:R-:W-:Y:S01]  /*1b4d0*/  BPT.TRAP 0x1 ;  /* 0x000000040000795c */ /* 0x000fe20000300000 */
.L_x_7654:
[----:B------:R-:W2:Y:S04]  /*1b4e0*/  LDL R118, [R1+0x5c] ;  /* 0x00005c0001767983 */ /* 0x000ea80000100800 */
[----:B------:R-:W3:Y:S01]  /*1b4f0*/  LDL R197, [R1+0x48] ;  /* 0x0000480001c57983 */ /* 0x000ee20000100800 */
        /* <DEDUP_REMOVED lines=121> */
[----:B--2---:R-:W-:Y:S01]  /*1bc90*/  R2UR UR4, R118 ;  /* 0x00000000760472ca */ /* 0x004fe200000e0000 */
[----:B------:R-:W-:Y:S01]  /*1bca0*/  IMAD R118, R235, 0x8, R16 ;  /* 0x00000008eb767824 */ /* 0x000fe200078e0210 */
[----:B---3--:R-:W-:-:S03]  /*1bcb0*/  ISETP.GT.AND P0, PT, R234, R197, PT ;  /* 0x000000c5ea00720c */ /* 0x008fc60003f04270 */
[----:B------:R-:W-:-:S08]  /*1bcc0*/  VIADD R118, R118, 0x2e860 ;  /* 0x0002e86076767836 */ /* 0x000fd00000000000 */
[----:B------:R-:W-:-:S05]  /*1bcd0*/  IMAD.U32 R133, RZ, RZ, UR4 ;  /* 0x00000004ff857e24 */ /* 0x000fca000f8e00ff */
[----:B------:R-:W-:-:S04]  /*1bce0*/  PRMT R118, R133, 0x654, R118 ;  /* 0x0000065485767816 */ /* 0x000fc80000000076 */
[----:B------:R0:W-:Y:S01]  /*1bcf0*/  SYNCS.ARRIVE.TRANS64.RED.A1T0 RZ, [R118+URZ], RZ ;  /* 0x000000ff76ff79a7 */ /* 0x0001e2000810043f */
[----:B------:R-:W-:Y:S02]  /*1bd00*/  VIADD R234, R234, 0xffffffff ;  /* 0xffffffffeaea7836 */ /* 0x000fe40000000000 */
[----:B------:R-:W-:Y:S01]  /*1bd10*/  IMAD.MOV.U32 R235, RZ, RZ, R14 ;  /* 0x000000ffffeb7224 */ /* 0x000fe200078e000e */
[----:B0-----:R-:W-:-:S04]  /*1bd20*/  F2FP.SATFINITE.E4M3.F32.PACK_AB_MERGE_C R118, R109, R103, RZ ;  /* 0x000000676d76723e */ /* 0x001fc800048070ff */
[----:B------:R-:W-:Y:S01]  /*1bd30*/  F2FP.SATFINITE.E4M3.F32.PACK_AB_MERGE_C R204, R99, R95, R118 ;  /* 0x0000005f63cc723e */ /* 0x000fe20004807076 */
[----:B------:R-:W-:Y:S06]  /*1bd40*/  @P0 BRA `(.L_x_7655) ;  /* 0xffffffb000200947 */ /* 0x000fec000383ffff */
[----:B------:R-:W-:-:S07]  /*1bd50*/  IMAD.MOV.U32 R136, RZ, RZ, R14 ;  /* 0x000000ffff887224 */ /* 0x000fce00078e000e */
.L_x_7644:
[----:B------:R-:W-:-:S13]  /*1bd60*/  ISETP.GE.AND P0, PT, R234, RZ, PT ;  /* 0x000000ffea00720c */ /* 0x000fda0003f06270 */
[----:B------:R-:W-:Y:S05]  /*1bd70*/  @!P0 BRA `(.L_x_7656) ;  /* 0x00000040002c8947 */ /* 0x000fea0003800000 */
[----:B------:R-:W-:Y:S02]  /*1bd80*/  IMAD.MOV.U32 R233, RZ, RZ, R0 ;  /* 0x000000ffffe97224 */ /* 0x000fe400078e0000 */
[----:B------:R-:W-:Y:S02]  /*1bd90*/  IMAD.MOV.U32 R21, RZ, RZ, R3 ;  /* 0x000000ffff157224 */ /* 0x000fe400078e0003 */
[----:B------:R-:W-:Y:S02]  /*1bda0*/  IMAD.MOV.U32 R12, RZ, RZ, R231 ;  /* 0x000000ffff0c7224 */ /* 0x000fe400078e00e7 */
[----:B------:R-:W-:-:S07]  /*1bdb0*/  IMAD.MOV.U32 R232, RZ, RZ, R136 ;  /* 0x000000ffffe87224 */ /* 0x000fce00078e0088 */
.L_x_7667:
        /* <DEDUP_REMOVED lines=9> */
.L_x_7658:
        /* <DEDUP_REMOVED lines=8> */
.L_x_7659:
[----:B------:R-:W-:Y:S04]  /*1bed0*/  BSSY B0, `(.L_x_7657) ;  /* 0x0000004000007945 */ /* 0x000fe80003800000 */
[----:B-1----:R-:W-:Y:S05]  /*1bee0*/  @P2 BRA `(.L_x_7660) ;  /* 0x0000000000082947 */ /* 0x002fea0003800000 */
[----:B------:R-:W1:Y:S02]  /*1bef0*/  SYNCS.PHASECHK.TRANS64.TRYWAIT P2, [R3+URZ+0x2e830], R0 ;  /* 0x02e83000030075a7 */ /* 0x000e64000804017f */
[----:B-1----:R-:W-:Y:S05]  /*1bf00*/  @!P2 BRA `(.L_x_7661) ;  /* 0x000000e80030a947 */ /* 0x002fea0003800000 */
.L_x_7660:
[----:B------:R-:W-:Y:S05]  /*1bf10*/  BSYNC B0 ;  /* 0x0000000000007941 */ /* 0x000fea0003800000 */
.L_x_7657:
        /* <DEDUP_REMOVED lines=15> */
[----:B------:R-:W-:Y:S01]  /*1c010*/  R2UR UR5, R89 ;  /* 0x00000000590572ca */ /* 0x000fe200000e0000 */
[----:B------:R-:W-:Y:S01]  /*1c020*/  IMAD.MOV.U32 R95, RZ, RZ, 0x40000040 ;  /* 0x40000040ff5f7424 */ /* 0x000fe200078e00ff */
[----:B------:R-:W-:Y:S01]  /*1c030*/  STL [R1+0xdc], R26 ;  /* 0x0000dc1a01007387 */ /* 0x000fe20000100800 */
[----:B------:R-:W-:Y:S01]  /*1c040*/  R2UR UR19, R15 ;  /* 0x000000000f1372ca */ /* 0x000fe200000e0000 */
[----:B------:R-:W-:Y:S01]  /*1c050*/  IMAD.MOV.U32 R15, RZ, RZ, 0x40000040 ;  /* 0x40000040ff0f7424 */ /* 0x000fe200078e00ff */
[C---:B------:R-:W-:Y:S01]  /*1c060*/  R2UR UR43, R91.reuse ;  /* 0x000000005b2b72ca */ /* 0x040fe200000e0000 */
        /* <DEDUP_REMOVED lines=11> */
[----:B0-----:R-:W-:Y:S01]  /*1c120*/  SHF.R.U32.HI R3, RZ, 0x7, R3 ;  /* 0x00000007ff037819 */ /* 0x001fe20000011603 */
[----:B------:R-:W-:Y:S01]  /*1c130*/  STL [R1+0xc8], R21 ;  /* 0x0000c81501007387 */ /* 0x000fe20000100800 */
[----:B------:R-:W-:Y:S02]  /*1c140*/  R2UR UR15, R93 ;  /* 0x000000005d0f72ca */ /* 0x000fe400000e0000 */
[----:B------:R-:W-:Y:S01]  /*1c150*/  MOV R13, UR38 ;  /* 0x00000026000d7c02 */ /* 0x000fe20008000f00 */
        /* <DEDUP_REMOVED lines=18> */
[----:B------:R-:W-:Y:S01]  /*1c280*/  R2UR UR9, R5 ;  /* 0x00000000050972ca */ /* 0x000fe200000e0000 */
[----:B------:R-:W-:Y:S01]  /*1c290*/  STL [R1+0xb8], R16 ;  /* 0x0000b81001007387 */ /* 0x000fe20000100800 */
[----:B------:R-:W-:-:S02]  /*1c2a0*/  R2UR UR23, R89 ;  /* 0x00000000591772ca */ /* 0x000fc400000e0000 */
[----:B------:R-:W-:Y:S01]  /*1c2b0*/  R2UR UR27, R91 ;  /* 0x000000005b1b72ca */ /* 0x000fe200000e0000 */
[----:B------:R3:W-:Y:S01]  /*1c2c0*/  STL [R1+0xb4], R12 ;  /* 0x0000b40c01007387 */ /* 0x0007e20000100800 */
[C---:B------:R-:W-:Y:S01]  /*1c2d0*/  R2UR UR25, R5.reuse ;  /* 0x00000000051972ca */ /* 0x040fe200000e0000 */
[----:B------:R-:W-:Y:S01]  /*1c2e0*/  WARPGROUP.ARRIVE ;  /* 0x00000000000079c5 */ /* 0x000fe20000000000 */
[----:B0-----:R-:W-:Y:S01]  /*1c2f0*/  MOV R17, UR59 ;  /* 0x0000003b00117c02 */ /* 0x001fe20008000f00 */
[----:B------:R-:W-:Y:S01]  /*1c300*/  UMOV UR59, UR29 ;  /* 0x0000001d003b7c82 */ /* 0x000fe20008000000 */
[----:B------:R0:W-:Y:S01]  /*1c310*/  STL [R1+0xb0], R2 ;  /* 0x0000b00201007387 */ /* 0x0001e20000100800 */
[----:B------:R-:W-:Y:S01]  /*1c320*/  MOV R26, UR59 ;  /* 0x0000003b001a7c02 */ /* 0x000fe20008000f00 */
[----:B------:R-:W-:Y:S01]  /*1c330*/  UMOV UR59, UR13 ;  /* 0x0000000d003b7c82 */ /* 0x000fe20008000000 */
[----:B------:R-:W-:Y:S02]  /*1c340*/  R2UR UR13, R5 ;  /* 0x00000000050d72ca */ /* 0x000fe400000e0000 */
[----:B---3--:R-:W-:Y:S01]  /*1c350*/  MOV R12, UR39 ;  /* 0x00000027000c7c02 */ /* 0x008fe20008000f00 */
[----:B------:R-:W-:Y:S01]  /*1c360*/  UMOV UR39, UR31 ;  /* 0x0000001f00277c82 */ /* 0x000fe20008000000 */
[----:B------:R-:W-:-:S02]  /*1c370*/  R2UR UR47, R89 ;  /* 0x00000000592f72ca */ /* 0x000fc400000e0000 */
[----:B------:R-:W-:Y:S01]  /*1c380*/  MOV R24, UR39 ;  /* 0x0000002700187c02 */ /* 0x000fe20008000f00 */
[----:B------:R-:W-:Y:S01]  /*1c390*/  UMOV UR39, UR21 ;  /* 0x0000001500277c82 */ /* 0x000fe20008000000 */
[----:B------:R-:W-:Y:S02]  /*1c3a0*/  R2UR UR21, R5 ;  /* 0x00000000051572ca */ /* 0x000fe400000e0000 */
[----:B------:R-:W-:Y:S01]  /*1c3b0*/  R2UR UR51, R91 ;  /* 0x000000005b3372ca */ /* 0x000fe200000e0000 */
[----:B------:R-:W-:Y:S01]  /*1c3c0*/  IMAD.MOV.U32 R91, RZ, RZ, 0x40000040 ;  /* 0x40000040ff5b7424 */ /* 0x000fe200078e00ff */
[----:B------:R-:W-:Y:S01]  /*1c3d0*/  R2UR UR55, R89 ;  /* 0x00000000593772ca */ /* 0x000fe200000e0000 */
[----:B------:R-:W-:Y:S01]  /*1c3e0*/  IMAD.MOV.U32 R89, RZ, RZ, 0x40000040 ;  /* 0x40000040ff597424 */ /* 0x000fe200078e00ff */
[----:B------:R-:W-:Y:S02]  /*1c3f0*/  R2UR UR40, R4 ;  /* 0x00000000042872ca */ /* 0x000fe400000e0000 */
[----:B------:R-:W-:-:S02]  /*1c400*/  R2UR UR41, R5 ;  /* 0x00000000052972ca */ /* 0x000fc400000e0000 */
[----:B------:R-:W-:Y:S02]  /*1c410*/  R2UR UR31, R15 ;  /* 0x000000000f1f72ca */ /* 0x000fe400000e0000 */
[C---:B------:R-:W-:Y:S02]  /*1c420*/  R2UR UR32, R10.reuse ;  /* 0x000000000a2072ca */ /* 0x040fe400000e0000 */
[C---:B------:R-:W-:Y:S02]  /*1c430*/  R2UR UR33, R11.reuse ;  /* 0x000000000b2172ca */ /* 0x040fe400000e0000 */
[----:B------:R-:W-:Y:S02]  /*1c440*/  R2UR UR56, R10 ;  /* 0x000000000a3872ca */ /* 0x000fe400000e0000 */
[----:B------:R-:W-:Y:S02]  /*1c450*/  R2UR UR57, R11 ;  /* 0x000000000b3972ca */ /* 0x000fe400000e0000 */
[----:B------:R-:W-:Y:S01]  /*1c460*/  MOV R3, UR37 ;  /* 0x0000002500037c02 */ /* 0x000fe20008000f00 */
        /* <DEDUP_REMOVED lines=36> */
[----:B------:R-:W-:Y:S02]  /*1c6b0*/  VIADD R88, R14, 0x404 ;  /* 0x000004040e587836 */ /* 0x000fe40000000000 */
[----:B0-----:R-:W-:Y:S02]  /*1c6c0*/  MOV R2, UR38 ;  /* 0x0000002600027c02 */ /* 0x001fe40008000f00 */
[----:B------:R-:W-:Y:S01]  /*1c6d0*/  R2UR UR42, R90 ;  /* 0x000000005a2a72ca */ /* 0x000fe200000e0000 */
[----:B------:R-:W-:Y:S01]  /*1c6e0*/  VIADD R90, R14, 0x504 ;  /* 0x000005040e5a7836 */ /* 0x000fe20000000000 */
[----:B------:R-:W-:Y:S01]  /*1c6f0*/  R2UR UR46, R88 ;  /* 0x00000000582e72ca */ /* 0x000fe200000e0000 */
[----:B------:R-:W-:Y:S01]  /*1c700*/  VIADD R88, R14, 0x604 ;  /* 0x000006040e587836 */ /* 0x000fe20000000000 */
[----:B------:R-:W-:-:S02]  /*1c710*/  UMOV UR38, UR30 ;  /* 0x0000001e00267c82 */ /* 0x000fc40008000000 */
[----:B------:R-:W-:Y:S01]  /*1c720*/  MOV R16, UR58 ;  /* 0x0000003a00107c02 */ /* 0x000fe20008000f00 */
[----:B------:R-:W-:Y:S01]  /*1c730*/  UMOV UR58, UR28 ;  /* 0x0000001c003a7c82 */ /* 0x000fe20008000000 */
[----:B------:R-:W-:Y:S01]  /*1c740*/  MOV R18, UR34 ;  /* 0x0000002200127c02 */ /* 0x000fe20008000f00 */
[----:B------:R-:W-:Y:S01]  /*1c750*/  UMOV UR34, UR16 ;  /* 0x0000001000227c82 */ /* 0x000fe20008000000 */
[C---:B------:R-:W-:Y:S02]  /*1c760*/  R2UR UR16, R4.reuse ;  /* 0x00000000041072ca */ /* 0x040fe400000e0000 */
[----:B------:R-:W-:Y:S01]  /*1c770*/  MOV R27, UR34 ;  /* 0x00000022001b7c02 */ /* 0x000fe20008000f00 */
[----:B------:R-:W-:Y:S01]  /*1c780*/  UMOV UR34, UR8 ;  /* 0x0000000800227c82 */ /* 0x000fe20008000000 */
[----:B------:R-:W-:Y:S01]  /*1c790*/  MOV R21, UR42 ;  /* 0x0000002a00157c02 */ /* 0x000fe20008000f00 */
[----:B------:R-:W-:Y:S01]  /*1c7a0*/  UMOV UR42, UR24 ;  /* 0x00000018002a7c82 */ /* 0x000fe20008000000 */
[----:B------:R-:W-:-:S02]  /*1c7b0*/  R2UR UR8, R4 ;  /* 0x00000000040872ca */ /* 0x000fc400000e0000 */
[----:B------:R-:W-:Y:S01]  /*1c7c0*/  MOV R96, UR42 ;  /* 0x0000002a00607c02 */ /* 0x000fe20008000f00 */
[----:B------:R-:W-:Y:S01]  /*1c7d0*/  UMOV UR42, UR4 ;  /* 0x00000004002a7c82 */ /* 0x000fe20008000000 */
[C---:B------:R-:W-:Y:S02]  /*1c7e0*/  R2UR UR4, R4.reuse ;  /* 0x00000000040472ca */ /* 0x040fe400000e0000 */
[----:B------:R-:W-:Y:S01]  /*1c7f0*/  MOV R25, UR58 ;  /* 0x0000003a00197c02 */ /* 0x000fe20008000f00 */
[----:B------:R-:W-:Y:S01]  /*1c800*/  QGMMA.64x32x32.F32.E4M3.E4M3 R184, gdesc[UR16], RZ, !UPT, gsb0 ;  /* 0x0060000010b879f3 */ /* 0x000fe2000c0008ff */
[----:B------:R-:W-:Y:S01]  /*1c810*/  UMOV UR58, UR12 ;  /* 0x0000000c003a7c82 */ /* 0x000fe20008000000 */
[C---:B------:R-:W-:Y:S01]  /*1c820*/  R2UR UR12, R4.reuse ;  /* 0x00000000040c72ca */ /* 0x040fe200000e0000 */
[----:B------:R-:W-:Y:S01]  /*1c830*/  IMAD.MOV.U32 R15, RZ, RZ, R96 ;  /* 0x000000ffff0f7224 */ /* 0x000fe200078e0060 */
[----:B------:R-:W-:Y:S01]  /*1c840*/  MOV R23, UR38 ;  /* 0x0000002600177c02 */ /* 0x000fe20008000f00 */
[----:B------:R-:W-:Y:S01]  /*1c850*/  UMOV UR38, UR20 ;  /* 0x0000001400267c82 */ /* 0x000fe20008000000 */
[----:B------:R-:W-:-:S02]  /*1c860*/  R2UR UR20, R4 ;  /* 0x00000000041472ca */ /* 0x000fc400000e0000 */
[----:B------:R-:W-:Y:S02]  /*1c870*/  R2UR UR24, R4 ;  /* 0x00000000041872ca */ /* 0x000fe400000e0000 */
        /* <DEDUP_REMOVED lines=181> */
[----:B0-----:R-:W-:-:S12]  /*1d3d0*/  @P0 BRA `(.L_x_7662) ;  /* 0x0000000000280947 */ /* 0x001fd80003800000 */
[----:B------:R-:W-:Y:S05]  /*1d3e0*/  @!P1 BRA `(.L_x_7663) ;  /* 0x0000000000049947 */ /* 0x000fea0003800000 */
[----:B------:R-:W-:Y:S01]  /*1d3f0*/  BPT.TRAP 0x1 ;  /* 0x000000040000795c */ /* 0x000fe20000300000 */
.L_x_7663:
[----:B-----5:R-:W-:Y:S01]  /*1d400*/  SHF.L.U32 R0, R12, 0x1f, RZ ;  /* 0x0000001f0c007819 */ /* 0x020fe200000006ff */
[----:B------:R-:W-:-:S04]  /*1d410*/  IMAD R3, R232, 0x8, R16 ;  /* 0x00000008e8037824 */ /* 0x000fc800078e0210 */
[----:B------:R0:W1:Y:S01]  /*1d420*/  SYNCS.PHASECHK.TRANS64.TRYWAIT P0, [R3+URZ+0x2e850], R0 ;  /* 0x02e85000030075a7 */ /* 0x000062000800017f */
[----:B------:R-:W-:Y:S05]  /*1d430*/  @!P1 BRA `(.L_x_7664) ;  /* 0x0000000000049947 */ /* 0x000fea0003800000 */
[----:B------:R-:W-:Y:S01]  /*1d440*/  BPT.TRAP 0x1 ;  /* 0x000000040000795c */ /* 0x000fe20000300000 */
.L_x_7664:
[----:B-1----:R-:W-:Y:S05]  /*1d450*/  @P0 BRA `(.L_x_7662) ;  /* 0x0000000000080947 */ /* 0x002fea0003800000 */
[----:B------:R-:W1:Y:S02]  /*1d460*/  SYNCS.PHASECHK.TRANS64.TRYWAIT P0, [R3+URZ+0x2e850], R0 ;  /* 0x02e85000030075a7 */ /* 0x000e64000800017f */
[----:B-1----:R-:W-:Y:S05]  /*1d470*/  @!P0 BRA `(.L_x_7665) ;  /* 0x000000d000e88947 */ /* 0x002fea0003800000 */
.L_x_7662:
[----:B01---5:R-:W-:Y:S01]  /*1d480*/  VIADD R0, R16, 0x400 ;  /* 0x0000040010007836 */ /* 0x023fe20000000000 */
        /* <DEDUP_REMOVED lines=12> */
[----:B------:R-:W-:Y:S02]  /*1d550*/  R2UR UR6, R12 ;  /* 0x000000000c0672ca */ /* 0x000fe400000e0000 */
[----:B------:R-:W-:-:S04]  /*1d560*/  FMNMX.FTZ R0, R185, R0, !PT ;  /* 0x00000000b9007209 */ /* 0x000fc80007810000 */
[----:B------:R-:W-:Y:S02]  /*1d570*/  FMNMX.FTZ R13, R188, R0, !PT ;  /* 0x00000000bc0d7209 */ /* 0x000fe40007810000 */
        /* <DEDUP_REMOVED lines=117> */
[----:B0-----:R-:W-:-:S02]  /*1dcd0*/  LOP3.LUT R235, R235, 0x7f, RZ, 0xc0, !PT ;  /* 0x0000007febeb7812 */ /* 0x001fc400078ec0ff */
[----:B------:R-:W-:Y:S02]  /*1dce0*/  FMNMX.FTZ R0, R98, R0, !PT ;  /* 0x0000000062007209 */ /* 0x000fe40007810000 */
[----:B------:R-:W-:Y:S02]  /*1dcf0*/  ISETP.NE.AND P0, PT, R235, RZ, PT ;  /* 0x000000ffeb00720c */ /* 0x000fe40003f05270 */
[----:B------:R-:W-:Y:S01]  /*1dd00*/  FMNMX.FTZ R0, R99, R0, !PT ;  /* 0x0000000063007209 */ /* 0x000fe20007810000 */
[----:B------:R-:W0:Y:S03]  /*1dd10*/  S2R R235, SR_TID.X ;  /* 0x0000000000eb7919 */ /* 0x000e260000002100 */
[----:B------:R-:W-:-:S04]  /*1dd20*/  FMNMX.FTZ R0, R102, R0, !PT ;  /* 0x0000000066007209 */ /* 0x000fc80007810000 */
[----:B------:R-:W-:-:S05]  /*1dd30*/  FMNMX.FTZ R0, R103, R0, !PT ;  /* 0x0000000067007209 */ /* 0x000fca0007810000 */
[----:B------:R-:W1:Y:S01]  /*1dd40*/  SHFL.BFLY PT, R3, R0, 0x2, 0x1f ;  /* 0x0c401f0000037f89 */ /* 0x000e6200000e0000 */
[----:B0-----:R-:W-:Y:S02]  /*1dd50*/  SHF.R.U32.HI R235, RZ, 0x7, R235 ;  /* 0x00000007ffeb7819 */ /* 0x001fe400000116eb */
[----:B-1----:R-:W-:Y:S01]  /*1dd60*/  FMNMX.FTZ R0, R0, R3, !PT ;  /* 0x0000000300007209 */ /* 0x002fe20007810000 */
        /* <DEDUP_REMOVED lines=8> */
[----:B------:R-:W-:-:S04]  /*1ddf0*/  VIADD R14, R12, 0x400 ;  /* 0x000004000c0e7836 */ /* 0x000fc80000000000 */
[----:B------:R-:W0:Y:S02]  /*1de00*/  SHFL.BFLY PT, R3, R13, 0x1, 0x1f ;  /* 0x0c201f000d037f89 */ /* 0x000e2400000e0000 */
[----:B0-----:R-:W-:Y:S01]  /*1de10*/  FMNMX.FTZ R3, R13, R3, !PT ;  /* 0x000000030d037209 */ /* 0x001fe20007810000 */
[----:B------:R-:W-:Y:S02]  /*1de20*/  WARPGROUP.DEPBAR.LE gsb0, 0x0 ;  /* 0x00008000000079c5 */ /* 0x000fe40000010000 */
[----:B------:R-:W-:-:S06]  /*1de30*/  WARPGROUP.ARRIVE ;  /* 0x00000000000079c5 */ /* 0x000fcc0000000000 */
        /* <DEDUP_REMOVED lines=24> */
[----:B0-----:R-:W-:Y:S01]  /*1dfc0*/  FMNMX.FTZ R0, R0, R14, !PT ;  /* 0x0000000e00007209 */ /* 0x001fe20007810000 */
[----:B------:R-:W-:Y:S01]  /*1dfd0*/  FADD.FTZ R14, -R3, R21 ;  /* 0x00000015030e7221 */ /* 0x000fe20000010100 */
[----:B------:R-:W-:-:S01]  /*1dfe0*/  FFMA.FTZ R21, R2, R184, -R15 ;  /* 0x000000b802157223 */ /* 0x000fc2000001080f */
[C-C-:B------:R-:W-:Y:S01]  /*1dff0*/  FFMA.FTZ R184, R2.reuse, R185, -R15.reuse ;  /* 0x000000b902b87223 */ /* 0x140fe2000001080f */
[----:B------:R-:W-:-:S01]  /*1e000*/  FFMA.FTZ R185, R2, R188, -R15 ;  /* 0x000000bc02b97223 */ /* 0x000fc2000001080f */
[C---:B------:R-:W-:Y:S01]  /*1e010*/  FMUL.FTZ R14, R2.reuse, R14 ;  /* 0x0000000e020e7220 */ /* 0x040fe20000410000 */
        /* <DEDUP_REMOVED lines=8> */
[----:B------:R-:W-:Y:S01]  /*1e0a0*/  FFMA.FTZ R100, R2, R101, -R15 ;  /* 0x0000006502647223 */ /* 0x000fe2000001080f */
[----:B------:R-:W-:-:S01]  /*1e0b0*/  FADD.FTZ R13, -R0, R233 ;  /* 0x000000e9000d7221 */ /* 0x000fc20000010100 */
[----:B------:R-:W0:Y:S01]  /*1e0c0*/  MUFU.EX2 R14, R14 ;  /* 0x0000000e000e7308 */ /* 0x000e220000000800 */
[----:B------:R-:W-:-:S01]  /*1e0d0*/  FFMA.FTZ R101, R2, R0, -8 ;  /* 0xc100000002657423 */ /* 0x000fc20000010000 */
[C-C-:B------:R-:W-:Y:S01]  /*1e0e0*/  FFMA.FTZ R141, R2.reuse, R141, -R15.reuse ;  /* 0x0000008d028d7223 */ /* 0x140fe2000001080f */
[C---:B------:R-:W-:Y:S01]  /*1e0f0*/  FMUL.FTZ R13, R2.reuse, R13 ;  /* 0x0000000d020d7220 */ /* 0x040fe20000410000 */
[C---:B------:R-:W-:Y:S01]  /*1e100*/  FFMA.FTZ R144, R2.reuse, R144, -R15 ;  /* 0x0000009002907223 */ /* 0x040fe2000001080f */
        /* <DEDUP_REMOVED lines=33> */
[C---:B------:R-:W-:Y:S01]  /*1e320*/  FFMA.FTZ R97, R2.reuse, R97, -R15 ;  /* 0x0000006102617223 */ /* 0x040fe2000001080f */
        /* <DEDUP_REMOVED lines=9> */
[----:B------:R-:W-:Y:S01]  /*1e3c0*/  MUFU.EX2 R13, R13 ;  /* 0x0000000d000d7308 */ /* 0x000fe20000000800 */
[----:B-1----:R-:W-:-:S01]  /*1e3d0*/  FADD.FTZ R237, R189, R237 ;  /* 0x000000edbded7221 */ /* 0x002fc20000010000 */
        /* <DEDUP_REMOVED lines=43> */
[----:B------:R-:W-:-:S03]  /*1e690*/  FFMA.FTZ R119, R2, R119, -R101 ;  /* 0x0000007702777223 */ /* 0x000fc60000010865 */
[----:B------:R-:W2:Y:S01]  /*1e6a0*/  MUFU.EX2 R168, R168 ;  /* 0x000000a800a87308 */ /* 0x000ea20000000800 */
[----:B0-----:R-:W-:-:S01]  /*1e6b0*/  FADD.FTZ R237, R196, R237 ;  /* 0x000000edc4ed7221 */ /* 0x001fc20000010000 */
[----:B------:R-:W-:Y:S02]  /*1e6c0*/  WARPGROUP.DEPBAR.LE gsb0, 0x0 ;  /* 0x00008000000079c5 */ /* 0x000fe40000010000 */
[----:B------:R-:W-:-:S04]  /*1e6d0*/  WARPGROUP.ARRIVE ;  /* 0x00000000000079c5 */ /* 0x000fc80000000000 */
[----:B------:R-:W0:Y:S01]  /*1e6e0*/  MUFU.EX2 R191, R191 ;  /* 0x000000bf00bf7308 */ /* 0x000e220000000800 */
[----:B-1----:R-:W-:-:S01]  /*1e6f0*/  FADD.FTZ R236, R190, R236 ;  /* 0x000000ecbeec7221 */ /* 0x002fc20000010000 */
[----:B------:R-:W-:Y:S06]  /*1e700*/  QGMMA.64x128x32.F32.E4M3.E4M3 R24, R208, gdesc[UR4], R24, gsb0 ;  /* 0x01e00004d0187df3 */ /* 0x000fec0008000818 */
        /* <DEDUP_REMOVED lines=35> */
[----:B------:R-:W-:-:S01]  /*1e940*/  FFMA.FTZ R208, R2, R89, -R15 ;  /* 0x0000005902d07223 */ /* 0x000fc2000001080f */
[----:B------:R-:W-:-:S03]  /*1e950*/  IMAD.MOV.U32 R89, RZ, RZ, -0x3ffffff0 ;  /* 0xc0000010ff597424 */ /* 0x000fc600078e00ff */
[----:B------:R0:W-:Y:S01]  /*1e960*/  MUFU.EX2 R15, R88 ;  /* 0x00000058000f7308 */ /* 0x0001e20000000800 */
[----:B------:R-:W-:Y:S01]  /*1e970*/  WARPGROUP.ARRIVE ;  /* 0x00000000000079c5 */ /* 0x000fe20000000000 */
[----:B-1----:R-:W-:Y:S01]  /*1e980*/  FADD.FTZ R236, R175, R236 ;  /* 0x000000ecafec7221 */ /* 0x002fe20000010000 */
[----:B------:R-:W-:Y:S01]  /*1e990*/  R2UR UR7, R89 ;  /* 0x00000000590772ca */ /* 0x000fe200000e0000 */
[----:B--2---:R-:W-:-:S04]  /*1e9a0*/  FADD.FTZ R237, R153, R237 ;  /* 0x000000ed99ed7221 */ /* 0x004fc80000010000 */
[----:B------:R-:W1:Y:S01]  /*1e9b0*/  MUFU.EX2 R178, R178 ;  /* 0x000000b200b27308 */ /* 0x000e620000000800 */
[----:B0-----:R-:W-:-:S05]  /*1e9c0*/  VIADD R88, R12, 0x500 ;  /* 0x000005000c587836 */ /* 0x001fca0000000000 */
[----:B------:R-:W-:Y:S01]  /*1e9d0*/  R2UR UR6, R88 ;  /* 0x00000000580672ca */ /* 0x000fe200000e0000 */
[----:B------:R-:W-:Y:S01]  /*1e9e0*/  VIADD R88, R12, 0x600 ;  /* 0x000006000c587836 */ /* 0x000fe20000000000 */
[----:B------:R-:W0:Y:S01]  /*1e9f0*/  MUFU.EX2 R156, R156 ;  /* 0x0000009c009c7308 */ /* 0x000e220000000800 */
[----:B------:R-:W-:-:S07]  /*1ea00*/  FFMA.FTZ R12, R2, R114, -R101 ;  /* 0x00000072020c7223 */ /* 0x000fce0000010865 */
[----:B------:R-:W2:Y:S01]  /*1ea10*/  MUFU.EX2 R179, R179 ;  /* 0x000000b300b37308 */ /* 0x000ea20000000800 */
[----:B-1----:R-:W-:-:S02]  /*1ea20*/  FADD.FTZ R236, R178, R236 ;  /* 0x000000ecb2ec7221 */ /* 0x002fc40000010000 */
[----:B------:R-:W-:Y:S01]  /*1ea30*/  QGMMA.64x128x32.F32.E4M3.E4M3 R24, R204, gdesc[UR4], R24, gsb0 ;  /* 0x01e00004cc187df3 */ /* 0x000fe20008000818 */
[----:B------:R-:W-:Y:S01]  /*1ea40*/  R2UR UR6, R88 ;  /* 0x00000000580672ca */ /* 0x000fe200000e0000 */
[----:B------:R-:W-:Y:S01]  /*1ea50*/  FFMA.FTZ R88, R2, R118, -R101 ;  /* 0x0000007602587223 */ /* 0x000fe20000010865 */
[----:B------:R-:W-:Y:S02]  /*1ea60*/  @!P0 IMAD R118, R20, 0x8, R16 ;  /* 0x0000000814768824 */ /* 0x000fe400078e0210 */
[----:B------:R-:W1:Y:S01]  /*1ea70*/  MUFU.EX2 R157, R157 ;  /* 0x0000009d009d7308 */ /* 0x000e620000000800 */
[----:B0-----:R-:W-:-:S01]  /*1ea80*/  FADD.FTZ R237, R156, R237 ;  /* 0x000000ed9ced7221 */ /* 0x001fc20000010000 */
[----:B------:R-:W-:-:S05]  /*1ea90*/  @!P0 VIADD R118, R118, 0x2e840 ;  /* 0x0002e84076768836 */ /* 0x000fca0000000000 */
[----:B------:R-:W-:Y:S01]  /*1eaa0*/  @!P0 PRMT R118, RZ, 0x654, R118 ;  /* 0x00000654ff768816 */ /* 0x000fe20000000076 */
        /* <DEDUP_REMOVED lines=50> */
[----:B------:R-:W-:-:S05]  /*1edd0*/  IMAD.MOV.U32 R89, RZ, RZ, -0x3ffffff0 ;  /* 0xc0000010ff597424 */ /* 0x000fca00078e00ff */
[----:B------:R-:W-:Y:S01]  /*1ede0*/  R2UR UR7, R89 ;  /* 0x00000000590772ca */ /* 0x000fe200000e0000 */
        /* <DEDUP_REMOVED lines=12> */
[----:B------:R-:W-:Y:S01]  /*1eeb0*/  QGMMA.64x128x32.F32.E4M3.E4M3 R24, R200, gdesc[UR4], R24, gsb0 ;  /* 0x01e00004c8187df3 */ /* 0x000fe20008000818 */
[----:B------:R-:W-:-:S03]  /*1eec0*/  IADD3 R102, -R235, 0xb, RZ ;  /* 0x0000000beb667810 */ /* 0x000fc60007ffe1ff */
        /* <DEDUP_REMOVED lines=37> */
[----:B------:R1:W-:Y:S06]  /*1f120*/  BAR.ARV R102, 0x100 ;  /* 0x000400660000751d */ /* 0x0003ec0000002000 */
[----:B------:R-:W3:Y:S01]  /*1f130*/  MUFU.EX2 R133, R133 ;  /* 0x0000008500857308 */ /* 0x000ee20000000800 */
[----:B0-----:R-:W-:-:S01]  /*1f140*/  FADD.FTZ R114, R132, R114 ;  /* 0x0000007284727221 */ /* 0x001fc20000010000 */
[----:B------:R1:W-:Y:S01]  /*1f150*/  @!P0 SYNCS.ARRIVE.TRANS64.RED.A1T0 RZ, [R118+URZ], RZ ;  /* 0x000000ff76ff89a7 */ /* 0x0003e2000810043f */
[----:B--2---:R-:W-:-:S05]  /*1f160*/  FADD.FTZ R236, R134, R236 ;  /* 0x000000ec86ec7221 */ /* 0x004fca0000010000 */
[----:B------:R-:W0:Y:S08]  /*1f170*/  MUFU.EX2 R135, R135 ;  /* 0x0000008700877308 */ /* 0x000e300000000800 */
        /* <DEDUP_REMOVED lines=57> */
[----:B0-----:R-:W-:-:S04]  /*1f510*/  FADD.FTZ R103, R97, R103 ;  /* 0x0000006761677221 */ /* 0x001fc80000010000 */
[----:B------:R-:W-:-:S03]  /*1f520*/  FADD.FTZ R103, R15, R103 ;  /* 0x000000670f677221 */ /* 0x000fc60000010000 */
[----:B------:R-:W0:Y:S01]  /*1f530*/  MUFU.EX2 R100, R100 ;  /* 0x0000006400647308 */ /* 0x000e220000000800 */
[----:B--2---:R-:W-:-:S07]  /*1f540*/  FADD.FTZ R114, R98, R114 ;  /* 0x0000007262727221 */ /* 0x004fce0000010000 */
[----:B------:R-:W2:Y:S01]  /*1f550*/  MUFU.EX2 R101, R101 ;  /* 0x0000006500657308 */ /* 0x000ea20000000800 */
[----:B---3--:R-:W-:-:S01]  /*1f560*/  FADD.FTZ R114, R99, R114 ;  /* 0x0000007263727221 */ /* 0x008fc20000010000 */
[----:B0-----:R-:W-:-:S03]  /*1f570*/  FADD.FTZ R237, R100, R103 ;  /* 0x0000006764ed7221 */ /* 0x001fc60000010000 */
[----:B--2---:R-:W-:Y:S01]  /*1f580*/  FADD.FTZ R236, R101, R114 ;  /* 0x0000007265ec7221 */ /* 0x004fe20000010000 */
[----:B-1----:R-:W-:Y:S06]  /*1f590*/  @!P1 BRA `(.L_x_7666) ;  /* 0x0000000000049947 */ /* 0x002fec0003800000 */
[----:B------:R-:W-:Y:S01]  /*1f5a0*/  BPT.TRAP 0x1 ;  /* 0x000000040000795c */ /* 0x000fe20000300000 */
.L_x_7666:
[----:B------:R-:W2:Y:S01]  /*1f5b0*/  LDL R102, [R1+0x5c] ;  /* 0x00005c0001667983 */ /* 0x000ea20000100800 */
[----:B------:R-:W-:Y:S01]  /*1f5c0*/  ISETP.GT.AND P0, PT, R234, RZ, PT ;  /* 0x000000ffea00720c */ /* 0x000fe20003f04270 */
        /* <DEDUP_REMOVED lines=125> */
[----:B--2---:R-:W-:Y:S01]  /*1fda0*/  R2UR UR4, R102 ;  /* 0x00000000660472ca */ /* 0x004fe200000e0000 */
[----:B------:R-:W-:Y:S02]  /*1fdb0*/  IMAD R102, R232, 0x8, R16 ;  /* 0x00000008e8667824 */ /* 0x000fe400078e0210 */
[----:B------:R-:W-:-:S02]  /*1fdc0*/  IMAD.MOV.U32 R232, RZ, RZ, R20 ;  /* 0x000000ffffe87224 */ /* 0x000fc400078e0014 */
[----:B------:R-:W-:-:S08]  /*1fdd0*/  VIADD R102, R102, 0x2e860 ;  /* 0x0002e86066667836 */ /* 0x000fd00000000000 */
[----:B------:R-:W-:-:S05]  /*1fde0*/  IMAD.U32 R103, RZ, RZ, UR4 ;  /* 0x00000004ff677e24 */ /* 0x000fca000f8e00ff */
[----:B------:R-:W-:-:S04]  /*1fdf0*/  PRMT R102, R103, 0x654, R102 ;  /* 0x0000065467667816 */ /* 0x000fc80000000066 */
[----:B------:R0:W-:Y:S01]  /*1fe00*/  SYNCS.ARRIVE.TRANS64.RED.A1T0 RZ, [R102+URZ], RZ ;  /* 0x000000ff66ff79a7 */ /* 0x0001e2000810043f */
[----:B------:R-:W-:Y:S05]  /*1fe10*/  @P0 BRA `(.L_x_7667) ;  /* 0xffffffbc00e80947 */ /* 0x000fea000383ffff */
[----:B------:R-:W-:-:S07]  /*1fe20*/  IMAD.MOV.U32 R136, RZ, RZ, R20 ;  /* 0x000000ffff887224 */ /* 0x000fce00078e0014 */
.L_x_7656:
[----:B------:R-:W-:Y:S05]  /*1fe30*/  WARPSYNC.ALL ;  /* 0x0000000000007948 */ /* 0x000fea0003800000 */
[----:B------:R-:W-:Y:S06]  /*1fe40*/  BAR.ARV 0x8, 0x120 ;  /* 0x0204800000007b1d */ /* 0x000fec0000002000 */
[----:B------:R-:W-:Y:S05]  /*1fe50*/  @!P1 BRA `(.L_x_7668) ;  /* 0x0000000000049947 */ /* 0x000fea0003800000 */
[----:B------:R-:W-:Y:S01]  /*1fe60*/  BPT.TRAP 0x1 ;  /* 0x000000040000795c */ /* 0x000fe20000300000 */
.L_x_7668:
[----:B------:R-:W-:Y:S01]  /*1fe70*/  IMAD R13, R136, 0x8, R16 ;  /* 0x00000008880d7824 */ /* 0x000fe200078e0210 */
[----:B------:R-:W-:-:S04]  /*1fe80*/  SHF.L.U32 R4, R231, 0x1f, RZ ;  /* 0x0000001fe7047819 */ /* 0x000fc800000006ff */
[----:B------:R1:W2:Y:S01]  /*1fe90*/  SYNCS.PHASECHK.TRANS64.TRYWAIT P0, [R13+URZ+0x2e850], R4 ;  /* 0x02e850040d0075a7 */ /* 0x0002a2000800017f */
[----:B------:R-:W-:Y:S05]  /*1fea0*/  @!P1 BRA `(.L_x_7669) ;  /* 0x0000000000049947 */ /* 0x000fea0003800000 */
[----:B------:R-:W-:Y:S01]  /*1feb0*/  BPT.TRAP 0x1 ;  /* 0x000000040000795c */ /* 0x000fe20000300000 */
.L_x_7669:
[----:B------:R-:W-:-:S05]  /*1fec0*/  VIADD R16, R16, 0x400 ;  /* 0x0000040010107836 */ /* 0x000fca0000000000 */
[----:B------:R-:W-:-:S04]  /*1fed0*/  SHF.R.U32.HI R16, RZ, 0x4, R16 ;  /* 0x00000004ff107819 */ /* 0x000fc80000011610 */
[----:B------:R-:W-:-:S04]  /*1fee0*/  LOP3.LUT R16, R16, 0x3fff, RZ, 0xc0, !PT ;  /* 0x00003fff10107812 */ /* 0x000fc800078ec0ff */
[----:B------:R-:W-:Y:S01]  /*1fef0*/  LOP3.LUT R5, R16, 0x10000, RZ, 0xfc, !PT ;  /* 0x0001000010057812 */ /* 0x000fe200078efcff */
[----:B--2---:R-:W-:Y:S06]  /*1ff00*/  @P0 BRA `(.L_x_7670) ;  /* 0x0000000000080947 */ /* 0x004fec0003800000 */
[----:B------:R-:W2:Y:S02]  /*1ff10*/  SYNCS.PHASECHK.TRANS64.TRYWAIT P0, [R13+URZ+0x2e850], R4 ;  /* 0x02e850040d0075a7 */ /* 0x000ea4000800017f */
[----:B--2---:R-:W-:Y:S05]  /*1ff20*/  @!P0 BRA `(.L_x_7671) ;  /* 0x000000a800508947 */ /* 0x004fea0003800000 */
.L_x_7670:
[----:B-12---:R-:W-:Y:S01]  /*1ff30*/  IMAD R4, R136, 0x700, R5 ;  /* 0x0000070088047824 */ /* 0x006fe200078e0205 */
[----:B------:R-:W2:Y:S01]  /*1ff40*/  LDL R16, [R1+0x94] ;  /* 0x0000940001107983 */ /* 0x000ea20000100800 */
[----:B------:R-:W-:Y:S01]  /*1ff50*/  IMAD.MOV.U32 R5, RZ, RZ, -0x3ffffff0 ;  /* 0xc0000010ff057424 */ /* 0x000fe200078e00ff */
[----:B------:R-:W-:Y:S05]  /*1ff60*/  WARPSYNC.ALL ;  /* 0x0000000000007948 */ /* 0x000fea0003800000 */
[C---:B------:R-:W-:Y:S01]  /*1ff70*/  R2UR UR6, R4.reuse ;  /* 0x00000000040672ca */ /* 0x040fe200000e0000 */
[----:B------:R-:W-:Y:S01]  /*1ff80*/  VIADD R6, R4, 0x100 ;  /* 0x0000010004067836 */ /* 0x000fe20000000000 */
[----:B------:R-:W-:Y:S01]  /*1ff90*/  R2UR UR7, R5 ;  /* 0x00000000050772ca */ /* 0x000fe200000e0000 */
[----:B------:R-:W-:Y:S01]  /*1ffa0*/  WARPGROUP.ARRIVE ;  /* 0x00000000000079c5 */ /* 0x000fe20000000000 */
[----:B------:R-:W-:Y:S01]  /*1ffb0*/  IMAD.MOV.U32 R7, RZ, RZ, -0x3ffffff0 ;  /* 0xc0000010ff077424 */ /* 0x000fe200078e00ff */
[----:B------:R-:W3:Y:S01]  /*1ffc0*/  LDL R14, [R1+0x84] ;  /* 0x00008400010e7983 */ /* 0x000ee20000100800 */
[----:B------:R-:W-:-:S03]  /*1ffd0*/  ULDC.64 UR4, c[0x0][0x9a0] ;  /* 0x0002680000047ab9 */ /* 0x000fc60000000a00 */
[----:B------:R-:W4:Y:S01]  /*1ffe0*/  LDL.LU R12, [R1+0x9c] ;  /* 0x00009c00010c7983 */ /* 0x000f220000300800 */
[----:B------:R-:W-:Y:S01]  /*1fff0*/  ISETP.NE.U32.AND P0, PT, RZ, UR4, PT ;  /* 0x00000004ff007c0c */ /* 0x000fe2000bf05070 */
[----:B------:R-:W-:-:S03]  /*20000*/  IMAD.MOV.U32 R15, RZ, RZ, -0x3ffffff0 ;  /* 0xc0000010ff0f7424 */ /* 0x000fc600078e00ff */
[----:B------:R-:W-:Y:S01]  /*20010*/  ISETP.NE.AND.EX P0, PT, RZ, UR5, PT, P0 ;  /* 0x00000005ff007c0c */ /* 0x000fe2000bf05300 */
[----:B------:R-:W-:Y:S01]  /*20020*/  QGMMA.64x128x32.F32.E4M3.E4M3 R24, R224, gdesc[UR4], R24, gsb0 ;  /* 0x01e00004e0187df3 */ /* 0x000fe20008000818 */
[----:B------:R-:W-:Y:S01]  /*20030*/  R2UR UR6, R6 ;  /* 0x00000000060672ca */ /* 0x000fe200000e0000 */
[----:B------:R-:W-:Y:S01]  /*20040*/  VIADD R6, R4, 0x200 ;  /* 0x0000020004067836 */ /* 0x000fe20000000000 */
[----:B------:R-:W-:Y:S01]  /*20050*/  R2UR UR7, R7 ;  /* 0x00000000070772ca */ /* 0x000fe200000e0000 */
[----:B------:R-:W-:-:S08]  /*20060*/  IMAD.MOV.U32 R7, RZ, RZ, -0x3ffffff0 ;  /* 0xc0000010ff077424 */ /* 0x000fd000078e00ff */
[----:B------:R-:W2:Y:S08]  /*20070*/  @P0 LDC.64 R8, c[0x0][0x9c8] ;  /* 0x00027200ff080b82 */ /* 0x000eb00000000a00 */
[----:B------:R-:W1:Y:S01]  /*20080*/  @P0 LDC.64 R10, c[0x0][0x9d0] ;  /* 0x00027400ff0a0b82 */ /* 0x000e620000000a00 */
        /* <DEDUP_REMOVED lines=9> */
[----:B----4-:R-:W-:-:S08]  /*20120*/  @P0 SHF.R.S32.HI R5, RZ, 0x1f, R12 ;  /* 0x0000001fff050819 */ /* 0x010fd0000001140c */
[----:B------:R-:W-:Y:S01]  /*20130*/  QGMMA.64x128x32.F32.E4M3.E4M3 R24, R216, gdesc[UR4], R24, gsb0 ;  /* 0x01e00004d8187df3 */ /* 0x000fe20008000818 */
[----:B------:R-:W-:Y:S01]  /*20140*/  R2UR UR6, R6 ;  /* 0x00000000060672ca */ /* 0x000fe200000e0000 */
[----:B--2---:R-:W-:Y:S01]  /*20150*/  @P0 IMAD R6, R16, R8, RZ ;  /* 0x0000000810060224 */ /* 0x004fe200078e02ff */
[----:B------:R-:W-:-:S03]  /*20160*/  R2UR UR7, R7 ;  /* 0x00000000070772ca */ /* 0x000fc600000e0000 */
[C---:B---3--:R-:W-:Y:S02]  /*20170*/  @P0 IMAD R9, R14.reuse, R9, R6 ;  /* 0x000000090e090224 */ /* 0x048fe400078e0206 */
[----:B------:R-:W-:-:S04]  /*20180*/  @P0 IMAD.WIDE.U32 R6, R14, R8, RZ ;  /* 0x000000080e060225 */ /* 0x000fc800078e00ff */
[----:B------:R-:W-:Y:S02]  /*20190*/  VIADD R14, R4, 0x400 ;  /* 0x00000400040e7836 */ /* 0x000fe40000000000 */
[-C--:B-1----:R-:W-:Y:S02]  /*201a0*/  @P0 IMAD R8, R5, R10.reuse, RZ ;  /* 0x0000000a05080224 */ /* 0x082fe400078e02ff */
[----:B------:R-:W-:Y:S02]  /*201b0*/  @P0 IMAD.IADD R7, R7, 0x1, R9 ;  /* 0x0000000107070824 */ /* 0x000fe400078e0209 */
[C---:B------:R-:W-:Y:S02]  /*201c0*/  @P0 IMAD R5, R12.reuse, R11, R8 ;  /* 0x0000000b0c050224 */ /* 0x040fe400078e0208 */
[----:B------:R-:W-:-:S04]  /*201d0*/  @P0 IMAD.WIDE.U32 R6, R12, R10, R6 ;  /* 0x0000000a0c060225 */ /* 0x000fc800078e0006 */
[----:B------:R-:W-:Y:S01]  /*201e0*/  @P0 IMAD.IADD R5, R7, 0x1, R5 ;  /* 0x0000000107050824 */ /* 0x000fe200078e0205 */
[----:B------:R-:W-:Y:S01]  /*201f0*/  @P0 LEA R8, P2, R6, UR4, 0x2 ;  /* 0x0000000406080c11 */ /* 0x000fe2000f8410ff */
        /* <DEDUP_REMOVED lines=26> */
[----:B------:R-:W3:Y:S04]  /*203a0*/  SHFL.BFLY PT, R5, R6, 0x1, 0x1f ;  /* 0x0c201f0006057f89 */ /* 0x000ee800000e0000 */
[----:B------:R-:W4:Y:S01]  /*203b0*/  SHFL.BFLY PT, R4, R7, 0x1, 0x1f ;  /* 0x0c201f0007047f89 */ /* 0x000f2200000e0000 */
[----:B---3--:R-:W-:-:S01]  /*203c0*/  FADD.FTZ R11, R6, R5 ;  /* 0x00000005060b7221 */ /* 0x008fc20000010000 */
[----:B----4-:R-:W-:-:S04]  /*203d0*/  FADD.FTZ R12, R7, R4 ;  /* 0x00000004070c7221 */ /* 0x010fc80000010000 */
[C---:B------:R-:W-:Y:S01]  /*203e0*/  FSETP.NE.FTZ.AND P0, PT, R11.reuse, RZ, PT ;  /* 0x000000ff0b00720b */ /* 0x040fe20003f15000 */
[----:B------:R-:W-:Y:S01]  /*203f0*/  FMUL.FTZ R14, R11, 0.00390625 ;  /* 0x3b8000000b0e7820 */ /* 0x000fe20000410000 */
[----:B-1----:R-:W-:Y:S01]  /*20400*/  FMUL.FTZ R8, R12, 0.00390625 ;  /* 0x3b8000000c087820 */ /* 0x002fe20000410000 */
        /* <DEDUP_REMOVED lines=16> */
[----:B------:R-:W-:Y:S02]  /*20510*/  IMAD.MOV.U32 R88, RZ, RZ, -0x800000 ;  /* 0xff800000ff587424 */ /* 0x000fe400078e00ff */
[----:B---3--:R-:W-:Y:S01]  /*20520*/  @P3 FMUL.FTZ R11, R8, 0.69314718246459960938 ;  /* 0x3f317218080b3820 */ /* 0x008fe20000410000 */
[----:B------:R-:W-:-:S01]  /*20530*/  @P2 FFMA.FTZ R89, R4, R3, R7 ;  /* 0x0000000304592223 */ /* 0x000fc20000010007 */
[----:B--2---:R-:W-:Y:S02]  /*20540*/  FMUL.FTZ R7, R5, R10 ;  /* 0x0000000a05077220 */ /* 0x004fe40000410000 */
[----:B------:R-:W-:-:S01]  /*20550*/  @P3 FFMA.FTZ R88, R2, R0, R11 ;  /* 0x0000000002583223 */ /* 0x000fc2000001000b */
[----:B----4-:R-:W-:Y:S01]  /*20560*/  FMUL.FTZ R2, R9, R10 ;  /* 0x0000000a09027220 */ /* 0x010fe20000410000 */
[----:B------:R-:W-:Y:S02]  /*20570*/  WARPGROUP.DEPBAR.LE gsb0, 0x0 ;  /* 0x00008000000079c5 */ /* 0x000fe40000010000 */
[----:B------:R-:W-:Y:S05]  /*20580*/  @!P1 BRA `(.L_x_7672) ;  /* 0x0000000000049947 */ /* 0x000fea0003800000 */
[----:B------:R-:W-:Y:S01]  /*20590*/  BPT.TRAP 0x1 ;  /* 0x000000040000795c */ /* 0x000fe20000300000 */
.L_x_7672:
        /* <DEDUP_REMOVED lines=74> */
[----:B------:R-:W-:-:S04]  /*20a40*/  PRMT R0, R3, 0x654, R0 ;  /* 0x0000065403007816 */ /* 0x000fc80000000000 */
[----:B------:R1:W-:Y:S05]  /*20a50*/  SYNCS.ARRIVE.TRANS64.RED.A1T0 RZ, [R0+URZ], RZ ;  /* 0x000000ff00ff79a7 */ /* 0x0003ea000810043f */
[----:B------:R-:W-:Y:S01]  /*20a60*/  UIADD3 UR4, UR4, 0x1, URZ ;  /* 0x0000000104047890 */ /* 0x000fe2000fffe03f */
[----:B-1----:R-:W-:-:S05]  /*20a70*/  SEL R0, RZ, 0x1, P1 ;  /* 0x00000001ff007807 */ /* 0x002fca0000800000 */
[----:B------:R-:W-:Y:S01]  /*20a80*/  IMAD.U32 R3, RZ, RZ, UR4 ;  /* 0x00000004ff037e24 */ /* 0x000fe2000f8e00ff */
[----:B------:R-:W-:-:S04]  /*20a90*/  LOP3.LUT R231, R231, R0, RZ, 0x3c, !PT ;  /* 0x00000000e7e77212 */ /* 0x000fc800078e3cff */
[----:B------:R1:W-:Y:S03]  /*20aa0*/  STL [R1+0xa0], R3 ;  /* 0x0000a00301007387 */ /* 0x0003e60000100800 */
.L_x_7594:
[----:B------:R-:W-:Y:S05]  /*20ab0*/  WARPSYNC.ALL ;  /* 0x0000000000007948 */ /* 0x000fea0003800000 */
[----:B------:R-:W2:Y:S08]  /*20ac0*/  S2UR UR5, SR_CgaCtaId ;  /* 0x00000000000579c3 */ /* 0x000eb00000008800 */
[----:B------:R-:W-:Y:S06]  /*20ad0*/  BAR.SYNC.DEFER_BLOCKING 0x5, 0x180 ;  /* 0x0146000000007b1d */ /* 0x000fec0000010000 */
[----:B------:R-:W-:Y:S01]  /*20ae0*/  UMOV UR4, 0x400 ;  /* 0x0000040000047882 */ /* 0x000fe20000000000 */
[----:B------:R-:W-:Y:S01]  /*20af0*/  BSSY B0, `(.L_x_7673) ;  /* 0x0000262000007945 */ /* 0x000fe20003800000 */
[----:B--2---:R-:W-:Y:S01]  /*20b00*/  IMAD.U32 R0, RZ, RZ, UR5 ;  /* 0x00000005ff007e24 */ /* 0x004fe2000f8e00ff */
[----:B------:R-:W-:-:S04]  /*20b10*/  ULEA UR4, UR5, UR4, 0x18 ;  /* 0x0000000405047291 */ /* 0x000fc8000f8ec03f */
[----:B------:R2:W-:Y:S02]  /*20b20*/  STL [R1+0x5c], R0 ;  /* 0x00005c0001007387 */ /* 0x0005e40000100800 */
[----:B------:R-:W-:-:S05]  /*20b30*/  IMAD.U32 R16, RZ, RZ, UR4 ;  /* 0x00000004ff107e24 */ /* 0x000fca000f8e00ff */
[----:B------:R2:W3:Y:S01]  /*20b40*/  LDS.128 R232, [R16+0x2e8d0] ;  /* 0x02e8d00010e87984 */ /* 0x0004e20000000c00 */
[----:B------:R-:W-:Y:S06]  /*20b50*/  BAR.ARV 0x4, 0x180 ;  /* 0x0106000000007b1d */ /* 0x000fec0000002000 */
[----:B------:R-:W-:Y:S05]  /*20b60*/  @P0 BRA `(.L_x_7674) ;  /* 0x0000001800c40947 */ /* 0x000fea0003800000 */
[----:B------:R-:W2:Y:S01]  /*20b70*/  S2R R58, SR_TID.X ;  /* 0x00000000003a7919 */ /* 0x000ea20000002100 */
[----:B------:R-:W-:Y:S01]  /*20b80*/  ULDC.64 UR4, c[0x4][0xa8] ;  /* 0x01002a0000047ab9 */ /* 0x000fe20000000a00 */
[----:B------:R-:W4:Y:S01]  /*20b90*/  LDL R54, [R1+0xa8] ;  /* 0x0000a80001367983 */ /* 0x000f220000100800 */
[----:B--2---:R-:W-:-:S05]  /*20ba0*/  IMAD.SHL.U32 R0, R58, 0x4, RZ ;  /* 0x000000043a007824 */ /* 0x004fca00078e00ff */
[----:B------:R-:W-:-:S04]  /*20bb0*/  LOP3.LUT R0, R0, 0xc, RZ, 0xc0, !PT ;  /* 0x0000000c00007812 */ /* 0x000fc800078ec0ff */
[----:B------:R-:W-:-:S05]  /*20bc0*/  IADD3 R2, P0, R0, UR4, RZ ;  /* 0x0000000400027c10 */ /* 0x000fca000ff1e0ff */
[----:B-1----:R-:W-:-:S05]  /*20bd0*/  IMAD.X R3, RZ, RZ, UR5, P0 ;  /* 0x00000005ff037e24 */ /* 0x002fca00080e06ff */
[----:B------:R1:W2:Y:S01]  /*20be0*/  LDG.E.CONSTANT R0, desc[UR60][R2.64] ;  /* 0x0000003c02007981 */ /* 0x0002a2000c1e9900 */
[----:B------:R-:W-:Y:S01]  /*20bf0*/  F2FP.BF16.F32.PACK_AB R68, R61, R68 ;  /* 0x000000443d44723e */ /* 0x000fe200000010ff */
[----:B------:R-:W-:Y:S01]  /*20c00*/  UMOV UR4, 0xffffffff ;  /* 0xffffffff00047882 */ /* 0x000fe20000000000 */
[----:B------:R-:W-:Y:S01]  /*20c10*/  F2FP.BF16.F32.PACK_AB R50, R53, R60 ;  /* 0x0000003c3532723e */ /* 0x000fe200000010ff */
        /* <DEDUP_REMOVED lines=18> */
[----:B0-----:R-:W-:Y:S02]  /*20d40*/  MOV R61, R63 ;  /* 0x0000003f003d7202 */ /* 0x001fe40000000f00 */
[----:B-1----:R-:W-:Y:S02]  /*20d50*/  LOP3.LUT P0, R2, R58, 0x3, RZ, 0xc0, !PT ;  /* 0x000000033a027812 */ /* 0x002fe4000780c0ff */
        /* <DEDUP_REMOVED lines=17> */
[----:B----4-:R-:W-:-:S03]  /*20e70*/  IMAD.WIDE R4, R54, 0x2, R60 ;  /* 0x0000000236047825 */ /* 0x010fc600078e023c */
        /* <DEDUP_REMOVED lines=46> */
[----:B--2---:R-:W-:Y:S01]  /*21160*/  LOP3.LUT R2, R0, 0x2, RZ, 0x3c, !PT ;  /* 0x0000000200027812 */ /* 0x004fe200078e3cff */
        /* <DEDUP_REMOVED lines=41> */
[----:B------:R-:W3:Y:S01]  /*21400*/  SHFL.IDX PT, R48, R51, R2, 0x1c1f ;  /* 0x001c1f0233307589 */ /* 0x000ee200000e0000 */
[----:B------:R-:W-:Y:S02]  /*21410*/  SEL R73, R34, R73, P0 ;  /* 0x0000004922497207 */ /* 0x000fe40000000000 */
[----:B------:R-:W-:Y:S01]  /*21420*/  SEL R75, R77, R42, P0 ;  /* 0x0000002a4d4b7207 */ /* 0x000fe20000000000 */
[----:B------:R-:W3:Y:S01]  /*21430*/  SHFL.IDX PT, R30, R25, R0, 0x1c1f ;  /* 0x001c1f00191e7589 */ /* 0x000ee200000e0000 */
[----:B------:R-:W-:-:S02]  /*21440*/  SEL R77, R42, R77, P0 ;  /* 0x0000004d2a4d7207 */ /* 0x000fc40000000000 */
[----:B0-----:R-:W-:Y:S01]  /*21450*/  SEL R8, R10, R7, P0 ;  /* 0x000000070a087207 */ /* 0x001fe20000000000 */
[----:B------:R-:W0:Y:S01]  /*21460*/  SHFL.IDX PT, R34, R29, R0, 0x1c1f ;  /* 0x001c1f001d227589 */ /* 0x000e2200000e0000 */
[----:B-1----:R-:W-:Y:S02]  /*21470*/  SEL R36, R38, R35, P0 ;  /* 0x0000002326247207 */ /* 0x002fe40000000000 */
[----:B------:R-:W-:Y:S01]  /*21480*/  SEL R4, R6, R3, P0 ;  /* 0x0000000306047207 */ /* 0x000fe20000000000 */
[----:B------:R-:W-:Y:S01]  /*21490*/  SHFL.IDX PT, R41, R41, R0, 0x1c1f ;  /* 0x001c1f0029297589 */ /* 0x000fe200000e0000 */
[----:B------:R-:W-:Y:S02]  /*214a0*/  SEL R10, R7, R10, P0 ;  /* 0x0000000a070a7207 */ /* 0x000fe40000000000 */
[----:B--2---:R-:W-:Y:S01]  /*214b0*/  SEL R24, R26, R21, P0 ;  /* 0x000000151a187207 */ /* 0x004fe20000000000 */
[----:B------:R-:W1:Y:S01]  /*214c0*/  SHFL.IDX PT, R40, R43, R2, 0x1c1f ;  /* 0x001c1f022b287589 */ /* 0x000e6200000e0000 */
[----:B------:R-:W-:-:S02]  /*214d0*/  SEL R38, R35, R38, P0 ;  /* 0x0000002623267207 */ /* 0x000fc40000000000 */
[----:B----4-:R-:W-:Y:S01]  /*214e0*/  SEL R12, R37, R20, P0 ;  /* 0x00000014250c7207 */ /* 0x010fe20000000000 */
[----:B------:R-:W-:Y:S01]  /*214f0*/  SHFL.IDX PT, R45, R45, R0, 0x1c1f ;  /* 0x001c1f002d2d7589 */ /* 0x000fe200000e0000 */
[----:B------:R-:W-:Y:S02]  /*21500*/  SEL R14, R20, R37, P0 ;  /* 0x00000025140e7207 */ /* 0x000fe40000000000 */
[----:B------:R-:W-:Y:S01]  /*21510*/  SEL R6, R3, R6, P0 ;  /* 0x0000000603067207 */ /* 0x000fe20000000000 */
[----:B------:R-:W-:Y:S01]  /*21520*/  SHFL.IDX PT, R53, R53, R0, 0x1c1f ;  /* 0x001c1f0035357589 */ /* 0x000fe200000e0000 */
[----:B---3--:R-:W-:Y:S02]  /*21530*/  SEL R9, R49, R48, P0 ;  /* 0x0000003031097207 */ /* 0x008fe40000000000 */
        /* <DEDUP_REMOVED lines=11> */
[----:B-1----:R-:W-:Y:S02]  /*215f0*/  SEL R44, R41, R40, P0 ;  /* 0x00000028292c7207 */ /* 0x002fe40000000000 */
        /* <DEDUP_REMOVED lines=21> */
.L_x_7904:
        /* <DEDUP_REMOVED lines=27> */
[----:B---3--:R-:W-:-:S04]  /*21900*/  IMAD.MOV.U32 R52, RZ, RZ, R40 ;  /* 0x000000ffff347224 */ /* 0x008fc800078e0028 */
[----:B-1----:R-:W-:-:S08]  /*21910*/  IMAD R5, R52, 0x40, R48 ;  /* 0x0000004034057824 */ /* 0x002fd000078e0230 */
[----:B------:R-:W-:Y:S01]  /*21920*/  @P0 IADD3 R2, P1, R2, UR4, RZ ;  /* 0x0000000402020c10 */ /* 0x000fe2000ff3e0ff */
[----:B------:R-:W-:Y:S01]  /*21930*/  ULDC UR4, c[0x0][0xa88] ;  /* 0x0002a20000047ab9 */ /* 0x000fe20000000800 */
[----:B------:R-:W-:Y:S02]  /*21940*/  IMAD.WIDE R60, R5, 0x2, R60 ;  /* 0x00000002053c7825 */ /* 0x000fe400078e023c */
[----:B------:R-:W-:Y:S02]  /*21950*/  @P0 IADD3.X R3, R0, UR5, RZ, P1, !PT ;  /* 0x0000000500030c10 */ /* 0x000fe40008ffe4ff */
[----:B------:R-:W-:-:S06]  /*21960*/  IMAD.U32 R0, RZ, RZ, UR4 ;  /* 0x00000004ff007e24 */ /* 0x000fcc000f8e00ff */
[----:B------:R0:W5:Y:S01]  /*21970*/  @P0 LDG.E R0, desc[UR60][R2.64] ;  /* 0x0000003c02000981 */ /* 0x000162000c1e1900 */
[----:B------:R-:W-:Y:S05]  /*21980*/  @P0 BRA `(.L_x_7676) ;  /* 0x0000000000100947 */ /* 0x000fea0003800000 */
[----:B------:R-:W-:Y:S05]  /*21990*/  @!P2 BRA `(.L_x_7676) ;  /* 0x00000000000ca947 */ /* 0x000fea0003800000 */
[----:B0-----:R-:W2:Y:S04]  /*219a0*/  LDG.E R3, desc[UR60][R20.64] ;  /* 0x0000003c14037981 */ /* 0x001ea8000c1e1900 */
[----:B-----5:R-:W2:Y:S02]  /*219b0*/  LDG.E R0, desc[UR60][R20.64+0x4] ;  /* 0x0000043c14007981 */ /* 0x020ea4000c1e1900 */
[----:B--2---:R-:W-:-:S07]  /*219c0*/  IMAD.IADD R0, R0, 0x1, -R3 ;  /* 0x0000000100007824 */ /* 0x004fce00078e0a03 */
.L_x_7676:
        /* <DEDUP_REMOVED lines=64> */
[----:B------:R-:W-:Y:S01]  /*21dd0*/  SHF.R.U64 R36, R36, 0x3, RZ ;  /* 0x0000000324247819 */ /* 0x000fe200000012ff */
[----:B------:R-:W-:Y:S01]  /*21de0*/  IMAD.IADD R6, R10, 0x1, -R6 ;  /* 0x000000010a067824 */ /* 0x000fe200078e0a06 */
[----:B------:R-:W-:Y:S01]  /*21df0*/  LOP3.LUT R32, R32, R33, RZ, 0x3c, !PT ;  /* 0x0000002120207212 */ /* 0x000fe200078e3cff */
[--C-:B------:R-:W-:Y:S01]  /*21e00*/  IMAD.X R33, RZ, RZ, R61.reuse, P4 ;  /* 0x000000ffff217224 */ /* 0x100fe200020e063d */
[----:B------:R-:W-:Y:S01]  /*21e10*/  LOP3.LUT R36, R36, R37, RZ, 0x3c, !PT ;  /* 0x0000002524247212 */ /* 0x000fe200078e3cff */
[----:B------:R-:W-:Y:S01]  /*21e20*/  IMAD.X R37, RZ, RZ, R61, P5 ;  /* 0x000000ffff257224 */ /* 0x000fe200028e063d */
[----:B------:R-:W-:-:S04]  /*21e30*/  LOP3.LUT P0, RZ, R6, 0x3, RZ, 0xc0, !PT ;  /* 0x0000000306ff7812 */ /* 0x000fc8000780c0ff */
[-C--:B------:R-:W-:Y:S02]  /*21e40*/  ISETP.GE.OR P1, PT, R7, R0.reuse, P0 ;  /* 0x000000000700720c */ /* 0x080fe40000726670 */
[----:B------:R-:W-:Y:S02]  /*21e50*/  ISETP.GE.OR P0, PT, R3, R0, P0 ;  /* 0x000000000300720c */ /* 0x000fe40000706670 */
[----:B------:R-:W-:Y:S02]  /*21e60*/  SHF.R.U64 R3, R2, 0x3, RZ ;  /* 0x0000000302037819 */ /* 0x000fe400000012ff */
[----:B------:R-:W-:Y:S02]  /*21e70*/  LOP3.LUT R2, R5, 0x380, RZ, 0xc0, !PT ;  /* 0x0000038005027812 */ /* 0x000fe400078ec0ff */
[----:B------:R-:W-:Y:S02]  /*21e80*/  LOP3.LUT R60, R3, R60, RZ, 0x3c, !PT ;  /* 0x0000003c033c7212 */ /* 0x000fe400078e3cff */
[----:B------:R-:W-:Y:S01]  /*21e90*/  SHF.R.U64 R2, R2, 0x3, RZ ;  /* 0x0000000302027819 */ /* 0x000fe200000012ff */
[----:B------:R-:W-:-:S02]  /*21ea0*/  IMAD R20, R21, UR4, RZ ;  /* 0x0000000415147c24 */ /* 0x000fc4000f8e02ff */
[----:B------:R-:W-:Y:S01]  /*21eb0*/  @!P1 STG.E desc[UR60][R44.64], R89 ;  /* 0x000000592c009986 */ /* 0x000fe2000c10193c */
[----:B------:R-:W-:Y:S01]  /*21ec0*/  LOP3.LUT R40, R2, R5, RZ, 0x3c, !PT ;  /* 0x0000000502287212 */ /* 0x000fe200078e3cff */
[--C-:B------:R-:W-:Y:S01]  /*21ed0*/  IMAD.MOV.U32 R2, RZ, RZ, R48.reuse ;  /* 0x000000ffff027224 */ /* 0x100fe200078e0030 */
[----:B------:R-:W-:Y:S01]  /*21ee0*/  SHF.R.S32.HI R3, RZ, 0x1f, R48 ;  /* 0x0000001fff037819 */ /* 0x000fe20000011430 */
[----:B------:R0:W-:Y:S04]  /*21ef0*/  @!P0 STG.E desc[UR60][R44.64+0x20], R88 ;  /* 0x000020582c008986 */ /* 0x0001e8000c10193c */
        /* <DEDUP_REMOVED lines=19> */
[----:B------:R-:W-:Y:S02]  /*22030*/  VIADD R0, R52, 0x40 ;  /* 0x0000004034007836 */ /* 0x000fe40000000000 */
[----:B0-----:R-:W-:Y:S01]  /*22040*/  IMAD R44, R46, UR4, RZ ;  /* 0x000000042e2c7c24 */ /* 0x001fe2000f8e02ff */
[CC--:B------:R-:W-:Y:S01]  /*22050*/  ISETP.GE.AND P3, PT, R52.reuse, R49.reuse, PT ;  /* 0x000000313400720c */ /* 0x0c0fe20003f66270 */
[----:B------:R-:W-:Y:S01]  /*22060*/  VIADD R20, R52, 0x20 ;  /* 0x0000002034147836 */ /* 0x000fe20000000000 */
[----:B------:R-:W-:Y:S01]  /*22070*/  ISETP.GE.AND P1, PT, R0, R49, PT ;  /* 0x000000310000720c */ /* 0x000fe20003f26270 */
[----:B------:R-:W-:-:S02]  /*22080*/  IMAD R45, R54, UR5, R44 ;  /* 0x00000005362d7c24 */ /* 0x000fc4000f8e022c */
[----:B------:R-:W-:Y:S01]  /*22090*/  IMAD.WIDE.U32 R2, R54, UR4, R2 ;  /* 0x0000000436027c25 */ /* 0x000fe2000f8e0002 */
[----:B------:R-:W-:Y:S01]  /*220a0*/  ULDC.64 UR4, c[0x0][0xae8] ;  /* 0x0002ba0000047ab9 */ /* 0x000fe20000000a00 */
[----:B------:R-:W-:Y:S02]  /*220b0*/  ISETP.GE.AND P0, PT, R20, R49, PT ;  /* 0x000000311400720c */ /* 0x000fe40003f06270 */
[----:B------:R-:W-:Y:S02]  /*220c0*/  VIADD R0, R16, 0x2e820 ;  /* 0x0002e82010007836 */ /* 0x000fe40000000000 */
[----:B------:R-:W-:Y:S02]  /*220d0*/  IMAD.IADD R3, R3, 0x1, R45 ;  /* 0x0000000103037824 */ /* 0x000fe400078e022d */
[----:B------:R-:W-:Y:S01]  /*220e0*/  IMAD R20, R47, UR4, RZ ;  /* 0x000000042f147c24 */ /* 0x000fe2000f8e02ff */
[----:B------:R-:W-:Y:S01]  /*220f0*/  PRMT R0, RZ, 0x654, R0 ;  /* 0x00000654ff007816 */ /* 0x000fe20000000000 */
[----:B------:R-:W-:-:S02]  /*22100*/  VIADD R21, R52, 0x60 ;  /* 0x0000006034157836 */ /* 0x000fc40000000000 */
[C---:B------:R-:W-:Y:S02]  /*22110*/  IMAD R47, R51.reuse, UR5, R20 ;  /* 0x00000005332f7c24 */ /* 0x040fe4000f8e0214 */
[----:B------:R-:W-:Y:S01]  /*22120*/  IMAD.WIDE.U32 R44, R51, UR4, R2 ;  /* 0x00000004332c7c25 */ /* 0x000fe2000f8e0002 */
[----:B--2---:R1:W-:Y:S01]  /*22130*/  SYNCS.ARRIVE.TRANS64.RED.A1T0 RZ, [R0+URZ], RZ ;  /* 0x000000ff00ff79a7 */ /* 0x0043e2000810043f */
[----:B------:R-:W-:Y:S02]  /*22140*/  ISETP.GE.AND P2, PT, R21, R49, PT ;  /* 0x000000311500720c */ /* 0x000fe40003f46270 */
[----:B------:R-:W-:-:S04]  /*22150*/  IMAD.WIDE R20, R50, 0x80, R52 ;  /* 0x0000008032147825 */ /* 0x000fc800078e0234 */
[----:B------:R-:W-:Y:S01]  /*22160*/  IMAD.IADD R49, R45, 0x1, R47 ;  /* 0x000000012d317824 */ /* 0x000fe200078e022f */
[----:B-1----:R-:W-:Y:S06]  /*22170*/  @P3 BRA `(.L_x_7678) ;  /* 0x0000000000403947 */ /* 0x002fec0003800000 */
        /* <DEDUP_REMOVED lines=16> */
.L_x_7678:
[----:B------:R-:W-:Y:S05]  /*22280*/  BSYNC B1 ;  /* 0x0000000000017941 */ /* 0x000fea0003800000 */
.L_x_7677:
[----:B------:R-:W-:Y:S04]  /*22290*/  BSSY B1, `(.L_x_7679) ;  /* 0x0000014000017945 */ /* 0x000fe80003800000 */
[----:B------:R-:W-:Y:S05]  /*222a0*/  @P0 BRA `(.L_x_7680) ;  /* 0x0000000000480947 */ /* 0x000fea0003800000 */
[----:B0----5:R-:W-:Y:S01]  /*222b0*/  IADD3 R5, P0, R20, 0x20, RZ ;  /* 0x0000002014057810 */ /* 0x021fe20007f1e0ff */
        /* <DEDUP_REMOVED lines=17> */
.L_x_7680:
[----:B------:R-:W-:Y:S05]  /*223d0*/  BSYNC B1 ;  /* 0x0000000000017941 */ /* 0x000fea0003800000 */
.L_x_7679:
[----:B------:R-:W-:Y:S04]  /*223e0*/  BSSY B1, `(.L_x_7681) ;  /* 0x0000014000017945 */ /* 0x000fe80003800000 */
[----:B------:R-:W-:Y:S05]  /*223f0*/  @P1 BRA `(.L_x_7682) ;  /* 0x0000000000481947 */ /* 0x000fea0003800000 */
[----:B01---5:R-:W-:Y:S01]  /*22400*/  IADD3 R5, P0, R20, 0x40, RZ ;  /* 0x0000004014057810 */ /* 0x023fe20007f1e0ff */
        /* <DEDUP_REMOVED lines=17> */
.L_x_7682:
[----:B------:R-:W-:Y:S05]  /*22520*/  BSYNC B1 ;  /* 0x0000000000017941 */ /* 0x000fea0003800000 */
.L_x_7681:
[----:B------:R-:W-:Y:S05]  /*22530*/  @P2 BRA `(.L_x_7683) ;  /* 0x0000000800f42947 */ /* 0x000fea0003800000 */
[----:B012--5:R-:W-:Y:S01]  /*22540*/  IADD3 R5, P0, R20, 0x60, RZ ;  /* 0x0000006014057810 */ /* 0x027fe20007f1e0ff */
        /* <DEDUP_REMOVED lines=19> */
.L_x_7674:
[----:B------:R-:W4:Y:S01]  /*22680*/  LDL.LU R4, [R1+0x8c] ;  /* 0x00008c0001047983 */ /* 0x000f220000300800 */
[----:B------:R-:W-:-:S03]  /*22690*/  ULDC.64 UR4, c[0x0][0xbd8] ;  /* 0x0002f60000047ab9 */ /* 0x000fc60000000a00 */
[----:B--2---:R-:W1:Y:S01]  /*226a0*/  LDL.LU R0, [R1+0x90] ;  /* 0x0000900001007983 */ /* 0x004e620000300800 */
[----:B------:R-:W-:Y:S01]  /*226b0*/  ISETP.NE.U32.AND P0, PT, RZ, UR4, PT ;  /* 0x00000004ff007c0c */ /* 0x000fe2000bf05070 */
[----:B------:R-:W-:-:S03]  /*226c0*/  IMAD.MOV.U32 R7, RZ, RZ, RZ ;  /* 0x000000ffff077224 */ /* 0x000fc600078e00ff */
[----:B------:R-:W-:Y:S02]  /*226d0*/  ISETP.NE.AND.EX P0, PT, RZ, UR5, PT, P0 ;  /* 0x00000005ff007c0c */ /* 0x000fe4000bf05300 */
[----:B----4-:R-:W-:-:S04]  /*226e0*/  IADD3 R2, P1, R4, UR4, RZ ;  /* 0x0000000404027c10 */ /* 0x010fc8000ff3e0ff */
[----:B-1----:R-:W-:Y:S01]  /*226f0*/  IADD3.X R3, R0, UR5, RZ, P1, !PT ;  /* 0x0000000500037c10 */ /* 0x002fe20008ffe4ff */
        /* <DEDUP_REMOVED lines=17> */
.L_x_7684:
[----:B------:R-:W2:Y:S04]  /*22810*/  LDL.LU R3, [R1+0x84] ;  /* 0x0000840001037983 */ /* 0x000ea80000300800 */
[----:B------:R-:W4:Y:S04]  /*22820*/  LDL.LU R2, [R1+0x94] ;  /* 0x0000940001027983 */ /* 0x000f280000300800 */
[----:B------:R-:W3:Y:S04]  /*22830*/  LDL R13, [R1+0x88] ;  /* 0x00008800010d7983 */ /* 0x000ee80000100800 */
[----:B------:R-:W3:Y:S04]  /*22840*/  LDL R12, [R1+0x60] ;  /* 0x00006000010c7983 */ /* 0x000ee80000100800 */
[----:B------:R1:W5:Y:S01]  /*22850*/  LDL R14, [R1+0x98] ;  /* 0x00009800010e7983 */ /* 0x0003620000100800 */
[----:B------:R-:W-:Y:S01]  /*22860*/  BSSY B1, `(.L_x_7685) ;  /* 0x000001d000017945 */ /* 0x000fe20003800000 */
[----:B-----5:R-:W-:-:S02]  /*22870*/  SHF.R.S32.HI R6, RZ, 0x1f, R7 ;  /* 0x0000001fff067819 */ /* 0x020fc40000011407 */
[----:B--2---:R-:W-:Y:S02]  /*22880*/  SEL R11, R3, RZ, !P0 ;  /* 0x000000ff030b7207 */ /* 0x004fe40004000000 */
[----:B----4-:R-:W-:Y:S02]  /*22890*/  SEL R9, R2, RZ, !P0 ;  /* 0x000000ff02097207 */ /* 0x010fe40004000000 */
[----:B---3--:R-:W-:Y:S02]  /*228a0*/  SHF.R.S32.HI R8, RZ, 0x1f, R13 ;  /* 0x0000001fff087819 */ /* 0x008fe4000001140d */
[----:B------:R-:W-:Y:S01]  /*228b0*/  SHF.R.S32.HI R10, RZ, 0x1f, R12 ;  /* 0x0000001fff0a7819 */ /* 0x000fe2000001140c */
[----:B-1----:R-:W-:Y:S06]  /*228c0*/  @P2 BRA `(.L_x_7686) ;  /* 0x0000000000582947 */ /* 0x002fec0003800000 */
[----:B------:R-:W1:Y:S02]  /*228d0*/  S2R R2, SR_TID.X ;  /* 0x0000000000027919 */ /* 0x000e640000002100 */
[----:B-1----:R-:W-:-:S04]  /*228e0*/  IMAD R2, R14, 0x80, R2 ;  /* 0x000000800e027824 */ /* 0x002fc800078e0202 */
        /* <DEDUP_REMOVED lines=20> */
.L_x_7686:
[----:B------:R-:W-:Y:S05]  /*22a30*/  BSYNC B1 ;  /* 0x0000000000017941 */ /* 0x000fea0003800000 */
.L_x_7685:
[----:B------:R-:W2:Y:S01]  /*22a40*/  LDL.64 R20, [R1+0x68] ;  /* 0x0000680001147983 */ /* 0x000ea20000100a00 */
[----:B------:R-:W-:Y:S01]  /*22a50*/  ULDC.64 UR4, c[0x0][0xaa0] ;  /* 0x0002a80000047ab9 */ /* 0x000fe20000000a00 */
[----:B------:R-:W-:Y:S01]  /*22a60*/  IMAD.MOV.U32 R2, RZ, RZ, R12 ;  /* 0x000000ffff027224 */ /* 0x000fe200078e000c */
[----:B------:R-:W-:Y:S01]  /*22a70*/  BSSY B1, `(.L_x_7687) ;  /* 0x000002c000017945 */ /* 0x000fe20003800000 */
[----:B-1----:R-:W-:Y:S02]  /*22a80*/  IMAD.MOV.U32 R3, RZ, RZ, R10 ;  /* 0x000000ffff037224 */ /* 0x002fe400078e000a */
        /* <DEDUP_REMOVED lines=16> */
[C---:B------:R-:W-:Y:S01]  /*22b90*/  ISETP.GE.AND P3, PT, R20.reuse, R6, PT ;  /* 0x000000061400720c */ /* 0x040fe20003f66270 */
[----:B------:R-:W-:-:S03]  /*22ba0*/  VIADD R13, R20, 0x40 ;  /* 0x00000040140d7836 */ /* 0x000fc60000000000 */
        /* <DEDUP_REMOVED lines=24> */
.L_x_7688:
[----:B------:R-:W-:Y:S05]  /*22d30*/  BSYNC B1 ;  /* 0x0000000000017941 */ /* 0x000fea0003800000 */
.L_x_7687:
[----:B------:R-:W-:Y:S04]  /*22d40*/  BSSY B1, `(.L_x_7689) ;  /* 0x0000014000017945 */ /* 0x000fe80003800000 */
[----:B------:R-:W-:Y:S05]  /*22d50*/  @P2 BRA `(.L_x_7690) ;  /* 0x0000000000482947 */ /* 0x000fea0003800000 */
[----:B-1----:R-:W-:Y:S01]  /*22d60*/  IADD3 R9, P2, R6, 0x20, RZ ;  /* 0x0000002006097810 */ /* 0x002fe20007f5e0ff */
        /* <DEDUP_REMOVED lines=17> */
.L_x_7690:
[----:B------:R-:W-:Y:S05]  /*22e80*/  BSYNC B1 ;  /* 0x0000000000017941 */ /* 0x000fea0003800000 */
.L_x_7689:
[----:B------:R-:W-:Y:S04]  /*22e90*/  BSSY B1, `(.L_x_7691) ;  /* 0x0000014000017945 */ /* 0x000fe80003800000 */
[----:B------:R-:W-:Y:S05]  /*22ea0*/  @P0 BRA `(.L_x_7692) ;  /* 0x0000000000480947 */ /* 0x000fea0003800000 */
[----:B-12---:R-:W-:Y:S01]  /*22eb0*/  IADD3 R9, P0, R6, 0x40, RZ ;  /* 0x0000004006097810 */ /* 0x006fe20007f1e0ff */
        /* <DEDUP_REMOVED lines=17> */
.L_x_7692:
[----:B------:R-:W-:Y:S05]  /*22fd0*/  BSYNC B1 ;  /* 0x0000000000017941 */ /* 0x000fea0003800000 */
.L_x_7691:
        /* <DEDUP_REMOVED lines=19> */
.L_x_7683:
[----:B------:R-:W-:Y:S05]  /*23110*/  BSYNC B0 ;  /* 0x0000000000007941 */ /* 0x000fea0003800000 */
.L_x_7673:
[----:B------:R-:W-:Y:S02]  /*23120*/  ULDC UR4, c[0x0][0xc14] ;  /* 0x0003050000047ab9 */ /* 0x000fe40000000800 */
[----:B------:R-:W-:-:S13]  /*23130*/  ISETP.GE.AND P0, PT, R235, UR4, PT ;  /* 0x00000004eb007c0c */ /* 0x000fda000bf06270 */
[----:B------:R-:W-:Y:S05]  /*23140*/  @!P0 BRA `(.L_x_7693) ;  /* 0xfffffde0001c8947 */ /* 0x000fea000383ffff */
[----:B------:R-:W-:Y:S05]  /*23150*/  BRA `(.L_x_7500) ;  /* 0x0000006800207947 */ /* 0x000fea0003800000 */
.L_x_7498:
[----:B------:R-:W-:-:S08]  /*23160*/  NOP ;  /* 0x0000000000007918 */ /* 0x000fd00000000000 */
[----:B0-----:R-:W0:-:S00]  /*23170*/  USETMAXREG.DEALLOC.CTAPOOL 0x18 ;  /* 0x00000018000079c8 */ /* 0x001e0000080e0500 */
        /* <DEDUP_REMOVED lines=16> */
.L_x_7694:
        /* <DEDUP_REMOVED lines=42> */
.L_x_7700:
[----:B------:R-:W-:Y:S01]  /*23520*/  UIADD3 UR4, UR4, 0x1f, URZ ;  /* 0x0000001f04047890 */ /* 0x000fe2000fffe03f */
[----:B------:R-:W-:-:S05]  /*23530*/  IMAD.U32 R19, RZ, RZ, UR7 ;  /* 0x00000007ff137e24 */ /* 0x000fca000f8e00ff */
[----:B0-----:R-:W-:-:S13]  /*23540*/  ISETP.LE.AND P6, PT, R4, UR4, PT ;  /* 0x0000000404007c0c */ /* 0x001fda000bfc3270 */
[----:B------:R-:W-:Y:S05]  /*23550*/  @P6 BRA `(.L_x_7697) ;  /* 0x0000000400ac6947 */ /* 0x000fea0003800000 */
        /* <DEDUP_REMOVED lines=8> */
.L_x_7699:
[----:B------:R-:W-:Y:S05]  /*235e0*/  BSYNC B0 ;  /* 0x0000000000007941 */ /* 0x000fea0003800000 */
.L_x_7698:
        /* <DEDUP_REMOVED lines=21> */
.L_x_7696:
[----:B------:R-:W-:-:S04]  /*23740*/  IMAD.IADD R7, R6, 0x1, -R7 ;  /* 0x0000000106077824 */ /* 0x000fc800078e0a07 */
        /* <DEDUP_REMOVED lines=19> */
.L_x_7701:
[----:B-1----:R-:W-:Y:S01]  /*23880*/  IMAD.MOV R2, RZ, RZ, -R3 ;  /* 0x000000ffff027224 */ /* 0x002fe200078e0a03 */
[----:B--2---:R-:W-:Y:S01]  /*23890*/  IABS R4, R8 ;  /* 0x0000000800047213 */ /* 0x004fe20000000000 */
[----:B---3--:R-:W-:Y:S02]  /*238a0*/  IMAD R16, R16, UR5, R7 ;  /* 0x0000000510107c24 */ /* 0x008fe4000f8e0207 */
[----:B------:R-:W-:Y:S02]  /*238b0*/  IMAD R7, R2, R9, RZ ;  /* 0x0000000902077224 */ /* 0x000fe400078e02ff */
[----:B------:R-:W-:Y:S02]  /*238c0*/  IMAD.MOV.U32 R2, RZ, RZ, RZ ;  /* 0x000000ffff027224 */ /* 0x000fe400078e00ff */
[----:B------:R-:W-:Y:S02]  /*238d0*/  IMAD.MOV R4, RZ, RZ, -R4 ;  /* 0x000000ffff047224 */ /* 0x000fe400078e0a04 */
[----:B------:R-:W-:Y:S01]  /*238e0*/  IMAD.HI.U32 R2, R3, R7, R2 ;  /* 0x0000000703027227 */ /* 0x000fe200078e0002 */
[----:B------:R-:W-:-:S04]  /*238f0*/  IADD3 R7, -R16, UR6, RZ ;  /* 0x0000000610077c10 */ /* 0x000fc8000fffe1ff */
[----:B------:R-:W-:-:S05]  /*23900*/  IABS R3, R7 ;  /* 0x0000000700037213 */ /* 0x000fca0000000000 */
        /* <DEDUP_REMOVED lines=17> */
[----:B------:R-:W-:Y:S01]  /*23a20*/  VIADDMNMX R10, R3, UR5, R10, PT ;  /* 0x00000005030a7c46 */ /* 0x000fe2000b80010a */
[----:B------:R-:W-:Y:S01]  /*23a30*/  IMAD.IADD R4, R7, 0x1, R4 ;  /* 0x0000000107047824 */ /* 0x000fe200078e0204 */
[----:B------:R-:W-:Y:S02]  /*23a40*/  IABS R8, R7 ;  /* 0x0000000700087213 */ /* 0x000fe40000000000 */
        /* <DEDUP_REMOVED lines=9> */
[-C--:B------:R-:W-:Y:S02]  /*23ae0*/  IABS R9, R10.reuse ;  /* 0x0000000a00097213 */ /* 0x080fe40000000000 */
[----:B------:R-:W-:-:S03]  /*23af0*/  LOP3.LUT R2, R7, R10, RZ, 0x3c, !PT ;  /* 0x0000000a07027212 */ /* 0x000fc600078e3cff */
[----:B------:R-:W-:Y:S01]  /*23b00*/  IMAD.MOV R9, RZ, RZ, -R9 ;  /* 0x000000ffff097224 */ /* 0x000fe200078e0a09 */
        /* <DEDUP_REMOVED lines=16> */
.L_x_7697:
[----:B------:R-:W-:Y:S02]  /*23c10*/  IMAD.MOV.U32 R17, RZ, RZ, RZ ;  /* 0x000000ffff117224 */ /* 0x000fe400078e00ff */
[----:B------:R-:W-:Y:S02]  /*23c20*/  IMAD.U32 R16, RZ, RZ, UR6 ;  /* 0x00000006ff107e24 */ /* 0x000fe4000f8e00ff */
[----:B------:R-:W-:-:S07]  /*23c30*/  IMAD.MOV.U32 R18, RZ, RZ, RZ ;  /* 0x000000ffff127224 */ /* 0x000fce00078e00ff */
.L_x_7702:
[----:B------:R-:W-:-:S13]  /*23c40*/  ISETP.NE.AND P0, PT, R0, RZ, PT ;  /* 0x000000ff0000720c */ /* 0x000fda0003f05270 */
[----:B------:R-:W1:Y:S01]  /*23c50*/  @!P0 S2R R3, SR_CgaCtaId ;  /* 0x0000000000038919 */ /* 0x000e620000008800 */
[----:B------:R-:W-:-:S04]  /*23c60*/  @!P0 MOV R0, 0x400 ;  /* 0x0000040000008802 */ /* 0x000fc80000000f00 */
[----:B-1----:R-:W-:-:S05]  /*23c70*/  @!P0 LEA R0, R3, R0, 0x18 ;  /* 0x0000000003008211 */ /* 0x002fca00078ec0ff */
[----:B------:R2:W-:Y:S01]  /*23c80*/  @!P0 STS.128 [R0+0x2e8d0], R16 ;  /* 0x02e8d01000008388 */ /* 0x0005e20000000c00 */
[----:B------:R-:W-:Y:S06]  /*23c90*/  BAR.ARV 0x5, 0x180 ;  /* 0x0146000000007b1d */ /* 0x000fec0000002000 */
.L_x_7695:
        /* <DEDUP_REMOVED lines=13> */
[----:B------:R-:W-:Y:S01]  /*23d70*/  LOP3.LUT R3, R0, 0x600, RZ, 0xc0, !PT ;  /* 0x0000060000037812 */ /* 0x000fe200078ec0ff */
[----:B------:R-:W-:-:S03]  /*23d80*/  IMAD.SHL.U32 R0, R6, 0x80, RZ ;  /* 0x0000008006007824 */ /* 0x000fc600078e00ff */
[----:B------:R-:W-:Y:S02]  /*23d90*/  LOP3.LUT R5, R3, 0x60, R4, 0xf8, !PT ;  /* 0x0000006003057812 */ /* 0x000fe400078ef804 */
[----:B------:R-:W-:Y:S02]  /*23da0*/  SHF.R.U32.HI R3, RZ, 0x1, R6 ;  /* 0x00000001ff037819 */ /* 0x000fe40000011606 */
[----:B------:R-:W-:Y:S02]  /*23db0*/  LOP3.LUT R5, R5, 0x100, R4, 0xf8, !PT ;  /* 0x0000010005057812 */ /* 0x000fe400078ef804 */
[----:B------:R-:W-:Y:S02]  /*23dc0*/  LOP3.LUT R4, R4, 0x80, RZ, 0xc0, !PT ;  /* 0x0000008004047812 */ /* 0x000fe400078ec0ff */
        /* <DEDUP_REMOVED lines=39> */
.L_x_7800:
[----:B0-----:R-:W0:Y:S02]  /*24040*/  LDC.64 R2, c[0x0][0xc60] ;  /* 0x00031800ff027b82 */ /* 0x001e240000000a00 */
[----:B0-----:R-:W-:-:S05]  /*24050*/  IMAD.WIDE R2, R19, 0x4, R2 ;  /* 0x0000000413027825 */ /* 0x001fca00078e0202 */
[----:B--2---:R-:W2:Y:S01]  /*24060*/  LDG.E R12, desc[UR60][R2.64] ;  /* 0x0000003c020c7981 */ /* 0x004ea2000c1e1900 */
[----:B------:R-:W-:Y:S05]  /*24070*/  YIELD ;  /* 0x0000000000007946 */ /* 0x000fea0003800000 */
[----:B------:R-:W-:Y:S01]  /*24080*/  ULDC.64 UR4, c[0x0][0xa28] ;  /* 0x00028a0000047ab9 */ /* 0x000fe20000000a00 */
[----:B------:R-:W-:Y:S01]  /*24090*/  IMAD.MOV.U32 R0, RZ, RZ, RZ ;  /* 0x000000ffff007224 */ /* 0x000fe200078e00ff */
[----:B------:R-:W-:Y:S01]  /*240a0*/  ISETP.NE.U32.AND P0, PT, RZ, UR4, PT ;  /* 0x00000004ff007c0c */ /* 0x000fe2000bf05070 */
[----:B------:R-:W-:Y:S01]  /*240b0*/  IMAD.MOV.U32 R8, RZ, RZ, RZ ;  /* 0x000000ffff087224 */ /* 0x000fe200078e00ff */
[----:B------:R-:W-:Y:S01]  /*240c0*/  ULDC.64 UR6, c[0x0][0xa08] ;  /* 0x0002820000067ab9 */ /* 0x000fe20000000a00 */
[----:B------:R-:W-:Y:S01]  /*240d0*/  ULDC.64 UR8, c[0x0][0xa10] ;  /* 0x0002840000087ab9 */ /* 0x000fe20000000a00 */
[----:B------:R-:W-:Y:S01]  /*240e0*/  ISETP.NE.AND.EX P0, PT, RZ, UR5, PT, P0 ;  /* 0x00000005ff007c0c */ /* 0x000fe2000bf05300 */
[----:B------:R-:W-:Y:S01]  /*240f0*/  IMAD.MOV.U32 R11, RZ, RZ, RZ ;  /* 0x000000ffff0b7224 */ /* 0x000fe200078e00ff */
[----:B------:R-:W-:Y:S01]  /*24100*/  ULDC.64 UR10, c[0x0][0xa18] ;  /* 0x00028600000a7ab9 */ /* 0x000fe20000000a00 */
[----:B------:R-:W-:Y:S01]  /*24110*/  IMAD.MOV.U32 R20, RZ, RZ, RZ ;  /* 0x000000ffff147224 */ /* 0x000fe200078e00ff */
[----:B--2---:R-:W-:Y:S01]  /*24120*/  SHF.R.S32.HI R4, RZ, 0x1f, R12 ;  /* 0x0000001fff047819 */ /* 0x004fe2000001140c */
[----:B------:R-:W-:-:S08]  /*24130*/  IMAD.SHL.U32 R14, R12, 0x4, RZ ;  /* 0x000000040c0e7824 */ /* 0x000fd000078e00ff */
[C---:B------:R-:W-:Y:S01]  /*24140*/  @P0 LEA R2, P1, R12.reuse, UR4, 0x2 ;  /* 0x000000040c020c11 */ /* 0x040fe2000f8210ff */
[----:B------:R-:W-:Y:S03]  /*24150*/  STL [R1+0x1c], R12 ;  /* 0x00001c0c01007387 */ /* 0x000fe60000100800 */
[C-C-:B------:R-:W-:Y:S01]  /*24160*/  @P0 LEA.HI.X R3, R12.reuse, UR5, R4.reuse, 0x2, P1 ;  /* 0x000000050c030c11 */ /* 0x140fe200088f1404 */
[----:B------:R-:W-:Y:S02]  /*24170*/  ULDC.64 UR4, c[0x0][0xa00] ;  /* 0x0002800000047ab9 */ /* 0x000fe40000000a00 */
[----:B------:R-:W-:Y:S02]  /*24180*/  ISETP.NE.U32.AND P2, PT, RZ, UR4, PT ;  /* 0x00000004ff007c0c */ /* 0x000fe4000bf45070 */
[----:B------:R0:W5:Y:S01]  /*24190*/  @P0 LDG.E R0, desc[UR60][R2.64] ;  /* 0x0000003c02000981 */ /* 0x000162000c1e1900 */
[----:B------:R-:W-:-:S02]  /*241a0*/  SHF.L.U64.HI R13, R12, 0x2, R4 ;  /* 0x000000020c0d7819 */ /* 0x000fc40000010204 */
[----:B------:R-:W-:Y:S01]  /*241b0*/  ISETP.NE.AND.EX P2, PT, RZ, UR5, PT, P2 ;  /* 0x00000005ff007c0c */ /* 0x000fe2000bf45320 */
[----:B------:R-:W-:Y:S01]  /*241c0*/  STL [R1+0x40], R14 ;  /* 0x0000400e01007387 */ /* 0x000fe20000100800 */
[----:B------:R-:W-:Y:S02]  /*241d0*/  ISETP.NE.U32.AND P0, PT, RZ, UR6, PT ;  /* 0x00000006ff007c0c */ /* 0x000fe4000bf05070 */
[----:B------:R-:W-:Y:S01]  /*241e0*/  ISETP.NE.U32.AND P1, PT, RZ, UR8, PT ;  /* 0x00000008ff007c0c */ /* 0x000fe2000bf25070 */
[----:B------:R-:W-:Y:S01]  /*241f0*/  STL [R1+0x44], R13 ;  /* 0x0000440d01007387 */ /* 0x000fe20000100800 */
[----:B------:R-:W-:Y:S02]  /*24200*/  ISETP.NE.AND.EX P0, PT, RZ, UR7, PT, P0 ;  /* 0x00000007ff007c0c */ /* 0x000fe4000bf05300 */
[----:B0-----:R-:W-:Y:S02]  /*24210*/  IADD3 R2, P4, R14, UR4, RZ ;  /* 0x000000040e027c10 */ /* 0x001fe4000ff9e0ff */
[----:B------:R-:W-:-:S02]  /*24220*/  ISETP.NE.AND.EX P1, PT, RZ, UR9, PT, P1 ;  /* 0x00000009ff007c0c */ /* 0x000fc4000bf25310 */
[C---:B------:R-:W-:Y:S02]  /*24230*/  IADD3.X R3, R13.reuse, UR5, RZ, P4, !PT ;  /* 0x000000050d037c10 */ /* 0x040fe4000a7fe4ff */
[C---:B------:R-:W-:Y:S02]  /*24240*/  IADD3 R6, P5, R14.reuse, UR6, RZ ;  /* 0x000000060e067c10 */ /* 0x040fe4000ffbe0ff */
[----:B------:R-:W-:Y:S01]  /*24250*/  IADD3 R4, P4, R14, UR8, RZ ;  /* 0x000000080e047c10 */ /* 0x000fe2000ff9e0ff */
[----:B------:R-:W2:Y:S01]  /*24260*/  @P2 LDG.E R8, desc[UR60][R2.64] ;  /* 0x0000003c02082981 */ /* 0x000ea2000c1e1900 */
[C---:B------:R-:W-:Y:S02]  /*24270*/  IADD3.X R7, R13.reuse, UR7, RZ, P5, !PT ;  /* 0x000000070d077c10 */ /* 0x040fe4000affe4ff */
[----:B------:R-:W-:Y:S02]  /*24280*/  IADD3.X R5, R13, UR9, RZ, P4, !PT ;  /* 0x000000090d057c10 */ /* 0x000fe4000a7fe4ff */
[----:B------:R-:W-:Y:S01]  /*24290*/  ISETP.NE.U32.AND P3, PT, RZ, UR10, PT ;  /* 0x0000000aff007c0c */ /* 0x000fe2000bf65070 */
[----:B------:R-:W5:Y:S01]  /*242a0*/  @P0 LDG.E R11, desc[UR60][R6.64] ;  /* 0x0000003c060b0981 */ /* 0x000f62000c1e1900 */
[----:B------:R-:W-:-:S02]  /*242b0*/  ULDC UR4, c[0x0][0x288] ;  /* 0x0000a20000047ab9 */ /* 0x000fc40000000800 */
[----:B------:R-:W-:Y:S01]  /*242c0*/  ISETP.NE.AND.EX P3, PT, RZ, UR11, PT, P3 ;  /* 0x0000000bff007c0c */ /* 0x000fe2000bf65330 */
[----:B------:R-:W5:Y:S01]  /*242d0*/  @P1 LDG.E R20, desc[UR60][R4.64] ;  /* 0x0000003c04141981 */ /* 0x000f62000c1e1900 */
[----:B------:R-:W-:Y:S01]  /*242e0*/  IMAD.U32 R10, RZ, RZ, UR4 ;  /* 0x00000004ff0a7e24 */ /* 0x000fe2000f8e00ff */
[----:B------:R-:W-:Y:S02]  /*242f0*/  ULDC.64 UR4, c[0x0][0x3f8] ;  /* 0x0000fe0000047ab9 */ /* 0x000fe40000000a00 */
        /* <DEDUP_REMOVED lines=18> */
.L_x_7704:
        /* <DEDUP_REMOVED lines=10> */
.L_x_7705:
[----:B------:R-:W-:Y:S05]  /*244c0*/  @!P0 BRA `(.L_x_7706) ;  /* 0x00000000000c8947 */ /* 0x000fea0003800000 */
[----:B------:R-:W2:Y:S04]  /*244d0*/  LDG.E R9, desc[UR60][R6.64] ;  /* 0x0000003c06097981 */ /* 0x000ea8000c1e1900 */
[----:B------:R-:W2:Y:S02]  /*244e0*/  LDG.E R6, desc[UR60][R6.64+0x4] ;  /* 0x0000043c06067981 */ /* 0x000ea4000c1e1900 */
[----:B--2---:R-:W-:-:S07]  /*244f0*/  IMAD.IADD R9, R6, 0x1, -R9 ;  /* 0x0000000106097824 */ /* 0x004fce00078e0a09 */
.L_x_7706:
[----:B0-----:R-:W2:Y:S01]  /*24500*/  @P1 LDG.E R2, desc[UR60][R4.64] ;  /* 0x0000003c04021981 */ /* 0x001ea2000c1e1900 */
[----:B-----5:R-:W-:-:S03]  /*24510*/  IMAD.IADD R0, R9, 0x1, -R0 ;  /* 0x0000000109007824 */ /* 0x020fc600078e0a00 */
[----:B------:R-:W2:Y:S01]  /*24520*/  @P1 LDG.E R4, desc[UR60][R4.64+0x4] ;  /* 0x0000043c04041981 */ /* 0x000ea2000c1e1900 */
[----:B------:R-:W-:Y:S01]  /*24530*/  BSSY B0, `(.L_x_7707) ;  /* 0x00000ff000007945 */ /* 0x000fe20003800000 */
[----:B--2---:R-:W-:Y:S01]  /*24540*/  @P1 IMAD.IADD R8, R4, 0x1, -R2 ;  /* 0x0000000104081824 */ /* 0x004fe200078e0a02 */
[----:B------:R-:W-:-:S03]  /*24550*/  LEA R2, R17, 0x15f, 0x7 ;  /* 0x0000015f11027811 */ /* 0x000fc600078e38ff */
[----:B------:R-:W-:-:S04]  /*24560*/  IMAD.IADD R4, R0, 0x1, R8 ;  /* 0x0000000100047824 */ /* 0x000fc800078e0208 */
[C---:B------:R-:W-:Y:S01]  /*24570*/  VIADD R5, R4.reuse, 0xdf ;  /* 0x000000df04057836 */ /* 0x040fe20000000000 */
[----:B------:R-:W-:Y:S01]  /*24580*/  IADD3 R3, R4, R2, -R10 ;  /* 0x0000000204037210 */ /* 0x000fe20007ffe80a */
[----:B------:R-:W-:Y:S02]  /*24590*/  IMAD.MOV.U32 R4, RZ, RZ, RZ ;  /* 0x000000ffff047224 */ /* 0x000fe400078e00ff */
[----:B------:R-:W-:Y:S02]  /*245a0*/  IMAD.MOV.U32 R2, RZ, RZ, RZ ;  /* 0x000000ffff027224 */ /* 0x000fe400078e00ff */
[----:B------:R-:W-:-:S04]  /*245b0*/  IMAD.HI R4, R5, -0x6db6db6d, R4 ;  /* 0x9249249305047827 */ /* 0x000fc800078e0204 */
[----:B------:R-:W-:Y:S01]  /*245c0*/  IMAD.HI R2, R3, -0x6db6db6d, R2 ;  /* 0x9249249303027827 */ /* 0x000fe200078e0202 */
        /* <DEDUP_REMOVED lines=9> */
[----:B------:R-:W-:Y:S02]  /*24660*/  ISETP.GT.AND P0, PT, R4, R0, PT ;  /* 0x000000000400720c */ /* 0x000fe40003f04270 */
[----:B------:R-:W-:-:S11]  /*24670*/  SHF.R.U32.HI R2, RZ, 0x5, R0 ;  /* 0x00000005ff027819 */ /* 0x000fd60000011600 */
[----:B------:R-:W-:Y:S02]  /*24680*/  @P0 VIADD R5, R4, 0xdf ;  /* 0x000000df04050836 */ /* 0x000fe40000000000 */
[----:B------:R-:W-:-:S04]  /*24690*/  @P0 IMAD.MOV.U32 R4, RZ, RZ, RZ ;  /* 0x000000ffff040224 */ /* 0x000fc800078e00ff */
[----:B------:R-:W-:-:S04]  /*246a0*/  @P0 IMAD.HI R5, R5, -0x6db6db6d, R4 ;  /* 0x9249249305050827 */ /* 0x000fc800078e0204 */
[----:B------:R-:W-:Y:S01]  /*246b0*/  IMAD.WIDE.U32 R2, R2, 0x24924925, RZ ;  /* 0x2492492502027825 */ /* 0x000fe200078e00ff */
[----:B------:R-:W-:Y:S01]  /*246c0*/  @P0 SHF.R.U32.HI R0, RZ, 0x1f, R5 ;  /* 0x0000001fff000819 */ /* 0x000fe20000011605 */
[----:B------:R0:W-:Y:S02]  /*246d0*/  STL [R1+0x48], R6 ;  /* 0x0000480601007387 */ /* 0x0001e40000100800 */
[----:B------:R-:W-:Y:S01]  /*246e0*/  IMAD.MOV.U32 R4, RZ, RZ, R3 ;  /* 0x000000ffff047224 */ /* 0x000fe200078e0003 */
        /* <DEDUP_REMOVED lines=18> */
.L_x_7907:
[----:B-1----:R-:W-:Y:S02]  /*24810*/  ISETP.NE.AND P0, PT, R14, RZ, PT ;  /* 0x000000ff0e00720c */ /* 0x002fe40003f05270 */
[----:B------:R-:W-:-:S11]  /*24820*/  PLOP3.LUT P6, PT, PT, PT, PT, 0x8, 0x0 ;  /* 0x000000000000781c */ /* 0x000fd60003fce170 */
[----:B------:R-:W-:Y:S05]  /*24830*/  @P0 BRA `(.L_x_7710) ;  /* 0x00000000000c0947 */ /* 0x000fea0003800000 */
[----:B------:R-:W-:-:S03]  /*24840*/  UMOV UR4, 0xffffffff ;  /* 0xffffffff00047882 */ /* 0x000fc60000000000 */
[----:B------:R-:W-:Y:S05]  /*24850*/  BRA.DIV UR4, `(.L_x_7711) ;  /* 0x0000007204487947 */ /* 0x000fea000b800000 */
[----:B------:R-:W-:-:S13]  /*24860*/  ELECT P6, URZ, PT ;  /* 0x00000000003f782f */ /* 0x000fda00038c0000 */
.L_x_7710:
        /* <DEDUP_REMOVED lines=12> */
.L_x_7910:
[----:B------:R-:W-:Y:S05]  /*24930*/  BSYNC B1 ;  /* 0x0000000000017941 */ /* 0x000fea0003800000 */
.L_x_7712:
        /* <DEDUP_REMOVED lines=12> */
.L_x_7911:
[----:B------:R-:W-:Y:S05]  /*24a00*/  BSYNC B2 ;  /* 0x0000000000027941 */ /* 0x000fea0003800000 */
.L_x_7716:
        /* <DEDUP_REMOVED lines=9> */
.L_x_7719:
[----:B------:R-:W-:Y:S05]  /*24aa0*/  BSYNC B2 ;  /* 0x0000000000027941 */ /* 0x000fea0003800000 */
.L_x_7718:
        /* <DEDUP_REMOVED lines=13> */
.L_x_7720:
        /* <DEDUP_REMOVED lines=13> */
.L_x_7912:
[----:B------:R-:W-:Y:S05]  /*24c50*/  BSYNC B2 ;  /* 0x0000000000027941 */ /* 0x000fea0003800000 */
.L_x_7721:
        /* <DEDUP_REMOVED lines=11> */
.L_x_7724:
[----:B------:R-:W-:Y:S05]  /*24d10*/  BSYNC B2 ;  /* 0x0000000000027941 */ /* 0x000fea0003800000 */
.L_x_7723:
        /* <DEDUP_REMOVED lines=8> */
.L_x_7725:
        /* <DEDUP_REMOVED lines=10> */
.L_x_7715:
[----:B------:R-:W-:Y:S05]  /*24e40*/  BSYNC B1 ;  /* 0x0000000000017941 */ /* 0x000fea0003800000 */
.L_x_7714:
[----:B01----:R-:W2:Y:S04]  /*24e50*/  LDL.LU R9, [R1+0xc] ;  /* 0x00000c0001097983 */ /* 0x003ea80000300800 */
        /* <DEDUP_REMOVED lines=15> */
.L_x_7738:
        /* <DEDUP_REMOVED lines=13> */
.L_x_7913:
[----:B------:R-:W-:Y:S05]  /*25020*/  BSYNC B2 ;  /* 0x0000000000027941 */ /* 0x000fea0003800000 */
.L_x_7728:
        /* <DEDUP_REMOVED lines=9> */
.L_x_7731:
[----:B------:R-:W-:Y:S05]  /*250c0*/  BSYNC B2 ;  /* 0x0000000000027941 */ /* 0x000fea0003800000 */
.L_x_7730:
[----:B------:R-:W2:Y:S01]  /*250d0*/  LDL R8, [R1+0xc] ;  /* 0x00000c0001087983 */ /* 0x000ea20000100800 */
[----:B------:R-:W-:Y:S01]  /*250e0*/  IMAD.MOV.U32 R12, RZ, RZ, RZ ;  /* 0x000000ffff0c7224 */ /* 0x000fe200078e00ff */
[----:B------:R-:W-:Y:S01]  /*250f0*/  UIADD3 UR4, UP0, UR36, 0x570, URZ ;  /* 0x0000057024047890 */ /* 0x000fe2000ff1e03f */
[----:B------:R-:W-:Y:S01]  /*25100*/  PLOP3.LUT P1, PT, PT, PT, PT, 0x80, 0x0 ;  /* 0x000000000000781c */ /* 0x000fe20003f2f070 */
[----:B------:R-:W-:Y:S01]  /*25110*/  VIADD R9, R6, 0x2e890 ;  /* 0x0002e89006097836 */ /* 0x000fe20000000000 */
[----:B------:R-:W-:Y:S01]  /*25120*/  UMOV UR6, 0x0 ;  /* 0x0000000000067882 */ /* 0x000fe20000000000 */
[----:B------:R-:W-:Y:S01]  /*25130*/  R2UR UR10, R12 ;  /* 0x000000000c0a72ca */ /* 0x000fe200000e0000 */
[----:B------:R-:W-:Y:S01]  /*25140*/  UIADD3.X UR5, URZ, UR37, URZ, UP0, !UPT ;  /* 0x000000253f057290 */ /* 0x000fe200087fe43f */
[----:B------:R-:W-:Y:S01]  /*25150*/  UMOV UR7, 0x12f00000 ;  /* 0x12f0000000077882 */ /* 0x000fe20000000000 */
[----:B--2---:R-:W-:-:S04]  /*25160*/  IMAD R8, R8, 0x7000, R11 ;  /* 0x0000700008087824 */ /* 0x004fc800078e020b */
[----:B------:R-:W-:-:S08]  /*25170*/  VIADD R10, R8, 0x20400 ;  /* 0x00020400080a7836 */ /* 0x000fd00000000000 */
.L_x_7732:
        /* <DEDUP_REMOVED lines=13> */
.L_x_7914:
[----:B------:R-:W-:Y:S05]  /*25250*/  BSYNC B2 ;  /* 0x0000000000027941 */ /* 0x000fea0003800000 */
.L_x_7733:
        /* <DEDUP_REMOVED lines=11> */
.L_x_7736:
[----:B------:R-:W-:Y:S05]  /*25310*/  BSYNC B2 ;  /* 0x0000000000027941 */ /* 0x000fea0003800000 */
.L_x_7735:
        /* <DEDUP_REMOVED lines=8> */
.L_x_7737:
        /* <DEDUP_REMOVED lines=10> */
.L_x_7727:
[----:B------:R-:W-:Y:S05]  /*25440*/  BSYNC B1 ;  /* 0x0000000000017941 */ /* 0x000fea0003800000 */
.L_x_7726:
        /* <DEDUP_REMOVED lines=13> */
.L_x_7708:
[----:B------:R-:W-:Y:S05]  /*25520*/  BSYNC B0 ;  /* 0x0000000000007941 */ /* 0x000fea0003800000 */
.L_x_7707:
        /* <DEDUP_REMOVED lines=23> */
.L_x_7740:
        /* <DEDUP_REMOVED lines=23> */
.L_x_7742:
        /* <DEDUP_REMOVED lines=27> */
.L_x_7743:
        /* <DEDUP_REMOVED lines=21> */
.L_x_7744:
        /* <DEDUP_REMOVED lines=19> */
.L_x_7745:
        /* <DEDUP_REMOVED lines=13> */
[----:B------:R-:W-:-:S06]  /*25d10*/  IMAD.MOV.U32 R21, RZ, RZ, R4 ;  /* 0x000000ffff157224 */ /* 0x000fcc00078e0004 */
        /* <DEDUP_REMOVED lines=17> */
.L_x_7746:
        /* <DEDUP_REMOVED lines=23> */
.L_x_7917:
[----:B-1----:R-:W-:Y:S02]  /*25fa0*/  ISETP.NE.AND P0, PT, R14, RZ, PT ;  /* 0x000000ff0e00720c */ /* 0x002fe40003f05270 */
[----:B------:R-:W-:-:S11]  /*25fb0*/  PLOP3.LUT P6, PT, PT, PT, PT, 0x8, 0x0 ;  /* 0x000000000000781c */ /* 0x000fd60003fce170 */
[----:B------:R-:W-:Y:S05]  /*25fc0*/  @P0 BRA `(.L_x_7748) ;  /* 0x0000000400c40947 */ /* 0x000fea0003800000 */
[----:B------:R-:W-:-:S03]  /*25fd0*/  UMOV UR4, 0xffffffff ;  /* 0xffffffff00047882 */ /* 0x000fc60000000000 */
[----:B------:R-:W-:Y:S05]  /*25fe0*/  BRA.DIV UR4, `(.L_x_7749) ;  /* 0x0000005e041c7947 */ /* 0x000fea000b800000 */
[----:B------:R-:W-:-:S13]  /*25ff0*/  ELECT P6, URZ, PT ;  /* 0x00000000003f782f */ /* 0x000fda00038c0000 */
.L_x_7920:
        /* <DEDUP_REMOVED lines=15> */
[--C-:B------:R-:W-:Y:S02]  /*260f0*/  IMAD.MOV R7, RZ, RZ, -R2.reuse ;  /* 0x000000ffff077224 */ /* 0x100fe400078e0a02 */
        /* <DEDUP_REMOVED lines=9> */
.L_x_7751:
        /* <DEDUP_REMOVED lines=12> */
.L_x_7921:
        /* <DEDUP_REMOVED lines=8> */
.L_x_7753:
        /* <DEDUP_REMOVED lines=22> */
.L_x_7922:
        /* <DEDUP_REMOVED lines=8> */
.L_x_7755:
        /* <DEDUP_REMOVED lines=14> */
.L_x_7750:
        /* <DEDUP_REMOVED lines=21> */
.L_x_7748:
        /* <DEDUP_REMOVED lines=13> */
.L_x_7923:
[----:B------:R-:W-:Y:S05]  /*267b0*/  BSYNC B0 ;  /* 0x0000000000007941 */ /* 0x000fea0003800000 */
.L_x_7756:
[----:B0-----:R-:W2:Y:S02]  /*267c0*/  LDL R4, [R1+0x48] ;  /* 0x0000480001047983 */ /* 0x001ea40000100800 */
[----:B--2---:R-:W-:-:S13]  /*267d0*/  ISETP.GE.AND P0, PT, R4, 0x2, PT ;  /* 0x000000020400780c */ /* 0x004fda0003f06270 */
[----:B------:R-:W-:Y:S05]  /*267e0*/  @!P0 BRA `(.L_x_7758) ;  /* 0x0000001400048947 */ /* 0x000fea0003800000 */
[----:B------:R0:W5:Y:S01]  /*267f0*/  LDL.LU R6, [R1+0x8] ;  /* 0x0000080001067983 */ /* 0x0001620000300800 */
[----:B------:R-:W-:-:S03]  /*26800*/  VIADD R17, R4, 0xfffffffe ;  /* 0xfffffffe04117836 */ /* 0x000fc60000000000 */
[----:B------:R0:W5:Y:S04]  /*26810*/  LDL.LU R7, [R1+0x10] ;  /* 0x0000100001077983 */ /* 0x0001680000300800 */
.L_x_7778:
        /* <DEDUP_REMOVED lines=16> */
[----:B------:R-:W3:Y:S01]  /*26920*/  LDC R5, c[0x0][0x41c] ;  /* 0x00010700ff057b82 */ /* 0x000ee20000000800 */
[----:B------:R-:W-:Y:S01]  /*26930*/  ULDC.64 UR6, c[0x0][0x408] ;  /* 0x0001020000067ab9 */ /* 0x000fe20000000a00 */
[----:B---3--:R-:W-:-:S13]  /*26940*/  ISETP.NE.AND P0, PT, R5, 0x1, PT ;  /* 0x000000010500780c */ /* 0x008fda0003f05270 */
[----:B------:R-:W3:Y:S02]  /*26950*/  @P0 LDC.64 R2, c[0x0][0x420] ;  /* 0x00010800ff020b82 */ /* 0x000ee40000000a00 */
[----:B---3--:R-:W-:-:S04]  /*26960*/  @P0 IMAD.HI.U32 R4, R17, R2, RZ ;  /* 0x0000000211040227 */ /* 0x008fc800078e00ff */
        /* <DEDUP_REMOVED lines=12> */
.L_x_7761:
        /* <DEDUP_REMOVED lines=11> */
.L_x_7924:
[----:B------:R-:W-:Y:S05]  /*26ae0*/  BSYNC B1 ;  /* 0x0000000000017941 */ /* 0x000fea0003800000 */
.L_x_7762:
        /* <DEDUP_REMOVED lines=9> */
.L_x_7765:
[----:B------:R-:W-:Y:S05]  /*26b80*/  BSYNC B1 ;  /* 0x0000000000017941 */ /* 0x000fea0003800000 */
.L_x_7764:
        /* <DEDUP_REMOVED lines=12> */
[----:B---3--:R-:W-:Y:S02]  /*26c50*/  IMAD R3, R3, 0x7000, R10 ;  /* 0x0000700003037824 */ /* 0x008fe400078e020a */
[----:B----4-:R-:W-:Y:S02]  /*26c60*/  IMAD R8, R8, 0xe0, R9 ;  /* 0x000000e008087824 */ /* 0x010fe400078e0209 */
[----:B------:R-:W-:Y:S02]  /*26c70*/  VIADD R9, R5, 0x2e870 ;  /* 0x0002e87005097836 */ /* 0x000fe40000000000 */
[----:B------:R-:W-:-:S07]  /*26c80*/  VIADD R10, R3, 0xe400 ;  /* 0x0000e400030a7836 */ /* 0x000fce0000000000 */
.L_x_7766:
        /* <DEDUP_REMOVED lines=13> */
.L_x_7925:
[----:B------:R-:W-:Y:S05]  /*26d60*/  BSYNC B1 ;  /* 0x0000000000017941 */ /* 0x000fea0003800000 */
.L_x_7767:
        /* <DEDUP_REMOVED lines=11> */
.L_x_7770:
[----:B------:R-:W-:Y:S05]  /*26e20*/  BSYNC B1 ;  /* 0x0000000000017941 */ /* 0x000fea0003800000 */
.L_x_7769:
        /* <DEDUP_REMOVED lines=8> */
.L_x_7771:
        /* <DEDUP_REMOVED lines=10> */
.L_x_7760:
[----:B------:R-:W-:Y:S05]  /*26f50*/  BSYNC B0 ;  /* 0x0000000000007941 */ /* 0x000fea0003800000 */
.L_x_7759:
[----:B------:R-:W-:-:S06]  /*26f60*/  UISETP.NE.AND UP0, UPT, UR38, 0x3, UPT ;  /* 0x000000032600788c */ /* 0x000fcc000bf05270 */
[----:B------:R-:W-:-:S13]  /*26f70*/  PLOP3.LUT P0, PT, PT, PT, UP0, 0x80, 0x0 ;  /* 0x000000000000781c */ /* 0x000fda0003f0f008 */
[----:B------:R-:W-:Y:S05]  /*26f80*/  @!P0 BRA `(.L_x_7772) ;  /* 0x0000000000048947 */ /* 0x000fea0003800000 */
[----:B------:R-:W-:Y:S01]  /*26f90*/  BPT.TRAP 0x1 ;  /* 0x000000040000795c */ /* 0x000fe20000300000 */
.L_x_7772:
        /* <DEDUP_REMOVED lines=11> */
.L_x_7926:
[----:B------:R-:W-:Y:S05]  /*27050*/  BSYNC B0 ;  /* 0x0000000000007941 */ /* 0x000fea0003800000 */
.L_x_7773:
[----:B------:R-:W-:Y:S05]  /*27060*/  @!P0 BRA `(.L_x_7775) ;  /* 0x0000000000048947 */ /* 0x000fea0003800000 */
[----:B------:R-:W-:Y:S01]  /*27070*/  BPT.TRAP 0x1 ;  /* 0x000000040000795c */ /* 0x000fe20000300000 */
.L_x_7775:
[----:B------:R-:W-:Y:S01]  /*27080*/  SHF.L.U32 R4, R7, 0x1f, RZ ;  /* 0x0000001f07047819 */ /* 0x000fe200000006ff */
[----:B--2---:R-:W-:-:S03]  /*27090*/  IMAD R3, R6, 0x7000, RZ ;  /* 0x0000700006037824 */ /* 0x004fc600078e02ff */
[----:B------:R-:W2:Y:S02]  /*270a0*/  SYNCS.PHASECHK.TRANS64.TRYWAIT P2, [R18+URZ+0x2e860], R4 ;  /* 0x02e86004120075a7 */ /* 0x000ea4000804017f */
[----:B--2---:R-:W-:Y:S05]  /*270b0*/  @!P2 BRA `(.L_x_7776) ;  /* 0x0000004c008ca947 */ /* 0x004fea0003800000 */
.L_x_7927:
[----:B------:R-:W3:Y:S04]  /*270c0*/  LDL R12, [R1+0x24] ;  /* 0x00002400010c7983 */ /* 0x000ee80000100800 */
[----:B------:R-:W4:Y:S04]  /*270d0*/  LDL R15, [R1+0x4c] ;  /* 0x00004c00010f7983 */ /* 0x000f280000100800 */
[----:B------:R0:W-:Y:S04]  /*270e0*/  STL [R1+0xb4], R2 ;  /* 0x0000b40201007387 */ /* 0x0001e80000100800 */
[----:B0-----:R-:W2:Y:S01]  /*270f0*/  LDL R2, [R1+0x4] ;  /* 0x0000040001027983 */ /* 0x001ea20000100800 */
[----:B------:R-:W-:-:S03]  /*27100*/  MOV R13, 0x400 ;  /* 0x00000400000d7802 */ /* 0x000fc60000000f00 */
[----:B------:R0:W-:Y:S01]  /*27110*/  STL [R1+0xb0], R0 ;  /* 0x0000b00001007387 */ /* 0x0001e20000100800 */
[----:B------:R-:W1:Y:S03]  /*27120*/  S2R R14, SR_CgaCtaId ;  /* 0x00000000000e7919 */ /* 0x000e660000008800 */
[----:B0-----:R-:W4:Y:S01]  /*27130*/  LDL R0, [R1] ;  /* 0x0000000001007983 */ /* 0x001f220000100800 */
[----:B------:R-:W-:Y:S05]  /*27140*/  WARPSYNC.ALL ;  /* 0x0000000000007948 */ /* 0x000fea0003800000 */
[----:B-1----:R-:W-:-:S02]  /*27150*/  LEA R13, R14, R13, 0x18 ;  /* 0x0000000d0e0d7211 */ /* 0x002fc400078ec0ff */
[----:B--2---:R-:W-:-:S05]  /*27160*/  LOP3.LUT R4, R3, R2, RZ, 0xfc, !PT ;  /* 0x0000000203047212 */ /* 0x004fca00078efcff */
[----:B------:R-:W-:-:S06]  /*27170*/  IMAD.IADD R4, R13, 0x1, R4 ;  /* 0x000000010d047824 */ /* 0x000fcc00078e0204 */
[----:B------:R-:W0:Y:S01]  /*27180*/  LDSM.16.MT88.4 R4, [R4+0xe400] ;  /* 0x00e400000404783b */ /* 0x000e220000004200 */
[----:B---3--:R-:W-:Y:S02]  /*27190*/  IADD3 R20, R13, R12, R3 ;  /* 0x0000000c0d147210 */ /* 0x008fe40007ffe003 */
[----:B----4-:R-:W-:Y:S02]  /*271a0*/  LOP3.LUT R12, R3, R0, RZ, 0xfc, !PT ;  /* 0x00000000030c7212 */ /* 0x010fe400078efcff */
        /* <DEDUP_REMOVED lines=128> */
[----:B------:R0:W5:Y:S02]  /*279b0*/  LDL.LU R2, [R1+0xb4] ;  /* 0x0000b40001027983 */ /* 0x0001640000300800 */
[----:B---3--:R-:W-:Y:S02]  /*279c0*/  IMAD.IADD R4, R15, 0x1, R4 ;  /* 0x000000010f047824 */ /* 0x008fe400078e0204 */
[----:B------:R-:W-:Y:S01]  /*279d0*/  IMAD.IADD R8, R11, 0x1, R8 ;  /* 0x000000010b087824 */ /* 0x000fe200078e0208 */
[----:B------:R0:W5:Y:S04]  /*279e0*/  LDL.LU R0, [R1+0xb0] ;  /* 0x0000b00001007983 */ /* 0x0001680000300800 */
[----:B------:R-:W1:Y:S02]  /*279f0*/  LDSM.16.MT88.4 R4, [R4+0xe400] ;  /* 0x00e400000404783b */ /* 0x000e640000004200 */
[----:B-1----:R-:W-:-:S02]  /*27a00*/  PRMT R12, R4, 0x6420, R5 ;  /* 0x00006420040c7816 */ /* 0x002fc40000000005 */
[----:B------:R-:W-:Y:S02]  /*27a10*/  PRMT R13, R4, 0x7531, R5 ;  /* 0x00007531040d7816 */ /* 0x000fe40000000005 */
[C-C-:B------:R-:W-:Y:S02]  /*27a20*/  PRMT R14, R6.reuse, 0x6420, R7.reuse ;  /* 0x00006420060e7816 */ /* 0x140fe40000000007 */
        /* <DEDUP_REMOVED lines=19> */
.L_x_7777:
        /* <DEDUP_REMOVED lines=10> */
.L_x_7758:
        /* <DEDUP_REMOVED lines=14> */
.L_x_7780:
[----:B------:R-:W-:Y:S05]  /*27ce0*/  BSYNC B0 ;  /* 0x0000000000007941 */ /* 0x000fea0003800000 */
.L_x_7779:
[----:B------:R-:W-:-:S06]  /*27cf0*/  UISETP.NE.AND UP0, UPT, UR38, 0x3, UPT ;  /* 0x000000032600788c */ /* 0x000fcc000bf05270 */
[----:B------:R-:W-:-:S13]  /*27d00*/  PLOP3.LUT P0, PT, PT, PT, UP0, 0x80, 0x0 ;  /* 0x000000000000781c */ /* 0x000fda0003f0f008 */
[----:B------:R-:W-:Y:S05]  /*27d10*/  @!P0 BRA `(.L_x_7781) ;  /* 0x0000000000048947 */ /* 0x000fea0003800000 */
[----:B------:R-:W-:Y:S01]  /*27d20*/  BPT.TRAP 0x1 ;  /* 0x000000040000795c */ /* 0x000fe20000300000 */
.L_x_7781:
        /* <DEDUP_REMOVED lines=13> */
.L_x_7928:
[----:B------:R-:W-:Y:S05]  /*27e00*/  BSYNC B0 ;  /* 0x0000000000007941 */ /* 0x000fea0003800000 */
.L_x_7782:
[----:B------:R-:W-:Y:S05]  /*27e10*/  @!P2 BRA `(.L_x_7784) ;  /* 0x000000000004a947 */ /* 0x000fea0003800000 */
[----:B------:R-:W-:Y:S01]  /*27e20*/  BPT.TRAP 0x1 ;  /* 0x000000040000795c */ /* 0x000fe20000300000 */
.L_x_7784:
[----:B0-----:R-:W3:Y:S02]  /*27e30*/  LDL R2, [R1+0x10] ;  /* 0x0000100001027983 */ /* 0x001ee40000100800 */
[----:B---3--:R-:W-:-:S04]  /*27e40*/  SHF.L.U32 R2, R2, 0x1f, RZ ;  /* 0x0000001f02027819 */ /* 0x008fc800000006ff */
[----:B------:R-:W0:Y:S02]  /*27e50*/  SYNCS.PHASECHK.TRANS64.TRYWAIT P0, [R0+URZ+0x2e860], R2 ;  /* 0x02e86002000075a7 */ /* 0x000e24000800017f */
[----:B0-----:R-:W-:Y:S05]  /*27e60*/  @!P0 BRA `(.L_x_7785) ;  /* 0x0000004000488947 */ /* 0x001fea0003800000 */
.L_x_7929:
        /* <DEDUP_REMOVED lines=12> */
[----:B------:R-:W-:-:S05]  /*27f30*/  LOP3.LUT R2, R3, R16, RZ, 0xfc, !PT ;  /* 0x0000001003027212 */ /* 0x000fca00078efcff */
[----:B------:R-:W-:-:S05]  /*27f40*/  IMAD.IADD R2, R13, 0x1, R2 ;  /* 0x000000010d027824 */ /* 0x000fca00078e0202 */
        /* <DEDUP_REMOVED lines=146> */
.L_x_7786:
[----:B------:R-:W2:Y:S01]  /*28870*/  LDL.LU R3, [R1+0x10] ;  /* 0x0000100001037983 */ /* 0x000ea20000300800 */
[----:B-1---5:R1:W-:Y:S02]  /*28880*/  SYNCS.ARRIVE.TRANS64.A1T0 RZ, [R0+URZ+0x2e850], RZ ;  /* 0x02e850ff00ff79a7 */ /* 0x0223e4000810003f */
        /* <DEDUP_REMOVED lines=11> */
.L_x_7741:
[----:B------:R-:W-:Y:S05]  /*28940*/  BSYNC B6 ;  /* 0x0000000000067941 */ /* 0x000fea0003800000 */
.L_x_7739:
        /* <DEDUP_REMOVED lines=11> */
.L_x_7787:
        /* <DEDUP_REMOVED lines=36> */
.L_x_7939:
[----:B------:R-:W-:Y:S01]  /*28c40*/  ULDC UR4, c[0x0][0xc10] ;  /* 0x0003040000047ab9 */ /* 0x000fe20000000800 */
[----:B------:R-:W-:Y:S02]  /*28c50*/  IMAD.MOV.U32 R6, RZ, RZ, R5 ;  /* 0x000000ffff067224 */ /* 0x000fe400078e0005 */
[----:B------:R-:W-:-:S04]  /*28c60*/  IMAD.U32 R3, RZ, RZ, UR4 ;  /* 0x00000004ff037e24 */ /* 0x000fc8000f8e00ff */
[----:B--2---:R-:W-:-:S04]  /*28c70*/  IMAD R7, R7, R3, RZ ;  /* 0x0000000307077224 */ /* 0x004fc800078e02ff */
[----:B------:R-:W-:-:S05]  /*28c80*/  IMAD.IADD R4, R4, 0x1, R7 ;  /* 0x0000000104047824 */ /* 0x000fca00078e0207 */
[----:B------:R-:W-:-:S13]  /*28c90*/  ISETP.GT.AND P6, PT, R4, R0, PT ;  /* 0x000000000400720c */ /* 0x000fda0003fc4270 */
[----:B------:R-:W-:Y:S05]  /*28ca0*/  @P6 BRA `(.L_x_7790) ;  /* 0x0000000000a06947 */ /* 0x000fea0003800000 */
.L_x_7795:
[----:B------:R-:W2:Y:S01]  /*28cb0*/  LDC R2, c[0x0][0xc14] ;  /* 0x00030500ff027b82 */ /* 0x000ea20000000800 */
[----:B------:R-:W-:-:S05]  /*28cc0*/  VIADD R19, R19, 0x1f ;  /* 0x0000001f13137836 */ /* 0x000fca0000000000 */
[----:B--2---:R-:W-:-:S13]  /*28cd0*/  ISETP.GE.AND P6, PT, R19, R2, PT ;  /* 0x000000021300720c */ /* 0x004fda0003fc6270 */
[----:B------:R-:W-:Y:S05]  /*28ce0*/  @P6 BRA `(.L_x_7791) ;  /* 0x0000000400dc6947 */ /* 0x000fea0003800000 */
[----:B------:R-:W2:Y:S01]  /*28cf0*/  S2R R3, SR_TID.X ;  /* 0x0000000000037919 */ /* 0x000ea20000002100 */
[----:B------:R-:W-:Y:S01]  /*28d00*/  BSSY B0, `(.L_x_7792) ;  /* 0x0000009000007945 */ /* 0x000fe20003800000 */
[----:B--2---:R-:W-:-:S05]  /*28d10*/  LOP3.LUT R3, R3, 0x1f, RZ, 0xc0, !PT ;  /* 0x0000001f03037812 */ /* 0x004fca00078ec0ff */
[----:B------:R-:W-:-:S05]  /*28d20*/  IMAD.IADD R3, R19, 0x1, R3 ;  /* 0x0000000113037824 */ /* 0x000fca00078e0203 */
[----:B------:R-:W-:Y:S01]  /*28d30*/  ISETP.GE.OR P6, PT, R3, R2, !P0 ;  /* 0x000000020300720c */ /* 0x000fe200047c6670 */
[----:B------:R-:W-:-:S12]  /*28d40*/  IMAD.MOV.U32 R2, RZ, RZ, RZ ;  /* 0x000000ffff027224 */ /* 0x000fd800078e00ff */
[----:B------:R-:W-:Y:S05]  /*28d50*/  @P6 BRA `(.L_x_7793) ;  /* 0x00000000000c6947 */ /* 0x000fea0003800000 */
[----:B------:R-:W2:Y:S02]  /*28d60*/  LDC.64 R6, c[0x0][0xc58] ;  /* 0x00031600ff067b82 */ /* 0x000ea40000000a00 */
[----:B--2---:R-:W-:-:S06]  /*28d70*/  IMAD.WIDE R2, R3, 0x4, R6 ;  /* 0x0000000403027825 */ /* 0x004fcc00078e0206 */
[----:B------:R2:W5:Y:S02]  /*28d80*/  LDG.E R2, desc[UR60][R2.64] ;  /* 0x0000003c02027981 */ /* 0x000564000c1e1900 */
.L_x_7793:
[----:B------:R-:W-:Y:S05]  /*28d90*/  BSYNC B0 ;  /* 0x0000000000007941 */ /* 0x000fea0003800000 */
.L_x_7792:
[----:B------:R-:W-:-:S03]  /*28da0*/  UMOV UR4, 0xffffffff ;  /* 0xffffffff00047882 */ /* 0x000fc60000000000 */
[----:B------:R-:W-:Y:S05]  /*28db0*/  BRA.DIV UR4, `(.L_x_7794) ;  /* 0x0000003604c47947 */ /* 0x000fea000b800000 */
[----:B--2--5:R-:W2:Y:S02]  /*28dc0*/  SHFL.UP PT, R3, R2, 0x1, RZ ;  /* 0x0420000002037989 */ /* 0x024ea400000e00ff */
[----:B--2---:R-:W-:-:S05]  /*28dd0*/  SEL R3, R3, RZ, P1 ;  /* 0x000000ff03037207 */ /* 0x004fca0000800000 */
[----:B------:R-:W-:-:S05]  /*28de0*/  IMAD.IADD R3, R2, 0x1, R3 ;  /* 0x0000000102037824 */ /* 0x000fca00078e0203 */
[----:B-1----:R-:W1:Y:S02]  /*28df0*/  SHFL.UP PT, R5, R3, 0x2, RZ ;  /* 0x0440000003057989 */ /* 0x002e6400000e00ff */
        /* <DEDUP_REMOVED lines=12> */
.L_x_7947:
[----:B------:R-:W-:Y:S02]  /*28ec0*/  ULDC UR4, c[0x0][0xc10] ;  /* 0x0003040000047ab9 */ /* 0x000fe40000000800 */
[----:B------:R-:W-:-:S04]  /*28ed0*/  IMAD.U32 R3, RZ, RZ, UR4 ;  /* 0x00000004ff037e24 */ /* 0x000fc8000f8e00ff */
[----:B--2---:R-:W-:-:S04]  /*28ee0*/  IMAD R7, R7, R3, RZ ;  /* 0x0000000307077224 */ /* 0x004fc800078e02ff */
[----:B------:R-:W-:-:S05]  /*28ef0*/  IMAD.IADD R4, R7, 0x1, R4 ;  /* 0x0000000107047824 */ /* 0x000fca00078e0204 */
[----:B------:R-:W-:-:S13]  /*28f00*/  ISETP.GT.AND P6, PT, R4, R0, PT ;  /* 0x000000000400720c */ /* 0x000fda0003fc4270 */
[----:B------:R-:W-:Y:S05]  /*28f10*/  @!P6 BRA `(.L_x_7795) ;  /* 0xfffffffc0064e947 */ /* 0x000fea000383ffff */
[----:B------:R-:W-:-:S07]  /*28f20*/  IMAD.MOV.U32 R6, RZ, RZ, R5 ;  /* 0x000000ffff067224 */ /* 0x000fce00078e0005 */
.L_x_7790:
[----:B------:R-:W-:Y:S01]  /*28f30*/  IMAD.IADD R7, R4, 0x1, -R7 ;  /* 0x0000000104077824 */ /* 0x000fe200078e0a07 */
[----:B------:R-:W-:-:S03]  /*28f40*/  UMOV UR4, 0xffffffff ;  /* 0xffffffff00047882 */ /* 0x000fc60000000000 */
[----:B------:R-:W-:-:S05]  /*28f50*/  IMAD R4, R6, R3, R7 ;  /* 0x0000000306047224 */ /* 0x000fca00078e0207 */
[----:B------:R-:W-:Y:S01]  /*28f60*/  ISETP.GT.AND P6, PT, R4, R0, PT ;  /* 0x000000000400720c */ /* 0x000fe20003fc4270 */
[----:B------:R-:W-:-:S12]  /*28f70*/  BRA.DIV UR4, `(.L_x_7796) ;  /* 0x0000003a042c7947 */ /* 0x000fd8000b800000 */
[----:B-1----:R-:W-:-:S04]  /*28f80*/  VOTE.ANY R5, PT, !P6 ;  /* 0x0000000000057806 */ /* 0x002fc800070e0100 */
[----:B------:R-:W1:Y:S02]  /*28f90*/  POPC R4, R5 ;  /* 0x0000000500047309 */ /* 0x000e640000000000 */
[----:B-1----:R1:W2:Y:S02]  /*28fa0*/  SHFL.IDX PT, R17, R2, R4, 0x1f ;  /* 0x00001f0402117589 */ /* 0x0022a400000e0000 */
.L_x_7951:
[----:B------:R-:W-:Y:S01]  /*28fb0*/  ISETP.NE.AND P0, PT, R5, RZ, PT ;  /* 0x000000ff0500720c */ /* 0x000fe20003f05270 */
[----:B------:R-:W-:-:S12]  /*28fc0*/  IMAD.MOV.U32 R16, RZ, RZ, RZ ;  /* 0x000000ffff107224 */ /* 0x000fd800078e00ff */
[----:B------:R-:W-:Y:S05]  /*28fd0*/  @!P0 BRA `(.L_x_7797) ;  /* 0x0000000000148947 */ /* 0x000fea0003800000 */
[----:B------:R-:W-:Y:S01]  /*28fe0*/  UMOV UR4, 0xffffffff ;  /* 0xffffffff00047882 */ /* 0x000fe20000000000 */
[----:B0-----:R-:W-:Y:S02]  /*28ff0*/  VIADD R12, R4, 0xffffffff ;  /* 0xffffffff040c7836 */ /* 0x001fe40000000000 */
[----:B------:R-:W-:Y:S05]  /*29000*/  BRA.DIV UR4, `(.L_x_7798) ;  /* 0x0000003a04507947 */ /* 0x000fea000b800000 */
[----:B------:R0:W3:Y:S02]  /*29010*/  SHFL.IDX PT, R6, R6, R12, 0x1f ;  /* 0x00001f0c06067589 */ /* 0x0000e400000e0000 */
.L_x_7954:
[----:B---3--:R-:W-:-:S07]  /*29020*/  IMAD.MOV.U32 R16, RZ, RZ, R6 ;  /* 0x000000ffff107224 */ /* 0x008fce00078e0006 */
.L_x_7797:
[----:B0-----:R-:W1:Y:S01]  /*29030*/  LDC.64 R8, c[0x0][0xc68] ;  /* 0x00031a00ff087b82 */ /* 0x001e620000000a00 */
[----:B------:R-:W-:-:S04]  /*29040*/  IMAD.IADD R19, R4, 0x1, R19 ;  /* 0x0000000104137824 */ /* 0x000fc800078e0213 */
[----:B-1----:R-:W-:-:S05]  /*29050*/  IMAD.WIDE R4, R19, 0x4, R8 ;  /* 0x0000000413047825 */ /* 0x002fca00078e0208 */
[----:B------:R-:W2:Y:S01]  /*29060*/  LDG.E R2, desc[UR60][R4.64] ;  /* 0x0000003c04027981 */ /* 0x000ea2000c1e1900 */
[----:B------:R-:W-:Y:S02]  /*29070*/  IMAD R16, R16, R3, R7 ;  /* 0x0000000310107224 */ /* 0x000fe400078e0207 */
[----:B--2---:R-:W-:-:S05]  /*29080*/  IMAD R8, R17, R2, RZ ;  /* 0x0000000211087224 */ /* 0x004fca00078e02ff */
        /* <DEDUP_REMOVED lines=8> */
[----:B------:R-:W-:Y:S02]  /*29110*/  IMAD R7, R4, R6, RZ ;  /* 0x0000000604077224 */ /* 0x000fe400078e02ff */
[----:B------:R-:W-:-:S04]  /*29120*/  IMAD.MOV.U32 R4, RZ, RZ, RZ ;  /* 0x000000ffff047224 */ /* 0x000fc800078e00ff */
[----:B------:R-:W-:-:S04]  /*29130*/  IMAD.HI.U32 R7, R5, R7, R4 ;  /* 0x0000000705077227 */ /* 0x000fc800078e0004 */
[----:B------:R-:W-:-:S05]  /*29140*/  IMAD.IADD R4, R0, 0x1, -R16 ;  /* 0x0000000100047824 */ /* 0x000fca00078e0a10 */
        /* <DEDUP_REMOVED lines=46> */
[----:B------:R-:W-:-:S05]  /*29430*/  LOP3.LUT R0, RZ, R0, RZ, 0x33, !PT ;  /* 0x00000000ff007212 */ /* 0x000fca00078e33ff */
[----:B------:R-:W-:Y:S01]  /*29440*/  IMAD.IADD R17, R17, 0x1, R0 ;  /* 0x0000000111117824 */ /* 0x000fe200078e0200 */
[----:B------:R-:W-:Y:S06]  /*29450*/  BRA `(.L_x_7799) ;  /* 0x00000000001c7947 */ /* 0x000fec0003800000 */
.L_x_7791:
[----:B------:R-:W-:Y:S01]  /*29460*/  UMOV UR4, URZ ;  /* 0x0000003f00047c82 */ /* 0x000fe20008000000 */
[----:B------:R-:W-:Y:S01]  /*29470*/  UMOV UR5, URZ ;  /* 0x0000003f00057c82 */ /* 0x000fe20008000000 */
[----:B------:R-:W-:Y:S01]  /*29480*/  ULDC UR6, c[0x0][0xc14] ;  /* 0x0003050000067ab9 */ /* 0x000fe20000000800 */
[----:B------:R-:W-:Y:S02]  /*29490*/  IMAD.MOV.U32 R16, RZ, RZ, R0 ;  /* 0x000000ffff107224 */ /* 0x000fe400078e0000 */
[----:B------:R-:W-:Y:S02]  /*294a0*/  IMAD.U32 R17, RZ, RZ, UR4 ;  /* 0x00000004ff117e24 */ /* 0x000fe4000f8e00ff */
[----:B------:R-:W-:Y:S02]  /*294b0*/  IMAD.U32 R18, RZ, RZ, UR5 ;  /* 0x00000005ff127e24 */ /* 0x000fe4000f8e00ff */
[----:B------:R-:W-:-:S07]  /*294c0*/  IMAD.U32 R19, RZ, RZ, UR6 ;  /* 0x00000006ff137e24 */ /* 0x000fce000f8e00ff */
.L_x_7799:
        /* <DEDUP_REMOVED lines=10> */
.L_x_7788:
[----:B------:R-:W-:Y:S02]  /*29570*/  ULDC UR4, c[0x0][0xc14] ;  /* 0x0003050000047ab9 */ /* 0x000fe40000000800 */
[----:B-1----:R-:W-:-:S13]  /*29580*/  ISETP.GE.AND P0, PT, R19, UR4, PT ;  /* 0x0000000413007c0c */ /* 0x002fda000bf06270 */
[----:B------:R-:W-:Y:S05]  /*29590*/  @!P0 BRA `(.L_x_7800) ;  /* 0xffffffa800a88947 */ /* 0x000fea000383ffff */
[----:B------:R-:W-:Y:S05]  /*295a0*/  BSYNC B7 ;  /* 0x0000000000077941 */ /* 0x000fea0003800000 */
.L_x_7703:
        /* <DEDUP_REMOVED lines=12> */
.L_x_7955:
[----:B------:R-:W-:Y:S05]  /*29670*/  BSYNC B0 ;  /* 0x0000000000007941 */ /* 0x000fea0003800000 */
.L_x_7801:
[----:B------:R-:W-:-:S03]  /*29680*/  UMOV UR4, 0xffffffff ;  /* 0xffffffff00047882 */ /* 0x000fc60000000000 */
[----:B------:R-:W-:Y:S05]  /*29690*/  BRA.DIV UR4, `(.L_x_7803) ;  /* 0x0000003204e87947 */ /* 0x000fea000b800000 */
[----:B------:R-:W1:Y:S02]  /*296a0*/  S2R R2, SR_TID.X ;  /* 0x0000000000027919 */ /* 0x000e640000002100 */
[----:B-1----:R-:W-:-:S04]  /*296b0*/  SHF.R.U32.HI R2, RZ, 0x5, R2 ;  /* 0x00000005ff027819 */ /* 0x002fc80000011602 */
[----:B------:R-:W-:-:S05]  /*296c0*/  LOP3.LUT R2, R2, 0x3, RZ, 0xc0, !PT ;  /* 0x0000000302027812 */ /* 0x000fca00078ec0ff */
[----:B------:R1:W2:Y:S02]  /*296d0*/  SHFL.IDX PT, R14, R2, RZ, 0x1f ;  /* 0x00001fff020e7589 */ /* 0x0002a400000e0000 */
.L_x_7958:
[----:B--2---:R-:W-:-:S13]  /*296e0*/  ISETP.NE.AND P0, PT, R14, RZ, PT ;  /* 0x000000ff0e00720c */ /* 0x004fda0003f05270 */
[----:B------:R-:W-:Y:S05]  /*296f0*/  @P0 BRA `(.L_x_7500) ;  /* 0x0000000000b80947 */ /* 0x000fea0003800000 */
[----:B------:R-:W-:-:S03]  /*29700*/  UMOV UR4, 0xffffffff ;  /* 0xffffffff00047882 */ /* 0x000fc60000000000 */
[----:B------:R-:W-:Y:S05]  /*29710*/  BRA.DIV UR4, `(.L_x_7804) ;  /* 0x0000003204fc7947 */ /* 0x000fea000b800000 */
[----:B------:R-:W-:-:S13]  /*29720*/  ELECT P6, URZ, PT ;  /* 0x00000000003f782f */ /* 0x000fda00038c0000 */
.L_x_7961:
        /* <DEDUP_REMOVED lines=8> */
.L_x_7805:
        /* <DEDUP_REMOVED lines=14> */
.L_x_7962:
[----:B------:R-:W1:Y:S02]  /*29890*/  SYNCS.PHASECHK.TRANS64.TRYWAIT P1, [R7+URZ], R2 ;  /* 0x00000002070075a7 */ /* 0x000e64000802017f */
[----:B-1----:R-:W-:Y:S05]  /*298a0*/  @!P1 BRA `(.L_x_7807) ;  /* 0x0000003000cc9947 */ /* 0x002fea0003800000 */
.L_x_7963:
[----:B------:R-:W-:Y:S05]  /*298b0*/  @!P0 BRA `(.L_x_7808) ;  /* 0x0000000000048947 */ /* 0x000fea0003800000 */
[----:B------:R-:W-:Y:S01]  /*298c0*/  BPT.TRAP 0x1 ;  /* 0x000000040000795c */ /* 0x000fe20000300000 */
.L_x_7808:
[----:B------:R-:W2:Y:S02]  /*298d0*/  LDL.LU R4, [R1+0x8] ;  /* 0x0000080001047983 */ /* 0x000ea40000300800 */
[----:B--2---:R-:W-:-:S04]  /*298e0*/  IMAD R4, R4, 0x8, R0 ;  /* 0x0000000804047824 */ /* 0x004fc800078e0200 */
[----:B------:R-:W2:Y:S02]  /*298f0*/  SYNCS.PHASECHK.TRANS64.TRYWAIT P1, [R4+URZ+0x2e860], R5 ;  /* 0x02e86005040075a7 */ /* 0x000ea4000802017f */
[----:B--2---:R-:W-:Y:S05]  /*29900*/  @!P1 BRA `(.L_x_7809) ;  /* 0x0000003000c89947 */ /* 0x004fea0003800000 */
.L_x_7964:
[----:B------:R-:W-:Y:S05]  /*29910*/  @!P0 BRA `(.L_x_7810) ;  /* 0x0000000000048947 */ /* 0x000fea0003800000 */
[----:B------:R-:W-:Y:S01]  /*29920*/  BPT.TRAP 0x1 ;  /* 0x000000040000795c */ /* 0x000fe20000300000 */
.L_x_7810:
[----:B------:R-:W-:-:S04]  /*29930*/  IMAD R3, R3, 0x8, R0 ;  /* 0x0000000803037824 */ /* 0x000fc800078e0200 */
[----:B------:R-:W3:Y:S02]  /*29940*/  SYNCS.PHASECHK.TRANS64.TRYWAIT P1, [R3+URZ+0x2e860], R2 ;  /* 0x02e86002030075a7 */ /* 0x000ee4000802017f */
[----:B---3--:R-:W-:Y:S05]  /*29950*/  @!P1 BRA `(.L_x_7811) ;  /* 0x0000003000c89947 */ /* 0x008fea0003800000 */
.L_x_7965:
[----:B------:R-:W-:Y:S05]  /*29960*/  @!P0 BRA `(.L_x_7812) ;  /* 0x0000000000048947 */ /* 0x000fea0003800000 */
[----:B------:R-:W-:Y:S01]  /*29970*/  BPT.TRAP 0x1 ;  /* 0x000000040000795c */ /* 0x000fe20000300000 */
.L_x_7812:
[----:B------:R-:W4:Y:S02]  /*29980*/  SYNCS.PHASECHK.TRANS64.TRYWAIT P0, [R4+URZ+0x2e880], R5 ;  /* 0x02e88005040075a7 */ /* 0x000f24000800017f */
[----:B----4-:R-:W-:Y:S05]  /*29990*/  @!P0 BRA `(.L_x_7813) ;  /* 0x0000003000cc8947 */ /* 0x010fea0003800000 */
.L_x_7814:
[----:B------:R0:W0:Y:S02]  /*299a0*/  SYNCS.PHASECHK.TRANS64.TRYWAIT P0, [R3+URZ+0x2e880], R2 ;  /* 0x02e88002030075a7 */ /* 0x000024000800017f */
[----:B0-----:R-:W-:Y:S05]  /*299b0*/  @!P0 NANOSLEEP.SYNCS 0x989680 ;  /* 0x009896800000895d */ /* 0x001fea0003900000 */
[----:B------:R-:W0:Y:S02]  /*299c0*/  @!P0 SYNCS.PHASECHK.TRANS64 P0, [R3+URZ+0x2e880], R2 ;  /* 0x02e88002030085a7 */ /* 0x000e24000800007f */
[----:B0-----:R-:W-:Y:S05]  /*299d0*/  @!P0 BRA `(.L_x_7814) ;  /* 0xfffffffc00f08947 */ /* 0x001fea000383ffff */
.L_x_7500:
[----:B------:R-:W-:Y:S05]  /*299e0*/  BSYNC B8 ;  /* 0x0000000000087941 */ /* 0x000fea0003800000 */
.L_x_7497:
[----:B------:R-:W-:Y:S05]  /*299f0*/  EXIT ;  /* 0x000000000000794d */ /* 0x000fea0003800000 */
.L_x_7522:
[----:B0-----:R0:W1:Y:S02]  /*29a00*/  SYNCS.PHASECHK.TRANS64.TRYWAIT P6, [R109+URZ+0x2e890], R130 ;  /* 0x02e890826d0075a7 */ /* 0x00106400080c017f */
[----:B-1----:R-:W-:Y:S05]  /*29a10*/  @!P6 NANOSLEEP.SYNCS 0x989680 ;  /* 0x009896800000e95d */ /* 0x002fea0003900000 */
[----:B------:R-:W1:Y:S02]  /*29a20*/  @!P6 SYNCS.PHASECHK.TRANS64 P6, [R109+URZ+0x2e890], R130 ;  /* 0x02e890826d00e5a7 */ /* 0x000e6400080c007f */
[----:B-1----:R-:W-:Y:S05]  /*29a30*/  @!P6 BRA `(.L_x_7522) ;  /* 0xfffffffc00f0e947 */ /* 0x002fea000383ffff */
[----:B------:R-:W-:Y:S05]  /*29a40*/  BRA `(.L_x_7815) ;  /* 0xfffffd9400f87947 */ /* 0x000fea000383ffff */
.L_x_7556:
[----:B0-----:R0:W1:Y:S02]  /*29a50*/  SYNCS.PHASECHK.TRANS64.TRYWAIT P3, [R109+URZ+0x2e890], R130 ;  /* 0x02e890826d0075a7 */ /* 0x001064000806017f */
[----:B-1----:R-:W-:Y:S05]  /*29a60*/  @!P3 NANOSLEEP.SYNCS 0x989680 ;  /* 0x009896800000b95d */ /* 0x002fea0003900000 */
[----:B------:R-:W1:Y:S02]  /*29a70*/  @!P3 SYNCS.PHASECHK.TRANS64 P3, [R109+URZ+0x2e890], R130 ;  /* 0x02e890826d00b5a7 */ /* 0x000e64000806007f */
[----:B-1----:R-:W-:Y:S05]  /*29a80*/  @!P3 BRA `(.L_x_7556) ;  /* 0xfffffffc00f0b947 */ /* 0x002fea000383ffff */
[----:B------:R-:W-:Y:S05]  /*29a90*/  BRA `(.L_x_7816) ;  /* 0xfffffdd800fc7947 */ /* 0x000fea000383ffff */
.L_x_7573:
[----:B0-----:R0:W1:Y:S02]  /*29aa0*/  SYNCS.PHASECHK.TRANS64.TRYWAIT P2, [R109+URZ+0x2e890], R130 ;  /* 0x02e890826d0075a7 */ /* 0x001064000804017f */
[----:B-1----:R-:W-:Y:S05]  /*29ab0*/  @!P2 NANOSLEEP.SYNCS 0x989680 ;  /* 0x009896800000a95d */ /* 0x002fea0003900000 */
[----:B------:R-:W1:Y:S02]  /*29ac0*/  @!P2 SYNCS.PHASECHK.TRANS64 P2, [R109+URZ+0x2e890], R130 ;  /* 0x02e890826d00a5a7 */ /* 0x000e64000804007f */
[----:B-1----:R-:W-:Y:S05]  /*29ad0*/  @!P2 BRA `(.L_x_7573) ;  /* 0xfffffffc00f0a947 */ /* 0x002fea000383ffff */
[----:B------:R-:W-:Y:S05]  /*29ae0*/  BRA `(.L_x_7817) ;  /* 0xfffffe1c009c7947 */ /* 0x000fea000383ffff */
.L_x_7583:
[----:B--2---:R2:W3:Y:S02]  /*29af0*/  SYNCS.PHASECHK.TRANS64.TRYWAIT P3, [R109+URZ+0x2e8b0], R130 ;  /* 0x02e8b0826d0075a7 */ /* 0x0044e4000806017f */
[----:B---3--:R-:W-:Y:S05]  /*29b00*/  @!P3 NANOSLEEP.SYNCS 0x989680 ;  /* 0x009896800000b95d */ /* 0x008fea0003900000 */
[----:B------:R-:W3:Y:S02]  /*29b10*/  @!P3 SYNCS.PHASECHK.TRANS64 P3, [R109+URZ+0x2e8b0], R130 ;  /* 0x02e8b0826d00b5a7 */ /* 0x000ee4000806007f */
[----:B---3--:R-:W-:Y:S05]  /*29b20*/  @!P3 BRA `(.L_x_7583) ;  /* 0xfffffffc00f0b947 */ /* 0x008fea000383ffff */
[----:B------:R-:W-:Y:S05]  /*29b30*/  BRA `(.L_x_7818) ;  /* 0xfffffe2400647947 */ /* 0x000fea000383ffff */
.L_x_7595:
[----:B------:R-:W0:Y:S01]  /*29b40*/  S2R R3, SR_TID.X ;  /* 0x0000000000037919 */ /* 0x000e220000002100 */
[----:B------:R-:W-:Y:S01]  /*29b50*/  BSSY B0, `(.L_x_7819) ;  /* 0x000000c000007945 */ /* 0x000fe20003800000 */
[----:B------:R-:W-:Y:S02]  /*29b60*/  IMAD.MOV.U32 R12, RZ, RZ, RZ ;  /* 0x000000ffff0c7224 */ /* 0x000fe400078e00ff */
[----:B------:R-:W-:Y:S02]  /*29b70*/  IMAD.MOV.U32 R11, RZ, RZ, 0x1f ;  /* 0x0000001fff0b7424 */ /* 0x000fe400078e00ff */
        /* <DEDUP_REMOVED lines=9> */
.L_x_7820:
[----:B------:R-:W-:Y:S05]  /*29c10*/  BSYNC B0 ;  /* 0x0000000000007941 */ /* 0x000fea0003800000 */
.L_x_7819:
[----:B------:R0:W-:Y:S01]  /*29c20*/  STL [R1+0x4c], R14 ;  /* 0x00004c0e01007387 */ /* 0x0001e20000100800 */
[----:B------:R-:W-:Y:S05]  /*29c30*/  BRA `(.L_x_7821) ;  /* 0xfffffe3000f87947 */ /* 0x000fea000383ffff */
.L_x_7611:
        /* <DEDUP_REMOVED lines=8> */
.L_x_7823:
[----:B------:R-:W-:Y:S05]  /*29cc0*/  BSYNC B1 ;  /* 0x0000000000017941 */ /* 0x000fea0003800000 */
.L_x_7822:
[----:B------:R-:W-:Y:S05]  /*29cd0*/  BRA `(.L_x_7824) ;  /* 0xfffffe40002c7947 */ /* 0x000fea000383ffff */
.L_x_7612:
        /* <DEDUP_REMOVED lines=8> */
.L_x_7826:
[----:B------:R-:W-:Y:S05]  /*29d60*/  BSYNC B1 ;  /* 0x0000000000017941 */ /* 0x000fea0003800000 */
.L_x_7825:
[----:B------:R-:W-:Y:S05]  /*29d70*/  BRA `(.L_x_7827) ;  /* 0xfffffe40000c7947 */ /* 0x000fea000383ffff */
.L_x_7613:
        /* <DEDUP_REMOVED lines=8> */
.L_x_7829:
[----:B------:R-:W-:Y:S05]  /*29e00*/  BSYNC B1 ;  /* 0x0000000000017941 */ /* 0x000fea0003800000 */
.L_x_7828:
[----:B------:R-:W-:Y:S05]  /*29e10*/  BRA `(.L_x_7830) ;  /* 0xfffffe3c00ec7947 */ /* 0x000fea000383ffff */
.L_x_7614:
        /* <DEDUP_REMOVED lines=8> */
.L_x_7832:
[----:B------:R-:W-:Y:S05]  /*29ea0*/  BSYNC B1 ;  /* 0x0000000000017941 */ /* 0x000fea0003800000 */
.L_x_7831:
[----:B------:R-:W-:Y:S05]  /*29eb0*/  BRA `(.L_x_7833) ;  /* 0xfffffe3c00cc7947 */ /* 0x000fea000383ffff */
.L_x_7615:
        /* <DEDUP_REMOVED lines=8> */
.L_x_7835:
[----:B------:R-:W-:Y:S05]  /*29f40*/  BSYNC B1 ;  /* 0x0000000000017941 */ /* 0x000fea0003800000 */
.L_x_7834:
[----:B------:R-:W-:Y:S05]  /*29f50*/  BRA `(.L_x_7836) ;  /* 0xfffffe3c00ac7947 */ /* 0x000fea000383ffff */
.L_x_7616:
        /* <DEDUP_REMOVED lines=8> */
.L_x_7838:
[----:B------:R-:W-:Y:S05]  /*29fe0*/  BSYNC B1 ;  /* 0x0000000000017941 */ /* 0x000fea0003800000 */
.L_x_7837:
[----:B------:R-:W-:Y:S05]  /*29ff0*/  BRA `(.L_x_7839) ;  /* 0xfffffe3c008c7947 */ /* 0x000fea000383ffff */
.L_x_7617:
        /* <DEDUP_REMOVED lines=8> */
.L_x_7841:
[----:B------:R-:W-:Y:S05]  /*2a080*/  BSYNC B1 ;  /* 0x0000000000017941 */ /* 0x000fea0003800000 */
.L_x_7840:
[----:B------:R-:W-:Y:S05]  /*2a090*/  BRA `(.L_x_7842) ;  /* 0xfffffe3c006c7947 */ /* 0x000fea000383ffff */
.L_x_7618:
        /* <DEDUP_REMOVED lines=8> */
.L_x_7844:
[----:B------:R-:W-:Y:S05]  /*2a120*/  BSYNC B1 ;  /* 0x0000000000017941 */ /* 0x000fea0003800000 */
.L_x_7843:
[----:B------:R-:W-:Y:S05]  /*2a130*/  BRA `(.L_x_7845) ;  /* 0xfffffe3c004c7947 */ /* 0x000fea000383ffff */
.L_x_7620:
[----:B--2---:R2:W3:Y:S02]  /*2a140*/  SYNCS.PHASECHK.TRANS64.TRYWAIT P2, [R16+URZ+0x2e800], R5 ;  /* 0x02e80005100075a7 */ /* 0x0044e4000804017f */
[----:B---3--:R-:W-:Y:S05]  /*2a150*/  @!P2 NANOSLEEP.SYNCS 0x989680 ;  /* 0x009896800000a95d */ /* 0x008fea0003900000 */
[----:B------:R-:W3:Y:S02]  /*2a160*/  @!P2 SYNCS.PHASECHK.TRANS64 P2, [R16+URZ+0x2e800], R5 ;  /* 0x02e800051000a5a7 */ /* 0x000ee4000804007f */
[----:B---3--:R-:W-:Y:S05]  /*2a170*/  @!P2 BRA `(.L_x_7620) ;  /* 0xfffffffc00f0a947 */ /* 0x008fea000383ffff */
[----:B------:R-:W-:Y:S05]  /*2a180*/  BRA `(.L_x_7846) ;  /* 0xfffffe3c009c7947 */ /* 0x000fea000383ffff */
.L_x_7628:
        /* <DEDUP_REMOVED lines=8> */
.L_x_7848:
[----:B------:R-:W-:Y:S05]  /*2a210*/  BSYNC B1 ;  /* 0x0000000000017941 */ /* 0x000fea0003800000 */
.L_x_7847:
[----:B------:R-:W-:Y:S05]  /*2a220*/  BRA `(.L_x_7849) ;  /* 0xfffffe60004c7947 */ /* 0x000fea000383ffff */
.L_x_7629:
        /* <DEDUP_REMOVED lines=8> */
.L_x_7851:
[----:B------:R-:W-:Y:S05]  /*2a2b0*/  BSYNC B1 ;  /* 0x0000000000017941 */ /* 0x000fea0003800000 */
.L_x_7850:
[----:B------:R-:W-:Y:S05]  /*2a2c0*/  BRA `(.L_x_7852) ;  /* 0xfffffe60002c7947 */ /* 0x000fea000383ffff */
.L_x_7630:
        /* <DEDUP_REMOVED lines=8> */
.L_x_7854:
[----:B------:R-:W-:Y:S05]  /*2a350*/  BSYNC B1 ;  /* 0x0000000000017941 */ /* 0x000fea0003800000 */
.L_x_7853:
[----:B------:R-:W-:Y:S05]  /*2a360*/  BRA `(.L_x_7855) ;  /* 0xfffffe60000c7947 */ /* 0x000fea000383ffff */
.L_x_7631:
        /* <DEDUP_REMOVED lines=8> */
.L_x_7857:
[----:B------:R-:W-:Y:S05]  /*2a3f0*/  BSYNC B1 ;  /* 0x0000000000017941 */ /* 0x000fea0003800000 */
.L_x_7856:
[----:B------:R-:W-:Y:S05]  /*2a400*/  BRA `(.L_x_7858) ;  /* 0xfffffe5c00ec7947 */ /* 0x000fea000383ffff */
.L_x_7632:
        /* <DEDUP_REMOVED lines=8> */
.L_x_7860:
[----:B------:R-:W-:Y:S05]  /*2a490*/  BSYNC B1 ;  /* 0x0000000000017941 */ /* 0x000fea0003800000 */
.L_x_7859:
[----:B------:R-:W-:Y:S05]  /*2a4a0*/  BRA `(.L_x_7861) ;  /* 0xfffffe5c00cc7947 */ /* 0x000fea000383ffff */
.L_x_7633:
        /* <DEDUP_REMOVED lines=8> */
.L_x_7863:
[----:B------:R-:W-:Y:S05]  /*2a530*/  BSYNC B1 ;  /* 0x0000000000017941 */ /* 0x000fea0003800000 */
.L_x_7862:
[----:B------:R-:W-:Y:S05]  /*2a540*/  BRA `(.L_x_7864) ;  /* 0xfffffe5c00ac7947 */ /* 0x000fea000383ffff */
.L_x_7634:
        /* <DEDUP_REMOVED lines=8> */
.L_x_7866:
[----:B------:R-:W-:Y:S05]  /*2a5d0*/  BSYNC B1 ;  /* 0x0000000000017941 */ /* 0x000fea0003800000 */
.L_x_7865:
[----:B------:R-:W-:Y:S05]  /*2a5e0*/  BRA `(.L_x_7867) ;  /* 0xfffffe5c008c7947 */ /* 0x000fea000383ffff */
.L_x_7635:
        /* <DEDUP_REMOVED lines=8> */
.L_x_7869:
[----:B------:R-:W-:Y:S05]  /*2a670*/  BSYNC B1 ;  /* 0x0000000000017941 */ /* 0x000fea0003800000 */
.L_x_7868:
[----:B------:R-:W-:Y:S05]  /*2a680*/  BRA `(.L_x_7870) ;  /* 0xfffffe5c006c7947 */ /* 0x000fea000383ffff */
.L_x_7637:
[----:B0-----:R0:W1:Y:S02]  /*2a690*/  SYNCS.PHASECHK.TRANS64.TRYWAIT P1, [R16+URZ+0x2e800], R3 ;  /* 0x02e80003100075a7 */ /* 0x001064000802017f */
[----:B-1----:R-:W-:Y:S05]  /*2a6a0*/  @!P1 NANOSLEEP.SYNCS 0x989680 ;  /* 0x009896800000995d */ /* 0x002fea0003900000 */
[----:B------:R-:W1:Y:S02]  /*2a6b0*/  @!P1 SYNCS.PHASECHK.TRANS64 P1, [R16+URZ+0x2e800], R3 ;  /* 0x02e80003100095a7 */ /* 0x000e64000802007f */
[----:B-1----:R-:W-:Y:S05]  /*2a6c0*/  @!P1 BRA `(.L_x_7637) ;  /* 0xfffffffc00f09947 */ /* 0x002fea000383ffff */
[----:B------:R-:W-:Y:S05]  /*2a6d0*/  BRA `(.L_x_7871) ;  /* 0xfffffe5c008c7947 */ /* 0x000fea000383ffff */
.L_x_7643:
[----:B-1----:R1:W3:Y:S02]  /*2a6e0*/  SYNCS.PHASECHK.TRANS64.TRYWAIT P0, [R14+URZ+0x2e830], R3 ;  /* 0x02e830030e0075a7 */ /* 0x0022e4000800017f */
[----:B---3--:R-:W-:Y:S05]  /*2a6f0*/  @!P0 NANOSLEEP.SYNCS 0x989680 ;  /* 0x009896800000895d */ /* 0x008fea0003900000 */
[----:B------:R-:W3:Y:S02]  /*2a700*/  @!P0 SYNCS.PHASECHK.TRANS64 P0, [R14+URZ+0x2e830], R3 ;  /* 0x02e830030e0085a7 */ /* 0x000ee4000800007f */
[----:B---3--:R-:W-:Y:S05]  /*2a710*/  @!P0 BRA `(.L_x_7643) ;  /* 0xfffffffc00f08947 */ /* 0x008fea000383ffff */
[----:B------:R-:W-:Y:S05]  /*2a720*/  BRA `(.L_x_7642) ;  /* 0xfffffe7c00f87947 */ /* 0x000fea000383ffff */
.L_x_7649:
[----:B-1----:R1:W2:Y:S02]  /*2a730*/  SYNCS.PHASECHK.TRANS64.TRYWAIT P2, [R3+URZ+0x2e830], R0 ;  /* 0x02e83000030075a7 */ /* 0x0022a4000804017f */
[----:B--2---:R-:W-:Y:S05]  /*2a740*/  @!P2 NANOSLEEP.SYNCS 0x989680 ;  /* 0x009896800000a95d */ /* 0x004fea0003900000 */
[----:B------:R-:W2:Y:S02]  /*2a750*/  @!P2 SYNCS.PHASECHK.TRANS64 P2, [R3+URZ+0x2e830], R0 ;  /* 0x02e830000300a5a7 */ /* 0x000ea4000804007f */
[----:B--2---:R-:W-:Y:S05]  /*2a760*/  @!P2 BRA `(.L_x_7649) ;  /* 0xfffffffc00f0a947 */ /* 0x004fea000383ffff */
[----:B------:R-:W-:Y:S05]  /*2a770*/  BRA `(.L_x_7648) ;  /* 0xfffffec400e87947 */ /* 0x000fea000383ffff */
.L_x_7653:
[----:B-1----:R1:W2:Y:S02]  /*2a780*/  SYNCS.PHASECHK.TRANS64.TRYWAIT P0, [R3+URZ+0x2e850], R0 ;  /* 0x02e85000030075a7 */ /* 0x0022a4000800017f */
[----:B--2---:R-:W-:Y:S05]  /*2a790*/  @!P0 NANOSLEEP.SYNCS 0x989680 ;  /* 0x009896800000895d */ /* 0x004fea0003900000 */
[----:B------:R-:W2:Y:S02]  /*2a7a0*/  @!P0 SYNCS.PHASECHK.TRANS64 P0, [R3+URZ+0x2e850], R0 ;  /* 0x02e85000030085a7 */ /* 0x000ea4000800007f */
[----:B--2---:R-:W-:Y:S05]  /*2a7b0*/  @!P0 BRA `(.L_x_7653) ;  /* 0xfffffffc00f08947 */ /* 0x004fea000383ffff */
[----:B------:R-:W-:Y:S05]  /*2a7c0*/  BRA `(.L_x_7650) ;  /* 0xfffffedc00347947 */ /* 0x000fea000383ffff */
.L_x_7661:
[----:B-1----:R1:W2:Y:S02]  /*2a7d0*/  SYNCS.PHASECHK.TRANS64.TRYWAIT P2, [R3+URZ+0x2e830], R0 ;  /* 0x02e83000030075a7 */ /* 0x0022a4000804017f */
[----:B--2---:R-:W-:Y:S05]  /*2a7e0*/  @!P2 NANOSLEEP.SYNCS 0x989680 ;  /* 0x009896800000a95d */ /* 0x004fea0003900000 */
[----:B------:R-:W2:Y:S02]  /*2a7f0*/  @!P2 SYNCS.PHASECHK.TRANS64 P2, [R3+URZ+0x2e830], R0 ;  /* 0x02e830000300a5a7 */ /* 0x000ea4000804007f */
[----:B--2---:R-:W-:Y:S05]  /*2a800*/  @!P2 BRA `(.L_x_7661) ;  /* 0xfffffffc00f0a947 */ /* 0x004fea000383ffff */
[----:B------:R-:W-:Y:S05]  /*2a810*/  BRA `(.L_x_7660) ;  /* 0xffffff1400bc7947 */ /* 0x000fea000383ffff */
.L_x_7665:
[----:B-1----:R1:W2:Y:S02]  /*2a820*/  SYNCS.PHASECHK.TRANS64.TRYWAIT P0, [R3+URZ+0x2e850], R0 ;  /* 0x02e85000030075a7 */ /* 0x0022a4000800017f */
[----:B--2---:R-:W-:Y:S05]  /*2a830*/  @!P0 NANOSLEEP.SYNCS 0x989680 ;  /* 0x009896800000895d */ /* 0x004fea0003900000 */
[----:B------:R-:W2:Y:S02]  /*2a840*/  @!P0 SYNCS.PHASECHK.TRANS64 P0, [R3+URZ+0x2e850], R0 ;  /* 0x02e85000030085a7 */ /* 0x000ea4000800007f */
[----:B--2---:R-:W-:Y:S05]  /*2a850*/  @!P0 BRA `(.L_x_7665) ;  /* 0xfffffffc00f08947 */ /* 0x004fea000383ffff */
[----:B------:R-:W-:Y:S05]  /*2a860*/  BRA `(.L_x_7662) ;  /* 0xffffff2c00047947 */ /* 0x000fea000383ffff */
.L_x_7671:
[----:B--2---:R2:W3:Y:S02]  /*2a870*/  SYNCS.PHASECHK.TRANS64.TRYWAIT P0, [R13+URZ+0x2e850], R4 ;  /* 0x02e850040d0075a7 */ /* 0x0044e4000800017f */
[----:B---3--:R-:W-:Y:S05]  /*2a880*/  @!P0 NANOSLEEP.SYNCS 0x989680 ;  /* 0x009896800000895d */ /* 0x008fea0003900000 */
[----:B------:R-:W3:Y:S02]  /*2a890*/  @!P0 SYNCS.PHASECHK.TRANS64 P0, [R13+URZ+0x2e850], R4 ;  /* 0x02e850040d0085a7 */ /* 0x000ee4000800007f */
[----:B---3--:R-:W-:Y:S05]  /*2a8a0*/  @!P0 BRA `(.L_x_7671) ;  /* 0xfffffffc00f08947 */ /* 0x008fea000383ffff */
[----:B------:R-:W-:Y:S05]  /*2a8b0*/  BRA `(.L_x_7670) ;  /* 0xffffff54009c7947 */ /* 0x000fea000383ffff */
.L_x_7675:
[----:B------:R-:W-:Y:S01]  /*2a8c0*/  IMAD.MOV.U32 R12, RZ, RZ, R0 ;  /* 0x000000ffff0c7224 */ /* 0x000fe200078e0000 */
[----:B------:R-:W-:Y:S01]  /*2a8d0*/  SEL R5, R96, R97, P0 ;  /* 0x0000006160057207 */ /* 0x000fe20000000000 */
[----:B------:R-:W-:Y:S01]  /*2a8e0*/  IMAD.MOV.U32 R11, RZ, RZ, 0x1c1f ;  /* 0x00001c1fff0b7424 */ /* 0x000fe200078e00ff */
[----:B------:R-:W-:Y:S01]  /*2a8f0*/  SEL R7, R97, R96, P0 ;  /* 0x0000006061077207 */ /* 0x000fe20000000000 */
[----:B------:R-:W-:Y:S01]  /*2a900*/  IMAD.MOV.U32 R15, RZ, RZ, -0x1 ;  /* 0xffffffffff0f7424 */ /* 0x000fe200078e00ff */
[----:B------:R-:W-:Y:S02]  /*2a910*/  SEL R9, R92, R93, P0 ;  /* 0x0000005d5c097207 */ /* 0x000fe40000000000 */
[----:B------:R-:W-:-:S07]  /*2a920*/  SEL R21, R93, R92, P0 ;  /* 0x0000005c5d157207 */ /* 0x000fce0000000000 */
[----:B---3-5:R-:W-:Y:S05]  /*2a930*/  WARPSYNC.COLLECTIVE R15, `(.L_x_7872) ;  /* 0x000000000f087348 */ /* 0x028fea0003c00000 */
[----:B------:R0:W1:Y:S02]  /*2a940*/  SHFL.IDX P6, R14, R13, R12, R11 ;  /* 0x0000000c0d0e7389 */ /* 0x00006400000c000b */
[----:B01-3-5:R-:W-:Y:S01]  /*2a950*/  ENDCOLLECTIVE ;  /* 0x000000000000791b */ /* 0x02bfe20003800000 */
.L_x_7872:
        /* <DEDUP_REMOVED lines=19> */
.L_x_7873:
        /* <DEDUP_REMOVED lines=19> */
.L_x_7874:
        /* <DEDUP_REMOVED lines=8> */
.L_x_7875:
[----:B------:R-:W-:Y:S02]  /*2ac40*/  IMAD.MOV.U32 R13, RZ, RZ, R9 ;  /* 0x000000ffff0d7224 */ /* 0x000fe400078e0009 */
[----:B------:R-:W-:Y:S02]  /*2ac50*/  IMAD.MOV.U32 R12, RZ, RZ, R0 ;  /* 0x000000ffff0c7224 */ /* 0x000fe400078e0000 */
[----:B------:R-:W-:-:S07]  /*2ac60*/  IMAD.MOV.U32 R7, RZ, RZ, R14 ;  /* 0x000000ffff077224 */ /* 0x000fce00078e000e */
[----:B------:R-:W-:Y:S05]  /*2ac70*/  WARPSYNC.COLLECTIVE R15, `(.L_x_7876) ;  /* 0x000000000f087348 */ /* 0x000fea0003c00000 */
[----:B------:R0:W1:Y:S02]  /*2ac80*/  SHFL.IDX P6, R14, R13, R12, R11 ;  /* 0x0000000c0d0e7389 */ /* 0x00006400000c000b */
[----:B01----:R-:W-:Y:S01]  /*2ac90*/  ENDCOLLECTIVE ;  /* 0x000000000000791b */ /* 0x003fe20003800000 */
.L_x_7876:
        /* <DEDUP_REMOVED lines=8> */
.L_x_7877:
[----:B------:R-:W-:Y:S02]  /*2ad20*/  IMAD.MOV.U32 R13, RZ, RZ, R25 ;  /* 0x000000ffff0d7224 */ /* 0x000fe400078e0019 */
[----:B------:R-:W-:Y:S02]  /*2ad30*/  IMAD.MOV.U32 R12, RZ, RZ, R0 ;  /* 0x000000ffff0c7224 */ /* 0x000fe400078e0000 */
[----:B------:R-:W-:-:S07]  /*2ad40*/  IMAD.MOV.U32 R21, RZ, RZ, R14 ;  /* 0x000000ffff157224 */ /* 0x000fce00078e000e */
[----:B------:R-:W-:Y:S05]  /*2ad50*/  WARPSYNC.COLLECTIVE R15, `(.L_x_7878) ;  /* 0x000000000f087348 */ /* 0x000fea0003c00000 */
[----:B------:R0:W1:Y:S02]  /*2ad60*/  SHFL.IDX P6, R14, R13, R12, R11 ;  /* 0x0000000c0d0e7389 */ /* 0x00006400000c000b */
[----:B01----:R-:W-:Y:S01]  /*2ad70*/  ENDCOLLECTIVE ;  /* 0x000000000000791b */ /* 0x003fe20003800000 */
.L_x_7878:
        /* <DEDUP_REMOVED lines=8> */
.L_x_7879:
[----:B------:R-:W-:Y:S02]  /*2ae00*/  IMAD.MOV.U32 R13, RZ, RZ, R29 ;  /* 0x000000ffff0d7224 */ /* 0x000fe400078e001d */
[----:B------:R-:W-:Y:S02]  /*2ae10*/  IMAD.MOV.U32 R12, RZ, RZ, R0 ;  /* 0x000000ffff0c7224 */ /* 0x000fe400078e0000 */
[----:B------:R-:W-:-:S07]  /*2ae20*/  IMAD.MOV.U32 R27, RZ, RZ, R14 ;  /* 0x000000ffff1b7224 */ /* 0x000fce00078e000e */
[----:B------:R-:W-:Y:S05]  /*2ae30*/  WARPSYNC.COLLECTIVE R15, `(.L_x_7880) ;  /* 0x000000000f087348 */ /* 0x000fea0003c00000 */
[----:B------:R0:W1:Y:S02]  /*2ae40*/  SHFL.IDX P6, R14, R13, R12, R11 ;  /* 0x0000000c0d0e7389 */ /* 0x00006400000c000b */
[----:B01----:R-:W-:Y:S01]  /*2ae50*/  ENDCOLLECTIVE ;  /* 0x000000000000791b */ /* 0x003fe20003800000 */
.L_x_7880:
        /* <DEDUP_REMOVED lines=8> */
.L_x_7881:
[----:B------:R-:W-:Y:S02]  /*2aee0*/  IMAD.MOV.U32 R13, RZ, RZ, R33 ;  /* 0x000000ffff0d7224 */ /* 0x000fe400078e0021 */
[----:B------:R-:W-:Y:S02]  /*2aef0*/  IMAD.MOV.U32 R12, RZ, RZ, R0 ;  /* 0x000000ffff0c7224 */ /* 0x000fe400078e0000 */
[----:B------:R-:W-:-:S07]  /*2af00*/  IMAD.MOV.U32 R31, RZ, RZ, R14 ;  /* 0x000000ffff1f7224 */ /* 0x000fce00078e000e */
[----:B------:R-:W-:Y:S05]  /*2af10*/  WARPSYNC.COLLECTIVE R15, `(.L_x_7882) ;  /* 0x000000000f087348 */ /* 0x000fea0003c00000 */
[----:B------:R0:W1:Y:S02]  /*2af20*/  SHFL.IDX P6, R14, R13, R12, R11 ;  /* 0x0000000c0d0e7389 */ /* 0x00006400000c000b */
[----:B01----:R-:W-:Y:S01]  /*2af30*/  ENDCOLLECTIVE ;  /* 0x000000000000791b */ /* 0x003fe20003800000 */
.L_x_7882:
        /* <DEDUP_REMOVED lines=8> */
.L_x_7883:
[----:B------:R-:W-:Y:S02]  /*2afc0*/  IMAD.MOV.U32 R13, RZ, RZ, R37 ;  /* 0x000000ffff0d7224 */ /* 0x000fe400078e0025 */
[----:B------:R-:W-:Y:S02]  /*2afd0*/  IMAD.MOV.U32 R12, RZ, RZ, R0 ;  /* 0x000000ffff0c7224 */ /* 0x000fe400078e0000 */
[----:B------:R-:W-:-:S07]  /*2afe0*/  IMAD.MOV.U32 R35, RZ, RZ, R14 ;  /* 0x000000ffff237224 */ /* 0x000fce00078e000e */
[----:B------:R-:W-:Y:S05]  /*2aff0*/  WARPSYNC.COLLECTIVE R15, `(.L_x_7884) ;  /* 0x000000000f087348 */ /* 0x000fea0003c00000 */
[----:B------:R0:W1:Y:S02]  /*2b000*/  SHFL.IDX P6, R14, R13, R12, R11 ;  /* 0x0000000c0d0e7389 */ /* 0x00006400000c000b */
[----:B01----:R-:W-:Y:S01]  /*2b010*/  ENDCOLLECTIVE ;  /* 0x000000000000791b */ /* 0x003fe20003800000 */
.L_x_7884:
        /* <DEDUP_REMOVED lines=8> */
.L_x_7885:
[----:B------:R-:W-:Y:S02]  /*2b0a0*/  IMAD.MOV.U32 R13, RZ, RZ, R41 ;  /* 0x000000ffff0d7224 */ /* 0x000fe400078e0029 */
[----:B------:R-:W-:Y:S02]  /*2b0b0*/  IMAD.MOV.U32 R12, RZ, RZ, R0 ;  /* 0x000000ffff0c7224 */ /* 0x000fe400078e0000 */
[----:B------:R-:W-:-:S07]  /*2b0c0*/  IMAD.MOV.U32 R20, RZ, RZ, R14 ;  /* 0x000000ffff147224 */ /* 0x000fce00078e000e */
[----:B------:R-:W-:Y:S05]  /*2b0d0*/  WARPSYNC.COLLECTIVE R15, `(.L_x_7886) ;  /* 0x000000000f087348 */ /* 0x000fea0003c00000 */
[----:B------:R0:W1:Y:S02]  /*2b0e0*/  SHFL.IDX P6, R14, R13, R12, R11 ;  /* 0x0000000c0d0e7389 */ /* 0x00006400000c000b */
[----:B01----:R-:W-:Y:S01]  /*2b0f0*/  ENDCOLLECTIVE ;  /* 0x000000000000791b */ /* 0x003fe20003800000 */
.L_x_7886:
[----:B------:R-:W-:Y:S02]  /*2b100*/  IMAD.MOV.U32 R13, RZ, RZ, R43 ;  /* 0x000000ffff0d7224 */ /* 0x000fe400078e002b */
[----:B------:R-:W-:Y:S02]  /*2b110*/  IMAD.MOV.U32 R12, RZ, RZ, R2 ;  /* 0x000000ffff0c7224 */ /* 0x000fe400078e0002 */
[----:B------:R-:W-:-:S07]  /*2b120*/  IMAD.MOV.U32 R41, RZ, RZ, R14 ;  /* 0x000000ffff297224 */ /* 0x000fce00078e000e */
[----:B------:R-:W-:Y:S05]  /*2b130*/  WARPSYNC.COLLECTIVE R15, `(.L_x_7887) ;  /* 0x000000000f087348 */ /* 0x000fea0003c00000 */
[----:B------:R0:W1:Y:S02]  /*2b140*/  SHFL.IDX P6, R14, R13, R12, R11 ;  /* 0x0000000c0d0e7389 */ /* 0x00006400000c000b */
[----:B01----:R-:W-:Y:S01]  /*2b150*/  ENDCOLLECTIVE ;  /* 0x000000000000791b */ /* 0x003fe20003800000 */
.L_x_7887:
[----:B------:R-:W-:Y:S02]  /*2b160*/  IMAD.MOV.U32 R13, RZ, RZ, R45 ;  /* 0x000000ffff0d7224 */ /* 0x000fe400078e002d */
[----:B------:R-:W-:Y:S02]  /*2b170*/  IMAD.MOV.U32 R12, RZ, RZ, R0 ;  /* 0x000000ffff0c7224 */ /* 0x000fe400078e0000 */
[----:B------:R-:W-:-:S07]  /*2b180*/  IMAD.MOV.U32 R40, RZ, RZ, R14 ;  /* 0x000000ffff287224 */ /* 0x000fce00078e000e */
[----:B------:R-:W-:Y:S05]  /*2b190*/  WARPSYNC.COLLECTIVE R15, `(.L_x_7888) ;  /* 0x000000000f087348 */ /* 0x000fea0003c00000 */
[----:B------:R0:W1:Y:S02]  /*2b1a0*/  SHFL.IDX P6, R14, R13, R12, R11 ;  /* 0x0000000c0d0e7389 */ /* 0x00006400000c000b */
[----:B01----:R-:W-:Y:S01]  /*2b1b0*/  ENDCOLLECTIVE ;  /* 0x000000000000791b */ /* 0x003fe20003800000 */
.L_x_7888:
        /* <DEDUP_REMOVED lines=8> */
.L_x_7889:
[----:B------:R-:W-:Y:S02]  /*2b240*/  IMAD.MOV.U32 R13, RZ, RZ, R49 ;  /* 0x000000ffff0d7224 */ /* 0x000fe400078e0031 */
[----:B------:R-:W-:Y:S02]  /*2b250*/  IMAD.MOV.U32 R12, RZ, RZ, R0 ;  /* 0x000000ffff0c7224 */ /* 0x000fe400078e0000 */
[----:B------:R-:W-:-:S07]  /*2b260*/  IMAD.MOV.U32 R42, RZ, RZ, R14 ;  /* 0x000000ffff2a7224 */ /* 0x000fce00078e000e */
[----:B------:R-:W-:Y:S05]  /*2b270*/  WARPSYNC.COLLECTIVE R15, `(.L_x_7890) ;  /* 0x000000000f087348 */ /* 0x000fea0003c00000 */
[----:B------:R0:W1:Y:S02]  /*2b280*/  SHFL.IDX P6, R14, R13, R12, R11 ;  /* 0x0000000c0d0e7389 */ /* 0x00006400000c000b */
[----:B01----:R-:W-:Y:S01]  /*2b290*/  ENDCOLLECTIVE ;  /* 0x000000000000791b */ /* 0x003fe20003800000 */
.L_x_7890:
        /* <DEDUP_REMOVED lines=8> */
.L_x_7891:
[----:B------:R-:W-:Y:S02]  /*2b320*/  IMAD.MOV.U32 R13, RZ, RZ, R53 ;  /* 0x000000ffff0d7224 */ /* 0x000fe400078e0035 */
[----:B------:R-:W-:Y:S02]  /*2b330*/  IMAD.MOV.U32 R12, RZ, RZ, R0 ;  /* 0x000000ffff0c7224 */ /* 0x000fe400078e0000 */
[----:B------:R-:W-:-:S07]  /*2b340*/  IMAD.MOV.U32 R48, RZ, RZ, R14 ;  /* 0x000000ffff307224 */ /* 0x000fce00078e000e */
[----:B------:R-:W-:Y:S05]  /*2b350*/  WARPSYNC.COLLECTIVE R15, `(.L_x_7892) ;  /* 0x000000000f087348 */ /* 0x000fea0003c00000 */
[----:B------:R0:W1:Y:S02]  /*2b360*/  SHFL.IDX P6, R14, R13, R12, R11 ;  /* 0x0000000c0d0e7389 */ /* 0x00006400000c000b */
[----:B01----:R-:W-:Y:S01]  /*2b370*/  ENDCOLLECTIVE ;  /* 0x000000000000791b */ /* 0x003fe20003800000 */
.L_x_7892:
[----:B------:R-:W-:Y:S01]  /*2b380*/  SEL R9, R49, R48, P0 ;  /* 0x0000003031097207 */ /* 0x000fe20000000000 */
[----:B------:R-:W-:Y:S02]  /*2b390*/  IMAD.MOV.U32 R13, RZ, RZ, R55 ;  /* 0x000000ffff0d7224 */ /* 0x000fe400078e0037 */
[----:B------:R-:W-:Y:S02]  /*2b3a0*/  IMAD.MOV.U32 R12, RZ, RZ, R2 ;  /* 0x000000ffff0c7224 */ /* 0x000fe400078e0002 */
[----:B------:R-:W-:-:S07]  /*2b3b0*/  IMAD.MOV.U32 R53, RZ, RZ, R14 ;  /* 0x000000ffff357224 */ /* 0x000fce00078e000e */
[----:B------:R-:W-:Y:S05]  /*2b3c0*/  WARPSYNC.COLLECTIVE R15, `(.L_x_7893) ;  /* 0x000000000f087348 */ /* 0x000fea0003c00000 */
[----:B------:R0:W1:Y:S02]  /*2b3d0*/  SHFL.IDX P6, R14, R13, R12, R11 ;  /* 0x0000000c0d0e7389 */ /* 0x00006400000c000b */
[----:B01----:R-:W-:Y:S01]  /*2b3e0*/  ENDCOLLECTIVE ;  /* 0x000000000000791b */ /* 0x003fe20003800000 */
.L_x_7893:
[----:B------:R-:W-:Y:S02]  /*2b3f0*/  IMAD.MOV.U32 R13, RZ, RZ, R57 ;  /* 0x000000ffff0d7224 */ /* 0x000fe400078e0039 */
[----:B------:R-:W-:Y:S02]  /*2b400*/  IMAD.MOV.U32 R12, RZ, RZ, R0 ;  /* 0x000000ffff0c7224 */ /* 0x000fe400078e0000 */
[----:B------:R-:W-:-:S07]  /*2b410*/  IMAD.MOV.U32 R50, RZ, RZ, R14 ;  /* 0x000000ffff327224 */ /* 0x000fce00078e000e */
[----:B------:R-:W-:Y:S05]  /*2b420*/  WARPSYNC.COLLECTIVE R15, `(.L_x_7894) ;  /* 0x000000000f087348 */ /* 0x000fea0003c00000 */
[----:B------:R0:W1:Y:S02]  /*2b430*/  SHFL.IDX P6, R14, R13, R12, R11 ;  /* 0x0000000c0d0e7389 */ /* 0x00006400000c000b */
[----:B01----:R-:W-:Y:S01]  /*2b440*/  ENDCOLLECTIVE ;  /* 0x000000000000791b */ /* 0x003fe20003800000 */
.L_x_7894:
        /* <DEDUP_REMOVED lines=8> */
.L_x_7895:
[----:B------:R-:W-:Y:S02]  /*2b4d0*/  IMAD.MOV.U32 R13, RZ, RZ, R63 ;  /* 0x000000ffff0d7224 */ /* 0x000fe400078e003f */
[----:B------:R-:W-:Y:S02]  /*2b4e0*/  IMAD.MOV.U32 R12, RZ, RZ, R0 ;  /* 0x000000ffff0c7224 */ /* 0x000fe400078e0000 */
[----:B------:R-:W-:-:S07]  /*2b4f0*/  IMAD.MOV.U32 R52, RZ, RZ, R14 ;  /* 0x000000ffff347224 */ /* 0x000fce00078e000e */
[----:B------:R-:W-:Y:S05]  /*2b500*/  WARPSYNC.COLLECTIVE R15, `(.L_x_7896) ;  /* 0x000000000f087348 */ /* 0x000fea0003c00000 */
[----:B------:R0:W1:Y:S02]  /*2b510*/  SHFL.IDX P6, R14, R13, R12, R11 ;  /* 0x0000000c0d0e7389 */ /* 0x00006400000c000b */
[----:B01----:R-:W-:Y:S01]  /*2b520*/  ENDCOLLECTIVE ;  /* 0x000000000000791b */ /* 0x003fe20003800000 */
.L_x_7896:
        /* <DEDUP_REMOVED lines=8> */
.L_x_7897:
[----:B------:R-:W-:Y:S02]  /*2b5b0*/  IMAD.MOV.U32 R13, RZ, RZ, R67 ;  /* 0x000000ffff0d7224 */ /* 0x000fe400078e0043 */
[----:B------:R-:W-:Y:S02]  /*2b5c0*/  IMAD.MOV.U32 R12, RZ, RZ, R0 ;  /* 0x000000ffff0c7224 */ /* 0x000fe400078e0000 */
[----:B------:R-:W-:-:S07]  /*2b5d0*/  IMAD.MOV.U32 R54, RZ, RZ, R14 ;  /* 0x000000ffff367224 */ /* 0x000fce00078e000e */
[----:B------:R-:W-:Y:S05]  /*2b5e0*/  WARPSYNC.COLLECTIVE R15, `(.L_x_7898) ;  /* 0x000000000f087348 */ /* 0x000fea0003c00000 */
[----:B------:R0:W1:Y:S02]  /*2b5f0*/  SHFL.IDX P6, R14, R13, R12, R11 ;  /* 0x0000000c0d0e7389 */ /* 0x00006400000c000b */
[----:B01----:R-:W-:Y:S01]  /*2b600*/  ENDCOLLECTIVE ;  /* 0x000000000000791b */ /* 0x003fe20003800000 */
.L_x_7898:
        /* <DEDUP_REMOVED lines=8> */
.L_x_7899:
[----:B------:R-:W-:Y:S02]  /*2b690*/  IMAD.MOV.U32 R13, RZ, RZ, R71 ;  /* 0x000000ffff0d7224 */ /* 0x000fe400078e0047 */
[----:B------:R-:W-:Y:S02]  /*2b6a0*/  IMAD.MOV.U32 R12, RZ, RZ, R0 ;  /* 0x000000ffff0c7224 */ /* 0x000fe400078e0000 */
[----:B------:R-:W-:-:S07]  /*2b6b0*/  IMAD.MOV.U32 R56, RZ, RZ, R14 ;  /* 0x000000ffff387224 */ /* 0x000fce00078e000e */
[----:B------:R-:W-:Y:S05]  /*2b6c0*/  WARPSYNC.COLLECTIVE R15, `(.L_x_7900) ;  /* 0x000000000f087348 */ /* 0x000fea0003c00000 */
[----:B------:R0:W1:Y:S02]  /*2b6d0*/  SHFL.IDX P6, R14, R13, R12, R11 ;  /* 0x0000000c0d0e7389 */ /* 0x00006400000c000b */
[----:B01----:R-:W-:Y:S01]  /*2b6e0*/  ENDCOLLECTIVE ;  /* 0x000000000000791b */ /* 0x003fe20003800000 */
.L_x_7900:
[----:B------:R-:W-:Y:S01]  /*2b6f0*/  SEL R39, R56, R67, P0 ;  /* 0x0000004338277207 */ /* 0x000fe20000000000 */
[----:B------:R-:W-:Y:S02]  /*2b700*/  IMAD.MOV.U32 R13, RZ, RZ, R73 ;  /* 0x000000ffff0d7224 */ /* 0x000fe400078e0049 */
[----:B------:R-:W-:Y:S02]  /*2b710*/  IMAD.MOV.U32 R12, RZ, RZ, R2 ;  /* 0x000000ffff0c7224 */ /* 0x000fe400078e0002 */
[----:B------:R-:W-:-:S07]  /*2b720*/  IMAD.MOV.U32 R71, RZ, RZ, R14 ;  /* 0x000000ffff477224 */ /* 0x000fce00078e000e */
[----:B------:R-:W-:Y:S05]  /*2b730*/  WARPSYNC.COLLECTIVE R15, `(.L_x_7901) ;  /* 0x000000000f087348 */ /* 0x000fea0003c00000 */
[----:B------:R0:W1:Y:S02]  /*2b740*/  SHFL.IDX P6, R14, R13, R12, R11 ;  /* 0x0000000c0d0e7389 */ /* 0x00006400000c000b */
[----:B01----:R-:W-:Y:S01]  /*2b750*/  ENDCOLLECTIVE ;  /* 0x000000000000791b */ /* 0x003fe20003800000 */
.L_x_7901:
[----:B------:R-:W-:Y:S02]  /*2b760*/  IMAD.MOV.U32 R13, RZ, RZ, R75 ;  /* 0x000000ffff0d7224 */ /* 0x000fe400078e004b */
[----:B------:R-:W-:Y:S02]  /*2b770*/  IMAD.MOV.U32 R12, RZ, RZ, R0 ;  /* 0x000000ffff0c7224 */ /* 0x000fe400078e0000 */
[----:B------:R-:W-:-:S07]  /*2b780*/  IMAD.MOV.U32 R58, RZ, RZ, R14 ;  /* 0x000000ffff3a7224 */ /* 0x000fce00078e000e */
[----:B------:R-:W-:Y:S05]  /*2b790*/  WARPSYNC.COLLECTIVE R15, `(.L_x_7902) ;  /* 0x000000000f087348 */ /* 0x000fea0003c00000 */
[----:B------:R0:W1:Y:S02]  /*2b7a0*/  SHFL.IDX P6, R14, R13, R12, R11 ;  /* 0x0000000c0d0e7389 */ /* 0x00006400000c000b */
[----:B01----:R-:W-:Y:S01]  /*2b7b0*/  ENDCOLLECTIVE ;  /* 0x000000000000791b */ /* 0x003fe20003800000 */
.L_x_7902:
[----:B------:R-:W-:Y:S02]  /*2b7c0*/  IMAD.MOV.U32 R13, RZ, RZ, R77 ;  /* 0x000000ffff0d7224 */ /* 0x000fe400078e004d */
[----:B------:R-:W-:Y:S02]  /*2b7d0*/  IMAD.MOV.U32 R12, RZ, RZ, R2 ;  /* 0x000000ffff0c7224 */ /* 0x000fe400078e0002 */
[----:B------:R-:W-:-:S07]  /*2b7e0*/  IMAD.MOV.U32 R75, RZ, RZ, R14 ;  /* 0x000000ffff4b7224 */ /* 0x000fce00078e000e */
[----:B------:R-:W-:Y:S05]  /*2b7f0*/  WARPSYNC.COLLECTIVE R15, `(.L_x_7903) ;  /* 0x000000000f087348 */ /* 0x000fea0003c00000 */
[----:B------:R0:W1:Y:S02]  /*2b800*/  SHFL.IDX P6, R14, R13, R12, R11 ;  /* 0x0000000c0d0e7389 */ /* 0x00006400000c000b */
[----:B01----:R-:W-:Y:S01]  /*2b810*/  ENDCOLLECTIVE ;  /* 0x000000000000791b */ /* 0x003fe20003800000 */
.L_x_7903:
        /* <DEDUP_REMOVED lines=9> */
.L_x_7709:
        /* <DEDUP_REMOVED lines=11> */
.L_x_7906:
[----:B------:R-:W-:Y:S05]  /*2b960*/  BSYNC B1 ;  /* 0x0000000000017941 */ /* 0x000fea0003800000 */
.L_x_7905:
[----:B------:R-:W-:Y:S05]  /*2b970*/  BRA `(.L_x_7907) ;  /* 0xffffff8c00a47947 */ /* 0x000fea000383ffff */
.L_x_7711:
[----:B------:R-:W-:Y:S01]  /*2b980*/  BSSY B1, `(.L_x_7908) ;  /* 0x0000006000017945 */ /* 0x000fe20003800000 */
[----:B------:R-:W-:-:S07]  /*2b990*/  IMAD.MOV.U32 R15, RZ, RZ, -0x1 ;  /* 0xffffffffff0f7424 */ /* 0x000fce00078e00ff */
[----:B0-----:R-:W-:Y:S05]  /*2b9a0*/  WARPSYNC.COLLECTIVE R15, `(.L_x_7909) ;  /* 0x000000000f0c7348 */ /* 0x001fea0003c00000 */
[----:B------:R-:W-:Y:S02]  /*2b9b0*/  ELECT P6, UR62, PT ;  /* 0x00000000003e782f */ /* 0x000fe400038c0000 */
[----:B------:R-:W-:Y:S01]  /*2b9c0*/  MOV R14, UR62 ;  /* 0x0000003e000e7c02 */ /* 0x000fe20008000f00 */
[----:B0-----:R-:W-:Y:S10]  /*2b9d0*/  ENDCOLLECTIVE ;  /* 0x000000000000791b */ /* 0x001ff40003800000 */
.L_x_7909:
[----:B------:R-:W-:Y:S05]  /*2b9e0*/  BSYNC B1 ;  /* 0x0000000000017941 */ /* 0x000fea0003800000 */
.L_x_7908:
[----:B------:R-:W-:Y:S05]  /*2b9f0*/  BRA `(.L_x_7710) ;  /* 0xffffff8c009c7947 */ /* 0x000fea000383ffff */
.L_x_7713:
[----:B0-----:R0:W1:Y:S02]  /*2ba00*/  SYNCS.PHASECHK.TRANS64.TRYWAIT P0, [R11+URZ+0x2e820], R5 ;  /* 0x02e820050b0075a7 */ /* 0x001064000800017f */
[----:B-1----:R-:W-:Y:S05]  /*2ba10*/  @!P0 NANOSLEEP.SYNCS 0x989680 ;  /* 0x009896800000895d */ /* 0x002fea0003900000 */
[----:B------:R-:W1:Y:S02]  /*2ba20*/  @!P0 SYNCS.PHASECHK.TRANS64 P0, [R11+URZ+0x2e820], R5 ;  /* 0x02e820050b0085a7 */ /* 0x000e64000800007f */
[----:B-1----:R-:W-:Y:S05]  /*2ba30*/  @!P0 BRA `(.L_x_7713) ;  /* 0xfffffffc00f08947 */ /* 0x002fea000383ffff */
[----:B------:R-:W-:Y:S05]  /*2ba40*/  BRA `(.L_x_7910) ;  /* 0xffffff8c00b87947 */ /* 0x000fea000383ffff */
.L_x_7717:
[----:B-1----:R1:W2:Y:S02]  /*2ba50*/  SYNCS.PHASECHK.TRANS64.TRYWAIT P0, [R8+URZ+0x2e8a0], R9 ;  /* 0x02e8a009080075a7 */ /* 0x0022a4000800017f */
[----:B--2---:R-:W-:Y:S05]  /*2ba60*/  @!P0 NANOSLEEP.SYNCS 0x989680 ;  /* 0x009896800000895d */ /* 0x004fea0003900000 */
[----:B------:R-:W2:Y:S02]  /*2ba70*/  @!P0 SYNCS.PHASECHK.TRANS64 P0, [R8+URZ+0x2e8a0], R9 ;  /* 0x02e8a009080085a7 */ /* 0x000ea4000800007f */
[----:B--2---:R-:W-:Y:S05]  /*2ba80*/  @!P0 BRA `(.L_x_7717) ;  /* 0xfffffffc00f08947 */ /* 0x004fea000383ffff */
[----:B------:R-:W-:Y:S05]  /*2ba90*/  BRA `(.L_x_7911) ;  /* 0xffffff8c00d87947 */ /* 0x000fea000383ffff */
.L_x_7722:
[----:B0-----:R0:W2:Y:S02]  /*2baa0*/  SYNCS.PHASECHK.TRANS64.TRYWAIT P0, [R8+URZ+0x2e8c0], R9 ;  /* 0x02e8c009080075a7 */ /* 0x0010a4000800017f */
[----:B--2---:R-:W-:Y:S05]  /*2bab0*/  @!P0 NANOSLEEP.SYNCS 0x989680 ;  /* 0x009896800000895d */ /* 0x004fea0003900000 */
[----:B------:R-:W2:Y:S02]  /*2bac0*/  @!P0 SYNCS.PHASECHK.TRANS64 P0, [R8+URZ+0x2e8c0], R9 ;  /* 0x02e8c009080085a7 */ /* 0x000ea4000800007f */
[----:B--2---:R-:W-:Y:S05]  /*2bad0*/  @!P0 BRA `(.L_x_7722) ;  /* 0xfffffffc00f08947 */ /* 0x004fea000383ffff */
[----:B------:R-:W-:Y:S05]  /*2bae0*/  BRA `(.L_x_7912) ;  /* 0xffffff9000587947 */ /* 0x000fea000383ffff */
.L_x_7729:
[----:B0-----:R0:W1:Y:S02]  /*2baf0*/  SYNCS.PHASECHK.TRANS64.TRYWAIT P1, [R6+URZ+0x2e8a0], R7 ;  /* 0x02e8a007060075a7 */ /* 0x001064000802017f */
[----:B-1----:R-:W-:Y:S05]  /*2bb00*/  @!P1 NANOSLEEP.SYNCS 0x989680 ;  /* 0x009896800000995d */ /* 0x002fea0003900000 */
[----:B------:R-:W1:Y:S02]  /*2bb10*/  @!P1 SYNCS.PHASECHK.TRANS64 P1, [R6+URZ+0x2e8a0], R7 ;  /* 0x02e8a007060095a7 */ /* 0x000e64000802007f */
[----:B-1----:R-:W-:Y:S05]  /*2bb20*/  @!P1 BRA `(.L_x_7729) ;  /* 0xfffffffc00f09947 */ /* 0x002fea000383ffff */
[----:B------:R-:W-:Y:S05]  /*2bb30*/  BRA `(.L_x_7913) ;  /* 0xffffff9400387947 */ /* 0x000fea000383ffff */
.L_x_7734:
[----:B-1----:R1:W2:Y:S02]  /*2bb40*/  SYNCS.PHASECHK.TRANS64.TRYWAIT P1, [R6+URZ+0x2e8c0], R7 ;  /* 0x02e8c007060075a7 */ /* 0x0022a4000802017f */
[----:B--2---:R-:W-:Y:S05]  /*2bb50*/  @!P1 NANOSLEEP.SYNCS 0x989680 ;  /* 0x009896800000995d */ /* 0x004fea0003900000 */
[----:B------:R-:W2:Y:S02]  /*2bb60*/  @!P1 SYNCS.PHASECHK.TRANS64 P1, [R6+URZ+0x2e8c0], R7 ;  /* 0x02e8c007060095a7 */ /* 0x000ea4000802007f */
[----:B--2---:R-:W-:Y:S05]  /*2bb70*/  @!P1 BRA `(.L_x_7734) ;  /* 0xfffffffc00f09947 */ /* 0x004fea000383ffff */
[----:B------:R-:W-:Y:S05]  /*2bb80*/  BRA `(.L_x_7914) ;  /* 0xffffff9400b07947 */ /* 0x000fea000383ffff */
.L_x_7747:
        /* <DEDUP_REMOVED lines=11> */
.L_x_7916:
[----:B------:R-:W-:Y:S05]  /*2bc40*/  BSYNC B0 ;  /* 0x0000000000007941 */ /* 0x000fea0003800000 */
.L_x_7915:
[----:B------:R-:W-:Y:S05]  /*2bc50*/  BRA `(.L_x_7917) ;  /* 0xffffffa000d07947 */ /* 0x000fea000383ffff */
.L_x_7749:
[----:B------:R-:W-:Y:S01]  /*2bc60*/  BSSY B0, `(.L_x_7918) ;  /* 0x0000006000007945 */ /* 0x000fe20003800000 */
[----:B------:R-:W-:-:S07]  /*2bc70*/  IMAD.MOV.U32 R15, RZ, RZ, -0x1 ;  /* 0xffffffffff0f7424 */ /* 0x000fce00078e00ff */
[----:B0-----:R-:W-:Y:S05]  /*2bc80*/  WARPSYNC.COLLECTIVE R15, `(.L_x_7919) ;  /* 0x000000000f0c7348 */ /* 0x001fea0003c00000 */
[----:B------:R-:W-:Y:S02]  /*2bc90*/  ELECT P6, UR62, PT ;  /* 0x00000000003e782f */ /* 0x000fe400038c0000 */
[----:B------:R-:W-:Y:S01]  /*2bca0*/  MOV R14, UR62 ;  /* 0x0000003e000e7c02 */ /* 0x000fe20008000f00 */
[----:B0-----:R-:W-:Y:S10]  /*2bcb0*/  ENDCOLLECTIVE ;  /* 0x000000000000791b */ /* 0x001ff40003800000 */
.L_x_7919:
[----:B------:R-:W-:Y:S05]  /*2bcc0*/  BSYNC B0 ;  /* 0x0000000000007941 */ /* 0x000fea0003800000 */
.L_x_7918:
[----:B------:R-:W-:Y:S05]  /*2bcd0*/  BRA `(.L_x_7920) ;  /* 0xffffffa000c87947 */ /* 0x000fea000383ffff */
.L_x_7752:
[----:B0-----:R0:W1:Y:S02]  /*2bce0*/  SYNCS.PHASECHK.TRANS64.TRYWAIT P2, [R4+URZ+0x2e880], R7 ;  /* 0x02e88007040075a7 */ /* 0x001064000804017f */
[----:B-1----:R-:W-:Y:S05]  /*2bcf0*/  @!P2 NANOSLEEP.SYNCS 0x989680 ;  /* 0x009896800000a95d */ /* 0x002fea0003900000 */
[----:B------:R-:W1:Y:S02]  /*2bd00*/  @!P2 SYNCS.PHASECHK.TRANS64 P2, [R4+URZ+0x2e880], R7 ;  /* 0x02e880070400a5a7 */ /* 0x000e64000804007f */
[----:B-1----:R-:W-:Y:S05]  /*2bd10*/  @!P2 BRA `(.L_x_7752) ;  /* 0xfffffffc00f0a947 */ /* 0x002fea000383ffff */
[----:B------:R-:W-:Y:S05]  /*2bd20*/  BRA `(.L_x_7921) ;  /* 0xffffffa400487947 */ /* 0x000fea000383ffff */
.L_x_7754:
[----:B-1----:R1:W2:Y:S02]  /*2bd30*/  SYNCS.PHASECHK.TRANS64.TRYWAIT P2, [R4+URZ+0x2e840], R7 ;  /* 0x02e84007040075a7 */ /* 0x0022a4000804017f */
[----:B--2---:R-:W-:Y:S05]  /*2bd40*/  @!P2 NANOSLEEP.SYNCS 0x989680 ;  /* 0x009896800000a95d */ /* 0x004fea0003900000 */
[----:B------:R-:W2:Y:S02]  /*2bd50*/  @!P2 SYNCS.PHASECHK.TRANS64 P2, [R4+URZ+0x2e840], R7 ;  /* 0x02e840070400a5a7 */ /* 0x000ea4000804007f */
[----:B--2---:R-:W-:Y:S05]  /*2bd60*/  @!P2 BRA `(.L_x_7754) ;  /* 0xfffffffc00f0a947 */ /* 0x004fea000383ffff */
[----:B------:R-:W-:Y:S05]  /*2bd70*/  BRA `(.L_x_7922) ;  /* 0xffffffa400ac7947 */ /* 0x000fea000383ffff */
.L_x_7757:
        /* <DEDUP_REMOVED lines=8> */
.L_x_7763:
[----:B--2---:R2:W3:Y:S02]  /*2be00*/  SYNCS.PHASECHK.TRANS64.TRYWAIT P0, [R5+URZ+0x2e880], R4 ;  /* 0x02e88004050075a7 */ /* 0x0044e4000800017f */
[----:B---3--:R-:W-:Y:S05]  /*2be10*/  @!P0 NANOSLEEP.SYNCS 0x989680 ;  /* 0x009896800000895d */ /* 0x008fea0003900000 */
[----:B------:R-:W3:Y:S02]  /*2be20*/  @!P0 SYNCS.PHASECHK.TRANS64 P0, [R5+URZ+0x2e880], R4 ;  /* 0x02e88004050085a7 */ /* 0x000ee4000800007f */
[----:B---3--:R-:W-:Y:S05]  /*2be30*/  @!P0 BRA `(.L_x_7763) ;  /* 0xfffffffc00f08947 */ /* 0x008fea000383ffff */
[----:B------:R-:W-:Y:S05]  /*2be40*/  BRA `(.L_x_7924) ;  /* 0xffffffac00247947 */ /* 0x000fea000383ffff */
.L_x_7768:
[----:B-1----:R1:W3:Y:S02]  /*2be50*/  SYNCS.PHASECHK.TRANS64.TRYWAIT P0, [R5+URZ+0x2e840], R4 ;  /* 0x02e84004050075a7 */ /* 0x0022e4000800017f */
[----:B---3--:R-:W-:Y:S05]  /*2be60*/  @!P0 NANOSLEEP.SYNCS 0x989680 ;  /* 0x009896800000895d */ /* 0x008fea0003900000 */
[----:B------:R-:W3:Y:S02]  /*2be70*/  @!P0 SYNCS.PHASECHK.TRANS64 P0, [R5+URZ+0x2e840], R4 ;  /* 0x02e84004050085a7 */ /* 0x000ee4000800007f */
[----:B---3--:R-:W-:Y:S05]  /*2be80*/  @!P0 BRA `(.L_x_7768) ;  /* 0xfffffffc00f08947 */ /* 0x008fea000383ffff */
[----:B------:R-:W-:Y:S05]  /*2be90*/  BRA `(.L_x_7925) ;  /* 0xffffffac00b07947 */ /* 0x000fea000383ffff */
.L_x_7774:
[----:B--2---:R2:W3:Y:S02]  /*2bea0*/  SYNCS.PHASECHK.TRANS64.TRYWAIT P2, [R18+URZ+0x2e870], R3 ;  /* 0x02e87003120075a7 */ /* 0x0044e4000804017f */
[----:B---3--:R-:W-:Y:S05]  /*2beb0*/  @!P2 NANOSLEEP.SYNCS 0x989680 ;  /* 0x009896800000a95d */ /* 0x008fea0003900000 */
[----:B------:R-:W3:Y:S02]  /*2bec0*/  @!P2 SYNCS.PHASECHK.TRANS64 P2, [R18+URZ+0x2e870], R3 ;  /* 0x02e870031200a5a7 */ /* 0x000ee4000804007f */
[----:B---3--:R-:W-:Y:S05]  /*2bed0*/  @!P2 BRA `(.L_x_7774) ;  /* 0xfffffffc00f0a947 */ /* 0x008fea000383ffff */
[----:B------:R-:W-:Y:S05]  /*2bee0*/  BRA `(.L_x_7926) ;  /* 0xffffffb000587947 */ /* 0x000fea000383ffff */
.L_x_7776:
[----:B--2---:R2:W3:Y:S02]  /*2bef0*/  SYNCS.PHASECHK.TRANS64.TRYWAIT P2, [R18+URZ+0x2e860], R4 ;  /* 0x02e86004120075a7 */ /* 0x0044e4000804017f */
[----:B---3--:R-:W-:Y:S05]  /*2bf00*/  @!P2 NANOSLEEP.SYNCS 0x989680 ;  /* 0x009896800000a95d */ /* 0x008fea0003900000 */
[----:B------:R-:W3:Y:S02]  /*2bf10*/  @!P2 SYNCS.PHASECHK.TRANS64 P2, [R18+URZ+0x2e860], R4 ;  /* 0x02e860041200a5a7 */ /* 0x000ee4000804007f */
[----:B---3--:R-:W-:Y:S05]  /*2bf20*/  @!P2 BRA `(.L_x_7776) ;  /* 0xfffffffc00f0a947 */ /* 0x008fea000383ffff */
[----:B------:R-:W-:Y:S05]  /*2bf30*/  BRA `(.L_x_7927) ;  /* 0xffffffb000607947 */ /* 0x000fea000383ffff */
.L_x_7783:
[----:B0-----:R0:W1:Y:S02]  /*2bf40*/  SYNCS.PHASECHK.TRANS64.TRYWAIT P0, [R0+URZ+0x2e870], R2 ;  /* 0x02e87002000075a7 */ /* 0x001064000800017f */
[----:B-1----:R-:W-:Y:S05]  /*2bf50*/  @!P0 NANOSLEEP.SYNCS 0x989680 ;  /* 0x009896800000895d */ /* 0x002fea0003900000 */
[----:B------:R-:W1:Y:S02]  /*2bf60*/  @!P0 SYNCS.PHASECHK.TRANS64 P0, [R0+URZ+0x2e870], R2 ;  /* 0x02e87002000085a7 */ /* 0x000e64000800007f */
[----:B-1----:R-:W-:Y:S05]  /*2bf70*/  @!P0 BRA `(.L_x_7783) ;  /* 0xfffffffc00f08947 */ /* 0x002fea000383ffff */
[----:B------:R-:W-:Y:S05]  /*2bf80*/  BRA `(.L_x_7928) ;  /* 0xffffffbc009c7947 */ /* 0x000fea000383ffff */
.L_x_7785:
[----:B0-----:R0:W1:Y:S02]  /*2bf90*/  SYNCS.PHASECHK.TRANS64.TRYWAIT P0, [R0+URZ+0x2e860], R2 ;  /* 0x02e86002000075a7 */ /* 0x001064000800017f */
[----:B-1----:R-:W-:Y:S05]  /*2bfa0*/  @!P0 NANOSLEEP.SYNCS 0x989680 ;  /* 0x009896800000895d */ /* 0x002fea0003900000 */
[----:B------:R-:W1:Y:S02]  /*2bfb0*/  @!P0 SYNCS.PHASECHK.TRANS64 P0, [R0+URZ+0x2e860], R2 ;  /* 0x02e86002000085a7 */ /* 0x000e64000800007f */
[----:B-1----:R-:W-:Y:S05]  /*2bfc0*/  @!P0 BRA `(.L_x_7785) ;  /* 0xfffffffc00f08947 */ /* 0x002fea000383ffff */
[----:B------:R-:W-:Y:S05]  /*2bfd0*/  BRA `(.L_x_7929) ;  /* 0xffffffbc00a47947 */ /* 0x000fea000383ffff */
.L_x_7789:
        /* <DEDUP_REMOVED lines=8> */
.L_x_7931:
[----:B------:R-:W-:Y:S05]  /*2c060*/  BSYNC B0 ;  /* 0x0000000000007941 */ /* 0x000fea0003800000 */
.L_x_7930:
[----:B------:R-:W-:Y:S02]  /*2c070*/  IMAD.MOV.U32 R13, RZ, RZ, R16 ;  /* 0x000000ffff0d7224 */ /* 0x000fe400078e0010 */
        /* <DEDUP_REMOVED lines=8> */
.L_x_7932:
        /* <DEDUP_REMOVED lines=18> */
.L_x_7933:
        /* <DEDUP_REMOVED lines=8> */
.L_x_7934:
        /* <DEDUP_REMOVED lines=8> */
.L_x_7935:
        /* <DEDUP_REMOVED lines=8> */
.L_x_7936:
        /* <DEDUP_REMOVED lines=8> */
.L_x_7937:
        /* <DEDUP_REMOVED lines=9> */
.L_x_7938:
[----:B------:R-:W-:Y:S01]  /*2c4b0*/  IMAD.MOV.U32 R7, RZ, RZ, R14 ;  /* 0x000000ffff077224 */ /* 0x000fe200078e000e */
[----:B------:R-:W-:Y:S06]  /*2c4c0*/  BRA `(.L_x_7939) ;  /* 0xffffffc400dc7947 */ /* 0x000fec000383ffff */
.L_x_7794:
[----:B------:R-:W-:Y:S01]  /*2c4d0*/  BSSY B0, `(.L_x_7940) ;  /* 0x0000008000007945 */ /* 0x000fe20003800000 */
[----:B-----5:R-:W-:Y:S02]  /*2c4e0*/  IMAD.MOV.U32 R13, RZ, RZ, R2 ;  /* 0x000000ffff0d7224 */ /* 0x020fe400078e0002 */
[----:B0-----:R-:W-:Y:S02]  /*2c4f0*/  IMAD.MOV.U32 R12, RZ, RZ, 0x1 ;  /* 0x00000001ff0c7424 */ /* 0x001fe400078e00ff */
[----:B------:R-:W-:Y:S02]  /*2c500*/  IMAD.MOV.U32 R11, RZ, RZ, RZ ;  /* 0x000000ffff0b7224 */ /* 0x000fe400078e00ff */
[----:B------:R-:W-:-:S07]  /*2c510*/  IMAD.MOV.U32 R15, RZ, RZ, -0x1 ;  /* 0xffffffffff0f7424 */ /* 0x000fce00078e00ff */
[----:B-12---:R-:W-:Y:S05]  /*2c520*/  WARPSYNC.COLLECTIVE R15, `(.L_x_7941) ;  /* 0x000000000f087348 */ /* 0x006fea0003c00000 */
[----:B------:R0:W3:Y:S02]  /*2c530*/  SHFL.UP P6, R14, R13, R12, R11 ;  /* 0x0400000c0d0e7389 */ /* 0x0000e400000c000b */
[----:B0123--:R-:W-:Y:S01]  /*2c540*/  ENDCOLLECTIVE ;  /* 0x000000000000791b */ /* 0x00ffe20003800000 */
.L_x_7941:
[----:B------:R-:W-:Y:S05]  /*2c550*/  BSYNC B0 ;  /* 0x0000000000007941 */ /* 0x000fea0003800000 */
.L_x_7940:
        /* <DEDUP_REMOVED lines=10> */
.L_x_7942:
        /* <DEDUP_REMOVED lines=8> */
.L_x_7943:
        /* <DEDUP_REMOVED lines=8> */
.L_x_7944:
        /* <DEDUP_REMOVED lines=8> */
.L_x_7945:
        /* <DEDUP_REMOVED lines=9> */
.L_x_7946:
[----:B------:R-:W-:Y:S01]  /*2c810*/  IMAD.MOV.U32 R7, RZ, RZ, R14 ;  /* 0x000000ffff077224 */ /* 0x000fe200078e000e */
[----:B------:R-:W-:Y:S06]  /*2c820*/  BRA `(.L_x_7947) ;  /* 0xffffffc400a47947 */ /* 0x000fec000383ffff */
.L_x_7796:
[----:B------:R-:W-:Y:S01]  /*2c830*/  BSSY B0, `(.L_x_7948) ;  /* 0x0000006000007945 */ /* 0x000fe20003800000 */
[----:B------:R-:W-:Y:S01]  /*2c840*/  PLOP3.LUT P6, PT, P6, PT, PT, 0x8, 0x0 ;  /* 0x000000000000781c */ /* 0x000fe200037ce170 */
[----:B------:R-:W-:-:S12]  /*2c850*/  IMAD.MOV.U32 R15, RZ, RZ, -0x1 ;  /* 0xffffffffff0f7424 */ /* 0x000fd800078e00ff */
[----:B01----:R-:W-:Y:S05]  /*2c860*/  WARPSYNC.COLLECTIVE R15, `(.L_x_7949) ;  /* 0x000000000f087348 */ /* 0x003fea0003c00000 */
[----:B------:R-:W-:Y:S01]  /*2c870*/  VOTE.ANY R14, PT, P6 ;  /* 0x00000000000e7806 */ /* 0x000fe200030e0100 */
[----:B01----:R-:W-:Y:S06]  /*2c880*/  ENDCOLLECTIVE ;  /* 0x000000000000791b */ /* 0x003fec0003800000 */
.L_x_7949:
[----:B------:R-:W-:Y:S05]  /*2c890*/  BSYNC B0 ;  /* 0x0000000000007941 */ /* 0x000fea0003800000 */
.L_x_7948:
        /* <DEDUP_REMOVED lines=9> */
.L_x_7950:
[----:B------:R-:W-:Y:S01]  /*2c930*/  IMAD.MOV.U32 R17, RZ, RZ, R14 ;  /* 0x000000ffff117224 */ /* 0x000fe200078e000e */
[----:B------:R-:W-:Y:S06]  /*2c940*/  BRA `(.L_x_7951) ;  /* 0xffffffc400987947 */ /* 0x000fec000383ffff */
.L_x_7798:
[----:B------:R-:W-:Y:S01]  /*2c950*/  BSSY B0, `(.L_x_7952) ;  /* 0x0000007000007945 */ /* 0x000fe20003800000 */
[----:B------:R-:W-:Y:S02]  /*2c960*/  IMAD.MOV.U32 R13, RZ, RZ, R6 ;  /* 0x000000ffff0d7224 */ /* 0x000fe400078e0006 */
[----:B------:R-:W-:Y:S02]  /*2c970*/  IMAD.MOV.U32 R11, RZ, RZ, 0x1f ;  /* 0x0000001fff0b7424 */ /* 0x000fe400078e00ff */
[----:B------:R-:W-:-:S07]  /*2c980*/  IMAD.MOV.U32 R15, RZ, RZ, -0x1 ;  /* 0xffffffffff0f7424 */ /* 0x000fce00078e00ff */
[----:B-12---:R-:W-:Y:S05]  /*2c990*/  WARPSYNC.COLLECTIVE R15, `(.L_x_7953) ;  /* 0x000000000f087348 */ /* 0x006fea0003c00000 */
[----:B------:R0:W3:Y:S02]  /*2c9a0*/  SHFL.IDX P6, R14, R13, R12, R11 ;  /* 0x0000000c0d0e7389 */ /* 0x0000e400000c000b */
[----:B0123--:R-:W-:Y:S01]  /*2c9b0*/  ENDCOLLECTIVE ;  /* 0x000000000000791b */ /* 0x00ffe20003800000 */
.L_x_7953:
[----:B------:R-:W-:Y:S05]  /*2c9c0*/  BSYNC B0 ;  /* 0x0000000000007941 */ /* 0x000fea0003800000 */
.L_x_7952:
[----:B------:R-:W-:Y:S01]  /*2c9d0*/  IMAD.MOV.U32 R6, RZ, RZ, R14 ;  /* 0x000000ffff067224 */ /* 0x000fe200078e000e */
[----:B------:R-:W-:Y:S06]  /*2c9e0*/  BRA `(.L_x_7954) ;  /* 0xffffffc4008c7947 */ /* 0x000fec000383ffff */
.L_x_7802:
[----:B0-----:R0:W1:Y:S02]  /*2c9f0*/  SYNCS.PHASECHK.TRANS64.TRYWAIT P0, [R0+URZ+0x2e820], R3 ;  /* 0x02e82003000075a7 */ /* 0x001064000800017f */
[----:B-1----:R-:W-:Y:S05]  /*2ca00*/  @!P0 NANOSLEEP.SYNCS 0x989680 ;  /* 0x009896800000895d */ /* 0x002fea0003900000 */
[----:B------:R-:W1:Y:S02]  /*2ca10*/  @!P0 SYNCS.PHASECHK.TRANS64 P0, [R0+URZ+0x2e820], R3 ;  /* 0x02e82003000085a7 */ /* 0x000e64000800007f */
[----:B-1----:R-:W-:Y:S05]  /*2ca20*/  @!P0 BRA `(.L_x_7802) ;  /* 0xfffffffc00f08947 */ /* 0x002fea000383ffff */
[----:B------:R-:W-:Y:S05]  /*2ca30*/  BRA `(.L_x_7955) ;  /* 0xffffffcc000c7947 */ /* 0x000fea000383ffff */
.L_x_7803:
        /* <DEDUP_REMOVED lines=11> */
.L_x_7957:
[----:B------:R-:W-:Y:S05]  /*2caf0*/  BSYNC B0 ;  /* 0x0000000000007941 */ /* 0x000fea0003800000 */
.L_x_7956:
[----:B------:R-:W-:Y:S05]  /*2cb00*/  BRA `(.L_x_7958) ;  /* 0xffffffc800f47947 */ /* 0x000fea000383ffff */
.L_x_7804:
[----:B------:R-:W-:Y:S01]  /*2cb10*/  BSSY B0, `(.L_x_7959) ;  /* 0x0000006000007945 */ /* 0x000fe20003800000 */
[----:B------:R-:W-:-:S07]  /*2cb20*/  IMAD.MOV.U32 R15, RZ, RZ, -0x1 ;  /* 0xffffffffff0f7424 */ /* 0x000fce00078e00ff */
[----:B01----:R-:W-:Y:S05]  /*2cb30*/  WARPSYNC.COLLECTIVE R15, `(.L_x_7960) ;  /* 0x000000000f0c7348 */ /* 0x003fea0003c00000 */
[----:B------:R-:W-:Y:S02]  /*2cb40*/  ELECT P6, UR62, PT ;  /* 0x00000000003e782f */ /* 0x000fe400038c0000 */
[----:B------:R-:W-:Y:S01]  /*2cb50*/  MOV R14, UR62 ;  /* 0x0000003e000e7c02 */ /* 0x000fe20008000f00 */
[----:B01----:R-:W-:Y:S10]  /*2cb60*/  ENDCOLLECTIVE ;  /* 0x000000000000791b */ /* 0x003ff40003800000 */
.L_x_7960:
[----:B------:R-:W-:Y:S05]  /*2cb70*/  BSYNC B0 ;  /* 0x0000000000007941 */ /* 0x000fea0003800000 */
.L_x_7959:
[----:B------:R-:W-:Y:S05]  /*2cb80*/  BRA `(.L_x_7961) ;  /* 0xffffffc800e87947 */ /* 0x000fea000383ffff */
.L_x_7806:
[----:B0-----:R0:W1:Y:S02]  /*2cb90*/  SYNCS.PHASECHK.TRANS64.TRYWAIT P1, [R6+URZ], R5 ;  /* 0x00000005060075a7 */ /* 0x001064000802017f */
[----:B-1----:R-:W-:Y:S05]  /*2cba0*/  @!P1 NANOSLEEP.SYNCS 0x989680 ;  /* 0x009896800000995d */ /* 0x002fea0003900000 */
[----:B------:R-:W1:Y:S02]  /*2cbb0*/  @!P1 SYNCS.PHASECHK.TRANS64 P1, [R6+URZ], R5 ;  /* 0x00000005060095a7 */ /* 0x000e64000802007f */
[----:B-1----:R-:W-:Y:S05]  /*2cbc0*/  @!P1 BRA `(.L_x_7806) ;  /* 0xfffffffc00f09947 */ /* 0x002fea000383ffff */
[----:B------:R-:W-:Y:S05]  /*2cbd0*/  BRA `(.L_x_7962) ;  /* 0xffffffcc002c7947 */ /* 0x000fea000383ffff */
.L_x_7807:
[----:B-1----:R1:W2:Y:S02]  /*2cbe0*/  SYNCS.PHASECHK.TRANS64.TRYWAIT P1, [R7+URZ], R2 ;  /* 0x00000002070075a7 */ /* 0x0022a4000802017f */
[----:B--2---:R-:W-:Y:S05]  /*2cbf0*/  @!P1 NANOSLEEP.SYNCS 0x989680 ;  /* 0x009896800000995d */ /* 0x004fea0003900000 */
[----:B------:R-:W2:Y:S02]  /*2cc00*/  @!P1 SYNCS.PHASECHK.TRANS64 P1, [R7+URZ], R2 ;  /* 0x00000002070095a7 */ /* 0x000ea4000802007f */
[----:B--2---:R-:W-:Y:S05]  /*2cc10*/  @!P1 BRA `(.L_x_7807) ;  /* 0xfffffffc00f09947 */ /* 0x004fea000383ffff */
[----:B------:R-:W-:Y:S05]  /*2cc20*/  BRA `(.L_x_7963) ;  /* 0xffffffcc00207947 */ /* 0x000fea000383ffff */
.L_x_7809:
[----:B--2---:R2:W3:Y:S02]  /*2cc30*/  SYNCS.PHASECHK.TRANS64.TRYWAIT P1, [R4+URZ+0x2e860], R5 ;  /* 0x02e86005040075a7 */ /* 0x0044e4000802017f */
[----:B---3--:R-:W-:Y:S05]  /*2cc40*/  @!P1 NANOSLEEP.SYNCS 0x989680 ;  /* 0x009896800000995d */ /* 0x008fea0003900000 */
[----:B------:R-:W3:Y:S02]  /*2cc50*/  @!P1 SYNCS.PHASECHK.TRANS64 P1, [R4+URZ+0x2e860], R5 ;  /* 0x02e86005040095a7 */ /* 0x000ee4000802007f */
[----:B---3--:R-:W-:Y:S05]  /*2cc60*/  @!P1 BRA `(.L_x_7809) ;  /* 0xfffffffc00f09947 */ /* 0x008fea000383ffff */
[----:B------:R-:W-:Y:S05]  /*2cc70*/  BRA `(.L_x_7964) ;  /* 0xffffffcc00247947 */ /* 0x000fea000383ffff */
.L_x_7811:
[----:B---3--:R3:W4:Y:S02]  /*2cc80*/  SYNCS.PHASECHK.TRANS64.TRYWAIT P1, [R3+URZ+0x2e860], R2 ;  /* 0x02e86002030075a7 */ /* 0x008724000802017f */
[----:B----4-:R-:W-:Y:S05]  /*2cc90*/  @!P1 NANOSLEEP.SYNCS 0x989680 ;  /* 0x009896800000995d */ /* 0x010fea0003900000 */
[----:B------:R-:W4:Y:S02]  /*2cca0*/  @!P1 SYNCS.PHASECHK.TRANS64 P1, [R3+URZ+0x2e860], R2 ;  /* 0x02e86002030095a7 */ /* 0x000f24000802007f */
[----:B----4-:R-:W-:Y:S05]  /*2ccb0*/  @!P1 BRA `(.L_x_7811) ;  /* 0xfffffffc00f09947 */ /* 0x010fea000383ffff */
[----:B------:R-:W-:Y:S05]  /*2ccc0*/  BRA `(.L_x_7965) ;  /* 0xffffffcc00247947 */ /* 0x000fea000383ffff */
.L_x_7813:
[----:B----4-:R4:W0:Y:S02]  /*2ccd0*/  SYNCS.PHASECHK.TRANS64.TRYWAIT P0, [R4+URZ+0x2e880], R5 ;  /* 0x02e88005040075a7 */ /* 0x010824000800017f */
[----:B0-----:R-:W-:Y:S05]  /*2cce0*/  @!P0 NANOSLEEP.SYNCS 0x989680 ;  /* 0x009896800000895d */ /* 0x001fea0003900000 */
[----:B------:R-:W0:Y:S02]  /*2ccf0*/  @!P0 SYNCS.PHASECHK.TRANS64 P0, [R4+URZ+0x2e880], R5 ;  /* 0x02e88005040085a7 */ /* 0x000e24000800007f */
[----:B0-----:R-:W-:Y:S05]  /*2cd00*/  @!P0 BRA `(.L_x_7813) ;  /* 0xfffffffc00f08947 */ /* 0x001fea000383ffff */
[----:B------:R-:W-:Y:S05]  /*2cd10*/  BRA `(.L_x_7814) ;  /* 0xffffffcc00207947 */ /* 0x000fea000383ffff */
.L_x_7966:
        /* <DEDUP_REMOVED lines=14> */
.L_x_12378:


//--------------------- .text._ZN7cutlass13device_kernelIN5flash11enable_sm90INS1_16FlashAttnFwdSm90INS1_25CollectiveMainloopFwdSm90ILi2EN4cute5tupleIJNS5_1CILi1EEES8_S8_EEENS6_IJNS7_ILi192EEENS7_ILi128EEENS7_ILi96EEEEEELi96ENS_12float_e4m3_tEfNS_4arch4Sm90ELb0ELb0ELb0ELb0ELb0ELb0ELb0ELb1ELb1ELb0ELb0ELb0EEENS1_21CollectiveEpilogueFwdINS6_IJSA_SC_SB_EEES9_NS_10bfloat16_tESG_Li384ELb0ELb0ELb0ELb1EEENS1_29StaticPersistentTileSchedulerILb0EEEEEEEEEvNT_6ParamsE --------------------------
	.section	.text._ZN7cutlass13device_kernelIN5flash11enable_sm90INS1_16FlashAttnFwdSm90INS1_25CollectiveMainloopFwdSm90ILi2EN4cute5tupleIJNS5_1CILi1EEES8_S8_EEENS6_IJNS7_ILi192EEENS7_ILi128EEENS7_ILi96EEEEEELi96ENS_12float_e4m3_tEfNS_4arch4Sm90ELb0ELb0ELb0ELb0ELb0ELb0ELb0ELb1ELb1ELb0ELb0ELb0EEENS1_21CollectiveEpilogueFwdINS6_IJSA_SC_SB_EEES9_NS_10bfloat16_tESG_Li384ELb0ELb0ELb0ELb1EEENS1_29StaticPersistentTileSchedulerILb0EEEEEEEEEvNT_6ParamsE,"ax",@progbits
	.align	128
.text._ZN7cutlass13device_kernelIN5flash11enable_sm90INS1_16FlashAttnFwdSm90INS1_25CollectiveMainloopFwdSm90ILi2EN4cute5tupleIJNS5_1CILi1EEES8_S8_EEENS6_IJNS7_ILi192EEENS7_ILi128EEENS7_ILi96EEEEEELi96ENS_12float_e4m3_tEfNS_4arch4Sm90ELb0ELb0ELb0ELb0ELb0ELb0ELb0ELb1ELb1ELb0ELb0ELb0EEENS1_21CollectiveEpilogueFwdINS6_IJSA_SC_SB_EEES9_NS_10bfloat16_tESG_Li384ELb0ELb0ELb0ELb1EEENS1_29StaticPersistentTileSchedulerILb0EEEEEEEEEvNT_6ParamsE:
        .type           _ZN7cutlass13device_kernelIN5flash11enable_sm90INS1_16FlashAttnFwdSm90INS1_25CollectiveMainloopFwdSm90ILi2EN4cute5tupleIJNS5_1CILi1EEES8_S8_EEENS6_IJNS7_ILi192EEENS7_ILi128EEENS7_ILi96EEEEEELi96ENS_12float_e4m3_tEfNS_4arch4Sm90ELb0ELb0ELb0ELb0ELb0ELb0ELb0ELb1ELb1ELb0ELb0ELb0EEENS1_21CollectiveEpilogueFwdINS6_IJSA_SC_SB_EEES9_NS_10bfloat16_tESG_Li384ELb0ELb0ELb0ELb1EEENS1_29StaticPersistentTileSchedulerILb0EEEEEEEEEvNT_6ParamsE,@function
        .size           _ZN7cutlass13device_kernelIN5flash11enable_sm90INS1_16FlashAttnFwdSm90INS1_25CollectiveMainloopFwdSm90ILi2EN4cute5tupleIJNS5_1CILi1EEES8_S8_EEENS6_IJNS7_ILi192EEENS7_ILi128EEENS7_ILi96EEEEEELi96ENS_12float_e4m3_tEfNS_4arch4Sm90ELb0ELb0ELb0ELb0ELb0ELb0ELb0ELb1ELb1ELb0ELb0ELb0EEENS1_21CollectiveEpilogueFwdINS6_IJSA_SC_SB_EEES9_NS_10bfloat16_tESG_Li384ELb0ELb0ELb0ELb1EEENS1_29StaticPersistentTileSchedulerILb0EEEEEEEEEvNT_6ParamsE,(.L_x_12379 - _ZN7cutlass13device_kernelIN5flash11enable_sm90INS1_16FlashAttnFwdSm90INS1_25CollectiveMainloopFwdSm90ILi2EN4cute5tupleIJNS5_1CILi1EEES8_S8_EEENS6_IJNS7_ILi192EEENS7_ILi128EEENS7_ILi96EEEEEELi96ENS_12float_e4m3_tEfNS_4arch4Sm90ELb0ELb0ELb0ELb0ELb0ELb0ELb0ELb1ELb1ELb0ELb0ELb0EEENS1_21CollectiveEpilogueFwdINS6_IJSA_SC_SB_EEES9_NS_10bfloat16_tESG_Li384ELb0ELb0ELb0ELb1EEENS1_29StaticPersistentTileSchedulerILb0EEEEEEEEEvNT_6ParamsE)
        .other          _ZN7cutlass13device_kernelIN5flash11enable_sm90INS1_16FlashAttnFwdSm90INS1_25CollectiveMainloopFwdSm90ILi2EN4cute5tupleIJNS5_1CILi1EEES8_S8_EEENS6_IJNS7_ILi192EEENS7_ILi128EEENS7_ILi96EEEEEELi96ENS_12float_e4m3_tEfNS_4arch4Sm90ELb0ELb0ELb0ELb0ELb0ELb0ELb0ELb1ELb1ELb0ELb0ELb0EEENS1_21CollectiveEpilogueFwdINS6_IJSA_SC_SB_EEES9_NS_10bfloat16_tESG_Li384ELb0ELb0ELb0ELb1EEENS1_29StaticPersistentTileSchedulerILb0EEEEEEEEEvNT_6ParamsE,@"STO_CUDA_ENTRY STV_DEFAULT"
_ZN7cutlass13device_kernelIN5flash11enable_sm90INS1_16FlashAttnFwdSm90INS1_25CollectiveMainloopFwdSm90ILi2EN4cute5tupleIJNS5_1CILi1EEES8_S8_EEENS6_IJNS7_ILi192EEENS7_ILi128EEENS7_ILi96EEEEEELi96ENS_12float_e4m3_tEfNS_4arch4Sm90ELb0ELb0ELb0ELb0ELb0ELb0ELb0ELb1ELb1ELb0ELb0ELb0EEENS1_21CollectiveEpilogueFwdINS6_IJSA_SC_SB_EEES9_NS_10bfloat16_tESG_Li384ELb0ELb0ELb0ELb1EEENS1_29StaticPersistentTileSchedulerILb0EEEEEEEEEvNT_6ParamsE:
[----:B------:R-:W1:Y:S01]  /*0000*/  LDC R1, c[0x0][0x28] ;  /* 0x00000a00ff017b82 */ /* 0x000e620000000800 */
[----:B------:R-:W2:Y:S01]  /*0010*/  S2R R2, SR_TID.X ;  /* 0x0000000000027919 */ /* 0x000ea20000002100 */
[----:B------:R-:W-:Y:S01]  /*0020*/  ELECT P0, URZ, PT ;  /* 0x00000000003f782f */ /* 0x000fe20003800000 */
[----:B------:R-:W-:Y:S01]  /*0030*/  BSSY B0, `(.L_x_7967) ;  /* 0x0000014000007945 */ /* 0x000fe20003800000 */
[----:B--2---:R-:W-:-:S05]  /*0040*/  SHF.R.U32.HI R0, RZ, 0x5, R2 ;  /* 0x00000005ff007819 */ /* 0x004fca0000011602 */
[----:B------:R-:W2:Y:S02]  /*0050*/  SHFL.IDX PT, R3, R0, RZ, 0x1f ;  /* 0x00001fff00037589 */ /* 0x000ea400000e0000 */
[----:B--2---:R-:W-:Y:S02]  /*0060*/  ISETP.EQ.AND P0, PT, R3, RZ, P0 ;  /* 0x000000ff0300720c */ /* 0x004fe40000702270 */
[----:B------:R-:W-:-:S11]  /*0070*/  SHF.R.U32.HI R3, RZ, 0x7, R2 ;  /* 0x00000007ff037819 */ /* 0x000fd60000011602 */
[----:B-1----:R-:W-:Y:S05]  /*0080*/  @!P0 BRA `(.L_x_7968) ;  /* 0x0000000000388947 */ /* 0x002fea0003800000 */
        /* <DEDUP_REMOVED lines=14> */
.L_x_7968:
[----:B------:R-:W-:Y:S05]  /*0170*/  BSYNC B0 ;  /* 0x0000000000007941 */ /* 0x000fea0003800000 */
.L_x_7967:
        /* <DEDUP_REMOVED lines=37> */
.L_x_7969:
        /* <DEDUP_REMOVED lines=22> */
.L_x_7970:
        /* <DEDUP_REMOVED lines=18> */
.L_x_7971:
        /* <DEDUP_REMOVED lines=22> */
.L_x_7972:
        /* <DEDUP_REMOVED lines=22> */
.L_x_7973:
[----:B------:R-:W-:Y:S01]  /*0910*/  PLOP3.LUT P0, PT, PT, PT, UP0, 0x80, 0x0 ;  /* 0x000000000000781c */ /* 0x000fe20003f0f008 */
[----:B------:R-:W-:Y:S01]  /*0920*/  UMOV UR46, 0x1 ;  /* 0x00000001002e7882 */ /* 0x000fe20000000000 */
[----:B------:R-:W-:Y:S01]  /*0930*/  NOP ;  /* 0x0000000000007918 */ /* 0x000fe20000000000 */
[----:B------:R-:W-:Y:S01]  /*0940*/  USEL UR46, UR46, 0x2, !UP0 ;  /* 0x000000022e2e7887 */ /* 0x000fe2000c000000 */
[----:B------:R-:W-:Y:S01]  /*0950*/  LOP3.LUT R23, R2, 0x7f, RZ, 0xc0, !PT ;  /* 0x0000007f02177812 */ /* 0x000fe200078ec0ff */
[----:B------:R-:W-:Y:S01]  /*0960*/  ULDC.64 UR50, c[0x0][0x208] ;  /* 0x0000820000327ab9 */ /* 0x000fe20000000a00 */
[----:B-123--:R-:W-:Y:S07]  /*0970*/  BAR.SYNC.DEFER_BLOCKING 0x0 ;  /* 0x0000000000007b1d */ /* 0x00efee0000010000 */
[----:B------:R-:W-:Y:S05]  /*0980*/  @!P0 BRA `(.L_x_7974) ;  /* 0x0000005c00d08947 */ /* 0x000fea0003800000 */
.L_x_7975:
[----:B------:R-:W-:-:S08]  /*0990*/  NOP ;  /* 0x0000000000007918 */ /* 0x000fd00000000000 */
[----:B------:R-:W1:Y:S02]  /*09a0*/  USETMAXREG.TRY_ALLOC.CTAPOOL UP0, 0xa0 ;  /* 0x000000a0000079c8 */ /* 0x000e640008000600 */
[----:B-1----:R-:W-:-:S13]  /*09b0*/  PLOP3.LUT P0, PT, PT, PT, UP0, 0x80, 0x0 ;  /* 0x000000000000781c */ /* 0x002fda0003f0f008 */
[----:B------:R-:W-:Y:S05]  /*09c0*/  @!P0 BRA `(.L_x_7975) ;  /* 0xfffffffc00f08947 */ /* 0x000fea000383ffff */
[----:B------:R-:W1:Y:S08]  /*09d0*/  S2UR UR39, SR_CTAID.X ;  /* 0x00000000002779c3 */ /* 0x000e700000002500 */
[----:B------:R-:W-:Y:S08]  /*09e0*/  BAR.ARV 0x8, 0x1a0 ;  /* 0x0206800000007b1d */ /* 0x000ff00000002000 */
[----:B------:R-:W1:Y:S02]  /*09f0*/  LDC R0, c[0x0][0xda4] ;  /* 0x00036900ff007b82 */ /* 0x000e640000000800 */
[----:B-1----:R-:W-:-:S13]  /*0a00*/  ISETP.LE.AND P0, PT, R0, UR39, PT ;  /* 0x0000002700007c0c */ /* 0x002fda000bf03270 */
        /* <DEDUP_REMOVED lines=16> */
[----:B------:R-:W-:Y:S01]  /*0b10*/  IMAD.IADD R19, R0, 0x1, -R19 ;  /* 0x0000000100137824 */ /* 0x000fe200078e0a13 */
[C---:B------:R-:W-:Y:S02]  /*0b20*/  LEA.HI R8, R6.reuse, R7, RZ, 0x1 ;  /* 0x0000000706087211 */ /* 0x040fe400078f08ff */
[----:B------:R-:W-:Y:S02]  /*0b30*/  LOP3.LUT R3, R6, 0x7fffff0, RZ, 0xc0, !PT ;  /* 0x07fffff006037812 */ /* 0x000fe400078ec0ff */
[----:B------:R-:W-:Y:S02]  /*0b40*/  SHF.R.S32.HI R4, RZ, 0x1f, R19 ;  /* 0x0000001fff047819 */ /* 0x000fe40000011413 */
[----:B------:R-:W-:Y:S01]  /*0b50*/  SHF.R.S32.HI R17, RZ, 0x5, R17 ;  /* 0x00000005ff117819 */ /* 0x000fe20000011411 */
[----:B------:R-:W-:Y:S01]  /*0b60*/  IMAD.IADD R0, R0, 0x1, -R3 ;  /* 0x0000000100007824 */ /* 0x000fe200078e0a03 */
[----:B------:R-:W-:Y:S01]  /*0b70*/  LEA.HI R5, R4, R19, RZ, 0x2 ;  /* 0x0000001304057211 */ /* 0x000fe200078f10ff */
[----:B-1----:R-:W-:Y:S01]  /*0b80*/  ULEA UR48, UR49, UR48, 0x18 ;  /* 0x0000003031307291 */ /* 0x002fe2000f8ec03f */
[----:B------:R-:W-:Y:S01]  /*0b90*/  LOP3.LUT R8, R8, 0x1ffffffe, RZ, 0xc0, !PT ;  /* 0x1ffffffe08087812 */ /* 0x000fe200078ec0ff */
[----:B------:R-:W-:Y:S01]  /*0ba0*/  IMAD R3, R17, 0x10, R0 ;  /* 0x0000001011037824 */ /* 0x000fe200078e0200 */
[----:B------:R-:W-:-:S02]  /*0bb0*/  SHF.R.S32.HI R6, RZ, 0x2, R5 ;  /* 0x00000002ff067819 */ /* 0x000fc40000011405 */
[----:B------:R-:W-:Y:S01]  /*0bc0*/  SHF.R.S32.HI R9, RZ, 0x1f, R5 ;  /* 0x0000001fff097819 */ /* 0x000fe20000011405 */
[----:B------:R-:W-:Y:S01]  /*0bd0*/  IMAD.IADD R8, R7, 0x1, -R8 ;  /* 0x0000000107087824 */ /* 0x000fe200078e0a08 */
[----:B------:R-:W-:Y:S01]  /*0be0*/  SHF.R.S32.HI R22, RZ, 0x7, R22 ;  /* 0x00000007ff167819 */ /* 0x000fe20000011416 */
[----:B------:R-:W-:Y:S01]  /*0bf0*/  UMOV UR4, UR48 ;  /* 0x0000003000047c82 */ /* 0x000fe20008000000 */
[----:B--2---:R-:W-:Y:S01]  /*0c00*/  UMOV UR5, UR6 ;  /* 0x0000000600057c82 */ /* 0x004fe20008000000 */
[----:B------:R-:W-:Y:S01]  /*0c10*/  LEA.HI R9, R9, R6, RZ, 0x3 ;  /* 0x0000000609097211 */ /* 0x000fe200078f18ff */
[----:B------:R-:W-:Y:S02]  /*0c20*/  IMAD R8, R3, 0x4, R8 ;  /* 0x0000000403087824 */ /* 0x000fe400078e0208 */
[----:B------:R-:W-:Y:S01]  /*0c30*/  IMAD.HI R0, R22, 0x55555556, RZ ;  /* 0x5555555616007827 */ /* 0x000fe200078e02ff */
[----:B------:R-:W-:-:S03]  /*0c40*/  LOP3.LUT R9, R9, 0xfffffff8, RZ, 0xc0, !PT ;  /* 0xfffffff809097812 */ /* 0x000fc600078ec0ff */
[----:B------:R-:W-:Y:S01]  /*0c50*/  IMAD.MOV.U32 R7, RZ, RZ, -0x2 ;  /* 0xfffffffeff077424 */ /* 0x000fe200078e00ff */
[----:B------:R-:W-:Y:S01]  /*0c60*/  LEA.HI R3, R0, R0, RZ, 0x1 ;  /* 0x0000000000037211 */ /* 0x000fe200078f08ff */
[----:B------:R-:W-:Y:S01]  /*0c70*/  IMAD.IADD R9, R6, 0x1, -R9 ;  /* 0x0000000106097824 */ /* 0x000fe200078e0a09 */
[----:B------:R-:W-:Y:S01]  /*0c80*/  LEA.HI R6, R4, R19, RZ, 0x5 ;  /* 0x0000001304067211 */ /* 0x000fe200078f28ff */
[----:B------:R-:W-:Y:S01]  /*0c90*/  IMAD.U32 R152, RZ, RZ, UR4 ;  /* 0x00000004ff987e24 */ /* 0x000fe2000f8e00ff */
[----:B------:R-:W-:Y:S01]  /*0ca0*/  LOP3.LUT R4, R5, 0x7ffffffc, RZ, 0xc0, !PT ;  /* 0x7ffffffc05047812 */ /* 0x000fe200078ec0ff */
[----:B------:R-:W-:Y:S01]  /*0cb0*/  IMAD.U32 R153, RZ, RZ, UR5 ;  /* 0x00000005ff997e24 */ /* 0x000fe2000f8e00ff */
[----:B------:R-:W-:Y:S01]  /*0cc0*/  SHF.R.S32.HI R6, RZ, 0x5, R6 ;  /* 0x00000005ff067819 */ /* 0x000fe20000011406 */
[----:B------:R-:W-:Y:S02]  /*0cd0*/  IMAD.SHL.U32 R5, R8, 0x8, RZ ;  /* 0x0000000808057824 */ /* 0x000fe400078e00ff */
[----:B------:R-:W-:-:S02]  /*0ce0*/  IMAD.IADD R4, R19, 0x1, -R4 ;  /* 0x0000000113047824 */ /* 0x000fc400078e0a04 */
[----:B------:R-:W-:Y:S02]  /*0cf0*/  IMAD R3, R3, -0x3, R22 ;  /* 0xfffffffd03037824 */ /* 0x000fe400078e0216 */
[----:B------:R-:W-:Y:S02]  /*0d00*/  IMAD R6, R6, 0x10, R9 ;  /* 0x0000001006067824 */ /* 0x000fe400078e0209 */
[----:B------:R-:W-:Y:S02]  /*0d10*/  IMAD R18, R4, R7, 0x80 ;  /* 0x0000008004127424 */ /* 0x000fe400078e0207 */
[----:B------:R-:W-:-:S04]  /*0d20*/  IMAD.WIDE R152, R5, 0x2, R152 ;  /* 0x0000000205987825 */ /* 0x000fc800078e0298 */
[----:B------:R-:W-:-:S07]  /*0d30*/  IMAD R16, R3, 0x40, R6 ;  /* 0x0000004003107824 */ /* 0x000fce00078e0206 */
.L_x_8000:
[----:B------:R-:W-:Y:S01]  /*0d40*/  ULDC UR4, c[0x0][0xda8] ;  /* 0x00036a0000047ab9 */ /* 0x000fe20000000800 */
[----:B------:R-:W-:Y:S01]  /*0d50*/  ULDC UR43, c[0x0][0xdb4] ;  /* 0x00036d00002b7ab9 */ /* 0x000fe20000000800 */
[----:B------:R-:W-:Y:S01]  /*0d60*/  UISETP.NE.AND UP1, UPT, UR4, 0x1, UPT ;  /* 0x000000010400788c */ /* 0x000fe2000bf25270 */
[----:B-1----:R-:W-:Y:S01]  /*0d70*/  IMAD.MOV.U32 R3, RZ, RZ, 0x3f800000 ;  /* 0x3f800000ff037424 */ /* 0x002fe200078e00ff */
        /* <DEDUP_REMOVED lines=63> */
[----:B------:R-:W-:Y:S01]  /*1170*/  @UP2 ULDC UR10, c[0x0][0x430] ;  /* 0x00010c00000a2ab9 */ /* 0x000fe20000000800 */
[----:B------:R-:W-:Y:S01]  /*1180*/  IMAD.U32 R7, RZ, RZ, UR7 ;  /* 0x00000007ff077e24 */ /* 0x000fe2000f8e00ff */
[----:B-1----:R-:W-:Y:S01]  /*1190*/  R2UR UR6, R8 ;  /* 0x00000000080672ca */ /* 0x002fe200000e0000 */
[----:B------:R-:W-:Y:S01]  /*11a0*/  ULDC.64 UR4, c[0x0][0x3f8] ;  /* 0x0000fe0000047ab9 */ /* 0x000fe20000000a00 */
[----:B------:R-:W2:Y:S04]  /*11b0*/  @P0 LDG.E R3, desc[UR50][R4.64] ;  /* 0x0000003204030981 */ /* 0x000ea8000c1e1900 */
[----:B------:R-:W2:Y:S01]  /*11c0*/  @P1 LDG.E R0, desc[UR50][R6.64] ;  /* 0x0000003206001981 */ /* 0x000ea2000c1e1900 */
[----:B------:R-:W-:-:S02]  /*11d0*/  UISETP.NE.U32.AND UP0, UPT, UR4, URZ, UPT ;  /* 0x0000003f0400728c */ /* 0x000fc4000bf05070 */
[----:B------:R-:W-:Y:S02]  /*11e0*/  UIADD3 UR7, UR48, 0xf000, URZ ;  /* 0x0000f00030077890 */ /* 0x000fe4000fffe03f */
[----:B------:R-:W-:Y:S02]  /*11f0*/  UISETP.NE.AND.EX UP0, UPT, UR5, URZ, UPT, UP0 ;  /* 0x0000003f0500728c */ /* 0x000fe4000bf05300 */
[----:B------:R-:W-:Y:S02]  /*1200*/  UIMAD.WIDE UR4, UR6, 0x55555556, URZ ;  /* 0x55555556060478a5 */ /* 0x000fe4000f8e023f */
[----:B------:R-:W-:Y:S02]  /*1210*/  USEL UR54, UR54, 0x1, UP0 ;  /* 0x0000000136367887 */ /* 0x000fe40008000000 */
[----:B------:R-:W-:Y:S02]  /*1220*/  ULOP3.LUT UP1, URZ, UR7, 0x3ff, URZ, 0xc0, !UPT ;  /* 0x000003ff073f7892 */ /* 0x000fe4000f82c03f */
[----:B------:R-:W-:-:S02]  /*1230*/  ULEA.HI UR5, UR5, UR5, URZ, 0x1 ;  /* 0x0000000505057291 */ /* 0x000fc4000f8f083f */
[----:B------:R-:W-:Y:S02]  /*1240*/  UIMAD UR54, UR54, UR8, URZ ;  /* 0x00000008363672a4 */ /* 0x000fe4000f8e023f */
[----:B------:R-:W-:Y:S01]  /*1250*/  UIMAD UR5, UR5, -0x3, UR6 ;  /* 0xfffffffd050578a4 */ /* 0x000fe2000f8e0206 */
[----:B------:R-:W-:Y:S01]  /*1260*/  PLOP3.LUT P0, PT, PT, PT, UP1, 0x80, 0x0 ;  /* 0x000000000000781c */ /* 0x000fe20003f0f018 */
[----:B------:R-:W-:Y:S02]  /*1270*/  UIADD3 UR4, UR54, 0x7f, URZ ;  /* 0x0000007f36047890 */ /* 0x000fe4000fffe03f */
[----:B------:R-:W-:Y:S02]  /*1280*/  ULEA UR5, UR5, UR7, 0xb ;  /* 0x0000000705057291 */ /* 0x000fe4000f8e583f */
[----:B------:R-:W-:Y:S01]  /*1290*/  USHF.R.S32.HI UR6, URZ, 0x1f, UR4 ;  /* 0x0000001f3f067899 */ /* 0x000fe20008011404 */
[----:B------:R-:W-:Y:S01]  /*12a0*/  @UP2 ULDC UR8, c[0x0][0x42c] ;  /* 0x00010b0000082ab9 */ /* 0x000fe20000000800 */
        /* <DEDUP_REMOVED lines=27> */
.L_x_7976:
[----:B------:R-:W-:Y:S01]  /*1460*/  ULOP3.LUT UR4, UR38, 0x1, URZ, 0xc0, !UPT ;  /* 0x0000000126047892 */ /* 0x000fe2000f8ec03f */
[----:B------:R-:W-:-:S05]  /*1470*/  IMAD.U32 R3, RZ, RZ, UR47 ;  /* 0x0000002fff037e24 */ /* 0x000fca000f8e00ff */
[----:B------:R-:W-:Y:S01]  /*1480*/  IMAD.U32 R0, RZ, RZ, UR4 ;  /* 0x00000004ff007e24 */ /* 0x000fe2000f8e00ff */
[----:B------:R-:W-:-:S04]  /*1490*/  ISETP.NE.AND P0, PT, R3, 0x3, PT ;  /* 0x000000030300780c */ /* 0x000fc80003f05270 */
[----:B------:R-:W-:-:S04]  /*14a0*/  SHF.L.U32 R0, R0, 0x1f, RZ ;  /* 0x0000001f00007819 */ /* 0x000fc800000006ff */
[----:B------:R-:W1:Y:S02]  /*14b0*/  SYNCS.PHASECHK.TRANS64.TRYWAIT P1, [UR48+0x19c00], R0 ;  /* 0x019c0000ff0075a7 */ /* 0x000e640008020170 */
[----:B-1----:R-:W-:Y:S05]  /*14c0*/  @!P1 BRA `(.L_x_7977) ;  /* 0x0000008000689947 */ /* 0x002fea0003800000 */
.L_x_8061:
[----:B------:R-:W-:Y:S05]  /*14d0*/  @!P0 BRA `(.L_x_7978) ;  /* 0x0000000000048947 */ /* 0x000fea0003800000 */
[----:B------:R-:W-:Y:S01]  /*14e0*/  BPT.TRAP 0x1 ;  /* 0x000000040000795c */ /* 0x000fe20000300000 */
.L_x_7978:
[----:B-1----:R-:W-:Y:S02]  /*14f0*/  IMAD.U32 R3, RZ, RZ, UR36 ;  /* 0x00000024ff037e24 */ /* 0x002fe4000f8e00ff */
[----:B------:R-:W-:-:S03]  /*1500*/  IMAD.U32 R0, RZ, RZ, UR37 ;  /* 0x00000025ff007e24 */ /* 0x000fc6000f8e00ff */
[----:B------:R-:W-:Y:S02]  /*1510*/  LEA R3, R3, UR48, 0x3 ;  /* 0x0000003003037c11 */ /* 0x000fe4000f8e18ff */
[----:B------:R-:W-:-:S04]  /*1520*/  SHF.L.U32 R0, R0, 0x1f, RZ ;  /* 0x0000001f00007819 */ /* 0x000fc800000006ff */
[----:B------:R1:W2:Y:S01]  /*1530*/  SYNCS.PHASECHK.TRANS64.TRYWAIT P1, [R3+URZ+0x19c30], R0 ;  /* 0x019c3000030075a7 */ /* 0x0002a2000802017f */
[----:B------:R-:W-:Y:S05]  /*1540*/  @!P0 BRA `(.L_x_7979) ;  /* 0x0000000000048947 */ /* 0x000fea0003800000 */
[----:B------:R-:W-:Y:S01]  /*1550*/  BPT.TRAP 0x1 ;  /* 0x000000040000795c */ /* 0x000fe20000300000 */
.L_x_7979:
[----:B------:R-:W-:Y:S01]  /*1560*/  LOP3.LUT P2, RZ, R2, 0x7f, RZ, 0xc0, !PT ;  /* 0x0000007f02ff7812 */ /* 0x000fe2000784c0ff */
[----:B------:R-:W-:Y:S01]  /*1570*/  IMAD.MOV.U32 R135, RZ, RZ, RZ ;  /* 0x000000ffff877224 */ /* 0x000fe200078e00ff */
[----:B------:R-:W-:-:S11]  /*1580*/  LOP3.LUT R4, R4, 0xffffffef, RZ, 0xc0, !PT ;  /* 0xffffffef04047812 */ /* 0x000fd600078ec0ff */
[----:B------:R-:W-:Y:S01]  /*1590*/  @P2 LOP3.LUT R4, R4, 0x10, RZ, 0xfc, !PT ;  /* 0x0000001004042812 */ /* 0x000fe200078efcff */
[----:B--2---:R-:W-:Y:S06]  /*15a0*/  @P1 BRA `(.L_x_7980) ;  /* 0x0000000000081947 */ /* 0x004fec0003800000 */
[----:B------:R-:W2:Y:S02]  /*15b0*/  SYNCS.PHASECHK.TRANS64.TRYWAIT P1, [R3+URZ+0x19c30], R0 ;  /* 0x019c3000030075a7 */ /* 0x000ea4000802017f */
[----:B--2---:R-:W-:Y:S05]  /*15c0*/  @!P1 BRA `(.L_x_7981) ;  /* 0x0000008000409947 */ /* 0x004fea0003800000 */
.L_x_7980:
        /* <DEDUP_REMOVED lines=17> */
[----:B------:R-:W-:Y:S01]  /*16e0*/  UIMAD UR14, UR36, 0x300, UR16 ;  /* 0x00000300240e78a4 */ /* 0x000fe2000f8e0210 */
        /* <DEDUP_REMOVED lines=10> */
[C---:B------:R-:W-:Y:S01]  /*1790*/  ISETP.GT.AND P0, PT, R4.reuse, 0x59, PT ;  /* 0x000000590400780c */ /* 0x040fe20003f04270 */
[----:B------:R-:W-:Y:S01]  /*17a0*/  IMAD.U32 R9, RZ, RZ, UR40 ;  /* 0x00000028ff097e24 */ /* 0x000fe2000f8e00ff */
[----:B------:R-:W-:Y:S01]  /*17b0*/  ISETP.GT.AND P6, PT, R4, 0x60, PT ;  /* 0x000000600400780c */ /* 0x000fe20003fc4270 */
        /* <DEDUP_REMOVED lines=59> */
[----:B-12---:R-:W-:Y:S02]  /*1b70*/  FMNMX.FTZ R0, R30, R5, !PT ;  /* 0x000000051e007209 */ /* 0x006fe40007810000 */
        /* <DEDUP_REMOVED lines=118> */
[----:B------:R-:W-:-:S02]  /*22e0*/  ISETP.NE.AND P0, PT, R6, RZ, PT ;  /* 0x000000ff0600720c */ /* 0x000fc40003f05270 */
[----:B------:R-:W-:Y:S02]  /*22f0*/  FSEL R81, R81, -INF , P4 ;  /* 0xff80000051517808 */ /* 0x000fe40002000000 */
[----:B------:R-:W-:Y:S02]  /*2300*/  FSEL R84, R84, -INF , P5 ;  /* 0xff80000054547808 */ /* 0x000fe40002800000 */
[----:B-1----:R-:W-:Y:S02]  /*2310*/  FMNMX.FTZ R7, R5, R0, !PT ;  /* 0x0000000005077209 */ /* 0x002fe40007810000 */
[----:B------:R-:W-:-:S03]  /*2320*/  FSEL R85, R85, -INF , P6 ;  /* 0xff80000055557808 */ /* 0x000fc60003000000 */
[----:B------:R-:W1:Y:S02]  /*2330*/  SHFL.BFLY PT, R0, R7, 0x1, 0x1f ;  /* 0x0c201f0007007f89 */ /* 0x000e6400000e0000 */
[----:B-1----:R-:W-:Y:S02]  /*2340*/  FMNMX.FTZ R0, R7, R0, !PT ;  /* 0x0000000007007209 */ /* 0x002fe40007810000 */
[----:B------:R-:W-:Y:S02]  /*2350*/  FMNMX.FTZ R7, R24, R25, !PT ;  /* 0x0000001918077209 */ /* 0x000fe40007810000 */
[C---:B------:R-:W-:Y:S01]  /*2360*/  FSETP.NEU.FTZ.AND P2, PT, R0.reuse, -INF , PT ;  /* 0xff8000000000780b */ /* 0x040fe20003f5d000 */
[----:B------:R-:W-:-:S05]  /*2370*/  FFMA.FTZ R88, R0, R9, -8 ;  /* 0xc100000000587423 */ /* 0x000fca0000010009 */
[----:B------:R-:W-:Y:S02]  /*2380*/  FSEL R88, R88, RZ, P2 ;  /* 0x000000ff58587208 */ /* 0x000fe40001000000 */
[----:B------:R-:W-:Y:S02]  /*2390*/  ISETP.NE.AND P2, PT, R8, RZ, PT ;  /* 0x000000ff0800720c */ /* 0x000fe40003f45270 */
[----:B------:R-:W-:Y:S01]  /*23a0*/  FMNMX.FTZ R8, R28, R7, !PT ;  /* 0x000000071c087209 */ /* 0x000fe20007810000 */
[----:B------:R-:W-:-:S01]  /*23b0*/  FFMA.FTZ R4, R26, UR40, -R88 ;  /* 0x000000281a047c23 */ /* 0x000fc20008010858 */
[--C-:B------:R-:W-:Y:S01]  /*23c0*/  FFMA.FTZ R6, R30, UR40, -R88.reuse ;  /* 0x000000281e067c23 */ /* 0x100fe20008010858 */
[----:B------:R-:W-:Y:S01]  /*23d0*/  FSEL R77, R77, -INF , P2 ;  /* 0xff8000004d4d7808 */ /* 0x000fe20001000000 */
[--C-:B------:R-:W-:Y:S01]  /*23e0*/  FFMA.FTZ R5, R27, UR40, -R88.reuse ;  /* 0x000000281b057c23 */ /* 0x100fe20008010858 */
[----:B------:R-:W-:Y:S01]  /*23f0*/  FMNMX.FTZ R7, R29, R8, !PT ;  /* 0x000000081d077209 */ /* 0x000fe20007810000 */
[--C-:B------:R-:W-:Y:S01]  /*2400*/  FFMA.FTZ R8, R34, UR40, -R88.reuse ;  /* 0x0000002822087c23 */ /* 0x100fe20008010858 */
[----:B------:R-:W-:-:S01]  /*2410*/  FFMA.FTZ R27, R55, UR40, -R88 ;  /* 0x00000028371b7c23 */ /* 0x000fc20008010858 */
[--C-:B------:R-:W-:Y:S01]  /*2420*/  FFMA.FTZ R13, R39, UR40, -R88.reuse ;  /* 0x00000028270d7c23 */ /* 0x100fe20008010858 */
[----:B------:R-:W-:Y:S01]  /*2430*/  FMNMX.FTZ R10, R32, R7, !PT ;  /* 0x00000007200a7209 */ /* 0x000fe20007810000 */
[--C-:B------:R-:W-:Y:S01]  /*2440*/  FFMA.FTZ R39, R63, UR40, -R88.reuse ;  /* 0x000000283f277c23 */ /* 0x100fe20008010858 */
        /* <DEDUP_REMOVED lines=17> */
[----:B------:R-:W-:Y:S01]  /*2560*/  LOP3.LUT P2, RZ, R2, 0x7f, RZ, 0xc0, !PT ;  /* 0x0000007f02ff7812 */ /* 0x000fe2000784c0ff */
[--C-:B------:R-:W-:Y:S01]  /*2570*/  FFMA.FTZ R51, R79, UR40, -R88.reuse ;  /* 0x000000284f337c23 */ /* 0x100fe20008010858 */
[----:B------:R-:W-:Y:S01]  /*2580*/  FMNMX.FTZ R7, R41, R12, !PT ;  /* 0x0000000c29077209 */ /* 0x000fe20007810000 */
[--C-:B------:R-:W-:Y:S01]  /*2590*/  FFMA.FTZ R47, R75, UR40, -R88.reuse ;  /* 0x000000284b2f7c23 */ /* 0x100fe20008010858 */
[----:B------:R-:W-:-:S02]  /*25a0*/  FFMA.FTZ R59, R87, UR40, -R88 ;  /* 0x00000028573b7c23 */ /* 0x000fc40008010858 */
[----:B------:R-:W-:Y:S01]  /*25b0*/  FMNMX.FTZ R12, R44, R7, !PT ;  /* 0x000000072c0c7209 */ /* 0x000fe20007810000 */
[----:B------:R-:W1:Y:S03]  /*25c0*/  MUFU.EX2 R9, R9 ;  /* 0x0000000900097308 */ /* 0x000e660000000800 */
[----:B------:R-:W-:Y:S01]  /*25d0*/  FMNMX.FTZ R7, R45, R12, !PT ;  /* 0x0000000c2d077209 */ /* 0x000fe20007810000 */
[--C-:B------:R-:W-:Y:S01]  /*25e0*/  FFMA.FTZ R12, R42, UR40, -R88.reuse ;  /* 0x000000282a0c7c23 */ /* 0x100fe20008010858 */
[----:B------:R-:W-:-:S02]  /*25f0*/  FFMA.FTZ R42, R70, UR40, -R88 ;  /* 0x00000028462a7c23 */ /* 0x000fc40008010858 */
[----:B------:R-:W-:Y:S01]  /*2600*/  FMNMX.FTZ R14, R48, R7, !PT ;  /* 0x00000007300e7209 */ /* 0x000fe20007810000 */
[----:B------:R-:W2:Y:S03]  /*2610*/  MUFU.EX2 R8, R8 ;  /* 0x0000000800087308 */ /* 0x000ea60000000800 */
[----:B------:R-:W-:-:S04]  /*2620*/  FMNMX.FTZ R7, R49, R14, !PT ;  /* 0x0000000e31077209 */ /* 0x000fc80007810000 */
[----:B------:R-:W-:Y:S01]  /*2630*/  FMNMX.FTZ R14, R52, R7, !PT ;  /* 0x00000007340e7209 */ /* 0x000fe20007810000 */
[----:B------:R-:W-:Y:S01]  /*2640*/  MUFU.EX2 R11, R11 ;  /* 0x0000000b000b7308 */ /* 0x000fe20000000800 */
[----:B-1----:R-:W-:Y:S02]  /*2650*/  F2FP.SATFINITE.E4M3.F32.PACK_AB_MERGE_C R137, R9, R6, RZ ;  /* 0x000000060989723e */ /* 0x002fe400048070ff */
[----:B------:R-:W-:Y:S01]  /*2660*/  FMNMX.FTZ R7, R53, R14, !PT ;  /* 0x0000000e35077209 */ /* 0x000fe20007810000 */
[----:B------:R-:W-:-:S01]  /*2670*/  FFMA.FTZ R14, R46, UR40, -R88 ;  /* 0x000000282e0e7c23 */ /* 0x000fc20008010858 */
[----:B------:R-:W-:Y:S02]  /*2680*/  F2FP.SATFINITE.E4M3.F32.PACK_AB_MERGE_C R137, R5, R4, R137 ;  /* 0x000000040589723e */ /* 0x000fe40004807089 */
[----:B------:R-:W-:Y:S01]  /*2690*/  FMNMX.FTZ R20, R56, R7, !PT ;  /* 0x0000000738147209 */ /* 0x000fe20007810000 */
[----:B------:R-:W-:Y:S03]  /*26a0*/  MUFU.EX2 R10, R10 ;  /* 0x0000000a000a7308 */ /* 0x000fe60000000800 */
[----:B------:R-:W-:-:S04]  /*26b0*/  FMNMX.FTZ R7, R57, R20, !PT ;  /* 0x0000001439077209 */ /* 0x000fc80007810000 */
[----:B------:R-:W-:Y:S01]  /*26c0*/  FMNMX.FTZ R20, R60, R7, !PT ;  /* 0x000000073c147209 */ /* 0x000fe20007810000 */
[----:B------:R-:W-:Y:S03]  /*26d0*/  MUFU.EX2 R13, R13 ;  /* 0x0000000d000d7308 */ /* 0x000fe60000000800 */
[----:B------:R-:W-:Y:S01]  /*26e0*/  FMNMX.FTZ R7, R61, R20, !PT ;  /* 0x000000143d077209 */ /* 0x000fe20007810000 */
[--C-:B------:R-:W-:Y:S01]  /*26f0*/  FFMA.FTZ R20, R50, UR40, -R88.reuse ;  /* 0x0000002832147c23 */ /* 0x100fe20008010858 */
[----:B------:R-:W-:-:S02]  /*2700*/  FFMA.FTZ R50, R78, UR40, -R88 ;  /* 0x000000284e327c23 */ /* 0x000fc40008010858 */
        /* <DEDUP_REMOVED lines=14> */
[----:B------:R-:W-:-:S03]  /*27f0*/  FFMA.FTZ R30, R58, UR40, -R88 ;  /* 0x000000283a1e7c23 */ /* 0x000fc60008010858 */
[----:B------:R-:W-:Y:S01]  /*2800*/  FMNMX.FTZ R34, R80, R7, !PT ;  /* 0x0000000750227209 */ /* 0x000fe20007810000 */
[----:B------:R-:W-:Y:S03]  /*2810*/  MUFU.EX2 R20, R20 ;  /* 0x0000001400147308 */ /* 0x000fe60000000800 */
[----:B------:R-:W-:-:S04]  /*2820*/  FMNMX.FTZ R7, R81, R34, !PT ;  /* 0x0000002251077209 */ /* 0x000fc80007810000 */
[----:B------:R-:W-:Y:S01]  /*2830*/  FMNMX.FTZ R34, R84, R7, !PT ;  /* 0x0000000754227209 */ /* 0x000fe20007810000 */
[----:B------:R-:W-:Y:S03]  /*2840*/  MUFU.EX2 R23, R23 ;  /* 0x0000001700177308 */ /* 0x000fe60000000800 */
[----:B------:R-:W-:Y:S01]  /*2850*/  FMNMX.FTZ R7, R85, R34, !PT ;  /* 0x0000002255077209 */ /* 0x000fe20007810000 */
[----:B------:R-:W-:Y:S01]  /*2860*/  FFMA.FTZ R34, R62, UR40, -R88 ;  /* 0x000000283e227c23 */ /* 0x000fe20008010858 */
[----:B------:R-:W-:-:S03]  /*2870*/  IMAD.U32 R62, RZ, RZ, UR40 ;  /* 0x00000028ff3e7e24 */ /* 0x000fc6000f8e00ff */
[----:B------:R-:W1:Y:S01]  /*2880*/  SHFL.BFLY PT, R46, R7, 0x2, 0x1f ;  /* 0x0c401f00072e7f89 */ /* 0x000e6200000e0000 */
[----:B------:R-:W-:Y:S08]  /*2890*/  MUFU.EX2 R26, R26 ;  /* 0x0000001a001a7308 */ /* 0x000ff00000000800 */
[----:B------:R-:W-:Y:S08]  /*28a0*/  MUFU.EX2 R27, R27 ;  /* 0x0000001b001b7308 */ /* 0x000ff00000000800 */
[----:B------:R-:W-:Y:S01]  /*28b0*/  MUFU.EX2 R30, R30 ;  /* 0x0000001e001e7308 */ /* 0x000fe20000000800 */
[----:B-1----:R-:W-:Y:S01]  /*28c0*/  FMNMX.FTZ R55, R7, R46, !PT ;  /* 0x0000002e07377209 */ /* 0x002fe20007810000 */
[----:B------:R-:W-:-:S06]  /*28d0*/  FFMA.FTZ R46, R74, UR40, -R88 ;  /* 0x000000284a2e7c23 */ /* 0x000fcc0008010858 */
[----:B------:R-:W-:Y:S01]  /*28e0*/  MUFU.EX2 R31, R31 ;  /* 0x0000001f001f7308 */ /* 0x000fe20000000800 */
[----:B------:R-:W1:Y:S07]  /*28f0*/  SHFL.BFLY PT, R58, R55, 0x1, 0x1f ;  /* 0x0c201f00373a7f89 */ /* 0x000e6e00000e0000 */
[----:B------:R-:W-:Y:S08]  /*2900*/  MUFU.EX2 R34, R34 ;  /* 0x0000002200227308 */ /* 0x000ff00000000800 */
[----:B------:R-:W-:Y:S08]  /*2910*/  MUFU.EX2 R39, R39 ;  /* 0x0000002700277308 */ /* 0x000ff00000000800 */
[----:B------:R-:W-:Y:S01]  /*2920*/  MUFU.EX2 R35, R35 ;  /* 0x0000002300237308 */ /* 0x000fe20000000800 */
[----:B-1----:R-:W-:Y:S01]  /*2930*/  FMNMX.FTZ R7, R55, R58, !PT ;  /* 0x0000003a37077209 */ /* 0x002fe20007810000 */
[--C-:B------:R-:W-:Y:S01]  /*2940*/  FFMA.FTZ R58, R86, UR40, -R88.reuse ;  /* 0x00000028563a7c23 */ /* 0x100fe20008010858 */
[----:B------:R-:W-:-:S01]  /*2950*/  FFMA.FTZ R55, R83, UR40, -R88 ;  /* 0x0000002853377c23 */ /* 0x000fc20008010858 */
[----:B------:R-:W-:Y:S01]  /*2960*/  IMAD.MOV.U32 R88, RZ, RZ, R135 ;  /* 0x000000ffff587224 */ /* 0x000fe200078e0087 */
        /* <DEDUP_REMOVED lines=38> */
[----:B------:R-:W-:-:S01]  /*2bd0*/  FFMA.FTZ R80, R80, UR40, -R62 ;  /* 0x0000002850507c23 */ /* 0x000fc2000801083e */
[--C-:B------:R-:W-:Y:S01]  /*2be0*/  FFMA.FTZ R81, R81, UR40, -R62.reuse ;  /* 0x0000002851517c23 */ /* 0x100fe2000801083e */
[----:B------:R-:W-:-:S01]  /*2bf0*/  FFMA.FTZ R84, R84, UR40, -R62 ;  /* 0x0000002854547c23 */ /* 0x000fc2000801083e */
[----:B------:R-:W-:-:S04]  /*2c00*/  FFMA.FTZ R62, R85, UR40, -R62 ;  /* 0x00000028553e7c23 */ /* 0x000fc8000801083e */
[----:B------:R-:W5:Y:S08]  /*2c10*/  MUFU.EX2 R28, R28 ;  /* 0x0000001c001c7308 */ /* 0x000f700000000800 */
[----:B------:R2:W-:Y:S08]  /*2c20*/  MUFU.EX2 R74, R45 ;  /* 0x0000002d004a7308 */ /* 0x0005f00000000800 */
[----:B------:R-:W5:Y:S01]  /*2c30*/  MUFU.EX2 R29, R29 ;  /* 0x0000001d001d7308 */ /* 0x000f620000000800 */
[----:B--2---:R-:W-:-:S04]  /*2c40*/  FADD.FTZ R45, R4, R5 ;  /* 0x00000005042d7221 */ /* 0x004fc80000010000 */
[----:B------:R-:W-:-:S03]  /*2c50*/  FADD.FTZ R48, R6, R45 ;  /* 0x0000002d06307221 */ /* 0x000fc60000010000 */
[----:B------:R1:W-:Y:S01]  /*2c60*/  MUFU.EX2 R71, R44 ;  /* 0x0000002c00477308 */ /* 0x0003e20000000800 */
[----:B------:R-:W-:-:S04]  /*2c70*/  FADD.FTZ R49, R9, R48 ;  /* 0x0000003009317221 */ /* 0x000fc80000010000 */
[----:B------:R-:W-:-:S03]  /*2c80*/  FADD.FTZ R56, R8, R49 ;  /* 0x0000003108387221 */ /* 0x000fc60000010000 */
[----:B------:R-:W2:Y:S01]  /*2c90*/  MUFU.EX2 R67, R67 ;  /* 0x0000004300437308 */ /* 0x000ea20000000800 */
[----:B-1----:R-:W-:-:S04]  /*2ca0*/  FADD.FTZ R44, R24, R25 ;  /* 0x00000019182c7221 */ /* 0x002fc80000010000 */
[----:B---3--:R-:W-:Y:S01]  /*2cb0*/  FADD.FTZ R45, R63, R44 ;  /* 0x0000002c3f2d7221 */ /* 0x008fe20000010000 */
[----:B------:R-:W-:Y:S01]  /*2cc0*/  @!P2 VIADD R44, R3, 0x19c40 ;  /* 0x00019c40032ca836 */ /* 0x000fe20000000000 */
[C---:B----4-:R-:W-:Y:S01]  /*2cd0*/  F2FP.SATFINITE.E4M3.F32.PACK_AB_MERGE_C R63, R66.reuse, R63, RZ ;  /* 0x0000003f423f723e */ /* 0x050fe200048070ff */
[----:B------:R-:W1:Y:S01]  /*2ce0*/  MUFU.EX2 R70, R70 ;  /* 0x0000004600467308 */ /* 0x000e620000000800 */
[----:B------:R-:W-:-:S02]  /*2cf0*/  FADD.FTZ R45, R66, R45 ;  /* 0x0000002d422d7221 */ /* 0x000fc40000010000 */
[----:B------:R-:W-:Y:S02]  /*2d00*/  @!P2 PRMT R44, RZ, 0x654, R44 ;  /* 0x00000654ff2ca816 */ /* 0x000fe4000000002c */
[----:B-----5:R-:W-:-:S01]  /*2d10*/  FADD.FTZ R48, R28, R45 ;  /* 0x0000002d1c307221 */ /* 0x020fc20000010000 */
[----:B------:R-:W-:Y:S01]  /*2d20*/  FADD.FTZ R45, R11, R56 ;  /* 0x000000380b2d7221 */ /* 0x000fe20000010000 */
[----:B------:R3:W-:Y:S01]  /*2d30*/  @!P2 SYNCS.ARRIVE.TRANS64.RED.A1T0 RZ, [R44+URZ], RZ ;  /* 0x000000ff2cffa9a7 */ /* 0x0007e2000810043f */
[----:B------:R-:W4:Y:S01]  /*2d40*/  MUFU.EX2 R32, R32 ;  /* 0x0000002000207308 */ /* 0x000f220000000800 */
[----:B------:R-:W-:-:S01]  /*2d50*/  FADD.FTZ R48, R29, R48 ;  /* 0x000000301d307221 */ /* 0x000fc20000010000 */
[----:B------:R-:W-:Y:S01]  /*2d60*/  FADD.FTZ R56, R10, R45 ;  /* 0x0000002d0a387221 */ /* 0x000fe20000010000 */
[----:B------:R-:W-:-:S02]  /*2d70*/  F2FP.SATFINITE.E4M3.F32.PACK_AB_MERGE_C R136, R25, R24, R63 ;  /* 0x000000181988723e */ /* 0x000fc4000480703f */
[----:B--2---:R-:W-:Y:S01]  /*2d80*/  FADD.FTZ R45, R67, R48 ;  /* 0x00000030432d7221 */ /* 0x004fe20000010000 */
[----:B------:R-:W-:-:S02]  /*2d90*/  FADD.FTZ R49, R13, R56 ;  /* 0x000000380d317221 */ /* 0x000fc40000010000 */
[----:B------:R-:W2:Y:S01]  /*2da0*/  MUFU.EX2 R33, R33 ;  /* 0x0000002100217308 */ /* 0x000ea20000000800 */
[----:B-1----:R-:W-:-:S01]  /*2db0*/  FADD.FTZ R45, R70, R45 ;  /* 0x0000002d462d7221 */ /* 0x002fc20000010000 */
[----:B------:R-:W-:Y:S01]  /*2dc0*/  FADD.FTZ R56, R12, R49 ;  /* 0x000000310c387221 */ /* 0x000fe20000010000 */
[----:B------:R-:W-:-:S04]  /*2dd0*/  F2FP.SATFINITE.E4M3.F32.PACK_AB_MERGE_C R67, R70, R67, RZ ;  /* 0x000000434643723e */ /* 0x000fc800048070ff */
[----:B------:R-:W-:Y:S01]  /*2de0*/  F2FP.SATFINITE.E4M3.F32.PACK_AB_MERGE_C R138, R29, R28, R67 ;  /* 0x0000001c1d8a723e */ /* 0x000fe20004807043 */
[----:B------:R-:W1:Y:S01]  /*2df0*/  MUFU.EX2 R36, R36 ;  /* 0x0000002400247308 */ /* 0x000e620000000800 */
[----:B----4-:R-:W-:-:S01]  /*2e00*/  FADD.FTZ R48, R32, R45 ;  /* 0x0000002d20307221 */ /* 0x010fc20000010000 */
[----:B------:R-:W-:-:S04]  /*2e10*/  FADD.FTZ R45, R15, R56 ;  /* 0x000000380f2d7221 */ /* 0x000fc80000010000 */
[----:B------:R-:W-:Y:S01]  /*2e20*/  FADD.FTZ R56, R14, R45 ;  /* 0x0000002d0e387221 */ /* 0x000fe20000010000 */
[----:B------:R-:W-:Y:S01]  /*2e30*/  F2FP.SATFINITE.E4M3.F32.PACK_AB_MERGE_C R14, R21, R14, RZ ;  /* 0x0000000e150e723e */ /* 0x000fe200048070ff */
[----:B------:R-:W4:Y:S01]  /*2e40*/  MUFU.EX2 R37, R37 ;  /* 0x0000002500257308 */ /* 0x000f220000000800 */
[----:B--2---:R-:W-:-:S01]  /*2e50*/  FADD.FTZ R48, R33, R48 ;  /* 0x0000003021307221 */ /* 0x004fc20000010000 */
[----:B------:R-:W-:Y:S01]  /*2e60*/  FADD.FTZ R49, R21, R56 ;  /* 0x0000003815317221 */ /* 0x000fe20000010000 */
[----:B------:R-:W-:Y:S02]  /*2e70*/  F2FP.SATFINITE.E4M3.F32.PACK_AB_MERGE_C R141, R15, R12, R14 ;  /* 0x0000000c0f8d723e */ /* 0x000fe4000480700e */
[----:B------:R-:W-:Y:S01]  /*2e80*/  FADD.FTZ R45, R71, R48 ;  /* 0x00000030472d7221 */ /* 0x000fe20000010000 */
[----:B------:R-:W-:-:S01]  /*2e90*/  FADD.FTZ R56, R20, R49 ;  /* 0x0000003114387221 */ /* 0x000fc20000010000 */
[----:B------:R-:W-:Y:S01]  /*2ea0*/  F2FP.SATFINITE.E4M3.F32.PACK_AB_MERGE_C R49, R13, R10, RZ ;  /* 0x0000000a0d31723e */ /* 0x000fe200048070ff */
[----:B------:R-:W2:Y:S01]  /*2eb0*/  MUFU.EX2 R52, R52 ;  /* 0x0000003400347308 */ /* 0x000ea20000000800 */
[----:B------:R-:W-:-:S01]  /*2ec0*/  FADD.FTZ R45, R74, R45 ;  /* 0x0000002d4a2d7221 */ /* 0x000fc20000010000 */
[----:B------:R-:W-:-:S02]  /*2ed0*/  F2FP.SATFINITE.E4M3.F32.PACK_AB_MERGE_C R71, R74, R71, RZ ;  /* 0x000000474a47723e */ /* 0x000fc400048070ff */
[----:B------:R-:W-:Y:S01]  /*2ee0*/  F2FP.SATFINITE.E4M3.F32.PACK_AB_MERGE_C R139, R11, R8, R49 ;  /* 0x000000080b8b723e */ /* 0x000fe20004807031 */
[----:B-1----:R-:W-:Y:S01]  /*2ef0*/  FADD.FTZ R48, R36, R45 ;  /* 0x0000002d24307221 */ /* 0x002fe20000010000 */
[----:B------:R-:W-:-:S01]  /*2f00*/  FADD.FTZ R45, R23, R56 ;  /* 0x00000038172d7221 */ /* 0x000fc20000010000 */
[----:B------:R-:W-:Y:S01]  /*2f10*/  F2FP.SATFINITE.E4M3.F32.PACK_AB_MERGE_C R140, R33, R32, R71 ;  /* 0x00000020218c723e */ /* 0x000fe20004807047 */
[----:B------:R-:W1:Y:S01]  /*2f20*/  MUFU.EX2 R53, R53 ;  /* 0x0000003500357308 */ /* 0x000e620000000800 */
[----:B----4-:R-:W-:-:S01]  /*2f30*/  FADD.FTZ R9, R37, R48 ;  /* 0x0000003025097221 */ /* 0x010fc20000010000 */
[----:B------:R-:W-:Y:S01]  /*2f40*/  FADD.FTZ R10, R26, R45 ;  /* 0x0000002d1a0a7221 */ /* 0x000fe20000010000 */
[----:B------:R-:W-:-:S03]  /*2f50*/  F2FP.SATFINITE.E4M3.F32.PACK_AB_MERGE_C R26, R27, R26, RZ ;  /* 0x0000001a1b1a723e */ /* 0x000fc600048070ff */
[----:B------:R-:W-:Y:S01]  /*2f60*/  FADD.FTZ R27, R27, R10 ;  /* 0x0000000a1b1b7221 */ /* 0x000fe20000010000 */
[----:B------:R-:W-:Y:S01]  /*2f70*/  F2FP.SATFINITE.E4M3.F32.PACK_AB_MERGE_C R143, R23, R20, R26 ;  /* 0x00000014178f723e */ /* 0x000fe2000480701a */
[----:B------:R-:W4:Y:S01]  /*2f80*/  MUFU.EX2 R40, R40 ;  /* 0x0000002800287308 */ /* 0x000f220000000800 */
[----:B--2---:R-:W-:-:S01]  /*2f90*/  FADD.FTZ R6, R52, R9 ;  /* 0x0000000934067221 */ /* 0x004fc20000010000 */
[----:B------:R-:W-:-:S04]  /*2fa0*/  FADD.FTZ R10, R30, R27 ;  /* 0x0000001b1e0a7221 */ /* 0x000fc80000010000 */
[----:B------:R-:W-:Y:S02]  /*2fb0*/  FADD.FTZ R13, R31, R10 ;  /* 0x0000000a1f0d7221 */ /* 0x000fe40000010000 */
[----:B------:R-:W2:Y:S01]  /*2fc0*/  MUFU.EX2 R41, R41 ;  /* 0x0000002900297308 */ /* 0x000ea20000000800 */
[----:B-1----:R-:W-:-:S01]  /*2fd0*/  FADD.FTZ R9, R53, R6 ;  /* 0x0000000635097221 */ /* 0x002fc20000010000 */
[----:B------:R-:W-:-:S04]  /*2fe0*/  F2FP.SATFINITE.E4M3.F32.PACK_AB_MERGE_C R52, R53, R52, RZ ;  /* 0x000000343534723e */ /* 0x000fc800048070ff */
[----:B------:R-:W-:Y:S02]  /*2ff0*/  F2FP.SATFINITE.E4M3.F32.PACK_AB_MERGE_C R142, R37, R36, R52 ;  /* 0x00000024258e723e */ /* 0x000fe40004807034 */
[----:B------:R-:W1:Y:S01]  /*3000*/  MUFU.EX2 R60, R60 ;  /* 0x0000003c003c7308 */ /* 0x000e620000000800 */
[----:B----4-:R-:W-:-:S07]  /*3010*/  FADD.FTZ R6, R40, R9 ;  /* 0x0000000928067221 */ /* 0x010fce0000010000 */
[----:B------:R-:W4:Y:S01]  /*3020*/  MUFU.EX2 R61, R61 ;  /* 0x0000003d003d7308 */ /* 0x000f220000000800 */
[----:B--2---:R-:W-:-:S01]  /*3030*/  FADD.FTZ R9, R41, R6 ;  /* 0x0000000629097221 */ /* 0x004fc20000010000 */
[----:B------:R-:W-:Y:S01]  /*3040*/  FADD.FTZ R6, R34, R13 ;  /* 0x0000000d22067221 */ /* 0x000fe20000010000 */
[----:B------:R-:W-:-:S03]  /*3050*/  F2FP.SATFINITE.E4M3.F32.PACK_AB_MERGE_C R34, R39, R34, RZ ;  /* 0x000000222722723e */ /* 0x000fc600048070ff */
[----:B------:R-:W-:Y:S01]  /*3060*/  FADD.FTZ R6, R39, R6 ;  /* 0x0000000627067221 */ /* 0x000fe20000010000 */
[----:B------:R-:W-:Y:S01]  /*3070*/  F2FP.SATFINITE.E4M3.F32.PACK_AB_MERGE_C R145, R31, R30, R34 ;  /* 0x0000001e1f91723e */ /* 0x000fe20004807022 */
[----:B------:R-:W2:Y:S01]  /*3080*/  MUFU.EX2 R3, R64 ;  /* 0x0000004000037308 */ /* 0x000ea20000000800 */
[----:B-1----:R-:W-:-:S01]  /*3090*/  FADD.FTZ R4, R60, R9 ;  /* 0x000000093c047221 */ /* 0x002fc20000010000 */
[----:B------:R-:W-:-:S04]  /*30a0*/  FADD.FTZ R9, R35, R6 ;  /* 0x0000000623097221 */ /* 0x000fc80000010000 */
[----:B------:R-:W-:Y:S02]  /*30b0*/  FADD.FTZ R9, R38, R9 ;  /* 0x0000000926097221 */ /* 0x000fe40000010000 */
[----:B---3--:R-:W1:Y:S01]  /*30c0*/  MUFU.EX2 R44, R65 ;  /* 0x00000041002c7308 */ /* 0x008e620000000800 */
[----:B----4-:R-:W-:-:S01]  /*30d0*/  FADD.FTZ R4, R61, R4 ;  /* 0x000000043d047221 */ /* 0x010fc20000010000 */
[----:B------:R-:W-:Y:S01]  /*30e0*/  FADD.FTZ R6, R42, R9 ;  /* 0x000000092a067221 */ /* 0x000fe20000010000 */
[----:B------:R-:W-:-:S04]  /*30f0*/  F2FP.SATFINITE.E4M3.F32.PACK_AB_MERGE_C R60, R61, R60, RZ ;  /* 0x0000003c3d3c723e */ /* 0x000fc800048070ff */
[----:B------:R-:W-:Y:S01]  /*3100*/  F2FP.SATFINITE.E4M3.F32.PACK_AB_MERGE_C R144, R41, R40, R60 ;  /* 0x000000282990723e */ /* 0x000fe2000480703c */
[----:B------:R-:W3:Y:S01]  /*3110*/  MUFU.EX2 R68, R68 ;  /* 0x0000004400447308 */ /* 0x000ee20000000800 */
[----:B--2---:R-:W-:-:S07]  /*3120*/  FADD.FTZ R5, R3, R4 ;  /* 0x0000000403057221 */ /* 0x004fce0000010000 */
[----:B------:R-:W2:Y:S01]  /*3130*/  MUFU.EX2 R43, R43 ;  /* 0x0000002b002b7308 */ /* 0x000ea20000000800 */
[----:B-1----:R-:W-:-:S07]  /*3140*/  FADD.FTZ R5, R44, R5 ;  /* 0x000000052c057221 */ /* 0x002fce0000010000 */
[----:B------:R-:W1:Y:S01]  /*3150*/  MUFU.EX2 R69, R69 ;  /* 0x0000004500457308 */ /* 0x000e620000000800 */
[----:B---3--:R-:W-:-:S07]  /*3160*/  FADD.FTZ R4, R68, R5 ;  /* 0x0000000544047221 */ /* 0x008fce0000010000 */
[----:B------:R-:W-:Y:S01]  /*3170*/  MUFU.EX2 R50, R50 ;  /* 0x0000003200327308 */ /* 0x000fe20000000800 */
[C---:B--2---:R-:W-:Y:S01]  /*3180*/  F2FP.SATFINITE.E4M3.F32.PACK_AB_MERGE_C R42, R43.reuse, R42, RZ ;  /* 0x0000002a2b2a723e */ /* 0x044fe200048070ff */
[----:B------:R-:W-:-:S03]  /*3190*/  FADD.FTZ R43, R43, R6 ;  /* 0x000000062b2b7221 */ /* 0x000fc60000010000 */
[----:B------:R-:W-:-:S03]  /*31a0*/  F2FP.SATFINITE.E4M3.F32.PACK_AB_MERGE_C R147, R38, R35, R42 ;  /* 0x000000232693723e */ /* 0x000fc6000480702a */
[----:B------:R-:W2:Y:S01]  /*31b0*/  MUFU.EX2 R51, R51 ;  /* 0x0000003300337308 */ /* 0x000ea20000000800 */
[C---:B-1----:R-:W-:Y:S01]  /*31c0*/  F2FP.SATFINITE.E4M3.F32.PACK_AB_MERGE_C R68, R69.reuse, R68, RZ ;  /* 0x000000444544723e */ /* 0x042fe200048070ff */
[----:B------:R-:W-:-:S03]  /*31d0*/  FADD.FTZ R69, R69, R4 ;  /* 0x0000000445457221 */ /* 0x000fc60000010000 */
[----:B------:R-:W-:-:S03]  /*31e0*/  F2FP.SATFINITE.E4M3.F32.PACK_AB_MERGE_C R146, R44, R3, R68 ;  /* 0x000000032c92723e */ /* 0x000fc60004807044 */
[----:B------:R-:W1:Y:S08]  /*31f0*/  MUFU.EX2 R46, R46 ;  /* 0x0000002e002e7308 */ /* 0x000e700000000800 */
        /* <DEDUP_REMOVED lines=8> */
[----:B------:R-:W-:-:S04]  /*3280*/  FADD.FTZ R47, R47, R6 ;  /* 0x000000062f2f7221 */ /* 0x000fc80000010000 */
[----:B------:R-:W-:Y:S02]  /*3290*/  FADD.FTZ R50, R50, R47 ;  /* 0x0000002f32327221 */ /* 0x000fe40000010000 */
[----:B------:R-:W2:Y:S01]  /*32a0*/  MUFU.EX2 R77, R77 ;  /* 0x0000004d004d7308 */ /* 0x000ea20000000800 */
[----:B-1----:R-:W-:-:S01]  /*32b0*/  FADD.FTZ R9, R73, R4 ;  /* 0x0000000449097221 */ /* 0x002fc20000010000 */
[----:B------:R-:W-:-:S06]  /*32c0*/  FADD.FTZ R51, R51, R50 ;  /* 0x0000003233337221 */ /* 0x000fcc0000010000 */
[----:B------:R-:W-:Y:S01]  /*32d0*/  MUFU.EX2 R58, R58 ;  /* 0x0000003a003a7308 */ /* 0x000fe20000000800 */
[----:B---3--:R-:W-:-:S07]  /*32e0*/  FADD.FTZ R4, R76, R9 ;  /* 0x000000094c047221 */ /* 0x008fce0000010000 */
[----:B------:R-:W1:Y:S01]  /*32f0*/  MUFU.EX2 R59, R59 ;  /* 0x0000003b003b7308 */ /* 0x000e620000000800 */
[C---:B--2---:R-:W-:Y:S01]  /*3300*/  F2FP.SATFINITE.E4M3.F32.PACK_AB_MERGE_C R76, R77.reuse, R76, RZ ;  /* 0x0000004c4d4c723e */ /* 0x044fe200048070ff */
[----:B------:R-:W-:-:S03]  /*3310*/  FADD.FTZ R77, R77, R4 ;  /* 0x000000044d4d7221 */ /* 0x000fc60000010000 */
[----:B------:R-:W-:-:S03]  /*3320*/  F2FP.SATFINITE.E4M3.F32.PACK_AB_MERGE_C R148, R73, R72, R76 ;  /* 0x000000484994723e */ /* 0x000fc6000480704c */
[----:B------:R-:W2:Y:S08]  /*3330*/  MUFU.EX2 R54, R54 ;  /* 0x0000003600367308 */ /* 0x000eb00000000800 */
[----:B------:R-:W3:Y:S01]  /*3340*/  MUFU.EX2 R80, R80 ;  /* 0x0000005000507308 */ /* 0x000ee20000000800 */
[----:B-1----:R-:W-:-:S07]  /*3350*/  F2FP.SATFINITE.E4M3.F32.PACK_AB_MERGE_C R8, R59, R58, RZ ;  /* 0x0000003a3b08723e */ /* 0x002fce00048070ff */
[----:B------:R-:W1:Y:S01]  /*3360*/  MUFU.EX2 R55, R55 ;  /* 0x0000003700377308 */ /* 0x000e620000000800 */
[----:B--2---:R-:W-:-:S07]  /*3370*/  FADD.FTZ R6, R54, R51 ;  /* 0x0000003336067221 */ /* 0x004fce0000010000 */
[----:B------:R-:W2:Y:S01]  /*3380*/  MUFU.EX2 R81, R81 ;  /* 0x0000005100517308 */ /* 0x000ea20000000800 */
[----:B---3--:R-:W-:-:S07]  /*3390*/  FADD.FTZ R4, R80, R77 ;  /* 0x0000004d50047221 */ /* 0x008fce0000010000 */
[----:B------:R-:W-:Y:S01]  /*33a0*/  MUFU.EX2 R84, R84 ;  /* 0x0000005400547308 */ /* 0x000fe20000000800 */
[C---:B-1----:R-:W-:Y:S01]  /*33b0*/  F2FP.SATFINITE.E4M3.F32.PACK_AB_MERGE_C R151, R55.reuse, R54, R8 ;  /* 0x000000363797723e */ /* 0x042fe20004807008 */
[----:B------:R-:W-:-:S04]  /*33c0*/  FADD.FTZ R55, R55, R6 ;  /* 0x0000000637377221 */ /* 0x000fc80000010000 */
[----:B------:R-:W-:Y:S02]  /*33d0*/  FADD.FTZ R6, R58, R55 ;  /* 0x000000373a067221 */ /* 0x000fe40000010000 */
[----:B------:R-:W1:Y:S01]  /*33e0*/  MUFU.EX2 R5, R62 ;  /* 0x0000003e00057308 */ /* 0x000e620000000800 */
[----:B--2---:R-:W-:-:S01]  /*33f0*/  FADD.FTZ R9, R81, R4 ;  /* 0x0000000451097221 */ /* 0x004fc20000010000 */
[----:B------:R-:W-:Y:S01]  /*3400*/  FADD.FTZ R6, R59, R6 ;  /* 0x000000063b067221 */ /* 0x000fe20000010000 */
[----:B-1----:R-:W-:Y:S02]  /*3410*/  F2FP.SATFINITE.E4M3.F32.PACK_AB_MERGE_C R3, R5, R84, RZ ;  /* 0x000000540503723e */ /* 0x002fe400048070ff */
[----:B------:R-:W-:Y:S02]  /*3420*/  FADD.FTZ R84, R84, R9 ;  /* 0x0000000954547221 */ /* 0x000fe40000010000 */
[----:B------:R-:W-:Y:S02]  /*3430*/  F2FP.SATFINITE.E4M3.F32.PACK_AB_MERGE_C R150, R81, R80, R3 ;  /* 0x000000505196723e */ /* 0x000fe40004807003 */
[----:B------:R-:W-:Y:S01]  /*3440*/  FADD.FTZ R5, R5, R84 ;  /* 0x0000005405057221 */ /* 0x000fe20000010000 */
        /* <DEDUP_REMOVED lines=30> */
.L_x_7992:
[----:B------:R-:W-:-:S04]  /*3630*/  UISETP.NE.AND UP0, UPT, UR18, 0x1, UPT ;  /* 0x000000011200788c */ /* 0x000fc8000bf05270 */
[----:B------:R-:W-:-:S04]  /*3640*/  USEL UR37, URZ, 0x1, UP0 ;  /* 0x000000013f257887 */ /* 0x000fc80008000000 */
[----:B------:R-:W-:Y:S01]  /*3650*/  ULOP3.LUT UR37, UR17, UR37, URZ, 0x3c, !UPT ;  /* 0x0000002511257292 */ /* 0x000fe2000f8e3c3f */
[----:B------:R-:W-:Y:S11]  /*3660*/  @!P0 BRA `(.L_x_7983) ;  /* 0x0000000000048947 */ /* 0x000ff60003800000 */
[----:B------:R-:W-:Y:S01]  /*3670*/  BPT.TRAP 0x1 ;  /* 0x000000040000795c */ /* 0x000fe20000300000 */
.L_x_7983:
        /* <DEDUP_REMOVED lines=9> */
.L_x_7984:
[----:B--2---:R-:W-:Y:S05]  /*3710*/  @P1 BRA `(.L_x_7985) ;  /* 0x0000000000081947 */ /* 0x004fea0003800000 */
[----:B------:R-:W2:Y:S02]  /*3720*/  SYNCS.PHASECHK.TRANS64.TRYWAIT P1, [UR19+0x19c30], R0 ;  /* 0x019c3000ff0075a7 */ /* 0x000ea40008020153 */
[----:B--2---:R-:W-:Y:S05]  /*3730*/  @!P1 BRA `(.L_x_7986) ;  /* 0x0000005c00f89947 */ /* 0x004fea0003800000 */
.L_x_7985:
[----:B------:R-:W-:Y:S01]  /*3740*/  UIMAD UR14, UR36, 0x300, UR16 ;  /* 0x00000300240e78a4 */ /* 0x000fe2000f8e0210 */
[----:B------:R-:W-:Y:S01]  /*3750*/  WARPGROUP.ARRIVE ;  /* 0x00000000000079c5 */ /* 0x000fe20000000000 */
[----:B------:R-:W-:Y:S01]  /*3760*/  UMOV UR15, 0xc0000010 ;  /* 0xc0000010000f7882 */ /* 0x000fe20000000000 */
[----:B------:R-:W-:Y:S01]  /*3770*/  UMOV UR7, 0xc0000010 ;  /* 0xc000001000077882 */ /* 0x000fe20000000000 */
[----:B------:R-:W-:Y:S02]  /*3780*/  UIADD3 UR6, UR14, 0x100, URZ ;  /* 0x000001000e067890 */ /* 0x000fe4000fffe03f */
[----:B------:R-:W-:Y:S01]  /*3790*/  UIADD3 UR10, UR14, 0x200, URZ ;  /* 0x000002000e0a7890 */ /* 0x000fe2000fffe03f */
[----:B------:R-:W-:Y:S02]  /*37a0*/  UMOV UR11, 0xc0000010 ;  /* 0xc0000010000b7882 */ /* 0x000fe40000000000 */
[----:B------:R-:W-:Y:S03]  /*37b0*/  QGMMA.64x128x32.F32.E4M3.E4M3 R24, gdesc[UR12], RZ, !UPT, gsb0 ;  /* 0x01e000000c1879f3 */ /* 0x000fe6000c0008ff */
[----:B------:R-:W-:-:S02]  /*37c0*/  WARPGROUP.DEPBAR.LE gsb0, 0x0 ;  /* 0x00008000000079c5 */ /* 0x000fc40000010000 */
[----:B------:R-:W-:-:S07]  /*37d0*/  WARPGROUP.ARRIVE ;  /* 0x00000000000079c5 */ /* 0x000fce0000000000 */
[----:B------:R-:W-:Y:S03]  /*37e0*/  QGMMA.64x128x32.F32.E4M3.E4M3 R24, gdesc[UR4], R24, gsb0 ;  /* 0x01e00000041879f3 */ /* 0x000fe60008000818 */
[----:B------:R-:W-:Y:S02]  /*37f0*/  WARPGROUP.DEPBAR.LE gsb0, 0x0 ;  /* 0x00008000000079c5 */ /* 0x000fe40000010000 */
[----:B------:R-:W-:-:S07]  /*3800*/  WARPGROUP.ARRIVE ;  /* 0x00000000000079c5 */ /* 0x000fce0000000000 */
[----:B------:R-:W-:Y:S03]  /*3810*/  QGMMA.64x128x32.F32.E4M3.E4M3 R24, gdesc[UR8], R24, gsb0 ;  /* 0x01e00000081879f3 */ /* 0x000fe60008000818 */
[----:B------:R-:W-:Y:S02]  /*3820*/  WARPGROUP.DEPBAR.LE gsb0, 0x0 ;  /* 0x00008000000079c5 */ /* 0x000fe40000010000 */
[----:B------:R-:W-:Y:S05]  /*3830*/  @!P0 BRA `(.L_x_7987) ;  /* 0x0000000000048947 */ /* 0x000fea0003800000 */
[----:B------:R-:W-:Y:S01]  /*3840*/  BPT.TRAP 0x1 ;  /* 0x000000040000795c */ /* 0x000fe20000300000 */
.L_x_7987:
[----:B------:R-:W-:Y:S01]  /*3850*/  ULEA UR11, UR18, UR48, 0x3 ;  /* 0x00000030120b7291 */ /* 0x000fe2000f8e183f */
[----:B-12---:R-:W-:-:S05]  /*3860*/  IMAD.U32 R0, RZ, RZ, UR17 ;  /* 0x00000011ff007e24 */ /* 0x006fca000f8e00ff */
[----:B------:R-:W-:-:S04]  /*3870*/  SHF.L.U32 R0, R0, 0x1f, RZ ;  /* 0x0000001f00007819 */ /* 0x000fc800000006ff */
[----:B------:R1:W2:Y:S01]  /*3880*/  SYNCS.PHASECHK.TRANS64.TRYWAIT P1, [UR11+0x19c50], R0 ;  /* 0x019c5000ff0075a7 */ /* 0x0002a2000802014b */
[----:B------:R-:W-:Y:S05]  /*3890*/  @!P0 BRA `(.L_x_7988) ;  /* 0x0000000000048947 */ /* 0x000fea0003800000 */
[----:B------:R-:W-:Y:S01]  /*38a0*/  BPT.TRAP 0x1 ;  /* 0x000000040000795c */ /* 0x000fe20000300000 */
.L_x_7988:
        /* <DEDUP_REMOVED lines=63> */
[----:B--2---:R-:W-:Y:S06]  /*3ca0*/  @P1 BRA `(.L_x_7989) ;  /* 0x0000000000081947 */ /* 0x004fec0003800000 */
[----:B------:R-:W2:Y:S02]  /*3cb0*/  SYNCS.PHASECHK.TRANS64.TRYWAIT P1, [UR11+0x19c50], R0 ;  /* 0x019c5000ff0075a7 */ /* 0x000ea4000802014b */
[----:B--2---:R-:W-:Y:S05]  /*3cc0*/  @!P1 BRA `(.L_x_7990) ;  /* 0x0000005800ac9947 */ /* 0x004fea0003800000 */
.L_x_7989:
[----:B------:R-:W-:Y:S01]  /*3cd0*/  UIADD3 UR6, UR48, 0x3000, URZ ;  /* 0x0000300030067890 */ /* 0x000fe2000fffe03f */
[----:B------:R-:W-:Y:S01]  /*3ce0*/  WARPGROUP.ARRIVE ;  /* 0x00000000000079c5 */ /* 0x000fe20000000000 */
[----:B------:R-:W-:Y:S01]  /*3cf0*/  UMOV UR7, 0x40000040 ;  /* 0x4000004000077882 */ /* 0x000fe20000000000 */
[----:B------:R-:W-:Y:S01]  /*3d00*/  FMNMX.FTZ R10, R87, R10, !PT ;  /* 0x0000000a570a7209 */ /* 0x000fe20007810000 */
[----:B------:R-:W-:Y:S01]  /*3d10*/  USHF.R.U32.HI UR6, URZ, 0x4, UR6 ;  /* 0x000000043f067899 */ /* 0x000fe20008011606 */
[----:B--2---:R-:W2:Y:S01]  /*3d20*/  SHFL.BFLY PT, R7, R8, 0x2, 0x1f ;  /* 0x0c401f0008077f89 */ /* 0x004ea200000e0000 */
[----:B------:R-:W-:Y:S02]  /*3d30*/  LOP3.LUT P1, RZ, R2, 0x7f, RZ, 0xc0, !PT ;  /* 0x0000007f02ff7812 */ /* 0x000fe4000782c0ff */
[----:B------:R-:W-:Y:S01]  /*3d40*/  ULOP3.LUT UR6, UR6, 0x3fff, URZ, 0xc0, !UPT ;  /* 0x00003fff06067892 */ /* 0x000fe2000f8ec03f */
[----:B------:R-:W3:Y:S03]  /*3d50*/  SHFL.BFLY PT, R11, R10, 0x2, 0x1f ;  /* 0x0c401f000a0b7f89 */ /* 0x000ee600000e0000 */
[----:B------:R-:W-:-:S04]  /*3d60*/  ULOP3.LUT UR6, UR6, 0x10000, URZ, 0xfc, !UPT ;  /* 0x0001000006067892 */ /* 0x000fc8000f8efc3f */
[----:B------:R-:W-:-:S07]  /*3d70*/  UIMAD UR10, UR18, 0x300, UR6 ;  /* 0x00000300120a78a4 */ /* 0x000fce000f8e0206 */
[----:B------:R-:W-:Y:S02]  /*3d80*/  UMOV UR6, UR10 ;  /* 0x0000000a00067c82 */ /* 0x000fe40008000000 */
[----:B------:R-:W-:Y:S01]  /*3d90*/  QGMMA.64x96x32.F32.E4M3.E4M3 R88, R136, gdesc[UR4], R88, gsb0 ;  /* 0x0160000488587df3 */ /* 0x000fe20008000858 */
[----:B------:R-:W-:Y:S01]  /*3da0*/  UIADD3 UR6, UR10, 0x2, URZ ;  /* 0x000000020a067890 */ /* 0x000fe2000fffe03f */
[----:B------:R-:W-:Y:S01]  /*3db0*/  UMOV UR7, 0x40000040 ;  /* 0x4000004000077882 */ /* 0x000fe20000000000 */
[----:B--2---:R-:W-:Y:S02]  /*3dc0*/  FMNMX.FTZ R9, R8, R7, !PT ;  /* 0x0000000708097209 */ /* 0x004fe40007810000 */
[----:B---3--:R-:W-:-:S03]  /*3dd0*/  FMNMX.FTZ R11, R10, R11, !PT ;  /* 0x0000000b0a0b7209 */ /* 0x008fc60007810000 */
[----:B-1----:R-:W1:Y:S04]  /*3de0*/  SHFL.BFLY PT, R0, R9, 0x1, 0x1f ;  /* 0x0c201f0009007f89 */ /* 0x002e6800000e0000 */
[----:B------:R-:W2:Y:S01]  /*3df0*/  SHFL.BFLY PT, R12, R11, 0x1, 0x1f ;  /* 0x0c201f000b0c7f89 */ /* 0x000ea200000e0000 */
[----:B-1----:R-:W-:Y:S02]  /*3e00*/  FMNMX.FTZ R7, R9, R0, !PT ;  /* 0x0000000009077209 */ /* 0x002fe40007810000 */
[----:B--2---:R-:W-:Y:S01]  /*3e10*/  FMNMX.FTZ R0, R11, R12, !PT ;  /* 0x0000000c0b007209 */ /* 0x004fe20007810000 */
[----:B------:R-:W-:Y:S02]  /*3e20*/  IMAD.U32 R12, RZ, RZ, UR40 ;  /* 0x00000028ff0c7e24 */ /* 0x000fe4000f8e00ff */
[----:B------:R-:W-:-:S02]  /*3e30*/  FADD.FTZ R4, -R7, R4 ;  /* 0x0000000407047221 */ /* 0x000fc40000010100 */
[----:B------:R-:W-:Y:S01]  /*3e40*/  FFMA.FTZ R8, R7, R12, -8 ;  /* 0xc100000007087423 */ /* 0x000fe2000001000c */
[----:B------:R-:W-:-:S01]  /*3e50*/  FADD.FTZ R3, -R0, R3 ;  /* 0x0000000300037221 */ /* 0x000fc20000010100 */
[----:B------:R-:W-:Y:S02]  /*3e60*/  FMUL.FTZ R4, R4, UR40 ;  /* 0x0000002804047c20 */ /* 0x000fe40008410000 */
[----:B------:R-:W-:-:S01]  /*3e70*/  FFMA.FTZ R10, R25, UR40, -R8 ;  /* 0x00000028190a7c23 */ /* 0x000fc20008010808 */
[--C-:B------:R-:W-:Y:S01]  /*3e80*/  FFMA.FTZ R25, R48, UR40, -R8.reuse ;  /* 0x0000002830197c23 */ /* 0x100fe20008010808 */
[----:B------:R-:W-:-:S01]  /*3e90*/  FFMA.FTZ R48, R65, UR40, -R8 ;  /* 0x0000002841307c23 */ /* 0x000fc20008010808 */
[----:B------:R-:W-:Y:S02]  /*3ea0*/  IMAD.U32 R65, RZ, RZ, UR40 ;  /* 0x00000028ff417e24 */ /* 0x000fe4000f8e00ff */
[----:B------:R-:W-:-:S01]  /*3eb0*/  FFMA.FTZ R9, R24, UR40, -R8 ;  /* 0x0000002818097c23 */ /* 0x000fc20008010808 */
[----:B------:R-:W-:Y:S01]  /*3ec0*/  FMUL.FTZ R3, R3, UR40 ;  /* 0x0000002803037c20 */ /* 0x000fe20008410000 */
        /* <DEDUP_REMOVED lines=58> */
[----:B------:R-:W-:-:S02]  /*4270*/  WARPGROUP.DEPBAR.LE gsb0, 0x0 ;  /* 0x00008000000079c5 */ /* 0x000fc40000010000 */
[----:B------:R-:W-:Y:S01]  /*4280*/  WARPGROUP.ARRIVE ;  /* 0x00000000000079c5 */ /* 0x000fe20000000000 */
[--C-:B------:R-:W-:Y:S01]  /*4290*/  FFMA.FTZ R60, R77, UR40, -R8.reuse ;  /* 0x000000284d3c7c23 */ /* 0x100fe20008010808 */
[----:B------:R-:W-:-:S01]  /*42a0*/  FFMA.FTZ R57, R80, UR40, -R8 ;  /* 0x0000002850397c23 */ /* 0x000fc20008010808 */
[----:B------:R-:W-:Y:S01]  /*42b0*/  FFMA.FTZ R64, R81, UR40, -R8 ;  /* 0x0000002851407c23 */ /* 0x000fe20008010808 */
[----:B------:R-:W3:Y:S01]  /*42c0*/  MUFU.EX2 R12, R12 ;  /* 0x0000000c000c7308 */ /* 0x000ee20000000800 */
[----:B--2---:R-:W-:-:S01]  /*42d0*/  FADD.FTZ R69, R11, R68 ;  /* 0x000000440b457221 */ /* 0x004fc20000010000 */
[----:B------:R-:W-:Y:S01]  /*42e0*/  QGMMA.64x96x32.F32.E4M3.E4M3 R88, R140, gdesc[UR4], R88, gsb0 ;  /* 0x016000048c587df3 */ /* 0x000fe20008000858 */
[----:B------:R-:W-:Y:S01]  /*42f0*/  UIADD3 UR6, UR10, 0x4, URZ ;  /* 0x000000040a067890 */ /* 0x000fe2000fffe03f */
[--C-:B------:R-:W-:Y:S01]  /*4300*/  FFMA.FTZ R61, R84, UR40, -R8.reuse ;  /* 0x00000028543d7c23 */ /* 0x100fe20008010808 */
[----:B------:R-:W-:Y:S01]  /*4310*/  UMOV UR7, 0x40000040 ;  /* 0x4000004000077882 */ /* 0x000fe20000000000 */
[----:B------:R-:W-:-:S02]  /*4320*/  FFMA.FTZ R8, R85, UR40, -R8 ;  /* 0x0000002855087c23 */ /* 0x000fc40008010808 */
        /* <DEDUP_REMOVED lines=31> */
[----:B------:R-:W-:Y:S01]  /*4520*/  FFMA.FTZ R69, R71, UR40, -R65 ;  /* 0x0000002847457c23 */ /* 0x000fe20008010841 */
[----:B------:R-:W-:Y:S01]  /*4530*/  QGMMA.64x96x32.F32.E4M3.E4M3 R88, R144, gdesc[UR4], R88, gsb0 ;  /* 0x0160000490587df3 */ /* 0x000fe20008000858 */
[----:B------:R-:W-:Y:S01]  /*4540*/  UIADD3 UR6, UR10, 0x6, URZ ;  /* 0x000000060a067890 */ /* 0x000fe2000fffe03f */
[----:B--2---:R-:W-:Y:S01]  /*4550*/  FADD.FTZ R5, R43, R6 ;  /* 0x000000062b057221 */ /* 0x004fe20000010000 */
[----:B------:R-:W-:Y:S02]  /*4560*/  UMOV UR7, 0x40000040 ;  /* 0x4000004000077882 */ /* 0x000fe40000000000 */
        /* <DEDUP_REMOVED lines=34> */
[----:B------:R-:W-:Y:S06]  /*4790*/  QGMMA.64x96x32.F32.E4M3.E4M3 R88, R148, gdesc[UR4], R88, gsb0 ;  /* 0x0160000494587df3 */ /* 0x000fec0008000858 */
[----:B------:R-:W2:Y:S01]  /*47a0*/  MUFU.EX2 R37, R37 ;  /* 0x0000002500257308 */ /* 0x000ea20000000800 */
[----:B---3--:R-:W-:-:S01]  /*47b0*/  FADD.FTZ R74, R40, R73 ;  /* 0x00000049284a7221 */ /* 0x008fc20000010000 */
[----:B------:R-:W-:Y:S01]  /*47c0*/  FFMA.FTZ R73, R79, UR40, -R65 ;  /* 0x000000284f497c23 */ /* 0x000fe20008010841 */
[----:B------:R-:W-:-:S05]  /*47d0*/  IMAD.U32 R79, RZ, RZ, UR19 ;  /* 0x00000013ff4f7e24 */ /* 0x000fca000f8e00ff */
        /* <DEDUP_REMOVED lines=21> */
[----:B-1----:R-:W-:-:S01]  /*4930*/  FADD.FTZ R77, R45, R76 ;  /* 0x0000004c2d4d7221 */ /* 0x002fc20000010000 */
[--C-:B------:R-:W-:Y:S01]  /*4940*/  FFMA.FTZ R76, R86, UR40, -R65.reuse ;  /* 0x00000028564c7c23 */ /* 0x100fe20008010841 */
[----:B------:R-:W-:-:S05]  /*4950*/  FFMA.FTZ R65, R87, UR40, -R65 ;  /* 0x0000002857417c23 */ /* 0x000fca0008010841 */
        /* <DEDUP_REMOVED lines=8> */
[----:B--2---:R-:W-:-:S07]  /*49e0*/  FADD.FTZ R77, R49, R78 ;  /* 0x0000004e314d7221 */ /* 0x004fce0000010000 */
[----:B------:R-:W2:Y:S01]  /*49f0*/  MUFU.EX2 R71, R71 ;  /* 0x0000004700477308 */ /* 0x000ea20000000800 */
[----:B---3--:R-:W-:-:S01]  /*4a00*/  FADD.FTZ R6, R70, R5 ;  /* 0x0000000546067221 */ /* 0x008fc20000010000 */
[----:B------:R-:W-:-:S05]  /*4a10*/  @!P1 VIADD R5, R79, 0x19c40 ;  /* 0x00019c404f059836 */ /* 0x000fca0000000000 */
[----:B------:R-:W-:Y:S01]  /*4a20*/  @!P1 PRMT R5, RZ, 0x654, R5 ;  /* 0x00000654ff059816 */ /* 0x000fe20000000005 */
[----:B------:R-:W3:Y:S01]  /*4a30*/  MUFU.EX2 R53, R53 ;  /* 0x0000003500357308 */ /* 0x000ee20000000800 */
[----:B-1----:R-:W-:-:S02]  /*4a40*/  FADD.FTZ R78, R56, R77 ;  /* 0x0000004d384e7221 */ /* 0x002fc40000010000 */
[----:B------:R1:W-:Y:S05]  /*4a50*/  @!P1 SYNCS.ARRIVE.TRANS64.RED.A1T0 RZ, [R5+URZ], RZ ;  /* 0x000000ff05ff99a7 */ /* 0x0003ea000810043f */
        /* <DEDUP_REMOVED lines=26> */
.L_x_7991:
[----:B------:R-:W-:Y:S01]  /*4c00*/  UIADD3 UR6, UR11, 0x19c60, URZ ;  /* 0x00019c600b067890 */ /* 0x000fe2000fffe03f */
[----:B------:R-:W-:Y:S01]  /*4c10*/  ISETP.LT.AND P1, PT, RZ, UR45, PT ;  /* 0x0000002dff007c0c */ /* 0x000fe2000bf21270 */
[----:B------:R-:W-:Y:S01]  /*4c20*/  UIADD3 UR7, UR45, -0x1, URZ ;  /* 0xffffffff2d077890 */ /* 0x000fe2000fffe03f */
[----:B------:R-:W-:Y:S01]  /*4c30*/  F2FP.SATFINITE.E4M3.F32.PACK_AB_MERGE_C R11, R12, R11, RZ ;  /* 0x0000000b0c0b723e */ /* 0x000fe200048070ff */
[----:B------:R-:W-:Y:S01]  /*4c40*/  UPRMT UR6, UR49, 0x654, UR6 ;  /* 0x0000065431067896 */ /* 0x000fe20008000006 */
[----:B------:R-:W-:Y:S01]  /*4c50*/  F2FP.SATFINITE.E4M3.F32.PACK_AB_MERGE_C R30, R31, R30, RZ ;  /* 0x0000001e1f1e723e */ /* 0x000fe200048070ff */
[----:B------:R-:W-:Y:S01]  /*4c60*/  UMOV UR17, UR37 ;  /* 0x0000002500117c82 */ /* 0x000fe20008000000 */
[----:B------:R-:W-:Y:S01]  /*4c70*/  F2FP.SATFINITE.E4M3.F32.PACK_AB_MERGE_C R15, R20, R15, RZ ;  /* 0x0000000f140f723e */ /* 0x000fe200048070ff */
[----:B------:R-:W-:Y:S01]  /*4c80*/  UMOV UR18, UR36 ;  /* 0x0000002400127c82 */ /* 0x000fe20008000000 */
[----:B------:R-:W-:Y:S01]  /*4c90*/  F2FP.SATFINITE.E4M3.F32.PACK_AB_MERGE_C R38, R39, R38, RZ ;  /* 0x000000262726723e */ /* 0x000fe200048070ff */
[----:B------:R-:W-:Y:S01]  /*4ca0*/  UMOV UR45, UR7 ;  /* 0x00000007002d7c82 */ /* 0x000fe20008000000 */
        /* <DEDUP_REMOVED lines=80> */
.L_x_7982:
[----:B------:R-:W-:Y:S06]  /*51b0*/  BAR.ARV 0x8, 0x1a0 ;  /* 0x0206800000007b1d */ /* 0x000fec0000002000 */
[----:B------:R-:W-:Y:S05]  /*51c0*/  @!P0 BRA `(.L_x_7993) ;  /* 0x0000000000048947 */ /* 0x000fea0003800000 */
[----:B------:R-:W-:Y:S01]  /*51d0*/  BPT.TRAP 0x1 ;  /* 0x000000040000795c */ /* 0x000fe20000300000 */
.L_x_7993:
[----:B------:R-:W-:Y:S01]  /*51e0*/  ULEA UR5, UR36, UR48, 0x3 ;  /* 0x0000003024057291 */ /* 0x000fe2000f8e183f */
[----:B------:R-:W-:-:S05]  /*51f0*/  IMAD.U32 R3, RZ, RZ, UR37 ;  /* 0x00000025ff037e24 */ /* 0x000fca000f8e00ff */
[----:B------:R-:W-:-:S04]  /*5200*/  SHF.L.U32 R3, R3, 0x1f, RZ ;  /* 0x0000001f03037819 */ /* 0x000fc800000006ff */
[----:B------:R1:W2:Y:S01]  /*5210*/  SYNCS.PHASECHK.TRANS64.TRYWAIT P1, [UR5+0x19c50], R3 ;  /* 0x019c5003ff0075a7 */ /* 0x0002a20008020145 */
[----:B------:R-:W-:Y:S05]  /*5220*/  @!P0 BRA `(.L_x_7994) ;  /* 0x0000000000048947 */ /* 0x000fea0003800000 */
[----:B------:R-:W-:Y:S01]  /*5230*/  BPT.TRAP 0x1 ;  /* 0x000000040000795c */ /* 0x000fe20000300000 */
.L_x_7994:
[----:B--2---:R-:W-:Y:S05]  /*5240*/  @P1 BRA `(.L_x_7995) ;  /* 0x0000000000081947 */ /* 0x004fea0003800000 */
[----:B------:R-:W2:Y:S02]  /*5250*/  SYNCS.PHASECHK.TRANS64.TRYWAIT P1, [UR5+0x19c50], R3 ;  /* 0x019c5003ff0075a7 */ /* 0x000ea40008020145 */
[----:B--2---:R-:W-:Y:S05]  /*5260*/  @!P1 BRA `(.L_x_7996) ;  /* 0x00000044005c9947 */ /* 0x004fea0003800000 */
.L_x_7995:
[----:B------:R-:W-:Y:S01]  /*5270*/  ULDC.64 UR8, c[0x0][0x9a0] ;  /* 0x0002680000087ab9 */ /* 0x000fe20000000a00 */
[----:B------:R-:W-:Y:S01]  /*5280*/  UIADD3 UR4, UR48, 0x3000, URZ ;  /* 0x0000300030047890 */ /* 0x000fe2000fffe03f */
[----:B------:R-:W-:Y:S01]  /*5290*/  WARPGROUP.ARRIVE ;  /* 0x00000000000079c5 */ /* 0x000fe20000000000 */
[----:B------:R-:W-:Y:S01]  /*52a0*/  UISETP.NE.U32.AND UP0, UPT, UR8, URZ, UPT ;  /* 0x0000003f0800728c */ /* 0x000fe2000bf05070 */
[----:B------:R-:W-:Y:S01]  /*52b0*/  IMAD.MOV.U32 R10, RZ, RZ, 0x3f800000 ;  /* 0x3f800000ff0a7424 */ /* 0x000fe200078e00ff */
        /* <DEDUP_REMOVED lines=10> */
[----:B------:R-:W-:Y:S02]  /*5360*/  @UP0 USHF.R.S32.HI UR6, URZ, 0x1f, UR41 ;  /* 0x0000001f3f060899 */ /* 0x000fe40008011429 */
[----:B------:R-:W-:Y:S02]  /*5370*/  UIMAD UR12, UR36, 0x300, UR14 ;  /* 0x00000300240c78a4 */ /* 0x000fe4000f8e020e */
[----:B------:R-:W-:Y:S01]  /*5380*/  @UP0 UIADD3 UR11, UR11, UR7, URZ ;  /* 0x000000070b0b0290 */ /* 0x000fe2000fffe03f */
[----:B------:R-:W-:-:S02]  /*5390*/  @UP0 ULDC.64 UR14, c[0x0][0x9d0] ;  /* 0x00027400000e0ab9 */ /* 0x000fc40000000a00 */
[----:B------:R-:W-:Y:S01]  /*53a0*/  UMOV UR7, 0x40000040 ;  /* 0x4000004000077882 */ /* 0x000fe20000000000 */
[----:B------:R-:W-:Y:S02]  /*53b0*/  @UP0 UIMAD UR13, UR6, UR14, URZ ;  /* 0x0000000e060d02a4 */ /* 0x000fe4000f8e023f */
[----:B------:R-:W-:Y:S01]  /*53c0*/  @UP0 UIMAD.WIDE.U32 UR10, UR41, UR14, UR10 ;  /* 0x0000000e290a02a5 */ /* 0x000fe2000f8e000a */
[----:B------:R-:W-:Y:S01]  /*53d0*/  UMOV UR6, UR12 ;  /* 0x0000000c00067c82 */ /* 0x000fe20008000000 */
[----:B------:R-:W-:Y:S01]  /*53e0*/  @UP0 UIMAD UR13, UR41, UR15, UR13 ;  /* 0x0000000f290d02a4 */ /* 0x000fe2000f8e020d */
[----:B------:R-:W-:Y:S01]  /*53f0*/  QGMMA.64x96x32.F32.E4M3.E4M3 R88, R136, gdesc[UR4], R88, gsb0 ;  /* 0x0160000488587df3 */ /* 0x000fe20008000858 */
[----:B------:R-:W-:Y:S02]  /*5400*/  @UP0 ULEA UR8, UP1, UR10, UR8, 0x2 ;  /* 0x000000080a080291 */ /* 0x000fe4000f82103f */
[----:B------:R-:W-:-:S04]  /*5410*/  @UP0 UIADD3 UR6, UR11, UR13, URZ ;  /* 0x0000000d0b060290 */ /* 0x000fc8000fffe03f */
[----:B------:R-:W-:Y:S01]  /*5420*/  @UP0 ULEA.HI.X UR9, UR10, UR9, UR6, 0x2, UP1 ;  /* 0x000000090a090291 */ /* 0x000fe200088f1406 */
[----:B------:R-:W-:-:S05]  /*5430*/  IMAD.U32 R8, RZ, RZ, UR8 ;  /* 0x00000008ff087e24 */ /* 0x000fca000f8e00ff */
[----:B------:R-:W-:-:S05]  /*5440*/  IMAD.U32 R9, RZ, RZ, UR9 ;  /* 0x00000009ff097e24 */ /* 0x000fca000f8e00ff */
[----:B------:R3:W4:Y:S01]  /*5450*/  @P1 LDG.E R10, desc[UR50][R8.64] ;  /* 0x00000032080a1981 */ /* 0x000722000c1e1900 */
[----:B------:R-:W-:Y:S01]  /*5460*/  UIADD3 UR6, UR12, 0x2, URZ ;  /* 0x000000020c067890 */ /* 0x000fe2000fffe03f */
[----:B------:R-:W-:Y:S01]  /*5470*/  UMOV UR7, 0x40000040 ;  /* 0x4000004000077882 */ /* 0x000fe20000000000 */
[----:B------:R-:W-:Y:S02]  /*5480*/  WARPGROUP.DEPBAR.LE gsb0, 0x0 ;  /* 0x00008000000079c5 */ /* 0x000fe40000010000 */
[----:B------:R-:W-:-:S06]  /*5490*/  WARPGROUP.ARRIVE ;  /* 0x00000000000079c5 */ /* 0x000fcc0000000000 */
[----:B------:R-:W-:Y:S01]  /*54a0*/  QGMMA.64x96x32.F32.E4M3.E4M3 R88, R140, gdesc[UR4], R88, gsb0 ;  /* 0x016000048c587df3 */ /* 0x000fe20008000858 */
[----:B------:R-:W-:Y:S01]  /*54b0*/  UIADD3 UR6, UR12, 0x4, URZ ;  /* 0x000000040c067890 */ /* 0x000fe2000fffe03f */
[----:B------:R-:W-:Y:S01]  /*54c0*/  UMOV UR7, 0x40000040 ;  /* 0x4000004000077882 */ /* 0x000fe20000000000 */
[----:B--2---:R-:W2:Y:S04]  /*54d0*/  SHFL.BFLY PT, R4, R5, 0x2, 0x1f ;  /* 0x0c401f0005047f89 */ /* 0x004ea800000e0000 */
[----:B------:R-:W5:Y:S01]  /*54e0*/  SHFL.BFLY PT, R11, R6, 0x2, 0x1f ;  /* 0x0c401f00060b7f89 */ /* 0x000f6200000e0000 */
[----:B------:R-:W-:Y:S02]  /*54f0*/  WARPGROUP.DEPBAR.LE gsb0, 0x0 ;  /* 0x00008000000079c5 */ /* 0x000fe40000010000 */
[----:B------:R-:W-:-:S06]  /*5500*/  WARPGROUP.ARRIVE ;  /* 0x00000000000079c5 */ /* 0x000fcc0000000000 */
[----:B------:R-:W-:Y:S01]  /*5510*/  QGMMA.64x96x32.F32.E4M3.E4M3 R88, R144, gdesc[UR4], R88, gsb0 ;  /* 0x0160000490587df3 */ /* 0x000fe20008000858 */
[----:B------:R-:W-:Y:S01]  /*5520*/  UIADD3 UR6, UR12, 0x6, URZ ;  /* 0x000000060c067890 */ /* 0x000fe2000fffe03f */
[----:B------:R-:W-:Y:S01]  /*5530*/  UMOV UR7, 0x40000040 ;  /* 0x4000004000077882 */ /* 0x000fe20000000000 */
[----:B--2---:R-:W-:-:S01]  /*5540*/  FADD.FTZ R4, R4, R5 ;  /* 0x0000000504047221 */ /* 0x004fc20000010000 */
[----:B-----5:R-:W-:-:S04]  /*5550*/  FADD.FTZ R11, R11, R6 ;  /* 0x000000060b0b7221 */ /* 0x020fc80000010000 */
[----:B-1----:R-:W1:Y:S04]  /*5560*/  SHFL.BFLY PT, R3, R4, 0x1, 0x1f ;  /* 0x0c201f0004037f89 */ /* 0x002e6800000e0000 */
[----:B---3--:R-:W2:Y:S01]  /*5570*/  SHFL.BFLY PT, R8, R11, 0x1, 0x1f ;  /* 0x0c201f000b087f89 */ /* 0x008ea200000e0000 */
[----:B------:R-:W-:Y:S02]  /*5580*/  IMAD.MOV.U32 R5, RZ, RZ, RZ ;  /* 0x000000ffff057224 */ /* 0x000fe400078e00ff */
[----:B-1----:R-:W-:Y:S01]  /*5590*/  FADD.FTZ R9, R4, R3 ;  /* 0x0000000304097221 */ /* 0x002fe20000010000 */
[----:B--2---:R-:W-:-:S04]  /*55a0*/  FADD.FTZ R14, R11, R8 ;  /* 0x000000080b0e7221 */ /* 0x004fc80000010000 */
[C---:B------:R-:W-:Y:S01]  /*55b0*/  FSETP.NE.FTZ.AND P1, PT, R9.reuse, RZ, PT ;  /* 0x000000ff0900720b */ /* 0x040fe20003f35000 */
[----:B------:R-:W-:Y:S01]  /*55c0*/  FMUL.FTZ R13, R9, 0.00390625 ;  /* 0x3b800000090d7820 */ /* 0x000fe20000410000 */
[----:B------:R-:W-:-:S04]  /*55d0*/  FMUL.FTZ R12, R14, 0.00390625 ;  /* 0x3b8000000e0c7820 */ /* 0x000fc80000410000 */
[----:B------:R-:W-:Y:S02]  /*55e0*/  FSETP.NE.FTZ.AND P2, PT, R13, RZ, PT ;  /* 0x000000ff0d00720b */ /* 0x000fe40003f55000 */
[----:B------:R-:W-:Y:S01]  /*55f0*/  FSETP.NE.FTZ.AND P3, PT, R12, RZ, PT ;  /* 0x000000ff0c00720b */ /* 0x000fe20003f75000 */
[----:B------:R-:W-:Y:S02]  /*5600*/  WARPGROUP.DEPBAR.LE gsb0, 0x0 ;  /* 0x00008000000079c5 */ /* 0x000fe40000010000 */
[----:B------:R-:W-:-:S06]  /*5610*/  WARPGROUP.ARRIVE ;  /* 0x00000000000079c5 */ /* 0x000fcc0000000000 */
[----:B------:R-:W-:Y:S01]  /*5620*/  QGMMA.64x96x32.F32.E4M3.E4M3 R88, R148, gdesc[UR4], R88, gsb0 ;  /* 0x0160000494587df3 */ /* 0x000fe20008000858 */
[----:B------:R-:W-:Y:S01]  /*5630*/  @P1 MUFU.RCP R5, R9 ;  /* 0x0000000900051308 */ /* 0x000fe20000001000 */
[----:B------:R-:W-:Y:S01]  /*5640*/  FSETP.NE.FTZ.AND P1, PT, R14, RZ, PT ;  /* 0x000000ff0e00720b */ /* 0x000fe20003f35000 */
[----:B------:R-:W-:-:S06]  /*5650*/  IMAD.MOV.U32 R11, RZ, RZ, RZ ;  /* 0x000000ffff0b7224 */ /* 0x000fcc00078e00ff */
[----:B------:R-:W1:Y:S08]  /*5660*/  @P2 MUFU.LG2 R8, R13 ;  /* 0x0000000d00082308 */ /* 0x000e700000000c00 */
[----:B------:R-:W2:Y:S08]  /*5670*/  @P3 MUFU.LG2 R12, R12 ;  /* 0x0000000c000c3308 */ /* 0x000eb00000000c00 */
[----:B------:R-:W3:Y:S01]  /*5680*/  @P1 MUFU.RCP R11, R14 ;  /* 0x0000000e000b1308 */ /* 0x000ee20000001000 */
        /* <DEDUP_REMOVED lines=10> */
[-C--:B----4-:R-:W-:Y:S01]  /*5730*/  FMUL.FTZ R56, R5, R10.reuse ;  /* 0x0000000a05387220 */ /* 0x090fe20000410000 */
[----:B---3--:R-:W-:Y:S01]  /*5740*/  FMUL.FTZ R58, R11, R10 ;  /* 0x0000000a0b3a7220 */ /* 0x008fe20000410000 */
[----:B------:R-:W-:-:S02]  /*5750*/  WARPGROUP.DEPBAR.LE gsb0, 0x0 ;  /* 0x00008000000079c5 */ /* 0x000fc40000010000 */
[----:B------:R-:W-:Y:S05]  /*5760*/  @!P0 BRA `(.L_x_7997) ;  /* 0x0000000000048947 */ /* 0x000fea0003800000 */
[----:B------:R-:W-:Y:S01]  /*5770*/  BPT.TRAP 0x1 ;  /* 0x000000040000795c */ /* 0x000fe20000300000 */
.L_x_7997:
[----:B------:R-:W-:Y:S01]  /*5780*/  IMAD.SHL.U32 R0, R2, 0x4, RZ ;  /* 0x0000000402007824 */ /* 0x000fe200078e00ff */
[----:B------:R-:W-:Y:S01]  /*5790*/  ULDC.64 UR6, c[0x4][0x70] ;  /* 0x01001c0000067ab9 */ /* 0x000fe20000000a00 */
[-C--:B------:R-:W-:Y:S01]  /*57a0*/  FMUL.FTZ R11, R95, R58.reuse ;  /* 0x0000003a5f0b7220 */ /* 0x080fe20000410000 */
[-C--:B------:R-:W-:Y:S01]  /*57b0*/  FMUL.FTZ R12, R91, R58.reuse ;  /* 0x0000003a5b0c7220 */ /* 0x080fe20000410000 */
[-C--:B------:R-:W-:Y:S01]  /*57c0*/  FMUL.FTZ R27, R110, R58.reuse ;  /* 0x0000003a6e1b7220 */ /* 0x080fe20000410000 */
[----:B------:R-:W-:Y:S01]  /*57d0*/  LOP3.LUT R0, R0, 0xc, RZ, 0xc0, !PT ;  /* 0x0000000c00007812 */ /* 0x000fe200078ec0ff */
[-C--:B------:R-:W-:Y:S01]  /*57e0*/  FMUL.FTZ R30, R106, R58.reuse ;  /* 0x0000003a6a1e7220 */ /* 0x080fe20000410000 */
[-C--:B------:R-:W-:Y:S01]  /*57f0*/  FMUL.FTZ R39, R119, R58.reuse ;  /* 0x0000003a77277220 */ /* 0x080fe20000410000 */
[----:B------:R-:W-:Y:S01]  /*5800*/  FMUL.FTZ R42, R115, R58 ;  /* 0x0000003a732a7220 */ /* 0x000fe20000410000 */
[----:B------:R-:W-:Y:S01]  /*5810*/  IADD3 R6, P0, R0, UR6, RZ ;  /* 0x0000000600067c10 */ /* 0x000fe2000ff1e0ff */
[-C--:B------:R-:W-:Y:S01]  /*5820*/  FMUL.FTZ R5, R92, R56.reuse ;  /* 0x000000385c057220 */ /* 0x080fe20000410000 */
[-C--:B------:R-:W-:Y:S01]  /*5830*/  FMUL.FTZ R8, R88, R56.reuse ;  /* 0x0000003858087220 */ /* 0x080fe20000410000 */
[-C--:B------:R-:W-:Y:S01]  /*5840*/  FMUL.FTZ R9, R93, R56.reuse ;  /* 0x000000385d097220 */ /* 0x080fe20000410000 */
[----:B------:R-:W-:Y:S01]  /*5850*/  FMUL.FTZ R10, R89, R56 ;  /* 0x00000038590a7220 */ /* 0x000fe20000410000 */
[----:B------:R-:W-:Y:S01]  /*5860*/  IMAD.X R7, RZ, RZ, UR7, P0 ;  /* 0x00000007ff077e24 */ /* 0x000fe200080e06ff */
[----:B------:R-:W-:Y:S01]  /*5870*/  F2FP.BF16.F32.PACK_AB R11, R11, R12 ;  /* 0x0000000c0b0b723e */ /* 0x000fe200000010ff */
[----:B------:R-:W-:Y:S01]  /*5880*/  UIADD3 UR42, -UR42, URZ, URZ ;  /* 0x0000003f2a2a7290 */ /* 0x000fe2000fffe13f */
[-C--:B------:R-:W-:Y:S01]  /*5890*/  FMUL.FTZ R25, R108, R56.reuse ;  /* 0x000000386c197220 */ /* 0x080fe20000410000 */
[----:B------:R-:W-:Y:S01]  /*58a0*/  FMUL.FTZ R28, R104, R56 ;  /* 0x00000038681c7220 */ /* 0x000fe20000410000 */
[----:B------:R1:W2:Y:S01]  /*58b0*/  LDG.E.CONSTANT R0, desc[UR50][R6.64] ;  /* 0x0000003206007981 */ /* 0x0002a2000c1e9900 */
[-C--:B------:R-:W-:Y:S01]  /*58c0*/  FMUL.FTZ R23, R103, R58.reuse ;  /* 0x0000003a67177220 */ /* 0x080fe20000410000 */
[----:B------:R-:W-:Y:S01]  /*58d0*/  FMUL.FTZ R26, R99, R58 ;  /* 0x0000003a631a7220 */ /* 0x000fe20000410000 */
[----:B------:R-:W-:Y:S01]  /*58e0*/  F2FP.BF16.F32.PACK_AB R27, R27, R30 ;  /* 0x0000001e1b1b723e */ /* 0x000fe200000010ff */
[----:B------:R-:W-:Y:S01]  /*58f0*/  USHF.R.S32.HI UR6, URZ, 0x1f, UR43 ;  /* 0x0000001f3f067899 */ /* 0x000fe2000801142b */
[----:B------:R-:W-:Y:S01]  /*5900*/  F2FP.BF16.F32.PACK_AB R42, R39, R42 ;  /* 0x0000002a272a723e */ /* 0x000fe200000010ff */
[----:B------:R-:W-:Y:S01]  /*5910*/  ULDC UR7, c[0x0][0xda8] ;  /* 0x00036a0000077ab9 */ /* 0x000fe20000000800 */
[----:B------:R-:W-:Y:S01]  /*5920*/  F2FP.BF16.F32.PACK_AB R5, R5, R8 ;  /* 0x000000080505723e */ /* 0x000fe200000010ff */
[----:B------:R-:W-:Y:S01]  /*5930*/  ULDC.64 UR8, c[0x0][0xb70] ;  /* 0x0002dc0000087ab9 */ /* 0x000fe20000000a00 */
[----:B------:R-:W-:Y:S01]  /*5940*/  F2FP.BF16.F32.PACK_AB R10, R9, R10 ;  /* 0x0000000a090a723e */ /* 0x000fe200000010ff */
[-C--:B-1----:R-:W-:Y:S01]  /*5950*/  FMUL.FTZ R6, R94, R58.reuse ;  /* 0x0000003a5e067220 */ /* 0x082fe20000410000 */
[----:B------:R-:W-:Y:S01]  /*5960*/  FMUL.FTZ R7, R90, R58 ;  /* 0x0000003a5a077220 */ /* 0x000fe20000410000 */
[----:B------:R-:W-:Y:S01]  /*5970*/  UIMAD UR42, UR7, UR42, UR39 ;  /* 0x0000002a072a72a4 */ /* 0x000fe2000f8e0227 */
[----:B------:R-:W-:Y:S01]  /*5980*/  F2FP.BF16.F32.PACK_AB R26, R23, R26 ;  /* 0x0000001a171a723e */ /* 0x000fe200000010ff */
[----:B------:R-:W-:Y:S01]  /*5990*/  UIMAD UR6, UR6, UR8, URZ ;  /* 0x00000008060672a4 */ /* 0x000fe2000f8e023f */
[----:B------:R-:W-:Y:S01]  /*59a0*/  F2FP.BF16.F32.PACK_AB R25, R25, R28 ;  /* 0x0000001c1919723e */ /* 0x000fe200000010ff */
[-C--:B------:R-:W-:Y:S01]  /*59b0*/  FMUL.FTZ R15, R102, R58.reuse ;  /* 0x0000003a660f7220 */ /* 0x080fe20000410000 */
[----:B------:R-:W-:Y:S01]  /*59c0*/  F2FP.BF16.F32.PACK_AB R6, R6, R7 ;  /* 0x000000070606723e */ /* 0x000fe200000010ff */
[-C--:B------:R-:W-:Y:S01]  /*59d0*/  FMUL.FTZ R20, R98, R58.reuse ;  /* 0x0000003a62147220 */ /* 0x080fe20000410000 */
[----:B------:R-:W-:Y:S01]  /*59e0*/  LOP3.LUT P0, R7, R2, 0x3, RZ, 0xc0, !PT ;  /* 0x0000000302077812 */ /* 0x000fe2000780c0ff */
[-C--:B------:R-:W-:Y:S01]  /*59f0*/  FMUL.FTZ R31, R111, R58.reuse ;  /* 0x0000003a6f1f7220 */ /* 0x080fe20000410000 */
[-C--:B------:R-:W-:Y:S01]  /*5a00*/  FMUL.FTZ R34, R107, R58.reuse ;  /* 0x0000003a6b227220 */ /* 0x080fe20000410000 */
[-C--:B------:R-:W-:Y:S01]  /*5a10*/  FMUL.FTZ R35, R118, R58.reuse ;  /* 0x0000003a76237220 */ /* 0x080fe20000410000 */
[----:B------:R-:W-:Y:S01]  /*5a20*/  ISETP.EQ.OR P0, PT, R7, 0x3, !P0 ;  /* 0x000000030700780c */ /* 0x000fe20004702670 */
[-C--:B------:R-:W-:Y:S01]  /*5a30*/  FMUL.FTZ R38, R114, R58.reuse ;  /* 0x0000003a72267220 */ /* 0x080fe20000410000 */
[----:B------:R-:W-:Y:S01]  /*5a40*/  IADD3 R7, P1, R152, 0x6020, RZ ;  /* 0x0000602098077810 */ /* 0x000fe20007f3e0ff */
[-C--:B------:R-:W-:Y:S01]  /*5a50*/  FMUL.FTZ R43, R126, R58.reuse ;  /* 0x0000003a7e2b7220 */ /* 0x080fe20000410000 */
[----:B------:R-:W-:Y:S01]  /*5a60*/  SEL R39, R6, R11, P0 ;  /* 0x0000000b06277207 */ /* 0x000fe20000000000 */
[----:B------:R-:W-:Y:S01]  /*5a70*/  FMUL.FTZ R46, R122, R58 ;  /* 0x0000003a7a2e7220 */ /* 0x000fe20000410000 */
[----:B------:R-:W-:Y:S01]  /*5a80*/  SEL R30, R11, R6, P0 ;  /* 0x000000060b1e7207 */ /* 0x000fe20000000000 */
[-C--:B------:R-:W-:Y:S01]  /*5a90*/  FMUL.FTZ R47, R127, R58.reuse ;  /* 0x0000003a7f2f7220 */ /* 0x080fe20000410000 */
[----:B------:R-:W-:Y:S01]  /*5aa0*/  IADD3 R11, P3, R152, 0x3020, RZ ;  /* 0x00003020980b7810 */ /* 0x000fe20007f7e0ff */
[-C--:B------:R-:W-:Y:S01]  /*5ab0*/  FMUL.FTZ R50, R123, R58.reuse ;  /* 0x0000003a7b327220 */ /* 0x080fe20000410000 */
[----:B------:R-:W-:Y:S01]  /*5ac0*/  LOP3.LUT R6, R7, 0x180, RZ, 0xc0, !PT ;  /* 0x0000018007067812 */ /* 0x000fe200078ec0ff */
[-C--:B------:R-:W-:Y:S01]  /*5ad0*/  FMUL.FTZ R51, R134, R58.reuse ;  /* 0x0000003a86337220 */ /* 0x080fe20000410000 */
[-C--:B------:R-:W-:Y:S01]  /*5ae0*/  FMUL.FTZ R54, R130, R58.reuse ;  /* 0x0000003a82367220 */ /* 0x080fe20000410000 */
[----:B------:R-:W-:Y:S01]  /*5af0*/  FMUL.FTZ R55, R135, R58 ;  /* 0x0000003a87377220 */ /* 0x000fe20000410000 */
[----:B------:R-:W-:Y:S01]  /*5b00*/  SEL R23, R5, R10, P0 ;  /* 0x0000000a05177207 */ /* 0x000fe20000000000 */
[----:B------:R-:W-:Y:S01]  /*5b10*/  FMUL.FTZ R58, R131, R58 ;  /* 0x0000003a833a7220 */ /* 0x000fe20000410000 */
[----:B------:R-:W-:Y:S01]  /*5b20*/  SEL R28, R10, R5, P0 ;  /* 0x000000050a1c7207 */ /* 0x000fe20000000000 */
[----:B------:R-:W-:Y:S01]  /*5b30*/  UIMAD UR42, UR42, 0xc0, URZ ;  /* 0x000000c02a2a78a4 */ /* 0x000fe2000f8e023f */
[----:B------:R-:W-:Y:S01]  /*5b40*/  LOP3.LUT R10, R11, 0x180, RZ, 0xc0, !PT ;  /* 0x000001800b0a7812 */ /* 0x000fe200078ec0ff */
[-C--:B------:R-:W-:Y:S01]  /*5b50*/  FMUL.FTZ R29, R109, R56.reuse ;  /* 0x000000386d1d7220 */ /* 0x080fe20000410000 */
[----:B------:R-:W-:Y:S01]  /*5b60*/  SHF.R.U64 R6, R6, 0x3, RZ ;  /* 0x0000000306067819 */ /* 0x000fe200000012ff */
        /* <DEDUP_REMOVED lines=17> */
[----:B------:R-:W-:Y:S01]  /*5c80*/  UIMAD.WIDE.U32 UR10, UR43, UR8, URZ ;  /* 0x000000082b0a72a5 */ /* 0x000fe2000f8e003f */
[----:B------:R-:W-:Y:S01]  /*5c90*/  FMUL.FTZ R56, R129, R56 ;  /* 0x0000003881387220 */ /* 0x000fe20000410000 */
[----:B------:R-:W-:Y:S01]  /*5ca0*/  UIMAD UR6, UR43, UR9, UR6 ;  /* 0x000000092b0672a4 */ /* 0x000fe2000f8e0206 */
[----:B------:R-:W-:Y:S01]  /*5cb0*/  SHF.R.U64 R10, R10, 0x3, RZ ;  /* 0x000000030a0a7819 */ /* 0x000fe200000012ff */
[----:B------:R-:W-:Y:S01]  /*5cc0*/  UIADD3 UR5, UR5, 0x19c60, URZ ;  /* 0x00019c6005057890 */ /* 0x000fe2000fffe03f */
[----:B------:R-:W-:Y:S01]  /*5cd0*/  LOP3.LUT R6, R6, R7, RZ, 0x3c, !PT ;  /* 0x0000000706067212 */ /* 0x000fe200078e3cff */
[----:B------:R-:W-:Y:S01]  /*5ce0*/  IMAD.X R7, RZ, RZ, R153, P1 ;  /* 0x000000ffff077224 */ /* 0x000fe200008e0699 */
[----:B------:R-:W-:Y:S01]  /*5cf0*/  F2FP.BF16.F32.PACK_AB R58, R55, R58 ;  /* 0x0000003a373a723e */ /* 0x000fe200000010ff */
[----:B------:R-:W-:Y:S01]  /*5d00*/  UIADD3 UR6, UR11, UR6, URZ ;  /* 0x000000060b067290 */ /* 0x000fe2000fffe03f */
[----:B------:R-:W-:Y:S01]  /*5d10*/  LOP3.LUT R8, R9, 0x180, RZ, 0xc0, !PT ;  /* 0x0000018009087812 */ /* 0x000fe200078ec0ff */
[----:B------:R-:W-:Y:S01]  /*5d20*/  VIADD R55, R16, UR42 ;  /* 0x0000002a10377c36 */ /* 0x000fe20008000000 */
[----:B------:R-:W-:Y:S01]  /*5d30*/  F2FP.BF16.F32.PACK_AB R32, R29, R32 ;  /* 0x000000201d20723e */ /* 0x000fe200000010ff */
[----:B------:R-:W-:Y:S01]  /*5d40*/  UPRMT UR5, UR49, 0x654, UR5 ;  /* 0x0000065431057896 */ /* 0x000fe20008000005 */
[----:B------:R-:W-:Y:S01]  /*5d50*/  F2FP.BF16.F32.PACK_AB R24, R21, R24 ;  /* 0x000000181518723e */ /* 0x000fe200000010ff */
[----:B------:R-:W-:Y:S01]  /*5d60*/  VIADD R5, R55, 0x8 ;  /* 0x0000000837057836 */ /* 0x000fe20000000000 */
[----:B------:R-:W-:Y:S01]  /*5d70*/  F2FP.BF16.F32.PACK_AB R33, R33, R36 ;  /* 0x000000242121723e */ /* 0x000fe200000010ff */
[----:B------:R-:W-:Y:S01]  /*5d80*/  USHF.R.S32.HI UR7, URZ, 0x1f, UR44 ;  /* 0x0000001f3f077899 */ /* 0x000fe2000801142c */
[----:B------:R-:W-:-:S02]  /*5d90*/  F2FP.BF16.F32.PACK_AB R40, R37, R40 ;  /* 0x000000282528723e */ /* 0x000fc400000010ff */
[----:B------:R-:W-:Y:S02]  /*5da0*/  F2FP.BF16.F32.PACK_AB R49, R49, R52 ;  /* 0x000000343131723e */ /* 0x000fe400000010ff */
[----:B------:R-:W-:Y:S01]  /*5db0*/  F2FP.BF16.F32.PACK_AB R56, R53, R56 ;  /* 0x000000383538723e */ /* 0x000fe200000010ff */
[----:B------:R-:W-:Y:S01]  /*5dc0*/  SYNCS.ARRIVE.TRANS64.RED.A1T0 RZ, [UR5], RZ ;  /* 0x000000ffffff79a7 */ /* 0x000fe20008100405 */
[----:B------:R-:W-:Y:S01]  /*5dd0*/  LOP3.LUT R10, R10, R11, RZ, 0x3c, !PT ;  /* 0x0000000b0a0a7212 */ /* 0x000fe200078e3cff */
[----:B------:R-:W-:Y:S01]  /*5de0*/  IMAD.X R11, RZ, RZ, R153, P3 ;  /* 0x000000ffff0b7224 */ /* 0x000fe200018e0699 */
[----:B------:R-:W-:Y:S01]  /*5df0*/  F2FP.BF16.F32.PACK_AB R34, R31, R34 ;  /* 0x000000221f22723e */ /* 0x000fe200000010ff */
[----:B------:R-:W-:Y:S01]  /*5e00*/  ULDC UR5, c[0x0][0xc] ;  /* 0x0000030000057ab9 */ /* 0x000fe20000000800 */
[----:B------:R-:W-:Y:S01]  /*5e10*/  F2FP.BF16.F32.PACK_AB R41, R41, R44 ;  /* 0x0000002c2929723e */ /* 0x000fe200000010ff */
[----:B------:R-:W-:Y:S01]  /*5e20*/  UIADD3 UR39, UR5, UR39, URZ ;  /* 0x0000002705277290 */ /* 0x000fe2000fffe03f */
[----:B------:R-:W-:-:S02]  /*5e30*/  LOP3.LUT R21, R152, 0x180, RZ, 0xc0, !PT ;  /* 0x0000018098157812 */ /* 0x000fc400078ec0ff */
[----:B------:R-:W-:Y:S02]  /*5e40*/  SHF.R.U64 R8, R8, 0x3, RZ ;  /* 0x0000000308087819 */ /* 0x000fe400000012ff */
[----:B------:R-:W-:Y:S02]  /*5e50*/  F2FP.BF16.F32.PACK_AB R48, R45, R48 ;  /* 0x000000302d30723e */ /* 0x000fe400000010ff */
[----:B------:R-:W-:Y:S02]  /*5e60*/  SEL R31, R25, R32, P0 ;  /* 0x00000020191f7207 */ /* 0x000fe40000000000 */
[----:B------:R-:W-:Y:S01]  /*5e70*/  MOV R44, R6 ;  /* 0x00000006002c7202 */ /* 0x000fe20000000f00 */
[----:B------:R-:W-:Y:S01]  /*5e80*/  IMAD.U32 R7, RZ, RZ, UR11 ;  /* 0x0000000bff077e24 */ /* 0x000fe2000f8e00ff */
[----:B------:R-:W-:Y:S01]  /*5e90*/  F2FP.BF16.F32.PACK_AB R13, R13, R14 ;  /* 0x0000000e0d0d723e */ /* 0x000fe200000010ff */
[----:B------:R-:W-:Y:S01]  /*5ea0*/  IMAD.U32 R7, RZ, RZ, UR6 ;  /* 0x00000006ff077e24 */ /* 0x000fe2000f8e00ff */
[----:B------:R-:W-:Y:S01]  /*5eb0*/  SEL R32, R32, R25, P0 ;  /* 0x0000001920207207 */ /* 0x000fe20000000000 */
[----:B------:R-:W-:Y:S01]  /*5ec0*/  ULDC UR6, c[0x0][0xa88] ;  /* 0x0002a20000067ab9 */ /* 0x000fe20000000800 */
[----:B------:R-:W-:Y:S01]  /*5ed0*/  LOP3.LUT P1, RZ, R19, 0x3, RZ, 0xc0, !PT ;  /* 0x0000000313ff7812 */ /* 0x000fe2000782c0ff */
[----:B------:R-:W-:Y:S01]  /*5ee0*/  IMAD.U32 R6, RZ, RZ, UR10 ;  /* 0x0000000aff067e24 */ /* 0x000fe2000f8e00ff */
[----:B------:R-:W-:-:S02]  /*5ef0*/  F2FP.BF16.F32.PACK_AB R15, R15, R20 ;  /* 0x000000140f0f723e */ /* 0x000fc400000010ff */
[----:B------:R-:W-:Y:S02]  /*5f00*/  SEL R25, R33, R40, P0 ;  /* 0x0000002821197207 */ /* 0x000fe40000000000 */
[----:B------:R-:W-:Y:S02]  /*5f10*/  SEL R37, R49, R56, P0 ;  /* 0x0000003831257207 */ /* 0x000fe40000000000 */
[----:B------:R-:W-:Y:S02]  /*5f20*/  F2FP.BF16.F32.PACK_AB R35, R35, R38 ;  /* 0x000000262323723e */ /* 0x000fe400000010ff */
[----:B------:R-:W-:Y:S02]  /*5f30*/  F2FP.BF16.F32.PACK_AB R43, R43, R46 ;  /* 0x0000002e2b2b723e */ /* 0x000fe400000010ff */
[----:B------:R-:W-:Y:S02]  /*5f40*/  F2FP.BF16.F32.PACK_AB R50, R47, R50 ;  /* 0x000000322f32723e */ /* 0x000fe400000010ff */
[----:B------:R-:W-:-:S02]  /*5f50*/  SEL R40, R40, R33, P0 ;  /* 0x0000002128287207 */ /* 0x000fc40000000000 */
[----:B------:R-:W-:Y:S02]  /*5f60*/  SEL R56, R56, R49, P0 ;  /* 0x0000003138387207 */ /* 0x000fe40000000000 */
[----:B------:R-:W-:Y:S02]  /*5f70*/  SHF.R.U64 R21, R21, 0x3, RZ ;  /* 0x0000000315157819 */ /* 0x000fe400000012ff */
[----:B------:R-:W-:Y:S01]  /*5f80*/  LOP3.LUT R8, R8, R9, RZ, 0x3c, !PT ;  /* 0x0000000908087212 */ /* 0x000fe200078e3cff */
[----:B------:R-:W-:Y:S01]  /*5f90*/  IMAD.X R9, RZ, RZ, R153, P2 ;  /* 0x000000ffff097224 */ /* 0x000fe200010e0699 */
[----:B------:R-:W-:Y:S02]  /*5fa0*/  SEL R33, R41, R48, P0 ;  /* 0x0000003029217207 */ /* 0x000fe40000000000 */
[----:B------:R-:W-:Y:S02]  /*5fb0*/  MOV R49, R10 ;  /* 0x0000000a00317202 */ /* 0x000fe40000000f00 */
[----:B------:R-:W-:Y:S01]  /*5fc0*/  F2FP.BF16.F32.PACK_AB R51, R51, R54 ;  /* 0x000000363333723e */ /* 0x000fe200000010ff */
[----:B------:R-:W1:Y:S01]  /*5fd0*/  LDC.64 R10, c[0x0][0xb78] ;  /* 0x0002de00ff0a7b82 */ /* 0x000e620000000a00 */
[----:B------:R-:W-:-:S02]  /*5fe0*/  SEL R29, R13, R24, P0 ;  /* 0x000000180d1d7207 */ /* 0x000fc40000000000 */
[----:B------:R-:W-:Y:S02]  /*5ff0*/  SEL R48, R48, R41, P0 ;  /* 0x0000002930307207 */ /* 0x000fe40000000000 */
[----:B------:R-:W-:Y:S02]  /*6000*/  ISETP.GE.OR P2, PT, R5, UR6, P1 ;  /* 0x0000000605007c0c */ /* 0x000fe40008f46670 */
[----:B------:R-:W-:Y:S02]  /*6010*/  SEL R24, R24, R13, P0 ;  /* 0x0000000d18187207 */ /* 0x000fe40000000000 */
[----:B------:R-:W-:Y:S02]  /*6020*/  SEL R41, R15, R26, P0 ;  /* 0x0000001a0f297207 */ /* 0x000fe40000000000 */
[----:B------:R-:W-:Y:S02]  /*6030*/  SEL R45, R27, R34, P0 ;  /* 0x000000221b2d7207 */ /* 0x000fe40000000000 */
[----:B------:R-:W-:-:S02]  /*6040*/  SEL R36, R34, R27, P0 ;  /* 0x0000001b22247207 */ /* 0x000fc40000000000 */
[----:B------:R-:W-:Y:S02]  /*6050*/  SEL R26, R26, R15, P0 ;  /* 0x0000000f1a1a7207 */ /* 0x000fe40000000000 */
[----:B------:R-:W-:Y:S02]  /*6060*/  SEL R27, R35, R42, P0 ;  /* 0x0000002a231b7207 */ /* 0x000fe40000000000 */
[----:B------:R-:W-:Y:S02]  /*6070*/  SEL R47, R43, R50, P0 ;  /* 0x000000322b2f7207 */ /* 0x000fe40000000000 */
[----:B------:R-:W-:Y:S01]  /*6080*/  LOP3.LUT R20, R21, R152, RZ, 0x3c, !PT ;  /* 0x0000009815147212 */ /* 0x000fe200078e3cff */
[----:B------:R-:W-:Y:S01]  /*6090*/  IMAD.MOV.U32 R21, RZ, RZ, R153 ;  /* 0x000000ffff157224 */ /* 0x000fe200078e0099 */
[----:B------:R-:W-:Y:S01]  /*60a0*/  SEL R42, R42, R35, P0 ;  /* 0x000000232a2a7207 */ /* 0x000fe20000000000 */
[----:B-1----:R-:W-:Y:S01]  /*60b0*/  IMAD.WIDE.U32 R6, R10, UR44, R6 ;  /* 0x0000002c0a067c25 */ /* 0x002fe2000f8e0006 */
[----:B------:R-:W-:-:S02]  /*60c0*/  SEL R50, R50, R43, P0 ;  /* 0x0000002b32327207 */ /* 0x000fc40000000000 */
[----:B------:R-:W-:Y:S02]  /*60d0*/  SEL R43, R51, R58, P0 ;  /* 0x0000003a332b7207 */ /* 0x000fe40000000000 */
[----:B------:R-:W-:Y:S02]  /*60e0*/  SEL R58, R58, R51, P0 ;  /* 0x000000333a3a7207 */ /* 0x000fe40000000000 */
[----:B------:R-:W-:Y:S02]  /*60f0*/  MOV R53, R20 ;  /* 0x0000001400357202 */ /* 0x000fe40000000f00 */
[C---:B------:R-:W-:Y:S02]  /*6100*/  IADD3 R15, P5, R152.reuse, 0x20, RZ ;  /* 0x00000020980f7810 */ /* 0x040fe40007fbe0ff */
[----:B------:R-:W-:Y:S02]  /*6110*/  IADD3 R13, P4, R152, 0x3000, RZ ;  /* 0x00003000980d7810 */ /* 0x000fe40007f9e0ff */
[----:B------:R-:W-:-:S02]  /*6120*/  LOP3.LUT R14, R15, 0x180, RZ, 0xc0, !PT ;  /* 0x000001800f0e7812 */ /* 0x000fc400078ec0ff */
[----:B------:R-:W-:Y:S02]  /*6130*/  LOP3.LUT R12, R13, 0x180, RZ, 0xc0, !PT ;  /* 0x000001800d0c7812 */ /* 0x000fe400078ec0ff */
[----:B------:R-:W-:Y:S02]  /*6140*/  SHF.R.U64 R14, R14, 0x3, RZ ;  /* 0x000000030e0e7819 */ /* 0x000fe400000012ff */
[----:B------:R-:W-:Y:S02]  /*6150*/  SHF.R.U64 R12, R12, 0x3, RZ ;  /* 0x000000030c0c7819 */ /* 0x000fe400000012ff */
[----:B------:R-:W-:Y:S01]  /*6160*/  MOV R46, R8 ;  /* 0x00000008002e7202 */ /* 0x000fe20000000f00 */
[----:B------:R-:W-:Y:S01]  /*6170*/  IMAD R8, R10, UR7, RZ ;  /* 0x000000070a087c24 */ /* 0x000fe2000f8e02ff */
[----:B------:R-:W-:Y:S01]  /*6180*/  LOP3.LUT R14, R14, R15, RZ, 0x3c, !PT ;  /* 0x0000000f0e0e7212 */ /* 0x000fe200078e3cff */
[--C-:B------:R-:W-:Y:S01]  /*6190*/  IMAD.X R15, RZ, RZ, R153.reuse, P5 ;  /* 0x000000ffff0f7224 */ /* 0x100fe200028e0699 */
[----:B------:R-:W-:Y:S01]  /*61a0*/  LOP3.LUT R12, R12, R13, RZ, 0x3c, !PT ;  /* 0x0000000d0c0c7212 */ /* 0x000fe200078e3cff */
[----:B------:R-:W-:Y:S01]  /*61b0*/  IMAD.X R13, RZ, RZ, R153, P4 ;  /* 0x000000ffff0d7224 */ /* 0x000fe200020e0699 */
[----:B------:R-:W-:Y:S01]  /*61c0*/  ISETP.GE.OR P1, PT, R55, UR6, P1 ;  /* 0x0000000637007c0c */ /* 0x000fe20008f26670 */
[----:B------:R-:W-:Y:S01]  /*61d0*/  IMAD R38, R11, UR44, R8 ;  /* 0x0000002c0b267c24 */ /* 0x000fe2000f8e0208 */
[----:B------:R-:W-:Y:S01]  /*61e0*/  MOV R52, R14 ;  /* 0x0000000e00347202 */ /* 0x000fe20000000f00 */
[----:B------:R-:W-:Y:S01]  /*61f0*/  ULDC.64 UR6, c[0x0][0xb40] ;  /* 0x0002d00000067ab9 */ /* 0x000fe20000000a00 */
[----:B------:R-:W-:-:S02]  /*6200*/  MOV R51, R12 ;  /* 0x0000000c00337202 */ /* 0x000fc40000000f00 */
[----:B--2---:R-:W-:Y:S01]  /*6210*/  LOP3.LUT R5, R0, 0x2, RZ, 0x3c, !PT ;  /* 0x0000000200057812 */ /* 0x004fe200078e3cff */
[----:B------:R-:W-:Y:S04]  /*6220*/  SHFL.IDX PT, R23, R23, R0, 0x1c1f ;  /* 0x001c1f0017177589 */ /* 0x000fe800000e0000 */
[----:B------:R-:W1:Y:S04]  /*6230*/  SHFL.IDX PT, R28, R28, R5, 0x1c1f ;  /* 0x001c1f051c1c7589 */ /* 0x000e6800000e0000 */
[----:B------:R-:W-:Y:S04]  /*6240*/  SHFL.IDX PT, R39, R39, R0, 0x1c1f ;  /* 0x001c1f0027277589 */ /* 0x000fe800000e0000 */
[----:B------:R-:W2:Y:S04]  /*6250*/  SHFL.IDX PT, R30, R30, R5, 0x1c1f ;  /* 0x001c1f051e1e7589 */ /* 0x000ea800000e0000 */
[----:B------:R-:W-:Y:S04]  /*6260*/  SHFL.IDX PT, R29, R29, R0, 0x1c1f ;  /* 0x001c1f001d1d7589 */ /* 0x000fe800000e0000 */
[----:B------:R-:W3:Y:S04]  /*6270*/  SHFL.IDX PT, R24, R24, R5, 0x1c1f ;  /* 0x001c1f0518187589 */ /* 0x000ee800000e0000 */
[----:B------:R-:W-:Y:S04]  /*6280*/  SHFL.IDX PT, R41, R41, R0, 0x1c1f ;  /* 0x001c1f0029297589 */ /* 0x000fe800000e0000 */
[----:B------:R-:W4:Y:S01]  /*6290*/  SHFL.IDX PT, R34, R26, R5, 0x1c1f ;  /* 0x001c1f051a227589 */ /* 0x000f2200000e0000 */
[----:B-1----:R-:W-:-:S02]  /*62a0*/  SEL R8, R23, R28, P0 ;  /* 0x0000001c17087207 */ /* 0x002fc40000000000 */
[----:B------:R-:W-:Y:S01]  /*62b0*/  SEL R10, R28, R23, P0 ;  /* 0x000000171c0a7207 */ /* 0x000fe20000000000 */
[----:B------:R-:W-:Y:S04]  /*62c0*/  SHFL.IDX PT, R31, R31, R0, 0x1c1f ;  /* 0x001c1f001f1f7589 */ /* 0x000fe800000e0000 */
[----:B------:R-:W1:Y:S01]  /*62d0*/  SHFL.IDX PT, R32, R32, R5, 0x1c1f ;  /* 0x001c1f0520207589 */ /* 0x000e6200000e0000 */
[----:B--2---:R-:W-:Y:S02]  /*62e0*/  SEL R9, R39, R30, P0 ;  /* 0x0000001e27097207 */ /* 0x004fe40000000000 */
[----:B------:R-:W-:Y:S01]  /*62f0*/  SEL R11, R30, R39, P0 ;  /* 0x000000271e0b7207 */ /* 0x000fe20000000000 */
[----:B------:R-:W-:Y:S04]  /*6300*/  SHFL.IDX PT, R45, R45, R0, 0x1c1f ;  /* 0x001c1f002d2d7589 */ /* 0x000fe800000e0000 */
[----:B------:R-:W2:Y:S01]  /*6310*/  SHFL.IDX PT, R36, R36, R5, 0x1c1f ;  /* 0x001c1f0524247589 */ /* 0x000ea200000e0000 */
[----:B---3--:R-:W-:-:S02]  /*6320*/  SEL R12, R29, R24, P0 ;  /* 0x000000181d0c7207 */ /* 0x008fc40000000000 */
[----:B------:R-:W-:Y:S01]  /*6330*/  SEL R14, R24, R29, P0 ;  /* 0x0000001d180e7207 */ /* 0x000fe20000000000 */
[----:B------:R2:W-:Y:S04]  /*6340*/  SHFL.IDX PT, R20, R25, R0, 0x1c1f ;  /* 0x001c1f0019147589 */ /* 0x0005e800000e0000 */
[----:B------:R-:W-:Y:S01]  /*6350*/  SHFL.IDX PT, R33, R33, R0, 0x1c1f ;  /* 0x001c1f0021217589 */ /* 0x000fe200000e0000 */
[----:B----4-:R-:W-:Y:S02]  /*6360*/  SEL R13, R41, R34, P0 ;  /* 0x00000022290d7207 */ /* 0x010fe40000000000 */
[----:B------:R-:W-:Y:S01]  /*6370*/  SEL R15, R34, R41, P0 ;  /* 0x00000029220f7207 */ /* 0x000fe20000000000 */
[----:B------:R3:W-:Y:S04]  /*6380*/  SHFL.IDX PT, R35, R27, R0, 0x1c1f ;  /* 0x001c1f001b237589 */ /* 0x0007e800000e0000 */
[----:B------:R-:W4:Y:S01]  /*6390*/  SHFL.IDX PT, R21, R40, R5, 0x1c1f ;  /* 0x001c1f0528157589 */ /* 0x000f2200000e0000 */
[----:B-1----:R-:W-:-:S02]  /*63a0*/  SEL R24, R31, R32, P0 ;  /* 0x000000201f187207 */ /* 0x002fc40000000000 */
[----:B------:R-:W-:Y:S01]  /*63b0*/  SEL R26, R32, R31, P0 ;  /* 0x0000001f201a7207 */ /* 0x000fe20000000000 */
[----:B------:R-:W1:Y:S04]  /*63c0*/  SHFL.IDX PT, R48, R48, R5, 0x1c1f ;  /* 0x001c1f0530307589 */ /* 0x000e6800000e0000 */
[----:B------:R-:W5:Y:S01]  /*63d0*/  SHFL.IDX PT, R42, R42, R5, 0x1c1f ;  /* 0x001c1f052a2a7589 */ /* 0x000f6200000e0000 */
[----:B--2---:R-:W-:Y:S02]  /*63e0*/  SEL R25, R45, R36, P0 ;  /* 0x000000242d197207 */ /* 0x004fe40000000000 */
[----:B---3--:R-:W-:Y:S01]  /*63f0*/  SEL R27, R36, R45, P0 ;  /* 0x0000002d241b7207 */ /* 0x008fe20000000000 */
[----:B------:R-:W-:Y:S04]  /*6400*/  SHFL.IDX PT, R37, R37, R0, 0x1c1f ;  /* 0x001c1f0025257589 */ /* 0x000fe800000e0000 */
[----:B------:R-:W-:Y:S04]  /*6410*/  SHFL.IDX PT, R47, R47, R0, 0x1c1f ;  /* 0x001c1f002f2f7589 */ /* 0x000fe800000e0000 */
[----:B------:R-:W2:Y:S04]  /*6420*/  SHFL.IDX PT, R56, R56, R5, 0x1c1f ;  /* 0x001c1f0538387589 */ /* 0x000ea800000e0000 */
[----:B------:R-:W3:Y:S01]  /*6430*/  SHFL.IDX PT, R50, R50, R5, 0x1c1f ;  /* 0x001c1f0532327589 */ /* 0x000ee200000e0000 */
[----:B----4-:R-:W-:-:S02]  /*6440*/  SEL R28, R20, R21, P0 ;  /* 0x00000015141c7207 */ /* 0x010fc40000000000 */
[----:B------:R-:W-:Y:S01]  /*6450*/  SEL R30, R21, R20, P0 ;  /* 0x00000014151e7207 */ /* 0x000fe20000000000 */
[----:B------:R4:W-:Y:S01]  /*6460*/  SHFL.IDX PT, R43, R43, R0, 0x1c1f ;  /* 0x001c1f002b2b7589 */ /* 0x0009e200000e0000 */
[----:B-1----:R-:W-:Y:S02]  /*6470*/  SEL R32, R33, R48, P0 ;  /* 0x0000003021207207 */ /* 0x002fe40000000000 */
[----:B------:R-:W-:Y:S01]  /*6480*/  SEL R34, R48, R33, P0 ;  /* 0x0000002130227207 */ /* 0x000fe20000000000 */
[----:B------:R1:W3:Y:S01]  /*6490*/  SHFL.IDX PT, R58, R58, R5, 0x1c1f ;  /* 0x001c1f053a3a7589 */ /* 0x0002e200000e0000 */
[----:B-----5:R-:W-:Y:S02]  /*64a0*/  SEL R29, R35, R42, P0 ;  /* 0x0000002a231d7207 */ /* 0x020fe40000000000 */
[----:B------:R-:W-:Y:S01]  /*64b0*/  SEL R31, R42, R35, P0 ;  /* 0x000000232a1f7207 */ /* 0x000fe20000000000 */
[----:B------:R-:W-:Y:S01]  /*64c0*/  BAR.SYNC.DEFER_BLOCKING 0x1, 0x180 ;  /* 0x0046000000007b1d */ /* 0x000fe20000010000 */
[----:B----4-:R-:W-:-:S02]  /*64d0*/  IADD3 R0, P3, R55, R6, RZ ;  /* 0x0000000637007210 */ /* 0x010fc40007f7e0ff */
[----:B-1----:R-:W-:Y:S02]  /*64e0*/  SHF.R.S32.HI R5, RZ, 0x1f, R55 ;  /* 0x0000001fff057819 */ /* 0x002fe40000011437 */
[----:B--2---:R-:W-:Y:S02]  /*64f0*/  SEL R36, R37, R56, P0 ;  /* 0x0000003825247207 */ /* 0x004fe40000000000 */
[----:B------:R-:W-:Y:S02]  /*6500*/  IADD3.X R5, R5, R7, R38, P3, !PT ;  /* 0x0000000705057210 */ /* 0x000fe40001ffe426 */
[----:B------:R-:W-:Y:S02]  /*6510*/  SEL R38, R56, R37, P0 ;  /* 0x0000002538267207 */ /* 0x000fe40000000000 */
[----:B---3--:R-:W-:Y:S02]  /*6520*/  SEL R33, R47, R50, P0 ;  /* 0x000000322f217207 */ /* 0x008fe40000000000 */
[----:B------:R-:W-:-:S02]  /*6530*/  SEL R35, R50, R47, P0 ;  /* 0x0000002f32237207 */ /* 0x000fc40000000000 */
[----:B------:R-:W-:Y:S02]  /*6540*/  LEA R6, P3, R0, UR6, 0x2 ;  /* 0x0000000600067c11 */ /* 0x000fe4000f8610ff */
[----:B------:R-:W-:Y:S02]  /*6550*/  SEL R37, R43, R58, P0 ;  /* 0x0000003a2b257207 */ /* 0x000fe40000000000 */
[----:B------:R-:W-:Y:S01]  /*6560*/  SEL R39, R58, R43, P0 ;  /* 0x0000002b3a277207 */ /* 0x000fe20000000000 */
[----:B------:R-:W-:Y:S01]  /*6570*/  STSM.16.M88.4 [R53], R8 ;  /* 0x0000000835007844 */ /* 0x000fe20000000200 */
[----:B------:R-:W-:-:S03]  /*6580*/  LEA.HI.X R7, R0, UR7, R5, 0x2, P3 ;  /* 0x0000000700077c11 */ /* 0x000fc600098f1405 */
[----:B------:R-:W-:Y:S04]  /*6590*/  STSM.16.M88.4 [R52], R12 ;  /* 0x0000000c34007844 */ /* 0x000fe80000000200 */
[----:B------:R-:W-:Y:S04]  /*65a0*/  STSM.16.M88.4 [R51], R24 ;  /* 0x0000001833007844 */ /* 0x000fe80000000200 */
[----:B------:R-:W-:Y:S04]  /*65b0*/  STSM.16.M88.4 [R49], R28 ;  /* 0x0000001c31007844 */ /* 0x000fe80000000200 */
[----:B------:R-:W-:Y:S04]  /*65c0*/  STSM.16.M88.4 [R46], R32 ;  /* 0x000000202e007844 */ /* 0x000fe80000000200 */
[----:B------:R-:W-:Y:S01]  /*65d0*/  STSM.16.M88.4 [R44], R36 ;  /* 0x000000242c007844 */ /* 0x000fe20000000200 */
[----:B------:R-:W-:Y:S01]  /*65e0*/  @!PT LDS RZ, [RZ] ;  /* 0x00000000fffff984 */ /* 0x000fe20000000800 */
[----:B------:R-:W-:Y:S01]  /*65f0*/  @!PT LDS RZ, [RZ] ;  /* 0x00000000fffff984 */ /* 0x000fe20000000800 */
[----:B------:R-:W-:Y:S01]  /*6600*/  @!PT LDS RZ, [RZ] ;  /* 0x00000000fffff984 */ /* 0x000fe20000000800 */
[----:B------:R-:W-:Y:S01]  /*6610*/  @!PT LDS RZ, [RZ] ;  /* 0x00000000fffff984 */ /* 0x000fe20000000800 */
        /* <DEDUP_REMOVED lines=32> */
.L_x_7999:
[----:B------:R-:W-:Y:S05]  /*6820*/  BSYNC B0 ;  /* 0x0000000000007941 */ /* 0x000fea0003800000 */
.L_x_7998:
[----:B------:R-:W2:Y:S01]  /*6830*/  LDC R0, c[0x0][0xda4] ;  /* 0x00036900ff007b82 */ /* 0x000ea20000000800 */
[----:B------:R-:W-:Y:S02]  /*6840*/  UIADD3 UR36, UR36, 0x1, URZ ;  /* 0x0000000124247890 */ /* 0x000fe4000fffe03f */
[----:B------:R-:W-:Y:S02]  /*6850*/  UIADD3 UR38, UR38, 0x1, URZ ;  /* 0x0000000126267890 */ /* 0x000fe4000fffe03f */
[----:B------:R-:W-:-:S04]  /*6860*/  UISETP.NE.AND UP0, UPT, UR36, 0x2, UPT ;  /* 0x000000022400788c */ /* 0x000fc8000bf05270 */
[----:B------:R-:W-:Y:S02]  /*6870*/  USEL UR4, URZ, 0x1, UP0 ;  /* 0x000000013f047887 */ /* 0x000fe40008000000 */
[----:B------:R-:W-:Y:S02]  /*6880*/  USEL UR36, UR36, URZ, UP0 ;  /* 0x0000003f24247287 */ /* 0x000fe40008000000 */
[----:B------:R-:W-:Y:S01]  /*6890*/  ULOP3.LUT UR37, UR37, UR4, URZ, 0x3c, !UPT ;  /* 0x0000000425257292 */ /* 0x000fe2000f8e3c3f */
[----:B--2---:R-:W-:-:S13]  /*68a0*/  ISETP.LE.AND P0, PT, R0, UR39, PT ;  /* 0x0000002700007c0c */ /* 0x004fda000bf03270 */
[----:B------:R-:W-:Y:S05]  /*68b0*/  @!P0 BRA `(.L_x_8000) ;  /* 0xffffffa400208947 */ /* 0x000fea000383ffff */
[----:B------:R-:W-:Y:S05]  /*68c0*/  EXIT ;  /* 0x000000000000794d */ /* 0x000fea0003800000 */
.L_x_7974:
[----:B------:R-:W-:-:S08]  /*68d0*/  NOP ;  /* 0x0000000000007918 */ /* 0x000fd00000000000 */
[----:B------:R-:W1:-:S00]  /*68e0*/  USETMAXREG.DEALLOC.CTAPOOL 0x20 ;  /* 0x00000020000079c8 */ /* 0x000e4000080e0500 */
[----:B------:R-:W2:Y:S01]  /*68f0*/  S2UR UR49, SR_CTAID.X ;  /* 0x00000000003179c3 */ /* 0x000ea20000002500 */
[----:B------:R-:W-:Y:S01]  /*6900*/  UMOV UR47, 0x1 ;  /* 0x00000001002f7882 */ /* 0x000fe20000000000 */
[----:B-1----:R-:W-:Y:S01]  /*6910*/  LOP3.LUT R22, R0, 0x3, RZ, 0xc0, !PT ;  /* 0x0000000300167812 */ /* 0x002fe200078ec0ff */
[----:B------:R-:W-:Y:S02]  /*6920*/  IMAD.MOV.U32 R19, RZ, RZ, RZ ;  /* 0x000000ffff137224 */ /* 0x000fe400078e00ff */
[----:B------:R-:W-:-:S03]  /*6930*/  IMAD.MOV.U32 R16, RZ, RZ, 0x1 ;  /* 0x00000001ff107424 */ /* 0x000fc600078e00ff */
[----:B------:R-:W2:Y:S02]  /*6940*/  LDC R3, c[0x0][0xda4] ;  /* 0x00036900ff037b82 */ /* 0x000ea40000000800 */
[----:B--2---:R-:W-:-:S13]  /*6950*/  ISETP.LE.AND P0, PT, R3, UR49, PT ;  /* 0x0000003103007c0c */ /* 0x004fda000bf03270 */
[----:B------:R-:W-:Y:S05]  /*6960*/  @P0 BRA `(.L_x_8001) ;  /* 0x0000002800700947 */ /* 0x000fea0003800000 */
[--C-:B------:R-:W-:Y:S01]  /*6970*/  SHF.R.U32.HI R5, RZ, 0x1, R2.reuse ;  /* 0x00000001ff057819 */ /* 0x100fe20000011602 */
[C---:B------:R-:W-:Y:S01]  /*6980*/  IMAD.SHL.U32 R3, R2.reuse, 0x20, RZ ;  /* 0x0000002002037824 */ /* 0x040fe200078e00ff */
[C---:B------:R-:W-:Y:S01]  /*6990*/  LOP3.LUT P0, RZ, R2.reuse, 0x4, RZ, 0xc0, !PT ;  /* 0x0000000402ff7812 */ /* 0x040fe2000780c0ff */
[C---:B------:R-:W-:Y:S01]  /*69a0*/  IMAD.SHL.U32 R6, R2.reuse, 0x80, RZ ;  /* 0x0000008002067824 */ /* 0x040fe200078e00ff */
[----:B------:R-:W-:Y:S01]  /*69b0*/  LOP3.LUT R7, R5, 0x20, RZ, 0xc0, !PT ;  /* 0x0000002005077812 */ /* 0x000fe200078ec0ff */
[C---:B------:R-:W-:Y:S01]  /*69c0*/  IMAD.SHL.U32 R8, R2.reuse, 0x10, RZ ;  /* 0x0000001002087824 */ /* 0x040fe200078e00ff */
[----:B------:R-:W-:Y:S01]  /*69d0*/  LOP3.LUT R4, R3, 0x80, RZ, 0xc0, !PT ;  /* 0x0000008003047812 */ /* 0x000fe200078ec0ff */
[----:B------:R-:W-:Y:S01]  /*69e0*/  IMAD.SHL.U32 R17, R2, 0x4, RZ ;  /* 0x0000000402117824 */ /* 0x000fe200078e00ff */
[----:B------:R-:W-:Y:S01]  /*69f0*/  LOP3.LUT R7, R7, 0x10, R2, 0xf8, !PT ;  /* 0x0000001007077812 */ /* 0x000fe200078ef802 */
[----:B------:R-:W-:Y:S01]  /*6a00*/  IMAD.MOV.U32 R16, RZ, RZ, 0x1 ;  /* 0x00000001ff107424 */ /* 0x000fe200078e00ff */
[----:B------:R-:W-:Y:S01]  /*6a10*/  LOP3.LUT R4, R4, 0x10, R5, 0xf8, !PT ;  /* 0x0000001004047812 */ /* 0x000fe200078ef805 */
[----:B------:R-:W-:Y:S01]  /*6a20*/  IMAD.SHL.U32 R5, R0, 0x800, RZ ;  /* 0x0000080000057824 */ /* 0x000fe200078e00ff */
[----:B------:R-:W-:Y:S01]  /*6a30*/  LOP3.LUT R7, R7, 0x380, R6, 0xf8, !PT ;  /* 0x0000038007077812 */ /* 0x000fe200078ef806 */
[----:B------:R-:W-:Y:S01]  /*6a40*/  IMAD.SHL.U32 R0, R23, 0x10, RZ ;  /* 0x0000001017007824 */ /* 0x000fe200078e00ff */
[----:B------:R-:W-:Y:S01]  /*6a50*/  LOP3.LUT R6, R6, 0x400, RZ, 0xc0, !PT ;  /* 0x0000040006067812 */ /* 0x000fe200078ec0ff */
[----:B------:R-:W-:Y:S01]  /*6a60*/  IMAD.MOV.U32 R19, RZ, RZ, RZ ;  /* 0x000000ffff137224 */ /* 0x000fe200078e00ff */
[----:B------:R-:W-:Y:S01]  /*6a70*/  LOP3.LUT R3, R3, 0x360, RZ, 0xc0, !PT ;  /* 0x0000036003037812 */ /* 0x000fe200078ec0ff */
[----:B------:R-:W-:Y:S01]  /*6a80*/  ULDC.64 UR52, c[0x0][0x198] ;  /* 0x0000660000347ab9 */ /* 0x000fe20000000a00 */
[----:B------:R-:W-:Y:S01]  /*6a90*/  LOP3.LUT R5, R6, 0x800, R5, 0xf8, !PT ;  /* 0x0000080006057812 */ /* 0x000fe200078ef805 */
[----:B------:R-:W-:Y:S01]  /*6aa0*/  ULOP3.LUT UR43, UR46, 0x1, URZ, 0xfc, !UPT ;  /* 0x000000012e2b7892 */ /* 0x000fe2000f8efc3f */
[----:B------:R-:W-:Y:S01]  /*6ab0*/  LOP3.LUT R8, R7, 0x70, R8, 0x78, !PT ;  /* 0x0000007007087812 */ /* 0x000fe200078e7808 */
[----:B------:R-:W-:Y:S01]  /*6ac0*/  ULOP3.LUT UR48, UR46, 0x2, URZ, 0xfc, !UPT ;  /* 0x000000022e307892 */ /* 0x000fe2000f8efc3f */
[----:B------:R-:W-:Y:S01]  /*6ad0*/  LOP3.LUT R0, R3, 0x400, R0, 0xf8, !PT ;  /* 0x0000040003007812 */ /* 0x000fe200078ef800 */
[----:B------:R-:W-:Y:S01]  /*6ae0*/  ULDC UR44, c[0x0][0xc] ;  /* 0x00000300002c7ab9 */ /* 0x000fe20000000800 */
[----:B------:R-:W-:Y:S01]  /*6af0*/  LOP3.LUT R17, R4, 0x10, R17, 0x78, !PT ;  /* 0x0000001004117812 */ /* 0x000fe200078e7811 */
[----:B------:R-:W-:Y:S01]  /*6b00*/  UMOV UR47, URZ ;  /* 0x0000003f002f7c82 */ /* 0x000fe20008000000 */
[----:B------:R-:W-:-:S02]  /*6b10*/  LOP3.LUT R18, R5, R8, RZ, 0xfc, !PT ;  /* 0x0000000805127212 */ /* 0x000fc400078efcff */
[----:B------:R-:W-:Y:S02]  /*6b20*/  LOP3.LUT R17, R0, R17, RZ, 0xfc, !PT ;  /* 0x0000001100117212 */ /* 0x000fe400078efcff */
[----:B------:R-:W-:Y:S01]  /*6b30*/  LOP3.LUT R26, R2, 0x1f, RZ, 0xc0, !PT ;  /* 0x0000001f021a7812 */ /* 0x000fe200078ec0ff */
[C---:B------:R-:W-:Y:S01]  /*6b40*/  VIADD R25, R18.reuse, 0x40 ;  /* 0x0000004012197836 */ /* 0x040fe20000000000 */
[C---:B------:R-:W-:Y:S01]  /*6b50*/  LOP3.LUT R24, R17.reuse, 0x1800, RZ, 0xfc, !PT ;  /* 0x0000180011187812 */ /* 0x040fe200078efcff */
[----:B------:R-:W-:Y:S01]  /*6b60*/  @P0 VIADD R25, R18, 0xffffffc0 ;  /* 0xffffffc012190836 */ /* 0x000fe20000000000 */
[----:B------:R-:W-:-:S07]  /*6b70*/  LOP3.LUT R2, R17, 0x2800, RZ, 0xfc, !PT ;  /* 0x0000280011027812 */ /* 0x000fce00078efcff */
.L_x_8047:
        /* <DEDUP_REMOVED lines=31> */
[----:B--2---:R-:W-:Y:S11]  /*6d70*/  @!P0 BRA `(.L_x_8002) ;  /* 0x0000000000408947 */ /* 0x004ff60003800000 */
[----:B------:R-:W-:Y:S01]  /*6d80*/  MOV R14, 0x0 ;  /* 0x00000000000e7802 */ /* 0x000fe20000000f00 */
[----:B------:R-:W-:Y:S01]  /*6d90*/  ULDC.64 UR4, c[0x4][0x198] ;  /* 0x0100660000047ab9 */ /* 0x000fe20000000a00 */
[----:B------:R-:W-:Y:S01]  /*6da0*/  ULDC.64 UR6, c[0x4][0x1a0] ;  /* 0x0100680000067ab9 */ /* 0x000fe20000000a00 */
[----:B------:R-:W-:Y:S02]  /*6db0*/  IMAD.U32 R4, RZ, RZ, UR4 ;  /* 0x00000004ff047e24 */ /* 0x000fe4000f8e00ff */
[----:B------:R-:W-:Y:S01]  /*6dc0*/  IMAD.U32 R5, RZ, RZ, UR5 ;  /* 0x00000005ff057e24 */ /* 0x000fe2000f8e00ff */
[----:B------:R-:W1:Y:S01]  /*6dd0*/  LDC.64 R14, c[0x4][R14] ;  /* 0x010000000e0e7b82 */ /* 0x000e620000000a00 */
[----:B------:R-:W-:Y:S01]  /*6de0*/  ULDC.64 UR4, c[0x4][0x40] ;  /* 0x0100100000047ab9 */ /* 0x000fe20000000a00 */
        /* <DEDUP_REMOVED lines=9> */
.L_x_8002:
[----:B------:R-:W-:-:S06]  /*6e80*/  UIADD3 UR4, UR40, 0x9000, URZ ;  /* 0x0000900028047890 */ /* 0x000fcc000fffe03f */
[----:B------:R-:W-:-:S05]  /*6e90*/  IMAD.U32 R29, RZ, RZ, UR4 ;  /* 0x00000004ff1d7e24 */ /* 0x000fca000f8e00ff */
[----:B------:R-:W-:-:S04]  /*6ea0*/  LOP3.LUT P0, RZ, R29, 0x9f, RZ, 0xc0, !PT ;  /* 0x0000009f1dff7812 */ /* 0x000fc8000780c0ff */
[----:B------:R-:W-:-:S09]  /*6eb0*/  P2R R0, PR, RZ, 0x1 ;  /* 0x00000001ff007803 */ /* 0x000fd20000000000 */
[----:B------:R-:W-:Y:S05]  /*6ec0*/  @!P0 BRA `(.L_x_8003) ;  /* 0x0000000000408947 */ /* 0x000fea0003800000 */
        /* <DEDUP_REMOVED lines=16> */
.L_x_8003:
[----:B------:R-:W-:-:S04]  /*6fd0*/  IMAD.U32 R28, RZ, RZ, UR40 ;  /* 0x00000028ff1c7e24 */ /* 0x000fc8000f8e00ff */
[----:B------:R-:W-:-:S05]  /*6fe0*/  VIADD R27, R28, 0x3000 ;  /* 0x000030001c1b7836 */ /* 0x000fca0000000000 */
[----:B------:R-:W-:-:S13]  /*6ff0*/  LOP3.LUT P0, RZ, R27, 0x3ff, RZ, 0xc0, !PT ;  /* 0x000003ff1bff7812 */ /* 0x000fda000780c0ff */
        /* <DEDUP_REMOVED lines=17> */
.L_x_8004:
        /* <DEDUP_REMOVED lines=18> */
.L_x_8005:
[----:B------:R-:W-:Y:S01]  /*7230*/  ULDC.64 UR4, c[0x0][0x9f8] ;  /* 0x00027e0000047ab9 */ /* 0x000fe20000000a00 */
[----:B------:R-:W-:Y:S01]  /*7240*/  IMAD.U32 R7, RZ, RZ, UR39 ;  /* 0x00000027ff077e24 */ /* 0x000fe2000f8e00ff */
[----:B------:R-:W-:Y:S01]  /*7250*/  ISETP.NE.U32.AND P0, PT, RZ, UR4, PT ;  /* 0x00000004ff007c0c */ /* 0x000fe2000bf05070 */
[----:B------:R-:W-:Y:S01]  /*7260*/  IMAD.U32 R3, RZ, RZ, UR39 ;  /* 0x00000027ff037e24 */ /* 0x000fe2000f8e00ff */
[----:B------:R-:W1:Y:S02]  /*7270*/  LDC R0, c[0x0][0x428] ;  /* 0x00010a00ff007b82 */ /* 0x000e640000000800 */
[----:B------:R-:W-:-:S13]  /*7280*/  ISETP.NE.AND.EX P0, PT, RZ, UR5, PT, P0 ;  /* 0x00000005ff007c0c */ /* 0x000fda000bf05300 */
[----:B------:R-:W2:Y:S02]  /*7290*/  @P0 LDC.64 R4, c[0x0][0x9f8] ;  /* 0x00027e00ff040b82 */ /* 0x000ea40000000a00 */
[----:B--2---:R-:W-:-:S06]  /*72a0*/  @P0 IMAD.WIDE R4, R7, 0x4, R4 ;  /* 0x0000000407040825 */ /* 0x004fcc00078e0204 */
[----:B------:R-:W2:Y:S01]  /*72b0*/  LDC R7, c[0x0][0xda8] ;  /* 0x00036a00ff077b82 */ /* 0x000ea20000000800 */
[----:B------:R3:W4:Y:S01]  /*72c0*/  @P0 LDG.E R3, desc[UR50][R4.64] ;  /* 0x0000003204030981 */ /* 0x000722000c1e1900 */
[----:B-1----:R-:W-:Y:S01]  /*72d0*/  ISETP.NE.AND P0, PT, R0, 0x1, PT ;  /* 0x000000010000780c */ /* 0x002fe20003f05270 */
[----:B------:R-:W-:Y:S01]  /*72e0*/  IMAD R8, RZ, RZ, -UR45 ;  /* 0x8000002dff087e24 */ /* 0x000fe2000f8e02ff */
[----:B------:R-:W-:Y:S01]  /*72f0*/  ISETP.NE.AND P2, PT, R23, RZ, PT ;  /* 0x000000ff1700720c */ /* 0x000fe20003f45270 */
[----:B------:R-:W-:Y:S01]  /*7300*/  UMOV UR36, URZ ;  /* 0x0000003f00247c82 */ /* 0x000fe20008000000 */
[----:B------:R-:W-:Y:S01]  /*7310*/  UMOV UR4, 0x20 ;  /* 0x0000002000047882 */ /* 0x000fe20000000000 */
[----:B------:R-:W-:Y:S01]  /*7320*/  UMOV UR6, UR38 ;  /* 0x0000002600067c82 */ /* 0x000fe20008000000 */
[----:B------:R-:W-:Y:S01]  /*7330*/  UMOV UR7, UR39 ;  /* 0x0000002700077c82 */ /* 0x000fe20008000000 */
[----:B------:R-:W-:Y:S01]  /*7340*/  UMOV UR8, 0x40 ;  /* 0x0000004000087882 */ /* 0x000fe20000000000 */
[----:B------:R-:W-:Y:S01]  /*7350*/  UMOV UR10, UR38 ;  /* 0x00000026000a7c82 */ /* 0x000fe20008000000 */
[----:B---3--:R-:W1:Y:S01]  /*7360*/  LDC.64 R4, c[0x0][0x3f8] ;  /* 0x0000fe00ff047b82 */ /* 0x008e620000000a00 */
[----:B------:R-:W-:Y:S01]  /*7370*/  UMOV UR11, UR39 ;  /* 0x00000027000b7c82 */ /* 0x000fe20008000000 */
[----:B------:R-:W-:Y:S01]  /*7380*/  UMOV UR14, 0xffffffff ;  /* 0xffffffff000e7882 */ /* 0x000fe20000000000 */
[----:B------:R-:W-:-:S03]  /*7390*/  IMAD.U32 R20, RZ, RZ, UR38 ;  /* 0x00000026ff147e24 */ /* 0x000fc6000f8e00ff */
[----:B------:R-:W-:Y:S02]  /*73a0*/  VOTEU.ALL UP1, P2 ;  /* 0x00000000003f7886 */ /* 0x000fe40001020000 */
[----:B------:R-:W3:Y:S01]  /*73b0*/  @P0 LDC R0, c[0x0][0x42c] ;  /* 0x00010b00ff000b82 */ /* 0x000ee20000000800 */
[----:B--2---:R-:W-:Y:S02]  /*73c0*/  IMAD R8, R7, R8, UR49 ;  /* 0x0000003107087e24 */ /* 0x004fe4000f8e0208 */
[----:B------:R-:W-:Y:S02]  /*73d0*/  @!UP1 UIADD3 UR12, UP0, UR52, 0x270, URZ ;  /* 0x00000270340c9890 */ /* 0x000fe4000ff1e03f */
[----:B------:R-:W-:-:S03]  /*73e0*/  IMAD R8, R8, 0xc0, RZ ;  /* 0x000000c008087824 */ /* 0x000fc600078e02ff */
[----:B------:R-:W2:Y:S01]  /*73f0*/  @P0 LDC R7, c[0x0][0x430] ;  /* 0x00010c00ff070b82 */ /* 0x000ea20000000800 */
[----:B------:R-:W-:Y:S01]  /*7400*/  @!UP1 UIADD3.X UR13, URZ, UR53, URZ, UP0, !UPT ;  /* 0x000000353f0d9290 */ /* 0x000fe200087fe43f */
[----:B------:R-:W-:Y:S02]  /*7410*/  R2UR UR37, R8 ;  /* 0x00000000082572ca */ /* 0x000fe400000e0000 */
[----:B-1----:R-:W-:-:S04]  /*7420*/  ISETP.NE.U32.AND P1, PT, R4, RZ, PT ;  /* 0x000000ff0400720c */ /* 0x002fc80003f25070 */
[----:B------:R-:W-:Y:S01]  /*7430*/  ISETP.NE.AND.EX P1, PT, R5, RZ, PT, P1 ;  /* 0x000000ff0500720c */ /* 0x000fe20003f25310 */
[----:B---3--:R-:W-:-:S06]  /*7440*/  @P0 IMAD.HI.U32 R0, R0, UR38, RZ ;  /* 0x0000002600000c27 */ /* 0x008fcc000f8e00ff */
[----:B------:R-:W-:Y:S01]  /*7450*/  UMOV UR5, UR37 ;  /* 0x0000002500057c82 */ /* 0x000fe20008000000 */
[----:B------:R-:W-:Y:S01]  /*7460*/  UMOV UR9, UR37 ;  /* 0x0000002500097c82 */ /* 0x000fe20008000000 */
[----:B------:R1:W-:Y:S01]  /*7470*/  @!UP1 UTMAPF.L2.4D [UR36], [UR12] ;  /* 0x000000240c0095b8 */ /* 0x0003e20008018000 */
[----:B--2---:R-:W-:Y:S01]  /*7480*/  @P0 SHF.R.U32.HI R20, RZ, R7, R0 ;  /* 0x00000007ff140219 */ /* 0x004fe20000011600 */
[----:B------:R1:W-:Y:S01]  /*7490*/  @!UP1 UTMAPF.L2.4D [UR4], [UR12] ;  /* 0x000000040c0095b8 */ /* 0x0003e20008018000 */
[----:B------:R1:W-:Y:S01]  /*74a0*/  @!UP1 UTMAPF.L2.4D [UR8], [UR12] ;  /* 0x000000080c0095b8 */ /* 0x0003e20008018000 */
[----:B----4-:R-:W-:Y:S02]  /*74b0*/  SHF.R.S32.HI R0, RZ, 0x1f, R3 ;  /* 0x0000001fff007819 */ /* 0x010fe40000011403 */
[----:B------:R-:W-:Y:S01]  /*74c0*/  SEL R6, R3, RZ, !P1 ;  /* 0x000000ff03067207 */ /* 0x000fe20004800000 */
[----:B-1----:R-:W-:Y:S06]  /*74d0*/  BRA.DIV UR14, `(.L_x_8006) ;  /* 0x000000220ed87947 */ /* 0x002fec000b800000 */
[----:B------:R1:W2:Y:S02]  /*74e0*/  SHFL.IDX PT, R14, R22, RZ, 0x1f ;  /* 0x00001fff160e7589 */ /* 0x0002a400000e0000 */
.L_x_8063:
[----:B--2---:R-:W-:Y:S01]  /*74f0*/  ISETP.NE.AND P0, PT, R14, RZ, PT ;  /* 0x000000ff0e00720c */ /* 0x004fe20003f05270 */
[----:B------:R-:W-:Y:S01]  /*7500*/  IMAD.MOV.U32 R12, RZ, RZ, R6 ;  /* 0x000000ffff0c7224 */ /* 0x000fe200078e0006 */
[----:B------:R-:W-:-:S11]  /*7510*/  PLOP3.LUT P6, PT, PT, PT, PT, 0x8, 0x0 ;  /* 0x000000000000781c */ /* 0x000fd60003fce170 */
[----:B------:R-:W-:Y:S05]  /*7520*/  @P0 BRA `(.L_x_8007) ;  /* 0x0000000400f40947 */ /* 0x000fea0003800000 */
[----:B------:R-:W-:-:S06]  /*7530*/  ULEA.HI.SX32 UR4, UR41, 0xffffffff, 0x19 ;  /* 0xffffffff29047891 */ /* 0x000fcc000f8fca3f */
[----:B------:R-:W-:Y:S01]  /*7540*/  IMAD.U32 R9, RZ, RZ, UR4 ;  /* 0x00000004ff097e24 */ /* 0x000fe2000f8e00ff */
[----:B------:R-:W-:-:S03]  /*7550*/  UMOV UR4, 0xffffffff ;  /* 0xffffffff00047882 */ /* 0x000fc60000000000 */
[----:B------:R-:W-:Y:S05]  /*7560*/  BRA.DIV UR4, `(.L_x_8008) ;  /* 0x0000002204d47947 */ /* 0x000fea000b800000 */
[----:B------:R-:W-:-:S13]  /*7570*/  ELECT P6, URZ, PT ;  /* 0x00000000003f782f */ /* 0x000fda00038c0000 */
.L_x_8066:
[----:B------:R-:W-:Y:S05]  /*7580*/  @!P6 BRA `(.L_x_8009) ;  /* 0x000000040060e947 */ /* 0x000fea0003800000 */
[----:B------:R-:W-:Y:S01]  /*7590*/  IMAD.MOV.U32 R12, RZ, RZ, R3 ;  /* 0x000000ffff0c7224 */ /* 0x000fe200078e0003 */
[----:B------:R-:W-:Y:S06]  /*75a0*/  @!P1 BRA `(.L_x_8010) ;  /* 0x0000000000489947 */ /* 0x000fec0003800000 */
[----:B------:R-:W2:Y:S01]  /*75b0*/  LDC R10, c[0x0][0x41c] ;  /* 0x00010700ff0a7b82 */ /* 0x000ea20000000800 */
[----:B------:R-:W-:Y:S01]  /*75c0*/  IMAD.MOV.U32 R11, RZ, RZ, R9 ;  /* 0x000000ffff0b7224 */ /* 0x000fe200078e0009 */
[----:B------:R-:W-:Y:S02]  /*75d0*/  ULDC.64 UR4, c[0x0][0x408] ;  /* 0x0001020000047ab9 */ /* 0x000fe40000000a00 */
[----:B------:R-:W-:-:S04]  /*75e0*/  IMAD R12, R0, UR4, RZ ;  /* 0x00000004000c7c24 */ /* 0x000fc8000f8e02ff */
[----:B------:R-:W-:Y:S01]  /*75f0*/  IMAD R13, R3, UR5, R12 ;  /* 0x00000005030d7c24 */ /* 0x000fe2000f8e020c */
[----:B--2---:R-:W-:-:S13]  /*7600*/  ISETP.NE.AND P0, PT, R10, 0x1, PT ;  /* 0x000000010a00780c */ /* 0x004fda0003f05270 */
[----:B------:R-:W2:Y:S02]  /*7610*/  @P0 LDC.64 R6, c[0x0][0x420] ;  /* 0x00010800ff060b82 */ /* 0x000ea40000000a00 */
[----:B--2---:R-:W-:-:S05]  /*7620*/  @P0 IMAD.HI.U32 R6, R9, R6, RZ ;  /* 0x0000000609060227 */ /* 0x004fca00078e00ff */
[----:B------:R-:W-:-:S04]  /*7630*/  @P0 SHF.R.U32.HI R11, RZ, R7, R6 ;  /* 0x00000007ff0b0219 */ /* 0x000fc80000011606 */
[--C-:B------:R-:W-:Y:S01]  /*7640*/  SHF.R.S32.HI R7, RZ, 0x1f, R11.reuse ;  /* 0x0000001fff077819 */ /* 0x100fe2000001140b */
[----:B------:R-:W-:-:S04]  /*7650*/  IMAD.MOV.U32 R6, RZ, RZ, R11 ;  /* 0x000000ffff067224 */ /* 0x000fc800078e000b */
[----:B------:R-:W-:-:S04]  /*7660*/  IMAD.WIDE.U32 R6, R3, UR4, R6 ;  /* 0x0000000403067c25 */ /* 0x000fc8000f8e0006 */
[----:B------:R-:W-:Y:S01]  /*7670*/  IMAD.IADD R7, R7, 0x1, R13 ;  /* 0x0000000107077824 */ /* 0x000fe200078e020d */
[----:B------:R-:W-:-:S04]  /*7680*/  LEA R4, P0, R6, R4, 0x2 ;  /* 0x0000000406047211 */ /* 0x000fc800078010ff */
[----:B------:R-:W-:-:S05]  /*7690*/  LEA.HI.X R5, R6, R5, R7, 0x2, P0 ;  /* 0x0000000506057211 */ /* 0x000fca00000f1407 */
[----:B------:R2:W5:Y:S01]  /*76a0*/  LDG.E R12, desc[UR50][R4.64] ;  /* 0x00000032040c7981 */ /* 0x000562000c1e1900 */
[----:B------:R-:W-:-:S04]  /*76b0*/  IMAD.MOV R6, RZ, RZ, -R11 ;  /* 0x000000ffff067224 */ /* 0x000fc800078e0a0b */
[----:B------:R-:W-:-:S07]  /*76c0*/  IMAD R9, R10, R6, R9 ;  /* 0x000000060a097224 */ /* 0x000fce00078e0209 */
.L_x_8010:
[----:B------:R-:W-:Y:S02]  /*76d0*/  LEA R7, R19, UR40, 0x3 ;  /* 0x0000002813077c11 */ /* 0x000fe4000f8e18ff */
[----:B--2---:R-:W-:Y:S02]  /*76e0*/  SHF.L.U32 R4, R16, 0x1f, RZ ;  /* 0x0000001f10047819 */ /* 0x004fe400000006ff */
[----:B------:R-:W-:Y:S02]  /*76f0*/  ISETP.NE.AND P0, PT, R23, RZ, PT ;  /* 0x000000ff1700720c */ /* 0x000fe40003f05270 */
[----:B------:R-:W2:Y:S02]  /*7700*/  SYNCS.PHASECHK.TRANS64.TRYWAIT P3, [R7+URZ+0x19c80], R4 ;  /* 0x019c8004070075a7 */ /* 0x000ea4000806017f */
[----:B--2---:R-:W-:Y:S09]  /*7710*/  @!P3 BRA `(.L_x_8011) ;  /* 0x000000200088b947 */ /* 0x004ff20003800000 */
.L_x_8067:
[----:B------:R-:W-:Y:S05]  /*7720*/  @P0 BRA `(.L_x_8012) ;  /* 0x0000000000140947 */ /* 0x000fea0003800000 */
[----:B------:R-:W-:Y:S01]  /*7730*/  ISETP.NE.AND P3, PT, R26, RZ, PT ;  /* 0x000000ff1a00720c */ /* 0x000fe20003f65270 */
[----:B------:R-:W-:-:S04]  /*7740*/  IMAD.MOV.U32 R5, RZ, RZ, 0x3000 ;  /* 0x00003000ff057424 */ /* 0x000fc800078e00ff */
[----:B------:R3:W-:Y:S08]  /*7750*/  SYNCS.ARRIVE.TRANS64 RZ, [R7+URZ+0x19c70], R5 ;  /* 0x019c700507ff79a7 */ /* 0x0007f0000800003f */
[----:B------:R-:W-:Y:S05]  /*7760*/  @!P3 BRA `(.L_x_8012) ;  /* 0x000000000004b947 */ /* 0x000fea0003800000 */
[----:B------:R-:W-:Y:S01]  /*7770*/  BPT.TRAP 0x1 ;  /* 0x000000040000795c */ /* 0x000fe20000300000 */
.L_x_8012:
[----:B---3--:R-:W-:Y:S01]  /*7780*/  IMAD R5, R19, 0x3000, R28 ;  /* 0x0000300013057824 */ /* 0x008fe200078e021c */
[----:B------:R-:W-:Y:S01]  /*7790*/  R2UR UR9, R7 ;  /* 0x00000000070972ca */ /* 0x000fe200000e0000 */
[----:B------:R-:W-:Y:S01]  /*77a0*/  IMAD.SHL.U32 R9, R9, 0x80, RZ ;  /* 0x0000008009097824 */ /* 0x000fe200078e00ff */
[----:B------:R-:W-:Y:S01]  /*77b0*/  UIADD3 UR4, UP0, UR52, 0x470, URZ ;  /* 0x0000047034047890 */ /* 0x000fe2000ff1e03f */
[----:B------:R-:W-:Y:S01]  /*77c0*/  R2UR UR12, R20 ;  /* 0x00000000140c72ca */ /* 0x000fe200000e0000 */
[----:B------:R-:W-:Y:S01]  /*77d0*/  UMOV UR10, URZ ;  /* 0x0000003f000a7c82 */ /* 0x000fe20008000000 */
[----:B------:R-:W-:Y:S01]  /*77e0*/  R2UR UR15, R5 ;  /* 0x00000000050f72ca */ /* 0x000fe200000e0000 */
[----:B------:R-:W-:Y:S01]  /*77f0*/  UIADD3.X UR5, URZ, UR53, URZ, UP0, !UPT ;  /* 0x000000353f057290 */ /* 0x000fe200087fe43f */
[----:B-----5:R-:W-:Y:S01]  /*7800*/  R2UR UR13, R12 ;  /* 0x000000000c0d72ca */ /* 0x020fe200000e0000 */
[----:B------:R-:W-:Y:S01]  /*7810*/  UMOV UR6, 0x0 ;  /* 0x0000000000067882 */ /* 0x000fe20000000000 */
[----:B------:R-:W-:Y:S01]  /*7820*/  R2UR UR11, R9 ;  /* 0x00000000090b72ca */ /* 0x000fe200000e0000 */
[----:B------:R-:W-:Y:S01]  /*7830*/  UMOV UR7, 0x14f00000 ;  /* 0x14f0000000077882 */ /* 0x000fe20000000000 */
[----:B------:R-:W-:-:S02]  /*7840*/  UMOV UR16, 0x20 ;  /* 0x0000002000107882 */ /* 0x000fc40000000000 */
[----:B------:R-:W-:-:S05]  /*7850*/  UIADD3 UR9, UR9, 0x19c70, URZ ;  /* 0x00019c7009097890 */ /* 0x000fca000fffe03f */
        /* <DEDUP_REMOVED lines=10> */
[----:B------:R3:W-:Y:S01]  /*7900*/  UTMALDG.4D [UR8], [UR4], desc[UR6] ;  /* 0x00000608040075b4 */ /* 0x0007e20008019000 */
[----:B------:R-:W4:Y:S02]  /*7910*/  SYNCS.PHASECHK.TRANS64.TRYWAIT P3, [R7+URZ+0x19c40], R4 ;  /* 0x019c4004070075a7 */ /* 0x000f24000806017f */
[----:B---34-:R-:W-:Y:S05]  /*7920*/  @!P3 BRA `(.L_x_8013) ;  /* 0x000000200018b947 */ /* 0x018fea0003800000 */
.L_x_8068:
[----:B------:R-:W-:Y:S05]  /*7930*/  @P0 BRA `(.L_x_8014) ;  /* 0x0000000000140947 */ /* 0x000fea0003800000 */
[----:B------:R-:W-:Y:S01]  /*7940*/  ISETP.NE.AND P0, PT, R26, RZ, PT ;  /* 0x000000ff1a00720c */ /* 0x000fe20003f05270 */
[----:B--23--:R-:W-:-:S04]  /*7950*/  IMAD.MOV.U32 R4, RZ, RZ, 0x3000 ;  /* 0x00003000ff047424 */ /* 0x00cfc800078e00ff */
[----:B------:R4:W-:Y:S08]  /*7960*/  SYNCS.ARRIVE.TRANS64 RZ, [R7+URZ+0x19c30], R4 ;  /* 0x019c300407ff79a7 */ /* 0x0009f0000800003f */
[----:B------:R-:W-:Y:S05]  /*7970*/  @!P0 BRA `(.L_x_8014) ;  /* 0x0000000000048947 */ /* 0x000fea0003800000 */
[----:B------:R-:W-:Y:S01]  /*7980*/  BPT.TRAP 0x1 ;  /* 0x000000040000795c */ /* 0x000fe20000300000 */
.L_x_8014:
        /* <DEDUP_REMOVED lines=16> */
[----:B-----5:R-:W-:Y:S01]  /*7a90*/  UMOV UR8, UR14 ;  /* 0x0000000e00087c82 */ /* 0x020fe20008000000 */
[----:B------:R-:W-:Y:S01]  /*7aa0*/  UMOV UR10, UR16 ;  /* 0x00000010000a7c82 */ /* 0x000fe20008000000 */
[----:B------:R-:W-:Y:S01]  /*7ab0*/  UMOV UR14, 0x40 ;  /* 0x00000040000e7882 */ /* 0x000fe20000000000 */
[----:B------:R5:W-:Y:S02]  /*7ac0*/  UTMALDG.4D [UR8], [UR4], desc[UR6] ;  /* 0x00000608040075b4 */ /* 0x000be40008019000 */
[----:B-----5:R-:W-:Y:S01]  /*7ad0*/  UMOV UR8, UR15 ;  /* 0x0000000f00087c82 */ /* 0x020fe20008000000 */
[----:B------:R-:W-:Y:S02]  /*7ae0*/  UMOV UR10, UR14 ;  /* 0x0000000e000a7c82 */ /* 0x000fe40008000000 */
[----:B------:R1:W-:Y:S02]  /*7af0*/  UTMALDG.4D [UR8], [UR4], desc[UR6] ;  /* 0x00000608040075b4 */ /* 0x0003e40008019000 */
[----:B-1----:R-:W-:Y:S01]  /*7b00*/  NOP ;  /* 0x0000000000007918 */ /* 0x002fe20000000000 */
.L_x_8009:
        /* <DEDUP_REMOVED lines=10> */
[----:B--234-:R-:W-:Y:S01]  /*7bb0*/  @P0 IMAD.MOV.U32 R4, RZ, RZ, 0x4800 ;  /* 0x00004800ff040424 */ /* 0x01cfe200078e00ff */
        /* <DEDUP_REMOVED lines=20> */
.L_x_8007:
[----:B------:R-:W-:-:S06]  /*7d00*/  ULOP3.LUT UR4, UR47, 0x1, URZ, 0xc, !UPT ;  /* 0x000000012f047892 */ /* 0x000fcc000f8e0c3f */
[----:B------:R-:W-:-:S05]  /*7d10*/  IMAD.U32 R5, RZ, RZ, UR4 ;  /* 0x00000004ff057e24 */ /* 0x000fca000f8e00ff */
[----:B------:R-:W-:-:S04]  /*7d20*/  SHF.L.U32 R5, R5, 0x1f, RZ ;  /* 0x0000001f05057819 */ /* 0x000fc800000006ff */
[----:B------:R-:W2:Y:S02]  /*7d30*/  SYNCS.PHASECHK.TRANS64.TRYWAIT P0, [UR40+0x19c20], R5 ;  /* 0x019c2005ff0075a7 */ /* 0x000ea40008000168 */
[----:B--2---:R-:W-:Y:S05]  /*7d40*/  @!P0 BRA `(.L_x_8015) ;  /* 0x0000001c00248947 */ /* 0x004fea0003800000 */
.L_x_8069:
[----:B------:R-:W-:-:S06]  /*7d50*/  UISETP.GE.AND UP0, UPT, UR42, 0x81, UPT ;  /* 0x000000812a00788c */ /* 0x000fcc000bf06270 */
[----:B------:R-:W-:-:S13]  /*7d60*/  PLOP3.LUT P0, PT, PT, PT, UP0, 0x80, 0x0 ;  /* 0x000000000000781c */ /* 0x000fda0003f0f008 */
[----:B------:R-:W-:Y:S05]  /*7d70*/  @!P0 BRA `(.L_x_8016) ;  /* 0x0000000c00f08947 */ /* 0x000fea0003800000 */
[----:B------:R-:W-:Y:S01]  /*7d80*/  ULEA.HI.SX32 UR4, UR41, 0xfffffffe, 0x19 ;  /* 0xfffffffe29047891 */ /* 0x000fe2000f8fca3f */
[----:B------:R-:W-:Y:S02]  /*7d90*/  IMAD.MOV.U32 R8, RZ, RZ, R16 ;  /* 0x000000ffff087224 */ /* 0x000fe400078e0010 */
[----:B------:R-:W-:-:S03]  /*7da0*/  IMAD.MOV.U32 R9, RZ, RZ, R19 ;  /* 0x000000ffff097224 */ /* 0x000fc600078e0013 */
[----:B------:R-:W-:-:S07]  /*7db0*/  IMAD.U32 R13, RZ, RZ, UR4 ;  /* 0x00000004ff0d7e24 */ /* 0x000fce000f8e00ff */
.L_x_8040:
[----:B------:R-:W-:Y:S01]  /*7dc0*/  VIADD R19, R9, 0x1 ;  /* 0x0000000109137836 */ /* 0x000fe20000000000 */
[----:B------:R-:W-:Y:S04]  /*7dd0*/  BSSY B0, `(.L_x_8017) ;  /* 0x000009d000007945 */ /* 0x000fe80003800000 */
[----:B------:R-:W-:-:S04]  /*7de0*/  ISETP.NE.AND P0, PT, R19, 0x2, PT ;  /* 0x000000021300780c */ /* 0x000fc80003f05270 */
[----:B--2---:R-:W-:Y:S02]  /*7df0*/  SEL R5, RZ, 0x1, P0 ;  /* 0x00000001ff057807 */ /* 0x004fe40000000000 */
[----:B------:R-:W-:Y:S02]  /*7e00*/  SEL R19, R19, RZ, P0 ;  /* 0x000000ff13137207 */ /* 0x000fe40000000000 */
[----:B------:R-:W-:Y:S01]  /*7e10*/  LOP3.LUT R16, R8, R5, RZ, 0x3c, !PT ;  /* 0x0000000508107212 */ /* 0x000fe200078e3cff */
[----:B---3--:R-:W-:Y:S06]  /*7e20*/  @!P6 BRA `(.L_x_8018) ;  /* 0x00000008005ce947 */ /* 0x008fec0003800000 */
[----:B------:R-:W-:Y:S01]  /*7e30*/  IMAD.MOV.U32 R10, RZ, RZ, R13 ;  /* 0x000000ffff0a7224 */ /* 0x000fe200078e000d */
[----:B------:R-:W-:Y:S06]  /*7e40*/  @!P1 BRA `(.L_x_8019) ;  /* 0x00000000004c9947 */ /* 0x000fec0003800000 */
[----:B------:R-:W2:Y:S01]  /*7e50*/  LDC R10, c[0x0][0x41c] ;  /* 0x00010700ff0a7b82 */ /* 0x000ea20000000800 */
[----:B------:R-:W-:Y:S01]  /*7e60*/  IMAD.MOV.U32 R11, RZ, RZ, R13 ;  /* 0x000000ffff0b7224 */ /* 0x000fe200078e000d */
[----:B------:R-:W-:Y:S01]  /*7e70*/  ULDC.64 UR4, c[0x0][0x408] ;  /* 0x0001020000047ab9 */ /* 0x000fe20000000a00 */
[----:B--2---:R-:W-:-:S13]  /*7e80*/  ISETP.NE.AND P0, PT, R10, 0x1, PT ;  /* 0x000000010a00780c */ /* 0x004fda0003f05270 */
[----:B------:R-:W2:Y:S02]  /*7e90*/  @P0 LDC.64 R4, c[0x0][0x420] ;  /* 0x00010800ff040b82 */ /* 0x000ea40000000a00 */
[----:B--2---:R-:W-:-:S05]  /*7ea0*/  @P0 IMAD.HI.U32 R4, R13, R4, RZ ;  /* 0x000000040d040227 */ /* 0x004fca00078e00ff */
[----:B------:R-:W-:Y:S01]  /*7eb0*/  @P0 SHF.R.U32.HI R11, RZ, R5, R4 ;  /* 0x00000005ff0b0219 */ /* 0x000fe20000011604 */
[----:B------:R-:W-:-:S03]  /*7ec0*/  IMAD R4, R0, UR4, RZ ;  /* 0x0000000400047c24 */ /* 0x000fc6000f8e02ff */
[--C-:B------:R-:W-:Y:S01]  /*7ed0*/  SHF.R.S32.HI R5, RZ, 0x1f, R11.reuse ;  /* 0x0000001fff057819 */ /* 0x100fe2000001140b */
[----:B------:R-:W-:Y:S02]  /*7ee0*/  IMAD R15, R3, UR5, R4 ;  /* 0x00000005030f7c24 */ /* 0x000fe4000f8e0204 */
[----:B------:R-:W-:-:S04]  /*7ef0*/  IMAD.MOV.U32 R4, RZ, RZ, R11 ;  /* 0x000000ffff047224 */ /* 0x000fc800078e000b */
[----:B------:R-:W-:Y:S01]  /*7f00*/  IMAD.WIDE.U32 R6, R3, UR4, R4 ;  /* 0x0000000403067c25 */ /* 0x000fe2000f8e0004 */
[----:B------:R-:W-:-:S03]  /*7f10*/  ULDC.64 UR4, c[0x0][0x3f8] ;  /* 0x0000fe0000047ab9 */ /* 0x000fc60000000a00 */
[----:B------:R-:W-:Y:S01]  /*7f20*/  IMAD.IADD R5, R15, 0x1, R7 ;  /* 0x000000010f057824 */ /* 0x000fe200078e0207 */
[----:B------:R-:W-:-:S04]  /*7f30*/  LEA R4, P0, R6, UR4, 0x2 ;  /* 0x0000000406047c11 */ /* 0x000fc8000f8010ff */
[----:B------:R-:W-:-:S05]  /*7f40*/  LEA.HI.X R5, R6, UR5, R5, 0x2, P0 ;  /* 0x0000000506057c11 */ /* 0x000fca00080f1405 */
[----:B------:R2:W5:Y:S01]  /*7f50*/  LDG.E R12, desc[UR50][R4.64] ;  /* 0x00000032040c7981 */ /* 0x000562000c1e1900 */
[----:B------:R-:W-:-:S04]  /*7f60*/  IMAD.MOV R6, RZ, RZ, -R11 ;  /* 0x000000ffff067224 */ /* 0x000fc800078e0a0b */
[----:B------:R-:W-:-:S07]  /*7f70*/  IMAD R10, R10, R6, R13 ;  /* 0x000000060a0a7224 */ /* 0x000fce00078e020d */
.L_x_8019:
[----:B------:R-:W-:Y:S01]  /*7f80*/  LEA R7, R19, UR40, 0x3 ;  /* 0x0000002813077c11 */ /* 0x000fe2000f8e18ff */
[----:B------:R-:W-:Y:S01]  /*7f90*/  BSSY B1, `(.L_x_8020) ;  /* 0x0000005000017945 */ /* 0x000fe20003800000 */
[----:B--2---:R-:W-:Y:S02]  /*7fa0*/  SHF.L.U32 R4, R16, 0x1f, RZ ;  /* 0x0000001f10047819 */ /* 0x004fe400000006ff */
[----:B------:R-:W-:Y:S02]  /*7fb0*/  ISETP.NE.AND P3, PT, R23, RZ, PT ;  /* 0x000000ff1700720c */ /* 0x000fe40003f65270 */
[----:B------:R-:W2:Y:S02]  /*7fc0*/  SYNCS.PHASECHK.TRANS64.TRYWAIT P0, [R7+URZ+0x19c80], R4 ;  /* 0x019c8004070075a7 */ /* 0x000ea4000800017f */
[----:B--2---:R-:W-:Y:S09]  /*7fd0*/  @!P0 BRA `(.L_x_8021) ;  /* 0x0000001800948947 */ /* 0x004ff20003800000 */
.L_x_8070:
[----:B------:R-:W-:Y:S05]  /*7fe0*/  BSYNC B1 ;  /* 0x0000000000017941 */ /* 0x000fea0003800000 */
.L_x_8020:
[----:B------:R-:W-:Y:S04]  /*7ff0*/  BSSY B1, `(.L_x_8022) ;  /* 0x0000007000017945 */ /* 0x000fe80003800000 */
[----:B------:R-:W-:Y:S05]  /*8000*/  @P3 BRA `(.L_x_8023) ;  /* 0x0000000000143947 */ /* 0x000fea0003800000 */
[----:B------:R-:W-:Y:S01]  /*8010*/  ISETP.NE.AND P0, PT, R26, RZ, PT ;  /* 0x000000ff1a00720c */ /* 0x000fe20003f05270 */
[----:B------:R-:W-:-:S04]  /*8020*/  IMAD.MOV.U32 R6, RZ, RZ, 0x3000 ;  /* 0x00003000ff067424 */ /* 0x000fc800078e00ff */
[----:B------:R3:W-:Y:S08]  /*8030*/  SYNCS.ARRIVE.TRANS64 RZ, [R7+URZ+0x19c70], R6 ;  /* 0x019c700607ff79a7 */ /* 0x0007f0000800003f */
[----:B------:R-:W-:Y:S05]  /*8040*/  @!P0 BRA `(.L_x_8023) ;  /* 0x0000000000048947 */ /* 0x000fea0003800000 */
[----:B------:R-:W-:Y:S01]  /*8050*/  BPT.TRAP 0x1 ;  /* 0x000000040000795c */ /* 0x000fe20000300000 */
.L_x_8023:
[----:B------:R-:W-:Y:S05]  /*8060*/  BSYNC B1 ;  /* 0x0000000000017941 */ /* 0x000fea0003800000 */
.L_x_8022:
[----:B------:R-:W-:Y:S01]  /*8070*/  IMAD.MOV.U32 R11, RZ, RZ, RZ ;  /* 0x000000ffff0b7224 */ /* 0x000fe200078e00ff */
[----:B------:R-:W-:Y:S01]  /*8080*/  R2UR UR12, R20 ;  /* 0x00000000140c72ca */ /* 0x000fe200000e0000 */
[----:B---3--:R-:W-:Y:S01]  /*8090*/  IMAD R6, R19, 0x3000, R28 ;  /* 0x0000300013067824 */ /* 0x008fe200078e021c */
[----:B------:R-:W-:Y:S01]  /*80a0*/  UIADD3 UR4, UP0, UR52, 0x470, URZ ;  /* 0x0000047034047890 */ /* 0x000fe2000ff1e03f */
[----:B------:R-:W-:Y:S01]  /*80b0*/  PLOP3.LUT P0, PT, PT, PT, PT, 0x80, 0x0 ;  /* 0x000000000000781c */ /* 0x000fe20003f0f070 */
[----:B------:R-:W-:Y:S01]  /*80c0*/  IMAD.SHL.U32 R10, R10, 0x80, RZ ;  /* 0x000000800a0a7824 */ /* 0x000fe200078e00ff */
[----:B------:R-:W-:Y:S01]  /*80d0*/  R2UR UR10, R11 ;  /* 0x000000000b0a72ca */ /* 0x000fe200000e0000 */
[----:B------:R-:W-:Y:S01]  /*80e0*/  VIADD R5, R7, 0x19c70 ;  /* 0x00019c7007057836 */ /* 0x000fe20000000000 */
[----:B------:R-:W-:Y:S01]  /*80f0*/  UIADD3.X UR5, URZ, UR53, URZ, UP0, !UPT ;  /* 0x000000353f057290 */ /* 0x000fe200087fe43f */
[----:B------:R-:W-:Y:S01]  /*8100*/  VIADD R14, R6, 0x9000 ;  /* 0x00009000060e7836 */ /* 0x000fe20000000000 */
[----:B------:R-:W-:Y:S01]  /*8110*/  UMOV UR6, 0x0 ;  /* 0x0000000000067882 */ /* 0x000fe20000000000 */
[----:B------:R-:W-:-:S10]  /*8120*/  UMOV UR7, 0x14f00000 ;  /* 0x14f0000000077882 */ /* 0x000fd40000000000 */
.L_x_8024:
        /* <DEDUP_REMOVED lines=16> */
.L_x_8025:
        /* <DEDUP_REMOVED lines=16> */
.L_x_8026:
        /* <DEDUP_REMOVED lines=12> */
.L_x_8071:
[----:B------:R-:W-:Y:S05]  /*83f0*/  BSYNC B1 ;  /* 0x0000000000017941 */ /* 0x000fea0003800000 */
.L_x_8027:
[----:B------:R-:W-:Y:S01]  /*8400*/  BSSY B1, `(.L_x_8029) ;  /* 0x0000009000017945 */ /* 0x000fe20003800000 */
[----:B--23--:R-:W-:Y:S02]  /*8410*/  IMAD.MOV.U32 R4, RZ, RZ, 0x0 ;  /* 0x00000000ff047424 */ /* 0x00cfe400078e00ff */
[----:B------:R-:W-:Y:S01]  /*8420*/  IMAD.MOV.U32 R5, RZ, RZ, 0x14f00000 ;  /* 0x14f00000ff057424 */ /* 0x000fe200078e00ff */
[----:B------:R-:W-:Y:S06]  /*8430*/  @P3 BRA `(.L_x_8030) ;  /* 0x0000000000143947 */ /* 0x000fec0003800000 */
[----:B------:R-:W-:Y:S01]  /*8440*/  ISETP.NE.AND P0, PT, R26, RZ, PT ;  /* 0x000000ff1a00720c */ /* 0x000fe20003f05270 */
[----:B------:R-:W-:-:S04]  /*8450*/  IMAD.MOV.U32 R21, RZ, RZ, 0x3000 ;  /* 0x00003000ff157424 */ /* 0x000fc800078e00ff */
[----:B------:R2:W-:Y:S08]  /*8460*/  SYNCS.ARRIVE.TRANS64 RZ, [R7+URZ+0x19c30], R21 ;  /* 0x019c301507ff79a7 */ /* 0x0005f0000800003f */
[----:B------:R-:W-:Y:S05]  /*8470*/  @!P0 BRA `(.L_x_8030) ;  /* 0x0000000000048947 */ /* 0x000fea0003800000 */
[----:B------:R-:W-:Y:S01]  /*8480*/  BPT.TRAP 0x1 ;  /* 0x000000040000795c */ /* 0x000fe20000300000 */
.L_x_8030:
[----:B------:R-:W-:Y:S05]  /*8490*/  BSYNC B1 ;  /* 0x0000000000017941 */ /* 0x000fea0003800000 */
.L_x_8029:
[----:B------:R-:W-:Y:S01]  /*84a0*/  R2UR UR6, R4 ;  /* 0x00000000040672ca */ /* 0x000fe200000e0000 */
[----:B------:R-:W-:Y:S01]  /*84b0*/  UIADD3 UR4, UP0, UR52, 0x370, URZ ;  /* 0x0000037034047890 */ /* 0x000fe2000ff1e03f */
[----:B------:R-:W-:Y:S01]  /*84c0*/  R2UR UR7, R5 ;  /* 0x00000000050772ca */ /* 0x000fe200000e0000 */
[----:B--2---:R-:W-:Y:S01]  /*84d0*/  VIADD R7, R7, 0x19c30 ;  /* 0x00019c3007077836 */ /* 0x004fe20000000000 */
[----:B------:R-:W-:Y:S01]  /*84e0*/  R2UR UR12, R20 ;  /* 0x00000000140c72ca */ /* 0x000fe200000e0000 */
[----:B------:R-:W-:Y:S01]  /*84f0*/  UIADD3.X UR5, URZ, UR53, URZ, UP0, !UPT ;  /* 0x000000353f057290 */ /* 0x000fe200087fe43f */
[----:B------:R-:W-:Y:S01]  /*8500*/  R2UR UR10, R11 ;  /* 0x000000000b0a72ca */ /* 0x000fe200000e0000 */
[----:B------:R-:W-:Y:S01]  /*8510*/  VIADD R11, R6, 0x13800 ;  /* 0x00013800060b7836 */ /* 0x000fe20000000000 */
[----:B------:R-:W-:-:S13]  /*8520*/  PLOP3.LUT P0, PT, PT, PT, PT, 0x80, 0x0 ;  /* 0x000000000000781c */ /* 0x000fda0003f0f070 */
.L_x_8031:
        /* <DEDUP_REMOVED lines=15> */
.L_x_8032:
        /* <DEDUP_REMOVED lines=15> */
.L_x_8033:
        /* <DEDUP_REMOVED lines=9> */
.L_x_8018:
[----:B------:R-:W-:Y:S05]  /*87a0*/  BSYNC B0 ;  /* 0x0000000000007941 */ /* 0x000fea0003800000 */
.L_x_8017:
[----:B------:R-:W-:-:S06]  /*87b0*/  UISETP.NE.AND UP0, UPT, UR43, 0x3, UPT ;  /* 0x000000032b00788c */ /* 0x000fcc000bf05270 */
[----:B------:R-:W-:-:S13]  /*87c0*/  PLOP3.LUT P0, PT, PT, PT, UP0, 0x80, 0x0 ;  /* 0x000000000000781c */ /* 0x000fda0003f0f008 */
[----:B------:R-:W-:Y:S05]  /*87d0*/  @!P0 BRA `(.L_x_8034) ;  /* 0x0000000000048947 */ /* 0x000fea0003800000 */
[----:B------:R-:W-:Y:S01]  /*87e0*/  BPT.TRAP 0x1 ;  /* 0x000000040000795c */ /* 0x000fe20000300000 */
.L_x_8034:
[----:B------:R-:W-:Y:S01]  /*87f0*/  LOP3.LUT R5, R8, 0x1, RZ, 0x3c, !PT ;  /* 0x0000000108057812 */ /* 0x000fe200078e3cff */
[----:B------:R-:W-:Y:S01]  /*8800*/  IMAD.U32 R4, RZ, RZ, UR48 ;  /* 0x00000030ff047e24 */ /* 0x000fe2000f8e00ff */
[----:B------:R-:W-:Y:S01]  /*8810*/  LEA R14, R9, UR40, 0x3 ;  /* 0x00000028090e7c11 */ /* 0x000fe2000f8e18ff */
[----:B------:R-:W-:Y:S01]  /*8820*/  BSSY B0, `(.L_x_8035) ;  /* 0x0000005000007945 */ /* 0x000fe20003800000 */
[----:B------:R-:W-:Y:S02]  /*8830*/  SHF.L.U32 R5, R5, 0x1f, RZ ;  /* 0x0000001f05057819 */ /* 0x000fe400000006ff */
[----:B------:R-:W-:Y:S02]  /*8840*/  ISETP.NE.AND P0, PT, R4, 0x3, PT ;  /* 0x000000030400780c */ /* 0x000fe40003f05270 */
[----:B------:R-:W2:Y:S02]  /*8850*/  SYNCS.PHASECHK.TRANS64.TRYWAIT P3, [R14+URZ+0x19c70], R5 ;  /* 0x019c70050e0075a7 */ /* 0x000ea4000806017f */
[----:B--2---:R-:W-:Y:S09]  /*8860*/  @!P3 BRA `(.L_x_8036) ;  /* 0x000000100098b947 */ /* 0x004ff20003800000 */
.L_x_8072:
[----:B------:R-:W-:Y:S05]  /*8870*/  BSYNC B0 ;  /* 0x0000000000007941 */ /* 0x000fea0003800000 */
.L_x_8035:
[----:B------:R-:W-:Y:S05]  /*8880*/  @!P0 BRA `(.L_x_8037) ;  /* 0x0000000000048947 */ /* 0x000fea0003800000 */
[----:B------:R-:W-:Y:S01]  /*8890*/  BPT.TRAP 0x1 ;  /* 0x000000040000795c */ /* 0x000fe20000300000 */
.L_x_8037:
[----:B--2---:R-:W-:Y:S01]  /*88a0*/  SHF.L.U32 R5, R8, 0x1f, RZ ;  /* 0x0000001f08057819 */ /* 0x004fe200000006ff */
[----:B------:R-:W-:-:S03]  /*88b0*/  IMAD R15, R9, 0x3000, RZ ;  /* 0x00003000090f7824 */ /* 0x000fc600078e02ff */
[----:B------:R-:W2:Y:S02]  /*88c0*/  SYNCS.PHASECHK.TRANS64.TRYWAIT P3, [R14+URZ+0x19c60], R5 ;  /* 0x019c60050e0075a7 */ /* 0x000ea4000806017f */
[----:B--2---:R-:W-:Y:S05]  /*88d0*/  @!P3 BRA `(.L_x_8038) ;  /* 0x000000100090b947 */ /* 0x004fea0003800000 */
.L_x_8073:
[C---:B------:R-:W-:Y:S01]  /*88e0*/  LOP3.LUT R21, R15.reuse, R17, RZ, 0xfc, !PT ;  /* 0x000000110f157212 */ /* 0x040fe200078efcff */
[----:B------:R-:W-:Y:S05]  /*88f0*/  WARPSYNC.ALL ;  /* 0x0000000000007948 */ /* 0x000fea0003800000 */
[----:B--2---:R2:W3:Y:S02]  /*8900*/  LDSM.16.MT88.4 R4, [R21+UR40+0x9000] ;  /* 0x009000281504783b */ /* 0x0044e40008004200 */
[----:B--2---:R-:W-:Y:S01]  /*8910*/  VIADD R21, R15, 0x1000 ;  /* 0x000010000f157836 */ /* 0x004fe20000000000 */
[C-C-:B---3--:R-:W-:Y:S02]  /*8920*/  PRMT R8, R4.reuse, 0x6420, R5.reuse ;  /* 0x0000642004087816 */ /* 0x148fe40000000005 */
[----:B------:R-:W-:-:S02]  /*8930*/  PRMT R9, R4, 0x7531, R5 ;  /* 0x0000753104097816 */ /* 0x000fc40000000005 */
[-C--:B------:R-:W-:Y:S02]  /*8940*/  LOP3.LUT R4, R15, R18.reuse, RZ, 0xfc, !PT ;  /* 0x000000120f047212 */ /* 0x080fe400078efcff */
[C-C-:B------:R-:W-:Y:S02]  /*8950*/  PRMT R10, R6.reuse, 0x6420, R7.reuse ;  /* 0x00006420060a7816 */ /* 0x140fe40000000007 */
[----:B------:R-:W-:Y:S01]  /*8960*/  PRMT R11, R6, 0x7531, R7 ;  /* 0x00007531060b7816 */ /* 0x000fe20000000007 */
[----:B------:R-:W-:Y:S01]  /*8970*/  IMAD.IADD R29, R27, 0x1, R4 ;  /* 0x000000011b1d7824 */ /* 0x000fe200078e0204 */
[C---:B------:R-:W-:Y:S02]  /*8980*/  LOP3.LUT R4, R21.reuse, R17, RZ, 0xfc, !PT ;  /* 0x0000001115047212 */ /* 0x040fe400078efcff */
[----:B------:R-:W-:Y:S02]  /*8990*/  LOP3.LUT R21, R21, R18, RZ, 0xfc, !PT ;  /* 0x0000001215157212 */ /* 0x000fe400078efcff */
[----:B------:R2:W-:Y:S03]  /*89a0*/  STSM.16.M88.4 [R29], R8 ;  /* 0x000000081d007844 */ /* 0x0005e60000000200 */
[----:B------:R-:W-:Y:S01]  /*89b0*/  IMAD.IADD R21, R27, 0x1, R21 ;  /* 0x000000011b157824 */ /* 0x000fe200078e0215 */
[----:B------:R-:W3:Y:S01]  /*89c0*/  LDSM.16.MT88.4 R4, [R4+UR40+0x9000] ;  /* 0x009000280404783b */ /* 0x000ee20008004200 */
[----:B--2---:R-:W-:Y:S01]  /*89d0*/  VIADD R29, R15, 0x2000 ;  /* 0x000020000f1d7836 */ /* 0x004fe20000000000 */
[----:B---3--:R-:W-:-:S02]  /*89e0*/  PRMT R8, R4, 0x6420, R5 ;  /* 0x0000642004087816 */ /* 0x008fc40000000005 */
[----:B------:R-:W-:Y:S02]  /*89f0*/  PRMT R9, R4, 0x7531, R5 ;  /* 0x0000753104097816 */ /* 0x000fe40000000005 */
[C-C-:B------:R-:W-:Y:S02]  /*8a00*/  PRMT R10, R6.reuse, 0x6420, R7.reuse ;  /* 0x00006420060a7816 */ /* 0x140fe40000000007 */
[----:B------:R-:W-:Y:S02]  /*8a10*/  PRMT R11, R6, 0x7531, R7 ;  /* 0x00007531060b7816 */ /* 0x000fe40000000007 */
[----:B------:R-:W-:-:S03]  /*8a20*/  LOP3.LUT R5, R29, R17, RZ, 0xfc, !PT ;  /* 0x000000111d057212 */ /* 0x000fc600078efcff */
[----:B------:R2:W-:Y:S04]  /*8a30*/  STSM.16.M88.4 [R21], R8 ;  /* 0x0000000815007844 */ /* 0x0005e80000000200 */
[----:B------:R-:W3:Y:S01]  /*8a40*/  LDSM.16.MT88.4 R4, [R5+UR40+0x9000] ;  /* 0x009000280504783b */ /* 0x000ee20008004200 */
[----:B--2---:R-:W-:Y:S02]  /*8a50*/  IADD3 R21, R27, R25, R15 ;  /* 0x000000191b157210 */ /* 0x004fe40007ffe00f */
[C-C-:B---3--:R-:W-:Y:S02]  /*8a60*/  PRMT R8, R4.reuse, 0x6420, R5.reuse ;  /* 0x0000642004087816 */ /* 0x148fe40000000005 */
[----:B------:R-:W-:Y:S02]  /*8a70*/  PRMT R9, R4, 0x7531, R5 ;  /* 0x0000753104097816 */ /* 0x000fe40000000005 */
[----:B------:R-:W-:-:S02]  /*8a80*/  LOP3.LUT R4, R29, R18, RZ, 0xfc, !PT ;  /* 0x000000121d047212 */ /* 0x000fc400078efcff */
[C-C-:B------:R-:W-:Y:S02]  /*8a90*/  PRMT R10, R6.reuse, 0x6420, R7.reuse ;  /* 0x00006420060a7816 */ /* 0x140fe40000000007 */
[----:B------:R-:W-:Y:S01]  /*8aa0*/  PRMT R11, R6, 0x7531, R7 ;  /* 0x00007531060b7816 */ /* 0x000fe20000000007 */
[----:B------:R-:W-:Y:S01]  /*8ab0*/  IMAD.IADD R29, R27, 0x1, R4 ;  /* 0x000000011b1d7824 */ /* 0x000fe200078e0204 */
[----:B------:R-:W-:-:S04]  /*8ac0*/  LOP3.LUT R4, R15, 0x800, R17, 0xfe, !PT ;  /* 0x000008000f047812 */ /* 0x000fc800078efe11 */
[----:B------:R-:W-:Y:S04]  /*8ad0*/  STSM.16.M88.4 [R29], R8 ;  /* 0x000000081d007844 */ /* 0x000fe80000000200 */
[----:B------:R-:W2:Y:S02]  /*8ae0*/  LDSM.16.MT88.4 R4, [R4+UR40+0x9000] ;  /* 0x009000280404783b */ /* 0x000ea40008004200 */
[C-C-:B--2---:R-:W-:Y:S02]  /*8af0*/  PRMT R8, R4.reuse, 0x6420, R5.reuse ;  /* 0x0000642004087816 */ /* 0x144fe40000000005 */
[----:B------:R-:W-:Y:S02]  /*8b00*/  PRMT R9, R4, 0x7531, R5 ;  /* 0x0000753104097816 */ /* 0x000fe40000000005 */
[----:B------:R-:W-:-:S02]  /*8b10*/  PRMT R10, R6, 0x6420, R7 ;  /* 0x00006420060a7816 */ /* 0x000fc40000000007 */
[----:B------:R-:W-:Y:S02]  /*8b20*/  PRMT R11, R6, 0x7531, R7 ;  /* 0x00007531060b7816 */ /* 0x000fe40000000007 */
[----:B------:R-:W-:-:S03]  /*8b30*/  IADD3 R5, R24, UR40, R15 ;  /* 0x0000002818057c10 */ /* 0x000fc6000fffe00f */
[----:B------:R-:W-:Y:S04]  /*8b40*/  STSM.16.M88.4 [R21], R8 ;  /* 0x0000000815007844 */ /* 0x000fe80000000200 */
[----:B------:R-:W2:Y:S02]  /*8b50*/  LDSM.16.MT88.4 R4, [R5+0x9000] ;  /* 0x009000000504783b */ /* 0x000ea40000004200 */
[C-C-:B--2---:R-:W-:Y:S02]  /*8b60*/  PRMT R8, R4.reuse, 0x6420, R5.reuse ;  /* 0x0000642004087816 */ /* 0x144fe40000000005 */
[----:B------:R-:W-:Y:S02]  /*8b70*/  PRMT R9, R4, 0x7531, R5 ;  /* 0x0000753104097816 */ /* 0x000fe40000000005 */
[----:B------:R-:W-:-:S02]  /*8b80*/  PRMT R10, R6, 0x6420, R7 ;  /* 0x00006420060a7816 */ /* 0x000fc40000000007 */
[----:B------:R-:W-:Y:S02]  /*8b90*/  PRMT R11, R6, 0x7531, R7 ;  /* 0x00007531060b7816 */ /* 0x000fe40000000007 */
[----:B------:R-:W-:-:S03]  /*8ba0*/  IADD3 R4, R2, UR40, R15 ;  /* 0x0000002802047c10 */ /* 0x000fc6000fffe00f */
[----:B------:R-:W-:Y:S04]  /*8bb0*/  STSM.16.M88.4 [R21+0x1000], R8 ;  /* 0x0010000815007844 */ /* 0x000fe80000000200 */
[----:B------:R-:W2:Y:S02]  /*8bc0*/  LDSM.16.MT88.4 R4, [R4+0x9000] ;  /* 0x009000000404783b */ /* 0x000ea40000004200 */
        /* <DEDUP_REMOVED lines=13> */
.L_x_8039:
[----:B---3--:R3:W-:Y:S01]  /*8ca0*/  SYNCS.ARRIVE.TRANS64.A1T0 RZ, [R14+URZ+0x19c50], RZ ;  /* 0x019c50ff0eff79a7 */ /* 0x0087e2000810003f */
[----:B------:R-:W-:Y:S01]  /*8cb0*/  BAR.SYNC.DEFER_BLOCKING 0x2, 0x80 ;  /* 0x0082000000007b1d */ /* 0x000fe20000010000 */
[C---:B------:R-:W-:Y:S01]  /*8cc0*/  ISETP.GT.AND P0, PT, R13.reuse, RZ, PT ;  /* 0x000000ff0d00720c */ /* 0x040fe20003f04270 */
[----:B------:R-:W-:Y:S02]  /*8cd0*/  @!P2 VIADD R4, R14, 0x19c80 ;  /* 0x00019c800e04a836 */ /* 0x000fe40000000000 */
[----:B------:R-:W-:Y:S02]  /*8ce0*/  VIADD R13, R13, 0xffffffff ;  /* 0xffffffff0d0d7836 */ /* 0x000fe40000000000 */
[----:B--2---:R-:W-:Y:S01]  /*8cf0*/  IMAD.MOV.U32 R8, RZ, RZ, R16 ;  /* 0x000000ffff087224 */ /* 0x004fe200078e0010 */
[----:B------:R-:W-:Y:S01]  /*8d00*/  @!P2 PRMT R4, RZ, 0x654, R4 ;  /* 0x00000654ff04a816 */ /* 0x000fe20000000004 */
[----:B------:R-:W-:-:S03]  /*8d10*/  IMAD.MOV.U32 R9, RZ, RZ, R19 ;  /* 0x000000ffff097224 */ /* 0x000fc600078e0013 */
[----:B------:R3:W-:Y:S03]  /*8d20*/  @!P2 SYNCS.ARRIVE.TRANS64.RED.A1T0 RZ, [R4+URZ], RZ ;  /* 0x000000ff04ffa9a7 */ /* 0x0007e6000810043f */
[----:B------:R-:W-:Y:S05]  /*8d30*/  @P0 BRA `(.L_x_8040) ;  /* 0xfffffff000200947 */ /* 0x000fea000383ffff */
.L_x_8016:
[----:B------:R-:W-:-:S06]  /*8d40*/  UISETP.NE.AND UP0, UPT, UR43, 0x3, UPT ;  /* 0x000000032b00788c */ /* 0x000fcc000bf05270 */
[----:B------:R-:W-:-:S13]  /*8d50*/  PLOP3.LUT P0, PT, PT, PT, UP0, 0x80, 0x0 ;  /* 0x000000000000781c */ /* 0x000fda0003f0f008 */
[----:B------:R-:W-:Y:S05]  /*8d60*/  @!P0 BRA `(.L_x_8041) ;  /* 0x0000000000048947 */ /* 0x000fea0003800000 */
[----:B------:R-:W-:Y:S01]  /*8d70*/  BPT.TRAP 0x1 ;  /* 0x000000040000795c */ /* 0x000fe20000300000 */
.L_x_8041:
[----:B------:R-:W-:Y:S01]  /*8d80*/  LOP3.LUT R3, R16, 0x1, RZ, 0x3c, !PT ;  /* 0x0000000110037812 */ /* 0x000fe200078e3cff */
[----:B---3--:R-:W-:Y:S01]  /*8d90*/  IMAD.U32 R4, RZ, RZ, UR48 ;  /* 0x00000030ff047e24 */ /* 0x008fe2000f8e00ff */
[----:B------:R-:W-:Y:S01]  /*8da0*/  LEA R0, R19, UR40, 0x3 ;  /* 0x0000002813007c11 */ /* 0x000fe2000f8e18ff */
[----:B------:R-:W-:Y:S01]  /*8db0*/  BSSY B0, `(.L_x_8042) ;  /* 0x0000005000007945 */ /* 0x000fe20003800000 */
[----:B------:R-:W-:Y:S02]  /*8dc0*/  SHF.L.U32 R3, R3, 0x1f, RZ ;  /* 0x0000001f03037819 */ /* 0x000fe400000006ff */
[----:B------:R-:W-:Y:S02]  /*8dd0*/  ISETP.NE.AND P1, PT, R4, 0x3, PT ;  /* 0x000000030400780c */ /* 0x000fe40003f25270 */
[----:B------:R-:W3:Y:S02]  /*8de0*/  SYNCS.PHASECHK.TRANS64.TRYWAIT P0, [R0+URZ+0x19c70], R3 ;  /* 0x019c7003000075a7 */ /* 0x000ee4000800017f */
[----:B---3--:R-:W-:Y:S09]  /*8df0*/  @!P0 BRA `(.L_x_8043) ;  /* 0x0000000c005c8947 */ /* 0x008ff20003800000 */
.L_x_8074:
[----:B------:R-:W-:Y:S05]  /*8e00*/  BSYNC B0 ;  /* 0x0000000000007941 */ /* 0x000fea0003800000 */
.L_x_8042:
[----:B------:R-:W-:Y:S05]  /*8e10*/  @!P1 BRA `(.L_x_8044) ;  /* 0x0000000000049947 */ /* 0x000fea0003800000 */
[----:B------:R-:W-:Y:S01]  /*8e20*/  BPT.TRAP 0x1 ;  /* 0x000000040000795c */ /* 0x000fe20000300000 */
.L_x_8044:
[----:B--2---:R-:W-:Y:S01]  /*8e30*/  SHF.L.U32 R5, R16, 0x1f, RZ ;  /* 0x0000001f10057819 */ /* 0x004fe200000006ff */
[----:B---3--:R-:W-:-:S03]  /*8e40*/  IMAD R3, R19, 0x3000, RZ ;  /* 0x0000300013037824 */ /* 0x008fc600078e02ff */
[----:B------:R-:W2:Y:S02]  /*8e50*/  SYNCS.PHASECHK.TRANS64.TRYWAIT P0, [R0+URZ+0x19c60], R5 ;  /* 0x019c6005000075a7 */ /* 0x000ea4000800017f */
[----:B------:R-:W-:Y:S01]  /*8e60*/  LOP3.LUT R12, R3, R17, RZ, 0xfc, !PT ;  /* 0x00000011030c7212 */ /* 0x000fe200078efcff */
[----:B--2---:R-:W-:Y:S06]  /*8e70*/  @!P0 BRA `(.L_x_8045) ;  /* 0x0000000c00508947 */ /* 0x004fec0003800000 */
.L_x_8075:
[----:B------:R-:W-:Y:S05]  /*8e80*/  WARPSYNC.ALL ;  /* 0x0000000000007948 */ /* 0x000fea0003800000 */
[----:B--2---:R2:W3:Y:S01]  /*8e90*/  LDSM.16.MT88.4 R4, [R12+UR40+0x9000] ;  /* 0x009000280c04783b */ /* 0x0044e20008004200 */
[----:B------:R-:W-:-:S05]  /*8ea0*/  VIADD R14, R3, 0x1000 ;  /* 0x00001000030e7836 */ /* 0x000fca0000000000 */
[C---:B------:R-:W-:Y:S02]  /*8eb0*/  LOP3.LUT R15, R14.reuse, R17, RZ, 0xfc, !PT ;  /* 0x000000110e0f7212 */ /* 0x040fe400078efcff */
[----:B------:R-:W-:Y:S01]  /*8ec0*/  LOP3.LUT R14, R14, R18, RZ, 0xfc, !PT ;  /* 0x000000120e0e7212 */ /* 0x000fe200078efcff */
[----:B--2---:R-:W-:-:S04]  /*8ed0*/  VIADD R12, R3, 0x2000 ;  /* 0x00002000030c7836 */ /* 0x004fc80000000000 */
[----:B------:R-:W-:Y:S01]  /*8ee0*/  IMAD.IADD R14, R27, 0x1, R14 ;  /* 0x000000011b0e7824 */ /* 0x000fe200078e020e */
[C-C-:B---3--:R-:W-:Y:S02]  /*8ef0*/  PRMT R8, R4.reuse, 0x6420, R5.reuse ;  /* 0x0000642004087816 */ /* 0x148fe40000000005 */
[----:B------:R-:W-:Y:S02]  /*8f00*/  PRMT R9, R4, 0x7531, R5 ;  /* 0x0000753104097816 */ /* 0x000fe40000000005 */
[----:B------:R-:W-:Y:S02]  /*8f10*/  LOP3.LUT R4, R3, R18, RZ, 0xfc, !PT ;  /* 0x0000001203047212 */ /* 0x000fe400078efcff */
[C-C-:B------:R-:W-:Y:S02]  /*8f20*/  PRMT R10, R6.reuse, 0x6420, R7.reuse ;  /* 0x00006420060a7816 */ /* 0x140fe40000000007 */
[----:B------:R-:W-:Y:S01]  /*8f30*/  PRMT R11, R6, 0x7531, R7 ;  /* 0x00007531060b7816 */ /* 0x000fe20000000007 */
[----:B------:R-:W-:-:S05]  /*8f40*/  IMAD.IADD R13, R27, 0x1, R4 ;  /* 0x000000011b0d7824 */ /* 0x000fca00078e0204 */
[----:B------:R2:W-:Y:S04]  /*8f50*/  STSM.16.M88.4 [R13], R8 ;  /* 0x000000080d007844 */ /* 0x0005e80000000200 */
[----:B------:R-:W3:Y:S01]  /*8f60*/  LDSM.16.MT88.4 R4, [R15+UR40+0x9000] ;  /* 0x009000280f04783b */ /* 0x000ee20008004200 */
[C---:B--2---:R-:W-:Y:S02]  /*8f70*/  LOP3.LUT R13, R12.reuse, R17, RZ, 0xfc, !PT ;  /* 0x000000110c0d7212 */ /* 0x044fe400078efcff */
[----:B------:R-:W-:-:S05]  /*8f80*/  LOP3.LUT R12, R12, R18, RZ, 0xfc, !PT ;  /* 0x000000120c0c7212 */ /* 0x000fca00078efcff */
[C---:B------:R-:W-:Y:S01]  /*8f90*/  IMAD.IADD R12, R27.reuse, 0x1, R12 ;  /* 0x000000011b0c7824 */ /* 0x040fe200078e020c */
[----:B------:R-:W-:Y:S02]  /*8fa0*/  IADD3 R27, R27, R25, R3 ;  /* 0x000000191b1b7210 */ /* 0x000fe40007ffe003 */
[C-C-:B---3--:R-:W-:Y:S02]  /*8fb0*/  PRMT R8, R4.reuse, 0x6420, R5.reuse ;  /* 0x0000642004087816 */ /* 0x148fe40000000005 */
[----:B------:R-:W-:Y:S02]  /*8fc0*/  PRMT R9, R4, 0x7531, R5 ;  /* 0x0000753104097816 */ /* 0x000fe40000000005 */
[C-C-:B------:R-:W-:Y:S02]  /*8fd0*/  PRMT R10, R6.reuse, 0x6420, R7.reuse ;  /* 0x00006420060a7816 */ /* 0x140fe40000000007 */
[----:B------:R-:W-:-:S05]  /*8fe0*/  PRMT R11, R6, 0x7531, R7 ;  /* 0x00007531060b7816 */ /* 0x000fca0000000007 */
[----:B------:R-:W-:Y:S04]  /*8ff0*/  STSM.16.M88.4 [R14], R8 ;  /* 0x000000080e007844 */ /* 0x000fe80000000200 */
[----:B------:R2:W3:Y:S02]  /*9000*/  LDSM.16.MT88.4 R4, [R13+UR40+0x9000] ;  /* 0x009000280d04783b */ /* 0x0004e40008004200 */
[----:B--2---:R-:W-:Y:S02]  /*9010*/  IADD3 R13, R24, UR40, R3 ;  /* 0x00000028180d7c10 */ /* 0x004fe4000fffe003 */
[----:B------:R-:W-:Y:S02]  /*9020*/  LOP3.LUT R14, R3, 0x800, R17, 0xfe, !PT ;  /* 0x00000800030e7812 */ /* 0x000fe400078efe11 */
[----:B---3--:R-:W-:-:S02]  /*9030*/  PRMT R8, R4, 0x6420, R5 ;  /* 0x0000642004087816 */ /* 0x008fc40000000005 */
        /* <DEDUP_REMOVED lines=31> */
.L_x_8046:
[----:B------:R-:W4:Y:S01]  /*9230*/  LDC R4, c[0x0][0xda4] ;  /* 0x00036900ff047b82 */ /* 0x000f220000000800 */
[----:B------:R-:W-:Y:S01]  /*9240*/  UIADD3 UR49, UR44, UR49, URZ ;  /* 0x000000312c317290 */ /* 0x000fe2000fffe03f */
[----:B------:R-:W-:Y:S01]  /*9250*/  @!P2 VIADD R3, R0, 0x19c80 ;  /* 0x00019c800003a836 */ /* 0x000fe20000000000 */
[----:B------:R-:W-:Y:S01]  /*9260*/  UIADD3 UR47, UR47, 0x1, URZ ;  /* 0x000000012f2f7890 */ /* 0x000fe2000fffe03f */
[----:B------:R-:W-:-:S03]  /*9270*/  VIADD R19, R19, 0x1 ;  /* 0x0000000113137836 */ /* 0x000fc60000000000 */
[----:B------:R-:W-:Y:S01]  /*9280*/  @!P2 PRMT R3, RZ, 0x654, R3 ;  /* 0x00000654ff03a816 */ /* 0x000fe20000000003 */
[----:B---3--:R-:W-:Y:S01]  /*9290*/  SYNCS.ARRIVE.TRANS64.A1T0 RZ, [R0+URZ+0x19c50], RZ ;  /* 0x019c50ff00ff79a7 */ /* 0x008fe2000810003f */
[----:B------:R-:W-:Y:S01]  /*92a0*/  BAR.SYNC.DEFER_BLOCKING 0x2, 0x80 ;  /* 0x0082000000007b1d */ /* 0x000fe20000010000 */
[----:B------:R-:W-:-:S04]  /*92b0*/  ISETP.NE.AND P0, PT, R19, 0x2, PT ;  /* 0x000000021300780c */ /* 0x000fc80003f05270 */
[----:B------:R-:W-:Y:S02]  /*92c0*/  SEL R19, R19, RZ, P0 ;  /* 0x000000ff13137207 */ /* 0x000fe40000000000 */
[----:B----4-:R-:W-:Y:S01]  /*92d0*/  ISETP.LE.AND P1, PT, R4, UR49, PT ;  /* 0x0000003104007c0c */ /* 0x010fe2000bf23270 */
[----:B------:R3:W-:Y:S02]  /*92e0*/  @!P2 SYNCS.ARRIVE.TRANS64.RED.A1T0 RZ, [R3+URZ], RZ ;  /* 0x000000ff03ffa9a7 */ /* 0x0007e4000810043f */
[----:B---3--:R-:W-:-:S04]  /*92f0*/  SEL R3, RZ, 0x1, P0 ;  /* 0x00000001ff037807 */ /* 0x008fc80000000000 */
[----:B------:R-:W-:-:S06]  /*9300*/  LOP3.LUT R16, R16, R3, RZ, 0x3c, !PT ;  /* 0x0000000310107212 */ /* 0x000fcc00078e3cff */
[----:B------:R-:W-:Y:S05]  /*9310*/  @!P1 BRA `(.L_x_8047) ;  /* 0xffffffd800189947 */ /* 0x000fea000383ffff */
[----:B------:R-:W-:-:S12]  /*9320*/  ULOP3.LUT UR47, UR47, 0x1, URZ, 0xc, !UPT ;  /* 0x000000012f2f7892 */ /* 0x000fd8000f8e0c3f */
.L_x_8001:
[----:B------:R-:W3:Y:S01]  /*9330*/  S2R R3, SR_CgaCtaId ;  /* 0x0000000000037919 */ /* 0x000ee20000008800 */
[----:B------:R-:W-:Y:S01]  /*9340*/  MOV R0, 0x400 ;  /* 0x0000040000007802 */ /* 0x000fe20000000f00 */
[----:B------:R-:W-:-:S03]  /*9350*/  IMAD.U32 R2, RZ, RZ, UR47 ;  /* 0x0000002fff027e24 */ /* 0x000fc6000f8e00ff */
[----:B---3--:R-:W-:Y:S02]  /*9360*/  LEA R6, R3, R0, 0x18 ;  /* 0x0000000003067211 */ /* 0x008fe400078ec0ff */
[----:B------:R-:W-:-:S04]  /*9370*/  SHF.L.U32 R0, R2, 0x1f, RZ ;  /* 0x0000001f02007819 */ /* 0x000fc800000006ff */
[----:B------:R-:W3:Y:S02]  /*9380*/  SYNCS.PHASECHK.TRANS64.TRYWAIT P0, [R6+URZ+0x19c20], R0 ;  /* 0x019c2000060075a7 */ /* 0x000ee4000800017f */
[----:B---3--:R-:W-:Y:S05]  /*9390*/  @!P0 BRA `(.L_x_8048) ;  /* 0x00000008001c8947 */ /* 0x008fea0003800000 */
.L_x_8076:
[----:B-1----:R-:W1:Y:S02]  /*93a0*/  SHFL.IDX PT, R22, R22, RZ, 0x1f ;  /* 0x00001fff16167589 */ /* 0x002e6400000e0000 */
[----:B-1----:R-:W-:-:S13]  /*93b0*/  ISETP.NE.AND P0, PT, R22, RZ, PT ;  /* 0x000000ff1600720c */ /* 0x002fda0003f05270 */
[----:B------:R-:W-:Y:S05]  /*93c0*/  @P0 EXIT ;  /* 0x000000000000094d */ /* 0x000fea0003800000 */
[----:B------:R-:W-:Y:S01]  /*93d0*/  ELECT P0, URZ, PT ;  /* 0x00000000003f782f */ /* 0x000fe20003800000 */
[----:B------:R-:W-:-:S12]  /*93e0*/  BSSY B0, `(.L_x_8049) ;  /* 0x0000027000007945 */ /* 0x000fd80003800000 */
[----:B------:R-:W-:Y:S05]  /*93f0*/  @!P0 BRA `(.L_x_8050) ;  /* 0x0000000000948947 */ /* 0x000fea0003800000 */
[----:B------:R-:W-:-:S06]  /*9400*/  ULOP3.LUT UR4, UR46, 0x2, URZ, 0xfc, !UPT ;  /* 0x000000022e047892 */ /* 0x000fcc000f8efc3f */
[----:B---3--:R-:W-:-:S05]  /*9410*/  IMAD.U32 R0, RZ, RZ, UR4 ;  /* 0x00000004ff007e24 */ /* 0x008fca000f8e00ff */
[----:B------:R-:W-:-:S13]  /*9420*/  ISETP.NE.AND P0, PT, R0, 0x3, PT ;  /* 0x000000030000780c */ /* 0x000fda0003f05270 */
[----:B------:R-:W-:Y:S05]  /*9430*/  @!P0 BRA `(.L_x_8051) ;  /* 0x0000000000048947 */ /* 0x000fea0003800000 */
[----:B------:R-:W-:Y:S01]  /*9440*/  BPT.TRAP 0x1 ;  /* 0x000000040000795c */ /* 0x000fe20000300000 */
.L_x_8051:
[----:B------:R-:W-:Y:S01]  /*9450*/  VIADD R0, R6, 0x19c40 ;  /* 0x00019c4006007836 */ /* 0x000fe20000000000 */
[----:B------:R-:W-:Y:S01]  /*9460*/  SHF.L.U32 R4, R16, 0x1f, RZ ;  /* 0x0000001f10047819 */ /* 0x000fe200000006ff */
[C---:B------:R-:W-:Y:S02]  /*9470*/  VIADD R2, R19.reuse, 0x1 ;  /* 0x0000000113027836 */ /* 0x040fe40000000000 */
[----:B------:R-:W-:-:S03]  /*9480*/  IMAD R5, R19, 0x8, R0 ;  /* 0x0000000813057824 */ /* 0x000fc600078e0200 */
[C---:B------:R-:W-:Y:S01]  /*9490*/  ISETP.NE.AND P2, PT, R2.reuse, 0x2, PT ;  /* 0x000000020200780c */ /* 0x040fe20003f45270 */
[----:B------:R-:W1:Y:S03]  /*94a0*/  SYNCS.PHASECHK.TRANS64.TRYWAIT P1, [R5+URZ], R4 ;  /* 0x00000004050075a7 */ /* 0x000e66000802017f */
[----:B------:R-:W-:Y:S02]  /*94b0*/  SEL R3, RZ, 0x1, P2 ;  /* 0x00000001ff037807 */ /* 0x000fe40001000000 */
[----:B------:R-:W-:Y:S02]  /*94c0*/  SEL R7, R2, RZ, P2 ;  /* 0x000000ff02077207 */ /* 0x000fe40001000000 */
[----:B------:R-:W-:-:S03]  /*94d0*/  LOP3.LUT R3, R16, R3, RZ, 0x3c, !PT ;  /* 0x0000000310037212 */ /* 0x000fc600078e3cff */
[----:B--2---:R-:W-:Y:S01]  /*94e0*/  IMAD R9, R7, 0x8, R0 ;  /* 0x0000000807097824 */ /* 0x004fe200078e0200 */
[----:B------:R-:W-:Y:S01]  /*94f0*/  SHF.L.U32 R0, R3, 0x1f, RZ ;  /* 0x0000001f03007819 */ /* 0x000fe200000006ff */
[----:B-1----:R-:W-:Y:S06]  /*9500*/  @!P1 BRA `(.L_x_8052) ;  /* 0x0000000400d49947 */ /* 0x002fec0003800000 */
.L_x_8077:
[----:B------:R-:W2:Y:S02]  /*9510*/  SYNCS.PHASECHK.TRANS64.TRYWAIT P1, [R9+URZ], R0 ;  /* 0x00000000090075a7 */ /* 0x000ea4000802017f */
[----:B--2---:R-:W-:Y:S05]  /*9520*/  @!P1 BRA `(.L_x_8053) ;  /* 0x0000000400e09947 */ /* 0x004fea0003800000 */
.L_x_8078:
[----:B------:R-:W-:Y:S05]  /*9530*/  @!P0 BRA `(.L_x_8054) ;  /* 0x0000000000048947 */ /* 0x000fea0003800000 */
[----:B------:R-:W-:Y:S01]  /*9540*/  BPT.TRAP 0x1 ;  /* 0x000000040000795c */ /* 0x000fe20000300000 */
.L_x_8054:
[----:B------:R-:W-:-:S04]  /*9550*/  IMAD R19, R19, 0x8, R6 ;  /* 0x0000000813137824 */ /* 0x000fc800078e0206 */
[----:B------:R-:W3:Y:S02]  /*9560*/  SYNCS.PHASECHK.TRANS64.TRYWAIT P1, [R19+URZ+0x19c60], R4 ;  /* 0x019c6004130075a7 */ /* 0x000ee4000802017f */
[----:B---3--:R-:W-:Y:S05]  /*9570*/  @!P1 BRA `(.L_x_8055) ;  /* 0x0000000400e09947 */ /* 0x008fea0003800000 */
.L_x_8079:
[----:B------:R-:W-:Y:S05]  /*9580*/  @!P0 BRA `(.L_x_8056) ;  /* 0x0000000000048947 */ /* 0x000fea0003800000 */
[----:B------:R-:W-:Y:S01]  /*9590*/  BPT.TRAP 0x1 ;  /* 0x000000040000795c */ /* 0x000fe20000300000 */
.L_x_8056:
[----:B------:R-:W-:-:S04]  /*95a0*/  IMAD R7, R7, 0x8, R6 ;  /* 0x0000000807077824 */ /* 0x000fc800078e0206 */
[----:B------:R-:W4:Y:S02]  /*95b0*/  SYNCS.PHASECHK.TRANS64.TRYWAIT P1, [R7+URZ+0x19c60], R0 ;  /* 0x019c6000070075a7 */ /* 0x000f24000802017f */
[----:B----4-:R-:W-:Y:S05]  /*95c0*/  @!P1 BRA `(.L_x_8057) ;  /* 0x0000000400e09947 */ /* 0x010fea0003800000 */
.L_x_8080:
[----:B------:R-:W-:Y:S05]  /*95d0*/  @!P0 BRA `(.L_x_8058) ;  /* 0x0000000000048947 */ /* 0x000fea0003800000 */
[----:B------:R-:W-:Y:S01]  /*95e0*/  BPT.TRAP 0x1 ;  /* 0x000000040000795c */ /* 0x000fe20000300000 */
.L_x_8058:
[----:B------:R-:W5:Y:S02]  /*95f0*/  SYNCS.PHASECHK.TRANS64.TRYWAIT P0, [R19+URZ+0x19c80], R4 ;  /* 0x019c8004130075a7 */ /* 0x000f64000800017f */
[----:B-----5:R-:W-:Y:S05]  /*9600*/  @!P0 BRA `(.L_x_8059) ;  /* 0x0000000400e48947 */ /* 0x020fea0003800000 */
.L_x_8060:
[----:B------:R1:W1:Y:S02]  /*9610*/  SYNCS.PHASECHK.TRANS64.TRYWAIT P0, [R7+URZ+0x19c80], R0 ;  /* 0x019c8000070075a7 */ /* 0x000264000800017f */
[----:B-1----:R-:W-:Y:S05]  /*9620*/  @!P0 NANOSLEEP.SYNCS 0x989680 ;  /* 0x009896800000895d */ /* 0x002fea0003900000 */
[----:B------:R-:W1:Y:S02]  /*9630*/  @!P0 SYNCS.PHASECHK.TRANS64 P0, [R7+URZ+0x19c80], R0 ;  /* 0x019c8000070085a7 */ /* 0x000e64000800007f */
[----:B-1----:R-:W-:Y:S05]  /*9640*/  @!P0 BRA `(.L_x_8060) ;  /* 0xfffffffc00f08947 */ /* 0x002fea000383ffff */
.L_x_8050:
[----:B------:R-:W-:Y:S05]  /*9650*/  BSYNC B0 ;  /* 0x0000000000007941 */ /* 0x000fea0003800000 */
.L_x_8049:
[----:B------:R-:W-:Y:S05]  /*9660*/  EXIT ;  /* 0x000000000000794d */ /* 0x000fea0003800000 */
.L_x_7977:
[----:B-1----:R-:W-:-:S04]  /*9670*/  IMAD.U32 R3, RZ, RZ, UR48 ;  /* 0x00000030ff037e24 */ /* 0x002fc8000f8e00ff */
[----:B------:R1:W2:Y:S03]  /*9680*/  SYNCS.PHASECHK.TRANS64.TRYWAIT P1, [R3+URZ+0x19c00], R0 ;  /* 0x019c0000030075a7 */ /* 0x0002a6000802017f */
[----:B--2---:R-:W-:Y:S05]  /*9690*/  @!P1 NANOSLEEP.SYNCS 0x989680 ;  /* 0x009896800000995d */ /* 0x004fea0003900000 */
[----:B------:R-:W2:Y:S02]  /*96a0*/  @!P1 SYNCS.PHASECHK.TRANS64 P1, [R3+URZ+0x19c00], R0 ;  /* 0x019c0000030095a7 */ /* 0x000ea4000802007f */
[----:B--2---:R-:W-:Y:S05]  /*96b0*/  @!P1 BRA `(.L_x_7977) ;  /* 0xfffffffc00ec9947 */ /* 0x004fea000383ffff */
[----:B------:R-:W-:Y:S05]  /*96c0*/  BRA `(.L_x_8061) ;  /* 0xffffff7c00807947 */ /* 0x000fea000383ffff */
.L_x_7981:
[----:B--2---:R2:W3:Y:S02]  /*96d0*/  SYNCS.PHASECHK.TRANS64.TRYWAIT P1, [R3+URZ+0x19c30], R0 ;  /* 0x019c3000030075a7 */ /* 0x0044e4000802017f */
[----:B---3--:R-:W-:Y:S05]  /*96e0*/  @!P1 NANOSLEEP.SYNCS 0x989680 ;  /* 0x009896800000995d */ /* 0x008fea0003900000 */
[----:B------:R-:W3:Y:S02]  /*96f0*/  @!P1 SYNCS.PHASECHK.TRANS64 P1, [R3+URZ+0x19c30], R0 ;  /* 0x019c3000030095a7 */ /* 0x000ee4000802007f */
[----:B---3--:R-:W-:Y:S05]  /*9700*/  @!P1 BRA `(.L_x_7981) ;  /* 0xfffffffc00f09947 */ /* 0x008fea000383ffff */
[----:B------:R-:W-:Y:S05]  /*9710*/  BRA `(.L_x_7980) ;  /* 0xffffff7c00ac7947 */ /* 0x000fea000383ffff */
.L_x_7986:
[----:B--2---:R-:W-:-:S04]  /*9720*/  IMAD.U32 R7, RZ, RZ, UR19 ;  /* 0x00000013ff077e24 */ /* 0x004fc8000f8e00ff */
[----:B------:R2:W3:Y:S03]  /*9730*/  SYNCS.PHASECHK.TRANS64.TRYWAIT P1, [R7+URZ+0x19c30], R0 ;  /* 0x019c3000070075a7 */ /* 0x0004e6000802017f */
[----:B---3--:R-:W-:Y:S05]  /*9740*/  @!P1 NANOSLEEP.SYNCS 0x989680 ;  /* 0x009896800000995d */ /* 0x008fea0003900000 */
[----:B------:R-:W3:Y:S02]  /*9750*/  @!P1 SYNCS.PHASECHK.TRANS64 P1, [R7+URZ+0x19c30], R0 ;  /* 0x019c3000070095a7 */ /* 0x000ee4000802007f */
[----:B---3--:R-:W-:Y:S05]  /*9760*/  @!P1 BRA `(.L_x_7986) ;  /* 0xfffffffc00ec9947 */ /* 0x008fea000383ffff */
[----:B------:R-:W-:Y:S05]  /*9770*/  BRA `(.L_x_7985) ;  /* 0xffffff9c00f07947 */ /* 0x000fea000383ffff */
.L_x_7990:
[----:B--2---:R-:W-:-:S04]  /*9780*/  IMAD.U32 R7, RZ, RZ, UR11 ;  /* 0x0000000bff077e24 */ /* 0x004fc8000f8e00ff */
[----:B------:R2:W3:Y:S03]  /*9790*/  SYNCS.PHASECHK.TRANS64.TRYWAIT P1, [R7+URZ+0x19c50], R0 ;  /* 0x019c5000070075a7 */ /* 0x0004e6000802017f */
[----:B---3--:R-:W-:Y:S05]  /*97a0*/  @!P1 NANOSLEEP.SYNCS 0x989680 ;  /* 0x009896800000995d */ /* 0x008fea0003900000 */
[----:B------:R-:W3:Y:S02]  /*97b0*/  @!P1 SYNCS.PHASECHK.TRANS64 P1, [R7+URZ+0x19c50], R0 ;  /* 0x019c5000070095a7 */ /* 0x000ee4000802007f */
[----:B---3--:R-:W-:Y:S05]  /*97c0*/  @!P1 BRA `(.L_x_7990) ;  /* 0xfffffffc00ec9947 */ /* 0x008fea000383ffff */
[----:B------:R-:W-:Y:S05]  /*97d0*/  BRA `(.L_x_7989) ;  /* 0xffffffa4003c7947 */ /* 0x000fea000383ffff */
.L_x_7996:
[----:B--2---:R-:W-:-:S04]  /*97e0*/  IMAD.U32 R4, RZ, RZ, UR5 ;  /* 0x00000005ff047e24 */ /* 0x004fc8000f8e00ff */
[----:B------:R2:W3:Y:S03]  /*97f0*/  SYNCS.PHASECHK.TRANS64.TRYWAIT P1, [R4+URZ+0x19c50], R3 ;  /* 0x019c5003040075a7 */ /* 0x0004e6000802017f */
[----:B---3--:R-:W-:Y:S05]  /*9800*/  @!P1 NANOSLEEP.SYNCS 0x989680 ;  /* 0x009896800000995d */ /* 0x008fea0003900000 */
[----:B------:R-:W3:Y:S02]  /*9810*/  @!P1 SYNCS.PHASECHK.TRANS64 P1, [R4+URZ+0x19c50], R3 ;  /* 0x019c5003040095a7 */ /* 0x000ee4000802007f */
[----:B---3--:R-:W-:Y:S05]  /*9820*/  @!P1 BRA `(.L_x_7996) ;  /* 0xfffffffc00ec9947 */ /* 0x008fea000383ffff */
[----:B------:R-:W-:Y:S05]  /*9830*/  BRA `(.L_x_7995) ;  /* 0xffffffb8008c7947 */ /* 0x000fea000383ffff */
.L_x_8006:
[----:B------:R-:W-:Y:S02]  /*9840*/  IMAD.MOV.U32 R13, RZ, RZ, R22 ;  /* 0x000000ffff0d7224 */ /* 0x000fe400078e0016 */
[----:B------:R-:W-:Y:S02]  /*9850*/  IMAD.MOV.U32 R12, RZ, RZ, RZ ;  /* 0x000000ffff0c7224 */ /* 0x000fe400078e00ff */
[----:B------:R-:W-:Y:S02]  /*9860*/  IMAD.MOV.U32 R11, RZ, RZ, 0x1f ;  /* 0x0000001fff0b7424 */ /* 0x000fe400078e00ff */
[----:B------:R-:W-:-:S07]  /*9870*/  IMAD.MOV.U32 R15, RZ, RZ, -0x1 ;  /* 0xffffffffff0f7424 */ /* 0x000fce00078e00ff */
[----:B------:R-:W-:Y:S05]  /*9880*/  WARPSYNC.COLLECTIVE R15, `(.L_x_8062) ;  /* 0x000000000f087348 */ /* 0x000fea0003c00000 */
[----:B------:R1:W2:Y:S02]  /*9890*/  SHFL.IDX P6, R14, R13, R12, R11 ;  /* 0x0000000c0d0e7389 */ /* 0x0002a400000c000b */
[----:B-12---:R-:W-:Y:S01]  /*98a0*/  ENDCOLLECTIVE ;  /* 0x000000000000791b */ /* 0x006fe20003800000 */
.L_x_8062:
[----:B------:R-:W-:Y:S05]  /*98b0*/  BRA `(.L_x_8063) ;  /* 0xffffffdc000c7947 */ /* 0x000fea000383ffff */
.L_x_8008:
[----:B------:R-:W-:Y:S01]  /*98c0*/  BSSY B0, `(.L_x_8064) ;  /* 0x0000006000007945 */ /* 0x000fe20003800000 */
[----:B------:R-:W-:-:S07]  /*98d0*/  IMAD.MOV.U32 R15, RZ, RZ, -0x1 ;  /* 0xffffffffff0f7424 */ /* 0x000fce00078e00ff */
[----:B-1----:R-:W-:Y:S05]  /*98e0*/  WARPSYNC.COLLECTIVE R15, `(.L_x_8065) ;  /* 0x000000000f0c7348 */ /* 0x002fea0003c00000 */
[----:B------:R-:W-:Y:S02]  /*98f0*/  ELECT P6, UR62, PT ;  /* 0x00000000003e782f */ /* 0x000fe400038c0000 */
[----:B------:R-:W-:Y:S01]  /*9900*/  MOV R14, UR62 ;  /* 0x0000003e000e7c02 */ /* 0x000fe20008000f00 */
[----:B-1----:R-:W-:Y:S10]  /*9910*/  ENDCOLLECTIVE ;  /* 0x000000000000791b */ /* 0x002ff40003800000 */
.L_x_8065:
[----:B------:R-:W-:Y:S05]  /*9920*/  BSYNC B0 ;  /* 0x0000000000007941 */ /* 0x000fea0003800000 */
.L_x_8064:
[----:B------:R-:W-:Y:S05]  /*9930*/  BRA `(.L_x_8066) ;  /* 0xffffffdc00107947 */ /* 0x000fea000383ffff */
.L_x_8011:
[----:B--2---:R2:W3:Y:S02]  /*9940*/  SYNCS.PHASECHK.TRANS64.TRYWAIT P3, [R7+URZ+0x19c80], R4 ;  /* 0x019c8004070075a7 */ /* 0x0044e4000806017f */
[----:B---3--:R-:W-:Y:S05]  /*9950*/  @!P3 NANOSLEEP.SYNCS 0x989680 ;  /* 0x009896800000b95d */ /* 0x008fea0003900000 */
[----:B------:R-:W3:Y:S02]  /*9960*/  @!P3 SYNCS.PHASECHK.TRANS64 P3, [R7+URZ+0x19c80], R4 ;  /* 0x019c80040700b5a7 */ /* 0x000ee4000806007f */
[----:B---3--:R-:W-:Y:S05]  /*9970*/  @!P3 BRA `(.L_x_8011) ;  /* 0xfffffffc00f0b947 */ /* 0x008fea000383ffff */
[----:B------:R-:W-:Y:S05]  /*9980*/  BRA `(.L_x_8067) ;  /* 0xffffffdc00647947 */ /* 0x000fea000383ffff */
.L_x_8013:
[----:B---3--:R3:W4:Y:S02]  /*9990*/  SYNCS.PHASECHK.TRANS64.TRYWAIT P3, [R7+URZ+0x19c40], R4 ;  /* 0x019c4004070075a7 */ /* 0x008724000806017f */
[----:B----4-:R-:W-:Y:S05]  /*99a0*/  @!P3 NANOSLEEP.SYNCS 0x989680 ;  /* 0x009896800000b95d */ /* 0x010fea0003900000 */
[----:B------:R-:W4:Y:S02]  /*99b0*/  @!P3 SYNCS.PHASECHK.TRANS64 P3, [R7+URZ+0x19c40], R4 ;  /* 0x019c40040700b5a7 */ /* 0x000f24000806007f */
[----:B----4-:R-:W-:Y:S05]  /*99c0*/  @!P3 BRA `(.L_x_8013) ;  /* 0xfffffffc00f0b947 */ /* 0x010fea000383ffff */
[----:B------:R-:W-:Y:S05]  /*99d0*/  BRA `(.L_x_8068) ;  /* 0xffffffdc00d47947 */ /* 0x000fea000383ffff */
.L_x_8015:
[----:B--2---:R2:W3:Y:S02]  /*99e0*/  SYNCS.PHASECHK.TRANS64.TRYWAIT P0, [R28+URZ+0x19c20], R5 ;  /* 0x019c20051c0075a7 */ /* 0x0044e4000800017f */
[----:B---3--:R-:W-:Y:S05]  /*99f0*/  @!P0 NANOSLEEP.SYNCS 0x989680 ;  /* 0x009896800000895d */ /* 0x008fea0003900000 */
[----:B------:R-:W3:Y:S02]  /*9a00*/  @!P0 SYNCS.PHASECHK.TRANS64 P0, [R28+URZ+0x19c20], R5 ;  /* 0x019c20051c0085a7 */ /* 0x000ee4000800007f */
[----:B---3--:R-:W-:Y:S05]  /*9a10*/  @!P0 BRA `(.L_x_8015) ;  /* 0xfffffffc00f08947 */ /* 0x008fea000383ffff */
[----:B------:R-:W-:Y:S05]  /*9a20*/  BRA `(.L_x_8069) ;  /* 0xffffffe000c87947 */ /* 0x000fea000383ffff */
.L_x_8021:
[----:B--2---:R2:W3:Y:S02]  /*9a30*/  SYNCS.PHASECHK.TRANS64.TRYWAIT P0, [R7+URZ+0x19c80], R4 ;  /* 0x019c8004070075a7 */ /* 0x0044e4000800017f */
[----:B---3--:R-:W-:Y:S05]  /*9a40*/  @!P0 NANOSLEEP.SYNCS 0x989680 ;  /* 0x009896800000895d */ /* 0x008fea0003900000 */
[----:B------:R-:W3:Y:S02]  /*9a50*/  @!P0 SYNCS.PHASECHK.TRANS64 P0, [R7+URZ+0x19c80], R4 ;  /* 0x019c8004070085a7 */ /* 0x000ee4000800007f */
[----:B---3--:R-:W-:Y:S05]  /*9a60*/  @!P0 BRA `(.L_x_8021) ;  /* 0xfffffffc00f08947 */ /* 0x008fea000383ffff */
[----:B------:R-:W-:Y:S05]  /*9a70*/  BRA `(.L_x_8070) ;  /* 0xffffffe400587947 */ /* 0x000fea000383ffff */
.L_x_8028:
[----:B---3--:R3:W4:Y:S02]  /*9a80*/  SYNCS.PHASECHK.TRANS64.TRYWAIT P0, [R7+URZ+0x19c40], R4 ;  /* 0x019c4004070075a7 */ /* 0x008724000800017f */
[----:B----4-:R-:W-:Y:S05]  /*9a90*/  @!P0 NANOSLEEP.SYNCS 0x989680 ;  /* 0x009896800000895d */ /* 0x010fea0003900000 */
[----:B------:R-:W4:Y:S02]  /*9aa0*/  @!P0 SYNCS.PHASECHK.TRANS64 P0, [R7+URZ+0x19c40], R4 ;  /* 0x019c4004070085a7 */ /* 0x000f24000800007f */
[----:B----4-:R-:W-:Y:S05]  /*9ab0*/  @!P0 BRA `(.L_x_8028) ;  /* 0xfffffffc00f08947 */ /* 0x010fea000383ffff */
[----:B------:R-:W-:Y:S05]  /*9ac0*/  BRA `(.L_x_8071) ;  /* 0xffffffe800487947 */ /* 0x000fea000383ffff */
.L_x_8036:
[----:B--2---:R2:W3:Y:S02]  /*9ad0*/  SYNCS.PHASECHK.TRANS64.TRYWAIT P3, [R14+URZ+0x19c70], R5 ;  /* 0x019c70050e0075a7 */ /* 0x0044e4000806017f */
[----:B---3--:R-:W-:Y:S05]  /*9ae0*/  @!P3 NANOSLEEP.SYNCS 0x989680 ;  /* 0x009896800000b95d */ /* 0x008fea0003900000 */
[----:B------:R-:W3:Y:S02]  /*9af0*/  @!P3 SYNCS.PHASECHK.TRANS64 P3, [R14+URZ+0x19c70], R5 ;  /* 0x019c70050e00b5a7 */ /* 0x000ee4000806007f */
[----:B---3--:R-:W-:Y:S05]  /*9b00*/  @!P3 BRA `(.L_x_8036) ;  /* 0xfffffffc00f0b947 */ /* 0x008fea000383ffff */
[----:B------:R-:W-:Y:S05]  /*9b10*/  BRA `(.L_x_8072) ;  /* 0xffffffec00547947 */ /* 0x000fea000383ffff */
.L_x_8038:
[----:B--2---:R2:W3:Y:S02]  /*9b20*/  SYNCS.PHASECHK.TRANS64.TRYWAIT P3, [R14+URZ+0x19c60], R5 ;  /* 0x019c60050e0075a7 */ /* 0x0044e4000806017f */
[----:B---3--:R-:W-:Y:S05]  /*9b30*/  @!P3 NANOSLEEP.SYNCS 0x989680 ;  /* 0x009896800000b95d */ /* 0x008fea0003900000 */
[----:B------:R-:W3:Y:S02]  /*9b40*/  @!P3 SYNCS.PHASECHK.TRANS64 P3, [R14+URZ+0x19c60], R5 ;  /* 0x019c60050e00b5a7 */ /* 0x000ee4000806007f */
[----:B---3--:R-:W-:Y:S05]  /*9b50*/  @!P3 BRA `(.L_x_8038) ;  /* 0xfffffffc00f0b947 */ /* 0x008fea000383ffff */
[----:B------:R-:W-:Y:S05]  /*9b60*/  BRA `(.L_x_8073) ;  /* 0xffffffec005c7947 */ /* 0x000fea000383ffff */
.L_x_8043:
[----:B---3--:R3:W4:Y:S02]  /*9b70*/  SYNCS.PHASECHK.TRANS64.TRYWAIT P0, [R0+URZ+0x19c70], R3 ;  /* 0x019c7003000075a7 */ /* 0x008724000800017f */
[----:B----4-:R-:W-:Y:S05]  /*9b80*/  @!P0 NANOSLEEP.SYNCS 0x989680 ;  /* 0x009896800000895d */ /* 0x010fea0003900000 */
[----:B------:R-:W4:Y:S02]  /*9b90*/  @!P0 SYNCS.PHASECHK.TRANS64 P0, [R0+URZ+0x19c70], R3 ;  /* 0x019c7003000085a7 */ /* 0x000f24000800007f */
[----:B----4-:R-:W-:Y:S05]  /*9ba0*/  @!P0 BRA `(.L_x_8043) ;  /* 0xfffffffc00f08947 */ /* 0x010fea000383ffff */
[----:B------:R-:W-:Y:S05]  /*9bb0*/  BRA `(.L_x_8074) ;  /* 0xfffffff000907947 */ /* 0x000fea000383ffff */
.L_x_8045:
[----:B--2---:R2:W3:Y:S02]  /*9bc0*/  SYNCS.PHASECHK.TRANS64.TRYWAIT P0, [R0+URZ+0x19c60], R5 ;  /* 0x019c6005000075a7 */ /* 0x0044e4000800017f */
[----:B---3--:R-:W-:Y:S05]  /*9bd0*/  @!P0 NANOSLEEP.SYNCS 0x989680 ;  /* 0x009896800000895d */ /* 0x008fea0003900000 */
[----:B------:R-:W3:Y:S02]  /*9be0*/  @!P0 SYNCS.PHASECHK.TRANS64 P0, [R0+URZ+0x19c60], R5 ;  /* 0x019c6005000085a7 */ /* 0x000ee4000800007f */
[----:B---3--:R-:W-:Y:S05]  /*9bf0*/  @!P0 BRA `(.L_x_8045) ;  /* 0xfffffffc00f08947 */ /* 0x008fea000383ffff */
[----:B------:R-:W-:Y:S05]  /*9c00*/  BRA `(.L_x_8075) ;  /* 0xfffffff0009c7947 */ /* 0x000fea000383ffff */
.L_x_8048:
[----:B---3--:R3:W4:Y:S02]  /*9c10*/  SYNCS.PHASECHK.TRANS64.TRYWAIT P0, [R6+URZ+0x19c20], R0 ;  /* 0x019c2000060075a7 */ /* 0x008724000800017f */
[----:B----4-:R-:W-:Y:S05]  /*9c20*/  @!P0 NANOSLEEP.SYNCS 0x989680 ;  /* 0x009896800000895d */ /* 0x010fea0003900000 */
[----:B------:R-:W4:Y:S02]  /*9c30*/  @!P0 SYNCS.PHASECHK.TRANS64 P0, [R6+URZ+0x19c20], R0 ;  /* 0x019c2000060085a7 */ /* 0x000f24000800007f */
[----:B----4-:R-:W-:Y:S05]  /*9c40*/  @!P0 BRA `(.L_x_8048) ;  /* 0xfffffffc00f08947 */ /* 0x010fea000383ffff */
[----:B------:R-:W-:Y:S05]  /*9c50*/  BRA `(.L_x_8076) ;  /* 0xfffffff400d07947 */ /* 0x000fea000383ffff */
.L_x_8052:
[----:B-1----:R1:W2:Y:S02]  /*9c60*/  SYNCS.PHASECHK.TRANS64.TRYWAIT P1, [R5+URZ], R4 ;  /* 0x00000004050075a7 */ /* 0x0022a4000802017f */
[----:B--2---:R-:W-:Y:S05]  /*9c70*/  @!P1 NANOSLEEP.SYNCS 0x989680 ;  /* 0x009896800000995d */ /* 0x004fea0003900000 */
[----:B------:R-:W2:Y:S02]  /*9c80*/  @!P1 SYNCS.PHASECHK.TRANS64 P1, [R5+URZ], R4 ;  /* 0x00000004050095a7 */ /* 0x000ea4000802007f */
[----:B--2---:R-:W-:Y:S05]  /*9c90*/  @!P1 BRA `(.L_x_8052) ;  /* 0xfffffffc00f09947 */ /* 0x004fea000383ffff */
[----:B------:R-:W-:Y:S05]  /*9ca0*/  BRA `(.L_x_8077) ;  /* 0xfffffff800187947 */ /* 0x000fea000383ffff */
.L_x_8053:
[----:B--2---:R2:W3:Y:S02]  /*9cb0*/  SYNCS.PHASECHK.TRANS64.TRYWAIT P1, [R9+URZ], R0 ;  /* 0x00000000090075a7 */ /* 0x0044e4000802017f */
[----:B---3--:R-:W-:Y:S05]  /*9cc0*/  @!P1 NANOSLEEP.SYNCS 0x989680 ;  /* 0x009896800000995d */ /* 0x008fea0003900000 */
[----:B------:R-:W3:Y:S02]  /*9cd0*/  @!P1 SYNCS.PHASECHK.TRANS64 P1, [R9+URZ], R0 ;  /* 0x00000000090095a7 */ /* 0x000ee4000802007f */
[----:B---3--:R-:W-:Y:S05]  /*9ce0*/  @!P1 BRA `(.L_x_8053) ;  /* 0xfffffffc00f09947 */ /* 0x008fea000383ffff */
[----:B------:R-:W-:Y:S05]  /*9cf0*/  BRA `(.L_x_8078) ;  /* 0xfffffff8000c7947 */ /* 0x000fea000383ffff */
.L_x_8055:
[----:B---3--:R3:W4:Y:S02]  /*9d00*/  SYNCS.PHASECHK.TRANS64.TRYWAIT P1, [R19+URZ+0x19c60], R4 ;  /* 0x019c6004130075a7 */ /* 0x008724000802017f */
[----:B----4-:R-:W-:Y:S05]  /*9d10*/  @!P1 NANOSLEEP.SYNCS 0x989680 ;  /* 0x009896800000995d */ /* 0x010fea0003900000 */
[----:B------:R-:W4:Y:S02]  /*9d20*/  @!P1 SYNCS.PHASECHK.TRANS64 P1, [R19+URZ+0x19c60], R4 ;  /* 0x019c6004130095a7 */ /* 0x000f24000802007f */
[----:B----4-:R-:W-:Y:S05]  /*9d30*/  @!P1 BRA `(.L_x_8055) ;  /* 0xfffffffc00f09947 */ /* 0x010fea000383ffff */
[----:B------:R-:W-:Y:S05]  /*9d40*/  BRA `(.L_x_8079) ;  /* 0xfffffff8000c7947 */ /* 0x000fea000383ffff */
.L_x_8057:
[----:B----4-:R4:W1:Y:S02]  /*9d50*/  SYNCS.PHASECHK.TRANS64.TRYWAIT P1, [R7+URZ+0x19c60], R0 ;  /* 0x019c6000070075a7 */ /* 0x010864000802017f */
[----:B-1----:R-:W-:Y:S05]  /*9d60*/  @!P1 NANOSLEEP.SYNCS 0x989680 ;  /* 0x009896800000995d */ /* 0x002fea0003900000 */
[----:B------:R-:W1:Y:S02]  /*9d70*/  @!P1 SYNCS.PHASECHK.TRANS64 P1, [R7+URZ+0x19c60], R0 ;  /* 0x019c6000070095a7 */ /* 0x000e64000802007f */
[----:B-1----:R-:W-:Y:S05]  /*9d80*/  @!P1 BRA `(.L_x_8057) ;  /* 0xfffffffc00f09947 */ /* 0x002fea000383ffff */
[----:B------:R-:W-:Y:S05]  /*9d90*/  BRA `(.L_x_8080) ;  /* 0xfffffff8000c7947 */ /* 0x000fea000383ffff */
.L_x_8059:
[----:B------:R1:W1:Y:S02]  /*9da0*/  SYNCS.PHASECHK.TRANS64.TRYWAIT P0, [R19+URZ+0x19c80], R4 ;  /* 0x019c8004130075a7 */ /* 0x000264000800017f */
[----:B-1----:R-:W-:Y:S05]  /*9db0*/  @!P0 NANOSLEEP.SYNCS 0x989680 ;  /* 0x009896800000895d */ /* 0x002fea0003900000 */
[----:B------:R-:W1:Y:S02]  /*9dc0*/  @!P0 SYNCS.PHASECHK.TRANS64 P0, [R19+URZ+0x19c80], R4 ;  /* 0x019c8004130085a7 */ /* 0x000e64000800007f */
[----:B-1----:R-:W-:Y:S05]  /*9dd0*/  @!P0 BRA `(.L_x_8059) ;  /* 0xfffffffc00f08947 */ /* 0x002fea000383ffff */
[----:B------:R-:W-:Y:S05]  /*9de0*/  BRA `(.L_x_8060) ;  /* 0xfffffff800087947 */ /* 0x000fea000383ffff */
.L_x_8081:
        /* <DEDUP_REMOVED lines=9> */
.L_x_12379:


//--------------------- .text._ZN7cutlass13device_kernelIN5flash11enable_sm90INS1_16FlashAttnFwdSm90INS1_25CollectiveMainloopFwdSm90ILi2EN4cute5tupleIJNS5_1CILi1EEES8_S8_EEENS6_IJNS7_ILi192EEENS7_ILi128EEENS7_ILi96EEEEEELi96ENS_12float_e4m3_tEfNS_4arch4Sm90ELb0ELb0ELb0ELb1ELb0ELb0ELb0ELb1ELb1ELb0ELb0ELb0EEENS1_21CollectiveEpilogueFwdINS6_IJSA_SC_SB_EEES9_NS_10bfloat16_tESG_Li384ELb1ELb0ELb0ELb1EEENS1_36VarlenDynamicPersistentTileSchedulerILi192ELi128ELi384ELi128ELb0ELb0ELb1ELb0ELb1ELb1EEEEEEEEEvNT_6ParamsE --------------------------
	.section	.text._ZN7cutlass13device_kernelIN5flash11enable_sm90INS1_16FlashAttnFwdSm90INS1_25CollectiveMainloopFwdSm90ILi2EN4cute5tupleIJNS5_1CILi1EEES8_S8_EEENS6_IJNS7_ILi192EEENS7_ILi128EEENS7_ILi96EEEEEELi96ENS_12float_e4m3_tEfNS_4arch4Sm90ELb0ELb0ELb0ELb1ELb0ELb0ELb0ELb1ELb1ELb0ELb0ELb0EEENS1_21CollectiveEpilogueFwdINS6_IJSA_SC_SB_EEES9_NS_10bfloat16_tESG_Li384ELb1ELb0ELb0ELb1EEENS1_36VarlenDynamicPersistentTileSchedulerILi192ELi128ELi384ELi128ELb0ELb0ELb1ELb0ELb1ELb1EEEEEEEEEvNT_6ParamsE,"ax",@progbits
	.align	128
.text._ZN7cutlass13device_kernelIN5flash11enable_sm90INS1_16FlashAttnFwdSm90INS1_25CollectiveMainloopFwdSm90ILi2EN4cute5tupleIJNS5_1CILi1EEES8_S8_EEENS6_IJNS7_ILi192EEENS7_ILi128EEENS7_ILi96EEEEEELi96ENS_12float_e4m3_tEfNS_4arch4Sm90ELb0ELb0ELb0ELb1ELb0ELb0ELb0ELb1ELb1ELb0ELb0ELb0EEENS1_21CollectiveEpilogueFwdINS6_IJSA_SC_SB_EEES9_NS_10bfloat16_tESG_Li384ELb1ELb0ELb0ELb1EEENS1_36VarlenDynamicPersistentTileSchedulerILi192ELi128ELi384ELi128ELb0ELb0ELb1ELb0ELb1ELb1EEEEEEEEEvNT_6ParamsE:
        .type           _ZN7cutlass13device_kernelIN5flash11enable_sm90INS1_16FlashAttnFwdSm90INS1_25CollectiveMainloopFwdSm90ILi2EN4cute5tupleIJNS5_1CILi1EEES8_S8_EEENS6_IJNS7_ILi192EEENS7_ILi128EEENS7_ILi96EEEEEELi96ENS_12float_e4m3_tEfNS_4arch4Sm90ELb0ELb0ELb0ELb1ELb0ELb0ELb0ELb1ELb1ELb0ELb0ELb0EEENS1_21CollectiveEpilogueFwdINS6_IJSA_SC_SB_EEES9_NS_10bfloat16_tESG_Li384ELb1ELb0ELb0ELb1EEENS1_36VarlenDynamicPersistentTileSchedulerILi192ELi128ELi384ELi128ELb0ELb0ELb1ELb0ELb1ELb1EEEEEEEEEvNT_6ParamsE,@function
        .size           _ZN7cutlass13device_kernelIN5flash11enable_sm90INS1_16FlashAttnFwdSm90INS1_25CollectiveMainloopFwdSm90ILi2EN4cute5tupleIJNS5_1CILi1EEES8_S8_EEENS6_IJNS7_ILi192EEENS7_ILi128EEENS7_ILi96EEEEEELi96ENS_12float_e4m3_tEfNS_4arch4Sm90ELb0ELb0ELb0ELb1ELb0ELb0ELb0ELb1ELb1ELb0ELb0ELb0EEENS1_21CollectiveEpilogueFwdINS6_IJSA_SC_SB_EEES9_NS_10bfloat16_tESG_Li384ELb1ELb0ELb0ELb1EEENS1_36VarlenDynamicPersistentTileSchedulerILi192ELi128ELi384ELi128ELb0ELb0ELb1ELb0ELb1ELb1EEEEEEEEEvNT_6ParamsE,(.L_x_12380 - _ZN7cutlass13device_kernelIN5flash11enable_sm90INS1_16FlashAttnFwdSm90INS1_25CollectiveMainloopFwdSm90ILi2EN4cute5tupleIJNS5_1CILi1EEES8_S8_EEENS6_IJNS7_ILi192EEENS7_ILi128EEENS7_ILi96EEEEEELi96ENS_12float_e4m3_tEfNS_4arch4Sm90ELb0ELb0ELb0ELb1ELb0ELb0ELb0ELb1ELb1ELb0ELb0ELb0EEENS1_21CollectiveEpilogueFwdINS6_IJSA_SC_SB_EEES9_NS_10bfloat16_tESG_Li384ELb1ELb0ELb0ELb1EEENS1_36VarlenDynamicPersistentTileSchedulerILi192ELi128ELi384ELi128ELb0ELb0ELb1ELb0ELb1ELb1EEEEEEEEEvNT_6ParamsE)
        .other          _ZN7cutlass13device_kernelIN5flash11enable_sm90INS1_16FlashAttnFwdSm90INS1_25CollectiveMainloopFwdSm90ILi2EN4cute5tupleIJNS5_1CILi1EEES8_S8_EEENS6_IJNS7_ILi192EEENS7_ILi128EEENS7_ILi96EEEEEELi96ENS_12float_e4m3_tEfNS_4arch4Sm90ELb0ELb0ELb0ELb1ELb0ELb0ELb0ELb1ELb1ELb0ELb0ELb0EEENS1_21CollectiveEpilogueFwdINS6_IJSA_SC_SB_EEES9_NS_10bfloat16_tESG_Li384ELb1ELb0ELb0ELb1EEENS1_36VarlenDynamicPersistentTileSchedulerILi192ELi128ELi384ELi128ELb0ELb0ELb1ELb0ELb1ELb1EEEEEEEEEvNT_6ParamsE,@"STO_CUDA_ENTRY STV_DEFAULT"
_ZN7cutlass13device_kernelIN5flash11enable_sm90INS1_16FlashAttnFwdSm90INS1_25CollectiveMainloopFwdSm90ILi2EN4cute5tupleIJNS5_1CILi1EEES8_S8_EEENS6_IJNS7_ILi192EEENS7_ILi128EEENS7_ILi96EEEEEELi96ENS_12float_e4m3_tEfNS_4arch4Sm90ELb0ELb0ELb0ELb1ELb0ELb0ELb0ELb1ELb1ELb0ELb0ELb0EEENS1_21CollectiveEpilogueFwdINS6_IJSA_SC_SB_EEES9_NS_10bfloat16_tESG_Li384ELb1ELb0ELb0ELb1EEENS1_36VarlenDynamicPersistentTileSchedulerILi192ELi128ELi384ELi128ELb0ELb0ELb1ELb0ELb1ELb1EEEEEEEEEvNT_6ParamsE:
[----:B------:R-:W0:Y:S02]  /*0000*/  LDC R1, c[0x0][0x28] ;  /* 0x00000a00ff017b82 */ /* 0x000e240000000800 */
[----:B0-----:R-:W-:Y:S01]  /*0010*/  VIADD R1, R1, 0xfffffff0 ;  /* 0xfffffff001017836 */ /* 0x001fe20000000000 */
[----:B------:R-:W0:Y:S01]  /*0020*/  S2R R3, SR_TID.X ;  /* 0x0000000000037919 */ /* 0x000e220000002100 */
[----:B------:R-:W-:Y:S01]  /*0030*/  ELECT P0, URZ, PT ;  /* 0x00000000003f782f */ /* 0x000fe20003800000 */
[----:B------:R-:W-:Y:S01]  /*0040*/  BSSY B0, `(.L_x_8082) ;  /* 0x0000011000007945 */ /* 0x000fe20003800000 */
[----:B0-----:R-:W-:-:S05]  /*0050*/  SHF.R.U32.HI R0, RZ, 0x5, R3 ;  /* 0x00000005ff007819 */ /* 0x001fca0000011603 */
[----:B------:R-:W0:Y:S02]  /*0060*/  SHFL.IDX PT, R2, R0, RZ, 0x1f ;  /* 0x00001fff00027589 */ /* 0x000e2400000e0000 */
[----:B0-----:R-:W-:Y:S02]  /*0070*/  ISETP.EQ.AND P0, PT, R2, RZ, P0 ;  /* 0x000000ff0200720c */ /* 0x001fe40000702270 */
[----:B------:R-:W-:-:S11]  /*0080*/  SHF.R.U32.HI R2, RZ, 0x7, R3 ;  /* 0x00000007ff027819 */ /* 0x000fd60000011603 */
        /* <DEDUP_REMOVED lines=12> */
.L_x_8083:
[----:B------:R-:W-:Y:S05]  /*0150*/  BSYNC B0 ;  /* 0x0000000000007941 */ /* 0x000fea0003800000 */
.L_x_8082:
        /* <DEDUP_REMOVED lines=41> */
.L_x_8084:
        /* <DEDUP_REMOVED lines=22> */
.L_x_8085:
        /* <DEDUP_REMOVED lines=18> */
.L_x_8086:
        /* <DEDUP_REMOVED lines=22> */
.L_x_8087:
        /* <DEDUP_REMOVED lines=22> */
.L_x_8088:
[----:B------:R-:W-:Y:S01]  /*0930*/  PLOP3.LUT P0, PT, PT, PT, UP0, 0x80, 0x0 ;  /* 0x000000000000781c */ /* 0x000fe20003f0f008 */
[----:B------:R-:W-:Y:S01]  /*0940*/  UMOV UR48, 0x1 ;  /* 0x0000000100307882 */ /* 0x000fe20000000000 */
[----:B------:R-:W-:Y:S01]  /*0950*/  NOP ;  /* 0x0000000000007918 */ /* 0x000fe20000000000 */
[----:B------:R-:W-:Y:S01]  /*0960*/  USEL UR48, UR48, 0x2, !UP0 ;  /* 0x0000000230307887 */ /* 0x000fe2000c000000 */
[----:B------:R-:W-:Y:S01]  /*0970*/  ULDC.64 UR54, c[0x0][0x208] ;  /* 0x0000820000367ab9 */ /* 0x000fe20000000a00 */
[----:B012-4-:R-:W-:Y:S08]  /*0980*/  BAR.SYNC.DEFER_BLOCKING 0x0 ;  /* 0x0000000000007b1d */ /* 0x017ff00000010000 */
[----:B------:R-:W-:Y:S05]  /*0990*/  @!P0 BRA `(.L_x_8089) ;  /* 0x0000007400248947 */ /* 0x000fea0003800000 */
.L_x_8090:
[----:B------:R-:W-:-:S08]  /*09a0*/  NOP ;  /* 0x0000000000007918 */ /* 0x000fd00000000000 */
[----:B------:R-:W0:Y:S02]  /*09b0*/  USETMAXREG.TRY_ALLOC.CTAPOOL UP0, 0xa0 ;  /* 0x000000a0000079c8 */ /* 0x000e240008000600 */
[----:B0-----:R-:W-:-:S13]  /*09c0*/  PLOP3.LUT P0, PT, PT, PT, UP0, 0x80, 0x0 ;  /* 0x000000000000781c */ /* 0x001fda0003f0f008 */
[----:B------:R-:W-:Y:S05]  /*09d0*/  @!P0 BRA `(.L_x_8090) ;  /* 0xfffffffc00f08947 */ /* 0x000fea000383ffff */
[----:B------:R-:W0:Y:S08]  /*09e0*/  S2UR UR5, SR_CgaCtaId ;  /* 0x00000000000579c3 */ /* 0x000e300000008800 */
[----:B------:R-:W-:Y:S06]  /*09f0*/  BAR.ARV 0x8, 0x1a0 ;  /* 0x0206800000007b1d */ /* 0x000fec0000002000 */
[----:B------:R-:W-:-:S02]  /*0a00*/  UMOV UR4, 0x400 ;  /* 0x0000040000047882 */ /* 0x000fc40000000000 */
[----:B------:R-:W-:Y:S01]  /*0a10*/  BAR.SYNC.DEFER_BLOCKING 0x5, 0x200 ;  /* 0x0148000000007b1d */ /* 0x000fe20000010000 */
[----:B0-----:R-:W-:-:S09]  /*0a20*/  ULEA UR4, UR5, UR4, 0x18 ;  /* 0x0000000405047291 */ /* 0x001fd2000f8ec03f */
[----:B------:R-:W0:Y:S01]  /*0a30*/  LDS.128 R40, [UR4+0x19cd0] ;  /* 0x019cd004ff287984 */ /* 0x000e220008000c00 */
[----:B------:R-:W-:Y:S01]  /*0a40*/  ULDC UR4, c[0x0][0xc14] ;  /* 0x0003050000047ab9 */ /* 0x000fe20000000800 */
[----:B------:R-:W-:Y:S06]  /*0a50*/  BAR.ARV 0x4, 0x200 ;  /* 0x0108000000007b1d */ /* 0x000fec0000002000 */
[----:B0-----:R-:W-:-:S13]  /*0a60*/  ISETP.GE.AND P0, PT, R43, UR4, PT ;  /* 0x000000042b007c0c */ /* 0x001fda000bf06270 */
[----:B------:R-:W-:Y:S05]  /*0a70*/  @P0 EXIT ;  /* 0x000000000000094d */ /* 0x000fea0003800000 */
[----:B------:R-:W0:Y:S01]  /*0a80*/  S2R R0, SR_TID.X ;  /* 0x0000000000007919 */ /* 0x000e220000002100 */
[----:B------:R-:W-:Y:S01]  /*0a90*/  R2UR UR5, R42 ;  /* 0x000000002a0572ca */ /* 0x000fe200000e0000 */
[----:B------:R-:W-:Y:S01]  /*0aa0*/  IMAD.MOV.U32 R152, RZ, RZ, -0x2 ;  /* 0xfffffffeff987424 */ /* 0x000fe200078e00ff */
[----:B------:R-:W-:Y:S01]  /*0ab0*/  ULOP3.LUT UR44, UR48, 0x1, URZ, 0xfc, !UPT ;  /* 0x00000001302c7892 */ /* 0x000fe2000f8efc3f */
[----:B------:R-:W-:Y:S01]  /*0ac0*/  UMOV UR38, URZ ;  /* 0x0000003f00267c82 */ /* 0x000fe20008000000 */
[----:B------:R-:W-:Y:S01]  /*0ad0*/  UMOV UR37, URZ ;  /* 0x0000003f00257c82 */ /* 0x000fe20008000000 */
[----:B------:R-:W-:Y:S01]  /*0ae0*/  UMOV UR36, URZ ;  /* 0x0000003f00247c82 */ /* 0x000fe20008000000 */
[----:B0-----:R-:W-:-:S05]  /*0af0*/  VIADD R155, R0, 0xffffff80 ;  /* 0xffffff80009b7836 */ /* 0x001fca0000000000 */
[----:B------:R-:W-:-:S04]  /*0b00*/  SHF.R.S32.HI R0, RZ, 0x1f, R155 ;  /* 0x0000001fff007819 */ /* 0x000fc8000001149b */
[CC--:B------:R-:W-:Y:S02]  /*0b10*/  LEA.HI R23, R0.reuse, R155.reuse, RZ, 0x7 ;  /* 0x0000009b00177211 */ /* 0x0c0fe400078f38ff */
[CC--:B------:R-:W-:Y:S02]  /*0b20*/  LEA.HI R3, R0.reuse, R155.reuse, RZ, 0x5 ;  /* 0x0000009b00037211 */ /* 0x0c0fe400078f28ff */
[----:B------:R-:W-:Y:S02]  /*0b30*/  LOP3.LUT R22, R23, 0xffffff80, RZ, 0xc0, !PT ;  /* 0xffffff8017167812 */ /* 0x000fe400078ec0ff */
[----:B------:R-:W-:Y:S01]  /*0b40*/  LEA.HI R2, R0, R155, RZ, 0x4 ;  /* 0x0000009b00027211 */ /* 0x000fe200078f20ff */
[----:B------:R-:W-:Y:S01]  /*0b50*/  IMAD.SHL.U32 R5, R3, 0x10, RZ ;  /* 0x0000001003057824 */ /* 0x000fe200078e00ff */
[----:B------:R-:W-:Y:S01]  /*0b60*/  SHF.R.S32.HI R23, RZ, 0x7, R23 ;  /* 0x00000007ff177819 */ /* 0x000fe20000011417 */
[----:B------:R-:W-:Y:S01]  /*0b70*/  IMAD.IADD R22, R155, 0x1, -R22 ;  /* 0x000000019b167824 */ /* 0x000fe200078e0a16 */
[----:B------:R-:W-:-:S02]  /*0b80*/  SHF.R.S32.HI R3, RZ, 0x4, R2 ;  /* 0x00000004ff037819 */ /* 0x000fc40000011402 */
[C---:B------:R-:W-:Y:S02]  /*0b90*/  LOP3.LUT R4, R2.reuse, 0x7fffff0, RZ, 0xc0, !PT ;  /* 0x07fffff002047812 */ /* 0x040fe400078ec0ff */
[----:B------:R-:W-:Y:S02]  /*0ba0*/  SHF.R.S32.HI R7, RZ, 0x1f, R22 ;  /* 0x0000001fff077819 */ /* 0x000fe40000011416 */
[----:B------:R-:W-:Y:S01]  /*0bb0*/  LEA.HI R2, R2, R3, RZ, 0x1 ;  /* 0x0000000302027211 */ /* 0x000fe200078f08ff */
[----:B------:R-:W-:Y:S01]  /*0bc0*/  IMAD.IADD R4, R155, 0x1, -R4 ;  /* 0x000000019b047824 */ /* 0x000fe200078e0a04 */
[----:B------:R-:W-:Y:S02]  /*0bd0*/  LEA.HI R6, R7, R22, RZ, 0x2 ;  /* 0x0000001607067211 */ /* 0x000fe400078f10ff */
[----:B------:R-:W-:Y:S02]  /*0be0*/  LOP3.LUT R5, R5, 0xfffffe00, RZ, 0xc0, !PT ;  /* 0xfffffe0005057812 */ /* 0x000fe400078ec0ff */
[----:B------:R-:W-:-:S02]  /*0bf0*/  SHF.R.S32.HI R8, RZ, 0x2, R6 ;  /* 0x00000002ff087819 */ /* 0x000fc40000011406 */
[----:B------:R-:W-:Y:S01]  /*0c00*/  SHF.R.S32.HI R9, RZ, 0x1f, R6 ;  /* 0x0000001fff097819 */ /* 0x000fe20000011406 */
[----:B------:R-:W-:Y:S01]  /*0c10*/  IMAD R5, R4, 0x20, R5 ;  /* 0x0000002004057824 */ /* 0x000fe200078e0205 */
[----:B------:R-:W-:Y:S01]  /*0c20*/  LOP3.LUT R2, R2, 0x1ffffffe, RZ, 0xc0, !PT ;  /* 0x1ffffffe02027812 */ /* 0x000fe200078ec0ff */
[----:B------:R-:W-:Y:S01]  /*0c30*/  IMAD.HI R4, R23, 0x55555556, RZ ;  /* 0x5555555617047827 */ /* 0x000fe200078e02ff */
[----:B------:R-:W-:Y:S02]  /*0c40*/  LEA.HI R9, R9, R8, RZ, 0x3 ;  /* 0x0000000809097211 */ /* 0x000fe400078f18ff */
[----:B------:R-:W-:Y:S01]  /*0c50*/  LEA.HI R7, R7, R22, RZ, 0x5 ;  /* 0x0000001607077211 */ /* 0x000fe200078f28ff */
[----:B------:R-:W-:Y:S01]  /*0c60*/  IMAD.IADD R2, R3, 0x1, -R2 ;  /* 0x0000000103027824 */ /* 0x000fe200078e0a02 */
[----:B------:R-:W-:Y:S02]  /*0c70*/  LOP3.LUT R9, R9, 0xfffffff8, RZ, 0xc0, !PT ;  /* 0xfffffff809097812 */ /* 0x000fe400078ec0ff */
[----:B------:R-:W-:Y:S01]  /*0c80*/  LEA.HI R0, R0, R155, RZ, 0x2 ;  /* 0x0000009b00007211 */ /* 0x000fe200078f10ff */
[----:B------:R-:W-:Y:S01]  /*0c90*/  IMAD R154, R2, 0x8, R5 ;  /* 0x00000008029a7824 */ /* 0x000fe200078e0205 */
[----:B------:R-:W-:Y:S01]  /*0ca0*/  LOP3.LUT R3, R6, 0x7ffffffc, RZ, 0xc0, !PT ;  /* 0x7ffffffc06037812 */ /* 0x000fe200078ec0ff */
[----:B------:R-:W-:Y:S01]  /*0cb0*/  IMAD.IADD R8, R8, 0x1, -R9 ;  /* 0x0000000108087824 */ /* 0x000fe200078e0a09 */
[----:B------:R-:W-:-:S02]  /*0cc0*/  LEA.HI R4, R4, R4, RZ, 0x1 ;  /* 0x0000000404047211 */ /* 0x000fc400078f08ff */
[----:B------:R-:W-:Y:S01]  /*0cd0*/  SHF.R.S32.HI R7, RZ, 0x5, R7 ;  /* 0x00000005ff077819 */ /* 0x000fe20000011407 */
[----:B------:R-:W-:Y:S01]  /*0ce0*/  IMAD.IADD R3, R22, 0x1, -R3 ;  /* 0x0000000116037824 */ /* 0x000fe200078e0a03 */
[----:B------:R-:W-:Y:S01]  /*0cf0*/  LOP3.LUT R2, R0, 0x1ffffffc, RZ, 0xc0, !PT ;  /* 0x1ffffffc00027812 */ /* 0x000fe200078ec0ff */
[----:B------:R-:W-:Y:S01]  /*0d00*/  IMAD R4, R4, -0x3, R23 ;  /* 0xfffffffd04047824 */ /* 0x000fe200078e0217 */
[----:B------:R-:W-:Y:S01]  /*0d10*/  SHF.R.S32.HI R18, RZ, 0x2, R0 ;  /* 0x00000002ff127819 */ /* 0x000fe20000011400 */
[----:B------:R-:W-:Y:S02]  /*0d20*/  IMAD R7, R7, 0x10, R8 ;  /* 0x0000001007077824 */ /* 0x000fe400078e0208 */
[----:B------:R-:W-:Y:S02]  /*0d30*/  IMAD.IADD R2, R155, 0x1, -R2 ;  /* 0x000000019b027824 */ /* 0x000fe400078e0a02 */
[----:B------:R-:W-:Y:S02]  /*0d40*/  IMAD R152, R3, R152, 0x80 ;  /* 0x0000008003987424 */ /* 0x000fe400078e0298 */
[----:B------:R-:W-:-:S02]  /*0d50*/  IMAD R153, R4, 0x40, R7 ;  /* 0x0000004004997824 */ /* 0x000fc400078e0207 */
[----:B------:R-:W-:-:S07]  /*0d60*/  IMAD.SHL.U32 R16, R2, 0x8, RZ ;  /* 0x0000000802107824 */ /* 0x000fce00078e00ff */
.L_x_8126:
[----:B0-----:R-:W0:Y:S01]  /*0d70*/  LDC.64 R2, c[0x0][0xc60] ;  /* 0x00031800ff027b82 */ /* 0x001e220000000a00 */
[----:B------:R-:W-:Y:S01]  /*0d80*/  ULDC.64 UR8, c[0x0][0x990] ;  /* 0x0002640000087ab9 */ /* 0x000fe20000000a00 */
[----:B------:R-:W-:Y:S01]  /*0d90*/  ULDC UR4, c[0x0][0x428] ;  /* 0x00010a0000047ab9 */ /* 0x000fe20000000800 */
[----:B------:R-:W-:Y:S01]  /*0da0*/  ULDC.64 UR6, c[0x0][0x998] ;  /* 0x0002660000067ab9 */ /* 0x000fe20000000a00 */
[----:B--2--5:R-:W-:Y:S01]  /*0db0*/  IMAD.MOV.U32 R9, RZ, RZ, 0x3f800000 ;  /* 0x3f800000ff097424 */ /* 0x024fe200078e00ff */
[----:B------:R-:W-:Y:S01]  /*0dc0*/  ULDC UR43, c[0x0][0x2e0] ;  /* 0x0000b800002b7ab9 */ /* 0x000fe20000000800 */
[----:B0-----:R-:W-:-:S06]  /*0dd0*/  IMAD.WIDE R2, R43, 0x4, R2 ;  /* 0x000000042b027825 */ /* 0x001fcc00078e0202 */
[----:B------:R-:W2:Y:S01]  /*0de0*/  LDG.E R2, desc[UR54][R2.64] ;  /* 0x0000003602027981 */ /* 0x000ea2000c1e1900 */
[----:B------:R-:W-:Y:S02]  /*0df0*/  UISETP.NE.U32.AND UP2, UPT, UR8, URZ, UPT ;  /* 0x0000003f0800728c */ /* 0x000fe4000bf45070 */
        /* <DEDUP_REMOVED lines=60> */
[----:B0-----:R-:W-:Y:S01]  /*11c0*/  IMAD.U32 R4, RZ, RZ, UR8 ;  /* 0x00000008ff047e24 */ /* 0x001fe2000f8e00ff */
[----:B------:R-:W-:Y:S01]  /*11d0*/  UMOV UR42, UR5 ;  /* 0x00000005002a7c82 */ /* 0x000fe20008000000 */
[----:B------:R-:W-:Y:S01]  /*11e0*/  IMAD.U32 R3, RZ, RZ, UR7 ;  /* 0x00000007ff037e24 */ /* 0x000fe2000f8e00ff */
[----:B------:R-:W-:Y:S01]  /*11f0*/  ULDC.64 UR6, c[0x0][0x3f8] ;  /* 0x0000fe0000067ab9 */ /* 0x000fe20000000a00 */
[----:B------:R-:W-:Y:S01]  /*1200*/  IMAD.U32 R5, RZ, RZ, UR9 ;  /* 0x00000009ff057e24 */ /* 0x000fe2000f8e00ff */
[----:B------:R-:W-:-:S02]  /*1210*/  @UP3 ULDC UR8, c[0x0][0x42c] ;  /* 0x00010b0000083ab9 */ /* 0x000fc40000000800 */
[----:B------:R-:W3:Y:S04]  /*1220*/  @P0 LDG.E R2, desc[UR54][R2.64] ;  /* 0x0000003602020981 */ /* 0x000ee8000c1e1900 */
[----:B------:R-:W4:Y:S01]  /*1230*/  @P1 LDG.E R4, desc[UR54][R4.64] ;  /* 0x0000003604041981 */ /* 0x000f22000c1e1900 */
[----:B------:R-:W-:-:S03]  /*1240*/  UISETP.NE.U32.AND UP0, UPT, UR6, URZ, UPT ;  /* 0x0000003f0600728c */ /* 0x000fc6000bf05070 */
[----:B------:R-:W-:Y:S01]  /*1250*/  ULDC UR6, c[0x0][0x404] ;  /* 0x0001010000067ab9 */ /* 0x000fe20000000800 */
[----:B------:R-:W-:-:S04]  /*1260*/  UISETP.NE.AND.EX UP0, UPT, UR7, URZ, UPT, UP0 ;  /* 0x0000003f0700728c */ /* 0x000fc8000bf05300 */
[----:B------:R-:W-:-:S04]  /*1270*/  USEL UR6, UR6, 0x1, UP0 ;  /* 0x0000000106067887 */ /* 0x000fc80008000000 */
[----:B------:R-:W-:Y:S01]  /*1280*/  UIMAD UR43, UR6, UR43, URZ ;  /* 0x0000002b062b72a4 */ /* 0x000fe2000f8e023f */
[----:B------:R-:W-:Y:S01]  /*1290*/  IMAD.MOV.U32 R17, RZ, RZ, R41 ;  /* 0x000000ffff117224 */ /* 0x000fe200078e0029 */
[----:B------:R-:W-:Y:S01]  /*12a0*/  CS2R R10, SRZ ;  /* 0x00000000000a7805 */ /* 0x000fe2000001ff00 */
[----:B------:R-:W-:Y:S01]  /*12b0*/  IMAD.MOV.U32 R135, RZ, RZ, RZ ;  /* 0x000000ffff877224 */ /* 0x000fe200078e00ff */
[----:B------:R-:W-:Y:S02]  /*12c0*/  CS2R R12, SRZ ;  /* 0x00000000000c7805 */ /* 0x000fe4000001ff00 */
[----:B------:R-:W-:Y:S02]  /*12d0*/  CS2R R14, SRZ ;  /* 0x00000000000e7805 */ /* 0x000fe4000001ff00 */
[----:B-1----:R-:W-:Y:S02]  /*12e0*/  CS2R R20, SRZ ;  /* 0x0000000000147805 */ /* 0x002fe4000001ff00 */
        /* <DEDUP_REMOVED lines=14> */
[----:B--2---:R-:W-:-:S04]  /*13d0*/  FMUL.FTZ R0, R9, R0 ;  /* 0x0000000009007220 */ /* 0x004fc80000410000 */
[----:B------:R-:W-:Y:S01]  /*13e0*/  FMUL.FTZ R0, R0, UR4 ;  /* 0x0000000400007c20 */ /* 0x000fe20008410000 */
[----:B------:R-:W-:Y:S01]  /*13f0*/  UMOV UR4, URZ ;  /* 0x0000003f00047c82 */ /* 0x000fe20008000000 */
[----:B------:R-:W-:-:S03]  /*1400*/  CS2R R8, SRZ ;  /* 0x0000000000087805 */ /* 0x000fc6000001ff00 */
        /* <DEDUP_REMOVED lines=20> */
.L_x_8091:
[----:B------:R-:W-:Y:S01]  /*1550*/  UIADD3 UR43, -UR4, UR43, URZ ;  /* 0x0000002b042b7290 */ /* 0x000fe2000fffe13f */
[----:B------:R-:W-:Y:S01]  /*1560*/  CS2R R56, SRZ ;  /* 0x0000000000387805 */ /* 0x000fe2000001ff00 */
[----:B------:R-:W-:Y:S01]  /*1570*/  UIMAD.WIDE.U32 UR6, UR5, UR8, URZ ;  /* 0x00000008050672a5 */ /* 0x000fe2000f8e003f */
[----:B------:R-:W-:Y:S01]  /*1580*/  IMAD.MOV.U32 R55, RZ, RZ, RZ ;  /* 0x000000ffff377224 */ /* 0x000fe200078e00ff */
[----:B------:R-:W-:Y:S01]  /*1590*/  UISETP.GE.AND UP0, UPT, UR43, 0x1, UPT ;  /* 0x000000012b00788c */ /* 0x000fe2000bf06270 */
[----:B------:R-:W-:Y:S01]  /*15a0*/  CS2R R58, SRZ ;  /* 0x00000000003a7805 */ /* 0x000fe2000001ff00 */
[----:B------:R-:W-:Y:S01]  /*15b0*/  UIADD3 UR4, UR43, 0x7f, URZ ;  /* 0x0000007f2b047890 */ /* 0x000fe2000fffe03f */
[----:B------:R-:W-:Y:S01]  /*15c0*/  CS2R R60, SRZ ;  /* 0x00000000003c7805 */ /* 0x000fe2000001ff00 */
[----:B------:R-:W-:Y:S01]  /*15d0*/  @UP3 ULDC UR9, c[0x0][0x430] ;  /* 0x00010c0000093ab9 */ /* 0x000fe20000000800 */
[----:B------:R-:W-:Y:S01]  /*15e0*/  UMOV UR41, UR5 ;  /* 0x0000000500297c82 */ /* 0x000fe20008000000 */
[----:B------:R-:W-:Y:S01]  /*15f0*/  PLOP3.LUT P1, PT, PT, PT, UP0, 0x80, 0x0 ;  /* 0x000000000000781c */ /* 0x000fe20003f2f008 */
[----:B------:R-:W-:Y:S01]  /*1600*/  USHF.R.S32.HI UR8, URZ, 0x1f, UR4 ;  /* 0x0000001f3f087899 */ /* 0x000fe20008011404 */
[----:B------:R-:W-:Y:S01]  /*1610*/  IMAD.MOV.U32 R62, RZ, RZ, RZ ;  /* 0x000000ffff3e7224 */ /* 0x000fe200078e00ff */
[----:B------:R-:W-:Y:S01]  /*1620*/  @UP3 USHF.R.U32.HI UR42, URZ, UR9, UR7 ;  /* 0x000000093f2a3299 */ /* 0x000fe20008011607 */
[----:B------:R-:W-:Y:S01]  /*1630*/  IMAD.MOV.U32 R64, RZ, RZ, RZ ;  /* 0x000000ffff407224 */ /* 0x000fe200078e00ff */
[----:B------:R-:W-:-:S08]  /*1640*/  ULEA.HI UR8, UR8, UR4, URZ, 0x7 ;  /* 0x0000000408087291 */ /* 0x000fd0000f8f383f */
[----:B------:R-:W-:Y:S05]  /*1650*/  @!P1 BRA `(.L_x_8092) ;  /* 0x0000004800a89947 */ /* 0x000fea0003800000 */
[----:B------:R-:W0:Y:S01]  /*1660*/  SHFL.IDX PT, R0, R23, RZ, 0x1f ;  /* 0x00001fff17007589 */ /* 0x000e2200000e0000 */
[----:B------:R-:W1:Y:S01]  /*1670*/  S2UR UR9, SR_CgaCtaId ;  /* 0x00000000000979c3 */ /* 0x000e620000008800 */
[----:B------:R-:W-:Y:S01]  /*1680*/  UMOV UR7, 0x400 ;  /* 0x0000040000077882 */ /* 0x000fe20000000000 */
[----:B------:R-:W-:Y:S01]  /*1690*/  USHF.R.S32.HI UR46, URZ, 0x7, UR8 ;  /* 0x000000073f2e7899 */ /* 0x000fe20008011408 */
[----:B0-----:R-:W-:Y:S01]  /*16a0*/  R2UR UR6, R0 ;  /* 0x00000000000672ca */ /* 0x001fe200000e0000 */
[----:B-1----:R-:W-:-:S12]  /*16b0*/  ULEA UR7, UR9, UR7, 0x18 ;  /* 0x0000000709077291 */ /* 0x002fd8000f8ec03f */
[----:B------:R-:W-:Y:S02]  /*16c0*/  UIMAD.WIDE UR4, UR6, 0x55555556, URZ ;  /* 0x55555556060478a5 */ /* 0x000fe4000f8e023f */
[----:B------:R-:W-:Y:S02]  /*16d0*/  UIADD3 UR4, UR7, 0xf000, URZ ;  /* 0x0000f00007047890 */ /* 0x000fe4000fffe03f */
[----:B------:R-:W-:Y:S02]  /*16e0*/  ULEA.HI UR5, UR5, UR5, URZ, 0x1 ;  /* 0x0000000505057291 */ /* 0x000fe4000f8f083f */
[----:B------:R-:W-:Y:S02]  /*16f0*/  ULOP3.LUT UP0, URZ, UR4, 0x3ff, URZ, 0xc0, !UPT ;  /* 0x000003ff043f7892 */ /* 0x000fe4000f80c03f */
[----:B------:R-:W-:-:S04]  /*1700*/  UIMAD UR5, UR5, -0x3, UR6 ;  /* 0xfffffffd050578a4 */ /* 0x000fc8000f8e0206 */
[----:B------:R-:W-:Y:S01]  /*1710*/  PLOP3.LUT P0, PT, PT, PT, UP0, 0x80, 0x0 ;  /* 0x000000000000781c */ /* 0x000fe20003f0f008 */
[----:B------:R-:W-:-:S04]  /*1720*/  ULEA UR5, UR5, UR4, 0xb ;  /* 0x0000000405057291 */ /* 0x000fc8000f8e583f */
[----:B------:R-:W-:-:S04]  /*1730*/  USHF.R.U32.HI UR5, URZ, 0x4, UR5 ;  /* 0x000000043f057899 */ /* 0x000fc80008011605 */
[----:B------:R-:W-:-:S04]  /*1740*/  ULOP3.LUT UR47, UR5, 0x3fff, URZ, 0xc0, !UPT ;  /* 0x00003fff052f7892 */ /* 0x000fc8000f8ec03f */
[----:B------:R-:W-:Y:S08]  /*1750*/  @!P0 BRA `(.L_x_8093) ;  /* 0x0000000000408947 */ /* 0x000ff00003800000 */
        /* <DEDUP_REMOVED lines=16> */
.L_x_8093:
        /* <DEDUP_REMOVED lines=13> */
.L_x_8215:
[----:B------:R-:W-:Y:S05]  /*1930*/  @!P0 BRA `(.L_x_8095) ;  /* 0x0000000000048947 */ /* 0x000fea0003800000 */
[----:B------:R-:W-:Y:S01]  /*1940*/  BPT.TRAP 0x1 ;  /* 0x000000040000795c */ /* 0x000fe20000300000 */
.L_x_8095:
[----:B0-----:R-:W-:Y:S02]  /*1950*/  IMAD.U32 R3, RZ, RZ, UR36 ;  /* 0x00000024ff037e24 */ /* 0x001fe4000f8e00ff */
[----:B------:R-:W-:Y:S02]  /*1960*/  IMAD.U32 R5, RZ, RZ, UR37 ;  /* 0x00000025ff057e24 */ /* 0x000fe4000f8e00ff */
[----:B------:R-:W-:-:S03]  /*1970*/  IMAD R4, R3, 0x8, R0 ;  /* 0x0000000803047824 */ /* 0x000fc600078e0200 */
[----:B------:R-:W-:-:S04]  /*1980*/  SHF.L.U32 R3, R5, 0x1f, RZ ;  /* 0x0000001f05037819 */ /* 0x000fc800000006ff */
[----:B------:R0:W1:Y:S01]  /*1990*/  SYNCS.PHASECHK.TRANS64.TRYWAIT P1, [R4+URZ+0x19c30], R3 ;  /* 0x019c3003040075a7 */ /* 0x000062000802017f */
[----:B------:R-:W-:Y:S05]  /*19a0*/  @!P0 BRA `(.L_x_8096) ;  /* 0x0000000000048947 */ /* 0x000fea0003800000 */
[----:B------:R-:W-:Y:S01]  /*19b0*/  BPT.TRAP 0x1 ;  /* 0x000000040000795c */ /* 0x000fe20000300000 */
.L_x_8096:
[----:B------:R-:W2:Y:S01]  /*19c0*/  LDL.LU R5, [R1] ;  /* 0x0000000001057983 */ /* 0x000ea20000300800 */
[----:B------:R-:W3:Y:S02]  /*19d0*/  S2R R6, SR_TID.X ;  /* 0x0000000000067919 */ /* 0x000ee40000002100 */
[----:B---3--:R-:W-:Y:S01]  /*19e0*/  LOP3.LUT P2, RZ, R6, 0x7f, RZ, 0xc0, !PT ;  /* 0x0000007f06ff7812 */ /* 0x008fe2000784c0ff */
[----:B------:R-:W-:Y:S01]  /*19f0*/  IMAD.MOV.U32 R135, RZ, RZ, RZ ;  /* 0x000000ffff877224 */ /* 0x000fe200078e00ff */
[----:B--2---:R-:W-:-:S11]  /*1a00*/  LOP3.LUT R5, R5, 0xffffffef, RZ, 0xc0, !PT ;  /* 0xffffffef05057812 */ /* 0x004fd600078ec0ff */
[----:B------:R-:W-:-:S05]  /*1a10*/  @P2 LOP3.LUT R5, R5, 0x10, RZ, 0xfc, !PT ;  /* 0x0000001005052812 */ /* 0x000fca00078efcff */
[----:B------:R2:W-:Y:S01]  /*1a20*/  STL [R1], R5 ;  /* 0x0000000501007387 */ /* 0x0005e20000100800 */
[----:B-1----:R-:W-:Y:S05]  /*1a30*/  @P1 BRA `(.L_x_8097) ;  /* 0x0000000000081947 */ /* 0x002fea0003800000 */
[----:B------:R-:W1:Y:S02]  /*1a40*/  SYNCS.PHASECHK.TRANS64.TRYWAIT P1, [R4+URZ+0x19c30], R3 ;  /* 0x019c3003040075a7 */ /* 0x000e64000802017f */
[----:B-1----:R-:W-:Y:S05]  /*1a50*/  @!P1 BRA `(.L_x_8098) ;  /* 0x000000ac00149947 */ /* 0x002fea0003800000 */
.L_x_8097:
[----:B------:R-:W-:Y:S05]  /*1a60*/  WARPSYNC.ALL ;  /* 0x0000000000007948 */ /* 0x000fea0003800000 */
[----:B------:R-:W-:Y:S01]  /*1a70*/  R2UR UR4, R0 ;  /* 0x00000000000472ca */ /* 0x000fe200000e0000 */
[----:B------:R-:W-:Y:S01]  /*1a80*/  WARPGROUP.ARRIVE ;  /* 0x00000000000079c5 */ /* 0x000fe20000000000 */
[----:B------:R-:W-:Y:S01]  /*1a90*/  UMOV UR5, 0xc0000010 ;  /* 0xc000001000057882 */ /* 0x000fe20000000000 */
[----:B------:R-:W-:Y:S01]  /*1aa0*/  UMOV UR7, 0xc0000010 ;  /* 0xc000001000077882 */ /* 0x000fe20000000000 */
[----:B------:R-:W-:Y:S01]  /*1ab0*/  UMOV UR9, 0xc0000010 ;  /* 0xc000001000097882 */ /* 0x000fe20000000000 */
[----:B------:R-:W-:Y:S01]  /*1ac0*/  UMOV UR11, 0xc0000010 ;  /* 0xc0000010000b7882 */ /* 0x000fe20000000000 */
[----:B------:R-:W-:Y:S01]  /*1ad0*/  UMOV UR13, 0xc0000010 ;  /* 0xc0000010000d7882 */ /* 0x000fe20000000000 */
[----:B------:R-:W-:Y:S01]  /*1ae0*/  UMOV UR15, 0xc0000010 ;  /* 0xc0000010000f7882 */ /* 0x000fe20000000000 */
[----:B--2---:R-:W-:Y:S01]  /*1af0*/  VIADD R5, R152, UR43 ;  /* 0x0000002b98057c36 */ /* 0x004fe20008000000 */
[----:B------:R-:W-:Y:S01]  /*1b00*/  P2R R7, PR, RZ, 0x1 ;  /* 0x00000001ff077803 */ /* 0x000fe20000000000 */
[----:B------:R-:W-:Y:S01]  /*1b10*/  IMAD.U32 R6, RZ, RZ, UR46 ;  /* 0x0000002eff067e24 */ /* 0x000fe2000f8e00ff */
[----:B------:R-:W2:Y:S01]  /*1b20*/  S2R R88, SR_TID.X ;  /* 0x0000000000587919 */ /* 0x000ea20000002100 */
[----:B------:R-:W-:Y:S01]  /*1b30*/  IMAD.U32 R10, RZ, RZ, UR45 ;  /* 0x0000002dff0a7e24 */ /* 0x000fe2000f8e00ff */
[----:B------:R-:W-:Y:S01]  /*1b40*/  UIADD3 UR4, UR4, 0x13800, URZ ;  /* 0x0001380004047890 */ /* 0x000fe2000fffe03f */
[----:B------:R-:W-:Y:S01]  /*1b50*/  IMAD R5, R6, -0x80, R5 ;  /* 0xffffff8006057824 */ /* 0x000fe200078e0205 */
[----:B------:R-:W-:Y:S01]  /*1b60*/  UISETP.GE.AND UP0, UPT, UR43, 0x81, UPT ;  /* 0x000000812b00788c */ /* 0x000fe2000bf06270 */
[--C-:B------:R-:W-:Y:S01]  /*1b70*/  IMAD.MOV.U32 R134, RZ, RZ, R135.reuse ;  /* 0x000000ffff867224 */ /* 0x100fe200078e0087 */
[----:B------:R-:W-:Y:S01]  /*1b80*/  USHF.R.U32.HI UR4, URZ, 0x4, UR4 ;  /* 0x000000043f047899 */ /* 0x000fe20008011604 */
[--C-:B------:R-:W-:Y:S01]  /*1b90*/  IMAD.MOV.U32 R133, RZ, RZ, R135.reuse ;  /* 0x000000ffff857224 */ /* 0x100fe200078e0087 */
[C---:B------:R-:W-:Y:S01]  /*1ba0*/  ISETP.GT.AND P3, PT, R5.reuse, RZ, PT ;  /* 0x000000ff0500720c */ /* 0x040fe20003f64270 */
[--C-:B------:R-:W-:Y:S01]  /*1bb0*/  IMAD.MOV.U32 R132, RZ, RZ, R135.reuse ;  /* 0x000000ffff847224 */ /* 0x100fe200078e0087 */
[----:B------:R-:W-:Y:S01]  /*1bc0*/  ULOP3.LUT UR4, UR4, 0x3fff, URZ, 0xc0, !UPT ;  /* 0x00003fff04047892 */ /* 0x000fe2000f8ec03f */
[C---:B------:R-:W-:Y:S01]  /*1bd0*/  ISETP.GT.AND P1, PT, R5.reuse, 0x1, PT ;  /* 0x000000010500780c */ /* 0x040fe20003f24270 */
[--C-:B------:R-:W-:Y:S01]  /*1be0*/  IMAD.MOV.U32 R131, RZ, RZ, R135.reuse ;  /* 0x000000ffff837224 */ /* 0x100fe200078e0087 */
[C---:B------:R-:W-:Y:S01]  /*1bf0*/  ISETP.GT.AND P2, PT, R5.reuse, 0x8, PT ;  /* 0x000000080500780c */ /* 0x040fe20003f44270 */
[----:B------:R-:W-:Y:S01]  /*1c00*/  ULOP3.LUT UR16, UR4, 0x10000, URZ, 0xfc, !UPT ;  /* 0x0001000004107892 */ /* 0x000fe2000f8efc3f */
[C---:B------:R-:W-:Y:S01]  /*1c10*/  ISETP.GT.AND P5, PT, R5.reuse, 0x9, PT ;  /* 0x000000090500780c */ /* 0x040fe20003fa4270 */
[----:B------:R-:W-:Y:S01]  /*1c20*/  ULOP3.LUT UR4, UR47, 0x10000, URZ, 0xfc, !UPT ;  /* 0x000100002f047892 */ /* 0x000fe2000f8efc3f */
[C---:B------:R-:W-:Y:S01]  /*1c30*/  ISETP.GT.AND P4, PT, R5.reuse, 0x10, PT ;  /* 0x000000100500780c */ /* 0x040fe20003f84270 */
[----:B------:R-:W-:Y:S01]  /*1c40*/  UIMAD UR6, UR36, 0x300, UR16 ;  /* 0x00000300240678a4 */ /* 0x000fe2000f8e0210 */
[C---:B------:R-:W-:Y:S01]  /*1c50*/  ISETP.GT.AND P0, PT, R5.reuse, 0x59, PT ;  /* 0x000000590500780c */ /* 0x040fe20003f04270 */
[----:B------:R-:W-:Y:S01]  /*1c60*/  UIADD3 UR8, UR4, 0x180, URZ ;  /* 0x0000018004087890 */ /* 0x000fe2000fffe03f */
[----:B------:R-:W-:Y:S01]  /*1c70*/  ISETP.GT.AND P6, PT, R5, 0x60, PT ;  /* 0x000000600500780c */ /* 0x000fe20003fc4270 */
[----:B------:R-:W-:Y:S01]  /*1c80*/  UIADD3 UR10, UR6, 0x100, URZ ;  /* 0x00000100060a7890 */ /* 0x000fe2000fffe03f */
[--C-:B------:R-:W-:Y:S01]  /*1c90*/  IMAD.MOV.U32 R130, RZ, RZ, R135.reuse ;  /* 0x000000ffff827224 */ /* 0x100fe200078e0087 */
[----:B------:R-:W-:Y:S01]  /*1ca0*/  UIADD3 UR12, UR4, 0x300, URZ ;  /* 0x00000300040c7890 */ /* 0x000fe2000fffe03f */
[----:B------:R-:W-:Y:S01]  /*1cb0*/  IMAD.MOV.U32 R129, RZ, RZ, R135 ;  /* 0x000000ffff817224 */ /* 0x000fe200078e0087 */
[----:B------:R-:W-:-:S02]  /*1cc0*/  UIADD3 UR14, UR6, 0x200, URZ ;  /* 0x00000200060e7890 */ /* 0x000fc4000fffe03f */
[----:B------:R-:W-:Y:S01]  /*1cd0*/  QGMMA.64x128x32.F32.E4M3.E4M3 R24, gdesc[UR4], RZ, !UPT, gsb0 ;  /* 0x01e00000041879f3 */ /* 0x000fe2000c0008ff */
        /* <DEDUP_REMOVED lines=50> */
[----:B01----:R-:W-:-:S02]  /*2000*/  FMNMX.FTZ R3, R24, R25, !PT ;  /* 0x0000001918037209 */ /* 0x003fc40007810000 */
        /* <DEDUP_REMOVED lines=110> */
[----:B------:R-:W0:Y:S01]  /*26f0*/  SHFL.BFLY PT, R3, R6, 0x2, 0x1f ;  /* 0x0c401f0006037f89 */ /* 0x000e2200000e0000 */
        /* <DEDUP_REMOVED lines=12> */
[----:B0-----:R-:W-:Y:S02]  /*27c0*/  FMNMX.FTZ R8, R6, R3, !PT ;  /* 0x0000000306087209 */ /* 0x001fe40007810000 */
[----:B------:R-:W-:-:S03]  /*27d0*/  ISETP.NE.AND P0, PT, R7, RZ, PT ;  /* 0x000000ff0700720c */ /* 0x000fc60003f05270 */
[----:B------:R-:W0:Y:S02]  /*27e0*/  SHFL.BFLY PT, R3, R8, 0x1, 0x1f ;  /* 0x0c201f0008037f89 */ /* 0x000e2400000e0000 */
[----:B0-----:R-:W-:-:S04]  /*27f0*/  FMNMX.FTZ R3, R8, R3, !PT ;  /* 0x0000000308037209 */ /* 0x001fc80007810000 */
[C---:B------:R-:W-:Y:S01]  /*2800*/  FSETP.NEU.FTZ.AND P2, PT, R3.reuse, -INF , PT ;  /* 0xff8000000300780b */ /* 0x040fe20003f5d000 */
[----:B------:R-:W-:-:S05]  /*2810*/  FFMA.FTZ R13, R3, R10, -8 ;  /* 0xc1000000030d7423 */ /* 0x000fca000001000a */
[----:B------:R-:W-:Y:S02]  /*2820*/  FSEL R13, R13, RZ, P2 ;  /* 0x000000ff0d0d7208 */ /* 0x000fe40001000000 */
[----:B------:R-:W-:Y:S02]  /*2830*/  ISETP.NE.AND P2, PT, R9, RZ, PT ;  /* 0x000000ff0900720c */ /* 0x000fe40003f45270 */
[----:B------:R-:W-:Y:S01]  /*2840*/  FMNMX.FTZ R9, R26, R27, !PT ;  /* 0x0000001b1a097209 */ /* 0x000fe20007810000 */
[----:B------:R-:W-:-:S01]  /*2850*/  FFMA.FTZ R8, R25, UR45, -R13 ;  /* 0x0000002d19087c23 */ /* 0x000fc2000801080d */
[--C-:B------:R-:W-:Y:S01]  /*2860*/  FFMA.FTZ R10, R29, UR45, -R13.reuse ;  /* 0x0000002d1d0a7c23 */ /* 0x100fe2000801080d */
        /* <DEDUP_REMOVED lines=11> */
[----:B------:R-:W-:-:S02]  /*2920*/  IMAD.U32 R65, RZ, RZ, UR45 ;  /* 0x0000002dff417e24 */ /* 0x000fc4000f8e00ff */
        /* <DEDUP_REMOVED lines=12> */
[----:B------:R-:W-:Y:S01]  /*29f0*/  FFMA.FTZ R45, R68, UR45, -R13 ;  /* 0x0000002d442d7c23 */ /* 0x000fe2000801080d */
[----:B------:R-:W-:-:S02]  /*2a00*/  FMNMX.FTZ R6, R42, R11, !PT ;  /* 0x0000000b2a067209 */ /* 0x000fc40007810000 */
[----:B--2---:R-:W-:Y:S01]  /*2a10*/  LOP3.LUT P2, RZ, R88, 0x7f, RZ, 0xc0, !PT ;  /* 0x0000007f58ff7812 */ /* 0x004fe2000784c0ff */
[----:B------:R-:W-:Y:S01]  /*2a20*/  IMAD.MOV.U32 R88, RZ, RZ, R135 ;  /* 0x000000ffff587224 */ /* 0x000fe200078e0087 */
[----:B------:R-:W-:Y:S01]  /*2a30*/  FMNMX.FTZ R15, R43, R6, !PT ;  /* 0x000000062b0f7209 */ /* 0x000fe20007810000 */
[----:B------:R1:W-:Y:S01]  /*2a40*/  MUFU.EX2 R11, R36 ;  /* 0x00000024000b7308 */ /* 0x0003e20000000800 */
[----:B0-----:R-:W-:-:S01]  /*2a50*/  FFMA.FTZ R32, R53, UR45, -R13 ;  /* 0x0000002d35207c23 */ /* 0x001fc2000801080d */
[----:B------:R-:W-:Y:S01]  /*2a60*/  FFMA.FTZ R53, R76, UR45, -R13 ;  /* 0x0000002d4c357c23 */ /* 0x000fe2000801080d */
[----:B------:R-:W-:-:S04]  /*2a70*/  FMNMX.FTZ R6, R46, R15, !PT ;  /* 0x0000000f2e067209 */ /* 0x000fc80007810000 */
[----:B------:R-:W-:Y:S01]  /*2a80*/  FMNMX.FTZ R15, R47, R6, !PT ;  /* 0x000000062f0f7209 */ /* 0x000fe20007810000 */
[----:B------:R-:W-:Y:S01]  /*2a90*/  MUFU.EX2 R5, R5 ;  /* 0x0000000500057308 */ /* 0x000fe20000000800 */
[----:B-1----:R-:W-:-:S01]  /*2aa0*/  FFMA.FTZ R36, R57, UR45, -R13 ;  /* 0x0000002d39247c23 */ /* 0x002fc2000801080d */
[----:B------:R-:W-:Y:S01]  /*2ab0*/  FFMA.FTZ R57, R80, UR45, -R13 ;  /* 0x0000002d50397c23 */ /* 0x000fe2000801080d */
[----:B------:R-:W-:-:S04]  /*2ac0*/  FMNMX.FTZ R6, R50, R15, !PT ;  /* 0x0000000f32067209 */ /* 0x000fc80007810000 */
[----:B------:R-:W-:Y:S01]  /*2ad0*/  FMNMX.FTZ R21, R51, R6, !PT ;  /* 0x0000000633157209 */ /* 0x000fe20007810000 */
[----:B------:R0:W-:Y:S03]  /*2ae0*/  MUFU.EX2 R15, R40 ;  /* 0x00000028000f7308 */ /* 0x0001e60000000800 */
[----:B------:R-:W-:-:S04]  /*2af0*/  FMNMX.FTZ R6, R54, R21, !PT ;  /* 0x0000001536067209 */ /* 0x000fc80007810000 */
[----:B------:R-:W-:Y:S01]  /*2b00*/  FMNMX.FTZ R21, R55, R6, !PT ;  /* 0x0000000637157209 */ /* 0x000fe20007810000 */
[----:B------:R-:W-:Y:S01]  /*2b10*/  MUFU.EX2 R8, R8 ;  /* 0x0000000800087308 */ /* 0x000fe20000000800 */
[----:B0-----:R-:W-:-:S01]  /*2b20*/  FFMA.FTZ R40, R64, UR45, -R13 ;  /* 0x0000002d40287c23 */ /* 0x001fc2000801080d */
[----:B------:R-:W-:Y:S01]  /*2b30*/  FFMA.FTZ R64, R85, UR45, -R13 ;  /* 0x0000002d55407c23 */ /* 0x000fe2000801080d */
[----:B------:R-:W-:-:S04]  /*2b40*/  FMNMX.FTZ R6, R58, R21, !PT ;  /* 0x000000153a067209 */ /* 0x000fc80007810000 */
[----:B------:R-:W-:Y:S01]  /*2b50*/  FMNMX.FTZ R25, R59, R6, !PT ;  /* 0x000000063b197209 */ /* 0x000fe20007810000 */
[----:B------:R0:W-:Y:S03]  /*2b60*/  MUFU.EX2 R21, R44 ;  /* 0x0000002c00157308 */ /* 0x0001e60000000800 */
[----:B------:R-:W-:-:S04]  /*2b70*/  FMNMX.FTZ R6, R62, R25, !PT ;  /* 0x000000193e067209 */ /* 0x000fc80007810000 */
[----:B------:R-:W-:Y:S01]  /*2b80*/  FMNMX.FTZ R25, R63, R6, !PT ;  /* 0x000000063f197209 */ /* 0x000fe20007810000 */
[----:B------:R-:W-:Y:S01]  /*2b90*/  MUFU.EX2 R7, R7 ;  /* 0x0000000700077308 */ /* 0x000fe20000000800 */
[----:B0-----:R-:W-:-:S02]  /*2ba0*/  FFMA.FTZ R44, R61, UR45, -R13 ;  /* 0x0000002d3d2c7c23 */ /* 0x001fc4000801080d */
[----:B------:R-:W-:-:S04]  /*2bb0*/  FMNMX.FTZ R6, R66, R25, !PT ;  /* 0x0000001942067209 */ /* 0x000fc80007810000 */
[----:B------:R-:W-:Y:S01]  /*2bc0*/  FMNMX.FTZ R29, R67, R6, !PT ;  /* 0x00000006431d7209 */ /* 0x000fe20007810000 */
[----:B------:R0:W-:Y:S03]  /*2bd0*/  MUFU.EX2 R25, R48 ;  /* 0x0000003000197308 */ /* 0x0001e60000000800 */
[----:B------:R-:W-:-:S04]  /*2be0*/  FMNMX.FTZ R6, R70, R29, !PT ;  /* 0x0000001d46067209 */ /* 0x000fc80007810000 */
[----:B------:R-:W-:Y:S01]  /*2bf0*/  FMNMX.FTZ R29, R71, R6, !PT ;  /* 0x00000006471d7209 */ /* 0x000fe20007810000 */
[----:B------:R-:W1:Y:S01]  /*2c00*/  MUFU.EX2 R10, R10 ;  /* 0x0000000a000a7308 */ /* 0x000e620000000800 */
[----:B0-----:R-:W-:-:S02]  /*2c10*/  FFMA.FTZ R48, R69, UR45, -R13 ;  /* 0x0000002d45307c23 */ /* 0x001fc4000801080d */
[----:B------:R-:W-:-:S04]  /*2c20*/  FMNMX.FTZ R6, R74, R29, !PT ;  /* 0x0000001d4a067209 */ /* 0x000fc80007810000 */
[----:B------:R-:W-:Y:S01]  /*2c30*/  FMNMX.FTZ R33, R75, R6, !PT ;  /* 0x000000064b217209 */ /* 0x000fe20007810000 */
[----:B------:R0:W-:Y:S03]  /*2c40*/  MUFU.EX2 R29, R52 ;  /* 0x00000034001d7308 */ /* 0x0001e60000000800 */
[----:B------:R-:W-:-:S04]  /*2c50*/  FMNMX.FTZ R6, R78, R33, !PT ;  /* 0x000000214e067209 */ /* 0x000fc80007810000 */
[----:B------:R-:W-:Y:S01]  /*2c60*/  FMNMX.FTZ R33, R79, R6, !PT ;  /* 0x000000064f217209 */ /* 0x000fe20007810000 */
[----:B------:R-:W-:Y:S01]  /*2c70*/  MUFU.EX2 R12, R12 ;  /* 0x0000000c000c7308 */ /* 0x000fe20000000800 */
[----:B0-----:R-:W-:-:S01]  /*2c80*/  FFMA.FTZ R52, R73, UR45, -R13 ;  /* 0x0000002d49347c23 */ /* 0x001fc2000801080d */
[----:B-1----:R-:W-:Y:S02]  /*2c90*/  F2FP.SATFINITE.E4M3.F32.PACK_AB_MERGE_C R136, R10, R7, RZ ;  /* 0x000000070a88723e */ /* 0x002fe400048070ff */
[----:B------:R-:W-:Y:S02]  /*2ca0*/  FMNMX.FTZ R6, R82, R33, !PT ;  /* 0x0000002152067209 */ /* 0x000fe40007810000 */
[----:B------:R-:W-:Y:S02]  /*2cb0*/  F2FP.SATFINITE.E4M3.F32.PACK_AB_MERGE_C R136, R8, R5, R136 ;  /* 0x000000050888723e */ /* 0x000fe40004807088 */
[----:B------:R-:W-:Y:S01]  /*2cc0*/  FMNMX.FTZ R37, R83, R6, !PT ;  /* 0x0000000653257209 */ /* 0x000fe20007810000 */
[----:B------:R0:W-:Y:S03]  /*2cd0*/  MUFU.EX2 R33, R56 ;  /* 0x0000003800217308 */ /* 0x0001e60000000800 */
[----:B------:R-:W-:Y:S01]  /*2ce0*/  FMNMX.FTZ R6, R86, R37, !PT ;  /* 0x0000002556067209 */ /* 0x000fe20007810000 */
[----:B------:R-:W-:-:S03]  /*2cf0*/  FFMA.FTZ R37, R60, UR45, -R13 ;  /* 0x0000002d3c257c23 */ /* 0x000fc6000801080d */
[----:B------:R-:W-:Y:S01]  /*2d00*/  FMNMX.FTZ R6, R87, R6, !PT ;  /* 0x0000000657067209 */ /* 0x000fe20007810000 */
[----:B------:R-:W1:Y:S01]  /*2d10*/  MUFU.EX2 R14, R14 ;  /* 0x0000000e000e7308 */ /* 0x000e620000000800 */
[----:B0-----:R-:W-:-:S03]  /*2d20*/  FFMA.FTZ R56, R77, UR45, -R13 ;  /* 0x0000002d4d387c23 */ /* 0x001fc6000801080d */
[----:B------:R-:W0:Y:S04]  /*2d30*/  SHFL.BFLY PT, R49, R6, 0x2, 0x1f ;  /* 0x0c401f0006317f89 */ /* 0x000e2800000e0000 */
[----:B------:R-:W-:Y:S08]  /*2d40*/  MUFU.EX2 R20, R20 ;  /* 0x0000001400147308 */ /* 0x000ff00000000800 */
[----:B------:R-:W2:Y:S01]  /*2d50*/  MUFU.EX2 R24, R24 ;  /* 0x0000001800187308 */ /* 0x000ea20000000800 */
[----:B-1----:R-:W-:-:S04]  /*2d60*/  F2FP.SATFINITE.E4M3.F32.PACK_AB_MERGE_C R138, R14, R11, RZ ;  /* 0x0000000b0e8a723e */ /* 0x002fc800048070ff */
[----:B------:R-:W-:-:S03]  /*2d70*/  F2FP.SATFINITE.E4M3.F32.PACK_AB_MERGE_C R138, R12, R9, R138 ;  /* 0x000000090c8a723e */ /* 0x000fc6000480708a */
[----:B------:R-:W-:Y:S01]  /*2d80*/  MUFU.EX2 R28, R28 ;  /* 0x0000001c001c7308 */ /* 0x000fe20000000800 */
[----:B0-----:R-:W-:Y:S01]  /*2d90*/  FMNMX.FTZ R60, R6, R49, !PT ;  /* 0x00000031063c7209 */ /* 0x001fe20007810000 */
[----:B------:R-:W-:-:S06]  /*2da0*/  FFMA.FTZ R49, R72, UR45, -R13 ;  /* 0x0000002d48317c23 */ /* 0x000fcc000801080d */
[----:B------:R-:W-:Y:S01]  /*2db0*/  MUFU.EX2 R32, R32 ;  /* 0x0000002000207308 */ /* 0x000fe20000000800 */
[----:B------:R-:W0:Y:S01]  /*2dc0*/  SHFL.BFLY PT, R61, R60, 0x1, 0x1f ;  /* 0x0c201f003c3d7f89 */ /* 0x000e2200000e0000 */
[----:B--2---:R-:W-:-:S04]  /*2dd0*/  F2FP.SATFINITE.E4M3.F32.PACK_AB_MERGE_C R140, R24, R21, RZ ;  /* 0x00000015188c723e */ /* 0x004fc800048070ff */
[----:B------:R-:W-:Y:S02]  /*2de0*/  F2FP.SATFINITE.E4M3.F32.PACK_AB_MERGE_C R140, R20, R15, R140 ;  /* 0x0000000f148c723e */ /* 0x000fe4000480708c */
        /* <DEDUP_REMOVED lines=23> */
[----:B------:R-:W-:Y:S01]  /*2f60*/  FADD.FTZ R50, R5, R8 ;  /* 0x0000000805327221 */ /* 0x000fe20000010000 */
[----:B------:R-:W-:-:S01]  /*2f70*/  FFMA.FTZ R39, R39, UR45, -R65 ;  /* 0x0000002d27277c23 */ /* 0x000fc20008010841 */
[----:B------:R-:W0:Y:S01]  /*2f80*/  MUFU.EX2 R26, R26 ;  /* 0x0000001a001a7308 */ /* 0x000e220000000800 */
[----:B------:R-:W-:-:S01]  /*2f90*/  FFMA.FTZ R72, R47, UR45, -R65 ;  /* 0x0000002d2f487c23 */ /* 0x000fc20008010841 */
[--C-:B------:R-:W-:Y:S01]  /*2fa0*/  FFMA.FTZ R69, R46, UR45, -R65.reuse ;  /* 0x0000002d2e457c23 */ /* 0x100fe20008010841 */
[----:B------:R-:W-:-:S01]  /*2fb0*/  FFMA.FTZ R47, R59, UR45, -R65 ;  /* 0x0000002d3b2f7c23 */ /* 0x000fc20008010841 */
[----:B------:R-:W-:Y:S01]  /*2fc0*/  FFMA.FTZ R46, R58, UR45, -R65 ;  /* 0x0000002d3a2e7c23 */ /* 0x000fe20008010841 */
[----:B------:R-:W-:-:S01]  /*2fd0*/  FADD.FTZ R59, R7, R50 ;  /* 0x00000032073b7221 */ /* 0x000fc20000010000 */
[----:B------:R-:W-:Y:S01]  /*2fe0*/  FFMA.FTZ R66, R66, UR45, -R65 ;  /* 0x0000002d42427c23 */ /* 0x000fe20008010841 */
[----:B------:R-:W-:Y:S01]  /*2ff0*/  @!P2 VIADD R50, R4, 0x19c40 ;  /* 0x00019c400432a836 */ /* 0x000fe20000000000 */
        /* <DEDUP_REMOVED lines=10> */
[----:B------:R-:W-:Y:S01]  /*30a0*/  @!P2 PRMT R50, RZ, 0x654, R50 ;  /* 0x00000654ff32a816 */ /* 0x000fe20000000032 */
[----:B------:R-:W-:-:S01]  /*30b0*/  FFMA.FTZ R71, R71, UR45, -R65 ;  /* 0x0000002d47477c23 */ /* 0x000fc20008010841 */
[--C-:B------:R-:W-:Y:S01]  /*30c0*/  FFMA.FTZ R75, R75, UR45, -R65.reuse ;  /* 0x0000002d4b4b7c23 */ /* 0x100fe20008010841 */
[----:B------:R-:W-:-:S01]  /*30d0*/  FFMA.FTZ R78, R78, UR45, -R65 ;  /* 0x0000002d4e4e7c23 */ /* 0x000fc20008010841 */
[----:B------:R0:W-:Y:S01]  /*30e0*/  @!P2 SYNCS.ARRIVE.TRANS64.RED.A1T0 RZ, [R50+URZ], RZ ;  /* 0x000000ff32ffa9a7 */ /* 0x0001e2000810043f */
[----:B------:R-:W-:-:S01]  /*30f0*/  FFMA.FTZ R79, R79, UR45, -R65 ;  /* 0x0000002d4f4f7c23 */ /* 0x000fc20008010841 */
[----:B------:R-:W3:Y:S01]  /*3100*/  MUFU.EX2 R27, R27 ;  /* 0x0000001b001b7308 */ /* 0x000ee20000000800 */
[----:B-1----:R-:W-:-:S01]  /*3110*/  FADD.FTZ R58, R68, R51 ;  /* 0x00000033443a7221 */ /* 0x002fc20000010000 */
[--C-:B------:R-:W-:Y:S01]  /*3120*/  FFMA.FTZ R51, R67, UR45, -R65.reuse ;  /* 0x0000002d43337c23 */ /* 0x100fe20008010841 */
[----:B------:R-:W-:-:S01]  /*3130*/  FFMA.FTZ R82, R82, UR45, -R65 ;  /* 0x0000002d52527c23 */ /* 0x000fc20008010841 */
[--C-:B------:R-:W-:Y:S01]  /*3140*/  FFMA.FTZ R83, R83, UR45, -R65.reuse ;  /* 0x0000002d53537c23 */ /* 0x100fe20008010841 */
[----:B------:R-:W-:-:S01]  /*3150*/  FFMA.FTZ R86, R86, UR45, -R65 ;  /* 0x0000002d56567c23 */ /* 0x000fc20008010841 */
[--C-:B0-----:R-:W-:Y:S01]  /*3160*/  FFMA.FTZ R50, R74, UR45, -R65.reuse ;  /* 0x0000002d4a327c23 */ /* 0x101fe20008010841 */
[----:B------:R-:W-:-:S01]  /*3170*/  FFMA.FTZ R65, R87, UR45, -R65 ;  /* 0x0000002d57417c23 */ /* 0x000fc20008010841 */
[----:B------:R-:W0:Y:S01]  /*3180*/  MUFU.EX2 R30, R30 ;  /* 0x0000001e001e7308 */ /* 0x000e220000000800 */
[----:B--2---:R-:W-:-:S01]  /*3190*/  FADD.FTZ R58, R31, R58 ;  /* 0x0000003a1f3a7221 */ /* 0x004fc20000010000 */
[----:B------:R-:W-:-:S04]  /*31a0*/  F2FP.SATFINITE.E4M3.F32.PACK_AB_MERGE_C R31, R31, R68, RZ ;  /* 0x000000441f1f723e */ /* 0x000fc800048070ff */
[----:B------:R-:W-:Y:S02]  /*31b0*/  F2FP.SATFINITE.E4M3.F32.PACK_AB_MERGE_C R137, R26, R13, R31 ;  /* 0x0000000d1a89723e */ /* 0x000fe4000480701f */
[----:B------:R-:W1:Y:S01]  /*31c0*/  MUFU.EX2 R38, R38 ;  /* 0x0000002600267308 */ /* 0x000e620000000800 */
[----:B---3--:R-:W-:-:S01]  /*31d0*/  FADD.FTZ R73, R27, R58 ;  /* 0x0000003a1b497221 */ /* 0x008fc20000010000 */
[----:B------:R-:W-:-:S04]  /*31e0*/  FADD.FTZ R58, R12, R59 ;  /* 0x0000003b0c3a7221 */ /* 0x000fc80000010000 */
[----:B------:R-:W-:Y:S02]  /*31f0*/  FADD.FTZ R59, R11, R58 ;  /* 0x0000003a0b3b7221 */ /* 0x000fe40000010000 */
[----:B------:R-:W2:Y:S01]  /*3200*/  MUFU.EX2 R39, R39 ;  /* 0x0000002700277308 */ /* 0x000ea20000000800 */
[----:B0-----:R-:W-:-:S07]  /*3210*/  FADD.FTZ R73, R30, R73 ;  /* 0x000000491e497221 */ /* 0x001fce0000010000 */
[----:B------:R-:W0:Y:S01]  /*3220*/  MUFU.EX2 R34, R34 ;  /* 0x0000002200227308 */ /* 0x000e220000000800 */
[----:B-1----:R-:W-:-:S07]  /*3230*/  FADD.FTZ R58, R38, R73 ;  /* 0x00000049263a7221 */ /* 0x002fce0000010000 */
[----:B------:R-:W1:Y:S01]  /*3240*/  MUFU.EX2 R35, R35 ;  /* 0x0000002300237308 */ /* 0x000e620000000800 */
[----:B--2---:R-:W-:-:S04]  /*3250*/  F2FP.SATFINITE.E4M3.F32.PACK_AB_MERGE_C R38, R39, R38, RZ ;  /* 0x000000262726723e */ /* 0x004fc800048070ff */
[----:B------:R-:W-:-:S03]  /*3260*/  F2FP.SATFINITE.E4M3.F32.PACK_AB_MERGE_C R139, R30, R27, R38 ;  /* 0x0000001b1e8b723e */ /* 0x000fc60004807026 */
[----:B------:R-:W2:Y:S08]  /*3270*/  MUFU.EX2 R69, R69 ;  /* 0x0000004500457308 */ /* 0x000eb00000000800 */
[----:B------:R3:W-:Y:S08]  /*3280*/  MUFU.EX2 R4, R66 ;  /* 0x0000004200047308 */ /* 0x0007f00000000800 */
[----:B------:R-:W4:Y:S01]  /*3290*/  MUFU.EX2 R72, R72 ;  /* 0x0000004800487308 */ /* 0x000f220000000800 */
[----:B---3--:R-:W-:-:S01]  /*32a0*/  FADD.FTZ R66, R14, R59 ;  /* 0x0000003b0e427221 */ /* 0x008fc20000010000 */
[----:B------:R-:W-:-:S03]  /*32b0*/  FADD.FTZ R59, R39, R58 ;  /* 0x0000003a273b7221 */ /* 0x000fc60000010000 */
[----:B------:R-:W-:Y:S01]  /*32c0*/  FADD.FTZ R67, R15, R66 ;  /* 0x000000420f437221 */ /* 0x000fe20000010000 */
[----:B0-----:R-:W-:-:S02]  /*32d0*/  FADD.FTZ R58, R34, R59 ;  /* 0x0000003b223a7221 */ /* 0x001fc40000010000 */
[----:B------:R-:W0:Y:S01]  /*32e0*/  MUFU.EX2 R42, R42 ;  /* 0x0000002a002a7308 */ /* 0x000e220000000800 */
[----:B------:R-:W-:-:S01]  /*32f0*/  FADD.FTZ R66, R20, R67 ;  /* 0x0000004314427221 */ /* 0x000fc20000010000 */
[----:B-1----:R-:W-:-:S03]  /*3300*/  FADD.FTZ R58, R35, R58 ;  /* 0x0000003a233a7221 */ /* 0x002fc60000010000 */
[----:B------:R-:W-:Y:S01]  /*3310*/  FADD.FTZ R59, R21, R66 ;  /* 0x00000042153b7221 */ /* 0x000fe20000010000 */
[----:B--2---:R-:W-:-:S02]  /*3320*/  FADD.FTZ R67, R69, R58 ;  /* 0x0000003a45437221 */ /* 0x004fc40000010000 */
[----:B------:R-:W1:Y:S01]  /*3330*/  MUFU.EX2 R43, R43 ;  /* 0x0000002b002b7308 */ /* 0x000e620000000800 */
[----:B------:R-:W-:-:S01]  /*3340*/  FADD.FTZ R58, R24, R59 ;  /* 0x0000003b183a7221 */ /* 0x000fc20000010000 */
[C---:B----4-:R-:W-:Y:S01]  /*3350*/  FADD.FTZ R67, R72.reuse, R67 ;  /* 0x0000004348437221 */ /* 0x050fe20000010000 */
[----:B------:R-:W-:Y:S02]  /*3360*/  F2FP.SATFINITE.E4M3.F32.PACK_AB_MERGE_C R69, R72, R69, RZ ;  /* 0x000000454845723e */ /* 0x000fe400048070ff */
[----:B------:R-:W-:Y:S02]  /*3370*/  FADD.FTZ R59, R25, R58 ;  /* 0x0000003a193b7221 */ /* 0x000fe40000010000 */
[----:B------:R-:W-:Y:S01]  /*3380*/  F2FP.SATFINITE.E4M3.F32.PACK_AB_MERGE_C R141, R35, R34, R69 ;  /* 0x00000022238d723e */ /* 0x000fe20004807045 */
[----:B------:R-:W2:Y:S01]  /*3390*/  MUFU.EX2 R54, R54 ;  /* 0x0000003600367308 */ /* 0x000ea20000000800 */
[----:B0-----:R-:W-:-:S01]  /*33a0*/  FADD.FTZ R58, R42, R67 ;  /* 0x000000432a3a7221 */ /* 0x001fc20000010000 */
[----:B------:R-:W-:-:S04]  /*33b0*/  FADD.FTZ R10, R28, R59 ;  /* 0x0000003b1c0a7221 */ /* 0x000fc80000010000 */
[----:B------:R-:W-:Y:S01]  /*33c0*/  FADD.FTZ R11, R29, R10 ;  /* 0x0000000a1d0b7221 */ /* 0x000fe20000010000 */
[----:B------:R-:W-:Y:S01]  /*33d0*/  F2FP.SATFINITE.E4M3.F32.PACK_AB_MERGE_C R29, R32, R29, RZ ;  /* 0x0000001d201d723e */ /* 0x000fe200048070ff */
[----:B------:R-:W0:Y:S01]  /*33e0*/  MUFU.EX2 R55, R55 ;  /* 0x0000003700377308 */ /* 0x000e220000000800 */
[----:B-1----:R-:W-:-:S01]  /*33f0*/  FADD.FTZ R7, R43, R58 ;  /* 0x0000003a2b077221 */ /* 0x002fc20000010000 */
[----:B------:R-:W-:Y:S01]  /*3400*/  FADD.FTZ R32, R32, R11 ;  /* 0x0000000b20207221 */ /* 0x000fe20000010000 */
[----:B------:R-:W-:-:S03]  /*3410*/  F2FP.SATFINITE.E4M3.F32.PACK_AB_MERGE_C R142, R28, R25, R29 ;  /* 0x000000191c8e723e */ /* 0x000fc6000480701d */
[----:B------:R-:W-:Y:S02]  /*3420*/  FADD.FTZ R11, R33, R32 ;  /* 0x00000020210b7221 */ /* 0x000fe40000010000 */
[----:B------:R-:W1:Y:S01]  /*3430*/  MUFU.EX2 R46, R46 ;  /* 0x0000002e002e7308 */ /* 0x000e620000000800 */
[----:B--2---:R-:W-:-:S01]  /*3440*/  FADD.FTZ R10, R54, R7 ;  /* 0x00000007360a7221 */ /* 0x004fc20000010000 */
[----:B------:R-:W-:-:S04]  /*3450*/  FADD.FTZ R14, R36, R11 ;  /* 0x0000000b240e7221 */ /* 0x000fc80000010000 */
[----:B------:R-:W-:Y:S01]  /*3460*/  FADD.FTZ R11, R37, R14 ;  /* 0x0000000e250b7221 */ /* 0x000fe20000010000 */
[----:B------:R-:W-:Y:S01]  /*3470*/  F2FP.SATFINITE.E4M3.F32.PACK_AB_MERGE_C R37, R44, R37, RZ ;  /* 0x000000252c25723e */ /* 0x000fe200048070ff */
[----:B------:R-:W2:Y:S01]  /*3480*/  MUFU.EX2 R47, R47 ;  /* 0x0000002f002f7308 */ /* 0x000ea20000000800 */
[----:B0-----:R-:W-:-:S01]  /*3490*/  FADD.FTZ R7, R55, R10 ;  /* 0x0000000a37077221 */ /* 0x001fc20000010000 */
[----:B------:R-:W-:Y:S01]  /*34a0*/  FADD.FTZ R11, R44, R11 ;  /* 0x0000000b2c0b7221 */ /* 0x000fe20000010000 */
[----:B------:R-:W-:Y:S02]  /*34b0*/  F2FP.SATFINITE.E4M3.F32.PACK_AB_MERGE_C R54, R55, R54, RZ ;  /* 0x000000363736723e */ /* 0x000fe400048070ff */
[----:B------:R-:W-:Y:S02]  /*34c0*/  F2FP.SATFINITE.E4M3.F32.PACK_AB_MERGE_C R144, R36, R33, R37 ;  /* 0x000000212490723e */ /* 0x000fe40004807025 */
[----:B------:R-:W-:Y:S01]  /*34d0*/  F2FP.SATFINITE.E4M3.F32.PACK_AB_MERGE_C R143, R43, R42, R54 ;  /* 0x0000002a2b8f723e */ /* 0x000fe20004807036 */
        /* <DEDUP_REMOVED lines=8> */
[----:B------:R-:W-:Y:S01]  /*3560*/  FADD.FTZ R63, R63, R8 ;  /* 0x000000083f3f7221 */ /* 0x000fe20000010000 */
[----:B------:R-:W-:-:S02]  /*3570*/  FADD.FTZ R8, R40, R11 ;  /* 0x0000000b28087221 */ /* 0x000fc40000010000 */
[----:B------:R-:W-:Y:S01]  /*3580*/  F2FP.SATFINITE.E4M3.F32.PACK_AB_MERGE_C R145, R47, R46, R62 ;  /* 0x0000002e2f91723e */ /* 0x000fe2000480703e */
[----:B------:R-:W-:-:S02]  /*3590*/  FADD.FTZ R10, R4, R63 ;  /* 0x0000003f040a7221 */ /* 0x000fc40000010000 */
        /* <DEDUP_REMOVED lines=8> */
[----:B------:R-:W-:Y:S01]  /*3620*/  MUFU.EX2 R53, R53 ;  /* 0x0000003500357308 */ /* 0x000fe20000000800 */
[C---:B0-----:R-:W-:Y:S01]  /*3630*/  F2FP.SATFINITE.E4M3.F32.PACK_AB_MERGE_C R45, R48.reuse, R45, RZ ;  /* 0x0000002d302d723e */ /* 0x041fe200048070ff */
[----:B------:R-:W-:-:S03]  /*3640*/  FADD.FTZ R48, R48, R7 ;  /* 0x0000000730307221 */ /* 0x000fc60000010000 */
[----:B------:R-:W-:-:S03]  /*3650*/  F2FP.SATFINITE.E4M3.F32.PACK_AB_MERGE_C R146, R41, R40, R45 ;  /* 0x000000282992723e */ /* 0x000fc6000480702d */
[----:B------:R-:W0:Y:S01]  /*3660*/  MUFU.EX2 R56, R56 ;  /* 0x0000003800387308 */ /* 0x000e220000000800 */
[C---:B-1----:R-:W-:Y:S01]  /*3670*/  F2FP.SATFINITE.E4M3.F32.PACK_AB_MERGE_C R70, R71.reuse, R70, RZ ;  /* 0x000000464746723e */ /* 0x042fe200048070ff */
[----:B------:R-:W-:-:S03]  /*3680*/  FADD.FTZ R71, R71, R8 ;  /* 0x0000000847477221 */ /* 0x000fc60000010000 */
[----:B------:R-:W-:-:S03]  /*3690*/  F2FP.SATFINITE.E4M3.F32.PACK_AB_MERGE_C R147, R51, R4, R70 ;  /* 0x000000043393723e */ /* 0x000fc60004807046 */
[----:B------:R-:W1:Y:S08]  /*36a0*/  MUFU.EX2 R49, R49 ;  /* 0x0000003100317308 */ /* 0x000e700000000800 */
[----:B------:R-:W2:Y:S01]  /*36b0*/  MUFU.EX2 R50, R50 ;  /* 0x0000003200327308 */ /* 0x000ea20000000800 */
[----:B0-----:R-:W-:-:S07]  /*36c0*/  F2FP.SATFINITE.E4M3.F32.PACK_AB_MERGE_C R7, R56, R53, RZ ;  /* 0x000000353807723e */ /* 0x001fce00048070ff */
[----:B------:R-:W0:Y:S01]  /*36d0*/  MUFU.EX2 R52, R52 ;  /* 0x0000003400347308 */ /* 0x000e220000000800 */
[----:B-1----:R-:W-:-:S07]  /*36e0*/  FADD.FTZ R5, R49, R48 ;  /* 0x0000003031057221 */ /* 0x002fce0000010000 */
[----:B------:R-:W1:Y:S01]  /*36f0*/  MUFU.EX2 R75, R75 ;  /* 0x0000004b004b7308 */ /* 0x000e620000000800 */
[----:B--2---:R-:W-:-:S07]  /*3700*/  FADD.FTZ R8, R50, R71 ;  /* 0x0000004732087221 */ /* 0x004fce0000010000 */
[----:B------:R-:W2:Y:S01]  /*3710*/  MUFU.EX2 R78, R78 ;  /* 0x0000004e004e7308 */ /* 0x000ea20000000800 */
[C---:B0-----:R-:W-:Y:S01]  /*3720*/  F2FP.SATFINITE.E4M3.F32.PACK_AB_MERGE_C R148, R52.reuse, R49, R7 ;  /* 0x000000313494723e */ /* 0x041fe20004807007 */
[----:B------:R-:W-:-:S04]  /*3730*/  FADD.FTZ R52, R52, R5 ;  /* 0x0000000534347221 */ /* 0x000fc80000010000 */
[----:B------:R-:W-:Y:S02]  /*3740*/  FADD.FTZ R53, R53, R52 ;  /* 0x0000003435357221 */ /* 0x000fe40000010000 */
[----:B------:R-:W0:Y:S01]  /*3750*/  MUFU.EX2 R79, R79 ;  /* 0x0000004f004f7308 */ /* 0x000e220000000800 */
[----:B-1----:R-:W-:-:S01]  /*3760*/  FADD.FTZ R5, R75, R8 ;  /* 0x000000084b057221 */ /* 0x002fc20000010000 */
[----:B------:R-:W-:-:S06]  /*3770*/  FADD.FTZ R56, R56, R53 ;  /* 0x0000003538387221 */ /* 0x000fcc0000010000 */
[----:B------:R-:W-:Y:S01]  /*3780*/  MUFU.EX2 R61, R61 ;  /* 0x0000003d003d7308 */ /* 0x000fe20000000800 */
[----:B--2---:R-:W-:-:S07]  /*3790*/  FADD.FTZ R8, R78, R5 ;  /* 0x000000054e087221 */ /* 0x004fce0000010000 */
[----:B------:R-:W1:Y:S01]  /*37a0*/  MUFU.EX2 R64, R64 ;  /* 0x0000004000407308 */ /* 0x000e620000000800 */
[C---:B0-----:R-:W-:Y:S01]  /*37b0*/  F2FP.SATFINITE.E4M3.F32.PACK_AB_MERGE_C R78, R79.reuse, R78, RZ ;  /* 0x0000004e4f4e723e */ /* 0x041fe200048070ff */
[----:B------:R-:W-:-:S03]  /*37c0*/  FADD.FTZ R79, R79, R8 ;  /* 0x000000084f4f7221 */ /* 0x000fc60000010000 */
[----:B------:R-:W-:-:S03]  /*37d0*/  F2FP.SATFINITE.E4M3.F32.PACK_AB_MERGE_C R149, R75, R50, R78 ;  /* 0x000000324b95723e */ /* 0x000fc6000480704e */
[----:B------:R-:W0:Y:S08]  /*37e0*/  MUFU.EX2 R57, R57 ;  /* 0x0000003900397308 */ /* 0x000e300000000800 */
[----:B------:R-:W2:Y:S01]  /*37f0*/  MUFU.EX2 R82, R82 ;  /* 0x0000005200527308 */ /* 0x000ea20000000800 */
[----:B-1----:R-:W-:-:S07]  /*3800*/  F2FP.SATFINITE.E4M3.F32.PACK_AB_MERGE_C R7, R64, R61, RZ ;  /* 0x0000003d4007723e */ /* 0x002fce00048070ff */
[----:B------:R-:W1:Y:S01]  /*3810*/  MUFU.EX2 R60, R60 ;  /* 0x0000003c003c7308 */ /* 0x000e620000000800 */
[----:B0-----:R-:W-:-:S07]  /*3820*/  FADD.FTZ R5, R57, R56 ;  /* 0x0000003839057221 */ /* 0x001fce0000010000 */
[----:B------:R-:W0:Y:S01]  /*3830*/  MUFU.EX2 R83, R83 ;  /* 0x0000005300537308 */ /* 0x000e220000000800 */
[----:B--2---:R-:W-:-:S07]  /*3840*/  FADD.FTZ R8, R82, R79 ;  /* 0x0000004f52087221 */ /* 0x004fce0000010000 */
[----:B------:R-:W2:Y:S01]  /*3850*/  MUFU.EX2 R86, R86 ;  /* 0x0000005600567308 */ /* 0x000ea20000000800 */
[C---:B-1----:R-:W-:Y:S01]  /*3860*/  F2FP.SATFINITE.E4M3.F32.PACK_AB_MERGE_C R150, R60.reuse, R57, R7 ;  /* 0x000000393c96723e */ /* 0x042fe20004807007 */
[----:B------:R-:W-:-:S04]  /*3870*/  FADD.FTZ R60, R60, R5 ;  /* 0x000000053c3c7221 */ /* 0x000fc80000010000 */
[----:B------:R-:W-:Y:S02]  /*3880*/  FADD.FTZ R61, R61, R60 ;  /* 0x0000003c3d3d7221 */ /* 0x000fe40000010000 */
[----:B------:R-:W1:Y:S01]  /*3890*/  MUFU.EX2 R65, R65 ;  /* 0x0000004100417308 */ /* 0x000e620000000800 */
[----:B0-----:R-:W-:-:S04]  /*38a0*/  FADD.FTZ R5, R83, R8 ;  /* 0x0000000853057221 */ /* 0x001fc80000010000 */
[----:B--2---:R-:W-:Y:S01]  /*38b0*/  FADD.FTZ R4, R86, R5 ;  /* 0x0000000556047221 */ /* 0x004fe20000010000 */
[----:B------:R-:W-:-:S01]  /*38c0*/  FADD.FTZ R5, R64, R61 ;  /* 0x0000003d40057221 */ /* 0x000fc20000010000 */
[C---:B-1----:R-:W-:Y:S02]  /*38d0*/  F2FP.SATFINITE.E4M3.F32.PACK_AB_MERGE_C R7, R65.reuse, R86, RZ ;  /* 0x000000564107723e */ /* 0x042fe400048070ff */
[----:B------:R-:W-:-:S02]  /*38e0*/  FADD.FTZ R4, R65, R4 ;  /* 0x0000000441047221 */ /* 0x000fc40000010000 */
[----:B------:R-:W-:Y:S01]  /*38f0*/  F2FP.SATFINITE.E4M3.F32.PACK_AB_MERGE_C R151, R83, R82, R7 ;  /* 0x000000525397723e */ /* 0x000fe20004807007 */
        /* <DEDUP_REMOVED lines=30> */
.L_x_8109:
[----:B------:R-:W-:-:S04]  /*3ae0*/  UISETP.NE.AND UP0, UPT, UR18, 0x1, UPT ;  /* 0x000000011200788c */ /* 0x000fc8000bf05270 */
[----:B------:R-:W-:-:S04]  /*3af0*/  USEL UR37, URZ, 0x1, UP0 ;  /* 0x000000013f257887 */ /* 0x000fc80008000000 */
[----:B------:R-:W-:Y:S01]  /*3b00*/  ULOP3.LUT UR37, UR17, UR37, URZ, 0x3c, !UPT ;  /* 0x0000002511257292 */ /* 0x000fe2000f8e3c3f */
[----:B------:R-:W-:Y:S11]  /*3b10*/  @!P0 BRA `(.L_x_8100) ;  /* 0x0000000000048947 */ /* 0x000ff60003800000 */
[----:B------:R-:W-:Y:S01]  /*3b20*/  BPT.TRAP 0x1 ;  /* 0x000000040000795c */ /* 0x000fe20000300000 */
.L_x_8100:
[----:B------:R-:W0:Y:S01]  /*3b30*/  S2UR UR6, SR_CgaCtaId ;  /* 0x00000000000679c3 */ /* 0x000e220000008800 */
[----:B------:R-:W-:Y:S01]  /*3b40*/  MOV R3, 0x400 ;  /* 0x0000040000037802 */ /* 0x000fe20000000f00 */
[----:B------:R-:W-:-:S04]  /*3b50*/  UIADD3 UR36, UR18, 0x1, URZ ;  /* 0x0000000112247890 */ /* 0x000fc8000fffe03f */
[----:B------:R-:W-:-:S04]  /*3b60*/  UISETP.NE.AND UP0, UPT, UR36, 0x2, UPT ;  /* 0x000000022400788c */ /* 0x000fc8000bf05270 */
[----:B------:R-:W-:Y:S01]  /*3b70*/  USEL UR36, UR36, URZ, UP0 ;  /* 0x0000003f24247287 */ /* 0x000fe20008000000 */
[----:B0-----:R-:W-:-:S05]  /*3b80*/  IMAD.U32 R2, RZ, RZ, UR6 ;  /* 0x00000006ff027e24 */ /* 0x001fca000f8e00ff */
[----:B------:R-:W-:Y:S01]  /*3b90*/  LEA R0, R2, R3, 0x18 ;  /* 0x0000000302007211 */ /* 0x000fe200078ec0ff */
[----:B------:R-:W-:-:S03]  /*3ba0*/  IMAD.U32 R3, RZ, RZ, UR37 ;  /* 0x00000025ff037e24 */ /* 0x000fc6000f8e00ff */
[----:B------:R-:W-:Y:S02]  /*3bb0*/  R2UR UR19, R0 ;  /* 0x00000000001372ca */ /* 0x000fe400000e0000 */
[----:B------:R-:W-:-:S11]  /*3bc0*/  SHF.L.U32 R3, R3, 0x1f, RZ ;  /* 0x0000001f03037819 */ /* 0x000fd600000006ff */
[----:B------:R-:W-:-:S09]  /*3bd0*/  ULEA UR19, UR36, UR19, 0x3 ;  /* 0x0000001324137291 */ /* 0x000fd2000f8e183f */
[----:B------:R0:W1:Y:S01]  /*3be0*/  SYNCS.PHASECHK.TRANS64.TRYWAIT P1, [UR19+0x19c30], R3 ;  /* 0x019c3003ff0075a7 */ /* 0x0000620008020153 */
[----:B------:R-:W-:Y:S05]  /*3bf0*/  @!P0 BRA `(.L_x_8101) ;  /* 0x0000000000048947 */ /* 0x000fea0003800000 */
[----:B------:R-:W-:Y:S01]  /*3c00*/  BPT.TRAP 0x1 ;  /* 0x000000040000795c */ /* 0x000fe20000300000 */
.L_x_8101:
[----:B-1----:R-:W-:Y:S05]  /*3c10*/  @P1 BRA `(.L_x_8102) ;  /* 0x0000000000081947 */ /* 0x002fea0003800000 */
[----:B------:R-:W1:Y:S02]  /*3c20*/  SYNCS.PHASECHK.TRANS64.TRYWAIT P1, [UR19+0x19c30], R3 ;  /* 0x019c3003ff0075a7 */ /* 0x000e640008020153 */
[----:B-1----:R-:W-:Y:S05]  /*3c30*/  @!P1 BRA `(.L_x_8103) ;  /* 0x0000008800b09947 */ /* 0x002fea0003800000 */
.L_x_8102:
        /* <DEDUP_REMOVED lines=17> */
.L_x_8104:
[----:B------:R-:W-:Y:S01]  /*3d50*/  R2UR UR14, R0 ;  /* 0x00000000000e72ca */ /* 0x000fe200000e0000 */
[----:B01----:R-:W-:-:S05]  /*3d60*/  IMAD.U32 R3, RZ, RZ, UR17 ;  /* 0x00000011ff037e24 */ /* 0x003fca000f8e00ff */
[----:B------:R-:W-:-:S07]  /*3d70*/  SHF.L.U32 R3, R3, 0x1f, RZ ;  /* 0x0000001f03037819 */ /* 0x000fce00000006ff */
[----:B------:R-:W-:-:S09]  /*3d80*/  ULEA UR14, UR18, UR14, 0x3 ;  /* 0x0000000e120e7291 */ /* 0x000fd2000f8e183f */
[----:B------:R0:W1:Y:S01]  /*3d90*/  SYNCS.PHASECHK.TRANS64.TRYWAIT P1, [UR14+0x19c50], R3 ;  /* 0x019c5003ff0075a7 */ /* 0x000062000802014e */
[----:B------:R-:W-:Y:S05]  /*3da0*/  @!P0 BRA `(.L_x_8105) ;  /* 0x0000000000048947 */ /* 0x000fea0003800000 */
[----:B------:R-:W-:Y:S01]  /*3db0*/  BPT.TRAP 0x1 ;  /* 0x000000040000795c */ /* 0x000fe20000300000 */
.L_x_8105:
[----:B-1----:R-:W-:Y:S05]  /*3dc0*/  @P1 BRA `(.L_x_8106) ;  /* 0x0000000000081947 */ /* 0x002fea0003800000 */
[----:B------:R-:W1:Y:S02]  /*3dd0*/  SYNCS.PHASECHK.TRANS64.TRYWAIT P1, [UR14+0x19c50], R3 ;  /* 0x019c5003ff0075a7 */ /* 0x000e64000802014e */
[----:B-1----:R-:W-:Y:S05]  /*3de0*/  @!P1 BRA `(.L_x_8107) ;  /* 0x00000088005c9947 */ /* 0x002fea0003800000 */
.L_x_8106:
[----:B------:R-:W-:Y:S01]  /*3df0*/  R2UR UR6, R0 ;  /* 0x00000000000672ca */ /* 0x000fe200000e0000 */
[----:B------:R-:W-:Y:S01]  /*3e00*/  WARPGROUP.ARRIVE ;  /* 0x00000000000079c5 */ /* 0x000fe20000000000 */
[----:B-1----:R-:W-:Y:S01]  /*3e10*/  FMNMX.FTZ R6, R24, R7, !PT ;  /* 0x0000000718067209 */ /* 0x002fe20007810000 */
[----:B------:R-:W-:Y:S01]  /*3e20*/  UMOV UR7, 0x40000040 ;  /* 0x4000004000077882 */ /* 0x000fe20000000000 */
[----:B------:R-:W-:Y:S02]  /*3e30*/  UMOV UR11, 0x40000040 ;  /* 0x40000040000b7882 */ /* 0x000fe40000000000 */
[----:B0-----:R-:W-:Y:S02]  /*3e40*/  FMNMX.FTZ R3, R25, R6, !PT ;  /* 0x0000000619037209 */ /* 0x001fe40007810000 */
[----:B------:R-:W-:-:S04]  /*3e50*/  FMNMX.FTZ R6, R26, R9, !PT ;  /* 0x000000091a067209 */ /* 0x000fc80007810000 */
        /* <DEDUP_REMOVED lines=19> */
[----:B------:R-:W-:Y:S01]  /*3f90*/  QGMMA.64x96x32.F32.E4M3.E4M3 R88, R136, gdesc[UR4], R88, gsb0 ;  /* 0x0160000488587df3 */ /* 0x000fe20008000858 */
        /* <DEDUP_REMOVED lines=52> */
[----:B------:R-:W-:Y:S02]  /*42e0*/  WARPGROUP.DEPBAR.LE gsb0, 0x0 ;  /* 0x00008000000079c5 */ /* 0x000fe40000010000 */
[----:B------:R-:W-:-:S06]  /*42f0*/  WARPGROUP.ARRIVE ;  /* 0x00000000000079c5 */ /* 0x000fcc0000000000 */
[----:B------:R-:W2:Y:S01]  /*4300*/  S2R R139, SR_TID.X ;  /* 0x00000000008b7919 */ /* 0x000ea20000002100 */
[----:B------:R-:W-:Y:S01]  /*4310*/  QGMMA.64x96x32.F32.E4M3.E4M3 R88, R140, gdesc[UR4], R88, gsb0 ;  /* 0x016000048c587df3 */ /* 0x000fe20008000858 */
[----:B------:R-:W-:Y:S01]  /*4320*/  UIADD3 UR6, UR10, 0x4, URZ ;  /* 0x000000040a067890 */ /* 0x000fe2000fffe03f */
[----:B------:R-:W-:Y:S01]  /*4330*/  UMOV UR7, 0x40000040 ;  /* 0x4000004000077882 */ /* 0x000fe20000000000 */
[----:B0-----:R-:W-:Y:S01]  /*4340*/  FMNMX.FTZ R10, R6, R3, !PT ;  /* 0x00000003060a7209 */ /* 0x001fe20007810000 */
[----:B------:R-:W-:Y:S01]  /*4350*/  UIADD3 UR10, UR10, 0x6, URZ ;  /* 0x000000060a0a7890 */ /* 0x000fe2000fffe03f */
[----:B-1----:R-:W-:-:S03]  /*4360*/  FMNMX.FTZ R11, R8, R11, !PT ;  /* 0x0000000b080b7209 */ /* 0x002fc60007810000 */
[----:B------:R-:W0:Y:S04]  /*4370*/  SHFL.BFLY PT, R3, R10, 0x1, 0x1f ;  /* 0x0c201f000a037f89 */ /* 0x000e2800000e0000 */
[----:B------:R-:W1:Y:S01]  /*4380*/  SHFL.BFLY PT, R12, R11, 0x1, 0x1f ;  /* 0x0c201f000b0c7f89 */ /* 0x000e6200000e0000 */
[----:B--2---:R-:W-:Y:S02]  /*4390*/  LOP3.LUT P1, RZ, R139, 0x7f, RZ, 0xc0, !PT ;  /* 0x0000007f8bff7812 */ /* 0x004fe4000782c0ff */
[----:B0-----:R-:W-:Y:S01]  /*43a0*/  FMNMX.FTZ R3, R10, R3, !PT ;  /* 0x000000030a037209 */ /* 0x001fe20007810000 */
[----:B------:R-:W-:Y:S01]  /*43b0*/  IMAD.U32 R10, RZ, RZ, UR45 ;  /* 0x0000002dff0a7e24 */ /* 0x000fe2000f8e00ff */
[----:B-1----:R-:W-:-:S03]  /*43c0*/  FMNMX.FTZ R6, R11, R12, !PT ;  /* 0x0000000c0b067209 */ /* 0x002fc60007810000 */
[----:B------:R-:W-:-:S06]  /*43d0*/  FADD.FTZ R7, -R3, R7 ;  /* 0x0000000703077221 */ /* 0x000fcc0000010100 */
[----:B------:R-:W-:Y:S01]  /*43e0*/  VOTEU.ALL UP0, P1 ;  /* 0x00000000003f7886 */ /* 0x000fe20000800000 */
[----:B------:R-:W-:Y:S01]  /*43f0*/  FMUL.FTZ R8, R7, UR45 ;  /* 0x0000002d07087c20 */ /* 0x000fe20008410000 */
[----:B------:R-:W-:Y:S01]  /*4400*/  FADD.FTZ R7, -R6, R9 ;  /* 0x0000000906077221 */ /* 0x000fe20000010100 */
        /* <DEDUP_REMOVED lines=64> */
[----:B------:R-:W-:-:S02]  /*4810*/  WARPGROUP.DEPBAR.LE gsb0, 0x0 ;  /* 0x00008000000079c5 */ /* 0x000fc40000010000 */
[----:B------:R-:W-:Y:S01]  /*4820*/  WARPGROUP.ARRIVE ;  /* 0x00000000000079c5 */ /* 0x000fe20000000000 */
[----:B------:R-:W0:Y:S01]  /*4830*/  MUFU.EX2 R30, R30 ;  /* 0x0000001e001e7308 */ /* 0x000e220000000800 */
[----:B--2---:R-:W-:-:S01]  /*4840*/  FADD.FTZ R73, R27, R4 ;  /* 0x000000041b497221 */ /* 0x004fc20000010000 */
[--C-:B------:R-:W-:Y:S01]  /*4850*/  FFMA.FTZ R70, R70, UR45, -R69.reuse ;  /* 0x0000002d46467c23 */ /* 0x100fe20008010845 */
[----:B------:R-:W-:-:S01]  /*4860*/  FFMA.FTZ R71, R71, UR45, -R69 ;  /* 0x0000002d47477c23 */ /* 0x000fc20008010845 */
[----:B------:R-:W-:Y:S01]  /*4870*/  FFMA.FTZ R64, R80, UR45, -R9 ;  /* 0x0000002d50407c23 */ /* 0x000fe20008010809 */
[----:B------:R-:W-:Y:S01]  /*4880*/  QGMMA.64x96x32.F32.E4M3.E4M3 R88, R144, gdesc[UR4], R88, gsb0 ;  /* 0x0160000490587df3 */ /* 0x000fe20008000858 */
[----:B-1----:R-:W-:-:S01]  /*4890*/  FADD.FTZ R4, R12, R5 ;  /* 0x000000050c047221 */ /* 0x002fc20000010000 */
[--C-:B------:R-:W-:Y:S01]  /*48a0*/  FFMA.FTZ R65, R81, UR45, -R9.reuse ;  /* 0x0000002d51417c23 */ /* 0x100fe20008010809 */
[----:B------:R-:W1:Y:S01]  /*48b0*/  MUFU.EX2 R13, R13 ;  /* 0x0000000d000d7308 */ /* 0x000e620000000800 */
[----:B------:R-:W-:-:S01]  /*48c0*/  FFMA.FTZ R68, R84, UR45, -R9 ;  /* 0x0000002d54447c23 */ /* 0x000fc20008010809 */
[----:B------:R-:W-:Y:S01]  /*48d0*/  FFMA.FTZ R9, R85, UR45, -R9 ;  /* 0x0000002d55097c23 */ /* 0x000fe20008010809 */
[----:B------:R-:W-:-:S04]  /*48e0*/  @!UP0 UIADD3 UR6, UR19, 0x19c40, URZ ;  /* 0x00019c4013068890 */ /* 0x000fc8000fffe03f */
[----:B------:R-:W-:Y:S01]  /*48f0*/  @!UP0 UPRMT UR6, URZ, 0x654, UR6 ;  /* 0x000006543f068896 */ /* 0x000fe20008000006 */
        /* <DEDUP_REMOVED lines=30> */
[----:B------:R-:W-:Y:S06]  /*4ae0*/  QGMMA.64x96x32.F32.E4M3.E4M3 R88, R148, gdesc[UR8], R88, gsb0 ;  /* 0x0160000894587df3 */ /* 0x000fec0008000858 */
        /* <DEDUP_REMOVED lines=30> */
[----:B0-----:R-:W-:-:S01]  /*4cd0*/  FADD.FTZ R4, R40, R5 ;  /* 0x0000000528047221 */ /* 0x001fc20000010000 */
[----:B------:R-:W-:Y:S02]  /*4ce0*/  WARPGROUP.DEPBAR.LE gsb0, 0x0 ;  /* 0x00008000000079c5 */ /* 0x000fe40000010000 */
[----:B------:R-:W-:Y:S04]  /*4cf0*/  @!P1 SYNCS.ARRIVE.TRANS64.RED.A1T0 RZ, [UR6], RZ ;  /* 0x000000ffffff99a7 */ /* 0x000fe80008100406 */
        /* <DEDUP_REMOVED lines=67> */
.L_x_8108:
[----:B------:R-:W-:Y:S01]  /*5130*/  R2UR UR7, R2 ;  /* 0x00000000020772ca */ /* 0x000fe200000e0000 */
[----:B------:R-:W-:Y:S01]  /*5140*/  UIADD3 UR6, UR14, 0x19c60, URZ ;  /* 0x00019c600e067890 */ /* 0x000fe2000fffe03f */
[----:B------:R-:W-:Y:S01]  /*5150*/  ISETP.LT.AND P1, PT, RZ, UR46, PT ;  /* 0x0000002eff007c0c */ /* 0x000fe2000bf21270 */
        /* <DEDUP_REMOVED lines=10> */
[----:B------:R-:W-:Y:S01]  /*5200*/  UPRMT UR6, UR7, 0x654, UR6 ;  /* 0x0000065407067896 */ /* 0x000fe20008000006 */
[----:B------:R-:W-:Y:S01]  /*5210*/  F2FP.SATFINITE.E4M3.F32.PACK_AB_MERGE_C R28, R29, R28, RZ ;  /* 0x0000001c1d1c723e */ /* 0x000fe200048070ff */
[----:B------:R-:W-:Y:S01]  /*5220*/  UIADD3 UR7, UR46, -0x1, URZ ;  /* 0xffffffff2e077890 */ /* 0x000fe2000fffe03f */
        /* <DEDUP_REMOVED lines=76> */
.L_x_8099:
[----:B------:R-:W-:Y:S06]  /*56f0*/  BAR.ARV 0x8, 0x1a0 ;  /* 0x0206800000007b1d */ /* 0x000fec0000002000 */
[----:B------:R-:W-:Y:S05]  /*5700*/  @!P0 BRA `(.L_x_8110) ;  /* 0x0000000000048947 */ /* 0x000fea0003800000 */
[----:B------:R-:W-:Y:S01]  /*5710*/  BPT.TRAP 0x1 ;  /* 0x000000040000795c */ /* 0x000fe20000300000 */
.L_x_8110:
[----:B------:R-:W-:Y:S02]  /*5720*/  IMAD.U32 R7, RZ, RZ, UR36 ;  /* 0x00000024ff077e24 */ /* 0x000fe4000f8e00ff */
[----:B------:R-:W-:Y:S02]  /*5730*/  IMAD.U32 R8, RZ, RZ, UR37 ;  /* 0x00000025ff087e24 */ /* 0x000fe4000f8e00ff */
[----:B------:R-:W-:-:S03]  /*5740*/  IMAD R14, R7, 0x8, R0 ;  /* 0x00000008070e7824 */ /* 0x000fc600078e0200 */
[----:B------:R-:W-:-:S04]  /*5750*/  SHF.L.U32 R7, R8, 0x1f, RZ ;  /* 0x0000001f08077819 */ /* 0x000fc800000006ff */
[----:B------:R0:W1:Y:S01]  /*5760*/  SYNCS.PHASECHK.TRANS64.TRYWAIT P1, [R14+URZ+0x19c50], R7 ;  /* 0x019c50070e0075a7 */ /* 0x000062000802017f */
[----:B------:R-:W-:Y:S05]  /*5770*/  @!P0 BRA `(.L_x_8111) ;  /* 0x0000000000048947 */ /* 0x000fea0003800000 */
[----:B------:R-:W-:Y:S01]  /*5780*/  BPT.TRAP 0x1 ;  /* 0x000000040000795c */ /* 0x000fe20000300000 */
.L_x_8111:
[----:B------:R-:W-:Y:S01]  /*5790*/  VIADD R0, R0, 0x3000 ;  /* 0x0000300000007836 */ /* 0x000fe20000000000 */
[----:B-1----:R-:W-:Y:S06]  /*57a0*/  @P1 BRA `(.L_x_8112) ;  /* 0x0000000000081947 */ /* 0x002fec0003800000 */
[----:B------:R-:W1:Y:S02]  /*57b0*/  SYNCS.PHASECHK.TRANS64.TRYWAIT P1, [R14+URZ+0x19c50], R7 ;  /* 0x019c50070e0075a7 */ /* 0x000e64000802017f */
[----:B-1----:R-:W-:Y:S05]  /*57c0*/  @!P1 BRA `(.L_x_8113) ;  /* 0x0000006c00fc9947 */ /* 0x002fea0003800000 */
.L_x_8112:
[----:B------:R-:W-:Y:S05]  /*57d0*/  WARPSYNC.ALL ;  /* 0x0000000000007948 */ /* 0x000fea0003800000 */
[----:B------:R-:W-:Y:S01]  /*57e0*/  ULDC.64 UR10, c[0x0][0x9a0] ;  /* 0x00026800000a7ab9 */ /* 0x000fe20000000a00 */
[----:B------:R-:W-:Y:S01]  /*57f0*/  SHF.R.U32.HI R0, RZ, 0x4, R0 ;  /* 0x00000004ff007819 */ /* 0x000fe20000011600 */
[----:B------:R-:W-:Y:S01]  /*5800*/  UISETP.NE.U32.AND UP0, UPT, UR10, URZ, UPT ;  /* 0x0000003f0a00728c */ /* 0x000fe2000bf05070 */
[----:B------:R-:W-:Y:S01]  /*5810*/  IMAD.U32 R9, RZ, RZ, UR36 ;  /* 0x00000024ff097e24 */ /* 0x000fe2000f8e00ff */
[----:B------:R-:W-:Y:S01]  /*5820*/  WARPGROUP.ARRIVE ;  /* 0x00000000000079c5 */ /* 0x000fe20000000000 */
[----:B------:R-:W-:Y:S01]  /*5830*/  LOP3.LUT R0, R0, 0x3fff, RZ, 0xc0, !PT ;  /* 0x00003fff00007812 */ /* 0x000fe200078ec0ff */
[----:B------:R-:W-:Y:S01]  /*5840*/  UISETP.NE.AND.EX UP0, UPT, UR11, URZ, UPT, UP0 ;  /* 0x0000003f0b00728c */ /* 0x000fe2000bf05300 */
[----:B01----:R-:W-:-:S02]  /*5850*/  IMAD.MOV.U32 R7, RZ, RZ, 0x3f800000 ;  /* 0x3f800000ff077424 */ /* 0x003fc400078e00ff */
[----:B------:R-:W-:-:S03]  /*5860*/  LOP3.LUT R0, R0, 0x10000, RZ, 0xfc, !PT ;  /* 0x0001000000007812 */ /* 0x000fc600078efcff */
[----:B------:R-:W-:Y:S02]  /*5870*/  PLOP3.LUT P1, PT, PT, PT, UP0, 0x80, 0x0 ;  /* 0x000000000000781c */ /* 0x000fe40003f2f008 */
[----:B------:R-:W-:Y:S02]  /*5880*/  IMAD R8, R9, 0x300, R0 ;  /* 0x0000030009087824 */ /* 0x000fe400078e0200 */
[----:B------:R-:W-:Y:S01]  /*5890*/  IMAD.MOV.U32 R9, RZ, RZ, 0x40000040 ;  /* 0x40000040ff097424 */ /* 0x000fe200078e00ff */
[----:B------:R-:W-:Y:S01]  /*58a0*/  @UP0 ULDC.64 UR8, c[0x0][0x9c8] ;  /* 0x0002720000080ab9 */ /* 0x000fe20000000a00 */
[----:B------:R-:W-:Y:S01]  /*58b0*/  @UP0 ULDC.64 UR12, c[0x0][0x9d0] ;  /* 0x00027400000c0ab9 */ /* 0x000fe20000000a00 */
[----:B------:R-:W-:Y:S02]  /*58c0*/  @UP0 UIMAD UR6, UR39, UR8, URZ ;  /* 0x00000008270602a4 */ /* 0x000fe4000f8e023f */
[----:B------:R-:W-:Y:S01]  /*58d0*/  R2UR UR7, R9 ;  /* 0x00000000090772ca */ /* 0x000fe200000e0000 */
[----:B------:R-:W-:-:S02]  /*58e0*/  @UP0 UIMAD.WIDE.U32 UR4, UR40, UR8, URZ ;  /* 0x00000008280402a5 */ /* 0x000fc4000f8e003f */
[----:B------:R-:W-:Y:S02]  /*58f0*/  @UP0 UIMAD UR9, UR40, UR9, UR6 ;  /* 0x00000009280902a4 */ /* 0x000fe4000f8e0206 */
[----:B------:R-:W-:Y:S01]  /*5900*/  R2UR UR6, R8 ;  /* 0x00000000080672ca */ /* 0x000fe200000e0000 */
[----:B------:R-:W-:Y:S02]  /*5910*/  @UP0 USHF.R.S32.HI UR8, URZ, 0x1f, UR42 ;  /* 0x0000001f3f080899 */ /* 0x000fe4000801142a */
[----:B------:R-:W-:Y:S02]  /*5920*/  @UP0 UIADD3 UR5, UR5, UR9, URZ ;  /* 0x0000000905050290 */ /* 0x000fe4000fffe03f */
[----:B------:R-:W-:Y:S02]  /*5930*/  @UP0 UIMAD UR8, UR8, UR12, URZ ;  /* 0x0000000c080802a4 */ /* 0x000fe4000f8e023f */
[----:B------:R-:W-:Y:S02]  /*5940*/  @UP0 UIMAD.WIDE.U32 UR4, UR42, UR12, UR4 ;  /* 0x0000000c2a0402a5 */ /* 0x000fe4000f8e0004 */
[----:B------:R-:W-:-:S07]  /*5950*/  @UP0 UIMAD UR8, UR42, UR13, UR8 ;  /* 0x0000000d2a0802a4 */ /* 0x000fce000f8e0208 */
[----:B------:R-:W-:Y:S01]  /*5960*/  QGMMA.64x96x32.F32.E4M3.E4M3 R88, R136, gdesc[UR4], R88, gsb0 ;  /* 0x0160000488587df3 */ /* 0x000fe20008000858 */
[----:B------:R-:W-:Y:S02]  /*5970*/  @UP0 UIADD3 UR5, UR5, UR8, URZ ;  /* 0x0000000805050290 */ /* 0x000fe4000fffe03f */
[----:B------:R-:W-:-:S04]  /*5980*/  @UP0 ULEA UR6, UP1, UR4, UR10, 0x2 ;  /* 0x0000000a04060291 */ /* 0x000fc8000f82103f */
[----:B------:R-:W-:-:S03]  /*5990*/  @UP0 ULEA.HI.X UR5, UR4, UR11, UR5, 0x2, UP1 ;  /* 0x0000000b04050291 */ /* 0x000fc600088f1405 */
[----:B------:R-:W-:Y:S02]  /*59a0*/  @UP0 UMOV UR4, UR6 ;  /* 0x0000000600040c82 */ /* 0x000fe40008000000 */
[----:B------:R-:W-:Y:S02]  /*59b0*/  IMAD.U32 R12, RZ, RZ, UR4 ;  /* 0x00000004ff0c7e24 */ /* 0x000fe4000f8e00ff */
[----:B------:R-:W-:-:S05]  /*59c0*/  IMAD.U32 R13, RZ, RZ, UR5 ;  /* 0x00000005ff0d7e24 */ /* 0x000fca000f8e00ff */
[----:B------:R0:W2:Y:S01]  /*59d0*/  @P1 LDG.E R7, desc[UR54][R12.64] ;  /* 0x000000360c071981 */ /* 0x0000a2000c1e1900 */
[----:B------:R-:W-:Y:S02]  /*59e0*/  VIADD R10, R8, 0x2 ;  /* 0x00000002080a7836 */ /* 0x000fe40000000000 */
[----:B------:R-:W-:-:S03]  /*59f0*/  IMAD.MOV.U32 R11, RZ, RZ, 0x40000040 ;  /* 0x40000040ff0b7424 */ /* 0x000fc600078e00ff */
[----:B------:R-:W-:Y:S02]  /*5a00*/  R2UR UR6, R10 ;  /* 0x000000000a0672ca */ /* 0x000fe400000e0000 */
[----:B------:R-:W-:Y:S01]  /*5a10*/  R2UR UR7, R11 ;  /* 0x000000000b0772ca */ /* 0x000fe200000e0000 */
[----:B------:R-:W-:Y:S02]  /*5a20*/  VIADD R10, R8, 0x4 ;  /* 0x00000004080a7836 */ /* 0x000fe40000000000 */
[----:B------:R-:W-:Y:S01]  /*5a30*/  IMAD.MOV.U32 R11, RZ, RZ, 0x40000040 ;  /* 0x40000040ff0b7424 */ /* 0x000fe200078e00ff */
[----:B------:R-:W-:Y:S02]  /*5a40*/  WARPGROUP.DEPBAR.LE gsb0, 0x0 ;  /* 0x00008000000079c5 */ /* 0x000fe40000010000 */
[----:B------:R-:W-:-:S07]  /*5a50*/  WARPGROUP.ARRIVE ;  /* 0x00000000000079c5 */ /* 0x000fce0000000000 */
[----:B------:R-:W-:Y:S01]  /*5a60*/  QGMMA.64x96x32.F32.E4M3.E4M3 R88, R140, gdesc[UR4], R88, gsb0 ;  /* 0x016000048c587df3 */ /* 0x000fe20008000858 */
[----:B------:R-:W-:Y:S02]  /*5a70*/  R2UR UR6, R10 ;  /* 0x000000000a0672ca */ /* 0x000fe400000e0000 */
[----:B------:R-:W-:Y:S01]  /*5a80*/  R2UR UR7, R11 ;  /* 0x000000000b0772ca */ /* 0x000fe200000e0000 */
[----:B------:R-:W-:Y:S01]  /*5a90*/  VIADD R8, R8, 0x6 ;  /* 0x0000000608087836 */ /* 0x000fe20000000000 */
[----:B------:R-:W1:Y:S01]  /*5aa0*/  SHFL.BFLY PT, R0, R5, 0x2, 0x1f ;  /* 0x0c401f0005007f89 */ /* 0x000e6200000e0000 */
[----:B------:R-:W-:-:S03]  /*5ab0*/  IMAD.MOV.U32 R9, RZ, RZ, 0x40000040 ;  /* 0x40000040ff097424 */ /* 0x000fc600078e00ff */
[----:B------:R-:W3:Y:S01]  /*5ac0*/  SHFL.BFLY PT, R11, R4, 0x2, 0x1f ;  /* 0x0c401f00040b7f89 */ /* 0x000ee200000e0000 */
[----:B------:R-:W-:Y:S02]  /*5ad0*/  WARPGROUP.DEPBAR.LE gsb0, 0x0 ;  /* 0x00008000000079c5 */ /* 0x000fe40000010000 */
[----:B------:R-:W-:-:S06]  /*5ae0*/  WARPGROUP.ARRIVE ;  /* 0x00000000000079c5 */ /* 0x000fcc0000000000 */
[----:B------:R-:W-:Y:S01]  /*5af0*/  QGMMA.64x96x32.F32.E4M3.E4M3 R88, R144, gdesc[UR4], R88, gsb0 ;  /* 0x0160000490587df3 */ /* 0x000fe20008000858 */
[----:B------:R-:W-:Y:S02]  /*5b00*/  R2UR UR6, R8 ;  /* 0x00000000080672ca */ /* 0x000fe400000e0000 */
[----:B------:R-:W-:Y:S01]  /*5b10*/  R2UR UR7, R9 ;  /* 0x00000000090772ca */ /* 0x000fe200000e0000 */
        /* <DEDUP_REMOVED lines=36> */
.L_x_8114:
        /* <DEDUP_REMOVED lines=58> */
.L_x_8092:
        /* <DEDUP_REMOVED lines=44> */
[----:B------:R-:W-:Y:S02]  /*63c0*/  F2FP.BF16.F32.PACK_AB R61, R61, R64 ;  /* 0x000000403d3d723e */ /* 0x000fe400000010ff */
[----:B------:R-:W-:Y:S02]  /*63d0*/  MOV R6, R2 ;  /* 0x0000000200067202 */ /* 0x000fe40000000f00 */
[----:B-1----:R-:W-:Y:S02]  /*63e0*/  MOV R7, R37 ;  /* 0x0000002500077202 */ /* 0x002fe40000000f00 */
[----:B------:R-:W-:-:S02]  /*63f0*/  SEL R64, R31, R30, P0 ;  /* 0x0000001e1f407207 */ /* 0x000fc40000000000 */
[----:B------:R-:W-:Y:S01]  /*6400*/  SEL R30, R30, R31, P0 ;  /* 0x0000001f1e1e7207 */ /* 0x000fe20000000000 */
[----:B------:R-:W-:Y:S01]  /*6410*/  IMAD.WIDE R8, R154, 0x2, R6 ;  /* 0x000000029a087825 */ /* 0x000fe200078e0206 */
[----:B------:R-:W-:Y:S02]  /*6420*/  F2FP.BF16.F32.PACK_AB R21, R21, R26 ;  /* 0x0000001a1515723e */ /* 0x000fe400000010ff */
[----:B------:R-:W-:Y:S02]  /*6430*/  F2FP.BF16.F32.PACK_AB R20, R13, R20 ;  /* 0x000000140d14723e */ /* 0x000fe400000010ff */
[C---:B------:R-:W-:Y:S02]  /*6440*/  LOP3.LUT R5, R8.reuse, 0x180, RZ, 0xc0, !PT ;  /* 0x0000018008057812 */ /* 0x040fe400078ec0ff */
[----:B------:R-:W-:Y:S02]  /*6450*/  IADD3 R12, P5, R8, 0x20, RZ ;  /* 0x00000020080c7810 */ /* 0x000fe40007fbe0ff */
[----:B------:R-:W-:-:S02]  /*6460*/  SHF.R.U64 R5, R5, 0x3, RZ ;  /* 0x0000000305057819 */ /* 0x000fc400000012ff */
[----:B------:R-:W-:Y:S01]  /*6470*/  LOP3.LUT R10, R12, 0x180, RZ, 0xc0, !PT ;  /* 0x000001800c0a7812 */ /* 0x000fe200078ec0ff */
[--C-:B------:R-:W-:Y:S01]  /*6480*/  IMAD.X R25, RZ, RZ, R9.reuse, P5 ;  /* 0x000000ffff197224 */ /* 0x100fe200028e0609 */
[C---:B------:R-:W-:Y:S02]  /*6490*/  IADD3 R14, P4, R8.reuse, 0x3000, RZ ;  /* 0x00003000080e7810 */ /* 0x040fe40007f9e0ff */
[C---:B------:R-:W-:Y:S02]  /*64a0*/  IADD3 R27, P3, R8.reuse, 0x3020, RZ ;  /* 0x00003020081b7810 */ /* 0x040fe40007f7e0ff */
[C---:B------:R-:W-:Y:S02]  /*64b0*/  IADD3 R29, P2, R8.reuse, 0x6000, RZ ;  /* 0x00006000081d7810 */ /* 0x040fe40007f5e0ff */
[----:B------:R-:W-:Y:S01]  /*64c0*/  IADD3 R74, P1, R8, 0x6020, RZ ;  /* 0x00006020084a7810 */ /* 0x000fe20007f3e0ff */
[--C-:B------:R-:W-:Y:S01]  /*64d0*/  IMAD.X R15, RZ, RZ, R9.reuse, P3 ;  /* 0x000000ffff0f7224 */ /* 0x100fe200018e0609 */
[----:B------:R-:W-:Y:S01]  /*64e0*/  LOP3.LUT R8, R5, R8, RZ, 0x3c, !PT ;  /* 0x0000000805087212 */ /* 0x000fe200078e3cff */
[--C-:B------:R-:W-:Y:S01]  /*64f0*/  IMAD.X R13, RZ, RZ, R9.reuse, P2 ;  /* 0x000000ffff0d7224 */ /* 0x100fe200010e0609 */
[----:B------:R-:W-:Y:S01]  /*6500*/  SHF.R.U64 R5, R10, 0x3, RZ ;  /* 0x000000030a057819 */ /* 0x000fe200000012ff */
[----:B------:R-:W-:Y:S01]  /*6510*/  IMAD.X R11, RZ, RZ, R9, P1 ;  /* 0x000000ffff0b7224 */ /* 0x000fe200008e0609 */
[----:B------:R-:W-:-:S02]  /*6520*/  LOP3.LUT R10, R27, 0x180, RZ, 0xc0, !PT ;  /* 0x000001801b0a7812 */ /* 0x000fc400078ec0ff */
[----:B------:R-:W-:Y:S02]  /*6530*/  LOP3.LUT R24, R5, R12, RZ, 0x3c, !PT ;  /* 0x0000000c05187212 */ /* 0x000fe400078e3cff */
[----:B------:R-:W-:Y:S02]  /*6540*/  LOP3.LUT R5, R14, 0x180, RZ, 0xc0, !PT ;  /* 0x000001800e057812 */ /* 0x000fe400078ec0ff */
[----:B------:R-:W-:Y:S02]  /*6550*/  LOP3.LUT R12, R29, 0x180, RZ, 0xc0, !PT ;  /* 0x000001801d0c7812 */ /* 0x000fe400078ec0ff */
[----:B------:R-:W-:Y:S02]  /*6560*/  LOP3.LUT R31, R74, 0x180, RZ, 0xc0, !PT ;  /* 0x000001804a1f7812 */ /* 0x000fe400078ec0ff */
[----:B------:R-:W-:Y:S02]  /*6570*/  F2FP.BF16.F32.PACK_AB R60, R57, R60 ;  /* 0x0000003c393c723e */ /* 0x000fe400000010ff */
[----:B------:R-:W-:-:S02]  /*6580*/  SHF.R.U64 R5, R5, 0x3, RZ ;  /* 0x0000000305057819 */ /* 0x000fc400000012ff */
[----:B------:R-:W-:Y:S02]  /*6590*/  F2FP.BF16.F32.PACK_AB R59, R59, R62 ;  /* 0x0000003e3b3b723e */ /* 0x000fe400000010ff */
[----:B------:R-:W-:Y:S02]  /*65a0*/  F2FP.BF16.F32.PACK_AB R58, R55, R58 ;  /* 0x0000003a373a723e */ /* 0x000fe400000010ff */
[----:B------:R-:W-:Y:S02]  /*65b0*/  F2FP.BF16.F32.PACK_AB R53, R53, R56 ;  /* 0x000000383535723e */ /* 0x000fe400000010ff */
[----:B------:R-:W-:Y:S02]  /*65c0*/  F2FP.BF16.F32.PACK_AB R52, R49, R52 ;  /* 0x000000343134723e */ /* 0x000fe400000010ff */
[----:B------:R-:W-:Y:S02]  /*65d0*/  SHF.R.U64 R10, R10, 0x3, RZ ;  /* 0x000000030a0a7819 */ /* 0x000fe400000012ff */
[----:B------:R-:W-:-:S02]  /*65e0*/  F2FP.BF16.F32.PACK_AB R51, R51, R54 ;  /* 0x000000363333723e */ /* 0x000fc400000010ff */
[----:B------:R-:W-:Y:S02]  /*65f0*/  F2FP.BF16.F32.PACK_AB R50, R47, R50 ;  /* 0x000000322f32723e */ /* 0x000fe400000010ff */
[----:B------:R-:W-:Y:S02]  /*6600*/  SHF.R.U64 R12, R12, 0x3, RZ ;  /* 0x000000030c0c7819 */ /* 0x000fe400000012ff */
[----:B------:R-:W-:Y:S02]  /*6610*/  SHF.R.U64 R31, R31, 0x3, RZ ;  /* 0x000000031f1f7819 */ /* 0x000fe400000012ff */
[----:B------:R-:W-:Y:S02]  /*6620*/  SEL R66, R21, R20, P0 ;  /* 0x0000001415427207 */ /* 0x000fe40000000000 */
[----:B------:R-:W-:Y:S01]  /*6630*/  SEL R68, R20, R21, P0 ;  /* 0x0000001514447207 */ /* 0x000fe20000000000 */
[----:B------:R-:W-:Y:S01]  /*6640*/  IMAD.X R21, RZ, RZ, R9, P4 ;  /* 0x000000ffff157224 */ /* 0x000fe200020e0609 */
[----:B------:R-:W-:-:S02]  /*6650*/  SEL R26, R61, R60, P0 ;  /* 0x0000003c3d1a7207 */ /* 0x000fc40000000000 */
[----:B------:R-:W-:Y:S02]  /*6660*/  LOP3.LUT R20, R5, R14, RZ, 0x3c, !PT ;  /* 0x0000000e05147212 */ /* 0x000fe400078e3cff */
[----:B------:R-:W-:Y:S02]  /*6670*/  F2FP.BF16.F32.PACK_AB R38, R35, R38 ;  /* 0x000000262326723e */ /* 0x000fe400000010ff */
[----:B------:R-:W-:Y:S02]  /*6680*/  F2FP.BF16.F32.PACK_AB R33, R33, R36 ;  /* 0x000000242121723e */ /* 0x000fe400000010ff */
[----:B------:R-:W-:Y:S02]  /*6690*/  SEL R60, R60, R61, P0 ;  /* 0x0000003d3c3c7207 */ /* 0x000fe40000000000 */
[----:B------:R-:W-:Y:S02]  /*66a0*/  SEL R28, R53, R52, P0 ;  /* 0x00000034351c7207 */ /* 0x000fe40000000000 */
[----:B------:R-:W-:-:S02]  /*66b0*/  SEL R54, R59, R58, P0 ;  /* 0x0000003a3b367207 */ /* 0x000fc40000000000 */
[----:B------:R-:W-:Y:S02]  /*66c0*/  LOP3.LUT R14, R10, R27, RZ, 0x3c, !PT ;  /* 0x0000001b0a0e7212 */ /* 0x000fe400078e3cff */
[----:B------:R-:W-:Y:S02]  /*66d0*/  SEL R52, R52, R53, P0 ;  /* 0x0000003534347207 */ /* 0x000fe40000000000 */
[----:B------:R-:W-:Y:S02]  /*66e0*/  SEL R58, R58, R59, P0 ;  /* 0x0000003b3a3a7207 */ /* 0x000fe40000000000 */
[----:B------:R-:W-:Y:S02]  /*66f0*/  SEL R56, R51, R50, P0 ;  /* 0x0000003233387207 */ /* 0x000fe40000000000 */
[----:B------:R-:W-:Y:S02]  /*6700*/  LOP3.LUT R12, R12, R29, RZ, 0x3c, !PT ;  /* 0x0000001d0c0c7212 */ /* 0x000fe400078e3cff */
[----:B------:R-:W-:-:S02]  /*6710*/  LOP3.LUT R10, R31, R74, RZ, 0x3c, !PT ;  /* 0x0000004a1f0a7212 */ /* 0x000fc400078e3cff */
[----:B------:R-:W-:Y:S02]  /*6720*/  SEL R50, R50, R51, P0 ;  /* 0x0000003332327207 */ /* 0x000fe40000000000 */
[----:B------:R-:W-:Y:S02]  /*6730*/  SEL R34, R45, R44, P0 ;  /* 0x0000002c2d227207 */ /* 0x000fe40000000000 */
[----:B------:R-:W-:Y:S02]  /*6740*/  SEL R44, R44, R45, P0 ;  /* 0x0000002d2c2c7207 */ /* 0x000fe40000000000 */
[----:B------:R-:W-:Y:S02]  /*6750*/  SEL R36, R33, R32, P0 ;  /* 0x0000002021247207 */ /* 0x000fe40000000000 */
[----:B------:R-:W-:Y:S02]  /*6760*/  SEL R62, R39, R38, P0 ;  /* 0x00000026273e7207 */ /* 0x000fe40000000000 */
[----:B------:R-:W-:-:S02]  /*6770*/  MOV R51, R8 ;  /* 0x0000000800337202 */ /* 0x000fc40000000f00 */
[----:B------:R-:W-:Y:S02]  /*6780*/  MOV R49, R20 ;  /* 0x0000001400317202 */ /* 0x000fe40000000f00 */
[----:B------:R-:W-:Y:S02]  /*6790*/  SEL R32, R32, R33, P0 ;  /* 0x0000002120207207 */ /* 0x000fe40000000000 */
[----:B------:R-:W-:Y:S02]  /*67a0*/  SEL R38, R38, R39, P0 ;  /* 0x0000002726267207 */ /* 0x000fe40000000000 */
        /* <DEDUP_REMOVED lines=17> */
[----:B------:R-:W0:Y:S01]  /*68c0*/  SHFL.IDX PT, R21, R44, R5, 0x1c1f ;  /* 0x001c1f052c157589 */ /* 0x000e2200000e0000 */
[----:B-1----:R-:W-:Y:S02]  /*68d0*/  SEL R12, R28, R13, P0 ;  /* 0x0000000d1c0c7207 */ /* 0x002fe40000000000 */
[----:B------:R-:W-:Y:S01]  /*68e0*/  SEL R14, R13, R28, P0 ;  /* 0x0000001c0d0e7207 */ /* 0x000fe20000000000 */
[----:B------:R-:W-:Y:S04]  /*68f0*/  SHFL.IDX PT, R36, R36, R3, 0x1c1f ;  /* 0x001c1f0324247589 */ /* 0x000fe800000e0000 */
[----:B------:R-:W-:Y:S01]  /*6900*/  SHFL.IDX PT, R40, R40, R3, 0x1c1f ;  /* 0x001c1f0328287589 */ /* 0x000fe200000e0000 */
[----:B--2---:R-:W-:-:S02]  /*6910*/  SEL R9, R54, R11, P0 ;  /* 0x0000000b36097207 */ /* 0x004fc40000000000 */
[----:B------:R-:W-:Y:S01]  /*6920*/  SEL R11, R11, R54, P0 ;  /* 0x000000360b0b7207 */ /* 0x000fe20000000000 */
[----:B------:R-:W-:Y:S04]  /*6930*/  SHFL.IDX PT, R46, R46, R3, 0x1c1f ;  /* 0x001c1f032e2e7589 */ /* 0x000fe800000e0000 */
[----:B------:R-:W1:Y:S01]  /*6940*/  SHFL.IDX PT, R25, R32, R5, 0x1c1f ;  /* 0x001c1f0520197589 */ /* 0x000e6200000e0000 */
[----:B---3--:R-:W-:Y:S02]  /*6950*/  SEL R13, R56, R15, P0 ;  /* 0x0000000f380d7207 */ /* 0x008fe40000000000 */
[----:B------:R-:W-:Y:S01]  /*6960*/  SEL R15, R15, R56, P0 ;  /* 0x000000380f0f7207 */ /* 0x000fe20000000000 */
[----:B------:R-:W2:Y:S04]  /*6970*/  SHFL.IDX PT, R27, R42, R5, 0x1c1f ;  /* 0x001c1f052a1b7589 */ /* 0x000ea800000e0000 */
[----:B------:R-:W3:Y:S01]  /*6980*/  SHFL.IDX PT, R29, R48, R5, 0x1c1f ;  /* 0x001c1f05301d7589 */ /* 0x000ee200000e0000 */
[----:B0-----:R-:W-:-:S02]  /*6990*/  SEL R24, R34, R21, P0 ;  /* 0x0000001522187207 */ /* 0x001fc40000000000 */
[----:B------:R-:W-:Y:S01]  /*69a0*/  SEL R26, R21, R34, P0 ;  /* 0x00000022151a7207 */ /* 0x000fe20000000000 */
[----:B------:R-:W-:Y:S04]  /*69b0*/  SHFL.IDX PT, R62, R62, R3, 0x1c1f ;  /* 0x001c1f033e3e7589 */ /* 0x000fe800000e0000 */
[----:B------:R-:W0:Y:S04]  /*69c0*/  SHFL.IDX PT, R31, R38, R5, 0x1c1f ;  /* 0x001c1f05261f7589 */ /* 0x000e2800000e0000 */
[----:B------:R-:W-:Y:S04]  /*69d0*/  SHFL.IDX PT, R64, R64, R3, 0x1c1f ;  /* 0x001c1f0340407589 */ /* 0x000fe800000e0000 */
[----:B------:R4:W0:Y:S01]  /*69e0*/  SHFL.IDX PT, R33, R30, R5, 0x1c1f ;  /* 0x001c1f051e217589 */ /* 0x00082200000e0000 */
[----:B-1----:R-:W-:Y:S01]  /*69f0*/  SEL R28, R36, R25, P0 ;  /* 0x00000019241c7207 */ /* 0x002fe20000000000 */
[----:B------:R-:W-:Y:S01]  /*6a00*/  BAR.SYNC.DEFER_BLOCKING 0x1, 0x180 ;  /* 0x0046000000007b1d */ /* 0x000fe20000010000 */
[----:B--2---:R-:W-:-:S02]  /*6a10*/  SEL R32, R40, R27, P0 ;  /* 0x0000001b28207207 */ /* 0x004fc40000000000 */
[----:B------:R-:W-:Y:S02]  /*6a20*/  SEL R34, R27, R40, P0 ;  /* 0x000000281b227207 */ /* 0x000fe40000000000 */
[----:B---3--:R-:W-:Y:S02]  /*6a30*/  SEL R44, R46, R29, P0 ;  /* 0x0000001d2e2c7207 */ /* 0x008fe40000000000 */
[----:B----4-:R-:W-:Y:S01]  /*6a40*/  SEL R30, R25, R36, P0 ;  /* 0x00000024191e7207 */ /* 0x010fe20000000000 */
[----:B------:R-:W-:Y:S01]  /*6a50*/  SHFL.IDX PT, R66, R66, R3, 0x1c1f ;  /* 0x001c1f0342427589 */ /* 0x000fe200000e0000 */
[----:B------:R-:W-:-:S03]  /*6a60*/  SEL R46, R29, R46, P0 ;  /* 0x0000002e1d2e7207 */ /* 0x000fc60000000000 */
[----:B------:R-:W1:Y:S01]  /*6a70*/  SHFL.IDX PT, R35, R68, R5, 0x1c1f ;  /* 0x001c1f0544237589 */ /* 0x000e6200000e0000 */
[----:B0-----:R-:W-:Y:S02]  /*6a80*/  SEL R25, R62, R31, P0 ;  /* 0x0000001f3e197207 */ /* 0x001fe40000000000 */
[----:B------:R-:W-:Y:S01]  /*6a90*/  SEL R27, R31, R62, P0 ;  /* 0x0000003e1f1b7207 */ /* 0x000fe20000000000 */
[----:B------:R-:W-:Y:S04]  /*6aa0*/  SHFL.IDX PT, R70, R70, R3, 0x1c1f ;  /* 0x001c1f0346467589 */ /* 0x000fe800000e0000 */
[----:B------:R-:W0:Y:S01]  /*6ab0*/  SHFL.IDX PT, R47, R72, R5, 0x1c1f ;  /* 0x001c1f05482f7589 */ /* 0x000e2200000e0000 */
[----:B------:R-:W-:Y:S02]  /*6ac0*/  SEL R29, R64, R33, P0 ;  /* 0x00000021401d7207 */ /* 0x000fe40000000000 */
[----:B------:R-:W-:Y:S01]  /*6ad0*/  SEL R31, R33, R64, P0 ;  /* 0x00000040211f7207 */ /* 0x000fe20000000000 */
[----:B------:R2:W-:Y:S04]  /*6ae0*/  STSM.16.M88.4 [R51], R8 ;  /* 0x0000000833007844 */ /* 0x0005e80000000200 */
[----:B------:R0:W-:Y:S04]  /*6af0*/  STSM.16.M88.4 [R45], R12 ;  /* 0x0000000c2d007844 */ /* 0x0001e80000000200 */
[----:B------:R3:W-:Y:S01]  /*6b00*/  STSM.16.M88.4 [R49], R24 ;  /* 0x0000001831007844 */ /* 0x0007e20000000200 */
[----:B-1----:R-:W-:-:S03]  /*6b10*/  SEL R33, R66, R35, P0 ;  /* 0x0000002342217207 */ /* 0x002fc60000000000 */
[----:B------:R3:W-:Y:S01]  /*6b20*/  STSM.16.M88.4 [R39], R28 ;  /* 0x0000001c27007844 */ /* 0x0007e20000000200 */
[----:B------:R-:W-:Y:S01]  /*6b30*/  SEL R35, R35, R66, P0 ;  /* 0x0000004223237207 */ /* 0x000fe20000000000 */
[----:B--2---:R-:W-:Y:S01]  /*6b40*/  IMAD.U32 R9, RZ, RZ, UR6 ;  /* 0x00000006ff097e24 */ /* 0x004fe2000f8e00ff */
[----:B------:R-:W-:Y:S01]  /*6b50*/  ULDC.64 UR6, c[0x0][0xbe0] ;  /* 0x0002f80000067ab9 */ /* 0x000fe20000000a00 */
[----:B------:R-:W1:Y:S02]  /*6b60*/  LDC R40, c[0x0][0xa88] ;  /* 0x0002a200ff287b82 */ /* 0x000e640000000800 */
[----:B------:R3:W-:Y:S01]  /*6b70*/  STSM.16.M88.4 [R37], R32 ;  /* 0x0000002025007844 */ /* 0x0007e20000000200 */
[----:B0-----:R-:W-:Y:S01]  /*6b80*/  SEL R45, R70, R47, P0 ;  /* 0x0000002f462d7207 */ /* 0x001fe20000000000 */
[----:B------:R-:W-:Y:S01]  /*6b90*/  IMAD.U32 R8, RZ, RZ, UR4 ;  /* 0x00000004ff087e24 */ /* 0x000fe2000f8e00ff */
[----:B------:R-:W-:Y:S01]  /*6ba0*/  SEL R47, R47, R70, P0 ;  /* 0x000000462f2f7207 */ /* 0x000fe20000000000 */
[----:B------:R-:W-:-:S04]  /*6bb0*/  UISETP.NE.U32.AND UP1, UPT, UR6, URZ, UPT ;  /* 0x0000003f0600728c */ /* 0x000fc8000bf25070 */
        /* <DEDUP_REMOVED lines=11> */
[----:B-1----:R3:W5:Y:S01]  /*6c70*/  @P0 LDG.E R40, desc[UR54][R10.64] ;  /* 0x000000360a280981 */ /* 0x002762000c1e1900 */
[----:B------:R-:W-:Y:S01]  /*6c80*/  IMAD.WIDE R6, R5, 0x2, R6 ;  /* 0x0000000205067825 */ /* 0x000fe200078e0206 */
[----:B--2---:R-:W-:Y:S02]  /*6c90*/  @P1 R2UR UR4, R3 ;  /* 0x00000000030412ca */ /* 0x004fe400000e0000 */
[----:B------:R-:W-:Y:S01]  /*6ca0*/  IADD3 R3, P6, R6, 0x1800, RZ ;  /* 0x0000180006037810 */ /* 0x000fe20007fde0ff */
[----:B---3--:R-:W-:-:S12]  /*6cb0*/  @P0 BRA `(.L_x_8117) ;  /* 0x0000000000100947 */ /* 0x008fd80003800000 */
[----:B------:R-:W-:Y:S05]  /*6cc0*/  @!P1 BRA `(.L_x_8117) ;  /* 0x00000000000c9947 */ /* 0x000fea0003800000 */
[----:B------:R-:W2:Y:S04]  /*6cd0*/  LDG.E R5, desc[UR54][R8.64] ;  /* 0x0000003608057981 */ /* 0x000ea8000c1e1900 */
[----:B-----5:R-:W2:Y:S02]  /*6ce0*/  LDG.E R40, desc[UR54][R8.64+0x4] ;  /* 0x0000043608287981 */ /* 0x020ea4000c1e1900 */
[----:B--2---:R-:W-:-:S07]  /*6cf0*/  IMAD.IADD R40, R40, 0x1, -R5 ;  /* 0x0000000128287824 */ /* 0x004fce00078e0a05 */
.L_x_8117:
[----:B------:R-:W-:Y:S01]  /*6d00*/  USHF.R.S32.HI UR11, URZ, 0x1f, UR41 ;  /* 0x0000001f3f0b7899 */ /* 0x000fe20008011429 */
[----:B------:R-:W-:Y:S01]  /*6d10*/  LOP3.LUT R8, R3, 0x180, RZ, 0xc0, !PT ;  /* 0x0000018003087812 */ /* 0x000fe200078ec0ff */
[----:B------:R-:W-:Y:S01]  /*6d20*/  ULDC.64 UR12, c[0x0][0xb70] ;  /* 0x0002dc00000c7ab9 */ /* 0x000fe20000000a00 */
[----:B------:R-:W-:Y:S01]  /*6d30*/  USHF.R.S32.HI UR9, URZ, 0x1f, UR4 ;  /* 0x0000001f3f097899 */ /* 0x000fe20008011404 */
[----:B------:R-:W-:Y:S01]  /*6d40*/  IMAD R5, R17, 0xc0, R153 ;  /* 0x000000c011057824 */ /* 0x000fe200078e0299 */
[----:B------:R-:W-:Y:S01]  /*6d50*/  UIMAD UR10, UR11, UR12, URZ ;  /* 0x0000000c0b0a72a4 */ /* 0x000fe2000f8e023f */
[----:B------:R-:W-:Y:S01]  /*6d60*/  SHF.R.U64 R8, R8, 0x3, RZ ;  /* 0x0000000308087819 */ /* 0x000fe200000012ff */
[----:B------:R-:W-:Y:S01]  /*6d70*/  UMOV UR8, UR4 ;  /* 0x0000000400087c82 */ /* 0x000fe20008000000 */
[----:B------:R-:W-:Y:S01]  /*6d80*/  USEL UR39, UR39, URZ, !UP0 ;  /* 0x0000003f27277287 */ /* 0x000fe2000c000000 */
[----:B------:R-:W-:Y:S01]  /*6d90*/  LOP3.LUT P0, RZ, R22, 0x3, RZ, 0xc0, !PT ;  /* 0x0000000316ff7812 */ /* 0x000fe2000780c0ff */
[----:B------:R-:W-:Y:S01]  /*6da0*/  UIMAD.WIDE.U32 UR6, UR41, UR12, UR8 ;  /* 0x0000000c290672a5 */ /* 0x000fe2000f8e0008 */
[----:B------:R-:W-:Y:S01]  /*6db0*/  LOP3.LUT R8, R8, R3, RZ, 0x3c, !PT ;  /* 0x0000000308087212 */ /* 0x000fe200078e3cff */
[----:B------:R-:W-:Y:S01]  /*6dc0*/  UIMAD UR10, UR41, UR13, UR10 ;  /* 0x0000000d290a72a4 */ /* 0x000fe2000f8e020a */
[----:B------:R-:W-:Y:S01]  /*6dd0*/  SHF.R.S32.HI R3, RZ, 0x1f, R5 ;  /* 0x0000001fff037819 */ /* 0x000fe20000011405 */
[----:B------:R-:W-:Y:S01]  /*6de0*/  USEL UR40, UR40, URZ, !UP0 ;  /* 0x0000003f28287287 */ /* 0x000fe2000c000000 */
[C---:B------:R-:W-:Y:S01]  /*6df0*/  IADD3 R33, P5, R6.reuse, 0x3000, RZ ;  /* 0x0000300006217810 */ /* 0x040fe20007fbe0ff */
[----:B------:R-:W-:Y:S01]  /*6e00*/  ULDC.64 UR12, c[0x0][0xb78] ;  /* 0x0002de00000c7ab9 */ /* 0x000fe20000000a00 */
[----:B------:R-:W-:Y:S01]  /*6e10*/  UIADD3 UR7, UR7, UR10, URZ ;  /* 0x0000000a07077290 */ /* 0x000fe2000fffe03f */
[C---:B------:R-:W-:Y:S01]  /*6e20*/  IADD3 R13, P4, R6.reuse, 0x4800, RZ ;  /* 0x00004800060d7810 */ /* 0x040fe20007f9e0ff */
[----:B------:R-:W-:Y:S01]  /*6e30*/  UIMAD UR8, UR39, UR12, URZ ;  /* 0x0000000c270872a4 */ /* 0x000fe2000f8e023f */
[----:B------:R-:W-:Y:S01]  /*6e40*/  IADD3 R37, P3, R6, 0x6000, RZ ;  /* 0x0000600006257810 */ /* 0x000fe20007f7e0ff */
[----:B------:R-:W-:Y:S01]  /*6e50*/  UIMAD.WIDE.U32 UR6, UR40, UR12, UR6 ;  /* 0x0000000c280672a5 */ /* 0x000fe2000f8e0006 */
[----:B------:R-:W-:Y:S01]  /*6e60*/  LOP3.LUT R32, R33, 0x180, RZ, 0xc0, !PT ;  /* 0x0000018021207812 */ /* 0x000fe200078ec0ff */
[----:B------:R-:W-:Y:S01]  /*6e70*/  UIMAD UR8, UR40, UR13, UR8 ;  /* 0x0000000d280872a4 */ /* 0x000fe2000f8e0208 */
[----:B------:R-:W-:-:S02]  /*6e80*/  LOP3.LUT R12, R13, 0x180, RZ, 0xc0, !PT ;  /* 0x000001800d0c7812 */ /* 0x000fc400078ec0ff */
[----:B------:R-:W-:Y:S01]  /*6e90*/  ULDC.64 UR12, c[0x0][0xb40] ;  /* 0x0002d000000c7ab9 */ /* 0x000fe20000000a00 */
[----:B------:R-:W-:Y:S02]  /*6ea0*/  IADD3 R9, P1, R5, UR6, RZ ;  /* 0x0000000605097c10 */ /* 0x000fe4000ff3e0ff */
[----:B------:R-:W-:Y:S01]  /*6eb0*/  IMAD.U32 R10, RZ, RZ, UR8 ;  /* 0x00000008ff0a7e24 */ /* 0x000fe2000f8e00ff */
[----:B------:R-:W-:Y:S02]  /*6ec0*/  LOP3.LUT R36, R37, 0x180, RZ, 0xc0, !PT ;  /* 0x0000018025247812 */ /* 0x000fe400078ec0ff */
[----:B------:R-:W-:Y:S02]  /*6ed0*/  LEA R44, P2, R9, UR12, 0x2 ;  /* 0x0000000c092c7c11 */ /* 0x000fe4000f8410ff */
[----:B------:R-:W-:Y:S01]  /*6ee0*/  IADD3.X R10, R3, UR7, R10, P1, !PT ;  /* 0x00000007030a7c10 */ /* 0x000fe20008ffe40a */
[C---:B------:R-:W-:Y:S01]  /*6ef0*/  VIADD R3, R5.reuse, 0x8 ;  /* 0x0000000805037836 */ /* 0x040fe20000000000 */
[----:B-----5:R-:W-:-:S02]  /*6f00*/  ISETP.GE.OR P1, PT, R5, R40, P0 ;  /* 0x000000280500720c */ /* 0x020fc40000726670 */
[----:B------:R-:W-:Y:S01]  /*6f10*/  LEA.HI.X R45, R9, UR13, R10, 0x2, P2 ;  /* 0x0000000d092d7c11 */ /* 0x000fe200090f140a */
[----:B------:R-:W-:Y:S01]  /*6f20*/  ULDC.64 UR12, c[0x0][0xaa0] ;  /* 0x0002a800000c7ab9 */ /* 0x000fe20000000a00 */
[C---:B------:R-:W-:Y:S02]  /*6f30*/  IADD3 R10, P2, R6.reuse, 0x7800, RZ ;  /* 0x00007800060a7810 */ /* 0x040fe40007f5e0ff */
[----:B------:R-:W-:Y:S01]  /*6f40*/  ISETP.GE.OR P0, PT, R3, R40, P0 ;  /* 0x000000280300720c */ /* 0x000fe20000706670 */
[----:B------:R-:W-:Y:S01]  /*6f50*/  IMAD.MOV.U32 R20, RZ, RZ, R16 ;  /* 0x000000ffff147224 */ /* 0x000fe200078e0010 */
[----:B------:R-:W-:Y:S02]  /*6f60*/  LOP3.LUT R5, R6, 0x180, RZ, 0xc0, !PT ;  /* 0x0000018006057812 */ /* 0x000fe400078ec0ff */
[----:B------:R-:W-:Y:S02]  /*6f70*/  SHF.R.U64 R32, R32, 0x3, RZ ;  /* 0x0000000320207819 */ /* 0x000fe400000012ff */
[----:B------:R-:W-:-:S02]  /*6f80*/  SHF.R.U64 R12, R12, 0x3, RZ ;  /* 0x000000030c0c7819 */ /* 0x000fc400000012ff */
[----:B------:R-:W-:Y:S01]  /*6f90*/  SHF.R.U64 R36, R36, 0x3, RZ ;  /* 0x0000000324247819 */ /* 0x000fe200000012ff */
[----:B------:R-:W-:Y:S01]  /*6fa0*/  UIMAD UR6, UR9, UR12, URZ ;  /* 0x0000000c090672a4 */ /* 0x000fe2000f8e023f */
[----:B------:R-:W-:Y:S01]  /*6fb0*/  LOP3.LUT R3, R10, 0x180, RZ, 0xc0, !PT ;  /* 0x000001800a037812 */ /* 0x000fe200078ec0ff */
[--C-:B------:R-:W-:Y:S01]  /*6fc0*/  IMAD.X R9, RZ, RZ, R7.reuse, P6 ;  /* 0x000000ffff097224 */ /* 0x100fe200030e0607 */
[----:B------:R-:W-:Y:S01]  /*6fd0*/  SHF.R.U64 R5, R5, 0x3, RZ ;  /* 0x0000000305057819 */ /* 0x000fe200000012ff */
[--C-:B------:R-:W-:Y:S01]  /*6fe0*/  IMAD.X R25, RZ, RZ, R7.reuse, P2 ;  /* 0x000000ffff197224 */ /* 0x100fe200010e0607 */
[----:B------:R-:W-:Y:S01]  /*6ff0*/  SHF.R.U64 R3, R3, 0x3, RZ ;  /* 0x0000000303037819 */ /* 0x000fe200000012ff */
[----:B------:R0:W-:Y:S01]  /*7000*/  @!P0 STG.E desc[UR54][R44.64+0x20], R4 ;  /* 0x000020042c008986 */ /* 0x0001e2000c101936 */
[----:B------:R-:W-:Y:S01]  /*7010*/  LOP3.LUT R6, R5, R6, RZ, 0x3c, !PT ;  /* 0x0000000605067212 */ /* 0x000fe200078e3cff */
[----:B------:R-:W-:Y:S01]  /*7020*/  IMAD.U32 R5, RZ, RZ, UR12 ;  /* 0x0000000cff057e24 */ /* 0x000fe2000f8e00ff */
[----:B------:R-:W-:Y:S01]  /*7030*/  SHF.R.S32.HI R21, RZ, 0x1f, R16 ;  /* 0x0000001fff157819 */ /* 0x000fe20000011410 */
[----:B------:R1:W-:Y:S01]  /*7040*/  @!P1 STG.E desc[UR54][R44.64], R0 ;  /* 0x000000002c009986 */ /* 0x0003e2000c101936 */
[----:B------:R-:W-:Y:S01]  /*7050*/  LOP3.LUT R32, R32, R33, RZ, 0x3c, !PT ;  /* 0x0000002120207212 */ /* 0x000fe200078e3cff */
[--C-:B------:R-:W-:Y:S01]  /*7060*/  IMAD.X R33, RZ, RZ, R7.reuse, P5 ;  /* 0x000000ffff217224 */ /* 0x100fe200028e0607 */
[----:B------:R-:W-:Y:S01]  /*7070*/  LOP3.LUT R12, R12, R13, RZ, 0x3c, !PT ;  /* 0x0000000d0c0c7212 */ /* 0x000fe200078e3cff */
[--C-:B------:R-:W-:Y:S01]  /*7080*/  IMAD.X R13, RZ, RZ, R7.reuse, P4 ;  /* 0x000000ffff0d7224 */ /* 0x100fe200020e0607 */
[----:B------:R-:W-:Y:S01]  /*7090*/  LOP3.LUT R36, R36, R37, RZ, 0x3c, !PT ;  /* 0x0000002524247212 */ /* 0x000fe200078e3cff */
[----:B------:R-:W-:Y:S01]  /*70a0*/  IMAD.X R37, RZ, RZ, R7, P3 ;  /* 0x000000ffff257224 */ /* 0x000fe200018e0607 */
[----:B------:R-:W-:Y:S01]  /*70b0*/  LOP3.LUT R24, R3, R10, RZ, 0x3c, !PT ;  /* 0x0000000a03187212 */ /* 0x000fe200078e3cff */
[----:B------:R-:W-:-:S02]  /*70c0*/  UIMAD UR6, UR4, UR13, UR6 ;  /* 0x0000000d040672a4 */ /* 0x000fc4000f8e0206 */
[----:B0-----:R-:W-:Y:S01]  /*70d0*/  IMAD.WIDE.U32 R4, R5, UR4, R20 ;  /* 0x0000000405047c25 */ /* 0x001fe2000f8e0014 */
[----:B------:R0:W5:Y:S04]  /*70e0*/  LD.E.128 R28, desc[UR54][R6.64] ;  /* 0x00000036061c7980 */ /* 0x000168000c101d00 */
[----:B------:R-:W5:Y:S01]  /*70f0*/  LD.E.128 R8, desc[UR54][R8.64] ;  /* 0x0000003608087980 */ /* 0x000f62000c101d00 */
[----:B------:R-:W-:Y:S01]  /*7100*/  VIADD R5, R5, UR6 ;  /* 0x0000000605057c36 */ /* 0x000fe20008000000 */
[----:B------:R-:W-:Y:S02]  /*7110*/  ULDC.64 UR6, c[0x0][0xae0] ;  /* 0x0002b80000067ab9 */ /* 0x000fe40000000a00 */
[----:B------:R-:W5:Y:S04]  /*7120*/  LD.E.128 R32, desc[UR54][R32.64] ;  /* 0x0000003620207980 */ /* 0x000f68000c101d00 */
[----:B------:R-:W5:Y:S04]  /*7130*/  LD.E.128 R12, desc[UR54][R12.64] ;  /* 0x000000360c0c7980 */ /* 0x000f68000c101d00 */
[----:B------:R-:W5:Y:S04]  /*7140*/  LD.E.128 R36, desc[UR54][R36.64] ;  /* 0x0000003624247980 */ /* 0x000f68000c101d00 */
[----:B------:R-:W5:Y:S01]  /*7150*/  LD.E.128 R24, desc[UR54][R24.64] ;  /* 0x0000003618187980 */ /* 0x000f62000c101d00 */
[----:B------:R-:W-:-:S02]  /*7160*/  UIMAD UR4, UR11, UR6, URZ ;  /* 0x000000060b0472a4 */ /* 0x000fc4000f8e023f */
[----:B------:R-:W-:Y:S01]  /*7170*/  IMAD.U32 R3, RZ, RZ, UR6 ;  /* 0x00000006ff037e24 */ /* 0x000fe2000f8e00ff */
[----:B------:R-:W-:Y:S01]  /*7180*/  SHF.R.S32.HI R19, RZ, 0x1f, R18 ;  /* 0x0000001fff137819 */ /* 0x000fe20000011412 */
[----:B------:R-:W-:Y:S01]  /*7190*/  @!PT LDS RZ, [RZ] ;  /* 0x00000000fffff984 */ /* 0x000fe20000000800 */
[----:B------:R-:W-:Y:S01]  /*71a0*/  @!PT LDS RZ, [RZ] ;  /* 0x00000000fffff984 */ /* 0x000fe20000000800 */
[----:B------:R-:W-:Y:S01]  /*71b0*/  @!PT LDS RZ, [RZ] ;  /* 0x00000000fffff984 */ /* 0x000fe20000000800 */
[----:B------:R-:W-:Y:S01]  /*71c0*/  @!PT LDS RZ, [RZ] ;  /* 0x00000000fffff984 */ /* 0x000fe20000000800 */
[----:B------:R2:W-:Y:S06]  /*71d0*/  MEMBAR.ALL.CTA ;  /* 0x0000000000007992 */ /* 0x0005ec0000008000 */
[----:B--2---:R-:W2:Y:S01]  /*71e0*/  FENCE.VIEW.ASYNC.S ;  /* 0x00000000000073c6 */ /* 0x004ea20000000000 */
[----:B0-----:R-:W-:Y:S01]  /*71f0*/  IMAD R7, R17, -0xc0, R40 ;  /* 0xffffff4011077824 */ /* 0x001fe200078e0228 */
[----:B------:R-:W-:Y:S01]  /*7200*/  UIMAD UR4, UR41, UR7, UR4 ;  /* 0x00000007290472a4 */ /* 0x000fe2000f8e0204 */
[----:B-1----:R-:W-:Y:S01]  /*7210*/  VIADD R0, R2, 0x19c20 ;  /* 0x00019c2002007836 */ /* 0x002fe20000000000 */
[----:B------:R-:W-:Y:S01]  /*7220*/  BSSY B1, `(.L_x_8118) ;  /* 0x0000023000017945 */ /* 0x000fe20003800000 */
[----:B------:R-:W-:Y:S01]  /*7230*/  IMAD.WIDE.U32 R2, R3, UR41, R4 ;  /* 0x0000002903027c25 */ /* 0x000fe2000f8e0004 */
[C---:B------:R-:W-:Y:S01]  /*7240*/  ISETP.GE.AND P0, PT, R18.reuse, R7, PT ;  /* 0x000000071200720c */ /* 0x040fe20003f06270 */
[----:B------:R-:W-:Y:S01]  /*7250*/  ULDC.64 UR6, c[0x0][0xae8] ;  /* 0x0002ba0000067ab9 */ /* 0x000fe20000000a00 */
[----:B------:R-:W-:Y:S01]  /*7260*/  PRMT R0, RZ, 0x654, R0 ;  /* 0x00000654ff007816 */ /* 0x000fe20000000000 */
[----:B------:R-:W-:-:S02]  /*7270*/  VIADD R6, R18, 0x60 ;  /* 0x0000006012067836 */ /* 0x000fc40000000000 */
[----:B------:R-:W-:Y:S01]  /*7280*/  VIADD R3, R3, UR4 ;  /* 0x0000000403037c36 */ /* 0x000fe20008000000 */
[----:B------:R-:W-:Y:S01]  /*7290*/  UIMAD UR4, UR39, UR6, URZ ;  /* 0x00000006270472a4 */ /* 0x000fe2000f8e023f */
[----:B------:R-:W-:Y:S01]  /*72a0*/  IMAD.WIDE R4, R17, 0xc0, R18 ;  /* 0x000000c011047825 */ /* 0x000fe200078e0212 */
[----:B------:R-:W-:Y:S02]  /*72b0*/  ISETP.GE.AND P3, PT, R6, R7, PT ;  /* 0x000000070600720c */ /* 0x000fe40003f66270 */
[----:B------:R-:W-:Y:S01]  /*72c0*/  UIMAD UR4, UR40, UR7, UR4 ;  /* 0x00000007280472a4 */ /* 0x000fe2000f8e0204 */
[----:B------:R-:W-:-:S04]  /*72d0*/  IMAD.U32 R7, RZ, RZ, UR6 ;  /* 0x00000006ff077e24 */ /* 0x000fc8000f8e00ff */
[----:B------:R-:W-:Y:S01]  /*72e0*/  IMAD.WIDE.U32 R6, R7, UR40, R2 ;  /* 0x0000002807067c25 */ /* 0x000fe2000f8e0002 */
[----:B--2---:R0:W-:Y:S03]  /*72f0*/  SYNCS.ARRIVE.TRANS64.RED.A1T0 RZ, [R0+URZ], RZ ;  /* 0x000000ff00ff79a7 */ /* 0x0041e6000810043f */
[----:B------:R-:W-:Y:S01]  /*7300*/  VIADD R45, R7, UR4 ;  /* 0x00000004072d7c36 */ /* 0x000fe20008000000 */
[----:B------:R-:W-:Y:S06]  /*7310*/  @P0 BRA `(.L_x_8119) ;  /* 0x00000000004c0947 */ /* 0x000fec0003800000 */
        /* <DEDUP_REMOVED lines=19> */
.L_x_8119:
[----:B------:R-:W-:Y:S05]  /*7450*/  BSYNC B1 ;  /* 0x0000000000017941 */ /* 0x000fea0003800000 */
.L_x_8118:
        /* <DEDUP_REMOVED lines=8> */
[----:B0-----:R-:W-:Y:S02]  /*74e0*/  VIADD R0, R16, 0x20 ;  /* 0x0000002010007836 */ /* 0x001fe40000000000 */
        /* <DEDUP_REMOVED lines=15> */
.L_x_8116:
        /* <DEDUP_REMOVED lines=20> */
[----:B------:R-:W-:Y:S01]  /*7720*/  ISETP.GT.AND P0, PT, R155, 0xbf, PT ;  /* 0x000000bf9b00780c */ /* 0x000fe20003f04270 */
[----:B------:R-:W-:-:S12]  /*7730*/  @P2 BRA `(.L_x_8121) ;  /* 0x0000000000102947 */ /* 0x000fd80003800000 */
[----:B------:R-:W-:Y:S05]  /*7740*/  @!P1 BRA `(.L_x_8121) ;  /* 0x00000000000c9947 */ /* 0x000fea0003800000 */
[----:B-1----:R-:W2:Y:S04]  /*7750*/  LDG.E R5, desc[UR54][R2.64] ;  /* 0x0000003602057981 */ /* 0x002ea8000c1e1900 */
[----:B-----5:R-:W2:Y:S02]  /*7760*/  LDG.E R0, desc[UR54][R2.64+0x4] ;  /* 0x0000043602007981 */ /* 0x020ea4000c1e1900 */
[----:B--2---:R-:W-:-:S07]  /*7770*/  IMAD.IADD R0, R0, 0x1, -R5 ;  /* 0x0000000100007824 */ /* 0x004fce00078e0a05 */
.L_x_8121:
        /* <DEDUP_REMOVED lines=31> */
.L_x_8123:
[----:B------:R-:W-:Y:S05]  /*7970*/  BSYNC B1 ;  /* 0x0000000000017941 */ /* 0x000fea0003800000 */
.L_x_8122:
        /* <DEDUP_REMOVED lines=8> */
[--C-:B------:R-:W-:Y:S01]  /*7a00*/  IMAD.MOV.U32 R6, RZ, RZ, R18.reuse ;  /* 0x000000ffff067224 */ /* 0x100fe200078e0012 */
[----:B------:R-:W-:Y:S01]  /*7a10*/  UIMAD UR4, UR7, UR8, URZ ;  /* 0x00000008070472a4 */ /* 0x000fe2000f8e023f */
[----:B------:R-:W-:Y:S01]  /*7a20*/  IMAD.IADD R3, R3, 0x1, R7 ;  /* 0x0000000103037824 */ /* 0x000fe200078e0207 */
[----:B------:R-:W-:Y:S01]  /*7a30*/  SHF.R.S32.HI R7, RZ, 0x1f, R18 ;  /* 0x0000001fff077819 */ /* 0x000fe20000011412 */
[----:B------:R-:W-:Y:S01]  /*7a40*/  IMAD.U32 R5, RZ, RZ, UR8 ;  /* 0x00000008ff057e24 */ /* 0x000fe2000f8e00ff */
[----:B------:R-:W-:Y:S01]  /*7a50*/  UIMAD UR4, UR41, UR9, UR4 ;  /* 0x00000009290472a4 */ /* 0x000fe2000f8e0204 */
[----:B------:R-:W-:Y:S02]  /*7a60*/  ULDC.64 UR6, c[0x0][0xae8] ;  /* 0x0002ba0000067ab9 */ /* 0x000fe40000000a00 */
[----:B------:R-:W-:-:S04]  /*7a70*/  IMAD.WIDE.U32 R2, R5, UR41, R2 ;  /* 0x0000002905027c25 */ /* 0x000fc8000f8e0002 */
[----:B------:R-:W-:Y:S02]  /*7a80*/  IMAD R5, R17, -0xc0, R0 ;  /* 0xffffff4011057824 */ /* 0x000fe400078e0200 */
[----:B------:R-:W-:Y:S01]  /*7a90*/  VIADD R3, R3, UR4 ;  /* 0x0000000403037c36 */ /* 0x000fe20008000000 */
[----:B------:R-:W-:Y:S01]  /*7aa0*/  UIMAD UR4, UR39, UR6, URZ ;  /* 0x00000006270472a4 */ /* 0x000fe2000f8e023f */
[C---:B------:R-:W-:Y:S01]  /*7ab0*/  VIADD R0, R18.reuse, 0x60 ;  /* 0x0000006012007836 */ /* 0x040fe20000000000 */
[-C--:B------:R-:W-:Y:S01]  /*7ac0*/  ISETP.GE.AND P0, PT, R18, R5.reuse, PT ;  /* 0x000000051200720c */ /* 0x080fe20003f06270 */
[----:B------:R-:W-:Y:S01]  /*7ad0*/  IMAD.U32 R9, RZ, RZ, UR6 ;  /* 0x00000006ff097e24 */ /* 0x000fe2000f8e00ff */
[----:B------:R-:W-:Y:S01]  /*7ae0*/  UIMAD UR4, UR40, UR7, UR4 ;  /* 0x00000007280472a4 */ /* 0x000fe2000f8e0204 */
[----:B------:R-:W-:Y:S01]  /*7af0*/  IMAD.WIDE R6, R17, 0xc0, R6 ;  /* 0x000000c011067825 */ /* 0x000fe200078e0206 */
[----:B------:R-:W-:-:S03]  /*7b00*/  ISETP.GE.AND P1, PT, R0, R5, PT ;  /* 0x000000050000720c */ /* 0x000fc60003f26270 */
[----:B------:R-:W-:-:S04]  /*7b10*/  IMAD.WIDE.U32 R4, R9, UR40, R2 ;  /* 0x0000002809047c25 */ /* 0x000fc8000f8e0002 */
[----:B------:R-:W-:Y:S02]  /*7b20*/  VIADD R11, R5, UR4 ;  /* 0x00000004050b7c36 */ /* 0x000fe40008000000 */
[----:B------:R-:W-:Y:S05]  /*7b30*/  @P0 BRA `(.L_x_8125) ;  /* 0x00000000004c0947 */ /* 0x000fea0003800000 */
        /* <DEDUP_REMOVED lines=19> */
.L_x_8125:
[----:B------:R-:W-:Y:S05]  /*7c70*/  BSYNC B1 ;  /* 0x0000000000017941 */ /* 0x000fea0003800000 */
.L_x_8124:
        /* <DEDUP_REMOVED lines=22> */
.L_x_8120:
[----:B------:R-:W-:Y:S05]  /*7de0*/  BSYNC B0 ;  /* 0x0000000000007941 */ /* 0x000fea0003800000 */
.L_x_8115:
[----:B------:R-:W-:Y:S02]  /*7df0*/  ULDC UR4, c[0x0][0xc14] ;  /* 0x0003050000047ab9 */ /* 0x000fe40000000800 */
[----:B------:R-:W-:-:S13]  /*7e00*/  ISETP.GE.AND P0, PT, R43, UR4, PT ;  /* 0x000000042b007c0c */ /* 0x000fda000bf06270 */
[----:B------:R-:W-:Y:S05]  /*7e10*/  @!P0 BRA `(.L_x_8126) ;  /* 0xffffff8c00d48947 */ /* 0x000fea000383ffff */
[----:B------:R-:W-:Y:S05]  /*7e20*/  EXIT ;  /* 0x000000000000794d */ /* 0x000fea0003800000 */
.L_x_8089:
[----:B------:R-:W-:-:S08]  /*7e30*/  NOP ;  /* 0x0000000000007918 */ /* 0x000fd00000000000 */
[----:B------:R-:W0:-:S00]  /*7e40*/  USETMAXREG.DEALLOC.CTAPOOL 0x20 ;  /* 0x00000020000079c8 */ /* 0x000e0000080e0500 */
[----:B0-----:R-:W2:Y:S01]  /*7e50*/  LDL.LU R3, [R1] ;  /* 0x0000000001037983 */ /* 0x001ea20000300800 */
[----:B------:R-:W-:Y:S01]  /*7e60*/  LOP3.LUT R2, R0, 0x3, RZ, 0xc0, !PT ;  /* 0x0000000300027812 */ /* 0x000fe200078ec0ff */
[----:B------:R-:W-:-:S05]  /*7e70*/  IMAD.MOV.U32 R4, RZ, RZ, RZ ;  /* 0x000000ffff047224 */ /* 0x000fca00078e00ff */
[----:B------:R-:W0:Y:S02]  /*7e80*/  SHFL.IDX PT, R2, R2, RZ, 0x1f ;  /* 0x00001fff02027589 */ /* 0x000e2400000e0000 */
[----:B0-----:R-:W-:Y:S02]  /*7e90*/  ISETP.NE.AND P0, PT, R2, RZ, PT ;  /* 0x000000ff0200720c */ /* 0x001fe40003f05270 */
[----:B--2---:R-:W-:-:S11]  /*7ea0*/  LOP3.LUT R3, R3, 0xfffffffd, RZ, 0xc0, !PT ;  /* 0xfffffffd03037812 */ /* 0x004fd600078ec0ff */
[----:B------:R-:W-:-:S05]  /*7eb0*/  @P0 LOP3.LUT R3, R3, 0x2, RZ, 0xfc, !PT ;  /* 0x0000000203030812 */ /* 0x000fca00078efcff */
[----:B------:R0:W-:Y:S01]  /*7ec0*/  STL [R1], R3 ;  /* 0x0000000301007387 */ /* 0x0001e20000100800 */
[----:B------:R-:W-:Y:S05]  /*7ed0*/  @!P0 BRA `(.L_x_8127) ;  /* 0x0000000000248947 */ /* 0x000fea0003800000 */
[----:B------:R-:W1:Y:S08]  /*7ee0*/  S2UR UR5, SR_CgaCtaId ;  /* 0x00000000000579c3 */ /* 0x000e700000008800 */
[----:B------:R-:W-:Y:S06]  /*7ef0*/  BAR.SYNC.DEFER_BLOCKING 0x5, 0x200 ;  /* 0x0148000000007b1d */ /* 0x000fec0000010000 */
[----:B------:R-:W-:-:S02]  /*7f00*/  UMOV UR4, 0x400 ;  /* 0x0000040000047882 */ /* 0x000fc40000000000 */
[----:B-1----:R-:W-:-:S09]  /*7f10*/  ULEA UR4, UR5, UR4, 0x18 ;  /* 0x0000000405047291 */ /* 0x002fd2000f8ec03f */
[----:B------:R-:W1:Y:S02]  /*7f20*/  LDS.128 R24, [UR4+0x19cd0] ;  /* 0x019cd004ff187984 */ /* 0x000e640008000c00 */
[----:B-1----:R-:W-:Y:S02]  /*7f30*/  R2UR UR51, R27 ;  /* 0x000000001b3372ca */ /* 0x002fe400000e0000 */
[----:B------:R-:W-:Y:S01]  /*7f40*/  R2UR UR38, R26 ;  /* 0x000000001a2672ca */ /* 0x000fe200000e0000 */
[----:B------:R-:W-:Y:S06]  /*7f50*/  BAR.ARV 0x4, 0x200 ;  /* 0x0108000000007b1d */ /* 0x000fec0000002000 */
[----:B------:R-:W-:Y:S08]  /*7f60*/  BRA `(.L_x_8128) ;  /* 0x0000000800187947 */ /* 0x000ff00003800000 */
.L_x_8127:
[----:B------:R-:W1:Y:S01]  /*7f70*/  S2R R2, SR_TID.X ;  /* 0x0000000000027919 */ /* 0x000e620000002100 */
[----:B------:R-:W-:Y:S01]  /*7f80*/  ULDC UR4, c[0x0][0xc14] ;  /* 0x0003050000047ab9 */ /* 0x000fe20000000800 */
[----:B------:R-:W2:Y:S01]  /*7f90*/  LDC R9, c[0x0][0xc10] ;  /* 0x00030400ff097b82 */ /* 0x000ea20000000800 */
        /* <DEDUP_REMOVED lines=29> */
[----:B------:R-:W2:Y:S02]  /*8170*/  SHFL.IDX PT, R6, R8, 0x1f, 0x1f ;  /* 0x03e01f0008067f89 */ /* 0x000ea400000e0000 */
[----:B--2---:R-:W-:-:S04]  /*8180*/  IMAD R6, R6, R9, RZ ;  /* 0x0000000906067224 */ /* 0x004fc800078e02ff */
[----:B------:R-:W-:Y:S01]  /*8190*/  IMAD.MOV.U32 R3, RZ, RZ, R6 ;  /* 0x000000ffff037224 */ /* 0x000fe200078e0006 */
[----:B0-----:R-:W-:-:S13]  /*81a0*/  ISETP.GT.AND P6, PT, R6, R7, PT ;  /* 0x000000070600720c */ /* 0x001fda0003fc4270 */
[----:B------:R-:W-:Y:S05]  /*81b0*/  @P6 BRA `(.L_x_8129) ;  /* 0x0000000000a06947 */ /* 0x000fea0003800000 */
[----:B------:R-:W-:Y:S01]  /*81c0*/  IMAD.MOV.U32 R6, RZ, RZ, R3 ;  /* 0x000000ffff067224 */ /* 0x000fe200078e0003 */
[----:B------:R-:W-:Y:S01]  /*81d0*/  UMOV UR51, URZ ;  /* 0x0000003f00337c82 */ /* 0x000fe20008000000 */
[----:B------:R-:W-:Y:S01]  /*81e0*/  ULDC UR6, c[0x0][0xc14] ;  /* 0x0003050000067ab9 */ /* 0x000fe20000000800 */
[----:B------:R-:W-:-:S05]  /*81f0*/  ULDC UR5, c[0x0][0xc14] ;  /* 0x0003050000057ab9 */ /* 0x000fca0000000800 */
.L_x_8133:
        /* <DEDUP_REMOVED lines=14> */
.L_x_8132:
[----:B------:R-:W-:Y:S05]  /*82e0*/  BSYNC B0 ;  /* 0x0000000000007941 */ /* 0x000fea0003800000 */
.L_x_8131:
        /* <DEDUP_REMOVED lines=21> */
.L_x_8129:
        /* <DEDUP_REMOVED lines=17> */
.L_x_8134:
[----:B01----:R-:W-:Y:S01]  /*8550*/  IMAD.MOV R2, RZ, RZ, -R3 ;  /* 0x000000ffff027224 */ /* 0x003fe200078e0a03 */
[----:B------:R-:W-:Y:S01]  /*8560*/  UIADD3 UR51, UR4, UR51, URZ ;  /* 0x0000003304337290 */ /* 0x000fe2000fffe03f */
[----:B---3--:R-:W-:Y:S02]  /*8570*/  IMAD R24, R24, R9, R11 ;  /* 0x0000000918187224 */ /* 0x008fe400078e020b */
[----:B------:R-:W-:Y:S01]  /*8580*/  IMAD.MOV.U32 R11, RZ, RZ, R2 ;  /* 0x000000ffff0b7224 */ /* 0x000fe200078e0002 */
[----:B------:R-:W-:Y:S01]  /*8590*/  IABS R2, R4 ;  /* 0x0000000400027213 */ /* 0x000fe20000000000 */
[----:B------:R-:W-:Y:S02]  /*85a0*/  IMAD.IADD R9, R7, 0x1, -R24 ;  /* 0x0000000107097824 */ /* 0x000fe400078e0a18 */
[----:B------:R-:W-:Y:S02]  /*85b0*/  IMAD R7, R11, R6, RZ ;  /* 0x000000060b077224 */ /* 0x000fe400078e02ff */
[----:B------:R-:W-:Y:S01]  /*85c0*/  IMAD.MOV R10, RZ, RZ, -R2 ;  /* 0x000000ffff0a7224 */ /* 0x000fe200078e0a02 */
[----:B--2---:R-:W-:Y:S01]  /*85d0*/  IABS R8, R9 ;  /* 0x0000000900087213 */ /* 0x004fe20000000000 */
[----:B------:R-:W-:-:S04]  /*85e0*/  IMAD.MOV.U32 R2, RZ, RZ, RZ ;  /* 0x000000ffff027224 */ /* 0x000fc800078e00ff */
[----:B------:R-:W-:-:S04]  /*85f0*/  IMAD.HI.U32 R2, R3, R7, R2 ;  /* 0x0000000703027227 */ /* 0x000fc800078e0002 */
[----:B------:R-:W-:Y:S02]  /*8600*/  IMAD.MOV.U32 R3, RZ, RZ, R8 ;  /* 0x000000ffff037224 */ /* 0x000fe400078e0008 */
        /* <DEDUP_REMOVED lines=15> */
[----:B------:R-:W-:Y:S01]  /*8700*/  IMAD R25, R4, R25, R9 ;  /* 0x0000001904197224 */ /* 0x000fe200078e0209 */
[----:B------:R-:W-:Y:S09]  /*8710*/  BRA `(.L_x_8135) ;  /* 0x00000000000c7947 */ /* 0x000ff20003800000 */
.L_x_8130:
[----:B------:R-:W-:Y:S01]  /*8720*/  IMAD.MOV.U32 R24, RZ, RZ, R7 ;  /* 0x000000ffff187224 */ /* 0x000fe200078e0007 */
[----:B------:R-:W-:Y:S01]  /*8730*/  UMOV UR38, URZ ;  /* 0x0000003f00267c82 */ /* 0x000fe20008000000 */
[----:B------:R-:W-:-:S07]  /*8740*/  IMAD.MOV.U32 R25, RZ, RZ, RZ ;  /* 0x000000ffff197224 */ /* 0x000fce00078e00ff */
.L_x_8135:
[----:B------:R-:W-:Y:S01]  /*8750*/  ISETP.NE.AND P0, PT, R5, RZ, PT ;  /* 0x000000ff0500720c */ /* 0x000fe20003f05270 */
[----:B------:R-:W-:Y:S02]  /*8760*/  IMAD.U32 R26, RZ, RZ, UR38 ;  /* 0x00000026ff1a7e24 */ /* 0x000fe4000f8e00ff */
[----:B------:R-:W-:-:S10]  /*8770*/  IMAD.U32 R27, RZ, RZ, UR51 ;  /* 0x00000033ff1b7e24 */ /* 0x000fd4000f8e00ff */
[----:B------:R-:W0:Y:S01]  /*8780*/  @!P0 S2R R3, SR_CgaCtaId ;  /* 0x0000000000038919 */ /* 0x000e220000008800 */
[----:B------:R-:W-:-:S04]  /*8790*/  @!P0 MOV R2, 0x400 ;  /* 0x0000040000028802 */ /* 0x000fc80000000f00 */
[----:B0-----:R-:W-:-:S05]  /*87a0*/  @!P0 LEA R2, R3, R2, 0x18 ;  /* 0x0000000203028211 */ /* 0x001fca00078ec0ff */
[----:B------:R1:W-:Y:S01]  /*87b0*/  @!P0 STS.128 [R2+0x19cd0], R24 ;  /* 0x019cd01802008388 */ /* 0x0003e20000000c00 */
[----:B------:R-:W-:Y:S06]  /*87c0*/  BAR.ARV 0x5, 0x200 ;  /* 0x0148000000007b1d */ /* 0x000fec0000002000 */
.L_x_8128:
[----:B------:R-:W-:Y:S01]  /*87d0*/  ULDC UR4, c[0x0][0xc14] ;  /* 0x0003050000047ab9 */ /* 0x000fe20000000800 */
[----:B------:R2:W-:Y:S01]  /*87e0*/  STL [R1+0x8], RZ ;  /* 0x000008ff01007387 */ /* 0x0005e20000100800 */
[----:B------:R-:W-:Y:S01]  /*87f0*/  UISETP.GE.AND UP0, UPT, UR51, UR4, UPT ;  /* 0x000000043300728c */ /* 0x000fe2000bf06270 */
[----:B------:R-:W-:Y:S02]  /*8800*/  IMAD.MOV.U32 R19, RZ, RZ, 0x1 ;  /* 0x00000001ff137424 */ /* 0x000fe400078e00ff */
[----:B------:R-:W-:-:S03]  /*8810*/  IMAD.MOV.U32 R17, RZ, RZ, RZ ;  /* 0x000000ffff117224 */ /* 0x000fc600078e00ff */
[----:B------:R-:W-:-:S13]  /*8820*/  PLOP3.LUT P0, PT, PT, PT, UP0, 0x80, 0x0 ;  /* 0x000000000000781c */ /* 0x000fda0003f0f008 */
[----:B--2---:R-:W-:Y:S05]  /*8830*/  @P0 BRA `(.L_x_8136) ;  /* 0x0000003800840947 */ /* 0x004fea0003800000 */
[----:B------:R-:W2:Y:S01]  /*8840*/  S2R R8, SR_TID.X ;  /* 0x0000000000087919 */ /* 0x000ea20000002100 */
[----:B------:R-:W-:Y:S01]  /*8850*/  IMAD.SHL.U32 R9, R0, 0x800, RZ ;  /* 0x0000080000097824 */ /* 0x000fe200078e00ff */
[----:B------:R-:W-:Y:S01]  /*8860*/  ULOP3.LUT UR41, UR48, 0x1, URZ, 0xfc, !UPT ;  /* 0x0000000130297892 */ /* 0x000fe2000f8efc3f */
[----:B------:R-:W-:Y:S01]  /*8870*/  IMAD.MOV.U32 R19, RZ, RZ, 0x1 ;  /* 0x00000001ff137424 */ /* 0x000fe200078e00ff */
[----:B------:R-:W3:Y:S01]  /*8880*/  S2R R7, SR_TID.X ;  /* 0x0000000000077919 */ /* 0x000ee20000002100 */
[----:B------:R-:W-:Y:S01]  /*8890*/  IMAD.MOV.U32 R17, RZ, RZ, RZ ;  /* 0x000000ffff117224 */ /* 0x000fe200078e00ff */
[----:B------:R-:W-:Y:S01]  /*88a0*/  ULOP3.LUT UR50, UR48, 0x2, URZ, 0xfc, !UPT ;  /* 0x0000000230327892 */ /* 0x000fe2000f8efc3f */
[----:B------:R4:W-:Y:S01]  /*88b0*/  STL [R1+0x8], RZ ;  /* 0x000008ff01007387 */ /* 0x0009e20000100800 */
[----:B------:R-:W-:Y:S01]  /*88c0*/  ULDC UR49, c[0x0][0xc] ;  /* 0x0000030000317ab9 */ /* 0x000fe20000000800 */
[----:B------:R-:W-:Y:S01]  /*88d0*/  ULDC.64 UR52, c[0x0][0x198] ;  /* 0x0000660000347ab9 */ /* 0x000fe20000000a00 */
[----:B--2---:R-:W-:Y:S01]  /*88e0*/  SHF.R.U32.HI R4, RZ, 0x1, R8 ;  /* 0x00000001ff047819 */ /* 0x004fe20000011608 */
[C---:B-1----:R-:W-:Y:S01]  /*88f0*/  IMAD.SHL.U32 R2, R8.reuse, 0x20, RZ ;  /* 0x0000002008027824 */ /* 0x042fe200078e00ff */
[C---:B------:R-:W-:Y:S01]  /*8900*/  LOP3.LUT P0, RZ, R8.reuse, 0x4, RZ, 0xc0, !PT ;  /* 0x0000000408ff7812 */ /* 0x040fe2000780c0ff */
[----:B------:R-:W-:Y:S01]  /*8910*/  IMAD.SHL.U32 R6, R8, 0x80, RZ ;  /* 0x0000008008067824 */ /* 0x000fe200078e00ff */
[----:B------:R-:W-:Y:S01]  /*8920*/  LOP3.LUT R5, R4, 0x20, RZ, 0xc0, !PT ;  /* 0x0000002004057812 */ /* 0x000fe200078ec0ff */
[----:B------:R-:W-:Y:S01]  /*8930*/  IMAD.SHL.U32 R0, R8, 0x10, RZ ;  /* 0x0000001008007824 */ /* 0x000fe200078e00ff */
[----:B---3--:R-:W-:-:S02]  /*8940*/  LOP3.LUT R10, R7, 0x7f, RZ, 0xc0, !PT ;  /* 0x0000007f070a7812 */ /* 0x008fc400078ec0ff */
[----:B------:R-:W-:Y:S02]  /*8950*/  LOP3.LUT R7, R5, 0x10, R8, 0xf8, !PT ;  /* 0x0000001005077812 */ /* 0x000fe400078ef808 */
[----:B0-----:R-:W-:Y:S01]  /*8960*/  LOP3.LUT R3, R2, 0x80, RZ, 0xc0, !PT ;  /* 0x0000008002037812 */ /* 0x001fe200078ec0ff */
[----:B------:R-:W-:Y:S01]  /*8970*/  IMAD.SHL.U32 R5, R10, 0x10, RZ ;  /* 0x000000100a057824 */ /* 0x000fe200078e00ff */
[----:B------:R-:W-:Y:S02]  /*8980*/  LOP3.LUT R7, R7, 0x380, R6, 0xf8, !PT ;  /* 0x0000038007077812 */ /* 0x000fe400078ef806 */
[----:B------:R-:W-:Y:S01]  /*8990*/  LOP3.LUT R3, R3, 0x10, R4, 0xf8, !PT ;  /* 0x0000001003037812 */ /* 0x000fe200078ef804 */
[----:B------:R-:W-:Y:S01]  /*89a0*/  IMAD.SHL.U32 R4, R8, 0x4, RZ ;  /* 0x0000000408047824 */ /* 0x000fe200078e00ff */
[----:B------:R-:W-:Y:S02]  /*89b0*/  LOP3.LUT R6, R6, 0x400, RZ, 0xc0, !PT ;  /* 0x0000040006067812 */ /* 0x000fe400078ec0ff */
[----:B------:R-:W-:-:S02]  /*89c0*/  LOP3.LUT R2, R2, 0x360, RZ, 0xc0, !PT ;  /* 0x0000036002027812 */ /* 0x000fc400078ec0ff */
[----:B------:R-:W-:Y:S02]  /*89d0*/  LOP3.LUT R6, R6, 0x800, R9, 0xf8, !PT ;  /* 0x0000080006067812 */ /* 0x000fe400078ef809 */
[----:B------:R-:W-:Y:S02]  /*89e0*/  LOP3.LUT R7, R7, 0x70, R0, 0x78, !PT ;  /* 0x0000007007077812 */ /* 0x000fe400078e7800 */
[----:B------:R-:W-:Y:S02]  /*89f0*/  LOP3.LUT R2, R2, 0x400, R5, 0xf8, !PT ;  /* 0x0000040002027812 */ /* 0x000fe400078ef805 */
[----:B------:R-:W-:Y:S02]  /*8a00*/  LOP3.LUT R3, R3, 0x10, R4, 0x78, !PT ;  /* 0x0000001003037812 */ /* 0x000fe400078e7804 */
[----:B------:R-:W-:Y:S02]  /*8a10*/  LOP3.LUT R22, R6, R7, RZ, 0xfc, !PT ;  /* 0x0000000706167212 */ /* 0x000fe400078efcff */
[----:B------:R-:W-:-:S03]  /*8a20*/  LOP3.LUT R18, R2, R3, RZ, 0xfc, !PT ;  /* 0x0000000302127212 */ /* 0x000fc600078efcff */
[----:B------:R-:W-:Y:S01]  /*8a30*/  VIADD R23, R22, 0x40 ;  /* 0x0000004016177836 */ /* 0x000fe20000000000 */
[----:B------:R-:W-:Y:S01]  /*8a40*/  LOP3.LUT R29, R18, 0x1800, RZ, 0xfc, !PT ;  /* 0x00001800121d7812 */ /* 0x000fe200078efcff */
[----:B------:R-:W-:Y:S01]  /*8a50*/  @P0 VIADD R23, R22, 0xffffffc0 ;  /* 0xffffffc016170836 */ /* 0x000fe20000000000 */
[----:B----4-:R-:W-:-:S07]  /*8a60*/  LOP3.LUT R28, R18, 0x2800, RZ, 0xfc, !PT ;  /* 0x00002800121c7812 */ /* 0x010fce00078efcff */
.L_x_8198:
[----:B------:R-:W-:Y:S01]  /*8a70*/  ULDC.64 UR4, c[0x0][0xc60] ;  /* 0x0003180000047ab9 */ /* 0x000fe20000000a00 */
[----:B------:R-:W-:Y:S01]  /*8a80*/  ULDC.64 UR12, c[0x0][0xa20] ;  /* 0x00028800000c7ab9 */ /* 0x000fe20000000a00 */
[----:B------:R-:W-:Y:S01]  /*8a90*/  UIMAD.WIDE UR4, UR51, 0x4, UR4 ;  /* 0x00000004330478a5 */ /* 0x000fe2000f8e0204 */
[----:B------:R-:W-:Y:S01]  /*8aa0*/  ULDC.64 UR8, c[0x0][0xa00] ;  /* 0x0002800000087ab9 */ /* 0x000fe20000000a00 */
[----:B------:R-:W-:Y:S01]  /*8ab0*/  ULDC.64 UR10, c[0x0][0xa08] ;  /* 0x00028200000a7ab9 */ /* 0x000fe20000000a00 */
[----:B0-----:R-:W-:Y:S01]  /*8ac0*/  IMAD.MOV.U32 R8, RZ, RZ, RZ ;  /* 0x000000ffff087224 */ /* 0x001fe200078e00ff */
[----:B------:R-:W-:Y:S02]  /*8ad0*/  ULDC UR43, c[0x0][0x2e0] ;  /* 0x0000b800002b7ab9 */ /* 0x000fe40000000800 */
[----:B------:R-:W-:Y:S02]  /*8ae0*/  IMAD.U32 R2, RZ, RZ, UR4 ;  /* 0x00000004ff027e24 */ /* 0x000fe4000f8e00ff */
[----:B------:R-:W-:Y:S01]  /*8af0*/  IMAD.U32 R3, RZ, RZ, UR5 ;  /* 0x00000005ff037e24 */ /* 0x000fe2000f8e00ff */
[----:B------:R-:W-:-:S04]  /*8b00*/  ULDC.64 UR4, c[0x0][0xa28] ;  /* 0x00028a0000047ab9 */ /* 0x000fc80000000a00 */
[----:B------:R-:W2:Y:S01]  /*8b10*/  LDG.E R2, desc[UR54][R2.64] ;  /* 0x0000003602027981 */ /* 0x000ea2000c1e1900 */
[----:B------:R-:W-:Y:S01]  /*8b20*/  UISETP.NE.U32.AND UP0, UPT, UR4, URZ, UPT ;  /* 0x0000003f0400728c */ /* 0x000fe2000bf05070 */
[----:B------:R-:W-:Y:S01]  /*8b30*/  ISETP.NE.U32.AND P0, PT, RZ, UR10, PT ;  /* 0x0000000aff007c0c */ /* 0x000fe2000bf05070 */
[----:B------:R-:W-:Y:S02]  /*8b40*/  UISETP.NE.U32.AND UP2, UPT, UR12, URZ, UPT ;  /* 0x0000003f0c00728c */ /* 0x000fe4000bf45070 */
[----:B------:R-:W-:Y:S01]  /*8b50*/  UISETP.NE.AND.EX UP0, UPT, UR5, URZ, UPT, UP0 ;  /* 0x0000003f0500728c */ /* 0x000fe2000bf05300 */
[----:B------:R-:W-:Y:S01]  /*8b60*/  ISETP.NE.AND.EX P0, PT, RZ, UR11, PT, P0 ;  /* 0x0000000bff007c0c */ /* 0x000fe2000bf05300 */
[----:B------:R-:W-:Y:S02]  /*8b70*/  UISETP.NE.AND.EX UP2, UPT, UR13, URZ, UPT, UP2 ;  /* 0x0000003f0d00728c */ /* 0x000fe4000bf45320 */
[----:B------:R-:W-:Y:S02]  /*8b80*/  UISETP.NE.U32.AND UP1, UPT, UR8, URZ, UPT ;  /* 0x0000003f0800728c */ /* 0x000fe4000bf25070 */
[----:B------:R-:W-:-:S02]  /*8b90*/  PLOP3.LUT P1, PT, PT, PT, UP0, 0x80, 0x0 ;  /* 0x000000000000781c */ /* 0x000fc40003f2f008 */
[----:B------:R-:W-:Y:S01]  /*8ba0*/  UISETP.NE.AND.EX UP1, UPT, UR9, URZ, UPT, UP1 ;  /* 0x0000003f0900728c */ /* 0x000fe2000bf25310 */
[----:B------:R-:W-:-:S05]  /*8bb0*/  PLOP3.LUT P3, PT, PT, PT, UP2, 0x80, 0x0 ;  /* 0x000000000000781c */ /* 0x000fca0003f6f028 */
[----:B------:R-:W-:Y:S02]  /*8bc0*/  PLOP3.LUT P2, PT, PT, PT, UP1, 0x80, 0x0 ;  /* 0x000000000000781c */ /* 0x000fe40003f4f018 */
[----:B--2---:R-:W-:-:S13]  /*8bd0*/  R2UR UR47, R2 ;  /* 0x00000000022f72ca */ /* 0x004fda00000e0000 */
[----:B------:R-:W-:Y:S02]  /*8be0*/  USHF.R.S32.HI UR14, URZ, 0x1f, UR47 ;  /* 0x0000001f3f0e7899 */ /* 0x000fe4000801142f */
[----:B------:R-:W-:Y:S02]  /*8bf0*/  @UP0 ULEA UR4, UP3, UR47, UR4, 0x2 ;  /* 0x000000042f040291 */ /* 0x000fe4000f86103f */
[----:B------:R-:W-:Y:S02]  /*8c00*/  USHF.L.U32 UR45, UR47, 0x2, URZ ;  /* 0x000000022f2d7899 */ /* 0x000fe4000800063f */
[----:B------:R-:W-:Y:S02]  /*8c10*/  @UP0 ULEA.HI.X UR5, UR47, UR5, UR14, 0x2, UP3 ;  /* 0x000000052f050291 */ /* 0x000fe400098f140e */
[----:B------:R-:W-:Y:S01]  /*8c20*/  UIADD3 UR7, UP0, UR45, UR10, URZ ;  /* 0x0000000a2d077290 */ /* 0x000fe2000ff1e03f */
[----:B------:R-:W-:Y:S01]  /*8c30*/  IMAD.U32 R2, RZ, RZ, UR4 ;  /* 0x00000004ff027e24 */ /* 0x000fe2000f8e00ff */
[----:B------:R-:W-:-:S02]  /*8c40*/  USHF.L.U64.HI UR46, UR47, 0x2, UR14 ;  /* 0x000000022f2e7899 */ /* 0x000fc4000801020e */
[----:B------:R-:W-:Y:S01]  /*8c50*/  IMAD.U32 R3, RZ, RZ, UR5 ;  /* 0x00000005ff037e24 */ /* 0x000fe2000f8e00ff */
[----:B------:R-:W-:Y:S02]  /*8c60*/  @UP2 UIADD3 UR6, UP3, UR45, UR12, URZ ;  /* 0x0000000c2d062290 */ /* 0x000fe4000ff7e03f */
[----:B------:R-:W-:Y:S02]  /*8c70*/  UIADD3.X UR5, UR46, UR11, URZ, UP0, !UPT ;  /* 0x0000000b2e057290 */ /* 0x000fe400087fe43f */
[----:B-1----:R0:W2:Y:S01]  /*8c80*/  @P1 LDG.E R0, desc[UR54][R2.64] ;  /* 0x0000003602001981 */ /* 0x0020a2000c1e1900 */
[----:B------:R-:W-:Y:S01]  /*8c90*/  @UP1 ULEA UR4, UP0, UR47, UR8, 0x2 ;  /* 0x000000082f041291 */ /* 0x000fe2000f80103f */
[----:B------:R-:W-:Y:S02]  /*8ca0*/  IMAD.U32 R4, RZ, RZ, UR6 ;  /* 0x00000006ff047e24 */ /* 0x000fe4000f8e00ff */
[----:B0-----:R-:W-:Y:S01]  /*8cb0*/  IMAD.U32 R2, RZ, RZ, UR7 ;  /* 0x00000007ff027e24 */ /* 0x001fe2000f8e00ff */
[----:B------:R-:W-:Y:S01]  /*8cc0*/  @UP2 UIADD3.X UR7, UR46, UR13, URZ, UP3, !UPT ;  /* 0x0000000d2e072290 */ /* 0x000fe20009ffe43f */
[----:B------:R-:W-:Y:S01]  /*8cd0*/  IMAD.U32 R3, RZ, RZ, UR5 ;  /* 0x00000005ff037e24 */ /* 0x000fe2000f8e00ff */
[----:B------:R-:W-:-:S04]  /*8ce0*/  @UP1 ULEA.HI.X UR5, UR47, UR9, UR14, 0x2, UP0 ;  /* 0x000000092f051291 */ /* 0x000fc800080f140e */
[----:B------:R-:W-:Y:S01]  /*8cf0*/  IMAD.U32 R5, RZ, RZ, UR7 ;  /* 0x00000007ff057e24 */ /* 0x000fe2000f8e00ff */
[----:B------:R-:W3:Y:S04]  /*8d00*/  @P0 LDG.E R6, desc[UR54][R2.64] ;  /* 0x0000003602060981 */ /* 0x000ee8000c1e1900 */
[----:B------:R0:W4:Y:S02]  /*8d10*/  @P3 LDG.E R7, desc[UR54][R4.64] ;  /* 0x0000003604073981 */ /* 0x000124000c1e1900 */
[----:B0-----:R-:W-:Y:S02]  /*8d20*/  IMAD.U32 R4, RZ, RZ, UR4 ;  /* 0x00000004ff047e24 */ /* 0x001fe4000f8e00ff */
[----:B------:R-:W-:Y:S01]  /*8d30*/  IMAD.U32 R5, RZ, RZ, UR5 ;  /* 0x00000005ff057e24 */ /* 0x000fe2000f8e00ff */
[----:B------:R-:W-:-:S04]  /*8d40*/  ULDC.64 UR4, c[0x0][0x3f8] ;  /* 0x0000fe0000047ab9 */ /* 0x000fc80000000a00 */
[----:B------:R-:W5:Y:S01]  /*8d50*/  @P2 LDG.E R8, desc[UR54][R4.64] ;  /* 0x0000003604082981 */ /* 0x000f62000c1e1900 */
[----:B------:R-:W-:-:S04]  /*8d60*/  UISETP.NE.U32.AND UP0, UPT, UR4, URZ, UPT ;  /* 0x0000003f0400728c */ /* 0x000fc8000bf05070 */
[----:B------:R-:W-:-:S03]  /*8d70*/  UISETP.NE.AND.EX UP0, UPT, UR5, URZ, UPT, UP0 ;  /* 0x0000003f0500728c */ /* 0x000fc6000bf05300 */
[----:B------:R-:W-:Y:S02]  /*8d80*/  ULDC UR5, c[0x0][0x404] ;  /* 0x0001010000057ab9 */ /* 0x000fe40000000800 */
[----:B------:R-:W-:-:S04]  /*8d90*/  USEL UR5, UR5, 0x1, UP0 ;  /* 0x0000000105057887 */ /* 0x000fc80008000000 */
[----:B------:R-:W-:Y:S01]  /*8da0*/  UIMAD UR43, UR5, UR43, URZ ;  /* 0x0000002b052b72a4 */ /* 0x000fe2000f8e023f */
[----:B------:R-:W-:Y:S01]  /*8db0*/  UMOV UR44, URZ ;  /* 0x0000003f002c7c82 */ /* 0x000fe20008000000 */
[----:B------:R-:W-:Y:S01]  /*8dc0*/  UMOV UR4, URZ ;  /* 0x0000003f00047c82 */ /* 0x000fe20008000000 */
[----:B--2---:R-:W-:Y:S02]  /*8dd0*/  @P1 R2UR UR44, R0 ;  /* 0x00000000002c12ca */ /* 0x004fe400000e0000 */
[----:B---3--:R-:W-:Y:S02]  /*8de0*/  @P0 R2UR UR4, R6 ;  /* 0x00000000060402ca */ /* 0x008fe400000e0000 */
[----:B----4-:R-:W-:Y:S01]  /*8df0*/  @P3 R2UR UR43, R7 ;  /* 0x00000000072b32ca */ /* 0x010fe200000e0000 */
[----:B-----5:R0:W-:Y:S01]  /*8e00*/  STL [R1+0x4], R8 ;  /* 0x0000040801007387 */ /* 0x0201e20000100800 */
[----:B------:R-:W-:-:S13]  /*8e10*/  @P3 BRA `(.L_x_8137) ;  /* 0x0000000000183947 */ /* 0x000fda0003800000 */
[----:B------:R-:W-:Y:S05]  /*8e20*/  @!P0 BRA `(.L_x_8137) ;  /* 0x0000000000148947 */ /* 0x000fea0003800000 */
[----:B------:R-:W2:Y:S04]  /*8e30*/  LDG.E R4, desc[UR54][R2.64] ;  /* 0x0000003602047981 */ /* 0x000ea8000c1e1900 */
[----:B------:R-:W3:Y:S01]  /*8e40*/  LDG.E R0, desc[UR54][R2.64+0x4] ;  /* 0x0000043602007981 */ /* 0x000ee2000c1e1900 */
[----:B--2---:R-:W-:Y:S02]  /*8e50*/  R2UR UR5, R4 ;  /* 0x00000000040572ca */ /* 0x004fe400000e0000 */
[----:B---3--:R-:W-:-:S13]  /*8e60*/  R2UR UR43, R0 ;  /* 0x00000000002b72ca */ /* 0x008fda00000e0000 */
[----:B------:R-:W-:-:S12]  /*8e70*/  UIADD3 UR43, -UR5, UR43, URZ ;  /* 0x0000002b052b7290 */ /* 0x000fd8000fffe13f */
.L_x_8137:
[----:B------:R-:W-:Y:S01]  /*8e80*/  UIADD3 UR43, -UR44, UR43, URZ ;  /* 0x0000002b2c2b7290 */ /* 0x000fe2000fffe13f */
[----:B------:R-:W-:Y:S01]  /*8e90*/  BSSY B6, `(.L_x_8138) ;  /* 0x00002a2000067945 */ /* 0x000fe20003800000 */
[----:B------:R-:W-:Y:S02]  /*8ea0*/  UIADD3 UR44, UR4, UR44, URZ ;  /* 0x0000002c042c7290 */ /* 0x000fe4000fffe03f */
[----:B------:R-:W-:Y:S02]  /*8eb0*/  UIADD3 UR42, UR43, 0x7f, URZ ;  /* 0x0000007f2b2a7890 */ /* 0x000fe4000fffe03f */
[----:B------:R-:W-:Y:S02]  /*8ec0*/  ISETP.LT.AND P0, PT, RZ, UR43, PT ;  /* 0x0000002bff007c0c */ /* 0x000fe4000bf01270 */
[----:B------:R-:W-:-:S04]  /*8ed0*/  USHF.R.S32.HI UR5, URZ, 0x1f, UR42 ;  /* 0x0000001f3f057899 */ /* 0x000fc8000801142a */
[----:B------:R-:W-:-:S07]  /*8ee0*/  ULEA.HI UR42, UR5, UR42, URZ, 0x7 ;  /* 0x0000002a052a7291 */ /* 0x000fce000f8f383f */
        /* <DEDUP_REMOVED lines=8> */
[----:B------:R-:W1:Y:S08]  /*8f70*/  FLO.U32 R0, UR4 ;  /* 0x0000000400007d00 */ /* 0x000e7000080e0000 */
[----:B------:R-:W2:Y:S01]  /*8f80*/  POPC R5, UR4 ;  /* 0x0000000400057d09 */ /* 0x000ea20008000000 */
[----:B-1----:R-:W-:-:S13]  /*8f90*/  ISETP.EQ.U32.AND P0, PT, R0, R7, PT ;  /* 0x000000070000720c */ /* 0x002fda0003f02070 */
[----:B--2---:R-:W2:Y:S01]  /*8fa0*/  @P0 ATOMG.E.ADD.STRONG.GPU PT, R3, desc[UR54][R2.64], R5 ;  /* 0x00000005020309a8 */ /* 0x004ea200081ee1f6 */
[----:B------:R-:W1:Y:S02]  /*8fb0*/  S2R R4, SR_LTMASK ;  /* 0x0000000000047919 */ /* 0x000e640000003900 */
[----:B-1----:R-:W-:-:S04]  /*8fc0*/  LOP3.LUT R4, R4, UR4, RZ, 0xc0, !PT ;  /* 0x0000000404047c12 */ /* 0x002fc8000f8ec0ff */
[----:B------:R-:W1:Y:S01]  /*8fd0*/  POPC R7, R4 ;  /* 0x0000000400077309 */ /* 0x000e620000000000 */
[----:B--2---:R-:W1:Y:S02]  /*8fe0*/  SHFL.IDX PT, R0, R3, R0, 0x1f ;  /* 0x00001f0003007589 */ /* 0x004e6400000e0000 */
[----:B-1----:R-:W-:Y:S01]  /*8ff0*/  IADD3 R24, R0, UR49, R7 ;  /* 0x0000003100187c10 */ /* 0x002fe2000fffe007 */
[----:B------:R-:W-:Y:S06]  /*9000*/  BRA `(.L_x_8140) ;  /* 0x0000002800287947 */ /* 0x000fec0003800000 */
.L_x_8139:
        /* <DEDUP_REMOVED lines=18> */
[----:B0-----:R-:W-:Y:S02]  /*9130*/  IMAD.MOV.U32 R8, RZ, RZ, 0x70 ;  /* 0x00000070ff087424 */ /* 0x001fe400078e00ff */
[----:B------:R-:W-:Y:S02]  /*9140*/  IMAD.MOV.U32 R12, RZ, RZ, 0x1 ;  /* 0x00000001ff0c7424 */ /* 0x000fe400078e00ff */
[----:B------:R-:W-:-:S07]  /*9150*/  IMAD.MOV.U32 R13, RZ, RZ, RZ ;  /* 0x000000ffff0d7224 */ /* 0x000fce00078e00ff */
[----:B------:R-:W-:-:S07]  /*9160*/  LEPC R20, `(.L_x_8141) ;  /* 0x000000001014794e */ /* 0x000fce0000000000 */
[----:B-1----:R-:W-:Y:S05]  /*9170*/  CALL.ABS.NOINC R2 ;  /* 0x0000000002007343 */ /* 0x002fea0003c00000 */
.L_x_8141:
[----:B------:R-:W2:Y:S01]  /*9180*/  LDL.LU R2, [R1] ;  /* 0x0000000001027983 */ /* 0x000ea20000300800 */
[----:B------:R-:W-:-:S06]  /*9190*/  UIADD3 UR4, UR40, 0x9000, URZ ;  /* 0x0000900028047890 */ /* 0x000fcc000fffe03f */
[----:B------:R-:W-:-:S05]  /*91a0*/  IMAD.U32 R16, RZ, RZ, UR4 ;  /* 0x00000004ff107e24 */ /* 0x000fca000f8e00ff */
[----:B------:R-:W-:Y:S02]  /*91b0*/  LOP3.LUT P0, RZ, R16, 0x9f, RZ, 0xc0, !PT ;  /* 0x0000009f10ff7812 */ /* 0x000fe4000780c0ff */
[----:B--2---:R-:W-:-:S11]  /*91c0*/  LOP3.LUT R2, R2, 0xfffffffe, RZ, 0xc0, !PT ;  /* 0xfffffffe02027812 */ /* 0x004fd600078ec0ff */
[----:B------:R-:W-:-:S05]  /*91d0*/  @P0 LOP3.LUT R2, R2, 0x1, RZ, 0xfc, !PT ;  /* 0x0000000102020812 */ /* 0x000fca00078efcff */
[----:B------:R1:W-:Y:S01]  /*91e0*/  STL [R1], R2 ;  /* 0x0000000201007387 */ /* 0x0003e20000100800 */
        /* <DEDUP_REMOVED lines=17> */
.L_x_8142:
        /* <DEDUP_REMOVED lines=20> */
.L_x_8143:
        /* <DEDUP_REMOVED lines=18> */
.L_x_8144:
[----:B------:R-:W-:Y:S01]  /*9560*/  ULDC.64 UR4, c[0x0][0x9f8] ;  /* 0x00027e0000047ab9 */ /* 0x000fe20000000a00 */
[----:B------:R-:W2:Y:S01]  /*9570*/  LDL.LU R21, [R1+0x4] ;  /* 0x0000040001157983 */ /* 0x000ea20000300800 */
[----:B------:R-:W-:Y:S01]  /*9580*/  UISETP.NE.U32.AND UP0, UPT, UR4, URZ, UPT ;  /* 0x0000003f0400728c */ /* 0x000fe2000bf05070 */
[----:B------:R-:W-:Y:S01]  /*9590*/  IMAD.U32 R20, RZ, RZ, UR47 ;  /* 0x0000002fff147e24 */ /* 0x000fe2000f8e00ff */
[----:B------:R-:W3:Y:S01]  /*95a0*/  LDC R0, c[0x0][0x428] ;  /* 0x00010a00ff007b82 */ /* 0x000ee20000000800 */
[----:B------:R-:W4:Y:S01]  /*95b0*/  S2R R4, SR_TID.X ;  /* 0x0000000000047919 */ /* 0x000f220000002100 */
[----:B------:R-:W-:Y:S01]  /*95c0*/  UISETP.NE.AND.EX UP0, UPT, UR5, URZ, UPT, UP0 ;  /* 0x0000003f0500728c */ /* 0x000fe2000bf05300 */
[----:B------:R-:W-:Y:S01]  /*95d0*/  IMAD.U32 R16, RZ, RZ, UR38 ;  /* 0x00000026ff107e24 */ /* 0x000fe2000f8e00ff */
[----:B------:R-:W-:-:S04]  /*95e0*/  ULDC.64 UR14, c[0x0][0xa08] ;  /* 0x00028200000e7ab9 */ /* 0x000fc80000000a00 */
[----:B------:R-:W-:-:S05]  /*95f0*/  PLOP3.LUT P0, PT, PT, PT, UP0, 0x80, 0x0 ;  /* 0x000000000000781c */ /* 0x000fca0003f0f008 */
[----:B------:R-:W-:-:S04]  /*9600*/  @UP0 UIADD3 UR4, UP1, UR45, UR4, URZ ;  /* 0x000000042d040290 */ /* 0x000fc8000ff3e03f */
[----:B------:R-:W-:Y:S02]  /*9610*/  @UP0 UIADD3.X UR5, UR46, UR5, URZ, UP1, !UPT ;  /* 0x000000052e050290 */ /* 0x000fe40008ffe43f */
[----:B-1----:R-:W-:-:S04]  /*9620*/  IMAD.U32 R2, RZ, RZ, UR4 ;  /* 0x00000004ff027e24 */ /* 0x002fc8000f8e00ff */
[----:B------:R-:W-:Y:S01]  /*9630*/  IMAD.U32 R3, RZ, RZ, UR5 ;  /* 0x00000005ff037e24 */ /* 0x000fe2000f8e00ff */
[----:B------:R-:W-:-:S04]  /*9640*/  ULDC.64 UR4, c[0x0][0xa00] ;  /* 0x0002800000047ab9 */ /* 0x000fc80000000a00 */
[----:B------:R1:W5:Y:S01]  /*9650*/  @P0 LDG.E R20, desc[UR54][R2.64] ;  /* 0x0000003602140981 */ /* 0x000362000c1e1900 */
[----:B---3--:R-:W-:Y:S01]  /*9660*/  ISETP.NE.AND P0, PT, R0, 0x1, PT ;  /* 0x000000010000780c */ /* 0x008fe20003f05270 */
[----:B------:R-:W-:Y:S01]  /*9670*/  UMOV UR36, URZ ;  /* 0x0000003f00247c82 */ /* 0x000fe20008000000 */
[----:B------:R-:W-:Y:S01]  /*9680*/  UMOV UR6, UR38 ;  /* 0x0000002600067c82 */ /* 0x000fe20008000000 */
[----:B------:R-:W-:Y:S01]  /*9690*/  UMOV UR8, 0x40 ;  /* 0x0000004000087882 */ /* 0x000fe20000000000 */
[----:B----4-:R-:W-:Y:S01]  /*96a0*/  LOP3.LUT R10, R4, 0x7f, RZ, 0xc0, !PT ;  /* 0x0000007f040a7812 */ /* 0x010fe200078ec0ff */
[----:B------:R-:W-:Y:S01]  /*96b0*/  UMOV UR10, UR38 ;  /* 0x00000026000a7c82 */ /* 0x000fe20008000000 */
[----:B------:R-:W-:Y:S02]  /*96c0*/  SHF.R.U32.HI R4, RZ, 0x5, R4 ;  /* 0x00000005ff047819 */ /* 0x000fe40000011604 */
[----:B------:R-:W-:Y:S01]  /*96d0*/  ISETP.NE.AND P1, PT, R10, RZ, PT ;  /* 0x000000ff0a00720c */ /* 0x000fe20003f25270 */
[----:B-1----:R-:W1:Y:S01]  /*96e0*/  LDC.64 R2, c[0x0][0x3f8] ;  /* 0x0000fe00ff027b82 */ /* 0x002e620000000a00 */
[----:B------:R-:W-:-:S07]  /*96f0*/  LOP3.LUT R4, R4, 0x3, RZ, 0xc0, !PT ;  /* 0x0000000304047812 */ /* 0x000fce00078ec0ff */
[----:B------:R-:W3:Y:S04]  /*9700*/  @P0 LDC R0, c[0x0][0x42c] ;  /* 0x00010b00ff000b82 */ /* 0x000ee80000000800 */
[----:B------:R-:W-:-:S04]  /*9710*/  VOTEU.ALL UP1, P1 ;  /* 0x00000000003f7886 */ /* 0x000fc80000820000 */
[----:B------:R-:W4:Y:S01]  /*9720*/  @P0 LDC R5, c[0x0][0x430] ;  /* 0x00010c00ff050b82 */ /* 0x000f220000000800 */
[----:B------:R-:W-:-:S04]  /*9730*/  @!UP1 UIADD3 UR12, UP0, UR52, 0x270, URZ ;  /* 0x00000270340c9890 */ /* 0x000fc8000ff1e03f */
[----:B------:R-:W-:Y:S01]  /*9740*/  @!UP1 UIADD3.X UR13, URZ, UR53, URZ, UP0, !UPT ;  /* 0x000000353f0d9290 */ /* 0x000fe200087fe43f */
[----:B---3--:R-:W-:-:S05]  /*9750*/  @P0 IMAD.HI.U32 R0, R0, UR38, RZ ;  /* 0x0000002600000c27 */ /* 0x008fca000f8e00ff */
[----:B----4-:R-:W-:Y:S02]  /*9760*/  @P0 SHF.R.U32.HI R16, RZ, R5, R0 ;  /* 0x00000005ff100219 */ /* 0x010fe40000011600 */
[----:B------:R-:W-:Y:S01]  /*9770*/  ISETP.NE.U32.AND P0, PT, RZ, UR4, PT ;  /* 0x00000004ff007c0c */ /* 0x000fe2000bf05070 */
[----:B------:R-:W-:-:S03]  /*9780*/  UMOV UR4, 0x20 ;  /* 0x0000002000047882 */ /* 0x000fc60000000000 */
[----:B------:R-:W-:-:S04]  /*9790*/  ISETP.NE.AND.EX P0, PT, RZ, UR5, PT, P0 ;  /* 0x00000005ff007c0c */ /* 0x000fc8000bf05300 */
[----:B------:R-:W-:Y:S02]  /*97a0*/  SEL R6, RZ, UR47, P0 ;  /* 0x0000002fff067c07 */ /* 0x000fe40008000000 */
[----:B-1----:R-:W-:Y:S01]  /*97b0*/  LOP3.LUT P0, RZ, R2, UR14, RZ, 0xfc, !PT ;  /* 0x0000000e02ff7c12 */ /* 0x002fe2000f80fcff */
[----:B------:R-:W-:Y:S01]  /*97c0*/  UMOV UR14, 0xffffffff ;  /* 0xffffffff000e7882 */ /* 0x000fe20000000000 */
[----:B------:R-:W-:Y:S02]  /*97d0*/  R2UR UR39, R6 ;  /* 0x00000000062772ca */ /* 0x000fe400000e0000 */
[----:B------:R-:W-:-:S11]  /*97e0*/  LOP3.LUT P0, RZ, R3, UR15, RZ, 0xfc, P0 ;  /* 0x0000000f03ff7c12 */ /* 0x000fd6000800fcff */
[----:B------:R-:W-:Y:S01]  /*97f0*/  UMOV UR7, UR39 ;  /* 0x0000002700077c82 */ /* 0x000fe20008000000 */
[----:B------:R-:W-:Y:S01]  /*9800*/  UMOV UR11, UR39 ;  /* 0x00000027000b7c82 */ /* 0x000fe20008000000 */
[----:B--2---:R-:W-:-:S05]  /*9810*/  IMAD R25, R25, 0xc0, R21 ;  /* 0x000000c019197824 */ /* 0x004fca00078e0215 */
[----:B------:R-:W-:-:S13]  /*9820*/  R2UR UR37, R25 ;  /* 0x00000000192572ca */ /* 0x000fda00000e0000 */
[----:B------:R-:W-:Y:S01]  /*9830*/  UMOV UR5, UR37 ;  /* 0x0000002500057c82 */ /* 0x000fe20008000000 */
[----:B------:R-:W-:Y:S01]  /*9840*/  UMOV UR9, UR37 ;  /* 0x0000002500097c82 */ /* 0x000fe20008000000 */
[----:B------:R1:W-:Y:S01]  /*9850*/  @!UP1 UTMAPF.L2.4D [UR36], [UR12] ;  /* 0x000000240c0095b8 */ /* 0x0003e20008018000 */
[----:B------:R1:W-:Y:S01]  /*9860*/  @!UP1 UTMAPF.L2.4D [UR4], [UR12] ;  /* 0x000000040c0095b8 */ /* 0x0003e20008018000 */
[----:B-----5:R-:W-:Y:S02]  /*9870*/  SHF.R.S32.HI R21, RZ, 0x1f, R20 ;  /* 0x0000001fff157819 */ /* 0x020fe40000011414 */
[----:B------:R-:W-:Y:S01]  /*9880*/  SEL R0, R20, RZ, !P0 ;  /* 0x000000ff14007207 */ /* 0x000fe20004000000 */
[----:B------:R1:W-:Y:S02]  /*9890*/  @!UP1 UTMAPF.L2.4D [UR8], [UR12] ;  /* 0x000000080c0095b8 */ /* 0x0003e40008018000 */
[----:B-1----:R-:W-:Y:S05]  /*98a0*/  BRA.DIV UR14, `(.L_x_8145) ;  /* 0x0000002e0ed87947 */ /* 0x002fea000b800000 */
[----:B------:R1:W2:Y:S02]  /*98b0*/  SHFL.IDX PT, R14, R4, RZ, 0x1f ;  /* 0x00001fff040e7589 */ /* 0x0002a400000e0000 */
.L_x_8217:
[----:B--2---:R-:W-:Y:S02]  /*98c0*/  ISETP.NE.AND P0, PT, R14, RZ, PT ;  /* 0x000000ff0e00720c */ /* 0x004fe40003f05270 */
[----:B------:R-:W-:-:S11]  /*98d0*/  PLOP3.LUT P6, PT, PT, PT, PT, 0x8, 0x0 ;  /* 0x000000000000781c */ /* 0x000fd60003fce170 */
[----:B------:R-:W-:Y:S05]  /*98e0*/  @P0 BRA `(.L_x_8146) ;  /* 0x0000000800040947 */ /* 0x000fea0003800000 */
[----:B------:R-:W-:-:S06]  /*98f0*/  ULEA.HI.SX32 UR4, UR42, 0xffffffff, 0x19 ;  /* 0xffffffff2a047891 */ /* 0x000fcc000f8fca3f */
[----:B------:R-:W-:Y:S01]  /*9900*/  IMAD.U32 R7, RZ, RZ, UR4 ;  /* 0x00000004ff077e24 */ /* 0x000fe2000f8e00ff */
[----:B------:R-:W-:-:S03]  /*9910*/  UMOV UR4, 0xffffffff ;  /* 0xffffffff00047882 */ /* 0x000fc60000000000 */
[----:B------:R-:W-:Y:S05]  /*9920*/  BRA.DIV UR4, `(.L_x_8147) ;  /* 0x0000002e04d87947 */ /* 0x000fea000b800000 */
[----:B------:R-:W-:-:S13]  /*9930*/  ELECT P6, URZ, PT ;  /* 0x00000000003f782f */ /* 0x000fda00038c0000 */
.L_x_8220:
[----:B------:R-:W-:Y:S05]  /*9940*/  @!P6 BRA `(.L_x_8148) ;  /* 0x000000040070e947 */ /* 0x000fea0003800000 */
[----:B------:R-:W-:-:S04]  /*9950*/  ISETP.NE.U32.AND P0, PT, R2, RZ, PT ;  /* 0x000000ff0200720c */ /* 0x000fc80003f05070 */
[----:B------:R-:W-:-:S13]  /*9960*/  ISETP.NE.AND.EX P0, PT, R3, RZ, PT, P0 ;  /* 0x000000ff0300720c */ /* 0x000fda0003f05300 */
[----:B------:R-:W-:Y:S05]  /*9970*/  @!P0 BRA `(.L_x_8149) ;  /* 0x0000000000448947 */ /* 0x000fea0003800000 */
[----:B0-----:R-:W0:Y:S01]  /*9980*/  LDC R8, c[0x0][0x41c] ;  /* 0x00010700ff087b82 */ /* 0x001e220000000800 */
[----:B------:R-:W-:Y:S02]  /*9990*/  ULDC.64 UR4, c[0x0][0x408] ;  /* 0x0001020000047ab9 */ /* 0x000fe40000000a00 */
[----:B------:R-:W-:-:S04]  /*99a0*/  IMAD R9, R21, UR4, RZ ;  /* 0x0000000415097c24 */ /* 0x000fc8000f8e02ff */
[----:B------:R-:W-:Y:S01]  /*99b0*/  IMAD R9, R20, UR5, R9 ;  /* 0x0000000514097c24 */ /* 0x000fe2000f8e0209 */
[----:B0-----:R-:W-:-:S13]  /*99c0*/  ISETP.NE.AND P0, PT, R8, 0x1, PT ;  /* 0x000000010800780c */ /* 0x001fda0003f05270 */
[----:B-1----:R-:W0:Y:S02]  /*99d0*/  @P0 LDC.64 R4, c[0x0][0x420] ;  /* 0x00010800ff040b82 */ /* 0x002e240000000a00 */
[----:B0-----:R-:W-:-:S04]  /*99e0*/  @P0 IMAD.HI.U32 R0, R7, R4, RZ ;  /* 0x0000000407000227 */ /* 0x001fc800078e00ff */
[----:B------:R-:W-:Y:S01]  /*99f0*/  IMAD.MOV.U32 R4, RZ, RZ, R7 ;  /* 0x000000ffff047224 */ /* 0x000fe200078e0007 */
[----:B------:R-:W-:-:S04]  /*9a00*/  @P0 SHF.R.U32.HI R4, RZ, R5, R0 ;  /* 0x00000005ff040219 */ /* 0x000fc80000011600 */
[--C-:B------:R-:W-:Y:S01]  /*9a10*/  SHF.R.S32.HI R5, RZ, 0x1f, R4.reuse ;  /* 0x0000001fff057819 */ /* 0x100fe20000011404 */
[--C-:B------:R-:W-:Y:S02]  /*9a20*/  IMAD.MOV R0, RZ, RZ, -R4.reuse ;  /* 0x000000ffff007224 */ /* 0x100fe400078e0a04 */
[----:B------:R-:W-:-:S04]  /*9a30*/  IMAD.WIDE.U32 R4, R20, UR4, R4 ;  /* 0x0000000414047c25 */ /* 0x000fc8000f8e0004 */
[----:B------:R-:W-:Y:S01]  /*9a40*/  IMAD R7, R8, R0, R7 ;  /* 0x0000000008077224 */ /* 0x000fe200078e0207 */
[----:B------:R-:W-:Y:S01]  /*9a50*/  LEA R2, P0, R4, R2, 0x2 ;  /* 0x0000000204027211 */ /* 0x000fe200078010ff */
[----:B------:R-:W-:-:S05]  /*9a60*/  IMAD.IADD R0, R5, 0x1, R9 ;  /* 0x0000000105007824 */ /* 0x000fca00078e0209 */
[----:B------:R-:W-:-:S05]  /*9a70*/  LEA.HI.X R3, R4, R3, R0, 0x2, P0 ;  /* 0x0000000304037211 */ /* 0x000fca00000f1400 */
[----:B------:R2:W5:Y:S02]  /*9a80*/  LDG.E R0, desc[UR54][R2.64] ;  /* 0x0000003602007981 */ /* 0x000564000c1e1900 */
.L_x_8149:
[----:B------:R-:W-:Y:S02]  /*9a90*/  LEA R5, R17, UR40, 0x3 ;  /* 0x0000002811057c11 */ /* 0x000fe4000f8e18ff */
[----:B--2---:R-:W-:Y:S02]  /*9aa0*/  SHF.L.U32 R2, R19, 0x1f, RZ ;  /* 0x0000001f13027819 */ /* 0x004fe400000006ff */
[----:B------:R-:W-:Y:S02]  /*9ab0*/  ISETP.NE.AND P0, PT, R10, RZ, PT ;  /* 0x000000ff0a00720c */ /* 0x000fe40003f05270 */
[----:B------:R-:W2:Y:S02]  /*9ac0*/  SYNCS.PHASECHK.TRANS64.TRYWAIT P2, [R5+URZ+0x19c80], R2 ;  /* 0x019c8002050075a7 */ /* 0x000ea4000804017f */
[----:B--2---:R-:W-:Y:S09]  /*9ad0*/  @!P2 BRA `(.L_x_8150) ;  /* 0x0000002c008ca947 */ /* 0x004ff20003800000 */
.L_x_8221:
        /* <DEDUP_REMOVED lines=8> */
.L_x_8151:
[----:B------:R-:W-:Y:S01]  /*9b60*/  IMAD R3, R17, 0x3000, R26 ;  /* 0x0000300011037824 */ /* 0x000fe200078e021a */
[----:B------:R-:W-:Y:S01]  /*9b70*/  R2UR UR9, R5 ;  /* 0x00000000050972ca */ /* 0x000fe200000e0000 */
[----:B------:R-:W-:Y:S01]  /*9b80*/  UIADD3 UR4, UP0, UR52, 0x470, URZ ;  /* 0x0000047034047890 */ /* 0x000fe2000ff1e03f */
[----:B------:R-:W-:Y:S01]  /*9b90*/  LEA R7, R7, UR44, 0x7 ;  /* 0x0000002c07077c11 */ /* 0x000fe2000f8e38ff */
[----:B------:R-:W-:Y:S01]  /*9ba0*/  UMOV UR10, URZ ;  /* 0x0000003f000a7c82 */ /* 0x000fe20008000000 */
[----:B------:R-:W-:Y:S01]  /*9bb0*/  R2UR UR15, R3 ;  /* 0x00000000030f72ca */ /* 0x000fe200000e0000 */
[----:B------:R-:W-:Y:S01]  /*9bc0*/  UIADD3.X UR5, URZ, UR53, URZ, UP0, !UPT ;  /* 0x000000353f057290 */ /* 0x000fe200087fe43f */
[----:B------:R-:W-:Y:S01]  /*9bd0*/  R2UR UR12, R16 ;  /* 0x00000000100c72ca */ /* 0x000fe200000e0000 */
[----:B------:R-:W-:Y:S01]  /*9be0*/  UMOV UR6, 0x0 ;  /* 0x0000000000067882 */ /* 0x000fe20000000000 */
[----:B-----5:R-:W-:Y:S01]  /*9bf0*/  R2UR UR13, R0 ;  /* 0x00000000000d72ca */ /* 0x020fe200000e0000 */
[----:B------:R-:W-:Y:S01]  /*9c00*/  UMOV UR7, 0x14f00000 ;  /* 0x14f0000000077882 */ /* 0x000fe20000000000 */
[----:B------:R-:W-:Y:S01]  /*9c10*/  R2UR UR11, R7 ;  /* 0x00000000070b72ca */ /* 0x000fe200000e0000 */
[----:B------:R-:W-:-:S02]  /*9c20*/  UMOV UR16, 0x20 ;  /* 0x0000002000107882 */ /* 0x000fc40000000000 */
[----:B------:R-:W-:-:S04]  /*9c30*/  UIADD3 UR9, UR9, 0x19c70, URZ ;  /* 0x00019c7009097890 */ /* 0x000fc8000fffe03f */
        /* <DEDUP_REMOVED lines=13> */
.L_x_8222:
[----:B------:R-:W-:Y:S05]  /*9d10*/  @P0 BRA `(.L_x_8153) ;  /* 0x00000000001c0947 */ /* 0x000fea0003800000 */
[----:B-1----:R-:W1:Y:S01]  /*9d20*/  S2R R4, SR_TID.X ;  /* 0x0000000000047919 */ /* 0x002e620000002100 */
[----:B--23--:R-:W-:-:S04]  /*9d30*/  IMAD.MOV.U32 R2, RZ, RZ, 0x3000 ;  /* 0x00003000ff027424 */ /* 0x00cfc800078e00ff */
[----:B------:R4:W-:Y:S01]  /*9d40*/  SYNCS.ARRIVE.TRANS64 RZ, [R5+URZ+0x19c30], R2 ;  /* 0x019c300205ff79a7 */ /* 0x0009e2000800003f */
[----:B-1----:R-:W-:-:S04]  /*9d50*/  LOP3.LUT R4, R4, 0x1f, RZ, 0xc0, !PT ;  /* 0x0000001f04047812 */ /* 0x002fc800078ec0ff */
[----:B------:R-:W-:-:S13]  /*9d60*/  ISETP.NE.AND P0, PT, R4, RZ, PT ;  /* 0x000000ff0400720c */ /* 0x000fda0003f05270 */
[----:B----4-:R-:W-:Y:S05]  /*9d70*/  @!P0 BRA `(.L_x_8153) ;  /* 0x0000000000048947 */ /* 0x010fea0003800000 */
[----:B------:R-:W-:Y:S01]  /*9d80*/  BPT.TRAP 0x1 ;  /* 0x000000040000795c */ /* 0x000fe20000300000 */
.L_x_8153:
        /* <DEDUP_REMOVED lines=16> */
[----:B----4-:R-:W-:Y:S01]  /*9e90*/  UMOV UR8, UR14 ;  /* 0x0000000e00087c82 */ /* 0x010fe20008000000 */
[----:B------:R-:W-:Y:S01]  /*9ea0*/  UMOV UR10, UR16 ;  /* 0x00000010000a7c82 */ /* 0x000fe20008000000 */
[----:B------:R-:W-:Y:S01]  /*9eb0*/  UMOV UR14, 0x40 ;  /* 0x00000040000e7882 */ /* 0x000fe20000000000 */
[----:B------:R4:W-:Y:S02]  /*9ec0*/  UTMALDG.4D [UR8], [UR4], desc[UR6] ;  /* 0x00000608040075b4 */ /* 0x0009e40008019000 */
[----:B----4-:R-:W-:Y:S01]  /*9ed0*/  UMOV UR8, UR15 ;  /* 0x0000000f00087c82 */ /* 0x010fe20008000000 */
[----:B------:R-:W-:Y:S02]  /*9ee0*/  UMOV UR10, UR14 ;  /* 0x0000000e000a7c82 */ /* 0x000fe40008000000 */
[----:B------:R4:W-:Y:S02]  /*9ef0*/  UTMALDG.4D [UR8], [UR4], desc[UR6] ;  /* 0x00000608040075b4 */ /* 0x0009e40008019000 */
[----:B----4-:R-:W-:Y:S01]  /*9f00*/  NOP ;  /* 0x0000000000007918 */ /* 0x010fe20000000000 */
.L_x_8148:
        /* <DEDUP_REMOVED lines=10> */
[----:B--23--:R-:W-:Y:S01]  /*9fb0*/  @P0 IMAD.MOV.U32 R2, RZ, RZ, 0x4800 ;  /* 0x00004800ff020424 */ /* 0x00cfe200078e00ff */
        /* <DEDUP_REMOVED lines=20> */
.L_x_8146:
[----:B------:R-:W2:Y:S01]  /*a100*/  LDL.LU R3, [R1+0x8] ;  /* 0x0000080001037983 */ /* 0x000ea20000300800 */
[----:B------:R-:W-:Y:S01]  /*a110*/  BSSY B0, `(.L_x_8154) ;  /* 0x0000009000007945 */ /* 0x000fe20003800000 */
[----:B--2---:R-:W-:-:S05]  /*a120*/  VIADD R3, R3, 0x1 ;  /* 0x0000000103037836 */ /* 0x004fca0000000000 */
[----:B------:R-:W-:Y:S01]  /*a130*/  LEA.HI R2, R3, R3, RZ, 0x1 ;  /* 0x0000000303027211 */ /* 0x000fe200078f08ff */
[----:B------:R2:W-:Y:S03]  /*a140*/  STL [R1+0x8], R3 ;  /* 0x0000080301007387 */ /* 0x0005e60000100800 */
[----:B------:R-:W-:-:S05]  /*a150*/  LOP3.LUT R2, R2, 0xfffffffe, RZ, 0xc0, !PT ;  /* 0xfffffffe02027812 */ /* 0x000fca00078ec0ff */
[----:B------:R-:W-:-:S05]  /*a160*/  IMAD.IADD R2, R3, 0x1, -R2 ;  /* 0x0000000103027824 */ /* 0x000fca00078e0a02 */
[----:B--2---:R-:W-:-:S04]  /*a170*/  SHF.L.U32 R3, R2, 0x1f, RZ ;  /* 0x0000001f02037819 */ /* 0x004fc800000006ff */
[----:B------:R-:W2:Y:S02]  /*a180*/  SYNCS.PHASECHK.TRANS64.TRYWAIT P0, [UR40+0x19c20], R3 ;  /* 0x019c2003ff0075a7 */ /* 0x000ea40008000168 */
[----:B--2---:R-:W-:Y:S05]  /*a190*/  @!P0 BRA `(.L_x_8155) ;  /* 0x0000002800048947 */ /* 0x004fea0003800000 */
.L_x_8223:
[----:B------:R-:W-:Y:S05]  /*a1a0*/  BSYNC B0 ;  /* 0x0000000000007941 */ /* 0x000fea0003800000 */
.L_x_8154:
[----:B------:R-:W-:-:S06]  /*a1b0*/  UISETP.GE.AND UP0, UPT, UR43, 0x81, UPT ;  /* 0x000000812b00788c */ /* 0x000fcc000bf06270 */
[----:B------:R-:W-:-:S13]  /*a1c0*/  PLOP3.LUT P0, PT, PT, PT, UP0, 0x80, 0x0 ;  /* 0x000000000000781c */ /* 0x000fda0003f0f008 */
[----:B------:R-:W-:Y:S05]  /*a1d0*/  @!P0 BRA `(.L_x_8156) ;  /* 0x0000001000148947 */ /* 0x000fea0003800000 */
[----:B------:R-:W-:Y:S01]  /*a1e0*/  ULEA.HI.SX32 UR4, UR42, 0xfffffffe, 0x19 ;  /* 0xfffffffe2a047891 */ /* 0x000fe2000f8fca3f */
[----:B0-----:R-:W-:Y:S02]  /*a1f0*/  IMAD.MOV.U32 R8, RZ, RZ, R19 ;  /* 0x000000ffff087224 */ /* 0x001fe400078e0013 */
[----:B--2---:R-:W-:-:S03]  /*a200*/  IMAD.MOV.U32 R3, RZ, RZ, R17 ;  /* 0x000000ffff037224 */ /* 0x004fc600078e0011 */
[----:B------:R-:W-:-:S07]  /*a210*/  IMAD.U32 R2, RZ, RZ, UR4 ;  /* 0x00000004ff027e24 */ /* 0x000fce000f8e00ff */
.L_x_8180:
[----:B------:R-:W-:Y:S01]  /*a220*/  VIADD R17, R3, 0x1 ;  /* 0x0000000103117836 */ /* 0x000fe20000000000 */
[----:B------:R-:W-:Y:S05]  /*a230*/  YIELD ;  /* 0x0000000000007946 */ /* 0x000fea0003800000 */
[----:B------:R-:W-:Y:S01]  /*a240*/  ISETP.NE.AND P0, PT, R17, 0x2, PT ;  /* 0x000000021100780c */ /* 0x000fe20003f05270 */
[----:B------:R-:W-:Y:S03]  /*a250*/  BSSY B0, `(.L_x_8157) ;  /* 0x00000a4000007945 */ /* 0x000fe60003800000 */
[----:B------:R-:W-:-:S02]  /*a260*/  SEL R19, RZ, 0x1, P0 ;  /* 0x00000001ff137807 */ /* 0x000fc40000000000 */
[----:B------:R-:W-:Y:S02]  /*a270*/  SEL R17, R17, RZ, P0 ;  /* 0x000000ff11117207 */ /* 0x000fe40000000000 */
[----:B------:R-:W-:Y:S01]  /*a280*/  LOP3.LUT R19, R8, R19, RZ, 0x3c, !PT ;  /* 0x0000001308137212 */ /* 0x000fe200078e3cff */
[----:B------:R-:W-:Y:S06]  /*a290*/  @!P6 BRA `(.L_x_8158) ;  /* 0x00000008007ce947 */ /* 0x000fec0003800000 */
[----:B------:R-:W-:Y:S01]  /*a2a0*/  ULDC.64 UR4, c[0x0][0x3f8] ;  /* 0x0000fe0000047ab9 */ /* 0x000fe20000000a00 */
[----:B------:R-:W-:Y:S01]  /*a2b0*/  IMAD.MOV.U32 R5, RZ, RZ, R2 ;  /* 0x000000ffff057224 */ /* 0x000fe200078e0002 */
[----:B------:R-:W-:-:S04]  /*a2c0*/  ISETP.NE.U32.AND P0, PT, RZ, UR4, PT ;  /* 0x00000004ff007c0c */ /* 0x000fc8000bf05070 */
[----:B------:R-:W-:-:S13]  /*a2d0*/  ISETP.NE.AND.EX P0, PT, RZ, UR5, PT, P0 ;  /* 0x00000005ff007c0c */ /* 0x000fda000bf05300 */
[----:B------:R-:W-:Y:S05]  /*a2e0*/  @!P0 BRA `(.L_x_8159) ;  /* 0x0000000000488947 */ /* 0x000fea0003800000 */
[----:B------:R-:W0:Y:S01]  /*a2f0*/  LDC R9, c[0x0][0x41c] ;  /* 0x00010700ff097b82 */ /* 0x000e220000000800 */
[----:B------:R-:W-:Y:S01]  /*a300*/  IMAD.MOV.U32 R10, RZ, RZ, R2 ;  /* 0x000000ffff0a7224 */ /* 0x000fe200078e0002 */
[----:B------:R-:W-:Y:S02]  /*a310*/  ULDC.64 UR6, c[0x0][0x408] ;  /* 0x0001020000067ab9 */ /* 0x000fe40000000a00 */
[----:B------:R-:W-:-:S04]  /*a320*/  IMAD R7, R21, UR6, RZ ;  /* 0x0000000615077c24 */ /* 0x000fc8000f8e02ff */
[----:B------:R-:W-:Y:S01]  /*a330*/  IMAD R7, R20, UR7, R7 ;  /* 0x0000000714077c24 */ /* 0x000fe2000f8e0207 */
[----:B0-----:R-:W-:-:S13]  /*a340*/  ISETP.NE.AND P0, PT, R9, 0x1, PT ;  /* 0x000000010900780c */ /* 0x001fda0003f05270 */
[----:B-1----:R-:W0:Y:S02]  /*a350*/  @P0 LDC.64 R4, c[0x0][0x420] ;  /* 0x00010800ff040b82 */ /* 0x002e240000000a00 */
[----:B0-----:R-:W-:-:S05]  /*a360*/  @P0 IMAD.HI.U32 R4, R2, R4, RZ ;  /* 0x0000000402040227 */ /* 0x001fca00078e00ff */
[----:B------:R-:W-:-:S04]  /*a370*/  @P0 SHF.R.U32.HI R10, RZ, R5, R4 ;  /* 0x00000005ff0a0219 */ /* 0x000fc80000011604 */
[--C-:B------:R-:W-:Y:S01]  /*a380*/  SHF.R.S32.HI R5, RZ, 0x1f, R10.reuse ;  /* 0x0000001fff057819 */ /* 0x100fe2000001140a */
[----:B------:R-:W-:-:S04]  /*a390*/  IMAD.MOV.U32 R4, RZ, RZ, R10 ;  /* 0x000000ffff047224 */ /* 0x000fc800078e000a */
[----:B------:R-:W-:-:S04]  /*a3a0*/  IMAD.WIDE.U32 R4, R20, UR6, R4 ;  /* 0x0000000614047c25 */ /* 0x000fc8000f8e0004 */
[----:B------:R-:W-:Y:S01]  /*a3b0*/  IMAD.IADD R5, R7, 0x1, R5 ;  /* 0x0000000107057824 */ /* 0x000fe200078e0205 */
[----:B------:R-:W-:-:S04]  /*a3c0*/  LEA R6, P0, R4, UR4, 0x2 ;  /* 0x0000000404067c11 */ /* 0x000fc8000f8010ff */
[----:B------:R-:W-:-:S05]  /*a3d0*/  LEA.HI.X R7, R4, UR5, R5, 0x2, P0 ;  /* 0x0000000504077c11 */ /* 0x000fca00080f1405 */
[----:B------:R0:W5:Y:S01]  /*a3e0*/  LDG.E R0, desc[UR54][R6.64] ;  /* 0x0000003606007981 */ /* 0x000162000c1e1900 */
[----:B------:R-:W-:-:S04]  /*a3f0*/  IMAD.MOV R5, RZ, RZ, -R10 ;  /* 0x000000ffff057224 */ /* 0x000fc800078e0a0a */
[----:B------:R-:W-:-:S07]  /*a400*/  IMAD R5, R9, R5, R2 ;  /* 0x0000000509057224 */ /* 0x000fce00078e0202 */
.L_x_8159:
[----:B-1----:R-:W0:Y:S01]  /*a410*/  S2R R4, SR_TID.X ;  /* 0x0000000000047919 */ /* 0x002e220000002100 */
[----:B------:R-:W-:Y:S01]  /*a420*/  LEA R10, R17, UR40, 0x3 ;  /* 0x00000028110a7c11 */ /* 0x000fe2000f8e18ff */
[----:B------:R-:W-:Y:S01]  /*a430*/  BSSY B1, `(.L_x_8160) ;  /* 0x0000006000017945 */ /* 0x000fe20003800000 */
[----:B0-----:R-:W-:Y:S02]  /*a440*/  LOP3.LUT R6, R4, 0x7f, RZ, 0xc0, !PT ;  /* 0x0000007f04067812 */ /* 0x001fe400078ec0ff */
[----:B------:R-:W-:Y:S02]  /*a450*/  SHF.L.U32 R4, R19, 0x1f, RZ ;  /* 0x0000001f13047819 */ /* 0x000fe400000006ff */
[----:B------:R-:W-:Y:S02]  /*a460*/  ISETP.NE.AND P2, PT, R6, RZ, PT ;  /* 0x000000ff0600720c */ /* 0x000fe40003f45270 */
[----:B------:R-:W0:Y:S02]  /*a470*/  SYNCS.PHASECHK.TRANS64.TRYWAIT P0, [R10+URZ+0x19c80], R4 ;  /* 0x019c80040a0075a7 */ /* 0x000e24000800017f */
[----:B0-----:R-:W-:Y:S09]  /*a480*/  @!P0 BRA `(.L_x_8161) ;  /* 0x00000024005c8947 */ /* 0x001ff20003800000 */
.L_x_8224:
[----:B------:R-:W-:Y:S05]  /*a490*/  BSYNC B1 ;  /* 0x0000000000017941 */ /* 0x000fea0003800000 */
.L_x_8160:
[----:B------:R-:W-:Y:S04]  /*a4a0*/  BSSY B1, `(.L_x_8162) ;  /* 0x0000009000017945 */ /* 0x000fe80003800000 */
        /* <DEDUP_REMOVED lines=8> */
.L_x_8163:
[----:B------:R-:W-:Y:S05]  /*a530*/  BSYNC B1 ;  /* 0x0000000000017941 */ /* 0x000fea0003800000 */
.L_x_8162:
[----:B------:R-:W-:Y:S01]  /*a540*/  IMAD.MOV.U32 R9, RZ, RZ, RZ ;  /* 0x000000ffff097224 */ /* 0x000fe200078e00ff */
[----:B------:R-:W-:Y:S01]  /*a550*/  R2UR UR12, R16 ;  /* 0x00000000100c72ca */ /* 0x000fe200000e0000 */
[----:B------:R-:W-:Y:S01]  /*a560*/  IMAD R7, R17, 0x3000, R26 ;  /* 0x0000300011077824 */ /* 0x000fe200078e021a */
[----:B------:R-:W-:Y:S01]  /*a570*/  UIADD3 UR4, UP0, UR52, 0x470, URZ ;  /* 0x0000047034047890 */ /* 0x000fe2000ff1e03f */
[----:B------:R-:W-:Y:S01]  /*a580*/  LEA R6, R5, UR44, 0x7 ;  /* 0x0000002c05067c11 */ /* 0x000fe2000f8e38ff */
[----:B------:R-:W-:Y:S01]  /*a590*/  VIADD R5, R10, 0x19c70 ;  /* 0x00019c700a057836 */ /* 0x000fe20000000000 */
[----:B------:R-:W-:Y:S01]  /*a5a0*/  R2UR UR10, R9 ;  /* 0x00000000090a72ca */ /* 0x000fe200000e0000 */
[----:B------:R-:W-:Y:S01]  /*a5b0*/  VIADD R11, R7, 0x9000 ;  /* 0x00009000070b7836 */ /* 0x000fe20000000000 */
[----:B------:R-:W-:Y:S01]  /*a5c0*/  PLOP3.LUT P0, PT, PT, PT, PT, 0x80, 0x0 ;  /* 0x000000000000781c */ /* 0x000fe20003f0f070 */
[----:B------:R-:W-:Y:S01]  /*a5d0*/  UIADD3.X UR5, URZ, UR53, URZ, UP0, !UPT ;  /* 0x000000353f057290 */ /* 0x000fe200087fe43f */
[----:B------:R-:W-:Y:S01]  /*a5e0*/  UMOV UR6, 0x0 ;  /* 0x0000000000067882 */ /* 0x000fe20000000000 */
[----:B------:R-:W-:-:S10]  /*a5f0*/  UMOV UR7, 0x14f00000 ;  /* 0x14f0000000077882 */ /* 0x000fd40000000000 */
.L_x_8164:
        /* <DEDUP_REMOVED lines=16> */
.L_x_8165:
        /* <DEDUP_REMOVED lines=16> */
.L_x_8166:
        /* <DEDUP_REMOVED lines=12> */
.L_x_8225:
[----:B------:R-:W-:Y:S05]  /*a8c0*/  BSYNC B1 ;  /* 0x0000000000017941 */ /* 0x000fea0003800000 */
.L_x_8167:
        /* <DEDUP_REMOVED lines=11> */
.L_x_8170:
[----:B------:R-:W-:Y:S05]  /*a980*/  BSYNC B1 ;  /* 0x0000000000017941 */ /* 0x000fea0003800000 */
.L_x_8169:
[----:B------:R-:W-:Y:S01]  /*a990*/  R2UR UR6, R4 ;  /* 0x00000000040672ca */ /* 0x000fe200000e0000 */
[----:B------:R-:W-:Y:S01]  /*a9a0*/  UIADD3 UR4, UP0, UR52, 0x370, URZ ;  /* 0x0000037034047890 */ /* 0x000fe2000ff1e03f */
[----:B------:R-:W-:Y:S01]  /*a9b0*/  R2UR UR7, R5 ;  /* 0x00000000050772ca */ /* 0x000fe200000e0000 */
[----:B------:R-:W-:Y:S01]  /*a9c0*/  VIADD R10, R10, 0x19c30 ;  /* 0x00019c300a0a7836 */ /* 0x000fe20000000000 */
[----:B------:R-:W-:Y:S01]  /*a9d0*/  R2UR UR12, R16 ;  /* 0x00000000100c72ca */ /* 0x000fe200000e0000 */
[----:B------:R-:W-:Y:S01]  /*a9e0*/  UIADD3.X UR5, URZ, UR53, URZ, UP0, !UPT ;  /* 0x000000353f057290 */ /* 0x000fe200087fe43f */
[----:B------:R-:W-:Y:S01]  /*a9f0*/  R2UR UR10, R9 ;  /* 0x00000000090a72ca */ /* 0x000fe200000e0000 */
[----:B------:R-:W-:Y:S01]  /*aa00*/  VIADD R9, R7, 0x13800 ;  /* 0x0001380007097836 */ /* 0x000fe20000000000 */
[----:B------:R-:W-:-:S13]  /*aa10*/  PLOP3.LUT P0, PT, PT, PT, PT, 0x80, 0x0 ;  /* 0x000000000000781c */ /* 0x000fda0003f0f070 */
.L_x_8171:
        /* <DEDUP_REMOVED lines=15> */
.L_x_8172:
        /* <DEDUP_REMOVED lines=15> */
.L_x_8173:
        /* <DEDUP_REMOVED lines=9> */
.L_x_8158:
[----:B------:R-:W-:Y:S05]  /*ac90*/  BSYNC B0 ;  /* 0x0000000000007941 */ /* 0x000fea0003800000 */
.L_x_8157:
[----:B------:R-:W-:-:S06]  /*aca0*/  UISETP.NE.AND UP0, UPT, UR41, 0x3, UPT ;  /* 0x000000032900788c */ /* 0x000fcc000bf05270 */
[----:B------:R-:W-:-:S13]  /*acb0*/  PLOP3.LUT P0, PT, PT, PT, UP0, 0x80, 0x0 ;  /* 0x000000000000781c */ /* 0x000fda0003f0f008 */
[----:B------:R-:W-:Y:S05]  /*acc0*/  @!P0 BRA `(.L_x_8174) ;  /* 0x0000000000048947 */ /* 0x000fea0003800000 */
[----:B------:R-:W-:Y:S01]  /*acd0*/  BPT.TRAP 0x1 ;  /* 0x000000040000795c */ /* 0x000fe20000300000 */
.L_x_8174:
[----:B------:R-:W-:Y:S01]  /*ace0*/  LOP3.LUT R5, R8, 0x1, RZ, 0x3c, !PT ;  /* 0x0000000108057812 */ /* 0x000fe200078e3cff */
[----:B-1----:R-:W-:Y:S01]  /*acf0*/  IMAD.U32 R4, RZ, RZ, UR50 ;  /* 0x00000032ff047e24 */ /* 0x002fe2000f8e00ff */
[----:B------:R-:W-:Y:S01]  /*ad00*/  LEA R12, R3, UR40, 0x3 ;  /* 0x00000028030c7c11 */ /* 0x000fe2000f8e18ff */
[----:B------:R-:W-:Y:S01]  /*ad10*/  BSSY B0, `(.L_x_8175) ;  /* 0x0000005000007945 */ /* 0x000fe20003800000 */
[----:B------:R-:W-:Y:S02]  /*ad20*/  SHF.L.U32 R5, R5, 0x1f, RZ ;  /* 0x0000001f05057819 */ /* 0x000fe400000006ff */
[----:B------:R-:W-:Y:S02]  /*ad30*/  ISETP.NE.AND P0, PT, R4, 0x3, PT ;  /* 0x000000030400780c */ /* 0x000fe40003f05270 */
[----:B------:R-:W0:Y:S02]  /*ad40*/  SYNCS.PHASECHK.TRANS64.TRYWAIT P2, [R12+URZ+0x19c70], R5 ;  /* 0x019c70050c0075a7 */ /* 0x000e24000804017f */
[----:B0-----:R-:W-:Y:S09]  /*ad50*/  @!P2 BRA `(.L_x_8176) ;  /* 0x0000001c0050a947 */ /* 0x001ff20003800000 */
.L_x_8226:
[----:B------:R-:W-:Y:S05]  /*ad60*/  BSYNC B0 ;  /* 0x0000000000007941 */ /* 0x000fea0003800000 */
.L_x_8175:
[----:B------:R-:W-:Y:S05]  /*ad70*/  @!P0 BRA `(.L_x_8177) ;  /* 0x0000000000048947 */ /* 0x000fea0003800000 */
[----:B------:R-:W-:Y:S01]  /*ad80*/  BPT.TRAP 0x1 ;  /* 0x000000040000795c */ /* 0x000fe20000300000 */
.L_x_8177:
[----:B0-----:R-:W-:Y:S01]  /*ad90*/  SHF.L.U32 R5, R8, 0x1f, RZ ;  /* 0x0000001f08057819 */ /* 0x001fe200000006ff */
[----:B------:R-:W-:-:S03]  /*ada0*/  IMAD R3, R3, 0x3000, RZ ;  /* 0x0000300003037824 */ /* 0x000fc600078e02ff */
[----:B------:R-:W0:Y:S02]  /*adb0*/  SYNCS.PHASECHK.TRANS64.TRYWAIT P2, [R12+URZ+0x19c60], R5 ;  /* 0x019c60050c0075a7 */ /* 0x000e24000804017f */
[----:B0-----:R-:W-:Y:S05]  /*adc0*/  @!P2 BRA `(.L_x_8178) ;  /* 0x0000001c0048a947 */ /* 0x001fea0003800000 */
.L_x_8227:
[C---:B------:R-:W-:Y:S01]  /*add0*/  LOP3.LUT R14, R3.reuse, R18, RZ, 0xfc, !PT ;  /* 0x00000012030e7212 */ /* 0x040fe200078efcff */
[----:B------:R-:W-:Y:S05]  /*ade0*/  WARPSYNC.ALL ;  /* 0x0000000000007948 */ /* 0x000fea0003800000 */
[----:B0-----:R-:W0:Y:S01]  /*adf0*/  LDSM.16.MT88.4 R4, [R14+UR40+0x9000] ;  /* 0x009000280e04783b */ /* 0x001e220008004200 */
[----:B------:R-:W-:-:S05]  /*ae00*/  VIADD R13, R3, 0x1000 ;  /* 0x00001000030d7836 */ /* 0x000fca0000000000 */
[----:B------:R-:W-:Y:S02]  /*ae10*/  LOP3.LUT R25, R13, R18, RZ, 0xfc, !PT ;  /* 0x000000120d197212 */ /* 0x000fe400078efcff */
[C-C-:B0-----:R-:W-:Y:S02]  /*ae20*/  PRMT R8, R4.reuse, 0x6420, R5.reuse ;  /* 0x0000642004087816 */ /* 0x141fe40000000005 */
[----:B------:R-:W-:Y:S02]  /*ae30*/  PRMT R9, R4, 0x7531, R5 ;  /* 0x0000753104097816 */ /* 0x000fe40000000005 */
[----:B------:R-:W-:Y:S02]  /*ae40*/  LOP3.LUT R4, R3, R22, RZ, 0xfc, !PT ;  /* 0x0000001603047212 */ /* 0x000fe400078efcff */
[C-C-:B------:R-:W-:Y:S02]  /*ae50*/  PRMT R10, R6.reuse, 0x6420, R7.reuse ;  /* 0x00006420060a7816 */ /* 0x140fe40000000007 */
[----:B------:R-:W-:Y:S01]  /*ae60*/  PRMT R11, R6, 0x7531, R7 ;  /* 0x00007531060b7816 */ /* 0x000fe20000000007 */
[----:B------:R-:W-:-:S05]  /*ae70*/  IMAD.IADD R15, R27, 0x1, R4 ;  /* 0x000000011b0f7824 */ /* 0x000fca00078e0204 */
[----:B------:R-:W-:Y:S04]  /*ae80*/  STSM.16.M88.4 [R15], R8 ;  /* 0x000000080f007844 */ /* 0x000fe80000000200 */
[----:B------:R-:W0:Y:S02]  /*ae90*/  LDSM.16.MT88.4 R4, [R25+UR40+0x9000] ;  /* 0x009000281904783b */ /* 0x000e240008004200 */
[C-C-:B0-----:R-:W-:Y:S02]  /*aea0*/  PRMT R8, R4.reuse, 0x6420, R5.reuse ;  /* 0x0000642004087816 */ /* 0x141fe40000000005 */
[----:B------:R-:W-:Y:S02]  /*aeb0*/  PRMT R9, R4, 0x7531, R5 ;  /* 0x0000753104097816 */ /* 0x000fe40000000005 */
[----:B------:R-:W-:Y:S01]  /*aec0*/  LOP3.LUT R4, R13, R22, RZ, 0xfc, !PT ;  /* 0x000000160d047212 */ /* 0x000fe200078efcff */
[----:B------:R-:W-:Y:S01]  /*aed0*/  VIADD R13, R3, 0x2000 ;  /* 0x00002000030d7836 */ /* 0x000fe20000000000 */
[----:B------:R-:W-:-:S02]  /*aee0*/  PRMT R10, R6, 0x6420, R7 ;  /* 0x00006420060a7816 */ /* 0x000fc40000000007 */
[----:B------:R-:W-:Y:S01]  /*aef0*/  PRMT R11, R6, 0x7531, R7 ;  /* 0x00007531060b7816 */ /* 0x000fe20000000007 */
[----:B------:R-:W-:Y:S01]  /*af00*/  IMAD.IADD R14, R27, 0x1, R4 ;  /* 0x000000011b0e7824 */ /* 0x000fe200078e0204 */
[----:B------:R-:W-:-:S04]  /*af10*/  LOP3.LUT R15, R13, R18, RZ, 0xfc, !PT ;  /* 0x000000120d0f7212 */ /* 0x000fc800078efcff */
[----:B------:R-:W-:Y:S04]  /*af20*/  STSM.16.M88.4 [R14], R8 ;  /* 0x000000080e007844 */ /* 0x000fe80000000200 */
[----:B------:R0:W1:Y:S02]  /*af30*/  LDSM.16.MT88.4 R4, [R15+UR40+0x9000] ;  /* 0x009000280f04783b */ /* 0x0000640008004200 */
[----:B0-----:R-:W-:Y:S02]  /*af40*/  IADD3 R15, R29, UR40, R3 ;  /* 0x000000281d0f7c10 */ /* 0x001fe4000fffe003 */
[----:B------:R-:W-:Y:S02]  /*af50*/  LOP3.LUT R14, R3, 0x800, R18, 0xfe, !PT ;  /* 0x00000800030e7812 */ /* 0x000fe400078efe12 */
[----:B-1----:R-:W-:-:S02]  /*af60*/  PRMT R8, R4, 0x6420, R5 ;  /* 0x0000642004087816 */ /* 0x002fc40000000005 */
[----:B------:R-:W-:Y:S02]  /*af70*/  PRMT R9, R4, 0x7531, R5 ;  /* 0x0000753104097816 */ /* 0x000fe40000000005 */
[----:B------:R-:W-:Y:S02]  /*af80*/  LOP3.LUT R4, R13, R22, RZ, 0xfc, !PT ;  /* 0x000000160d047212 */ /* 0x000fe400078efcff */
[C-C-:B------:R-:W-:Y:S02]  /*af90*/  PRMT R10, R6.reuse, 0x6420, R7.reuse ;  /* 0x00006420060a7816 */ /* 0x140fe40000000007 */
[----:B------:R-:W-:Y:S01]  /*afa0*/  PRMT R11, R6, 0x7531, R7 ;  /* 0x00007531060b7816 */ /* 0x000fe20000000007 */
[C---:B------:R-:W-:Y:S01]  /*afb0*/  IMAD.IADD R25, R27.reuse, 0x1, R4 ;  /* 0x000000011b197824 */ /* 0x040fe200078e0204 */
[----:B------:R-:W-:-:S04]  /*afc0*/  IADD3 R13, R27, R23, R3 ;  /* 0x000000171b0d7210 */ /* 0x000fc80007ffe003 */
[----:B------:R-:W-:Y:S04]  /*afd0*/  STSM.16.M88.4 [R25], R8 ;  /* 0x0000000819007844 */ /* 0x000fe80000000200 */
[----:B------:R-:W0:Y:S02]  /*afe0*/  LDSM.16.MT88.4 R4, [R14+UR40+0x9000] ;  /* 0x009000280e04783b */ /* 0x000e240008004200 */
[C-C-:B0-----:R-:W-:Y:S02]  /*aff0*/  PRMT R8, R4.reuse, 0x6420, R5.reuse ;  /* 0x0000642004087816 */ /* 0x141fe40000000005 */
[----:B------:R-:W-:Y:S02]  /*b000*/  PRMT R9, R4, 0x7531, R5 ;  /* 0x0000753104097816 */ /* 0x000fe40000000005 */
[----:B------:R-:W-:-:S02]  /*b010*/  PRMT R10, R6, 0x6420, R7 ;  /* 0x00006420060a7816 */ /* 0x000fc40000000007 */
[----:B------:R-:W-:-:S05]  /*b020*/  PRMT R11, R6, 0x7531, R7 ;  /* 0x00007531060b7816 */ /* 0x000fca0000000007 */
[----:B------:R-:W-:Y:S04]  /*b030*/  STSM.16.M88.4 [R13], R8 ;  /* 0x000000080d007844 */ /* 0x000fe80000000200 */
[----:B------:R-:W0:Y:S02]  /*b040*/  LDSM.16.MT88.4 R4, [R15+0x9000] ;  /* 0x009000000f04783b */ /* 0x000e240000004200 */
[C-C-:B0-----:R-:W-:Y:S02]  /*b050*/  PRMT R8, R4.reuse, 0x6420, R5.reuse ;  /* 0x0000642004087816 */ /* 0x141fe40000000005 */
[----:B------:R-:W-:Y:S02]  /*b060*/  PRMT R9, R4, 0x7531, R5 ;  /* 0x0000753104097816 */ /* 0x000fe40000000005 */
[----:B------:R-:W-:-:S02]  /*b070*/  PRMT R10, R6, 0x6420, R7 ;  /* 0x00006420060a7816 */ /* 0x000fc40000000007 */
[----:B------:R-:W-:Y:S02]  /*b080*/  PRMT R11, R6, 0x7531, R7 ;  /* 0x00007531060b7816 */ /* 0x000fe40000000007 */
[----:B------:R-:W-:-:S03]  /*b090*/  IADD3 R4, R28, UR40, R3 ;  /* 0x000000281c047c10 */ /* 0x000fc6000fffe003 */
[----:B------:R-:W-:Y:S04]  /*b0a0*/  STSM.16.M88.4 [R13+0x1000], R8 ;  /* 0x001000080d007844 */ /* 0x000fe80000000200 */
[----:B------:R-:W0:Y:S02]  /*b0b0*/  LDSM.16.MT88.4 R4, [R4+0x9000] ;  /* 0x009000000404783b */ /* 0x000e240000004200 */
        /* <DEDUP_REMOVED lines=13> */
.L_x_8179:
[----:B-1----:R-:W-:Y:S01]  /*b190*/  SYNCS.ARRIVE.TRANS64.A1T0 RZ, [R12+URZ+0x19c50], RZ ;  /* 0x019c50ff0cff79a7 */ /* 0x002fe2000810003f */
[----:B------:R-:W-:Y:S01]  /*b1a0*/  BAR.SYNC.DEFER_BLOCKING 0x2, 0x80 ;  /* 0x0082000000007b1d */ /* 0x000fe20000010000 */
[----:B------:R-:W-:Y:S01]  /*b1b0*/  ISETP.GT.AND P0, PT, R2, RZ, PT ;  /* 0x000000ff0200720c */ /* 0x000fe20003f04270 */
[----:B------:R-:W-:Y:S02]  /*b1c0*/  @!P1 VIADD R3, R12, 0x19c80 ;  /* 0x00019c800c039836 */ /* 0x000fe40000000000 */
[----:B------:R-:W-:Y:S02]  /*b1d0*/  VIADD R2, R2, 0xffffffff ;  /* 0xffffffff02027836 */ /* 0x000fe40000000000 */
[----:B0-----:R-:W-:Y:S01]  /*b1e0*/  IMAD.MOV.U32 R8, RZ, RZ, R19 ;  /* 0x000000ffff087224 */ /* 0x001fe200078e0013 */
[----:B------:R-:W-:-:S04]  /*b1f0*/  @!P1 PRMT R3, RZ, 0x654, R3 ;  /* 0x00000654ff039816 */ /* 0x000fc80000000003 */
[----:B------:R0:W-:Y:S02]  /*b200*/  @!P1 SYNCS.ARRIVE.TRANS64.RED.A1T0 RZ, [R3+URZ], RZ ;  /* 0x000000ff03ff99a7 */ /* 0x0001e4000810043f */
[----:B0-----:R-:W-:Y:S01]  /*b210*/  IMAD.MOV.U32 R3, RZ, RZ, R17 ;  /* 0x000000ffff037224 */ /* 0x001fe200078e0011 */
[----:B------:R-:W-:Y:S06]  /*b220*/  @P0 BRA `(.L_x_8180) ;  /* 0xffffffec00fc0947 */ /* 0x000fec000383ffff */
.L_x_8156:
[----:B------:R-:W-:Y:S04]  /*b230*/  BSSY B0, `(.L_x_8181) ;  /* 0x000000e000007945 */ /* 0x000fe80003800000 */
[----:B------:R-:W-:Y:S05]  /*b240*/  @P1 BRA `(.L_x_8182) ;  /* 0x0000000000301947 */ /* 0x000fea0003800000 */
[----:B------:R-:W3:Y:S01]  /*b250*/  S2R R7, SR_LANEID ;  /* 0x0000000000077919 */ /* 0x000ee20000000000 */
[----:B------:R-:W-:Y:S01]  /*b260*/  VOTEU.ANY UR4, UPT, PT ;  /* 0x0000000000047886 */ /* 0x000fe200038e0100 */
[----:B--2---:R-:W2:Y:S01]  /*b270*/  LDC.64 R2, c[0x0][0xc38] ;  /* 0x00030e00ff027b82 */ /* 0x004ea20000000a00 */
[----:B------:R-:W3:Y:S08]  /*b280*/  FLO.U32 R0, UR4 ;  /* 0x0000000400007d00 */ /* 0x000ef000080e0000 */
[----:B------:R-:W2:Y:S01]  /*b290*/  POPC R5, UR4 ;  /* 0x0000000400057d09 */ /* 0x000ea20008000000 */
[----:B---3--:R-:W-:-:S13]  /*b2a0*/  ISETP.EQ.U32.AND P0, PT, R0, R7, PT ;  /* 0x000000070000720c */ /* 0x008fda0003f02070 */
[----:B--2---:R-:W2:Y:S01]  /*b2b0*/  @P0 ATOMG.E.ADD.STRONG.GPU PT, R3, desc[UR54][R2.64], R5 ;  /* 0x00000005020309a8 */ /* 0x004ea200081ee1f6 */
[----:B-1----:R-:W1:Y:S02]  /*b2c0*/  S2R R4, SR_LTMASK ;  /* 0x0000000000047919 */ /* 0x002e640000003900 */
[----:B-1----:R-:W-:-:S04]  /*b2d0*/  LOP3.LUT R4, R4, UR4, RZ, 0xc0, !PT ;  /* 0x0000000404047c12 */ /* 0x002fc8000f8ec0ff */
[----:B------:R-:W1:Y:S01]  /*b2e0*/  POPC R7, R4 ;  /* 0x0000000400077309 */ /* 0x000e620000000000 */
[----:B--2---:R-:W1:Y:S02]  /*b2f0*/  SHFL.IDX PT, R0, R3, R0, 0x1f ;  /* 0x00001f0003007589 */ /* 0x004e6400000e0000 */
[----:B-1----:R-:W-:-:S07]  /*b300*/  IADD3 R24, R0, UR49, R7 ;  /* 0x0000003100187c10 */ /* 0x002fce000fffe007 */
.L_x_8182:
[----:B------:R-:W-:Y:S05]  /*b310*/  BSYNC B0 ;  /* 0x0000000000007941 */ /* 0x000fea0003800000 */
.L_x_8181:
[----:B------:R-:W-:-:S06]  /*b320*/  UISETP.NE.AND UP0, UPT, UR41, 0x3, UPT ;  /* 0x000000032900788c */ /* 0x000fcc000bf05270 */
[----:B------:R-:W-:-:S13]  /*b330*/  PLOP3.LUT P0, PT, PT, PT, UP0, 0x80, 0x0 ;  /* 0x000000000000781c */ /* 0x000fda0003f0f008 */
[----:B------:R-:W-:Y:S05]  /*b340*/  @!P0 BRA `(.L_x_8183) ;  /* 0x0000000000048947 */ /* 0x000fea0003800000 */
[----:B------:R-:W-:Y:S01]  /*b350*/  BPT.TRAP 0x1 ;  /* 0x000000040000795c */ /* 0x000fe20000300000 */
.L_x_8183:
[----:B--2---:R-:W-:Y:S01]  /*b360*/  LOP3.LUT R3, R19, 0x1, RZ, 0x3c, !PT ;  /* 0x0000000113037812 */ /* 0x004fe200078e3cff */
[----:B------:R-:W-:Y:S01]  /*b370*/  IMAD.U32 R0, RZ, RZ, UR50 ;  /* 0x00000032ff007e24 */ /* 0x000fe2000f8e00ff */
[----:B------:R-:W-:Y:S01]  /*b380*/  LEA R2, R17, UR40, 0x3 ;  /* 0x0000002811027c11 */ /* 0x000fe2000f8e18ff */
[----:B------:R-:W-:Y:S01]  /*b390*/  BSSY B0, `(.L_x_8184) ;  /* 0x0000005000007945 */ /* 0x000fe20003800000 */
[----:B------:R-:W-:Y:S02]  /*b3a0*/  SHF.L.U32 R3, R3, 0x1f, RZ ;  /* 0x0000001f03037819 */ /* 0x000fe400000006ff */
[----:B------:R-:W-:Y:S02]  /*b3b0*/  ISETP.NE.AND P2, PT, R0, 0x3, PT ;  /* 0x000000030000780c */ /* 0x000fe40003f45270 */
[----:B------:R-:W2:Y:S02]  /*b3c0*/  SYNCS.PHASECHK.TRANS64.TRYWAIT P0, [R2+URZ+0x19c70], R3 ;  /* 0x019c7003020075a7 */ /* 0x000ea4000800017f */
[----:B--2---:R-:W-:Y:S09]  /*b3d0*/  @!P0 BRA `(.L_x_8185) ;  /* 0x0000001400d88947 */ /* 0x004ff20003800000 */
.L_x_8228:
[----:B------:R-:W-:Y:S05]  /*b3e0*/  BSYNC B0 ;  /* 0x0000000000007941 */ /* 0x000fea0003800000 */
.L_x_8184:
[----:B------:R-:W-:Y:S05]  /*b3f0*/  @!P2 BRA `(.L_x_8186) ;  /* 0x000000000004a947 */ /* 0x000fea0003800000 */
[----:B------:R-:W-:Y:S01]  /*b400*/  BPT.TRAP 0x1 ;  /* 0x000000040000795c */ /* 0x000fe20000300000 */
.L_x_8186:
[----:B--2---:R-:W-:Y:S01]  /*b410*/  SHF.L.U32 R3, R19, 0x1f, RZ ;  /* 0x0000001f13037819 */ /* 0x004fe200000006ff */
[----:B------:R-:W-:-:S03]  /*b420*/  IMAD R0, R17, 0x3000, RZ ;  /* 0x0000300011007824 */ /* 0x000fc600078e02ff */
[----:B------:R-:W2:Y:S02]  /*b430*/  SYNCS.PHASECHK.TRANS64.TRYWAIT P0, [R2+URZ+0x19c60], R3 ;  /* 0x019c6003020075a7 */ /* 0x000ea4000800017f */
[----:B--2---:R-:W-:Y:S05]  /*b440*/  @!P0 BRA `(.L_x_8187) ;  /* 0x0000001400d08947 */ /* 0x004fea0003800000 */
.L_x_8229:
[C---:B--2---:R-:W-:Y:S01]  /*b450*/  LOP3.LUT R3, R0.reuse, R18, RZ, 0xfc, !PT ;  /* 0x0000001200037212 */ /* 0x044fe200078efcff */
[----:B------:R-:W-:Y:S05]  /*b460*/  WARPSYNC.ALL ;  /* 0x0000000000007948 */ /* 0x000fea0003800000 */
[----:B-1----:R-:W0:Y:S01]  /*b470*/  LDSM.16.MT88.4 R4, [R3+UR40+0x9000] ;  /* 0x009000280304783b */ /* 0x002e220008004200 */
        /* <DEDUP_REMOVED lines=57> */
.L_x_8188:
[----:B-1----:R-:W-:Y:S01]  /*b810*/  SYNCS.ARRIVE.TRANS64.A1T0 RZ, [R2+URZ+0x19c50], RZ ;  /* 0x019c50ff02ff79a7 */ /* 0x002fe2000810003f */
[----:B------:R-:W-:Y:S02]  /*b820*/  @!P1 VIADD R0, R2, 0x19c80 ;  /* 0x00019c8002009836 */ /* 0x000fe40000000000 */
[----:B------:R-:W-:-:S03]  /*b830*/  VIADD R17, R17, 0x1 ;  /* 0x0000000111117836 */ /* 0x000fc60000000000 */
[----:B------:R-:W-:Y:S01]  /*b840*/  @!P1 PRMT R0, RZ, 0x654, R0 ;  /* 0x00000654ff009816 */ /* 0x000fe20000000000 */
[----:B------:R-:W-:Y:S01]  /*b850*/  BAR.SYNC.DEFER_BLOCKING 0x2, 0x80 ;  /* 0x0082000000007b1d */ /* 0x000fe20000010000 */
[----:B------:R-:W-:-:S04]  /*b860*/  ISETP.NE.AND P0, PT, R17, 0x2, PT ;  /* 0x000000021100780c */ /* 0x000fc80003f05270 */
[----:B------:R-:W-:Y:S01]  /*b870*/  SEL R17, R17, RZ, P0 ;  /* 0x000000ff11117207 */ /* 0x000fe20000000000 */
[----:B------:R1:W-:Y:S02]  /*b880*/  @!P1 SYNCS.ARRIVE.TRANS64.RED.A1T0 RZ, [R0+URZ], RZ ;  /* 0x000000ff00ff99a7 */ /* 0x0003e4000810043f */
[----:B-1----:R-:W-:-:S04]  /*b890*/  SEL R0, RZ, 0x1, P0 ;  /* 0x00000001ff007807 */ /* 0x002fc80000000000 */
[----:B------:R-:W-:-:S07]  /*b8a0*/  LOP3.LUT R19, R19, R0, RZ, 0x3c, !PT ;  /* 0x0000000013137212 */ /* 0x000fce00078e3cff */
.L_x_8140:
[----:B------:R-:W-:Y:S05]  /*b8b0*/  BSYNC B6 ;  /* 0x0000000000067941 */ /* 0x000fea0003800000 */
.L_x_8138:
[----:B------:R-:W2:Y:S02]  /*b8c0*/  LDL R0, [R1] ;  /* 0x0000000001007983 */ /* 0x000ea40000100800 */
[----:B--2---:R-:W-:-:S13]  /*b8d0*/  LOP3.LUT P0, RZ, R0, 0x2, RZ, 0xc0, !PT ;  /* 0x0000000200ff7812 */ /* 0x004fda000780c0ff */
[----:B------:R-:W-:Y:S05]  /*b8e0*/  @!P0 BRA `(.L_x_8189) ;  /* 0x0000000000248947 */ /* 0x000fea0003800000 */
[----:B------:R-:W1:Y:S08]  /*b8f0*/  S2UR UR5, SR_CgaCtaId ;  /* 0x00000000000579c3 */ /* 0x000e700000008800 */
[----:B------:R-:W-:Y:S06]  /*b900*/  BAR.SYNC.DEFER_BLOCKING 0x5, 0x200 ;  /* 0x0148000000007b1d */ /* 0x000fec0000010000 */
[----:B------:R-:W-:-:S02]  /*b910*/  UMOV UR4, 0x400 ;  /* 0x0000040000047882 */ /* 0x000fc40000000000 */
[----:B-1----:R-:W-:-:S09]  /*b920*/  ULEA UR4, UR5, UR4, 0x18 ;  /* 0x0000000405047291 */ /* 0x002fd2000f8ec03f */
[----:B0-----:R-:W0:Y:S02]  /*b930*/  LDS.128 R24, [UR4+0x19cd0] ;  /* 0x019cd004ff187984 */ /* 0x001e240008000c00 */
[----:B0-----:R-:W-:Y:S02]  /*b940*/  R2UR UR51, R27 ;  /* 0x000000001b3372ca */ /* 0x001fe400000e0000 */
[----:B------:R-:W-:Y:S01]  /*b950*/  R2UR UR38, R26 ;  /* 0x000000001a2672ca */ /* 0x000fe200000e0000 */
[----:B------:R-:W-:Y:S06]  /*b960*/  BAR.ARV 0x4, 0x200 ;  /* 0x0108000000007b1d */ /* 0x000fec0000002000 */
[----:B------:R-:W-:Y:S08]  /*b970*/  BRA `(.L_x_8190) ;  /* 0x0000000800247947 */ /* 0x000ff00003800000 */
.L_x_8189:
[----:B------:R-:W0:Y:S01]  /*b980*/  S2R R0, SR_TID.X ;  /* 0x0000000000007919 */ /* 0x000e220000002100 */
[----:B------:R-:W-:Y:S01]  /*b990*/  ULDC UR4, c[0x0][0xc14] ;  /* 0x0003050000047ab9 */ /* 0x000fe20000000800 */
[----:B0-----:R-:W-:Y:S01]  /*b9a0*/  LOP3.LUT R8, R0, 0x1f, RZ, 0xc0, !PT ;  /* 0x0000001f00087812 */ /* 0x001fe200078ec0ff */
[----:B------:R-:W-:-:S03]  /*b9b0*/  IMAD.MOV.U32 R0, RZ, RZ, RZ ;  /* 0x000000ffff007224 */ /* 0x000fc600078e00ff */
[C---:B------:R-:W-:Y:S01]  /*b9c0*/  ISETP.NE.AND P0, PT, R8.reuse, 0x1f, PT ;  /* 0x0000001f0800780c */ /* 0x040fe20003f05270 */
[----:B------:R-:W-:-:S05]  /*b9d0*/  VIADD R5, R8, UR51 ;  /* 0x0000003308057c36 */ /* 0x000fca0008000000 */
[----:B------:R-:W-:Y:S01]  /*b9e0*/  ISETP.GE.OR P1, PT, R5, UR4, !P0 ;  /* 0x0000000405007c0c */ /* 0x000fe2000c726670 */
[----:B------:R-:W-:-:S12]  /*b9f0*/  ULDC UR4, c[0x0][0xc14] ;  /* 0x0003050000047ab9 */ /* 0x000fd80000000800 */
[----:B------:R-:W0:Y:S02]  /*ba00*/  @!P1 LDC.64 R2, c[0x0][0xc58] ;  /* 0x00031600ff029b82 */ /* 0x000e240000000a00 */
[----:B0-----:R-:W-:-:S05]  /*ba10*/  @!P1 IMAD.WIDE R2, R5, 0x4, R2 ;  /* 0x0000000405029825 */ /* 0x001fca00078e0202 */
[----:B------:R-:W2:Y:S01]  /*ba20*/  @!P1 LDG.E R0, desc[UR54][R2.64] ;  /* 0x0000003602009981 */ /* 0x000ea2000c1e1900 */
[C---:B------:R-:W-:Y:S02]  /*ba30*/  ISETP.NE.AND P1, PT, R8.reuse, RZ, PT ;  /* 0x000000ff0800720c */ /* 0x040fe40003f25270 */
        /* <DEDUP_REMOVED lines=9> */
[----:B------:R-:W-:Y:S02]  /*bad0*/  IMAD.IADD R4, R5, 0x1, R4 ;  /* 0x0000000105047824 */ /* 0x000fe400078e0204 */
[----:B------:R-:W-:Y:S04]  /*bae0*/  SHFL.IDX PT, R5, R24, RZ, 0x1f ;  /* 0x00001fff18057589 */ /* 0x000fe800000e0000 */
        /* <DEDUP_REMOVED lines=15> */
[----:B------:R-:W-:Y:S05]  /*bbe0*/  @P6 BRA `(.L_x_8191) ;  /* 0x0000000000906947 */ /* 0x000fea0003800000 */
.L_x_8195:
[----:B------:R-:W-:-:S04]  /*bbf0*/  UIADD3 UR51, UR51, 0x1f, URZ ;  /* 0x0000001f33337890 */ /* 0x000fc8000fffe03f */
[----:B------:R-:W-:-:S06]  /*bc00*/  UISETP.GE.AND UP0, UPT, UR51, UR4, UPT ;  /* 0x000000043300728c */ /* 0x000fcc000bf06270 */
[----:B------:R-:W-:-:S13]  /*bc10*/  PLOP3.LUT P6, PT, PT, PT, UP0, 0x40, 0x0 ;  /* 0x000000000000781c */ /* 0x000fda0003fce808 */
[----:B------:R-:W-:Y:S05]  /*bc20*/  @!P6 BRA `(.L_x_8192) ;  /* 0x000000040034e947 */ /* 0x000fea0003800000 */
[----:B------:R-:W0:Y:S01]  /*bc30*/  S2R R0, SR_TID.X ;  /* 0x0000000000007919 */ /* 0x000e220000002100 */
[----:B------:R-:W-:Y:S01]  /*bc40*/  BSSY B0, `(.L_x_8193) ;  /* 0x0000009000007945 */ /* 0x000fe20003800000 */
[----:B0-----:R-:W-:-:S05]  /*bc50*/  LOP3.LUT R0, R0, 0x1f, RZ, 0xc0, !PT ;  /* 0x0000001f00007812 */ /* 0x001fca00078ec0ff */
[----:B------:R-:W-:Y:S02]  /*bc60*/  VIADD R7, R0, UR51 ;  /* 0x0000003300077c36 */ /* 0x000fe40008000000 */
[----:B------:R-:W-:-:S03]  /*bc70*/  IMAD.MOV.U32 R0, RZ, RZ, RZ ;  /* 0x000000ffff007224 */ /* 0x000fc600078e00ff */
[----:B------:R-:W-:-:S13]  /*bc80*/  ISETP.GE.OR P6, PT, R7, UR4, !P0 ;  /* 0x0000000407007c0c */ /* 0x000fda000c7c6670 */
[----:B------:R-:W-:Y:S05]  /*bc90*/  @P6 BRA `(.L_x_8194) ;  /* 0x00000000000c6947 */ /* 0x000fea0003800000 */
[----:B------:R-:W0:Y:S02]  /*bca0*/  LDC.64 R2, c[0x0][0xc58] ;  /* 0x00031600ff027b82 */ /* 0x000e240000000a00 */
[----:B0-----:R-:W-:-:S05]  /*bcb0*/  IMAD.WIDE R2, R7, 0x4, R2 ;  /* 0x0000000407027825 */ /* 0x001fca00078e0202 */
[----:B------:R0:W5:Y:S02]  /*bcc0*/  LDG.E R0, desc[UR54][R2.64] ;  /* 0x0000003602007981 */ /* 0x000164000c1e1900 */
.L_x_8194:
[----:B------:R-:W-:Y:S05]  /*bcd0*/  BSYNC B0 ;  /* 0x0000000000007941 */ /* 0x000fea0003800000 */
.L_x_8193:
        /* <DEDUP_REMOVED lines=21> */
.L_x_8191:
        /* <DEDUP_REMOVED lines=18> */
.L_x_8196:
[--C-:B-12---:R-:W-:Y:S01]  /*bf50*/  IMAD.MOV R3, RZ, RZ, -R9.reuse ;  /* 0x000000ffff037224 */ /* 0x106fe200078e0a09 */
[----:B------:R-:W-:Y:S01]  /*bf60*/  UIADD3 UR51, UR4, UR51, URZ ;  /* 0x0000003304337290 */ /* 0x000fe2000fffe03f */
[----:B---3--:R-:W-:Y:S02]  /*bf70*/  IMAD R24, R7, R2, R24 ;  /* 0x0000000207187224 */ /* 0x008fe400078e0218 */
[----:B------:R-:W-:Y:S02]  /*bf80*/  IMAD R6, R3, R4, RZ ;  /* 0x0000000403067224 */ /* 0x000fe400078e02ff */
[----:B------:R-:W-:Y:S02]  /*bf90*/  IMAD.MOV.U32 R2, RZ, RZ, RZ ;  /* 0x000000ffff027224 */ /* 0x000fe400078e00ff */
[----:B------:R-:W-:Y:S02]  /*bfa0*/  IMAD.MOV.U32 R3, RZ, RZ, R9 ;  /* 0x000000ffff037224 */ /* 0x000fe400078e0009 */
[----:B------:R-:W-:-:S02]  /*bfb0*/  IMAD.IADD R25, R5, 0x1, -R24 ;  /* 0x0000000105197824 */ /* 0x000fc400078e0a18 */
[----:B------:R-:W-:Y:S01]  /*bfc0*/  IMAD.HI.U32 R9, R9, R6, R2 ;  /* 0x0000000609097227 */ /* 0x000fe200078e0002 */
[----:B------:R-:W-:Y:S02]  /*bfd0*/  IABS R3, R0 ;  /* 0x0000000000037213 */ /* 0x000fe40000000000 */
[----:B------:R-:W-:-:S03]  /*bfe0*/  IABS R2, R25 ;  /* 0x0000001900027213 */ /* 0x000fc60000000000 */
[----:B------:R-:W-:Y:S02]  /*bff0*/  IMAD.MOV R3, RZ, RZ, -R3 ;  /* 0x000000ffff037224 */ /* 0x000fe400078e0a03 */
        /* <DEDUP_REMOVED lines=14> */
[----:B------:R-:W-:Y:S01]  /*c0e0*/  IMAD R25, R0, R9, R25 ;  /* 0x0000000900197224 */ /* 0x000fe200078e0219 */
[----:B------:R-:W-:Y:S09]  /*c0f0*/  BRA `(.L_x_8197) ;  /* 0x0000000000107947 */ /* 0x000ff20003800000 */
.L_x_8192:
[----:B------:R-:W-:Y:S01]  /*c100*/  IMAD.MOV.U32 R24, RZ, RZ, R5 ;  /* 0x000000ffff187224 */ /* 0x000fe200078e0005 */
[----:B------:R-:W-:Y:S01]  /*c110*/  ULDC UR51, c[0x0][0xc14] ;  /* 0x0003050000337ab9 */ /* 0x000fe20000000800 */
[----:B------:R-:W-:Y:S01]  /*c120*/  IMAD.MOV.U32 R25, RZ, RZ, RZ ;  /* 0x000000ffff197224 */ /* 0x000fe200078e00ff */
[----:B------:R-:W-:-:S06]  /*c130*/  UMOV UR38, URZ ;  /* 0x0000003f00267c82 */ /* 0x000fcc0008000000 */
.L_x_8197:
[----:B------:R-:W1:Y:S01]  /*c140*/  S2R R0, SR_TID.X ;  /* 0x0000000000007919 */ /* 0x000e620000002100 */
[----:B------:R-:W-:Y:S02]  /*c150*/  IMAD.U32 R6, RZ, RZ, UR38 ;  /* 0x00000026ff067e24 */ /* 0x000fe4000f8e00ff */
[----:B------:R-:W-:Y:S01]  /*c160*/  IMAD.U32 R7, RZ, RZ, UR51 ;  /* 0x00000033ff077e24 */ /* 0x000fe2000f8e00ff */
[----:B------:R-:W-:Y:S01]  /*c170*/  BAR.SYNC.DEFER_BLOCKING 0x4, 0x200 ;  /* 0x0108000000007b1d */ /* 0x000fe20000010000 */
[----:B------:R-:W-:Y:S02]  /*c180*/  IMAD.MOV.U32 R4, RZ, RZ, R24 ;  /* 0x000000ffff047224 */ /* 0x000fe400078e0018 */
[----:B------:R-:W-:Y:S01]  /*c190*/  IMAD.MOV.U32 R5, RZ, RZ, R25 ;  /* 0x000000ffff057224 */ /* 0x000fe200078e0019 */
[----:B-1----:R-:W-:-:S04]  /*c1a0*/  LOP3.LUT R0, R0, 0x1f, RZ, 0xc0, !PT ;  /* 0x0000001f00007812 */ /* 0x002fc800078ec0ff */
[----:B------:R-:W-:-:S13]  /*c1b0*/  ISETP.NE.AND P0, PT, R0, RZ, PT ;  /* 0x000000ff0000720c */ /* 0x000fda0003f05270 */
[----:B------:R-:W1:Y:S01]  /*c1c0*/  @!P0 S2R R3, SR_CgaCtaId ;  /* 0x0000000000038919 */ /* 0x000e620000008800 */
[----:B------:R-:W-:-:S04]  /*c1d0*/  @!P0 MOV R0, 0x400 ;  /* 0x0000040000008802 */ /* 0x000fc80000000f00 */
[----:B-1----:R-:W-:-:S05]  /*c1e0*/  @!P0 LEA R0, R3, R0, 0x18 ;  /* 0x0000000003008211 */ /* 0x002fca00078ec0ff */
[----:B------:R1:W-:Y:S01]  /*c1f0*/  @!P0 STS.128 [R0+0x19cd0], R4 ;  /* 0x019cd00400008388 */ /* 0x0003e20000000c00 */
[----:B------:R-:W-:Y:S06]  /*c200*/  BAR.ARV 0x5, 0x200 ;  /* 0x0148000000007b1d */ /* 0x000fec0000002000 */
.L_x_8190:
[----:B------:R-:W-:Y:S02]  /*c210*/  ULDC UR4, c[0x0][0xc14] ;  /* 0x0003050000047ab9 */ /* 0x000fe40000000800 */
[----:B------:R-:W-:-:S06]  /*c220*/  UISETP.GE.AND UP0, UPT, UR51, UR4, UPT ;  /* 0x000000043300728c */ /* 0x000fcc000bf06270 */
[----:B------:R-:W-:-:S13]  /*c230*/  PLOP3.LUT P0, PT, PT, PT, UP0, 0x80, 0x0 ;  /* 0x000000000000781c */ /* 0x000fda0003f0f008 */
[----:B------:R-:W-:Y:S05]  /*c240*/  @!P0 BRA `(.L_x_8198) ;  /* 0xffffffc800088947 */ /* 0x000fea000383ffff */
.L_x_8136:
[----:B-1----:R-:W2:Y:S01]  /*c250*/  LDL.LU R0, [R1+0x8] ;  /* 0x0000080001007983 */ /* 0x002ea20000300800 */
[----:B------:R-:W-:Y:S01]  /*c260*/  BSSY B0, `(.L_x_8199) ;  /* 0x000000b000007945 */ /* 0x000fe20003800000 */
[----:B------:R-:W1:Y:S01]  /*c270*/  S2R R5, SR_CgaCtaId ;  /* 0x0000000000057919 */ /* 0x000e620000008800 */
[----:B--2---:R-:W-:-:S05]  /*c280*/  VIADD R0, R0, 0x1 ;  /* 0x0000000100007836 */ /* 0x004fca0000000000 */
[----:B------:R-:W-:-:S04]  /*c290*/  LEA.HI R2, R0, R0, RZ, 0x1 ;  /* 0x0000000000027211 */ /* 0x000fc800078f08ff */
[----:B0-----:R-:W-:Y:S02]  /*c2a0*/  LOP3.LUT R3, R2, 0xfffffffe, RZ, 0xc0, !PT ;  /* 0xfffffffe02037812 */ /* 0x001fe400078ec0ff */
[----:B------:R-:W-:-:S03]  /*c2b0*/  MOV R2, 0x400 ;  /* 0x0000040000027802 */ /* 0x000fc60000000f00 */
[----:B------:R-:W-:Y:S01]  /*c2c0*/  IMAD.IADD R0, R0, 0x1, -R3 ;  /* 0x0000000100007824 */ /* 0x000fe200078e0a03 */
[----:B-1----:R-:W-:-:S04]  /*c2d0*/  LEA R8, R5, R2, 0x18 ;  /* 0x0000000205087211 */ /* 0x002fc800078ec0ff */
[----:B------:R-:W-:-:S04]  /*c2e0*/  SHF.L.U32 R0, R0, 0x1f, RZ ;  /* 0x0000001f00007819 */ /* 0x000fc800000006ff */
[----:B------:R-:W0:Y:S02]  /*c2f0*/  SYNCS.PHASECHK.TRANS64.TRYWAIT P0, [R8+URZ+0x19c20], R0 ;  /* 0x019c2000080075a7 */ /* 0x000e24000800017f */
[----:B0-----:R-:W-:Y:S05]  /*c300*/  @!P0 BRA `(.L_x_8200) ;  /* 0x0000000800348947 */ /* 0x001fea0003800000 */
.L_x_8230:
[----:B------:R-:W-:Y:S05]  /*c310*/  BSYNC B0 ;  /* 0x0000000000007941 */ /* 0x000fea0003800000 */
.L_x_8199:
[----:B------:R-:W-:-:S03]  /*c320*/  UMOV UR4, 0xffffffff ;  /* 0xffffffff00047882 */ /* 0x000fc60000000000 */
[----:B------:R-:W-:Y:S05]  /*c330*/  BRA.DIV UR4, `(.L_x_8201) ;  /* 0x0000000a043c7947 */ /* 0x000fea000b800000 */
[----:B0-----:R-:W0:Y:S02]  /*c340*/  S2R R0, SR_TID.X ;  /* 0x0000000000007919 */ /* 0x001e240000002100 */
[----:B0-----:R-:W-:-:S04]  /*c350*/  SHF.R.U32.HI R0, RZ, 0x5, R0 ;  /* 0x00000005ff007819 */ /* 0x001fc80000011600 */
[----:B------:R-:W-:-:S05]  /*c360*/  LOP3.LUT R0, R0, 0x3, RZ, 0xc0, !PT ;  /* 0x0000000300007812 */ /* 0x000fca00078ec0ff */
[----:B------:R0:W1:Y:S02]  /*c370*/  SHFL.IDX PT, R14, R0, RZ, 0x1f ;  /* 0x00001fff000e7589 */ /* 0x00006400000e0000 */
.L_x_8233:
[----:B-1----:R-:W-:Y:S01]  /*c380*/  ISETP.NE.AND P0, PT, R14, RZ, PT ;  /* 0x000000ff0e00720c */ /* 0x002fe20003f05270 */
[----:B------:R-:W-:-:S12]  /*c390*/  BSSY B0, `(.L_x_8202) ;  /* 0x000002b000007945 */ /* 0x000fd80003800000 */
[----:B------:R-:W-:Y:S05]  /*c3a0*/  @P0 BRA `(.L_x_8203) ;  /* 0x0000000000a40947 */ /* 0x000fea0003800000 */
[----:B------:R-:W-:-:S03]  /*c3b0*/  UMOV UR4, 0xffffffff ;  /* 0xffffffff00047882 */ /* 0x000fc60000000000 */
[----:B------:R-:W-:Y:S05]  /*c3c0*/  BRA.DIV UR4, `(.L_x_8204) ;  /* 0x0000000a044c7947 */ /* 0x000fea000b800000 */
[----:B------:R-:W-:-:S13]  /*c3d0*/  ELECT P6, URZ, PT ;  /* 0x00000000003f782f */ /* 0x000fda00038c0000 */
.L_x_8236:
[----:B------:R-:W-:Y:S05]  /*c3e0*/  @!P6 BRA `(.L_x_8203) ;  /* 0x000000000094e947 */ /* 0x000fea0003800000 */
[----:B------:R-:W-:-:S06]  /*c3f0*/  ULOP3.LUT UR4, UR48, 0x2, URZ, 0xfc, !UPT ;  /* 0x0000000230047892 */ /* 0x000fcc000f8efc3f */
[----:B0-----:R-:W-:-:S05]  /*c400*/  IMAD.U32 R0, RZ, RZ, UR4 ;  /* 0x00000004ff007e24 */ /* 0x001fca000f8e00ff */
[----:B------:R-:W-:-:S13]  /*c410*/  ISETP.NE.AND P0, PT, R0, 0x3, PT ;  /* 0x000000030000780c */ /* 0x000fda0003f05270 */
[----:B------:R-:W-:Y:S05]  /*c420*/  @!P0 BRA `(.L_x_8205) ;  /* 0x0000000000048947 */ /* 0x000fea0003800000 */
[----:B------:R-:W-:Y:S01]  /*c430*/  BPT.TRAP 0x1 ;  /* 0x000000040000795c */ /* 0x000fe20000300000 */
.L_x_8205:
[----:B------:R-:W-:Y:S01]  /*c440*/  VIADD R0, R8, 0x19c40 ;  /* 0x00019c4008007836 */ /* 0x000fe20000000000 */
[----:B------:R-:W-:Y:S01]  /*c450*/  SHF.L.U32 R3, R19, 0x1f, RZ ;  /* 0x0000001f13037819 */ /* 0x000fe200000006ff */
[C---:B------:R-:W-:Y:S02]  /*c460*/  VIADD R2, R17.reuse, 0x1 ;  /* 0x0000000111027836 */ /* 0x040fe40000000000 */
[----:B------:R-:W-:-:S03]  /*c470*/  IMAD R6, R17, 0x8, R0 ;  /* 0x0000000811067824 */ /* 0x000fc600078e0200 */
        /* <DEDUP_REMOVED lines=8> */
.L_x_8237:
[----:B------:R-:W1:Y:S02]  /*c500*/  SYNCS.PHASECHK.TRANS64.TRYWAIT P1, [R7+URZ], R0 ;  /* 0x00000000070075a7 */ /* 0x000e64000802017f */
[----:B-1----:R-:W-:Y:S05]  /*c510*/  @!P1 BRA `(.L_x_8207) ;  /* 0x00000008002c9947 */ /* 0x002fea0003800000 */
.L_x_8238:
[----:B------:R-:W-:Y:S05]  /*c520*/  @!P0 BRA `(.L_x_8208) ;  /* 0x0000000000048947 */ /* 0x000fea0003800000 */
[----:B------:R-:W-:Y:S01]  /*c530*/  BPT.TRAP 0x1 ;  /* 0x000000040000795c */ /* 0x000fe20000300000 */
.L_x_8208:
[----:B------:R-:W-:-:S04]  /*c540*/  IMAD R2, R17, 0x8, R8 ;  /* 0x0000000811027824 */ /* 0x000fc800078e0208 */
[----:B------:R-:W2:Y:S02]  /*c550*/  SYNCS.PHASECHK.TRANS64.TRYWAIT P1, [R2+URZ+0x19c60], R3 ;  /* 0x019c6003020075a7 */ /* 0x000ea4000802017f */
[----:B--2---:R-:W-:Y:S05]  /*c560*/  @!P1 BRA `(.L_x_8209) ;  /* 0x00000008002c9947 */ /* 0x004fea0003800000 */
.L_x_8239:
[----:B------:R-:W-:Y:S05]  /*c570*/  @!P0 BRA `(.L_x_8210) ;  /* 0x0000000000048947 */ /* 0x000fea0003800000 */
[----:B------:R-:W-:Y:S01]  /*c580*/  BPT.TRAP 0x1 ;  /* 0x000000040000795c */ /* 0x000fe20000300000 */
.L_x_8210:
[----:B------:R-:W-:-:S04]  /*c590*/  IMAD R5, R5, 0x8, R8 ;  /* 0x0000000805057824 */ /* 0x000fc800078e0208 */
[----:B------:R-:W3:Y:S02]  /*c5a0*/  SYNCS.PHASECHK.TRANS64.TRYWAIT P1, [R5+URZ+0x19c60], R0 ;  /* 0x019c6000050075a7 */ /* 0x000ee4000802017f */
[----:B---3--:R-:W-:Y:S05]  /*c5b0*/  @!P1 BRA `(.L_x_8211) ;  /* 0x00000008002c9947 */ /* 0x008fea0003800000 */
.L_x_8240:
[----:B------:R-:W-:Y:S05]  /*c5c0*/  @!P0 BRA `(.L_x_8212) ;  /* 0x0000000000048947 */ /* 0x000fea0003800000 */
[----:B------:R-:W-:Y:S01]  /*c5d0*/  BPT.TRAP 0x1 ;  /* 0x000000040000795c */ /* 0x000fe20000300000 */
.L_x_8212:
[----:B------:R-:W4:Y:S02]  /*c5e0*/  SYNCS.PHASECHK.TRANS64.TRYWAIT P0, [R2+URZ+0x19c80], R3 ;  /* 0x019c8003020075a7 */ /* 0x000f24000800017f */
[----:B----4-:R-:W-:Y:S05]  /*c5f0*/  @!P0 BRA `(.L_x_8213) ;  /* 0x0000000800308947 */ /* 0x010fea0003800000 */
.L_x_8214:
[----:B------:R0:W0:Y:S02]  /*c600*/  SYNCS.PHASECHK.TRANS64.TRYWAIT P0, [R5+URZ+0x19c80], R0 ;  /* 0x019c8000050075a7 */ /* 0x000024000800017f */
[----:B0-----:R-:W-:Y:S05]  /*c610*/  @!P0 NANOSLEEP.SYNCS 0x989680 ;  /* 0x009896800000895d */ /* 0x001fea0003900000 */
[----:B------:R-:W0:Y:S02]  /*c620*/  @!P0 SYNCS.PHASECHK.TRANS64 P0, [R5+URZ+0x19c80], R0 ;  /* 0x019c8000050085a7 */ /* 0x000e24000800007f */
[----:B0-----:R-:W-:Y:S05]  /*c630*/  @!P0 BRA `(.L_x_8214) ;  /* 0xfffffffc00f08947 */ /* 0x001fea000383ffff */
.L_x_8203:
[----:B------:R-:W-:Y:S05]  /*c640*/  BSYNC B0 ;  /* 0x0000000000007941 */ /* 0x000fea0003800000 */
.L_x_8202:
[----:B------:R-:W-:Y:S05]  /*c650*/  EXIT ;  /* 0x000000000000794d */ /* 0x000fea0003800000 */
.L_x_8094:
[----:B0-----:R0:W1:Y:S02]  /*c660*/  SYNCS.PHASECHK.TRANS64.TRYWAIT P1, [R0+URZ+0x19c00], R3 ;  /* 0x019c0003000075a7 */ /* 0x001064000802017f */
[----:B-1----:R-:W-:Y:S05]  /*c670*/  @!P1 NANOSLEEP.SYNCS 0x989680 ;  /* 0x009896800000995d */ /* 0x002fea0003900000 */
[----:B------:R-:W1:Y:S02]  /*c680*/  @!P1 SYNCS.PHASECHK.TRANS64 P1, [R0+URZ+0x19c00], R3 ;  /* 0x019c0003000095a7 */ /* 0x000e64000802007f */
[----:B-1----:R-:W-:Y:S05]  /*c690*/  @!P1 BRA `(.L_x_8094) ;  /* 0xfffffffc00f09947 */ /* 0x002fea000383ffff */
[----:B------:R-:W-:Y:S05]  /*c6a0*/  BRA `(.L_x_8215) ;  /* 0xffffff5000a07947 */ /* 0x000fea000383ffff */
.L_x_8098:
[----:B-1----:R1:W3:Y:S02]  /*c6b0*/  SYNCS.PHASECHK.TRANS64.TRYWAIT P1, [R4+URZ+0x19c30], R3 ;  /* 0x019c3003040075a7 */ /* 0x0022e4000802017f */
[----:B---3--:R-:W-:Y:S05]  /*c6c0*/  @!P1 NANOSLEEP.SYNCS 0x989680 ;  /* 0x009896800000995d */ /* 0x008fea0003900000 */
[----:B------:R-:W3:Y:S02]  /*c6d0*/  @!P1 SYNCS.PHASECHK.TRANS64 P1, [R4+URZ+0x19c30], R3 ;  /* 0x019c3003040095a7 */ /* 0x000ee4000802007f */
[----:B---3--:R-:W-:Y:S05]  /*c6e0*/  @!P1 BRA `(.L_x_8098) ;  /* 0xfffffffc00f09947 */ /* 0x008fea000383ffff */
[----:B------:R-:W-:Y:S05]  /*c6f0*/  BRA `(.L_x_8097) ;  /* 0xffffff5000d87947 */ /* 0x000fea000383ffff */
.L_x_8103:
[----:B-1----:R-:W-:-:S04]  /*c700*/  IMAD.U32 R6, RZ, RZ, UR19 ;  /* 0x00000013ff067e24 */ /* 0x002fc8000f8e00ff */
[----:B------:R1:W2:Y:S03]  /*c710*/  SYNCS.PHASECHK.TRANS64.TRYWAIT P1, [R6+URZ+0x19c30], R3 ;  /* 0x019c3003060075a7 */ /* 0x0002a6000802017f */
[----:B--2---:R-:W-:Y:S05]  /*c720*/  @!P1 NANOSLEEP.SYNCS 0x989680 ;  /* 0x009896800000995d */ /* 0x004fea0003900000 */
[----:B------:R-:W2:Y:S02]  /*c730*/  @!P1 SYNCS.PHASECHK.TRANS64 P1, [R6+URZ+0x19c30], R3 ;  /* 0x019c3003060095a7 */ /* 0x000ea4000802007f */
[----:B--2---:R-:W-:Y:S05]  /*c740*/  @!P1 BRA `(.L_x_8103) ;  /* 0xfffffffc00ec9947 */ /* 0x004fea000383ffff */
[----:B------:R-:W-:Y:S05]  /*c750*/  BRA `(.L_x_8102) ;  /* 0xffffff7400387947 */ /* 0x000fea000383ffff */
.L_x_8107:
[----:B-1----:R-:W-:-:S04]  /*c760*/  IMAD.U32 R6, RZ, RZ, UR14 ;  /* 0x0000000eff067e24 */ /* 0x002fc8000f8e00ff */
[----:B------:R1:W2:Y:S03]  /*c770*/  SYNCS.PHASECHK.TRANS64.TRYWAIT P1, [R6+URZ+0x19c50], R3 ;  /* 0x019c5003060075a7 */ /* 0x0002a6000802017f */
[----:B--2---:R-:W-:Y:S05]  /*c780*/  @!P1 NANOSLEEP.SYNCS 0x989680 ;  /* 0x009896800000995d */ /* 0x004fea0003900000 */
[----:B------:R-:W2:Y:S02]  /*c790*/  @!P1 SYNCS.PHASECHK.TRANS64 P1, [R6+URZ+0x19c50], R3 ;  /* 0x019c5003060095a7 */ /* 0x000ea4000802007f */
[----:B--2---:R-:W-:Y:S05]  /*c7a0*/  @!P1 BRA `(.L_x_8107) ;  /* 0xfffffffc00ec9947 */ /* 0x004fea000383ffff */
[----:B------:R-:W-:Y:S05]  /*c7b0*/  BRA `(.L_x_8106) ;  /* 0xffffff74008c7947 */ /* 0x000fea000383ffff */
.L_x_8113:
[----:B-1----:R1:W2:Y:S02]  /*c7c0*/  SYNCS.PHASECHK.TRANS64.TRYWAIT P1, [R14+URZ+0x19c50], R7 ;  /* 0x019c50070e0075a7 */ /* 0x0022a4000802017f */
[----:B--2---:R-:W-:Y:S05]  /*c7d0*/  @!P1 NANOSLEEP.SYNCS 0x989680 ;  /* 0x009896800000995d */ /* 0x004fea0003900000 */
[----:B------:R-:W2:Y:S02]  /*c7e0*/  @!P1 SYNCS.PHASECHK.TRANS64 P1, [R14+URZ+0x19c50], R7 ;  /* 0x019c50070e0095a7 */ /* 0x000ea4000802007f */
[----:B--2---:R-:W-:Y:S05]  /*c7f0*/  @!P1 BRA `(.L_x_8113) ;  /* 0xfffffffc00f09947 */ /* 0x004fea000383ffff */
[----:B------:R-:W-:Y:S05]  /*c800*/  BRA `(.L_x_8112) ;  /* 0xffffff8c00f07947 */ /* 0x000fea000383ffff */
.L_x_8145:
[----:B------:R-:W-:Y:S02]  /*c810*/  IMAD.MOV.U32 R13, RZ, RZ, R4 ;  /* 0x000000ffff0d7224 */ /* 0x000fe400078e0004 */
[----:B------:R-:W-:Y:S02]  /*c820*/  IMAD.MOV.U32 R12, RZ, RZ, RZ ;  /* 0x000000ffff0c7224 */ /* 0x000fe400078e00ff */
[----:B------:R-:W-:Y:S02]  /*c830*/  IMAD.MOV.U32 R11, RZ, RZ, 0x1f ;  /* 0x0000001fff0b7424 */ /* 0x000fe400078e00ff */
[----:B------:R-:W-:-:S07]  /*c840*/  IMAD.MOV.U32 R15, RZ, RZ, -0x1 ;  /* 0xffffffffff0f7424 */ /* 0x000fce00078e00ff */
[----:B0-----:R-:W-:Y:S05]  /*c850*/  WARPSYNC.COLLECTIVE R15, `(.L_x_8216) ;  /* 0x000000000f087348 */ /* 0x001fea0003c00000 */
[----:B------:R1:W2:Y:S02]  /*c860*/  SHFL.IDX P6, R14, R13, R12, R11 ;  /* 0x0000000c0d0e7389 */ /* 0x0002a400000c000b */
[----:B012---:R-:W-:Y:S01]  /*c870*/  ENDCOLLECTIVE ;  /* 0x000000000000791b */ /* 0x007fe20003800000 */
.L_x_8216:
[----:B------:R-:W-:Y:S05]  /*c880*/  BRA `(.L_x_8217) ;  /* 0xffffffd0000c7947 */ /* 0x000fea000383ffff */
.L_x_8147:
[----:B------:R-:W-:Y:S01]  /*c890*/  BSSY B0, `(.L_x_8218) ;  /* 0x0000006000007945 */ /* 0x000fe20003800000 */
[----:B------:R-:W-:-:S07]  /*c8a0*/  IMAD.MOV.U32 R15, RZ, RZ, -0x1 ;  /* 0xffffffffff0f7424 */ /* 0x000fce00078e00ff */
[----:B01----:R-:W-:Y:S05]  /*c8b0*/  WARPSYNC.COLLECTIVE R15, `(.L_x_8219) ;  /* 0x000000000f0c7348 */ /* 0x003fea0003c00000 */
[----:B------:R-:W-:Y:S02]  /*c8c0*/  ELECT P6, UR62, PT ;  /* 0x00000000003e782f */ /* 0x000fe400038c0000 */
[----:B------:R-:W-:Y:S01]  /*c8d0*/  MOV R14, UR62 ;  /* 0x0000003e000e7c02 */ /* 0x000fe20008000f00 */
[----:B01----:R-:W-:Y:S10]  /*c8e0*/  ENDCOLLECTIVE ;  /* 0x000000000000791b */ /* 0x003ff40003800000 */
.L_x_8219:
[----:B------:R-:W-:Y:S05]  /*c8f0*/  BSYNC B0 ;  /* 0x0000000000007941 */ /* 0x000fea0003800000 */
.L_x_8218:
[----:B------:R-:W-:Y:S05]  /*c900*/  BRA `(.L_x_8220) ;  /* 0xffffffd0000c7947 */ /* 0x000fea000383ffff */
.L_x_8150:
[----:B--2---:R2:W3:Y:S02]  /*c910*/  SYNCS.PHASECHK.TRANS64.TRYWAIT P2, [R5+URZ+0x19c80], R2 ;  /* 0x019c8002050075a7 */ /* 0x0044e4000804017f */
[----:B---3--:R-:W-:Y:S05]  /*c920*/  @!P2 NANOSLEEP.SYNCS 0x989680 ;  /* 0x009896800000a95d */ /* 0x008fea0003900000 */
[----:B------:R-:W3:Y:S02]  /*c930*/  @!P2 SYNCS.PHASECHK.TRANS64 P2, [R5+URZ+0x19c80], R2 ;  /* 0x019c80020500a5a7 */ /* 0x000ee4000804007f */
[----:B---3--:R-:W-:Y:S05]  /*c940*/  @!P2 BRA `(.L_x_8150) ;  /* 0xfffffffc00f0a947 */ /* 0x008fea000383ffff */
[----:B------:R-:W-:Y:S05]  /*c950*/  BRA `(.L_x_8221) ;  /* 0xffffffd000607947 */ /* 0x000fea000383ffff */
.L_x_8152:
[----:B---3--:R3:W4:Y:S02]  /*c960*/  SYNCS.PHASECHK.TRANS64.TRYWAIT P2, [R5+URZ+0x19c40], R2 ;  /* 0x019c4002050075a7 */ /* 0x008724000804017f */
[----:B----4-:R-:W-:Y:S05]  /*c970*/  @!P2 NANOSLEEP.SYNCS 0x989680 ;  /* 0x009896800000a95d */ /* 0x010fea0003900000 */
[----:B------:R-:W4:Y:S02]  /*c980*/  @!P2 SYNCS.PHASECHK.TRANS64 P2, [R5+URZ+0x19c40], R2 ;  /* 0x019c40020500a5a7 */ /* 0x000f24000804007f */
[----:B----4-:R-:W-:Y:S05]  /*c990*/  @!P2 BRA `(.L_x_8152) ;  /* 0xfffffffc00f0a947 */ /* 0x010fea000383ffff */
[----:B------:R-:W-:Y:S05]  /*c9a0*/  BRA `(.L_x_8222) ;  /* 0xffffffd000d87947 */ /* 0x000fea000383ffff */
.L_x_8155:
[----:B--2---:R2:W3:Y:S02]  /*c9b0*/  SYNCS.PHASECHK.TRANS64.TRYWAIT P0, [R26+URZ+0x19c20], R3 ;  /* 0x019c20031a0075a7 */ /* 0x0044e4000800017f */
[----:B---3--:R-:W-:Y:S05]  /*c9c0*/  @!P0 NANOSLEEP.SYNCS 0x989680 ;  /* 0x009896800000895d */ /* 0x008fea0003900000 */
[----:B------:R-:W3:Y:S02]  /*c9d0*/  @!P0 SYNCS.PHASECHK.TRANS64 P0, [R26+URZ+0x19c20], R3 ;  /* 0x019c20031a0085a7 */ /* 0x000ee4000800007f */
[----:B---3--:R-:W-:Y:S05]  /*c9e0*/  @!P0 BRA `(.L_x_8155) ;  /* 0xfffffffc00f08947 */ /* 0x008fea000383ffff */
[----:B------:R-:W-:Y:S05]  /*c9f0*/  BRA `(.L_x_8223) ;  /* 0xffffffd400e87947 */ /* 0x000fea000383ffff */
.L_x_8161:
[----:B0-----:R0:W1:Y:S02]  /*ca00*/  SYNCS.PHASECHK.TRANS64.TRYWAIT P0, [R10+URZ+0x19c80], R4 ;  /* 0x019c80040a0075a7 */ /* 0x001064000800017f */
[----:B-1----:R-:W-:Y:S05]  /*ca10*/  @!P0 NANOSLEEP.SYNCS 0x989680 ;  /* 0x009896800000895d */ /* 0x002fea0003900000 */
[----:B------:R-:W1:Y:S02]  /*ca20*/  @!P0 SYNCS.PHASECHK.TRANS64 P0, [R10+URZ+0x19c80], R4 ;  /* 0x019c80040a0085a7 */ /* 0x000e64000800007f */
[----:B-1----:R-:W-:Y:S05]  /*ca30*/  @!P0 BRA `(.L_x_8161) ;  /* 0xfffffffc00f08947 */ /* 0x002fea000383ffff */
[----:B------:R-:W-:Y:S05]  /*ca40*/  BRA `(.L_x_8224) ;  /* 0xffffffd800907947 */ /* 0x000fea000383ffff */
.L_x_8168:
[----:B-1----:R1:W2:Y:S02]  /*ca50*/  SYNCS.PHASECHK.TRANS64.TRYWAIT P0, [R10+URZ+0x19c40], R4 ;  /* 0x019c40040a0075a7 */ /* 0x0022a4000800017f */
[----:B--2---:R-:W-:Y:S05]  /*ca60*/  @!P0 NANOSLEEP.SYNCS 0x989680 ;  /* 0x009896800000895d */ /* 0x004fea0003900000 */
[----:B------:R-:W2:Y:S02]  /*ca70*/  @!P0 SYNCS.PHASECHK.TRANS64 P0, [R10+URZ+0x19c40], R4 ;  /* 0x019c40040a0085a7 */ /* 0x000ea4000800007f */
[----:B--2---:R-:W-:Y:S05]  /*ca80*/  @!P0 BRA `(.L_x_8168) ;  /* 0xfffffffc00f08947 */ /* 0x004fea000383ffff */
[----:B------:R-:W-:Y:S05]  /*ca90*/  BRA `(.L_x_8225) ;  /* 0xffffffdc00887947 */ /* 0x000fea000383ffff */
.L_x_8176:
[----:B0-----:R0:W1:Y:S02]  /*caa0*/  SYNCS.PHASECHK.TRANS64.TRYWAIT P2, [R12+URZ+0x19c70], R5 ;  /* 0x019c70050c0075a7 */ /* 0x001064000804017f */
[----:B-1----:R-:W-:Y:S05]  /*cab0*/  @!P2 NANOSLEEP.SYNCS 0x989680 ;  /* 0x009896800000a95d */ /* 0x002fea0003900000 */
[----:B------:R-:W1:Y:S02]  /*cac0*/  @!P2 SYNCS.PHASECHK.TRANS64 P2, [R12+URZ+0x19c70], R5 ;  /* 0x019c70050c00a5a7 */ /* 0x000e64000804007f */
[----:B-1----:R-:W-:Y:S05]  /*cad0*/  @!P2 BRA `(.L_x_8176) ;  /* 0xfffffffc00f0a947 */ /* 0x002fea000383ffff */
[----:B------:R-:W-:Y:S05]  /*cae0*/  BRA `(.L_x_8226) ;  /* 0xffffffe0009c7947 */ /* 0x000fea000383ffff */
.L_x_8178:
[----:B0-----:R0:W1:Y:S02]  /*caf0*/  SYNCS.PHASECHK.TRANS64.TRYWAIT P2, [R12+URZ+0x19c60], R5 ;  /* 0x019c60050c0075a7 */ /* 0x001064000804017f */
[----:B-1----:R-:W-:Y:S05]  /*cb00*/  @!P2 NANOSLEEP.SYNCS 0x989680 ;  /* 0x009896800000a95d */ /* 0x002fea0003900000 */
[----:B------:R-:W1:Y:S02]  /*cb10*/  @!P2 SYNCS.PHASECHK.TRANS64 P2, [R12+URZ+0x19c60], R5 ;  /* 0x019c60050c00a5a7 */ /* 0x000e64000804007f */
[----:B-1----:R-:W-:Y:S05]  /*cb20*/  @!P2 BRA `(.L_x_8178) ;  /* 0xfffffffc00f0a947 */ /* 0x002fea000383ffff */
[----:B------:R-:W-:Y:S05]  /*cb30*/  BRA `(.L_x_8227) ;  /* 0xffffffe000a47947 */ /* 0x000fea000383ffff */
.L_x_8185:
[----:B--2---:R2:W3:Y:S02]  /*cb40*/  SYNCS.PHASECHK.TRANS64.TRYWAIT P0, [R2+URZ+0x19c70], R3 ;  /* 0x019c7003020075a7 */ /* 0x0044e4000800017f */
[----:B---3--:R-:W-:Y:S05]  /*cb50*/  @!P0 NANOSLEEP.SYNCS 0x989680 ;  /* 0x009896800000895d */ /* 0x008fea0003900000 */
[----:B------:R-:W3:Y:S02]  /*cb60*/  @!P0 SYNCS.PHASECHK.TRANS64 P0, [R2+URZ+0x19c70], R3 ;  /* 0x019c7003020085a7 */ /* 0x000ee4000800007f */
[----:B---3--:R-:W-:Y:S05]  /*cb70*/  @!P0 BRA `(.L_x_8185) ;  /* 0xfffffffc00f08947 */ /* 0x008fea000383ffff */
[----:B------:R-:W-:Y:S05]  /*cb80*/  BRA `(.L_x_8228) ;  /* 0xffffffe800147947 */ /* 0x000fea000383ffff */
.L_x_8187:
[----:B--2---:R2:W3:Y:S02]  /*cb90*/  SYNCS.PHASECHK.TRANS64.TRYWAIT P0, [R2+URZ+0x19c60], R3 ;  /* 0x019c6003020075a7 */ /* 0x0044e4000800017f */
[----:B---3--:R-:W-:Y:S05]  /*cba0*/  @!P0 NANOSLEEP.SYNCS 0x989680 ;  /* 0x009896800000895d */ /* 0x008fea0003900000 */
[----:B------:R-:W3:Y:S02]  /*cbb0*/  @!P0 SYNCS.PHASECHK.TRANS64 P0, [R2+URZ+0x19c60], R3 ;  /* 0x019c6003020085a7 */ /* 0x000ee4000800007f */
[----:B---3--:R-:W-:Y:S05]  /*cbc0*/  @!P0 BRA `(.L_x_8187) ;  /* 0xfffffffc00f08947 */ /* 0x008fea000383ffff */
[----:B------:R-:W-:Y:S05]  /*cbd0*/  BRA `(.L_x_8229) ;  /* 0xffffffe8001c7947 */ /* 0x000fea000383ffff */
.L_x_8200:
[----:B0-----:R0:W1:Y:S02]  /*cbe0*/  SYNCS.PHASECHK.TRANS64.TRYWAIT P0, [R8+URZ+0x19c20], R0 ;  /* 0x019c2000080075a7 */ /* 0x001064000800017f */
[----:B-1----:R-:W-:Y:S05]  /*cbf0*/  @!P0 NANOSLEEP.SYNCS 0x989680 ;  /* 0x009896800000895d */ /* 0x002fea0003900000 */
[----:B------:R-:W1:Y:S02]  /*cc00*/  @!P0 SYNCS.PHASECHK.TRANS64 P0, [R8+URZ+0x19c20], R0 ;  /* 0x019c2000080085a7 */ /* 0x000e64000800007f */
[----:B-1----:R-:W-:Y:S05]  /*cc10*/  @!P0 BRA `(.L_x_8200) ;  /* 0xfffffffc00f08947 */ /* 0x002fea000383ffff */
[----:B------:R-:W-:Y:S05]  /*cc20*/  BRA `(.L_x_8230) ;  /* 0xfffffff400b87947 */ /* 0x000fea000383ffff */
.L_x_8201:
        /* <DEDUP_REMOVED lines=11> */
.L_x_8232:
[----:B------:R-:W-:Y:S05]  /*cce0*/  BSYNC B0 ;  /* 0x0000000000007941 */ /* 0x000fea0003800000 */
.L_x_8231:
[----:B------:R-:W-:Y:S05]  /*ccf0*/  BRA `(.L_x_8233) ;  /* 0xfffffff400a07947 */ /* 0x000fea000383ffff */
.L_x_8204:
[----:B------:R-:W-:Y:S01]  /*cd00*/  BSSY B1, `(.L_x_8234) ;  /* 0x0000006000017945 */ /* 0x000fe20003800000 */
[----:B------:R-:W-:-:S07]  /*cd10*/  IMAD.MOV.U32 R15, RZ, RZ, -0x1 ;  /* 0xffffffffff0f7424 */ /* 0x000fce00078e00ff */
[----:B0-----:R-:W-:Y:S05]  /*cd20*/  WARPSYNC.COLLECTIVE R15, `(.L_x_8235) ;  /* 0x000000000f0c7348 */ /* 0x001fea0003c00000 */
[----:B------:R-:W-:Y:S02]  /*cd30*/  ELECT P6, UR62, PT ;  /* 0x00000000003e782f */ /* 0x000fe400038c0000 */
[----:B------:R-:W-:Y:S01]  /*cd40*/  MOV R14, UR62 ;  /* 0x0000003e000e7c02 */ /* 0x000fe20008000f00 */
[----:B0-----:R-:W-:Y:S10]  /*cd50*/  ENDCOLLECTIVE ;  /* 0x000000000000791b */ /* 0x001ff40003800000 */
.L_x_8235:
[----:B------:R-:W-:Y:S05]  /*cd60*/  BSYNC B1 ;  /* 0x0000000000017941 */ /* 0x000fea0003800000 */
.L_x_8234:
[----:B------:R-:W-:Y:S05]  /*cd70*/  BRA `(.L_x_8236) ;  /* 0xfffffff400987947 */ /* 0x000fea000383ffff */
.L_x_8206:
[----:B0-----:R0:W1:Y:S02]  /*cd80*/  SYNCS.PHASECHK.TRANS64.TRYWAIT P1, [R6+URZ], R3 ;  /* 0x00000003060075a7 */ /* 0x001064000802017f */
[----:B-1----:R-:W-:Y:S05]  /*cd90*/  @!P1 NANOSLEEP.SYNCS 0x989680 ;  /* 0x009896800000995d */ /* 0x002fea0003900000 */
[----:B------:R-:W1:Y:S02]  /*cda0*/  @!P1 SYNCS.PHASECHK.TRANS64 P1, [R6+URZ], R3 ;  /* 0x00000003060095a7 */ /* 0x000e64000802007f */
[----:B-1----:R-:W-:Y:S05]  /*cdb0*/  @!P1 BRA `(.L_x_8206) ;  /* 0xfffffffc00f09947 */ /* 0x002fea000383ffff */
[----:B------:R-:W-:Y:S05]  /*cdc0*/  BRA `(.L_x_8237) ;  /* 0xfffffff400cc7947 */ /* 0x000fea000383ffff */
.L_x_8207:
[----:B-1----:R1:W2:Y:S02]  /*cdd0*/  SYNCS.PHASECHK.TRANS64.TRYWAIT P1, [R7+URZ], R0 ;  /* 0x00000000070075a7 */ /* 0x0022a4000802017f */
[----:B--2---:R-:W-:Y:S05]  /*cde0*/  @!P1 NANOSLEEP.SYNCS 0x989680 ;  /* 0x009896800000995d */ /* 0x004fea0003900000 */
[----:B------:R-:W2:Y:S02]  /*cdf0*/  @!P1 SYNCS.PHASECHK.TRANS64 P1, [R7+URZ], R0 ;  /* 0x00000000070095a7 */ /* 0x000ea4000802007f */
[----:B--2---:R-:W-:Y:S05]  /*ce00*/  @!P1 BRA `(.L_x_8207) ;  /* 0xfffffffc00f09947 */ /* 0x004fea000383ffff */
[----:B------:R-:W-:Y:S05]  /*ce10*/  BRA `(.L_x_8238) ;  /* 0xfffffff400c07947 */ /* 0x000fea000383ffff */
.L_x_8209:
[----:B--2---:R2:W3:Y:S02]  /*ce20*/  SYNCS.PHASECHK.TRANS64.TRYWAIT P1, [R2+URZ+0x19c60], R3 ;  /* 0x019c6003020075a7 */ /* 0x0044e4000802017f */
[----:B---3--:R-:W-:Y:S05]  /*ce30*/  @!P1 NANOSLEEP.SYNCS 0x989680 ;  /* 0x009896800000995d */ /* 0x008fea0003900000 */
[----:B------:R-:W3:Y:S02]  /*ce40*/  @!P1 SYNCS.PHASECHK.TRANS64 P1, [R2+URZ+0x19c60], R3 ;  /* 0x019c6003020095a7 */ /* 0x000ee4000802007f */
[----:B---3--:R-:W-:Y:S05]  /*ce50*/  @!P1 BRA `(.L_x_8209) ;  /* 0xfffffffc00f09947 */ /* 0x008fea000383ffff */
[----:B------:R-:W-:Y:S05]  /*ce60*/  BRA `(.L_x_8239) ;  /* 0xfffffff400c07947 */ /* 0x000fea000383ffff */
.L_x_8211:
[----:B---3--:R3:W4:Y:S02]  /*ce70*/  SYNCS.PHASECHK.TRANS64.TRYWAIT P1, [R5+URZ+0x19c60], R0 ;  /* 0x019c6000050075a7 */ /* 0x008724000802017f */
[----:B----4-:R-:W-:Y:S05]  /*ce80*/  @!P1 NANOSLEEP.SYNCS 0x989680 ;  /* 0x009896800000995d */ /* 0x010fea0003900000 */
[----:B------:R-:W4:Y:S02]  /*ce90*/  @!P1 SYNCS.PHASECHK.TRANS64 P1, [R5+URZ+0x19c60], R0 ;  /* 0x019c6000050095a7 */ /* 0x000f24000802007f */
[----:B----4-:R-:W-:Y:S05]  /*cea0*/  @!P1 BRA `(.L_x_8211) ;  /* 0xfffffffc00f09947 */ /* 0x010fea000383ffff */
[----:B------:R-:W-:Y:S05]  /*ceb0*/  BRA `(.L_x_8240) ;  /* 0xfffffff400c07947 */ /* 0x000fea000383ffff */
.L_x_8213:
[----:B----4-:R4:W0:Y:S02]  /*cec0*/  SYNCS.PHASECHK.TRANS64.TRYWAIT P0, [R2+URZ+0x19c80], R3 ;  /* 0x019c8003020075a7 */ /* 0x010824000800017f */
[----:B0-----:R-:W-:Y:S05]  /*ced0*/  @!P0 NANOSLEEP.SYNCS 0x989680 ;  /* 0x009896800000895d */ /* 0x001fea0003900000 */
[----:B------:R-:W0:Y:S02]  /*cee0*/  @!P0 SYNCS.PHASECHK.TRANS64 P0, [R2+URZ+0x19c80], R3 ;  /* 0x019c8003020085a7 */ /* 0x000e24000800007f */
[----:B0-----:R-:W-:Y:S05]  /*cef0*/  @!P0 BRA `(.L_x_8213) ;  /* 0xfffffffc00f08947 */ /* 0x001fea000383ffff */
[----:B------:R-:W-:Y:S05]  /*cf00*/  BRA `(.L_x_8214) ;  /* 0xfffffff400bc7947 */ /* 0x000fea000383ffff */
.L_x_8241:
        /* <DEDUP_REMOVED lines=15> */
.L_x_12380:


//--------------------- .text._ZN7cutlass13device_kernelIN5flash11enable_sm90INS1_16FlashAttnFwdSm90INS1_25CollectiveMainloopFwdSm90ILi2EN4cute5tupleIJNS5_1CILi1EEES8_S8_EEENS6_IJNS7_ILi192EEENS7_ILi128EEENS7_ILi96EEEEEELi96ENS_12float_e4m3_tEfNS_4arch4Sm90ELb0ELb0ELb0ELb1ELb0ELb1ELb0ELb1ELb1ELb0ELb0ELb0EEENS1_21CollectiveEpilogueFwdINS6_IJSA_SC_SB_EEES9_NS_10bfloat16_tESG_Li384ELb1ELb0ELb0ELb1EEENS1_36VarlenDynamicPersistentTileSchedulerILi192ELi128ELi384ELi128ELb0ELb0ELb1ELb0ELb1ELb1EEEEEEEEEvNT_6ParamsE --------------------------
	.section	.text._ZN7cutlass13device_kernelIN5flash11enable_sm90INS1_16FlashAttnFwdSm90INS1_25CollectiveMainloopFwdSm90ILi2EN4cute5tupleIJNS5_1CILi1EEES8_S8_EEENS6_IJNS7_ILi192EEENS7_ILi128EEENS7_ILi96EEEEEELi96ENS_12float_e4m3_tEfNS_4arch4Sm90ELb0ELb0ELb0ELb1ELb0ELb1ELb0ELb1ELb1ELb0ELb0ELb0EEENS1_21CollectiveEpilogueFwdINS6_IJSA_SC_SB_EEES9_NS_10bfloat16_tESG_Li384ELb1ELb0ELb0ELb1EEENS1_36VarlenDynamicPersistentTileSchedulerILi192ELi128ELi384ELi128ELb0ELb0ELb1ELb0ELb1ELb1EEEEEEEEEvNT_6ParamsE,"ax",@progbits
	.align	128
.text._ZN7cutlass13device_kernelIN5flash11enable_sm90INS1_16FlashAttnFwdSm90INS1_25CollectiveMainloopFwdSm90ILi2EN4cute5tupleIJNS5_1CILi1EEES8_S8_EEENS6_IJNS7_ILi192EEENS7_ILi128EEENS7_ILi96EEEEEELi96ENS_12float_e4m3_tEfNS_4arch4Sm90ELb0ELb0ELb0ELb1ELb0ELb1ELb0ELb1ELb1ELb0ELb0ELb0EEENS1_21CollectiveEpilogueFwdINS6_IJSA_SC_SB_EEES9_NS_10bfloat16_tESG_Li384ELb1ELb0ELb0ELb1EEENS1_36VarlenDynamicPersistentTileSchedulerILi192ELi128ELi384ELi128ELb0ELb0ELb1ELb0ELb1ELb1EEEEEEEEEvNT_6ParamsE:
        .type           _ZN7cutlass13device_kernelIN5flash11enable_sm90INS1_16FlashAttnFwdSm90INS1_25CollectiveMainloopFwdSm90ILi2EN4cute5tupleIJNS5_1CILi1EEES8_S8_EEENS6_IJNS7_ILi192EEENS7_ILi128EEENS7_ILi96EEEEEELi96ENS_12float_e4m3_tEfNS_4arch4Sm90ELb0ELb0ELb0ELb1ELb0ELb1ELb0ELb1ELb1ELb0ELb0ELb0EEENS1_21CollectiveEpilogueFwdINS6_IJSA_SC_SB_EEES9_NS_10bfloat16_tESG_Li384ELb1ELb0ELb0ELb1EEENS1_36VarlenDynamicPersistentTileSchedulerILi192ELi128ELi384ELi128ELb0ELb0ELb1ELb0ELb1ELb1EEEEEEEEEvNT_6ParamsE,@function
        .size           _ZN7cutlass13device_kernelIN5flash11enable_sm90INS1_16FlashAttnFwdSm90INS1_25CollectiveMainloopFwdSm90ILi2EN4cute5tupleIJNS5_1CILi1EEES8_S8_EEENS6_IJNS7_ILi192EEENS7_ILi128EEENS7_ILi96EEEEEELi96ENS_12float_e4m3_tEfNS_4arch4Sm90ELb0ELb0ELb0ELb1ELb0ELb1ELb0ELb1ELb1ELb0ELb0ELb0EEENS1_21CollectiveEpilogueFwdINS6_IJSA_SC_SB_EEES9_NS_10bfloat16_tESG_Li384ELb1ELb0ELb0ELb1EEENS1_36VarlenDynamicPersistentTileSchedulerILi192ELi128ELi384ELi128ELb0ELb0ELb1ELb0ELb1ELb1EEEEEEEEEvNT_6ParamsE,(.L_x_12381 - _ZN7cutlass13device_kernelIN5flash11enable_sm90INS1_16FlashAttnFwdSm90INS1_25CollectiveMainloopFwdSm90ILi2EN4cute5tupleIJNS5_1CILi1EEES8_S8_EEENS6_IJNS7_ILi192EEENS7_ILi128EEENS7_ILi96EEEEEELi96ENS_12float_e4m3_tEfNS_4arch4Sm90ELb0ELb0ELb0ELb1ELb0ELb1ELb0ELb1ELb1ELb0ELb0ELb0EEENS1_21CollectiveEpilogueFwdINS6_IJSA_SC_SB_EEES9_NS_10bfloat16_tESG_Li384ELb1ELb0ELb0ELb1EEENS1_36VarlenDynamicPersistentTileSchedulerILi192ELi128ELi384ELi128ELb0ELb0ELb1ELb0ELb1ELb1EEEEEEEEEvNT_6ParamsE)
        .other          _ZN7cutlass13device_kernelIN5flash11enable_sm90INS1_16FlashAttnFwdSm90INS1_25CollectiveMainloopFwdSm90ILi2EN4cute5tupleIJNS5_1CILi1EEES8_S8_EEENS6_IJNS7_ILi192EEENS7_ILi128EEENS7_ILi96EEEEEELi96ENS_12float_e4m3_tEfNS_4arch4Sm90ELb0ELb0ELb0ELb1ELb0ELb1ELb0ELb1ELb1ELb0ELb0ELb0EEENS1_21CollectiveEpilogueFwdINS6_IJSA_SC_SB_EEES9_NS_10bfloat16_tESG_Li384ELb1ELb0ELb0ELb1EEENS1_36VarlenDynamicPersistentTileSchedulerILi192ELi128ELi384ELi128ELb0ELb0ELb1ELb0ELb1ELb1EEEEEEEEEvNT_6ParamsE,@"STO_CUDA_ENTRY STV_DEFAULT"
_ZN7cutlass13device_kernelIN5flash11enable_sm90INS1_16FlashAttnFwdSm90INS1_25CollectiveMainloopFwdSm90ILi2EN4cute5tupleIJNS5_1CILi1EEES8_S8_EEENS6_IJNS7_ILi192EEENS7_ILi128EEENS7_ILi96EEEEEELi96ENS_12float_e4m3_tEfNS_4arch4Sm90ELb0ELb0ELb0ELb1ELb0ELb1ELb0ELb1ELb1ELb0ELb0ELb0EEENS1_21CollectiveEpilogueFwdINS6_IJSA_SC_SB_EEES9_NS_10bfloat16_tESG_Li384ELb1ELb0ELb0ELb1EEENS1_36VarlenDynamicPersistentTileSchedulerILi192ELi128ELi384ELi128ELb0ELb0ELb1ELb0ELb1ELb1EEEEEEEEEvNT_6ParamsE:
[----:B------:R-:W0:Y:S02]  /*0000*/  LDC R1, c[0x0][0x28] ;  /* 0x00000a00ff017b82 */ /* 0x000e240000000800 */
[----:B0-----:R-:W-:Y:S01]  /*0010*/  VIADD R1, R1, 0xffffff90 ;  /* 0xffffff9001017836 */ /* 0x001fe20000000000 */
[----:B------:R-:W0:Y:S01]  /*0020*/  S2R R3, SR_TID.X ;  /* 0x0000000000037919 */ /* 0x000e220000002100 */
[----:B------:R-:W-:Y:S01]  /*0030*/  ELECT P0, URZ, PT ;  /* 0x00000000003f782f */ /* 0x000fe20003800000 */
[----:B------:R-:W-:Y:S01]  /*0040*/  BSSY B0, `(.L_x_8242) ;  /* 0x0000016000007945 */ /* 0x000fe20003800000 */
[----:B0-----:R-:W-:-:S05]  /*0050*/  SHF.R.U32.HI R0, RZ, 0x5, R3 ;  /* 0x00000005ff007819 */ /* 0x001fca0000011603 */
        /* <DEDUP_REMOVED lines=20> */
.L_x_8243:
[----:B------:R-:W-:Y:S05]  /*01a0*/  BSYNC B0 ;  /* 0x0000000000007941 */ /* 0x000fea0003800000 */
.L_x_8242:
[----:B------:R-:W-:Y:S01]  /*01b0*/  VOTEU.ANY UP0, P0 ;  /* 0x00000000003f7886 */ /* 0x000fe20000000100 */
[----:B------:R-:W0:Y:S01]  /*01c0*/  SHFL.IDX PT, R2, R0, RZ, 0x1f ;  /* 0x00001fff00027589 */ /* 0x000e2200000e0000 */
[----:B------:R-:W-:Y:S01]  /*01d0*/  UMOV UR4, 0x1 ;  /* 0x0000000100047882 */ /* 0x000fe20000000000 */
[----:B------:R-:W-:Y:S01]  /*01e0*/  UMOV UR7, 0x180 ;  /* 0x0000018000077882 */ /* 0x000fe20000000000 */
[----:B------:R-:W-:Y:S01]  /*01f0*/  SHF.R.U32.HI R3, RZ, 0x7, R3 ;  /* 0x00000007ff037819 */ /* 0x000fe20000011603 */
[----:B------:R-:W1:Y:S01]  /*0200*/  @UP0 S2UR UR8, SR_CgaCtaId ;  /* 0x00000000000809c3 */ /* 0x000e620000008800 */
[----:B------:R-:W-:Y:S01]  /*0210*/  @UP0 UMOV UR6, 0x400 ;  /* 0x0000040000060882 */ /* 0x000fe20000000000 */
[----:B------:R-:W-:-:S04]  /*0220*/  @UP0 UIADD3 UR4, -UR4, 0x100000, URZ ;  /* 0x0010000004040890 */ /* 0x000fc8000fffe13f */
[----:B------:R-:W-:Y:S02]  /*0230*/  @UP0 USHF.L.U32 UR5, UR4, 0xb, URZ ;  /* 0x0000000b04050899 */ /* 0x000fe4000800063f */
[----:B------:R-:W-:Y:S01]  /*0240*/  @UP0 USHF.L.U32 UR4, UR4, 0x1, URZ ;  /* 0x0000000104040899 */ /* 0x000fe2000800063f */
[----:B------:R-:W-:Y:S01]  /*0250*/  VOTEU.ANY UP1, P0 ;  /* 0x00000000003f7886 */ /* 0x000fe20000020100 */
[----:B0-----:R-:W-:Y:S02]  /*0260*/  ISETP.NE.AND P1, PT, R2, RZ, PT ;  /* 0x000000ff0200720c */ /* 0x001fe40003f25270 */
[----:B------:R0:W2:Y:S01]  /*0270*/  SHFL.IDX PT, R2, R3, RZ, 0x1f ;  /* 0x00001fff03027589 */ /* 0x0000a200000e0000 */
[----:B-1----:R-:W-:Y:S02]  /*0280*/  @UP0 ULEA UR8, UR8, UR6, 0x18 ;  /* 0x0000000608080291 */ /* 0x002fe4000f8ec03f */
[----:B------:R-:W-:-:S04]  /*0290*/  @UP0 UIADD3 UR6, -UR7, 0x100000, URZ ;  /* 0x0010000007060890 */ /* 0x000fc8000fffe13f */
[----:B------:R-:W-:Y:S02]  /*02a0*/  @UP0 USHF.L.U32 UR7, UR6, 0xb, URZ ;  /* 0x0000000b06070899 */ /* 0x000fe4000800063f */
[----:B------:R-:W-:Y:S01]  /*02b0*/  @UP0 USHF.L.U32 UR6, UR6, 0x1, URZ ;  /* 0x0000000106060899 */ /* 0x000fe2000800063f */
[----:B------:R-:W-:Y:S01]  /*02c0*/  VOTEU.ANY UP0, P0 ;  /* 0x00000000003f7886 */ /* 0x000fe20000000100 */
[----:B------:R-:W1:Y:S04]  /*02d0*/  FENCE.VIEW.ASYNC.S ;  /* 0x00000000000073c6 */ /* 0x000e680000000000 */
[----:B-1----:R0:W1:Y:S06]  /*02e0*/  @UP0 SYNCS.EXCH.64 URZ, [UR8+0x19c00], UR4 ;  /* 0x019c0004083f05b2 */ /* 0x00206c0008000100 */
[----:B------:R0:W3:Y:S02]  /*02f0*/  @UP1 SYNCS.EXCH.64 URZ, [UR8+0x19c20], UR6 ;  /* 0x019c2006083f15b2 */ /* 0x0000e40008000100 */
[----:B0-----:R-:W-:Y:S05]  /*0300*/  @P1 BRA `(.L_x_8244) ;  /* 0x0000000000481947 */ /* 0x001fea0003800000 */
[----:B------:R-:W0:Y:S01]  /*0310*/  S2UR UR5, SR_CgaCtaId ;  /* 0x00000000000579c3 */ /* 0x000e220000008800 */
        /* <DEDUP_REMOVED lines=15> */
[----:B------:R0:W0:Y:S01]  /*0410*/  SYNCS.EXCH.64 URZ, [UR8+0x19c48], UR4 ;  /* 0x019c4804083f75b2 */ /* 0x0000220008000100 */
[----:B------:R-:W-:Y:S01]  /*0420*/  NOP ;  /* 0x0000000000007918 */ /* 0x000fe20000000000 */
.L_x_8244:
[----:B------:R-:W5:Y:S01]  /*0430*/  SHFL.IDX PT, R3, R0, RZ, 0x1f ;  /* 0x00001fff00037589 */ /* 0x000f6200000e0000 */
[----:B------:R-:W-:Y:S01]  /*0440*/  NOP ;  /* 0x0000000000007918 */ /* 0x000fe20000000000 */
[----:B-----5:R-:W-:-:S13]  /*0450*/  ISETP.NE.AND P0, PT, R3, RZ, PT ;  /* 0x000000ff0300720c */ /* 0x020fda0003f05270 */
        /* <DEDUP_REMOVED lines=17> */
[----:B------:R0:W0:Y:S01]  /*0570*/  SYNCS.EXCH.64 URZ, [UR8+0x19c68], UR6 ;  /* 0x019c6806083f75b2 */ /* 0x0000220008000100 */
[----:B------:R-:W-:Y:S01]  /*0580*/  NOP ;  /* 0x0000000000007918 */ /* 0x000fe20000000000 */
.L_x_8245:
[----:B------:R-:W5:Y:S01]  /*0590*/  SHFL.IDX PT, R3, R0, RZ, 0x1f ;  /* 0x00001fff00037589 */ /* 0x000f6200000e0000 */
[----:B------:R-:W-:Y:S01]  /*05a0*/  NOP ;  /* 0x0000000000007918 */ /* 0x000fe20000000000 */
[----:B-----5:R-:W-:-:S13]  /*05b0*/  ISETP.NE.AND P0, PT, R3, RZ, PT ;  /* 0x000000ff0300720c */ /* 0x020fda0003f05270 */
        /* <DEDUP_REMOVED lines=13> */
[----:B------:R0:W0:Y:S01]  /*0690*/  SYNCS.EXCH.64 URZ, [UR6+0x19c88], UR4 ;  /* 0x019c8804063f75b2 */ /* 0x0000220008000100 */
[----:B------:R-:W-:Y:S01]  /*06a0*/  NOP ;  /* 0x0000000000007918 */ /* 0x000fe20000000000 */
.L_x_8246:
        /* <DEDUP_REMOVED lines=22> */
.L_x_8247:
        /* <DEDUP_REMOVED lines=22> */
.L_x_8248:
[----:B--2---:R-:W-:Y:S01]  /*0970*/  ISETP.NE.AND P0, PT, R2, RZ, PT ;  /* 0x000000ff0200720c */ /* 0x004fe20003f05270 */
[----:B------:R-:W-:Y:S01]  /*0980*/  IMAD.MOV.U32 R2, RZ, RZ, 0x1 ;  /* 0x00000001ff027424 */ /* 0x000fe200078e00ff */
[----:B------:R-:W-:Y:S01]  /*0990*/  NOP ;  /* 0x0000000000007918 */ /* 0x000fe20000000000 */
[----:B------:R-:W-:Y:S01]  /*09a0*/  ULDC.64 UR40, c[0x0][0x208] ;  /* 0x0000820000287ab9 */ /* 0x000fe20000000a00 */
[----:B------:R-:W-:Y:S02]  /*09b0*/  BSSY B8, `(.L_x_8249) ;  /* 0x00016df000087945 */ /* 0x000fe40003800000 */
[----:B------:R-:W-:-:S05]  /*09c0*/  SEL R2, R2, 0x2, !P0 ;  /* 0x0000000202027807 */ /* 0x000fca0004000000 */
[----:B------:R2:W-:Y:S01]  /*09d0*/  STL [R1+0x28], R2 ;  /* 0x0000280201007387 */ /* 0x0005e20000100800 */
[----:B01-34-:R-:W-:Y:S06]  /*09e0*/  BAR.SYNC.DEFER_BLOCKING 0x0 ;  /* 0x0000000000007b1d */ /* 0x01bfec0000010000 */
[----:B------:R-:W-:Y:S05]  /*09f0*/  @!P0 BRA `(.L_x_8250) ;  /* 0x0000010c00388947 */ /* 0x000fea0003800000 */
.L_x_8251:
[----:B------:R-:W-:-:S08]  /*0a00*/  NOP ;  /* 0x0000000000007918 */ /* 0x000fd00000000000 */
[----:B------:R-:W0:Y:S02]  /*0a10*/  USETMAXREG.TRY_ALLOC.CTAPOOL UP0, 0xa0 ;  /* 0x000000a0000079c8 */ /* 0x000e240008000600 */
[----:B0-----:R-:W-:-:S13]  /*0a20*/  PLOP3.LUT P0, PT, PT, PT, UP0, 0x80, 0x0 ;  /* 0x000000000000781c */ /* 0x001fda0003f0f008 */
[----:B------:R-:W-:Y:S05]  /*0a30*/  @!P0 BRA `(.L_x_8251) ;  /* 0xfffffffc00f08947 */ /* 0x000fea000383ffff */
[----:B------:R-:W0:Y:S08]  /*0a40*/  S2UR UR4, SR_CgaCtaId ;  /* 0x00000000000479c3 */ /* 0x000e300000008800 */
[----:B------:R-:W-:Y:S06]  /*0a50*/  BAR.ARV 0x8, 0x1a0 ;  /* 0x0206800000007b1d */ /* 0x000fec0000002000 */
[----:B------:R-:W-:-:S02]  /*0a60*/  MOV R18, 0x400 ;  /* 0x0000040000127802 */ /* 0x000fc40000000f00 */
[----:B------:R-:W-:Y:S01]  /*0a70*/  BAR.SYNC.DEFER_BLOCKING 0x5, 0x200 ;  /* 0x0148000000007b1d */ /* 0x000fe20000010000 */
[----:B0-----:R-:W-:-:S05]  /*0a80*/  IMAD.U32 R0, RZ, RZ, UR4 ;  /* 0x00000004ff007e24 */ /* 0x001fca000f8e00ff */
[----:B------:R-:W-:Y:S01]  /*0a90*/  ULDC UR4, c[0x0][0xc14] ;  /* 0x0003050000047ab9 */ /* 0x000fe20000000800 */
[----:B------:R-:W-:Y:S01]  /*0aa0*/  LEA R18, R0, R18, 0x18 ;  /* 0x0000001200127211 */ /* 0x000fe200078ec0ff */
[----:B------:R-:W-:Y:S04]  /*0ab0*/  STL [R1+0x18], R0 ;  /* 0x0000180001007387 */ /* 0x000fe80000100800 */
[----:B------:R-:W0:Y:S01]  /*0ac0*/  LDS.128 R28, [R18+0x19cd0] ;  /* 0x019cd000121c7984 */ /* 0x000e220000000c00 */
[----:B------:R-:W-:Y:S06]  /*0ad0*/  BAR.ARV 0x4, 0x200 ;  /* 0x0108000000007b1d */ /* 0x000fec0000002000 */
[----:B0-----:R-:W-:-:S13]  /*0ae0*/  ISETP.GE.AND P0, PT, R31, UR4, PT ;  /* 0x000000041f007c0c */ /* 0x001fda000bf06270 */
[----:B------:R-:W-:Y:S05]  /*0af0*/  @P0 BRA `(.L_x_8252) ;  /* 0x0000016c00280947 */ /* 0x000fea0003800000 */
[----:B------:R-:W3:Y:S01]  /*0b00*/  LDL.LU R19, [R1+0x28] ;  /* 0x0000280001137983 */ /* 0x000ee20000300800 */
[----:B------:R-:W0:Y:S02]  /*0b10*/  S2R R0, SR_TID.X ;  /* 0x0000000000007919 */ /* 0x000e240000002100 */
[----:B0-----:R-:W-:-:S05]  /*0b20*/  VIADD R16, R0, 0xffffff80 ;  /* 0xffffff8000107836 */ /* 0x001fca0000000000 */
[----:B------:R-:W-:-:S04]  /*0b30*/  SHF.R.S32.HI R0, RZ, 0x1f, R16 ;  /* 0x0000001fff007819 */ /* 0x000fc80000011410 */
[CC--:B------:R-:W-:Y:S02]  /*0b40*/  LEA.HI R3, R0.reuse, R16.reuse, RZ, 0x5 ;  /* 0x0000001000037211 */ /* 0x0c0fe400078f28ff */
[----:B------:R-:W-:-:S03]  /*0b50*/  LEA.HI R6, R0, R16, RZ, 0x4 ;  /* 0x0000001000067211 */ /* 0x000fc600078f20ff */
[----:B------:R-:W-:Y:S01]  /*0b60*/  IMAD.SHL.U32 R4, R3, 0x10, RZ ;  /* 0x0000001003047824 */ /* 0x000fe200078e00ff */
[----:B------:R-:W-:Y:S02]  /*0b70*/  LOP3.LUT R3, R6, 0x7fffff0, RZ, 0xc0, !PT ;  /* 0x07fffff006037812 */ /* 0x000fe400078ec0ff */
[-C--:B--2---:R-:W-:Y:S02]  /*0b80*/  LEA.HI R2, R0, R16.reuse, RZ, 0x7 ;  /* 0x0000001000027211 */ /* 0x084fe400078f38ff */
[----:B------:R-:W-:Y:S01]  /*0b90*/  LOP3.LUT R5, R4, 0xfffffe00, RZ, 0xc0, !PT ;  /* 0xfffffe0004057812 */ /* 0x000fe200078ec0ff */
[C---:B------:R-:W-:Y:S01]  /*0ba0*/  IMAD.IADD R4, R16.reuse, 0x1, -R3 ;  /* 0x0000000110047824 */ /* 0x040fe200078e0a03 */
[----:B------:R-:W-:Y:S02]  /*0bb0*/  LEA.HI R3, R16, R16, RZ, 0x1 ;  /* 0x0000001010037211 */ /* 0x000fe400078f08ff */
[----:B------:R-:W-:Y:S01]  /*0bc0*/  LOP3.LUT R7, R2, 0xffffff80, RZ, 0xc0, !PT ;  /* 0xffffff8002077812 */ /* 0x000fe200078ec0ff */
[----:B------:R-:W-:Y:S01]  /*0bd0*/  IMAD R8, R4, 0x20, R5 ;  /* 0x0000002004087824 */ /* 0x000fe200078e0205 */
[----:B------:R-:W-:-:S02]  /*0be0*/  SHF.R.S32.HI R152, RZ, 0x1, R3 ;  /* 0x00000001ff987819 */ /* 0x000fc40000011403 */
[----:B------:R-:W-:Y:S02]  /*0bf0*/  SHF.R.S32.HI R5, RZ, 0x1f, R3 ;  /* 0x0000001fff057819 */ /* 0x000fe40000011403 */
[----:B------:R-:W-:Y:S01]  /*0c00*/  LOP3.LUT R3, R3, 0xfffffffe, RZ, 0xc0, !PT ;  /* 0xfffffffe03037812 */ /* 0x000fe200078ec0ff */
[----:B------:R-:W-:Y:S01]  /*0c10*/  IMAD.IADD R21, R16, 0x1, -R7 ;  /* 0x0000000110157824 */ /* 0x000fe200078e0a07 */
[----:B------:R-:W-:-:S03]  /*0c20*/  LEA.HI R5, R5, R152, RZ, 0x2 ;  /* 0x0000009805057211 */ /* 0x000fc600078f10ff */
[----:B------:R-:W-:Y:S01]  /*0c30*/  IMAD.IADD R14, R16, 0x1, -R3 ;  /* 0x00000001100e7824 */ /* 0x000fe200078e0a03 */
[----:B------:R-:W-:Y:S02]  /*0c40*/  SHF.R.S32.HI R15, RZ, 0x7, R2 ;  /* 0x00000007ff0f7819 */ /* 0x000fe40000011402 */
[----:B------:R-:W-:Y:S01]  /*0c50*/  SHF.R.S32.HI R9, RZ, 0x1f, R21 ;  /* 0x0000001fff097819 */ /* 0x000fe20000011415 */
[----:B------:R-:W-:Y:S01]  /*0c60*/  IMAD.SHL.U32 R22, R14, 0x10, RZ ;  /* 0x000000100e167824 */ /* 0x000fe200078e00ff */
[----:B------:R-:W-:Y:S02]  /*0c70*/  SHF.R.S32.HI R2, RZ, 0x4, R6 ;  /* 0x00000004ff027819 */ /* 0x000fe40000011406 */
[----:B------:R-:W-:Y:S02]  /*0c80*/  LOP3.LUT R5, R5, 0x7fffffc, RZ, 0xc0, !PT ;  /* 0x07fffffc05057812 */ /* 0x000fe400078ec0ff */
[----:B------:R-:W-:Y:S01]  /*0c90*/  LEA.HI R4, R0, R16, RZ, 0x3 ;  /* 0x0000001000047211 */ /* 0x000fe200078f18ff */
[----:B------:R-:W-:Y:S01]  /*0ca0*/  VIADD R156, R22, 0x20 ;  /* 0x00000020169c7836 */ /* 0x000fe20000000000 */
[----:B------:R-:W-:Y:S01]  /*0cb0*/  LEA.HI R10, R9, R21, RZ, 0x2 ;  /* 0x00000015090a7211 */ /* 0x000fe200078f10ff */
[----:B------:R-:W-:Y:S01]  /*0cc0*/  IMAD.IADD R5, R152, 0x1, -R5 ;  /* 0x0000000198057824 */ /* 0x000fe200078e0a05 */
[----:B------:R-:W-:-:S02]  /*0cd0*/  LEA.HI R6, R6, R2, RZ, 0x1 ;  /* 0x0000000206067211 */ /* 0x000fc400078f08ff */
[----:B------:R-:W-:Y:S01]  /*0ce0*/  SHF.R.S32.HI R4, RZ, 0x3, R4 ;  /* 0x00000003ff047819 */ /* 0x000fe20000011404 */
[----:B------:R-:W-:Y:S01]  /*0cf0*/  IMAD.HI R7, R15, 0x55555556, RZ ;  /* 0x555555560f077827 */ /* 0x000fe200078e02ff */
[--C-:B------:R-:W-:Y:S02]  /*0d00*/  SHF.R.S32.HI R11, RZ, 0x2, R10.reuse ;  /* 0x00000002ff0b7819 */ /* 0x100fe4000001140a */
[----:B------:R-:W-:Y:S02]  /*0d10*/  SHF.R.S32.HI R12, RZ, 0x1f, R10 ;  /* 0x0000001fff0c7819 */ /* 0x000fe4000001140a */
[----:B------:R-:W-:Y:S01]  /*0d20*/  LOP3.LUT R3, R6, 0x1ffffffe, RZ, 0xc0, !PT ;  /* 0x1ffffffe06037812 */ /* 0x000fe200078ec0ff */
[----:B------:R-:W-:Y:S01]  /*0d30*/  IMAD R6, R2, 0x8, R5 ;  /* 0x0000000802067824 */ /* 0x000fe200078e0205 */
[----:B------:R-:W-:Y:S01]  /*0d40*/  SHF.R.S32.HI R5, RZ, 0x1f, R156 ;  /* 0x0000001fff057819 */ /* 0x000fe2000001149c */
[----:B------:R-:W-:Y:S01]  /*0d50*/  IMAD.SHL.U32 R4, R4, 0x80, RZ ;  /* 0x0000008004047824 */ /* 0x000fe200078e00ff */
[----:B------:R-:W-:Y:S01]  /*0d60*/  LEA.HI R12, R12, R11, RZ, 0x3 ;  /* 0x0000000b0c0c7211 */ /* 0x000fe200078f18ff */
[----:B------:R-:W-:Y:S01]  /*0d70*/  IMAD.IADD R3, R2, 0x1, -R3 ;  /* 0x0000000102037824 */ /* 0x000fe200078e0a03 */
[----:B------:R-:W-:-:S02]  /*0d80*/  LEA.HI R7, R7, R7, RZ, 0x1 ;  /* 0x0000000707077211 */ /* 0x000fc400078f08ff */
[-C--:B------:R-:W-:Y:S02]  /*0d90*/  LEA.HI R2, R5, R156.reuse, RZ, 0x5 ;  /* 0x0000009c05027211 */ /* 0x080fe400078f28ff */
[----:B------:R-:W-:Y:S02]  /*0da0*/  LOP3.LUT R12, R12, 0xfffffff8, RZ, 0xc0, !PT ;  /* 0xfffffff80c0c7812 */ /* 0x000fe400078ec0ff */
[----:B------:R-:W-:Y:S02]  /*0db0*/  LOP3.LUT R20, R4, 0x80, RZ, 0xc0, !PT ;  /* 0x0000008004147812 */ /* 0x000fe400078ec0ff */
[----:B------:R-:W-:Y:S02]  /*0dc0*/  LEA.HI R9, R9, R21, RZ, 0x5 ;  /* 0x0000001509097211 */ /* 0x000fe400078f28ff */
[----:B------:R-:W-:Y:S01]  /*0dd0*/  LEA.HI R5, R5, R156, RZ, 0x4 ;  /* 0x0000009c05057211 */ /* 0x000fe200078f20ff */
[----:B------:R-:W-:Y:S01]  /*0de0*/  IMAD R7, R7, -0x3, R15 ;  /* 0xfffffffd07077824 */ /* 0x000fe200078e020f */
[----:B------:R-:W-:Y:S01]  /*0df0*/  LOP3.LUT R10, R10, 0x7ffffffc, RZ, 0xc0, !PT ;  /* 0x7ffffffc0a0a7812 */ /* 0x000fe200078ec0ff */
[----:B------:R-:W-:Y:S01]  /*0e00*/  IMAD.SHL.U32 R6, R6, 0x20, RZ ;  /* 0x0000002006067824 */ /* 0x000fe200078e00ff */
[----:B------:R-:W-:Y:S01]  /*0e10*/  SHF.R.S32.HI R4, RZ, 0x5, R2 ;  /* 0x00000005ff047819 */ /* 0x000fe20000011402 */
[----:B------:R-:W-:Y:S01]  /*0e20*/  IMAD.IADD R12, R11, 0x1, -R12 ;  /* 0x000000010b0c7824 */ /* 0x000fe200078e0a0c */
[----:B------:R-:W-:-:S02]  /*0e30*/  SHF.R.U32.HI R15, RZ, 0x3, R20 ;  /* 0x00000003ff0f7819 */ /* 0x000fc40000011614 */
[----:B------:R-:W-:Y:S02]  /*0e40*/  LOP3.LUT R2, R20, 0x10, R5, 0xf8, !PT ;  /* 0x0000001014027812 */ /* 0x000fe400078ef805 */
[----:B------:R-:W-:Y:S01]  /*0e50*/  SHF.R.S32.HI R9, RZ, 0x5, R9 ;  /* 0x00000005ff097819 */ /* 0x000fe20000011409 */
[----:B------:R-:W-:Y:S01]  /*0e60*/  IMAD.MOV.U32 R13, RZ, RZ, -0x2 ;  /* 0xfffffffeff0d7424 */ /* 0x000fe200078e00ff */
[----:B------:R-:W-:Y:S01]  /*0e70*/  LOP3.LUT R2, R2, R15, RZ, 0x3c, !PT ;  /* 0x0000000f02027212 */ /* 0x000fe200078e3cff */
[----:B------:R-:W-:Y:S02]  /*0e80*/  IMAD.IADD R10, R21, 0x1, -R10 ;  /* 0x00000001150a7824 */ /* 0x000fe400078e0a0a */
[----:B------:R-:W-:Y:S02]  /*0e90*/  IMAD R11, R4, 0x1800, R6 ;  /* 0x00001800040b7824 */ /* 0x000fe400078e0206 */
[----:B------:R-:W-:Y:S02]  /*0ea0*/  IMAD R12, R9, 0x10, R12 ;  /* 0x00000010090c7824 */ /* 0x000fe400078e020c */
[----:B------:R-:W-:Y:S01]  /*0eb0*/  IMAD R8, R3, 0x8, R8 ;  /* 0x0000000803087824 */ /* 0x000fe200078e0208 */
[----:B------:R-:W-:Y:S01]  /*0ec0*/  STL [R1], R20 ;  /* 0x0000001401007387 */ /* 0x000fe20000100800 */
[----:B------:R-:W-:Y:S01]  /*0ed0*/  IMAD R4, R10, R13, 0x80 ;  /* 0x000000800a047424 */ /* 0x000fe200078e020d */
[----:B------:R-:W-:Y:S01]  /*0ee0*/  IADD3 R3, R18, R11, R2 ;  /* 0x0000000b12037210 */ /* 0x000fe20007ffe002 */
[----:B------:R-:W-:Y:S01]  /*0ef0*/  IMAD R2, R7, 0x40, R12 ;  /* 0x0000004007027824 */ /* 0x000fe200078e020c */
[----:B------:R-:W-:Y:S01]  /*0f00*/  STL [R1+0x4], R6 ;  /* 0x0000040601007387 */ /* 0x000fe20000100800 */
[----:B------:R-:W-:-:S03]  /*0f10*/  LEA.HI R0, R0, R16, RZ, 0x2 ;  /* 0x0000001000007211 */ /* 0x000fc600078f10ff */
[----:B------:R-:W-:Y:S04]  /*0f20*/  STL [R1+0x50], R15 ;  /* 0x0000500f01007387 */ /* 0x000fe80000100800 */
[----:B------:R-:W-:Y:S04]  /*0f30*/  STL [R1+0x60], R8 ;  /* 0x0000600801007387 */ /* 0x000fe80000100800 */
[----:B------:R-:W-:Y:S04]  /*0f40*/  STL [R1+0x58], R4 ;  /* 0x0000580401007387 */ /* 0x000fe80000100800 */
[----:B------:R0:W-:Y:S04]  /*0f50*/  STL [R1+0x4c], R3 ;  /* 0x00004c0301007387 */ /* 0x0001e80000100800 */
[----:B------:R1:W-:Y:S01]  /*0f60*/  STL [R1+0x5c], R2 ;  /* 0x00005c0201007387 */ /* 0x0003e20000100800 */
[----:B0-----:R-:W-:-:S02]  /*0f70*/  LOP3.LUT R3, R20, 0x10, R22, 0xf8, !PT ;  /* 0x0000001014037812 */ /* 0x001fc400078ef816 */
[----:B-1----:R-:W-:Y:S02]  /*0f80*/  LOP3.LUT R2, R0, 0x1ffffffc, RZ, 0xc0, !PT ;  /* 0x1ffffffc00027812 */ /* 0x002fe400078ec0ff */
[----:B------:R-:W-:-:S03]  /*0f90*/  LOP3.LUT R3, R3, R15, RZ, 0x3c, !PT ;  /* 0x0000000f03037212 */ /* 0x000fc600078e3cff */
[----:B------:R-:W-:Y:S01]  /*0fa0*/  IMAD.IADD R2, R16, 0x1, -R2 ;  /* 0x0000000110027824 */ /* 0x000fe200078e0a02 */
[----:B------:R-:W-:Y:S02]  /*0fb0*/  SHF.R.S32.HI R8, RZ, 0x2, R0 ;  /* 0x00000002ff087819 */ /* 0x000fe40000011400 */
[----:B------:R-:W-:Y:S01]  /*0fc0*/  SHF.R.S32.HI R0, RZ, 0x1f, R152 ;  /* 0x0000001fff007819 */ /* 0x000fe20000011498 */
[----:B------:R-:W-:Y:S01]  /*0fd0*/  IMAD.SHL.U32 R4, R2, 0x8, RZ ;  /* 0x0000000802047824 */ /* 0x000fe200078e00ff */
[----:B------:R-:W-:Y:S01]  /*0fe0*/  SHF.R.S32.HI R2, RZ, 0x4, R5 ;  /* 0x00000004ff027819 */ /* 0x000fe20000011405 */
[----:B------:R-:W-:Y:S01]  /*0ff0*/  IMAD.IADD R0, R6, 0x1, R3 ;  /* 0x0000000106007824 */ /* 0x000fe200078e0203 */
[----:B------:R0:W-:Y:S04]  /*1000*/  STL [R1+0x38], RZ ;  /* 0x000038ff01007387 */ /* 0x0001e80000100800 */
[----:B------:R0:W-:Y:S04]  /*1010*/  STL [R1+0x20], R8 ;  /* 0x0000200801007387 */ /* 0x0001e80000100800 */
[----:B------:R0:W-:Y:S04]  /*1020*/  STL [R1+0x10], R4 ;  /* 0x0000100401007387 */ /* 0x0001e80000100800 */
[----:B------:R0:W-:Y:S04]  /*1030*/  STL [R1+0x1c], R0 ;  /* 0x00001c0001007387 */ /* 0x0001e80000100800 */
[----:B------:R0:W-:Y:S01]  /*1040*/  STL [R1+0x54], R2 ;  /* 0x0000540201007387 */ /* 0x0001e20000100800 */
[----:B------:R-:W-:-:S02]  /*1050*/  IMAD.MOV.U32 R153, RZ, RZ, RZ ;  /* 0x000000ffff997224 */ /* 0x000fc400078e00ff */
[----:B------:R-:W-:Y:S02]  /*1060*/  IMAD.MOV.U32 R157, RZ, RZ, RZ ;  /* 0x000000ffff9d7224 */ /* 0x000fe400078e00ff */
[----:B------:R-:W-:Y:S02]  /*1070*/  IMAD.MOV.U32 R154, RZ, RZ, RZ ;  /* 0x000000ffff9a7224 */ /* 0x000fe400078e00ff */
[----:B------:R-:W-:Y:S01]  /*1080*/  IMAD.SHL.U32 R16, R14, 0x8, RZ ;  /* 0x000000080e107824 */ /* 0x000fe200078e00ff */
[----:B---3--:R-:W-:Y:S01]  /*1090*/  LOP3.LUT R155, R19, 0x1, RZ, 0xfc, !PT ;  /* 0x00000001139b7812 */ /* 0x008fe200078efcff */
[----:B0-----:R-:W-:-:S07]  /*10a0*/  IMAD.MOV.U32 R19, RZ, RZ, RZ ;  /* 0x000000ffff137224 */ /* 0x001fce00078e00ff */
.L_x_8373:
[----:B0-----:R-:W0:Y:S01]  /*10b0*/  LDC.64 R2, c[0x0][0xc60] ;  /* 0x00031800ff027b82 */ /* 0x001e220000000a00 */
[----:B------:R-:W-:Y:S01]  /*10c0*/  ULDC.64 UR4, c[0x0][0xa28] ;  /* 0x00028a0000047ab9 */ /* 0x000fe20000000a00 */
[----:B------:R-:W-:Y:S01]  /*10d0*/  ULDC.64 UR8, c[0x0][0xa18] ;  /* 0x0002860000087ab9 */ /* 0x000fe20000000a00 */
[----:B------:R-:W-:Y:S01]  /*10e0*/  ULDC.64 UR6, c[0x0][0xa08] ;  /* 0x0002820000067ab9 */ /* 0x000fe20000000a00 */
[----:B0-----:R-:W-:-:S05]  /*10f0*/  IMAD.WIDE R2, R31, 0x4, R2 ;  /* 0x000000041f027825 */ /* 0x001fca00078e0202 */
[----:B--2---:R-:W2:Y:S01]  /*1100*/  LDG.E R0, desc[UR40][R2.64] ;  /* 0x0000002802007981 */ /* 0x004ea2000c1e1900 */
[----:B------:R-:W-:Y:S01]  /*1110*/  ISETP.NE.U32.AND P2, PT, RZ, UR4, PT ;  /* 0x00000004ff007c0c */ /* 0x000fe2000bf45070 */
[----:B---3-5:R-:W-:Y:S01]  /*1120*/  IMAD.MOV.U32 R9, RZ, RZ, RZ ;  /* 0x000000ffff097224 */ /* 0x028fe200078e00ff */
[----:B------:R-:W-:Y:S01]  /*1130*/  ISETP.NE.U32.AND P1, PT, RZ, UR8, PT ;  /* 0x00000008ff007c0c */ /* 0x000fe2000bf25070 */
[----:B------:R-:W-:Y:S01]  /*1140*/  IMAD.MOV.U32 R49, RZ, RZ, RZ ;  /* 0x000000ffff317224 */ /* 0x000fe200078e00ff */
[----:B------:R-:W-:Y:S02]  /*1150*/  ISETP.NE.AND.EX P2, PT, RZ, UR5, PT, P2 ;  /* 0x00000005ff007c0c */ /* 0x000fe4000bf45320 */
[----:B------:R-:W-:Y:S02]  /*1160*/  ISETP.NE.AND.EX P1, PT, RZ, UR9, PT, P1 ;  /* 0x00000009ff007c0c */ /* 0x000fe4000bf25310 */
[----:B------:R-:W-:-:S04]  /*1170*/  ISETP.NE.U32.AND P0, PT, RZ, UR6, PT ;  /* 0x00000006ff007c0c */ /* 0x000fc8000bf05070 */
[----:B------:R-:W-:Y:S02]  /*1180*/  ISETP.NE.AND.EX P0, PT, RZ, UR7, PT, P0 ;  /* 0x00000007ff007c0c */ /* 0x000fe4000bf05300 */
[----:B--2-4-:R-:W-:Y:S01]  /*1190*/  SHF.R.S32.HI R4, RZ, 0x1f, R0 ;  /* 0x0000001fff047819 */ /* 0x014fe20000011400 */
[C---:B------:R-:W-:Y:S02]  /*11a0*/  IMAD.SHL.U32 R33, R0.reuse, 0x4, RZ ;  /* 0x0000000400217824 */ /* 0x040fe400078e00ff */
[C---:B------:R-:W-:Y:S01]  /*11b0*/  @P2 LEA R2, P3, R0.reuse, UR4, 0x2 ;  /* 0x0000000400022c11 */ /* 0x040fe2000f8610ff */
[----:B------:R-:W-:Y:S01]  /*11c0*/  STL [R1+0x28], R0 ;  /* 0x0000280001007387 */ /* 0x000fe20000100800 */
[C-C-:B------:R-:W-:Y:S02]  /*11d0*/  SHF.L.U64.HI R32, R0.reuse, 0x2, R4.reuse ;  /* 0x0000000200207819 */ /* 0x140fe40000010204 */
[----:B------:R-:W-:Y:S01]  /*11e0*/  @P2 LEA.HI.X R3, R0, UR5, R4, 0x2, P3 ;  /* 0x0000000500032c11 */ /* 0x000fe200098f1404 */
[----:B------:R0:W-:Y:S01]  /*11f0*/  STL [R1+0x3c], R4 ;  /* 0x00003c0401007387 */ /* 0x0001e20000100800 */
[----:B------:R-:W-:Y:S01]  /*1200*/  IADD3 R6, P4, R33, UR6, RZ ;  /* 0x0000000621067c10 */ /* 0x000fe2000ff9e0ff */
[----:B------:R-:W-:-:S02]  /*1210*/  ULDC UR4, c[0x0][0x288] ;  /* 0x0000a20000047ab9 */ /* 0x000fc40000000800 */
[----:B------:R1:W5:Y:S01]  /*1220*/  @P2 LDG.E R9, desc[UR40][R2.64] ;  /* 0x0000002802092981 */ /* 0x000362000c1e1900 */
[----:B------:R-:W-:Y:S01]  /*1230*/  IMAD.U32 R25, RZ, RZ, UR4 ;  /* 0x00000004ff197e24 */ /* 0x000fe2000f8e00ff */
[----:B------:R-:W-:Y:S01]  /*1240*/  IADD3.X R7, R32, UR7, RZ, P4, !PT ;  /* 0x0000000720077c10 */ /* 0x000fe2000a7fe4ff */
[----:B------:R-:W-:Y:S01]  /*1250*/  ULDC.64 UR4, c[0x0][0x3f8] ;  /* 0x0000fe0000047ab9 */ /* 0x000fe20000000a00 */
[----:B------:R1:W-:Y:S01]  /*1260*/  STL [R1+0x30], R33 ;  /* 0x0000302101007387 */ /* 0x0003e20000100800 */
[----:B0-----:R-:W-:-:S03]  /*1270*/  @P1 IADD3 R4, P2, R33, UR8, RZ ;  /* 0x0000000821041c10 */ /* 0x001fc6000ff5e0ff */
[----:B------:R1:W5:Y:S01]  /*1280*/  @P0 LDG.E R49, desc[UR40][R6.64] ;  /* 0x0000002806310981 */ /* 0x000362000c1e1900 */
[----:B------:R-:W-:Y:S01]  /*1290*/  @P1 IADD3.X R5, R32, UR9, RZ, P2, !PT ;  /* 0x0000000920051c10 */ /* 0x000fe200097fe4ff */
[----:B------:R-:W-:Y:S02]  /*12a0*/  UISETP.NE.U32.AND UP0, UPT, UR4, URZ, UPT ;  /* 0x0000003f0400728c */ /* 0x000fe4000bf05070 */
[----:B------:R1:W-:Y:S01]  /*12b0*/  STL [R1+0x34], R32 ;  /* 0x0000342001007387 */ /* 0x0003e20000100800 */
[----:B------:R-:W-:Y:S01]  /*12c0*/  ULDC.64 UR8, c[0x0][0xa20] ;  /* 0x0002880000087ab9 */ /* 0x000fe20000000a00 */
[----:B------:R-:W-:Y:S02]  /*12d0*/  ULDC UR4, c[0x0][0x404] ;  /* 0x0001010000047ab9 */ /* 0x000fe40000000800 */
[----:B------:R1:W5:Y:S04]  /*12e0*/  @P1 LDG.E R25, desc[UR40][R4.64] ;  /* 0x0000002804191981 */ /* 0x000368000c1e1900 */
[----:B------:R1:W-:Y:S04]  /*12f0*/  STL [R1+0x40], R29 ;  /* 0x0000401d01007387 */ /* 0x0003e80000100800 */
[----:B------:R1:W-:Y:S01]  /*1300*/  STL [R1+0x2c], R30 ;  /* 0x00002c1e01007387 */ /* 0x0003e20000100800 */
[----:B------:R-:W-:Y:S01]  /*1310*/  UISETP.NE.AND.EX UP0, UPT, UR5, URZ, UPT, UP0 ;  /* 0x0000003f0500728c */ /* 0x000fe2000bf05300 */
[----:B------:R-:W-:-:S02]  /*1320*/  ISETP.NE.U32.AND P2, PT, RZ, UR8, PT ;  /* 0x00000008ff007c0c */ /* 0x000fc4000bf45070 */
[----:B------:R-:W-:Y:S01]  /*1330*/  ULDC UR5, c[0x0][0x2e0] ;  /* 0x0000b80000057ab9 */ /* 0x000fe20000000800 */
[----:B------:R-:W-:Y:S01]  /*1340*/  USEL UR4, UR4, 0x1, UP0 ;  /* 0x0000000104047887 */ /* 0x000fe20008000000 */
[----:B------:R-:W-:-:S03]  /*1350*/  ISETP.NE.AND.EX P2, PT, RZ, UR9, PT, P2 ;  /* 0x00000009ff007c0c */ /* 0x000fc6000bf45320 */
[----:B------:R-:W-:-:S03]  /*1360*/  UIMAD UR4, UR4, UR5, URZ ;  /* 0x00000005040472a4 */ /* 0x000fc6000f8e023f */
[----:B------:R-:W-:Y:S01]  /*1370*/  ULDC UR5, c[0x0][0x338] ;  /* 0x0000ce0000057ab9 */ /* 0x000fe20000000800 */
[----:B------:R-:W-:Y:S01]  /*1380*/  IMAD.MOV.U32 R31, RZ, RZ, R0 ;  /* 0x000000ffff1f7224 */ /* 0x000fe200078e0000 */
[----:B-1----:R-:W-:Y:S07]  /*1390*/  @P1 BRA `(.L_x_8253) ;  /* 0x0000000000241947 */ /* 0x002fee0003800000 */
        /* <DEDUP_REMOVED lines=9> */
.L_x_8253:
[----:B------:R-:W-:Y:S02]  /*1430*/  IMAD.U32 R27, RZ, RZ, UR5 ;  /* 0x00000005ff1b7e24 */ /* 0x000fe4000f8e00ff */
[----:B------:R-:W-:Y:S01]  /*1440*/  IMAD.U32 R28, RZ, RZ, UR4 ;  /* 0x00000004ff1c7e24 */ /* 0x000fe2000f8e00ff */
[----:B------:R-:W-:Y:S06]  /*1450*/  @!P2 BRA `(.L_x_8254) ;  /* 0x000000000010a947 */ /* 0x000fec0003800000 */
[----:B------:R-:W-:-:S04]  /*1460*/  IADD3 R2, P0, R33, UR8, RZ ;  /* 0x0000000821027c10 */ /* 0x000fc8000ff1e0ff */
[----:B------:R-:W-:-:S05]  /*1470*/  IADD3.X R3, R32, UR9, RZ, P0, !PT ;  /* 0x0000000920037c10 */ /* 0x000fca00087fe4ff */
[----:B------:R0:W5:Y:S01]  /*1480*/  LDG.E R28, desc[UR40][R2.64] ;  /* 0x00000028021c7981 */ /* 0x000162000c1e1900 */
[----:B------:R-:W-:Y:S05]  /*1490*/  BRA `(.L_x_8255) ;  /* 0x0000000000107947 */ /* 0x000fea0003800000 */
.L_x_8254:
[----:B------:R-:W-:Y:S05]  /*14a0*/  @!P0 BRA `(.L_x_8255) ;  /* 0x00000000000c8947 */ /* 0x000fea0003800000 */
[----:B------:R-:W2:Y:S04]  /*14b0*/  LDG.E R3, desc[UR40][R6.64] ;  /* 0x0000002806037981 */ /* 0x000ea8000c1e1900 */
[----:B------:R-:W2:Y:S02]  /*14c0*/  LDG.E R28, desc[UR40][R6.64+0x4] ;  /* 0x00000428061c7981 */ /* 0x000ea4000c1e1900 */
[----:B--2---:R-:W-:-:S07]  /*14d0*/  IMAD.IADD R28, R28, 0x1, -R3 ;  /* 0x000000011c1c7824 */ /* 0x004fce00078e0a03 */
.L_x_8255:
        /* <DEDUP_REMOVED lines=10> */
[----:B------:R-:W-:Y:S02]  /*1580*/  IMAD.MOV R26, RZ, RZ, -R6 ;  /* 0x000000ffff1a7224 */ /* 0x000fe400078e0a06 */
[----:B------:R-:W-:Y:S01]  /*1590*/  IMAD.MOV.U32 R24, RZ, RZ, R28 ;  /* 0x000000ffff187224 */ /* 0x000fe200078e001c */
[----:B------:R-:W-:Y:S02]  /*15a0*/  ISETP.NE.AND.EX P1, PT, RZ, UR5, PT, P1 ;  /* 0x00000005ff007c0c */ /* 0x000fe4000bf25310 */
[----:B------:R-:W-:-:S11]  /*15b0*/  VIMNMX R26, RZ, R26, !PT ;  /* 0x0000001aff1a7248 */ /* 0x000fd60007fe0100 */
[----:B------:R-:W-:-:S04]  /*15c0*/  @P1 IADD3 R4, P2, R33, UR4, RZ ;  /* 0x0000000421041c10 */ /* 0x000fc8000ff5e0ff */
[----:B------:R-:W-:-:S05]  /*15d0*/  @P1 IADD3.X R5, R32, UR5, RZ, P2, !PT ;  /* 0x0000000520051c10 */ /* 0x000fca00097fe4ff */
[----:B------:R0:W5:Y:S01]  /*15e0*/  @P1 LDG.E R24, desc[UR40][R4.64] ;  /* 0x0000002804181981 */ /* 0x000162000c1e1900 */
[----:B------:R-:W-:Y:S01]  /*15f0*/  PLOP3.LUT P3, PT, PT, PT, PT, 0x80, 0x0 ;  /* 0x000000000000781c */ /* 0x000fe20003f6f070 */
[----:B--2---:R-:W-:-:S04]  /*1600*/  @P0 IMAD.IADD R27, R7, 0x1, -R0 ;  /* 0x00000001071b0824 */ /* 0x004fc800078e0a00 */
[----:B------:R-:W-:-:S04]  /*1610*/  IMAD.IADD R88, R6, 0x1, R27 ;  /* 0x0000000106587824 */ /* 0x000fc800078e021b */
[----:B------:R-:W-:-:S05]  /*1620*/  VIADD R0, R88, 0x7f ;  /* 0x0000007f58007836 */ /* 0x000fca0000000000 */
[----:B------:R-:W-:-:S04]  /*1630*/  SHF.R.S32.HI R3, RZ, 0x1f, R0 ;  /* 0x0000001fff037819 */ /* 0x000fc80000011400 */
[----:B------:R-:W-:-:S04]  /*1640*/  LEA.HI R3, R3, R0, RZ, 0x7 ;  /* 0x0000000003037211 */ /* 0x000fc800078f38ff */
[----:B------:R-:W-:-:S04]  /*1650*/  LOP3.LUT R0, R3, 0xffffff80, RZ, 0xc0, !PT ;  /* 0xffffff8003007812 */ /* 0x000fc800078ec0ff */
[----:B------:R-:W-:-:S04]  /*1660*/  VIADDMNMX R7, R0, -R6, R27, PT ;  /* 0x8000000600077246 */ /* 0x000fc8000380011b */
[----:B------:R-:W-:Y:S02]  /*1670*/  ISETP.GT.AND P0, PT, R7, R26, PT ;  /* 0x0000001a0700720c */ /* 0x000fe40003f04270 */
[----:B------:R-:W-:-:S05]  /*1680*/  SHF.R.U32.HI R26, RZ, 0x7, R26 ;  /* 0x00000007ff1a7819 */ /* 0x000fca000001161a */
[----:B------:R-:W-:-:S06]  /*1690*/  IMAD.MOV.U32 R2, RZ, RZ, R26 ;  /* 0x000000ffff027224 */ /* 0x000fcc00078e001a */
[----:B------:R-:W-:-:S05]  /*16a0*/  @P0 VIADD R0, R7, 0x7f ;  /* 0x0000007f07000836 */ /* 0x000fca0000000000 */
[----:B0-----:R-:W-:-:S04]  /*16b0*/  @P0 SHF.R.S32.HI R5, RZ, 0x1f, R0 ;  /* 0x0000001fff050819 */ /* 0x001fc80000011400 */
[----:B------:R-:W-:Y:S02]  /*16c0*/  @P0 LEA.HI R5, R5, R0, RZ, 0x7 ;  /* 0x0000000005050211 */ /* 0x000fe400078f38ff */
[----:B------:R-:W-:Y:S02]  /*16d0*/  SHF.R.S32.HI R0, RZ, 0x7, R3 ;  /* 0x00000007ff007819 */ /* 0x000fe40000011403 */
[----:B------:R-:W-:-:S03]  /*16e0*/  @P0 SHF.R.S32.HI R2, RZ, 0x7, R5 ;  /* 0x00000007ff020819 */ /* 0x000fc60000011405 */
[----:B------:R0:W-:Y:S01]  /*16f0*/  STL [R1+0x48], R0 ;  /* 0x0000480001007387 */ /* 0x0001e20000100800 */
        /* <DEDUP_REMOVED lines=22> */
.L_x_8258:
[----:B------:R-:W-:Y:S05]  /*1860*/  BSYNC B6 ;  /* 0x0000000000067941 */ /* 0x000fea0003800000 */
.L_x_8257:
        /* <DEDUP_REMOVED lines=20> */
.L_x_8260:
[----:B------:R-:W-:Y:S05]  /*19b0*/  BSYNC B6 ;  /* 0x0000000000067941 */ /* 0x000fea0003800000 */
.L_x_8259:
[----:B------:R-:W-:Y:S01]  /*19c0*/  ULDC.64 UR4, c[0x0][0x9f8] ;  /* 0x00027e0000047ab9 */ /* 0x000fe20000000a00 */
[----:B------:R-:W2:Y:S01]  /*19d0*/  LDL R21, [R1+0x50] ;  /* 0x0000500001157983 */ /* 0x000ea20000100800 */
[----:B------:R-:W-:Y:S01]  /*19e0*/  ISETP.NE.U32.AND P0, PT, RZ, UR4, PT ;  /* 0x00000004ff007c0c */ /* 0x000fe2000bf05070 */
[----:B------:R-:W0:Y:S02]  /*19f0*/  LDC R0, c[0x0][0x428] ;  /* 0x00010a00ff007b82 */ /* 0x000e240000000800 */
[----:B------:R-:W3:Y:S01]  /*1a00*/  LDL R20, [R1+0x4] ;  /* 0x0000040001147983 */ /* 0x000ee20000100800 */
[----:B------:R-:W-:-:S05]  /*1a10*/  ISETP.NE.AND.EX P0, PT, RZ, UR5, PT, P0 ;  /* 0x00000005ff007c0c */ /* 0x000fca000bf05300 */
[----:B------:R-:W1:Y:S01]  /*1a20*/  LDC.64 R70, c[0x0][0x2f0] ;  /* 0x0000bc00ff467b82 */ /* 0x000e620000000a00 */
[----:B------:R-:W-:Y:S01]  /*1a30*/  IMAD.IADD R49, R49, 0x1, R28 ;  /* 0x0000000131317824 */ /* 0x000fe200078e021c */
[----:B------:R-:W-:Y:S01]  /*1a40*/  ULDC UR6, c[0x0][0x2e4] ;  /* 0x0000b90000067ab9 */ /* 0x000fe20000000800 */
[----:B------:R-:W-:-:S05]  /*1a50*/  ULDC.64 UR8, c[0x0][0x320] ;  /* 0x0000c80000087ab9 */ /* 0x000fca0000000a00 */
[----:B------:R-:W-:Y:S01]  /*1a60*/  @P0 IADD3 R4, P1, R33, UR4, RZ ;  /* 0x0000000421040c10 */ /* 0x000fe2000ff3e0ff */
[----:B------:R-:W4:Y:S03]  /*1a70*/  LDC R63, c[0x0][0x3d4] ;  /* 0x0000f500ff3f7b82 */ /* 0x000f260000000800 */
[----:B------:R-:W-:Y:S01]  /*1a80*/  @P0 IADD3.X R5, R32, UR5, RZ, P1, !PT ;  /* 0x0000000520050c10 */ /* 0x000fe20008ffe4ff */
[----:B------:R-:W-:Y:S01]  /*1a90*/  ULDC.64 UR4, c[0x0][0x2f8] ;  /* 0x0000be0000047ab9 */ /* 0x000fe20000000a00 */
[----:B------:R-:W2:Y:S01]  /*1aa0*/  LDL R32, [R1] ;  /* 0x0000000001207983 */ /* 0x000ea20000100800 */
[----:B------:R-:W-:Y:S02]  /*1ab0*/  SHF.R.S32.HI R23, RZ, 0x1f, R22 ;  /* 0x0000001fff177819 */ /* 0x000fe40000011416 */
[----:B------:R-:W4:Y:S01]  /*1ac0*/  LDC.64 R68, c[0x0][0x3d8] ;  /* 0x0000f600ff447b82 */ /* 0x000f220000000a00 */
[----:B------:R1:W3:Y:S01]  /*1ad0*/  @P0 LDG.E R31, desc[UR40][R4.64] ;  /* 0x00000028041f0981 */ /* 0x0002e2000c1e1900 */
[----:B0-----:R-:W-:-:S13]  /*1ae0*/  ISETP.NE.AND P0, PT, R0, 0x1, PT ;  /* 0x000000010000780c */ /* 0x001fda0003f05270 */
[----:B------:R-:W0:Y:S08]  /*1af0*/  @P0 LDC R7, c[0x0][0x42c] ;  /* 0x00010b00ff070b82 */ /* 0x000e300000000800 */
[----:B------:R-:W4:Y:S01]  /*1b00*/  @P0 LDC R9, c[0x0][0x430] ;  /* 0x00010c00ff090b82 */ /* 0x000f220000000800 */
[----:B------:R-:W-:Y:S01]  /*1b10*/  SHF.R.S32.HI R3, RZ, 0x1f, R49 ;  /* 0x0000001fff037819 */ /* 0x000fe20000011431 */
[----:B-1----:R-:W-:-:S04]  /*1b20*/  IMAD.WIDE.U32 R4, R49, R70, RZ ;  /* 0x0000004631047225 */ /* 0x002fc800078e00ff */
[----:B------:R-:W-:Y:S02]  /*1b30*/  IMAD R6, R3, R70, RZ ;  /* 0x0000004603067224 */ /* 0x000fe400078e02ff */
[----:B0-----:R-:W-:-:S04]  /*1b40*/  @P0 IMAD.HI.U32 R0, R30, R7, RZ ;  /* 0x000000071e000227 */ /* 0x001fc800078e00ff */
[----:B------:R-:W-:Y:S01]  /*1b50*/  IMAD.MOV.U32 R7, RZ, RZ, R30 ;  /* 0x000000ffff077224 */ /* 0x000fe200078e001e */
[----:B----4-:R-:W-:Y:S01]  /*1b60*/  @P0 SHF.R.U32.HI R7, RZ, R9, R0 ;  /* 0x00000009ff070219 */ /* 0x010fe20000011600 */
[----:B------:R-:W-:-:S03]  /*1b70*/  IMAD R9, R49, R71, R6 ;  /* 0x0000004731097224 */ /* 0x000fc600078e0206 */
[----:B------:R-:W-:Y:S01]  /*1b80*/  SHF.R.S32.HI R8, RZ, 0x1f, R7 ;  /* 0x0000001fff087819 */ /* 0x000fe20000011407 */
[----:B------:R-:W-:Y:S01]  /*1b90*/  IMAD.IADD R5, R5, 0x1, R9 ;  /* 0x0000000105057824 */ /* 0x000fe200078e0209 */
[----:B------:R-:W-:-:S03]  /*1ba0*/  ISETP.GE.AND P0, PT, R22, UR6, PT ;  /* 0x0000000616007c0c */ /* 0x000fc6000bf06270 */
[----:B------:R-:W-:Y:S02]  /*1bb0*/  IMAD R0, R8, UR4, RZ ;  /* 0x0000000408007c24 */ /* 0x000fe4000f8e02ff */
[----:B------:R-:W-:-:S04]  /*1bc0*/  IMAD.WIDE.U32 R4, R7, UR4, R4 ;  /* 0x0000000407047c25 */ /* 0x000fc8000f8e0004 */
[----:B------:R-:W-:Y:S01]  /*1bd0*/  IMAD R61, R7, UR5, R0 ;  /* 0x00000005073d7c24 */ /* 0x000fe2000f8e0200 */
[----:B------:R-:W-:Y:S01]  /*1be0*/  ULDC.64 UR4, c[0x0][0xa08] ;  /* 0x0002820000047ab9 */ /* 0x000fe20000000a00 */
[----:B------:R-:W-:Y:S02]  /*1bf0*/  SEL R0, RZ, 0x1, P0 ;  /* 0x00000001ff007807 */ /* 0x000fe40000000000 */
[----:B------:R-:W-:Y:S01]  /*1c00*/  ISETP.NE.U32.AND P0, PT, RZ, UR4, PT ;  /* 0x00000004ff007c0c */ /* 0x000fe2000bf05070 */
[----:B------:R-:W-:-:S03]  /*1c10*/  IMAD.MOV.U32 R60, RZ, RZ, R4 ;  /* 0x000000ffff3c7224 */ /* 0x000fc600078e0004 */
[----:B------:R-:W-:Y:S01]  /*1c20*/  ISETP.NE.AND.EX P0, PT, RZ, UR5, PT, P0 ;  /* 0x00000005ff007c0c */ /* 0x000fe2000bf05300 */
[----:B------:R-:W-:Y:S01]  /*1c30*/  IMAD.IADD R61, R5, 0x1, R61 ;  /* 0x00000001053d7824 */ /* 0x000fe200078e023d */
[----:B------:R-:W-:Y:S01]  /*1c40*/  ISETP.GE.AND P1, PT, R156, UR6, PT ;  /* 0x000000069c007c0c */ /* 0x000fe2000bf26270 */
[----:B------:R-:W-:-:S03]  /*1c50*/  ULDC.64 UR4, c[0x0][0x300] ;  /* 0x0000c00000047ab9 */ /* 0x000fc60000000a00 */
[----:B------:R-:W-:Y:S01]  /*1c60*/  SEL R6, RZ, 0xffffffff, P1 ;  /* 0xffffffffff067807 */ /* 0x000fe20000800000 */
[----:B------:R-:W-:Y:S01]  /*1c70*/  IMAD R8, R8, UR8, RZ ;  /* 0x0000000808087c24 */ /* 0x000fe2000f8e02ff */
[----:B------:R-:W-:-:S03]  /*1c80*/  SHF.R.S32.HI R14, RZ, 0x1f, R152 ;  /* 0x0000001fff0e7819 */ /* 0x000fc60000011498 */
[----:B------:R-:W-:Y:S02]  /*1c90*/  IMAD.SHL.U32 R9, R6, 0x2, RZ ;  /* 0x0000000206097824 */ /* 0x000fe400078e00ff */
[----:B------:R-:W-:-:S03]  /*1ca0*/  IMAD R15, R7, UR9, R8 ;  /* 0x00000009070f7c24 */ /* 0x000fc6000f8e0208 */
[----:B------:R-:W-:Y:S01]  /*1cb0*/  LOP3.LUT R0, R9, 0x2, R0, 0xe2, !PT ;  /* 0x0000000209007812 */ /* 0x000fe200078ee200 */
[----:B------:R-:W-:-:S04]  /*1cc0*/  IMAD.WIDE.U32 R8, R7, UR8, R22 ;  /* 0x0000000807087c25 */ /* 0x000fc8000f8e0016 */
[----:B------:R-:W-:Y:S02]  /*1cd0*/  IMAD R12, R14, R70, RZ ;  /* 0x000000460e0c7224 */ /* 0x000fe400078e02ff */
[----:B------:R-:W-:Y:S02]  /*1ce0*/  IMAD.IADD R9, R9, 0x1, R15 ;  /* 0x0000000109097824 */ /* 0x000fe400078e020f */
[----:B------:R-:W-:Y:S01]  /*1cf0*/  IMAD R15, R152, R71, R12 ;  /* 0x00000047980f7224 */ /* 0x000fe200078e020c */
[----:B------:R-:W-:Y:S02]  /*1d00*/  ISETP.GE.AND P2, PT, R156, R63, PT ;  /* 0x0000003f9c00720c */ /* 0x000fe40003f46270 */
[----:B------:R-:W-:Y:S01]  /*1d10*/  SHF.R.S32.HI R17, RZ, 0x1f, R16 ;  /* 0x0000001fff117819 */ /* 0x000fe20000011410 */
[----:B------:R-:W-:-:S04]  /*1d20*/  IMAD.WIDE.U32 R54, R152, R68, R22 ;  /* 0x0000004498367225 */ /* 0x000fc800078e0016 */
[----:B------:R-:W-:Y:S01]  /*1d30*/  IMAD.WIDE.U32 R56, R152, R68, R16 ;  /* 0x0000004498387225 */ /* 0x000fe200078e0010 */
[----:B------:R-:W-:-:S03]  /*1d40*/  P2R R83, PR, RZ, 0x4 ;  /* 0x00000004ff537803 */ /* 0x000fc60000000000 */
[----:B------:R-:W-:Y:S01]  /*1d50*/  VIADD R67, R22, 0x40 ;  /* 0x0000004016437836 */ /* 0x000fe20000000000 */
[----:B------:R-:W-:Y:S02]  /*1d60*/  SHF.L.U64.HI R71, R70, 0x7, R71 ;  /* 0x0000000746477819 */ /* 0x000fe40000010247 */
[----:B------:R-:W-:Y:S02]  /*1d70*/  LOP3.LUT R62, R0, 0x1, RZ, 0xc0, !PT ;  /* 0x00000001003e7812 */ /* 0x000fe400078ec0ff */
[----:B------:R-:W-:Y:S02]  /*1d80*/  ISETP.GE.AND P1, PT, R67, UR6, PT ;  /* 0x0000000643007c0c */ /* 0x000fe4000bf26270 */
[----:B---3--:R-:W-:-:S04]  /*1d90*/  SHF.R.S32.HI R4, RZ, 0x1f, R31 ;  /* 0x0000001fff047819 */ /* 0x008fc8000001141f */
[----:B------:R-:W-:Y:S02]  /*1da0*/  SEL R10, R4, RZ, !P0 ;  /* 0x000000ff040a7207 */ /* 0x000fe40004000000 */
[----:B------:R-:W0:Y:S01]  /*1db0*/  LDC.64 R4, c[0x0][0x3e8] ;  /* 0x0000fa00ff047b82 */ /* 0x000e220000000a00 */
[----:B------:R-:W-:Y:S02]  /*1dc0*/  SEL R11, R31, RZ, !P0 ;  /* 0x000000ff1f0b7207 */ /* 0x000fe40004000000 */
[----:B------:R-:W-:-:S03]  /*1dd0*/  IMAD R6, R10, UR4, RZ ;  /* 0x000000040a067c24 */ /* 0x000fc6000f8e02ff */
[----:B------:R-:W-:-:S04]  /*1de0*/  IMAD.WIDE.U32 R60, R11, UR4, R60 ;  /* 0x000000040b3c7c25 */ /* 0x000fc8000f8e003c */
[----:B------:R-:W-:Y:S01]  /*1df0*/  IMAD R13, R11, UR5, R6 ;  /* 0x000000050b0d7c24 */ /* 0x000fe2000f8e0206 */
[----:B------:R-:W-:Y:S01]  /*1e00*/  ULDC.64 UR4, c[0x0][0x328] ;  /* 0x0000ca0000047ab9 */ /* 0x000fe20000000a00 */
[----:B------:R-:W-:-:S04]  /*1e10*/  IMAD.WIDE.U32 R6, R152, R70, R22 ;  /* 0x0000004698067225 */ /* 0x000fc800078e0016 */
[----:B------:R-:W-:Y:S01]  /*1e20*/  IMAD.IADD R82, R61, 0x1, R13 ;  /* 0x000000013d527824 */ /* 0x000fe200078e020d */
[----:B------:R-:W-:-:S04]  /*1e30*/  IADD3 R77, P0, R60, R6, RZ ;  /* 0x000000063c4d7210 */ /* 0x000fc80007f1e0ff */
[----:B------:R-:W-:Y:S02]  /*1e40*/  IADD3.X R76, R82, R7, R15, P0, !PT ;  /* 0x00000007524c7210 */ /* 0x000fe400007fe40f */
[----:B------:R-:W-:Y:S01]  /*1e50*/  ISETP.GE.AND P0, PT, R22, R63, PT ;  /* 0x0000003f1600720c */ /* 0x000fe20003f06270 */
[----:B0-----:R-:W-:Y:S02]  /*1e60*/  IMAD R7, R14, R4, RZ ;  /* 0x000000040e077224 */ /* 0x001fe400078e02ff */
[----:B------:R-:W-:Y:S01]  /*1e70*/  IMAD.WIDE.U32 R58, R11, UR4, R8 ;  /* 0x000000040b3a7c25 */ /* 0x000fe2000f8e0008 */
[----:B------:R-:W-:-:S03]  /*1e80*/  SEL R9, R63, RZ, P2 ;  /* 0x000000ff3f097207 */ /* 0x000fc60001000000 */
[----:B------:R-:W-:Y:S01]  /*1e90*/  IMAD R13, R152, R5, R7 ;  /* 0x00000005980d7224 */ /* 0x000fe200078e0207 */
[----:B------:R-:W-:Y:S01]  /*1ea0*/  SEL R7, R63, RZ, P0 ;  /* 0x000000ff3f077207 */ /* 0x000fe20000000000 */
[----:B------:R-:W-:Y:S02]  /*1eb0*/  IMAD R10, R10, UR4, RZ ;  /* 0x000000040a0a7c24 */ /* 0x000fe4000f8e02ff */
[----:B------:R-:W-:Y:S02]  /*1ec0*/  IMAD R6, R14, R68, RZ ;  /* 0x000000440e067224 */ /* 0x000fe400078e02ff */
[----:B------:R-:W-:Y:S02]  /*1ed0*/  IMAD.IADD R7, R22, 0x1, R7 ;  /* 0x0000000116077824 */ /* 0x000fe400078e0207 */
[----:B------:R-:W-:Y:S02]  /*1ee0*/  IMAD.IADD R9, R156, 0x1, R9 ;  /* 0x000000019c097824 */ /* 0x000fe400078e0209 */
[----:B------:R-:W-:-:S02]  /*1ef0*/  IMAD R33, R11, UR5, R10 ;  /* 0x000000050b217c24 */ /* 0x000fc4000f8e020a */
[----:B------:R-:W-:Y:S01]  /*1f00*/  IMAD R11, R152, R69, R6 ;  /* 0x00000045980b7224 */ /* 0x000fe200078e0206 */
[----:B------:R-:W-:Y:S02]  /*1f10*/  SHF.R.S32.HI R6, RZ, 0x1f, R7 ;  /* 0x0000001fff067819 */ /* 0x000fe40000011407 */
[----:B------:R-:W-:Y:S02]  /*1f20*/  SHF.R.S32.HI R8, RZ, 0x1f, R9 ;  /* 0x0000001fff087819 */ /* 0x000fe40000011409 */
[----:B------:R-:W-:Y:S02]  /*1f30*/  LEA.HI R75, R6, R7, RZ, 0x4 ;  /* 0x00000007064b7211 */ /* 0x000fe400078f20ff */
[----:B------:R-:W-:Y:S02]  /*1f40*/  LEA.HI R74, R8, R9, RZ, 0x4 ;  /* 0x00000009084a7211 */ /* 0x000fe400078f20ff */
[----:B------:R-:W-:Y:S02]  /*1f50*/  LEA.HI R6, R6, R7, RZ, 0x5 ;  /* 0x0000000706067211 */ /* 0x000fe400078f28ff */
[----:B------:R-:W-:-:S03]  /*1f60*/  LEA.HI R8, R8, R9, RZ, 0x5 ;  /* 0x0000000908087211 */ /* 0x000fc600078f28ff */
[----:B------:R-:W-:Y:S01]  /*1f70*/  IMAD.SHL.U32 R7, R6, 0x80, RZ ;  /* 0x0000008006077824 */ /* 0x000fe200078e00ff */
[----:B--2---:R-:W-:Y:S01]  /*1f80*/  LOP3.LUT R6, R32, 0x10, R75, 0xf8, !PT ;  /* 0x0000001020067812 */ /* 0x004fe200078ef84b */
[----:B------:R-:W-:Y:S01]  /*1f90*/  IMAD.SHL.U32 R9, R8, 0x80, RZ ;  /* 0x0000008008097824 */ /* 0x000fe200078e00ff */
[----:B------:R-:W-:Y:S02]  /*1fa0*/  LOP3.LUT R8, R32, 0x10, R74, 0xf8, !PT ;  /* 0x0000001020087812 */ /* 0x000fe400078ef84a */
[----:B------:R-:W-:Y:S02]  /*1fb0*/  LOP3.LUT R7, R7, 0xfffff000, RZ, 0xc0, !PT ;  /* 0xfffff00007077812 */ /* 0x000fe400078ec0ff */
[-C--:B------:R-:W-:Y:S02]  /*1fc0*/  LOP3.LUT R6, R6, R21.reuse, RZ, 0x3c, !PT ;  /* 0x0000001506067212 */ /* 0x080fe400078e3cff */
[----:B------:R-:W-:Y:S02]  /*1fd0*/  LOP3.LUT R9, R9, 0xfffff000, RZ, 0xc0, !PT ;  /* 0xfffff00009097812 */ /* 0x000fe400078ec0ff */
[----:B------:R-:W-:-:S02]  /*1fe0*/  LOP3.LUT R8, R8, R21, RZ, 0x3c, !PT ;  /* 0x0000001508087212 */ /* 0x000fc400078e3cff */
[--C-:B------:R-:W-:Y:S02]  /*1ff0*/  IADD3 R73, R6, R7, R20.reuse ;  /* 0x0000000706497210 */ /* 0x100fe40007ffe014 */
[----:B------:R-:W-:Y:S02]  /*2000*/  IADD3 R72, R8, R9, R20 ;  /* 0x0000000908487210 */ /* 0x000fe40007ffe014 */
[----:B------:R-:W0:Y:S01]  /*2010*/  S2R R20, SR_TID.X ;  /* 0x0000000000147919 */ /* 0x000e220000002100 */
[----:B------:R-:W-:Y:S02]  /*2020*/  IMAD.IADD R57, R57, 0x1, R11 ;  /* 0x0000000139397824 */ /* 0x000fe400078e020b */
[----:B------:R-:W-:Y:S01]  /*2030*/  IMAD.IADD R55, R11, 0x1, R55 ;  /* 0x000000010b377824 */ /* 0x000fe200078e0237 */
[----:B-----5:R-:W-:Y:S01]  /*2040*/  SHF.R.S32.HI R11, RZ, 0x1f, R24 ;  /* 0x0000001fff0b7819 */ /* 0x020fe20000011418 */
[----:B------:R-:W-:-:S04]  /*2050*/  IMAD.WIDE.U32 R52, R152, R4, R16 ;  /* 0x0000000498347225 */ /* 0x000fc800078e0010 */
[C---:B------:R-:W-:Y:S01]  /*2060*/  IMAD.WIDE.U32 R50, R152.reuse, R4, R22 ;  /* 0x0000000498327225 */ /* 0x040fe200078e0016 */
[----:B------:R-:W-:-:S03]  /*2070*/  IADD3 R48, P2, R152, R49, RZ ;  /* 0x0000003198307210 */ /* 0x000fc60007f5e0ff */
[----:B------:R-:W-:Y:S02]  /*2080*/  IMAD R6, R11, R68, RZ ;  /* 0x000000440b067224 */ /* 0x000fe400078e02ff */
[----:B------:R-:W-:Y:S02]  /*2090*/  IMAD.IADD R53, R53, 0x1, R13 ;  /* 0x0000000135357824 */ /* 0x000fe400078e020d */
[----:B------:R-:W-:Y:S02]  /*20a0*/  IMAD.IADD R51, R13, 0x1, R51 ;  /* 0x000000010d337824 */ /* 0x000fe400078e0233 */
[----:B------:R-:W-:Y:S01]  /*20b0*/  IMAD R11, R11, R4, RZ ;  /* 0x000000040b0b7224 */ /* 0x000fe200078e02ff */
[----:B------:R-:W-:Y:S01]  /*20c0*/  LOP3.LUT R7, R74, 0xfffffff0, RZ, 0xc0, !PT ;  /* 0xfffffff04a077812 */ /* 0x000fe200078ec0ff */
[C---:B------:R-:W-:Y:S02]  /*20d0*/  IMAD R21, R24.reuse, R69, R6 ;  /* 0x0000004518157224 */ /* 0x040fe400078e0206 */
[----:B------:R-:W-:Y:S01]  /*20e0*/  IMAD.WIDE.U32 R56, R24, R68, R56 ;  /* 0x0000004418387225 */ /* 0x000fe200078e0038 */
[----:B0-----:R-:W-:-:S03]  /*20f0*/  SHF.R.U32.HI R20, RZ, 0x7, R20 ;  /* 0x00000007ff147819 */ /* 0x001fc60000011614 */
[----:B------:R-:W-:-:S04]  /*2100*/  IMAD.WIDE.U32 R54, R24, R68, R54 ;  /* 0x0000004418367225 */ /* 0x000fc800078e0036 */
[----:B------:R-:W-:Y:S01]  /*2110*/  VIADD R64, R20, 0x8 ;  /* 0x0000000814407836 */ /* 0x000fe20000000000 */
[----:B------:R-:W-:Y:S01]  /*2120*/  LOP3.LUT R20, R75, 0xfffffff0, RZ, 0xc0, !PT ;  /* 0xfffffff04b147812 */ /* 0x000fe200078ec0ff */
[C---:B------:R-:W-:Y:S02]  /*2130*/  IMAD R11, R24.reuse, R5, R11 ;  /* 0x00000005180b7224 */ /* 0x040fe400078e020b */
[----:B------:R-:W-:Y:S01]  /*2140*/  IMAD.WIDE.U32 R52, R24, R4, R52 ;  /* 0x0000000418347225 */ /* 0x000fe200078e0034 */
[----:B------:R-:W-:-:S03]  /*2150*/  SHF.L.U64.HI R69, R68, 0x7, R69 ;  /* 0x0000000744457819 */ /* 0x000fc60000010245 */
[----:B------:R-:W-:Y:S01]  /*2160*/  IMAD.WIDE.U32 R50, R24, R4, R50 ;  /* 0x0000000418327225 */ /* 0x000fe200078e0032 */
[----:B------:R-:W-:Y:S02]  /*2170*/  SHF.L.U64.HI R66, R4, 0x7, R5 ;  /* 0x0000000704427819 */ /* 0x000fe40000010205 */
[----:B------:R-:W-:Y:S01]  /*2180*/  LOP3.LUT R31, R0, 0x2, RZ, 0xc0, !PT ;  /* 0x00000002001f7812 */ /* 0x000fe200078ec0ff */
[----:B------:R-:W-:Y:S01]  /*2190*/  IMAD.SHL.U32 R65, R4, 0x80, RZ ;  /* 0x0000008004417824 */ /* 0x000fe200078e00ff */
[----:B------:R-:W-:Y:S01]  /*21a0*/  SHF.R.S32.HI R4, RZ, 0x1f, R20 ;  /* 0x0000001fff047819 */ /* 0x000fe20000011414 */
[----:B------:R-:W-:Y:S01]  /*21b0*/  IMAD.X R49, R14, 0x1, R3, P2 ;  /* 0x000000010e317824 */ /* 0x000fe200010e0603 */
[----:B------:R-:W-:Y:S01]  /*21c0*/  SHF.R.S32.HI R3, RZ, 0x1f, R7 ;  /* 0x0000001fff037819 */ /* 0x000fe20000011407 */
[----:B------:R-:W-:Y:S02]  /*21d0*/  IMAD.IADD R28, R57, 0x1, R21 ;  /* 0x00000001391c7824 */ /* 0x000fe400078e0215 */
[----:B------:R-:W-:-:S02]  /*21e0*/  IMAD.SHL.U32 R70, R70, 0x80, RZ ;  /* 0x0000008046467824 */ /* 0x000fc400078e00ff */
[----:B------:R-:W-:Y:S02]  /*21f0*/  IMAD.SHL.U32 R68, R68, 0x80, RZ ;  /* 0x0000008044447824 */ /* 0x000fe400078e00ff */
[----:B------:R-:W-:Y:S02]  /*2200*/  IMAD.SHL.U32 R63, R63, 0x2, RZ ;  /* 0x000000023f3f7824 */ /* 0x000fe400078e00ff */
[----:B------:R-:W-:Y:S02]  /*2210*/  IMAD.IADD R21, R21, 0x1, R55 ;  /* 0x0000000115157824 */ /* 0x000fe400078e0237 */
[----:B------:R-:W-:Y:S02]  /*2220*/  IMAD.IADD R6, R53, 0x1, R11 ;  /* 0x0000000135067824 */ /* 0x000fe400078e020b */
[----:B------:R-:W-:Y:S02]  /*2230*/  IMAD.IADD R5, R11, 0x1, R51 ;  /* 0x000000010b057824 */ /* 0x000fe400078e0233 */
[----:B------:R-:W-:-:S07]  /*2240*/  IMAD.IADD R0, R59, 0x1, R33 ;  /* 0x000000013b007824 */ /* 0x000fce00078e0221 */
.L_x_8300:
[----:B------:R-:W2:Y:S01]  /*2250*/  LDL R8, [R1+0x1c] ;  /* 0x00001c0001087983 */ /* 0x000ea20000100800 */
[----:B------:R-:W0:Y:S01]  /*2260*/  LDC R93, c[0x0][0x3d4] ;  /* 0x0000f500ff5d7b82 */ /* 0x000e220000000800 */
[----:B------:R-:W-:Y:S01]  /*2270*/  VIADD R2, R2, 0xffffffff ;  /* 0xffffffff02027836 */ /* 0x000fe20000000000 */
[----:B------:R-:W-:Y:S05]  /*2280*/  YIELD ;  /* 0x0000000000007946 */ /* 0x000fea0003800000 */
[----:B------:R-:W-:Y:S01]  /*2290*/  SHF.R.S32.HI R10, RZ, 0x1f, R2 ;  /* 0x0000001fff0a7819 */ /* 0x000fe20000011402 */
[----:B------:R-:W1:Y:S01]  /*22a0*/  LDC.64 R78, c[0x0][0x2d8] ;  /* 0x0000b600ff4e7b82 */ /* 0x000e620000000a00 */
[-C--:B------:R-:W-:Y:S01]  /*22b0*/  IMAD R9, R71, R2.reuse, RZ ;  /* 0x0000000247097224 */ /* 0x080fe200078e02ff */
[----:B------:R-:W-:Y:S01]  /*22c0*/  BSSY B0, `(.L_x_8261) ;  /* 0x00003ed000007945 */ /* 0x000fe20003800000 */
[----:B----4-:R-:W-:Y:S01]  /*22d0*/  IMAD.WIDE.U32 R40, R70, R2, RZ ;  /* 0x0000000246287225 */ /* 0x010fe200078e00ff */
[----:B------:R-:W-:-:S03]  /*22e0*/  ISETP.GT.AND P2, PT, R2, R26, PT ;  /* 0x0000001a0200720c */ /* 0x000fc60003f44270 */
[----:B------:R-:W-:-:S04]  /*22f0*/  IMAD R11, R10, R70, R9 ;  /* 0x000000460a0b7224 */ /* 0x000fc800078e0209 */
[----:B------:R-:W-:Y:S01]  /*2300*/  IMAD.IADD R81, R41, 0x1, R11 ;  /* 0x0000000129517824 */ /* 0x000fe200078e020b */
[----:B0-----:R-:W-:Y:S02]  /*2310*/  ISETP.GE.AND P3, PT, R93, 0x1, PT ;  /* 0x000000015d00780c */ /* 0x001fe40003f66270 */
[----:B-1----:R-:W-:-:S04]  /*2320*/  IADD3 R36, P4, P5, R40, R78, R77 ;  /* 0x0000004e28247210 */ /* 0x002fc80007d9e04d */
[----:B------:R-:W-:Y:S01]  /*2330*/  IADD3.X R37, R81, R79, R76, P4, P5 ;  /* 0x0000004f51257210 */ /* 0x000fe200027ea44c */
[----:B--2---:R-:W-:-:S04]  /*2340*/  IMAD R9, R19, 0x3000, R8 ;  /* 0x0000300013097824 */ /* 0x004fc800078e0208 */
[----:B------:R-:W-:Y:S02]  /*2350*/  IMAD.IADD R90, R18, 0x1, R9 ;  /* 0x00000001125a7824 */ /* 0x000fe400078e0209 */
[----:B------:R-:W-:Y:S05]  /*2360*/  @!P3 BRA `(.L_x_8262) ;  /* 0x0000003c0034b947 */ /* 0x000fea0003800000 */
[----:B------:R-:W-:Y:S01]  /*2370*/  ULDC.U8 UR4, c[0x0][0x3f0] ;  /* 0x0000fc0000047ab9 */ /* 0x000fe20000000000 */
[-C--:B------:R-:W-:Y:S01]  /*2380*/  IMAD R9, R69, R2.reuse, RZ ;  /* 0x0000000245097224 */ /* 0x080fe200078e02ff */
[----:B------:R-:W-:Y:S01]  /*2390*/  ISETP.NE.AND P3, PT, RZ, UR4, PT ;  /* 0x00000004ff007c0c */ /* 0x000fe2000bf65270 */
[----:B------:R-:W-:Y:S02]  /*23a0*/  IMAD R8, R66, R2, RZ ;  /* 0x0000000242087224 */ /* 0x000fe400078e02ff */
[----:B------:R-:W-:Y:S02]  /*23b0*/  IMAD R91, R2, -0x80, R27 ;  /* 0xffffff80025b7824 */ /* 0x000fe400078e021b */
[C---:B------:R-:W-:Y:S02]  /*23c0*/  IMAD R9, R10.reuse, R68, R9 ;  /* 0x000000440a097224 */ /* 0x040fe400078e0209 */
[----:B------:R-:W-:Y:S01]  /*23d0*/  IMAD R11, R10, R65, R8 ;  /* 0x000000410a0b7224 */ /* 0x000fe200078e0208 */
[----:B------:R-:W-:Y:S01]  /*23e0*/  VIMNMX R91, R91, 0x80, PT ;  /* 0x000000805b5b7848 */ /* 0x000fe20003fe0100 */
[----:B------:R-:W-:-:S04]  /*23f0*/  IMAD.WIDE.U32 R44, R68, R2, RZ ;  /* 0x00000002442c7225 */ /* 0x000fc800078e00ff */
        /* <DEDUP_REMOVED lines=14> */
[----:B------:R-:W-:Y:S01]  /*24e0*/  ULDC.64 UR6, c[0x0][0x3e0] ;  /* 0x0000f80000067ab9 */ /* 0x000fe20000000a00 */
[----:B------:R-:W-:Y:S01]  /*24f0*/  IADD3 R44, P3, P5, R56, UR4, R44 ;  /* 0x00000004382c7c10 */ /* 0x000fe2000fd7e02c */
[----:B------:R-:W-:Y:S01]  /*2500*/  VIADD R8, R16, 0x10 ;  /* 0x0000001010087836 */ /* 0x000fe20000000000 */
[----:B------:R-:W-:Y:S02]  /*2510*/  CS2R R38, SRZ ;  /* 0x0000000000267805 */ /* 0x000fe4000001ff00 */
[----:B------:R-:W-:Y:S02]  /*2520*/  CS2R R40, SRZ ;  /* 0x0000000000287805 */ /* 0x000fe4000001ff00 */
[----:B------:R-:W-:Y:S02]  /*2530*/  IADD3.X R45, R28, UR5, R46, P3, P5 ;  /* 0x000000051c2d7c10 */ /* 0x000fe40009fea42e */
[----:B------:R-:W-:-:S04]  /*2540*/  IADD3 R42, P3, P5, R52, UR6, R42 ;  /* 0x00000006342a7c10 */ /* 0x000fc8000fd7e02a */
[----:B------:R-:W-:Y:S02]  /*2550*/  IADD3.X R43, R6, UR7, R47, P3, P5 ;  /* 0x00000007062b7c10 */ /* 0x000fe40009fea42f */
[-C--:B------:R-:W-:Y:S02]  /*2560*/  ISETP.GE.AND P5, PT, R16, R93.reuse, PT ;  /* 0x0000005d1000720c */ /* 0x080fe40003fa6270 */
[----:B------:R-:W-:Y:S01]  /*2570*/  ISETP.GE.AND P3, PT, R8, R93, PT ;  /* 0x0000005d0800720c */ /* 0x000fe20003f66270 */
[----:B------:R-:W-:Y:S01]  /*2580*/  VIADD R8, R16, 0x20 ;  /* 0x0000002010087836 */ /* 0x000fe20000000000 */
[----:B------:R-:W-:Y:S02]  /*2590*/  CS2R R32, SRZ ;  /* 0x0000000000207805 */ /* 0x000fe4000001ff00 */
[----:B------:R-:W-:-:S07]  /*25a0*/  CS2R R12, SRZ ;  /* 0x00000000000c7805 */ /* 0x000fce000001ff00 */
[----:B------:R0:W5:Y:S04]  /*25b0*/  @!P5 LDG.E.64 R38, desc[UR40][R44.64] ;  /* 0x000000282c26d981 */ /* 0x000168000c1e1b00 */
[----:B------:R0:W5:Y:S01]  /*25c0*/  @!P5 LDG.E.64 R40, desc[UR40][R42.64] ;  /* 0x000000282a28d981 */ /* 0x000162000c1e1b00 */
[----:B------:R-:W-:Y:S02]  /*25d0*/  ISETP.GE.AND P5, PT, R8, R93, PT ;  /* 0x0000005d0800720c */ /* 0x000fe40003fa6270 */
[----:B------:R-:W-:Y:S02]  /*25e0*/  CS2R R34, SRZ ;  /* 0x0000000000227805 */ /* 0x000fe4000001ff00 */
[----:B------:R-:W-:Y:S01]  /*25f0*/  CS2R R14, SRZ ;  /* 0x00000000000e7805 */ /* 0x000fe2000001ff00 */
[----:B------:R0:W5:Y:S04]  /*2600*/  @!P3 LDG.E.64 R32, desc[UR40][R44.64+0x10] ;  /* 0x000010282c20b981 */ /* 0x000168000c1e1b00 */
[----:B------:R0:W5:Y:S04]  /*2610*/  @!P3 LDG.E.64 R34, desc[UR40][R42.64+0x10] ;  /* 0x000010282a22b981 */ /* 0x000168000c1e1b00 */
[----:B------:R0:W5:Y:S04]  /*2620*/  @!P5 LDG.E.64 R12, desc[UR40][R44.64+0x20] ;  /* 0x000020282c0cd981 */ /* 0x000168000c1e1b00 */
[----:B------:R0:W5:Y:S02]  /*2630*/  @!P5 LDG.E.64 R14, desc[UR40][R42.64+0x20] ;  /* 0x000020282a0ed981 */ /* 0x000164000c1e1b00 */
.L_x_8265:
[----:B------:R-:W-:Y:S05]  /*2640*/  BSYNC B1 ;  /* 0x0000000000017941 */ /* 0x000fea0003800000 */
.L_x_8264:
[----:B------:R-:W-:Y:S01]  /*2650*/  ISETP.NE.AND P3, PT, R155, 0x3, PT ;  /* 0x000000039b00780c */ /* 0x000fe20003f65270 */
[----:B0----5:R-:W-:Y:S02]  /*2660*/  IMAD.MOV.U32 R42, RZ, RZ, R12 ;  /* 0x000000ffff2a7224 */ /* 0x021fe400078e000c */
[----:B------:R-:W-:Y:S02]  /*2670*/  IMAD.MOV.U32 R44, RZ, RZ, R32 ;  /* 0x000000ffff2c7224 */ /* 0x000fe400078e0020 */
[----:B------:R-:W-:Y:S02]  /*2680*/  IMAD.MOV.U32 R46, RZ, RZ, R38 ;  /* 0x000000ffff2e7224 */ /* 0x000fe400078e0026 */
[----:B------:R-:W-:Y:S02]  /*2690*/  IMAD.MOV.U32 R43, RZ, RZ, R14 ;  /* 0x000000ffff2b7224 */ /* 0x000fe400078e000e */
[----:B------:R-:W-:Y:S02]  /*26a0*/  IMAD.MOV.U32 R45, RZ, RZ, R34 ;  /* 0x000000ffff2d7224 */ /* 0x000fe400078e0022 */
[----:B------:R-:W-:-:S02]  /*26b0*/  IMAD.MOV.U32 R47, RZ, RZ, R40 ;  /* 0x000000ffff2f7224 */ /* 0x000fc400078e0028 */
[----:B------:R-:W-:Y:S05]  /*26c0*/  @!P3 BRA `(.L_x_8266) ;  /* 0x000000000004b947 */ /* 0x000fea0003800000 */
[----:B------:R-:W-:Y:S01]  /*26d0*/  BPT.TRAP 0x1 ;  /* 0x000000040000795c */ /* 0x000fe20000300000 */
.L_x_8266:
[----:B------:R-:W-:Y:S01]  /*26e0*/  IMAD R89, R19, 0x8, R18 ;  /* 0x0000000813597824 */ /* 0x000fe200078e0212 */
[----:B------:R-:W-:Y:S01]  /*26f0*/  SHF.L.U32 R92, R153, 0x1f, RZ ;  /* 0x0000001f995c7819 */ /* 0x000fe200000006ff */
[----:B------:R-:W-:Y:S03]  /*2700*/  BSSY B1, `(.L_x_8267) ;  /* 0x0000003000017945 */ /* 0x000fe60003800000 */
[----:B------:R-:W0:Y:S02]  /*2710*/  SYNCS.PHASECHK.TRANS64.TRYWAIT P5, [R89+URZ+0x19c90], R92 ;  /* 0x019c905c590075a7 */ /* 0x000e2400080a017f */
[----:B0-----:R-:W-:Y:S05]  /*2720*/  @!P5 BRA `(.L_x_8268) ;  /* 0x000001500024d947 */ /* 0x001fea0003800000 */
.L_x_8507:
[----:B------:R-:W-:Y:S05]  /*2730*/  BSYNC B1 ;  /* 0x0000000000017941 */ /* 0x000fea0003800000 */
.L_x_8267:
        /* <DEDUP_REMOVED lines=9> */
[----:B------:R-:W-:Y:S02]  /*27d0*/  LOP3.LUT R38, R39, 0xff, RZ, 0xc0, !PT ;  /* 0x000000ff27267812 */ /* 0x000fe400078ec0ff */
[--C-:B------:R-:W-:Y:S02]  /*27e0*/  SHF.R.U32.HI R79, RZ, 0x18, R39.reuse ;  /* 0x00000018ff4f7819 */ /* 0x100fe40000011627 */
[----:B------:R-:W-:Y:S02]  /*27f0*/  SHF.R.U32.HI R84, RZ, 0x10, R39 ;  /* 0x00000010ff547819 */ /* 0x000fe40000011627 */
[--C-:B------:R-:W-:Y:S02]  /*2800*/  SHF.R.U32.HI R78, RZ, 0x8, R41.reuse ;  /* 0x00000008ff4e7819 */ /* 0x100fe40000011629 */
[----:B------:R-:W-:-:S02]  /*2810*/  SHF.R.U32.HI R81, RZ, 0x10, R41 ;  /* 0x00000010ff517819 */ /* 0x000fc40000011629 */
[----:B------:R-:W-:Y:S01]  /*2820*/  LOP3.LUT R39, R41, 0xff, RZ, 0xc0, !PT ;  /* 0x000000ff29277812 */ /* 0x000fe200078ec0ff */
        /* <DEDUP_REMOVED lines=8> */
[----:B------:R-:W-:Y:S01]  /*28b0*/  IMAD.U32 R41, R81, 0x10000, RZ ;  /* 0x0001000051297824 */ /* 0x000fe200078e00ff */
[----:B------:R-:W-:Y:S01]  /*28c0*/  LOP3.LUT R80, R79, 0xff00, R78, 0xf8, !PT ;  /* 0x0000ff004f507812 */ /* 0x000fe200078ef84e */
[----:B------:R-:W-:Y:S01]  /*28d0*/  IMAD.MOV.U32 R40, RZ, RZ, R8 ;  /* 0x000000ffff287224 */ /* 0x000fe200078e0008 */
        /* <DEDUP_REMOVED lines=44> */
[----:B------:R-:W-:Y:S01]  /*2ba0*/  F2FP.F16.E4M3.UNPACK_B R87, R38.H1 ;  /* 0x00000026ff57723e */ /* 0x000fe200030006ff */
[--C-:B------:R-:W-:Y:S01]  /*2bb0*/  HADD2.F32 R80, -RZ, R79.reuse.H0_H0 ;  /* 0x2000004fff507230 */ /* 0x100fe20000004100 */
[----:B------:R-:W-:Y:S01]  /*2bc0*/  F2FP.SATFINITE.E4M3.F32.PACK_AB_MERGE_C R47, R78, R47, RZ ;  /* 0x0000002f4e2f723e */ /* 0x000fe200048070ff */
[----:B------:R-:W-:Y:S01]  /*2bd0*/  HADD2.F32 R79, -RZ, R79.H1_H1 ;  /* 0x3000004fff4f7230 */ /* 0x000fe20000004100 */
[-C--:B------:R-:W-:Y:S01]  /*2be0*/  F2FP.F16.E4M3.UNPACK_B R84, R9.reuse.H1 ;  /* 0x00000009ff54723e */ /* 0x080fe200030006ff */
[--C-:B------:R-:W-:Y:S01]  /*2bf0*/  HADD2.F32 R94, -RZ, R87.reuse.H1_H1 ;  /* 0x30000057ff5e7230 */ /* 0x100fe20000004100 */
        /* <DEDUP_REMOVED lines=40> */
.L_x_8273:
[----:B------:R-:W-:Y:S05]  /*2e80*/  BSYNC B2 ;  /* 0x0000000000027941 */ /* 0x000fea0003800000 */
.L_x_8272:
[----:B--2---:R1:W-:Y:S02]  /*2e90*/  STG.E.128 desc[UR40][R36.64], R8 ;  /* 0x0000000824007986 */ /* 0x0043e4000c101d28 */
.L_x_8271:
[----:B------:R-:W-:Y:S05]  /*2ea0*/  BSYNC B1 ;  /* 0x0000000000017941 */ /* 0x000fea0003800000 */
.L_x_8270:
        /* <DEDUP_REMOVED lines=44> */
[-C--:B------:R-:W-:Y:S01]  /*3170*/  FMUL.FTZ R79, R39, R47.reuse ;  /* 0x0000002f274f7220 */ /* 0x080fe20000410000 */
[----:B------:R-:W-:Y:S01]  /*3180*/  FMUL.FTZ R78, R38, R47 ;  /* 0x0000002f264e7220 */ /* 0x000fe20000410000 */
[----:B------:R-:W-:Y:S01]  /*3190*/  F2FP.F16.E4M3.UNPACK_B R35, R34.H1 ;  /* 0x00000022ff23723e */ /* 0x000fe200030006ff */
[----:B------:R-:W-:-:S02]  /*31a0*/  HADD2.F32 R41, -RZ, R45.H1_H1 ;  /* 0x3000002dff297230 */ /* 0x000fc40000004100 */
[-C--:B------:R-:W-:Y:S01]  /*31b0*/  FFMA.FTZ R79, R38, R40.reuse, -R79 ;  /* 0x00000028264f7223 */ /* 0x080fe2000001084f */
[----:B------:R-:W-:Y:S01]  /*31c0*/  FFMA.FTZ R80, R39, R40, R78 ;  /* 0x0000002827507223 */ /* 0x000fe2000001004e */
[----:B------:R-:W-:Y:S01]  /*31d0*/  F2FP.F16.E4M3.UNPACK_B R34, R34 ;  /* 0x00000022ff22723e */ /* 0x000fe200020006ff */
[--C-:B------:R-:W-:Y:S01]  /*31e0*/  HADD2.F32 R40, -RZ, R35.reuse.H1_H1 ;  /* 0x30000023ff287230 */ /* 0x100fe20000004100 */
[----:B------:R-:W-:Y:S01]  /*31f0*/  F2FP.F16.E4M3.UNPACK_B R44, R44 ;  /* 0x0000002cff2c723e */ /* 0x000fe200020006ff */
[----:B------:R-:W-:Y:S01]  /*3200*/  HADD2.F32 R39, -RZ, R35.H0_H0 ;  /* 0x20000023ff277230 */ /* 0x000fe20000004100 */
[----:B------:R-:W-:Y:S01]  /*3210*/  F2FP.F16.E4M3.UNPACK_B R47, R33 ;  /* 0x00000021ff2f723e */ /* 0x000fe200020006ff */
[--C-:B------:R-:W-:Y:S02]  /*3220*/  HADD2.F32 R35, -RZ, R34.reuse.H0_H0 ;  /* 0x20000022ff237230 */ /* 0x100fe40000004100 */
[----:B------:R-:W-:Y:S01]  /*3230*/  FMUL.FTZ R78, R40, R41 ;  /* 0x00000029284e7220 */ /* 0x000fe20000410000 */
[----:B------:R-:W-:-:S02]  /*3240*/  HADD2.F32 R38, -RZ, R34.H1_H1 ;  /* 0x30000022ff267230 */ /* 0x000fc40000004100 */
[C---:B------:R-:W-:Y:S01]  /*3250*/  FMUL.FTZ R41, R39.reuse, R41 ;  /* 0x0000002927297220 */ /* 0x040fe20000410000 */
[--C-:B------:R-:W-:Y:S02]  /*3260*/  HADD2.F32 R34, -RZ, R44.reuse.H1_H1 ;  /* 0x3000002cff227230 */ /* 0x100fe40000004100 */
[----:B------:R-:W-:Y:S02]  /*3270*/  HADD2.F32 R45, -RZ, R45.H0_H0 ;  /* 0x2000002dff2d7230 */ /* 0x000fe40000004100 */
[----:B------:R-:W-:Y:S02]  /*3280*/  HADD2.F32 R44, -RZ, R44.H0_H0 ;  /* 0x2000002cff2c7230 */ /* 0x000fe40000004100 */
[-C--:B------:R-:W-:Y:S01]  /*3290*/  FFMA.FTZ R78, R39, R34.reuse, -R78 ;  /* 0x00000022274e7223 */ /* 0x080fe2000001084e */
[----:B------:R-:W-:Y:S01]  /*32a0*/  FFMA.FTZ R41, R40, R34, R41 ;  /* 0x0000002228297223 */ /* 0x000fe20000010029 */
[-C--:B------:R-:W-:Y:S01]  /*32b0*/  FMUL.FTZ R46, R38, R45.reuse ;  /* 0x0000002d262e7220 */ /* 0x080fe20000410000 */
[----:B------:R-:W-:Y:S01]  /*32c0*/  FMUL.FTZ R45, R35, R45 ;  /* 0x0000002d232d7220 */ /* 0x000fe20000410000 */
[----:B------:R-:W-:-:S02]  /*32d0*/  F2FP.F16.E4M3.UNPACK_B R40, R11.H1 ;  /* 0x0000000bff28723e */ /* 0x000fc400030006ff */
[----:B------:R-:W-:Y:S01]  /*32e0*/  F2FP.SATFINITE.E4M3.F32.PACK_AB_MERGE_C R85, R41, R78, RZ ;  /* 0x0000004e2955723e */ /* 0x000fe200048070ff */
[-C--:B------:R-:W-:Y:S01]  /*32f0*/  FFMA.FTZ R34, R35, R44.reuse, -R46 ;  /* 0x0000002c23227223 */ /* 0x080fe2000001082e */
[----:B------:R-:W-:Y:S01]  /*3300*/  F2FP.F16.E4M3.UNPACK_B R78, R33.H1 ;  /* 0x00000021ff4e723e */ /* 0x000fe200030006ff */
[----:B------:R-:W-:Y:S01]  /*3310*/  FFMA.FTZ R35, R38, R44, R45 ;  /* 0x0000002c26237223 */ /* 0x000fe2000001002d */
[----:B------:R-:W-:Y:S01]  /*3320*/  F2FP.SATFINITE.E4M3.F32.PACK_AB_MERGE_C R38, R80, R79, RZ ;  /* 0x0000004f5026723e */ /* 0x000fe200048070ff */
[--C-:B------:R-:W-:Y:S01]  /*3330*/  HADD2.F32 R41, -RZ, R40.reuse.H0_H0 ;  /* 0x20000028ff297230 */ /* 0x100fe20000004100 */
        /* <DEDUP_REMOVED lines=41> */
[----:B------:R-:W-:-:S07]  /*35d0*/  F2FP.SATFINITE.E4M3.F32.PACK_AB_MERGE_C R11, R78, R41, R46 ;  /* 0x000000294e0b723e */ /* 0x000fce000480702e */
.L_x_8277:
[----:B------:R-:W-:Y:S05]  /*35e0*/  BSYNC B2 ;  /* 0x0000000000027941 */ /* 0x000fea0003800000 */
.L_x_8276:
[----:B--2---:R2:W-:Y:S02]  /*35f0*/  STG.E.128 desc[UR40][R36.64+0x20], R8 ;  /* 0x0000200824007986 */ /* 0x0045e4000c101d28 */
.L_x_8275:
[----:B------:R-:W-:Y:S05]  /*3600*/  BSYNC B1 ;  /* 0x0000000000017941 */ /* 0x000fea0003800000 */
.L_x_8274:
[----:B------:R-:W-:Y:S05]  /*3610*/  @P1 BRA `(.L_x_8269) ;  /* 0x0000002800dc1947 */ /* 0x000fea0003800000 */
[----:B-12---:R1:W2:Y:S01]  /*3620*/  LDS.128 R8, [R90+0x15800] ;  /* 0x015800005a087984 */ /* 0x0062a20000000c00 */
[----:B------:R-:W-:Y:S01]  /*3630*/  VIADD R32, R16, 0x20 ;  /* 0x0000002010207836 */ /* 0x000fe20000000000 */
[----:B------:R-:W-:Y:S04]  /*3640*/  BSSY B1, `(.L_x_8278) ;  /* 0x000006c000017945 */ /* 0x000fe80003800000 */
[----:B------:R-:W-:-:S13]  /*3650*/  ISETP.GE.AND P4, PT, R32, R93, PT ;  /* 0x0000005d2000720c */ /* 0x000fda0003f86270 */
[----:B-1----:R-:W-:Y:S05]  /*3660*/  @P4 BRA `(.L_x_8279) ;  /* 0x0000000400a44947 */ /* 0x002fea0003800000 */
[----:B------:R-:W-:Y:S02]  /*3670*/  SHF.R.U32.HI R14, RZ, 0x8, R15 ;  /* 0x00000008ff0e7819 */ /* 0x000fe4000001160f */
[--C-:B------:R-:W-:Y:S02]  /*3680*/  SHF.R.U32.HI R35, RZ, 0x10, R13.reuse ;  /* 0x00000010ff237819 */ /* 0x100fe4000001160d */
[--C-:B------:R-:W-:Y:S01]  /*3690*/  SHF.R.U32.HI R34, RZ, 0x8, R13.reuse ;  /* 0x00000008ff227819 */ /* 0x100fe2000001160d */
[----:B------:R-:W-:Y:S01]  /*36a0*/  IMAD.SHL.U32 R14, R14, 0x100, RZ ;  /* 0x000001000e0e7824 */ /* 0x000fe200078e00ff */
[----:B------:R-:W-:Y:S02]  /*36b0*/  LOP3.LUT R12, R13, 0xff, RZ, 0xc0, !PT ;  /* 0x000000ff0d0c7812 */ /* 0x000fe400078ec0ff */
[----:B------:R-:W-:Y:S02]  /*36c0*/  SHF.R.U32.HI R13, RZ, 0x18, R13 ;  /* 0x00000018ff0d7819 */ /* 0x000fe4000001160d */
[----:B------:R-:W-:-:S02]  /*36d0*/  SHF.R.U32.HI R32, RZ, 0x10, R15 ;  /* 0x00000010ff207819 */ /* 0x000fc4000001160f */
[----:B------:R-:W-:Y:S02]  /*36e0*/  LOP3.LUT R33, R15, 0xff0000ff, RZ, 0xc0, !PT ;  /* 0xff0000ff0f217812 */ /* 0x000fe400078ec0ff */
[----:B------:R-:W-:Y:S01]  /*36f0*/  PRMT R15, R13, 0x654, R12 ;  /* 0x000006540d0f7816 */ /* 0x000fe2000000000c */
[----:B------:R-:W-:Y:S01]  /*3700*/  IMAD.SHL.U32 R12, R34, 0x100, RZ ;  /* 0x00000100220c7824 */ /* 0x000fe200078e00ff */
[----:B------:R-:W-:Y:S01]  /*3710*/  LOP3.LUT R33, R33, 0xff00, R14, 0xf8, !PT ;  /* 0x0000ff0021217812 */ /* 0x000fe200078ef80e */
[----:B--2---:R-:W-:Y:S01]  /*3720*/  IMAD.MOV.U32 R13, RZ, RZ, R8 ;  /* 0x000000ffff0d7224 */ /* 0x004fe200078e0008 */
[----:B------:R-:W-:Y:S01]  /*3730*/  F2FP.F16.E4M3.UNPACK_B R8, R9 ;  /* 0x00000009ff08723e */ /* 0x000fe200020006ff */
[----:B------:R-:W-:Y:S01]  /*3740*/  IMAD.U32 R14, R32, 0x10000, RZ ;  /* 0x00010000200e7824 */ /* 0x000fe200078e00ff */
        /* <DEDUP_REMOVED lines=45> */
[-C--:B------:R-:W-:Y:S01]  /*3a20*/  FFMA.FTZ R43, R14, R42.reuse, -R35 ;  /* 0x0000002a0e2b7223 */ /* 0x080fe20000010823 */
        /* <DEDUP_REMOVED lines=20> */
[----:B------:R-:W-:Y:S02]  /*3b70*/  HADD2.F32 R39, -RZ, R39.H0_H0 ;  /* 0x20000027ff277230 */ /* 0x000fe40000004100 */
[C---:B------:R-:W-:Y:S01]  /*3b80*/  FMUL.FTZ R15, R13.reuse, R40 ;  /* 0x000000280d0f7220 */ /* 0x040fe20000410000 */
[----:B------:R-:W-:Y:S01]  /*3b90*/  FFMA.FTZ R40, R32, R35, R41 ;  /* 0x0000002320287223 */ /* 0x000fe20000010029 */
[----:B------:R-:W-:Y:S01]  /*3ba0*/  FFMA.FTZ R44, R13, R12, -R44 ;  /* 0x0000000c0d2c7223 */ /* 0x000fe2000001082c */
[----:B------:R-:W-:-:S02]  /*3bb0*/  HADD2.F32 R13, -RZ, R11.H1_H1 ;  /* 0x3000000bff0d7230 */ /* 0x000fc40000004100 */
        /* <DEDUP_REMOVED lines=20> */
.L_x_8279:
[----:B------:R-:W-:Y:S05]  /*3d00*/  BSYNC B1 ;  /* 0x0000000000017941 */ /* 0x000fea0003800000 */
.L_x_8278:
[----:B--2---:R3:W-:Y:S01]  /*3d10*/  STG.E.128 desc[UR40][R36.64+0x40], R8 ;  /* 0x0000400824007986 */ /* 0x0047e2000c101d28 */
[----:B------:R-:W-:Y:S05]  /*3d20*/  BRA `(.L_x_8269) ;  /* 0x0000002400187947 */ /* 0x000fea0003800000 */
.L_x_8263:
        /* <DEDUP_REMOVED lines=10> */
[----:B------:R-:W-:Y:S06]  /*3dd0*/  @P4 BRA `(.L_x_8281) ;  /* 0x0000000000404947 */ /* 0x000fec0003800000 */
[----:B------:R-:W-:Y:S01]  /*3de0*/  ULDC.64 UR4, c[0x0][0x3c8] ;  /* 0x0000f20000047ab9 */ /* 0x000fe20000000a00 */
[----:B------:R-:W-:Y:S01]  /*3df0*/  ULDC.64 UR6, c[0x0][0x3e0] ;  /* 0x0000f80000067ab9 */ /* 0x000fe20000000a00 */
[----:B------:R-:W-:Y:S02]  /*3e00*/  IADD3 R44, P3, P5, R54, UR4, R44 ;  /* 0x00000004362c7c10 */ /* 0x000fe4000fd7e02c */
[----:B------:R-:W-:Y:S02]  /*3e10*/  CS2R R10, SRZ ;  /* 0x00000000000a7805 */ /* 0x000fe4000001ff00 */
[----:B------:R-:W-:Y:S02]  /*3e20*/  CS2R R8, SRZ ;  /* 0x0000000000087805 */ /* 0x000fe4000001ff00 */
[----:B------:R-:W-:Y:S02]  /*3e30*/  CS2R R34, SRZ ;  /* 0x0000000000227805 */ /* 0x000fe4000001ff00 */
[----:B------:R-:W-:-:S02]  /*3e40*/  IADD3.X R45, R21, UR5, R46, P3, P5 ;  /* 0x00000005152d7c10 */ /* 0x000fc40009fea42e */
[----:B------:R-:W-:Y:S02]  /*3e50*/  CS2R R32, SRZ ;  /* 0x0000000000207805 */ /* 0x000fe4000001ff00 */
[----:B------:R-:W-:-:S04]  /*3e60*/  IADD3 R42, P3, P5, R50, UR6, R42 ;  /* 0x00000006322a7c10 */ /* 0x000fc8000fd7e02a */
[----:B------:R-:W-:Y:S02]  /*3e70*/  IADD3.X R43, R5, UR7, R47, P3, P5 ;  /* 0x00000007052b7c10 */ /* 0x000fe40009fea42f */
[-C--:B------:R-:W-:Y:S02]  /*3e80*/  ISETP.GE.AND P3, PT, R22, R93.reuse, PT ;  /* 0x0000005d1600720c */ /* 0x080fe40003f66270 */
[----:B------:R-:W-:-:S11]  /*3e90*/  ISETP.GE.AND P5, PT, R156, R93, PT ;  /* 0x0000005d9c00720c */ /* 0x000fd60003fa6270 */
[----:B------:R0:W5:Y:S04]  /*3ea0*/  @!P3 LDG.E.128 R12, desc[UR40][R44.64] ;  /* 0x000000282c0cb981 */ /* 0x000168000c1e1d00 */
[----:B------:R0:W5:Y:S04]  /*3eb0*/  @!P5 LDG.E.128 R8, desc[UR40][R44.64+0x20] ;  /* 0x000020282c08d981 */ /* 0x000168000c1e1d00 */
[----:B------:R0:W5:Y:S04]  /*3ec0*/  @!P3 LDG.E.128 R36, desc[UR40][R42.64] ;  /* 0x000000282a24b981 */ /* 0x000168000c1e1d00 */
[----:B------:R0:W5:Y:S02]  /*3ed0*/  @!P5 LDG.E.128 R32, desc[UR40][R42.64+0x20] ;  /* 0x000020282a20d981 */ /* 0x000164000c1e1d00 */
.L_x_8281:
[----:B------:R-:W-:Y:S05]  /*3ee0*/  BSYNC B1 ;  /* 0x0000000000017941 */ /* 0x000fea0003800000 */
.L_x_8280:
[----:B------:R-:W-:Y:S01]  /*3ef0*/  ISETP.NE.AND P3, PT, R155, 0x3, PT ;  /* 0x000000039b00780c */ /* 0x000fe20003f65270 */
[----:B-----5:R-:W-:Y:S02]  /*3f00*/  IMAD.MOV.U32 R94, RZ, RZ, R10 ;  /* 0x000000ffff5e7224 */ /* 0x020fe400078e000a */
[----:B------:R-:W-:Y:S02]  /*3f10*/  IMAD.MOV.U32 R95, RZ, RZ, R8 ;  /* 0x000000ffff5f7224 */ /* 0x000fe400078e0008 */
[----:B------:R-:W-:Y:S02]  /*3f20*/  IMAD.MOV.U32 R103, RZ, RZ, R14 ;  /* 0x000000ffff677224 */ /* 0x000fe400078e000e */
[----:B------:R-:W-:Y:S02]  /*3f30*/  IMAD.MOV.U32 R102, RZ, RZ, R12 ;  /* 0x000000ffff667224 */ /* 0x000fe400078e000c */
[----:B------:R-:W-:Y:S02]  /*3f40*/  IMAD.MOV.U32 R96, RZ, RZ, R34 ;  /* 0x000000ffff607224 */ /* 0x000fe400078e0022 */
[----:B------:R-:W-:-:S02]  /*3f50*/  IMAD.MOV.U32 R97, RZ, RZ, R32 ;  /* 0x000000ffff617224 */ /* 0x000fc400078e0020 */
[----:B------:R-:W-:Y:S02]  /*3f60*/  IMAD.MOV.U32 R101, RZ, RZ, R38 ;  /* 0x000000ffff657224 */ /* 0x000fe400078e0026 */
[----:B------:R-:W-:Y:S01]  /*3f70*/  IMAD.MOV.U32 R100, RZ, RZ, R36 ;  /* 0x000000ffff647224 */ /* 0x000fe200078e0024 */
[----:B------:R-:W-:Y:S06]  /*3f80*/  @!P3 BRA `(.L_x_8282) ;  /* 0x000000000004b947 */ /* 0x000fec0003800000 */
[----:B------:R-:W-:Y:S01]  /*3f90*/  BPT.TRAP 0x1 ;  /* 0x000000040000795c */ /* 0x000fe20000300000 */
.L_x_8282:
[----:B------:R-:W-:Y:S01]  /*3fa0*/  IMAD R89, R19, 0x8, R18 ;  /* 0x0000000813597824 */ /* 0x000fe200078e0212 */
[----:B------:R-:W-:Y:S01]  /*3fb0*/  SHF.L.U32 R92, R153, 0x1f, RZ ;  /* 0x0000001f995c7819 */ /* 0x000fe200000006ff */
[----:B------:R-:W-:Y:S03]  /*3fc0*/  BSSY B1, `(.L_x_8283) ;  /* 0x0000003000017945 */ /* 0x000fe60003800000 */
[----:B------:R-:W1:Y:S02]  /*3fd0*/  SYNCS.PHASECHK.TRANS64.TRYWAIT P5, [R89+URZ+0x19c90], R92 ;  /* 0x019c905c590075a7 */ /* 0x000e6400080a017f */
[----:B-1----:R-:W-:Y:S05]  /*3fe0*/  @!P5 BRA `(.L_x_8284) ;  /* 0x000001380008d947 */ /* 0x002fea0003800000 */
.L_x_8508:
[----:B------:R-:W-:Y:S05]  /*3ff0*/  BSYNC B1 ;  /* 0x0000000000017941 */ /* 0x000fea0003800000 */
.L_x_8283:
[----:B------:R-:W-:Y:S05]  /*4000*/  @P4 BRA `(.L_x_8269) ;  /* 0x0000002000604947 */ /* 0x000fea0003800000 */
[----:B------:R-:W2:Y:S01]  /*4010*/  LDC R98, c[0x0][0x2e4] ;  /* 0x0000b900ff627b82 */ /* 0x000ea20000000800 */
[----:B------:R-:W-:Y:S01]  /*4020*/  ISETP.NE.AND P4, PT, R62, RZ, PT ;  /* 0x000000ff3e00720c */ /* 0x000fe20003f85270 */
[----:B------:R-:W-:Y:S01]  /*4030*/  ULDC.64 UR4, c[0x0][0x2f0] ;  /* 0x0000bc0000047ab9 */ /* 0x000fe20000000a00 */
[----:B0-----:R-:W-:Y:S01]  /*4040*/  SHF.R.S32.HI R42, RZ, 0x1f, R152 ;  /* 0x0000001fff2a7819 */ /* 0x001fe20000011498 */
[----:B------:R-:W-:Y:S01]  /*4050*/  IMAD.MOV.U32 R80, RZ, RZ, R40 ;  /* 0x000000ffff507224 */ /* 0x000fe200078e0028 */
[----:B------:R-:W-:Y:S03]  /*4060*/  BSSY B1, `(.L_x_8285) ;  /* 0x0000100000017945 */ /* 0x000fe60003800000 */
[----:B------:R-:W-:Y:S02]  /*4070*/  IMAD R41, R42, UR4, RZ ;  /* 0x000000042a297c24 */ /* 0x000fe4000f8e02ff */
[----:B------:R-:W-:-:S04]  /*4080*/  IMAD.WIDE.U32 R80, R152, UR4, R80 ;  /* 0x0000000498507c25 */ /* 0x000fc8000f8e0050 */
[----:B------:R-:W-:-:S04]  /*4090*/  IMAD R41, R152, UR5, R41 ;  /* 0x0000000598297c24 */ /* 0x000fc8000f8e0229 */
[----:B------:R-:W-:Y:S02]  /*40a0*/  IMAD.IADD R99, R41, 0x1, R81 ;  /* 0x0000000129637824 */ /* 0x000fe400078e0251 */
[----:B--2---:R-:W-:Y:S01]  /*40b0*/  IMAD.IADD R104, R98, 0x1, -R63 ;  /* 0x0000000162687824 */ /* 0x004fe200078e0a3f */
[----:B------:R-:W-:Y:S06]  /*40c0*/  @!P4 BRA `(.L_x_8286) ;  /* 0x0000000c00e4c947 */ /* 0x000fec0003800000 */
[----:B------:R-:W2:Y:S04]  /*40d0*/  LDL R46, [R1] ;  /* 0x00000000012e7983 */ /* 0x000ea80000100800 */
[----:B------:R-:W3:Y:S04]  /*40e0*/  LDL R45, [R1+0x50] ;  /* 0x00005000012d7983 */ /* 0x000ee80000100800 */
[----:B------:R-:W4:Y:S01]  /*40f0*/  LDL R43, [R1+0x4] ;  /* 0x00000400012b7983 */ /* 0x000f220000100800 */
[----:B------:R-:W-:Y:S01]  /*4100*/  SEL R40, R63, R104, !P0 ;  /* 0x000000683f287207 */ /* 0x000fe20004000000 */
[----:B------:R-:W-:Y:S01]  /*4110*/  BSSY B2, `(.L_x_8287) ;  /* 0x00000f2000027945 */ /* 0x000fe20003800000 */
[----:B------:R-:W-:-:S02]  /*4120*/  IADD3 R87, P4, P5, R60, R80, R20 ;  /* 0x000000503c577210 */ /* 0x000fc40007d9e014 */
[----:B------:R-:W-:Y:S02]  /*4130*/  SHF.R.S32.HI R41, RZ, 0x1f, R40 ;  /* 0x0000001fff297819 */ /* 0x000fe40000011428 */
[----:B------:R-:W-:Y:S02]  /*4140*/  IADD3.X R44, R82, R99, R4, P4, P5 ;  /* 0x00000063522c7210 */ /* 0x000fe400027ea404 */
[----:B------:R-:W-:-:S04]  /*4150*/  LEA.HI R41, R41, R40, RZ, 0x5 ;  /* 0x0000002829297211 */ /* 0x000fc800078f28ff */
[----:B------:R-:W-:-:S04]  /*4160*/  SHF.R.S32.HI R40, RZ, 0x5, R41 ;  /* 0x00000005ff287819 */ /* 0x000fc80000011429 */
[----:B------:R-:W-:-:S05]  /*4170*/  LEA.HI.SX32 R40, R75, R40, 0x1c ;  /* 0x000000284b287211 */ /* 0x000fca00078fe2ff */
[C---:B------:R-:W-:Y:S01]  /*4180*/  IMAD.SHL.U32 R41, R40.reuse, 0x10, RZ ;  /* 0x0000001028297824 */ /* 0x040fe200078e00ff */
[----:B------:R-:W-:-:S04]  /*4190*/  LEA.HI R40, R40, R40, RZ, 0x1 ;  /* 0x0000002828287211 */ /* 0x000fc800078f08ff */
[----:B------:R-:W-:Y:S01]  /*41a0*/  ISETP.GE.AND P4, PT, R41, R98, PT ;  /* 0x000000622900720c */ /* 0x000fe20003f86270 */
[----:B------:R-:W-:-:S05]  /*41b0*/  IMAD.SHL.U32 R40, R40, 0x800, RZ ;  /* 0x0000080028287824 */ /* 0x000fca00078e00ff */
[----:B------:R-:W-:-:S07]  /*41c0*/  LOP3.LUT R40, R40, 0xfffff000, RZ, 0xc0, !PT ;  /* 0xfffff00028287812 */ /* 0x000fce00078ec0ff */
[--C-:B------:R-:W-:Y:S02]  /*41d0*/  @!P4 SHF.R.S32.HI R42, RZ, 0x1f, R41.reuse ;  /* 0x0000001fff2ac819 */ /* 0x100fe40000011429 */
[----:B------:R-:W-:-:S04]  /*41e0*/  @!P4 IADD3 R85, P5, P6, R60, R80, R41 ;  /* 0x000000503c55c210 */ /* 0x000fc80007ebe029 */
[----:B------:R-:W-:Y:S02]  /*41f0*/  @!P4 IADD3.X R42, R82, R99, R42, P5, P6 ;  /* 0x00000063522ac210 */ /* 0x000fe40002fec42a */
[----:B------:R-:W-:-:S05]  /*4200*/  IADD3 R86, P5, R87, R78, RZ ;  /* 0x0000004e57567210 */ /* 0x000fca0007fbe0ff */
[----:B------:R-:W-:Y:S01]  /*4210*/  IMAD.X R87, R44, 0x1, R79, P5 ;  /* 0x000000012c577824 */ /* 0x000fe200028e064f */
[----:B------:R-:W-:-:S05]  /*4220*/  @!P4 IADD3 R84, P5, R85, R78, RZ ;  /* 0x0000004e5554c210 */ /* 0x000fca0007fbe0ff */
[----:B------:R-:W-:Y:S01]  /*4230*/  @!P4 IMAD.X R85, R42, 0x1, R79, P5 ;  /* 0x000000012a55c824 */ /* 0x000fe200028e064f */
[----:B------:R-:W-:Y:S02]  /*4240*/  ISETP.GE.AND P5, PT, R22, R93, PT ;  /* 0x0000005d1600720c */ /* 0x000fe40003fa6270 */
[----:B--2---:R-:W-:-:S04]  /*4250*/  LOP3.LUT R41, R46, 0x10, R41, 0xf8, !PT ;  /* 0x000000102e297812 */ /* 0x004fc800078ef829 */
[----:B---3--:R-:W-:-:S04]  /*4260*/  LOP3.LUT R41, R41, R45, RZ, 0x3c, !PT ;  /* 0x0000002d29297212 */ /* 0x008fc800078e3cff */
[----:B----4-:R-:W-:Y:S01]  /*4270*/  IADD3 R40, R41, R40, R43 ;  /* 0x0000002829287210 */ /* 0x010fe20007ffe02b */
[----:B------:R-:W-:-:S04]  /*4280*/  IMAD R41, R19, 0x3000, R73 ;  /* 0x0000300013297824 */ /* 0x000fc800078e0249 */
[----:B------:R-:W-:Y:S02]  /*4290*/  IMAD R43, R19, 0x3000, R40 ;  /* 0x00003000132b7824 */ /* 0x000fe400078e0228 */
[C---:B------:R-:W-:Y:S02]  /*42a0*/  IMAD.IADD R41, R18.reuse, 0x1, R41 ;  /* 0x0000000112297824 */ /* 0x040fe400078e0229 */
[----:B------:R-:W-:-:S04]  /*42b0*/  IMAD.IADD R44, R18, 0x1, R43 ;  /* 0x00000001122c7824 */ /* 0x000fc800078e022b */
[----:B------:R-:W0:Y:S04]  /*42c0*/  LDS.128 R40, [R41+0x13800] ;  /* 0x0138000029287984 */ /* 0x000e280000000c00 */
[----:B------:R-:W2:Y:S01]  /*42d0*/  LDS.128 R44, [R44+0x13800] ;  /* 0x013800002c2c7984 */ /* 0x000ea20000000c00 */
[----:B------:R-:W-:Y:S05]  /*42e0*/  @P5 BRA `(.L_x_8288) ;  /* 0x0000000c00505947 */ /* 0x000fea0003800000 */
[----:B------:R-:W-:Y:S02]  /*42f0*/  SHF.R.U32.HI R14, RZ, 0x8, R13 ;  /* 0x00000008ff0e7819 */ /* 0x000fe4000001160d */
[----:B------:R-:W-:Y:S02]  /*4300*/  SHF.R.U32.HI R38, RZ, 0x8, R15 ;  /* 0x00000008ff267819 */ /* 0x000fe4000001160f */
[----:B------:R-:W-:Y:S01]  /*4310*/  SHF.R.U32.HI R108, RZ, 0x8, R37 ;  /* 0x00000008ff6c7819 */ /* 0x000fe20000011625 */
[----:B------:R-:W-:Y:S01]  /*4320*/  IMAD.SHL.U32 R14, R14, 0x100, RZ ;  /* 0x000001000e0e7824 */ /* 0x000fe200078e00ff */
[----:B------:R-:W-:Y:S01]  /*4330*/  LOP3.LUT R36, R13, 0xff, RZ, 0xc0, !PT ;  /* 0x000000ff0d247812 */ /* 0x000fe200078ec0ff */
[----:B------:R-:W-:Y:S01]  /*4340*/  IMAD.SHL.U32 R38, R38, 0x100, RZ ;  /* 0x0000010026267824 */ /* 0x000fe200078e00ff */
[----:B------:R-:W-:Y:S01]  /*4350*/  SHF.R.U32.HI R105, RZ, 0x18, R13 ;  /* 0x00000018ff697819 */ /* 0x000fe2000001160d */
[----:B------:R-:W-:Y:S01]  /*4360*/  IMAD.SHL.U32 R108, R108, 0x100, RZ ;  /* 0x000001006c6c7824 */ /* 0x000fe200078e00ff */
[----:B------:R-:W-:-:S02]  /*4370*/  LOP3.LUT R106, R15, 0xff, RZ, 0xc0, !PT ;  /* 0x000000ff0f6a7812 */ /* 0x000fc400078ec0ff */
[----:B------:R-:W-:Y:S02]  /*4380*/  SHF.R.U32.HI R107, RZ, 0x18, R15 ;  /* 0x00000018ff6b7819 */ /* 0x000fe4000001160f */
[----:B------:R-:W-:Y:S02]  /*4390*/  LOP3.LUT R109, R37, 0xff, RZ, 0xc0, !PT ;  /* 0x000000ff256d7812 */ /* 0x000fe400078ec0ff */
[----:B------:R-:W-:Y:S02]  /*43a0*/  SHF.R.U32.HI R112, RZ, 0x18, R37 ;  /* 0x00000018ff707819 */ /* 0x000fe40000011625 */
[----:B------:R-:W-:Y:S02]  /*43b0*/  SHF.R.U32.HI R12, RZ, 0x10, R13 ;  /* 0x00000010ff0c7819 */ /* 0x000fe4000001160d */
[----:B------:R-:W-:Y:S02]  /*43c0*/  PRMT R105, R105, 0x654, R36 ;  /* 0x0000065469697816 */ /* 0x000fe40000000024 */
[----:B------:R-:W-:Y:S01]  /*43d0*/  PRMT R107, R107, 0x654, R106 ;  /* 0x000006546b6b7816 */ /* 0x000fe2000000006a */
[----:B------:R-:W-:Y:S01]  /*43e0*/  IMAD.U32 R12, R12, 0x10000, RZ ;  /* 0x000100000c0c7824 */ /* 0x000fe200078e00ff */
[----:B------:R-:W-:-:S02]  /*43f0*/  PRMT R109, R112, 0x654, R109 ;  /* 0x00000654706d7816 */ /* 0x000fc4000000006d */
[----:B------:R-:W-:Y:S02]  /*4400*/  SHF.R.U32.HI R13, RZ, 0x10, R15 ;  /* 0x00000010ff0d7819 */ /* 0x000fe4000001160f */
[----:B------:R-:W-:Y:S02]  /*4410*/  LOP3.LUT R105, R105, 0xff00, R14, 0xf8, !PT ;  /* 0x0000ff0069697812 */ /* 0x000fe400078ef80e */
[----:B------:R-:W-:Y:S02]  /*4420*/  SHF.R.U32.HI R15, RZ, 0x10, R37 ;  /* 0x00000010ff0f7819 */ /* 0x000fe40000011625 */
[--C-:B------:R-:W-:Y:S02]  /*4430*/  SHF.R.U32.HI R110, RZ, 0x8, R39.reuse ;  /* 0x00000008ff6e7819 */ /* 0x100fe40000011627 */
[----:B------:R-:W-:Y:S01]  /*4440*/  LOP3.LUT R107, R107, 0xff00, R38, 0xf8, !PT ;  /* 0x0000ff006b6b7812 */ /* 0x000fe200078ef826 */
[----:B------:R-:W-:Y:S01]  /*4450*/  IMAD.U32 R15, R15, 0x10000, RZ ;  /* 0x000100000f0f7824 */ /* 0x000fe200078e00ff */
[----:B------:R-:W-:Y:S01]  /*4460*/  LOP3.LUT R108, R109, 0xff00, R108, 0xf8, !PT ;  /* 0x0000ff006d6c7812 */ /* 0x000fe200078ef86c */
[----:B------:R-:W-:Y:S01]  /*4470*/  IMAD.SHL.U32 R110, R110, 0x100, RZ ;  /* 0x000001006e6e7824 */ /* 0x000fe200078e00ff */
[----:B------:R-:W-:-:S02]  /*4480*/  SHF.R.U32.HI R37, RZ, 0x10, R39 ;  /* 0x00000010ff257819 */ /* 0x000fc40000011627 */
[----:B------:R-:W-:Y:S02]  /*4490*/  LOP3.LUT R111, R39, 0xff, RZ, 0xc0, !PT ;  /* 0x000000ff276f7812 */ /* 0x000fe400078ec0ff */
[----:B------:R-:W-:Y:S01]  /*44a0*/  SHF.R.U32.HI R114, RZ, 0x18, R39 ;  /* 0x00000018ff727819 */ /* 0x000fe20000011627 */
[----:B------:R-:W-:Y:S01]  /*44b0*/  IMAD.U32 R37, R37, 0x10000, RZ ;  /* 0x0001000025257824 */ /* 0x000fe200078e00ff */
[----:B------:R-:W-:Y:S02]  /*44c0*/  F2FP.F16.E4M3.UNPACK_B R109, R100.H1 ;  /* 0x00000064ff6d723e */ /* 0x000fe400030006ff */
[----:B--2---:R-:W-:Y:S02]  /*44d0*/  F2FP.F16.E4M3.UNPACK_B R38, R44.H1 ;  /* 0x0000002cff26723e */ /* 0x004fe400030006ff */
[----:B0-----:R-:W-:Y:S02]  /*44e0*/  F2FP.F16.E4M3.UNPACK_B R39, R40.H1 ;  /* 0x00000028ff27723e */ /* 0x001fe400030006ff */
[----:B------:R-:W-:Y:S01]  /*44f0*/  LOP3.LUT R14, R105, 0xff0000, R12, 0xf8, !PT ;  /* 0x00ff0000690e7812 */ /* 0x000fe200078ef80c */
[----:B------:R-:W-:Y:S01]  /*4500*/  IMAD.U32 R12, R13, 0x10000, RZ ;  /* 0x000100000d0c7824 */ /* 0x000fe200078e00ff */
[----:B------:R-:W-:Y:S01]  /*4510*/  F2FP.F16.E4M3.UNPACK_B R106, R102.H1 ;  /* 0x00000066ff6a723e */ /* 0x000fe200030006ff */
[----:B------:R-:W-:Y:S01]  /*4520*/  HADD2.F32 R13, -RZ, R109.H0_H0 ;  /* 0x2000006dff0d7230 */ /* 0x000fe20000004100 */
[----:B------:R-:W-:Y:S01]  /*4530*/  PRMT R111, R114, 0x654, R111 ;  /* 0x00000654726f7816 */ /* 0x000fe2000000006f */
[----:B------:R-:W-:Y:S01]  /*4540*/  HADD2.F32 R105, -RZ, R38.H0_H0 ;  /* 0x20000026ff697230 */ /* 0x000fe20000004100 */
[----:B------:R-:W-:Y:S01]  /*4550*/  LOP3.LUT R12, R107, 0xff0000, R12, 0xf8, !PT ;  /* 0x00ff00006b0c7812 */ /* 0x000fe200078ef80c */
[----:B------:R-:W-:Y:S01]  /*4560*/  HADD2.F32 R36, -RZ, R39.H0_H0 ;  /* 0x20000027ff247230 */ /* 0x000fe20000004100 */
[----:B------:R-:W-:Y:S01]  /*4570*/  LOP3.LUT R110, R111, 0xff00, R110, 0xf8, !PT ;  /* 0x0000ff006f6e7812 */ /* 0x000fe200078ef86e */
[----:B------:R-:W-:-:S02]  /*4580*/  HADD2.F32 R107, -RZ, R106.H0_H0 ;  /* 0x2000006aff6b7230 */ /* 0x000fc40000004100 */
[CC--:B------:R-:W-:Y:S01]  /*4590*/  FMUL.FTZ R111, R105.reuse, R13.reuse ;  /* 0x0000000d696f7220 */ /* 0x0c0fe20000410000 */
[----:B------:R-:W-:Y:S01]  /*45a0*/  LOP3.LUT R15, R108, 0xff0000, R15, 0xf8, !PT ;  /* 0x00ff00006c0f7812 */ /* 0x000fe200078ef80f */
[----:B------:R-:W-:Y:S01]  /*45b0*/  FMUL.FTZ R112, R36, R13 ;  /* 0x0000000d24707220 */ /* 0x000fe20000410000 */
[----:B------:R-:W-:Y:S01]  /*45c0*/  LOP3.LUT R13, R110, 0xff0000, R37, 0xf8, !PT ;  /* 0x00ff00006e0d7812 */ /* 0x000fe200078ef825 */
[-C--:B------:R-:W-:Y:S01]  /*45d0*/  FFMA.FTZ R37, R36, R107.reuse, -R111 ;  /* 0x0000006b24257223 */ /* 0x080fe2000001086f */
[----:B------:R-:W-:Y:S02]  /*45e0*/  HADD2.F32 R108, -RZ, R106.H1_H1 ;  /* 0x3000006aff6c7230 */ /* 0x000fe40000004100 */
        /* <DEDUP_REMOVED lines=8> */
[----:B------:R-:W-:-:S02]  /*4670*/  HADD2.F32 R102, -RZ, R38.H1_H1 ;  /* 0x30000026ff667230 */ /* 0x000fc40000004100 */
[CC--:B------:R-:W-:Y:S01]  /*4680*/  FMUL.FTZ R115, R39.reuse, R110.reuse ;  /* 0x0000006e27737220 */ /* 0x0c0fe20000410000 */
[----:B------:R-:W-:Y:S02]  /*4690*/  HADD2.F32 R44, -RZ, R100.H0_H0 ;  /* 0x20000064ff2c7230 */ /* 0x000fe40000004100 */
[----:B------:R-:W-:Y:S02]  /*46a0*/  HADD2.F32 R40, -RZ, R106.H0_H0 ;  /* 0x2000006aff287230 */ /* 0x000fe40000004100 */
[----:B------:R-:W-:Y:S01]  /*46b0*/  FMUL.FTZ R38, R102, R110 ;  /* 0x0000006e66267220 */ /* 0x000fe20000410000 */
[--C-:B------:R-:W-:Y:S02]  /*46c0*/  HADD2.F32 R109, -RZ, R107.reuse.H0_H0 ;  /* 0x2000006bff6d7230 */ /* 0x100fe40000004100 */
[-C--:B------:R-:W-:Y:S01]  /*46d0*/  FMUL.FTZ R113, R44, R111.reuse ;  /* 0x0000006f2c717220 */ /* 0x080fe20000410000 */
[----:B------:R-:W-:Y:S02]  /*46e0*/  HADD2.F32 R112, -RZ, R107.H1_H1 ;  /* 0x3000006bff707230 */ /* 0x000fe40000004100 */
[----:B------:R-:W-:Y:S01]  /*46f0*/  FMUL.FTZ R111, R40, R111 ;  /* 0x0000006f286f7220 */ /* 0x000fe20000410000 */
[----:B------:R-:W-:Y:S01]  /*4700*/  FFMA.FTZ R38, R39, R108, -R38 ;  /* 0x0000006c27267223 */ /* 0x000fe20000010826 */
[----:B------:R-:W-:-:S02]  /*4710*/  HADD2.F32 R110, -RZ, R105.H1_H1 ;  /* 0x30000069ff6e7230 */ /* 0x000fc40000004100 */
[----:B------:R-:W-:Y:S01]  /*4720*/  FFMA.FTZ R39, R102, R108, R115 ;  /* 0x0000006c66277223 */ /* 0x000fe20000010073 */
[-C--:B------:R-:W-:Y:S01]  /*4730*/  FFMA.FTZ R40, R40, R109.reuse, -R113 ;  /* 0x0000006d28287223 */ /* 0x080fe20000010871 */
[----:B------:R-:W-:Y:S01]  /*4740*/  FFMA.FTZ R44, R44, R109, R111 ;  /* 0x0000006d2c2c7223 */ /* 0x000fe2000001006f */
[----:B------:R-:W-:Y:S01]  /*4750*/  HADD2.F32 R107, -RZ, R106.H1_H1 ;  /* 0x3000006aff6b7230 */ /* 0x000fe20000004100 */
[----:B------:R-:W-:Y:S01]  /*4760*/  F2FP.F16.E4M3.UNPACK_B R109, R101.H1 ;  /* 0x00000065ff6d723e */ /* 0x000fe200030006ff */
[----:B------:R-:W-:Y:S01]  /*4770*/  HADD2.F32 R105, -RZ, R100.H1_H1 ;  /* 0x30000064ff697230 */ /* 0x000fe20000004100 */
[----:B------:R-:W-:Y:S02]  /*4780*/  F2FP.F16.E4M3.UNPACK_B R102, R46.H1 ;  /* 0x0000002eff66723e */ /* 0x000fe400030006ff */
[----:B------:R-:W-:Y:S01]  /*4790*/  F2FP.F16.E4M3.UNPACK_B R108, R42.H1 ;  /* 0x0000002aff6c723e */ /* 0x000fe200030006ff */
[-C--:B------:R-:W-:Y:S01]  /*47a0*/  FMUL.FTZ R116, R107, R110.reuse ;  /* 0x0000006e6b747220 */ /* 0x080fe20000410000 */
[----:B------:R-:W-:Y:S01]  /*47b0*/  FMUL.FTZ R114, R105, R110 ;  /* 0x0000006e69727220 */ /* 0x000fe20000410000 */
[----:B------:R-:W-:Y:S01]  /*47c0*/  F2FP.F16.E4M3.UNPACK_B R106, R103.H1 ;  /* 0x00000067ff6a723e */ /* 0x000fe200030006ff */
[----:B------:R-:W-:-:S02]  /*47d0*/  HADD2.F32 R113, -RZ, R109.H0_H0 ;  /* 0x2000006dff717230 */ /* 0x000fc40000004100 */
[-C--:B------:R-:W-:Y:S01]  /*47e0*/  FFMA.FTZ R105, R105, R112.reuse, R116 ;  /* 0x0000007069697223 */ /* 0x080fe20000010074 */
[----:B------:R-:W-:Y:S02]  /*47f0*/  HADD2.F32 R110, -RZ, R102.H0_H0 ;  /* 0x20000066ff6e7230 */ /* 0x000fe40000004100 */
[----:B------:R-:W-:Y:S01]  /*4800*/  FFMA.FTZ R107, R107, R112, -R114 ;  /* 0x000000706b6b7223 */ /* 0x000fe20000010872 */
[----:B------:R-:W-:Y:S01]  /*4810*/  HADD2.F32 R100, -RZ, R108.H0_H0 ;  /* 0x2000006cff647230 */ /* 0x000fe20000004100 */
[----:B------:R-:W-:Y:S01]  /*4820*/  F2FP.F16.E4M3.UNPACK_B R42, R42 ;  /* 0x0000002aff2a723e */ /* 0x000fe200020006ff */
        /* <DEDUP_REMOVED lines=19> */
[----:B------:R-:W-:Y:S01]  /*4960*/  HADD2.F32 R112, -RZ, R111.H1_H1 ;  /* 0x3000006fff707230 */ /* 0x000fe20000004100 */
[----:B------:R-:W-:Y:S01]  /*4970*/  F2FP.F16.E4M3.UNPACK_B R38, R45 ;  /* 0x0000002dff26723e */ /* 0x000fe200020006ff */
[----:B------:R-:W-:Y:S02]  /*4980*/  HADD2.F32 R106, -RZ, R42.H0_H0 ;  /* 0x2000002aff6a7230 */ /* 0x000fe40000004100 */
[----:B------:R-:W-:Y:S01]  /*4990*/  FMUL.FTZ R115, R46, R113 ;  /* 0x000000712e737220 */ /* 0x000fe20000410000 */
[----:B------:R-:W-:Y:S01]  /*49a0*/  HADD2.F32 R111, -RZ, R108.H0_H0 ;  /* 0x2000006cff6f7230 */ /* 0x000fe20000004100 */
[----:B------:R-:W-:Y:S01]  /*49b0*/  F2FP.SATFINITE.E4M3.F32.PACK_AB_MERGE_C R40, R107, R40, R37 ;  /* 0x000000286b28723e */ /* 0x000fe20004807025 */
[----:B------:R-:W-:-:S02]  /*49c0*/  HADD2.F32 R110, -RZ, R110.H1_H1 ;  /* 0x3000006eff6e7230 */ /* 0x000fc40000004100 */
[C---:B------:R-:W-:Y:S01]  /*49d0*/  FMUL.FTZ R113, R106.reuse, R113 ;  /* 0x000000716a717220 */ /* 0x040fe20000410000 */
[----:B------:R-:W-:Y:S02]  /*49e0*/  HADD2.F32 R109, -RZ, R42.H1_H1 ;  /* 0x3000002aff6d7230 */ /* 0x000fe40000004100 */
[----:B------:R-:W-:Y:S01]  /*49f0*/  FFMA.FTZ R42, R106, R111, -R115 ;  /* 0x0000006f6a2a7223 */ /* 0x000fe20000010873 */
[----:B------:R-:W-:Y:S02]  /*4a00*/  HADD2.F32 R108, -RZ, R108.H1_H1 ;  /* 0x3000006cff6c7230 */ /* 0x000fe40000004100 */
[-C--:B------:R-:W-:Y:S01]  /*4a10*/  FMUL.FTZ R106, R110, R112.reuse ;  /* 0x000000706e6a7220 */ /* 0x080fe20000410000 */
[----:B------:R-:W-:Y:S01]  /*4a20*/  F2FP.F16.E4M3.UNPACK_B R37, R41 ;  /* 0x00000029ff25723e */ /* 0x000fe200020006ff */
[C---:B------:R-:W-:Y:S01]  /*4a30*/  FMUL.FTZ R115, R109.reuse, R112 ;  /* 0x000000706d737220 */ /* 0x040fe20000410000 */
[----:B------:R-:W-:Y:S01]  /*4a40*/  FFMA.FTZ R46, R46, R111, R113 ;  /* 0x0000006f2e2e7223 */ /* 0x000fe20000010071 */
[----:B------:R-:W-:Y:S01]  /*4a50*/  FFMA.FTZ R109, R109, R108, -R106 ;  /* 0x0000006c6d6d7223 */ /* 0x000fe2000001086a */
[----:B------:R-:W-:Y:S01]  /*4a60*/  F2FP.SATFINITE.E4M3.F32.PACK_AB_MERGE_C R106, R39, R36, RZ ;  /* 0x00000024276a723e */ /* 0x000fe200048070ff */
[----:B------:R-:W-:Y:S01]  /*4a70*/  FFMA.FTZ R115, R110, R108, R115 ;  /* 0x0000006c6e737223 */ /* 0x000fe20000010073 */
[----:B------:R-:W-:-:S02]  /*4a80*/  F2FP.F16.E4M3.UNPACK_B R39, R15 ;  /* 0x0000000fff27723e */ /* 0x000fc400020006ff */
[----:B------:R-:W-:Y:S01]  /*4a90*/  F2FP.SATFINITE.E4M3.F32.PACK_AB_MERGE_C R36, R101, R100, RZ ;  /* 0x000000646524723e */ /* 0x000fe200048070ff */
[--C-:B------:R-:W-:Y:S01]  /*4aa0*/  HADD2.F32 R100, -RZ, R38.reuse.H0_H0 ;  /* 0x20000026ff647230 */ /* 0x100fe20000004100 */
[----:B------:R-:W-:Y:S01]  /*4ab0*/  F2FP.SATFINITE.E4M3.F32.PACK_AB_MERGE_C R44, R105, R44, R106 ;  /* 0x0000002c692c723e */ /* 0x000fe2000480706a */
[----:B------:R-:W-:Y:S01]  /*4ac0*/  HADD2.F32 R105, -RZ, R39.H0_H0 ;  /* 0x20000027ff697230 */ /* 0x000fe20000004100 */
[----:B------:R-:W-:Y:S01]  /*4ad0*/  F2FP.SATFINITE.E4M3.F32.PACK_AB_MERGE_C R102, R103, R102, RZ ;  /* 0x000000666766723e */ /* 0x000fe200048070ff */
[----:B------:R-:W-:Y:S01]  /*4ae0*/  HADD2.F32 R38, -RZ, R38.H1_H1 ;  /* 0x30000026ff267230 */ /* 0x000fe20000004100 */
[----:B------:R-:W-:Y:S02]  /*4af0*/  F2FP.F16.E4M3.UNPACK_B R101, R14 ;  /* 0x0000000eff65723e */ /* 0x000fe400020006ff */
        /* <DEDUP_REMOVED lines=13> */
[----:B------:R-:W-:-:S02]  /*4bd0*/  F2FP.F16.E4M3.UNPACK_B R45, R45.H1 ;  /* 0x0000002dff2d723e */ /* 0x000fc400030006ff */
[----:B------:R-:W-:Y:S01]  /*4be0*/  F2FP.F16.E4M3.UNPACK_B R102, R15.H1 ;  /* 0x0000000fff66723e */ /* 0x000fe200030006ff */
[----:B------:R-:W-:Y:S01]  /*4bf0*/  FFMA.FTZ R39, R39, R101, -R100 ;  /* 0x0000006527277223 */ /* 0x000fe20000010864 */
[----:B------:R-:W-:Y:S01]  /*4c00*/  F2FP.F16.E4M3.UNPACK_B R41, R41.H1 ;  /* 0x00000029ff29723e */ /* 0x000fe200030006ff */
[----:B------:R-:W-:Y:S01]  /*4c10*/  FFMA.FTZ R38, R38, R101, R103 ;  /* 0x0000006526267223 */ /* 0x000fe20000010067 */
[----:B------:R-:W-:Y:S01]  /*4c20*/  F2FP.F16.E4M3.UNPACK_B R14, R14.H1 ;  /* 0x0000000eff0e723e */ /* 0x000fe200030006ff */
[----:B------:R-:W-:Y:S01]  /*4c30*/  HADD2.F32 R100, -RZ, R45.H0_H0 ;  /* 0x2000002dff647230 */ /* 0x000fe20000004100 */
[----:B------:R-:W-:Y:S01]  /*4c40*/  F2FP.F16.E4M3.UNPACK_B R105, R47.H1 ;  /* 0x0000002fff69723e */ /* 0x000fe200030006ff */
[----:B------:R-:W-:Y:S02]  /*4c50*/  HADD2.F32 R103, -RZ, R102.H0_H0 ;  /* 0x20000066ff677230 */ /* 0x000fe40000004100 */
[----:B------:R-:W-:Y:S02]  /*4c60*/  HADD2.F32 R15, -RZ, R41.H0_H0 ;  /* 0x20000029ff0f7230 */ /* 0x000fe40000004100 */
        /* <DEDUP_REMOVED lines=29> */
[----:B------:R-:W-:Y:S01]  /*4e40*/  FMUL.FTZ R112, R47, R112 ;  /* 0x000000702f707220 */ /* 0x000fe20000410000 */
[----:B------:R-:W-:Y:S02]  /*4e50*/  HADD2.F32 R105, -RZ, R105.H1_H1 ;  /* 0x30000069ff697230 */ /* 0x000fe40000004100 */
[-C--:B------:R-:W-:Y:S01]  /*4e60*/  FMUL.FTZ R116, R108, R111.reuse ;  /* 0x0000006f6c747220 */ /* 0x080fe20000410000 */
[----:B------:R-:W-:Y:S02]  /*4e70*/  HADD2.F32 R106, -RZ, R106.H1_H1 ;  /* 0x3000006aff6a7230 */ /* 0x000fe40000004100 */
[----:B------:R-:W-:Y:S01]  /*4e80*/  FMUL.FTZ R111, R107, R111 ;  /* 0x0000006f6b6f7220 */ /* 0x000fe20000410000 */
[----:B------:R-:W-:Y:S02]  /*4e90*/  HADD2.F32 R101, -RZ, R101.H1_H1 ;  /* 0x30000065ff657230 */ /* 0x000fe40000004100 */
[----:B------:R-:W-:Y:S01]  /*4ea0*/  FFMA.FTZ R47, R47, R110, -R114 ;  /* 0x0000006e2f2f7223 */ /* 0x000fe20000010872 */
[----:B------:R-:W-:-:S02]  /*4eb0*/  HADD2.F32 R109, -RZ, R12.H0_H0 ;  /* 0x2000000cff6d7230 */ /* 0x000fc40000004100 */
[----:B------:R-:W-:Y:S01]  /*4ec0*/  FFMA.FTZ R103, R103, R110, R112 ;  /* 0x0000006e67677223 */ /* 0x000fe20000010070 */
[----:B------:R-:W-:Y:S02]  /*4ed0*/  HADD2.F32 R45, -RZ, R45.H1_H1 ;  /* 0x3000002dff2d7230 */ /* 0x000fe40000004100 */
[-C--:B------:R-:W-:Y:S01]  /*4ee0*/  FMUL.FTZ R110, R105, R106.reuse ;  /* 0x0000006a696e7220 */ /* 0x080fe20000410000 */
[----:B------:R-:W-:Y:S02]  /*4ef0*/  HADD2.F32 R43, -RZ, R43.H1_H1 ;  /* 0x3000002bff2b7230 */ /* 0x000fe40000004100 */
[----:B------:R-:W-:Y:S01]  /*4f00*/  FMUL.FTZ R112, R101, R106 ;  /* 0x0000006a65707220 */ /* 0x000fe20000410000 */
[----:B------:R-:W-:Y:S02]  /*4f10*/  HADD2.F32 R12, -RZ, R12.H1_H1 ;  /* 0x3000000cff0c7230 */ /* 0x000fe40000004100 */
[----:B------:R-:W-:Y:S01]  /*4f20*/  FFMA.FTZ R107, R107, R109, -R116 ;  /* 0x0000006d6b6b7223 */ /* 0x000fe20000010874 */
[----:B------:R-:W-:-:S02]  /*4f30*/  HADD2.F32 R102, -RZ, R102.H1_H1 ;  /* 0x30000066ff667230 */ /* 0x000fc40000004100 */
[----:B------:R-:W-:Y:S01]  /*4f40*/  FFMA.FTZ R108, R108, R109, R111 ;  /* 0x0000006d6c6c7223 */ /* 0x000fe2000001006f */
[----:B------:R-:W-:Y:S02]  /*4f50*/  HADD2.F32 R13, -RZ, R13.H1_H1 ;  /* 0x3000000dff0d7230 */ /* 0x000fe40000004100 */
[-C--:B------:R-:W-:Y:S01]  /*4f60*/  FMUL.FTZ R109, R45, R43.reuse ;  /* 0x0000002b2d6d7220 */ /* 0x080fe20000410000 */
[-C--:B------:R-:W-:Y:S01]  /*4f70*/  FFMA.FTZ R110, R101, R12.reuse, -R110 ;  /* 0x0000000c656e7223 */ /* 0x080fe2000001086e */
[C---:B------:R-:W-:Y:S01]  /*4f80*/  FMUL.FTZ R106, R102.reuse, R43 ;  /* 0x0000002b666a7220 */ /* 0x040fe20000410000 */
[----:B------:R-:W-:Y:S01]  /*4f90*/  FFMA.FTZ R105, R105, R12, R112 ;  /* 0x0000000c69697223 */ /* 0x000fe20000010070 */
[----:B------:R-:W-:Y:S01]  /*4fa0*/  FFMA.FTZ R102, R102, R13, -R109 ;  /* 0x0000000d66667223 */ /* 0x000fe2000001086d */
        /* <DEDUP_REMOVED lines=8> */
.L_x_8288:
[----:B------:R-:W-:Y:S05]  /*5030*/  BSYNC B2 ;  /* 0x0000000000027941 */ /* 0x000fea0003800000 */
.L_x_8287:
[----:B0-----:R0:W-:Y:S04]  /*5040*/  STG.E.128 desc[UR40][R86.64], R40 ;  /* 0x0000002856007986 */ /* 0x0011e8000c101d28 */
[----:B--2---:R0:W-:Y:S02]  /*5050*/  @!P4 STG.E.128 desc[UR40][R84.64], R44 ;  /* 0x0000002c5400c986 */ /* 0x0041e4000c101d28 */
.L_x_8286:
[----:B------:R-:W-:Y:S05]  /*5060*/  BSYNC B1 ;  /* 0x0000000000017941 */ /* 0x000fea0003800000 */
.L_x_8285:
[----:B------:R-:W-:-:S13]  /*5070*/  ISETP.NE.AND P4, PT, R31, RZ, PT ;  /* 0x000000ff1f00720c */ /* 0x000fda0003f85270 */
[----:B------:R-:W-:Y:S05]  /*5080*/  @!P4 BRA `(.L_x_8269) ;  /* 0x000000100040c947 */ /* 0x000fea0003800000 */
[----:B------:R-:W2:Y:S04]  /*5090*/  LDL R36, [R1] ;  /* 0x0000000001247983 */ /* 0x000ea80000100800 */
[----:B------:R-:W3:Y:S04]  /*50a0*/  LDL R15, [R1+0x50] ;  /* 0x00005000010f7983 */ /* 0x000ee80000100800 */
[----:B------:R-:W4:Y:S01]  /*50b0*/  LDL R14, [R1+0x4] ;  /* 0x00000400010e7983 */ /* 0x000f220000100800 */
[----:B------:R-:W-:Y:S01]  /*50c0*/  ISETP.NE.AND P5, PT, R83, RZ, PT ;  /* 0x000000ff5300720c */ /* 0x000fe20003fa5270 */
[----:B------:R-:W-:Y:S03]  /*50d0*/  BSSY B1, `(.L_x_8289) ;  /* 0x00000ec000017945 */ /* 0x000fe60003800000 */
[----:B------:R-:W-:-:S02]  /*50e0*/  SEL R104, R63, R104, !P5 ;  /* 0x000000683f687207 */ /* 0x000fc40006800000 */
[----:B0-----:R-:W-:Y:S02]  /*50f0*/  IADD3 R41, P4, P5, R60, R80, R7 ;  /* 0x000000503c297210 */ /* 0x001fe40007d9e007 */
[----:B------:R-:W-:Y:S02]  /*5100*/  SHF.R.S32.HI R13, RZ, 0x1f, R104 ;  /* 0x0000001fff0d7819 */ /* 0x000fe40000011468 */
[----:B------:R-:W-:Y:S02]  /*5110*/  IADD3.X R42, R82, R99, R3, P4, P5 ;  /* 0x00000063522a7210 */ /* 0x000fe400027ea403 */
[----:B------:R-:W-:Y:S02]  /*5120*/  LEA.HI R13, R13, R104, RZ, 0x5 ;  /* 0x000000680d0d7211 */ /* 0x000fe400078f28ff */
[----:B------:R-:W-:Y:S02]  /*5130*/  ISETP.GE.AND P5, PT, R156, R93, PT ;  /* 0x0000005d9c00720c */ /* 0x000fe40003fa6270 */
[----:B------:R-:W-:-:S02]  /*5140*/  SHF.R.S32.HI R13, RZ, 0x5, R13 ;  /* 0x00000005ff0d7819 */ /* 0x000fc4000001140d */
[----:B------:R-:W-:Y:S02]  /*5150*/  IADD3 R40, P4, R41, R78, RZ ;  /* 0x0000004e29287210 */ /* 0x000fe40007f9e0ff */
[----:B------:R-:W-:-:S03]  /*5160*/  LEA.HI.SX32 R13, R74, R13, 0x1c ;  /* 0x0000000d4a0d7211 */ /* 0x000fc600078fe2ff */
[----:B------:R-:W-:Y:S01]  /*5170*/  IMAD.X R41, R42, 0x1, R79, P4 ;  /* 0x000000012a297824 */ /* 0x000fe200020e064f */
[C---:B------:R-:W-:Y:S01]  /*5180*/  LEA.HI R12, R13.reuse, R13, RZ, 0x1 ;  /* 0x0000000d0d0c7211 */ /* 0x040fe200078f08ff */
[----:B------:R-:W-:-:S04]  /*5190*/  IMAD.SHL.U32 R43, R13, 0x10, RZ ;  /* 0x000000100d2b7824 */ /* 0x000fc800078e00ff */
[----:B------:R-:W-:-:S05]  /*51a0*/  IMAD.SHL.U32 R13, R12, 0x800, RZ ;  /* 0x000008000c0d7824 */ /* 0x000fca00078e00ff */
[----:B------:R-:W-:Y:S02]  /*51b0*/  LOP3.LUT R13, R13, 0xfffff000, RZ, 0xc0, !PT ;  /* 0xfffff0000d0d7812 */ /* 0x000fe400078ec0ff */
        /* <DEDUP_REMOVED lines=10> */
[--C-:B------:R-:W-:Y:S02]  /*5260*/  SHF.R.U32.HI R84, RZ, 0x8, R9.reuse ;  /* 0x00000008ff547819 */ /* 0x100fe40000011609 */
[----:B------:R-:W-:Y:S02]  /*5270*/  SHF.R.U32.HI R93, RZ, 0x18, R9 ;  /* 0x00000018ff5d7819 */ /* 0x000fe40000011609 */
[----:B------:R-:W-:Y:S02]  /*5280*/  LOP3.LUT R8, R9, 0xff, RZ, 0xc0, !PT ;  /* 0x000000ff09087812 */ /* 0x000fe400078ec0ff */
[--C-:B------:R-:W-:Y:S02]  /*5290*/  SHF.R.U32.HI R87, RZ, 0x18, R11.reuse ;  /* 0x00000018ff577819 */ /* 0x100fe4000001160b */
[----:B------:R-:W-:Y:S02]  /*52a0*/  LOP3.LUT R10, R11, 0xff, RZ, 0xc0, !PT ;  /* 0x000000ff0b0a7812 */ /* 0x000fe400078ec0ff */
[----:B------:R-:W-:-:S02]  /*52b0*/  SHF.R.U32.HI R44, RZ, 0x8, R11 ;  /* 0x00000008ff2c7819 */ /* 0x000fc4000001160b */
[----:B------:R-:W-:Y:S02]  /*52c0*/  SHF.R.U32.HI R42, RZ, 0x10, R11 ;  /* 0x00000010ff2a7819 */ /* 0x000fe4000001160b */
[--C-:B------:R-:W-:Y:S02]  /*52d0*/  SHF.R.U32.HI R85, RZ, 0x8, R35.reuse ;  /* 0x00000008ff557819 */ /* 0x100fe40000011623 */
[----:B------:R-:W-:Y:S02]  /*52e0*/  LOP3.LUT R34, R35, 0xff0000ff, RZ, 0xc0, !PT ;  /* 0xff0000ff23227812 */ /* 0x000fe400078ec0ff */
[----:B------:R-:W-:Y:S01]  /*52f0*/  SHF.R.U32.HI R11, RZ, 0x10, R35 ;  /* 0x00000010ff0b7819 */ /* 0x000fe20000011623 */
[----:B------:R-:W-:Y:S01]  /*5300*/  IMAD.SHL.U32 R35, R84, 0x100, RZ ;  /* 0x0000010054237824 */ /* 0x000fe200078e00ff */
[----:B------:R-:W-:Y:S01]  /*5310*/  SHF.R.U32.HI R45, RZ, 0x18, R33 ;  /* 0x00000018ff2d7819 */ /* 0x000fe20000011621 */
[----:B------:R-:W-:Y:S01]  /*5320*/  IMAD.SHL.U32 R85, R85, 0x100, RZ ;  /* 0x0000010055557824 */ /* 0x000fe200078e00ff */
[----:B------:R-:W-:Y:S01]  /*5330*/  LOP3.LUT R32, R33, 0xff, RZ, 0xc0, !PT ;  /* 0x000000ff21207812 */ /* 0x000fe200078ec0ff */
[----:B------:R-:W-:Y:S01]  /*5340*/  IMAD.U32 R84, R11, 0x10000, RZ ;  /* 0x000100000b547824 */ /* 0x000fe200078e00ff */
[----:B------:R-:W-:-:S02]  /*5350*/  SHF.R.U32.HI R46, RZ, 0x10, R9 ;  /* 0x00000010ff2e7819 */ /* 0x000fc40000011609 */
[----:B------:R-:W-:Y:S02]  /*5360*/  PRMT R8, R93, 0x654, R8 ;  /* 0x000006545d087816 */ /* 0x000fe40000000008 */
[----:B------:R-:W-:Y:S01]  /*5370*/  PRMT R32, R45, 0x654, R32 ;  /* 0x000006542d207816 */ /* 0x000fe20000000020 */
[----:B------:R-:W-:Y:S01]  /*5380*/  IMAD.SHL.U32 R45, R44, 0x100, RZ ;  /* 0x000001002c2d7824 */ /* 0x000fe200078e00ff */
[----:B------:R-:W-:Y:S01]  /*5390*/  LOP3.LUT R8, R8, 0xff00, R35, 0xf8, !PT ;  /* 0x0000ff0008087812 */ /* 0x000fe200078ef823 */
[----:B------:R-:W-:Y:S01]  /*53a0*/  IMAD.U32 R35, R46, 0x10000, RZ ;  /* 0x000100002e237824 */ /* 0x000fe200078e00ff */
[----:B------:R-:W-:Y:S02]  /*53b0*/  PRMT R10, R87, 0x654, R10 ;  /* 0x00000654570a7816 */ /* 0x000fe4000000000a */
[--C-:B------:R-:W-:Y:S02]  /*53c0*/  SHF.R.U32.HI R47, RZ, 0x8, R33.reuse ;  /* 0x00000008ff2f7819 */ /* 0x100fe40000011621 */
[----:B------:R-:W-:Y:S01]  /*53d0*/  SHF.R.U32.HI R9, RZ, 0x10, R33 ;  /* 0x00000010ff097819 */ /* 0x000fe20000011621 */
[----:B0-----:R-:W-:Y:S01]  /*53e0*/  IMAD.MOV.U32 R33, RZ, RZ, R12 ;  /* 0x000000ffff217224 */ /* 0x001fe200078e000c */
[----:B------:R-:W-:Y:S01]  /*53f0*/  LOP3.LUT R45, R10, 0xff00, R45, 0xf8, !PT ;  /* 0x0000ff000a2d7812 */ /* 0x000fe200078ef82d */
[----:B------:R-:W-:Y:S01]  /*5400*/  IMAD.SHL.U32 R47, R47, 0x100, RZ ;  /* 0x000001002f2f7824 */ /* 0x000fe200078e00ff */
[----:B------:R-:W-:Y:S01]  /*5410*/  LOP3.LUT R10, R8, 0xff0000, R35, 0xf8, !PT ;  /* 0x00ff0000080a7812 */ /* 0x000fe200078ef823 */
[----:B------:R-:W-:Y:S01]  /*5420*/  IMAD.U32 R8, R42, 0x10000, RZ ;  /* 0x000100002a087824 */ /* 0x000fe200078e00ff */
[----:B------:R-:W-:Y:S01]  /*5430*/  LOP3.LUT R85, R34, 0xff00, R85, 0xf8, !PT ;  /* 0x0000ff0022557812 */ /* 0x000fe200078ef855 */
[----:B------:R-:W-:Y:S01]  /*5440*/  IMAD.U32 R9, R9, 0x10000, RZ ;  /* 0x0001000009097824 */ /* 0x000fe200078e00ff */
[----:B------:R-:W-:-:S02]  /*5450*/  F2FP.F16.E4M3.UNPACK_B R44, R97.H1 ;  /* 0x00000061ff2c723e */ /* 0x000fc400030006ff */
[----:B--2---:R-:W-:Y:S02]  /*5460*/  F2FP.F16.E4M3.UNPACK_B R42, R36.H1 ;  /* 0x00000024ff2a723e */ /* 0x004fe400030006ff */
        /* <DEDUP_REMOVED lines=18> */
[----:B------:R-:W-:Y:S01]  /*5590*/  F2FP.F16.E4M3.UNPACK_B R36, R36 ;  /* 0x00000024ff24723e */ /* 0x000fe200020006ff */
[-C--:B------:R-:W-:Y:S01]  /*55a0*/  FMUL.FTZ R86, R35, R44.reuse ;  /* 0x0000002c23567220 */ /* 0x080fe20000410000 */
[----:B------:R-:W-:Y:S01]  /*55b0*/  F2FP.F16.E4M3.UNPACK_B R42, R33 ;  /* 0x00000021ff2a723e */ /* 0x000fe200020006ff */
[----:B------:R-:W-:Y:S01]  /*55c0*/  HADD2.F32 R47, -RZ, R97.H0_H0 ;  /* 0x20000061ff2f7230 */ /* 0x000fe20000004100 */
[----:B------:R-:W-:Y:S01]  /*55d0*/  LOP3.LUT R9, R85, 0xff0000, R84, 0xf8, !PT ;  /* 0x00ff000055097812 */ /* 0x000fe200078ef854 */
[----:B------:R-:W-:Y:S01]  /*55e0*/  FMUL.FTZ R84, R45, R44 ;  /* 0x0000002c2d547220 */ /* 0x000fe20000410000 */
[----:B------:R-:W-:Y:S01]  /*55f0*/  F2FP.F16.E4M3.UNPACK_B R95, R95 ;  /* 0x0000005fff5f723e */ /* 0x000fe200020006ff */
[----:B------:R-:W-:Y:S02]  /*5600*/  HADD2.F32 R44, -RZ, R36.H0_H0 ;  /* 0x20000024ff2c7230 */ /* 0x000fe40000004100 */
[----:B------:R-:W-:Y:S02]  /*5610*/  HADD2.F32 R34, -RZ, R42.H0_H0 ;  /* 0x2000002aff227230 */ /* 0x000fe40000004100 */
[-C--:B------:R-:W-:Y:S01]  /*5620*/  FFMA.FTZ R33, R35, R46.reuse, -R84 ;  /* 0x0000002e23217223 */ /* 0x080fe20000010854 */
[----:B------:R-:W-:Y:S01]  /*5630*/  FFMA.FTZ R35, R45, R46, R86 ;  /* 0x0000002e2d237223 */ /* 0x000fe20000010056 */
[----:B------:R-:W-:-:S02]  /*5640*/  HADD2.F32 R45, -RZ, R95.H0_H0 ;  /* 0x2000005fff2d7230 */ /* 0x000fc40000004100 */
[-C--:B------:R-:W-:Y:S01]  /*5650*/  FMUL.FTZ R85, R44, R47.reuse ;  /* 0x0000002f2c557220 */ /* 0x080fe20000410000 */
[C---:B------:R-:W-:Y:S01]  /*5660*/  FMUL.FTZ R87, R34.reuse, R47 ;  /* 0x0000002f22577220 */ /* 0x040fe20000410000 */
[----:B------:R-:W-:Y:S01]  /*5670*/  HADD2.F32 R97, -RZ, R97.H1_H1 ;  /* 0x30000061ff617230 */ /* 0x000fe20000004100 */
[----:B------:R-:W-:Y:S01]  /*5680*/  F2FP.F16.E4M3.UNPACK_B R46, R38.H1 ;  /* 0x00000026ff2e723e */ /* 0x000fe200030006ff */
[----:B------:R-:W-:Y:S02]  /*5690*/  HADD2.F32 R47, -RZ, R36.H1_H1 ;  /* 0x30000024ff2f7230 */ /* 0x000fe40000004100 */
[-C--:B------:R-:W-:Y:S01]  /*56a0*/  FFMA.FTZ R34, R34, R45.reuse, -R85 ;  /* 0x0000002d22227223 */ /* 0x080fe20000010855 */
[----:B------:R-:W-:Y:S01]  /*56b0*/  FFMA.FTZ R36, R44, R45, R87 ;  /* 0x0000002d2c247223 */ /* 0x000fe20000010057 */
[----:B------:R-:W-:Y:S01]  /*56c0*/  HADD2.F32 R42, -RZ, R42.H1_H1 ;  /* 0x3000002aff2a7230 */ /* 0x000fe20000004100 */
[----:B------:R-:W-:Y:S01]  /*56d0*/  F2FP.F16.E4M3.UNPACK_B R44, R96.H1 ;  /* 0x00000060ff2c723e */ /* 0x000fe200030006ff */
[----:B------:R-:W-:-:S02]  /*56e0*/  HADD2.F32 R95, -RZ, R95.H1_H1 ;  /* 0x3000005fff5f7230 */ /* 0x000fc40000004100 */
[CC--:B------:R-:W-:Y:S01]  /*56f0*/  FMUL.FTZ R45, R47.reuse, R97.reuse ;  /* 0x000000612f2d7220 */ /* 0x0c0fe20000410000 */
[----:B------:R-:W-:Y:S01]  /*5700*/  F2FP.F16.E4M3.UNPACK_B R86, R94.H1 ;  /* 0x0000005eff56723e */ /* 0x000fe200030006ff */
[C---:B------:R-:W-:Y:S01]  /*5710*/  FMUL.FTZ R100, R42.reuse, R97 ;  /* 0x000000612a647220 */ /* 0x040fe20000410000 */
[----:B------:R-:W-:Y:S02]  /*5720*/  HADD2.F32 R93, -RZ, R44.H0_H0 ;  /* 0x2000002cff5d7230 */ /* 0x000fe40000004100 */
[-C--:B------:R-:W-:Y:S01]  /*5730*/  FFMA.FTZ R45, R42, R95.reuse, -R45 ;  /* 0x0000005f2a2d7223 */ /* 0x080fe2000001082d */
[----:B------:R-:W-:Y:S01]  /*5740*/  F2FP.F16.E4M3.UNPACK_B R42, R14.H1 ;  /* 0x0000000eff2a723e */ /* 0x000fe200030006ff */
[----:B------:R-:W-:Y:S02]  /*5750*/  HADD2.F32 R84, -RZ, R46.H0_H0 ;  /* 0x2000002eff547230 */ /* 0x000fe40000004100 */
[----:B------:R-:W-:Y:S01]  /*5760*/  FFMA.FTZ R47, R47, R95, R100 ;  /* 0x0000005f2f2f7223 */ /* 0x000fe20000010064 */
        /* <DEDUP_REMOVED lines=16> */
[----:B------:R-:W-:-:S02]  /*5870*/  HADD2.F32 R93, -RZ, R96.H0_H0 ;  /* 0x20000060ff5d7230 */ /* 0x000fc40000004100 */
[----:B------:R-:W-:Y:S01]  /*5880*/  FFMA.FTZ R105, R85, R86, R44 ;  /* 0x0000005655697223 */ /* 0x000fe2000001002c */
[----:B------:R-:W-:Y:S01]  /*5890*/  F2FP.F16.E4M3.UNPACK_B R44, R38 ;  /* 0x00000026ff2c723e */ /* 0x000fe200020006ff */
[----:B------:R-:W-:Y:S01]  /*58a0*/  HADD2.F32 R38, -RZ, R14.H0_H0 ;  /* 0x2000000eff267230 */ /* 0x000fe20000004100 */
[----:B------:R-:W-:Y:S01]  /*58b0*/  F2FP.SATFINITE.E4M3.F32.PACK_AB_MERGE_C R12, R33, R12, RZ ;  /* 0x0000000c210c723e */ /* 0x000fe200048070ff */
[----:B------:R-:W-:Y:S01]  /*58c0*/  HADD2.F32 R95, -RZ, R96.H1_H1 ;  /* 0x30000060ff5f7230 */ /* 0x000fe20000004100 */
[----:B------:R-:W-:Y:S01]  /*58d0*/  F2FP.SATFINITE.E4M3.F32.PACK_AB_MERGE_C R32, R35, R32, RZ ;  /* 0x000000202320723e */ /* 0x000fe200048070ff */
[--C-:B------:R-:W-:Y:S01]  /*58e0*/  HADD2.F32 R46, -RZ, R44.reuse.H0_H0 ;  /* 0x2000002cff2e7230 */ /* 0x100fe20000004100 */
[----:B------:R-:W-:Y:S01]  /*58f0*/  F2FP.SATFINITE.E4M3.F32.PACK_AB_MERGE_C R12, R45, R34, R12 ;  /* 0x000000222d0c723e */ /* 0x000fe2000480700c */
[----:B------:R-:W-:Y:S01]  /*5900*/  HADD2.F32 R44, -RZ, R44.H1_H1 ;  /* 0x3000002cff2c7230 */ /* 0x000fe20000004100 */
[----:B------:R-:W-:Y:S01]  /*5910*/  F2FP.F16.E4M3.UNPACK_B R35, R37 ;  /* 0x00000025ff23723e */ /* 0x000fe200020006ff */
[----:B------:R-:W-:-:S02]  /*5920*/  HADD2.F32 R85, -RZ, R94.H0_H0 ;  /* 0x2000005eff557230 */ /* 0x000fc40000004100 */
[-C--:B------:R-:W-:Y:S01]  /*5930*/  FMUL.FTZ R97, R46, R93.reuse ;  /* 0x0000005d2e617220 */ /* 0x080fe20000410000 */
[----:B------:R-:W-:Y:S02]  /*5940*/  HADD2.F32 R14, -RZ, R14.H1_H1 ;  /* 0x3000000eff0e7230 */ /* 0x000fe40000004100 */
[----:B------:R-:W-:Y:S01]  /*5950*/  FMUL.FTZ R93, R38, R93 ;  /* 0x0000005d265d7220 */ /* 0x000fe20000410000 */
[----:B------:R-:W-:Y:S01]  /*5960*/  F2FP.F16.E4M3.UNPACK_B R34, R11 ;  /* 0x0000000bff22723e */ /* 0x000fe200020006ff */
[----:B------:R-:W-:Y:S01]  /*5970*/  HADD2.F32 R87, -RZ, R94.H1_H1 ;  /* 0x3000005eff577230 */ /* 0x000fe20000004100 */
[----:B------:R-:W-:Y:S01]  /*5980*/  F2FP.F16.E4M3.UNPACK_B R33, R13 ;  /* 0x0000000dff21723e */ /* 0x000fe200020006ff */
[----:B------:R-:W-:Y:S01]  /*5990*/  FMUL.FTZ R101, R44, R95 ;  /* 0x0000005f2c657220 */ /* 0x000fe20000410000 */
[----:B------:R-:W-:Y:S01]  /*59a0*/  FFMA.FTZ R97, R38, R85, -R97 ;  /* 0x0000005526617223 */ /* 0x000fe20000010861 */
[----:B------:R-:W-:Y:S01]  /*59b0*/  FMUL.FTZ R95, R14, R95 ;  /* 0x0000005f0e5f7220 */ /* 0x000fe20000410000 */
[----:B------:R-:W-:Y:S01]  /*59c0*/  FFMA.FTZ R38, R46, R85, R93 ;  /* 0x000000552e267223 */ /* 0x000fe2000001005d */
[----:B------:R-:W-:Y:S01]  /*59d0*/  F2FP.SATFINITE.E4M3.F32.PACK_AB_MERGE_C R103, R103, R42, RZ ;  /* 0x0000002a6767723e */ /* 0x000fe200048070ff */
[----:B------:R-:W-:Y:S01]  /*59e0*/  HADD2.F32 R42, -RZ, R35.H0_H0 ;  /* 0x20000023ff2a7230 */ /* 0x000fe20000004100 */
[----:B------:R-:W-:Y:S01]  /*59f0*/  F2FP.SATFINITE.E4M3.F32.PACK_AB_MERGE_C R36, R47, R36, R32 ;  /* 0x000000242f24723e */ /* 0x000fe20004807020 */
[----:B------:R-:W-:Y:S01]  /*5a00*/  HADD2.F32 R85, -RZ, R34.H0_H0 ;  /* 0x20000022ff557230 */ /* 0x000fe20000004100 */
[----:B------:R-:W-:Y:S01]  /*5a10*/  F2FP.F16.E4M3.UNPACK_B R45, R10 ;  /* 0x0000000aff2d723e */ /* 0x000fe200020006ff */
[----:B------:R-:W-:-:S02]  /*5a20*/  HADD2.F32 R32, -RZ, R33.H0_H0 ;  /* 0x20000021ff207230 */ /* 0x000fc40000004100 */
[-C--:B------:R-:W-:Y:S01]  /*5a30*/  FFMA.FTZ R95, R44, R87.reuse, R95 ;  /* 0x000000572c5f7223 */ /* 0x080fe2000001005f */
[----:B------:R-:W-:Y:S01]  /*5a40*/  FFMA.FTZ R14, R14, R87, -R101 ;  /* 0x000000570e0e7223 */ /* 0x000fe20000010865 */
[----:B------:R-:W-:Y:S02]  /*5a50*/  HADD2.F32 R44, -RZ, R35.H1_H1 ;  /* 0x30000023ff2c7230 */ /* 0x000fe40000004100 */
[-C--:B------:R-:W-:Y:S01]  /*5a60*/  FMUL.FTZ R87, R42, R85.reuse ;  /* 0x000000552a577220 */ /* 0x080fe20000410000 */
[----:B------:R-:W-:Y:S02]  /*5a70*/  HADD2.F32 R47, -RZ, R45.H0_H0 ;  /* 0x2000002dff2f7230 */ /* 0x000fe40000004100 */
[----:B------:R-:W-:Y:S01]  /*5a80*/  FMUL.FTZ R35, R32, R85 ;  /* 0x0000005520237220 */ /* 0x000fe20000410000 */
[----:B------:R-:W-:Y:S01]  /*5a90*/  HADD2.F32 R85, -RZ, R34.H1_H1 ;  /* 0x30000022ff557230 */ /* 0x000fe20000004100 */
[----:B------:R-:W-:Y:S01]  /*5aa0*/  F2FP.F16.E4M3.UNPACK_B R37, R37.H1 ;  /* 0x00000025ff25723e */ /* 0x000fe200030006ff */
[----:B------:R-:W-:-:S02]  /*5ab0*/  HADD2.F32 R34, -RZ, R33.H1_H1 ;  /* 0x30000021ff227230 */ /* 0x000fc40000004100 */
[-C--:B------:R-:W-:Y:S01]  /*5ac0*/  FFMA.FTZ R32, R32, R47.reuse, -R87 ;  /* 0x0000002f20207223 */ /* 0x080fe20000010857 */
[----:B------:R-:W-:Y:S01]  /*5ad0*/  FFMA.FTZ R33, R42, R47, R35 ;  /* 0x0000002f2a217223 */ /* 0x000fe20000010023 */
[----:B------:R-:W-:Y:S02]  /*5ae0*/  HADD2.F32 R45, -RZ, R45.H1_H1 ;  /* 0x3000002dff2d7230 */ /* 0x000fe40000004100 */
        /* <DEDUP_REMOVED lines=8> */
[--C-:B------:R-:W-:Y:S01]  /*5b70*/  HADD2.F32 R45, -RZ, R46.reuse.H0_H0 ;  /* 0x2000002eff2d7230 */ /* 0x100fe20000004100 */
[----:B------:R-:W-:Y:S01]  /*5b80*/  F2FP.SATFINITE.E4M3.F32.PACK_AB_MERGE_C R84, R105, R84, RZ ;  /* 0x000000546954723e */ /* 0x000fe200048070ff */
[----:B------:R-:W-:Y:S01]  /*5b90*/  HADD2.F32 R11, -RZ, R35.H0_H0 ;  /* 0x20000023ff0b7230 */ /* 0x000fe20000004100 */
[----:B------:R-:W-:Y:S01]  /*5ba0*/  F2FP.F16.E4M3.UNPACK_B R93, R9.H1 ;  /* 0x00000009ff5d723e */ /* 0x000fe200030006ff */
[----:B------:R-:W-:Y:S01]  /*5bb0*/  HADD2.F32 R44, -RZ, R37.H1_H1 ;  /* 0x30000025ff2c7230 */ /* 0x000fe20000004100 */
[----:B------:R-:W-:Y:S01]  /*5bc0*/  F2FP.SATFINITE.E4M3.F32.PACK_AB_MERGE_C R38, R95, R38, R84 ;  /* 0x000000265f26723e */ /* 0x000fe20004807054 */
        /* <DEDUP_REMOVED lines=11> */
[-C--:B------:R-:W-:Y:S01]  /*5c80*/  FFMA.FTZ R35, R35, R46.reuse, -R86 ;  /* 0x0000002e23237223 */ /* 0x080fe20000010856 */
[----:B------:R-:W-:Y:S01]  /*5c90*/  FFMA.FTZ R42, R44, R46, R47 ;  /* 0x0000002e2c2a7223 */ /* 0x000fe2000001002f */
[----:B------:R-:W-:Y:S01]  /*5ca0*/  F2FP.F16.E4M3.UNPACK_B R46, R39.H1 ;  /* 0x00000027ff2e723e */ /* 0x000fe200030006ff */
[----:B------:R-:W-:Y:S01]  /*5cb0*/  HADD2.F32 R95, -RZ, R93.H0_H0 ;  /* 0x2000005dff5f7230 */ /* 0x000fe20000004100 */
[----:B------:R-:W-:Y:S01]  /*5cc0*/  F2FP.F16.E4M3.UNPACK_B R37, R15 ;  /* 0x0000000fff25723e */ /* 0x000fe200020006ff */
[----:B------:R-:W-:Y:S01]  /*5cd0*/  HADD2.F32 R94, -RZ, R87.H0_H0 ;  /* 0x20000057ff5e7230 */ /* 0x000fe20000004100 */
[----:B------:R-:W-:Y:S01]  /*5ce0*/  F2FP.F16.E4M3.UNPACK_B R45, R39 ;  /* 0x00000027ff2d723e */ /* 0x000fe200020006ff */
[----:B------:R-:W-:Y:S01]  /*5cf0*/  HADD2.F32 R93, -RZ, R93.H1_H1 ;  /* 0x3000005dff5d7230 */ /* 0x000fe20000004100 */
[----:B------:R-:W-:Y:S01]  /*5d00*/  F2FP.F16.E4M3.UNPACK_B R15, R15.H1 ;  /* 0x0000000fff0f723e */ /* 0x000fe200030006ff */
[----:B------:R-:W-:Y:S01]  /*5d10*/  HADD2.F32 R39, -RZ, R37.H0_H0 ;  /* 0x20000025ff277230 */ /* 0x000fe20000004100 */
[-C--:B------:R-:W-:Y:S01]  /*5d20*/  F2FP.F16.E4M3.UNPACK_B R9, R8.reuse ;  /* 0x00000008ff09723e */ /* 0x080fe200020006ff */
[----:B------:R-:W-:Y:S01]  /*5d30*/  HADD2.F32 R47, -RZ, R45.H0_H0 ;  /* 0x2000002dff2f7230 */ /* 0x000fe20000004100 */
[----:B------:R-:W-:Y:S01]  /*5d40*/  F2FP.F16.E4M3.UNPACK_B R84, R8.H1 ;  /* 0x00000008ff54723e */ /* 0x000fe200030006ff */
[----:B------:R-:W-:Y:S01]  /*5d50*/  HADD2.F32 R8, -RZ, R46.H0_H0 ;  /* 0x2000002eff087230 */ /* 0x000fe20000004100 */
[----:B------:R-:W-:Y:S01]  /*5d60*/  F2FP.SATFINITE.E4M3.F32.PACK_AB_MERGE_C R14, R14, R97, R103 ;  /* 0x000000610e0e723e */ /* 0x000fe20004807067 */
[----:B------:R-:W-:-:S02]  /*5d70*/  HADD2.F32 R44, -RZ, R15.H0_H0 ;  /* 0x2000000fff2c7230 */ /* 0x000fc40000004100 */
[----:B------:R-:W-:Y:S01]  /*5d80*/  FMUL.FTZ R96, R47, R94 ;  /* 0x0000005e2f607220 */ /* 0x000fe20000410000 */
[----:B------:R-:W-:Y:S02]  /*5d90*/  HADD2.F32 R85, -RZ, R84.H0_H0 ;  /* 0x20000054ff557230 */ /* 0x000fe40000004100 */
[-C--:B------:R-:W-:Y:S01]  /*5da0*/  FMUL.FTZ R97, R8, R95.reuse ;  /* 0x0000005f08617220 */ /* 0x080fe20000410000 */
[----:B------:R-:W-:Y:S02]  /*5db0*/  HADD2.F32 R46, -RZ, R46.H1_H1 ;  /* 0x3000002eff2e7230 */ /* 0x000fe40000004100 */
[C---:B------:R-:W-:Y:S01]  /*5dc0*/  FMUL.FTZ R95, R44.reuse, R95 ;  /* 0x0000005f2c5f7220 */ /* 0x040fe20000410000 */
[----:B------:R-:W-:Y:S02]  /*5dd0*/  HADD2.F32 R15, -RZ, R15.H1_H1 ;  /* 0x3000000fff0f7230 */ /* 0x000fe40000004100 */
[----:B------:R-:W-:Y:S01]  /*5de0*/  FFMA.FTZ R97, R44, R85, -R97 ;  /* 0x000000552c617223 */ /* 0x000fe20000010861 */
[----:B------:R-:W-:-:S02]  /*5df0*/  HADD2.F32 R86, -RZ, R9.H0_H0 ;  /* 0x20000009ff567230 */ /* 0x000fc40000004100 */
[----:B------:R-:W-:Y:S01]  /*5e00*/  FMUL.FTZ R94, R39, R94 ;  /* 0x0000005e275e7220 */ /* 0x000fe20000410000 */
[----:B------:R-:W-:Y:S02]  /*5e10*/  HADD2.F32 R45, -RZ, R45.H1_H1 ;  /* 0x3000002dff2d7230 */ /* 0x000fe40000004100 */
[-C--:B------:R-:W-:Y:S01]  /*5e20*/  FMUL.FTZ R100, R46, R93.reuse ;  /* 0x0000005d2e647220 */ /* 0x080fe20000410000 */
[----:B------:R-:W-:Y:S02]  /*5e30*/  HADD2.F32 R44, -RZ, R87.H1_H1 ;  /* 0x30000057ff2c7230 */ /* 0x000fe40000004100 */
[----:B------:R-:W-:Y:S01]  /*5e40*/  FMUL.FTZ R93, R15, R93 ;  /* 0x0000005d0f5d7220 */ /* 0x000fe20000410000 */
[----:B------:R-:W-:Y:S02]  /*5e50*/  HADD2.F32 R84, -RZ, R84.H1_H1 ;  /* 0x30000054ff547230 */ /* 0x000fe40000004100 */
[----:B------:R-:W-:Y:S01]  /*5e60*/  FFMA.FTZ R95, R8, R85, R95 ;  /* 0x00000055085f7223 */ /* 0x000fe2000001005f */
[----:B------:R-:W-:-:S02]  /*5e70*/  HADD2.F32 R37, -RZ, R37.H1_H1 ;  /* 0x30000025ff257230 */ /* 0x000fc40000004100 */
[-C--:B------:R-:W-:Y:S01]  /*5e80*/  FFMA.FTZ R96, R39, R86.reuse, -R96 ;  /* 0x0000005627607223 */ /* 0x080fe20000010860 */
[----:B------:R-:W-:Y:S01]  /*5e90*/  FFMA.FTZ R94, R47, R86, R94 ;  /* 0x000000562f5e7223 */ /* 0x000fe2000001005e */
[----:B------:R-:W-:Y:S02]  /*5ea0*/  HADD2.F32 R8, -RZ, R9.H1_H1 ;  /* 0x30000009ff087230 */ /* 0x000fe40000004100 */
[----:B------:R-:W-:Y:S01]  /*5eb0*/  FMUL.FTZ R86, R45, R44 ;  /* 0x0000002c2d567220 */ /* 0x000fe20000410000 */
[----:B------:R-:W-:Y:S01]  /*5ec0*/  FFMA.FTZ R100, R15, R84, -R100 ;  /* 0x000000540f647223 */ /* 0x000fe20000010864 */
[C---:B------:R-:W-:Y:S01]  /*5ed0*/  FMUL.FTZ R44, R37.reuse, R44 ;  /* 0x0000002c252c7220 */ /* 0x040fe20000410000 */
[----:B------:R-:W-:Y:S01]  /*5ee0*/  FFMA.FTZ R46, R46, R84, R93 ;  /* 0x000000542e2e7223 */ /* 0x000fe2000001005d */
[----:B------:R-:W-:Y:S01]  /*5ef0*/  FFMA.FTZ R37, R37, R8, -R86 ;  /* 0x0000000825257223 */ /* 0x000fe20000010856 */
[----:B------:R-:W-:Y:S01]  /*5f00*/  F2FP.SATFINITE.E4M3.F32.PACK_AB_MERGE_C R10, R35, R10, RZ ;  /* 0x0000000a230a723e */ /* 0x000fe200048070ff */
        /* <DEDUP_REMOVED lines=8> */
.L_x_8290:
[----:B------:R-:W-:Y:S05]  /*5f90*/  BSYNC B1 ;  /* 0x0000000000017941 */ /* 0x000fea0003800000 */
.L_x_8289:
[----:B0-----:R4:W-:Y:S01]  /*5fa0*/  STG.E.128 desc[UR40][R40.64], R12 ;  /* 0x0000000c28007986 */ /* 0x0019e2000c101d28 */
[----:B------:R-:W-:-:S13]  /*5fb0*/  ISETP.GE.AND P4, PT, R43, R98, PT ;  /* 0x000000622b00720c */ /* 0x000fda0003f86270 */
[----:B------:R-:W-:Y:S05]  /*5fc0*/  @P4 BRA `(.L_x_8269) ;  /* 0x0000000000704947 */ /* 0x000fea0003800000 */
[--C-:B------:R-:W-:Y:S02]  /*5fd0*/  IADD3 R81, P4, P5, R60, R80, R43.reuse ;  /* 0x000000503c517210 */ /* 0x100fe40007d9e02b */
[----:B------:R-:W-:-:S04]  /*5fe0*/  SHF.R.S32.HI R43, RZ, 0x1f, R43 ;  /* 0x0000001fff2b7819 */ /* 0x000fc8000001142b */
[----:B------:R-:W-:Y:S02]  /*5ff0*/  IADD3.X R8, R82, R99, R43, P4, P5 ;  /* 0x0000006352087210 */ /* 0x000fe400027ea42b */
[----:B------:R-:W-:-:S05]  /*6000*/  IADD3 R78, P4, R81, R78, RZ ;  /* 0x0000004e514e7210 */ /* 0x000fca0007f9e0ff */
[----:B------:R-:W-:-:S05]  /*6010*/  IMAD.X R79, R8, 0x1, R79, P4 ;  /* 0x00000001084f7824 */ /* 0x000fca00020e064f */
[----:B--2---:R0:W-:Y:S01]  /*6020*/  STG.E.128 desc[UR40][R78.64], R36 ;  /* 0x000000244e007986 */ /* 0x0041e2000c101d28 */
[----:B------:R-:W-:Y:S05]  /*6030*/  BRA `(.L_x_8269) ;  /* 0x0000000000547947 */ /* 0x000fea0003800000 */
.L_x_8262:
[----:B------:R-:W-:-:S13]  /*6040*/  ISETP.NE.AND P3, PT, R155, 0x3, PT ;  /* 0x000000039b00780c */ /* 0x000fda0003f65270 */
[----:B------:R-:W-:Y:S05]  /*6050*/  @!P3 BRA `(.L_x_8291) ;  /* 0x000000000004b947 */ /* 0x000fea0003800000 */
[----:B------:R-:W-:Y:S01]  /*6060*/  BPT.TRAP 0x1 ;  /* 0x000000040000795c */ /* 0x000fe20000300000 */
.L_x_8291:
[----:B------:R-:W-:Y:S01]  /*6070*/  IMAD R89, R19, 0x8, R18 ;  /* 0x0000000813597824 */ /* 0x000fe200078e0212 */
[----:B------:R-:W-:Y:S01]  /*6080*/  SHF.L.U32 R92, R153, 0x1f, RZ ;  /* 0x0000001f995c7819 */ /* 0x000fe200000006ff */
[----:B------:R-:W-:Y:S01]  /*6090*/  IMAD R91, R2, -0x80, R27 ;  /* 0xffffff80025b7824 */ /* 0x000fe200078e021b */
[----:B------:R-:W-:Y:S02]  /*60a0*/  BSSY B1, `(.L_x_8292) ;  /* 0x0000005000017945 */ /* 0x000fe40003800000 */
[----:B------:R-:W0:Y:S02]  /*60b0*/  SYNCS.PHASECHK.TRANS64.TRYWAIT P5, [R89+URZ+0x19c90], R92 ;  /* 0x019c905c590075a7 */ /* 0x000e2400080a017f */
[----:B------:R-:W-:-:S04]  /*60c0*/  VIMNMX R91, R91, 0x80, PT ;  /* 0x000000805b5b7848 */ /* 0x000fc80003fe0100 */
[----:B------:R-:W-:Y:S01]  /*60d0*/  ISETP.GE.AND P4, PT, R152, R91, PT ;  /* 0x0000005b9800720c */ /* 0x000fe20003f86270 */
[----:B0-----:R-:W-:-:S12]  /*60e0*/  @!P5 BRA `(.L_x_8293) ;  /* 0x0000011400dcd947 */ /* 0x001fd80003800000 */
.L_x_8509:
[----:B------:R-:W-:Y:S05]  /*60f0*/  BSYNC B1 ;  /* 0x0000000000017941 */ /* 0x000fea0003800000 */
.L_x_8292:
[----:B------:R-:W-:Y:S05]  /*6100*/  @P4 BRA `(.L_x_8269) ;  /* 0x0000000000204947 */ /* 0x000fea0003800000 */
[----:B------:R-:W-:Y:S01]  /*6110*/  ISETP.NE.AND P4, PT, R62, RZ, PT ;  /* 0x000000ff3e00720c */ /* 0x000fe20003f85270 */
[----:B------:R-:W1:Y:S01]  /*6120*/  @!P1 LDS.128 R8, [R90+0x15800] ;  /* 0x015800005a089984 */ /* 0x000e620000000c00 */
[----:B------:R-:W-:-:S11]  /*6130*/  ISETP.NE.AND P5, PT, R31, RZ, PT ;  /* 0x000000ff1f00720c */ /* 0x000fd60003fa5270 */
[----:B------:R-:W2:Y:S04]  /*6140*/  @P4 LDS.128 R12, [R90+0x13800] ;  /* 0x013800005a0c4984 */ /* 0x000ea80000000c00 */
[----:B------:R-:W3:Y:S04]  /*6150*/  @P5 LDS.128 R32, [R90+0x14800] ;  /* 0x014800005a205984 */ /* 0x000ee80000000c00 */
[----:B-1----:R1:W-:Y:S04]  /*6160*/  @!P1 STG.E.128 desc[UR40][R36.64+0x40], R8 ;  /* 0x0000400824009986 */ /* 0x0023e8000c101d28 */
[----:B--2---:R1:W-:Y:S04]  /*6170*/  @P4 STG.E.128 desc[UR40][R36.64], R12 ;  /* 0x0000000c24004986 */ /* 0x0043e8000c101d28 */
[----:B---3--:R1:W-:Y:S02]  /*6180*/  @P5 STG.E.128 desc[UR40][R36.64+0x20], R32 ;  /* 0x0000202024005986 */ /* 0x0083e4000c101d28 */
.L_x_8269:
[----:B------:R-:W-:Y:S05]  /*6190*/  BSYNC B0 ;  /* 0x0000000000007941 */ /* 0x000fea0003800000 */
.L_x_8261:
[----:B-123--:R-:W1:Y:S01]  /*61a0*/  S2R R8, SR_TID.X ;  /* 0x0000000000087919 */ /* 0x00ee620000002100 */
        /* <DEDUP_REMOVED lines=16> */
.L_x_8295:
[----:B------:R-:W-:Y:S05]  /*62b0*/  BSYNC B0 ;  /* 0x0000000000007941 */ /* 0x000fea0003800000 */
.L_x_8294:
[----:B------:R-:W2:Y:S01]  /*62c0*/  SYNCS.PHASECHK.TRANS64.TRYWAIT P5, [R89+URZ+0x19cb0], R92 ;  /* 0x019cb05c590075a7 */ /* 0x000ea200080a017f */
[----:B------:R-:W-:Y:S01]  /*62d0*/  BSSY B0, `(.L_x_8296) ;  /* 0x0000003000007945 */ /* 0x000fe20003800000 */
[----:B------:R-:W-:-:S03]  /*62e0*/  ISETP.GE.AND P3, PT, R152, R91, PT ;  /* 0x0000005b9800720c */ /* 0x000fc60003f66270 */
[----:B--2---:R-:W-:Y:S10]  /*62f0*/  @!P5 BRA `(.L_x_8297) ;  /* 0x00000114006cd947 */ /* 0x004ff40003800000 */
.L_x_8510:
[----:B------:R-:W-:Y:S05]  /*6300*/  BSYNC B0 ;  /* 0x0000000000007941 */ /* 0x000fea0003800000 */
.L_x_8296:
[----:B------:R-:W-:Y:S04]  /*6310*/  BSSY B0, `(.L_x_8298) ;  /* 0x0000016000007945 */ /* 0x000fe80003800000 */
[----:B------:R-:W-:Y:S05]  /*6320*/  @P3 BRA `(.L_x_8299) ;  /* 0x0000000000503947 */ /* 0x000fea0003800000 */
[----:B------:R-:W-:Y:S01]  /*6330*/  ULDC UR8, c[0x0][0x2e4] ;  /* 0x0000b90000087ab9 */ /* 0x000fe20000000800 */
[----:B----4-:R-:W-:Y:S01]  /*6340*/  IMAD.WIDE R12, R2, 0x80, R48 ;  /* 0x00000080020c7825 */ /* 0x010fe200078e0230 */
[----:B------:R-:W-:Y:S01]  /*6350*/  ISETP.GE.AND P5, PT, R22, UR8, PT ;  /* 0x0000000816007c0c */ /* 0x000fe2000bfa6270 */
[----:B------:R-:W-:Y:S01]  /*6360*/  ULDC.64 UR4, c[0x0][0x318] ;  /* 0x0000c60000047ab9 */ /* 0x000fe20000000a00 */
[----:B------:R-:W-:Y:S01]  /*6370*/  ULDC.64 UR6, c[0x0][0x308] ;  /* 0x0000c20000067ab9 */ /* 0x000fe20000000a00 */
[----:B------:R-:W-:Y:S02]  /*6380*/  IMAD.MOV.U32 R14, RZ, RZ, R58 ;  /* 0x000000ffff0e7224 */ /* 0x000fe400078e003a */
[----:B------:R-:W-:Y:S02]  /*6390*/  IMAD.MOV.U32 R15, RZ, RZ, R0 ;  /* 0x000000ffff0f7224 */ /* 0x000fe400078e0000 */
[----:B------:R-:W-:Y:S02]  /*63a0*/  IMAD R13, R13, UR4, RZ ;  /* 0x000000040d0d7c24 */ /* 0x000fe4000f8e02ff */
[----:B------:R-:W-:-:S04]  /*63b0*/  IMAD.WIDE.U32 R14, R12, UR4, R14 ;  /* 0x000000040c0e7c25 */ /* 0x000fc8000f8e000e */
[----:B-1----:R-:W1:Y:S01]  /*63c0*/  @!P5 LDS.128 R8, [R90+0x9000] ;  /* 0x009000005a08d984 */ /* 0x002e620000000c00 */
[----:B------:R-:W-:Y:S01]  /*63d0*/  IMAD R13, R12, UR5, R13 ;  /* 0x000000050c0d7c24 */ /* 0x000fe2000f8e020d */
[----:B------:R-:W-:-:S04]  /*63e0*/  IADD3 R32, P3, R14, UR6, RZ ;  /* 0x000000060e207c10 */ /* 0x000fc8000ff7e0ff */
[----:B------:R-:W-:Y:S02]  /*63f0*/  IADD3.X R33, R15, UR7, R13, P3, !PT ;  /* 0x000000070f217c10 */ /* 0x000fe40009ffe40d */
[----:B------:R-:W-:-:S03]  /*6400*/  ISETP.GE.AND P3, PT, R156, UR8, PT ;  /* 0x000000089c007c0c */ /* 0x000fc6000bf66270 */
[----:B-1----:R-:W-:Y:S01]  /*6410*/  @!P5 STG.E.128 desc[UR40][R32.64], R8 ;  /* 0x000000082000d986 */ /* 0x002fe2000c101d28 */
[----:B------:R-:W-:-:S09]  /*6420*/  ISETP.GE.AND P5, PT, R67, UR8, PT ;  /* 0x0000000843007c0c */ /* 0x000fd2000bfa6270 */
[----:B------:R-:W1:Y:S04]  /*6430*/  @!P3 LDS.128 R8, [R90+0xa000] ;  /* 0x00a000005a08b984 */ /* 0x000e680000000c00 */
[----:B------:R-:W3:Y:S04]  /*6440*/  @!P5 LDS.128 R12, [R90+0xb000] ;  /* 0x00b000005a0cd984 */ /* 0x000ee80000000c00 */
[----:B-1----:R1:W-:Y:S04]  /*6450*/  @!P3 STG.E.128 desc[UR40][R32.64+0x20], R8 ;  /* 0x000020082000b986 */ /* 0x0023e8000c101d28 */
[----:B---3--:R1:W-:Y:S02]  /*6460*/  @!P5 STG.E.128 desc[UR40][R32.64+0x40], R12 ;  /* 0x0000400c2000d986 */ /* 0x0083e4000c101d28 */
.L_x_8299:
[----:B------:R-:W-:Y:S05]  /*6470*/  BSYNC B0 ;  /* 0x0000000000007941 */ /* 0x000fea0003800000 */
.L_x_8298:
[----:B------:R-:W-:Y:S01]  /*6480*/  @!PT LDS RZ, [RZ] ;  /* 0x00000000fffff984 */ /* 0x000fe20000000800 */
[----:B------:R-:W-:Y:S01]  /*6490*/  @!PT LDS RZ, [RZ] ;  /* 0x00000000fffff984 */ /* 0x000fe20000000800 */
[----:B------:R-:W-:Y:S01]  /*64a0*/  @!PT LDS RZ, [RZ] ;  /* 0x00000000fffff984 */ /* 0x000fe20000000800 */
[----:B------:R-:W-:Y:S01]  /*64b0*/  @!PT LDS RZ, [RZ] ;  /* 0x00000000fffff984 */ /* 0x000fe20000000800 */
[----:B------:R3:W-:Y:S06]  /*64c0*/  MEMBAR.ALL.CTA ;  /* 0x0000000000007992 */ /* 0x0007ec0000008000 */
[----:B---3--:R-:W3:Y:S01]  /*64d0*/  FENCE.VIEW.ASYNC.S ;  /* 0x00000000000073c6 */ /* 0x008ee20000000000 */
[----:B0-2---:R-:W-:Y:S01]  /*64e0*/  @!P4 VIADD R89, R89, 0x19cc0 ;  /* 0x00019cc05959c836 */ /* 0x005fe20000000000 */
[----:B---3--:R0:W-:Y:S04]  /*64f0*/  BAR.SYNC.DEFER_BLOCKING R64, 0x80 ;  /* 0x000200400000751d */ /* 0x0081e80000010000 */
[----:B------:R-:W-:Y:S01]  /*6500*/  @!P4 PRMT R89, RZ, 0x654, R89 ;  /* 0x00000654ff59c816 */ /* 0x000fe20000000059 */
[----:B------:R-:W-:Y:S01]  /*6510*/  VIADD R19, R19, 0x1 ;  /* 0x0000000113137836 */ /* 0x000fe20000000000 */
[----:B------:R-:W-:-:S02]  /*6520*/  PLOP3.LUT P3, PT, PT, PT, PT, 0x8, 0x0 ;  /* 0x000000000000781c */ /* 0x000fc40003f6e170 */
[----:B------:R0:W-:Y:S02]  /*6530*/  @!P4 SYNCS.ARRIVE.TRANS64.RED.A1T0 RZ, [R89+URZ], RZ ;  /* 0x000000ff59ffc9a7 */ /* 0x0001e4000810043f */
[----:B------:R-:W-:-:S04]  /*6540*/  ISETP.NE.AND P4, PT, R19, 0x2, PT ;  /* 0x000000021300780c */ /* 0x000fc80003f85270 */
[----:B-1----:R-:W-:Y:S02]  /*6550*/  SEL R8, RZ, 0x1, P4 ;  /* 0x00000001ff087807 */ /* 0x002fe40002000000 */
[----:B------:R-:W-:Y:S02]  /*6560*/  SEL R19, R19, RZ, P4 ;  /* 0x000000ff13137207 */ /* 0x000fe40002000000 */
[----:B------:R-:W-:Y:S01]  /*6570*/  LOP3.LUT R153, R153, R8, RZ, 0x3c, !PT ;  /* 0x0000000899997212 */ /* 0x000fe200078e3cff */
[----:B0-----:R-:W-:Y:S06]  /*6580*/  @P2 BRA `(.L_x_8300) ;  /* 0xffffffbc00302947 */ /* 0x001fec000383ffff */
.L_x_8256:
[----:B------:R-:W0:Y:S01]  /*6590*/  LDC R0, c[0x0][0x428] ;  /* 0x00010a00ff007b82 */ /* 0x000e220000000800 */
[----:B------:R-:W-:Y:S04]  /*65a0*/  BSSY B0, `(.L_x_8301) ;  /* 0x0000004000007945 */ /* 0x000fe80003800000 */
[----:B------:R-:W-:Y:S05]  /*65b0*/  @P3 BRA `(.L_x_8302) ;  /* 0x0000000000083947 */ /* 0x000fea0003800000 */
[----:B------:R-:W1:Y:S02]  /*65c0*/  FENCE.VIEW.ASYNC.G ;  /* 0x00000000000073c6 */ /* 0x000e640000000100 */
[----:B-1----:R-:W-:Y:S06]  /*65d0*/  BAR.ARV 0xc, 0x200 ;  /* 0x0308000000007b1d */ /* 0x002fec0000002000 */
.L_x_8302:
[----:B------:R-:W-:Y:S05]  /*65e0*/  BSYNC B0 ;  /* 0x0000000000007941 */ /* 0x000fea0003800000 */
.L_x_8301:
        /* <DEDUP_REMOVED lines=13> */
[----:B----4-:R-:W4:Y:S01]  /*66c0*/  @P1 LDC.64 R12, c[0x0][0x9b8] ;  /* 0x00026e00ff0c1b82 */ /* 0x010f220000000a00 */
        /* <DEDUP_REMOVED lines=30> */
[----:B------:R1:W2:Y:S02]  /*68b0*/  @P1 LDG.E R0, desc[UR40][R8.64] ;  /* 0x0000002808001981 */ /* 0x0002a4000c1e1900 */
[----:B------:R-:W3:Y:S02]  /*68c0*/  @P4 LDC R2, c[0x0][0x430] ;  /* 0x00010c00ff024b82 */ /* 0x000ee40000000800 */
[----:B------:R-:W2:Y:S01]  /*68d0*/  @P0 LDG.E R3, desc[UR40][R4.64] ;  /* 0x0000002804030981 */ /* 0x000ea2000c1e1900 */
[----:B------:R-:W-:Y:S01]  /*68e0*/  ISETP.GE.AND P1, PT, R88, 0x1, PT ;  /* 0x000000015800780c */ /* 0x000fe20003f26270 */
[----:B------:R-:W-:Y:S02]  /*68f0*/  IMAD.MOV.U32 R10, RZ, RZ, R30 ;  /* 0x000000ffff0a7224 */ /* 0x000fe400078e001e */
[----:B0-----:R-:W-:-:S05]  /*6900*/  @P4 IMAD.HI.U32 R7, R30, R7, RZ ;  /* 0x000000071e074227 */ /* 0x001fca00078e00ff */
[----:B---3--:R-:W-:Y:S02]  /*6910*/  @P4 SHF.R.U32.HI R10, RZ, R2, R7 ;  /* 0x00000002ff0a4219 */ /* 0x008fe40000011607 */
[----:B------:R-:W-:Y:S02]  /*6920*/  CS2R R20, SRZ ;  /* 0x0000000000147805 */ /* 0x000fe4000001ff00 */
[----:B------:R-:W-:Y:S01]  /*6930*/  PLOP3.LUT P0, PT, PT, PT, PT, 0x80, 0x0 ;  /* 0x000000000000781c */ /* 0x000fe20003f0f070 */
[----:B------:R-:W-:Y:S01]  /*6940*/  IMAD.MOV.U32 R135, RZ, RZ, RZ ;  /* 0x000000ffff877224 */ /* 0x000fe200078e00ff */
        /* <DEDUP_REMOVED lines=16> */
[----:B0-----:R-:W-:Y:S02]  /*6a50*/  CS2R R10, SRZ ;  /* 0x00000000000a7805 */ /* 0x001fe4000001ff00 */
[----:B------:R-:W-:Y:S02]  /*6a60*/  CS2R R54, SRZ ;  /* 0x0000000000367805 */ /* 0x000fe4000001ff00 */
[----:B------:R-:W-:Y:S02]  /*6a70*/  CS2R R56, SRZ ;  /* 0x0000000000387805 */ /* 0x000fe4000001ff00 */
[----:B------:R-:W-:Y:S02]  /*6a80*/  CS2R R58, SRZ ;  /* 0x00000000003a7805 */ /* 0x000fe4000001ff00 */
[----:B------:R-:W-:Y:S02]  /*6a90*/  CS2R R60, SRZ ;  /* 0x00000000003c7805 */ /* 0x000fe4000001ff00 */
[----:B-1----:R-:W-:-:S02]  /*6aa0*/  CS2R R8, SRZ ;  /* 0x0000000000087805 */ /* 0x002fc4000001ff00 */
[----:B------:R-:W-:Y:S01]  /*6ab0*/  CS2R R62, SRZ ;  /* 0x00000000003e7805 */ /* 0x000fe2000001ff00 */
[----:B------:R-:W-:Y:S02]  /*6ac0*/  IMAD.MOV.U32 R64, RZ, RZ, RZ ;  /* 0x000000ffff407224 */ /* 0x000fe400078e00ff */
[----:B--2---:R-:W-:Y:S01]  /*6ad0*/  FMUL.FTZ R2, R3, R0 ;  /* 0x0000000003027220 */ /* 0x004fe20000410000 */
[----:B------:R-:W-:-:S03]  /*6ae0*/  IMAD.MOV.U32 R3, RZ, RZ, RZ ;  /* 0x000000ffff037224 */ /* 0x000fc600078e00ff */
[----:B------:R-:W-:Y:S01]  /*6af0*/  FMUL.FTZ R2, R2, UR4 ;  /* 0x0000000402027c20 */ /* 0x000fe20008410000 */
[----:B------:R-:W-:Y:S01]  /*6b00*/  IMAD.MOV.U32 R0, RZ, RZ, RZ ;  /* 0x000000ffff007224 */ /* 0x000fe200078e00ff */
[----:B------:R-:W-:Y:S06]  /*6b10*/  @!P1 BRA `(.L_x_8303) ;  /* 0x0000008c00789947 */ /* 0x000fec0003800000 */
[----:B------:R-:W0:Y:S01]  /*6b20*/  S2R R4, SR_TID.X ;  /* 0x0000000000047919 */ /* 0x000e220000002100 */
[----:B------:R-:W-:Y:S01]  /*6b30*/  VIADD R26, R18, 0xf000 ;  /* 0x0000f000121a7836 */ /* 0x000fe20000000000 */
[----:B------:R-:W-:Y:S04]  /*6b40*/  BSSY B6, `(.L_x_8304) ;  /* 0x000001e000067945 */ /* 0x000fe80003800000 */
[----:B------:R-:W-:Y:S01]  /*6b50*/  LOP3.LUT P0, RZ, R26, 0x3ff, RZ, 0xc0, !PT ;  /* 0x000003ff1aff7812 */ /* 0x000fe2000780c0ff */
[----:B0-----:R-:W-:-:S05]  /*6b60*/  VIADD R28, R4, 0xffffff80 ;  /* 0xffffff80041c7836 */ /* 0x001fca0000000000 */
[----:B------:R-:W-:-:S04]  /*6b70*/  SHF.R.S32.HI R4, RZ, 0x1f, R28 ;  /* 0x0000001fff047819 */ /* 0x000fc8000001141c */
[----:B------:R-:W-:-:S04]  /*6b80*/  LEA.HI R4, R4, R28, RZ, 0x7 ;  /* 0x0000001c04047211 */ /* 0x000fc800078f38ff */
[----:B------:R-:W-:-:S05]  /*6b90*/  SHF.R.S32.HI R4, RZ, 0x7, R4 ;  /* 0x00000007ff047819 */ /* 0x000fca0000011404 */
[----:B------:R-:W0:Y:S02]  /*6ba0*/  SHFL.IDX PT, R0, R4, RZ, 0x1f ;  /* 0x00001fff04007589 */ /* 0x000e2400000e0000 */
[----:B0-----:R-:W-:-:S05]  /*6bb0*/  IMAD.HI R3, R0, 0x55555556, RZ ;  /* 0x5555555600037827 */ /* 0x001fca00078e02ff */
[----:B------:R-:W-:-:S05]  /*6bc0*/  LEA.HI R3, R3, R3, RZ, 0x1 ;  /* 0x0000000303037211 */ /* 0x000fca00078f08ff */
[----:B------:R-:W-:-:S04]  /*6bd0*/  IMAD R3, R3, -0x3, R0 ;  /* 0xfffffffd03037824 */ /* 0x000fc800078e0200 */
        /* <DEDUP_REMOVED lines=20> */
.L_x_8305:
[----:B------:R-:W-:Y:S05]  /*6d20*/  BSYNC B6 ;  /* 0x0000000000067941 */ /* 0x000fea0003800000 */
.L_x_8304:
[----:B------:R-:W-:Y:S02]  /*6d30*/  ULDC UR4, c[0x0][0x3d4] ;  /* 0x0000f50000047ab9 */ /* 0x000fe40000000800 */
[----:B------:R-:W-:-:S13]  /*6d40*/  ISETP.LT.AND P0, PT, RZ, UR4, PT ;  /* 0x00000004ff007c0c */ /* 0x000fda000bf01270 */
[----:B------:R-:W-:Y:S05]  /*6d50*/  @P0 BRA `(.L_x_8306) ;  /* 0x0000000000400947 */ /* 0x000fea0003800000 */
[----:B------:R-:W2:Y:S02]  /*6d60*/  LDL R20, [R1+0x38] ;  /* 0x0000380001147983 */ /* 0x000ea40000100800 */
[----:B--2---:R-:W-:-:S04]  /*6d70*/  LEA.HI R0, R20, R20, RZ, 0x1 ;  /* 0x0000001414007211 */ /* 0x004fc800078f08ff */
[----:B------:R-:W-:-:S05]  /*6d80*/  LOP3.LUT R0, R0, 0xfffffffe, RZ, 0xc0, !PT ;  /* 0xfffffffe00007812 */ /* 0x000fca00078ec0ff */
[----:B------:R-:W-:-:S05]  /*6d90*/  IMAD.IADD R0, R20, 0x1, -R0 ;  /* 0x0000000114007824 */ /* 0x000fca00078e0a00 */
[----:B------:R-:W-:-:S04]  /*6da0*/  SHF.L.U32 R3, R0, 0x1f, RZ ;  /* 0x0000001f00037819 */ /* 0x000fc800000006ff */
[----:B------:R0:W1:Y:S03]  /*6db0*/  SYNCS.PHASECHK.TRANS64.TRYWAIT P0, [R18+URZ+0x19c00], R3 ;  /* 0x019c0003120075a7 */ /* 0x000066000800017f */
[----:B-1----:R-:W-:Y:S05]  /*6dc0*/  @!P0 NANOSLEEP.SYNCS 0x989680 ;  /* 0x009896800000895d */ /* 0x002fea0003900000 */
[----:B------:R-:W1:Y:S01]  /*6dd0*/  @!P0 SYNCS.PHASECHK.TRANS64 P0, [R18+URZ+0x19c00], R3 ;  /* 0x019c0003120085a7 */ /* 0x000e62000800007f */
[----:B------:R-:W-:Y:S04]  /*6de0*/  BSSY B0, `(.L_x_8307) ;  /* 0x0000006000007945 */ /* 0x000fe80003800000 */
[----:B-1----:R-:W-:Y:S05]  /*6df0*/  @P0 BRA `(.L_x_8308) ;  /* 0x0000000000100947 */ /* 0x002fea0003800000 */
.L_x_8309:
[----:B-1----:R1:W2:Y:S02]  /*6e00*/  SYNCS.PHASECHK.TRANS64.TRYWAIT P0, [R18+URZ+0x19c00], R3 ;  /* 0x019c0003120075a7 */ /* 0x0022a4000800017f */
[----:B--2---:R-:W-:Y:S05]  /*6e10*/  @!P0 NANOSLEEP.SYNCS 0x989680 ;  /* 0x009896800000895d */ /* 0x004fea0003900000 */
[----:B------:R-:W2:Y:S02]  /*6e20*/  @!P0 SYNCS.PHASECHK.TRANS64 P0, [R18+URZ+0x19c00], R3 ;  /* 0x019c0003120085a7 */ /* 0x000ea4000800007f */
[----:B--2---:R-:W-:Y:S05]  /*6e30*/  @!P0 BRA `(.L_x_8309) ;  /* 0xfffffffc00f08947 */ /* 0x004fea000383ffff */
.L_x_8308:
[----:B------:R-:W-:Y:S05]  /*6e40*/  BSYNC B0 ;  /* 0x0000000000007941 */ /* 0x000fea0003800000 */
.L_x_8307:
[----:B------:R-:W-:Y:S05]  /*6e50*/  BRA `(.L_x_8310) ;  /* 0x0000004000507947 */ /* 0x000fea0003800000 */
.L_x_8306:
[----:B------:R-:W0:Y:S01]  /*6e60*/  LDC.64 R36, c[0x0][0x3c8] ;  /* 0x0000f200ff247b82 */ /* 0x000e220000000a00 */
[----:B-----5:R-:W-:Y:S01]  /*6e70*/  SHF.R.S32.HI R0, RZ, 0x1f, R24 ;  /* 0x0000001fff007819 */ /* 0x020fe20000011418 */
[--C-:B------:R-:W-:Y:S01]  /*6e80*/  IMAD.MOV.U32 R8, RZ, RZ, R16.reuse ;  /* 0x000000ffff087224 */ /* 0x100fe200078e0010 */
[----:B------:R-:W-:Y:S01]  /*6e90*/  SHF.R.S32.HI R9, RZ, 0x1f, R16 ;  /* 0x0000001fff097819 */ /* 0x000fe20000011410 */
[----:B------:R-:W-:Y:S01]  /*6ea0*/  ULDC.64 UR4, c[0x0][0x3d8] ;  /* 0x0000f60000047ab9 */ /* 0x000fe20000000a00 */
[----:B------:R-:W-:Y:S01]  /*6eb0*/  ULDC.64 UR8, c[0x0][0x3c8] ;  /* 0x0000f20000087ab9 */ /* 0x000fe20000000a00 */
[----:B------:R-:W-:Y:S01]  /*6ec0*/  IMAD R3, R0, UR4, RZ ;  /* 0x0000000400037c24 */ /* 0x000fe2000f8e02ff */
[----:B------:R-:W-:Y:S01]  /*6ed0*/  SHF.R.S32.HI R11, RZ, 0x1f, R22 ;  /* 0x0000001fff0b7819 */ /* 0x000fe20000011416 */
[----:B------:R-:W1:Y:S01]  /*6ee0*/  LDC.64 R38, c[0x0][0x3e0] ;  /* 0x0000f800ff267b82 */ /* 0x000e620000000a00 */
        /* <DEDUP_REMOVED lines=10> */
[----:B------:R-:W-:-:S04]  /*6f90*/  IMAD.WIDE.U32 R6, R24, UR4, R10 ;  /* 0x0000000418067c25 */ /* 0x000fc8000f8e000a */
[----:B------:R-:W-:Y:S01]  /*6fa0*/  IMAD.WIDE.U32 R8, R24, UR6, R10 ;  /* 0x0000000618087c25 */ /* 0x000fe2000f8e000a */
[----:B------:R-:W-:-:S03]  /*6fb0*/  IADD3 R42, P2, R6, UR8, RZ ;  /* 0x00000008062a7c10 */ /* 0x000fc6000ff5e0ff */
[C---:B0-----:R-:W-:Y:S01]  /*6fc0*/  IMAD.WIDE.U32 R36, R24.reuse, UR4, R36 ;  /* 0x0000000418247c25 */ /* 0x041fe2000f8e0024 */
[----:B------:R-:W-:Y:S01]  /*6fd0*/  ULDC.64 UR4, c[0x0][0x3e0] ;  /* 0x0000f80000047ab9 */ /* 0x000fe20000000a00 */
[----:B------:R-:W-:Y:S02]  /*6fe0*/  IADD3.X R43, R3, UR9, R7, P2, !PT ;  /* 0x00000009032b7c10 */ /* 0x000fe400097fe407 */
[----:B------:R-:W-:Y:S01]  /*6ff0*/  IMAD R13, R24, UR7, R13 ;  /* 0x00000007180d7c24 */ /* 0x000fe2000f8e020d */
[----:B------:R-:W-:Y:S01]  /*7000*/  IADD3 R26, P1, R4, UR4, RZ ;  /* 0x00000004041a7c10 */ /* 0x000fe2000ff3e0ff */
[----:B-1----:R-:W-:Y:S01]  /*7010*/  IMAD.WIDE.U32 R38, R24, UR6, R38 ;  /* 0x0000000618267c25 */ /* 0x002fe2000f8e0026 */
[----:B------:R-:W-:Y:S02]  /*7020*/  IADD3 R44, P3, R8, UR4, RZ ;  /* 0x00000004082c7c10 */ /* 0x000fe4000ff7e0ff */
[----:B------:R-:W-:Y:S01]  /*7030*/  IADD3.X R27, R13, UR5, R5, P1, !PT ;  /* 0x000000050d1b7c10 */ /* 0x000fe20008ffe405 */
[----:B------:R-:W-:Y:S01]  /*7040*/  IMAD.IADD R40, R3, 0x1, R37 ;  /* 0x0000000103287824 */ /* 0x000fe200078e0225 */
[C---:B------:R-:W-:Y:S01]  /*7050*/  IADD3.X R45, R13.reuse, UR5, R9, P3, !PT ;  /* 0x000000050d2d7c10 */ /* 0x040fe20009ffe409 */
[----:B------:R-:W-:Y:S01]  /*7060*/  IMAD.IADD R41, R13, 0x1, R39 ;  /* 0x000000010d297824 */ /* 0x000fe200078e0227 */
[----:B------:R-:W-:Y:S07]  /*7070*/  @!P0 BRA `(.L_x_8312) ;  /* 0x0000000000408947 */ /* 0x000fee0003800000 */
        /* <DEDUP_REMOVED lines=16> */
.L_x_8312:
[----:B------:R-:W-:Y:S05]  /*7180*/  BSYNC B6 ;  /* 0x0000000000067941 */ /* 0x000fea0003800000 */
.L_x_8311:
[----:B------:R-:W2:Y:S01]  /*7190*/  LDL R20, [R1+0x1c] ;  /* 0x00001c0001147983 */ /* 0x000ea20000100800 */
[----:B------:R-:W-:Y:S01]  /*71a0*/  ULDC.U8 UR4, c[0x0][0x3f0] ;  /* 0x0000fc0000047ab9 */ /* 0x000fe20000000000 */
[----:B------:R-:W-:Y:S01]  /*71b0*/  IMAD R25, R29, -0xc0, R25 ;  /* 0xffffff401d197824 */ /* 0x000fe200078e0219 */
[----:B------:R-:W-:Y:S01]  /*71c0*/  ISETP.NE.AND P0, PT, RZ, UR4, PT ;  /* 0x00000004ff007c0c */ /* 0x000fe2000bf05270 */
[----:B------:R-:W-:Y:S03]  /*71d0*/  BSSY B0, `(.L_x_8313) ;  /* 0x00003d4000007945 */ /* 0x000fe60003800000 */
[----:B------:R-:W-:Y:S01]  /*71e0*/  VIMNMX R25, R25, 0xc0, PT ;  /* 0x000000c019197848 */ /* 0x000fe20003fe0100 */
[----:B--2---:R-:W-:-:S08]  /*71f0*/  IMAD.IADD R0, R18, 0x1, R20 ;  /* 0x0000000112007824 */ /* 0x004fd000078e0214 */
[----:B------:R-:W-:Y:S05]  /*7200*/  @!P0 BRA `(.L_x_8314) ;  /* 0x0000001800888947 */ /* 0x000fea0003800000 */
[----:B------:R-:W2:Y:S01]  /*7210*/  LDL R32, [R1+0x38] ;  /* 0x0000380001207983 */ /* 0x000ea20000100800 */
[----:B------:R-:W-:Y:S01]  /*7220*/  ISETP.GE.AND P1, PT, R152, R25, PT ;  /* 0x000000199800720c */ /* 0x000fe20003f26270 */
[----:B------:R-:W-:Y:S01]  /*7230*/  BSSY B1, `(.L_x_8315) ;  /* 0x000001d000017945 */ /* 0x000fe20003800000 */
[----:B------:R-:W-:Y:S02]  /*7240*/  CS2R R8, SRZ ;  /* 0x0000000000087805 */ /* 0x000fe4000001ff00 */
[----:B------:R-:W-:Y:S02]  /*7250*/  CS2R R24, SRZ ;  /* 0x0000000000187805 */ /* 0x000fe4000001ff00 */
[----:B------:R-:W-:Y:S02]  /*7260*/  CS2R R34, SRZ ;  /* 0x0000000000227805 */ /* 0x000fe4000001ff00 */
[----:B------:R-:W-:Y:S02]  /*7270*/  CS2R R20, SRZ ;  /* 0x0000000000147805 */ /* 0x000fe4000001ff00 */
[----:B------:R-:W-:-:S02]  /*7280*/  CS2R R28, SRZ ;  /* 0x00000000001c7805 */ /* 0x000fc4000001ff00 */
[----:B--2---:R-:W-:-:S04]  /*7290*/  LEA.HI R3, R32, R32, RZ, 0x1 ;  /* 0x0000002020037211 */ /* 0x004fc800078f08ff */
[----:B------:R-:W-:-:S05]  /*72a0*/  LOP3.LUT R3, R3, 0xfffffffe, RZ, 0xc0, !PT ;  /* 0xfffffffe03037812 */ /* 0x000fca00078ec0ff */
[----:B------:R-:W-:Y:S01]  /*72b0*/  IMAD.IADD R3, R32, 0x1, -R3 ;  /* 0x0000000120037824 */ /* 0x000fe200078e0a03 */
[----:B------:R-:W-:Y:S01]  /*72c0*/  CS2R R32, SRZ ;  /* 0x0000000000207805 */ /* 0x000fe2000001ff00 */
[----:B------:R-:W-:Y:S06]  /*72d0*/  @P1 BRA `(.L_x_8316) ;  /* 0x0000000000481947 */ /* 0x000fec0003800000 */
[C---:B------:R-:W-:Y:S01]  /*72e0*/  VIADD R4, R16.reuse, 0x10 ;  /* 0x0000001010047836 */ /* 0x040fe20000000000 */
[----:B------:R-:W-:Y:S01]  /*72f0*/  ULDC UR4, c[0x0][0x3d4] ;  /* 0x0000f50000047ab9 */ /* 0x000fe20000000800 */
[C---:B------:R-:W-:Y:S01]  /*7300*/  VIADD R5, R16.reuse, 0x20 ;  /* 0x0000002010057836 */ /* 0x040fe20000000000 */
        /* <DEDUP_REMOVED lines=14> */
[----:B------:R0:W5:Y:S02]  /*73f0*/  @!P3 LDG.E.64 R20, desc[UR40][R26.64+0x20] ;  /* 0x000020281a14b981 */ /* 0x000164000c1e1b00 */
.L_x_8316:
[----:B------:R-:W-:Y:S05]  /*7400*/  BSYNC B1 ;  /* 0x0000000000017941 */ /* 0x000fea0003800000 */
.L_x_8315:
[----:B------:R-:W-:Y:S01]  /*7410*/  UMOV UR4, 0xffffffff ;  /* 0xffffffff00047882 */ /* 0x000fe20000000000 */
[----:B------:R-:W-:Y:S02]  /*7420*/  SHF.L.U32 R3, R3, 0x1f, RZ ;  /* 0x0000001f03037819 */ /* 0x000fe400000006ff */
[----:B------:R-:W-:Y:S05]  /*7430*/  BRA.DIV UR4, `(.L_x_8317) ;  /* 0x0000010604307947 */ /* 0x000fea000b800000 */
.L_x_8513:
[----:B------:R-:W-:-:S03]  /*7440*/  UMOV UR4, 0xffffffff ;  /* 0xffffffff00047882 */ /* 0x000fc60000000000 */
[----:B------:R-:W-:Y:S05]  /*7450*/  BRA.DIV UR4, `(.L_x_8318) ;  /* 0x0000010604507947 */ /* 0x000fea000b800000 */
.L_x_8516:
[----:B------:R-:W-:-:S03]  /*7460*/  UMOV UR4, 0xffffffff ;  /* 0xffffffff00047882 */ /* 0x000fc60000000000 */
[----:B------:R-:W-:Y:S05]  /*7470*/  BRA.DIV UR4, `(.L_x_8319) ;  /* 0x0000010604707947 */ /* 0x000fea000b800000 */
.L_x_8519:
[----:B------:R-:W-:-:S03]  /*7480*/  UMOV UR4, 0xffffffff ;  /* 0xffffffff00047882 */ /* 0x000fc60000000000 */
[----:B------:R-:W-:Y:S05]  /*7490*/  BRA.DIV UR4, `(.L_x_8320) ;  /* 0x0000010604907947 */ /* 0x000fea000b800000 */
.L_x_8522:
[----:B------:R-:W1:Y:S01]  /*74a0*/  SYNCS.PHASECHK.TRANS64.TRYWAIT P0, [R18+URZ+0x19c00], R3 ;  /* 0x019c0003120075a7 */ /* 0x000e62000800017f */
[----:B------:R-:W-:Y:S04]  /*74b0*/  BSSY B1, `(.L_x_8321) ;  /* 0x0000002000017945 */ /* 0x000fe80003800000 */
[----:B-1----:R-:W-:Y:S05]  /*74c0*/  @!P0 BRA `(.L_x_8322) ;  /* 0x0000010400ac8947 */ /* 0x002fea0003800000 */
.L_x_8523:
[----:B------:R-:W-:Y:S05]  /*74d0*/  BSYNC B1 ;  /* 0x0000000000017941 */ /* 0x000fea0003800000 */
.L_x_8321:
[----:B------:R-:W-:Y:S05]  /*74e0*/  @P1 BRA `(.L_x_8323) ;  /* 0x0000003800881947 */ /* 0x000fea0003800000 */
[----:B-1----:R-:W1:Y:S01]  /*74f0*/  LDC R3, c[0x0][0x3d4] ;  /* 0x0000f500ff037b82 */ /* 0x002e620000000800 */
[C---:B------:R-:W-:Y:S01]  /*7500*/  VIADD R4, R16.reuse, 0x10 ;  /* 0x0000001010047836 */ /* 0x040fe20000000000 */
[----:B------:R-:W-:Y:S01]  /*7510*/  BSSY B1, `(.L_x_8324) ;  /* 0x000007c000017945 */ /* 0x000fe20003800000 */
[C---:B------:R-:W-:Y:S01]  /*7520*/  VIADD R6, R16.reuse, 0x20 ;  /* 0x0000002010067836 */ /* 0x040fe20000000000 */
[-C--:B-1----:R-:W-:Y:S02]  /*7530*/  ISETP.GE.AND P0, PT, R16, R3.reuse, PT ;  /* 0x000000031000720c */ /* 0x082fe40003f06270 */
[-C--:B------:R-:W-:Y:S02]  /*7540*/  ISETP.GE.AND P1, PT, R4, R3.reuse, PT ;  /* 0x000000030400720c */ /* 0x080fe40003f26270 */
[----:B------:R-:W-:-:S09]  /*7550*/  ISETP.GE.AND P2, PT, R6, R3, PT ;  /* 0x000000030600720c */ /* 0x000fd20003f46270 */
[----:B------:R-:W-:Y:S05]  /*7560*/  @P0 BRA `(.L_x_8325) ;  /* 0x0000000400d80947 */ /* 0x000fea0003800000 */
[----:B------:R-:W1:Y:S01]  /*7570*/  LDS.128 R4, [R0+0xf000] ;  /* 0x00f0000000047984 */ /* 0x000e620000000c00 */
[----:B-----5:R-:W-:Y:S02]  /*7580*/  SHF.R.U32.HI R10, RZ, 0x8, R34 ;  /* 0x00000008ff0a7819 */ /* 0x020fe40000011622 */
[----:B------:R-:W-:Y:S02]  /*7590*/  LOP3.LUT R3, R34, 0xff, RZ, 0xc0, !PT ;  /* 0x000000ff22037812 */ /* 0x000fe400078ec0ff */
[----:B------:R-:W-:Y:S02]  /*75a0*/  LOP3.LUT R10, R10, 0xff, RZ, 0xc0, !PT ;  /* 0x000000ff0a0a7812 */ /* 0x000fe400078ec0ff */
[----:B------:R-:W-:Y:S02]  /*75b0*/  SHF.R.U32.HI R12, RZ, 0x8, R35 ;  /* 0x00000008ff0c7819 */ /* 0x000fe40000011623 */
[----:B------:R-:W-:Y:S02]  /*75c0*/  PRMT R3, R10, 0x7604, R3 ;  /* 0x000076040a037816 */ /* 0x000fe40000000003 */
[----:B------:R-:W-:-:S02]  /*75d0*/  LOP3.LUT R11, R35, 0xff, RZ, 0xc0, !PT ;  /* 0x000000ff230b7812 */ /* 0x000fc400078ec0ff */
[----:B------:R-:W-:Y:S02]  /*75e0*/  LOP3.LUT R12, R12, 0xff, RZ, 0xc0, !PT ;  /* 0x000000ff0c0c7812 */ /* 0x000fe400078ec0ff */
[----:B0-----:R-:W-:Y:S02]  /*75f0*/  SHF.R.U32.HI R26, RZ, 0x10, R35 ;  /* 0x00000010ff1a7819 */ /* 0x001fe40000011623 */
        /* <DEDUP_REMOVED lines=31> */
[-C--:B------:R-:W-:Y:S01]  /*77f0*/  F2FP.F16.E4M3.UNPACK_B R7, R5.reuse ;  /* 0x00000005ff07723e */ /* 0x080fe200020006ff */
[-C--:B------:R-:W-:Y:S01]  /*7800*/  FMUL.FTZ R38, R10, R26.reuse ;  /* 0x0000001a0a267220 */ /* 0x080fe20000410000 */
        /* <DEDUP_REMOVED lines=76> */
.L_x_8325:
[----:B------:R-:W-:Y:S05]  /*7cd0*/  BSYNC B1 ;  /* 0x0000000000017941 */ /* 0x000fea0003800000 */
.L_x_8324:
[----:B------:R-:W-:Y:S04]  /*7ce0*/  BSSY B1, `(.L_x_8326) ;  /* 0x000007c000017945 */ /* 0x000fe80003800000 */
[----:B------:R-:W-:Y:S05]  /*7cf0*/  @P1 BRA `(.L_x_8327) ;  /* 0x0000000400e81947 */ /* 0x000fea0003800000 */
[----:B-1----:R-:W1:Y:S01]  /*7d00*/  LDS.128 R4, [R0+0x10800] ;  /* 0x0108000000047984 */ /* 0x002e620000000c00 */
        /* <DEDUP_REMOVED lines=121> */
.L_x_8327:
[----:B------:R-:W-:Y:S05]  /*84a0*/  BSYNC B1 ;  /* 0x0000000000017941 */ /* 0x000fea0003800000 */
.L_x_8326:
[----:B------:R-:W-:Y:S05]  /*84b0*/  @P2 BRA `(.L_x_8323) ;  /* 0x0000002800942947 */ /* 0x000fea0003800000 */
[----:B-12---:R-:W1:Y:S01]  /*84c0*/  LDS.128 R4, [R0+0x12000] ;  /* 0x0120000000047984 */ /* 0x006e620000000c00 */
[----:B-----5:R-:W-:Y:S02]  /*84d0*/  SHF.R.U32.HI R10, RZ, 0x8, R8 ;  /* 0x00000008ff0a7819 */ /* 0x020fe40000011608 */
[----:B------:R-:W-:Y:S02]  /*84e0*/  LOP3.LUT R3, R8, 0xff, RZ, 0xc0, !PT ;  /* 0x000000ff08037812 */ /* 0x000fe400078ec0ff */
[----:B------:R-:W-:Y:S02]  /*84f0*/  LOP3.LUT R10, R10, 0xff, RZ, 0xc0, !PT ;  /* 0x000000ff0a0a7812 */ /* 0x000fe400078ec0ff */
[----:B------:R-:W-:Y:S02]  /*8500*/  SHF.R.U32.HI R12, RZ, 0x8, R9 ;  /* 0x00000008ff0c7819 */ /* 0x000fe40000011609 */
[----:B------:R-:W-:Y:S02]  /*8510*/  SHF.R.U32.HI R15, RZ, 0x8, R21 ;  /* 0x00000008ff0f7819 */ /* 0x000fe40000011615 */
[----:B------:R-:W-:-:S02]  /*8520*/  PRMT R3, R10, 0x7604, R3 ;  /* 0x000076040a037816 */ /* 0x000fc40000000003 */
[----:B------:R-:W-:Y:S02]  /*8530*/  LOP3.LUT R11, R9, 0xff, RZ, 0xc0, !PT ;  /* 0x000000ff090b7812 */ /* 0x000fe400078ec0ff */
[----:B------:R-:W-:Y:S02]  /*8540*/  LOP3.LUT R12, R12, 0xff, RZ, 0xc0, !PT ;  /* 0x000000ff0c0c7812 */ /* 0x000fe400078ec0ff */
        /* <DEDUP_REMOVED lines=17> */
[----:B-1----:R-:W-:-:S02]  /*8660*/  F2FP.F16.E4M3.UNPACK_B R3, R6.H1 ;  /* 0x00000006ff03723e */ /* 0x002fc400030006ff */
        /* <DEDUP_REMOVED lines=13> */
[C---:B0-----:R-:W-:Y:S01]  /*8740*/  FMUL.FTZ R26, R8.reuse, R24 ;  /* 0x00000018081a7220 */ /* 0x041fe20000410000 */
        /* <DEDUP_REMOVED lines=78> */
.L_x_8314:
        /* <DEDUP_REMOVED lines=11> */
[----:B--2---:R-:W-:-:S04]  /*8ce0*/  LEA.HI R3, R8, R8, RZ, 0x1 ;  /* 0x0000000808037211 */ /* 0x004fc800078f08ff */
[----:B------:R-:W-:-:S05]  /*8cf0*/  LOP3.LUT R3, R3, 0xfffffffe, RZ, 0xc0, !PT ;  /* 0xfffffffe03037812 */ /* 0x000fca00078ec0ff */
[----:B------:R-:W-:Y:S01]  /*8d00*/  IMAD.IADD R3, R8, 0x1, -R3 ;  /* 0x0000000108037824 */ /* 0x000fe200078e0a03 */
[----:B------:R-:W-:Y:S06]  /*8d10*/  @P1 BRA `(.L_x_8329) ;  /* 0x00000000003c1947 */ /* 0x000fec0003800000 */
[----:B------:R-:W-:Y:S01]  /*8d20*/  ULDC UR4, c[0x0][0x3d4] ;  /* 0x0000f50000047ab9 */ /* 0x000fe20000000800 */
[----:B------:R-:W-:Y:S02]  /*8d30*/  CS2R R28, SRZ ;  /* 0x00000000001c7805 */ /* 0x000fe4000001ff00 */
[----:B------:R-:W-:Y:S02]  /*8d40*/  ISETP.GE.AND P0, PT, R22, UR4, PT ;  /* 0x0000000416007c0c */ /* 0x000fe4000bf06270 */
[----:B------:R-:W-:Y:S02]  /*8d50*/  CS2R R30, SRZ ;  /* 0x00000000001e7805 */ /* 0x000fe4000001ff00 */
[----:B------:R-:W-:Y:S02]  /*8d60*/  ISETP.GE.AND P2, PT, R156, UR4, PT ;  /* 0x000000049c007c0c */ /* 0x000fe4000bf46270 */
[----:B------:R-:W-:Y:S02]  /*8d70*/  CS2R R32, SRZ ;  /* 0x0000000000207805 */ /* 0x000fe4000001ff00 */
[----:B------:R-:W-:-:S02]  /*8d80*/  CS2R R34, SRZ ;  /* 0x0000000000227805 */ /* 0x000fc4000001ff00 */
[----:B------:R-:W-:Y:S02]  /*8d90*/  CS2R R4, SRZ ;  /* 0x0000000000047805 */ /* 0x000fe4000001ff00 */
[----:B------:R-:W-:Y:S02]  /*8da0*/  CS2R R6, SRZ ;  /* 0x0000000000067805 */ /* 0x000fe4000001ff00 */
[----:B------:R-:W-:Y:S02]  /*8db0*/  CS2R R24, SRZ ;  /* 0x0000000000187805 */ /* 0x000fe4000001ff00 */
[----:B------:R-:W-:Y:S01]  /*8dc0*/  CS2R R26, SRZ ;  /* 0x00000000001a7805 */ /* 0x000fe2000001ff00 */
[----:B------:R0:W5:Y:S04]  /*8dd0*/  @!P0 LDG.E.128 R28, desc[UR40][R42.64] ;  /* 0x000000282a1c8981 */ /* 0x000168000c1e1d00 */
[----:B------:R0:W5:Y:S04]  /*8de0*/  @!P2 LDG.E.128 R32, desc[UR40][R42.64+0x20] ;  /* 0x000020282a20a981 */ /* 0x000168000c1e1d00 */
[----:B------:R0:W5:Y:S04]  /*8df0*/  @!P0 LDG.E.128 R4, desc[UR40][R44.64] ;  /* 0x000000282c048981 */ /* 0x000168000c1e1d00 */
[----:B------:R0:W5:Y:S02]  /*8e00*/  @!P2 LDG.E.128 R24, desc[UR40][R44.64+0x20] ;  /* 0x000020282c18a981 */ /* 0x000164000c1e1d00 */
.L_x_8329:
[----:B------:R-:W-:Y:S05]  /*8e10*/  BSYNC B1 ;  /* 0x0000000000017941 */ /* 0x000fea0003800000 */
.L_x_8328:
[----:B------:R-:W-:Y:S01]  /*8e20*/  UMOV UR4, 0xffffffff ;  /* 0xffffffff00047882 */ /* 0x000fe20000000000 */
[----:B------:R-:W-:Y:S02]  /*8e30*/  SHF.L.U32 R3, R3, 0x1f, RZ ;  /* 0x0000001f03037819 */ /* 0x000fe400000006ff */
[----:B------:R-:W-:Y:S05]  /*8e40*/  BRA.DIV UR4, `(.L_x_8330) ;  /* 0x000000ee04607947 */ /* 0x000fea000b800000 */
.L_x_8526:
[----:B------:R-:W-:-:S03]  /*8e50*/  UMOV UR4, 0xffffffff ;  /* 0xffffffff00047882 */ /* 0x000fc60000000000 */
[----:B------:R-:W-:Y:S05]  /*8e60*/  BRA.DIV UR4, `(.L_x_8331) ;  /* 0x000000ee04807947 */ /* 0x000fea000b800000 */
.L_x_8529:
[----:B------:R-:W-:-:S03]  /*8e70*/  UMOV UR4, 0xffffffff ;  /* 0xffffffff00047882 */ /* 0x000fc60000000000 */
[----:B------:R-:W-:Y:S05]  /*8e80*/  BRA.DIV UR4, `(.L_x_8332) ;  /* 0x000000ee04a07947 */ /* 0x000fea000b800000 */
.L_x_8532:
[----:B------:R-:W-:-:S03]  /*8e90*/  UMOV UR4, 0xffffffff ;  /* 0xffffffff00047882 */ /* 0x000fc60000000000 */
[----:B------:R-:W-:Y:S05]  /*8ea0*/  BRA.DIV UR4, `(.L_x_8333) ;  /* 0x000000ee04c07947 */ /* 0x000fea000b800000 */
.L_x_8535:
[----:B------:R-:W1:Y:S01]  /*8eb0*/  SYNCS.PHASECHK.TRANS64.TRYWAIT P0, [R18+URZ+0x19c00], R3 ;  /* 0x019c0003120075a7 */ /* 0x000e62000800017f */
[----:B------:R-:W-:Y:S04]  /*8ec0*/  BSSY B1, `(.L_x_8334) ;  /* 0x0000002000017945 */ /* 0x000fe80003800000 */
[----:B-1----:R-:W-:Y:S05]  /*8ed0*/  @!P0 BRA `(.L_x_8335) ;  /* 0x000000ec00dc8947 */ /* 0x002fea0003800000 */
.L_x_8536:
[----:B------:R-:W-:Y:S05]  /*8ee0*/  BSYNC B1 ;  /* 0x0000000000017941 */ /* 0x000fea0003800000 */
.L_x_8334:
[----:B------:R-:W-:Y:S05]  /*8ef0*/  @P1 BRA `(.L_x_8323) ;  /* 0x0000002000041947 */ /* 0x000fea0003800000 */
[----:B------:R2:W5:Y:S01]  /*8f00*/  LDL R62, [R1] ;  /* 0x00000000013e7983 */ /* 0x0005620000100800 */
[----:B-1----:R-:W1:Y:S03]  /*8f10*/  LDC R3, c[0x0][0x3d4] ;  /* 0x0000f500ff037b82 */ /* 0x002e660000000800 */
[----:B------:R2:W5:Y:S04]  /*8f20*/  LDL R61, [R1+0x4] ;  /* 0x00000400013d7983 */ /* 0x0005680000100800 */
[----:B------:R2:W5:Y:S01]  /*8f30*/  LDL R60, [R1+0x50] ;  /* 0x00005000013c7983 */ /* 0x0005620000100800 */
[----:B------:R-:W-:Y:S01]  /*8f40*/  BSSY B1, `(.L_x_8336) ;  /* 0x00000fd000017945 */ /* 0x000fe20003800000 */
[----:B-1----:R-:W-:-:S02]  /*8f50*/  ISETP.GE.AND P0, PT, R22, R3, PT ;  /* 0x000000031600720c */ /* 0x002fc40003f06270 */
[----:B------:R-:W-:-:S11]  /*8f60*/  ISETP.GE.AND P1, PT, R156, R3, PT ;  /* 0x000000039c00720c */ /* 0x000fd60003f26270 */
[----:B--2---:R-:W-:Y:S05]  /*8f70*/  @P0 BRA `(.L_x_8337) ;  /* 0x0000000c00e40947 */ /* 0x004fea0003800000 */
[----:B------:R-:W1:Y:S01]  /*8f80*/  S2R R12, SR_TID.X ;  /* 0x00000000000c7919 */ /* 0x000e620000002100 */
[----:B-----5:R-:W-:Y:S02]  /*8f90*/  SHF.R.U32.HI R9, RZ, 0x8, R28 ;  /* 0x00000008ff097819 */ /* 0x020fe4000001161c */
        /* <DEDUP_REMOVED lines=8> */
[----:B0-----:R-:W-:Y:S02]  /*9020*/  SHF.R.U32.HI R45, RZ, 0x8, R7 ;  /* 0x00000008ff2d7819 */ /* 0x001fe40000011607 */
[----:B------:R-:W-:Y:S02]  /*9030*/  PRMT R36, R11, 0x7604, R10 ;  /* 0x000076040b247816 */ /* 0x000fe4000000000a */
[----:B------:R-:W-:-:S02]  /*9040*/  SHF.R.U32.HI R11, RZ, 0x8, R31 ;  /* 0x00000008ff0b7819 */ /* 0x000fc4000001161f */
[----:B------:R-:W-:Y:S02]  /*9050*/  LOP3.LUT R10, R31, 0xff, RZ, 0xc0, !PT ;  /* 0x000000ff1f0a7812 */ /* 0x000fe400078ec0ff */
[----:B------:R-:W-:Y:S02]  /*9060*/  LOP3.LUT R11, R11, 0xff, RZ, 0xc0, !PT ;  /* 0x000000ff0b0b7812 */ /* 0x000fe400078ec0ff */
[----:B------:R-:W-:Y:S02]  /*9070*/  SHF.R.U32.HI R40, RZ, 0x8, R5 ;  /* 0x00000008ff287819 */ /* 0x000fe40000011605 */
[----:B------:R-:W-:Y:S01]  /*9080*/  PRMT R38, R11, 0x7604, R10 ;  /* 0x000076040b267816 */ /* 0x000fe2000000000a */
[----:B-1----:R-:W-:Y:S01]  /*9090*/  VIADD R15, R12, 0xffffff80 ;  /* 0xffffff800c0f7836 */ /* 0x002fe20000000000 */
[----:B------:R-:W-:Y:S02]  /*90a0*/  LOP3.LUT R12, R30, 0xff, RZ, 0xc0, !PT ;  /* 0x000000ff1e0c7812 */ /* 0x000fe400078ec0ff */
[----:B------:R-:W-:-:S02]  /*90b0*/  LOP3.LUT R44, R7, 0xff, RZ, 0xc0, !PT ;  /* 0x000000ff072c7812 */ /* 0x000fc400078ec0ff */
[----:B------:R-:W-:Y:S02]  /*90c0*/  LEA.HI R14, R15, R15, RZ, 0x1 ;  /* 0x0000000f0f0e7211 */ /* 0x000fe400078f08ff */
[----:B------:R-:W-:Y:S02]  /*90d0*/  PRMT R39, R13, 0x7604, R12 ;  /* 0x000076040d277816 */ /* 0x000fe4000000000c */
[----:B------:R-:W-:Y:S02]  /*90e0*/  LOP3.LUT R14, R14, 0xfffffffe, RZ, 0xc0, !PT ;  /* 0xfffffffe0e0e7812 */ /* 0x000fe400078ec0ff */
[----:B------:R-:W-:Y:S02]  /*90f0*/  SHF.R.U32.HI R13, RZ, 0x8, R4 ;  /* 0x00000008ff0d7819 */ /* 0x000fe40000011604 */
[----:B------:R-:W-:Y:S01]  /*9100*/  LOP3.LUT R12, R4, 0xff, RZ, 0xc0, !PT ;  /* 0x000000ff040c7812 */ /* 0x000fe200078ec0ff */
[----:B------:R-:W-:Y:S01]  /*9110*/  IMAD.IADD R14, R15, 0x1, -R14 ;  /* 0x000000010f0e7824 */ /* 0x000fe200078e0a0e */
[----:B------:R-:W-:-:S02]  /*9120*/  LOP3.LUT R15, R13, 0xff, RZ, 0xc0, !PT ;  /* 0x000000ff0d0f7812 */ /* 0x000fc400078ec0ff */
[----:B------:R-:W-:Y:S02]  /*9130*/  LOP3.LUT R45, R45, 0xff, RZ, 0xc0, !PT ;  /* 0x000000ff2d2d7812 */ /* 0x000fe400078ec0ff */
[----:B------:R-:W-:Y:S02]  /*9140*/  LEA.HI R8, R3, R14, RZ, 0x1c ;  /* 0x0000000e03087211 */ /* 0x000fe400078fe0ff */
[----:B------:R-:W-:Y:S02]  /*9150*/  PRMT R43, R15, 0x7604, R12 ;  /* 0x000076040f2b7816 */ /* 0x000fe4000000000c */
[C---:B------:R-:W-:Y:S01]  /*9160*/  LEA.HI R9, R8.reuse, R8, RZ, 0x1 ;  /* 0x0000000808097211 */ /* 0x040fe200078f08ff */
[----:B------:R-:W-:Y:S01]  /*9170*/  IMAD.SHL.U32 R8, R8, 0x10, RZ ;  /* 0x0000001008087824 */ /* 0x000fe200078e00ff */
[----:B------:R-:W-:Y:S02]  /*9180*/  LOP3.LUT R37, R5, 0xff, RZ, 0xc0, !PT ;  /* 0x000000ff05257812 */ /* 0x000fe400078ec0ff */
[----:B------:R-:W-:-:S02]  /*9190*/  SHF.R.S32.HI R9, RZ, 0x1, R9 ;  /* 0x00000001ff097819 */ /* 0x000fc40000011409 */
[----:B------:R-:W-:Y:S02]  /*91a0*/  LOP3.LUT R8, R62, 0x10, R8, 0xf8, !PT ;  /* 0x000000103e087812 */ /* 0x000fe400078ef808 */
[----:B------:R-:W-:Y:S01]  /*91b0*/  LOP3.LUT R40, R40, 0xff, RZ, 0xc0, !PT ;  /* 0x000000ff28287812 */ /* 0x000fe200078ec0ff */
[----:B------:R-:W-:Y:S01]  /*91c0*/  IMAD R13, R9, 0x1800, R61 ;  /* 0x00001800090d7824 */ /* 0x000fe200078e023d */
[----:B------:R-:W-:Y:S02]  /*91d0*/  LOP3.LUT R20, R8, R60, RZ, 0x3c, !PT ;  /* 0x0000003c08147212 */ /* 0x000fe400078e3cff */
[----:B------:R-:W0:Y:S01]  /*91e0*/  LDS.128 R8, [R0+0xf000] ;  /* 0x00f0000000087984 */ /* 0x000e220000000c00 */
[----:B------:R-:W-:Y:S02]  /*91f0*/  SHF.R.U32.HI R42, RZ, 0x8, R6 ;  /* 0x00000008ff2a7819 */ /* 0x000fe40000011606 */
[----:B------:R-:W-:Y:S02]  /*9200*/  IADD3 R20, R18, R13, R20 ;  /* 0x0000000d12147210 */ /* 0x000fe40007ffe014 */
[----:B------:R-:W-:-:S02]  /*9210*/  PRMT R44, R45, 0x7604, R44 ;  /* 0x000076042d2c7816 */ /* 0x000fc4000000002c */
[----:B------:R-:W-:Y:S01]  /*9220*/  SHF.R.U32.HI R45, RZ, 0x10, R5 ;  /* 0x00000010ff2d7819 */ /* 0x000fe20000011605 */
[----:B------:R-:W1:Y:S01]  /*9230*/  LDS.128 R12, [R20+0xf000] ;  /* 0x00f00000140c7984 */ /* 0x000e620000000c00 */
[----:B------:R-:W-:Y:S02]  /*9240*/  PRMT R40, R40, 0x7604, R37 ;  /* 0x0000760428287816 */ /* 0x000fe40000000025 */
[----:B------:R-:W-:Y:S01]  /*9250*/  LOP3.LUT R41, R6, 0xff, RZ, 0xc0, !PT ;  /* 0x000000ff06297812 */ /* 0x000fe200078ec0ff */
[----:B------:R-:W-:Y:S01]  /*9260*/  IMAD.U32 R45, R45, 0x10000, RZ ;  /* 0x000100002d2d7824 */ /* 0x000fe200078e00ff */
[----:B------:R-:W-:Y:S02]  /*9270*/  LOP3.LUT R42, R42, 0xff, RZ, 0xc0, !PT ;  /* 0x000000ff2a2a7812 */ /* 0x000fe400078ec0ff */
[----:B------:R-:W-:Y:S02]  /*9280*/  SHF.R.U32.HI R37, RZ, 0x10, R29 ;  /* 0x00000010ff257819 */ /* 0x000fe4000001161d */
[----:B------:R-:W-:-:S02]  /*9290*/  PRMT R47, R42, 0x7604, R41 ;  /* 0x000076042a2f7816 */ /* 0x000fc40000000029 */
[----:B------:R-:W-:Y:S01]  /*92a0*/  SHF.R.U32.HI R41, RZ, 0x10, R31 ;  /* 0x00000010ff297819 */ /* 0x000fe2000001161f */
[----:B------:R-:W-:Y:S01]  /*92b0*/  IMAD.U32 R37, R37, 0x10000, RZ ;  /* 0x0001000025257824 */ /* 0x000fe200078e00ff */
[----:B------:R-:W-:Y:S02]  /*92c0*/  SHF.R.U32.HI R49, RZ, 0x10, R7 ;  /* 0x00000010ff317819 */ /* 0x000fe40000011607 */
[----:B------:R-:W-:Y:S01]  /*92d0*/  LOP3.LUT R45, R40, 0xff0000, R45, 0xf8, !PT ;  /* 0x00ff0000282d7812 */ /* 0x000fe200078ef82d */
[----:B------:R-:W-:Y:S01]  /*92e0*/  IMAD.U32 R41, R41, 0x10000, RZ ;  /* 0x0001000029297824 */ /* 0x000fe200078e00ff */
[----:B------:R-:W-:Y:S01]  /*92f0*/  LOP3.LUT R21, R21, 0xff0000, R28, 0xf8, !PT ;  /* 0x00ff000015157812 */ /* 0x000fe200078ef81c */
        /* <DEDUP_REMOVED lines=9> */
[-C--:B0-----:R-:W-:Y:S02]  /*9390*/  F2FP.F16.E4M3.UNPACK_B R29, R8.reuse ;  /* 0x00000008ff1d723e */ /* 0x081fe400020006ff */
[----:B------:R-:W-:Y:S02]  /*93a0*/  F2FP.F16.E4M3.UNPACK_B R39, R8.H1 ;  /* 0x00000008ff27723e */ /* 0x000fe400030006ff */
[----:B------:R-:W-:Y:S02]  /*93b0*/  LOP3.LUT R51, R44, 0xff0000, R49, 0xf8, !PT ;  /* 0x00ff00002c337812 */ /* 0x000fe400078ef831 */
[----:B------:R-:W-:Y:S02]  /*93c0*/  LOP3.LUT R47, R47, 0xff0000, R6, 0xf8, !PT ;  /* 0x00ff00002f2f7812 */ /* 0x000fe400078ef806 */
[----:B------:R-:W-:Y:S02]  /*93d0*/  F2FP.F16.E4M3.UNPACK_B R50, R48 ;  /* 0x00000030ff32723e */ /* 0x000fe400020006ff */
[----:B-1----:R-:W-:-:S02]  /*93e0*/  F2FP.F16.E4M3.UNPACK_B R8, R13 ;  /* 0x0000000dff08723e */ /* 0x002fc400020006ff */
[-C--:B------:R-:W-:Y:S02]  /*93f0*/  F2FP.F16.E4M3.UNPACK_B R40, R11.reuse ;  /* 0x0000000bff28723e */ /* 0x080fe400020006ff */
[----:B------:R-:W-:Y:S02]  /*9400*/  F2FP.F16.E4M3.UNPACK_B R45, R11.H1 ;  /* 0x0000000bff2d723e */ /* 0x000fe400030006ff */
[----:B------:R-:W-:Y:S02]  /*9410*/  F2FP.F16.E4M3.UNPACK_B R11, R42 ;  /* 0x0000002aff0b723e */ /* 0x000fe400020006ff */
[----:B------:R-:W-:Y:S02]  /*9420*/  LOP3.LUT R49, R41, 0xff000000, R31, 0xf8, !PT ;  /* 0xff00000029317812 */ /* 0x000fe400078ef81f */
[----:B------:R-:W-:Y:S01]  /*9430*/  LOP3.LUT R30, R43, 0xff000000, R4, 0xf8, !PT ;  /* 0xff0000002b1e7812 */ /* 0x000fe200078ef804 */
[----:B------:R-:W-:Y:S01]  /*9440*/  HADD2.F32 R43, -RZ, R11.H0_H0 ;  /* 0x2000000bff2b7230 */ /* 0x000fe20000004100 */
[----:B------:R-:W-:Y:S01]  /*9450*/  LOP3.LUT R4, R47, 0xff000000, R6, 0xf8, !PT ;  /* 0xff0000002f047812 */ /* 0x000fe200078ef806 */
[----:B------:R-:W-:Y:S01]  /*9460*/  HADD2.F32 R6, -RZ, R8.H0_H0 ;  /* 0x20000008ff067230 */ /* 0x000fe20000004100 */
[----:B------:R-:W-:Y:S01]  /*9470*/  LOP3.LUT R53, R51, 0xff000000, R7, 0xf8, !PT ;  /* 0xff00000033357812 */ /* 0x000fe200078ef807 */
[----:B------:R-:W-:Y:S01]  /*9480*/  HADD2.F32 R51, -RZ, R50.H0_H0 ;  /* 0x20000032ff337230 */ /* 0x000fe20000004100 */
[-C--:B------:R-:W-:Y:S01]  /*9490*/  F2FP.F16.E4M3.UNPACK_B R31, R9.reuse ;  /* 0x00000009ff1f723e */ /* 0x080fe200020006ff */
[----:B------:R-:W-:Y:S01]  /*94a0*/  HADD2.F32 R8, -RZ, R8.H1_H1 ;  /* 0x30000008ff087230 */ /* 0x000fe20000004100 */
[----:B------:R-:W-:Y:S01]  /*94b0*/  F2FP.F16.E4M3.UNPACK_B R36, R9.H1 ;  /* 0x00000009ff24723e */ /* 0x000fe200030006ff */
[C---:B------:R-:W-:Y:S01]  /*94c0*/  FMUL.FTZ R52, R6.reuse, R43 ;  /* 0x0000002b06347220 */ /* 0x040fe20000410000 */
[-C--:B------:R-:W-:Y:S01]  /*94d0*/  F2FP.F16.E4M3.UNPACK_B R37, R12.reuse ;  /* 0x0000000cff25723e */ /* 0x080fe200020006ff */
[----:B------:R-:W-:Y:S01]  /*94e0*/  HADD2.F32 R9, -RZ, R31.H0_H0 ;  /* 0x2000001fff097230 */ /* 0x000fe20000004100 */
[----:B------:R-:W-:Y:S01]  /*94f0*/  F2FP.F16.E4M3.UNPACK_B R44, R12.H1 ;  /* 0x0000000cff2c723e */ /* 0x000fe200030006ff */
[----:B------:R-:W-:Y:S01]  /*9500*/  FMUL.FTZ R12, R6, R51 ;  /* 0x00000033060c7220 */ /* 0x000fe20000410000 */
[-C--:B------:R-:W-:Y:S01]  /*9510*/  F2FP.F16.E4M3.UNPACK_B R41, R15.reuse ;  /* 0x0000000fff29723e */ /* 0x080fe200020006ff */
[----:B------:R-:W-:Y:S01]  /*9520*/  HADD2.F32 R50, -RZ, R50.H1_H1 ;  /* 0x30000032ff327230 */ /* 0x000fe20000004100 */
[----:B------:R-:W-:Y:S01]  /*9530*/  F2FP.F16.E4M3.UNPACK_B R47, R15.H1 ;  /* 0x0000000fff2f723e */ /* 0x000fe200030006ff */
[C---:B------:R-:W-:Y:S01]  /*9540*/  FFMA.FTZ R6, R9.reuse, R43, -R12 ;  /* 0x0000002b09067223 */ /* 0x040fe2000001080c */
[----:B------:R-:W-:Y:S01]  /*9550*/  F2FP.F16.E4M3.UNPACK_B R38, R13.H1 ;  /* 0x0000000dff26723e */ /* 0x000fe200030006ff */
[----:B------:R-:W-:Y:S01]  /*9560*/  HADD2.F32 R12, -RZ, R11.H1_H1 ;  /* 0x3000000bff0c7230 */ /* 0x000fe20000004100 */
[----:B------:R-:W-:Y:S01]  /*9570*/  F2FP.F16.E4M3.UNPACK_B R15, R48.H1 ;  /* 0x00000030ff0f723e */ /* 0x000fe200030006ff */
[----:B------:R-:W-:Y:S01]  /*9580*/  FFMA.FTZ R9, R9, R51, R52 ;  /* 0x0000003309097223 */ /* 0x000fe20000010034 */
[----:B------:R-:W-:Y:S01]  /*9590*/  F2FP.F16.E4M3.UNPACK_B R42, R42.H1 ;  /* 0x0000002aff2a723e */ /* 0x000fe200030006ff */
        /* <DEDUP_REMOVED lines=11> */
[C---:B------:R-:W-:Y:S01]  /*9650*/  FFMA.FTZ R8, R31.reuse, R50, R43 ;  /* 0x000000321f087223 */ /* 0x040fe2000001002b */
[----:B------:R-:W-:Y:S01]  /*9660*/  FFMA.FTZ R11, R31, R12, -R54 ;  /* 0x0000000c1f0b7223 */ /* 0x000fe20000010836 */
[----:B------:R-:W-:Y:S01]  /*9670*/  HADD2.F32 R43, -RZ, R42.H1_H1 ;  /* 0x3000002aff2b7230 */ /* 0x000fe20000004100 */
[----:B------:R-:W-:Y:S01]  /*9680*/  F2FP.F16.E4M3.UNPACK_B R50, R53 ;  /* 0x00000035ff32723e */ /* 0x000fe200020006ff */
[C---:B------:R-:W-:Y:S01]  /*9690*/  FFMA.FTZ R12, R13.reuse, R48, -R56 ;  /* 0x000000300d0c7223 */ /* 0x040fe20000010838 */
[-C--:B------:R-:W-:Y:S01]  /*96a0*/  F2FP.F16.E4M3.UNPACK_B R42, R49.reuse ;  /* 0x00000031ff2a723e */ /* 0x080fe200020006ff */
        /* <DEDUP_REMOVED lines=18> */
[----:B------:R-:W-:Y:S01]  /*97d0*/  F2FP.F16.E4M3.UNPACK_B R52, R53.H1 ;  /* 0x00000035ff34723e */ /* 0x000fe200030006ff */
[----:B------:R-:W-:Y:S01]  /*97e0*/  HADD2.F32 R48, -RZ, R42.H1_H1 ;  /* 0x3000002aff307230 */ /* 0x000fe20000004100 */
[-C--:B------:R-:W-:Y:S01]  /*97f0*/  F2FP.F16.E4M3.UNPACK_B R5, R10.reuse ;  /* 0x0000000aff05723e */ /* 0x080fe200020006ff */
[----:B------:R-:W-:Y:S01]  /*9800*/  HADD2.F32 R51, -RZ, R50.H1_H1 ;  /* 0x30000032ff337230 */ /* 0x000fe20000004100 */
[----:B------:R-:W-:Y:S01]  /*9810*/  F2FP.F16.E4M3.UNPACK_B R10, R10.H1 ;  /* 0x0000000aff0a723e */ /* 0x000fe200030006ff */
[----:B------:R-:W-:Y:S02]  /*9820*/  HADD2.F32 R53, -RZ, R52.H0_H0 ;  /* 0x20000034ff357230 */ /* 0x000fe40000004100 */
[----:B------:R-:W-:Y:S01]  /*9830*/  FMUL.FTZ R54, R41, R48 ;  /* 0x0000003029367220 */ /* 0x000fe20000410000 */
[----:B------:R-:W-:-:S02]  /*9840*/  HADD2.F32 R42, -RZ, R47.H0_H0 ;  /* 0x2000002fff2a7230 */ /* 0x000fc40000004100 */
[----:B------:R-:W-:Y:S01]  /*9850*/  FMUL.FTZ R55, R41, R51 ;  /* 0x0000003329377220 */ /* 0x000fe20000410000 */
[----:B------:R-:W-:Y:S01]  /*9860*/  HADD2.F32 R50, -RZ, R49.H0_H0 ;  /* 0x20000031ff327230 */ /* 0x000fe20000004100 */
[----:B------:R-:W-:Y:S01]  /*9870*/  F2FP.SATFINITE.E4M3.F32.PACK_AB_MERGE_C R13, R38, R13, RZ ;  /* 0x0000000d260d723e */ /* 0x000fe200048070ff */
[----:B------:R-:W-:Y:S02]  /*9880*/  HADD2.F32 R43, -RZ, R45.H0_H0 ;  /* 0x2000002dff2b7230 */ /* 0x000fe40000004100 */
[C---:B------:R-:W-:Y:S01]  /*9890*/  FMUL.FTZ R56, R42.reuse, R53 ;  /* 0x000000352a387220 */ /* 0x040fe20000410000 */
[----:B------:R-:W-:Y:S02]  /*98a0*/  HADD2.F32 R40, -RZ, R40.H1_H1 ;  /* 0x30000028ff287230 */ /* 0x000fe40000004100 */
[-C--:B------:R-:W-:Y:S01]  /*98b0*/  FMUL.FTZ R58, R42, R50.reuse ;  /* 0x000000322a3a7220 */ /* 0x080fe20000410000 */
[----:B------:R-:W-:Y:S01]  /*98c0*/  F2FP.SATFINITE.E4M3.F32.PACK_AB_MERGE_C R9, R8, R9, R13 ;  /* 0x000000090809723e */ /* 0x000fe2000480700d */
[C---:B------:R-:W-:Y:S01]  /*98d0*/  FFMA.FTZ R42, R43.reuse, R50, -R56 ;  /* 0x000000322b2a7223 */ /* 0x040fe20000010838 */
[----:B------:R-:W-:Y:S01]  /*98e0*/  F2FP.F16.E4M3.UNPACK_B R50, R28.H1 ;  /* 0x0000001cff32723e */ /* 0x000fe200030006ff */
[----:B------:R-:W-:Y:S01]  /*98f0*/  FFMA.FTZ R43, R43, R53, R58 ;  /* 0x000000352b2b7223 */ /* 0x000fe2000001003a */
[----:B------:R-:W-:Y:S01]  /*9900*/  F2FP.F16.E4M3.UNPACK_B R53, R30.H1 ;  /* 0x0000001eff35723e */ /* 0x000fe200030006ff */
[C---:B------:R-:W-:Y:S01]  /*9910*/  FFMA.FTZ R41, R40.reuse, R48, -R55 ;  /* 0x0000003028297223 */ /* 0x040fe20000010837 */
[----:B------:R-:W-:Y:S01]  /*9920*/  FFMA.FTZ R40, R40, R51, R54 ;  /* 0x0000003328287223 */ /* 0x000fe20000010036 */
[----:B------:R-:W-:-:S02]  /*9930*/  HADD2.F32 R51, -RZ, R49.H1_H1 ;  /* 0x30000031ff337230 */ /* 0x000fc40000004100 */
[----:B------:R-:W-:Y:S02]  /*9940*/  HADD2.F32 R55, -RZ, R52.H1_H1 ;  /* 0x30000034ff377230 */ /* 0x000fe40000004100 */
[----:B------:R-:W-:Y:S02]  /*9950*/  HADD2.F32 R48, -RZ, R45.H1_H1 ;  /* 0x3000002dff307230 */ /* 0x000fe40000004100 */
[----:B------:R-:W-:Y:S02]  /*9960*/  HADD2.F32 R49, -RZ, R47.H1_H1 ;  /* 0x3000002fff317230 */ /* 0x000fe40000004100 */
[----:B------:R-:W-:Y:S02]  /*9970*/  HADD2.F32 R54, -RZ, R53.H0_H0 ;  /* 0x20000035ff367230 */ /* 0x000fe40000004100 */
[----:B------:R-:W-:Y:S02]  /*9980*/  HADD2.F32 R45, -RZ, R44.H0_H0 ;  /* 0x2000002cff2d7230 */ /* 0x000fe40000004100 */
[----:B------:R-:W-:Y:S01]  /*9990*/  FMUL.FTZ R57, R49, R55 ;  /* 0x0000003731397220 */ /* 0x000fe20000410000 */
[----:B------:R-:W-:-:S02]  /*99a0*/  HADD2.F32 R52, -RZ, R50.H0_H0 ;  /* 0x20000032ff347230 */ /* 0x000fc40000004100 */
[----:B------:R-:W-:Y:S01]  /*99b0*/  FMUL.FTZ R58, R49, R51 ;  /* 0x00000033313a7220 */ /* 0x000fe20000410000 */
        /* <DEDUP_REMOVED lines=8> */
[----:B------:R-:W-:Y:S01]  /*9a40*/  F2FP.F16.E4M3.UNPACK_B R49, R30 ;  /* 0x0000001eff31723e */ /* 0x000fe200020006ff */
[----:B------:R-:W-:Y:S01]  /*9a50*/  HADD2.F32 R39, -RZ, R39.H1_H1 ;  /* 0x30000027ff277230 */ /* 0x000fe20000004100 */
[----:B------:R-:W-:Y:S01]  /*9a60*/  F2FP.F16.E4M3.UNPACK_B R47, R28 ;  /* 0x0000001cff2f723e */ /* 0x000fe200020006ff */
[C---:B------:R-:W-:Y:S01]  /*9a70*/  FMUL.FTZ R28, R44.reuse, R53 ;  /* 0x000000352c1c7220 */ /* 0x040fe20000410000 */
[-C--:B------:R-:W-:Y:S01]  /*9a80*/  FMUL.FTZ R44, R44, R50.reuse ;  /* 0x000000322c2c7220 */ /* 0x080fe20000410000 */
[C---:B------:R-:W-:Y:S01]  /*9a90*/  FFMA.FTZ R45, R48.reuse, R51, -R57 ;  /* 0x00000033302d7223 */ /* 0x040fe20000010839 */
[----:B------:R-:W-:Y:S01]  /*9aa0*/  FFMA.FTZ R48, R48, R55, R58 ;  /* 0x0000003730307223 */ /* 0x000fe2000001003a */
[----:B------:R-:W-:Y:S02]  /*9ab0*/  HADD2.F32 R51, -RZ, R49.H0_H0 ;  /* 0x20000031ff337230 */ /* 0x000fe40000004100 */
[----:B------:R-:W-:Y:S01]  /*9ac0*/  FFMA.FTZ R55, R39, R50, -R28 ;  /* 0x0000003227377223 */ /* 0x000fe2000001081c */
[----:B------:R-:W-:-:S02]  /*9ad0*/  HADD2.F32 R30, -RZ, R37.H0_H0 ;  /* 0x20000025ff1e7230 */ /* 0x000fc40000004100 */
[----:B------:R-:W-:Y:S01]  /*9ae0*/  FFMA.FTZ R57, R39, R53, R44 ;  /* 0x0000003527397223 */ /* 0x000fe2000001002c */
[----:B------:R-:W-:Y:S01]  /*9af0*/  HADD2.F32 R39, -RZ, R47.H0_H0 ;  /* 0x2000002fff277230 */ /* 0x000fe20000004100 */
[----:B------:R-:W-:Y:S01]  /*9b00*/  F2FP.SATFINITE.E4M3.F32.PACK_AB_MERGE_C R43, R48, R43, RZ ;  /* 0x0000002b302b723e */ /* 0x000fe200048070ff */
        /* <DEDUP_REMOVED lines=18> */
[--C-:B------:R-:W-:Y:S01]  /*9c30*/  HADD2.F32 R29, -RZ, R28.reuse.H0_H0 ;  /* 0x2000001cff1d7230 */ /* 0x100fe20000004100 */
[----:B------:R-:W-:Y:S01]  /*9c40*/  F2FP.F16.E4M3.UNPACK_B R4, R4 ;  /* 0x00000004ff04723e */ /* 0x000fe200020006ff */
[----:B------:R-:W-:-:S02]  /*9c50*/  HADD2.F32 R37, -RZ, R28.H1_H1 ;  /* 0x3000001cff257230 */ /* 0x000fc40000004100 */
[C---:B------:R-:W-:Y:S01]  /*9c60*/  FMUL.FTZ R51, R30.reuse, R47 ;  /* 0x0000002f1e337220 */ /* 0x040fe20000410000 */
[----:B------:R-:W-:Y:S02]  /*9c70*/  HADD2.F32 R28, -RZ, R10.H0_H0 ;  /* 0x2000000aff1c7230 */ /* 0x000fe40000004100 */
[-C--:B------:R-:W-:Y:S01]  /*9c80*/  FMUL.FTZ R59, R30, R29.reuse ;  /* 0x0000001d1e3b7220 */ /* 0x080fe20000410000 */
[----:B------:R-:W-:Y:S01]  /*9c90*/  HADD2.F32 R39, -RZ, R39.H1_H1 ;  /* 0x30000027ff277230 */ /* 0x000fe20000004100 */
[----:B------:R-:W-:Y:S01]  /*9ca0*/  F2FP.SATFINITE.E4M3.F32.PACK_AB_MERGE_C R54, R57, R54, RZ ;  /* 0x000000363936723e */ /* 0x000fe200048070ff */
[----:B------:R-:W-:Y:S02]  /*9cb0*/  HADD2.F32 R14, -RZ, R14.H1_H1 ;  /* 0x3000000eff0e7230 */ /* 0x000fe40000004100 */
[C---:B------:R-:W-:Y:S01]  /*9cc0*/  FFMA.FTZ R51, R28.reuse, R29, -R51 ;  /* 0x0000001d1c337223 */ /* 0x040fe20000010833 */
[----:B------:R-:W-:Y:S02]  /*9cd0*/  HADD2.F32 R10, -RZ, R10.H1_H1 ;  /* 0x3000000aff0a7230 */ /* 0x000fe40000004100 */
[----:B------:R-:W-:Y:S01]  /*9ce0*/  FFMA.FTZ R59, R28, R47, R59 ;  /* 0x0000002f1c3b7223 */ /* 0x000fe2000001003b */
[----:B------:R-:W-:-:S02]  /*9cf0*/  HADD2.F32 R28, -RZ, R4.H1_H1 ;  /* 0x30000004ff1c7230 */ /* 0x000fc40000004100 */
[C---:B------:R-:W-:Y:S01]  /*9d00*/  FMUL.FTZ R29, R14.reuse, R39 ;  /* 0x000000270e1d7220 */ /* 0x040fe20000410000 */
[----:B------:R-:W-:Y:S01]  /*9d10*/  FMUL.FTZ R14, R14, R37 ;  /* 0x000000250e0e7220 */ /* 0x000fe20000410000 */
[----:B------:R-:W-:Y:S02]  /*9d20*/  F2FP.SATFINITE.E4M3.F32.PACK_AB_MERGE_C R8, R44, R49, R54 ;  /* 0x000000312c08723e */ /* 0x000fe40004807036 */
[C---:B------:R-:W-:Y:S01]  /*9d30*/  FFMA.FTZ R52, R10.reuse, R37, -R29 ;  /* 0x000000250a347223 */ /* 0x040fe2000001081d */
[----:B------:R-:W-:Y:S01]  /*9d40*/  FFMA.FTZ R58, R10, R39, R14 ;  /* 0x000000270a3a7223 */ /* 0x000fe2000001000e */
[--C-:B------:R-:W-:Y:S02]  /*9d50*/  HADD2.F32 R29, -RZ, R21.reuse.H0_H0 ;  /* 0x20000015ff1d7230 */ /* 0x100fe40000004100 */
[----:B------:R-:W-:Y:S01]  /*9d60*/  HADD2.F32 R14, -RZ, R21.H1_H1 ;  /* 0x30000015ff0e7230 */ /* 0x000fe20000004100 */
[----:B------:R-:W-:Y:S01]  /*9d70*/  F2FP.SATFINITE.E4M3.F32.PACK_AB_MERGE_C R51, R52, R51, RZ ;  /* 0x000000333433723e */ /* 0x000fe200048070ff */
[----:B------:R-:W-:Y:S01]  /*9d80*/  HADD2.F32 R21, -RZ, R4.H0_H0 ;  /* 0x20000004ff157230 */ /* 0x000fe20000004100 */
[----:B------:R-:W-:Y:S01]  /*9d90*/  F2FP.SATFINITE.E4M3.F32.PACK_AB_MERGE_C R58, R58, R59, RZ ;  /* 0x0000003b3a3a723e */ /* 0x000fe200048070ff */
[----:B------:R-:W-:-:S02]  /*9da0*/  HADD2.F32 R10, -RZ, R7.H0_H0 ;  /* 0x20000007ff0a7230 */ /* 0x000fc40000004100 */
[----:B------:R-:W-:Y:S02]  /*9db0*/  HADD2.F32 R7, -RZ, R7.H1_H1 ;  /* 0x30000007ff077230 */ /* 0x000fe40000004100 */
[--C-:B------:R-:W-:Y:S02]  /*9dc0*/  HADD2.F32 R4, -RZ, R5.reuse.H0_H0 ;  /* 0x20000005ff047230 */ /* 0x100fe40000004100 */
[C---:B------:R-:W-:Y:S01]  /*9dd0*/  FMUL.FTZ R37, R10.reuse, R21 ;  /* 0x000000150a257220 */ /* 0x040fe20000410000 */
[----:B------:R-:W-:Y:S02]  /*9de0*/  HADD2.F32 R5, -RZ, R5.H1_H1 ;  /* 0x30000005ff057230 */ /* 0x000fe40000004100 */
[-C--:B------:R-:W-:Y:S01]  /*9df0*/  FMUL.FTZ R10, R10, R29.reuse ;  /* 0x0000001d0a0a7220 */ /* 0x080fe20000410000 */
[C---:B------:R-:W-:Y:S01]  /*9e00*/  FMUL.FTZ R30, R7.reuse, R28 ;  /* 0x0000001c071e7220 */ /* 0x040fe20000410000 */
        /* <DEDUP_REMOVED lines=16> */
.L_x_8337:
[----:B------:R-:W-:Y:S05]  /*9f10*/  BSYNC B1 ;  /* 0x0000000000017941 */ /* 0x000fea0003800000 */
.L_x_8336:
[----:B------:R-:W-:Y:S05]  /*9f20*/  @P1 BRA `(.L_x_8323) ;  /* 0x0000000c00f81947 */ /* 0x000fea0003800000 */
[----:B------:R-:W2:Y:S04]  /*9f30*/  LDL R13, [R1+0x54] ;  /* 0x00005400010d7983 */ /* 0x000ea80000100800 */
[----:B------:R-:W3:Y:S01]  /*9f40*/  LDL R49, [R1+0x4c] ;  /* 0x00004c0001317983 */ /* 0x000ee20000100800 */
[----:B-1---5:R-:W-:Y:S02]  /*9f50*/  SHF.R.U32.HI R0, RZ, 0x8, R32 ;  /* 0x00000008ff007819 */ /* 0x022fe40000011620 */
        /* <DEDUP_REMOVED lines=8> */
[----:B------:R-:W-:-:S02]  /*9fe0*/  LOP3.LUT R6, R6, 0xff, RZ, 0xc0, !PT ;  /* 0x000000ff06067812 */ /* 0x000fc400078ec0ff */
[----:B------:R-:W-:Y:S02]  /*9ff0*/  PRMT R14, R0, 0x7604, R7 ;  /* 0x00007604000e7816 */ /* 0x000fe40000000007 */
[----:B------:R-:W-:Y:S02]  /*a000*/  SHF.R.U32.HI R8, RZ, 0x8, R24 ;  /* 0x00000008ff087819 */ /* 0x000fe40000011618 */
[----:B------:R-:W-:Y:S02]  /*a010*/  PRMT R29, R6, 0x7604, R9 ;  /* 0x00007604061d7816 */ /* 0x000fe40000000009 */
[----:B------:R-:W-:Y:S02]  /*a020*/  LOP3.LUT R11, R24, 0xff, RZ, 0xc0, !PT ;  /* 0x000000ff180b7812 */ /* 0x000fe400078ec0ff */
[----:B------:R-:W-:Y:S02]  /*a030*/  LOP3.LUT R8, R8, 0xff, RZ, 0xc0, !PT ;  /* 0x000000ff08087812 */ /* 0x000fe400078ec0ff */
[----:B------:R-:W-:-:S02]  /*a040*/  SHF.R.U32.HI R9, RZ, 0x8, R26 ;  /* 0x00000008ff097819 */ /* 0x000fc4000001161a */
[----:B------:R-:W-:Y:S02]  /*a050*/  PRMT R31, R8, 0x7604, R11 ;  /* 0x00007604081f7816 */ /* 0x000fe4000000000b */
[----:B------:R-:W-:Y:S02]  /*a060*/  LOP3.LUT R10, R9, 0xff, RZ, 0xc0, !PT ;  /* 0x000000ff090a7812 */ /* 0x000fe400078ec0ff */
        /* <DEDUP_REMOVED lines=9> */
[----:B------:R-:W-:-:S02]  /*a100*/  LOP3.LUT R20, R27, 0xff, RZ, 0xc0, !PT ;  /* 0x000000ff1b147812 */ /* 0x000fc400078ec0ff */
[----:B------:R-:W-:-:S04]  /*a110*/  SHF.R.U32.HI R28, RZ, 0x10, R35 ;  /* 0x00000010ff1c7819 */ /* 0x000fc80000011623 */
[----:B------:R-:W-:-:S04]  /*a120*/  LOP3.LUT R28, R28, 0xff, RZ, 0xc0, !PT ;  /* 0x000000ff1c1c7812 */ /* 0x000fc800078ec0ff */
[----:B------:R-:W-:-:S04]  /*a130*/  PRMT R29, R28, 0x7054, R29 ;  /* 0x000070541c1d7816 */ /* 0x000fc8000000001d */
[----:B------:R-:W-:Y:S02]  /*a140*/  LOP3.LUT R35, R29, 0xff000000, R35, 0xf8, !PT ;  /* 0xff0000001d237812 */ /* 0x000fe400078ef823 */
[----:B--2---:R-:W-:Y:S02]  /*a150*/  LEA.HI R3, R3, R13, RZ, 0x1c ;  /* 0x0000000d03037211 */ /* 0x004fe400078fe0ff */
[----:B------:R-:W-:Y:S02]  /*a160*/  LOP3.LUT R13, R26, 0xff, RZ, 0xc0, !PT ;  /* 0x000000ff1a0d7812 */ /* 0x000fe400078ec0ff */
[C---:B------:R-:W-:Y:S01]  /*a170*/  LEA.HI R0, R3.reuse, R3, RZ, 0x1 ;  /* 0x0000000303007211 */ /* 0x040fe200078f08ff */
[----:B------:R-:W-:Y:S01]  /*a180*/  IMAD.SHL.U32 R3, R3, 0x10, RZ ;  /* 0x0000001003037824 */ /* 0x000fe200078e00ff */
[----:B------:R-:W-:Y:S01]  /*a190*/  PRMT R39, R10, 0x7604, R13 ;  /* 0x000076040a277816 */ /* 0x000fe2000000000d */
[----:B---3--:R-:W-:Y:S01]  /*a1a0*/  LDS.128 R4, [R49+0xf000] ;  /* 0x00f0000031047984 */ /* 0x008fe20000000c00 */
[----:B------:R-:W-:-:S02]  /*a1b0*/  SHF.R.S32.HI R0, RZ, 0x1, R0 ;  /* 0x00000001ff007819 */ /* 0x000fc40000011400 */
[----:B------:R-:W-:Y:S02]  /*a1c0*/  LOP3.LUT R3, R62, 0x10, R3, 0xf8, !PT ;  /* 0x000000103e037812 */ /* 0x000fe400078ef803 */
[----:B------:R-:W-:Y:S01]  /*a1d0*/  SHF.R.U32.HI R13, RZ, 0x10, R33 ;  /* 0x00000010ff0d7819 */ /* 0x000fe20000011621 */
[----:B------:R-:W-:Y:S01]  /*a1e0*/  IMAD R9, R0, 0x1800, R61 ;  /* 0x0000180000097824 */ /* 0x000fe200078e023d */
[----:B------:R-:W-:Y:S02]  /*a1f0*/  LOP3.LUT R0, R3, R60, RZ, 0x3c, !PT ;  /* 0x0000003c03007212 */ /* 0x000fe400078e3cff */
[----:B------:R-:W-:Y:S02]  /*a200*/  LOP3.LUT R3, R15, 0xff, RZ, 0xc0, !PT ;  /* 0x000000ff0f037812 */ /* 0x000fe400078ec0ff */
[----:B------:R-:W-:Y:S02]  /*a210*/  IADD3 R0, R18, R9, R0 ;  /* 0x0000000912007210 */ /* 0x000fe40007ffe000 */
[----:B------:R-:W-:-:S02]  /*a220*/  SHF.R.U32.HI R15, RZ, 0x10, R34 ;  /* 0x00000010ff0f7819 */ /* 0x000fc40000011622 */
[----:B------:R-:W-:Y:S01]  /*a230*/  LOP3.LUT R13, R13, 0xff, RZ, 0xc0, !PT ;  /* 0x000000ff0d0d7812 */ /* 0x000fe200078ec0ff */
[----:B------:R-:W1:Y:S01]  /*a240*/  LDS.128 R8, [R0+0xf000] ;  /* 0x00f0000000087984 */ /* 0x000e620000000c00 */
[----:B0-----:R-:W-:Y:S02]  /*a250*/  PRMT R43, R3, 0x7604, R20 ;  /* 0x00007604032b7816 */ /* 0x001fe40000000014 */
[----:B------:R-:W-:Y:S02]  /*a260*/  SHF.R.U32.HI R3, RZ, 0x10, R32 ;  /* 0x00000010ff037819 */ /* 0x000fe40000011620 */
[----:B------:R-:W-:Y:S02]  /*a270*/  LOP3.LUT R20, R15, 0xff, RZ, 0xc0, !PT ;  /* 0x000000ff0f147812 */ /* 0x000fe400078ec0ff */
[----:B------:R-:W-:Y:S02]  /*a280*/  PRMT R15, R13, 0x7054, R14 ;  /* 0x000070540d0f7816 */ /* 0x000fe4000000000e */
[----:B------:R-:W-:-:S02]  /*a290*/  SHF.R.U32.HI R13, RZ, 0x10, R25 ;  /* 0x00000010ff0d7819 */ /* 0x000fc40000011619 */
[----:B------:R-:W-:Y:S02]  /*a2a0*/  LOP3.LUT R3, R3, 0xff, RZ, 0xc0, !PT ;  /* 0x000000ff03037812 */ /* 0x000fe400078ec0ff */
[----:B------:R-:W-:Y:S02]  /*a2b0*/  SHF.R.U32.HI R14, RZ, 0x10, R26 ;  /* 0x00000010ff0e7819 */ /* 0x000fe4000001161a */
[----:B------:R-:W-:Y:S02]  /*a2c0*/  LOP3.LUT R13, R13, 0xff, RZ, 0xc0, !PT ;  /* 0x000000ff0d0d7812 */ /* 0x000fe400078ec0ff */
[----:B------:R-:W-:Y:S02]  /*a2d0*/  PRMT R3, R3, 0x7054, R12 ;  /* 0x0000705403037816 */ /* 0x000fe4000000000c */
[----:B------:R-:W-:Y:S02]  /*a2e0*/  SHF.R.U32.HI R12, RZ, 0x10, R24 ;  /* 0x00000010ff0c7819 */ /* 0x000fe40000011618 */
[----:B------:R-:W-:-:S02]  /*a2f0*/  LOP3.LUT R14, R14, 0xff, RZ, 0xc0, !PT ;  /* 0x000000ff0e0e7812 */ /* 0x000fc400078ec0ff */
[----:B------:R-:W-:Y:S02]  /*a300*/  PRMT R37, R13, 0x7054, R30 ;  /* 0x000070540d257816 */ /* 0x000fe4000000001e */
[----:B------:R-:W-:Y:S02]  /*a310*/  LOP3.LUT R12, R12, 0xff, RZ, 0xc0, !PT ;  /* 0x000000ff0c0c7812 */ /* 0x000fe400078ec0ff */
[----:B------:R-:W-:Y:S02]  /*a320*/  PRMT R41, R14, 0x7054, R39 ;  /* 0x000070540e297816 */ /* 0x000fe40000000027 */
[----:B------:R-:W-:Y:S02]  /*a330*/  PRMT R21, R20, 0x7054, R21 ;  /* 0x0000705414157816 */ /* 0x000fe40000000015 */
[----:B------:R-:W-:Y:S02]  /*a340*/  LOP3.LUT R39, R37, 0xff000000, R25, 0xf8, !PT ;  /* 0xff00000025277812 */ /* 0x000fe400078ef819 */
[----:B------:R-:W-:-:S02]  /*a350*/  SHF.R.U32.HI R20, RZ, 0x10, R27 ;  /* 0x00000010ff147819 */ /* 0x000fc4000001161b */
[----:B------:R-:W-:Y:S02]  /*a360*/  PRMT R31, R12, 0x7054, R31 ;  /* 0x000070540c1f7816 */ /* 0x000fe4000000001f */
[----:B------:R-:W-:Y:S02]  /*a370*/  LOP3.LUT R13, R3, 0xff000000, R32, 0xf8, !PT ;  /* 0xff000000030d7812 */ /* 0x000fe400078ef820 */
[----:B------:R-:W-:Y:S02]  /*a380*/  LOP3.LUT R32, R15, 0xff000000, R33, 0xf8, !PT ;  /* 0xff0000000f207812 */ /* 0x000fe400078ef821 */
[----:B------:R-:W-:Y:S02]  /*a390*/  LOP3.LUT R12, R41, 0xff000000, R26, 0xf8, !PT ;  /* 0xff000000290c7812 */ /* 0x000fe400078ef81a */
[----:B------:R-:W-:Y:S02]  /*a3a0*/  F2FP.F16.E4M3.UNPACK_B R40, R39 ;  /* 0x00000027ff28723e */ /* 0x000fe400020006ff */
[----:B-1----:R-:W-:-:S02]  /*a3b0*/  F2FP.F16.E4M3.UNPACK_B R26, R9 ;  /* 0x00000009ff1a723e */ /* 0x002fc400020006ff */
[----:B------:R-:W-:Y:S01]  /*a3c0*/  LOP3.LUT R20, R20, 0xff, RZ, 0xc0, !PT ;  /* 0x000000ff14147812 */ /* 0x000fe200078ec0ff */
[--C-:B------:R-:W-:Y:S01]  /*a3d0*/  HADD2.F32 R42, -RZ, R40.reuse.H0_H0 ;  /* 0x20000028ff2a7230 */ /* 0x100fe20000004100 */
[----:B------:R-:W-:Y:S01]  /*a3e0*/  F2FP.F16.E4M3.UNPACK_B R28, R32 ;  /* 0x00000020ff1c723e */ /* 0x000fe200020006ff */
[----:B------:R-:W-:Y:S01]  /*a3f0*/  HADD2.F32 R41, -RZ, R40.H1_H1 ;  /* 0x30000028ff297230 */ /* 0x000fe20000004100 */
[-C--:B------:R-:W-:Y:S02]  /*a400*/  F2FP.F16.E4M3.UNPACK_B R14, R5.reuse ;  /* 0x00000005ff0e723e */ /* 0x080fe400020006ff */
[----:B------:R-:W-:Y:S01]  /*a410*/  F2FP.F16.E4M3.UNPACK_B R25, R5.H1 ;  /* 0x00000005ff19723e */ /* 0x000fe200030006ff */
[----:B------:R-:W-:Y:S01]  /*a420*/  HADD2.F32 R5, -RZ, R26.H0_H0 ;  /* 0x2000001aff057230 */ /* 0x000fe20000004100 */
[----:B------:R-:W-:Y:S01]  /*a430*/  PRMT R43, R20, 0x7054, R43 ;  /* 0x00007054142b7816 */ /* 0x000fe2000000002b */
[----:B------:R-:W-:Y:S01]  /*a440*/  HADD2.F32 R38, -RZ, R28.H0_H0 ;  /* 0x2000001cff267230 */ /* 0x000fe20000004100 */
[----:B------:R-:W-:Y:S01]  /*a450*/  LOP3.LUT R3, R21, 0xff000000, R34, 0xf8, !PT ;  /* 0xff00000015037812 */ /* 0x000fe200078ef822 */
[----:B------:R-:W-:Y:S01]  /*a460*/  HADD2.F32 R15, -RZ, R14.H0_H0 ;  /* 0x2000000eff0f7230 */ /* 0x000fe20000004100 */
[----:B------:R-:W-:Y:S01]  /*a470*/  LOP3.LUT R43, R43, 0xff000000, R27, 0xf8, !PT ;  /* 0xff0000002b2b7812 */ /* 0x000fe200078ef81b */
[----:B------:R-:W-:Y:S01]  /*a480*/  HADD2.F32 R26, -RZ, R26.H1_H1 ;  /* 0x3000001aff1a7230 */ /* 0x000fe20000004100 */
[-C--:B------:R-:W-:Y:S01]  /*a490*/  F2FP.F16.E4M3.UNPACK_B R21, R8.reuse ;  /* 0x00000008ff15723e */ /* 0x080fe200020006ff */
[----:B------:R-:W-:Y:S01]  /*a4a0*/  HADD2.F32 R33, -RZ, R28.H1_H1 ;  /* 0x3000001cff217230 */ /* 0x000fe20000004100 */
[----:B------:R-:W-:Y:S01]  /*a4b0*/  F2FP.F16.E4M3.UNPACK_B R36, R8.H1 ;  /* 0x00000008ff24723e */ /* 0x000fe200030006ff */
        /* <DEDUP_REMOVED lines=8> */
[----:B------:R-:W-:Y:S02]  /*a540*/  HADD2.F32 R38, -RZ, R39.H0_H0 ;  /* 0x20000027ff267230 */ /* 0x000fe40000004100 */
[C---:B------:R-:W-:Y:S01]  /*a550*/  FMUL.FTZ R45, R26.reuse, R41 ;  /* 0x000000291a2d7220 */ /* 0x040fe20000410000 */
[----:B------:R-:W-:Y:S01]  /*a560*/  HADD2.F32 R28, -RZ, R32.H0_H0 ;  /* 0x20000020ff1c7230 */ /* 0x000fe20000004100 */
[----:B------:R-:W-:Y:S01]  /*a570*/  LOP3.LUT R24, R31, 0xff000000, R24, 0xf8, !PT ;  /* 0xff0000001f187812 */ /* 0x000fe200078ef818 */
[----:B------:R-:W-:Y:S02]  /*a580*/  HADD2.F32 R14, -RZ, R14.H1_H1 ;  /* 0x3000000eff0e7230 */ /* 0x000fe40000004100 */
[----:B------:R-:W-:Y:S01]  /*a590*/  FMUL.FTZ R26, R26, R33 ;  /* 0x000000211a1a7220 */ /* 0x000fe20000410000 */
[----:B------:R-:W-:Y:S01]  /*a5a0*/  HADD2.F32 R15, -RZ, R25.H0_H0 ;  /* 0x20000019ff0f7230 */ /* 0x000fe20000004100 */
[-C--:B------:R-:W-:Y:S01]  /*a5b0*/  F2FP.F16.E4M3.UNPACK_B R29, R7.reuse ;  /* 0x00000007ff1d723e */ /* 0x080fe200020006ff */
[C---:B------:R-:W-:Y:S01]  /*a5c0*/  FMUL.FTZ R40, R8.reuse, R38 ;  /* 0x0000002608287220 */ /* 0x040fe20000410000 */
[----:B------:R-:W-:Y:S01]  /*a5d0*/  F2FP.F16.E4M3.UNPACK_B R34, R7.H1 ;  /* 0x00000007ff22723e */ /* 0x000fe200030006ff */
[----:B------:R-:W-:Y:S01]  /*a5e0*/  FMUL.FTZ R47, R8, R28 ;  /* 0x0000001c082f7220 */ /* 0x000fe20000410000 */
[-C--:B------:R-:W-:Y:S01]  /*a5f0*/  F2FP.F16.E4M3.UNPACK_B R20, R4.reuse ;  /* 0x00000004ff14723e */ /* 0x080fe200020006ff */
[C---:B------:R-:W-:Y:S01]  /*a600*/  FFMA.FTZ R8, R14.reuse, R41, R26 ;  /* 0x000000290e087223 */ /* 0x040fe2000001001a */
[----:B------:R-:W-:Y:S01]  /*a610*/  F2FP.F16.E4M3.UNPACK_B R31, R4.H1 ;  /* 0x00000004ff1f723e */ /* 0x000fe200030006ff */
[----:B------:R-:W-:Y:S01]  /*a620*/  HADD2.F32 R32, -RZ, R32.H1_H1 ;  /* 0x30000020ff207230 */ /* 0x000fe20000004100 */
[-C--:B------:R-:W-:Y:S01]  /*a630*/  F2FP.F16.E4M3.UNPACK_B R4, R6.reuse ;  /* 0x00000006ff04723e */ /* 0x080fe200020006ff */
[----:B------:R-:W-:Y:S01]  /*a640*/  HADD2.F32 R39, -RZ, R39.H1_H1 ;  /* 0x30000027ff277230 */ /* 0x000fe20000004100 */
[----:B------:R-:W-:Y:S01]  /*a650*/  F2FP.F16.E4M3.UNPACK_B R7, R6.H1 ;  /* 0x00000006ff07723e */ /* 0x000fe200030006ff */
[----:B------:R-:W-:Y:S01]  /*a660*/  HADD2.F32 R27, -RZ, R27.H1_H1 ;  /* 0x3000001bff1b7230 */ /* 0x000fe20000004100 */
[-C--:B------:R-:W-:Y:S01]  /*a670*/  F2FP.F16.E4M3.UNPACK_B R30, R11.reuse ;  /* 0x0000000bff1e723e */ /* 0x080fe200020006ff */
[--C-:B------:R-:W-:Y:S01]  /*a680*/  HADD2.F32 R26, -RZ, R29.reuse.H0_H0 ;  /* 0x2000001dff1a7230 */ /* 0x100fe20000004100 */
[----:B------:R-:W-:Y:S01]  /*a690*/  F2FP.F16.E4M3.UNPACK_B R37, R11.H1 ;  /* 0x0000000bff25723e */ /* 0x000fe200030006ff */
[----:B------:R-:W-:Y:S01]  /*a6a0*/  HADD2.F32 R29, -RZ, R29.H1_H1 ;  /* 0x3000001dff1d7230 */ /* 0x000fe20000004100 */
[----:B------:R-:W-:Y:S01]  /*a6b0*/  F2FP.F16.E4M3.UNPACK_B R6, R10 ;  /* 0x0000000aff06723e */ /* 0x000fe200020006ff */
[----:B------:R-:W-:Y:S01]  /*a6c0*/  FMUL.FTZ R42, R27, R32 ;  /* 0x000000201b2a7220 */ /* 0x000fe20000410000 */
[----:B------:R-:W-:Y:S01]  /*a6d0*/  F2FP.F16.E4M3.UNPACK_B R11, R10.H1 ;  /* 0x0000000aff0b723e */ /* 0x000fe200030006ff */
[----:B------:R-:W-:Y:S01]  /*a6e0*/  FFMA.FTZ R10, R14, R33, -R45 ;  /* 0x000000210e0a7223 */ /* 0x000fe2000001082d */
[C---:B------:R-:W-:Y:S01]  /*a6f0*/  FFMA.FTZ R14, R15.reuse, R28, -R40 ;  /* 0x0000001c0f0e7223 */ /* 0x040fe20000010828 */
[----:B------:R-:W-:Y:S01]  /*a700*/  F2FP.F16.E4M3.UNPACK_B R40, R43 ;  /* 0x0000002bff28723e */ /* 0x000fe200020006ff */
[----:B------:R-:W-:Y:S01]  /*a710*/  HADD2.F32 R28, -RZ, R25.H1_H1 ;  /* 0x30000019ff1c7230 */ /* 0x000fe20000004100 */
[----:B------:R-:W-:Y:S01]  /*a720*/  F2FP.F16.E4M3.UNPACK_B R33, R35 ;  /* 0x00000023ff21723e */ /* 0x000fe200020006ff */
[----:B------:R-:W-:Y:S01]  /*a730*/  FFMA.FTZ R15, R15, R38, R47 ;  /* 0x000000260f0f7223 */ /* 0x000fe2000001002f */
[----:B------:R-:W-:-:S02]  /*a740*/  HADD2.F32 R25, -RZ, R30.H0_H0 ;  /* 0x2000001eff197230 */ /* 0x000fc40000004100 */
[----:B------:R-:W-:Y:S01]  /*a750*/  FMUL.FTZ R45, R27, R39 ;  /* 0x000000271b2d7220 */ /* 0x000fe20000410000 */
[--C-:B------:R-:W-:Y:S01]  /*a760*/  HADD2.F32 R41, -RZ, R40.reuse.H0_H0 ;  /* 0x20000028ff297230 */ /* 0x100fe20000004100 */
[----:B------:R-:W-:Y:S01]  /*a770*/  F2FP.F16.E4M3.UNPACK_B R43, R43.H1 ;  /* 0x0000002bff2b723e */ /* 0x000fe200030006ff */
[----:B------:R-:W-:Y:S01]  /*a780*/  HADD2.F32 R38, -RZ, R33.H0_H0 ;  /* 0x20000021ff267230 */ /* 0x000fe20000004100 */
[----:B------:R-:W-:Y:S01]  /*a790*/  F2FP.F16.E4M3.UNPACK_B R35, R35.H1 ;  /* 0x00000023ff23723e */ /* 0x000fe200030006ff */
[----:B------:R-:W-:Y:S02]  /*a7a0*/  HADD2.F32 R40, -RZ, R40.H1_H1 ;  /* 0x30000028ff287230 */ /* 0x000fe40000004100 */
[C---:B------:R-:W-:Y:S01]  /*a7b0*/  FMUL.FTZ R27, R25.reuse, R41 ;  /* 0x00000029191b7220 */ /* 0x040fe20000410000 */
[----:B------:R-:W-:Y:S02]  /*a7c0*/  HADD2.F32 R30, -RZ, R30.H1_H1 ;  /* 0x3000001eff1e7230 */ /* 0x000fe40000004100 */
[----:B------:R-:W-:Y:S01]  /*a7d0*/  FMUL.FTZ R44, R25, R38 ;  /* 0x00000026192c7220 */ /* 0x000fe20000410000 */
[----:B------:R-:W-:Y:S01]  /*a7e0*/  FFMA.FTZ R25, R28, R32, -R45 ;  /* 0x000000201c197223 */ /* 0x000fe2000001082d */
[----:B------:R-:W-:Y:S01]  /*a7f0*/  FFMA.FTZ R27, R26, R38, -R27 ;  /* 0x000000261a1b7223 */ /* 0x000fe2000001081b */
[----:B------:R-:W-:-:S02]  /*a800*/  HADD2.F32 R32, -RZ, R37.H0_H0 ;  /* 0x20000025ff207230 */ /* 0x000fc40000004100 */
[----:B------:R-:W-:Y:S01]  /*a810*/  FFMA.FTZ R26, R26, R41, R44 ;  /* 0x000000291a1a7223 */ /* 0x000fe2000001002c */
[----:B------:R-:W-:Y:S02]  /*a820*/  HADD2.F32 R41, -RZ, R43.H0_H0 ;  /* 0x2000002bff297230 */ /* 0x000fe40000004100 */
[----:B------:R-:W-:Y:S01]  /*a830*/  FFMA.FTZ R28, R28, R39, R42 ;  /* 0x000000271c1c7223 */ /* 0x000fe2000001002a */
[----:B------:R-:W-:Y:S02]  /*a840*/  HADD2.F32 R38, -RZ, R33.H1_H1 ;  /* 0x30000021ff267230 */ /* 0x000fe40000004100 */
[----:B------:R-:W-:Y:S01]  /*a850*/  FMUL.FTZ R42, R30, R40 ;  /* 0x000000281e2a7220 */ /* 0x000fe20000410000 */
[----:B------:R-:W-:Y:S02]  /*a860*/  HADD2.F32 R39, -RZ, R35.H0_H0 ;  /* 0x20000023ff277230 */ /* 0x000fe40000004100 */
[----:B------:R-:W-:Y:S01]  /*a870*/  FMUL.FTZ R44, R32, R41 ;  /* 0x00000029202c7220 */ /* 0x000fe20000410000 */
[----:B------:R-:W-:-:S02]  /*a880*/  HADD2.F32 R33, -RZ, R34.H0_H0 ;  /* 0x20000022ff217230 */ /* 0x000fc40000004100 */
[-C--:B------:R-:W-:Y:S01]  /*a890*/  FMUL.FTZ R45, R30, R38.reuse ;  /* 0x000000261e2d7220 */ /* 0x080fe20000410000 */
[----:B------:R-:W-:Y:S01]  /*a8a0*/  FFMA.FTZ R30, R29, R38, -R42 ;  /* 0x000000261d1e7223 */ /* 0x000fe2000001082a */
[-C--:B------:R-:W-:Y:S01]  /*a8b0*/  FMUL.FTZ R48, R32, R39.reuse ;  /* 0x0000002720307220 */ /* 0x080fe20000410000 */
[----:B------:R-:W-:Y:S01]  /*a8c0*/  F2FP.F16.E4M3.UNPACK_B R42, R24.H1 ;  /* 0x00000018ff2a723e */ /* 0x000fe200030006ff */
[C---:B------:R-:W-:Y:S01]  /*a8d0*/  FFMA.FTZ R32, R33.reuse, R39, -R44 ;  /* 0x0000002721207223 */ /* 0x040fe2000001082c */
[----:B------:R-:W-:Y:S01]  /*a8e0*/  F2FP.F16.E4M3.UNPACK_B R39, R13.H1 ;  /* 0x0000000dff27723e */ /* 0x000fe200030006ff */
[----:B------:R-:W-:Y:S01]  /*a8f0*/  FFMA.FTZ R33, R33, R41, R48 ;  /* 0x0000002921217223 */ /* 0x000fe20000010030 */
[----:B------:R-:W-:Y:S01]  /*a900*/  FFMA.FTZ R29, R29, R40, R45 ;  /* 0x000000281d1d7223 */ /* 0x000fe2000001002d */
[----:B------:R-:W-:Y:S01]  /*a910*/  HADD2.F32 R41, -RZ, R35.H1_H1 ;  /* 0x30000023ff297230 */ /* 0x000fe20000004100 */
[----:B------:R-:W-:Y:S01]  /*a920*/  F2FP.SATFINITE.E4M3.F32.PACK_AB_MERGE_C R14, R25, R14, RZ ;  /* 0x0000000e190e723e */ /* 0x000fe200048070ff */
[----:B------:R-:W-:Y:S01]  /*a930*/  HADD2.F32 R44, -RZ, R43.H1_H1 ;  /* 0x3000002bff2c7230 */ /* 0x000fe20000004100 */
[----:B------:R-:W-:Y:S01]  /*a940*/  F2FP.SATFINITE.E4M3.F32.PACK_AB_MERGE_C R15, R28, R15, RZ ;  /* 0x0000000f1c0f723e */ /* 0x000fe200048070ff */
[----:B------:R-:W-:Y:S01]  /*a950*/  HADD2.F32 R38, -RZ, R37.H1_H1 ;  /* 0x30000025ff267230 */ /* 0x000fe20000004100 */
[----:B------:R-:W-:Y:S01]  /*a960*/  F2FP.SATFINITE.E4M3.F32.PACK_AB_MERGE_C R5, R10, R5, R14 ;  /* 0x000000050a05723e */ /* 0x000fe2000480700e */
[----:B------:R-:W-:Y:S01]  /*a970*/  HADD2.F32 R43, -RZ, R42.H0_H0 ;  /* 0x2000002aff2b7230 */ /* 0x000fe20000004100 */
[----:B------:R-:W-:Y:S01]  /*a980*/  F2FP.SATFINITE.E4M3.F32.PACK_AB_MERGE_C R9, R8, R9, R15 ;  /* 0x000000090809723e */ /* 0x000fe2000480700f */
        /* <DEDUP_REMOVED lines=15> */
[----:B------:R-:W-:Y:S01]  /*aa80*/  F2FP.F16.E4M3.UNPACK_B R35, R24 ;  /* 0x00000018ff23723e */ /* 0x000fe200020006ff */
        /* <DEDUP_REMOVED lines=17> */
[----:B------:R-:W-:Y:S02]  /*aba0*/  HADD2.F32 R20, -RZ, R20.H1_H1 ;  /* 0x30000014ff147230 */ /* 0x000fe40000004100 */
[----:B------:R-:W-:Y:S01]  /*abb0*/  FMUL.FTZ R39, R21, R35 ;  /* 0x0000002315277220 */ /* 0x000fe20000410000 */
        /* <DEDUP_REMOVED lines=15> */
[----:B------:R-:W-:Y:S01]  /*acb0*/  F2FP.SATFINITE.E4M3.F32.PACK_AB_MERGE_C R8, R40, R37, R42 ;  /* 0x000000252808723e */ /* 0x000fe2000480702a */
        /* <DEDUP_REMOVED lines=17> */
[----:B------:R-:W-:Y:S02]  /*add0*/  HADD2.F32 R6, -RZ, R6.H1_H1 ;  /* 0x30000006ff067230 */ /* 0x000fe40000004100 */
[----:B------:R-:W-:Y:S01]  /*ade0*/  FMUL.FTZ R7, R7, R12 ;  /* 0x0000000c07077220 */ /* 0x000fe20000410000 */
[----:B------:R-:W-:-:S02]  /*adf0*/  HADD2.F32 R3, -RZ, R4.H0_H0 ;  /* 0x20000004ff037230 */ /* 0x000fc40000004100 */
        /* <DEDUP_REMOVED lines=14> */
[----:B------:R-:W-:Y:S01]  /*aee0*/  F2FP.SATFINITE.E4M3.F32.PACK_AB_MERGE_C R10, R34, R3, R35 ;  /* 0x00000003220a723e */ /* 0x000fe20004807023 */
[----:B------:R2:W-:Y:S04]  /*aef0*/  STS.128 [R49+0xf000], R4 ;  /* 0x00f0000431007388 */ /* 0x0005e80000000c00 */
[----:B------:R2:W-:Y:S02]  /*af00*/  STS.128 [R0+0xf000], R8 ;  /* 0x00f0000800007388 */ /* 0x0005e40000000c00 */
.L_x_8323:
[----:B------:R-:W-:Y:S05]  /*af10*/  BSYNC B0 ;  /* 0x0000000000007941 */ /* 0x000fea0003800000 */
.L_x_8313:
        /* <DEDUP_REMOVED lines=8> */
.L_x_8310:
[----:B------:R-:W-:-:S13]  /*afa0*/  ISETP.NE.AND P0, PT, R155, 0x3, PT ;  /* 0x000000039b00780c */ /* 0x000fda0003f05270 */
[----:B------:R-:W-:Y:S05]  /*afb0*/  @!P0 BRA `(.L_x_8338) ;  /* 0x0000000000048947 */ /* 0x000fea0003800000 */
[----:B------:R-:W-:Y:S01]  /*afc0*/  BPT.TRAP 0x1 ;  /* 0x000000040000795c */ /* 0x000fe20000300000 */
.L_x_8338:
[----:B01----:R-:W-:Y:S01]  /*afd0*/  IMAD R3, R154, 0x8, R18 ;  /* 0x000000089a037824 */ /* 0x003fe200078e0212 */
[----:B--23-5:R-:W-:-:S04]  /*afe0*/  SHF.L.U32 R4, R157, 0x1f, RZ ;  /* 0x0000001f9d047819 */ /* 0x02cfc800000006ff */
[----:B------:R0:W1:Y:S01]  /*aff0*/  SYNCS.PHASECHK.TRANS64.TRYWAIT P1, [R3+URZ+0x19c30], R4 ;  /* 0x019c3004030075a7 */ /* 0x000062000802017f */
[----:B------:R-:W-:Y:S05]  /*b000*/  @!P0 BRA `(.L_x_8339) ;  /* 0x0000000000048947 */ /* 0x000fea0003800000 */
[----:B------:R-:W-:Y:S01]  /*b010*/  BPT.TRAP 0x1 ;  /* 0x000000040000795c */ /* 0x000fe20000300000 */
.L_x_8339:
[----:B------:R-:W-:Y:S01]  /*b020*/  VIADD R0, R18, 0x13800 ;  /* 0x0001380012007836 */ /* 0x000fe20000000000 */
[----:B------:R-:W-:Y:S01]  /*b030*/  LOP3.LUT R14, R46, 0x10000, RZ, 0xfc, !PT ;  /* 0x000100002e0e7812 */ /* 0x000fe200078efcff */
[----:B------:R-:W-:-:S03]  /*b040*/  IMAD.MOV.U32 R15, RZ, RZ, -0x3ffffff0 ;  /* 0xc0000010ff0f7424 */ /* 0x000fc600078e00ff */
[----:B------:R-:W-:-:S04]  /*b050*/  SHF.R.U32.HI R0, RZ, 0x4, R0 ;  /* 0x00000004ff007819 */ /* 0x000fc80000011600 */
[----:B------:R-:W-:-:S04]  /*b060*/  LOP3.LUT R0, R0, 0x3fff, RZ, 0xc0, !PT ;  /* 0x00003fff00007812 */ /* 0x000fc800078ec0ff */
[----:B------:R-:W-:-:S05]  /*b070*/  LOP3.LUT R0, R0, 0x10000, RZ, 0xfc, !PT ;  /* 0x0001000000007812 */ /* 0x000fca00078efcff */
[----:B------:R2:W-:Y:S01]  /*b080*/  STL [R1+0x14], R0 ;  /* 0x0000140001007387 */ /* 0x0005e20000100800 */
[----:B-1----:R-:W-:Y:S05]  /*b090*/  @P1 BRA `(.L_x_8340) ;  /* 0x0000000000081947 */ /* 0x002fea0003800000 */
[----:B------:R-:W1:Y:S02]  /*b0a0*/  SYNCS.PHASECHK.TRANS64.TRYWAIT P1, [R3+URZ+0x19c30], R4 ;  /* 0x019c3004030075a7 */ /* 0x000e64000802017f */
[----:B-1----:R-:W-:Y:S05]  /*b0b0*/  @!P1 BRA `(.L_x_8341) ;  /* 0x000000cc00789947 */ /* 0x002fea0003800000 */
.L_x_8340:
[----:B------:R-:W0:Y:S01]  /*b0c0*/  LDL R6, [R1+0x14] ;  /* 0x0000140001067983 */ /* 0x000e220000100800 */
[----:B------:R-:W-:Y:S01]  /*b0d0*/  IMAD.MOV.U32 R5, RZ, RZ, -0x3ffffff0 ;  /* 0xc0000010ff057424 */ /* 0x000fe200078e00ff */
[----:B------:R-:W-:Y:S05]  /*b0e0*/  WARPSYNC.ALL ;  /* 0x0000000000007948 */ /* 0x000fea0003800000 */
[C---:B------:R-:W-:Y:S01]  /*b0f0*/  R2UR UR4, R14.reuse ;  /* 0x000000000e0472ca */ /* 0x040fe200000e0000 */
[----:B------:R-:W3:Y:S01]  /*b100*/  LDL R9, [R1+0x58] ;  /* 0x0000580001097983 */ /* 0x000ee20000100800 */
[----:B------:R-:W-:Y:S02]  /*b110*/  R2UR UR5, R15 ;  /* 0x000000000f0572ca */ /* 0x000fe400000e0000 */
[----:B------:R-:W-:Y:S01]  /*b120*/  R2UR UR7, R5 ;  /* 0x00000000050772ca */ /* 0x000fe200000e0000 */
[----:B------:R-:W-:Y:S01]  /*b130*/  WARPGROUP.ARRIVE ;  /* 0x00000000000079c5 */ /* 0x000fe20000000000 */
[----:B--2---:R-:W2:Y:S01]  /*b140*/  LDL R0, [R1+0x48] ;  /* 0x0000480001007983 */ /* 0x004ea20000100800 */
[----:B------:R-:W-:Y:S01]  /*b150*/  VIADD R10, R14, 0x180 ;  /* 0x000001800e0a7836 */ /* 0x000fe20000000000 */
[----:B------:R-:W-:Y:S01]  /*b160*/  P2R R8, PR, RZ, 0x1 ;  /* 0x00000001ff087803 */ /* 0x000fe20000000000 */
[----:B------:R-:W-:-:S02]  /*b170*/  IMAD.MOV.U32 R11, RZ, RZ, -0x3ffffff0 ;  /* 0xc0000010ff0b7424 */ /* 0x000fc400078e00ff */
[----:B------:R-:W4:Y:S01]  /*b180*/  S2R R90, SR_TID.X ;  /* 0x00000000005a7919 */ /* 0x000f220000002100 */
[----:B------:R-:W-:Y:S01]  /*b190*/  IMAD.MOV.U32 R7, RZ, RZ, -0x3ffffff0 ;  /* 0xc0000010ff077424 */ /* 0x000fe200078e00ff */
[----:B------:R-:W-:Y:S01]  /*b1a0*/  BSSY B0, `(.L_x_8342) ;  /* 0x00003d6000007945 */ /* 0x000fe20003800000 */
[----:B------:R-:W-:Y:S01]  /*b1b0*/  VIADD R20, R14, 0x300 ;  /* 0x000003000e147836 */ /* 0x000fe20000000000 */
[----:B------:R5:W-:Y:S01]  /*b1c0*/  STL.64 [R1+0x8], R10 ;  /* 0x0000080a01007387 */ /* 0x000be20000100a00 */
[----:B------:R-:W-:Y:S02]  /*b1d0*/  IMAD.MOV.U32 R21, RZ, RZ, -0x3ffffff0 ;  /* 0xc0000010ff157424 */ /* 0x000fe400078e00ff */
[----:B------:R-:W-:Y:S01]  /*b1e0*/  IMAD.MOV.U32 R5, RZ, RZ, -0x3ffffff0 ;  /* 0xc0000010ff057424 */ /* 0x000fe200078e00ff */
[----:B----4-:R-:W-:Y:S01]  /*b1f0*/  LOP3.LUT R90, R90, 0x7f, RZ, 0xc0, !PT ;  /* 0x0000007f5a5a7812 */ /* 0x010fe200078ec0ff */
[----:B01----:R-:W-:-:S04]  /*b200*/  IMAD R4, R154, 0x300, R6 ;  /* 0x000003009a047824 */ /* 0x003fc800078e0206 */
[C---:B------:R-:W-:Y:S01]  /*b210*/  VIADD R6, R4.reuse, 0x100 ;  /* 0x0000010004067836 */ /* 0x040fe20000000000 */
[C---:B------:R-:W-:Y:S01]  /*b220*/  R2UR UR6, R4.reuse ;  /* 0x00000000040672ca */ /* 0x040fe200000e0000 */
[----:B------:R-:W-:-:S12]  /*b230*/  VIADD R4, R4, 0x200 ;  /* 0x0000020004047836 */ /* 0x000fd80000000000 */
[----:B------:R-:W-:Y:S01]  /*b240*/  QGMMA.64x128x32.F32.E4M3.E4M3 R24, gdesc[UR4], RZ, !UPT, gsb0 ;  /* 0x01e00000041879f3 */ /* 0x000fe2000c0008ff */
[----:B------:R-:W-:Y:S02]  /*b250*/  R2UR UR4, R10 ;  /* 0x000000000a0472ca */ /* 0x000fe400000e0000 */
[----:B------:R-:W-:Y:S02]  /*b260*/  R2UR UR5, R11 ;  /* 0x000000000b0572ca */ /* 0x000fe400000e0000 */
[----:B------:R-:W-:Y:S02]  /*b270*/  R2UR UR6, R6 ;  /* 0x00000000060672ca */ /* 0x000fe400000e0000 */
[----:B------:R-:W-:Y:S01]  /*b280*/  R2UR UR7, R7 ;  /* 0x00000000070772ca */ /* 0x000fe200000e0000 */
[----:B------:R-:W-:Y:S02]  /*b290*/  WARPGROUP.DEPBAR.LE gsb0, 0x0 ;  /* 0x00008000000079c5 */ /* 0x000fe40000010000 */
[----:B------:R-:W-:-:S10]  /*b2a0*/  WARPGROUP.ARRIVE ;  /* 0x00000000000079c5 */ /* 0x000fd40000000000 */
[----:B------:R-:W-:Y:S01]  /*b2b0*/  QGMMA.64x128x32.F32.E4M3.E4M3 R24, gdesc[UR4], R24, gsb0 ;  /* 0x01e00000041879f3 */ /* 0x000fe20008000818 */
[----:B------:R-:W-:Y:S02]  /*b2c0*/  R2UR UR4, R20 ;  /* 0x00000000140472ca */ /* 0x000fe400000e0000 */
[----:B------:R-:W-:Y:S02]  /*b2d0*/  R2UR UR5, R21 ;  /* 0x00000000150572ca */ /* 0x000fe400000e0000 */
[----:B------:R-:W-:Y:S01]  /*b2e0*/  R2UR UR6, R4 ;  /* 0x00000000040672ca */ /* 0x000fe200000e0000 */
[----:B---3--:R-:W-:Y:S01]  /*b2f0*/  IMAD.IADD R4, R9, 0x1, R88 ;  /* 0x0000000109047824 */ /* 0x008fe200078e0258 */
[----:B------:R-:W-:-:S03]  /*b300*/  R2UR UR7, R5 ;  /* 0x00000000050772ca */ /* 0x000fc600000e0000 */
[----:B--2---:R-:W-:-:S05]  /*b310*/  IMAD R4, R0, -0x80, R4 ;  /* 0xffffff8000047824 */ /* 0x004fca00078e0204 */
[C---:B------:R-:W-:Y:S02]  /*b320*/  ISETP.GT.AND P4, PT, R4.reuse, RZ, PT ;  /* 0x000000ff0400720c */ /* 0x040fe40003f84270 */
[C---:B------:R-:W-:Y:S02]  /*b330*/  ISETP.GT.AND P3, PT, R4.reuse, 0x1, PT ;  /* 0x000000010400780c */ /* 0x040fe40003f64270 */
[C---:B------:R-:W-:Y:S02]  /*b340*/  ISETP.GT.AND P1, PT, R4.reuse, 0x8, PT ;  /* 0x000000080400780c */ /* 0x040fe40003f24270 */
[C---:B------:R-:W-:Y:S02]  /*b350*/  ISETP.GT.AND P2, PT, R4.reuse, 0x9, PT ;  /* 0x000000090400780c */ /* 0x040fe40003f44270 */
[C---:B------:R-:W-:Y:S02]  /*b360*/  ISETP.GT.AND P6, PT, R4.reuse, 0x10, PT ;  /* 0x000000100400780c */ /* 0x040fe40003fc4270 */
[----:B------:R-:W-:-:S02]  /*b370*/  ISETP.GT.AND P5, PT, R4, 0x11, PT ;  /* 0x000000110400780c */ /* 0x000fc40003fa4270 */
[----:B------:R-:W-:Y:S01]  /*b380*/  ISETP.GT.AND P0, PT, R4, 0x59, PT ;  /* 0x000000590400780c */ /* 0x000fe20003f04270 */
[----:B------:R-:W-:Y:S02]  /*b390*/  WARPGROUP.DEPBAR.LE gsb0, 0x0 ;  /* 0x00008000000079c5 */ /* 0x000fe40000010000 */
[----:B------:R-:W-:-:S06]  /*b3a0*/  WARPGROUP.ARRIVE ;  /* 0x00000000000079c5 */ /* 0x000fcc0000000000 */
        /* <DEDUP_REMOVED lines=8> */
[----:B-----5:R-:W-:Y:S02]  /*b430*/  FSEL R11, R32, -INF , P6 ;  /* 0xff800000200b7808 */ /* 0x020fe40003000000 */
        /* <DEDUP_REMOVED lines=88> */
[----:B------:R-:W-:Y:S02]  /*b9c0*/  P2R R30, PR, RZ, 0x1 ;  /* 0x00000001ff1e7803 */ /* 0x000fe40000000000 */
[----:B------:R-:W-:Y:S02]  /*b9d0*/  P2R R28, PR, RZ, 0x2 ;  /* 0x00000002ff1c7803 */ /* 0x000fe40000000000 */
[----:B------:R-:W-:Y:S02]  /*b9e0*/  FSEL R77, R77, -INF , P2 ;  /* 0xff8000004d4d7808 */ /* 0x000fe40001000000 */
[----:B------:R-:W-:Y:S02]  /*b9f0*/  P2R R26, PR, RZ, 0x4 ;  /* 0x00000004ff1a7803 */ /* 0x000fe40000000000 */
[----:B------:R-:W-:-:S02]  /*ba00*/  ISETP.GT.AND P3, PT, R4, 0x70, PT ;  /* 0x000000700400780c */ /* 0x000fc40003f64270 */
[C---:B------:R-:W-:Y:S02]  /*ba10*/  ISETP.GT.AND P4, PT, R4.reuse, 0x71, PT ;  /* 0x000000710400780c */ /* 0x040fe40003f84270 */
[C---:B------:R-:W-:Y:S02]  /*ba20*/  ISETP.GT.AND P5, PT, R4.reuse, 0x78, PT ;  /* 0x000000780400780c */ /* 0x040fe40003fa4270 */
[C---:B------:R-:W-:Y:S02]  /*ba30*/  ISETP.GT.AND P6, PT, R4.reuse, 0x79, PT ;  /* 0x000000790400780c */ /* 0x040fe40003fc4270 */
[C---:B------:R-:W-:Y:S02]  /*ba40*/  ISETP.GT.AND P2, PT, R4.reuse, 0x58, PT ;  /* 0x000000580400780c */ /* 0x040fe40003f44270 */
[C---:B------:R-:W-:Y:S02]  /*ba50*/  ISETP.GT.AND P1, PT, R4.reuse, 0x59, PT ;  /* 0x000000590400780c */ /* 0x040fe40003f24270 */
[----:B------:R-:W-:-:S02]  /*ba60*/  ISETP.GT.AND P0, PT, R4, 0x60, PT ;  /* 0x000000600400780c */ /* 0x000fc40003f04270 */
[----:B------:R-:W-:Y:S02]  /*ba70*/  FMNMX.FTZ R4, R9, R27, !PT ;  /* 0x0000001b09047209 */ /* 0x000fe40007810000 */
[----:B------:R-:W-:Y:S02]  /*ba80*/  FMNMX.FTZ R0, R127, R0, !PT ;  /* 0x000000007f007209 */ /* 0x000fe40007810000 */
[----:B------:R-:W-:Y:S02]  /*ba90*/  FMNMX.FTZ R4, R89, R4, !PT ;  /* 0x0000000459047209 */ /* 0x000fe40007810000 */
[----:B------:R-:W-:Y:S02]  /*baa0*/  FSEL R129, R80, -INF , P3 ;  /* 0xff80000050817808 */ /* 0x000fe40001800000 */
[----:B------:R-:W-:Y:S02]  /*bab0*/  FMNMX.FTZ R0, R77, R0, !PT ;  /* 0x000000004d007209 */ /* 0x000fe40007810000 */
[----:B------:R-:W-:-:S02]  /*bac0*/  FMNMX.FTZ R4, R31, R4, !PT ;  /* 0x000000041f047209 */ /* 0x000fc40007810000 */
[----:B------:R-:W-:Y:S02]  /*bad0*/  FSEL R131, R81, -INF , P4 ;  /* 0xff80000051837808 */ /* 0x000fe40002000000 */
        /* <DEDUP_REMOVED lines=8> */
[----:B------:R-:W-:Y:S02]  /*bb60*/  FMNMX.FTZ R10, R85, R0, !PT ;  /* 0x00000000550a7209 */ /* 0x000fe40007810000 */
[----:B------:R-:W-:Y:S02]  /*bb70*/  FMNMX.FTZ R4, R39, R4, !PT ;  /* 0x0000000427047209 */ /* 0x000fe40007810000 */
[----:B------:R-:W-:Y:S01]  /*bb80*/  FSEL R71, R71, -INF , P1 ;  /* 0xff80000047477808 */ /* 0x000fe20000800000 */
[----:B------:R-:W0:Y:S01]  /*bb90*/  SHFL.BFLY PT, R133, R10, 0x2, 0x1f ;  /* 0x0c401f000a857f89 */ /* 0x000e2200000e0000 */
[----:B------:R-:W-:-:S02]  /*bba0*/  FMNMX.FTZ R4, R101, R4, !PT ;  /* 0x0000000465047209 */ /* 0x000fc40007810000 */
[----:B------:R-:W-:Y:S02]  /*bbb0*/  P2R R24, PR, RZ, 0x8 ;  /* 0x00000008ff187803 */ /* 0x000fe40000000000 */
[----:B------:R-:W-:Y:S02]  /*bbc0*/  FMNMX.FTZ R4, R43, R4, !PT ;  /* 0x000000042b047209 */ /* 0x000fe40007810000 */
[----:B------:R-:W-:Y:S02]  /*bbd0*/  FSEL R135, R74, -INF , P0 ;  /* 0xff8000004a877808 */ /* 0x000fe40000000000 */
[----:B------:R-:W-:Y:S02]  /*bbe0*/  FMNMX.FTZ R4, R105, R4, !PT ;  /* 0x0000000469047209 */ /* 0x000fe40007810000 */
[----:B------:R-:W-:Y:S02]  /*bbf0*/  ISETP.NE.AND P0, PT, R30, RZ, PT ;  /* 0x000000ff1e00720c */ /* 0x000fe40003f05270 */
[----:B------:R-:W-:-:S02]  /*bc00*/  FMNMX.FTZ R4, R47, R4, !PT ;  /* 0x000000042f047209 */ /* 0x000fc40007810000 */
[----:B------:R-:W-:Y:S02]  /*bc10*/  ISETP.NE.AND P1, PT, R28, RZ, PT ;  /* 0x000000ff1c00720c */ /* 0x000fe40003f25270 */
[----:B------:R-:W-:Y:S02]  /*bc20*/  FMNMX.FTZ R4, R109, R4, !PT ;  /* 0x000000046d047209 */ /* 0x000fe40007810000 */
[----:B------:R-:W-:Y:S02]  /*bc30*/  FSEL R75, R75, -INF , P0 ;  /* 0xff8000004b4b7808 */ /* 0x000fe40000000000 */
[----:B------:R-:W-:Y:S02]  /*bc40*/  FMNMX.FTZ R4, R51, R4, !PT ;  /* 0x0000000433047209 */ /* 0x000fe40007810000 */
[----:B------:R-:W-:Y:S02]  /*bc50*/  FSEL R83, R83, -INF , P4 ;  /* 0xff80000053537808 */ /* 0x000fe40002000000 */
[----:B0-----:R-:W-:-:S02]  /*bc60*/  FMNMX.FTZ R12, R10, R133, !PT ;  /* 0x000000850a0c7209 */ /* 0x001fc40007810000 */
[----:B------:R-:W-:Y:S02]  /*bc70*/  FMNMX.FTZ R4, R111, R4, !PT ;  /* 0x000000046f047209 */ /* 0x000fe40007810000 */
[----:B------:R-:W-:Y:S01]  /*bc80*/  FSEL R87, R87, -INF , P6 ;  /* 0xff80000057577808 */ /* 0x000fe20003000000 */
[----:B------:R-:W0:Y:S01]  /*bc90*/  SHFL.BFLY PT, R133, R12, 0x1, 0x1f ;  /* 0x0c201f000c857f89 */ /* 0x000e2200000e0000 */
[----:B------:R-:W-:Y:S02]  /*bca0*/  FMNMX.FTZ R4, R55, R4, !PT ;  /* 0x0000000437047209 */ /* 0x000fe40007810000 */
[----:B------:R-:W-:Y:S02]  /*bcb0*/  ISETP.NE.AND P0, PT, R8, RZ, PT ;  /* 0x000000ff0800720c */ /* 0x000fe40003f05270 */
[----:B------:R-:W-:-:S04]  /*bcc0*/  FMNMX.FTZ R4, R117, R4, !PT ;  /* 0x0000000475047209 */ /* 0x000fc80007810000 */
[----:B------:R-:W-:-:S04]  /*bcd0*/  FMNMX.FTZ R4, R59, R4, !PT ;  /* 0x000000043b047209 */ /* 0x000fc80007810000 */
[----:B------:R-:W-:-:S04]  /*bce0*/  FMNMX.FTZ R4, R119, R4, !PT ;  /* 0x0000000477047209 */ /* 0x000fc80007810000 */
[----:B------:R-:W-:-:S04]  /*bcf0*/  FMNMX.FTZ R4, R63, R4, !PT ;  /* 0x000000043f047209 */ /* 0x000fc80007810000 */
[----:B------:R-:W-:Y:S02]  /*bd00*/  FMNMX.FTZ R4, R123, R4, !PT ;  /* 0x000000047b047209 */ /* 0x000fe40007810000 */
[----:B0-----:R-:W-:Y:S02]  /*bd10*/  FMNMX.FTZ R0, R12, R133, !PT ;  /* 0x000000850c007209 */ /* 0x001fe40007810000 */
[----:B------:R-:W-:Y:S02]  /*bd20*/  FSEL R133, R70, -INF , P2 ;  /* 0xff80000046857808 */ /* 0x000fe40001000000 */
[----:B------:R-:W-:Y:S01]  /*bd30*/  FMNMX.FTZ R4, R67, R4, !PT ;  /* 0x0000000443047209 */ /* 0x000fe20007810000 */
[----:B------:R-:W-:-:S01]  /*bd40*/  FFMA.FTZ R6, R2, R0, -8 ;  /* 0xc100000002067423 */ /* 0x000fc20000010000 */
[----:B------:R-:W-:Y:S02]  /*bd50*/  FSETP.NEU.FTZ.AND P3, PT, R0, -INF , PT ;  /* 0xff8000000000780b */ /* 0x000fe40003f7d000 */
[----:B------:R-:W-:-:S02]  /*bd60*/  FMNMX.FTZ R4, R133, R4, !PT ;  /* 0x0000000485047209 */ /* 0x000fc40007810000 */
[----:B------:R-:W-:Y:S02]  /*bd70*/  FSEL R6, R6, RZ, P3 ;  /* 0x000000ff06067208 */ /* 0x000fe40001800000 */
[----:B------:R-:W-:Y:S02]  /*bd80*/  FMNMX.FTZ R4, R71, R4, !PT ;  /* 0x0000000447047209 */ /* 0x000fe40007810000 */
[----:B------:R-:W-:Y:S01]  /*bd90*/  ISETP.NE.AND P3, PT, R24, RZ, PT ;  /* 0x000000ff1800720c */ /* 0x000fe20003f65270 */
[----:B------:R-:W-:-:S01]  /*bda0*/  FFMA.FTZ R24, R2, R37, -R6 ;  /* 0x0000002502187223 */ /* 0x000fc20000010806 */
[----:B------:R-:W-:Y:S01]  /*bdb0*/  FMNMX.FTZ R4, R135, R4, !PT ;  /* 0x0000000487047209 */ /* 0x000fe20007810000 */
[----:B------:R-:W-:-:S01]  /*bdc0*/  FFMA.FTZ R10, R2, R29, -R6 ;  /* 0x0000001d020a7223 */ /* 0x000fc20000010806 */
[----:B------:R-:W-:Y:S01]  /*bdd0*/  ISETP.NE.AND P2, PT, R26, RZ, PT ;  /* 0x000000ff1a00720c */ /* 0x000fe20003f45270 */
        /* <DEDUP_REMOVED lines=31> */
[C-C-:B------:R-:W-:Y:S01]  /*bfd0*/  FFMA.FTZ R34, R2.reuse, R107, -R6.reuse ;  /* 0x0000006b02227223 */ /* 0x140fe20000010806 */
[----:B------:R-:W0:Y:S01]  /*bfe0*/  SHFL.BFLY PT, R91, R4, 0x2, 0x1f ;  /* 0x0c401f00045b7f89 */ /* 0x000e2200000e0000 */
        /* <DEDUP_REMOVED lines=10> */
[----:B------:R-:W-:-:S07]  /*c090*/  ISETP.NE.AND P2, PT, R90, RZ, PT ;  /* 0x000000ff5a00720c */ /* 0x000fce0003f45270 */
[----:B------:R-:W1:Y:S01]  /*c0a0*/  MUFU.EX2 R8, R8 ;  /* 0x0000000800087308 */ /* 0x000e620000000800 */
[----:B0-----:R-:W-:-:S05]  /*c0b0*/  FMNMX.FTZ R91, R4, R91, !PT ;  /* 0x0000005b045b7209 */ /* 0x001fca0007810000 */
[----:B------:R-:W-:Y:S02]  /*c0c0*/  @!P2 VIADD R3, R3, 0x19c40 ;  /* 0x00019c400303a836 */ /* 0x000fe40000000000 */
[----:B------:R-:W-:Y:S01]  /*c0d0*/  MUFU.EX2 R7, R7 ;  /* 0x0000000700077308 */ /* 0x000fe20000000800 */
[----:B------:R-:W0:Y:S02]  /*c0e0*/  SHFL.BFLY PT, R4, R91, 0x1, 0x1f ;  /* 0x0c201f005b047f89 */ /* 0x000e2400000e0000 */
[----:B------:R-:W-:-:S05]  /*c0f0*/  @!P2 PRMT R3, RZ, 0x654, R3 ;  /* 0x00000654ff03a816 */ /* 0x000fca0000000003 */
[----:B------:R-:W2:Y:S01]  /*c100*/  MUFU.EX2 R10, R10 ;  /* 0x0000000a000a7308 */ /* 0x000ea20000000800 */
[----:B-1----:R-:W-:-:S01]  /*c110*/  FADD.FTZ R70, R5, R8 ;  /* 0x0000000805467221 */ /* 0x002fc20000010000 */
[----:B------:R1:W-:Y:S06]  /*c120*/  @!P2 SYNCS.ARRIVE.TRANS64.RED.A1T0 RZ, [R3+URZ], RZ ;  /* 0x000000ff03ffa9a7 */ /* 0x0003ec000810043f */
[----:B------:R-:W-:Y:S08]  /*c130*/  MUFU.EX2 R11, R11 ;  /* 0x0000000b000b7308 */ /* 0x000ff00000000800 */
[----:B------:R-:W-:Y:S01]  /*c140*/  MUFU.EX2 R12, R12 ;  /* 0x0000000c000c7308 */ /* 0x000fe20000000800 */
[----:B--2---:R-:W-:-:S02]  /*c150*/  F2FP.SATFINITE.E4M3.F32.PACK_AB_MERGE_C R148, R10, R7, RZ ;  /* 0x000000070a94723e */ /* 0x004fc400048070ff */
[----:B0-----:R-:W-:Y:S02]  /*c160*/  FMNMX.FTZ R4, R91, R4, !PT ;  /* 0x000000045b047209 */ /* 0x001fe40007810000 */
[----:B------:R-:W-:Y:S02]  /*c170*/  F2FP.SATFINITE.E4M3.F32.PACK_AB_MERGE_C R148, R8, R5, R148 ;  /* 0x000000050894723e */ /* 0x000fe40004807094 */
[----:B------:R-:W-:Y:S01]  /*c180*/  FSETP.NEU.FTZ.AND P1, PT, R4, -INF , PT ;  /* 0xff8000000400780b */ /* 0x000fe20003f3d000 */
[----:B------:R-:W-:-:S01]  /*c190*/  FFMA.FTZ R50, R2, R4, -8 ;  /* 0xc100000002327423 */ /* 0x000fc20000010004 */
[----:B------:R-:W-:Y:S04]  /*c1a0*/  MUFU.EX2 R13, R13 ;  /* 0x0000000d000d7308 */ /* 0x000fe80000000800 */
[----:B------:R-:W-:-:S02]  /*c1b0*/  FSEL R50, R50, RZ, P1 ;  /* 0x000000ff32327208 */ /* 0x000fc40000800000 */
[----:B------:R-:W-:Y:S02]  /*c1c0*/  ISETP.GE.AND P1, PT, R88, 0x81, PT ;  /* 0x000000815800780c */ /* 0x000fe40003f26270 */
        /* <DEDUP_REMOVED lines=26> */
[----:B0-----:R-:W-:Y:S01]  /*c370*/  F2FP.SATFINITE.E4M3.F32.PACK_AB_MERGE_C R150, R24, R13, RZ ;  /* 0x0000000d1896723e */ /* 0x001fe200048070ff */
[----:B------:R-:W-:-:S01]  /*c380*/  FFMA.FTZ R55, R2, R123, -R50 ;  /* 0x0000007b02377223 */ /* 0x000fc20000010832 */
[C-C-:B-1----:R-:W-:Y:S01]  /*c390*/  FFMA.FTZ R3, R2.reuse, R133, -R50.reuse ;  /* 0x0000008502037223 */ /* 0x142fe20000010832 */
[----:B------:R-:W-:-:S01]  /*c3a0*/  FFMA.FTZ R135, R2, R135, -R50 ;  /* 0x0000008702877223 */ /* 0x000fc20000010832 */
[----:B------:R-:W-:Y:S01]  /*c3b0*/  FFMA.FTZ R75, R2, R75, -R50 ;  /* 0x0000004b024b7223 */ /* 0x000fe20000010832 */
[----:B------:R-:W-:Y:S01]  /*c3c0*/  F2FP.SATFINITE.E4M3.F32.PACK_AB_MERGE_C R150, R12, R11, R150 ;  /* 0x0000000b0c96723e */ /* 0x000fe20004807096 */
[----:B------:R-:W0:Y:S01]  /*c3d0*/  MUFU.EX2 R31, R31 ;  /* 0x0000001f001f7308 */ /* 0x000e220000000800 */
[----:B--2---:R-:W-:-:S01]  /*c3e0*/  FADD.FTZ R63, R6, R9 ;  /* 0x00000009063f7221 */ /* 0x004fc20000010000 */
[C-C-:B------:R-:W-:Y:S01]  /*c3f0*/  FFMA.FTZ R79, R2.reuse, R79, -R50.reuse ;  /* 0x0000004f024f7223 */ /* 0x140fe20000010832 */
[----:B------:R-:W-:-:S01]  /*c400*/  FFMA.FTZ R45, R2, R45, -R50 ;  /* 0x0000002d022d7223 */ /* 0x000fc20000010832 */
[C-C-:B------:R-:W-:Y:S01]  /*c410*/  FFMA.FTZ R83, R2.reuse, R83, -R50.reuse ;  /* 0x0000005302537223 */ /* 0x140fe20000010832 */
[----:B------:R-:W-:-:S03]  /*c420*/  FFMA.FTZ R49, R2, R49, -R50 ;  /* 0x0000003102317223 */ /* 0x000fc60000010832 */
[----:B------:R-:W1:Y:S01]  /*c430*/  MUFU.EX2 R27, R27 ;  /* 0x0000001b001b7308 */ /* 0x000e620000000800 */
[----:B---3--:R-:W-:-:S01]  /*c440*/  FADD.FTZ R70, R54, R63 ;  /* 0x0000003f36467221 */ /* 0x008fc20000010000 */
[----:B------:R-:W-:-:S04]  /*c450*/  FADD.FTZ R63, R11, R72 ;  /* 0x000000480b3f7221 */ /* 0x000fc80000010000 */
[----:B------:R-:W-:Y:S02]  /*c460*/  FADD.FTZ R72, R12, R63 ;  /* 0x0000003f0c487221 */ /* 0x000fe40000010000 */
[----:B------:R-:W2:Y:S01]  /*c470*/  MUFU.EX2 R52, R52 ;  /* 0x0000003400347308 */ /* 0x000ea20000000800 */
[----:B0-----:R-:W-:-:S01]  /*c480*/  FADD.FTZ R74, R31, R70 ;  /* 0x000000461f4a7221 */ /* 0x001fc20000010000 */
[----:B------:R-:W-:Y:S01]  /*c490*/  FFMA.FTZ R70, R2, R67, -R50 ;  /* 0x0000004302467223 */ /* 0x000fe20000010832 */
[----:B------:R-:W-:-:S01]  /*c4a0*/  FADD.FTZ R63, R13, R72 ;  /* 0x000000480d3f7221 */ /* 0x000fc20000010000 */
[----:B------:R-:W-:Y:S01]  /*c4b0*/  FFMA.FTZ R72, R2, R71, -R50 ;  /* 0x0000004702487223 */ /* 0x000fe20000010832 */
[----:B------:R-:W-:Y:S02]  /*c4c0*/  F2FP.SATFINITE.E4M3.F32.PACK_AB_MERGE_C R149, R31, R54, RZ ;  /* 0x000000361f95723e */ /* 0x000fe400048070ff */
[----:B------:R-:W-:Y:S01]  /*c4d0*/  FADD.FTZ R76, R24, R63 ;  /* 0x0000003f184c7221 */ /* 0x000fe20000010000 */
[----:B------:R-:W0:Y:S01]  /*c4e0*/  MUFU.EX2 R58, R58 ;  /* 0x0000003a003a7308 */ /* 0x000e220000000800 */
[----:B-1----:R-:W-:-:S01]  /*c4f0*/  FADD.FTZ R67, R27, R74 ;  /* 0x0000004a1b437221 */ /* 0x002fc20000010000 */
[C-C-:B------:R-:W-:Y:S01]  /*c500*/  FFMA.FTZ R63, R2.reuse, R37, -R50.reuse ;  /* 0x00000025023f7223 */ /* 0x140fe20000010832 */
[----:B------:R-:W-:-:S01]  /*c510*/  FFMA.FTZ R50, R2, R87, -R50 ;  /* 0x0000005702327223 */ /* 0x000fc20000010832 */
[----:B------:R-:W-:-:S04]  /*c520*/  F2FP.SATFINITE.E4M3.F32.PACK_AB_MERGE_C R149, R9, R6, R149 ;  /* 0x000000060995723e */ /* 0x000fc80004807095 */
        /* <DEDUP_REMOVED lines=43> */
[----:B------:R-:W-:-:S03]  /*c7e0*/  F2FP.SATFINITE.E4M3.F32.PACK_AB_MERGE_C R138, R33, R30, R138 ;  /* 0x0000001e218a723e */ /* 0x000fc6000480708a */
        /* <DEDUP_REMOVED lines=17> */
[C---:B0-----:R-:W-:Y:S01]  /*c900*/  F2FP.SATFINITE.E4M3.F32.PACK_AB_MERGE_C R140, R61.reuse, R36, RZ ;  /* 0x000000243d8c723e */ /* 0x041fe200048070ff */
[----:B------:R-:W-:-:S03]  /*c910*/  FADD.FTZ R61, R61, R32 ;  /* 0x000000203d3d7221 */ /* 0x000fc60000010000 */
[----:B------:R-:W-:-:S03]  /*c920*/  F2FP.SATFINITE.E4M3.F32.PACK_AB_MERGE_C R140, R53, R34, R140 ;  /* 0x00000022358c723e */ /* 0x000fc6000480708c */
[----:B------:R-:W0:Y:S01]  /*c930*/  MUFU.EX2 R55, R55 ;  /* 0x0000003700377308 */ /* 0x000e220000000800 */
[C---:B-1----:R-:W-:Y:S01]  /*c940*/  F2FP.SATFINITE.E4M3.F32.PACK_AB_MERGE_C R59, R68.reuse, R59, RZ ;  /* 0x0000003b443b723e */ /* 0x042fe200048070ff */
[----:B------:R-:W-:-:S03]  /*c950*/  FADD.FTZ R68, R68, R5 ;  /* 0x0000000544447221 */ /* 0x000fc60000010000 */
[----:B------:R-:W-:-:S03]  /*c960*/  F2FP.SATFINITE.E4M3.F32.PACK_AB_MERGE_C R141, R62, R47, R59 ;  /* 0x0000002f3e8d723e */ /* 0x000fc6000480703b */
        /* <DEDUP_REMOVED lines=8> */
[----:B------:R-:W1:Y:S08]  /*c9f0*/  MUFU.EX2 R3, R3 ;  /* 0x0000000300037308 */ /* 0x000e700000000800 */
[----:B------:R-:W2:Y:S01]  /*ca00*/  MUFU.EX2 R72, R72 ;  /* 0x0000004800487308 */ /* 0x000ea20000000800 */
[----:B0-----:R-:W-:Y:S01]  /*ca10*/  F2FP.SATFINITE.E4M3.F32.PACK_AB_MERGE_C R142, R65, R40, RZ ;  /* 0x00000028418e723e */ /* 0x001fe200048070ff */
[----:B------:R-:W-:-:S03]  /*ca20*/  FADD.FTZ R40, R40, R11 ;  /* 0x0000000b28287221 */ /* 0x000fc60000010000 */
[----:B------:R-:W-:Y:S01]  /*ca30*/  F2FP.SATFINITE.E4M3.F32.PACK_AB_MERGE_C R142, R57, R38, R142 ;  /* 0x00000026398e723e */ /* 0x000fe2000480708e */
[----:B------:R-:W-:-:S02]  /*ca40*/  FADD.FTZ R65, R65, R40 ;  /* 0x0000002841417221 */ /* 0x000fc40000010000 */
[----:B------:R-:W-:Y:S01]  /*ca50*/  MUFU.EX2 R44, R44 ;  /* 0x0000002c002c7308 */ /* 0x000fe20000000800 */
[----:B-1----:R-:W-:-:S07]  /*ca60*/  FADD.FTZ R5, R3, R12 ;  /* 0x0000000c03057221 */ /* 0x002fce0000010000 */
[----:B------:R-:W0:Y:S01]  /*ca70*/  MUFU.EX2 R73, R73 ;  /* 0x0000004900497308 */ /* 0x000e220000000800 */
[C---:B--2---:R-:W-:Y:S01]  /*ca80*/  F2FP.SATFINITE.E4M3.F32.PACK_AB_MERGE_C R11, R72.reuse, R3, RZ ;  /* 0x00000003480b723e */ /* 0x044fe200048070ff */
[----:B------:R-:W-:-:S03]  /*ca90*/  FADD.FTZ R72, R72, R5 ;  /* 0x0000000548487221 */ /* 0x000fc60000010000 */
[----:B------:R-:W-:-:S03]  /*caa0*/  F2FP.SATFINITE.E4M3.F32.PACK_AB_MERGE_C R143, R70, R55, R11 ;  /* 0x00000037468f723e */ /* 0x000fc6000480700b */
[----:B------:R-:W1:Y:S08]  /*cab0*/  MUFU.EX2 R42, R42 ;  /* 0x0000002a002a7308 */ /* 0x000e700000000800 */
[----:B------:R2:W3:Y:S01]  /*cac0*/  MUFU.EX2 R37, R135 ;  /* 0x0000008700257308 */ /* 0x0004e20000000800 */
[----:B0-----:R-:W-:-:S07]  /*cad0*/  F2FP.SATFINITE.E4M3.F32.PACK_AB_MERGE_C R144, R73, R44, RZ ;  /* 0x0000002c4990723e */ /* 0x001fce00048070ff */
[----:B------:R-:W0:Y:S01]  /*cae0*/  MUFU.EX2 R69, R69 ;  /* 0x0000004500457308 */ /* 0x000e220000000800 */
[----:B-1----:R-:W-:-:S01]  /*caf0*/  FADD.FTZ R12, R42, R65 ;  /* 0x000000412a0c7221 */ /* 0x002fc20000010000 */
[----:B--2---:R-:W-:-:S04]  /*cb00*/  IMAD.MOV.U32 R135, RZ, RZ, RZ ;  /* 0x000000ffff877224 */ /* 0x004fc800078e00ff */
[----:B------:R-:W-:Y:S02]  /*cb10*/  IMAD.MOV.U32 R134, RZ, RZ, R135 ;  /* 0x000000ffff867224 */ /* 0x000fe400078e0087 */
[----:B------:R-:W1:Y:S01]  /*cb20*/  MUFU.EX2 R10, R75 ;  /* 0x0000004b000a7308 */ /* 0x000e620000000800 */
[----:B---3--:R-:W-:-:S01]  /*cb30*/  FADD.FTZ R3, R37, R72 ;  /* 0x0000004825037221 */ /* 0x008fc20000010000 */
[--C-:B------:R-:W-:Y:S02]  /*cb40*/  IMAD.MOV.U32 R133, RZ, RZ, R135.reuse ;  /* 0x000000ffff857224 */ /* 0x100fe400078e0087 */
[--C-:B------:R-:W-:Y:S02]  /*cb50*/  IMAD.MOV.U32 R132, RZ, RZ, R135.reuse ;  /* 0x000000ffff847224 */ /* 0x100fe400078e0087 */
[--C-:B------:R-:W-:Y:S02]  /*cb60*/  IMAD.MOV.U32 R131, RZ, RZ, R135.reuse ;  /* 0x000000ffff837224 */ /* 0x100fe400078e0087 */
[----:B------:R-:W2:Y:S01]  /*cb70*/  MUFU.EX2 R7, R63 ;  /* 0x0000003f00077308 */ /* 0x000ea20000000800 */
[C---:B0-----:R-:W-:Y:S01]  /*cb80*/  F2FP.SATFINITE.E4M3.F32.PACK_AB_MERGE_C R144, R69.reuse, R42, R144 ;  /* 0x0000002a4590723e */ /* 0x041fe20004807090 */
        /* <DEDUP_REMOVED lines=8> */
[--C-:B------:R-:W-:Y:S02]  /*cc10*/  IMAD.MOV.U32 R127, RZ, RZ, R135.reuse ;  /* 0x000000ffff7f7224 */ /* 0x100fe400078e0087 */
[--C-:B------:R-:W-:Y:S02]  /*cc20*/  IMAD.MOV.U32 R126, RZ, RZ, R135.reuse ;  /* 0x000000ffff7e7224 */ /* 0x100fe400078e0087 */
[----:B------:R-:W-:Y:S01]  /*cc30*/  IMAD.MOV.U32 R125, RZ, RZ, R135 ;  /* 0x000000ffff7d7224 */ /* 0x000fe200078e0087 */
[----:B------:R-:W-:Y:S01]  /*cc40*/  MUFU.EX2 R48, R48 ;  /* 0x0000003000307308 */ /* 0x000fe20000000800 */
[----:B--2---:R-:W-:-:S01]  /*cc50*/  FADD.FTZ R3, R7, R6 ;  /* 0x0000000607037221 */ /* 0x004fc20000010000 */
[----:B------:R-:W-:-:S02]  /*cc60*/  IMAD.MOV.U32 R124, RZ, RZ, R135 ;  /* 0x000000ffff7c7224 */ /* 0x000fc400078e0087 */
[--C-:B------:R-:W-:Y:S02]  /*cc70*/  IMAD.MOV.U32 R123, RZ, RZ, R135.reuse ;  /* 0x000000ffff7b7224 */ /* 0x100fe400078e0087 */
[----:B------:R-:W-:Y:S02]  /*cc80*/  IMAD.MOV.U32 R122, RZ, RZ, R135 ;  /* 0x000000ffff7a7224 */ /* 0x000fe400078e0087 */
[----:B------:R-:W1:Y:S01]  /*cc90*/  MUFU.EX2 R81, R81 ;  /* 0x0000005100517308 */ /* 0x000e620000000800 */
[C---:B0-----:R-:W-:Y:S01]  /*cca0*/  F2FP.SATFINITE.E4M3.F32.PACK_AB_MERGE_C R7, R24.reuse, R7, RZ ;  /* 0x000000071807723e */ /* 0x041fe200048070ff */
[----:B------:R-:W-:Y:S01]  /*ccb0*/  FADD.FTZ R24, R24, R3 ;  /* 0x0000000318187221 */ /* 0x000fe20000010000 */
[----:B------:R-:W-:Y:S02]  /*ccc0*/  IMAD.MOV.U32 R121, RZ, RZ, R135 ;  /* 0x000000ffff797224 */ /* 0x000fe400078e0087 */
[----:B------:R-:W-:Y:S01]  /*ccd0*/  F2FP.SATFINITE.E4M3.F32.PACK_AB_MERGE_C R145, R10, R37, R7 ;  /* 0x000000250a91723e */ /* 0x000fe20004807007 */
[----:B------:R-:W-:-:S02]  /*cce0*/  IMAD.MOV.U32 R120, RZ, RZ, R135 ;  /* 0x000000ffff787224 */ /* 0x000fc400078e0087 */
[----:B------:R-:W0:Y:S01]  /*ccf0*/  MUFU.EX2 R46, R46 ;  /* 0x0000002e002e7308 */ /* 0x000e220000000800 */
[--C-:B------:R-:W-:Y:S02]  /*cd00*/  IMAD.MOV.U32 R119, RZ, RZ, R135.reuse ;  /* 0x000000ffff777224 */ /* 0x100fe400078e0087 */
[--C-:B------:R-:W-:Y:S02]  /*cd10*/  IMAD.MOV.U32 R118, RZ, RZ, R135.reuse ;  /* 0x000000ffff767224 */ /* 0x100fe400078e0087 */
[--C-:B------:R-:W-:Y:S02]  /*cd20*/  IMAD.MOV.U32 R117, RZ, RZ, R135.reuse ;  /* 0x000000ffff757224 */ /* 0x100fe400078e0087 */
[--C-:B------:R-:W-:Y:S01]  /*cd30*/  IMAD.MOV.U32 R116, RZ, RZ, R135.reuse ;  /* 0x000000ffff747224 */ /* 0x100fe200078e0087 */
[----:B------:R-:W2:Y:S01]  /*cd40*/  MUFU.EX2 R45, R45 ;  /* 0x0000002d002d7308 */ /* 0x000ea20000000800 */
[----:B-1----:R-:W-:Y:S01]  /*cd50*/  F2FP.SATFINITE.E4M3.F32.PACK_AB_MERGE_C R5, R81, R48, RZ ;  /* 0x000000305105723e */ /* 0x002fe200048070ff */
[----:B------:R-:W-:-:S02]  /*cd60*/  IMAD.MOV.U32 R115, RZ, RZ, R135 ;  /* 0x000000ffff737224 */ /* 0x000fc400078e0087 */
[--C-:B------:R-:W-:Y:S02]  /*cd70*/  IMAD.MOV.U32 R114, RZ, RZ, R135.reuse ;  /* 0x000000ffff727224 */ /* 0x100fe400078e0087 */
[----:B------:R-:W-:Y:S02]  /*cd80*/  IMAD.MOV.U32 R113, RZ, RZ, R135 ;  /* 0x000000ffff717224 */ /* 0x000fe400078e0087 */
[----:B------:R-:W1:Y:S01]  /*cd90*/  MUFU.EX2 R77, R77 ;  /* 0x0000004d004d7308 */ /* 0x000e620000000800 */
[----:B0-----:R-:W-:-:S01]  /*cda0*/  FADD.FTZ R6, R46, R73 ;  /* 0x000000492e067221 */ /* 0x001fc20000010000 */
[--C-:B------:R-:W-:Y:S02]  /*cdb0*/  IMAD.MOV.U32 R112, RZ, RZ, R135.reuse ;  /* 0x000000ffff707224 */ /* 0x100fe400078e0087 */
[--C-:B------:R-:W-:Y:S02]  /*cdc0*/  IMAD.MOV.U32 R111, RZ, RZ, R135.reuse ;  /* 0x000000ffff6f7224 */ /* 0x100fe400078e0087 */
[----:B------:R-:W-:-:S02]  /*cdd0*/  IMAD.MOV.U32 R110, RZ, RZ, R135 ;  /* 0x000000ffff6e7224 */ /* 0x000fc400078e0087 */
[----:B------:R-:W0:Y:S01]  /*cde0*/  MUFU.EX2 R8, R83 ;  /* 0x0000005300087308 */ /* 0x000e220000000800 */
[----:B--2---:R-:W-:-:S01]  /*cdf0*/  FADD.FTZ R3, R45, R24 ;  /* 0x000000182d037221 */ /* 0x004fc20000010000 */
[--C-:B------:R-:W-:Y:S02]  /*ce00*/  IMAD.MOV.U32 R109, RZ, RZ, R135.reuse ;  /* 0x000000ffff6d7224 */ /* 0x100fe400078e0087 */
[--C-:B------:R-:W-:Y:S02]  /*ce10*/  IMAD.MOV.U32 R108, RZ, RZ, R135.reuse ;  /* 0x000000ffff6c7224 */ /* 0x100fe400078e0087 */
[----:B------:R-:W-:Y:S02]  /*ce20*/  IMAD.MOV.U32 R107, RZ, RZ, R135 ;  /* 0x000000ffff6b7224 */ /* 0x000fe400078e0087 */
[----:B------:R-:W2:Y:S01]  /*ce30*/  MUFU.EX2 R49, R49 ;  /* 0x0000003100317308 */ /* 0x000ea20000000800 */
[C---:B-1----:R-:W-:Y:S01]  /*ce40*/  F2FP.SATFINITE.E4M3.F32.PACK_AB_MERGE_C R146, R77.reuse, R46, R5 ;  /* 0x0000002e4d92723e */ /* 0x042fe20004807005 */
[----:B------:R-:W-:Y:S01]  /*ce50*/  FADD.FTZ R77, R77, R6 ;  /* 0x000000064d4d7221 */ /* 0x000fe20000010000 */
[----:B------:R-:W-:-:S02]  /*ce60*/  IMAD.MOV.U32 R106, RZ, RZ, R135 ;  /* 0x000000ffff6a7224 */ /* 0x000fc400078e0087 */
[----:B------:R-:W-:Y:S02]  /*ce70*/  IMAD.MOV.U32 R105, RZ, RZ, R135 ;  /* 0x000000ffff697224 */ /* 0x000fe400078e0087 */
[----:B------:R-:W-:-:S01]  /*ce80*/  FADD.FTZ R48, R48, R77 ;  /* 0x0000004d30307221 */ /* 0x000fc20000010000 */
[----:B------:R-:W-:Y:S01]  /*ce90*/  IMAD.MOV.U32 R104, RZ, RZ, R135 ;  /* 0x000000ffff687224 */ /* 0x000fe200078e0087 */
[----:B------:R-:W1:Y:S01]  /*cea0*/  MUFU.EX2 R50, R50 ;  /* 0x0000003200327308 */ /* 0x000e620000000800 */
[----:B0-----:R-:W-:-:S01]  /*ceb0*/  FADD.FTZ R6, R8, R3 ;  /* 0x0000000308067221 */ /* 0x001fc20000010000 */
[--C-:B------:R-:W-:Y:S02]  /*cec0*/  IMAD.MOV.U32 R103, RZ, RZ, R135.reuse ;  /* 0x000000ffff677224 */ /* 0x100fe400078e0087 */
[--C-:B------:R-:W-:Y:S02]  /*ced0*/  IMAD.MOV.U32 R102, RZ, RZ, R135.reuse ;  /* 0x000000ffff667224 */ /* 0x100fe400078e0087 */
[----:B------:R-:W-:-:S02]  /*cee0*/  IMAD.MOV.U32 R101, RZ, RZ, R135 ;  /* 0x000000ffff657224 */ /* 0x000fc400078e0087 */
[----:B------:R-:W-:Y:S02]  /*cef0*/  IMAD.MOV.U32 R100, RZ, RZ, R135 ;  /* 0x000000ffff647224 */ /* 0x000fe400078e0087 */
[----:B--2---:R-:W-:Y:S01]  /*cf00*/  FADD.FTZ R7, R49, R6 ;  /* 0x0000000631077221 */ /* 0x004fe20000010000 */
[----:B------:R-:W-:-:S01]  /*cf10*/  FADD.FTZ R6, R81, R48 ;  /* 0x0000003051067221 */ /* 0x000fc20000010000 */
[--C-:B------:R-:W-:Y:S02]  /*cf20*/  IMAD.MOV.U32 R99, RZ, RZ, R135.reuse ;  /* 0x000000ffff637224 */ /* 0x100fe400078e0087 */
[--C-:B------:R-:W-:Y:S02]  /*cf30*/  IMAD.MOV.U32 R98, RZ, RZ, R135.reuse ;  /* 0x000000ffff627224 */ /* 0x100fe400078e0087 */
[----:B------:R-:W-:Y:S01]  /*cf40*/  IMAD.MOV.U32 R97, RZ, RZ, R135 ;  /* 0x000000ffff617224 */ /* 0x000fe200078e0087 */
[C---:B-1----:R-:W-:Y:S01]  /*cf50*/  F2FP.SATFINITE.E4M3.F32.PACK_AB_MERGE_C R3, R50.reuse, R49, RZ ;  /* 0x000000313203723e */ /* 0x042fe200048070ff */
[----:B------:R-:W-:Y:S01]  /*cf60*/  FADD.FTZ R7, R50, R7 ;  /* 0x0000000732077221 */ /* 0x000fe20000010000 */
[----:B------:R-:W-:-:S02]  /*cf70*/  IMAD.MOV.U32 R96, RZ, RZ, R135 ;  /* 0x000000ffff607224 */ /* 0x000fc400078e0087 */
[----:B------:R-:W-:Y:S01]  /*cf80*/  F2FP.SATFINITE.E4M3.F32.PACK_AB_MERGE_C R147, R8, R45, R3 ;  /* 0x0000002d0893723e */ /* 0x000fe20004807003 */
[--C-:B------:R-:W-:Y:S02]  /*cf90*/  IMAD.MOV.U32 R95, RZ, RZ, R135.reuse ;  /* 0x000000ffff5f7224 */ /* 0x100fe400078e0087 */
[--C-:B------:R-:W-:Y:S02]  /*cfa0*/  IMAD.MOV.U32 R94, RZ, RZ, R135.reuse ;  /* 0x000000ffff5e7224 */ /* 0x100fe400078e0087 */
[--C-:B------:R-:W-:Y:S02]  /*cfb0*/  IMAD.MOV.U32 R93, RZ, RZ, R135.reuse ;  /* 0x000000ffff5d7224 */ /* 0x100fe400078e0087 */
[--C-:B------:R-:W-:Y:S02]  /*cfc0*/  IMAD.MOV.U32 R92, RZ, RZ, R135.reuse ;  /* 0x000000ffff5c7224 */ /* 0x100fe400078e0087 */
[--C-:B------:R-:W-:Y:S02]  /*cfd0*/  IMAD.MOV.U32 R91, RZ, RZ, R135.reuse ;  /* 0x000000ffff5b7224 */ /* 0x100fe400078e0087 */
[----:B------:R-:W-:-:S02]  /*cfe0*/  IMAD.MOV.U32 R90, RZ, RZ, R135 ;  /* 0x000000ffff5a7224 */ /* 0x000fc400078e0087 */
[--C-:B------:R-:W-:Y:S02]  /*cff0*/  IMAD.MOV.U32 R89, RZ, RZ, R135.reuse ;  /* 0x000000ffff597224 */ /* 0x100fe400078e0087 */
[----:B------:R-:W-:Y:S01]  /*d000*/  IMAD.MOV.U32 R88, RZ, RZ, R135 ;  /* 0x000000ffff587224 */ /* 0x000fe200078e0087 */
[----:B------:R-:W-:Y:S06]  /*d010*/  @!P1 BRA `(.L_x_8343) ;  /* 0x0000001c00b89947 */ /* 0x000fec0003800000 */
[----:B------:R-:W2:Y:S01]  /*d020*/  LDL.LU R80, [R1+0x48] ;  /* 0x0000480001507983 */ /* 0x000ea20000300800 */
        /* <DEDUP_REMOVED lines=28> */
[----:B--2---:R-:W-:-:S07]  /*d1f0*/  VIADD R11, R80, 0xfffffffe ;  /* 0xfffffffe500b7836 */ /* 0x004fce0000000000 */
.L_x_8355:
[----:B------:R-:W-:-:S04]  /*d200*/  ISETP.NE.AND P1, PT, R5, 0x1, PT ;  /* 0x000000010500780c */ /* 0x000fc80003f25270 */
[----:B------:R-:W-:-:S04]  /*d210*/  SEL R157, RZ, 0x1, P1 ;  /* 0x00000001ff9d7807 */ /* 0x000fc80000800000 */
[----:B------:R-:W-:Y:S01]  /*d220*/  LOP3.LUT R157, R8, R157, RZ, 0x3c, !PT ;  /* 0x0000009d089d7212 */ /* 0x000fe200078e3cff */
[----:B0-----:R-:W-:Y:S06]  /*d230*/  @!P0 BRA `(.L_x_8344) ;  /* 0x0000000000048947 */ /* 0x001fec0003800000 */
[----:B------:R-:W-:Y:S01]  /*d240*/  BPT.TRAP 0x1 ;  /* 0x000000040000795c */ /* 0x000fe20000300000 */
.L_x_8344:
        /* <DEDUP_REMOVED lines=8> */
.L_x_8345:
[----:B------:R-:W2:Y:S01]  /*d2d0*/  LDL R0, [R1+0x14] ;  /* 0x0000140001007983 */ /* 0x000ea20000100800 */
[----:B------:R-:W-:Y:S01]  /*d2e0*/  BSSY B1, `(.L_x_8346) ;  /* 0x0000006000017945 */ /* 0x000fe20003800000 */
[----:B------:R-:W-:Y:S02]  /*d2f0*/  IMAD.MOV.U32 R27, RZ, RZ, -0x3ffffff0 ;  /* 0xc0000010ff1b7424 */ /* 0x000fe400078e00ff */
[----:B--2---:R-:W-:Y:S01]  /*d300*/  IMAD R26, R154, 0x300, R0 ;  /* 0x000003009a1a7824 */ /* 0x004fe200078e0200 */
[----:B-1----:R-:W-:Y:S06]  /*d310*/  @P1 BRA `(.L_x_8347) ;  /* 0x0000000000081947 */ /* 0x002fec0003800000 */
[----:B------:R-:W1:Y:S02]  /*d320*/  SYNCS.PHASECHK.TRANS64.TRYWAIT P1, [R10+URZ+0x19c30], R9 ;  /* 0x019c30090a0075a7 */ /* 0x000e64000802017f */
[----:B-1----:R-:W-:Y:S05]  /*d330*/  @!P1 BRA `(.L_x_8348) ;  /* 0x000000a800ec9947 */ /* 0x002fea0003800000 */
.L_x_8347:
[----:B------:R-:W-:Y:S05]  /*d340*/  BSYNC B1 ;  /* 0x0000000000017941 */ /* 0x000fea0003800000 */
.L_x_8346:
[----:B------:R2:W-:Y:S04]  /*d350*/  STL.64 [R1+0x68], R2 ;  /* 0x0000680201007387 */ /* 0x0005e80000100a00 */
[----:B--2---:R-:W2:Y:S01]  /*d360*/  LDL.64 R2, [R1+0x8] ;  /* 0x0000080001027983 */ /* 0x004ea20000100a00 */
[C---:B------:R-:W-:Y:S01]  /*d370*/  R2UR UR6, R26.reuse ;  /* 0x000000001a0672ca */ /* 0x040fe200000e0000 */
[C---:B------:R-:W-:Y:S01]  /*d380*/  VIADD R24, R26.reuse, 0x100 ;  /* 0x000001001a187836 */ /* 0x040fe20000000000 */
[----:B------:R-:W-:Y:S01]  /*d390*/  R2UR UR7, R27 ;  /* 0x000000001b0772ca */ /* 0x000fe200000e0000 */
[----:B------:R-:W-:Y:S01]  /*d3a0*/  VIADD R26, R26, 0x200 ;  /* 0x000002001a1a7836 */ /* 0x000fe20000000000 */
[----:B------:R-:W-:Y:S01]  /*d3b0*/  R2UR UR4, R14 ;  /* 0x000000000e0472ca */ /* 0x000fe200000e0000 */
[----:B------:R-:W-:Y:S01]  /*d3c0*/  IMAD.MOV.U32 R25, RZ, RZ, -0x3ffffff0 ;  /* 0xc0000010ff197424 */ /* 0x000fe200078e00ff */
[----:B------:R-:W-:Y:S01]  /*d3d0*/  R2UR UR5, R15 ;  /* 0x000000000f0572ca */ /* 0x000fe200000e0000 */
[----:B------:R-:W-:Y:S01]  /*d3e0*/  IMAD.MOV.U32 R27, RZ, RZ, -0x3ffffff0 ;  /* 0xc0000010ff1b7424 */ /* 0x000fe200078e00ff */
[----:B------:R-:W-:-:S02]  /*d3f0*/  R2UR UR10, R24 ;  /* 0x00000000180a72ca */ /* 0x000fc400000e0000 */
[----:B------:R-:W-:Y:S02]  /*d400*/  R2UR UR11, R25 ;  /* 0x00000000190b72ca */ /* 0x000fe400000e0000 */
[----:B------:R-:W-:Y:S02]  /*d410*/  R2UR UR14, R26 ;  /* 0x000000001a0e72ca */ /* 0x000fe400000e0000 */
[----:B------:R-:W-:Y:S02]  /*d420*/  R2UR UR15, R27 ;  /* 0x000000001b0f72ca */ /* 0x000fe400000e0000 */
[----:B------:R-:W-:-:S06]  /*d430*/  WARPGROUP.ARRIVE ;  /* 0x00000000000079c5 */ /* 0x000fcc0000000000 */
[----:B------:R-:W-:Y:S01]  /*d440*/  QGMMA.64x128x32.F32.E4M3.E4M3 R24, gdesc[UR4], RZ, !UPT, gsb0 ;  /* 0x01e00000041879f3 */ /* 0x000fe2000c0008ff */
[----:B------:R-:W-:Y:S02]  /*d450*/  R2UR UR12, R20 ;  /* 0x00000000140c72ca */ /* 0x000fe400000e0000 */
[----:B------:R-:W-:Y:S01]  /*d460*/  R2UR UR13, R21 ;  /* 0x00000000150d72ca */ /* 0x000fe200000e0000 */
[----:B------:R-:W-:Y:S02]  /*d470*/  WARPGROUP.DEPBAR.LE gsb0, 0x0 ;  /* 0x00008000000079c5 */ /* 0x000fe40000010000 */
[----:B------:R-:W-:Y:S01]  /*d480*/  WARPGROUP.ARRIVE ;  /* 0x00000000000079c5 */ /* 0x000fe20000000000 */
[----:B--2---:R-:W-:Y:S02]  /*d490*/  R2UR UR8, R2 ;  /* 0x00000000020872ca */ /* 0x004fe400000e0000 */
[----:B------:R-:W-:Y:S02]  /*d4a0*/  R2UR UR9, R3 ;  /* 0x00000000030972ca */ /* 0x000fe400000e0000 */
[----:B------:R2:W5:Y:S11]  /*d4b0*/  LDL.LU.64 R2, [R1+0x68] ;  /* 0x0000680001027983 */ /* 0x0005760000300a00 */
[----:B------:R-:W-:Y:S03]  /*d4c0*/  QGMMA.64x128x32.F32.E4M3.E4M3 R24, gdesc[UR8], R24, gsb0 ;  /* 0x01e00000081879f3 */ /* 0x000fe60008000818 */
[----:B------:R-:W-:-:S02]  /*d4d0*/  WARPGROUP.DEPBAR.LE gsb0, 0x0 ;  /* 0x00008000000079c5 */ /* 0x000fc40000010000 */
[----:B------:R-:W-:-:S07]  /*d4e0*/  WARPGROUP.ARRIVE ;  /* 0x00000000000079c5 */ /* 0x000fce0000000000 */
[----:B------:R-:W-:Y:S03]  /*d4f0*/  QGMMA.64x128x32.F32.E4M3.E4M3 R24, gdesc[UR12], R24, gsb0 ;  /* 0x01e000000c1879f3 */ /* 0x000fe60008000818 */
[----:B------:R-:W-:Y:S02]  /*d500*/  WARPGROUP.DEPBAR.LE gsb0, 0x0 ;  /* 0x00008000000079c5 */ /* 0x000fe40000010000 */
[----:B--2---:R-:W-:Y:S05]  /*d510*/  @!P0 BRA `(.L_x_8349) ;  /* 0x0000000000048947 */ /* 0x004fea0003800000 */
[----:B------:R-:W-:Y:S01]  /*d520*/  BPT.TRAP 0x1 ;  /* 0x000000040000795c */ /* 0x000fe20000300000 */
.L_x_8349:
[----:B------:R-:W-:Y:S01]  /*d530*/  SHF.L.U32 R0, R8, 0x1f, RZ ;  /* 0x0000001f08007819 */ /* 0x000fe200000006ff */
[----:B------:R-:W-:-:S04]  /*d540*/  IMAD R12, R5, 0x8, R18 ;  /* 0x00000008050c7824 */ /* 0x000fc800078e0212 */
[----:B------:R2:W3:Y:S01]  /*d550*/  SYNCS.PHASECHK.TRANS64.TRYWAIT P1, [R12+URZ+0x19c50], R0 ;  /* 0x019c50000c0075a7 */ /* 0x0004e2000802017f */
[----:B------:R-:W-:Y:S05]  /*d560*/  @!P0 BRA `(.L_x_8350) ;  /* 0x0000000000048947 */ /* 0x000fea0003800000 */
[----:B------:R-:W-:Y:S01]  /*d570*/  BPT.TRAP 0x1 ;  /* 0x000000040000795c */ /* 0x000fe20000300000 */
.L_x_8350:
[----:B------:R-:W-:Y:S04]  /*d580*/  BSSY B1, `(.L_x_8351) ;  /* 0x0000004000017945 */ /* 0x000fe80003800000 */
[----:B---3--:R-:W-:Y:S05]  /*d590*/  @P1 BRA `(.L_x_8352) ;  /* 0x0000000000081947 */ /* 0x008fea0003800000 */
[----:B------:R-:W3:Y:S02]  /*d5a0*/  SYNCS.PHASECHK.TRANS64.TRYWAIT P1, [R12+URZ+0x19c50], R0 ;  /* 0x019c50000c0075a7 */ /* 0x000ee4000802017f */
[----:B---3--:R-:W-:Y:S05]  /*d5b0*/  @!P1 BRA `(.L_x_8353) ;  /* 0x000000a800609947 */ /* 0x008fea0003800000 */
.L_x_8352:
[----:B------:R-:W-:Y:S05]  /*d5c0*/  BSYNC B1 ;  /* 0x0000000000017941 */ /* 0x000fea0003800000 */
.L_x_8351:
[----:B--23--:R-:W-:Y:S01]  /*d5d0*/  VIADD R0, R18, 0x3000 ;  /* 0x0000300012007836 */ /* 0x00cfe20000000000 */
[----:B------:R-:W-:Y:S01]  /*d5e0*/  WARPGROUP.ARRIVE ;  /* 0x00000000000079c5 */ /* 0x000fe20000000000 */
[----:B01----:R-:W-:-:S03]  /*d5f0*/  IMAD.MOV.U32 R9, RZ, RZ, 0x40000040 ;  /* 0x40000040ff097424 */ /* 0x003fc600078e00ff */
[----:B------:R-:W-:-:S04]  /*d600*/  SHF.R.U32.HI R0, RZ, 0x4, R0 ;  /* 0x00000004ff007819 */ /* 0x000fc80000011600 */
[----:B------:R-:W-:-:S04]  /*d610*/  LOP3.LUT R0, R0, 0x3fff, RZ, 0xc0, !PT ;  /* 0x00003fff00007812 */ /* 0x000fc800078ec0ff */
[----:B------:R-:W-:-:S05]  /*d620*/  LOP3.LUT R0, R0, 0x10000, RZ, 0xfc, !PT ;  /* 0x0001000000007812 */ /* 0x000fca00078efcff */
[----:B------:R-:W-:Y:S01]  /*d630*/  IMAD R4, R5, 0x300, R0 ;  /* 0x0000030005047824 */ /* 0x000fe200078e0200 */
[----:B-----5:R-:W-:Y:S01]  /*d640*/  FMNMX.FTZ R0, R24, R3, !PT ;  /* 0x0000000318007209 */ /* 0x020fe20007810000 */
[----:B------:R-:W-:Y:S02]  /*d650*/  IMAD.MOV.U32 R5, RZ, RZ, 0x40000040 ;  /* 0x40000040ff057424 */ /* 0x000fe400078e00ff */
[C---:B------:R-:W-:Y:S01]  /*d660*/  VIADD R8, R4.reuse, 0x2 ;  /* 0x0000000204087836 */ /* 0x040fe20000000000 */
[----:B------:R-:W-:Y:S02]  /*d670*/  R2UR UR6, R4 ;  /* 0x00000000040672ca */ /* 0x000fe400000e0000 */
[----:B------:R-:W-:Y:S02]  /*d680*/  R2UR UR7, R5 ;  /* 0x00000000050772ca */ /* 0x000fe400000e0000 */
[----:B------:R-:W-:-:S04]  /*d690*/  FMNMX.FTZ R0, R25, R0, !PT ;  /* 0x0000000019007209 */ /* 0x000fc80007810000 */
[----:B------:R-:W-:-:S04]  /*d6a0*/  FMNMX.FTZ R0, R28, R0, !PT ;  /* 0x000000001c007209 */ /* 0x000fc80007810000 */
[----:B------:R-:W-:-:S03]  /*d6b0*/  FMNMX.FTZ R0, R29, R0, !PT ;  /* 0x000000001d007209 */ /* 0x000fc60007810000 */
[----:B------:R-:W-:Y:S01]  /*d6c0*/  QGMMA.64x96x32.F32.E4M3.E4M3 R88, R148, gdesc[UR4], R88, gsb0 ;  /* 0x0160000494587df3 */ /* 0x000fe20008000858 */
        /* <DEDUP_REMOVED lines=32> */
[----:B------:R-:W-:Y:S02]  /*d8d0*/  WARPGROUP.DEPBAR.LE gsb0, 0x0 ;  /* 0x00008000000079c5 */ /* 0x000fe40000010000 */
[----:B------:R-:W-:Y:S01]  /*d8e0*/  WARPGROUP.ARRIVE ;  /* 0x00000000000079c5 */ /* 0x000fe20000000000 */
[----:B------:R-:W-:-:S05]  /*d8f0*/  FMNMX.FTZ R0, R85, R0, !PT ;  /* 0x0000000055007209 */ /* 0x000fca0007810000 */
[----:B------:R-:W0:Y:S01]  /*d900*/  S2R R151, SR_TID.X ;  /* 0x0000000000977919 */ /* 0x000e220000002100 */
[----:B------:R-:W-:Y:S01]  /*d910*/  QGMMA.64x96x32.F32.E4M3.E4M3 R88, R136, gdesc[UR4], R88, gsb0 ;  /* 0x0160000488587df3 */ /* 0x000fe20008000858 */
[----:B------:R-:W-:Y:S01]  /*d920*/  R2UR UR6, R8 ;  /* 0x00000000080672ca */ /* 0x000fe200000e0000 */
[----:B------:R-:W1:Y:S01]  /*d930*/  SHFL.BFLY PT, R5, R0, 0x2, 0x1f ;  /* 0x0c401f0000057f89 */ /* 0x000e6200000e0000 */
[----:B------:R-:W-:Y:S02]  /*d940*/  FMNMX.FTZ R8, R26, R13, !PT ;  /* 0x0000000d1a087209 */ /* 0x000fe40007810000 */
[----:B------:R-:W-:Y:S02]  /*d950*/  R2UR UR7, R9 ;  /* 0x00000000090772ca */ /* 0x000fe400000e0000 */
[----:B------:R-:W-:-:S04]  /*d960*/  FMNMX.FTZ R8, R27, R8, !PT ;  /* 0x000000081b087209 */ /* 0x000fc80007810000 */
[----:B------:R-:W-:-:S04]  /*d970*/  FMNMX.FTZ R8, R30, R8, !PT ;  /* 0x000000081e087209 */ /* 0x000fc80007810000 */
[----:B------:R-:W-:-:S04]  /*d980*/  FMNMX.FTZ R8, R31, R8, !PT ;  /* 0x000000081f087209 */ /* 0x000fc80007810000 */
[----:B------:R-:W-:-:S04]  /*d990*/  FMNMX.FTZ R8, R34, R8, !PT ;  /* 0x0000000822087209 */ /* 0x000fc80007810000 */
[----:B------:R-:W-:Y:S02]  /*d9a0*/  FMNMX.FTZ R8, R35, R8, !PT ;  /* 0x0000000823087209 */ /* 0x000fe40007810000 */
[----:B-1----:R-:W-:Y:S01]  /*d9b0*/  FMNMX.FTZ R0, R0, R5, !PT ;  /* 0x0000000500007209 */ /* 0x002fe20007810000 */
[----:B------:R-:W-:Y:S01]  /*d9c0*/  IMAD.MOV.U32 R5, RZ, RZ, 0x40000040 ;  /* 0x40000040ff057424 */ /* 0x000fe200078e00ff */
[----:B------:R-:W-:Y:S02]  /*d9d0*/  FMNMX.FTZ R8, R38, R8, !PT ;  /* 0x0000000826087209 */ /* 0x000fe40007810000 */
[----:B0-----:R-:W-:Y:S02]  /*d9e0*/  LOP3.LUT R151, R151, 0x7f, RZ, 0xc0, !PT ;  /* 0x0000007f97977812 */ /* 0x001fe400078ec0ff */
[----:B------:R-:W-:Y:S02]  /*d9f0*/  FMNMX.FTZ R8, R39, R8, !PT ;  /* 0x0000000827087209 */ /* 0x000fe40007810000 */
[----:B------:R-:W-:-:S02]  /*da00*/  ISETP.NE.AND P1, PT, R151, RZ, PT ;  /* 0x000000ff9700720c */ /* 0x000fc40003f25270 */
[----:B------:R-:W-:-:S04]  /*da10*/  FMNMX.FTZ R8, R42, R8, !PT ;  /* 0x000000082a087209 */ /* 0x000fc80007810000 */
[----:B------:R-:W-:-:S04]  /*da20*/  FMNMX.FTZ R8, R43, R8, !PT ;  /* 0x000000082b087209 */ /* 0x000fc80007810000 */
[----:B------:R-:W-:-:S03]  /*da30*/  FMNMX.FTZ R8, R46, R8, !PT ;  /* 0x000000082e087209 */ /* 0x000fc60007810000 */
[----:B------:R-:W-:Y:S01]  /*da40*/  @!P1 VIADD R10, R10, 0x19c40 ;  /* 0x00019c400a0a9836 */ /* 0x000fe20000000000 */
[----:B------:R-:W-:-:S04]  /*da50*/  FMNMX.FTZ R8, R47, R8, !PT ;  /* 0x000000082f087209 */ /* 0x000fc80007810000 */
[----:B------:R-:W-:Y:S02]  /*da60*/  FMNMX.FTZ R8, R50, R8, !PT ;  /* 0x0000000832087209 */ /* 0x000fe40007810000 */
[----:B------:R-:W-:Y:S02]  /*da70*/  @!P1 PRMT R10, RZ, 0x654, R10 ;  /* 0x00000654ff0a9816 */ /* 0x000fe4000000000a */
        /* <DEDUP_REMOVED lines=14> */
[----:B------:R-:W-:-:S03]  /*db60*/  WARPGROUP.DEPBAR.LE gsb0, 0x0 ;  /* 0x00008000000079c5 */ /* 0x000fc60000010000 */
[----:B------:R-:W-:Y:S01]  /*db70*/  FMNMX.FTZ R8, R79, R8, !PT ;  /* 0x000000084f087209 */ /* 0x000fe20007810000 */
[----:B------:R-:W-:-:S03]  /*db80*/  WARPGROUP.ARRIVE ;  /* 0x00000000000079c5 */ /* 0x000fc60000000000 */
[----:B------:R-:W-:-:S03]  /*db90*/  FMNMX.FTZ R8, R82, R8, !PT ;  /* 0x0000000852087209 */ /* 0x000fc60007810000 */
[----:B------:R-:W-:Y:S01]  /*dba0*/  QGMMA.64x96x32.F32.E4M3.E4M3 R88, R140, gdesc[UR4], R88, gsb0 ;  /* 0x016000048c587df3 */ /* 0x000fe20008000858 */
[----:B------:R-:W-:Y:S02]  /*dbb0*/  FMNMX.FTZ R8, R83, R8, !PT ;  /* 0x0000000853087209 */ /* 0x000fe40007810000 */
[----:B------:R-:W-:Y:S02]  /*dbc0*/  R2UR UR7, R5 ;  /* 0x00000000050772ca */ /* 0x000fe400000e0000 */
[----:B------:R-:W-:Y:S01]  /*dbd0*/  FMNMX.FTZ R8, R86, R8, !PT ;  /* 0x0000000856087209 */ /* 0x000fe20007810000 */
[----:B------:R-:W0:Y:S01]  /*dbe0*/  SHFL.BFLY PT, R5, R0, 0x1, 0x1f ;  /* 0x0c201f0000057f89 */ /* 0x000e2200000e0000 */
[----:B------:R-:W-:Y:S02]  /*dbf0*/  R2UR UR6, R4 ;  /* 0x00000000040672ca */ /* 0x000fe400000e0000 */
[----:B------:R-:W-:-:S05]  /*dc00*/  FMNMX.FTZ R8, R87, R8, !PT ;  /* 0x0000000857087209 */ /* 0x000fca0007810000 */
[----:B------:R-:W1:Y:S01]  /*dc10*/  SHFL.BFLY PT, R9, R8, 0x2, 0x1f ;  /* 0x0c401f0008097f89 */ /* 0x000e6200000e0000 */
[----:B0-----:R-:W-:-:S05]  /*dc20*/  FMNMX.FTZ R0, R0, R5, !PT ;  /* 0x0000000500007209 */ /* 0x001fca0007810000 */
[----:B------:R-:W-:Y:S01]  /*dc30*/  FADD.FTZ R5, -R0, R3 ;  /* 0x0000000300057221 */ /* 0x000fe20000010100 */
[----:B-1----:R-:W-:-:S03]  /*dc40*/  FMNMX.FTZ R9, R8, R9, !PT ;  /* 0x0000000908097209 */ /* 0x002fc60007810000 */
[----:B------:R-:W-:Y:S02]  /*dc50*/  FMUL.FTZ R5, R2, R5 ;  /* 0x0000000502057220 */ /* 0x000fe40000410000 */
[----:B------:R-:W0:Y:S04]  /*dc60*/  SHFL.BFLY PT, R4, R9, 0x1, 0x1f ;  /* 0x0c201f0009047f89 */ /* 0x000e2800000e0000 */
[----:B------:R-:W-:Y:S01]  /*dc70*/  MUFU.EX2 R5, R5 ;  /* 0x0000000500057308 */ /* 0x000fe20000000800 */
[----:B0-----:R-:W-:-:S05]  /*dc80*/  FMNMX.FTZ R4, R9, R4, !PT ;  /* 0x0000000409047209 */ /* 0x001fca0007810000 */
[----:B------:R-:W-:Y:S01]  /*dc90*/  FADD.FTZ R3, -R4, R13 ;  /* 0x0000000d04037221 */ /* 0x000fe20000010100 */
[----:B------:R-:W-:-:S03]  /*dca0*/  FFMA.FTZ R13, R2, R0, -8 ;  /* 0xc1000000020d7423 */ /* 0x000fc60000010000 */
        /* <DEDUP_REMOVED lines=17> */
[----:B------:R-:W-:-:S01]  /*ddc0*/  FFMA.FTZ R8, R2, R24, -R13 ;  /* 0x0000001802087223 */ /* 0x000fc2000001080d */
[----:B------:R-:W-:Y:S01]  /*ddd0*/  MUFU.EX2 R3, R3 ;  /* 0x0000000300037308 */ /* 0x000fe20000000800 */
[----:B------:R-:W-:-:S01]  /*dde0*/  FFMA.FTZ R24, R2, R28, -R13 ;  /* 0x0000001c02187223 */ /* 0x000fc2000001080d */
[C-C-:B------:R-:W-:Y:S01]  /*ddf0*/  FFMA.FTZ R26, R2.reuse, R26, -R81.reuse ;  /* 0x0000001a021a7223 */ /* 0x140fe20000010851 */
        /* <DEDUP_REMOVED lines=17> */
[C---:B------:R-:W-:Y:S01]  /*df10*/  FFMA.FTZ R44, R2.reuse, R48, -R13 ;  /* 0x00000030022c7223 */ /* 0x040fe2000001080d */
[----:B------:R-:W-:-:S01]  /*df20*/  FFMA.FTZ R50, R2, R50, -R81 ;  /* 0x0000003202327223 */ /* 0x000fc20000010851 */
[----:B------:R-:W-:Y:S01]  /*df30*/  FFMA.FTZ R51, R2, R51, -R81 ;  /* 0x0000003302337223 */ /* 0x000fe20000010851 */
[----:B------:R-:W-:-:S02]  /*df40*/  WARPGROUP.DEPBAR.LE gsb0, 0x0 ;  /* 0x00008000000079c5 */ /* 0x000fc40000010000 */
[----:B------:R-:W2:Y:S01]  /*df50*/  MUFU.EX2 R9, R9 ;  /* 0x0000000900097308 */ /* 0x000ea20000000800 */
[----:B0-----:R-:W-:-:S01]  /*df60*/  FFMA.FTZ R6, R5, R6, R8 ;  /* 0x0000000605067223 */ /* 0x001fc20000010008 */
[----:B------:R-:W-:Y:S01]  /*df70*/  WARPGROUP.ARRIVE ;  /* 0x00000000000079c5 */ /* 0x000fe20000000000 */
[----:B------:R-:W-:-:S01]  /*df80*/  FFMA.FTZ R48, R2, R52, -R13 ;  /* 0x0000003402307223 */ /* 0x000fc2000001080d */
[C-C-:B------:R-:W-:Y:S01]  /*df90*/  FFMA.FTZ R54, R2.reuse, R54, -R81.reuse ;  /* 0x0000003602367223 */ /* 0x140fe20000010851 */
[----:B------:R-:W-:-:S01]  /*dfa0*/  FFMA.FTZ R55, R2, R55, -R81 ;  /* 0x0000003702377223 */ /* 0x000fc20000010851 */
[C---:B------:R-:W-:Y:S01]  /*dfb0*/  FFMA.FTZ R52, R2.reuse, R56, -R13 ;  /* 0x0000003802347223 */ /* 0x040fe2000001080d */
[----:B------:R-:W-:-:S01]  /*dfc0*/  FFMA.FTZ R58, R2, R58, -R81 ;  /* 0x0000003a023a7223 */ /* 0x000fc20000010851 */
[----:B------:R-:W0:Y:S01]  /*dfd0*/  MUFU.EX2 R27, R27 ;  /* 0x0000001b001b7308 */ /* 0x000e220000000800 */
[----:B-1----:R-:W-:-:S01]  /*dfe0*/  FFMA.FTZ R7, R3, R7, R26 ;  /* 0x0000000703077223 */ /* 0x002fc2000001001a */
[----:B------:R-:W-:Y:S01]  /*dff0*/  QGMMA.64x96x32.F32.E4M3.E4M3 R88, R144, gdesc[UR4], R88, gsb0 ;  /* 0x0160000490587df3 */ /* 0x000fe20008000858 */
[----:B------:R-:W-:-:S01]  /*e000*/  FFMA.FTZ R59, R2, R59, -R81 ;  /* 0x0000003b023b7223 */ /* 0x000fc20000010851 */
[C---:B------:R-:W-:Y:S01]  /*e010*/  FFMA.FTZ R56, R2.reuse, R60, -R13 ;  /* 0x0000003c02387223 */ /* 0x040fe2000001080d */
[----:B------:R-:W-:-:S01]  /*e020*/  FFMA.FTZ R62, R2, R62, -R81 ;  /* 0x0000003e023e7223 */ /* 0x000fc20000010851 */
[C---:B------:R-:W-:Y:S01]  /*e030*/  FFMA.FTZ R63, R2.reuse, R63, -R81 ;  /* 0x0000003f023f7223 */ /* 0x040fe20000010851 */
[----:B------:R-:W-:-:S01]  /*e040*/  FFMA.FTZ R60, R2, R64, -R13 ;  /* 0x00000040023c7223 */ /* 0x000fc2000001080d */
[----:B------:R-:W1:Y:S01]  /*e050*/  MUFU.EX2 R24, R24 ;  /* 0x0000001800187308 */ /* 0x000e620000000800 */
[----:B--2---:R-:W-:-:S01]  /*e060*/  FADD.FTZ R6, R9, R6 ;  /* 0x0000000609067221 */ /* 0x004fc20000010000 */
[C-C-:B------:R-:W-:Y:S01]  /*e070*/  FFMA.FTZ R66, R2.reuse, R66, -R81.reuse ;  /* 0x0000004202427223 */ /* 0x140fe20000010851 */
        /* <DEDUP_REMOVED lines=15> */
[C-C-:B------:R-:W-:Y:S01]  /*e170*/  FFMA.FTZ R82, R2.reuse, R82, -R81.reuse ;  /* 0x0000005202527223 */ /* 0x140fe20000010851 */
[----:B------:R-:W-:-:S01]  /*e180*/  FFMA.FTZ R83, R2, R83, -R81 ;  /* 0x0000005302537223 */ /* 0x000fc20000010851 */
[C---:B------:R-:W-:Y:S01]  /*e190*/  FFMA.FTZ R80, R2.reuse, R84, -R13 ;  /* 0x0000005402507223 */ /* 0x040fe2000001080d */
[----:B------:R-:W-:-:S01]  /*e1a0*/  FFMA.FTZ R86, R2, R86, -R81 ;  /* 0x0000005602567223 */ /* 0x000fc20000010851 */
[C---:B------:R-:W-:Y:S01]  /*e1b0*/  FFMA.FTZ R13, R2.reuse, R85, -R13 ;  /* 0x00000055020d7223 */ /* 0x040fe2000001080d */
[----:B------:R-:W-:-:S01]  /*e1c0*/  FFMA.FTZ R81, R2, R87, -R81 ;  /* 0x0000005702517223 */ /* 0x000fc20000010851 */
        /* <DEDUP_REMOVED lines=23> */
[----:B------:R0:W-:Y:S04]  /*e340*/  @!P1 SYNCS.ARRIVE.TRANS64.RED.A1T0 RZ, [R10+URZ], RZ ;  /* 0x000000ff0aff99a7 */ /* 0x0001e8000810043f */
        /* <DEDUP_REMOVED lines=92> */
[----:B--2---:R-:W-:-:S03]  /*e910*/  FADD.FTZ R6, R13, R6 ;  /* 0x000000060d067221 */ /* 0x004fc60000010000 */
[----:B---3--:R-:W-:Y:S01]  /*e920*/  FADD.FTZ R7, R81, R7 ;  /* 0x0000000751077221 */ /* 0x008fe20000010000 */
[----:B0-----:R-:W-:Y:S06]  /*e930*/  @!P0 BRA `(.L_x_8354) ;  /* 0x0000000000048947 */ /* 0x001fec0003800000 */
[----:B------:R-:W-:Y:S01]  /*e940*/  BPT.TRAP 0x1 ;  /* 0x000000040000795c */ /* 0x000fe20000300000 */
.L_x_8354:
[----:B------:R-:W2:Y:S01]  /*e950*/  LDL R10, [R1+0x18] ;  /* 0x00001800010a7983 */ /* 0x000ea20000100800 */
[----:B------:R-:W-:Y:S01]  /*e960*/  ISETP.GT.AND P1, PT, R11, RZ, PT ;  /* 0x000000ff0b00720c */ /* 0x000fe20003f24270 */
[----:B------:R-:W-:Y:S01]  /*e970*/  VIADD R12, R12, 0x19c60 ;  /* 0x00019c600c0c7836 */ /* 0x000fe20000000000 */
        /* <DEDUP_REMOVED lines=85> */
[----:B--2---:R-:W-:-:S04]  /*eed0*/  PRMT R12, R10, 0x654, R12 ;  /* 0x000006540a0c7816 */ /* 0x004fc8000000000c */
[----:B------:R0:W-:Y:S01]  /*eee0*/  SYNCS.ARRIVE.TRANS64.RED.A1T0 RZ, [R12+URZ], RZ ;  /* 0x000000ff0cff79a7 */ /* 0x0001e2000810043f */
[----:B------:R-:W-:Y:S05]  /*eef0*/  @P1 BRA `(.L_x_8355) ;  /* 0xffffffe000c01947 */ /* 0x000fea000383ffff */
.L_x_8343:
[----:B------:R-:W-:Y:S05]  /*ef00*/  BSYNC B0 ;  /* 0x0000000000007941 */ /* 0x000fea0003800000 */
.L_x_8342:
[----:B------:R-:W-:Y:S06]  /*ef10*/  BAR.ARV 0x8, 0x1a0 ;  /* 0x0206800000007b1d */ /* 0x000fec0000002000 */
[----:B------:R-:W-:Y:S05]  /*ef20*/  @!P0 BRA `(.L_x_8356) ;  /* 0x0000000000048947 */ /* 0x000fea0003800000 */
[----:B------:R-:W-:Y:S01]  /*ef30*/  BPT.TRAP 0x1 ;  /* 0x000000040000795c */ /* 0x000fe20000300000 */
.L_x_8356:
[----:B------:R-:W-:Y:S01]  /*ef40*/  IMAD R5, R154, 0x8, R18 ;  /* 0x000000089a057824 */ /* 0x000fe200078e0212 */
[----:B------:R-:W-:-:S04]  /*ef50*/  SHF.L.U32 R8, R157, 0x1f, RZ ;  /* 0x0000001f9d087819 */ /* 0x000fc800000006ff */
[----:B------:R1:W2:Y:S01]  /*ef60*/  SYNCS.PHASECHK.TRANS64.TRYWAIT P1, [R5+URZ+0x19c50], R8 ;  /* 0x019c5008050075a7 */ /* 0x0002a2000802017f */
[----:B------:R-:W-:Y:S05]  /*ef70*/  @!P0 BRA `(.L_x_8357) ;  /* 0x0000000000048947 */ /* 0x000fea0003800000 */
[----:B------:R-:W-:Y:S01]  /*ef80*/  BPT.TRAP 0x1 ;  /* 0x000000040000795c */ /* 0x000fe20000300000 */
.L_x_8357:
[----:B------:R-:W-:Y:S04]  /*ef90*/  BSSY B0, `(.L_x_8358) ;  /* 0x0000004000007945 */ /* 0x000fe80003800000 */
[----:B--2---:R-:W-:Y:S05]  /*efa0*/  @P1 BRA `(.L_x_8359) ;  /* 0x0000000000081947 */ /* 0x004fea0003800000 */
[----:B------:R-:W2:Y:S02]  /*efb0*/  SYNCS.PHASECHK.TRANS64.TRYWAIT P1, [R5+URZ+0x19c50], R8 ;  /* 0x019c5008050075a7 */ /* 0x000ea4000802017f */
[----:B--2---:R-:W-:Y:S05]  /*efc0*/  @!P1 BRA `(.L_x_8360) ;  /* 0x0000008c00f09947 */ /* 0x004fea0003800000 */
.L_x_8359:
[----:B------:R-:W-:Y:S05]  /*efd0*/  BSYNC B0 ;  /* 0x0000000000007941 */ /* 0x000fea0003800000 */
.L_x_8358:
[----:B------:R-:W3:Y:S04]  /*efe0*/  LDL R3, [R1+0x3c] ;  /* 0x00003c0001037983 */ /* 0x000ee80000100800 */
[----:B------:R-:W4:Y:S01]  /*eff0*/  LDL R20, [R1+0x28] ;  /* 0x0000280001147983 */ /* 0x000f220000100800 */
[----:B------:R-:W-:-:S03]  /*f000*/  ULDC.64 UR4, c[0x0][0x9a0] ;  /* 0x0002680000047ab9 */ /* 0x000fc60000000a00 */
[----:B------:R-:W5:Y:S01]  /*f010*/  LDL.LU R15, [R1+0x44] ;  /* 0x00004400010f7983 */ /* 0x000f620000300800 */
[----:B------:R-:W-:Y:S01]  /*f020*/  VIADD R18, R18, 0x3000 ;  /* 0x0000300012127836 */ /* 0x000fe20000000000 */
[----:B------:R-:W-:Y:S01]  /*f030*/  ISETP.NE.U32.AND P1, PT, RZ, UR4, PT ;  /* 0x00000004ff007c0c */ /* 0x000fe2000bf25070 */
[----:B------:R-:W-:-:S03]  /*f040*/  WARPGROUP.ARRIVE ;  /* 0x00000000000079c5 */ /* 0x000fc60000000000 */
[----:B------:R-:W-:Y:S02]  /*f050*/  SHF.R.U32.HI R18, RZ, 0x4, R18 ;  /* 0x00000004ff127819 */ /* 0x000fe40000011612 */
[----:B------:R-:W-:Y:S02]  /*f060*/  ISETP.NE.AND.EX P1, PT, RZ, UR5, PT, P1 ;  /* 0x00000005ff007c0c */ /* 0x000fe4000bf25310 */
[----:B------:R-:W-:-:S04]  /*f070*/  LOP3.LUT R18, R18, 0x3fff, RZ, 0xc0, !PT ;  /* 0x00003fff12127812 */ /* 0x000fc800078ec0ff */
[----:B------:R-:W-:-:S05]  /*f080*/  LOP3.LUT R9, R18, 0x10000, RZ, 0xfc, !PT ;  /* 0x0001000012097812 */ /* 0x000fca00078efcff */
[----:B-12---:R-:W-:Y:S02]  /*f090*/  IMAD R8, R154, 0x300, R9 ;  /* 0x000003009a087824 */ /* 0x006fe400078e0209 */
[----:B------:R-:W-:Y:S01]  /*f0a0*/  IMAD.MOV.U32 R9, RZ, RZ, 0x40000040 ;  /* 0x40000040ff097424 */ /* 0x000fe200078e00ff */
[----:B0-----:R-:W3:Y:S02]  /*f0b0*/  @P1 LDC.64 R12, c[0x0][0x9c8] ;  /* 0x00027200ff0c1b82 */ /* 0x001ee40000000a00 */
[----:B------:R-:W-:Y:S02]  /*f0c0*/  R2UR UR6, R8 ;  /* 0x00000000080672ca */ /* 0x000fe400000e0000 */
[----:B------:R-:W-:-:S04]  /*f0d0*/  R2UR UR7, R9 ;  /* 0x00000000090772ca */ /* 0x000fc800000e0000 */
[----:B------:R-:W0:Y:S09]  /*f0e0*/  @P1 LDC.64 R10, c[0x0][0x9d0] ;  /* 0x00027400ff0a1b82 */ /* 0x000e320000000a00 */
[----:B------:R-:W-:Y:S03]  /*f0f0*/  QGMMA.64x96x32.F32.E4M3.E4M3 R88, R148, gdesc[UR4], R88, gsb0 ;  /* 0x0160000494587df3 */ /* 0x000fe60008000858 */
[----:B------:R-:W-:-:S02]  /*f100*/  WARPGROUP.DEPBAR.LE gsb0, 0x0 ;  /* 0x00008000000079c5 */ /* 0x000fc40000010000 */
[----:B------:R-:W-:Y:S01]  /*f110*/  WARPGROUP.ARRIVE ;  /* 0x00000000000079c5 */ /* 0x000fe20000000000 */
[----:B---3--:R-:W-:-:S04]  /*f120*/  @P1 IMAD R14, R3, R12, RZ ;  /* 0x0000000c030e1224 */ /* 0x008fc800078e02ff */
[C---:B----4-:R-:W-:Y:S02]  /*f130*/  @P1 IMAD R9, R20.reuse, R13, R14 ;  /* 0x0000000d14091224 */ /* 0x050fe400078e020e */
[----:B------:R-:W-:Y:S01]  /*f140*/  @P1 IMAD.WIDE.U32 R12, R20, R12, RZ ;  /* 0x0000000c140c1225 */ /* 0x000fe200078e00ff */
[----:B-----5:R-:W-:-:S03]  /*f150*/  @P1 SHF.R.S32.HI R3, RZ, 0x1f, R15 ;  /* 0x0000001fff031819 */ /* 0x020fc6000001140f */
[----:B------:R-:W-:Y:S02]  /*f160*/  @P1 IMAD.IADD R13, R13, 0x1, R9 ;  /* 0x000000010d0d1824 */ /* 0x000fe400078e0209 */
[----:B0-----:R-:W-:-:S04]  /*f170*/  @P1 IMAD R14, R3, R10, RZ ;  /* 0x0000000a030e1224 */ /* 0x001fc800078e02ff */
        /* <DEDUP_REMOVED lines=8> */
[----:B------:R-:W-:Y:S01]  /*f200*/  IMAD.MOV.U32 R11, RZ, RZ, 0x40000040 ;  /* 0x40000040ff0b7424 */ /* 0x000fe200078e00ff */
[----:B------:R-:W1:Y:S01]  /*f210*/  SHFL.BFLY PT, R3, R6, 0x2, 0x1f ;  /* 0x0c401f0006037f89 */ /* 0x000e6200000e0000 */
[----:B------:R-:W-:Y:S01]  /*f220*/  IMAD.MOV.U32 R9, RZ, RZ, 0x40000040 ;  /* 0x40000040ff097424 */ /* 0x000fe200078e00ff */
[----:B------:R-:W-:Y:S01]  /*f230*/  R2UR UR6, R10 ;  /* 0x000000000a0672ca */ /* 0x000fe200000e0000 */
[C---:B------:R-:W-:Y:S01]  /*f240*/  VIADD R10, R8.reuse, 0x4 ;  /* 0x00000004080a7836 */ /* 0x040fe20000000000 */
[----:B------:R-:W-:Y:S01]  /*f250*/  R2UR UR7, R11 ;  /* 0x000000000b0772ca */ /* 0x000fe200000e0000 */
[----:B------:R-:W-:Y:S02]  /*f260*/  IMAD.MOV.U32 R11, RZ, RZ, 0x40000040 ;  /* 0x40000040ff0b7424 */ /* 0x000fe400078e00ff */
[----:B------:R-:W-:-:S02]  /*f270*/  VIADD R8, R8, 0x6 ;  /* 0x0000000608087836 */ /* 0x000fc40000000000 */
[----:B------:R-:W-:-:S08]  /*f280*/  IMAD.MOV.U32 R20, RZ, RZ, -0x800000 ;  /* 0xff800000ff147424 */ /* 0x000fd000078e00ff */
[----:B------:R-:W-:Y:S01]  /*f290*/  QGMMA.64x96x32.F32.E4M3.E4M3 R88, R136, gdesc[UR4], R88, gsb0 ;  /* 0x0160000488587df3 */ /* 0x000fe20008000858 */
[----:B------:R-:W-:Y:S02]  /*f2a0*/  R2UR UR6, R10 ;  /* 0x000000000a0672ca */ /* 0x000fe400000e0000 */
[----:B------:R-:W-:Y:S01]  /*f2b0*/  R2UR UR7, R11 ;  /* 0x000000000b0772ca */ /* 0x000fe200000e0000 */
[----:B------:R-:W3:Y:S01]  /*f2c0*/  SHFL.BFLY PT, R10, R7, 0x2, 0x1f ;  /* 0x0c401f00070a7f89 */ /* 0x000ee200000e0000 */
[----:B------:R-:W-:Y:S02]  /*f2d0*/  IMAD.MOV.U32 R11, RZ, RZ, RZ ;  /* 0x000000ffff0b7224 */ /* 0x000fe400078e00ff */
[----:B-1----:R-:W-:-:S01]  /*f2e0*/  FADD.FTZ R3, R3, R6 ;  /* 0x0000000603037221 */ /* 0x002fc20000010000 */
[----:B---3--:R-:W-:Y:S01]  /*f2f0*/  FADD.FTZ R10, R10, R7 ;  /* 0x000000070a0a7221 */ /* 0x008fe20000010000 */
[----:B------:R-:W-:Y:S01]  /*f300*/  IMAD.MOV.U32 R7, RZ, RZ, RZ ;  /* 0x000000ffff077224 */ /* 0x000fe200078e00ff */
[----:B------:R-:W-:-:S02]  /*f310*/  WARPGROUP.DEPBAR.LE gsb0, 0x0 ;  /* 0x00008000000079c5 */ /* 0x000fc40000010000 */
[----:B------:R-:W-:-:S06]  /*f320*/  WARPGROUP.ARRIVE ;  /* 0x00000000000079c5 */ /* 0x000fcc0000000000 */
[----:B------:R-:W-:Y:S01]  /*f330*/  QGMMA.64x96x32.F32.E4M3.E4M3 R88, R140, gdesc[UR4], R88, gsb0 ;  /* 0x016000048c587df3 */ /* 0x000fe20008000858 */
[----:B------:R-:W-:Y:S02]  /*f340*/  R2UR UR6, R8 ;  /* 0x00000000080672ca */ /* 0x000fe400000e0000 */
[----:B------:R-:W-:Y:S01]  /*f350*/  R2UR UR7, R9 ;  /* 0x00000000090772ca */ /* 0x000fe200000e0000 */
[----:B------:R-:W0:Y:S04]  /*f360*/  SHFL.BFLY PT, R8, R3, 0x1, 0x1f ;  /* 0x0c201f0003087f89 */ /* 0x000e2800000e0000 */
[----:B------:R-:W1:Y:S01]  /*f370*/  SHFL.BFLY PT, R9, R10, 0x1, 0x1f ;  /* 0x0c201f000a097f89 */ /* 0x000e6200000e0000 */
[----:B0-----:R-:W-:-:S01]  /*f380*/  FADD.FTZ R12, R3, R8 ;  /* 0x00000008030c7221 */ /* 0x001fc20000010000 */
[----:B------:R-:W-:-:S02]  /*f390*/  IMAD.MOV.U32 R3, RZ, RZ, -0x800000 ;  /* 0xff800000ff037424 */ /* 0x000fc400078e00ff */
[----:B-1----:R-:W-:-:S02]  /*f3a0*/  FADD.FTZ R15, R10, R9 ;  /* 0x000000090a0f7221 */ /* 0x002fc40000010000 */
[C---:B------:R-:W-:Y:S01]  /*f3b0*/  FSETP.NE.FTZ.AND P1, PT, R12.reuse, RZ, PT ;  /* 0x000000ff0c00720b */ /* 0x040fe20003f35000 */
[----:B------:R-:W-:Y:S01]  /*f3c0*/  FMUL.FTZ R18, R12, 0.00390625 ;  /* 0x3b8000000c127820 */ /* 0x000fe20000410000 */
[----:B------:R-:W-:-:S04]  /*f3d0*/  FMUL.FTZ R8, R15, 0.00390625 ;  /* 0x3b8000000f087820 */ /* 0x000fc80000410000 */
[----:B------:R-:W-:Y:S02]  /*f3e0*/  FSETP.NE.FTZ.AND P2, PT, R18, RZ, PT ;  /* 0x000000ff1200720b */ /* 0x000fe40003f55000 */
[----:B------:R-:W-:-:S05]  /*f3f0*/  FSETP.NE.FTZ.AND P3, PT, R8, RZ, PT ;  /* 0x000000ff0800720b */ /* 0x000fca0003f75000 */
[----:B------:R-:W-:Y:S01]  /*f400*/  @P1 MUFU.RCP R7, R12 ;  /* 0x0000000c00071308 */ /* 0x000fe20000001000 */
[----:B------:R-:W-:-:S05]  /*f410*/  FSETP.NE.FTZ.AND P1, PT, R15, RZ, PT ;  /* 0x000000ff0f00720b */ /* 0x000fca0003f35000 */
[C---:B------:R-:W-:Y:S02]  /*f420*/  @P2 FMUL.FTZ R9, R2.reuse, 0.69314718246459960938 ;  /* 0x3f31721802092820 */ /* 0x040fe40000410000 */
[----:B------:R-:W0:Y:S01]  /*f430*/  @P3 MUFU.LG2 R8, R8 ;  /* 0x0000000800083308 */ /* 0x000e220000000c00 */
[----:B------:R-:W-:-:S07]  /*f440*/  @P3 FMUL.FTZ R2, R2, 0.69314718246459960938 ;  /* 0x3f31721802023820 */ /* 0x000fce0000410000 */
[----:B------:R-:W1:Y:S08]  /*f450*/  @P2 MUFU.LG2 R6, R18 ;  /* 0x0000001200062308 */ /* 0x000e700000000c00 */
[----:B------:R-:W3:Y:S01]  /*f460*/  @P1 MUFU.RCP R11, R15 ;  /* 0x0000000f000b1308 */ /* 0x000ee20000001000 */
[----:B0-----:R-:W-:-:S04]  /*f470*/  @P3 FMUL.FTZ R13, R8, 0.69314718246459960938 ;  /* 0x3f317218080d3820 */ /* 0x001fc80000410000 */
[----:B------:R-:W-:Y:S01]  /*f480*/  @P3 FFMA.FTZ R20, R2, R4, R13 ;  /* 0x0000000402143223 */ /* 0x000fe2000001000d */
[----:B-1----:R-:W-:-:S04]  /*f490*/  @P2 FMUL.FTZ R6, R6, 0.69314718246459960938 ;  /* 0x3f31721806062820 */ /* 0x002fc80000410000 */
[----:B------:R-:W-:Y:S01]  /*f4a0*/  @P2 FFMA.FTZ R3, R9, R0, R6 ;  /* 0x0000000009032223 */ /* 0x000fe20000010006 */
[----:B------:R-:W-:Y:S02]  /*f4b0*/  WARPGROUP.DEPBAR.LE gsb0, 0x0 ;  /* 0x00008000000079c5 */ /* 0x000fe40000010000 */
[----:B------:R-:W-:-:S06]  /*f4c0*/  WARPGROUP.ARRIVE ;  /* 0x00000000000079c5 */ /* 0x000fcc0000000000 */
[----:B------:R-:W-:Y:S01]  /*f4d0*/  QGMMA.64x96x32.F32.E4M3.E4M3 R88, R144, gdesc[UR4], R88, gsb0 ;  /* 0x0160000490587df3 */ /* 0x000fe20008000858 */
[-C--:B--2---:R-:W-:Y:S01]  /*f4e0*/  FMUL.FTZ R33, R7, R14.reuse ;  /* 0x0000000e07217220 */ /* 0x084fe20000410000 */
[----:B---3--:R-:W-:Y:S01]  /*f4f0*/  FMUL.FTZ R4, R11, R14 ;  /* 0x0000000e0b047220 */ /* 0x008fe20000410000 */
[----:B------:R-:W-:Y:S02]  /*f500*/  WARPGROUP.DEPBAR.LE gsb0, 0x0 ;  /* 0x00008000000079c5 */ /* 0x000fe40000010000 */
[----:B------:R-:W-:Y:S05]  /*f510*/  @!P0 BRA `(.L_x_8361) ;  /* 0x0000000000048947 */ /* 0x000fea0003800000 */
[----:B------:R-:W-:Y:S01]  /*f520*/  BPT.TRAP 0x1 ;  /* 0x000000040000795c */ /* 0x000fe20000300000 */
.L_x_8361:
[----:B------:R-:W2:Y:S01]  /*f530*/  LDL.LU R0, [R1+0x18] ;  /* 0x0000180001007983 */ /* 0x000ea20000300800 */
[----:B------:R-:W-:Y:S02]  /*f540*/  VIADD R5, R5, 0x19c60 ;  /* 0x00019c6005057836 */ /* 0x000fe40000000000 */
[-C--:B------:R-:W-:Y:S01]  /*f550*/  FMUL.FTZ R9, R88, R33.reuse ;  /* 0x0000002158097220 */ /* 0x080fe20000410000 */
[----:B------:R-:W-:Y:S01]  /*f560*/  FMUL.FTZ R8, R89, R33 ;  /* 0x0000002159087220 */ /* 0x000fe20000410000 */
[----:B------:R-:W3:Y:S01]  /*f570*/  LDL.LU R18, [R1+0x38] ;  /* 0x0000380001127983 */ /* 0x000ee20000300800 */
[----:B------:R-:W-:-:S05]  /*f580*/  VIADD R154, R154, 0x1 ;  /* 0x000000019a9a7836 */ /* 0x000fca0000000000 */
[----:B------:R-:W-:Y:S01]  /*f590*/  ISETP.NE.AND P1, PT, R154, 0x2, PT ;  /* 0x000000029a00780c */ /* 0x000fe20003f25270 */
[----:B------:R-:W-:-:S03]  /*f5a0*/  FMUL.FTZ R64, R92, R33 ;  /* 0x000000215c407220 */ /* 0x000fc60000410000 */
        /* <DEDUP_REMOVED lines=45> */
[----:B------:R-:W-:-:S02]  /*f880*/  LOP3.LUT R157, R157, R2, RZ, 0x3c, !PT ;  /* 0x000000029d9d7212 */ /* 0x000fc400078e3cff */
[----:B------:R-:W-:Y:S02]  /*f890*/  SEL R154, R154, RZ, P1 ;  /* 0x000000ff9a9a7207 */ /* 0x000fe40000800000 */
[----:B--2---:R-:W-:Y:S01]  /*f8a0*/  PRMT R5, R0, 0x654, R5 ;  /* 0x0000065400057816 */ /* 0x004fe20000000005 */
[----:B---3--:R-:W-:-:S03]  /*f8b0*/  VIADD R18, R18, 0x1 ;  /* 0x0000000112127836 */ /* 0x008fc60000000000 */
[----:B------:R0:W-:Y:S02]  /*f8c0*/  SYNCS.ARRIVE.TRANS64.RED.A1T0 RZ, [R5+URZ], RZ ;  /* 0x000000ff05ff79a7 */ /* 0x0001e4000810043f */
[----:B------:R0:W-:Y:S01]  /*f8d0*/  STL [R1+0x38], R18 ;  /* 0x0000381201007387 */ /* 0x0001e20000100800 */
[-C--:B------:R-:W-:Y:S01]  /*f8e0*/  FMUL.FTZ R0, R121, R33.reuse ;  /* 0x0000002179007220 */ /* 0x080fe20000410000 */
[----:B------:R-:W-:-:S07]  /*f8f0*/  FMUL.FTZ R33, R133, R33 ;  /* 0x0000002185217220 */ /* 0x000fce0000410000 */
.L_x_8303:
[----:B------:R-:W1:Y:S08]  /*f900*/  S2UR UR4, SR_CgaCtaId ;  /* 0x00000000000479c3 */ /* 0x000e700000008800 */
[----:B------:R-:W-:Y:S01]  /*f910*/  BAR.SYNC.DEFER_BLOCKING 0x5, 0x200 ;  /* 0x0148000000007b1d */ /* 0x000fe20000010000 */
[----:B0-----:R-:W-:-:S05]  /*f920*/  MOV R18, 0x400 ;  /* 0x0000040000127802 */ /* 0x001fca0000000f00 */
[----:B------:R-:W-:Y:S01]  /*f930*/  BSSY B0, `(.L_x_8362) ;  /* 0x00001d6000007945 */ /* 0x000fe20003800000 */
[----:B-1----:R-:W-:-:S05]  /*f940*/  IMAD.U32 R2, RZ, RZ, UR4 ;  /* 0x00000004ff027e24 */ /* 0x002fca000f8e00ff */
[----:B------:R0:W-:Y:S01]  /*f950*/  STL [R1+0x18], R2 ;  /* 0x0000180201007387 */ /* 0x0001e20000100800 */
[----:B------:R-:W-:-:S05]  /*f960*/  LEA R18, R2, R18, 0x18 ;  /* 0x0000001202127211 */ /* 0x000fca00078ec0ff */
[----:B------:R0:W1:Y:S01]  /*f970*/  LDS.128 R28, [R18+0x19cd0] ;  /* 0x019cd000121c7984 */ /* 0x0000620000000c00 */
[----:B------:R-:W-:Y:S06]  /*f980*/  BAR.ARV 0x4, 0x200 ;  /* 0x0108000000007b1d */ /* 0x000fec0000002000 */
[----:B------:R-:W-:Y:S05]  /*f990*/  @P0 BRA `(.L_x_8363) ;  /* 0x0000001400380947 */ /* 0x000fea0003800000 */
[----:B------:R-:W2:Y:S01]  /*f9a0*/  LDL R65, [R1+0x60] ;  /* 0x0000600001417983 */ /* 0x000ea20000100800 */
[----:B------:R-:W-:Y:S01]  /*f9b0*/  ULDC.64 UR4, c[0x4][0x70] ;  /* 0x01001c0000047ab9 */ /* 0x000fe20000000a00 */
[----:B-----5:R-:W0:Y:S01]  /*f9c0*/  S2R R24, SR_TID.X ;  /* 0x0000000000187919 */ /* 0x020e220000002100 */
[----:B------:R-:W-:Y:S02]  /*f9d0*/  F2FP.BF16.F32.PACK_AB R34, R34, R11 ;  /* 0x0000000b2222723e */ /* 0x000fe400000010ff */
[----:B------:R-:W3:Y:S01]  /*f9e0*/  S2R R11, SR_SWINHI ;  /* 0x00000000000b7919 */ /* 0x000ee20000002f00 */
[----:B0-----:R-:W-:-:S05]  /*f9f0*/  IMAD.SHL.U32 R2, R24, 0x4, RZ ;  /* 0x0000000418027824 */ /* 0x001fca00078e00ff */
[----:B------:R-:W-:-:S04]  /*fa00*/  LOP3.LUT R2, R2, 0xc, RZ, 0xc0, !PT ;  /* 0x0000000c02027812 */ /* 0x000fc800078ec0ff */
[----:B------:R-:W-:-:S05]  /*fa10*/  IADD3 R4, P0, R2, UR4, RZ ;  /* 0x0000000402047c10 */ /* 0x000fca000ff1e0ff */
[----:B------:R-:W-:Y:S01]  /*fa20*/  IMAD.X R5, RZ, RZ, UR5, P0 ;  /* 0x00000005ff057e24 */ /* 0x000fe200080e06ff */
[----:B------:R-:W-:Y:S01]  /*fa30*/  LOP3.LUT P1, R2, R24, 0x3, RZ, 0xc0, !PT ;  /* 0x0000000318027812 */ /* 0x000fe2000782c0ff */
[----:B------:R-:W-:-:S04]  /*fa40*/  ULDC.64 UR4, c[0x0][0xbd8] ;  /* 0x0002f60000047ab9 */ /* 0x000fc80000000a00 */
[----:B------:R0:W4:Y:S01]  /*fa50*/  LDG.E.CONSTANT R5, desc[UR40][R4.64] ;  /* 0x0000002804057981 */ /* 0x000122000c1e9900 */
[----:B------:R-:W-:Y:S02]  /*fa60*/  F2FP.BF16.F32.PACK_AB R9, R64, R9 ;  /* 0x000000094009723e */ /* 0x000fe400000010ff */
[----:B------:R-:W-:Y:S02]  /*fa70*/  F2FP.BF16.F32.PACK_AB R8, R41, R8 ;  /* 0x000000082908723e */ /* 0x000fe400000010ff */
[----:B------:R-:W-:Y:S02]  /*fa80*/  ISETP.EQ.OR P1, PT, R2, 0x3, !P1 ;  /* 0x000000030200780c */ /* 0x000fe40004f22670 */
[----:B------:R-:W-:Y:S02]  /*fa90*/  MOV R24, R18 ;  /* 0x0000001200187202 */ /* 0x000fe40000000f00 */
[----:B---3--:R-:W-:Y:S02]  /*faa0*/  MOV R25, R11 ;  /* 0x0000000b00197202 */ /* 0x008fe40000000f00 */
[----:B------:R-:W-:-:S02]  /*fab0*/  F2FP.BF16.F32.PACK_AB R61, R60, R61 ;  /* 0x0000003d3c3d723e */ /* 0x000fc400000010ff */
[----:B------:R-:W-:Y:S01]  /*fac0*/  F2FP.BF16.F32.PACK_AB R14, R35, R14 ;  /* 0x0000000e230e723e */ /* 0x000fe200000010ff */
[----:B------:R-:W3:Y:S01]  /*fad0*/  LDL.LU R60, [R1+0x30] ;  /* 0x00003000013c7983 */ /* 0x000ee20000300800 */
[----:B------:R-:W-:Y:S02]  /*fae0*/  SEL R2, R9, R8, P1 ;  /* 0x0000000809027207 */ /* 0x000fe40000800000 */
[----:B------:R-:W-:Y:S02]  /*faf0*/  SEL R35, R8, R9, P1 ;  /* 0x0000000908237207 */ /* 0x000fe40000800000 */
        /* <DEDUP_REMOVED lines=14> */
[----:B--2---:R-:W-:Y:S02]  /*fbe0*/  IMAD.WIDE R8, R65, 0x2, R24 ;  /* 0x0000000241087825 */ /* 0x004fe400078e0218 */
[----:B------:R-:W2:Y:S04]  /*fbf0*/  LDL.64 R64, [R1+0x20] ;  /* 0x0000200001407983 */ /* 0x000ea80000100a00 */
[----:B------:R-:W2:Y:S01]  /*fc00*/  LDL.LU R58, [R1+0x34] ;  /* 0x00003400013a7983 */ /* 0x000ea20000300800 */
[----:B------:R-:W-:-:S02]  /*fc10*/  IADD3 R43, P5, R8, 0x20, RZ ;  /* 0x00000020082b7810 */ /* 0x000fc40007fbe0ff */
[----:B-1----:R-:W-:Y:S02]  /*fc20*/  SEL R28, R21, R34, P1 ;  /* 0x00000022151c7207 */ /* 0x002fe40000800000 */
[----:B------:R-:W-:Y:S02]  /*fc30*/  SEL R21, R34, R21, P1 ;  /* 0x0000001522157207 */ /* 0x000fe40000800000 */
[----:B------:R-:W-:Y:S02]  /*fc40*/  SEL R34, R13, R0, P1 ;  /* 0x000000000d227207 */ /* 0x000fe40000800000 */
[----:B------:R-:W-:Y:S02]  /*fc50*/  SEL R41, R0, R13, P1 ;  /* 0x0000000d00297207 */ /* 0x000fe40000800000 */
[----:B------:R-:W-:Y:S02]  /*fc60*/  LOP3.LUT R0, R43, 0x180, RZ, 0xc0, !PT ;  /* 0x000001802b007812 */ /* 0x000fe400078ec0ff */
[----:B------:R-:W-:-:S02]  /*fc70*/  IADD3 R47, P4, R8, 0x3000, RZ ;  /* 0x00003000082f7810 */ /* 0x000fc40007f9e0ff */
[----:B------:R-:W-:Y:S02]  /*fc80*/  SHF.R.U64 R0, R0, 0x3, RZ ;  /* 0x0000000300007819 */ /* 0x000fe400000012ff */
[----:B------:R-:W-:Y:S02]  /*fc90*/  SEL R36, R14, R33, P1 ;  /* 0x000000210e247207 */ /* 0x000fe40000800000 */
[----:B------:R-:W-:Y:S02]  /*fca0*/  SEL R33, R33, R14, P1 ;  /* 0x0000000e21217207 */ /* 0x000fe40000800000 */
[----:B------:R-:W-:Y:S02]  /*fcb0*/  IADD3 R51, P3, R8, 0x3020, RZ ;  /* 0x0000302008337810 */ /* 0x000fe40007f7e0ff */
[----:B------:R-:W-:Y:S02]  /*fcc0*/  LOP3.LUT R14, R0, R43, RZ, 0x3c, !PT ;  /* 0x0000002b000e7212 */ /* 0x000fe400078e3cff */
[----:B------:R-:W-:-:S02]  /*fcd0*/  LOP3.LUT R0, R47, 0x180, RZ, 0xc0, !PT ;  /* 0x000001802f007812 */ /* 0x000fc400078ec0ff */
[----:B------:R-:W-:Y:S02]  /*fce0*/  LOP3.LUT R6, R51, 0x180, RZ, 0xc0, !PT ;  /* 0x0000018033067812 */ /* 0x000fe400078ec0ff */
[----:B------:R-:W-:Y:S02]  /*fcf0*/  SHF.R.U64 R0, R0, 0x3, RZ ;  /* 0x0000000300007819 */ /* 0x000fe400000012ff */
[----:B------:R-:W-:Y:S02]  /*fd00*/  F2FP.BF16.F32.PACK_AB R57, R54, R57 ;  /* 0x000000393639723e */ /* 0x000fe400000010ff */
[----:B------:R-:W-:Y:S02]  /*fd10*/  F2FP.BF16.F32.PACK_AB R45, R40, R45 ;  /* 0x0000002d282d723e */ /* 0x000fe400000010ff */
[----:B------:R-:W-:Y:S02]  /*fd20*/  F2FP.BF16.F32.PACK_AB R50, R50, R55 ;  /* 0x000000373232723e */ /* 0x000fe400000010ff */
[----:B------:R-:W-:-:S02]  /*fd30*/  F2FP.BF16.F32.PACK_AB R53, R48, R53 ;  /* 0x000000353035723e */ /* 0x000fc400000010ff */
[----:B------:R-:W-:Y:S02]  /*fd40*/  SEL R32, R12, R7, P1 ;  /* 0x000000070c207207 */ /* 0x000fe40000800000 */
[----:B------:R-:W-:Y:S01]  /*fd50*/  SEL R39, R7, R12, P1 ;  /* 0x0000000c07277207 */ /* 0x000fe20000800000 */
[----:B------:R-:W-:Y:S01]  /*fd60*/  IMAD.X R11, RZ, RZ, R9, P3 ;  /* 0x000000ffff0b7224 */ /* 0x000fe200018e0609 */
[----:B------:R-:W-:Y:S02]  /*fd70*/  SHF.R.U64 R6, R6, 0x3, RZ ;  /* 0x0000000306067819 */ /* 0x000fe400000012ff */
[----:B------:R-:W-:Y:S02]  /*fd80*/  F2FP.BF16.F32.PACK_AB R49, R44, R49 ;  /* 0x000000312c31723e */ /* 0x000fe400000010ff */
[----:B0-----:R-:W-:Y:S02]  /*fd90*/  SEL R4, R15, R10, P1 ;  /* 0x0000000a0f047207 */ /* 0x001fe40000800000 */
[----:B------:R-:W-:Y:S01]  /*fda0*/  SEL R37, R10, R15, P1 ;  /* 0x0000000f0a257207 */ /* 0x000fe20000800000 */
[----:B----4-:R-:W-:Y:S01]  /*fdb0*/  SHFL.IDX PT, R2, R2, R5, 0x1c1f ;  /* 0x001c1f0502027589 */ /* 0x010fe200000e0000 */
[----:B------:R-:W-:-:S02]  /*fdc0*/  SEL R40, R62, R61, P1 ;  /* 0x0000003d3e287207 */ /* 0x000fc40000800000 */
[----:B------:R-:W-:Y:S01]  /*fdd0*/  SEL R61, R61, R62, P1 ;  /* 0x0000003e3d3d7207 */ /* 0x000fe20000800000 */
[----:B------:R-:W-:Y:S01]  /*fde0*/  SHFL.IDX PT, R28, R28, R5, 0x1c1f ;  /* 0x001c1f051c1c7589 */ /* 0x000fe200000e0000 */
[----:B------:R-:W-:Y:S02]  /*fdf0*/  LOP3.LUT R12, R0, R47, RZ, 0x3c, !PT ;  /* 0x0000002f000c7212 */ /* 0x000fe400078e3cff */
[----:B------:R-:W-:Y:S01]  /*fe00*/  LOP3.LUT R0, R5, 0x2, RZ, 0x3c, !PT ;  /* 0x0000000205007812 */ /* 0x000fe200078e3cff */
[----:B------:R-:W-:Y:S01]  /*fe10*/  SHFL.IDX PT, R34, R34, R5, 0x1c1f ;  /* 0x001c1f0522227589 */ /* 0x000fe200000e0000 */
[----:B------:R-:W-:Y:S02]  /*fe20*/  SEL R44, R56, R57, P1 ;  /* 0x00000039382c7207 */ /* 0x000fe40000800000 */
[----:B------:R-:W-:Y:S01]  /*fe30*/  LOP3.LUT R10, R6, R51, RZ, 0x3c, !PT ;  /* 0x00000033060a7212 */ /* 0x000fe200078e3cff */
        /* <DEDUP_REMOVED lines=10> */
[----:B------:R-:W-:-:S02]  /*fee0*/  MOV R43, R10 ;  /* 0x0000000a002b7202 */ /* 0x000fc40000000f00 */
[----:B------:R-:W-:Y:S01]  /*fef0*/  SEL R45, R45, R42, P1 ;  /* 0x0000002a2d2d7207 */ /* 0x000fe20000800000 */
[----:B------:R0:W-:Y:S01]  /*ff00*/  SHFL.IDX PT, R10, R4, R5, 0x1c1f ;  /* 0x001c1f05040a7589 */ /* 0x0001e200000e0000 */
[----:B------:R-:W-:-:S03]  /*ff10*/  SEL R42, R38, R135, P1 ;  /* 0x00000087262a7207 */ /* 0x000fc60000800000 */
[----:B------:R-:W4:Y:S01]  /*ff20*/  SHFL.IDX PT, R37, R37, R0, 0x1c1f ;  /* 0x001c1f0025257589 */ /* 0x000f2200000e0000 */
[----:B------:R-:W-:-:S03]  /*ff30*/  SEL R135, R135, R38, P1 ;  /* 0x0000002687877207 */ /* 0x000fc60000800000 */
[----:B------:R-:W-:Y:S04]  /*ff40*/  SHFL.IDX PT, R44, R44, R5, 0x1c1f ;  /* 0x001c1f052c2c7589 */ /* 0x000fe800000e0000 */
[----:B------:R-:W3:Y:S01]  /*ff50*/  SHFL.IDX PT, R57, R57, R0, 0x1c1f ;  /* 0x001c1f0039397589 */ /* 0x000ee200000e0000 */
[----:B------:R-:W-:-:S03]  /*ff60*/  IADD3 R55, P2, R8, 0x6000, RZ ;  /* 0x0000600008377810 */ /* 0x000fc60007f5e0ff */
[----:B------:R-:W3:Y:S04]  /*ff70*/  SHFL.IDX PT, R21, R21, R0, 0x1c1f ;  /* 0x001c1f0015157589 */ /* 0x000ee800000e0000 */
[----:B------:R-:W-:Y:S04]  /*ff80*/  SHFL.IDX PT, R48, R48, R5, 0x1c1f ;  /* 0x001c1f0530307589 */ /* 0x000fe800000e0000 */
[----:B------:R-:W3:Y:S01]  /*ff90*/  SHFL.IDX PT, R53, R53, R0, 0x1c1f ;  /* 0x001c1f0035357589 */ /* 0x000ee200000e0000 */
[----:B------:R-:W-:-:S03]  /*ffa0*/  LOP3.LUT R7, R8, 0x180, RZ, 0xc0, !PT ;  /* 0x0000018008077812 */ /* 0x000fc600078ec0ff */
[----:B------:R-:W-:Y:S04]  /*ffb0*/  SHFL.IDX PT, R32, R32, R5, 0x1c1f ;  /* 0x001c1f0520207589 */ /* 0x000fe800000e0000 */
[----:B------:R-:W3:Y:S01]  /*ffc0*/  SHFL.IDX PT, R39, R39, R0, 0x1c1f ;  /* 0x001c1f0027277589 */ /* 0x000ee200000e0000 */
[----:B------:R-:W-:-:S03]  /*ffd0*/  IADD3 R59, P0, R8, 0x6020, RZ ;  /* 0x00006020083b7810 */ /* 0x000fc60007f1e0ff */
[----:B------:R-:W-:Y:S01]  /*ffe0*/  SHFL.IDX PT, R50, R50, R5, 0x1c1f ;  /* 0x001c1f0532327589 */ /* 0x000fe200000e0000 */
[----:B------:R-:W-:-:S03]  /*fff0*/  LOP3.LUT R26, R55, 0x180, RZ, 0xc0, !PT ;  /* 0x00000180371a7812 */ /* 0x000fc600078ec0ff */
[----:B------:R-:W3:Y:S04]  /*10000*/  SHFL.IDX PT, R49, R49, R0, 0x1c1f ;  /* 0x001c1f0031317589 */ /* 0x000ee800000e0000 */
[----:B------:R-:W-:Y:S04]  /*10010*/  SHFL.IDX PT, R46, R46, R5, 0x1c1f ;  /* 0x001c1f052e2e7589 */ /* 0x000fe800000e0000 */
[----:B------:R-:W3:Y:S04]  /*10020*/  SHFL.IDX PT, R41, R41, R0, 0x1c1f ;  /* 0x001c1f0029297589 */ /* 0x000ee800000e0000 */
[----:B------:R-:W3:Y:S01]  /*10030*/  SHFL.IDX PT, R45, R45, R0, 0x1c1f ;  /* 0x001c1f002d2d7589 */ /* 0x000ee200000e0000 */
[----:B------:R-:W-:-:S03]  /*10040*/  SHF.R.U64 R7, R7, 0x3, RZ ;  /* 0x0000000307077819 */ /* 0x000fc600000012ff */
[----:B------:R1:W-:Y:S04]  /*10050*/  SHFL.IDX PT, R42, R42, R5, 0x1c1f ;  /* 0x001c1f052a2a7589 */ /* 0x0003e800000e0000 */
[----:B------:R-:W3:Y:S04]  /*10060*/  SHFL.IDX PT, R33, R33, R0, 0x1c1f ;  /* 0x001c1f0021217589 */ /* 0x000ee800000e0000 */
[----:B------:R-:W3:Y:S01]  /*10070*/  SHFL.IDX PT, R135, R135, R0, 0x1c1f ;  /* 0x001c1f0087877589 */ /* 0x000ee200000e0000 */
[----:B------:R-:W-:Y:S02]  /*10080*/  LOP3.LUT R38, R59, 0x180, RZ, 0xc0, !PT ;  /* 0x000001803b267812 */ /* 0x000fe400078ec0ff */
[----:B------:R-:W-:Y:S01]  /*10090*/  SHF.R.U64 R26, R26, 0x3, RZ ;  /* 0x000000031a1a7819 */ /* 0x000fe200000012ff */
[--C-:B------:R-:W-:Y:S01]  /*100a0*/  IMAD.X R15, RZ, RZ, R9.reuse, P5 ;  /* 0x000000ffff0f7224 */ /* 0x100fe200028e0609 */
[----:B------:R-:W-:Y:S01]  /*100b0*/  LOP3.LUT R8, R7, R8, RZ, 0x3c, !PT ;  /* 0x0000000807087212 */ /* 0x000fe200078e3cff */
[--C-:B------:R-:W-:Y:S01]  /*100c0*/  IMAD.X R7, RZ, RZ, R9.reuse, P2 ;  /* 0x000000ffff077224 */ /* 0x100fe200010e0609 */
[----:B------:R-:W-:Y:S01]  /*100d0*/  SHF.R.U64 R38, R38, 0x3, RZ ;  /* 0x0000000326267819 */ /* 0x000fe200000012ff */
[----:B------:R-:W-:Y:S01]  /*100e0*/  IMAD.X R13, RZ, RZ, R9, P4 ;  /* 0x000000ffff0d7224 */ /* 0x000fe200020e0609 */
[----:B------:R-:W-:Y:S01]  /*100f0*/  LOP3.LUT R6, R26, R55, RZ, 0x3c, !PT ;  /* 0x000000371a067212 */ /* 0x000fe200078e3cff */
[----:B------:R1:W2:Y:S01]  /*10100*/  LDL.64 R62, [R1+0x20] ;  /* 0x00002000013e7983 */ /* 0x0002a20000100a00 */
[----:B------:R-:W-:-:S02]  /*10110*/  LOP3.LUT R26, R38, R59, RZ, 0x3c, !PT ;  /* 0x0000003b261a7212 */ /* 0x000fc400078e3cff */
[----:B------:R-:W-:Y:S01]  /*10120*/  MOV R38, R6 ;  /* 0x0000000600267202 */ /* 0x000fe20000000f00 */
[----:B------:R-:W2:Y:S01]  /*10130*/  LDL R54, [R1+0x10] ;  /* 0x0000100001367983 */ /* 0x000ea20000100800 */
[----:B------:R-:W-:Y:S02]  /*10140*/  MOV R52, R8 ;  /* 0x0000000800347202 */ /* 0x000fe40000000f00 */
[----:B0-----:R-:W-:Y:S01]  /*10150*/  SEL R4, R2, R35, P1 ;  /* 0x0000002302047207 */ /* 0x001fe20000800000 */
[----:B------:R-:W2:Y:S01]  /*10160*/  LDL R56, [R1+0x2c] ;  /* 0x00002c0001387983 */ /* 0x000ea20000100800 */
[----:B------:R-:W-:Y:S02]  /*10170*/  SEL R6, R35, R2, P1 ;  /* 0x0000000223067207 */ /* 0x000fe40000800000 */
[----:B-1----:R-:W-:Y:S02]  /*10180*/  SEL R5, R40, R61, P1 ;  /* 0x0000003d28057207 */ /* 0x002fe40000800000 */
[----:B------:R-:W-:Y:S01]  /*10190*/  SEL R7, R61, R40, P1 ;  /* 0x000000283d077207 */ /* 0x000fe20000800000 */
[----:B------:R-:W-:Y:S01]  /*101a0*/  BAR.SYNC.DEFER_BLOCKING 0x1, 0x180 ;  /* 0x0046000000007b1d */ /* 0x000fe20000010000 */
[----:B------:R-:W-:Y:S01]  /*101b0*/  IMAD.X R27, RZ, RZ, R9, P0 ;  /* 0x000000ffff1b7224 */ /* 0x000fe200000e0609 */
[----:B----4-:R-:W-:-:S02]  /*101c0*/  SEL R8, R10, R37, P1 ;  /* 0x000000250a087207 */ /* 0x010fc40000800000 */
[----:B------:R-:W-:Y:S02]  /*101d0*/  MOV R51, R14 ;  /* 0x0000000e00337202 */ /* 0x000fe40000000f00 */
[----:B------:R-:W-:Y:S02]  /*101e0*/  MOV R47, R12 ;  /* 0x0000000c002f7202 */ /* 0x000fe40000000f00 */
[----:B------:R-:W-:Y:S02]  /*101f0*/  SEL R10, R37, R10, P1 ;  /* 0x0000000a250a7207 */ /* 0x000fe40000800000 */
[----:B---3--:R-:W-:Y:S02]  /*10200*/  SEL R9, R44, R57, P1 ;  /* 0x000000392c097207 */ /* 0x008fe40000800000 */
[----:B------:R-:W-:Y:S02]  /*10210*/  SEL R11, R57, R44, P1 ;  /* 0x0000002c390b7207 */ /* 0x000fe40000800000 */
[----:B------:R-:W-:-:S02]  /*10220*/  SEL R12, R28, R21, P1 ;  /* 0x000000151c0c7207 */ /* 0x000fc40000800000 */
[----:B------:R-:W-:Y:S02]  /*10230*/  SEL R14, R21, R28, P1 ;  /* 0x0000001c150e7207 */ /* 0x000fe40000800000 */
[----:B------:R-:W-:Y:S02]  /*10240*/  SEL R13, R48, R53, P1 ;  /* 0x00000035300d7207 */ /* 0x000fe40000800000 */
[----:B------:R-:W-:Y:S02]  /*10250*/  SEL R15, R53, R48, P1 ;  /* 0x00000030350f7207 */ /* 0x000fe40000800000 */
[----:B------:R-:W-:Y:S01]  /*10260*/  ISETP.NE.U32.AND P0, PT, RZ, UR4, PT ;  /* 0x00000004ff007c0c */ /* 0x000fe2000bf05070 */
[----:B------:R0:W-:Y:S01]  /*10270*/  STSM.16.M88.4 [R52], R4 ;  /* 0x0000000434007844 */ /* 0x0001e20000000200 */
[----:B------:R-:W-:-:S03]  /*10280*/  MOV R2, R26 ;  /* 0x0000001a00027202 */ /* 0x000fc60000000f00 */
[----:B------:R1:W-:Y:S01]  /*10290*/  STSM.16.M88.4 [R51], R8 ;  /* 0x0000000833007844 */ /* 0x0003e20000000200 */
[----:B------:R-:W-:-:S03]  /*102a0*/  ISETP.NE.AND.EX P0, PT, RZ, UR5, PT, P0 ;  /* 0x00000005ff007c0c */ /* 0x000fc6000bf05300 */
[----:B------:R3:W-:Y:S01]  /*102b0*/  STSM.16.M88.4 [R47], R12 ;  /* 0x0000000c2f007844 */ /* 0x0007e20000000200 */
[----:B0-----:R-:W-:Y:S02]  /*102c0*/  SEL R4, R32, R39, P1 ;  /* 0x0000002720047207 */ /* 0x001fe40000800000 */
[----:B------:R-:W-:Y:S02]  /*102d0*/  SEL R6, R39, R32, P1 ;  /* 0x0000002027067207 */ /* 0x000fe40000800000 */
[----:B------:R-:W-:Y:S02]  /*102e0*/  IADD3 R32, P2, R60, UR4, RZ ;  /* 0x000000043c207c10 */ /* 0x000fe4000ff5e0ff */
[----:B------:R-:W-:Y:S02]  /*102f0*/  SEL R5, R50, R49, P1 ;  /* 0x0000003132057207 */ /* 0x000fe40000800000 */
[----:B------:R-:W-:Y:S02]  /*10300*/  SEL R7, R49, R50, P1 ;  /* 0x0000003231077207 */ /* 0x000fe40000800000 */
[----:B-1----:R-:W-:-:S02]  /*10310*/  SEL R8, R34, R41, P1 ;  /* 0x0000002922087207 */ /* 0x002fc40000800000 */
[----:B------:R-:W-:Y:S02]  /*10320*/  SEL R10, R41, R34, P1 ;  /* 0x00000022290a7207 */ /* 0x000fe40000800000 */
[----:B------:R-:W-:Y:S02]  /*10330*/  SEL R9, R46, R45, P1 ;  /* 0x0000002d2e097207 */ /* 0x000fe40000800000 */
[----:B------:R-:W-:Y:S02]  /*10340*/  SEL R11, R45, R46, P1 ;  /* 0x0000002e2d0b7207 */ /* 0x000fe40000800000 */
[----:B---3--:R-:W-:Y:S02]  /*10350*/  SEL R12, R36, R33, P1 ;  /* 0x00000021240c7207 */ /* 0x008fe40000800000 */
[----:B------:R-:W-:Y:S02]  /*10360*/  SEL R14, R33, R36, P1 ;  /* 0x00000024210e7207 */ /* 0x000fe40000800000 */
[----:B------:R-:W-:-:S02]  /*10370*/  SEL R13, R42, R135, P1 ;  /* 0x000000872a0d7207 */ /* 0x000fc40000800000 */
[----:B------:R-:W-:Y:S01]  /*10380*/  SEL R15, R135, R42, P1 ;  /* 0x0000002a870f7207 */ /* 0x000fe20000800000 */
[----:B------:R0:W-:Y:S04]  /*10390*/  STSM.16.M88.4 [R43], R4 ;  /* 0x000000042b007844 */ /* 0x0001e80000000200 */
[----:B------:R0:W-:Y:S04]  /*103a0*/  STSM.16.M88.4 [R38], R8 ;  /* 0x0000000826007844 */ /* 0x0001e80000000200 */
[----:B------:R0:W-:Y:S01]  /*103b0*/  STSM.16.M88.4 [R2], R12 ;  /* 0x0000000c02007844 */ /* 0x0001e20000000200 */
[----:B------:R-:W-:Y:S01]  /*103c0*/  IMAD.MOV.U32 R40, RZ, RZ, RZ ;  /* 0x000000ffff287224 */ /* 0x000fe200078e00ff */
[----:B--2---:R-:W-:Y:S01]  /*103d0*/  IADD3.X R33, R58, UR5, RZ, P2, !PT ;  /* 0x000000053a217c10 */ /* 0x004fe200097fe4ff */
[----:B------:R-:W-:Y:S01]  /*103e0*/  ULDC.64 UR4, c[0x0][0xbe0] ;  /* 0x0002f80000047ab9 */ /* 0x000fe20000000a00 */
[----:B------:R-:W-:Y:S01]  /*103f0*/  BAR.SYNC.DEFER_BLOCKING 0x1, 0x180 ;  /* 0x0046000000007b1d */ /* 0x000fe20000010000 */
[----:B------:R-:W-:-:S04]  /*10400*/  ISETP.NE.U32.AND P1, PT, RZ, UR4, PT ;  /* 0x00000004ff007c0c */ /* 0x000fc8000bf25070 */
[----:B------:R-:W-:-:S13]  /*10410*/  ISETP.NE.AND.EX P1, PT, RZ, UR5, PT, P1 ;  /* 0x00000005ff007c0c */ /* 0x000fda000bf25310 */
[----:B------:R-:W-:Y:S01]  /*10420*/  @P1 IADD3 R26, P2, R60, UR4, RZ ;  /* 0x000000043c1a1c10 */ /* 0x000fe2000ff5e0ff */
[----:B------:R-:W-:Y:S02]  /*10430*/  ULDC UR4, c[0x0][0xa88] ;  /* 0x0002a20000047ab9 */ /* 0x000fe40000000800 */
[----:B------:R-:W-:Y:S01]  /*10440*/  IMAD.U32 R0, RZ, RZ, UR4 ;  /* 0x00000004ff007e24 */ /* 0x000fe2000f8e00ff */
[----:B------:R-:W-:Y:S01]  /*10450*/  @P1 IADD3.X R27, R58, UR5, RZ, P2, !PT ;  /* 0x000000053a1b1c10 */ /* 0x000fe200097fe4ff */
[----:B------:R0:W5:Y:S04]  /*10460*/  @P0 LDG.E R40, desc[UR40][R32.64] ;  /* 0x0000002820280981 */ /* 0x000168000c1e1900 */
[----:B------:R0:W5:Y:S01]  /*10470*/  @P1 LDG.E R0, desc[UR40][R26.64] ;  /* 0x000000281a001981 */ /* 0x000162000c1e1900 */
[----:B------:R-:W-:-:S04]  /*10480*/  IMAD.MOV.U32 R62, RZ, RZ, R64 ;  /* 0x000000ffff3e7224 */ /* 0x000fc800078e0040 */
[----:B------:R-:W-:-:S04]  /*10490*/  IMAD R21, R62, 0x20, R54 ;  /* 0x000000203e157824 */ /* 0x000fc800078e0236 */
[----:B------:R-:W-:Y:S01]  /*104a0*/  IMAD.WIDE R24, R21, 0x2, R24 ;  /* 0x0000000215187825 */ /* 0x000fe200078e0218 */
[----:B------:R-:W-:Y:S01]  /*104b0*/  SHF.R.S32.HI R28, RZ, 0x1f, R56 ;  /* 0x0000001fff1c7819 */ /* 0x000fe20000011438 */
[----:B0-----:R-:W-:Y:S06]  /*104c0*/  @P1 BRA `(.L_x_8364) ;  /* 0x0000000000101947 */ /* 0x001fec0003800000 */
[----:B------:R-:W-:Y:S05]  /*104d0*/  @!P0 BRA `(.L_x_8364) ;  /* 0x00000000000c8947 */ /* 0x000fea0003800000 */
[----:B------:R-:W2:Y:S04]  /*104e0*/  LDG.E R5, desc[UR40][R32.64] ;  /* 0x0000002820057981 */ /* 0x000ea8000c1e1900 */
[----:B-----5:R-:W2:Y:S02]  /*104f0*/  LDG.E R0, desc[UR40][R32.64+0x4] ;  /* 0x0000042820007981 */ /* 0x020ea4000c1e1900 */
[----:B--2---:R-:W-:-:S07]  /*10500*/  IMAD.IADD R0, R0, 0x1, -R5 ;  /* 0x0000000100007824 */ /* 0x004fce00078e0a05 */
.L_x_8364:
[----:B------:R-:W2:Y:S01]  /*10510*/  LDL.LU R4, [R1+0x3c] ;  /* 0x00003c0001047983 */ /* 0x000ea20000300800 */
[----:B------:R-:W-:-:S03]  /*10520*/  ULDC.64 UR4, c[0x0][0xb70] ;  /* 0x0002dc0000047ab9 */ /* 0x000fc60000000a00 */
[----:B------:R-:W3:Y:S04]  /*10530*/  LDL.LU R2, [R1+0x28] ;  /* 0x0000280001027983 */ /* 0x000ee80000300800 */
[----:B------:R-:W4:Y:S04]  /*10540*/  LDL R11, [R1+0x5c] ;  /* 0x00005c00010b7983 */ /* 0x000f280000100800 */
[----:B------:R-:W4:Y:S01]  /*10550*/  LDL.LU R48, [R1+0x40] ;  /* 0x0000400001307983 */ /* 0x000f220000300800 */
[----:B-----5:R-:W-:Y:S02]  /*10560*/  SHF.R.S32.HI R41, RZ, 0x1f, R40 ;  /* 0x0000001fff297819 */ /* 0x020fe40000011428 */
[----:B------:R-:W-:-:S04]  /*10570*/  IADD3 R9, P1, R24, 0x1800, RZ ;  /* 0x0000180018097810 */ /* 0x000fc80007f3e0ff */
[----:B------:R-:W-:-:S04]  /*10580*/  LOP3.LUT R8, R9, 0x180, RZ, 0xc0, !PT ;  /* 0x0000018009087812 */ /* 0x000fc800078ec0ff */
[----:B------:R-:W-:-:S04]  /*10590*/  SHF.R.U64 R8, R8, 0x3, RZ ;  /* 0x0000000308087819 */ /* 0x000fc800000012ff */
[----:B------:R-:W-:Y:S02]  /*105a0*/  LOP3.LUT R8, R8, R9, RZ, 0x3c, !PT ;  /* 0x0000000908087212 */ /* 0x000fe400078e3cff */
[C---:B------:R-:W-:Y:S02]  /*105b0*/  IADD3 R13, P4, R24.reuse, 0x3000, RZ ;  /* 0x00003000180d7810 */ /* 0x040fe40007f9e0ff */
[C---:B------:R-:W-:Y:S02]  /*105c0*/  IADD3 R27, P3, R24.reuse, 0x4800, RZ ;  /* 0x00004800181b7810 */ /* 0x040fe40007f7e0ff */
[----:B------:R-:W-:Y:S02]  /*105d0*/  IADD3 R33, P2, R24, 0x6000, RZ ;  /* 0x0000600018217810 */ /* 0x000fe40007f5e0ff */
        /* <DEDUP_REMOVED lines=12> */
[--C-:B------:R-:W-:Y:S01]  /*106a0*/  SHF.R.S32.HI R43, RZ, 0x1f, R54.reuse ;  /* 0x0000001fff2b7819 */ /* 0x100fe20000011436 */
[----:B------:R-:W-:Y:S01]  /*106b0*/  IMAD.MOV.U32 R42, RZ, RZ, R54 ;  /* 0x000000ffff2a7224 */ /* 0x000fe200078e0036 */
[----:B------:R-:W-:-:S05]  /*106c0*/  SHF.R.S32.HI R63, RZ, 0x1f, R62 ;  /* 0x0000001fff3f7819 */ /* 0x000fca000001143e */
[----:B------:R-:W-:Y:S01]  /*106d0*/  STL [R1+0x24], R63 ;  /* 0x0000243f01007387 */ /* 0x000fe20000100800 */
[----:B------:R-:W-:Y:S01]  /*106e0*/  BSSY B1, `(.L_x_8365) ;  /* 0x0000061000017945 */ /* 0x000fe20003800000 */
[----:B--2---:R-:W-:Y:S02]  /*106f0*/  IMAD.MOV.U32 R10, RZ, RZ, R4 ;  /* 0x000000ffff0a7224 */ /* 0x004fe400078e0004 */
[----:B---3--:R-:W-:-:S05]  /*10700*/  IMAD.MOV.U32 R6, RZ, RZ, R2 ;  /* 0x000000ffff067224 */ /* 0x008fca00078e0002 */
[----:B------:R-:W-:Y:S02]  /*10710*/  SEL R47, R6, RZ, !P0 ;  /* 0x000000ff062f7207 */ /* 0x000fe40004000000 */
[----:B------:R-:W0:Y:S01]  /*10720*/  S2R R6, SR_TID.X ;  /* 0x0000000000067919 */ /* 0x000e220000002100 */
[----:B------:R-:W-:Y:S01]  /*10730*/  SEL R46, R10, RZ, !P0 ;  /* 0x000000ff0a2e7207 */ /* 0x000fe20004000000 */
[----:B------:R-:W-:Y:S02]  /*10740*/  IMAD R2, R28, UR4, RZ ;  /* 0x000000041c027c24 */ /* 0x000fe4000f8e02ff */
[----:B------:R-:W-:-:S04]  /*10750*/  IMAD.WIDE.U32 R4, R56, UR4, R40 ;  /* 0x0000000438047c25 */ /* 0x000fc8000f8e0028 */
[----:B------:R-:W-:Y:S01]  /*10760*/  IMAD R7, R56, UR5, R2 ;  /* 0x0000000538077c24 */ /* 0x000fe2000f8e0202 */
[----:B------:R-:W-:-:S03]  /*10770*/  ULDC.64 UR4, c[0x0][0xb78] ;  /* 0x0002de0000047ab9 */ /* 0x000fc60000000a00 */
[----:B------:R-:W-:Y:S02]  /*10780*/  IMAD.IADD R5, R5, 0x1, R7 ;  /* 0x0000000105057824 */ /* 0x000fe400078e0207 */
[----:B----4-:R-:W-:Y:S02]  /*10790*/  IMAD R9, R48, 0xc0, R11 ;  /* 0x000000c030097824 */ /* 0x010fe400078e020b */
[----:B------:R-:W-:Y:S02]  /*107a0*/  IMAD R2, R46, UR4, RZ ;  /* 0x000000042e027c24 */ /* 0x000fe4000f8e02ff */
[----:B------:R-:W-:-:S04]  /*107b0*/  IMAD.WIDE.U32 R4, R47, UR4, R4 ;  /* 0x000000042f047c25 */ /* 0x000fc8000f8e0004 */
[----:B0-----:R-:W-:-:S05]  /*107c0*/  VIADD R10, R6, 0xffffff80 ;  /* 0xffffff80060a7836 */ /* 0x001fca0000000000 */
[----:B------:R-:W-:-:S04]  /*107d0*/  SHF.R.S32.HI R6, RZ, 0x1f, R10 ;  /* 0x0000001fff067819 */ /* 0x000fc8000001140a */
[----:B------:R-:W-:Y:S01]  /*107e0*/  LEA.HI R6, R6, R10, RZ, 0x7 ;  /* 0x0000000a06067211 */ /* 0x000fe200078f38ff */
[----:B------:R-:W-:Y:S01]  /*107f0*/  IMAD R2, R47, UR5, R2 ;  /* 0x000000052f027c24 */ /* 0x000fe2000f8e0202 */
[----:B------:R-:W-:Y:S01]  /*10800*/  SHF.R.S32.HI R7, RZ, 0x1f, R9 ;  /* 0x0000001fff077819 */ /* 0x000fe20000011409 */
[----:B------:R-:W-:Y:S01]  /*10810*/  ULDC.64 UR4, c[0x0][0xb40] ;  /* 0x0002d00000047ab9 */ /* 0x000fe20000000a00 */
[----:B------:R-:W-:Y:S02]  /*10820*/  LOP3.LUT R6, R6, 0xffffff80, RZ, 0xc0, !PT ;  /* 0xffffff8006067812 */ /* 0x000fe400078ec0ff */
[----:B------:R-:W-:-:S03]  /*10830*/  IADD3 R4, P5, R9, R4, RZ ;  /* 0x0000000409047210 */ /* 0x000fc60007fbe0ff */
[----:B------:R-:W-:Y:S01]  /*10840*/  IMAD.IADD R6, R10, 0x1, -R6 ;  /* 0x000000010a067824 */ /* 0x000fe200078e0a06 */
[----:B------:R-:W-:Y:S02]  /*10850*/  IADD3.X R7, R7, R5, R2, P5, !PT ;  /* 0x0000000507077210 */ /* 0x000fe40002ffe402 */
[----:B------:R-:W-:Y:S01]  /*10860*/  LEA R44, P6, R4, UR4, 0x2 ;  /* 0x00000004042c7c11 */ /* 0x000fe2000f8c10ff */
[----:B------:R-:W-:Y:S01]  /*10870*/  VIADD R5, R9, 0x8 ;  /* 0x0000000809057836 */ /* 0x000fe20000000000 */
[----:B------:R-:W-:Y:S02]  /*10880*/  LOP3.LUT P0, RZ, R6, 0x3, RZ, 0xc0, !PT ;  /* 0x0000000306ff7812 */ /* 0x000fe4000780c0ff */
[----:B------:R-:W-:Y:S02]  /*10890*/  LOP3.LUT R2, R24, 0x180, RZ, 0xc0, !PT ;  /* 0x0000018018027812 */ /* 0x000fe400078ec0ff */
[----:B------:R-:W-:Y:S01]  /*108a0*/  LEA.HI.X R45, R4, UR5, R7, 0x2, P6 ;  /* 0x00000005042d7c11 */ /* 0x000fe2000b0f1407 */
[----:B------:R-:W-:Y:S01]  /*108b0*/  ULDC.64 UR4, c[0x0][0xaa0] ;  /* 0x0002a80000047ab9 */ /* 0x000fe20000000a00 */
[----:B------:R-:W-:-:S02]  /*108c0*/  IADD3 R7, P6, R24, 0x7800, RZ ;  /* 0x0000780018077810 */ /* 0x000fc40007fde0ff */
[-C--:B------:R-:W-:Y:S02]  /*108d0*/  ISETP.GE.OR P5, PT, R9, R0.reuse, P0 ;  /* 0x000000000900720c */ /* 0x080fe400007a6670 */
[----:B------:R-:W-:Y:S02]  /*108e0*/  ISETP.GE.OR P0, PT, R5, R0, P0 ;  /* 0x000000000500720c */ /* 0x000fe40000706670 */
[----:B------:R-:W-:Y:S02]  /*108f0*/  SHF.R.U64 R5, R2, 0x3, RZ ;  /* 0x0000000302057819 */ /* 0x000fe400000012ff */
[----:B------:R-:W-:-:S04]  /*10900*/  LOP3.LUT R2, R7, 0x180, RZ, 0xc0, !PT ;  /* 0x0000018007027812 */ /* 0x000fc800078ec0ff */
[----:B------:R-:W-:Y:S01]  /*10910*/  SHF.R.U64 R2, R2, 0x3, RZ ;  /* 0x0000000302027819 */ /* 0x000fe200000012ff */
[--C-:B------:R-:W-:Y:S01]  /*10920*/  IMAD.X R9, RZ, RZ, R25.reuse, P1 ;  /* 0x000000ffff097224 */ /* 0x100fe200008e0619 */
[----:B------:R-:W-:Y:S01]  /*10930*/  LOP3.LUT R4, R5, R24, RZ, 0x3c, !PT ;  /* 0x0000001805047212 */ /* 0x000fe200078e3cff */
[--C-:B------:R-:W-:Y:S01]  /*10940*/  IMAD.X R37, RZ, RZ, R25.reuse, P6 ;  /* 0x000000ffff257224 */ /* 0x100fe200030e0619 */
[----:B------:R-:W-:Y:S01]  /*10950*/  LOP3.LUT R36, R2, R7, RZ, 0x3c, !PT ;  /* 0x0000000702247212 */ /* 0x000fe200078e3cff */
[----:B------:R-:W-:Y:S01]  /*10960*/  IMAD.MOV.U32 R5, RZ, RZ, R25 ;  /* 0x000000ffff057224 */ /* 0x000fe200078e0019 */
[----:B------:R0:W-:Y:S04]  /*10970*/  @!P5 STG.E desc[UR40][R44.64], R3 ;  /* 0x000000032c00d986 */ /* 0x0001e8000c101928 */
[----:B------:R1:W-:Y:S01]  /*10980*/  @!P0 STG.E desc[UR40][R44.64+0x20], R20 ;  /* 0x000020142c008986 */ /* 0x0003e2000c101928 */
[----:B------:R-:W-:-:S03]  /*10990*/  IMAD R21, R41, UR4, RZ ;  /* 0x0000000429157c24 */ /* 0x000fc6000f8e02ff */
        /* <DEDUP_REMOVED lines=11> */
[----:B--2---:R-:W2:Y:S01]  /*10a50*/  FENCE.VIEW.ASYNC.S ;  /* 0x00000000000073c6 */ /* 0x004ea20000000000 */
[----:B0-----:R-:W-:-:S04]  /*10a60*/  IMAD.WIDE.U32 R2, R40, UR4, R42 ;  /* 0x0000000428027c25 */ /* 0x001fc8000f8e002a */
[----:B------:R-:W-:Y:S01]  /*10a70*/  IMAD R21, R40, UR5, R21 ;  /* 0x0000000528157c24 */ /* 0x000fe2000f8e0215 */
[----:B------:R-:W-:Y:S01]  /*10a80*/  ULDC.64 UR4, c[0x0][0xae0] ;  /* 0x0002b80000047ab9 */ /* 0x000fe20000000a00 */
[----:B------:R-:W-:Y:S02]  /*10a90*/  IMAD R41, R48, -0xc0, R0 ;  /* 0xffffff4030297824 */ /* 0x000fe400078e0200 */
[----:B------:R-:W-:Y:S02]  /*10aa0*/  IMAD.IADD R3, R3, 0x1, R21 ;  /* 0x0000000103037824 */ /* 0x000fe400078e0215 */
[----:B------:R-:W-:Y:S01]  /*10ab0*/  IMAD R21, R28, UR4, RZ ;  /* 0x000000041c157c24 */ /* 0x000fe2000f8e02ff */
[C---:B------:R-:W-:Y:S01]  /*10ac0*/  ISETP.GE.AND P0, PT, R62.reuse, R41, PT ;  /* 0x000000293e00720c */ /* 0x040fe20003f06270 */
[----:B------:R-:W-:Y:S02]  /*10ad0*/  VIADD R0, R62, 0x60 ;  /* 0x000000603e007836 */ /* 0x000fe40000000000 */
[----:B-1----:R-:W-:-:S02]  /*10ae0*/  VIADD R20, R18, 0x19c20 ;  /* 0x00019c2012147836 */ /* 0x002fc40000000000 */
[C---:B------:R-:W-:Y:S02]  /*10af0*/  IMAD R21, R56.reuse, UR5, R21 ;  /* 0x0000000538157c24 */ /* 0x040fe4000f8e0215 */
[----:B------:R-:W-:Y:S01]  /*10b00*/  IMAD.WIDE.U32 R2, R56, UR4, R2 ;  /* 0x0000000438027c25 */ /* 0x000fe2000f8e0002 */
[----:B------:R-:W-:Y:S01]  /*10b10*/  ULDC.64 UR4, c[0x0][0xae8] ;  /* 0x0002ba0000047ab9 */ /* 0x000fe20000000a00 */
[----:B------:R-:W-:Y:S02]  /*10b20*/  ISETP.GE.AND P3, PT, R0, R41, PT ;  /* 0x000000290000720c */ /* 0x000fe40003f66270 */
[----:B------:R-:W-:Y:S01]  /*10b30*/  IMAD.IADD R3, R3, 0x1, R21 ;  /* 0x0000000103037824 */ /* 0x000fe200078e0215 */
[----:B------:R-:W-:Y:S01]  /*10b40*/  PRMT R20, RZ, 0x654, R20 ;  /* 0x00000654ff147816 */ /* 0x000fe20000000014 */
[----:B------:R-:W-:Y:S02]  /*10b50*/  IMAD R0, R46, UR4, RZ ;  /* 0x000000042e007c24 */ /* 0x000fe4000f8e02ff */
[C---:B------:R-:W-:Y:S01]  /*10b60*/  IMAD.WIDE.U32 R40, R47.reuse, UR4, R2 ;  /* 0x000000042f287c25 */ /* 0x040fe2000f8e0002 */
[----:B--2---:R0:W-:Y:S03]  /*10b70*/  SYNCS.ARRIVE.TRANS64.RED.A1T0 RZ, [R20+URZ], RZ ;  /* 0x000000ff14ff79a7 */ /* 0x0041e6000810043f */
[----:B------:R-:W-:-:S04]  /*10b80*/  IMAD R43, R47, UR5, R0 ;  /* 0x000000052f2b7c24 */ /* 0x000fc8000f8e0200 */
[----:B------:R-:W-:Y:S02]  /*10b90*/  IMAD.IADD R45, R41, 0x1, R43 ;  /* 0x00000001292d7824 */ /* 0x000fe400078e022b */
[----:B0-----:R-:W-:Y:S01]  /*10ba0*/  IMAD.WIDE R20, R48, 0xc0, R62 ;  /* 0x000000c030147825 */ /* 0x001fe200078e023e */
        /* <DEDUP_REMOVED lines=20> */
.L_x_8366:
[----:B------:R-:W-:Y:S05]  /*10cf0*/  BSYNC B1 ;  /* 0x0000000000017941 */ /* 0x000fea0003800000 */
.L_x_8365:
        /* <DEDUP_REMOVED lines=24> */
.L_x_8363:
[----:B------:R-:W0:Y:S01]  /*10e80*/  LDL.LU R4, [R1+0x30] ;  /* 0x0000300001047983 */ /* 0x000e220000300800 */
[----:B------:R-:W-:-:S03]  /*10e90*/  ULDC.64 UR4, c[0x0][0xbd8] ;  /* 0x0002f60000047ab9 */ /* 0x000fc60000000a00 */
[----:B------:R-:W2:Y:S01]  /*10ea0*/  LDL.LU R0, [R1+0x34] ;  /* 0x0000340001007983 */ /* 0x000ea20000300800 */
[----:B------:R-:W-:Y:S01]  /*10eb0*/  ISETP.NE.U32.AND P0, PT, RZ, UR4, PT ;  /* 0x00000004ff007c0c */ /* 0x000fe2000bf05070 */
[----:B------:R-:W-:-:S03]  /*10ec0*/  IMAD.MOV.U32 R7, RZ, RZ, RZ ;  /* 0x000000ffff077224 */ /* 0x000fc600078e00ff */
[----:B------:R-:W-:Y:S02]  /*10ed0*/  ISETP.NE.AND.EX P0, PT, RZ, UR5, PT, P0 ;  /* 0x00000005ff007c0c */ /* 0x000fe4000bf05300 */
[----:B0-----:R-:W-:-:S04]  /*10ee0*/  IADD3 R2, P1, R4, UR4, RZ ;  /* 0x0000000404027c10 */ /* 0x001fc8000ff3e0ff */
[----:B--2---:R-:W-:Y:S01]  /*10ef0*/  IADD3.X R3, R0, UR5, RZ, P1, !PT ;  /* 0x0000000500037c10 */ /* 0x004fe20008ffe4ff */
        /* <DEDUP_REMOVED lines=12> */
[----:B0-----:R-:W-:-:S12]  /*10fc0*/  @P1 BRA `(.L_x_8368) ;  /* 0x0000000000101947 */ /* 0x001fd80003800000 */
[----:B------:R-:W-:Y:S05]  /*10fd0*/  @!P0 BRA `(.L_x_8368) ;  /* 0x00000000000c8947 */ /* 0x000fea0003800000 */
[----:B------:R-:W2:Y:S04]  /*10fe0*/  LDG.E R5, desc[UR40][R2.64] ;  /* 0x0000002802057981 */ /* 0x000ea8000c1e1900 */
[----:B-----5:R-:W2:Y:S02]  /*10ff0*/  LDG.E R0, desc[UR40][R2.64+0x4] ;  /* 0x0000042802007981 */ /* 0x020ea4000c1e1900 */
[----:B--2---:R-:W-:-:S07]  /*11000*/  IMAD.IADD R0, R0, 0x1, -R5 ;  /* 0x0000000100007824 */ /* 0x004fce00078e0a05 */
.L_x_8368:
        /* <DEDUP_REMOVED lines=34> */
.L_x_8370:
[----:B------:R-:W-:Y:S05]  /*11230*/  BSYNC B1 ;  /* 0x0000000000017941 */ /* 0x000fea0003800000 */
.L_x_8369:
        /* <DEDUP_REMOVED lines=8> */
[----:B------:R-:W-:Y:S02]  /*112c0*/  ULDC.64 UR4, c[0x0][0xae0] ;  /* 0x0002b80000047ab9 */ /* 0x000fe40000000a00 */
[----:B------:R-:W-:Y:S02]  /*112d0*/  IMAD R4, R8, UR4, RZ ;  /* 0x0000000408047c24 */ /* 0x000fe4000f8e02ff */
[----:B------:R-:W-:Y:S02]  /*112e0*/  IMAD.IADD R3, R3, 0x1, R7 ;  /* 0x0000000103037824 */ /* 0x000fe400078e0207 */
[C---:B------:R-:W-:Y:S02]  /*112f0*/  IMAD R5, R20.reuse, UR5, R4 ;  /* 0x0000000514057c24 */ /* 0x040fe4000f8e0204 */
[----:B------:R-:W-:Y:S02]  /*11300*/  IMAD R4, R13, -0xc0, R0 ;  /* 0xffffff400d047824 */ /* 0x000fe400078e0200 */
[----:B------:R-:W-:Y:S01]  /*11310*/  IMAD.WIDE.U32 R2, R20, UR4, R2 ;  /* 0x0000000414027c25 */ /* 0x000fe2000f8e0002 */
[----:B------:R-:W-:-:S03]  /*11320*/  ULDC.64 UR4, c[0x0][0xae8] ;  /* 0x0002ba0000047ab9 */ /* 0x000fc60000000a00 */
[----:B------:R-:W-:Y:S02]  /*11330*/  IMAD.IADD R3, R3, 0x1, R5 ;  /* 0x0000000103037824 */ /* 0x000fe400078e0205 */
[----:B------:R-:W-:-:S04]  /*11340*/  IMAD R0, R9, UR4, RZ ;  /* 0x0000000409007c24 */ /* 0x000fc8000f8e02ff */
[----:B------:R-:W-:Y:S01]  /*11350*/  IMAD R9, R11, UR5, R0 ;  /* 0x000000050b097c24 */ /* 0x000fe2000f8e0200 */
[C---:B--2---:R-:W-:Y:S01]  /*11360*/  ISETP.GE.AND P0, PT, R14.reuse, R4, PT ;  /* 0x000000040e00720c */ /* 0x044fe20003f06270 */
[----:B------:R-:W-:Y:S02]  /*11370*/  VIADD R7, R14, 0x60 ;  /* 0x000000600e077836 */ /* 0x000fe40000000000 */
[----:B------:R-:W-:-:S03]  /*11380*/  IMAD.MOV.U32 R6, RZ, RZ, R14 ;  /* 0x000000ffff067224 */ /* 0x000fc600078e000e */
[----:B------:R-:W-:Y:S01]  /*11390*/  ISETP.GE.AND P1, PT, R7, R4, PT ;  /* 0x000000040700720c */ /* 0x000fe20003f26270 */
[----:B------:R-:W-:Y:S01]  /*113a0*/  IMAD.WIDE.U32 R4, R11, UR4, R2 ;  /* 0x000000040b047c25 */ /* 0x000fe2000f8e0002 */
[----:B------:R-:W-:-:S03]  /*113b0*/  SHF.R.S32.HI R7, RZ, 0x1f, R14 ;  /* 0x0000001fff077819 */ /* 0x000fc6000001140e */
[----:B------:R-:W-:Y:S02]  /*113c0*/  IMAD.IADD R11, R5, 0x1, R9 ;  /* 0x00000001050b7824 */ /* 0x000fe400078e0209 */
        /* <DEDUP_REMOVED lines=21> */
.L_x_8372:
[----:B------:R-:W-:Y:S05]  /*11520*/  BSYNC B1 ;  /* 0x0000000000017941 */ /* 0x000fea0003800000 */
.L_x_8371:
        /* <DEDUP_REMOVED lines=22> */
.L_x_8367:
[----:B------:R-:W-:Y:S05]  /*11690*/  BSYNC B0 ;  /* 0x0000000000007941 */ /* 0x000fea0003800000 */
.L_x_8362:
[----:B------:R-:W-:Y:S02]  /*116a0*/  ULDC UR4, c[0x0][0xc14] ;  /* 0x0003050000047ab9 */ /* 0x000fe40000000800 */
[----:B-1----:R-:W-:-:S13]  /*116b0*/  ISETP.GE.AND P0, PT, R31, UR4, PT ;  /* 0x000000041f007c0c */ /* 0x002fda000bf06270 */
[----:B------:R-:W-:Y:S05]  /*116c0*/  @!P0 BRA `(.L_x_8373) ;  /* 0xfffffef800788947 */ /* 0x000fea000383ffff */
[----:B------:R-:W-:Y:S05]  /*116d0*/  BRA `(.L_x_8252) ;  /* 0x0000006000307947 */ /* 0x000fea0003800000 */
.L_x_8250:
[----:B------:R-:W-:-:S08]  /*116e0*/  NOP ;  /* 0x0000000000007918 */ /* 0x000fd00000000000 */
[----:B--2---:R-:W0:-:S00]  /*116f0*/  USETMAXREG.DEALLOC.CTAPOOL 0x20 ;  /* 0x00000020000079c8 */ /* 0x004e0000080e0500 */
        /* <DEDUP_REMOVED lines=16> */
.L_x_8374:
        /* <DEDUP_REMOVED lines=42> */
.L_x_8380:
        /* <DEDUP_REMOVED lines=12> */
.L_x_8379:
[----:B------:R-:W-:Y:S05]  /*11b60*/  BSYNC B0 ;  /* 0x0000000000007941 */ /* 0x000fea0003800000 */
.L_x_8378:
        /* <DEDUP_REMOVED lines=21> */
.L_x_8376:
        /* <DEDUP_REMOVED lines=14> */
[----:B------:R-:W-:-:S06]  /*11da0*/  VIADD R16, R19, 0xffffffff ;  /* 0xffffffff13107836 */ /* 0x000fcc0000000000 */
[----:B------:R0:W1:Y:S02]  /*11db0*/  SHFL.IDX PT, R16, R7, R16, 0x1f ;  /* 0x00001f1007107589 */ /* 0x00006400000e0000 */
.L_x_8381:
[----:B-1----:R-:W-:Y:S01]  /*11dc0*/  IMAD R16, R16, UR5, R10 ;  /* 0x0000000510107c24 */ /* 0x002fe2000f8e020a */
[----:B------:R-:W-:Y:S01]  /*11dd0*/  IABS R10, R4 ;  /* 0x00000004000a7213 */ /* 0x000fe20000000000 */
[----:B0-----:R-:W-:Y:S02]  /*11de0*/  IMAD.MOV.U32 R7, RZ, RZ, R11 ;  /* 0x000000ffff077224 */ /* 0x001fe400078e000b */
[----:B------:R-:W-:Y:S01]  /*11df0*/  IMAD.MOV.U32 R2, RZ, RZ, RZ ;  /* 0x000000ffff027224 */ /* 0x000fe200078e00ff */
[----:B------:R-:W-:Y:S01]  /*11e00*/  IADD3 R9, -R16, UR6, RZ ;  /* 0x0000000610097c10 */ /* 0x000fe2000fffe1ff */
[----:B------:R-:W-:Y:S02]  /*11e10*/  IMAD R7, R7, R6, RZ ;  /* 0x0000000607077224 */ /* 0x000fe400078e02ff */
[----:B------:R-:W-:Y:S01]  /*11e20*/  VIADD R19, R19, UR4 ;  /* 0x0000000413137c36 */ /* 0x000fe20008000000 */
[----:B------:R-:W-:Y:S01]  /*11e30*/  IABS R8, R9 ;  /* 0x0000000900087213 */ /* 0x000fe20000000000 */
[----:B------:R-:W-:-:S04]  /*11e40*/  IMAD.HI.U32 R2, R3, R7, R2 ;  /* 0x0000000703027227 */ /* 0x000fc800078e0002 */
[----:B------:R-:W-:Y:S02]  /*11e50*/  IMAD.MOV.U32 R3, RZ, RZ, R8 ;  /* 0x000000ffff037224 */ /* 0x000fe400078e0008 */
        /* <DEDUP_REMOVED lines=13> */
[--C-:B------:R-:W-:Y:S02]  /*11f30*/  IMAD.MOV R17, RZ, RZ, -R2.reuse ;  /* 0x000000ffff117224 */ /* 0x100fe400078e0a02 */
[----:B------:R-:W-:Y:S02]  /*11f40*/  IMAD.MOV.U32 R18, RZ, RZ, R2 ;  /* 0x000000ffff127224 */ /* 0x000fe400078e0002 */
[----:B------:R-:W-:Y:S01]  /*11f50*/  IMAD R17, R4, R17, R9 ;  /* 0x0000001104117224 */ /* 0x000fe200078e0209 */
[----:B------:R-:W-:Y:S06]  /*11f60*/  BRA `(.L_x_8382) ;  /* 0x00000000000c7947 */ /* 0x000fec0003800000 */
.L_x_8377:
[----:B------:R-:W-:Y:S02]  /*11f70*/  IMAD.MOV.U32 R17, RZ, RZ, RZ ;  /* 0x000000ffff117224 */ /* 0x000fe400078e00ff */
[----:B------:R-:W-:Y:S02]  /*11f80*/  IMAD.U32 R16, RZ, RZ, UR6 ;  /* 0x00000006ff107e24 */ /* 0x000fe4000f8e00ff */
[----:B------:R-:W-:-:S07]  /*11f90*/  IMAD.MOV.U32 R18, RZ, RZ, RZ ;  /* 0x000000ffff127224 */ /* 0x000fce00078e00ff */
.L_x_8382:
[----:B------:R-:W-:-:S13]  /*11fa0*/  ISETP.NE.AND P0, PT, R5, RZ, PT ;  /* 0x000000ff0500720c */ /* 0x000fda0003f05270 */
[----:B------:R-:W0:Y:S01]  /*11fb0*/  @!P0 S2R R3, SR_CgaCtaId ;  /* 0x0000000000038919 */ /* 0x000e220000008800 */
[----:B------:R-:W-:-:S04]  /*11fc0*/  @!P0 MOV R2, 0x400 ;  /* 0x0000040000028802 */ /* 0x000fc80000000f00 */
[----:B0-----:R-:W-:-:S05]  /*11fd0*/  @!P0 LEA R2, R3, R2, 0x18 ;  /* 0x0000000203028211 */ /* 0x001fca00078ec0ff */
[----:B------:R2:W-:Y:S01]  /*11fe0*/  @!P0 STS.128 [R2+0x19cd0], R16 ;  /* 0x019cd01002008388 */ /* 0x0005e20000000c00 */
[----:B------:R-:W-:Y:S06]  /*11ff0*/  BAR.ARV 0x5, 0x200 ;  /* 0x0148000000007b1d */ /* 0x000fec0000002000 */
.L_x_8375:
[----:B------:R3:W-:Y:S01]  /*12000*/  STL [R1+0x2c], RZ ;  /* 0x00002cff01007387 */ /* 0x0007e20000100800 */
[----:B------:R-:W-:Y:S01]  /*12010*/  ULDC UR4, c[0x0][0xc14] ;  /* 0x0003050000047ab9 */ /* 0x000fe20000000800 */
[----:B------:R-:W-:Y:S01]  /*12020*/  IMAD.MOV.U32 R25, RZ, RZ, 0x1 ;  /* 0x00000001ff197424 */ /* 0x000fe200078e00ff */
[----:B-1----:R-:W-:Y:S01]  /*12030*/  ISETP.GE.AND P0, PT, R19, UR4, PT ;  /* 0x0000000413007c0c */ /* 0x002fe2000bf06270 */
[----:B------:R-:W-:-:S12]  /*12040*/  IMAD.MOV.U32 R22, RZ, RZ, RZ ;  /* 0x000000ffff167224 */ /* 0x000fd800078e00ff */
[----:B---3--:R-:W-:Y:S05]  /*12050*/  @P0 BRA `(.L_x_8383) ;  /* 0x0000005000d80947 */ /* 0x008fea0003800000 */
[----:B------:R-:W3:Y:S01]  /*12060*/  LDL R8, [R1+0x28] ;  /* 0x0000280001087983 */ /* 0x000ee20000100800 */
[----:B------:R-:W1:Y:S01]  /*12070*/  S2R R10, SR_TID.X ;  /* 0x00000000000a7919 */ /* 0x000e620000002100 */
[----:B------:R-:W4:Y:S01]  /*12080*/  S2R R7, SR_TID.X ;  /* 0x0000000000077919 */ /* 0x000f220000002100 */
[----:B------:R-:W-:Y:S01]  /*12090*/  IMAD.SHL.U32 R9, R0, 0x800, RZ ;  /* 0x0000080000097824 */ /* 0x000fe200078e00ff */
[----:B-1----:R-:W-:Y:S01]  /*120a0*/  SHF.R.U32.HI R4, RZ, 0x1, R10 ;  /* 0x00000001ff047819 */ /* 0x002fe2000001160a */
[----:B--2---:R-:W-:-:S03]  /*120b0*/  IMAD.SHL.U32 R2, R10, 0x20, RZ ;  /* 0x000000200a027824 */ /* 0x004fc600078e00ff */
[----:B------:R-:W-:Y:S01]  /*120c0*/  LOP3.LUT R5, R4, 0x20, RZ, 0xc0, !PT ;  /* 0x0000002004057812 */ /* 0x000fe200078ec0ff */
[----:B------:R-:W-:Y:S01]  /*120d0*/  IMAD.SHL.U32 R6, R10, 0x80, RZ ;  /* 0x000000800a067824 */ /* 0x000fe200078e00ff */
[----:B----4-:R-:W-:Y:S02]  /*120e0*/  LOP3.LUT R11, R7, 0x7f, RZ, 0xc0, !PT ;  /* 0x0000007f070b7812 */ /* 0x010fe400078ec0ff */
[----:B------:R-:W-:Y:S02]  /*120f0*/  LOP3.LUT R7, R5, 0x10, R10, 0xf8, !PT ;  /* 0x0000001005077812 */ /* 0x000fe400078ef80a */
[----:B0-----:R-:W-:Y:S01]  /*12100*/  LOP3.LUT R3, R2, 0x80, RZ, 0xc0, !PT ;  /* 0x0000008002037812 */ /* 0x001fe200078ec0ff */
[C---:B------:R-:W-:Y:S01]  /*12110*/  IMAD.SHL.U32 R0, R10.reuse, 0x10, RZ ;  /* 0x000000100a007824 */ /* 0x040fe200078e00ff */
[----:B------:R-:W-:Y:S01]  /*12120*/  LOP3.LUT R7, R7, 0x380, R6, 0xf8, !PT ;  /* 0x0000038007077812 */ /* 0x000fe200078ef806 */
[----:B------:R-:W-:Y:S01]  /*12130*/  IMAD.SHL.U32 R5, R11, 0x10, RZ ;  /* 0x000000100b057824 */ /* 0x000fe200078e00ff */
[----:B------:R-:W-:Y:S01]  /*12140*/  LOP3.LUT R3, R3, 0x10, R4, 0xf8, !PT ;  /* 0x0000001003037812 */ /* 0x000fe200078ef804 */
[----:B------:R-:W-:Y:S01]  /*12150*/  IMAD.SHL.U32 R4, R10, 0x4, RZ ;  /* 0x000000040a047824 */ /* 0x000fe200078e00ff */
[----:B------:R-:W-:-:S02]  /*12160*/  LOP3.LUT R6, R6, 0x400, RZ, 0xc0, !PT ;  /* 0x0000040006067812 */ /* 0x000fc400078ec0ff */
[----:B------:R-:W-:Y:S02]  /*12170*/  LOP3.LUT P0, RZ, R10, 0x4, RZ, 0xc0, !PT ;  /* 0x000000040aff7812 */ /* 0x000fe4000780c0ff */
[----:B------:R-:W-:Y:S02]  /*12180*/  LOP3.LUT R2, R2, 0x360, RZ, 0xc0, !PT ;  /* 0x0000036002027812 */ /* 0x000fe400078ec0ff */
[----:B------:R-:W-:Y:S02]  /*12190*/  LOP3.LUT R6, R6, 0x800, R9, 0xf8, !PT ;  /* 0x0000080006067812 */ /* 0x000fe400078ef809 */
[----:B------:R-:W-:Y:S02]  /*121a0*/  LOP3.LUT R7, R7, 0x70, R0, 0x78, !PT ;  /* 0x0000007007077812 */ /* 0x000fe400078e7800 */
[----:B------:R-:W-:Y:S02]  /*121b0*/  LOP3.LUT R2, R2, 0x400, R5, 0xf8, !PT ;  /* 0x0000040002027812 */ /* 0x000fe400078ef805 */
[----:B------:R-:W-:-:S02]  /*121c0*/  LOP3.LUT R3, R3, 0x10, R4, 0x78, !PT ;  /* 0x0000001003037812 */ /* 0x000fc400078e7804 */
[----:B------:R-:W-:Y:S02]  /*121d0*/  LOP3.LUT R26, R6, R7, RZ, 0xfc, !PT ;  /* 0x00000007061a7212 */ /* 0x000fe400078efcff */
[----:B------:R-:W-:-:S03]  /*121e0*/  LOP3.LUT R23, R2, R3, RZ, 0xfc, !PT ;  /* 0x0000000302177212 */ /* 0x000fc600078efcff */
[C---:B------:R-:W-:Y:S02]  /*121f0*/  VIADD R0, R26.reuse, 0x40 ;  /* 0x000000401a007836 */ /* 0x040fe40000000000 */
[----:B------:R-:W-:Y:S01]  /*12200*/  @P0 VIADD R0, R26, 0xffffffc0 ;  /* 0xffffffc01a000836 */ /* 0x000fe20000000000 */
[----:B------:R-:W-:Y:S01]  /*12210*/  BSSY B7, `(.L_x_8383) ;  /* 0x000051a000077945 */ /* 0x000fe20003800000 */
[----:B------:R-:W-:Y:S02]  /*12220*/  IMAD.MOV.U32 R27, RZ, RZ, 0x1 ;  /* 0x00000001ff1b7424 */ /* 0x000fe400078e00ff */
[----:B------:R-:W-:Y:S02]  /*12230*/  IMAD.MOV.U32 R24, RZ, RZ, RZ ;  /* 0x000000ffff187224 */ /* 0x000fe400078e00ff */
[----:B------:R-:W-:Y:S02]  /*12240*/  IMAD.MOV.U32 R22, RZ, RZ, RZ ;  /* 0x000000ffff167224 */ /* 0x000fe400078e00ff */
[----:B------:R-:W-:Y:S01]  /*12250*/  IMAD.MOV.U32 R25, RZ, RZ, 0x1 ;  /* 0x00000001ff197424 */ /* 0x000fe200078e00ff */
[----:B------:R-:W-:Y:S01]  /*12260*/  ULDC UR36, c[0x0][0xc] ;  /* 0x0000030000247ab9 */ /* 0x000fe20000000800 */
[----:B------:R-:W-:Y:S01]  /*12270*/  ULDC.64 UR38, c[0x0][0x198] ;  /* 0x0000660000267ab9 */ /* 0x000fe20000000a00 */
[----:B---3--:R-:W-:-:S02]  /*12280*/  LOP3.LUT R3, R8, 0x1, RZ, 0xfc, !PT ;  /* 0x0000000108037812 */ /* 0x008fc400078efcff */
[----:B------:R-:W-:-:S03]  /*12290*/  LOP3.LUT R2, R8, 0x2, RZ, 0xfc, !PT ;  /* 0x0000000208027812 */ /* 0x000fc600078efcff */
[----:B------:R-:W-:Y:S04]  /*122a0*/  STL [R1+0x3c], R3 ;  /* 0x00003c0301007387 */ /* 0x000fe80000100800 */
[----:B------:R0:W-:Y:S04]  /*122b0*/  STL [R1+0x18], R2 ;  /* 0x0000180201007387 */ /* 0x0001e80000100800 */
[----:B------:R-:W-:Y:S04]  /*122c0*/  STL [R1+0x2c], RZ ;  /* 0x00002cff01007387 */ /* 0x000fe80000100800 */
[----:B------:R1:W-:Y:S01]  /*122d0*/  STL [R1+0x4], R0 ;  /* 0x0000040001007387 */ /* 0x0003e20000100800 */
[----:B0-----:R-:W-:-:S02]  /*122e0*/  LOP3.LUT R2, R23, 0x1800, RZ, 0xfc, !PT ;  /* 0x0000180017027812 */ /* 0x001fc400078efcff */
[----:B-1----:R-:W-:-:S07]  /*122f0*/  LOP3.LUT R0, R23, 0x2800, RZ, 0xfc, !PT ;  /* 0x0000280017007812 */ /* 0x002fce00078efcff */
.L_x_8492:
[----:B0-----:R-:W0:Y:S02]  /*12300*/  LDC.64 R2, c[0x0][0xc60] ;  /* 0x00031800ff027b82 */ /* 0x001e240000000a00 */
[----:B0-----:R-:W-:-:S05]  /*12310*/  IMAD.WIDE R2, R19, 0x4, R2 ;  /* 0x0000000413027825 */ /* 0x001fca00078e0202 */
[----:B------:R-:W2:Y:S01]  /*12320*/  LDG.E R10, desc[UR40][R2.64] ;  /* 0x00000028020a7981 */ /* 0x000ea2000c1e1900 */
[----:B------:R-:W-:Y:S05]  /*12330*/  YIELD ;  /* 0x0000000000007946 */ /* 0x000fea0003800000 */
[----:B------:R-:W-:Y:S01]  /*12340*/  ULDC.64 UR4, c[0x0][0xa28] ;  /* 0x00028a0000047ab9 */ /* 0x000fe20000000a00 */
[----:B------:R-:W-:Y:S01]  /*12350*/  ULDC.64 UR6, c[0x0][0xa00] ;  /* 0x0002800000067ab9 */ /* 0x000fe20000000a00 */
[----:B------:R-:W-:Y:S01]  /*12360*/  ISETP.NE.U32.AND P0, PT, RZ, UR4, PT ;  /* 0x00000004ff007c0c */ /* 0x000fe2000bf05070 */
[----:B------:R-:W-:Y:S01]  /*12370*/  IMAD.MOV.U32 R29, RZ, RZ, RZ ;  /* 0x000000ffff1d7224 */ /* 0x000fe200078e00ff */
[----:B------:R-:W-:-:S02]  /*12380*/  ISETP.NE.U32.AND P2, PT, RZ, UR6, PT ;  /* 0x00000006ff007c0c */ /* 0x000fc4000bf45070 */
[----:B------:R-:W-:Y:S02]  /*12390*/  ISETP.NE.AND.EX P1, PT, RZ, UR5, PT, P0 ;  /* 0x00000005ff007c0c */ /* 0x000fe4000bf25300 */
[----:B------:R-:W-:Y:S01]  /*123a0*/  ISETP.NE.AND.EX P0, PT, RZ, UR7, PT, P2 ;  /* 0x00000007ff007c0c */ /* 0x000fe2000bf05320 */
[----:B------:R-:W-:Y:S01]  /*123b0*/  IMAD.MOV.U32 R6, RZ, RZ, RZ ;  /* 0x000000ffff067224 */ /* 0x000fe200078e00ff */
[----:B--2---:R-:W-:Y:S01]  /*123c0*/  SHF.R.S32.HI R0, RZ, 0x1f, R10 ;  /* 0x0000001fff007819 */ /* 0x004fe2000001140a */
[----:B------:R-:W-:-:S10]  /*123d0*/  IMAD.SHL.U32 R11, R10, 0x4, RZ ;  /* 0x000000040a0b7824 */ /* 0x000fd400078e00ff */
[C---:B------:R-:W-:Y:S01]  /*123e0*/  @P0 LEA R4, P3, R10.reuse, UR6, 0x2 ;  /* 0x000000060a040c11 */ /* 0x040fe2000f8610ff */
[----:B------:R-:W-:Y:S01]  /*123f0*/  STL [R1], R10 ;  /* 0x0000000a01007387 */ /* 0x000fe20000100800 */
[C---:B------:R-:W-:Y:S02]  /*12400*/  @P1 LEA R2, P2, R10.reuse, UR4, 0x2 ;  /* 0x000000040a021c11 */ /* 0x040fe4000f8410ff */
[C-C-:B------:R-:W-:Y:S02]  /*12410*/  @P0 LEA.HI.X R5, R10.reuse, UR7, R0.reuse, 0x2, P3 ;  /* 0x000000070a050c11 */ /* 0x140fe400098f1400 */
[C-C-:B------:R-:W-:Y:S01]  /*12420*/  SHF.L.U64.HI R7, R10.reuse, 0x2, R0.reuse ;  /* 0x000000020a077819 */ /* 0x140fe20000010200 */
[----:B------:R-:W-:Y:S01]  /*12430*/  STL [R1+0x10], R11 ;  /* 0x0000100b01007387 */ /* 0x000fe20000100800 */
[----:B------:R-:W-:Y:S01]  /*12440*/  @P1 LEA.HI.X R3, R10, UR5, R0, 0x2, P2 ;  /* 0x000000050a031c11 */ /* 0x000fe200090f1400 */
[----:B------:R-:W-:Y:S01]  /*12450*/  ULDC.64 UR4, c[0x0][0xa10] ;  /* 0x0002840000047ab9 */ /* 0x000fe20000000a00 */
[----:B------:R-:W-:Y:S01]  /*12460*/  ULDC.64 UR6, c[0x0][0xa20] ;  /* 0x0002880000067ab9 */ /* 0x000fe20000000a00 */
[----:B------:R-:W2:Y:S01]  /*12470*/  @P0 LDG.E R6, desc[UR40][R4.64] ;  /* 0x0000002804060981 */ /* 0x000ea2000c1e1900 */
[----:B------:R-:W-:-:S03]  /*12480*/  ISETP.NE.U32.AND P2, PT, RZ, UR4, PT ;  /* 0x00000004ff007c0c */ /* 0x000fc6000bf45070 */
[----:B------:R0:W5:Y:S01]  /*12490*/  @P1 LDG.E R29, desc[UR40][R2.64] ;  /* 0x00000028021d1981 */ /* 0x000162000c1e1900 */
[----:B------:R-:W-:Y:S01]  /*124a0*/  ISETP.NE.AND.EX P1, PT, RZ, UR5, PT, P2 ;  /* 0x00000005ff007c0c */ /* 0x000fe2000bf25320 */
[----:B------:R-:W-:Y:S01]  /*124b0*/  IMAD.MOV.U32 R0, RZ, RZ, RZ ;  /* 0x000000ffff007224 */ /* 0x000fe200078e00ff */
[----:B0-----:R-:W-:-:S04]  /*124c0*/  IADD3 R2, P2, R11, UR4, RZ ;  /* 0x000000040b027c10 */ /* 0x001fc8000ff5e0ff */
[----:B------:R-:W-:Y:S01]  /*124d0*/  IADD3.X R3, R7, UR5, RZ, P2, !PT ;  /* 0x0000000507037c10 */ /* 0x000fe200097fe4ff */
[----:B------:R-:W-:Y:S02]  /*124e0*/  ULDC.64 UR4, c[0x0][0xa08] ;  /* 0x0002820000047ab9 */ /* 0x000fe40000000a00 */
[----:B------:R-:W-:-:S04]  /*124f0*/  ISETP.NE.U32.AND P0, PT, RZ, UR4, PT ;  /* 0x00000004ff007c0c */ /* 0x000fc8000bf05070 */
[----:B------:R-:W5:Y:S01]  /*12500*/  @P1 LDG.E R0, desc[UR40][R2.64] ;  /* 0x0000002802001981 */ /* 0x000f62000c1e1900 */
[----:B------:R-:W-:-:S03]  /*12510*/  ISETP.NE.AND.EX P0, PT, RZ, UR5, PT, P0 ;  /* 0x00000005ff007c0c */ /* 0x000fc6000bf05300 */
[----:B------:R-:W5:Y:S04]  /*12520*/  @P1 LDG.E R9, desc[UR40][R2.64] ;  /* 0x0000002802091981 */ /* 0x000f68000c1e1900 */
[----:B------:R0:W5:Y:S04]  /*12530*/  @P1 LDG.E R8, desc[UR40][R2.64+0x4] ;  /* 0x0000042802081981 */ /* 0x000168000c1e1900 */
[----:B------:R-:W-:Y:S01]  /*12540*/  STL [R1+0x14], R7 ;  /* 0x0000140701007387 */ /* 0x000fe20000100800 */
[----:B0-----:R-:W-:-:S04]  /*12550*/  IADD3 R2, P2, R11, UR4, RZ ;  /* 0x000000040b027c10 */ /* 0x001fc8000ff5e0ff */
[----:B------:R-:W-:Y:S01]  /*12560*/  IADD3.X R3, R7, UR5, RZ, P2, !PT ;  /* 0x0000000507037c10 */ /* 0x000fe200097fe4ff */
[----:B------:R-:W-:Y:S01]  /*12570*/  ULDC.64 UR4, c[0x0][0x3f8] ;  /* 0x0000fe0000047ab9 */ /* 0x000fe20000000a00 */
[----:B--2---:R0:W-:Y:S02]  /*12580*/  STL [R1+0x34], R6 ;  /* 0x0000340601007387 */ /* 0x0041e40000100800 */
[----:B0-----:R-:W-:-:S06]  /*12590*/  IMAD.MOV.U32 R6, RZ, RZ, RZ ;  /* 0x000000ffff067224 */ /* 0x001fcc00078e00ff */
        /* <DEDUP_REMOVED lines=10> */
[----:B------:R-:W-:Y:S01]  /*12640*/  @P2 IADD3.X R5, R7, UR7, RZ, P3, !PT ;  /* 0x0000000707052c10 */ /* 0x000fe20009ffe4ff */
[----:B------:R-:W-:Y:S01]  /*12650*/  IMAD.U32 R7, RZ, RZ, UR4 ;  /* 0x00000004ff077e24 */ /* 0x000fe2000f8e00ff */
        /* <DEDUP_REMOVED lines=8> */
.L_x_8384:
[----:B-----5:R-:W-:Y:S01]  /*126e0*/  @P1 IMAD.IADD R4, R8, 0x1, -R9 ;  /* 0x0000000108041824 */ /* 0x020fe200078e0a09 */
[----:B------:R-:W-:Y:S01]  /*126f0*/  BSSY B0, `(.L_x_8385) ;  /* 0x0000161000007945 */ /* 0x000fe20003800000 */
[--C-:B------:R-:W-:Y:S02]  /*12700*/  IMAD.IADD R7, R7, 0x1, -R29.reuse ;  /* 0x0000000107077824 */ /* 0x100fe400078e0a1d */
[----:B------:R-:W-:Y:S02]  /*12710*/  IMAD.IADD R29, R6, 0x1, R29 ;  /* 0x00000001061d7824 */ /* 0x000fe400078e021d */
[----:B------:R-:W-:-:S05]  /*12720*/  IMAD.IADD R2, R7, 0x1, R4 ;  /* 0x0000000107027824 */ /* 0x000fca00078e0204 */
[----:B------:R0:W-:Y:S02]  /*12730*/  STL [R1+0x1c], R2 ;  /* 0x00001c0201007387 */ /* 0x0001e40000100800 */
[----:B0-----:R-:W-:-:S05]  /*12740*/  VIADD R2, R2, 0x7f ;  /* 0x0000007f02027836 */ /* 0x001fca0000000000 */
[----:B------:R-:W-:-:S04]  /*12750*/  SHF.R.S32.HI R3, RZ, 0x1f, R2 ;  /* 0x0000001fff037819 */ /* 0x000fc80000011402 */
[----:B------:R-:W-:-:S04]  /*12760*/  LEA.HI R5, R3, R2, RZ, 0x7 ;  /* 0x0000000203057211 */ /* 0x000fc800078f38ff */
[----:B------:R-:W-:Y:S01]  /*12770*/  LOP3.LUT R2, R5, 0xffffff80, RZ, 0xc0, !PT ;  /* 0xffffff8005027812 */ /* 0x000fe200078ec0ff */
[----:B------:R0:W-:Y:S03]  /*12780*/  STL [R1+0x24], R5 ;  /* 0x0000240501007387 */ /* 0x0001e60000100800 */
[----:B------:R-:W-:Y:S01]  /*12790*/  VIADDMNMX R2, R2, -R7, R4, PT ;  /* 0x8000000702027246 */ /* 0x000fe20003800104 */
[----:B------:R-:W-:-:S05]  /*127a0*/  IMAD.MOV R4, RZ, RZ, -R7 ;  /* 0x000000ffff047224 */ /* 0x000fca00078e0a07 */
[----:B------:R-:W-:-:S04]  /*127b0*/  VIMNMX R4, RZ, R4, !PT ;  /* 0x00000004ff047248 */ /* 0x000fc80007fe0100 */
[----:B------:R-:W-:Y:S02]  /*127c0*/  ISETP.GT.AND P0, PT, R2, R4, PT ;  /* 0x000000040200720c */ /* 0x000fe40003f04270 */
[----:B------:R-:W-:-:S05]  /*127d0*/  SHF.R.U32.HI R4, RZ, 0x7, R4 ;  /* 0x00000007ff047819 */ /* 0x000fca0000011604 */
[----:B0-----:R-:W-:-:S06]  /*127e0*/  IMAD.MOV.U32 R5, RZ, RZ, R4 ;  /* 0x000000ffff057224 */ /* 0x001fcc00078e0004 */
[----:B------:R-:W-:-:S05]  /*127f0*/  @P0 VIADD R2, R2, 0x7f ;  /* 0x0000007f02020836 */ /* 0x000fca0000000000 */
[----:B------:R-:W-:-:S04]  /*12800*/  @P0 SHF.R.S32.HI R3, RZ, 0x1f, R2 ;  /* 0x0000001fff030819 */ /* 0x000fc80000011402 */
[----:B------:R-:W-:-:S04]  /*12810*/  @P0 LEA.HI R3, R3, R2, RZ, 0x7 ;  /* 0x0000000203030211 */ /* 0x000fc800078f38ff */
[----:B------:R-:W-:Y:S02]  /*12820*/  @P0 SHF.R.S32.HI R5, RZ, 0x7, R3 ;  /* 0x00000007ff050819 */ /* 0x000fe40000011403 */
[----:B------:R-:W-:Y:S02]  /*12830*/  PLOP3.LUT P0, PT, PT, PT, PT, 0x80, 0x0 ;  /* 0x000000000000781c */ /* 0x000fe40003f0f070 */
[----:B------:R-:W-:-:S13]  /*12840*/  ISETP.GT.AND P2, PT, R5, R4, PT ;  /* 0x000000040500720c */ /* 0x000fda0003f44270 */
[----:B------:R-:W-:Y:S05]  /*12850*/  @!P2 BRA `(.L_x_8386) ;  /* 0x000000140028a947 */ /* 0x000fea0003800000 */
        /* <DEDUP_REMOVED lines=14> */
.L_x_8539:
[----:B-1----:R-:W-:Y:S02]  /*12940*/  ISETP.NE.AND P0, PT, R14, RZ, PT ;  /* 0x000000ff0e00720c */ /* 0x002fe40003f05270 */
[----:B------:R-:W-:-:S11]  /*12950*/  PLOP3.LUT P6, PT, PT, PT, PT, 0x8, 0x0 ;  /* 0x000000000000781c */ /* 0x000fd60003fce170 */
[----:B------:R-:W-:Y:S05]  /*12960*/  @P0 BRA `(.L_x_8388) ;  /* 0x00000000000c0947 */ /* 0x000fea0003800000 */
[----:B------:R-:W-:-:S03]  /*12970*/  UMOV UR4, 0xffffffff ;  /* 0xffffffff00047882 */ /* 0x000fc60000000000 */
[----:B------:R-:W-:Y:S05]  /*12980*/  BRA.DIV UR4, `(.L_x_8389) ;  /* 0x0000005604c87947 */ /* 0x000fea000b800000 */
[----:B------:R-:W-:-:S13]  /*12990*/  ELECT P6, URZ, PT ;  /* 0x00000000003f782f */ /* 0x000fda00038c0000 */
.L_x_8388:
        /* <DEDUP_REMOVED lines=12> */
.L_x_8542:
[----:B------:R-:W-:Y:S05]  /*12a60*/  BSYNC B1 ;  /* 0x0000000000017941 */ /* 0x000fea0003800000 */
.L_x_8390:
[----:B------:R-:W-:Y:S04]  /*12a70*/  BSSY B1, `(.L_x_8392) ;  /* 0x000008b000017945 */ /* 0x000fe80003800000 */
[----:B------:R-:W-:Y:S05]  /*12a80*/  @!P6 BRA `(.L_x_8393) ;  /* 0x000000080024e947 */ /* 0x000fea0003800000 */
[----:B------:R-:W-:Y:S01]  /*12a90*/  IMAD R9, R24, 0x8, R11 ;  /* 0x0000000818097824 */ /* 0x000fe200078e020b */
[----:B------:R-:W-:Y:S01]  /*12aa0*/  SHF.L.U32 R12, R27, 0x1f, RZ ;  /* 0x0000001f1b0c7819 */ /* 0x000fe200000006ff */
[----:B------:R-:W1:Y:S01]  /*12ab0*/  S2R R7, SR_TID.X ;  /* 0x0000000000077919 */ /* 0x000e620000002100 */
[----:B------:R-:W-:Y:S02]  /*12ac0*/  BSSY B2, `(.L_x_8394) ;  /* 0x0000005000027945 */ /* 0x000fe40003800000 */
[----:B------:R-:W2:Y:S01]  /*12ad0*/  SYNCS.PHASECHK.TRANS64.TRYWAIT P0, [R9+URZ+0x19ca0], R12 ;  /* 0x019ca00c090075a7 */ /* 0x000ea2000800017f */
[----:B-1----:R-:W-:-:S04]  /*12ae0*/  LOP3.LUT R7, R7, 0x7f, RZ, 0xc0, !PT ;  /* 0x0000007f07077812 */ /* 0x002fc800078ec0ff */
[----:B------:R-:W-:Y:S01]  /*12af0*/  ISETP.NE.AND P1, PT, R7, RZ, PT ;  /* 0x000000ff0700720c */ /* 0x000fe20003f25270 */
[----:B--2---:R-:W-:-:S12]  /*12b00*/  @!P0 BRA `(.L_x_8395) ;  /* 0x00000054009c8947 */ /* 0x004fd80003800000 */
.L_x_8543:
[----:B------:R-:W-:Y:S05]  /*12b10*/  BSYNC B2 ;  /* 0x0000000000027941 */ /* 0x000fea0003800000 */
.L_x_8394:
        /* <DEDUP_REMOVED lines=9> */
.L_x_8397:
[----:B------:R-:W-:Y:S05]  /*12bb0*/  BSYNC B2 ;  /* 0x0000000000027941 */ /* 0x000fea0003800000 */
.L_x_8396:
[----:B------:R-:W-:Y:S01]  /*12bc0*/  IMAD.MOV.U32 R20, RZ, RZ, RZ ;  /* 0x000000ffff147224 */ /* 0x000fe200078e00ff */
[----:B------:R-:W-:Y:S01]  /*12bd0*/  UIADD3 UR4, UP0, UR38, 0x570, URZ ;  /* 0x0000057026047890 */ /* 0x000fe2000ff1e03f */
[----:B------:R-:W-:Y:S01]  /*12be0*/  IMAD R7, R5, 0x80, R0 ;  /* 0x0000008005077824 */ /* 0x000fe200078e0200 */
[----:B------:R-:W-:Y:S01]  /*12bf0*/  PLOP3.LUT P0, PT, PT, PT, PT, 0x80, 0x0 ;  /* 0x000000000000781c */ /* 0x000fe20003f0f070 */
[----:B------:R-:W-:Y:S01]  /*12c00*/  IMAD R8, R24, 0x3000, R11 ;  /* 0x0000300018087824 */ /* 0x000fe200078e020b */
[----:B------:R-:W-:Y:S01]  /*12c10*/  R2UR UR10, R20 ;  /* 0x00000000140a72ca */ /* 0x000fe200000e0000 */
[----:B------:R-:W-:Y:S01]  /*12c20*/  VIADD R7, R7, 0xffffff80 ;  /* 0xffffff8007077836 */ /* 0x000fe20000000000 */
[----:B------:R-:W-:Y:S01]  /*12c30*/  UIADD3.X UR5, URZ, UR39, URZ, UP0, !UPT ;  /* 0x000000273f057290 */ /* 0x000fe200087fe43f */
[----:B0-----:R-:W-:Y:S01]  /*12c40*/  VIADD R6, R9, 0x19c90 ;  /* 0x00019c9009067836 */ /* 0x001fe20000000000 */
[----:B------:R-:W-:Y:S01]  /*12c50*/  UMOV UR6, 0x0 ;  /* 0x0000000000067882 */ /* 0x000fe20000000000 */
[----:B------:R-:W-:Y:S01]  /*12c60*/  VIADD R10, R8, 0x13800 ;  /* 0x00013800080a7836 */ /* 0x000fe20000000000 */
[----:B------:R-:W-:-:S09]  /*12c70*/  UMOV UR7, 0x12f00000 ;  /* 0x12f0000000077882 */ /* 0x000fd20000000000 */
.L_x_8398:
        /* <DEDUP_REMOVED lines=16> */
.L_x_8399:
        /* <DEDUP_REMOVED lines=16> */
.L_x_8400:
        /* <DEDUP_REMOVED lines=13> */
.L_x_8544:
[----:B------:R-:W-:Y:S05]  /*12f50*/  BSYNC B2 ;  /* 0x0000000000027941 */ /* 0x000fea0003800000 */
.L_x_8401:
        /* <DEDUP_REMOVED lines=11> */
.L_x_8404:
[----:B------:R-:W-:Y:S05]  /*13010*/  BSYNC B2 ;  /* 0x0000000000027941 */ /* 0x000fea0003800000 */
.L_x_8403:
        /* <DEDUP_REMOVED lines=8> */
.L_x_8405:
        /* <DEDUP_REMOVED lines=15> */
.L_x_8406:
        /* <DEDUP_REMOVED lines=15> */
.L_x_8407:
        /* <DEDUP_REMOVED lines=10> */
.L_x_8393:
[----:B------:R-:W-:Y:S05]  /*13320*/  BSYNC B1 ;  /* 0x0000000000017941 */ /* 0x000fea0003800000 */
.L_x_8392:
[----:B------:R-:W-:Y:S01]  /*13330*/  VIADD R10, R5, 0xfffffffe ;  /* 0xfffffffe050a7836 */ /* 0x000fe20000000000 */
[----:B------:R-:W-:Y:S01]  /*13340*/  PLOP3.LUT P0, PT, PT, PT, PT, 0x8, 0x0 ;  /* 0x000000000000781c */ /* 0x000fe20003f0e170 */
[----:B------:R-:W-:-:S03]  /*13350*/  VIADD R24, R24, 0x1 ;  /* 0x0000000118187836 */ /* 0x000fc60000000000 */
[----:B------:R-:W-:Y:S02]  /*13360*/  ISETP.GE.AND P2, PT, R10, R4, PT ;  /* 0x000000040a00720c */ /* 0x000fe40003f46270 */
[----:B------:R-:W-:-:S04]  /*13370*/  ISETP.NE.AND P1, PT, R24, 0x2, PT ;  /* 0x000000021800780c */ /* 0x000fc80003f25270 */
[----:B------:R-:W-:Y:S02]  /*13380*/  SEL R5, RZ, 0x1, P1 ;  /* 0x00000001ff057807 */ /* 0x000fe40000800000 */
[----:B------:R-:W-:Y:S02]  /*13390*/  SEL R24, R24, RZ, P1 ;  /* 0x000000ff18187207 */ /* 0x000fe40000800000 */
[----:B------:R-:W-:-:S03]  /*133a0*/  LOP3.LUT R27, R27, R5, RZ, 0x3c, !PT ;  /* 0x000000051b1b7212 */ /* 0x000fc600078e3cff */
[----:B------:R-:W-:Y:S05]  /*133b0*/  @!P2 BRA `(.L_x_8386) ;  /* 0x000000080050a947 */ /* 0x000fea0003800000 */
.L_x_8424:
[----:B------:R-:W-:Y:S05]  /*133c0*/  YIELD ;  /* 0x0000000000007946 */ /* 0x000fea0003800000 */
        /* <DEDUP_REMOVED lines=10> */
.L_x_8545:
[----:B------:R-:W-:Y:S05]  /*13470*/  BSYNC B2 ;  /* 0x0000000000027941 */ /* 0x000fea0003800000 */
.L_x_8410:
        /* <DEDUP_REMOVED lines=9> */
.L_x_8413:
[----:B------:R-:W-:Y:S05]  /*13510*/  BSYNC B2 ;  /* 0x0000000000027941 */ /* 0x000fea0003800000 */
.L_x_8412:
[----:B------:R-:W-:Y:S01]  /*13520*/  IMAD.MOV.U32 R14, RZ, RZ, RZ ;  /* 0x000000ffff0e7224 */ /* 0x000fe200078e00ff */
[----:B------:R-:W-:Y:S01]  /*13530*/  UIADD3 UR4, UP0, UR38, 0x570, URZ ;  /* 0x0000057026047890 */ /* 0x000fe2000ff1e03f */
[----:B------:R-:W-:Y:S01]  /*13540*/  IMAD R7, R24, 0x3000, R11 ;  /* 0x0000300018077824 */ /* 0x000fe200078e020b */
[----:B------:R-:W-:Y:S01]  /*13550*/  PLOP3.LUT P1, PT, PT, PT, PT, 0x80, 0x0 ;  /* 0x000000000000781c */ /* 0x000fe20003f2f070 */
[----:B0-----:R-:W-:Y:S01]  /*13560*/  IMAD R6, R10, 0x80, R0 ;  /* 0x000000800a067824 */ /* 0x001fe200078e0200 */
[----:B------:R-:W-:Y:S01]  /*13570*/  R2UR UR10, R14 ;  /* 0x000000000e0a72ca */ /* 0x000fe200000e0000 */
[----:B------:R-:W-:Y:S01]  /*13580*/  VIADD R5, R9, 0x19c90 ;  /* 0x00019c9009057836 */ /* 0x000fe20000000000 */
[----:B------:R-:W-:Y:S01]  /*13590*/  UIADD3.X UR5, URZ, UR39, URZ, UP0, !UPT ;  /* 0x000000273f057290 */ /* 0x000fe200087fe43f */
[----:B------:R-:W-:Y:S01]  /*135a0*/  VIADD R12, R7, 0x13800 ;  /* 0x00013800070c7836 */ /* 0x000fe20000000000 */
[----:B------:R-:W-:Y:S01]  /*135b0*/  UMOV UR6, 0x0 ;  /* 0x0000000000067882 */ /* 0x000fe20000000000 */
[----:B------:R-:W-:-:S10]  /*135c0*/  UMOV UR7, 0x12f00000 ;  /* 0x12f0000000077882 */ /* 0x000fd40000000000 */
.L_x_8414:
        /* <DEDUP_REMOVED lines=16> */
.L_x_8415:
        /* <DEDUP_REMOVED lines=16> */
.L_x_8416:
        /* <DEDUP_REMOVED lines=13> */
.L_x_8546:
[----:B------:R-:W-:Y:S05]  /*138a0*/  BSYNC B2 ;  /* 0x0000000000027941 */ /* 0x000fea0003800000 */
.L_x_8417:
        /* <DEDUP_REMOVED lines=11> */
.L_x_8420:
[----:B------:R-:W-:Y:S05]  /*13960*/  BSYNC B2 ;  /* 0x0000000000027941 */ /* 0x000fea0003800000 */
.L_x_8419:
        /* <DEDUP_REMOVED lines=8> */
.L_x_8421:
        /* <DEDUP_REMOVED lines=15> */
.L_x_8422:
        /* <DEDUP_REMOVED lines=15> */
.L_x_8423:
        /* <DEDUP_REMOVED lines=10> */
.L_x_8409:
[----:B------:R-:W-:Y:S05]  /*13c70*/  BSYNC B1 ;  /* 0x0000000000017941 */ /* 0x000fea0003800000 */
.L_x_8408:
[----:B------:R-:W-:Y:S01]  /*13c80*/  ISETP.GT.AND P2, PT, R10, R4, PT ;  /* 0x000000040a00720c */ /* 0x000fe20003f44270 */
[----:B------:R-:W-:Y:S02]  /*13c90*/  VIADD R24, R24, 0x1 ;  /* 0x0000000118187836 */ /* 0x000fe40000000000 */
[----:B------:R-:W-:-:S03]  /*13ca0*/  VIADD R10, R10, 0xffffffff ;  /* 0xffffffff0a0a7836 */ /* 0x000fc60000000000 */
[----:B------:R-:W-:-:S04]  /*13cb0*/  ISETP.NE.AND P1, PT, R24, 0x2, PT ;  /* 0x000000021800780c */ /* 0x000fc80003f25270 */
[----:B------:R-:W-:Y:S02]  /*13cc0*/  SEL R5, RZ, 0x1, P1 ;  /* 0x00000001ff057807 */ /* 0x000fe40000800000 */
[----:B------:R-:W-:Y:S02]  /*13cd0*/  SEL R24, R24, RZ, P1 ;  /* 0x000000ff18187207 */ /* 0x000fe40000800000 */
[----:B------:R-:W-:Y:S01]  /*13ce0*/  LOP3.LUT R27, R27, R5, RZ, 0x3c, !PT ;  /* 0x000000051b1b7212 */ /* 0x000fe200078e3cff */
[----:B------:R-:W-:Y:S06]  /*13cf0*/  @P2 BRA `(.L_x_8424) ;  /* 0xfffffff400b02947 */ /* 0x000fec000383ffff */
.L_x_8386:
[----:B------:R-:W-:Y:S05]  /*13d00*/  BSYNC B0 ;  /* 0x0000000000007941 */ /* 0x000fea0003800000 */
.L_x_8385:
[----:B------:R-:W2:Y:S01]  /*13d10*/  LDL R5, [R1+0x1c] ;  /* 0x00001c0001057983 */ /* 0x000ea20000100800 */
[----:B------:R-:W-:Y:S05]  /*13d20*/  @!P0 WARPSYNC.ALL ;  /* 0x0000000000008948 */ /* 0x000fea0003800000 */
[----:B------:R-:W-:Y:S06]  /*13d30*/  @!P0 BAR.SYNC.DEFER_BLOCKING 0xc, 0x200 ;  /* 0x0308000000008b1d */ /* 0x000fec0000010000 */
[----:B------:R-:W-:Y:S01]  /*13d40*/  BSSY B6, `(.L_x_8425) ;  /* 0x00002c8000067945 */ /* 0x000fe20003800000 */
[----:B--2---:R-:W-:-:S13]  /*13d50*/  ISETP.GT.AND P0, PT, R5, RZ, PT ;  /* 0x000000ff0500720c */ /* 0x004fda0003f04270 */
        /* <DEDUP_REMOVED lines=16> */
[----:B-1----:R-:W-:Y:S01]  /*13e60*/  IADD3 R16, R0, UR36, R7 ;  /* 0x0000002400107c10 */ /* 0x002fe2000fffe007 */
[----:B------:R-:W-:Y:S06]  /*13e70*/  BRA `(.L_x_8427) ;  /* 0x0000002800d07947 */ /* 0x000fec0003800000 */
.L_x_8426:
[----:B------:R-:W1:Y:S01]  /*13e80*/  S2R R28, SR_CgaCtaId ;  /* 0x00000000001c7919 */ /* 0x000e620000008800 */
[----:B------:R-:W-:-:S04]  /*13e90*/  MOV R0, 0x400 ;  /* 0x0000040000007802 */ /* 0x000fc80000000f00 */
[----:B-1----:R-:W-:-:S05]  /*13ea0*/  LEA R28, R28, R0, 0x18 ;  /* 0x000000001c1c7211 */ /* 0x002fca00078ec0ff */
        /* <DEDUP_REMOVED lines=19> */
.L_x_8428:
        /* <DEDUP_REMOVED lines=23> */
.L_x_8429:
        /* <DEDUP_REMOVED lines=19> */
.L_x_8430:
[----:B-1----:R-:W-:-:S05]  /*14280*/  VIADD R2, R28, 0x9000 ;  /* 0x000090001c027836 */ /* 0x002fca0000000000 */
        /* <DEDUP_REMOVED lines=18> */
.L_x_8431:
[----:B------:R-:W2:Y:S01]  /*143b0*/  LDL.LU R2, [R1+0x10] ;  /* 0x0000100001027983 */ /* 0x000ea20000300800 */
[----:B------:R-:W-:-:S03]  /*143c0*/  ULDC.64 UR4, c[0x0][0x9f8] ;  /* 0x00027e0000047ab9 */ /* 0x000fc60000000a00 */
[----:B------:R-:W3:Y:S04]  /*143d0*/  LDL.LU R20, [R1+0x14] ;  /* 0x0000140001147983 */ /* 0x000ee80000300800 */
[----:B------:R-:W0:Y:S04]  /*143e0*/  LDL.LU R0, [R1+0x34] ;  /* 0x0000340001007983 */ /* 0x000e280000300800 */
[----:B------:R-:W4:Y:S01]  /*143f0*/  LDL.LU R21, [R1] ;  /* 0x0000000001157983 */ /* 0x000f220000300800 */
[----:B------:R-:W-:-:S04]  /*14400*/  ISETP.NE.U32.AND P0, PT, RZ, UR4, PT ;  /* 0x00000004ff007c0c */ /* 0x000fc8000bf05070 */
[----:B------:R-:W-:Y:S01]  /*14410*/  ISETP.NE.AND.EX P0, PT, RZ, UR5, PT, P0 ;  /* 0x00000005ff007c0c */ /* 0x000fe2000bf05300 */
[----:B------:R-:W1:Y:S02]  /*14420*/  S2R R4, SR_TID.X ;  /* 0x0000000000047919 */ /* 0x000e640000002100 */
[----:B-1----:R-:W-:-:S10]  /*14430*/  LOP3.LUT R4, R4, 0x7f, RZ, 0xc0, !PT ;  /* 0x0000007f04047812 */ /* 0x002fd400078ec0ff */
[----:B--2---:R-:W-:-:S04]  /*14440*/  @P0 IADD3 R2, P1, R2, UR4, RZ ;  /* 0x0000000402020c10 */ /* 0x004fc8000ff3e0ff */
[----:B---3--:R-:W-:Y:S01]  /*14450*/  @P0 IADD3.X R3, R20, UR5, RZ, P1, !PT ;  /* 0x0000000514030c10 */ /* 0x008fe20008ffe4ff */
[----:B------:R-:W-:Y:S01]  /*14460*/  ULDC.64 UR4, c[0x0][0xa00] ;  /* 0x0002800000047ab9 */ /* 0x000fe20000000a00 */
[----:B0-----:R-:W-:Y:S02]  /*14470*/  IMAD R6, R17, 0xc0, R0 ;  /* 0x000000c011067824 */ /* 0x001fe400078e0200 */
[----:B------:R-:W0:Y:S01]  /*14480*/  LDC R0, c[0x0][0x428] ;  /* 0x00010a00ff007b82 */ /* 0x000e220000000800 */
[----:B----4-:R-:W-:-:S06]  /*14490*/  IMAD.MOV.U32 R20, RZ, RZ, R21 ;  /* 0x000000ffff147224 */ /* 0x010fcc00078e0015 */
[----:B------:R1:W5:Y:S01]  /*144a0*/  @P0 LDG.E R20, desc[UR40][R2.64] ;  /* 0x0000002802140981 */ /* 0x000362000c1e1900 */
[----:B------:R-:W-:-:S04]  /*144b0*/  ISETP.NE.AND P1, PT, R4, RZ, PT ;  /* 0x000000ff0400720c */ /* 0x000fc80003f25270 */
[----:B------:R-:W-:-:S09]  /*144c0*/  PLOP3.LUT P3, PT, P1, PT, PT, 0x8, 0x0 ;  /* 0x000000000000781c */ /* 0x000fd20000f6e170 */
[----:B------:R-:W-:Y:S01]  /*144d0*/  VOTEU.ALL UP1, P1 ;  /* 0x00000000003f7886 */ /* 0x000fe20000820000 */
[----:B0-----:R-:W-:Y:S01]  /*144e0*/  ISETP.NE.AND P0, PT, R0, 0x1, PT ;  /* 0x000000010000780c */ /* 0x001fe20003f05270 */
[----:B------:R-:W-:-:S03]  /*144f0*/  IMAD.MOV.U32 R0, RZ, RZ, R18 ;  /* 0x000000ffff007224 */ /* 0x000fc600078e0012 */
[----:B------:R-:W-:-:S04]  /*14500*/  @!UP1 UIADD3 UR8, UP0, UR38, 0x270, URZ ;  /* 0x0000027026089890 */ /* 0x000fc8000ff1e03f */
[----:B------:R-:W-:-:S03]  /*14510*/  @!UP1 UIADD3.X UR9, URZ, UR39, URZ, UP0, !UPT ;  /* 0x000000273f099290 */ /* 0x000fc600087fe43f */
[----:B------:R-:W-:Y:S02]  /*14520*/  VOTEU.ALL UP0, P1 ;  /* 0x00000000003f7886 */ /* 0x000fe40000800000 */
[----:B-1----:R-:W0:Y:S08]  /*14530*/  @P0 LDC R3, c[0x0][0x42c] ;  /* 0x00010b00ff030b82 */ /* 0x002e300000000800 */
[----:B------:R-:W1:Y:S01]  /*14540*/  @P0 LDC R2, c[0x0][0x430] ;  /* 0x00010c00ff020b82 */ /* 0x000e620000000800 */
[----:B0-----:R-:W-:-:S05]  /*14550*/  @P0 IMAD.HI.U32 R3, R18, R3, RZ ;  /* 0x0000000312030227 */ /* 0x001fca00078e00ff */
[----:B-1----:R-:W-:Y:S02]  /*14560*/  @P0 SHF.R.U32.HI R0, RZ, R2, R3 ;  /* 0x00000002ff000219 */ /* 0x002fe40000011603 */
[----:B------:R-:W-:-:S04]  /*14570*/  ISETP.NE.U32.AND P0, PT, RZ, UR4, PT ;  /* 0x00000004ff007c0c */ /* 0x000fc8000bf05070 */
[----:B------:R-:W-:-:S04]  /*14580*/  ISETP.NE.AND.EX P2, PT, RZ, UR5, PT, P0 ;  /* 0x00000005ff007c0c */ /* 0x000fc8000bf45300 */
[----:B------:R-:W-:-:S09]  /*14590*/  SEL R7, R21, RZ, !P2 ;  /* 0x000000ff15077207 */ /* 0x000fd20005000000 */
.L_x_8432:
        /* <DEDUP_REMOVED lines=13> */
.L_x_8433:
        /* <DEDUP_REMOVED lines=12> */
.L_x_8434:
        /* <DEDUP_REMOVED lines=10> */
[----:B------:R-:W-:Y:S01]  /*147d0*/  ULDC.64 UR4, c[0x0][0xa08] ;  /* 0x0002820000047ab9 */ /* 0x000fe20000000a00 */
[----:B-----5:R-:W-:Y:S02]  /*147e0*/  SHF.R.S32.HI R17, RZ, 0x1f, R20 ;  /* 0x0000001fff117819 */ /* 0x020fe40000011414 */
[----:B0-----:R-:W-:Y:S01]  /*147f0*/  LOP3.LUT P0, RZ, R4, UR4, RZ, 0xfc, !PT ;  /* 0x0000000404ff7c12 */ /* 0x001fe2000f80fcff */
[----:B------:R-:W-:-:S03]  /*14800*/  UMOV UR4, 0xffffffff ;  /* 0xffffffff00047882 */ /* 0x000fc60000000000 */
[----:B------:R-:W-:-:S04]  /*14810*/  LOP3.LUT P0, RZ, R5, UR5, RZ, 0xfc, P0 ;  /* 0x0000000505ff7c12 */ /* 0x000fc8000800fcff */
[----:B------:R-:W-:Y:S01]  /*14820*/  SEL R2, R20, RZ, !P0 ;  /* 0x000000ff14027207 */ /* 0x000fe20004000000 */
[----:B------:R-:W-:Y:S08]  /*14830*/  BRA.DIV UR4, `(.L_x_8435) ;  /* 0x0000003a04a07947 */ /* 0x000ff0000b800000 */
[----:B------:R-:W0:Y:S02]  /*14840*/  S2R R3, SR_TID.X ;  /* 0x0000000000037919 */ /* 0x000e240000002100 */
[----:B0-----:R-:W-:-:S04]  /*14850*/  SHF.R.U32.HI R3, RZ, 0x5, R3 ;  /* 0x00000005ff037819 */ /* 0x001fc80000011603 */
[----:B------:R-:W-:-:S05]  /*14860*/  LOP3.LUT R3, R3, 0x3, RZ, 0xc0, !PT ;  /* 0x0000000303037812 */ /* 0x000fca00078ec0ff */
[----:B------:R0:W1:Y:S02]  /*14870*/  SHFL.IDX PT, R14, R3, RZ, 0x1f ;  /* 0x00001fff030e7589 */ /* 0x00006400000e0000 */
.L_x_8549:
[----:B-1----:R-:W-:Y:S02]  /*14880*/  ISETP.NE.AND P0, PT, R14, RZ, PT ;  /* 0x000000ff0e00720c */ /* 0x002fe40003f05270 */
[----:B------:R-:W-:-:S11]  /*14890*/  PLOP3.LUT P6, PT, PT, PT, PT, 0x8, 0x0 ;  /* 0x000000000000781c */ /* 0x000fd60003fce170 */
[----:B------:R-:W-:Y:S05]  /*148a0*/  @P0 BRA `(.L_x_8436) ;  /* 0x00000008001c0947 */ /* 0x000fea0003800000 */
[----:B------:R-:W-:-:S03]  /*148b0*/  UMOV UR4, 0xffffffff ;  /* 0xffffffff00047882 */ /* 0x000fc60000000000 */
[----:B------:R-:W-:Y:S05]  /*148c0*/  BRA.DIV UR4, `(.L_x_8437) ;  /* 0x0000003a04b07947 */ /* 0x000fea000b800000 */
[----:B------:R-:W-:-:S13]  /*148d0*/  ELECT P6, URZ, PT ;  /* 0x00000000003f782f */ /* 0x000fda00038c0000 */
.L_x_8552:
[----:B------:R-:W-:Y:S05]  /*148e0*/  @!P6 BRA `(.L_x_8438) ;  /* 0x000000040080e947 */ /* 0x000fea0003800000 */
[----:B0-----:R-:W2:Y:S01]  /*148f0*/  LDL R3, [R1+0x24] ;  /* 0x0000240001037983 */ /* 0x001ea20000100800 */
[----:B------:R-:W-:-:S04]  /*14900*/  ISETP.NE.U32.AND P0, PT, R4, RZ, PT ;  /* 0x000000ff0400720c */ /* 0x000fc80003f05070 */
[----:B------:R-:W-:Y:S02]  /*14910*/  ISETP.NE.AND.EX P0, PT, R5, RZ, PT, P0 ;  /* 0x000000ff0500720c */ /* 0x000fe40003f05300 */
[----:B--2---:R-:W-:-:S11]  /*14920*/  LEA.HI.SX32 R8, R3, 0xffffffff, 0x19 ;  /* 0xffffffff03087811 */ /* 0x004fd600078fcaff */
[----:B------:R-:W-:Y:S05]  /*14930*/  @!P0 BRA `(.L_x_8439) ;  /* 0x0000000000448947 */ /* 0x000fea0003800000 */
[----:B------:R-:W0:Y:S01]  /*14940*/  LDC R10, c[0x0][0x41c] ;  /* 0x00010700ff0a7b82 */ /* 0x000e220000000800 */
[----:B------:R-:W-:Y:S01]  /*14950*/  ULDC.64 UR4, c[0x0][0x408] ;  /* 0x0001020000047ab9 */ /* 0x000fe20000000a00 */
[----:B0-----:R-:W-:-:S13]  /*14960*/  ISETP.NE.AND P0, PT, R10, 0x1, PT ;  /* 0x000000010a00780c */ /* 0x001fda0003f05270 */
[----:B------:R-:W0:Y:S02]  /*14970*/  @P0 LDC.64 R2, c[0x0][0x420] ;  /* 0x00010800ff020b82 */ /* 0x000e240000000a00 */
[----:B0-----:R-:W-:-:S04]  /*14980*/  @P0 IMAD.HI.U32 R9, R8, R2, RZ ;  /* 0x0000000208090227 */ /* 0x001fc800078e00ff */
[----:B------:R-:W-:Y:S01]  /*14990*/  IMAD.MOV.U32 R2, RZ, RZ, R8 ;  /* 0x000000ffff027224 */ /* 0x000fe200078e0008 */
[----:B------:R-:W-:Y:S01]  /*149a0*/  @P0 SHF.R.U32.HI R2, RZ, R3, R9 ;  /* 0x00000003ff020219 */ /* 0x000fe20000011609 */
[----:B------:R-:W-:-:S04]  /*149b0*/  IMAD R9, R17, UR4, RZ ;  /* 0x0000000411097c24 */ /* 0x000fc8000f8e02ff */
[----:B------:R-:W-:Y:S02]  /*149c0*/  IMAD.MOV R3, RZ, RZ, -R2 ;  /* 0x000000ffff037224 */ /* 0x000fe400078e0a02 */
[----:B------:R-:W-:Y:S02]  /*149d0*/  IMAD R9, R20, UR5, R9 ;  /* 0x0000000514097c24 */ /* 0x000fe4000f8e0209 */
[----:B------:R-:W-:Y:S01]  /*149e0*/  IMAD R8, R10, R3, R8 ;  /* 0x000000030a087224 */ /* 0x000fe200078e0208 */
[----:B------:R-:W-:-:S03]  /*149f0*/  SHF.R.S32.HI R3, RZ, 0x1f, R2 ;  /* 0x0000001fff037819 */ /* 0x000fc60000011402 */
[----:B------:R-:W-:-:S04]  /*14a00*/  IMAD.WIDE.U32 R2, R20, UR4, R2 ;  /* 0x0000000414027c25 */ /* 0x000fc8000f8e0002 */
[----:B------:R-:W-:Y:S01]  /*14a10*/  IMAD.IADD R3, R3, 0x1, R9 ;  /* 0x0000000103037824 */ /* 0x000fe200078e0209 */
[----:B------:R-:W-:-:S04]  /*14a20*/  LEA R4, P0, R2, R4, 0x2 ;  /* 0x0000000402047211 */ /* 0x000fc800078010ff */
[----:B------:R-:W-:-:S05]  /*14a30*/  LEA.HI.X R5, R2, R5, R3, 0x2, P0 ;  /* 0x0000000502057211 */ /* 0x000fca00000f1403 */
[----:B------:R0:W5:Y:S04]  /*14a40*/  LDG.E R2, desc[UR40][R4.64] ;  /* 0x0000002804027981 */ /* 0x000168000c1e1900 */
.L_x_8439:
[----:B0-----:R-:W-:Y:S01]  /*14a50*/  IMAD R5, R22, 0x8, R28 ;  /* 0x0000000816057824 */ /* 0x001fe200078e021c */
[----:B------:R-:W-:Y:S01]  /*14a60*/  SHF.L.U32 R4, R25, 0x1f, RZ ;  /* 0x0000001f19047819 */ /* 0x000fe200000006ff */
[----:B------:R-:W0:Y:S03]  /*14a70*/  S2R R3, SR_TID.X ;  /* 0x0000000000037919 */ /* 0x000e260000002100 */
[----:B------:R-:W1:Y:S01]  /*14a80*/  SYNCS.PHASECHK.TRANS64.TRYWAIT P2, [R5+URZ+0x19c80], R4 ;  /* 0x019c8004050075a7 */ /* 0x000e62000804017f */
[----:B0-----:R-:W-:-:S04]  /*14a90*/  LOP3.LUT R3, R3, 0x7f, RZ, 0xc0, !PT ;  /* 0x0000007f03037812 */ /* 0x001fc800078ec0ff */
[----:B------:R-:W-:Y:S01]  /*14aa0*/  ISETP.NE.AND P0, PT, R3, RZ, PT ;  /* 0x000000ff0300720c */ /* 0x000fe20003f05270 */
[----:B-1----:R-:W-:-:S12]  /*14ab0*/  @!P2 BRA `(.L_x_8440) ;  /* 0x000000380054a947 */ /* 0x002fd80003800000 */
.L_x_8553:
        /* <DEDUP_REMOVED lines=8> */
.L_x_8441:
[----:B------:R-:W-:Y:S01]  /*14b40*/  IMAD R3, R22, 0x3000, R28 ;  /* 0x0000300016037824 */ /* 0x000fe200078e021c */
[----:B------:R-:W-:Y:S01]  /*14b50*/  R2UR UR9, R5 ;  /* 0x00000000050972ca */ /* 0x000fe200000e0000 */
[----:B------:R-:W-:Y:S01]  /*14b60*/  IMAD R8, R8, 0x80, R29 ;  /* 0x0000008008087824 */ /* 0x000fe200078e021d */
        /* <DEDUP_REMOVED lines=24> */
.L_x_8554:
        /* <DEDUP_REMOVED lines=8> */
.L_x_8443:
        /* <DEDUP_REMOVED lines=24> */
.L_x_8438:
[----:B------:R-:W-:Y:S05]  /*14ef0*/  WARPSYNC.ALL ;  /* 0x0000000000007948 */ /* 0x000fea0003800000 */
[----:B------:R-:W-:Y:S01]  /*14f00*/  BAR.SYNC.DEFER_BLOCKING 0x8, 0x1a0 ;  /* 0x0206800000007b1d */ /* 0x000fe20000010000 */
[----:B------:R-:W-:Y:S02]  /*14f10*/  R2UR UR24, R28 ;  /* 0x000000001c1872ca */ /* 0x000fe400000e0000 */
[----:B------:R-:W-:-:S13]  /*14f20*/  ELECT P0, URZ, PT ;  /* 0x00000000003f782f */ /* 0x000fda0003800000 */
[C---:B------:R-:W-:Y:S01]  /*14f30*/  @P0 R2UR UR13, R7.reuse ;  /* 0x00000000070d02ca */ /* 0x040fe200000e0000 */
[----:B------:R-:W-:Y:S01]  /*14f40*/  UIADD3 UR4, UP0, UR38, 0x270, URZ ;  /* 0x0000027026047890 */ /* 0x000fe2000ff1e03f */
[----:B------:R-:W-:Y:S01]  /*14f50*/  @P0 R2UR UR12, R18 ;  /* 0x00000000120c02ca */ /* 0x000fe200000e0000 */
[----:B------:R-:W-:Y:S01]  /*14f60*/  UMOV UR6, 0x0 ;  /* 0x0000000000067882 */ /* 0x000fe20000000000 */
[----:B------:R-:W-:Y:S01]  /*14f70*/  @P0 R2UR UR11, R6 ;  /* 0x00000000060b02ca */ /* 0x000fe200000e0000 */
[----:B------:R-:W-:Y:S01]  /*14f80*/  UIADD3.X UR5, URZ, UR39, URZ, UP0, !UPT ;  /* 0x000000273f057290 */ /* 0x000fe200087fe43f */
[----:B------:R-:W-:Y:S01]  /*14f90*/  @P0 R2UR UR21, R7 ;  /* 0x00000000071502ca */ /* 0x000fe200000e0000 */
[----:B------:R-:W-:Y:S01]  /*14fa0*/  UMOV UR7, 0x12f00000 ;  /* 0x12f0000000077882 */ /* 0x000fe20000000000 */
[----:B------:R-:W-:Y:S01]  /*14fb0*/  UMOV UR10, URZ ;  /* 0x0000003f000a7c82 */ /* 0x000fe20008000000 */
[----:B------:R-:W-:Y:S01]  /*14fc0*/  @P0 R2UR UR20, R18 ;  /* 0x00000000121402ca */ /* 0x000fe200000e0000 */
[----:B------:R-:W-:Y:S01]  /*14fd0*/  UMOV UR14, 0x0 ;  /* 0x00000000000e7882 */ /* 0x000fe20000000000 */
[----:B------:R-:W-:Y:S01]  /*14fe0*/  UIADD3 UR8, UR24, 0xf000, URZ ;  /* 0x0000f00018087890 */ /* 0x000fe2000fffe03f */
[----:B0-----:R-:W-:Y:S01]  /*14ff0*/  @P0 IMAD.MOV.U32 R3, RZ, RZ, 0x4800 ;  /* 0x00004800ff030424 */ /* 0x001fe200078e00ff */
[----:B------:R-:W-:Y:S01]  /*15000*/  UIADD3 UR9, UR24, 0x19c00, URZ ;  /* 0x00019c0018097890 */ /* 0x000fe2000fffe03f */
[----:B------:R-:W-:Y:S01]  /*15010*/  @P0 R2UR UR19, R6 ;  /* 0x00000000061302ca */ /* 0x000fe200000e0000 */
[----:B------:R-:W-:Y:S01]  /*15020*/  UIADD3 UR16, UR24, 0x10800, URZ ;  /* 0x0001080018107890 */ /* 0x000fe2000fffe03f */
[----:B------:R-:W-:Y:S01]  /*15030*/  UMOV UR15, 0x12f00000 ;  /* 0x12f00000000f7882 */ /* 0x000fe20000000000 */
[----:B------:R-:W-:Y:S01]  /*15040*/  UMOV UR18, 0x20 ;  /* 0x0000002000127882 */ /* 0x000fe20000000000 */
[----:B------:R-:W-:-:S02]  /*15050*/  UMOV UR22, 0x0 ;  /* 0x0000000000167882 */ /* 0x000fc40000000000 */
[----:B------:R-:W-:Y:S01]  /*15060*/  UMOV UR17, UR9 ;  /* 0x0000000900117c82 */ /* 0x000fe20008000000 */
[----:B------:R2:W-:Y:S01]  /*15070*/  @P0 SYNCS.ARRIVE.TRANS64 RZ, [R28+URZ+0x19c00], R3 ;  /* 0x019c00031cff09a7 */ /* 0x0005e2000800003f */
[----:B------:R0:W-:Y:S01]  /*15080*/  UTMALDG.4D [UR8], [UR4], desc[UR6] ;  /* 0x00000608040075b4 */ /* 0x0001e20008019000 */
[----:B------:R-:W-:-:S04]  /*15090*/  UMOV UR23, 0x12f00000 ;  /* 0x12f0000000177882 */ /* 0x000fc80000000000 */
        /* <DEDUP_REMOVED lines=8> */
.L_x_8436:
[----:B-1----:R-:W2:Y:S01]  /*15120*/  LDL.LU R4, [R1+0x2c] ;  /* 0x00002c0001047983 */ /* 0x002ea20000300800 */
[----:B------:R-:W-:Y:S01]  /*15130*/  BSSY B0, `(.L_x_8444) ;  /* 0x0000009000007945 */ /* 0x000fe20003800000 */
[----:B--2---:R-:W-:-:S05]  /*15140*/  VIADD R4, R4, 0x1 ;  /* 0x0000000104047836 */ /* 0x004fca0000000000 */
[----:B0-----:R-:W-:Y:S01]  /*15150*/  LEA.HI R3, R4, R4, RZ, 0x1 ;  /* 0x0000000404037211 */ /* 0x001fe200078f08ff */
[----:B------:R0:W-:Y:S03]  /*15160*/  STL [R1+0x2c], R4 ;  /* 0x00002c0401007387 */ /* 0x0001e60000100800 */
[----:B------:R-:W-:-:S05]  /*15170*/  LOP3.LUT R3, R3, 0xfffffffe, RZ, 0xc0, !PT ;  /* 0xfffffffe03037812 */ /* 0x000fca00078ec0ff */
[----:B------:R-:W-:-:S05]  /*15180*/  IMAD.IADD R3, R4, 0x1, -R3 ;  /* 0x0000000104037824 */ /* 0x000fca00078e0a03 */
[----:B------:R-:W-:-:S04]  /*15190*/  SHF.L.U32 R3, R3, 0x1f, RZ ;  /* 0x0000001f03037819 */ /* 0x000fc800000006ff */
[----:B------:R-:W1:Y:S02]  /*151a0*/  SYNCS.PHASECHK.TRANS64.TRYWAIT P0, [R28+URZ+0x19c20], R3 ;  /* 0x019c20031c0075a7 */ /* 0x000e64000800017f */
[----:B01----:R-:W-:Y:S05]  /*151b0*/  @!P0 BRA `(.L_x_8445) ;  /* 0x0000003000bc8947 */ /* 0x003fea0003800000 */
.L_x_8555:
[----:B------:R-:W-:Y:S05]  /*151c0*/  BSYNC B0 ;  /* 0x0000000000007941 */ /* 0x000fea0003800000 */
.L_x_8444:
[----:B------:R-:W2:Y:S02]  /*151d0*/  LDL.LU R4, [R1+0x1c] ;  /* 0x00001c0001047983 */ /* 0x000ea40000300800 */
[----:B--2---:R-:W-:-:S13]  /*151e0*/  ISETP.GE.AND P0, PT, R4, 0x81, PT ;  /* 0x000000810400780c */ /* 0x004fda0003f06270 */
[----:B------:R-:W-:Y:S05]  /*151f0*/  @!P0 BRA `(.L_x_8446) ;  /* 0x0000001000308947 */ /* 0x000fea0003800000 */
[----:B------:R-:W2:Y:S01]  /*15200*/  LDL.LU R4, [R1+0x24] ;  /* 0x0000240001047983 */ /* 0x000ea20000300800 */
[----:B------:R-:W-:Y:S02]  /*15210*/  IMAD.MOV.U32 R6, RZ, RZ, R22 ;  /* 0x000000ffff067224 */ /* 0x000fe400078e0016 */
[----:B------:R-:W-:Y:S01]  /*15220*/  IMAD.MOV.U32 R7, RZ, RZ, R25 ;  /* 0x000000ffff077224 */ /* 0x000fe200078e0019 */
[----:B--2---:R-:W-:-:S07]  /*15230*/  LEA.HI.SX32 R12, R4, 0xfffffffe, 0x19 ;  /* 0xfffffffe040c7811 */ /* 0x004fce00078fcaff */
.L_x_8470:
[----:B------:R-:W-:Y:S01]  /*15240*/  VIADD R22, R6, 0x1 ;  /* 0x0000000106167836 */ /* 0x000fe20000000000 */
[----:B------:R-:W-:Y:S05]  /*15250*/  YIELD ;  /* 0x0000000000007946 */ /* 0x000fea0003800000 */
[----:B------:R-:W-:Y:S01]  /*15260*/  ISETP.NE.AND P0, PT, R22, 0x2, PT ;  /* 0x000000021600780c */ /* 0x000fe20003f05270 */
[----:B------:R-:W-:Y:S03]  /*15270*/  BSSY B0, `(.L_x_8447) ;  /* 0x00000a3000007945 */ /* 0x000fe60003800000 */
[----:B------:R-:W-:-:S02]  /*15280*/  SEL R4, RZ, 0x1, P0 ;  /* 0x00000001ff047807 */ /* 0x000fc40000000000 */
[----:B------:R-:W-:Y:S02]  /*15290*/  SEL R22, R22, RZ, P0 ;  /* 0x000000ff16167207 */ /* 0x000fe40000000000 */
[----:B------:R-:W-:Y:S01]  /*152a0*/  LOP3.LUT R25, R7, R4, RZ, 0x3c, !PT ;  /* 0x0000000407197212 */ /* 0x000fe200078e3cff */
[----:B01----:R-:W-:Y:S06]  /*152b0*/  @!P6 BRA `(.L_x_8448) ;  /* 0x000000080078e947 */ /* 0x003fec0003800000 */
[----:B------:R-:W-:Y:S01]  /*152c0*/  ULDC.64 UR4, c[0x0][0x3f8] ;  /* 0x0000fe0000047ab9 */ /* 0x000fe20000000a00 */
[----:B------:R-:W-:Y:S01]  /*152d0*/  IMAD.MOV.U32 R8, RZ, RZ, R12 ;  /* 0x000000ffff087224 */ /* 0x000fe200078e000c */
[----:B------:R-:W-:-:S04]  /*152e0*/  ISETP.NE.U32.AND P0, PT, RZ, UR4, PT ;  /* 0x00000004ff007c0c */ /* 0x000fc8000bf05070 */
[----:B------:R-:W-:-:S13]  /*152f0*/  ISETP.NE.AND.EX P0, PT, RZ, UR5, PT, P0 ;  /* 0x00000005ff007c0c */ /* 0x000fda000bf05300 */
[----:B------:R-:W-:Y:S05]  /*15300*/  @!P0 BRA `(.L_x_8449) ;  /* 0x0000000000448947 */ /* 0x000fea0003800000 */
[----:B------:R-:W1:Y:S01]  /*15310*/  LDC R8, c[0x0][0x41c] ;  /* 0x00010700ff087b82 */ /* 0x000e620000000800 */
[----:B------:R-:W-:Y:S01]  /*15320*/  ULDC.64 UR6, c[0x0][0x408] ;  /* 0x0001020000067ab9 */ /* 0x000fe20000000a00 */
[----:B-1----:R-:W-:-:S13]  /*15330*/  ISETP.NE.AND P0, PT, R8, 0x1, PT ;  /* 0x000000010800780c */ /* 0x002fda0003f05270 */
[----:B0-----:R-:W0:Y:S02]  /*15340*/  @P0 LDC.64 R2, c[0x0][0x420] ;  /* 0x00010800ff020b82 */ /* 0x001e240000000a00 */
        /* <DEDUP_REMOVED lines=10> */
[----:B------:R-:W-:-:S04]  /*153f0*/  LEA R4, P0, R2, UR4, 0x2 ;  /* 0x0000000402047c11 */ /* 0x000fc8000f8010ff */
[----:B------:R-:W-:-:S05]  /*15400*/  LEA.HI.X R5, R2, UR5, R3, 0x2, P0 ;  /* 0x0000000502057c11 */ /* 0x000fca00080f1403 */
[----:B------:R1:W5:Y:S04]  /*15410*/  LDG.E R2, desc[UR40][R4.64] ;  /* 0x0000002804027981 */ /* 0x000368000c1e1900 */
.L_x_8449:
[----:B-1----:R-:W-:Y:S01]  /*15420*/  IMAD R5, R22, 0x8, R28 ;  /* 0x0000000816057824 */ /* 0x002fe200078e021c */
[----:B------:R-:W-:Y:S01]  /*15430*/  SHF.L.U32 R4, R25, 0x1f, RZ ;  /* 0x0000001f19047819 */ /* 0x000fe200000006ff */
[----:B0-----:R-:W0:Y:S01]  /*15440*/  S2R R3, SR_TID.X ;  /* 0x0000000000037919 */ /* 0x001e220000002100 */
[----:B------:R-:W-:Y:S02]  /*15450*/  BSSY B1, `(.L_x_8450) ;  /* 0x0000005000017945 */ /* 0x000fe40003800000 */
[----:B------:R-:W1:Y:S01]  /*15460*/  SYNCS.PHASECHK.TRANS64.TRYWAIT P0, [R5+URZ+0x19c80], R4 ;  /* 0x019c8004050075a7 */ /* 0x000e62000800017f */
[----:B0-----:R-:W-:-:S04]  /*15470*/  LOP3.LUT R3, R3, 0x7f, RZ, 0xc0, !PT ;  /* 0x0000007f03037812 */ /* 0x001fc800078ec0ff */
[----:B------:R-:W-:Y:S01]  /*15480*/  ISETP.NE.AND P2, PT, R3, RZ, PT ;  /* 0x000000ff0300720c */ /* 0x000fe20003f45270 */
[----:B-1----:R-:W-:-:S12]  /*15490*/  @!P0 BRA `(.L_x_8451) ;  /* 0x0000003000188947 */ /* 0x002fd80003800000 */
.L_x_8556:
[----:B------:R-:W-:Y:S05]  /*154a0*/  BSYNC B1 ;  /* 0x0000000000017941 */ /* 0x000fea0003800000 */
.L_x_8450:
        /* <DEDUP_REMOVED lines=9> */
.L_x_8453:
[----:B------:R-:W-:Y:S05]  /*15540*/  BSYNC B1 ;  /* 0x0000000000017941 */ /* 0x000fea0003800000 */
.L_x_8452:
        /* <DEDUP_REMOVED lines=8> */
[----:B------:R-:W-:Y:S01]  /*155d0*/  VIADD R10, R3, 0x9000 ;  /* 0x00009000030a7836 */ /* 0x000fe20000000000 */
[----:B------:R-:W-:Y:S01]  /*155e0*/  UMOV UR6, 0x0 ;  /* 0x0000000000067882 */ /* 0x000fe20000000000 */
[----:B------:R-:W-:-:S10]  /*155f0*/  UMOV UR7, 0x14f00000 ;  /* 0x14f0000000077882 */ /* 0x000fd40000000000 */
.L_x_8454:
        /* <DEDUP_REMOVED lines=16> */
.L_x_8455:
        /* <DEDUP_REMOVED lines=16> */
.L_x_8456:
        /* <DEDUP_REMOVED lines=13> */
.L_x_8557:
[----:B------:R-:W-:Y:S05]  /*158d0*/  BSYNC B1 ;  /* 0x0000000000017941 */ /* 0x000fea0003800000 */
.L_x_8457:
        /* <DEDUP_REMOVED lines=11> */
.L_x_8460:
[----:B------:R-:W-:Y:S05]  /*15990*/  BSYNC B1 ;  /* 0x0000000000017941 */ /* 0x000fea0003800000 */
.L_x_8459:
        /* <DEDUP_REMOVED lines=8> */
.L_x_8461:
        /* <DEDUP_REMOVED lines=15> */
.L_x_8462:
        /* <DEDUP_REMOVED lines=15> */
.L_x_8463:
        /* <DEDUP_REMOVED lines=10> */
.L_x_8448:
[----:B------:R-:W-:Y:S05]  /*15ca0*/  BSYNC B0 ;  /* 0x0000000000007941 */ /* 0x000fea0003800000 */
.L_x_8447:
[----:B------:R-:W2:Y:S02]  /*15cb0*/  LDL R4, [R1+0x3c] ;  /* 0x00003c0001047983 */ /* 0x000ea40000100800 */
[----:B--2---:R-:W-:-:S13]  /*15cc0*/  ISETP.NE.AND P0, PT, R4, 0x3, PT ;  /* 0x000000030400780c */ /* 0x004fda0003f05270 */
[----:B------:R-:W-:Y:S05]  /*15cd0*/  @!P0 BRA `(.L_x_8464) ;  /* 0x0000000000048947 */ /* 0x000fea0003800000 */
[----:B------:R-:W-:Y:S01]  /*15ce0*/  BPT.TRAP 0x1 ;  /* 0x000000040000795c */ /* 0x000fe20000300000 */
.L_x_8464:
[----:B------:R-:W2:Y:S01]  /*15cf0*/  LDL R4, [R1+0x18] ;  /* 0x0000180001047983 */ /* 0x000ea20000100800 */
[----:B0-----:R-:W-:Y:S01]  /*15d00*/  LOP3.LUT R3, R7, 0x1, RZ, 0x3c, !PT ;  /* 0x0000000107037812 */ /* 0x001fe200078e3cff */
[----:B------:R-:W-:Y:S01]  /*15d10*/  IMAD R13, R6, 0x8, R28 ;  /* 0x00000008060d7824 */ /* 0x000fe200078e021c */
[----:B------:R-:W-:Y:S02]  /*15d20*/  BSSY B0, `(.L_x_8465) ;  /* 0x0000005000007945 */ /* 0x000fe40003800000 */
[----:B------:R-:W-:-:S04]  /*15d30*/  SHF.L.U32 R3, R3, 0x1f, RZ ;  /* 0x0000001f03037819 */ /* 0x000fc800000006ff */
[----:B------:R-:W0:Y:S01]  /*15d40*/  SYNCS.PHASECHK.TRANS64.TRYWAIT P2, [R13+URZ+0x19c70], R3 ;  /* 0x019c70030d0075a7 */ /* 0x000e22000804017f */
[----:B--2---:R-:W-:Y:S01]  /*15d50*/  ISETP.NE.AND P0, PT, R4, 0x3, PT ;  /* 0x000000030400780c */ /* 0x004fe20003f05270 */
[----:B0-----:R-:W-:-:S12]  /*15d60*/  @!P2 BRA `(.L_x_8466) ;  /* 0x00000028000ca947 */ /* 0x001fd80003800000 */
.L_x_8558:
[----:B------:R-:W-:Y:S05]  /*15d70*/  BSYNC B0 ;  /* 0x0000000000007941 */ /* 0x000fea0003800000 */
.L_x_8465:
[----:B------:R-:W-:Y:S05]  /*15d80*/  @!P0 BRA `(.L_x_8467) ;  /* 0x0000000000048947 */ /* 0x000fea0003800000 */
[----:B------:R-:W-:Y:S01]  /*15d90*/  BPT.TRAP 0x1 ;  /* 0x000000040000795c */ /* 0x000fe20000300000 */
.L_x_8467:
[----:B------:R-:W-:Y:S01]  /*15da0*/  SHF.L.U32 R4, R7, 0x1f, RZ ;  /* 0x0000001f07047819 */ /* 0x000fe200000006ff */
[----:B0-----:R-:W-:-:S03]  /*15db0*/  IMAD R3, R6, 0x3000, RZ ;  /* 0x0000300006037824 */ /* 0x001fc600078e02ff */
[----:B------:R-:W0:Y:S02]  /*15dc0*/  SYNCS.PHASECHK.TRANS64.TRYWAIT P2, [R13+URZ+0x19c60], R4 ;  /* 0x019c60040d0075a7 */ /* 0x000e24000804017f */
[----:B0-----:R-:W-:Y:S05]  /*15dd0*/  @!P2 BRA `(.L_x_8468) ;  /* 0x000000280004a947 */ /* 0x001fea0003800000 */
.L_x_8559:
[----:B------:R-:W2:Y:S01]  /*15de0*/  LDL R18, [R1+0x4] ;  /* 0x0000040001127983 */ /* 0x000ea20000100800 */
[----:B0-----:R-:W-:Y:S01]  /*15df0*/  LOP3.LUT R4, R3, R23, RZ, 0xfc, !PT ;  /* 0x0000001703047212 */ /* 0x001fe200078efcff */
[----:B------:R-:W-:Y:S05]  /*15e00*/  WARPSYNC.ALL ;  /* 0x0000000000007948 */ /* 0x000fea0003800000 */
[C---:B------:R-:W-:Y:S01]  /*15e10*/  IMAD.IADD R4, R28.reuse, 0x1, R4 ;  /* 0x000000011c047824 */ /* 0x040fe200078e0204 */
[----:B------:R-:W-:Y:S01]  /*15e20*/  LOP3.LUT R15, R23, 0x1800, RZ, 0xfc, !PT ;  /* 0x00001800170f7812 */ /* 0x000fe200078efcff */
[----:B------:R-:W-:-:S04]  /*15e30*/  VIADD R14, R28, 0x3000 ;  /* 0x000030001c0e7836 */ /* 0x000fc80000000000 */
        /* <DEDUP_REMOVED lines=30> */
[----:B0-----:R-:W-:-:S05]  /*16020*/  LOP3.LUT R4, R3, 0x800, R23, 0xfe, !PT ;  /* 0x0000080003047812 */ /* 0x001fca00078efe17 */
[----:B------:R-:W-:-:S06]  /*16030*/  IMAD.IADD R4, R28, 0x1, R4 ;  /* 0x000000011c047824 */ /* 0x000fcc00078e0204 */
[----:B------:R-:W0:Y:S01]  /*16040*/  LDSM.16.MT88.4 R4, [R4+0x9000] ;  /* 0x009000000404783b */ /* 0x000e220000004200 */
[----:B--2---:R-:W-:Y:S02]  /*16050*/  IADD3 R14, R14, R18, R3 ;  /* 0x000000120e0e7210 */ /* 0x004fe40007ffe003 */
[C-C-:B0-----:R-:W-:Y:S02]  /*16060*/  PRMT R8, R4.reuse, 0x6420, R5.reuse ;  /* 0x0000642004087816 */ /* 0x141fe40000000005 */
[----:B------:R-:W-:Y:S02]  /*16070*/  PRMT R9, R4, 0x7531, R5 ;  /* 0x0000753104097816 */ /* 0x000fe40000000005 */
[C-C-:B------:R-:W-:Y:S02]  /*16080*/  PRMT R10, R6.reuse, 0x6420, R7.reuse ;  /* 0x00006420060a7816 */ /* 0x140fe40000000007 */
[----:B------:R-:W-:Y:S02]  /*16090*/  PRMT R11, R6, 0x7531, R7 ;  /* 0x00007531060b7816 */ /* 0x000fe40000000007 */
[----:B------:R-:W-:-:S02]  /*160a0*/  IADD3 R4, R28, R15, R3 ;  /* 0x0000000f1c047210 */ /* 0x000fc40007ffe003 */
[----:B------:R-:W-:Y:S01]  /*160b0*/  LOP3.LUT R15, R23, 0x2800, RZ, 0xfc, !PT ;  /* 0x00002800170f7812 */ /* 0x000fe200078efcff */
[----:B------:R-:W-:Y:S04]  /*160c0*/  STSM.16.M88.4 [R14], R8 ;  /* 0x000000080e007844 */ /* 0x000fe80000000200 */
[----:B------:R-:W0:Y:S02]  /*160d0*/  LDSM.16.MT88.4 R4, [R4+0x9000] ;  /* 0x009000000404783b */ /* 0x000e240000004200 */
[C-C-:B0-----:R-:W-:Y:S02]  /*160e0*/  PRMT R8, R4.reuse, 0x6420, R5.reuse ;  /* 0x0000642004087816 */ /* 0x141fe40000000005 */
[----:B------:R-:W-:Y:S02]  /*160f0*/  PRMT R9, R4, 0x7531, R5 ;  /* 0x0000753104097816 */ /* 0x000fe40000000005 */
[----:B------:R-:W-:-:S02]  /*16100*/  PRMT R10, R6, 0x6420, R7 ;  /* 0x00006420060a7816 */ /* 0x000fc40000000007 */
[----:B------:R-:W-:Y:S02]  /*16110*/  PRMT R11, R6, 0x7531, R7 ;  /* 0x00007531060b7816 */ /* 0x000fe40000000007 */
[----:B------:R-:W-:-:S03]  /*16120*/  IADD3 R4, R28, R15, R3 ;  /* 0x0000000f1c047210 */ /* 0x000fc60007ffe003 */
        /* <DEDUP_REMOVED lines=15> */
.L_x_8469:
[----:B-1----:R1:W-:Y:S01]  /*16220*/  SYNCS.ARRIVE.TRANS64.A1T0 RZ, [R13+URZ+0x19c50], RZ ;  /* 0x019c50ff0dff79a7 */ /* 0x0023e2000810003f */
[----:B------:R-:W-:Y:S01]  /*16230*/  BAR.SYNC.DEFER_BLOCKING 0x2, 0x80 ;  /* 0x0082000000007b1d */ /* 0x000fe20000010000 */
[C---:B------:R-:W-:Y:S01]  /*16240*/  ISETP.GT.AND P0, PT, R12.reuse, RZ, PT ;  /* 0x000000ff0c00720c */ /* 0x040fe20003f04270 */
[----:B------:R-:W-:Y:S02]  /*16250*/  VIADD R12, R12, 0xffffffff ;  /* 0xffffffff0c0c7836 */ /* 0x000fe40000000000 */
[----:B------:R-:W-:Y:S02]  /*16260*/  IMAD.MOV.U32 R6, RZ, RZ, R22 ;  /* 0x000000ffff067224 */ /* 0x000fe400078e0016 */
[----:B------:R-:W-:Y:S02]  /*16270*/  IMAD.MOV.U32 R7, RZ, RZ, R25 ;  /* 0x000000ffff077224 */ /* 0x000fe400078e0019 */
[----:B-1----:R-:W-:-:S05]  /*16280*/  @!P1 VIADD R13, R13, 0x19c80 ;  /* 0x00019c800d0d9836 */ /* 0x002fca0000000000 */
[----:B------:R-:W-:-:S04]  /*16290*/  @!P1 PRMT R13, RZ, 0x654, R13 ;  /* 0x00000654ff0d9816 */ /* 0x000fc8000000000d */
[----:B------:R1:W-:Y:S01]  /*162a0*/  @!P1 SYNCS.ARRIVE.TRANS64.RED.A1T0 RZ, [R13+URZ], RZ ;  /* 0x000000ff0dff99a7 */ /* 0x0003e2000810043f */
[----:B------:R-:W-:Y:S05]  /*162b0*/  @P0 BRA `(.L_x_8470) ;  /* 0xffffffec00e00947 */ /* 0x000fea000383ffff */
.L_x_8446:
[----:B0-----:R-:W2:Y:S01]  /*162c0*/  LDL R3, [R1+0x3c] ;  /* 0x00003c0001037983 */ /* 0x001ea20000100800 */
[----:B------:R-:W-:Y:S01]  /*162d0*/  BSSY B0, `(.L_x_8471) ;  /* 0x000000f000007945 */ /* 0x000fe20003800000 */
[----:B--2---:R-:W-:-:S03]  /*162e0*/  ISETP.NE.AND P2, PT, R3, 0x3, PT ;  /* 0x000000030300780c */ /* 0x004fc60003f45270 */
[----:B------:R-:W-:Y:S10]  /*162f0*/  @P1 BRA `(.L_x_8472) ;  /* 0x0000000000301947 */ /* 0x000ff40003800000 */
[----:B------:R-:W0:Y:S01]  /*16300*/  S2R R5, SR_LANEID ;  /* 0x0000000000057919 */ /* 0x000e220000000000 */
[----:B------:R-:W-:Y:S01]  /*16310*/  VOTEU.ANY UR4, UPT, PT ;  /* 0x0000000000047886 */ /* 0x000fe200038e0100 */
[----:B------:R-:W2:Y:S01]  /*16320*/  LDC.64 R2, c[0x0][0xc38] ;  /* 0x00030e00ff027b82 */ /* 0x000ea20000000a00 */
[----:B------:R-:W0:Y:S02]  /*16330*/  FLO.U32 R0, UR4 ;  /* 0x0000000400007d00 */ /* 0x000e2400080e0000 */
[----:B0-----:R-:W-:-:S06]  /*16340*/  ISETP.EQ.U32.AND P0, PT, R0, R5, PT ;  /* 0x000000050000720c */ /* 0x001fcc0003f02070 */
[----:B------:R-:W2:Y:S07]  /*16350*/  POPC R5, UR4 ;  /* 0x0000000400057d09 */ /* 0x000eae0008000000 */
[----:B--2---:R-:W2:Y:S01]  /*16360*/  @P0 ATOMG.E.ADD.STRONG.GPU PT, R3, desc[UR40][R2.64], R5 ;  /* 0x00000005020309a8 */ /* 0x004ea200081ee1e8 */
[----:B------:R-:W0:Y:S02]  /*16370*/  S2R R4, SR_LTMASK ;  /* 0x0000000000047919 */ /* 0x000e240000003900 */
[----:B0-----:R-:W-:-:S04]  /*16380*/  LOP3.LUT R4, R4, UR4, RZ, 0xc0, !PT ;  /* 0x0000000404047c12 */ /* 0x001fc8000f8ec0ff */
[----:B------:R-:W0:Y:S01]  /*16390*/  POPC R7, R4 ;  /* 0x0000000400077309 */ /* 0x000e220000000000 */
[----:B--2---:R-:W0:Y:S02]  /*163a0*/  SHFL.IDX PT, R0, R3, R0, 0x1f ;  /* 0x00001f0003007589 */ /* 0x004e2400000e0000 */
[----:B0-----:R-:W-:-:S07]  /*163b0*/  IADD3 R16, R0, UR36, R7 ;  /* 0x0000002400107c10 */ /* 0x001fce000fffe007 */
.L_x_8472:
[----:B------:R-:W-:Y:S05]  /*163c0*/  BSYNC B0 ;  /* 0x0000000000007941 */ /* 0x000fea0003800000 */
.L_x_8471:
[----:B------:R-:W-:Y:S05]  /*163d0*/  @!P2 BRA `(.L_x_8473) ;  /* 0x000000000004a947 */ /* 0x000fea0003800000 */
[----:B------:R-:W-:Y:S01]  /*163e0*/  BPT.TRAP 0x1 ;  /* 0x000000040000795c */ /* 0x000fe20000300000 */
.L_x_8473:
[----:B------:R-:W2:Y:S01]  /*163f0*/  LDL R2, [R1+0x18] ;  /* 0x0000180001027983 */ /* 0x000ea20000100800 */
[----:B------:R-:W-:Y:S01]  /*16400*/  LOP3.LUT R3, R25, 0x1, RZ, 0x3c, !PT ;  /* 0x0000000119037812 */ /* 0x000fe200078e3cff */
[----:B------:R-:W-:Y:S01]  /*16410*/  IMAD R0, R22, 0x8, R28 ;  /* 0x0000000816007824 */ /* 0x000fe200078e021c */
[----:B------:R-:W-:Y:S02]  /*16420*/  BSSY B0, `(.L_x_8474) ;  /* 0x0000005000007945 */ /* 0x000fe40003800000 */
[----:B------:R-:W-:-:S04]  /*16430*/  SHF.L.U32 R3, R3, 0x1f, RZ ;  /* 0x0000001f03037819 */ /* 0x000fc800000006ff */
[----:B------:R-:W0:Y:S01]  /*16440*/  SYNCS.PHASECHK.TRANS64.TRYWAIT P0, [R0+URZ+0x19c70], R3 ;  /* 0x019c7003000075a7 */ /* 0x000e22000800017f */
[----:B--2---:R-:W-:Y:S01]  /*16450*/  ISETP.NE.AND P2, PT, R2, 0x3, PT ;  /* 0x000000030200780c */ /* 0x004fe20003f45270 */
[----:B0-----:R-:W-:-:S12]  /*16460*/  @!P0 BRA `(.L_x_8475) ;  /* 0x0000002000748947 */ /* 0x001fd80003800000 */
.L_x_8560:
[----:B------:R-:W-:Y:S05]  /*16470*/  BSYNC B0 ;  /* 0x0000000000007941 */ /* 0x000fea0003800000 */
.L_x_8474:
[----:B------:R-:W-:Y:S05]  /*16480*/  @!P2 BRA `(.L_x_8476) ;  /* 0x000000000004a947 */ /* 0x000fea0003800000 */
[----:B------:R-:W-:Y:S01]  /*16490*/  BPT.TRAP 0x1 ;  /* 0x000000040000795c */ /* 0x000fe20000300000 */
.L_x_8476:
[----:B0-----:R-:W-:-:S04]  /*164a0*/  SHF.L.U32 R3, R25, 0x1f, RZ ;  /* 0x0000001f19037819 */ /* 0x001fc800000006ff */
[----:B------:R-:W0:Y:S02]  /*164b0*/  SYNCS.PHASECHK.TRANS64.TRYWAIT P0, [R0+URZ+0x19c60], R3 ;  /* 0x019c6003000075a7 */ /* 0x000e24000800017f */
[----:B0-----:R-:W-:Y:S05]  /*164c0*/  @!P0 BRA `(.L_x_8477) ;  /* 0x0000002000708947 */ /* 0x001fea0003800000 */
.L_x_8561:
[----:B------:R-:W2:Y:S01]  /*164d0*/  LDL R18, [R1+0x4] ;  /* 0x0000040001127983 */ /* 0x000ea20000100800 */
[----:B0-----:R-:W-:Y:S01]  /*164e0*/  IMAD R3, R22, 0x3000, RZ ;  /* 0x0000300016037824 */ /* 0x001fe200078e02ff */
[----:B------:R-:W-:Y:S05]  /*164f0*/  WARPSYNC.ALL ;  /* 0x0000000000007948 */ /* 0x000fea0003800000 */
[C---:B------:R-:W-:Y:S01]  /*16500*/  LOP3.LUT R5, R3.reuse, R23, RZ, 0xfc, !PT ;  /* 0x0000001703057212 */ /* 0x040fe200078efcff */
[C---:B------:R-:W-:Y:S01]  /*16510*/  VIADD R15, R28.reuse, 0x3000 ;  /* 0x000030001c0f7836 */ /* 0x040fe20000000000 */
[----:B------:R-:W-:Y:S02]  /*16520*/  LOP3.LUT R2, R3, R26, RZ, 0xfc, !PT ;  /* 0x0000001a03027212 */ /* 0x000fe400078efcff */
[----:B------:R-:W-:Y:S01]  /*16530*/  LOP3.LUT R17, R23, 0x1800, RZ, 0xfc, !PT ;  /* 0x0000180017117812 */ /* 0x000fe200078efcff */
[----:B------:R-:W-:-:S02]  /*16540*/  IMAD.IADD R4, R28, 0x1, R5 ;  /* 0x000000011c047824 */ /* 0x000fc400078e0205 */
[----:B------:R-:W-:Y:S02]  /*16550*/  IMAD.IADD R12, R15, 0x1, R2 ;  /* 0x000000010f0c7824 */ /* 0x000fe400078e0202 */
[----:B------:R-:W-:Y:S02]  /*16560*/  VIADD R2, R3, 0x1000 ;  /* 0x0000100003027836 */ /* 0x000fe40000000000 */
[----:B------:R-:W0:Y:S02]  /*16570*/  LDSM.16.MT88.4 R4, [R4+0x9000] ;  /* 0x009000000404783b */ /* 0x000e240000004200 */
[C-C-:B0-----:R-:W-:Y:S02]  /*16580*/  PRMT R8, R4.reuse, 0x6420, R5.reuse ;  /* 0x0000642004087816 */ /* 0x141fe40000000005 */
[----:B------:R-:W-:Y:S02]  /*16590*/  PRMT R9, R4, 0x7531, R5 ;  /* 0x0000753104097816 */ /* 0x000fe40000000005 */
[----:B------:R-:W-:-:S02]  /*165a0*/  LOP3.LUT R5, R2, R23, RZ, 0xfc, !PT ;  /* 0x0000001702057212 */ /* 0x000fc400078efcff */
[C-C-:B------:R-:W-:Y:S02]  /*165b0*/  PRMT R10, R6.reuse, 0x6420, R7.reuse ;  /* 0x00006420060a7816 */ /* 0x140fe40000000007 */
[----:B------:R-:W-:Y:S01]  /*165c0*/  PRMT R11, R6, 0x7531, R7 ;  /* 0x00007531060b7816 */ /* 0x000fe20000000007 */
[----:B------:R-:W-:Y:S01]  /*165d0*/  IMAD.IADD R6, R28, 0x1, R5 ;  /* 0x000000011c067824 */ /* 0x000fe200078e0205 */
[----:B------:R-:W-:-:S03]  /*165e0*/  LOP3.LUT R2, R2, R26, RZ, 0xfc, !PT ;  /* 0x0000001a02027212 */ /* 0x000fc600078efcff */
[----:B------:R-:W-:Y:S02]  /*165f0*/  STSM.16.M88.4 [R12], R8 ;  /* 0x000000080c007844 */ /* 0x000fe40000000200 */
[----:B-1----:R-:W-:Y:S02]  /*16600*/  IMAD.IADD R13, R15, 0x1, R2 ;  /* 0x000000010f0d7824 */ /* 0x002fe400078e0202 */
[----:B------:R-:W0:Y:S01]  /*16610*/  LDSM.16.MT88.4 R4, [R6+0x9000] ;  /* 0x009000000604783b */ /* 0x000e220000004200 */
[----:B------:R-:W-:Y:S01]  /*16620*/  VIADD R2, R3, 0x2000 ;  /* 0x0000200003027836 */ /* 0x000fe20000000000 */
        /* <DEDUP_REMOVED lines=8> */
[----:B------:R-:W-:Y:S02]  /*166b0*/  IMAD.IADD R12, R15, 0x1, R2 ;  /* 0x000000010f0c7824 */ /* 0x000fe400078e0202 */
[----:B------:R0:W1:Y:S02]  /*166c0*/  LDSM.16.MT88.4 R4, [R14+0x9000] ;  /* 0x009000000e04783b */ /* 0x0000640000004200 */
[----:B0-----:R-:W-:Y:S02]  /*166d0*/  IADD3 R14, R28, R17, R3 ;  /* 0x000000111c0e7210 */ /* 0x001fe40007ffe003 */
[C-C-:B-1----:R-:W-:Y:S02]  /*166e0*/  PRMT R8, R4.reuse, 0x6420, R5.reuse ;  /* 0x0000642004087816 */ /* 0x142fe40000000005 */
[----:B------:R-:W-:-:S02]  /*166f0*/  PRMT R9, R4, 0x7531, R5 ;  /* 0x0000753104097816 */ /* 0x000fc40000000005 */
[----:B------:R-:W-:Y:S02]  /*16700*/  LOP3.LUT R5, R3, 0x800, R23, 0xfe, !PT ;  /* 0x0000080003057812 */ /* 0x000fe400078efe17 */
[C-C-:B------:R-:W-:Y:S02]  /*16710*/  PRMT R10, R6.reuse, 0x6420, R7.reuse ;  /* 0x00006420060a7816 */ /* 0x140fe40000000007 */
        /* <DEDUP_REMOVED lines=8> */
[----:B--2---:R-:W-:Y:S02]  /*167a0*/  IADD3 R2, R15, R18, R3 ;  /* 0x000000120f027210 */ /* 0x004fe40007ffe003 */
[----:B------:R-:W-:-:S03]  /*167b0*/  LOP3.LUT R15, R23, 0x2800, RZ, 0xfc, !PT ;  /* 0x00002800170f7812 */ /* 0x000fc600078efcff */
[----:B------:R-:W-:Y:S01]  /*167c0*/  STSM.16.M88.4 [R2], R8 ;  /* 0x0000000802007844 */ /* 0x000fe20000000200 */
[----:B------:R-:W-:-:S03]  /*167d0*/  IADD3 R3, R28, R15, R3 ;  /* 0x0000000f1c037210 */ /* 0x000fc60007ffe003 */
[----:B------:R-:W0:Y:S02]  /*167e0*/  LDSM.16.MT88.4 R4, [R14+0x9000] ;  /* 0x009000000e04783b */ /* 0x000e240000004200 */
[C-C-:B0-----:R-:W-:Y:S02]  /*167f0*/  PRMT R8, R4.reuse, 0x6420, R5.reuse ;  /* 0x0000642004087816 */ /* 0x141fe40000000005 */
[----:B------:R-:W-:Y:S02]  /*16800*/  PRMT R9, R4, 0x7531, R5 ;  /* 0x0000753104097816 */ /* 0x000fe40000000005 */
[C-C-:B------:R-:W-:Y:S02]  /*16810*/  PRMT R10, R6.reuse, 0x6420, R7.reuse ;  /* 0x00006420060a7816 */ /* 0x140fe40000000007 */
[----:B------:R-:W-:-:S05]  /*16820*/  PRMT R11, R6, 0x7531, R7 ;  /* 0x00007531060b7816 */ /* 0x000fca0000000007 */
        /* <DEDUP_REMOVED lines=15> */
.L_x_8478:
[----:B-1----:R1:W-:Y:S01]  /*16920*/  SYNCS.ARRIVE.TRANS64.A1T0 RZ, [R0+URZ+0x19c50], RZ ;  /* 0x019c50ff00ff79a7 */ /* 0x0023e2000810003f */
[----:B0-----:R-:W-:Y:S02]  /*16930*/  @!P1 VIADD R2, R0, 0x19c80 ;  /* 0x00019c8000029836 */ /* 0x001fe40000000000 */
[----:B------:R-:W-:-:S03]  /*16940*/  VIADD R22, R22, 0x1 ;  /* 0x0000000116167836 */ /* 0x000fc60000000000 */
[----:B------:R-:W-:Y:S01]  /*16950*/  @!P1 PRMT R2, RZ, 0x654, R2 ;  /* 0x00000654ff029816 */ /* 0x000fe20000000002 */
[----:B------:R-:W-:Y:S01]  /*16960*/  BAR.SYNC.DEFER_BLOCKING 0x2, 0x80 ;  /* 0x0082000000007b1d */ /* 0x000fe20000010000 */
[----:B------:R-:W-:-:S04]  /*16970*/  ISETP.NE.AND P0, PT, R22, 0x2, PT ;  /* 0x000000021600780c */ /* 0x000fc80003f05270 */
[----:B-1----:R-:W-:Y:S02]  /*16980*/  SEL R0, RZ, 0x1, P0 ;  /* 0x00000001ff007807 */ /* 0x002fe40000000000 */
[----:B------:R-:W-:Y:S02]  /*16990*/  SEL R22, R22, RZ, P0 ;  /* 0x000000ff16167207 */ /* 0x000fe40000000000 */
[----:B------:R-:W-:Y:S01]  /*169a0*/  LOP3.LUT R25, R25, R0, RZ, 0x3c, !PT ;  /* 0x0000000019197212 */ /* 0x000fe200078e3cff */
[----:B------:R0:W-:Y:S06]  /*169b0*/  @!P1 SYNCS.ARRIVE.TRANS64.RED.A1T0 RZ, [R2+URZ], RZ ;  /* 0x000000ff02ff99a7 */ /* 0x0001ec000810043f */
.L_x_8427:
[----:B------:R-:W-:Y:S05]  /*169c0*/  BSYNC B6 ;  /* 0x0000000000067941 */ /* 0x000fea0003800000 */
.L_x_8425:
[----:B------:R-:W2:Y:S02]  /*169d0*/  LDL R0, [R1+0x30] ;  /* 0x0000300001007983 */ /* 0x000ea40000100800 */
        /* <DEDUP_REMOVED lines=10> */
.L_x_8479:
        /* <DEDUP_REMOVED lines=8> */
[----:B0-----:R-:W0:Y:S02]  /*16b00*/  @!P1 LDC.64 R2, c[0x0][0xc58] ;  /* 0x00031600ff029b82 */ /* 0x001e240000000a00 */
        /* <DEDUP_REMOVED lines=27> */
.L_x_8571:
[----:B------:R-:W-:Y:S02]  /*16cc0*/  ULDC UR4, c[0x0][0xc10] ;  /* 0x0003040000047ab9 */ /* 0x000fe40000000800 */
[----:B------:R-:W-:-:S04]  /*16cd0*/  IMAD.U32 R16, RZ, RZ, UR4 ;  /* 0x00000004ff107e24 */ /* 0x000fc8000f8e00ff */
[----:B-1----:R-:W-:-:S04]  /*16ce0*/  IMAD R5, R14, R16, RZ ;  /* 0x000000100e057224 */ /* 0x002fc800078e02ff */
[----:B------:R-:W-:-:S05]  /*16cf0*/  IMAD.IADD R4, R4, 0x1, R5 ;  /* 0x0000000104047824 */ /* 0x000fca00078e0205 */
[----:B------:R-:W-:-:S13]  /*16d00*/  ISETP.GT.AND P6, PT, R4, R0, PT ;  /* 0x000000000400720c */ /* 0x000fda0003fc4270 */
[----:B------:R-:W-:Y:S05]  /*16d10*/  @P6 BRA `(.L_x_8482) ;  /* 0x00000000009c6947 */ /* 0x000fea0003800000 */
.L_x_8487:
[----:B------:R-:W1:Y:S01]  /*16d20*/  LDC R6, c[0x0][0xc14] ;  /* 0x00030500ff067b82 */ /* 0x000e620000000800 */
[----:B------:R-:W-:-:S05]  /*16d30*/  VIADD R19, R19, 0x1f ;  /* 0x0000001f13137836 */ /* 0x000fca0000000000 */
[----:B-1----:R-:W-:-:S13]  /*16d40*/  ISETP.GE.AND P6, PT, R19, R6, PT ;  /* 0x000000061300720c */ /* 0x002fda0003fc6270 */
[----:B------:R-:W-:Y:S05]  /*16d50*/  @P6 BRA `(.L_x_8483) ;  /* 0x0000000400446947 */ /* 0x000fea0003800000 */
[----:B------:R-:W1:Y:S01]  /*16d60*/  S2R R2, SR_TID.X ;  /* 0x0000000000027919 */ /* 0x000e620000002100 */
[----:B------:R-:W-:Y:S01]  /*16d70*/  BSSY B0, `(.L_x_8484) ;  /* 0x0000009000007945 */ /* 0x000fe20003800000 */
[----:B-1----:R-:W-:-:S05]  /*16d80*/  LOP3.LUT R2, R2, 0x1f, RZ, 0xc0, !PT ;  /* 0x0000001f02027812 */ /* 0x002fca00078ec0ff */
[----:B------:R-:W-:Y:S02]  /*16d90*/  IMAD.IADD R5, R19, 0x1, R2 ;  /* 0x0000000113057824 */ /* 0x000fe400078e0202 */
[----:B------:R-:W-:-:S03]  /*16da0*/  IMAD.MOV.U32 R2, RZ, RZ, RZ ;  /* 0x000000ffff027224 */ /* 0x000fc600078e00ff */
[----:B------:R-:W-:-:S13]  /*16db0*/  ISETP.GE.OR P6, PT, R5, R6, !P0 ;  /* 0x000000060500720c */ /* 0x000fda00047c6670 */
[----:B------:R-:W-:Y:S05]  /*16dc0*/  @P6 BRA `(.L_x_8485) ;  /* 0x00000000000c6947 */ /* 0x000fea0003800000 */
[----:B0-----:R-:W0:Y:S02]  /*16dd0*/  LDC.64 R2, c[0x0][0xc58] ;  /* 0x00031600ff027b82 */ /* 0x001e240000000a00 */
[----:B0-----:R-:W-:-:S06]  /*16de0*/  IMAD.WIDE R2, R5, 0x4, R2 ;  /* 0x0000000405027825 */ /* 0x001fcc00078e0202 */
[----:B------:R1:W5:Y:S02]  /*16df0*/  LDG.E R2, desc[UR40][R2.64] ;  /* 0x0000002802027981 */ /* 0x000364000c1e1900 */
.L_x_8485:
[----:B------:R-:W-:Y:S05]  /*16e00*/  BSYNC B0 ;  /* 0x0000000000007941 */ /* 0x000fea0003800000 */
.L_x_8484:
[----:B------:R-:W-:-:S03]  /*16e10*/  UMOV UR4, 0xffffffff ;  /* 0xffffffff00047882 */ /* 0x000fc60000000000 */
[----:B------:R-:W-:Y:S05]  /*16e20*/  BRA.DIV UR4, `(.L_x_8486) ;  /* 0x0000001e04507947 */ /* 0x000fea000b800000 */
[----:B-----5:R-:W2:Y:S02]  /*16e30*/  SHFL.UP PT, R14, R2, 0x1, RZ ;  /* 0x04200000020e7989 */ /* 0x020ea400000e00ff */
[----:B--2---:R-:W-:-:S05]  /*16e40*/  SEL R13, R14, RZ, P1 ;  /* 0x000000ff0e0d7207 */ /* 0x004fca0000800000 */
[----:B------:R-:W-:-:S05]  /*16e50*/  IMAD.IADD R13, R2, 0x1, R13 ;  /* 0x00000001020d7824 */ /* 0x000fca00078e020d */
[----:B------:R-:W2:Y:S02]  /*16e60*/  SHFL.UP PT, R14, R13, 0x2, RZ ;  /* 0x044000000d0e7989 */ /* 0x000ea400000e00ff */
[----:B--2---:R-:W-:-:S05]  /*16e70*/  SEL R14, R14, RZ, P2 ;  /* 0x000000ff0e0e7207 */ /* 0x004fca0001000000 */
[----:B01----:R-:W-:-:S05]  /*16e80*/  IMAD.IADD R3, R13, 0x1, R14 ;  /* 0x000000010d037824 */ /* 0x003fca00078e020e */
        /* <DEDUP_REMOVED lines=10> */
.L_x_8579:
[----:B------:R-:W-:Y:S02]  /*16f30*/  ULDC UR4, c[0x0][0xc10] ;  /* 0x0003040000047ab9 */ /* 0x000fe40000000800 */
[----:B------:R-:W-:-:S04]  /*16f40*/  IMAD.U32 R16, RZ, RZ, UR4 ;  /* 0x00000004ff107e24 */ /* 0x000fc8000f8e00ff */
[----:B-1----:R-:W-:-:S04]  /*16f50*/  IMAD R5, R14, R16, RZ ;  /* 0x000000100e057224 */ /* 0x002fc800078e02ff */
[----:B------:R-:W-:-:S05]  /*16f60*/  IMAD.IADD R4, R5, 0x1, R4 ;  /* 0x0000000105047824 */ /* 0x000fca00078e0204 */
[----:B------:R-:W-:-:S13]  /*16f70*/  ISETP.GT.AND P6, PT, R4, R0, PT ;  /* 0x000000000400720c */ /* 0x000fda0003fc4270 */
[----:B------:R-:W-:Y:S05]  /*16f80*/  @!P6 BRA `(.L_x_8487) ;  /* 0xfffffffc0064e947 */ /* 0x000fea000383ffff */
.L_x_8482:
        /* <DEDUP_REMOVED lines=8> */
.L_x_8583:
[----:B------:R-:W-:Y:S01]  /*17010*/  ISETP.NE.AND P0, PT, R6, RZ, PT ;  /* 0x000000ff0600720c */ /* 0x000fe20003f05270 */
[----:B------:R-:W-:-:S12]  /*17020*/  IMAD.MOV.U32 R14, RZ, RZ, RZ ;  /* 0x000000ffff0e7224 */ /* 0x000fd800078e00ff */
[----:B------:R-:W-:Y:S05]  /*17030*/  @!P0 BRA `(.L_x_8489) ;  /* 0x0000000000108947 */ /* 0x000fea0003800000 */
[----:B------:R-:W-:Y:S01]  /*17040*/  UMOV UR4, 0xffffffff ;  /* 0xffffffff00047882 */ /* 0x000fe20000000000 */
[----:B------:R-:W-:Y:S02]  /*17050*/  VIADD R12, R4, 0xffffffff ;  /* 0xffffffff040c7836 */ /* 0x000fe40000000000 */
[----:B------:R-:W-:Y:S05]  /*17060*/  BRA.DIV UR4, `(.L_x_8490) ;  /* 0x0000001e04c47947 */ /* 0x000fea000b800000 */
[----:B------:R3:W4:Y:S02]  /*17070*/  SHFL.IDX PT, R14, R3, R12, 0x1f ;  /* 0x00001f0c030e7589 */ /* 0x00072400000e0000 */
.L_x_8489:
[----:B--2---:R-:W-:Y:S01]  /*17080*/  IABS R6, R17 ;  /* 0x0000001100067213 */ /* 0x004fe20000000000 */
[----:B----4-:R-:W-:Y:S02]  /*17090*/  IMAD R16, R14, R16, R5 ;  /* 0x000000100e107224 */ /* 0x010fe400078e0205 */
[----:B-1----:R-:W-:Y:S01]  /*170a0*/  IMAD.MOV.U32 R2, RZ, RZ, RZ ;  /* 0x000000ffff027224 */ /* 0x002fe200078e00ff */
[----:B------:R-:W1:Y:S01]  /*170b0*/  I2F.RP R7, R6 ;  /* 0x0000000600077306 */ /* 0x000e620000209400 */
[----:B------:R-:W-:Y:S02]  /*170c0*/  IMAD.IADD R0, R0, 0x1, -R16 ;  /* 0x0000000100007824 */ /* 0x000fe400078e0a10 */
[----:B------:R-:W-:-:S05]  /*170d0*/  IMAD.IADD R19, R4, 0x1, R19 ;  /* 0x0000000104137824 */ /* 0x000fca00078e0213 */
[----:B-1----:R-:W0:Y:S02]  /*170e0*/  MUFU.RCP R7, R7 ;  /* 0x0000000700077308 */ /* 0x002e240000001000 */
[----:B0--3--:R-:W-:-:S06]  /*170f0*/  VIADD R3, R7, 0xffffffe ;  /* 0x0ffffffe07037836 */ /* 0x009fcc0000000000 */
[----:B------:R-:W0:Y:S02]  /*17100*/  F2I.FTZ.U32.TRUNC.NTZ R3, R3 ;  /* 0x0000000300037305 */ /* 0x000e24000021f000 */
        /* <DEDUP_REMOVED lines=22> */
.L_x_8483:
[----:B------:R-:W-:Y:S01]  /*17270*/  UMOV UR4, URZ ;  /* 0x0000003f00047c82 */ /* 0x000fe20008000000 */
[----:B------:R-:W-:Y:S01]  /*17280*/  UMOV UR5, URZ ;  /* 0x0000003f00057c82 */ /* 0x000fe20008000000 */
[----:B------:R-:W-:Y:S01]  /*17290*/  ULDC UR6, c[0x0][0xc14] ;  /* 0x0003050000067ab9 */ /* 0x000fe20000000800 */
[----:B------:R-:W-:Y:S02]  /*172a0*/  IMAD.MOV.U32 R16, RZ, RZ, R0 ;  /* 0x000000ffff107224 */ /* 0x000fe400078e0000 */
[----:B------:R-:W-:Y:S02]  /*172b0*/  IMAD.U32 R17, RZ, RZ, UR4 ;  /* 0x00000004ff117e24 */ /* 0x000fe4000f8e00ff */
[----:B------:R-:W-:Y:S02]  /*172c0*/  IMAD.U32 R18, RZ, RZ, UR5 ;  /* 0x00000005ff127e24 */ /* 0x000fe4000f8e00ff */
[----:B------:R-:W-:-:S07]  /*172d0*/  IMAD.U32 R19, RZ, RZ, UR6 ;  /* 0x00000006ff137e24 */ /* 0x000fce000f8e00ff */
.L_x_8491:
[----:B------:R-:W1:Y:S01]  /*172e0*/  S2R R0, SR_TID.X ;  /* 0x0000000000007919 */ /* 0x000e620000002100 */
[----:B------:R-:W-:Y:S05]  /*172f0*/  WARPSYNC.ALL ;  /* 0x0000000000007948 */ /* 0x000fea0003800000 */
[----:B------:R-:W-:Y:S01]  /*17300*/  BAR.SYNC.DEFER_BLOCKING 0x4, 0x200 ;  /* 0x0108000000007b1d */ /* 0x000fe20000010000 */
[----:B-1----:R-:W-:-:S04]  /*17310*/  LOP3.LUT R0, R0, 0x1f, RZ, 0xc0, !PT ;  /* 0x0000001f00007812 */ /* 0x002fc800078ec0ff */
[----:B------:R-:W-:-:S13]  /*17320*/  ISETP.NE.AND P0, PT, R0, RZ, PT ;  /* 0x000000ff0000720c */ /* 0x000fda0003f05270 */
[----:B0-----:R-:W0:Y:S01]  /*17330*/  @!P0 S2R R3, SR_CgaCtaId ;  /* 0x0000000000038919 */ /* 0x001e220000008800 */
[----:B------:R-:W-:-:S04]  /*17340*/  @!P0 MOV R0, 0x400 ;  /* 0x0000040000008802 */ /* 0x000fc80000000f00 */
[----:B0-----:R-:W-:-:S05]  /*17350*/  @!P0 LEA R0, R3, R0, 0x18 ;  /* 0x0000000003008211 */ /* 0x001fca00078ec0ff */
[----:B------:R0:W-:Y:S01]  /*17360*/  @!P0 STS.128 [R0+0x19cd0], R16 ;  /* 0x019cd01000008388 */ /* 0x0001e20000000c00 */
[----:B------:R-:W-:Y:S06]  /*17370*/  BAR.ARV 0x5, 0x200 ;  /* 0x0148000000007b1d */ /* 0x000fec0000002000 */
.L_x_8480:
[----:B------:R-:W-:Y:S02]  /*17380*/  ULDC UR4, c[0x0][0xc14] ;  /* 0x0003050000047ab9 */ /* 0x000fe40000000800 */
[----:B-1----:R-:W-:-:S13]  /*17390*/  ISETP.GE.AND P0, PT, R19, UR4, PT ;  /* 0x0000000413007c0c */ /* 0x002fda000bf06270 */
[----:B------:R-:W-:Y:S05]  /*173a0*/  @!P0 BRA `(.L_x_8492) ;  /* 0xffffffac00d48947 */ /* 0x000fea000383ffff */
[----:B------:R-:W-:Y:S05]  /*173b0*/  BSYNC B7 ;  /* 0x0000000000077941 */ /* 0x000fea0003800000 */
.L_x_8383:
[----:B0-----:R-:W3:Y:S01]  /*173c0*/  LDL.LU R0, [R1+0x2c] ;  /* 0x00002c0001007983 */ /* 0x001ee20000300800 */
[----:B------:R-:W-:Y:S01]  /*173d0*/  BSSY B0, `(.L_x_8493) ;  /* 0x000000b000007945 */ /* 0x000fe20003800000 */
[----:B------:R-:W0:Y:S01]  /*173e0*/  S2R R5, SR_CgaCtaId ;  /* 0x0000000000057919 */ /* 0x000e220000008800 */
[----:B---3--:R-:W-:-:S05]  /*173f0*/  VIADD R0, R0, 0x1 ;  /* 0x0000000100007836 */ /* 0x008fca0000000000 */
[----:B--2---:R-:W-:-:S04]  /*17400*/  LEA.HI R2, R0, R0, RZ, 0x1 ;  /* 0x0000000000027211 */ /* 0x004fc800078f08ff */
[----:B------:R-:W-:Y:S02]  /*17410*/  LOP3.LUT R3, R2, 0xfffffffe, RZ, 0xc0, !PT ;  /* 0xfffffffe02037812 */ /* 0x000fe400078ec0ff */
[----:B------:R-:W-:-:S03]  /*17420*/  MOV R2, 0x400 ;  /* 0x0000040000027802 */ /* 0x000fc60000000f00 */
[----:B------:R-:W-:Y:S01]  /*17430*/  IMAD.IADD R0, R0, 0x1, -R3 ;  /* 0x0000000100007824 */ /* 0x000fe200078e0a03 */
[----:B0-----:R-:W-:-:S04]  /*17440*/  LEA R7, R5, R2, 0x18 ;  /* 0x0000000205077211 */ /* 0x001fc800078ec0ff */
[----:B------:R-:W-:-:S04]  /*17450*/  SHF.L.U32 R0, R0, 0x1f, RZ ;  /* 0x0000001f00007819 */ /* 0x000fc800000006ff */
[----:B------:R-:W0:Y:S02]  /*17460*/  SYNCS.PHASECHK.TRANS64.TRYWAIT P0, [R7+URZ+0x19c20], R0 ;  /* 0x019c2000070075a7 */ /* 0x000e24000800017f */
[----:B0-----:R-:W-:Y:S05]  /*17470*/  @!P0 BRA `(.L_x_8494) ;  /* 0x0000001800e48947 */ /* 0x001fea0003800000 */
.L_x_8586:
[----:B------:R-:W-:Y:S05]  /*17480*/  BSYNC B0 ;  /* 0x0000000000007941 */ /* 0x000fea0003800000 */
.L_x_8493:
[----:B------:R-:W-:-:S03]  /*17490*/  UMOV UR4, 0xffffffff ;  /* 0xffffffff00047882 */ /* 0x000fc60000000000 */
[----:B------:R-:W-:Y:S05]  /*174a0*/  BRA.DIV UR4, `(.L_x_8495) ;  /* 0x0000001a04ec7947 */ /* 0x000fea000b800000 */
[----:B0-----:R-:W0:Y:S02]  /*174b0*/  S2R R0, SR_TID.X ;  /* 0x0000000000007919 */ /* 0x001e240000002100 */
[----:B0-----:R-:W-:-:S04]  /*174c0*/  SHF.R.U32.HI R0, RZ, 0x5, R0 ;  /* 0x00000005ff007819 */ /* 0x001fc80000011600 */
[----:B------:R-:W-:-:S05]  /*174d0*/  LOP3.LUT R0, R0, 0x3, RZ, 0xc0, !PT ;  /* 0x0000000300007812 */ /* 0x000fca00078ec0ff */
[----:B------:R0:W1:Y:S02]  /*174e0*/  SHFL.IDX PT, R14, R0, RZ, 0x1f ;  /* 0x00001fff000e7589 */ /* 0x00006400000e0000 */
.L_x_8589:
[----:B-1----:R-:W-:-:S13]  /*174f0*/  ISETP.NE.AND P0, PT, R14, RZ, PT ;  /* 0x000000ff0e00720c */ /* 0x002fda0003f05270 */
[----:B------:R-:W-:Y:S05]  /*17500*/  @P0 BRA `(.L_x_8252) ;  /* 0x0000000000a40947 */ /* 0x000fea0003800000 */
[----:B------:R-:W-:-:S03]  /*17510*/  UMOV UR4, 0xffffffff ;  /* 0xffffffff00047882 */ /* 0x000fc60000000000 */
[----:B------:R-:W-:Y:S05]  /*17520*/  BRA.DIV UR4, `(.L_x_8496) ;  /* 0x0000001e04007947 */ /* 0x000fea000b800000 */
[----:B------:R-:W-:-:S13]  /*17530*/  ELECT P6, URZ, PT ;  /* 0x00000000003f782f */ /* 0x000fda00038c0000 */
.L_x_8592:
[----:B------:R-:W-:Y:S05]  /*17540*/  @!P6 BRA `(.L_x_8252) ;  /* 0x000000000094e947 */ /* 0x000fea0003800000 */
[----:B0-----:R-:W2:Y:S02]  /*17550*/  LDL.LU R0, [R1+0x28] ;  /* 0x0000280001007983 */ /* 0x001ea40000300800 */
[----:B--2---:R-:W-:-:S04]  /*17560*/  LOP3.LUT R0, R0, 0x2, RZ, 0xfc, !PT ;  /* 0x0000000200007812 */ /* 0x004fc800078efcff */
[----:B------:R-:W-:-:S13]  /*17570*/  ISETP.NE.AND P0, PT, R0, 0x3, PT ;  /* 0x000000030000780c */ /* 0x000fda0003f05270 */
[----:B------:R-:W-:Y:S05]  /*17580*/  @!P0 BRA `(.L_x_8497) ;  /* 0x0000000000048947 */ /* 0x000fea0003800000 */
[----:B------:R-:W-:Y:S01]  /*17590*/  BPT.TRAP 0x1 ;  /* 0x000000040000795c */ /* 0x000fe20000300000 */
.L_x_8497:
        /* <DEDUP_REMOVED lines=12> */
.L_x_8593:
[----:B------:R-:W1:Y:S02]  /*17660*/  SYNCS.PHASECHK.TRANS64.TRYWAIT P1, [R3+URZ], R0 ;  /* 0x00000000030075a7 */ /* 0x000e64000802017f */
[----:B-1----:R-:W-:Y:S05]  /*17670*/  @!P1 BRA `(.L_x_8499) ;  /* 0x0000001800e09947 */ /* 0x002fea0003800000 */
.L_x_8594:
[----:B------:R-:W-:Y:S05]  /*17680*/  @!P0 BRA `(.L_x_8500) ;  /* 0x0000000000048947 */ /* 0x000fea0003800000 */
[----:B------:R-:W-:Y:S01]  /*17690*/  BPT.TRAP 0x1 ;  /* 0x000000040000795c */ /* 0x000fe20000300000 */
.L_x_8500:
[----:B-1----:R-:W-:-:S04]  /*176a0*/  IMAD R3, R22, 0x8, R7 ;  /* 0x0000000816037824 */ /* 0x002fc800078e0207 */
[----:B------:R-:W1:Y:S02]  /*176b0*/  SYNCS.PHASECHK.TRANS64.TRYWAIT P1, [R3+URZ+0x19c60], R4 ;  /* 0x019c6004030075a7 */ /* 0x000e64000802017f */
[----:B-1----:R-:W-:Y:S05]  /*176c0*/  @!P1 BRA `(.L_x_8501) ;  /* 0x0000001800e09947 */ /* 0x002fea0003800000 */
.L_x_8595:
[----:B------:R-:W-:Y:S05]  /*176d0*/  @!P0 BRA `(.L_x_8502) ;  /* 0x0000000000048947 */ /* 0x000fea0003800000 */
[----:B------:R-:W-:Y:S01]  /*176e0*/  BPT.TRAP 0x1 ;  /* 0x000000040000795c */ /* 0x000fe20000300000 */
.L_x_8502:
[----:B0-----:R-:W-:-:S04]  /*176f0*/  IMAD R5, R6, 0x8, R7 ;  /* 0x0000000806057824 */ /* 0x001fc800078e0207 */
[----:B------:R-:W0:Y:S02]  /*17700*/  SYNCS.PHASECHK.TRANS64.TRYWAIT P1, [R5+URZ+0x19c60], R0 ;  /* 0x019c6000050075a7 */ /* 0x000e24000802017f */
[----:B0-----:R-:W-:Y:S05]  /*17710*/  @!P1 BRA `(.L_x_8503) ;  /* 0x0000001800e09947 */ /* 0x001fea0003800000 */
.L_x_8596:
[----:B------:R-:W-:Y:S05]  /*17720*/  @!P0 BRA `(.L_x_8504) ;  /* 0x0000000000048947 */ /* 0x000fea0003800000 */
[----:B------:R-:W-:Y:S01]  /*17730*/  BPT.TRAP 0x1 ;  /* 0x000000040000795c */ /* 0x000fe20000300000 */
.L_x_8504:
[----:B------:R-:W2:Y:S02]  /*17740*/  SYNCS.PHASECHK.TRANS64.TRYWAIT P0, [R3+URZ+0x19c80], R4 ;  /* 0x019c8004030075a7 */ /* 0x000ea4000800017f */
[----:B--2---:R-:W-:Y:S05]  /*17750*/  @!P0 BRA `(.L_x_8505) ;  /* 0x0000001800e48947 */ /* 0x004fea0003800000 */
.L_x_8506:
[----:B---3--:R3:W4:Y:S02]  /*17760*/  SYNCS.PHASECHK.TRANS64.TRYWAIT P0, [R5+URZ+0x19c80], R0 ;  /* 0x019c8000050075a7 */ /* 0x008724000800017f */
[----:B----4-:R-:W-:Y:S05]  /*17770*/  @!P0 NANOSLEEP.SYNCS 0x989680 ;  /* 0x009896800000895d */ /* 0x010fea0003900000 */
[----:B------:R-:W4:Y:S02]  /*17780*/  @!P0 SYNCS.PHASECHK.TRANS64 P0, [R5+URZ+0x19c80], R0 ;  /* 0x019c8000050085a7 */ /* 0x000f24000800007f */
[----:B----4-:R-:W-:Y:S05]  /*17790*/  @!P0 BRA `(.L_x_8506) ;  /* 0xfffffffc00f08947 */ /* 0x010fea000383ffff */
.L_x_8252:
[----:B------:R-:W-:Y:S05]  /*177a0*/  BSYNC B8 ;  /* 0x0000000000087941 */ /* 0x000fea0003800000 */
.L_x_8249:
[----:B------:R-:W-:Y:S05]  /*177b0*/  EXIT ;  /* 0x000000000000794d */ /* 0x000fea0003800000 */
.L_x_8268:
[----:B0-----:R0:W1:Y:S02]  /*177c0*/  SYNCS.PHASECHK.TRANS64.TRYWAIT P5, [R89+URZ+0x19c90], R92 ;  /* 0x019c905c590075a7 */ /* 0x00106400080a017f */
[----:B-1----:R-:W-:Y:S05]  /*177d0*/  @!P5 NANOSLEEP.SYNCS 0x989680 ;  /* 0x009896800000d95d */ /* 0x002fea0003900000 */
[----:B------:R-:W1:Y:S02]  /*177e0*/  @!P5 SYNCS.PHASECHK.TRANS64 P5, [R89+URZ+0x19c90], R92 ;  /* 0x019c905c5900d5a7 */ /* 0x000e6400080a007f */
[----:B-1----:R-:W-:Y:S05]  /*177f0*/  @!P5 BRA `(.L_x_8268) ;  /* 0xfffffffc00f0d947 */ /* 0x002fea000383ffff */
[----:B------:R-:W-:Y:S05]  /*17800*/  BRA `(.L_x_8507) ;  /* 0xfffffeac00c87947 */ /* 0x000fea000383ffff */
.L_x_8284:
[----:B-1----:R1:W2:Y:S02]  /*17810*/  SYNCS.PHASECHK.TRANS64.TRYWAIT P5, [R89+URZ+0x19c90], R92 ;  /* 0x019c905c590075a7 */ /* 0x0022a400080a017f */
[----:B--2---:R-:W-:Y:S05]  /*17820*/  @!P5 NANOSLEEP.SYNCS 0x989680 ;  /* 0x009896800000d95d */ /* 0x004fea0003900000 */
[----:B------:R-:W2:Y:S02]  /*17830*/  @!P5 SYNCS.PHASECHK.TRANS64 P5, [R89+URZ+0x19c90], R92 ;  /* 0x019c905c5900d5a7 */ /* 0x000ea400080a007f */
[----:B--2---:R-:W-:Y:S05]  /*17840*/  @!P5 BRA `(.L_x_8284) ;  /* 0xfffffffc00f0d947 */ /* 0x004fea000383ffff */
[----:B------:R-:W-:Y:S05]  /*17850*/  BRA `(.L_x_8508) ;  /* 0xfffffec400e47947 */ /* 0x000fea000383ffff */
.L_x_8293:
[----:B0-----:R0:W1:Y:S02]  /*17860*/  SYNCS.PHASECHK.TRANS64.TRYWAIT P5, [R89+URZ+0x19c90], R92 ;  /* 0x019c905c590075a7 */ /* 0x00106400080a017f */
[----:B-1----:R-:W-:Y:S05]  /*17870*/  @!P5 NANOSLEEP.SYNCS 0x989680 ;  /* 0x009896800000d95d */ /* 0x002fea0003900000 */
[----:B------:R-:W1:Y:S02]  /*17880*/  @!P5 SYNCS.PHASECHK.TRANS64 P5, [R89+URZ+0x19c90], R92 ;  /* 0x019c905c5900d5a7 */ /* 0x000e6400080a007f */
[----:B-1----:R-:W-:Y:S05]  /*17890*/  @!P5 BRA `(.L_x_8293) ;  /* 0xfffffffc00f0d947 */ /* 0x002fea000383ffff */
[----:B------:R-:W-:Y:S05]  /*178a0*/  BRA `(.L_x_8509) ;  /* 0xfffffee800107947 */ /* 0x000fea000383ffff */
.L_x_8297:
[----:B--2---:R2:W3:Y:S02]  /*178b0*/  SYNCS.PHASECHK.TRANS64.TRYWAIT P5, [R89+URZ+0x19cb0], R92 ;  /* 0x019cb05c590075a7 */ /* 0x0044e400080a017f */
[----:B---3--:R-:W-:Y:S05]  /*178c0*/  @!P5 NANOSLEEP.SYNCS 0x989680 ;  /* 0x009896800000d95d */ /* 0x008fea0003900000 */
[----:B------:R-:W3:Y:S02]  /*178d0*/  @!P5 SYNCS.PHASECHK.TRANS64 P5, [R89+URZ+0x19cb0], R92 ;  /* 0x019cb05c5900d5a7 */ /* 0x000ee400080a007f */
[----:B---3--:R-:W-:Y:S05]  /*178e0*/  @!P5 BRA `(.L_x_8297) ;  /* 0xfffffffc00f0d947 */ /* 0x008fea000383ffff */
[----:B------:R-:W-:Y:S05]  /*178f0*/  BRA `(.L_x_8510) ;  /* 0xfffffee800807947 */ /* 0x000fea000383ffff */
.L_x_8317:
        /* <DEDUP_REMOVED lines=8> */
.L_x_8512:
[----:B------:R-:W-:Y:S05]  /*17980*/  BSYNC B1 ;  /* 0x0000000000017941 */ /* 0x000fea0003800000 */
.L_x_8511:
[----:B------:R-:W-:Y:S05]  /*17990*/  BRA `(.L_x_8513) ;  /* 0xfffffef800a87947 */ /* 0x000fea000383ffff */
.L_x_8318:
        /* <DEDUP_REMOVED lines=8> */
.L_x_8515:
[----:B------:R-:W-:Y:S05]  /*17a20*/  BSYNC B1 ;  /* 0x0000000000017941 */ /* 0x000fea0003800000 */
.L_x_8514:
[----:B------:R-:W-:Y:S05]  /*17a30*/  BRA `(.L_x_8516) ;  /* 0xfffffef800887947 */ /* 0x000fea000383ffff */
.L_x_8319:
        /* <DEDUP_REMOVED lines=8> */
.L_x_8518:
[----:B------:R-:W-:Y:S05]  /*17ac0*/  BSYNC B1 ;  /* 0x0000000000017941 */ /* 0x000fea0003800000 */
.L_x_8517:
[----:B------:R-:W-:Y:S05]  /*17ad0*/  BRA `(.L_x_8519) ;  /* 0xfffffef800687947 */ /* 0x000fea000383ffff */
.L_x_8320:
        /* <DEDUP_REMOVED lines=8> */
.L_x_8521:
[----:B------:R-:W-:Y:S05]  /*17b60*/  BSYNC B1 ;  /* 0x0000000000017941 */ /* 0x000fea0003800000 */
.L_x_8520:
[----:B------:R-:W-:Y:S05]  /*17b70*/  BRA `(.L_x_8522) ;  /* 0xfffffef800487947 */ /* 0x000fea000383ffff */
.L_x_8322:
[----:B-1----:R1:W2:Y:S02]  /*17b80*/  SYNCS.PHASECHK.TRANS64.TRYWAIT P0, [R18+URZ+0x19c00], R3 ;  /* 0x019c0003120075a7 */ /* 0x0022a4000800017f */
[----:B--2---:R-:W-:Y:S05]  /*17b90*/  @!P0 NANOSLEEP.SYNCS 0x989680 ;  /* 0x009896800000895d */ /* 0x004fea0003900000 */
[----:B------:R-:W2:Y:S02]  /*17ba0*/  @!P0 SYNCS.PHASECHK.TRANS64 P0, [R18+URZ+0x19c00], R3 ;  /* 0x019c0003120085a7 */ /* 0x000ea4000800007f */
[----:B--2---:R-:W-:Y:S05]  /*17bb0*/  @!P0 BRA `(.L_x_8322) ;  /* 0xfffffffc00f08947 */ /* 0x004fea000383ffff */
[----:B------:R-:W-:Y:S05]  /*17bc0*/  BRA `(.L_x_8523) ;  /* 0xfffffef800407947 */ /* 0x000fea000383ffff */
.L_x_8330:
        /* <DEDUP_REMOVED lines=8> */
.L_x_8525:
[----:B------:R-:W-:Y:S05]  /*17c50*/  BSYNC B1 ;  /* 0x0000000000017941 */ /* 0x000fea0003800000 */
.L_x_8524:
[----:B------:R-:W-:Y:S05]  /*17c60*/  BRA `(.L_x_8526) ;  /* 0xffffff1000787947 */ /* 0x000fea000383ffff */
.L_x_8331:
        /* <DEDUP_REMOVED lines=8> */
.L_x_8528:
[----:B------:R-:W-:Y:S05]  /*17cf0*/  BSYNC B1 ;  /* 0x0000000000017941 */ /* 0x000fea0003800000 */
.L_x_8527:
[----:B------:R-:W-:Y:S05]  /*17d00*/  BRA `(.L_x_8529) ;  /* 0xffffff1000587947 */ /* 0x000fea000383ffff */
.L_x_8332:
        /* <DEDUP_REMOVED lines=8> */
.L_x_8531:
[----:B------:R-:W-:Y:S05]  /*17d90*/  BSYNC B1 ;  /* 0x0000000000017941 */ /* 0x000fea0003800000 */
.L_x_8530:
[----:B------:R-:W-:Y:S05]  /*17da0*/  BRA `(.L_x_8532) ;  /* 0xffffff1000387947 */ /* 0x000fea000383ffff */
.L_x_8333:
        /* <DEDUP_REMOVED lines=8> */
.L_x_8534:
[----:B------:R-:W-:Y:S05]  /*17e30*/  BSYNC B1 ;  /* 0x0000000000017941 */ /* 0x000fea0003800000 */
.L_x_8533:
[----:B------:R-:W-:Y:S05]  /*17e40*/  BRA `(.L_x_8535) ;  /* 0xffffff1000187947 */ /* 0x000fea000383ffff */
.L_x_8335:
[----:B-1----:R1:W2:Y:S02]  /*17e50*/  SYNCS.PHASECHK.TRANS64.TRYWAIT P0, [R18+URZ+0x19c00], R3 ;  /* 0x019c0003120075a7 */ /* 0x0022a4000800017f */
[----:B--2---:R-:W-:Y:S05]  /*17e60*/  @!P0 NANOSLEEP.SYNCS 0x989680 ;  /* 0x009896800000895d */ /* 0x004fea0003900000 */
[----:B------:R-:W2:Y:S02]  /*17e70*/  @!P0 SYNCS.PHASECHK.TRANS64 P0, [R18+URZ+0x19c00], R3 ;  /* 0x019c0003120085a7 */ /* 0x000ea4000800007f */
[----:B--2---:R-:W-:Y:S05]  /*17e80*/  @!P0 BRA `(.L_x_8335) ;  /* 0xfffffffc00f08947 */ /* 0x004fea000383ffff */
[----:B------:R-:W-:Y:S05]  /*17e90*/  BRA `(.L_x_8536) ;  /* 0xffffff1000107947 */ /* 0x000fea000383ffff */
.L_x_8341:
[----:B-1----:R1:W3:Y:S02]  /*17ea0*/  SYNCS.PHASECHK.TRANS64.TRYWAIT P1, [R3+URZ+0x19c30], R4 ;  /* 0x019c3004030075a7 */ /* 0x0022e4000802017f */
[----:B---3--:R-:W-:Y:S05]  /*17eb0*/  @!P1 NANOSLEEP.SYNCS 0x989680 ;  /* 0x009896800000995d */ /* 0x008fea0003900000 */
[----:B------:R-:W3:Y:S02]  /*17ec0*/  @!P1 SYNCS.PHASECHK.TRANS64 P1, [R3+URZ+0x19c30], R4 ;  /* 0x019c3004030095a7 */ /* 0x000ee4000802007f */
[----:B---3--:R-:W-:Y:S05]  /*17ed0*/  @!P1 BRA `(.L_x_8341) ;  /* 0xfffffffc00f09947 */ /* 0x008fea000383ffff */
[----:B------:R-:W-:Y:S05]  /*17ee0*/  BRA `(.L_x_8340) ;  /* 0xffffff3000747947 */ /* 0x000fea000383ffff */
.L_x_8348:
[----:B-1----:R1:W2:Y:S02]  /*17ef0*/  SYNCS.PHASECHK.TRANS64.TRYWAIT P1, [R10+URZ+0x19c30], R9 ;  /* 0x019c30090a0075a7 */ /* 0x0022a4000802017f */
[----:B--2---:R-:W-:Y:S05]  /*17f00*/  @!P1 NANOSLEEP.SYNCS 0x989680 ;  /* 0x009896800000995d */ /* 0x004fea0003900000 */
[----:B------:R-:W2:Y:S02]  /*17f10*/  @!P1 SYNCS.PHASECHK.TRANS64 P1, [R10+URZ+0x19c30], R9 ;  /* 0x019c30090a0095a7 */ /* 0x000ea4000802007f */
[----:B--2---:R-:W-:Y:S05]  /*17f20*/  @!P1 BRA `(.L_x_8348) ;  /* 0xfffffffc00f09947 */ /* 0x004fea000383ffff */
[----:B------:R-:W-:Y:S05]  /*17f30*/  BRA `(.L_x_8347) ;  /* 0xffffff5400007947 */ /* 0x000fea000383ffff */
.L_x_8353:
[----:B---3--:R3:W4:Y:S02]  /*17f40*/  SYNCS.PHASECHK.TRANS64.TRYWAIT P1, [R12+URZ+0x19c50], R0 ;  /* 0x019c50000c0075a7 */ /* 0x008724000802017f */
[----:B----4-:R-:W-:Y:S05]  /*17f50*/  @!P1 NANOSLEEP.SYNCS 0x989680 ;  /* 0x009896800000995d */ /* 0x010fea0003900000 */
[----:B------:R-:W4:Y:S02]  /*17f60*/  @!P1 SYNCS.PHASECHK.TRANS64 P1, [R12+URZ+0x19c50], R0 ;  /* 0x019c50000c0095a7 */ /* 0x000f24000802007f */
[----:B----4-:R-:W-:Y:S05]  /*17f70*/  @!P1 BRA `(.L_x_8353) ;  /* 0xfffffffc00f09947 */ /* 0x010fea000383ffff */
[----:B------:R-:W-:Y:S05]  /*17f80*/  BRA `(.L_x_8352) ;  /* 0xffffff54008c7947 */ /* 0x000fea000383ffff */
.L_x_8360:
[----:B--2---:R2:W3:Y:S02]  /*17f90*/  SYNCS.PHASECHK.TRANS64.TRYWAIT P1, [R5+URZ+0x19c50], R8 ;  /* 0x019c5008050075a7 */ /* 0x0044e4000802017f */
[----:B---3--:R-:W-:Y:S05]  /*17fa0*/  @!P1 NANOSLEEP.SYNCS 0x989680 ;  /* 0x009896800000995d */ /* 0x008fea0003900000 */
[----:B------:R-:W3:Y:S02]  /*17fb0*/  @!P1 SYNCS.PHASECHK.TRANS64 P1, [R5+URZ+0x19c50], R8 ;  /* 0x019c5008050095a7 */ /* 0x000ee4000802007f */
[----:B---3--:R-:W-:Y:S05]  /*17fc0*/  @!P1 BRA `(.L_x_8360) ;  /* 0xfffffffc00f09947 */ /* 0x008fea000383ffff */
[----:B------:R-:W-:Y:S05]  /*17fd0*/  BRA `(.L_x_8359) ;  /* 0xffffff6c00fc7947 */ /* 0x000fea000383ffff */
.L_x_8387:
        /* <DEDUP_REMOVED lines=11> */
.L_x_8538:
[----:B------:R-:W-:Y:S05]  /*18090*/  BSYNC B1 ;  /* 0x0000000000017941 */ /* 0x000fea0003800000 */
.L_x_8537:
[----:B------:R-:W-:Y:S05]  /*180a0*/  BRA `(.L_x_8539) ;  /* 0xffffffa800247947 */ /* 0x000fea000383ffff */
.L_x_8389:
[----:B------:R-:W-:Y:S01]  /*180b0*/  BSSY B1, `(.L_x_8540) ;  /* 0x0000006000017945 */ /* 0x000fe20003800000 */
[----:B------:R-:W-:-:S07]  /*180c0*/  IMAD.MOV.U32 R15, RZ, RZ, -0x1 ;  /* 0xffffffffff0f7424 */ /* 0x000fce00078e00ff */
[----:B0-----:R-:W-:Y:S05]  /*180d0*/  WARPSYNC.COLLECTIVE R15, `(.L_x_8541) ;  /* 0x000000000f0c7348 */ /* 0x001fea0003c00000 */
[----:B------:R-:W-:Y:S02]  /*180e0*/  ELECT P6, UR62, PT ;  /* 0x00000000003e782f */ /* 0x000fe400038c0000 */
[----:B------:R-:W-:Y:S01]  /*180f0*/  MOV R14, UR62 ;  /* 0x0000003e000e7c02 */ /* 0x000fe20008000f00 */
[----:B0-----:R-:W-:Y:S10]  /*18100*/  ENDCOLLECTIVE ;  /* 0x000000000000791b */ /* 0x001ff40003800000 */
.L_x_8541:
[----:B------:R-:W-:Y:S05]  /*18110*/  BSYNC B1 ;  /* 0x0000000000017941 */ /* 0x000fea0003800000 */
.L_x_8540:
[----:B------:R-:W-:Y:S05]  /*18120*/  BRA `(.L_x_8388) ;  /* 0xffffffa8001c7947 */ /* 0x000fea000383ffff */
.L_x_8391:
[----:B0-----:R0:W1:Y:S02]  /*18130*/  SYNCS.PHASECHK.TRANS64.TRYWAIT P0, [R11+URZ+0x19c20], R6 ;  /* 0x019c20060b0075a7 */ /* 0x001064000800017f */
[----:B-1----:R-:W-:Y:S05]  /*18140*/  @!P0 NANOSLEEP.SYNCS 0x989680 ;  /* 0x009896800000895d */ /* 0x002fea0003900000 */
[----:B------:R-:W1:Y:S02]  /*18150*/  @!P0 SYNCS.PHASECHK.TRANS64 P0, [R11+URZ+0x19c20], R6 ;  /* 0x019c20060b0085a7 */ /* 0x000e64000800007f */
[----:B-1----:R-:W-:Y:S05]  /*18160*/  @!P0 BRA `(.L_x_8391) ;  /* 0xfffffffc00f08947 */ /* 0x002fea000383ffff */
[----:B------:R-:W-:Y:S05]  /*18170*/  BRA `(.L_x_8542) ;  /* 0xffffffa800387947 */ /* 0x000fea000383ffff */
.L_x_8395:
[----:B-1----:R1:W2:Y:S02]  /*18180*/  SYNCS.PHASECHK.TRANS64.TRYWAIT P0, [R9+URZ+0x19ca0], R12 ;  /* 0x019ca00c090075a7 */ /* 0x0022a4000800017f */
[----:B--2---:R-:W-:Y:S05]  /*18190*/  @!P0 NANOSLEEP.SYNCS 0x989680 ;  /* 0x009896800000895d */ /* 0x004fea0003900000 */
[----:B------:R-:W2:Y:S02]  /*181a0*/  @!P0 SYNCS.PHASECHK.TRANS64 P0, [R9+URZ+0x19ca0], R12 ;  /* 0x019ca00c090085a7 */ /* 0x000ea4000800007f */
[----:B--2---:R-:W-:Y:S05]  /*181b0*/  @!P0 BRA `(.L_x_8395) ;  /* 0xfffffffc00f08947 */ /* 0x004fea000383ffff */
[----:B------:R-:W-:Y:S05]  /*181c0*/  BRA `(.L_x_8543) ;  /* 0xffffffa800507947 */ /* 0x000fea000383ffff */
.L_x_8402:
[----:B0-----:R0:W2:Y:S02]  /*181d0*/  SYNCS.PHASECHK.TRANS64.TRYWAIT P0, [R9+URZ+0x19cc0], R12 ;  /* 0x019cc00c090075a7 */ /* 0x0010a4000800017f */
[----:B--2---:R-:W-:Y:S05]  /*181e0*/  @!P0 NANOSLEEP.SYNCS 0x989680 ;  /* 0x009896800000895d */ /* 0x004fea0003900000 */
[----:B------:R-:W2:Y:S02]  /*181f0*/  @!P0 SYNCS.PHASECHK.TRANS64 P0, [R9+URZ+0x19cc0], R12 ;  /* 0x019cc00c090085a7 */ /* 0x000ea4000800007f */
[----:B--2---:R-:W-:Y:S05]  /*18200*/  @!P0 BRA `(.L_x_8402) ;  /* 0xfffffffc00f08947 */ /* 0x004fea000383ffff */
[----:B------:R-:W-:Y:S05]  /*18210*/  BRA `(.L_x_8544) ;  /* 0xffffffac004c7947 */ /* 0x000fea000383ffff */
.L_x_8411:
[----:B-1----:R1:W2:Y:S02]  /*18220*/  SYNCS.PHASECHK.TRANS64.TRYWAIT P1, [R9+URZ+0x19ca0], R8 ;  /* 0x019ca008090075a7 */ /* 0x0022a4000802017f */
[----:B--2---:R-:W-:Y:S05]  /*18230*/  @!P1 NANOSLEEP.SYNCS 0x989680 ;  /* 0x009896800000995d */ /* 0x004fea0003900000 */
[----:B------:R-:W2:Y:S02]  /*18240*/  @!P1 SYNCS.PHASECHK.TRANS64 P1, [R9+URZ+0x19ca0], R8 ;  /* 0x019ca008090095a7 */ /* 0x000ea4000802007f */
[----:B--2---:R-:W-:Y:S05]  /*18250*/  @!P1 BRA `(.L_x_8411) ;  /* 0xfffffffc00f09947 */ /* 0x004fea000383ffff */
[----:B------:R-:W-:Y:S05]  /*18260*/  BRA `(.L_x_8545) ;  /* 0xffffffb000807947 */ /* 0x000fea000383ffff */
.L_x_8418:
[----:B0-----:R0:W2:Y:S02]  /*18270*/  SYNCS.PHASECHK.TRANS64.TRYWAIT P1, [R9+URZ+0x19cc0], R8 ;  /* 0x019cc008090075a7 */ /* 0x0010a4000802017f */
[----:B--2---:R-:W-:Y:S05]  /*18280*/  @!P1 NANOSLEEP.SYNCS 0x989680 ;  /* 0x009896800000995d */ /* 0x004fea0003900000 */
[----:B------:R-:W2:Y:S02]  /*18290*/  @!P1 SYNCS.PHASECHK.TRANS64 P1, [R9+URZ+0x19cc0], R8 ;  /* 0x019cc008090095a7 */ /* 0x000ea4000802007f */
[----:B--2---:R-:W-:Y:S05]  /*182a0*/  @!P1 BRA `(.L_x_8418) ;  /* 0xfffffffc00f09947 */ /* 0x004fea000383ffff */
[----:B------:R-:W-:Y:S05]  /*182b0*/  BRA `(.L_x_8546) ;  /* 0xffffffb400787947 */ /* 0x000fea000383ffff */
.L_x_8435:
        /* <DEDUP_REMOVED lines=11> */
.L_x_8548:
[----:B------:R-:W-:Y:S05]  /*18370*/  BSYNC B0 ;  /* 0x0000000000007941 */ /* 0x000fea0003800000 */
.L_x_8547:
[----:B------:R-:W-:Y:S05]  /*18380*/  BRA `(.L_x_8549) ;  /* 0xffffffc4003c7947 */ /* 0x000fea000383ffff */
.L_x_8437:
[----:B------:R-:W-:Y:S01]  /*18390*/  BSSY B0, `(.L_x_8550) ;  /* 0x0000006000007945 */ /* 0x000fe20003800000 */
[----:B------:R-:W-:-:S07]  /*183a0*/  IMAD.MOV.U32 R15, RZ, RZ, -0x1 ;  /* 0xffffffffff0f7424 */ /* 0x000fce00078e00ff */
[----:B0-----:R-:W-:Y:S05]  /*183b0*/  WARPSYNC.COLLECTIVE R15, `(.L_x_8551) ;  /* 0x000000000f0c7348 */ /* 0x001fea0003c00000 */
[----:B------:R-:W-:Y:S02]  /*183c0*/  ELECT P6, UR62, PT ;  /* 0x00000000003e782f */ /* 0x000fe400038c0000 */
[----:B------:R-:W-:Y:S01]  /*183d0*/  MOV R14, UR62 ;  /* 0x0000003e000e7c02 */ /* 0x000fe20008000f00 */
[----:B0-----:R-:W-:Y:S10]  /*183e0*/  ENDCOLLECTIVE ;  /* 0x000000000000791b */ /* 0x001ff40003800000 */
.L_x_8551:
[----:B------:R-:W-:Y:S05]  /*183f0*/  BSYNC B0 ;  /* 0x0000000000007941 */ /* 0x000fea0003800000 */
.L_x_8550:
[----:B------:R-:W-:Y:S05]  /*18400*/  BRA `(.L_x_8552) ;  /* 0xffffffc400347947 */ /* 0x000fea000383ffff */
.L_x_8440:
[----:B0-----:R0:W1:Y:S02]  /*18410*/  SYNCS.PHASECHK.TRANS64.TRYWAIT P2, [R5+URZ+0x19c80], R4 ;  /* 0x019c8004050075a7 */ /* 0x001064000804017f */
[----:B-1----:R-:W-:Y:S05]  /*18420*/  @!P2 NANOSLEEP.SYNCS 0x989680 ;  /* 0x009896800000a95d */ /* 0x002fea0003900000 */
[----:B------:R-:W1:Y:S02]  /*18430*/  @!P2 SYNCS.PHASECHK.TRANS64 P2, [R5+URZ+0x19c80], R4 ;  /* 0x019c80040500a5a7 */ /* 0x000e64000804007f */
[----:B-1----:R-:W-:Y:S05]  /*18440*/  @!P2 BRA `(.L_x_8440) ;  /* 0xfffffffc00f0a947 */ /* 0x002fea000383ffff */
[----:B------:R-:W-:Y:S05]  /*18450*/  BRA `(.L_x_8553) ;  /* 0xffffffc400987947 */ /* 0x000fea000383ffff */
.L_x_8442:
[----:B-1----:R1:W2:Y:S02]  /*18460*/  SYNCS.PHASECHK.TRANS64.TRYWAIT P2, [R5+URZ+0x19c40], R4 ;  /* 0x019c4004050075a7 */ /* 0x0022a4000804017f */
[----:B--2---:R-:W-:Y:S05]  /*18470*/  @!P2 NANOSLEEP.SYNCS 0x989680 ;  /* 0x009896800000a95d */ /* 0x004fea0003900000 */
[----:B------:R-:W2:Y:S02]  /*18480*/  @!P2 SYNCS.PHASECHK.TRANS64 P2, [R5+URZ+0x19c40], R4 ;  /* 0x019c40040500a5a7 */ /* 0x000ea4000804007f */
[----:B--2---:R-:W-:Y:S05]  /*18490*/  @!P2 BRA `(.L_x_8442) ;  /* 0xfffffffc00f0a947 */ /* 0x004fea000383ffff */
[----:B------:R-:W-:Y:S05]  /*184a0*/  BRA `(.L_x_8554) ;  /* 0xffffffc800107947 */ /* 0x000fea000383ffff */
.L_x_8445:
[----:B0-----:R0:W1:Y:S02]  /*184b0*/  SYNCS.PHASECHK.TRANS64.TRYWAIT P0, [R28+URZ+0x19c20], R3 ;  /* 0x019c20031c0075a7 */ /* 0x001064000800017f */
[----:B-1----:R-:W-:Y:S05]  /*184c0*/  @!P0 NANOSLEEP.SYNCS 0x989680 ;  /* 0x009896800000895d */ /* 0x002fea0003900000 */
[----:B------:R-:W1:Y:S02]  /*184d0*/  @!P0 SYNCS.PHASECHK.TRANS64 P0, [R28+URZ+0x19c20], R3 ;  /* 0x019c20031c0085a7 */ /* 0x000e64000800007f */
[----:B-1----:R-:W-:Y:S05]  /*184e0*/  @!P0 BRA `(.L_x_8445) ;  /* 0xfffffffc00f08947 */ /* 0x002fea000383ffff */
[----:B------:R-:W-:Y:S05]  /*184f0*/  BRA `(.L_x_8555) ;  /* 0xffffffcc00307947 */ /* 0x000fea000383ffff */
.L_x_8451:
[----:B0-----:R0:W1:Y:S02]  /*18500*/  SYNCS.PHASECHK.TRANS64.TRYWAIT P0, [R5+URZ+0x19c80], R4 ;  /* 0x019c8004050075a7 */ /* 0x001064000800017f */
[----:B-1----:R-:W-:Y:S05]  /*18510*/  @!P0 NANOSLEEP.SYNCS 0x989680 ;  /* 0x009896800000895d */ /* 0x002fea0003900000 */
[----:B------:R-:W1:Y:S02]  /*18520*/  @!P0 SYNCS.PHASECHK.TRANS64 P0, [R5+URZ+0x19c80], R4 ;  /* 0x019c8004050085a7 */ /* 0x000e64000800007f */
[----:B-1----:R-:W-:Y:S05]  /*18530*/  @!P0 BRA `(.L_x_8451) ;  /* 0xfffffffc00f08947 */ /* 0x002fea000383ffff */
[----:B------:R-:W-:Y:S05]  /*18540*/  BRA `(.L_x_8556) ;  /* 0xffffffcc00d47947 */ /* 0x000fea000383ffff */
.L_x_8458:
[----:B-1----:R1:W2:Y:S02]  /*18550*/  SYNCS.PHASECHK.TRANS64.TRYWAIT P0, [R5+URZ+0x19c40], R4 ;  /* 0x019c4004050075a7 */ /* 0x0022a4000800017f */
[----:B--2---:R-:W-:Y:S05]  /*18560*/  @!P0 NANOSLEEP.SYNCS 0x989680 ;  /* 0x009896800000895d */ /* 0x004fea0003900000 */
[----:B------:R-:W2:Y:S02]  /*18570*/  @!P0 SYNCS.PHASECHK.TRANS64 P0, [R5+URZ+0x19c40], R4 ;  /* 0x019c4004050085a7 */ /* 0x000ea4000800007f */
[----:B--2---:R-:W-:Y:S05]  /*18580*/  @!P0 BRA `(.L_x_8458) ;  /* 0xfffffffc00f08947 */ /* 0x004fea000383ffff */
[----:B------:R-:W-:Y:S05]  /*18590*/  BRA `(.L_x_8557) ;  /* 0xffffffd000cc7947 */ /* 0x000fea000383ffff */
.L_x_8466:
[----:B0-----:R0:W1:Y:S02]  /*185a0*/  SYNCS.PHASECHK.TRANS64.TRYWAIT P2, [R13+URZ+0x19c70], R3 ;  /* 0x019c70030d0075a7 */ /* 0x001064000804017f */
[----:B-1----:R-:W-:Y:S05]  /*185b0*/  @!P2 NANOSLEEP.SYNCS 0x989680 ;  /* 0x009896800000a95d */ /* 0x002fea0003900000 */
[----:B------:R-:W1:Y:S02]  /*185c0*/  @!P2 SYNCS.PHASECHK.TRANS64 P2, [R13+URZ+0x19c70], R3 ;  /* 0x019c70030d00a5a7 */ /* 0x000e64000804007f */
[----:B-1----:R-:W-:Y:S05]  /*185d0*/  @!P2 BRA `(.L_x_8466) ;  /* 0xfffffffc00f0a947 */ /* 0x002fea000383ffff */
[----:B------:R-:W-:Y:S05]  /*185e0*/  BRA `(.L_x_8558) ;  /* 0xffffffd400e07947 */ /* 0x000fea000383ffff */
.L_x_8468:
[----:B0-----:R0:W1:Y:S02]  /*185f0*/  SYNCS.PHASECHK.TRANS64.TRYWAIT P2, [R13+URZ+0x19c60], R4 ;  /* 0x019c60040d0075a7 */ /* 0x001064000804017f */
[----:B-1----:R-:W-:Y:S05]  /*18600*/  @!P2 NANOSLEEP.SYNCS 0x989680 ;  /* 0x009896800000a95d */ /* 0x002fea0003900000 */
[----:B------:R-:W1:Y:S02]  /*18610*/  @!P2 SYNCS.PHASECHK.TRANS64 P2, [R13+URZ+0x19c60], R4 ;  /* 0x019c60040d00a5a7 */ /* 0x000e64000804007f */
[----:B-1----:R-:W-:Y:S05]  /*18620*/  @!P2 BRA `(.L_x_8468) ;  /* 0xfffffffc00f0a947 */ /* 0x002fea000383ffff */
[----:B------:R-:W-:Y:S05]  /*18630*/  BRA `(.L_x_8559) ;  /* 0xffffffd400e87947 */ /* 0x000fea000383ffff */
.L_x_8475:
[----:B0-----:R0:W2:Y:S02]  /*18640*/  SYNCS.PHASECHK.TRANS64.TRYWAIT P0, [R0+URZ+0x19c70], R3 ;  /* 0x019c7003000075a7 */ /* 0x0010a4000800017f */
[----:B--2---:R-:W-:Y:S05]  /*18650*/  @!P0 NANOSLEEP.SYNCS 0x989680 ;  /* 0x009896800000895d */ /* 0x004fea0003900000 */
[----:B------:R-:W2:Y:S02]  /*18660*/  @!P0 SYNCS.PHASECHK.TRANS64 P0, [R0+URZ+0x19c70], R3 ;  /* 0x019c7003000085a7 */ /* 0x000ea4000800007f */
[----:B--2---:R-:W-:Y:S05]  /*18670*/  @!P0 BRA `(.L_x_8475) ;  /* 0xfffffffc00f08947 */ /* 0x004fea000383ffff */
[----:B------:R-:W-:Y:S05]  /*18680*/  BRA `(.L_x_8560) ;  /* 0xffffffdc00787947 */ /* 0x000fea000383ffff */
.L_x_8477:
[----:B0-----:R0:W2:Y:S02]  /*18690*/  SYNCS.PHASECHK.TRANS64.TRYWAIT P0, [R0+URZ+0x19c60], R3 ;  /* 0x019c6003000075a7 */ /* 0x0010a4000800017f */
[----:B--2---:R-:W-:Y:S05]  /*186a0*/  @!P0 NANOSLEEP.SYNCS 0x989680 ;  /* 0x009896800000895d */ /* 0x004fea0003900000 */
[----:B------:R-:W2:Y:S02]  /*186b0*/  @!P0 SYNCS.PHASECHK.TRANS64 P0, [R0+URZ+0x19c60], R3 ;  /* 0x019c6003000085a7 */ /* 0x000ea4000800007f */
[----:B--2---:R-:W-:Y:S05]  /*186c0*/  @!P0 BRA `(.L_x_8477) ;  /* 0xfffffffc00f08947 */ /* 0x004fea000383ffff */
[----:B------:R-:W-:Y:S05]  /*186d0*/  BRA `(.L_x_8561) ;  /* 0xffffffdc007c7947 */ /* 0x000fea000383ffff */
.L_x_8481:
[----:B------:R-:W-:Y:S01]  /*186e0*/  BSSY B0, `(.L_x_8562) ;  /* 0x0000008000007945 */ /* 0x000fe20003800000 */
[----:B------:R-:W-:Y:S02]  /*186f0*/  IMAD.MOV.U32 R13, RZ, RZ, R16 ;  /* 0x000000ffff0d7224 */ /* 0x000fe400078e0010 */
[----:B------:R-:W-:Y:S02]  /*18700*/  IMAD.MOV.U32 R12, RZ, RZ, RZ ;  /* 0x000000ffff0c7224 */ /* 0x000fe400078e00ff */
[----:B0-----:R-:W-:Y:S02]  /*18710*/  IMAD.MOV.U32 R11, RZ, RZ, 0x1f ;  /* 0x0000001fff0b7424 */ /* 0x001fe400078e00ff */
[----:B------:R-:W-:-:S07]  /*18720*/  IMAD.MOV.U32 R15, RZ, RZ, -0x1 ;  /* 0xffffffffff0f7424 */ /* 0x000fce00078e00ff */
[----:B------:R-:W-:Y:S05]  /*18730*/  WARPSYNC.COLLECTIVE R15, `(.L_x_8563) ;  /* 0x000000000f087348 */ /* 0x000fea0003c00000 */
[----:B------:R0:W1:Y:S02]  /*18740*/  SHFL.IDX P6, R14, R13, R12, R11 ;  /* 0x0000000c0d0e7389 */ /* 0x00006400000c000b */
[----:B01----:R-:W-:Y:S01]  /*18750*/  ENDCOLLECTIVE ;  /* 0x000000000000791b */ /* 0x003fe20003800000 */
.L_x_8563:
[----:B------:R-:W-:Y:S05]  /*18760*/  BSYNC B0 ;  /* 0x0000000000007941 */ /* 0x000fea0003800000 */
.L_x_8562:
        /* <DEDUP_REMOVED lines=9> */
.L_x_8564:
        /* <DEDUP_REMOVED lines=18> */
.L_x_8565:
[----:B------:R-:W-:Y:S01]  /*18920*/  IMAD.MOV.U32 R12, RZ, RZ, 0x2 ;  /* 0x00000002ff0c7424 */ /* 0x000fe200078e00ff */
[----:B------:R-:W-:-:S05]  /*18930*/  SEL R5, R14, RZ, P1 ;  /* 0x000000ff0e057207 */ /* 0x000fca0000800000 */
[----:B------:R-:W-:-:S04]  /*18940*/  IMAD.IADD R5, R2, 0x1, R5 ;  /* 0x0000000102057824 */ /* 0x000fc800078e0205 */
[----:B------:R-:W-:-:S07]  /*18950*/  IMAD.MOV.U32 R13, RZ, RZ, R5 ;  /* 0x000000ffff0d7224 */ /* 0x000fce00078e0005 */
[----:B------:R-:W-:Y:S05]  /*18960*/  WARPSYNC.COLLECTIVE R15, `(.L_x_8566) ;  /* 0x000000000f087348 */ /* 0x000fea0003c00000 */
[----:B------:R0:W1:Y:S02]  /*18970*/  SHFL.UP P6, R14, R13, R12, R11 ;  /* 0x0400000c0d0e7389 */ /* 0x00006400000c000b */
[----:B01----:R-:W-:Y:S01]  /*18980*/  ENDCOLLECTIVE ;  /* 0x000000000000791b */ /* 0x003fe20003800000 */
.L_x_8566:
[----:B------:R-:W-:Y:S01]  /*18990*/  IMAD.MOV.U32 R12, RZ, RZ, 0x4 ;  /* 0x00000004ff0c7424 */ /* 0x000fe200078e00ff */
[----:B------:R-:W-:-:S05]  /*189a0*/  SEL R6, R14, RZ, P2 ;  /* 0x000000ff0e067207 */ /* 0x000fca0001000000 */
[----:B------:R-:W-:-:S04]  /*189b0*/  IMAD.IADD R6, R5, 0x1, R6 ;  /* 0x0000000105067824 */ /* 0x000fc800078e0206 */
[----:B------:R-:W-:-:S07]  /*189c0*/  IMAD.MOV.U32 R13, RZ, RZ, R6 ;  /* 0x000000ffff0d7224 */ /* 0x000fce00078e0006 */
[----:B------:R-:W-:Y:S05]  /*189d0*/  WARPSYNC.COLLECTIVE R15, `(.L_x_8567) ;  /* 0x000000000f087348 */ /* 0x000fea0003c00000 */
[----:B------:R0:W1:Y:S02]  /*189e0*/  SHFL.UP P6, R14, R13, R12, R11 ;  /* 0x0400000c0d0e7389 */ /* 0x00006400000c000b */
[----:B01----:R-:W-:Y:S01]  /*189f0*/  ENDCOLLECTIVE ;  /* 0x000000000000791b */ /* 0x003fe20003800000 */
.L_x_8567:
[----:B------:R-:W-:Y:S01]  /*18a00*/  IMAD.MOV.U32 R12, RZ, RZ, 0x8 ;  /* 0x00000008ff0c7424 */ /* 0x000fe200078e00ff */
[----:B------:R-:W-:-:S05]  /*18a10*/  SEL R7, R14, RZ, P3 ;  /* 0x000000ff0e077207 */ /* 0x000fca0001800000 */
[----:B------:R-:W-:-:S04]  /*18a20*/  IMAD.IADD R7, R6, 0x1, R7 ;  /* 0x0000000106077824 */ /* 0x000fc800078e0207 */
[----:B------:R-:W-:-:S07]  /*18a30*/  IMAD.MOV.U32 R13, RZ, RZ, R7 ;  /* 0x000000ffff0d7224 */ /* 0x000fce00078e0007 */
[----:B------:R-:W-:Y:S05]  /*18a40*/  WARPSYNC.COLLECTIVE R15, `(.L_x_8568) ;  /* 0x000000000f087348 */ /* 0x000fea0003c00000 */
[----:B------:R0:W1:Y:S02]  /*18a50*/  SHFL.UP P6, R14, R13, R12, R11 ;  /* 0x0400000c0d0e7389 */ /* 0x00006400000c000b */
[----:B01----:R-:W-:Y:S01]  /*18a60*/  ENDCOLLECTIVE ;  /* 0x000000000000791b */ /* 0x003fe20003800000 */
.L_x_8568:
[----:B------:R-:W-:Y:S01]  /*18a70*/  IMAD.MOV.U32 R12, RZ, RZ, 0x10 ;  /* 0x00000010ff0c7424 */ /* 0x000fe200078e00ff */
[----:B------:R-:W-:-:S05]  /*18a80*/  SEL R14, R14, RZ, P4 ;  /* 0x000000ff0e0e7207 */ /* 0x000fca0002000000 */
[----:B------:R-:W-:-:S04]  /*18a90*/  IMAD.IADD R5, R7, 0x1, R14 ;  /* 0x0000000107057824 */ /* 0x000fc800078e020e */
[----:B------:R-:W-:-:S07]  /*18aa0*/  IMAD.MOV.U32 R13, RZ, RZ, R5 ;  /* 0x000000ffff0d7224 */ /* 0x000fce00078e0005 */
[----:B------:R-:W-:Y:S05]  /*18ab0*/  WARPSYNC.COLLECTIVE R15, `(.L_x_8569) ;  /* 0x000000000f087348 */ /* 0x000fea0003c00000 */
[----:B------:R0:W1:Y:S02]  /*18ac0*/  SHFL.UP P6, R14, R13, R12, R11 ;  /* 0x0400000c0d0e7389 */ /* 0x00006400000c000b */
[----:B01----:R-:W-:Y:S01]  /*18ad0*/  ENDCOLLECTIVE ;  /* 0x000000000000791b */ /* 0x003fe20003800000 */
.L_x_8569:
        /* <DEDUP_REMOVED lines=8> */
.L_x_8570:
[----:B------:R-:W-:Y:S05]  /*18b60*/  BRA `(.L_x_8571) ;  /* 0xffffffe000547947 */ /* 0x000fea000383ffff */
.L_x_8486:
[----:B------:R-:W-:Y:S01]  /*18b70*/  BSSY B0, `(.L_x_8572) ;  /* 0x0000008000007945 */ /* 0x000fe20003800000 */
[----:B-----5:R-:W-:Y:S02]  /*18b80*/  IMAD.MOV.U32 R13, RZ, RZ, R2 ;  /* 0x000000ffff0d7224 */ /* 0x020fe400078e0002 */
[----:B------:R-:W-:Y:S02]  /*18b90*/  IMAD.MOV.U32 R12, RZ, RZ, 0x1 ;  /* 0x00000001ff0c7424 */ /* 0x000fe400078e00ff */
[----:B------:R-:W-:Y:S02]  /*18ba0*/  IMAD.MOV.U32 R11, RZ, RZ, RZ ;  /* 0x000000ffff0b7224 */ /* 0x000fe400078e00ff */
[----:B------:R-:W-:-:S07]  /*18bb0*/  IMAD.MOV.U32 R15, RZ, RZ, -0x1 ;  /* 0xffffffffff0f7424 */ /* 0x000fce00078e00ff */
[----:B01----:R-:W-:Y:S05]  /*18bc0*/  WARPSYNC.COLLECTIVE R15, `(.L_x_8573) ;  /* 0x000000000f087348 */ /* 0x003fea0003c00000 */
[----:B------:R2:W3:Y:S02]  /*18bd0*/  SHFL.UP P6, R14, R13, R12, R11 ;  /* 0x0400000c0d0e7389 */ /* 0x0004e400000c000b */
[----:B0123--:R-:W-:Y:S01]  /*18be0*/  ENDCOLLECTIVE ;  /* 0x000000000000791b */ /* 0x00ffe20003800000 */
.L_x_8573:
[----:B------:R-:W-:Y:S05]  /*18bf0*/  BSYNC B0 ;  /* 0x0000000000007941 */ /* 0x000fea0003800000 */
.L_x_8572:
        /* <DEDUP_REMOVED lines=8> */
.L_x_8574:
[----:B------:R-:W-:Y:S01]  /*18c80*/  IMAD.MOV.U32 R12, RZ, RZ, 0x4 ;  /* 0x00000004ff0c7424 */ /* 0x000fe200078e00ff */
[----:B------:R-:W-:-:S05]  /*18c90*/  SEL R14, R14, RZ, P2 ;  /* 0x000000ff0e0e7207 */ /* 0x000fca0001000000 */
[----:B------:R-:W-:-:S04]  /*18ca0*/  IMAD.IADD R3, R13, 0x1, R14 ;  /* 0x000000010d037824 */ /* 0x000fc800078e020e */
[----:B------:R-:W-:-:S07]  /*18cb0*/  IMAD.MOV.U32 R13, RZ, RZ, R3 ;  /* 0x000000ffff0d7224 */ /* 0x000fce00078e0003 */
[----:B------:R-:W-:Y:S05]  /*18cc0*/  WARPSYNC.COLLECTIVE R15, `(.L_x_8575) ;  /* 0x000000000f087348 */ /* 0x000fea0003c00000 */
[----:B------:R0:W1:Y:S02]  /*18cd0*/  SHFL.UP P6, R14, R13, R12, R11 ;  /* 0x0400000c0d0e7389 */ /* 0x00006400000c000b */
[----:B01----:R-:W-:Y:S01]  /*18ce0*/  ENDCOLLECTIVE ;  /* 0x000000000000791b */ /* 0x003fe20003800000 */
.L_x_8575:
[----:B------:R-:W-:Y:S01]  /*18cf0*/  IMAD.MOV.U32 R12, RZ, RZ, 0x8 ;  /* 0x00000008ff0c7424 */ /* 0x000fe200078e00ff */
[----:B------:R-:W-:-:S05]  /*18d00*/  SEL R14, R14, RZ, P3 ;  /* 0x000000ff0e0e7207 */ /* 0x000fca0001800000 */
[----:B------:R-:W-:-:S04]  /*18d10*/  IMAD.IADD R5, R3, 0x1, R14 ;  /* 0x0000000103057824 */ /* 0x000fc800078e020e */
[----:B------:R-:W-:-:S07]  /*18d20*/  IMAD.MOV.U32 R13, RZ, RZ, R5 ;  /* 0x000000ffff0d7224 */ /* 0x000fce00078e0005 */
[----:B------:R-:W-:Y:S05]  /*18d30*/  WARPSYNC.COLLECTIVE R15, `(.L_x_8576) ;  /* 0x000000000f087348 */ /* 0x000fea0003c00000 */
[----:B------:R0:W1:Y:S02]  /*18d40*/  SHFL.UP P6, R14, R13, R12, R11 ;  /* 0x0400000c0d0e7389 */ /* 0x00006400000c000b */
[----:B01----:R-:W-:Y:S01]  /*18d50*/  ENDCOLLECTIVE ;  /* 0x000000000000791b */ /* 0x003fe20003800000 */
.L_x_8576:
[----:B------:R-:W-:Y:S01]  /*18d60*/  IMAD.MOV.U32 R12, RZ, RZ, 0x10 ;  /* 0x00000010ff0c7424 */ /* 0x000fe200078e00ff */
[----:B------:R-:W-:-:S05]  /*18d70*/  SEL R6, R14, RZ, P4 ;  /* 0x000000ff0e067207 */ /* 0x000fca0002000000 */
[----:B------:R-:W-:-:S04]  /*18d80*/  IMAD.IADD R6, R5, 0x1, R6 ;  /* 0x0000000105067824 */ /* 0x000fc800078e0206 */
[----:B------:R-:W-:-:S07]  /*18d90*/  IMAD.MOV.U32 R13, RZ, RZ, R6 ;  /* 0x000000ffff0d7224 */ /* 0x000fce00078e0006 */
[----:B------:R-:W-:Y:S05]  /*18da0*/  WARPSYNC.COLLECTIVE R15, `(.L_x_8577) ;  /* 0x000000000f087348 */ /* 0x000fea0003c00000 */
[----:B------:R0:W1:Y:S02]  /*18db0*/  SHFL.UP P6, R14, R13, R12, R11 ;  /* 0x0400000c0d0e7389 */ /* 0x00006400000c000b */
[----:B01----:R-:W-:Y:S01]  /*18dc0*/  ENDCOLLECTIVE ;  /* 0x000000000000791b */ /* 0x003fe20003800000 */
.L_x_8577:
        /* <DEDUP_REMOVED lines=8> */
.L_x_8578:
[----:B------:R-:W-:Y:S05]  /*18e50*/  BRA `(.L_x_8579) ;  /* 0xffffffe000347947 */ /* 0x000fea000383ffff */
.L_x_8488:
[----:B------:R-:W-:Y:S01]  /*18e60*/  BSSY B0, `(.L_x_8580) ;  /* 0x0000006000007945 */ /* 0x000fe20003800000 */
[----:B------:R-:W-:Y:S01]  /*18e70*/  PLOP3.LUT P6, PT, P6, PT, PT, 0x8, 0x0 ;  /* 0x000000000000781c */ /* 0x000fe200037ce170 */
[----:B------:R-:W-:-:S12]  /*18e80*/  IMAD.MOV.U32 R15, RZ, RZ, -0x1 ;  /* 0xffffffffff0f7424 */ /* 0x000fd800078e00ff */
[----:B0-----:R-:W-:Y:S05]  /*18e90*/  WARPSYNC.COLLECTIVE R15, `(.L_x_8581) ;  /* 0x000000000f087348 */ /* 0x001fea0003c00000 */
[----:B------:R-:W-:Y:S01]  /*18ea0*/  VOTE.ANY R14, PT, P6 ;  /* 0x00000000000e7806 */ /* 0x000fe200030e0100 */
[----:B0-----:R-:W-:Y:S06]  /*18eb0*/  ENDCOLLECTIVE ;  /* 0x000000000000791b */ /* 0x001fec0003800000 */
.L_x_8581:
[----:B------:R-:W-:Y:S05]  /*18ec0*/  BSYNC B0 ;  /* 0x0000000000007941 */ /* 0x000fea0003800000 */
.L_x_8580:
        /* <DEDUP_REMOVED lines=9> */
.L_x_8582:
[----:B------:R-:W-:Y:S01]  /*18f60*/  IMAD.MOV.U32 R17, RZ, RZ, R14 ;  /* 0x000000ffff117224 */ /* 0x000fe200078e000e */
[----:B------:R-:W-:Y:S06]  /*18f70*/  BRA `(.L_x_8583) ;  /* 0xffffffe000247947 */ /* 0x000fec000383ffff */
.L_x_8490:
[----:B------:R-:W-:Y:S01]  /*18f80*/  BSSY B0, `(.L_x_8584) ;  /* 0x0000007000007945 */ /* 0x000fe20003800000 */
[----:B------:R-:W-:Y:S02]  /*18f90*/  IMAD.MOV.U32 R13, RZ, RZ, R3 ;  /* 0x000000ffff0d7224 */ /* 0x000fe400078e0003 */
[----:B------:R-:W-:Y:S02]  /*18fa0*/  IMAD.MOV.U32 R11, RZ, RZ, 0x1f ;  /* 0x0000001fff0b7424 */ /* 0x000fe400078e00ff */
[----:B------:R-:W-:-:S07]  /*18fb0*/  IMAD.MOV.U32 R15, RZ, RZ, -0x1 ;  /* 0xffffffffff0f7424 */ /* 0x000fce00078e00ff */
[----:B012---:R-:W-:Y:S05]  /*18fc0*/  WARPSYNC.COLLECTIVE R15, `(.L_x_8585) ;  /* 0x000000000f087348 */ /* 0x007fea0003c00000 */
[----:B------:R3:W4:Y:S02]  /*18fd0*/  SHFL.IDX P6, R14, R13, R12, R11 ;  /* 0x0000000c0d0e7389 */ /* 0x00072400000c000b */
[----:B01234-:R-:W-:Y:S01]  /*18fe0*/  ENDCOLLECTIVE ;  /* 0x000000000000791b */ /* 0x01ffe20003800000 */
.L_x_8585:
[----:B------:R-:W-:Y:S05]  /*18ff0*/  BSYNC B0 ;  /* 0x0000000000007941 */ /* 0x000fea0003800000 */
.L_x_8584:
[----:B------:R-:W-:Y:S05]  /*19000*/  BRA `(.L_x_8489) ;  /* 0xffffffe0001c7947 */ /* 0x000fea000383ffff */
.L_x_8494:
[----:B0-----:R0:W1:Y:S02]  /*19010*/  SYNCS.PHASECHK.TRANS64.TRYWAIT P0, [R7+URZ+0x19c20], R0 ;  /* 0x019c2000070075a7 */ /* 0x001064000800017f */
[----:B-1----:R-:W-:Y:S05]  /*19020*/  @!P0 NANOSLEEP.SYNCS 0x989680 ;  /* 0x009896800000895d */ /* 0x002fea0003900000 */
[----:B------:R-:W1:Y:S02]  /*19030*/  @!P0 SYNCS.PHASECHK.TRANS64 P0, [R7+URZ+0x19c20], R0 ;  /* 0x019c2000070085a7 */ /* 0x000e64000800007f */
[----:B-1----:R-:W-:Y:S05]  /*19040*/  @!P0 BRA `(.L_x_8494) ;  /* 0xfffffffc00f08947 */ /* 0x002fea000383ffff */
[----:B------:R-:W-:Y:S05]  /*19050*/  BRA `(.L_x_8586) ;  /* 0xffffffe400087947 */ /* 0x000fea000383ffff */
.L_x_8495:
        /* <DEDUP_REMOVED lines=11> */
.L_x_8588:
[----:B------:R-:W-:Y:S05]  /*19110*/  BSYNC B0 ;  /* 0x0000000000007941 */ /* 0x000fea0003800000 */
.L_x_8587:
[----:B------:R-:W-:Y:S05]  /*19120*/  BRA `(.L_x_8589) ;  /* 0xffffffe000f07947 */ /* 0x000fea000383ffff */
.L_x_8496:
[----:B------:R-:W-:Y:S01]  /*19130*/  BSSY B0, `(.L_x_8590) ;  /* 0x0000006000007945 */ /* 0x000fe20003800000 */
[----:B------:R-:W-:-:S07]  /*19140*/  IMAD.MOV.U32 R15, RZ, RZ, -0x1 ;  /* 0xffffffffff0f7424 */ /* 0x000fce00078e00ff */
[----:B0-----:R-:W-:Y:S05]  /*19150*/  WARPSYNC.COLLECTIVE R15, `(.L_x_8591) ;  /* 0x000000000f0c7348 */ /* 0x001fea0003c00000 */
[----:B------:R-:W-:Y:S02]  /*19160*/  ELECT P6, UR62, PT ;  /* 0x00000000003e782f */ /* 0x000fe400038c0000 */
[----:B------:R-:W-:Y:S01]  /*19170*/  MOV R14, UR62 ;  /* 0x0000003e000e7c02 */ /* 0x000fe20008000f00 */
[----:B0-----:R-:W-:Y:S10]  /*19180*/  ENDCOLLECTIVE ;  /* 0x000000000000791b */ /* 0x001ff40003800000 */
.L_x_8591:
[----:B------:R-:W-:Y:S05]  /*19190*/  BSYNC B0 ;  /* 0x0000000000007941 */ /* 0x000fea0003800000 */
.L_x_8590:
[----:B------:R-:W-:Y:S05]  /*191a0*/  BRA `(.L_x_8592) ;  /* 0xffffffe000e47947 */ /* 0x000fea000383ffff */
.L_x_8498:
[----:B0-----:R0:W1:Y:S02]  /*191b0*/  SYNCS.PHASECHK.TRANS64.TRYWAIT P1, [R5+URZ], R4 ;  /* 0x00000004050075a7 */ /* 0x001064000802017f */
[----:B-1----:R-:W-:Y:S05]  /*191c0*/  @!P1 NANOSLEEP.SYNCS 0x989680 ;  /* 0x009896800000995d */ /* 0x002fea0003900000 */
[----:B------:R-:W1:Y:S02]  /*191d0*/  @!P1 SYNCS.PHASECHK.TRANS64 P1, [R5+URZ], R4 ;  /* 0x00000004050095a7 */ /* 0x000e64000802007f */
[----:B-1----:R-:W-:Y:S05]  /*191e0*/  @!P1 BRA `(.L_x_8498) ;  /* 0xfffffffc00f09947 */ /* 0x002fea000383ffff */
[----:B------:R-:W-:Y:S05]  /*191f0*/  BRA `(.L_x_8593) ;  /* 0xffffffe400187947 */ /* 0x000fea000383ffff */
.L_x_8499:
[----:B-1----:R1:W2:Y:S02]  /*19200*/  SYNCS.PHASECHK.TRANS64.TRYWAIT P1, [R3+URZ], R0 ;  /* 0x00000000030075a7 */ /* 0x0022a4000802017f */
[----:B--2---:R-:W-:Y:S05]  /*19210*/  @!P1 NANOSLEEP.SYNCS 0x989680 ;  /* 0x009896800000995d */ /* 0x004fea0003900000 */
[----:B------:R-:W2:Y:S02]  /*19220*/  @!P1 SYNCS.PHASECHK.TRANS64 P1, [R3+URZ], R0 ;  /* 0x00000000030095a7 */ /* 0x000ea4000802007f */
[----:B--2---:R-:W-:Y:S05]  /*19230*/  @!P1 BRA `(.L_x_8499) ;  /* 0xfffffffc00f09947 */ /* 0x004fea000383ffff */
[----:B------:R-:W-:Y:S05]  /*19240*/  BRA `(.L_x_8594) ;  /* 0xffffffe4000c7947 */ /* 0x000fea000383ffff */
.L_x_8501:
[----:B-1----:R1:W2:Y:S02]  /*19250*/  SYNCS.PHASECHK.TRANS64.TRYWAIT P1, [R3+URZ+0x19c60], R4 ;  /* 0x019c6004030075a7 */ /* 0x0022a4000802017f */
[----:B--2---:R-:W-:Y:S05]  /*19260*/  @!P1 NANOSLEEP.SYNCS 0x989680 ;  /* 0x009896800000995d */ /* 0x004fea0003900000 */
[----:B------:R-:W2:Y:S02]  /*19270*/  @!P1 SYNCS.PHASECHK.TRANS64 P1, [R3+URZ+0x19c60], R4 ;  /* 0x019c6004030095a7 */ /* 0x000ea4000802007f */
[----:B--2---:R-:W-:Y:S05]  /*19280*/  @!P1 BRA `(.L_x_8501) ;  /* 0xfffffffc00f09947 */ /* 0x004fea000383ffff */
[----:B------:R-:W-:Y:S05]  /*19290*/  BRA `(.L_x_8595) ;  /* 0xffffffe4000c7947 */ /* 0x000fea000383ffff */
.L_x_8503:
[----:B0-----:R0:W2:Y:S02]  /*192a0*/  SYNCS.PHASECHK.TRANS64.TRYWAIT P1, [R5+URZ+0x19c60], R0 ;  /* 0x019c6000050075a7 */ /* 0x0010a4000802017f */
[----:B--2---:R-:W-:Y:S05]  /*192b0*/  @!P1 NANOSLEEP.SYNCS 0x989680 ;  /* 0x009896800000995d */ /* 0x004fea0003900000 */
[----:B------:R-:W2:Y:S02]  /*192c0*/  @!P1 SYNCS.PHASECHK.TRANS64 P1, [R5+URZ+0x19c60], R0 ;  /* 0x019c6000050095a7 */ /* 0x000ea4000802007f */
[----:B--2---:R-:W-:Y:S05]  /*192d0*/  @!P1 BRA `(.L_x_8503) ;  /* 0xfffffffc00f09947 */ /* 0x004fea000383ffff */
[----:B------:R-:W-:Y:S05]  /*192e0*/  BRA `(.L_x_8596) ;  /* 0xffffffe4000c7947 */ /* 0x000fea000383ffff */
.L_x_8505:
[----:B--2---:R2:W3:Y:S02]  /*192f0*/  SYNCS.PHASECHK.TRANS64.TRYWAIT P0, [R3+URZ+0x19c80], R4 ;  /* 0x019c8004030075a7 */ /* 0x0044e4000800017f */
[----:B---3--:R-:W-:Y:S05]  /*19300*/  @!P0 NANOSLEEP.SYNCS 0x989680 ;  /* 0x009896800000895d */ /* 0x008fea0003900000 */
[----:B------:R-:W3:Y:S02]  /*19310*/  @!P0 SYNCS.PHASECHK.TRANS64 P0, [R3+URZ+0x19c80], R4 ;  /* 0x019c8004030085a7 */ /* 0x000ee4000800007f */
[----:B---3--:R-:W-:Y:S05]  /*19320*/  @!P0 BRA `(.L_x_8505) ;  /* 0xfffffffc00f08947 */ /* 0x008fea000383ffff */
[----:B------:R-:W-:Y:S05]  /*19330*/  BRA `(.L_x_8506) ;  /* 0xffffffe400087947 */ /* 0x000fea000383ffff */
.L_x_8597:
        /* <DEDUP_REMOVED lines=12> */
.L_x_12381:


//--------------------- .text._ZN7cutlass13device_kernelIN5flash11enable_sm90INS1_16FlashAttnFwdSm90INS1_25CollectiveMainloopFwdSm90ILi2EN4cute5tupleIJNS5_1CILi1EEES8_S8_EEENS6_IJNS7_ILi192EEENS7_ILi128EEENS7_ILi96EEEEEELi96ENS_12float_e4m3_tEfNS_4arch4Sm90ELb0ELb1ELb0ELb0ELb0ELb0ELb0ELb1ELb1ELb0ELb0ELb0EEENS1_21CollectiveEpilogueFwdINS6_IJSA_SC_SB_EEES9_NS_10bfloat16_tESG_Li384ELb0ELb0ELb0ELb1EEENS1_30DynamicPersistentTileSchedulerILi384ELi128ELb0ELb0ELb1EEEEEEEEEvNT_6ParamsE --------------------------
	.section	.text._ZN7cutlass13device_kernelIN5flash11enable_sm90INS1_16FlashAttnFwdSm90INS1_25CollectiveMainloopFwdSm90ILi2EN4cute5tupleIJNS5_1CILi1EEES8_S8_EEENS6_IJNS7_ILi192EEENS7_ILi128EEENS7_ILi96EEEEEELi96ENS_12float_e4m3_tEfNS_4arch4Sm90ELb0ELb1ELb0ELb0ELb0ELb0ELb0ELb1ELb1ELb0ELb0ELb0EEENS1_21CollectiveEpilogueFwdINS6_IJSA_SC_SB_EEES9_NS_10bfloat16_tESG_Li384ELb0ELb0ELb0ELb1EEENS1_30DynamicPersistentTileSchedulerILi384ELi128ELb0ELb0ELb1EEEEEEEEEvNT_6ParamsE,"ax",@progbits
	.align	128
.text._ZN7cutlass13device_kernelIN5flash11enable_sm90INS1_16FlashAttnFwdSm90INS1_25CollectiveMainloopFwdSm90ILi2EN4cute5tupleIJNS5_1CILi1EEES8_S8_EEENS6_IJNS7_ILi192EEENS7_ILi128EEENS7_ILi96EEEEEELi96ENS_12float_e4m3_tEfNS_4arch4Sm90ELb0ELb1ELb0ELb0ELb0ELb0ELb0ELb1ELb1ELb0ELb0ELb0EEENS1_21CollectiveEpilogueFwdINS6_IJSA_SC_SB_EEES9_NS_10bfloat16_tESG_Li384ELb0ELb0ELb0ELb1EEENS1_30DynamicPersistentTileSchedulerILi384ELi128ELb0ELb0ELb1EEEEEEEEEvNT_6ParamsE:
        .type           _ZN7cutlass13device_kernelIN5flash11enable_sm90INS1_16FlashAttnFwdSm90INS1_25CollectiveMainloopFwdSm90ILi2EN4cute5tupleIJNS5_1CILi1EEES8_S8_EEENS6_IJNS7_ILi192EEENS7_ILi128EEENS7_ILi96EEEEEELi96ENS_12float_e4m3_tEfNS_4arch4Sm90ELb0ELb1ELb0ELb0ELb0ELb0ELb0ELb1ELb1ELb0ELb0ELb0EEENS1_21CollectiveEpilogueFwdINS6_IJSA_SC_SB_EEES9_NS_10bfloat16_tESG_Li384ELb0ELb0ELb0ELb1EEENS1_30DynamicPersistentTileSchedulerILi384ELi128ELb0ELb0ELb1EEEEEEEEEvNT_6ParamsE,@function
        .size           _ZN7cutlass13device_kernelIN5flash11enable_sm90INS1_16FlashAttnFwdSm90INS1_25CollectiveMainloopFwdSm90ILi2EN4cute5tupleIJNS5_1CILi1EEES8_S8_EEENS6_IJNS7_ILi192EEENS7_ILi128EEENS7_ILi96EEEEEELi96ENS_12float_e4m3_tEfNS_4arch4Sm90ELb0ELb1ELb0ELb0ELb0ELb0ELb0ELb1ELb1ELb0ELb0ELb0EEENS1_21CollectiveEpilogueFwdINS6_IJSA_SC_SB_EEES9_NS_10bfloat16_tESG_Li384ELb0ELb0ELb0ELb1EEENS1_30DynamicPersistentTileSchedulerILi384ELi128ELb0ELb0ELb1EEEEEEEEEvNT_6ParamsE,(.L_x_12382 - _ZN7cutlass13device_kernelIN5flash11enable_sm90INS1_16FlashAttnFwdSm90INS1_25CollectiveMainloopFwdSm90ILi2EN4cute5tupleIJNS5_1CILi1EEES8_S8_EEENS6_IJNS7_ILi192EEENS7_ILi128EEENS7_ILi96EEEEEELi96ENS_12float_e4m3_tEfNS_4arch4Sm90ELb0ELb1ELb0ELb0ELb0ELb0ELb0ELb1ELb1ELb0ELb0ELb0EEENS1_21CollectiveEpilogueFwdINS6_IJSA_SC_SB_EEES9_NS_10bfloat16_tESG_Li384ELb0ELb0ELb0ELb1EEENS1_30DynamicPersistentTileSchedulerILi384ELi128ELb0ELb0ELb1EEEEEEEEEvNT_6ParamsE)
        .other          _ZN7cutlass13device_kernelIN5flash11enable_sm90INS1_16FlashAttnFwdSm90INS1_25CollectiveMainloopFwdSm90ILi2EN4cute5tupleIJNS5_1CILi1EEES8_S8_EEENS6_IJNS7_ILi192EEENS7_ILi128EEENS7_ILi96EEEEEELi96ENS_12float_e4m3_tEfNS_4arch4Sm90ELb0ELb1ELb0ELb0ELb0ELb0ELb0ELb1ELb1ELb0ELb0ELb0EEENS1_21CollectiveEpilogueFwdINS6_IJSA_SC_SB_EEES9_NS_10bfloat16_tESG_Li384ELb0ELb0ELb0ELb1EEENS1_30DynamicPersistentTileSchedulerILi384ELi128ELb0ELb0ELb1EEEEEEEEEvNT_6ParamsE,@"STO_CUDA_ENTRY STV_DEFAULT"
_ZN7cutlass13device_kernelIN5flash11enable_sm90INS1_16FlashAttnFwdSm90INS1_25CollectiveMainloopFwdSm90ILi2EN4cute5tupleIJNS5_1CILi1EEES8_S8_EEENS6_IJNS7_ILi192EEENS7_ILi128EEENS7_ILi96EEEEEELi96ENS_12float_e4m3_tEfNS_4arch4Sm90ELb0ELb1ELb0ELb0ELb0ELb0ELb0ELb1ELb1ELb0ELb0ELb0EEENS1_21CollectiveEpilogueFwdINS6_IJSA_SC_SB_EEES9_NS_10bfloat16_tESG_Li384ELb0ELb0ELb0ELb1EEENS1_30DynamicPersistentTileSchedulerILi384ELi128ELb0ELb0ELb1EEEEEEEEEvNT_6ParamsE:
[----:B------:R-:W1:Y:S02]  /*0000*/  LDC R1, c[0x0][0x28] ;  /* 0x00000a00ff017b82 */ /* 0x000e640000000800 */
[----:B-1----:R-:W-:Y:S01]  /*0010*/  VIADD R1, R1, 0xfffffff8 ;  /* 0xfffffff801017836 */ /* 0x002fe20000000000 */
[----:B------:R-:W1:Y:S01]  /*0020*/  S2R R3, SR_TID.X ;  /* 0x0000000000037919 */ /* 0x000e620000002100 */
[----:B------:R-:W-:Y:S01]  /*0030*/  ELECT P0, URZ, PT ;  /* 0x00000000003f782f */ /* 0x000fe20003800000 */
[----:B------:R-:W-:Y:S01]  /*0040*/  BSSY B0, `(.L_x_8598) ;  /* 0x0000014000007945 */ /* 0x000fe20003800000 */
[----:B-1----:R-:W-:-:S05]  /*0050*/  SHF.R.U32.HI R0, RZ, 0x5, R3 ;  /* 0x00000005ff007819 */ /* 0x002fca0000011603 */
[----:B------:R-:W1:Y:S02]  /*0060*/  SHFL.IDX PT, R2, R0, RZ, 0x1f ;  /* 0x00001fff00027589 */ /* 0x000e6400000e0000 */
[----:B-1----:R-:W-:Y:S02]  /*0070*/  ISETP.EQ.AND P0, PT, R2, RZ, P0 ;  /* 0x000000ff0200720c */ /* 0x002fe40000702270 */
[----:B------:R-:W-:-:S11]  /*0080*/  SHF.R.U32.HI R2, RZ, 0x7, R3 ;  /* 0x00000007ff027819 */ /* 0x000fd60000011603 */
        /* <DEDUP_REMOVED lines=15> */
.L_x_8599:
[----:B------:R-:W-:Y:S05]  /*0180*/  BSYNC B0 ;  /* 0x0000000000007941 */ /* 0x000fea0003800000 */
.L_x_8598:
        /* <DEDUP_REMOVED lines=37> */
.L_x_8600:
        /* <DEDUP_REMOVED lines=22> */
.L_x_8601:
        /* <DEDUP_REMOVED lines=18> */
.L_x_8602:
        /* <DEDUP_REMOVED lines=22> */
.L_x_8603:
        /* <DEDUP_REMOVED lines=22> */
.L_x_8604:
[----:B------:R-:W-:Y:S01]  /*0920*/  PLOP3.LUT P0, PT, PT, PT, UP0, 0x80, 0x0 ;  /* 0x000000000000781c */ /* 0x000fe20003f0f008 */
[----:B------:R-:W-:Y:S01]  /*0930*/  UMOV UR46, 0x1 ;  /* 0x00000001002e7882 */ /* 0x000fe20000000000 */
[----:B------:R-:W-:Y:S01]  /*0940*/  NOP ;  /* 0x0000000000007918 */ /* 0x000fe20000000000 */
[----:B------:R-:W-:Y:S01]  /*0950*/  USEL UR46, UR46, 0x2, !UP0 ;  /* 0x000000022e2e7887 */ /* 0x000fe2000c000000 */
[----:B------:R-:W-:Y:S01]  /*0960*/  ULDC.64 UR48, c[0x0][0x208] ;  /* 0x0000820000307ab9 */ /* 0x000fe20000000a00 */
[----:B-123--:R-:W-:Y:S08]  /*0970*/  BAR.SYNC.DEFER_BLOCKING 0x0 ;  /* 0x0000000000007b1d */ /* 0x00eff00000010000 */
[----:B------:R-:W-:Y:S05]  /*0980*/  @!P0 BRA `(.L_x_8605) ;  /* 0x000000d400f88947 */ /* 0x000fea0003800000 */
.L_x_8606:
[----:B------:R-:W-:-:S08]  /*0990*/  NOP ;  /* 0x0000000000007918 */ /* 0x000fd00000000000 */
[----:B------:R-:W1:Y:S02]  /*09a0*/  USETMAXREG.TRY_ALLOC.CTAPOOL UP0, 0xa0 ;  /* 0x000000a0000079c8 */ /* 0x000e640008000600 */
[----:B-1----:R-:W-:-:S13]  /*09b0*/  PLOP3.LUT P0, PT, PT, PT, UP0, 0x80, 0x0 ;  /* 0x000000000000781c */ /* 0x002fda0003f0f008 */
[----:B------:R-:W-:Y:S05]  /*09c0*/  @!P0 BRA `(.L_x_8606) ;  /* 0xfffffffc00f08947 */ /* 0x000fea000383ffff */
[----:B------:R-:W1:Y:S08]  /*09d0*/  S2UR UR7, SR_CTAID.X ;  /* 0x00000000000779c3 */ /* 0x000e700000002500 */
[----:B------:R-:W-:Y:S08]  /*09e0*/  BAR.ARV 0x4, 0x200 ;  /* 0x0108000000007b1d */ /* 0x000ff00000002000 */
[----:B------:R-:W1:Y:S08]  /*09f0*/  LDC R0, c[0x0][0xda8] ;  /* 0x00036a00ff007b82 */ /* 0x000e700000000800 */
[----:B------:R-:W-:Y:S06]  /*0a00*/  BAR.ARV 0x8, 0x1a0 ;  /* 0x0206800000007b1d */ /* 0x000fec0000002000 */
[----:B-1----:R-:W-:-:S13]  /*0a10*/  ISETP.LE.AND P0, PT, R0, UR7, PT ;  /* 0x0000000700007c0c */ /* 0x002fda000bf03270 */
[----:B------:R-:W-:Y:S05]  /*0a20*/  @P0 EXIT ;  /* 0x000000000000094d */ /* 0x000fea0003800000 */
[----:B------:R-:W1:Y:S01]  /*0a30*/  S2R R2, SR_TID.X ;  /* 0x0000000000027919 */ /* 0x000e620000002100 */
[----:B------:R-:W2:Y:S01]  /*0a40*/  S2UR UR50, SR_CgaCtaId ;  /* 0x00000000003279c3 */ /* 0x000ea20000008800 */
[----:B------:R-:W-:Y:S01]  /*0a50*/  UMOV UR47, 0x400 ;  /* 0x00000400002f7882 */ /* 0x000fe20000000000 */
[----:B------:R-:W-:Y:S01]  /*0a60*/  ULOP3.LUT UR39, UR46, 0x1, URZ, 0xfc, !UPT ;  /* 0x000000012e277892 */ /* 0x000fe2000f8efc3f */
[----:B------:R-:W-:Y:S01]  /*0a70*/  ULDC.64 UR52, c[0x0][0x198] ;  /* 0x0000660000347ab9 */ /* 0x000fe20000000a00 */
[----:B------:R-:W-:Y:S01]  /*0a80*/  UMOV UR38, URZ ;  /* 0x0000003f00267c82 */ /* 0x000fe20008000000 */
[----:B------:R-:W-:Y:S01]  /*0a90*/  UMOV UR37, URZ ;  /* 0x0000003f00257c82 */ /* 0x000fe20008000000 */
[----:B------:R-:W-:Y:S02]  /*0aa0*/  UMOV UR36, URZ ;  /* 0x0000003f00247c82 */ /* 0x000fe40008000000 */
[----:B------:R-:W3:Y:S01]  /*0ab0*/  S2UR UR6, SR_SWINHI ;  /* 0x00000000000679c3 */ /* 0x000ee20000002f00 */
[----:B--2---:R-:W-:Y:S01]  /*0ac0*/  ULEA UR47, UR50, UR47, 0x18 ;  /* 0x0000002f322f7291 */ /* 0x004fe2000f8ec03f */
[----:B-1----:R-:W-:-:S06]  /*0ad0*/  VIADD R8, R2, 0xffffff80 ;  /* 0xffffff8002087836 */ /* 0x002fcc0000000000 */
[----:B------:R-:W-:Y:S01]  /*0ae0*/  UMOV UR4, UR47 ;  /* 0x0000002f00047c82 */ /* 0x000fe20008000000 */
[----:B---3--:R-:W-:Y:S01]  /*0af0*/  UMOV UR5, UR6 ;  /* 0x0000000600057c82 */ /* 0x008fe20008000000 */
[----:B------:R-:W-:Y:S01]  /*0b00*/  IMAD.U32 R22, RZ, RZ, UR4 ;  /* 0x00000004ff167e24 */ /* 0x000fe2000f8e00ff */
[----:B------:R-:W-:Y:S01]  /*0b10*/  UMOV UR4, UR7 ;  /* 0x0000000700047c82 */ /* 0x000fe20008000000 */
[----:B------:R-:W-:Y:S01]  /*0b20*/  SHF.R.S32.HI R0, RZ, 0x1f, R8 ;  /* 0x0000001fff007819 */ /* 0x000fe20000011408 */
[----:B------:R-:W-:-:S03]  /*0b30*/  IMAD.U32 R23, RZ, RZ, UR5 ;  /* 0x00000005ff177e24 */ /* 0x000fc6000f8e00ff */
[CC--:B------:R-:W-:Y:S02]  /*0b40*/  LEA.HI R3, R0.reuse, R8.reuse, RZ, 0x4 ;  /* 0x0000000800037211 */ /* 0x0c0fe400078f20ff */
[----:B------:R-:W-:Y:S02]  /*0b50*/  LEA.HI R2, R0, R8, RZ, 0x7 ;  /* 0x0000000800027211 */ /* 0x000fe400078f38ff */
[----:B------:R-:W-:Y:S02]  /*0b60*/  SHF.R.S32.HI R4, RZ, 0x4, R3 ;  /* 0x00000004ff047819 */ /* 0x000fe40000011403 */
[----:B------:R-:W-:Y:S02]  /*0b70*/  LOP3.LUT R157, R2, 0xffffff80, RZ, 0xc0, !PT ;  /* 0xffffff80029d7812 */ /* 0x000fe400078ec0ff */
[C---:B------:R-:W-:Y:S02]  /*0b80*/  LEA.HI R5, R3.reuse, R4, RZ, 0x1 ;  /* 0x0000000403057211 */ /* 0x040fe400078f08ff */
[----:B------:R-:W-:Y:S01]  /*0b90*/  LOP3.LUT R3, R3, 0x7fffff0, RZ, 0xc0, !PT ;  /* 0x07fffff003037812 */ /* 0x000fe200078ec0ff */
[----:B------:R-:W-:Y:S01]  /*0ba0*/  IMAD.IADD R157, R8, 0x1, -R157 ;  /* 0x00000001089d7824 */ /* 0x000fe200078e0a9d */
[----:B------:R-:W-:-:S02]  /*0bb0*/  LOP3.LUT R5, R5, 0x1ffffffe, RZ, 0xc0, !PT ;  /* 0x1ffffffe05057812 */ /* 0x000fc400078ec0ff */
[----:B------:R-:W-:Y:S01]  /*0bc0*/  SHF.R.S32.HI R10, RZ, 0x7, R2 ;  /* 0x00000007ff0a7819 */ /* 0x000fe20000011402 */
[----:B------:R-:W-:Y:S01]  /*0bd0*/  IMAD.IADD R3, R8, 0x1, -R3 ;  /* 0x0000000108037824 */ /* 0x000fe200078e0a03 */
[----:B------:R-:W-:Y:S01]  /*0be0*/  SHF.R.S32.HI R6, RZ, 0x1f, R157 ;  /* 0x0000001fff067819 */ /* 0x000fe2000001149d */
[----:B------:R-:W-:Y:S01]  /*0bf0*/  IMAD.IADD R5, R4, 0x1, -R5 ;  /* 0x0000000104057824 */ /* 0x000fe200078e0a05 */
[----:B------:R-:W-:Y:S02]  /*0c00*/  LEA.HI R4, R0, R8, RZ, 0x5 ;  /* 0x0000000800047211 */ /* 0x000fe400078f28ff */
[----:B------:R-:W-:Y:S02]  /*0c10*/  LEA.HI R7, R6, R157, RZ, 0x2 ;  /* 0x0000009d06077211 */ /* 0x000fe400078f10ff */
[----:B------:R-:W-:Y:S02]  /*0c20*/  SHF.R.S32.HI R11, RZ, 0x5, R4 ;  /* 0x00000005ff0b7819 */ /* 0x000fe40000011404 */
[----:B------:R-:W-:-:S02]  /*0c30*/  SHF.R.S32.HI R4, RZ, 0x2, R7 ;  /* 0x00000002ff047819 */ /* 0x000fc40000011407 */
[----:B------:R-:W-:Y:S01]  /*0c40*/  SHF.R.S32.HI R9, RZ, 0x1f, R7 ;  /* 0x0000001fff097819 */ /* 0x000fe20000011407 */
[----:B------:R-:W-:Y:S01]  /*0c50*/  IMAD R2, R11, 0x10, R3 ;  /* 0x000000100b027824 */ /* 0x000fe200078e0203 */
[----:B------:R-:W-:Y:S02]  /*0c60*/  LEA.HI R6, R6, R157, RZ, 0x5 ;  /* 0x0000009d06067211 */ /* 0x000fe400078f28ff */
[----:B------:R-:W-:Y:S01]  /*0c70*/  LEA.HI R9, R9, R4, RZ, 0x3 ;  /* 0x0000000409097211 */ /* 0x000fe200078f18ff */
[----:B------:R-:W-:Y:S01]  /*0c80*/  IMAD R3, R2, 0x4, R5 ;  /* 0x0000000402037824 */ /* 0x000fe200078e0205 */
[----:B------:R-:W-:Y:S01]  /*0c90*/  SHF.R.S32.HI R6, RZ, 0x5, R6 ;  /* 0x00000005ff067819 */ /* 0x000fe20000011406 */
[----:B------:R-:W-:Y:S01]  /*0ca0*/  IMAD.HI R2, R10, 0x55555556, RZ ;  /* 0x555555560a027827 */ /* 0x000fe200078e02ff */
[----:B------:R-:W-:Y:S02]  /*0cb0*/  LOP3.LUT R9, R9, 0xfffffff8, RZ, 0xc0, !PT ;  /* 0xfffffff809097812 */ /* 0x000fe400078ec0ff */
[----:B------:R-:W-:Y:S01]  /*0cc0*/  LEA.HI R0, R0, R8, RZ, 0x2 ;  /* 0x0000000800007211 */ /* 0x000fe200078f10ff */
[----:B------:R-:W-:Y:S01]  /*0cd0*/  IMAD.SHL.U32 R3, R3, 0x8, RZ ;  /* 0x0000000803037824 */ /* 0x000fe200078e00ff */
[----:B------:R-:W-:Y:S01]  /*0ce0*/  LEA.HI R2, R2, R2, RZ, 0x1 ;  /* 0x0000000202027211 */ /* 0x000fe200078f08ff */
[----:B------:R-:W-:Y:S01]  /*0cf0*/  IMAD.IADD R9, R4, 0x1, -R9 ;  /* 0x0000000104097824 */ /* 0x000fe200078e0a09 */
[----:B------:R-:W-:Y:S01]  /*0d00*/  LOP3.LUT R16, R7, 0x7ffffffc, RZ, 0xc0, !PT ;  /* 0x7ffffffc07107812 */ /* 0x000fe200078ec0ff */
[----:B------:R-:W-:Y:S01]  /*0d10*/  IMAD.WIDE R22, R3, 0x2, R22 ;  /* 0x0000000203167825 */ /* 0x000fe200078e0216 */
[----:B------:R-:W-:-:S03]  /*0d20*/  SHF.R.S32.HI R154, RZ, 0x2, R0 ;  /* 0x00000002ff9a7819 */ /* 0x000fc60000011400 */
[----:B------:R-:W-:Y:S01]  /*0d30*/  IMAD R4, R2, -0x3, R10 ;  /* 0xfffffffd02047824 */ /* 0x000fe200078e020a */
[----:B------:R-:W-:Y:S01]  /*0d40*/  LOP3.LUT R2, R0, 0x1ffffffc, RZ, 0xc0, !PT ;  /* 0x1ffffffc00027812 */ /* 0x000fe200078ec0ff */
[----:B------:R-:W-:Y:S02]  /*0d50*/  IMAD R9, R6, 0x10, R9 ;  /* 0x0000001006097824 */ /* 0x000fe400078e0209 */
[----:B------:R-:W-:Y:S02]  /*0d60*/  IMAD.IADD R16, R157, 0x1, -R16 ;  /* 0x000000019d107824 */ /* 0x000fe400078e0a10 */
[----:B------:R-:W-:Y:S02]  /*0d70*/  IMAD R3, R4, 0x40, R9 ;  /* 0x0000004004037824 */ /* 0x000fe400078e0209 */
[----:B------:R-:W-:-:S03]  /*0d80*/  IMAD.IADD R2, R8, 0x1, -R2 ;  /* 0x0000000108027824 */ /* 0x000fc600078e0a02 */
[----:B------:R1:W-:Y:S01]  /*0d90*/  STL [R1], R3 ;  /* 0x0000000301007387 */ /* 0x0003e20000100800 */
[----:B------:R-:W-:-:S07]  /*0da0*/  IMAD.SHL.U32 R152, R2, 0x8, RZ ;  /* 0x0000000802987824 */ /* 0x000fce00078e00ff */
.L_x_8699:
[----:B------:R-:W-:Y:S01]  /*0db0*/  ULDC UR5, c[0x0][0xdd0] ;  /* 0x0003740000057ab9 */ /* 0x000fe20000000800 */
[----:B--2---:R-:W2:Y:S01]  /*0dc0*/  LDC R0, c[0x0][0xde8] ;  /* 0x00037a00ff007b82 */ /* 0x004ea20000000800 */
[----:B------:R-:W-:Y:S01]  /*0dd0*/  UISETP.NE.AND UP0, UPT, UR5, 0x1, UPT ;  /* 0x000000010500788c */ /* 0x000fe2000bf05270 */
[----:B------:R-:W-:-:S10]  /*0de0*/  UMOV UR8, UR4 ;  /* 0x0000000400087c82 */ /* 0x000fd40008000000 */
[----:B------:R-:W-:Y:S01]  /*0df0*/  @UP0 ULDC UR6, c[0x0][0xdd4] ;  /* 0x0003750000060ab9 */ /* 0x000fe20000000800 */
[----:B------:R-:W-:Y:S01]  /*0e00*/  @UP0 ULDC UR9, c[0x0][0xdd8] ;  /* 0x0003760000090ab9 */ /* 0x000fe20000000800 */
[----:B------:R-:W-:-:S04]  /*0e10*/  UIMAD.WIDE.U32 UR6, UR4, UR6, URZ ;  /* 0x00000006040672a5 */ /* 0x000fc8000f8e003f */
[----:B------:R-:W-:-:S04]  /*0e20*/  @UP0 USHF.R.U32.HI UR8, URZ, UR9, UR7 ;  /* 0x000000093f080299 */ /* 0x000fc80008011607 */
[----:B------:R-:W-:Y:S02]  /*0e30*/  UIADD3 UR6, -UR8, URZ, URZ ;  /* 0x0000003f08067290 */ /* 0x000fe4000fffe13f */
[----:B--2---:R-:W-:Y:S02]  /*0e40*/  ISETP.LE.AND P0, PT, R0, UR8, PT ;  /* 0x0000000800007c0c */ /* 0x004fe4000bf03270 */
[----:B------:R-:W-:-:S11]  /*0e50*/  UIMAD UR7, UR5, UR6, UR4 ;  /* 0x00000006050772a4 */ /* 0x000fd6000f8e0204 */
[----:B-1-3--:R-:W-:Y:S05]  /*0e60*/  @!P0 BRA `(.L_x_8607) ;  /* 0x0000000000208947 */ /* 0x00afea0003800000 */
        /* <DEDUP_REMOVED lines=8> */
.L_x_8607:
[----:B------:R-:W-:Y:S01]  /*0ef0*/  ULDC UR6, c[0x0][0xdc4] ;  /* 0x0003710000067ab9 */ /* 0x000fe20000000800 */
[----:B------:R-:W-:Y:S01]  /*0f00*/  UMOV UR51, UR7 ;  /* 0x0000000700337c82 */ /* 0x000fe20008000000 */
[----:B------:R-:W-:-:S11]  /*0f10*/  UISETP.NE.AND UP0, UPT, UR6, 0x1, UPT ;  /* 0x000000010600788c */ /* 0x000fd6000bf05270 */
[----:B------:R-:W-:Y:S02]  /*0f20*/  @UP0 ULDC.64 UR10, c[0x0][0xdc8] ;  /* 0x00037200000a0ab9 */ /* 0x000fe40000000a00 */
[----:B------:R-:W-:-:S04]  /*0f30*/  UIMAD.WIDE.U32 UR4, UR7, UR10, URZ ;  /* 0x0000000a070472a5 */ /* 0x000fc8000f8e003f */
[----:B------:R-:W-:-:S04]  /*0f40*/  @UP0 USHF.R.U32.HI UR51, URZ, UR11, UR5 ;  /* 0x0000000b3f330299 */ /* 0x000fc80008011605 */
[----:B------:R-:W-:-:S12]  /*0f50*/  UIMAD UR4, UR51, UR6, URZ ;  /* 0x00000006330472a4 */ /* 0x000fd8000f8e023f */
.L_x_8608:
        /* <DEDUP_REMOVED lines=8> */
[----:B------:R-:W2:Y:S01]  /*0fe0*/  LDC.64 R8, c[0x0][0x9e0] ;  /* 0x00027800ff087b82 */ /* 0x000ea20000000a00 */
[----:B------:R-:W-:Y:S01]  /*0ff0*/  UISETP.NE.U32.AND UP0, UPT, UR4, URZ, UPT ;  /* 0x0000003f0400728c */ /* 0x000fe2000bf05070 */
[----:B------:R-:W-:Y:S01]  /*1000*/  ULDC.64 UR6, c[0x0][0x998] ;  /* 0x0002660000067ab9 */ /* 0x000fe20000000a00 */
[----:B------:R-:W-:-:S02]  /*1010*/  ULDC UR11, c[0x0][0x428] ;  /* 0x00010a00000b7ab9 */ /* 0x000fc40000000800 */
[----:B------:R-:W-:Y:S01]  /*1020*/  UISETP.NE.AND.EX UP0, UPT, UR5, URZ, UPT, UP0 ;  /* 0x0000003f0500728c */ /* 0x000fe2000bf05300 */
[----:B------:R-:W-:Y:S01]  /*1030*/  @UP1 ULDC UR8, c[0x0][0xdbc] ;  /* 0x00036f0000081ab9 */ /* 0x000fe20000000800 */
[----:B------:R-:W-:Y:S01]  /*1040*/  @UP1 ULDC UR10, c[0x0][0xdc0] ;  /* 0x00037000000a1ab9 */ /* 0x000fe20000000800 */
[----:B------:R-:W-:Y:S01]  /*1050*/  UIMAD.WIDE.U32 UR8, UR12, UR8, URZ ;  /* 0x000000080c0872a5 */ /* 0x000fe2000f8e003f */
[----:B------:R-:W3:Y:S01]  /*1060*/  LDC R156, c[0x0][0x288] ;  /* 0x0000a200ff9c7b82 */ /* 0x000ee20000000800 */
[----:B------:R-:W-:Y:S01]  /*1070*/  UMOV UR44, UR12 ;  /* 0x0000000c002c7c82 */ /* 0x000fe20008000000 */
[----:B------:R-:W-:Y:S01]  /*1080*/  UISETP.NE.AND UP2, UPT, UR11, 0x1, UPT ;  /* 0x000000010b00788c */ /* 0x000fe2000bf45270 */
[----:B------:R-:W-:Y:S01]  /*1090*/  PLOP3.LUT P0, PT, PT, PT, UP0, 0x80, 0x0 ;  /* 0x000000000000781c */ /* 0x000fe20003f0f008 */
[----:B------:R-:W-:Y:S02]  /*10a0*/  @UP1 USHF.R.U32.HI UR44, URZ, UR10, UR9 ;  /* 0x0000000a3f2c1299 */ /* 0x000fe40008011609 */
[----:B------:R-:W-:-:S02]  /*10b0*/  UISETP.NE.U32.AND UP1, UPT, UR6, URZ, UPT ;  /* 0x0000003f0600728c */ /* 0x000fc4000bf25070 */
[----:B------:R-:W-:Y:S01]  /*10c0*/  @UP0 USHF.R.S32.HI UR8, URZ, 0x1f, UR44 ;  /* 0x0000001f3f080899 */ /* 0x000fe2000801142c */
[----:B------:R-:W4:Y:S01]  /*10d0*/  LDC R17, c[0x0][0x404] ;  /* 0x00010100ff117b82 */ /* 0x000f220000000800 */
[----:B------:R-:W-:Y:S01]  /*10e0*/  UISETP.NE.AND.EX UP1, UPT, UR7, URZ, UPT, UP1 ;  /* 0x0000003f0700728c */ /* 0x000fe2000bf25310 */
[----:B------:R-:W-:Y:S01]  /*10f0*/  @UP0 ULDC.64 UR14, c[0x0][0x9a8] ;  /* 0x00026a00000e0ab9 */ /* 0x000fe20000000a00 */
[----:B------:R-:W-:Y:S02]  /*1100*/  UIADD3 UR11, -UR44, URZ, URZ ;  /* 0x0000003f2c0b7290 */ /* 0x000fe4000fffe13f */
[----:B------:R-:W-:Y:S02]  /*1110*/  @UP0 UIMAD UR10, UR8, UR14, URZ ;  /* 0x0000000e080a02a4 */ /* 0x000fe4000f8e023f */
[----:B------:R-:W-:Y:S01]  /*1120*/  PLOP3.LUT P1, PT, PT, PT, UP1, 0x80, 0x0 ;  /* 0x000000000000781c */ /* 0x000fe20003f2f018 */
[----:B------:R-:W-:Y:S01]  /*1130*/  @UP0 UIMAD.WIDE.U32 UR8, UR44, UR14, URZ ;  /* 0x0000000e2c0802a5 */ /* 0x000fe2000f8e003f */
[----:B------:R-:W5:Y:S01]  /*1140*/  LDC R6, c[0x0][0x2e0] ;  /* 0x0000b800ff067b82 */ /* 0x000f620000000800 */
        /* <DEDUP_REMOVED lines=34> */
[----:B-1----:R-:W-:Y:S01]  /*1370*/  IMAD.U32 R3, RZ, RZ, UR5 ;  /* 0x00000005ff037e24 */ /* 0x002fe2000f8e00ff */
[----:B------:R-:W-:Y:S01]  /*1380*/  ULDC.64 UR4, c[0x0][0x3f8] ;  /* 0x0000fe0000047ab9 */ /* 0x000fe20000000a00 */
[----:B------:R-:W-:-:S03]  /*1390*/  IMAD.U32 R5, RZ, RZ, UR7 ;  /* 0x00000007ff057e24 */ /* 0x000fc6000f8e00ff */
[----:B------:R-:W3:Y:S04]  /*13a0*/  @P0 LDG.E R7, desc[UR48][R2.64] ;  /* 0x0000003002070981 */ /* 0x000ee8000c1e1900 */
[----:B------:R-:W3:Y:S01]  /*13b0*/  @P1 LDG.E R0, desc[UR48][R4.64] ;  /* 0x0000003004001981 */ /* 0x000ee2000c1e1900 */
[----:B------:R-:W-:Y:S01]  /*13c0*/  ISETP.NE.U32.AND P0, PT, RZ, UR4, PT ;  /* 0x00000004ff007c0c */ /* 0x000fe2000bf05070 */
[----:B------:R-:W-:Y:S01]  /*13d0*/  ULOP3.LUT UR4, URZ, UR51, URZ, 0x33, !UPT ;  /* 0x000000333f047292 */ /* 0x000fe2000f8e333f */
[----:B--2---:R-:W-:Y:S01]  /*13e0*/  ISETP.GE.AND P1, PT, R9, 0x1, PT ;  /* 0x000000010900780c */ /* 0x004fe20003f26270 */
[----:B------:R-:W-:Y:S01]  /*13f0*/  UMOV UR45, UR43 ;  /* 0x0000002b002d7c82 */ /* 0x000fe20008000000 */
[----:B------:R-:W-:Y:S01]  /*1400*/  ISETP.NE.AND.EX P0, PT, RZ, UR5, PT, P0 ;  /* 0x00000005ff007c0c */ /* 0x000fe2000bf05300 */
[----:B------:R-:W-:Y:S01]  /*1410*/  ULDC UR5, c[0x0][0x988] ;  /* 0x0002620000057ab9 */ /* 0x000fe20000000800 */
[----:B------:R-:W-:-:S02]  /*1420*/  UIADD3 UR42, UR4, UR42, URZ ;  /* 0x0000002a042a7290 */ /* 0x000fc4000fffe03f */
[----:B----4-:R-:W-:Y:S01]  /*1430*/  SEL R17, R17, 0x1, P0 ;  /* 0x0000000111117807 */ /* 0x010fe20000000000 */
[----:B------:R-:W-:Y:S01]  /*1440*/  @UP2 ULDC UR4, c[0x0][0x42c] ;  /* 0x00010b0000042ab9 */ /* 0x000fe20000000800 */
[----:B------:R-:W-:Y:S01]  /*1450*/  UIMAD UR42, UR42, 0xc0, URZ ;  /* 0x000000c02a2a78a4 */ /* 0x000fe2000f8e023f */
[----:B---3--:R-:W-:-:S04]  /*1460*/  FMUL.FTZ R0, R7, R0 ;  /* 0x0000000007007220 */ /* 0x008fc80000410000 */
[----:B------:R-:W-:Y:S01]  /*1470*/  FMUL.FTZ R2, R0, UR5 ;  /* 0x0000000500027c20 */ /* 0x000fe20008410000 */
[----:B------:R-:W-:Y:S01]  /*1480*/  IADD3 R0, -R156, 0xc0, RZ ;  /* 0x000000c09c007810 */ /* 0x000fe20007ffe1ff */
[----:B------:R-:W-:-:S03]  /*1490*/  UIMAD.WIDE.U32 UR4, UR43, UR4, URZ ;  /* 0x000000042b0472a5 */ /* 0x000fc6000f8e003f */
[----:B------:R-:W-:Y:S01]  /*14a0*/  R2UR UR41, R2 ;  /* 0x00000000022972ca */ /* 0x000fe200000e0000 */
[----:B-----5:R-:W-:Y:S01]  /*14b0*/  IMAD R0, R17, R6, R0 ;  /* 0x0000000611007224 */ /* 0x020fe200078e0200 */
        /* <DEDUP_REMOVED lines=14> */
.L_x_8610:
[----:B------:R-:W-:-:S13]  /*15a0*/  ISETP.NE.AND P0, PT, R9, 0x1, PT ;  /* 0x000000010900780c */ /* 0x000fda0003f05270 */
[----:B------:R-:W1:Y:S02]  /*15b0*/  @P0 LDC.64 R4, c[0x0][0x9e8] ;  /* 0x00027a00ff040b82 */ /* 0x000e640000000a00 */
[----:B-1----:R-:W-:-:S05]  /*15c0*/  @P0 IMAD.HI.U32 R4, R2, R4, RZ ;  /* 0x0000000402040227 */ /* 0x002fca00078e00ff */
[----:B------:R-:W-:-:S07]  /*15d0*/  @P0 SHF.R.U32.HI R2, RZ, R5, R4 ;  /* 0x00000005ff020219 */ /* 0x000fce0000011604 */
.L_x_8611:
[----:B------:R-:W-:-:S05]  /*15e0*/  IMAD R3, R2, R9, R9 ;  /* 0x0000000902037224 */ /* 0x000fca00078e0209 */
[----:B------:R-:W-:-:S07]  /*15f0*/  VIMNMX R0, R0, R3, PT ;  /* 0x0000000300007248 */ /* 0x000fce0003fe0100 */
.L_x_8609:
        /* <DEDUP_REMOVED lines=24> */
.L_x_8613:
[----:B------:R-:W-:Y:S01]  /*1780*/  ISETP.NE.AND P0, PT, R9, 0x1, PT ;  /* 0x000000010900780c */ /* 0x000fe20003f05270 */
[----:B------:R-:W-:-:S12]  /*1790*/  IMAD.MOV.U32 R0, RZ, RZ, R89 ;  /* 0x000000ffff007224 */ /* 0x000fd800078e0059 */
[----:B------:R-:W1:Y:S02]  /*17a0*/  @P0 LDC.64 R2, c[0x0][0x9e8] ;  /* 0x00027a00ff020b82 */ /* 0x000e640000000a00 */
[----:B-1----:R-:W-:-:S05]  /*17b0*/  @P0 IMAD.HI.U32 R2, R89, R2, RZ ;  /* 0x0000000259020227 */ /* 0x002fca00078e00ff */
[----:B------:R-:W-:-:S07]  /*17c0*/  @P0 SHF.R.U32.HI R0, RZ, R3, R2 ;  /* 0x00000003ff000219 */ /* 0x000fce0000011602 */
.L_x_8614:
[----:B------:R-:W-:-:S05]  /*17d0*/  IMAD R0, R0, R9, RZ ;  /* 0x0000000900007224 */ /* 0x000fca00078e02ff */
[----:B------:R-:W-:-:S13]  /*17e0*/  R2UR UR5, R0 ;  /* 0x00000000000572ca */ /* 0x000fda00000e0000 */
[----:B------:R-:W-:-:S04]  /*17f0*/  UISETP.LT.AND UP0, UPT, UR4, UR5, UPT ;  /* 0x000000050400728c */ /* 0x000fc8000bf01270 */
[----:B------:R-:W-:-:S12]  /*1800*/  USEL UR4, UR4, UR5, !UP0 ;  /* 0x0000000504047287 */ /* 0x000fd8000c000000 */
.L_x_8612:
[----:B------:R-:W-:Y:S01]  /*1810*/  USHF.R.S32.HI UR5, URZ, 0x1f, UR4 ;  /* 0x0000001f3f057899 */ /* 0x000fe20008011404 */
[----:B------:R-:W-:Y:S02]  /*1820*/  PLOP3.LUT P0, PT, PT, PT, PT, 0x80, 0x0 ;  /* 0x000000000000781c */ /* 0x000fe40003f0f070 */
        /* <DEDUP_REMOVED lines=30> */
[----:B------:R-:W-:Y:S06]  /*1a10*/  @!P1 BRA `(.L_x_8615) ;  /* 0x000000b000b49947 */ /* 0x000fec0003800000 */
[----:B------:R-:W1:Y:S02]  /*1a20*/  S2R R0, SR_TID.X ;  /* 0x0000000000007919 */ /* 0x000e640000002100 */
[----:B-1----:R-:W-:-:S05]  /*1a30*/  VIADD R6, R0, 0xffffff80 ;  /* 0xffffff8000067836 */ /* 0x002fca0000000000 */
[----:B------:R-:W-:-:S04]  /*1a40*/  SHF.R.S32.HI R0, RZ, 0x1f, R6 ;  /* 0x0000001fff007819 */ /* 0x000fc80000011406 */
[----:B------:R-:W-:-:S04]  /*1a50*/  LEA.HI R0, R0, R6, RZ, 0x7 ;  /* 0x0000000600007211 */ /* 0x000fc800078f38ff */
[----:B------:R-:W-:-:S06]  /*1a60*/  SHF.R.S32.HI R0, RZ, 0x7, R0 ;  /* 0x00000007ff007819 */ /* 0x000fcc0000011400 */
[----:B------:R-:W1:Y:S02]  /*1a70*/  SHFL.IDX PT, R0, R0, RZ, 0x1f ;  /* 0x00001fff00007589 */ /* 0x000e6400000e0000 */
[----:B-1----:R-:W-:-:S13]  /*1a80*/  R2UR UR6, R0 ;  /* 0x00000000000672ca */ /* 0x002fda00000e0000 */
        /* <DEDUP_REMOVED lines=26> */
.L_x_8616:
        /* <DEDUP_REMOVED lines=9> */
.L_x_8779:
[----:B------:R-:W-:Y:S05]  /*1cc0*/  @!P0 BRA `(.L_x_8618) ;  /* 0x0000000000048947 */ /* 0x000fea0003800000 */
[----:B------:R-:W-:Y:S01]  /*1cd0*/  BPT.TRAP 0x1 ;  /* 0x000000040000795c */ /* 0x000fe20000300000 */
.L_x_8618:
[----:B------:R-:W-:Y:S02]  /*1ce0*/  IMAD.U32 R5, RZ, RZ, UR36 ;  /* 0x00000024ff057e24 */ /* 0x000fe4000f8e00ff */
[----:B-1----:R-:W-:-:S03]  /*1cf0*/  IMAD.U32 R0, RZ, RZ, UR37 ;  /* 0x00000025ff007e24 */ /* 0x002fc6000f8e00ff */
[----:B------:R-:W-:Y:S02]  /*1d00*/  LEA R5, R5, UR47, 0x3 ;  /* 0x0000002f05057c11 */ /* 0x000fe4000f8e18ff */
[----:B------:R-:W-:-:S04]  /*1d10*/  SHF.L.U32 R0, R0, 0x1f, RZ ;  /* 0x0000001f00007819 */ /* 0x000fc800000006ff */
[----:B------:R1:W2:Y:S01]  /*1d20*/  SYNCS.PHASECHK.TRANS64.TRYWAIT P2, [R5+URZ+0x19c30], R0 ;  /* 0x019c3000050075a7 */ /* 0x0002a2000804017f */
[----:B------:R-:W-:Y:S05]  /*1d30*/  @!P0 BRA `(.L_x_8619) ;  /* 0x0000000000048947 */ /* 0x000fea0003800000 */
[----:B------:R-:W-:Y:S01]  /*1d40*/  BPT.TRAP 0x1 ;  /* 0x000000040000795c */ /* 0x000fe20000300000 */
.L_x_8619:
[----:B------:R-:W3:Y:S02]  /*1d50*/  S2R R2, SR_TID.X ;  /* 0x0000000000027919 */ /* 0x000ee40000002100 */
[----:B---3--:R-:W-:Y:S01]  /*1d60*/  LOP3.LUT P1, RZ, R2, 0x7f, RZ, 0xc0, !PT ;  /* 0x0000007f02ff7812 */ /* 0x008fe2000782c0ff */
[----:B--2---:R-:W-:-:S12]  /*1d70*/  @P2 BRA `(.L_x_8620) ;  /* 0x0000000000082947 */ /* 0x004fd80003800000 */
[----:B------:R-:W2:Y:S02]  /*1d80*/  SYNCS.PHASECHK.TRANS64.TRYWAIT P2, [R5+URZ+0x19c30], R0 ;  /* 0x019c3000050075a7 */ /* 0x000ea4000804017f */
[----:B--2---:R-:W-:Y:S05]  /*1d90*/  @!P2 BRA `(.L_x_8621) ;  /* 0x000000fc003ca947 */ /* 0x004fea0003800000 */
.L_x_8620:
[----:B------:R-:W-:Y:S05]  /*1da0*/  WARPSYNC.ALL ;  /* 0x0000000000007948 */ /* 0x000fea0003800000 */
[----:B------:R-:W-:Y:S01]  /*1db0*/  UIADD3 UR4, UR47, 0x13800, URZ ;  /* 0x000138002f047890 */ /* 0x000fe2000fffe03f */
[----:B------:R-:W3:Y:S01]  /*1dc0*/  LDL R2, [R1] ;  /* 0x0000000001027983 */ /* 0x000ee20000100800 */
[----:B------:R-:W-:Y:S01]  /*1dd0*/  ULOP3.LUT UR12, UR54, 0x10000, URZ, 0xfc, !UPT ;  /* 0x00010000360c7892 */ /* 0x000fe2000f8efc3f */
[----:B------:R-:W-:Y:S01]  /*1de0*/  WARPGROUP.ARRIVE ;  /* 0x00000000000079c5 */ /* 0x000fe20000000000 */
[----:B------:R-:W-:Y:S01]  /*1df0*/  USHF.R.U32.HI UR4, URZ, 0x4, UR4 ;  /* 0x000000043f047899 */ /* 0x000fe20008011604 */
[----:B------:R-:W4:Y:S01]  /*1e00*/  LDC R12, c[0x0][0x288] ;  /* 0x0000a200ff0c7b82 */ /* 0x000f220000000800 */
[----:B------:R-:W-:Y:S01]  /*1e10*/  UMOV UR13, 0xc0000010 ;  /* 0xc0000010000d7882 */ /* 0x000fe20000000000 */
[----:B------:R-:W-:Y:S01]  /*1e20*/  UMOV UR15, 0xc0000010 ;  /* 0xc0000010000f7882 */ /* 0x000fe20000000000 */
[----:B------:R-:W-:Y:S01]  /*1e30*/  ULOP3.LUT UR4, UR4, 0x3fff, URZ, 0xc0, !UPT ;  /* 0x00003fff04047892 */ /* 0x000fe2000f8ec03f */
[----:B------:R-:W-:Y:S01]  /*1e40*/  IMAD.MOV.U32 R3, RZ, RZ, -0x80 ;  /* 0xffffff80ff037424 */ /* 0x000fe200078e00ff */
[----:B------:R-:W-:Y:S01]  /*1e50*/  UMOV UR5, 0xc0000010 ;  /* 0xc000001000057882 */ /* 0x000fe20000000000 */
[----:B------:R-:W-:Y:S01]  /*1e60*/  UMOV UR7, 0xc0000010 ;  /* 0xc000001000077882 */ /* 0x000fe20000000000 */
[----:B------:R-:W-:Y:S01]  /*1e70*/  ULOP3.LUT UR16, UR4, 0x10000, URZ, 0xfc, !UPT ;  /* 0x0001000004107892 */ /* 0x000fe2000f8efc3f */
[----:B------:R-:W-:Y:S01]  /*1e80*/  IMAD R4, R88, R3, 0x80 ;  /* 0x0000008058047424 */ /* 0x000fe200078e0203 */
[----:B------:R-:W-:Y:S01]  /*1e90*/  UIADD3 UR4, UR12, 0x180, URZ ;  /* 0x000001800c047890 */ /* 0x000fe2000fffe03f */
[----:B-12---:R-:W-:Y:S01]  /*1ea0*/  @!P1 VIADD R0, R5, 0x19c40 ;  /* 0x00019c4005009836 */ /* 0x006fe20000000000 */
[----:B------:R-:W-:-:S02]  /*1eb0*/  UIMAD UR14, UR36, 0x300, UR16 ;  /* 0x00000300240e78a4 */ /* 0x000fc4000f8e0210 */
[----:B------:R-:W-:Y:S02]  /*1ec0*/  UIADD3 UR8, UR12, 0x300, URZ ;  /* 0x000003000c087890 */ /* 0x000fe4000fffe03f */
[----:B------:R-:W-:Y:S01]  /*1ed0*/  UIADD3 UR6, UR14, 0x100, URZ ;  /* 0x000001000e067890 */ /* 0x000fe2000fffe03f */
[----:B------:R-:W-:Y:S01]  /*1ee0*/  @!P1 PRMT R0, RZ, 0x654, R0 ;  /* 0x00000654ff009816 */ /* 0x000fe20000000000 */
[----:B------:R-:W-:Y:S01]  /*1ef0*/  UIADD3 UR10, UR14, 0x200, URZ ;  /* 0x000002000e0a7890 */ /* 0x000fe2000fffe03f */
[----:B------:R-:W-:Y:S02]  /*1f00*/  UMOV UR9, 0xc0000010 ;  /* 0xc000001000097882 */ /* 0x000fe40000000000 */
[----:B------:R-:W-:Y:S01]  /*1f10*/  QGMMA.64x128x32.F32.E4M3.E4M3 R24, gdesc[UR12], RZ, !UPT, gsb0 ;  /* 0x01e000000c1879f3 */ /* 0x000fe2000c0008ff */
[----:B------:R-:W-:Y:S01]  /*1f20*/  UMOV UR11, 0xc0000010 ;  /* 0xc0000010000b7882 */ /* 0x000fe20000000000 */
[----:B------:R-:W-:Y:S01]  /*1f30*/  ULDC UR18, c[0x0][0x9dc] ;  /* 0x0002770000127ab9 */ /* 0x000fe20000000800 */
[----:B------:R-:W-:-:S02]  /*1f40*/  WARPGROUP.DEPBAR.LE gsb0, 0x0 ;  /* 0x00008000000079c5 */ /* 0x000fc40000010000 */
[----:B------:R-:W-:-:S07]  /*1f50*/  WARPGROUP.ARRIVE ;  /* 0x00000000000079c5 */ /* 0x000fce0000000000 */
[----:B------:R-:W-:Y:S01]  /*1f60*/  QGMMA.64x128x32.F32.E4M3.E4M3 R24, gdesc[UR4], R24, gsb0 ;  /* 0x01e00000041879f3 */ /* 0x000fe20008000818 */
[----:B------:R-:W-:Y:S02]  /*1f70*/  ULDC.64 UR6, c[0x0][0x9e0] ;  /* 0x0002780000067ab9 */ /* 0x000fe40000000a00 */
[----:B------:R-:W-:-:S06]  /*1f80*/  UISETP.GE.AND UP0, UPT, UR7, 0x1, UPT ;  /* 0x000000010700788c */ /* 0x000fcc000bf06270 */
[----:B------:R-:W-:Y:S01]  /*1f90*/  PLOP3.LUT P2, PT, PT, PT, UP0, 0x40, 0x0 ;  /* 0x000000000000781c */ /* 0x000fe20003f4e808 */
[----:B------:R-:W-:Y:S02]  /*1fa0*/  WARPGROUP.DEPBAR.LE gsb0, 0x0 ;  /* 0x00008000000079c5 */ /* 0x000fe40000010000 */
[----:B------:R-:W-:Y:S01]  /*1fb0*/  WARPGROUP.ARRIVE ;  /* 0x00000000000079c5 */ /* 0x000fe20000000000 */
[----:B---3--:R-:W-:-:S05]  /*1fc0*/  VIADD R7, R2, UR42 ;  /* 0x0000002a02077c36 */ /* 0x008fca0008000000 */
[----:B------:R-:W-:Y:S01]  /*1fd0*/  QGMMA.64x128x32.F32.E4M3.E4M3 R24, gdesc[UR8], R24, gsb0 ;  /* 0x01e00000081879f3 */ /* 0x000fe20008000818 */
[----:B------:R-:W-:Y:S01]  /*1fe0*/  ULDC UR11, c[0x0][0x2e0] ;  /* 0x0000b800000b7ab9 */ /* 0x000fe20000000800 */
[----:B------:R-:W-:Y:S01]  /*1ff0*/  ULOP3.LUT UR10, URZ, UR18, URZ, 0x33, !UPT ;  /* 0x000000123f0a7292 */ /* 0x000fe2000f8e333f */
[----:B------:R-:W-:-:S04]  /*2000*/  IMAD R3, R17, UR11, R4 ;  /* 0x0000000b11037c24 */ /* 0x000fc8000f8e0204 */
[----:B------:R-:W-:Y:S01]  /*2010*/  IMAD R8, R16, -0x2, R3 ;  /* 0xfffffffe10087824 */ /* 0x000fe200078e0203 */
[----:B----4-:R-:W-:-:S05]  /*2020*/  IADD3 R5, R3, 0x1, -R12 ;  /* 0x0000000103057810 */ /* 0x010fca0007ffe80c */
[----:B------:R-:W-:-:S04]  /*2030*/  IMAD R5, R16, -0x2, R5 ;  /* 0xfffffffe10057824 */ /* 0x000fc800078e0205 */
[C---:B------:R-:W-:Y:S02]  /*2040*/  VIADD R9, R5.reuse, UR6 ;  /* 0x0000000605097c36 */ /* 0x040fe40008000000 */
[----:B------:R-:W-:Y:S01]  /*2050*/  VIADD R10, R5, UR10 ;  /* 0x0000000a050a7c36 */ /* 0x000fe20008000000 */
[----:B------:R-:W-:-:S03]  /*2060*/  LEA R5, R88, 0xffffff80, 0x7 ;  /* 0xffffff8058057811 */ /* 0x000fc600078e38ff */
[----:B------:R-:W-:Y:S01]  /*2070*/  IMAD.IADD R2, R10, 0x1, R7 ;  /* 0x000000010a027824 */ /* 0x000fe200078e0207 */
        /* <DEDUP_REMOVED lines=17> */
.L_x_8624:
[----:B------:R-:W-:-:S06]  /*2190*/  UISETP.NE.AND UP1, UPT, UR7, 0x1, UPT ;  /* 0x000000010700788c */ /* 0x000fcc000bf25270 */
[----:B------:R-:W-:-:S05]  /*21a0*/  PLOP3.LUT P2, PT, PT, PT, UP1, 0x80, 0x0 ;  /* 0x000000000000781c */ /* 0x000fca0003f4f018 */
[----:B------:R-:W-:-:S08]  /*21b0*/  @UP1 ULDC.64 UR14, c[0x0][0x9e8] ;  /* 0x00027a00000e1ab9 */ /* 0x000fd00000000a00 */
[----:B------:R-:W-:-:S05]  /*21c0*/  @P2 IMAD.HI.U32 R6, R3, UR14, RZ ;  /* 0x0000000e03062c27 */ /* 0x000fca000f8e00ff */
[----:B------:R-:W-:-:S07]  /*21d0*/  @P2 SHF.R.U32.HI R3, RZ, UR15, R6 ;  /* 0x0000000fff032c19 */ /* 0x000fce0008011606 */
.L_x_8625:
[----:B------:R-:W-:Y:S05]  /*21e0*/  BSYNC B0 ;  /* 0x0000000000007941 */ /* 0x000fea0003800000 */
.L_x_8623:
[----:B------:R-:W-:-:S04]  /*21f0*/  IMAD R3, R3, UR7, -R5 ;  /* 0x0000000703037c24 */ /* 0x000fc8000f8e0a05 */
[----:B------:R-:W-:-:S05]  /*2200*/  IMAD R3, R16, -0x2, R3 ;  /* 0xfffffffe10037824 */ /* 0x000fca00078e0203 */
[----:B------:R-:W-:Y:S02]  /*2210*/  VIMNMX R2, R2, R3, !PT ;  /* 0x0000000302027248 */ /* 0x000fe40007fe0100 */
[----:B------:R-:W-:-:S07]  /*2220*/  VIADDMNMX R0, R3, UR7, R0, PT ;  /* 0x0000000703007c46 */ /* 0x000fce000b800100 */
.L_x_8622:
[C---:B------:R-:W-:Y:S01]  /*2230*/  ISETP.GE.AND P4, PT, R4.reuse, 0x9, PT ;  /* 0x000000090400780c */ /* 0x040fe20003f86270 */
[----:B------:R-:W-:Y:S01]  /*2240*/  VIADD R6, R7, 0x8 ;  /* 0x0000000807067836 */ /* 0x000fe20000000000 */
[C---:B------:R-:W-:Y:S02]  /*2250*/  ISETP.GE.AND P2, PT, R4.reuse, 0x2, PT ;  /* 0x000000020400780c */ /* 0x040fe40003f46270 */
[----:B------:R-:W-:Y:S02]  /*2260*/  ISETP.GE.AND P5, PT, R4, 0xa, PT ;  /* 0x0000000a0400780c */ /* 0x000fe40003fa6270 */
[----:B------:R-:W-:Y:S02]  /*2270*/  LOP3.LUT R19, R19, 0xfffffffd, RZ, 0xc0, !PT ;  /* 0xfffffffd13137812 */ /* 0x000fe400078ec0ff */
[----:B------:R-:W-:-:S04]  /*2280*/  ISETP.GT.AND P3, PT, R2, 0x1, !P2 ;  /* 0x000000010200780c */ /* 0x000fc80005764270 */
[----:B------:R-:W-:Y:S02]  /*2290*/  ISETP.LT.OR P3, PT, R0, 0x2, P3 ;  /* 0x000000020000780c */ /* 0x000fe40001f61670 */
[----:B------:R-:W-:Y:S02]  /*22a0*/  @P4 LOP3.LUT R19, R19, 0x2, RZ, 0xfc, !PT ;  /* 0x0000000213134812 */ /* 0x000fe400078efcff */
[----:B------:R-:W-:Y:S02]  /*22b0*/  FSEL R25, R25, -INF , !P3 ;  /* 0xff80000019197808 */ /* 0x000fe40005800000 */
[----:B------:R-:W-:Y:S02]  /*22c0*/  LOP3.LUT R19, R19, 0xfffffffb, RZ, 0xc0, !PT ;  /* 0xfffffffb13137812 */ /* 0x000fe400078ec0ff */
[----:B------:R-:W-:Y:S02]  /*22d0*/  ISETP.GT.AND P4, PT, R2, 0x8, !P4 ;  /* 0x000000080200780c */ /* 0x000fe40006784270 */
[----:B------:R-:W-:-:S02]  /*22e0*/  @P5 LOP3.LUT R19, R19, 0x4, RZ, 0xfc, !PT ;  /* 0x0000000413135812 */ /* 0x000fc400078efcff */
[----:B------:R-:W-:Y:S02]  /*22f0*/  ISETP.GT.AND P3, PT, R2, 0x9, !P5 ;  /* 0x000000090200780c */ /* 0x000fe40006f64270 */
[----:B------:R-:W-:Y:S02]  /*2300*/  ISETP.GE.AND P5, PT, R4, 0x11, PT ;  /* 0x000000110400780c */ /* 0x000fe40003fa6270 */
[C---:B------:R-:W-:Y:S02]  /*2310*/  ISETP.LT.OR P4, PT, R0.reuse, 0x9, P4 ;  /* 0x000000090000780c */ /* 0x040fe40002781670 */
[----:B------:R-:W-:Y:S02]  /*2320*/  ISETP.LT.OR P3, PT, R0, 0xa, P3 ;  /* 0x0000000a0000780c */ /* 0x000fe40001f61670 */
[----:B------:R-:W-:Y:S02]  /*2330*/  FSEL R28, R28, -INF , !P4 ;  /* 0xff8000001c1c7808 */ /* 0x000fe40006000000 */
[----:B------:R-:W-:-:S02]  /*2340*/  ISETP.GE.AND P4, PT, R4, 0x12, PT ;  /* 0x000000120400780c */ /* 0x000fc40003f86270 */
[----:B------:R-:W-:Y:S02]  /*2350*/  LOP3.LUT R19, R19, 0xfffffff7, RZ, 0xc0, !PT ;  /* 0xfffffff713137812 */ /* 0x000fe400078ec0ff */
[----:B------:R-:W-:Y:S02]  /*2360*/  FSEL R29, R29, -INF , !P3 ;  /* 0xff8000001d1d7808 */ /* 0x000fe40005800000 */
[----:B------:R-:W-:Y:S02]  /*2370*/  ISETP.GT.AND P3, PT, R2, 0x10, !P5 ;  /* 0x000000100200780c */ /* 0x000fe40006f64270 */
[----:B------:R-:W-:Y:S02]  /*2380*/  @P5 LOP3.LUT R19, R19, 0x8, RZ, 0xfc, !PT ;  /* 0x0000000813135812 */ /* 0x000fe400078efcff */
[----:B------:R-:W-:Y:S02]  /*2390*/  ISETP.LT.OR P3, PT, R0, 0x11, P3 ;  /* 0x000000110000780c */ /* 0x000fe40001f61670 */
[----:B------:R-:W-:-:S02]  /*23a0*/  LOP3.LUT R19, R19, 0xfdffffff, RZ, 0xc0, !PT ;  /* 0xfdffffff13137812 */ /* 0x000fc400078ec0ff */
[----:B------:R-:W-:Y:S02]  /*23b0*/  FSEL R32, R32, -INF , !P3 ;  /* 0xff80000020207808 */ /* 0x000fe40005800000 */
[----:B------:R-:W-:Y:S02]  /*23c0*/  @P4 LOP3.LUT R19, R19, 0x2000000, RZ, 0xfc, !PT ;  /* 0x0200000013134812 */ /* 0x000fe400078efcff */
[----:B------:R-:W-:Y:S02]  /*23d0*/  ISETP.GT.AND P3, PT, R2, 0x11, !P4 ;  /* 0x000000110200780c */ /* 0x000fe40006764270 */
[----:B------:R-:W-:Y:S02]  /*23e0*/  ISETP.GE.AND P4, PT, R4, 0x19, PT ;  /* 0x000000190400780c */ /* 0x000fe40003f86270 */
[----:B------:R-:W-:Y:S02]  /*23f0*/  ISETP.LT.OR P3, PT, R0, 0x12, P3 ;  /* 0x000000120000780c */ /* 0x000fe40001f61670 */
[----:B------:R-:W-:-:S02]  /*2400*/  LOP3.LUT R19, R19, 0xfeffffff, RZ, 0xc0, !PT ;  /* 0xfeffffff13137812 */ /* 0x000fc400078ec0ff */
        /* <DEDUP_REMOVED lines=153> */
[----:B------:R-:W-:Y:S02]  /*2da0*/  ISETP.LT.OR P6, PT, R0, 0x7a, P6 ;  /* 0x0000007a0000780c */ /* 0x000fe400037c1670 */
[----:B------:R-:W-:Y:S01]  /*2db0*/  VIADDMNMX R0, R6, R9, R8, PT ;  /* 0x0000000906007246 */ /* 0x000fe20003800108 */
[----:B------:R-:W-:Y:S01]  /*2dc0*/  IMAD.IADD R8, R10, 0x1, R6 ;  /* 0x000000010a087824 */ /* 0x000fe200078e0206 */
[----:B------:R-:W-:Y:S02]  /*2dd0*/  FSEL R85, R85, -INF , !P6 ;  /* 0xff80000055557808 */ /* 0x000fe40007000000 */
[----:B------:R-:W-:-:S13]  /*2de0*/  PLOP3.LUT P6, PT, PT, PT, UP0, 0x40, 0x0 ;  /* 0x000000000000781c */ /* 0x000fda0003fce808 */
        /* <DEDUP_REMOVED lines=15> */
.L_x_8628:
[----:B------:R-:W-:-:S06]  /*2ee0*/  UISETP.NE.AND UP1, UPT, UR7, 0x1, UPT ;  /* 0x000000010700788c */ /* 0x000fcc000bf25270 */
[----:B------:R-:W-:-:S05]  /*2ef0*/  PLOP3.LUT P6, PT, PT, PT, UP1, 0x80, 0x0 ;  /* 0x000000000000781c */ /* 0x000fca0003fcf018 */
[----:B------:R-:W-:-:S08]  /*2f00*/  @UP1 ULDC.64 UR10, c[0x0][0x9e8] ;  /* 0x00027a00000a1ab9 */ /* 0x000fd00000000a00 */
[----:B------:R-:W-:Y:S01]  /*2f10*/  @P6 IMAD.HI.U32 R4, R2, UR10, RZ ;  /* 0x0000000a02046c27 */ /* 0x000fe2000f8e00ff */
[----:B------:R-:W-:-:S13]  /*2f20*/  PLOP3.LUT P6, PT, PT, PT, UP1, 0x80, 0x0 ;  /* 0x000000000000781c */ /* 0x000fda0003fcf018 */
[----:B------:R-:W-:-:S07]  /*2f30*/  @P6 SHF.R.U32.HI R2, RZ, UR11, R4 ;  /* 0x0000000bff026c19 */ /* 0x000fce0008011604 */
.L_x_8629:
[----:B------:R-:W-:Y:S05]  /*2f40*/  BSYNC B0 ;  /* 0x0000000000007941 */ /* 0x000fea0003800000 */
.L_x_8627:
[----:B------:R-:W-:-:S04]  /*2f50*/  IMAD R5, R2, UR7, -R5 ;  /* 0x0000000702057c24 */ /* 0x000fc8000f8e0a05 */
[----:B------:R-:W-:-:S05]  /*2f60*/  IMAD R5, R16, -0x2, R5 ;  /* 0xfffffffe10057824 */ /* 0x000fca00078e0205 */
[----:B------:R-:W-:Y:S02]  /*2f70*/  VIMNMX R8, R8, R5, !PT ;  /* 0x0000000508087248 */ /* 0x000fe40007fe0100 */
[----:B------:R-:W-:-:S07]  /*2f80*/  VIADDMNMX R0, R5, UR7, R0, PT ;  /* 0x0000000705007c46 */ /* 0x000fce000b800100 */
.L_x_8626:
        /* <DEDUP_REMOVED lines=21> */
[----:B------:R-:W-:Y:S02]  /*30e0*/  FMNMX.FTZ R2, R40, R5, !PT ;  /* 0x0000000528027209 */ /* 0x000fe40007810000 */
[----:B------:R-:W-:Y:S02]  /*30f0*/  ISETP.LT.OR P2, PT, R0, 0x11, P2 ;  /* 0x000000110000780c */ /* 0x000fe40001741670 */
[----:B------:R-:W-:Y:S02]  /*3100*/  LOP3.LUT P6, RZ, R19, 0x8000, RZ, 0xc0, !PT ;  /* 0x0000800013ff7812 */ /* 0x000fe400078cc0ff */
        /* <DEDUP_REMOVED lines=55> */
[----:B------:R-:W-:Y:S01]  /*3480*/  ISETP.GT.AND P3, PT, R8, 0x70, !P3 ;  /* 0x000000700800780c */ /* 0x000fe20005f64270 */
[----:B------:R-:W1:Y:S01]  /*3490*/  SHFL.BFLY PT, R5, R4, 0x2, 0x1f ;  /* 0x0c401f0004057f89 */ /* 0x000e6200000e0000 */
[----:B------:R-:W-:Y:S02]  /*34a0*/  FSEL R50, R50, -INF , !P2 ;  /* 0xff80000032327808 */ /* 0x000fe40005000000 */
[----:B------:R-:W-:Y:S02]  /*34b0*/  LOP3.LUT P2, RZ, R19, 0x20000, RZ, 0xc0, !PT ;  /* 0x0002000013ff7812 */ /* 0x000fe4000784c0ff */
[C---:B------:R-:W-:Y:S02]  /*34c0*/  ISETP.GT.AND P4, PT, R8.reuse, 0x71, !P4 ;  /* 0x000000710800780c */ /* 0x040fe40006784270 */
[----:B------:R-:W-:Y:S02]  /*34d0*/  ISETP.GT.AND P2, PT, R8, 0x31, !P2 ;  /* 0x000000310800780c */ /* 0x000fe40005744270 */
[----:B------:R-:W-:-:S02]  /*34e0*/  ISETP.LT.OR P3, PT, R0, 0x71, P3 ;  /* 0x000000710000780c */ /* 0x000fc40001f61670 */
[----:B------:R-:W-:Y:S02]  /*34f0*/  ISETP.LT.OR P2, PT, R0, 0x32, P2 ;  /* 0x000000320000780c */ /* 0x000fe40001741670 */
[----:B------:R-:W-:Y:S02]  /*3500*/  ISETP.GT.AND P5, PT, R8, 0x78, !P5 ;  /* 0x000000780800780c */ /* 0x000fe40006fa4270 */
[----:B------:R-:W-:Y:S02]  /*3510*/  FSEL R51, R51, -INF , !P2 ;  /* 0xff80000033337808 */ /* 0x000fe40005000000 */
[----:B------:R-:W-:Y:S02]  /*3520*/  LOP3.LUT P2, RZ, R19, 0x10000, RZ, 0xc0, !PT ;  /* 0x0001000013ff7812 */ /* 0x000fe4000784c0ff */
[----:B------:R-:W-:Y:S02]  /*3530*/  ISETP.LT.OR P4, PT, R0, 0x72, P4 ;  /* 0x000000720000780c */ /* 0x000fe40002781670 */
[----:B------:R-:W-:-:S02]  /*3540*/  ISETP.GT.AND P2, PT, R8, 0x38, !P2 ;  /* 0x000000380800780c */ /* 0x000fc40005744270 */
[----:B------:R-:W-:Y:S02]  /*3550*/  FSEL R82, R82, -INF , !P3 ;  /* 0xff80000052527808 */ /* 0x000fe40005800000 */
[----:B------:R-:W-:Y:S02]  /*3560*/  ISETP.LT.OR P2, PT, R0, 0x39, P2 ;  /* 0x000000390000780c */ /* 0x000fe40001741670 */
[----:B-1----:R-:W-:Y:S02]  /*3570*/  FMNMX.FTZ R5, R4, R5, !PT ;  /* 0x0000000504057209 */ /* 0x002fe40007810000 */
[----:B------:R-:W-:Y:S02]  /*3580*/  FSEL R54, R54, -INF , !P2 ;  /* 0xff80000036367808 */ /* 0x000fe40005000000 */
[----:B------:R-:W-:Y:S01]  /*3590*/  ISETP.GT.AND P2, PT, R8, 0x39, !P6 ;  /* 0x000000390800780c */ /* 0x000fe20007744270 */
[----:B------:R-:W1:Y:S01]  /*35a0*/  SHFL.BFLY PT, R2, R5, 0x1, 0x1f ;  /* 0x0c201f0005027f89 */ /* 0x000e6200000e0000 */
[----:B------:R-:W-:-:S02]  /*35b0*/  LOP3.LUT P6, RZ, R19, 0x10, RZ, 0xc0, !PT ;  /* 0x0000001013ff7812 */ /* 0x000fc400078cc0ff */
[C---:B------:R-:W-:Y:S02]  /*35c0*/  ISETP.LT.OR P2, PT, R0.reuse, 0x3a, P2 ;  /* 0x0000003a0000780c */ /* 0x040fe40001741670 */
[----:B------:R-:W-:Y:S02]  /*35d0*/  ISETP.LT.OR P5, PT, R0, 0x79, P5 ;  /* 0x000000790000780c */ /* 0x000fe40002fa1670 */
[----:B------:R-:W-:Y:S02]  /*35e0*/  FSEL R55, R55, -INF , !P2 ;  /* 0xff80000037377808 */ /* 0x000fe40005000000 */
[----:B------:R-:W-:Y:S02]  /*35f0*/  LOP3.LUT P2, RZ, R19, 0x4000, RZ, 0xc0, !PT ;  /* 0x0000400013ff7812 */ /* 0x000fe4000784c0ff */
[----:B------:R-:W-:Y:S02]  /*3600*/  FSEL R83, R83, -INF , !P4 ;  /* 0xff80000053537808 */ /* 0x000fe40006000000 */
[----:B------:R-:W-:-:S02]  /*3610*/  ISETP.GT.AND P2, PT, R8, 0x40, !P2 ;  /* 0x000000400800780c */ /* 0x000fc40005744270 */
[----:B------:R-:W-:Y:S02]  /*3620*/  FSEL R86, R86, -INF , !P5 ;  /* 0xff80000056567808 */ /* 0x000fe40006800000 */
[----:B------:R-:W-:Y:S02]  /*3630*/  ISETP.LT.OR P2, PT, R0, 0x41, P2 ;  /* 0x000000410000780c */ /* 0x000fe40001741670 */
[----:B------:R-:W-:Y:S02]  /*3640*/  R2UR UR10, R89 ;  /* 0x00000000590a72ca */ /* 0x000fe400000e0000 */
[----:B------:R-:W-:Y:S02]  /*3650*/  FSEL R58, R58, -INF , !P2 ;  /* 0xff8000003a3a7808 */ /* 0x000fe40005000000 */
[----:B------:R-:W-:Y:S02]  /*3660*/  LOP3.LUT P2, RZ, R19, 0x2000, RZ, 0xc0, !PT ;  /* 0x0000200013ff7812 */ /* 0x000fe4000784c0ff */
[----:B-1----:R-:W-:-:S02]  /*3670*/  FMNMX.FTZ R2, R5, R2, !PT ;  /* 0x0000000205027209 */ /* 0x002fc40007810000 */
[----:B------:R-:W-:-:S03]  /*3680*/  ISETP.GT.AND P2, PT, R8, 0x41, !P2 ;  /* 0x000000410800780c */ /* 0x000fc60005744270 */
[----:B------:R-:W-:Y:S01]  /*3690*/  FFMA.FTZ R24, R2, R9, -8 ;  /* 0xc100000002187423 */ /* 0x000fe20000010009 */
[----:B------:R-:W-:Y:S01]  /*36a0*/  ISETP.LT.OR P2, PT, R0, 0x42, P2 ;  /* 0x000000420000780c */ /* 0x000fe20001741670 */
[----:B------:R-:W-:-:S03]  /*36b0*/  UIADD3 UR6, UR10, UR6, URZ ;  /* 0x000000060a067290 */ /* 0x000fc6000fffe03f */
        /* <DEDUP_REMOVED lines=37> */
[----:B------:R-:W-:-:S04]  /*3910*/  FSETP.NEU.FTZ.AND P2, PT, R2, -INF , PT ;  /* 0xff8000000200780b */ /* 0x000fc80003f5d000 */
[----:B------:R-:W-:Y:S02]  /*3920*/  FSEL R24, R24, RZ, P2 ;  /* 0x000000ff18187208 */ /* 0x000fe40001000000 */
[----:B------:R-:W-:Y:S02]  /*3930*/  ISETP.GT.AND P2, PT, R8, RZ, !P6 ;  /* 0x000000ff0800720c */ /* 0x000fe40007744270 */
[----:B------:R-:W-:Y:S01]  /*3940*/  LOP3.LUT P6, RZ, R19, 0x8000000, RZ, 0xc0, !PT ;  /* 0x0800000013ff7812 */ /* 0x000fe200078cc0ff */
[----:B------:R-:W-:-:S01]  /*3950*/  FFMA.FTZ R5, R28, UR41, -R24 ;  /* 0x000000291c057c23 */ /* 0x000fc20008010818 */
[----:B------:R-:W-:Y:S01]  /*3960*/  ISETP.LT.OR P2, PT, R0, 0x1, P2 ;  /* 0x000000010000780c */ /* 0x000fe20001741670 */
[----:B------:R-:W-:-:S01]  /*3970*/  FFMA.FTZ R32, R32, UR41, -R24 ;  /* 0x0000002920207c23 */ /* 0x000fc20008010818 */
[--C-:B------:R-:W-:Y:S01]  /*3980*/  FFMA.FTZ R4, R25, UR41, -R24.reuse ;  /* 0x0000002919047c23 */ /* 0x100fe20008010818 */
[----:B------:R-:W-:-:S01]  /*3990*/  FFMA.FTZ R36, R36, UR41, -R24 ;  /* 0x0000002924247c23 */ /* 0x000fc20008010818 */
[----:B------:R-:W-:Y:S01]  /*39a0*/  FSEL R26, R26, -INF , !P2 ;  /* 0xff8000001a1a7808 */ /* 0x000fe20005000000 */
[----:B------:R-:W-:-:S01]  /*39b0*/  FFMA.FTZ R10, R29, UR41, -R24 ;  /* 0x000000291d0a7c23 */ /* 0x000fc20008010818 */
[----:B------:R-:W-:Y:S01]  /*39c0*/  LOP3.LUT P2, RZ, R19, 0x4000000, RZ, 0xc0, !PT ;  /* 0x0400000013ff7812 */ /* 0x000fe2000784c0ff */
[----:B------:R-:W-:-:S01]  /*39d0*/  FFMA.FTZ R40, R40, UR41, -R24 ;  /* 0x0000002928287c23 */ /* 0x000fc20008010818 */
[----:B------:R-:W-:Y:S01]  /*39e0*/  FMNMX.FTZ R9, R26, R27, !PT ;  /* 0x0000001b1a097209 */ /* 0x000fe20007810000 */
[----:B------:R-:W-:-:S01]  /*39f0*/  FFMA.FTZ R3, R3, UR41, -R24 ;  /* 0x0000002903037c23 */ /* 0x000fc20008010818 */
[----:B------:R-:W-:Y:S01]  /*3a00*/  ISETP.GT.AND P2, PT, R8, 0x69, !P2 ;  /* 0x000000690800780c */ /* 0x000fe20005744270 */
[----:B------:R-:W-:Y:S01]  /*3a10*/  MUFU.EX2 R4, R4 ;  /* 0x0000000400047308 */ /* 0x000fe20000000800 */
[----:B------:R-:W-:Y:S01]  /*3a20*/  FMNMX.FTZ R12, R30, R9, !PT ;  /* 0x000000091e0c7209 */ /* 0x000fe20007810000 */
[--C-:B------:R-:W-:Y:S01]  /*3a30*/  FFMA.FTZ R44, R44, UR41, -R24.reuse ;  /* 0x000000292c2c7c23 */ /* 0x100fe20008010818 */
[----:B------:R-:W-:Y:S01]  /*3a40*/  ISETP.LT.OR P2, PT, R0, 0x6a, P2 ;  /* 0x0000006a0000780c */ /* 0x000fe20001741670 */
[--C-:B------:R-:W-:Y:S01]  /*3a50*/  FFMA.FTZ R48, R48, UR41, -R24.reuse ;  /* 0x0000002930307c23 */ /* 0x100fe20008010818 */
[----:B------:R-:W-:Y:S01]  /*3a60*/  FMNMX.FTZ R11, R31, R12, !PT ;  /* 0x0000000c1f0b7209 */ /* 0x000fe20007810000 */
[--C-:B------:R-:W-:Y:S01]  /*3a70*/  FFMA.FTZ R12, R33, UR41, -R24.reuse ;  /* 0x00000029210c7c23 */ /* 0x100fe20008010818 */
        /* <DEDUP_REMOVED lines=9> */
[----:B------:R-:W1:Y:S01]  /*3b10*/  MUFU.EX2 R3, R3 ;  /* 0x0000000300037308 */ /* 0x000e620000000800 */
[----:B------:R-:W-:Y:S01]  /*3b20*/  FMNMX.FTZ R14, R38, R11, !PT ;  /* 0x0000000b260e7209 */ /* 0x000fe20007810000 */
[--C-:B------:R-:W-:Y:S01]  /*3b30*/  FFMA.FTZ R56, R56, UR41, -R24.reuse ;  /* 0x0000002938387c23 */ /* 0x100fe20008010818 */
[----:B------:R-:W-:Y:S01]  /*3b40*/  FSEL R87, R87, -INF , !P6 ;  /* 0xff80000057577808 */ /* 0x000fe20007000000 */
[--C-:B------:R-:W-:Y:S01]  /*3b50*/  FFMA.FTZ R72, R72, UR41, -R24.reuse ;  /* 0x0000002948487c23 */ /* 0x100fe20008010818 */
[----:B------:R-:W-:Y:S01]  /*3b60*/  FMNMX.FTZ R13, R39, R14, !PT ;  /* 0x0000000e270d7209 */ /* 0x000fe20007810000 */
[--C-:B------:R-:W-:Y:S01]  /*3b70*/  FFMA.FTZ R14, R37, UR41, -R24.reuse ;  /* 0x00000029250e7c23 */ /* 0x100fe20008010818 */
[----:B------:R-:W-:-:S01]  /*3b80*/  FFMA.FTZ R37, R64, UR41, -R24 ;  /* 0x0000002940257c23 */ /* 0x000fc20008010818 */
        /* <DEDUP_REMOVED lines=8> */
[----:B------:R-:W-:Y:S01]  /*3c10*/  MUFU.EX2 R13, R40 ;  /* 0x00000028000d7308 */ /* 0x000fe20000000800 */
[----:B------:R-:W-:Y:S01]  /*3c20*/  FMNMX.FTZ R28, R50, R15, !PT ;  /* 0x0000000f321c7209 */ /* 0x000fe20007810000 */
[----:B-1----:R-:W-:-:S03]  /*3c30*/  FADD.FTZ R68, R3, R4 ;  /* 0x0000000403447221 */ /* 0x002fc60000010000 */
[----:B------:R-:W-:-:S03]  /*3c40*/  FMNMX.FTZ R15, R51, R28, !PT ;  /* 0x0000001c330f7209 */ /* 0x000fc60007810000 */
[----:B------:R-:W1:Y:S01]  /*3c50*/  MUFU.EX2 R10, R10 ;  /* 0x0000000a000a7308 */ /* 0x000e620000000800 */
[----:B------:R-:W-:-:S04]  /*3c60*/  FMNMX.FTZ R28, R54, R15, !PT ;  /* 0x0000000f361c7209 */ /* 0x000fc80007810000 */
[----:B------:R-:W-:Y:S01]  /*3c70*/  FMNMX.FTZ R21, R55, R28, !PT ;  /* 0x0000001c37157209 */ /* 0x000fe20007810000 */
[----:B------:R-:W-:-:S02]  /*3c80*/  FFMA.FTZ R28, R45, UR41, -R24 ;  /* 0x000000292d1c7c23 */ /* 0x000fc40008010818 */
[----:B------:R2:W-:Y:S01]  /*3c90*/  MUFU.EX2 R15, R44 ;  /* 0x0000002c000f7308 */ /* 0x0005e20000000800 */
[----:B------:R-:W-:-:S04]  /*3ca0*/  FMNMX.FTZ R32, R58, R21, !PT ;  /* 0x000000153a207209 */ /* 0x000fc80007810000 */
[----:B------:R-:W-:-:S03]  /*3cb0*/  FMNMX.FTZ R21, R59, R32, !PT ;  /* 0x000000203b157209 */ /* 0x000fc60007810000 */
[----:B------:R-:W-:Y:S01]  /*3cc0*/  MUFU.EX2 R12, R12 ;  /* 0x0000000c000c7308 */ /* 0x000fe20000000800 */
[----:B------:R-:W-:Y:S01]  /*3cd0*/  FMNMX.FTZ R32, R62, R21, !PT ;  /* 0x000000153e207209 */ /* 0x000fe20007810000 */
[--C-:B--2---:R-:W-:Y:S01]  /*3ce0*/  FFMA.FTZ R44, R65, UR41, -R24.reuse ;  /* 0x00000029412c7c23 */ /* 0x104fe20008010818 */
[----:B-1----:R-:W-:Y:S02]  /*3cf0*/  F2FP.SATFINITE.E4M3.F32.PACK_AB_MERGE_C R148, R10, R5, RZ ;  /* 0x000000050a94723e */ /* 0x002fe400048070ff */
[----:B------:R-:W-:Y:S01]  /*3d00*/  FMNMX.FTZ R25, R63, R32, !PT ;  /* 0x000000203f197209 */ /* 0x000fe20007810000 */
[----:B------:R-:W-:-:S01]  /*3d10*/  FFMA.FTZ R32, R49, UR41, -R24 ;  /* 0x0000002931207c23 */ /* 0x000fc20008010818 */
[----:B------:R-:W-:Y:S01]  /*3d20*/  F2FP.SATFINITE.E4M3.F32.PACK_AB_MERGE_C R148, R4, R3, R148 ;  /* 0x000000030494723e */ /* 0x000fe20004807094 */
[----:B------:R-:W1:Y:S01]  /*3d30*/  MUFU.EX2 R14, R14 ;  /* 0x0000000e000e7308 */ /* 0x000e620000000800 */
[----:B------:R-:W-:Y:S01]  /*3d40*/  FMNMX.FTZ R36, R66, R25, !PT ;  /* 0x0000001942247209 */ /* 0x000fe20007810000 */
[----:B------:R-:W-:-:S03]  /*3d50*/  FFMA.FTZ R49, R76, UR41, -R24 ;  /* 0x000000294c317c23 */ /* 0x000fc60008010818 */
[----:B------:R-:W-:-:S03]  /*3d60*/  FMNMX.FTZ R25, R67, R36, !PT ;  /* 0x0000002443197209 */ /* 0x000fc60007810000 */
[----:B------:R2:W-:Y:S01]  /*3d70*/  MUFU.EX2 R21, R48 ;  /* 0x0000003000157308 */ /* 0x0005e20000000800 */
[----:B------:R-:W-:-:S04]  /*3d80*/  FMNMX.FTZ R36, R70, R25, !PT ;  /* 0x0000001946247209 */ /* 0x000fc80007810000 */
[----:B------:R-:W-:-:S03]  /*3d90*/  FMNMX.FTZ R29, R71, R36, !PT ;  /* 0x00000024471d7209 */ /* 0x000fc60007810000 */
[----:B------:R-:W-:Y:S01]  /*3da0*/  MUFU.EX2 R20, R20 ;  /* 0x0000001400147308 */ /* 0x000fe20000000800 */
[----:B------:R-:W-:Y:S01]  /*3db0*/  FMNMX.FTZ R36, R74, R29, !PT ;  /* 0x0000001d4a247209 */ /* 0x000fe20007810000 */
[----:B--2---:R-:W-:Y:S01]  /*3dc0*/  FFMA.FTZ R48, R69, UR41, -R24 ;  /* 0x0000002945307c23 */ /* 0x004fe20008010818 */
[----:B-1----:R-:W-:Y:S02]  /*3dd0*/  F2FP.SATFINITE.E4M3.F32.PACK_AB_MERGE_C R150, R14, R11, RZ ;  /* 0x0000000b0e96723e */ /* 0x002fe400048070ff */
[----:B------:R-:W-:Y:S02]  /*3de0*/  FMNMX.FTZ R29, R75, R36, !PT ;  /* 0x000000244b1d7209 */ /* 0x000fe40007810000 */
[----:B------:R-:W-:Y:S01]  /*3df0*/  F2FP.SATFINITE.E4M3.F32.PACK_AB_MERGE_C R150, R12, R9, R150 ;  /* 0x000000090c96723e */ /* 0x000fe20004807096 */
[----:B------:R-:W-:Y:S01]  /*3e00*/  MUFU.EX2 R28, R28 ;  /* 0x0000001c001c7308 */ /* 0x000fe20000000800 */
[----:B------:R-:W-:-:S04]  /*3e10*/  FMNMX.FTZ R36, R78, R29, !PT ;  /* 0x0000001d4e247209 */ /* 0x000fc80007810000 */
[----:B------:R-:W-:Y:S01]  /*3e20*/  FMNMX.FTZ R33, R79, R36, !PT ;  /* 0x000000244f217209 */ /* 0x000fe20007810000 */
[----:B------:R-:W-:-:S02]  /*3e30*/  FFMA.FTZ R36, R57, UR41, -R24 ;  /* 0x0000002939247c23 */ /* 0x000fc40008010818 */
[----:B------:R-:W-:Y:S01]  /*3e40*/  MUFU.EX2 R32, R32 ;  /* 0x0000002000207308 */ /* 0x000fe20000000800 */
[----:B------:R-:W-:-:S04]  /*3e50*/  FMNMX.FTZ R40, R82, R33, !PT ;  /* 0x0000002152287209 */ /* 0x000fc80007810000 */
[----:B------:R-:W-:Y:S01]  /*3e60*/  FMNMX.FTZ R33, R83, R40, !PT ;  /* 0x0000002853217209 */ /* 0x000fe20007810000 */
[----:B------:R-:W-:-:S01]  /*3e70*/  FFMA.FTZ R40, R61, UR41, -R24 ;  /* 0x000000293d287c23 */ /* 0x000fc20008010818 */
[----:B------:R-:W-:Y:S01]  /*3e80*/  IMAD.U32 R61, RZ, RZ, UR41 ;  /* 0x00000029ff3d7e24 */ /* 0x000fe2000f8e00ff */
[----:B------:R1:W-:Y:S01]  /*3e90*/  MUFU.EX2 R25, R52 ;  /* 0x0000003400197308 */ /* 0x0003e20000000800 */
[----:B------:R-:W-:-:S04]  /*3ea0*/  FMNMX.FTZ R0, R86, R33, !PT ;  /* 0x0000002156007209 */ /* 0x000fc80007810000 */
[----:B------:R-:W-:-:S03]  /*3eb0*/  FMNMX.FTZ R0, R87, R0, !PT ;  /* 0x0000000057007209 */ /* 0x000fc60007810000 */
[----:B------:R2:W-:Y:S01]  /*3ec0*/  MUFU.EX2 R8, R53 ;  /* 0x0000003500087308 */ /* 0x0005e20000000800 */
[----:B-1----:R-:W-:-:S01]  /*3ed0*/  FFMA.FTZ R52, R73, UR41, -R24 ;  /* 0x0000002949347c23 */ /* 0x002fc20008010818 */
[----:B------:R-:W1:Y:S06]  /*3ee0*/  SHFL.BFLY PT, R45, R0, 0x2, 0x1f ;  /* 0x0c401f00002d7f89 */ /* 0x000e6c00000e0000 */
[----:B------:R3:W-:Y:S01]  /*3ef0*/  MUFU.EX2 R33, R60 ;  /* 0x0000003c00217308 */ /* 0x0007e20000000800 */
[----:B--2---:R-:W-:-:S07]  /*3f00*/  FFMA.FTZ R53, R80, UR41, -R24 ;  /* 0x0000002950357c23 */ /* 0x004fce0008010818 */
[----:B------:R-:W-:Y:S01]  /*3f10*/  MUFU.EX2 R40, R40 ;  /* 0x0000002800287308 */ /* 0x000fe20000000800 */
[----:B---3--:R-:W-:-:S07]  /*3f20*/  FFMA.FTZ R60, R81, UR41, -R24 ;  /* 0x00000029513c7c23 */ /* 0x008fce0008010818 */
[----:B------:R2:W-:Y:S01]  /*3f30*/  MUFU.EX2 R29, R56 ;  /* 0x00000038001d7308 */ /* 0x0005e20000000800 */
[----:B-1----:R-:W-:-:S05]  /*3f40*/  FMNMX.FTZ R57, R0, R45, !PT ;  /* 0x0000002d00397209 */ /* 0x002fca0007810000 */
[----:B------:R-:W1:Y:S02]  /*3f50*/  SHFL.BFLY PT, R0, R57, 0x1, 0x1f ;  /* 0x0c201f0039007f89 */ /* 0x000e6400000e0000 */
[----:B------:R-:W-:Y:S01]  /*3f60*/  MUFU.EX2 R36, R36 ;  /* 0x0000002400247308 */ /* 0x000fe20000000800 */
[----:B--2---:R-:W-:-:S07]  /*3f70*/  FFMA.FTZ R56, R77, UR41, -R24 ;  /* 0x000000294d387c23 */ /* 0x004fce0008010818 */
[----:B------:R-:W-:Y:S08]  /*3f80*/  MUFU.EX2 R41, R41 ;  /* 0x0000002900297308 */ /* 0x000ff00000000800 */
[----:B------:R-:W-:Y:S01]  /*3f90*/  MUFU.EX2 R48, R48 ;  /* 0x0000003000307308 */ /* 0x000fe20000000800 */
[----:B-1----:R-:W-:-:S07]  /*3fa0*/  FMNMX.FTZ R0, R57, R0, !PT ;  /* 0x0000000039007209 */ /* 0x002fce0007810000 */
[----:B------:R-:W-:Y:S01]  /*3fb0*/  MUFU.EX2 R37, R37 ;  /* 0x0000002500257308 */ /* 0x000fe20000000800 */
[----:B------:R-:W-:-:S01]  /*3fc0*/  FFMA.FTZ R57, R84, UR41, -R24 ;  /* 0x0000002954397c23 */ /* 0x000fc20008010818 */
[----:B------:R-:W-:Y:S01]  /*3fd0*/  FFMA.FTZ R24, R85, UR41, -R24 ;  /* 0x0000002955187c23 */ /* 0x000fe20008010818 */
[C---:B------:R-:W-:Y:S01]  /*3fe0*/  FSETP.NEU.FTZ.AND P2, PT, R0.reuse, -INF , PT ;  /* 0xff8000000000780b */ /* 0x040fe20003f5d000 */
[----:B------:R-:W-:-:S04]  /*3ff0*/  FFMA.FTZ R61, R0, R61, -8 ;  /* 0xc1000000003d7423 */ /* 0x000fc8000001003d */
        /* <DEDUP_REMOVED lines=43> */
[----:B------:R-:W-:Y:S01]  /*42b0*/  FFMA.FTZ R59, R66, UR41, -R61 ;  /* 0x00000029423b7c23 */ /* 0x000fe2000801083d */
[----:B------:R-:W-:-:S01]  /*42c0*/  FADD.FTZ R66, R14, R69 ;  /* 0x000000450e427221 */ /* 0x000fc20000010000 */
[----:B------:R-:W-:-:S04]  /*42d0*/  FFMA.FTZ R86, R86, UR41, -R61 ;  /* 0x0000002956567c23 */ /* 0x000fc8000801083d */
[----:B------:R-:W2:Y:S01]  /*42e0*/  MUFU.EX2 R34, R34 ;  /* 0x0000002200227308 */ /* 0x000ea20000000800 */
[----:B---3--:R-:W-:-:S01]  /*42f0*/  FADD.FTZ R62, R65, R62 ;  /* 0x0000003e413e7221 */ /* 0x008fc20000010000 */
[----:B------:R-:W-:-:S04]  /*4300*/  F2FP.SATFINITE.E4M3.F32.PACK_AB_MERGE_C R30, R65, R30, RZ ;  /* 0x0000001e411e723e */ /* 0x000fc800048070ff */
[----:B------:R-:W-:Y:S02]  /*4310*/  F2FP.SATFINITE.E4M3.F32.PACK_AB_MERGE_C R149, R27, R26, R30 ;  /* 0x0000001a1b95723e */ /* 0x000fe4000480701e */
[----:B------:R-:W3:Y:S01]  /*4320*/  MUFU.EX2 R35, R35 ;  /* 0x0000002300237308 */ /* 0x000ee20000000800 */
[----:B-1----:R-:W-:-:S01]  /*4330*/  FADD.FTZ R69, R31, R62 ;  /* 0x0000003e1f457221 */ /* 0x002fc20000010000 */
[----:B------:R-:W-:Y:S01]  /*4340*/  FFMA.FTZ R62, R67, UR41, -R61 ;  /* 0x00000029433e7c23 */ /* 0x000fe2000801083d */
[----:B------:R-:W-:-:S01]  /*4350*/  FADD.FTZ R67, R13, R66 ;  /* 0x000000420d437221 */ /* 0x000fc20000010000 */
[----:B------:R-:W-:-:S03]  /*4360*/  FFMA.FTZ R61, R87, UR41, -R61 ;  /* 0x00000029573d7c23 */ /* 0x000fc6000801083d */
[----:B------:R-:W-:Y:S01]  /*4370*/  FADD.FTZ R68, R20, R67 ;  /* 0x0000004314447221 */ /* 0x000fe20000010000 */
[----:B------:R-:W1:Y:S01]  /*4380*/  MUFU.EX2 R64, R64 ;  /* 0x0000004000407308 */ /* 0x000e620000000800 */
[----:B--2---:R-:W-:-:S02]  /*4390*/  FADD.FTZ R66, R34, R69 ;  /* 0x0000004522427221 */ /* 0x004fc40000010000 */
[----:B------:R-:W-:Y:S01]  /*43a0*/  FADD.FTZ R5, R15, R68 ;  /* 0x000000440f057221 */ /* 0x000fe20000010000 */
[----:B------:R-:W-:-:S03]  /*43b0*/  F2FP.SATFINITE.E4M3.F32.PACK_AB_MERGE_C R15, R28, R15, RZ ;  /* 0x0000000f1c0f723e */ /* 0x000fc600048070ff */
[----:B------:R-:W-:Y:S01]  /*43c0*/  FADD.FTZ R14, R28, R5 ;  /* 0x000000051c0e7221 */ /* 0x000fe20000010000 */
[----:B------:R-:W2:Y:S01]  /*43d0*/  MUFU.EX2 R38, R38 ;  /* 0x0000002600267308 */ /* 0x000ea20000000800 */
[----:B---3--:R-:W-:-:S01]  /*43e0*/  FADD.FTZ R67, R35, R66 ;  /* 0x0000004223437221 */ /* 0x008fc20000010000 */
[----:B------:R-:W-:Y:S01]  /*43f0*/  F2FP.SATFINITE.E4M3.F32.PACK_AB_MERGE_C R144, R20, R13, R15 ;  /* 0x0000000d1490723e */ /* 0x000fe2000480700f */
[----:B------:R-:W-:-:S05]  /*4400*/  FADD.FTZ R11, R21, R14 ;  /* 0x0000000e150b7221 */ /* 0x000fca0000010000 */
[----:B------:R-:W3:Y:S01]  /*4410*/  MUFU.EX2 R39, R39 ;  /* 0x0000002700277308 */ /* 0x000ee20000000800 */
[----:B-1----:R-:W-:-:S01]  /*4420*/  FADD.FTZ R67, R64, R67 ;  /* 0x0000004340437221 */ /* 0x002fc20000010000 */
[----:B------:R-:W-:-:S04]  /*4430*/  F2FP.SATFINITE.E4M3.F32.PACK_AB_MERGE_C R35, R64, R35, RZ ;  /* 0x000000234023723e */ /* 0x000fc800048070ff */
[----:B------:R-:W-:Y:S02]  /*4440*/  F2FP.SATFINITE.E4M3.F32.PACK_AB_MERGE_C R151, R34, R31, R35 ;  /* 0x0000001f2297723e */ /* 0x000fe40004807023 */
[----:B------:R-:W1:Y:S01]  /*4450*/  MUFU.EX2 R42, R42 ;  /* 0x0000002a002a7308 */ /* 0x000e620000000800 */
[----:B--2---:R-:W-:-:S07]  /*4460*/  FADD.FTZ R10, R38, R67 ;  /* 0x00000043260a7221 */ /* 0x004fce0000010000 */
[----:B------:R-:W2:Y:S01]  /*4470*/  MUFU.EX2 R47, R47 ;  /* 0x0000002f002f7308 */ /* 0x000ea20000000800 */
[----:B---3--:R-:W-:-:S01]  /*4480*/  FADD.FTZ R5, R39, R10 ;  /* 0x0000000a27057221 */ /* 0x008fc20000010000 */
[----:B------:R-:W-:-:S04]  /*4490*/  FADD.FTZ R10, R32, R11 ;  /* 0x0000000b200a7221 */ /* 0x000fc80000010000 */
[----:B------:R-:W-:Y:S01]  /*44a0*/  FADD.FTZ R3, R25, R10 ;  /* 0x0000000a19037221 */ /* 0x000fe20000010000 */
[----:B------:R-:W-:Y:S01]  /*44b0*/  F2FP.SATFINITE.E4M3.F32.PACK_AB_MERGE_C R25, R8, R25, RZ ;  /* 0x000000190819723e */ /* 0x000fe200048070ff */
[----:B------:R-:W3:Y:S01]  /*44c0*/  MUFU.EX2 R43, R43 ;  /* 0x0000002b002b7308 */ /* 0x000ee20000000800 */
[----:B-1----:R-:W-:-:S01]  /*44d0*/  FADD.FTZ R4, R42, R5 ;  /* 0x000000052a047221 */ /* 0x002fc20000010000 */
[----:B------:R-:W-:Y:S01]  /*44e0*/  FADD.FTZ R8, R8, R3 ;  /* 0x0000000308087221 */ /* 0x000fe20000010000 */
[----:B------:R-:W-:-:S03]  /*44f0*/  F2FP.SATFINITE.E4M3.F32.PACK_AB_MERGE_C R146, R32, R21, R25 ;  /* 0x000000152092723e */ /* 0x000fc60004807019 */
[----:B------:R-:W-:Y:S02]  /*4500*/  FADD.FTZ R5, R29, R8 ;  /* 0x000000081d057221 */ /* 0x000fe40000010000 */
[----:B------:R-:W1:Y:S01]  /*4510*/  MUFU.EX2 R46, R46 ;  /* 0x0000002e002e7308 */ /* 0x000e620000000800 */
[----:B--2---:R-:W-:-:S01]  /*4520*/  FADD.FTZ R4, R47, R4 ;  /* 0x000000042f047221 */ /* 0x004fc20000010000 */
[----:B------:R-:W-:Y:S01]  /*4530*/  FADD.FTZ R8, R36, R5 ;  /* 0x0000000524087221 */ /* 0x000fe20000010000 */
[----:B------:R-:W-:Y:S02]  /*4540*/  F2FP.SATFINITE.E4M3.F32.PACK_AB_MERGE_C R5, R48, R41, RZ ;  /* 0x000000293005723e */ /* 0x000fe400048070ff */
[----:B------:R-:W-:Y:S02]  /*4550*/  F2FP.SATFINITE.E4M3.F32.PACK_AB_MERGE_C R42, R47, R42, RZ ;  /* 0x0000002a2f2a723e */ /* 0x000fe400048070ff */
[----:B------:R-:W-:Y:S01]  /*4560*/  F2FP.SATFINITE.E4M3.F32.PACK_AB_MERGE_C R142, R44, R37, R5 ;  /* 0x000000252c8e723e */ /* 0x000fe20004807005 */
[----:B------:R-:W2:Y:S01]  /*4570*/  MUFU.EX2 R50, R50 ;  /* 0x0000003200327308 */ /* 0x000ea20000000800 */
[----:B---3--:R-:W-:-:S01]  /*4580*/  FADD.FTZ R3, R43, R4 ;  /* 0x000000042b037221 */ /* 0x008fc20000010000 */
[----:B------:R-:W-:-:S06]  /*4590*/  F2FP.SATFINITE.E4M3.F32.PACK_AB_MERGE_C R145, R39, R38, R42 ;  /* 0x000000262791723e */ /* 0x000fcc000480702a */
[----:B------:R-:W3:Y:S01]  /*45a0*/  MUFU.EX2 R55, R55 ;  /* 0x0000003700377308 */ /* 0x000ee20000000800 */
[----:B-1----:R-:W-:-:S07]  /*45b0*/  FADD.FTZ R3, R46, R3 ;  /* 0x000000032e037221 */ /* 0x002fce0000010000 */
[----:B------:R-:W1:Y:S01]  /*45c0*/  MUFU.EX2 R51, R51 ;  /* 0x0000003300337308 */ /* 0x000e620000000800 */
[----:B--2---:R-:W-:-:S01]  /*45d0*/  FADD.FTZ R4, R50, R3 ;  /* 0x0000000332047221 */ /* 0x004fc20000010000 */
[----:B------:R-:W-:Y:S01]  /*45e0*/  F2FP.SATFINITE.E4M3.F32.PACK_AB_MERGE_C R3, R40, R33, RZ ;  /* 0x000000212803723e */ /* 0x000fe200048070ff */
[----:B------:R-:W-:-:S03]  /*45f0*/  FADD.FTZ R33, R33, R8 ;  /* 0x0000000821217221 */ /* 0x000fc60000010000 */
[----:B------:R-:W-:Y:S01]  /*4600*/  F2FP.SATFINITE.E4M3.F32.PACK_AB_MERGE_C R140, R36, R29, R3 ;  /* 0x0000001d248c723e */ /* 0x000fe20004807003 */
[----:B------:R-:W-:-:S01]  /*4610*/  FADD.FTZ R40, R40, R33 ;  /* 0x0000002128287221 */ /* 0x000fc20000010000 */
[----:B------:R-:W2:Y:S01]  /*4620*/  MUFU.EX2 R54, R54 ;  /* 0x0000003600367308 */ /* 0x000ea20000000800 */
[----:B---3--:R-:W-:-:S01]  /*4630*/  FADD.FTZ R4, R55, R4 ;  /* 0x0000000437047221 */ /* 0x008fc20000010000 */
[----:B------:R-:W-:Y:S01]  /*4640*/  F2FP.SATFINITE.E4M3.F32.PACK_AB_MERGE_C R50, R55, R50, RZ ;  /* 0x000000323732723e */ /* 0x000fe200048070ff */
[----:B------:R-:W-:-:S03]  /*4650*/  FADD.FTZ R37, R37, R40 ;  /* 0x0000002825257221 */ /* 0x000fc60000010000 */
[----:B------:R-:W-:Y:S01]  /*4660*/  F2FP.SATFINITE.E4M3.F32.PACK_AB_MERGE_C R147, R46, R43, R50 ;  /* 0x0000002b2e93723e */ /* 0x000fe20004807032 */
[----:B------:R-:W-:-:S01]  /*4670*/  FADD.FTZ R44, R44, R37 ;  /* 0x000000252c2c7221 */ /* 0x000fc20000010000 */
[----:B------:R-:W3:Y:S01]  /*4680*/  MUFU.EX2 R58, R58 ;  /* 0x0000003a003a7308 */ /* 0x000ee20000000800 */
[----:B-1----:R-:W-:-:S02]  /*4690*/  FADD.FTZ R3, R51, R4 ;  /* 0x0000000433037221 */ /* 0x002fc40000010000 */
[----:B------:R-:W-:-:S04]  /*46a0*/  FADD.FTZ R41, R41, R44 ;  /* 0x0000002c29297221 */ /* 0x000fc80000010000 */
[----:B------:R-:W-:Y:S01]  /*46b0*/  FADD.FTZ R48, R48, R41 ;  /* 0x0000002930307221 */ /* 0x000fe20000010000 */
[----:B------:R-:W1:Y:S01]  /*46c0*/  MUFU.EX2 R63, R63 ;  /* 0x0000003f003f7308 */ /* 0x000e620000000800 */
[----:B--2---:R-:W-:-:S07]  /*46d0*/  FADD.FTZ R3, R54, R3 ;  /* 0x0000000336037221 */ /* 0x004fce0000010000 */
        /* <DEDUP_REMOVED lines=16> */
[----:B-1----:R-:W-:-:S01]  /*47e0*/  FADD.FTZ R3, R71, R4 ;  /* 0x0000000447037221 */ /* 0x002fc20000010000 */
[----:B------:R-:W-:-:S04]  /*47f0*/  F2FP.SATFINITE.E4M3.F32.PACK_AB_MERGE_C R70, R71, R70, RZ ;  /* 0x000000464746723e */ /* 0x000fc800048070ff */
[----:B------:R-:W-:Y:S02]  /*4800*/  F2FP.SATFINITE.E4M3.F32.PACK_AB_MERGE_C R143, R62, R59, R70 ;  /* 0x0000003b3e8f723e */ /* 0x000fe40004807046 */
        /* <DEDUP_REMOVED lines=48> */
.L_x_8631:
[----:B------:R-:W-:-:S11]  /*4b10*/  UISETP.NE.AND UP1, UPT, UR7, 0x1, UPT ;  /* 0x000000010700788c */ /* 0x000fd6000bf25270 */
[----:B------:R-:W-:Y:S02]  /*4b20*/  @UP1 ULDC.64 UR20, c[0x0][0x9e8] ;  /* 0x00027a0000141ab9 */ /* 0x000fe40000000a00 */
[----:B------:R-:W-:-:S04]  /*4b30*/  UIMAD.WIDE.U32 UR10, UR14, UR20, URZ ;  /* 0x000000140e0a72a5 */ /* 0x000fc8000f8e003f */
[----:B------:R-:W-:-:S12]  /*4b40*/  @UP1 USHF.R.U32.HI UR14, URZ, UR21, UR11 ;  /* 0x000000153f0e1299 */ /* 0x000fd8000801160b */
.L_x_8632:
[----:B------:R-:W-:-:S04]  /*4b50*/  UIMAD UR7, UR14, UR7, UR7 ;  /* 0x000000070e0772a4 */ /* 0x000fc8000f8e0207 */
[----:B------:R-:W-:-:S04]  /*4b60*/  UISETP.LT.AND UP1, UPT, UR6, UR7, UPT ;  /* 0x000000070600728c */ /* 0x000fc8000bf21270 */
[----:B------:R-:W-:-:S12]  /*4b70*/  USEL UR6, UR6, UR7, UP1 ;  /* 0x0000000706067287 */ /* 0x000fd80008800000 */
.L_x_8630:
        /* <DEDUP_REMOVED lines=38> */
.L_x_8651:
[----:B------:R-:W-:-:S04]  /*4de0*/  UIADD3 UR19, UR36, 0x1, URZ ;  /* 0x0000000124137890 */ /* 0x000fc8000fffe03f */
[----:B------:R-:W-:-:S04]  /*4df0*/  UISETP.NE.AND UP1, UPT, UR19, 0x2, UPT ;  /* 0x000000021300788c */ /* 0x000fc8000bf25270 */
[----:B------:R-:W-:Y:S02]  /*4e00*/  USEL UR20, URZ, 0x1, UP1 ;  /* 0x000000013f147887 */ /* 0x000fe40008800000 */
[----:B------:R-:W-:Y:S02]  /*4e10*/  USEL UR19, UR19, URZ, UP1 ;  /* 0x0000003f13137287 */ /* 0x000fe40008800000 */
[----:B------:R-:W-:Y:S01]  /*4e20*/  ULOP3.LUT UR20, UR37, UR20, URZ, 0x3c, !UPT ;  /* 0x0000001425147292 */ /* 0x000fe2000f8e3c3f */
[----:B------:R-:W-:Y:S11]  /*4e30*/  @!P0 BRA `(.L_x_8634) ;  /* 0x0000000000048947 */ /* 0x000ff60003800000 */
[----:B------:R-:W-:Y:S01]  /*4e40*/  BPT.TRAP 0x1 ;  /* 0x000000040000795c */ /* 0x000fe20000300000 */
.L_x_8634:
[----:B------:R-:W-:Y:S01]  /*4e50*/  ULEA UR25, UR19, UR47, 0x3 ;  /* 0x0000002f13197291 */ /* 0x000fe2000f8e183f */
[----:B------:R-:W-:-:S05]  /*4e60*/  IMAD.U32 R8, RZ, RZ, UR20 ;  /* 0x00000014ff087e24 */ /* 0x000fca000f8e00ff */
[----:B------:R-:W-:-:S04]  /*4e70*/  SHF.L.U32 R8, R8, 0x1f, RZ ;  /* 0x0000001f08087819 */ /* 0x000fc800000006ff */
[----:B------:R1:W2:Y:S01]  /*4e80*/  SYNCS.PHASECHK.TRANS64.TRYWAIT P2, [UR25+0x19c30], R8 ;  /* 0x019c3008ff0075a7 */ /* 0x0002a20008040159 */
[----:B------:R-:W-:Y:S05]  /*4e90*/  @!P0 BRA `(.L_x_8635) ;  /* 0x0000000000048947 */ /* 0x000fea0003800000 */
[----:B------:R-:W-:Y:S01]  /*4ea0*/  BPT.TRAP 0x1 ;  /* 0x000000040000795c */ /* 0x000fe20000300000 */
.L_x_8635:
[----:B--2---:R-:W-:Y:S05]  /*4eb0*/  @P2 BRA `(.L_x_8636) ;  /* 0x0000000000082947 */ /* 0x004fea0003800000 */
[----:B------:R-:W2:Y:S02]  /*4ec0*/  SYNCS.PHASECHK.TRANS64.TRYWAIT P2, [UR25+0x19c30], R8 ;  /* 0x019c3008ff0075a7 */ /* 0x000ea40008040159 */
[----:B--2---:R-:W-:Y:S05]  /*4ed0*/  @!P2 BRA `(.L_x_8637) ;  /* 0x000000cc0000a947 */ /* 0x004fea0003800000 */
.L_x_8636:
        /* <DEDUP_REMOVED lines=17> */
.L_x_8638:
[----:B------:R-:W-:Y:S01]  /*4ff0*/  ULEA UR11, UR36, UR47, 0x3 ;  /* 0x0000002f240b7291 */ /* 0x000fe2000f8e183f */
[----:B-12---:R-:W-:-:S05]  /*5000*/  IMAD.U32 R8, RZ, RZ, UR37 ;  /* 0x00000025ff087e24 */ /* 0x006fca000f8e00ff */
[----:B------:R-:W-:-:S04]  /*5010*/  SHF.L.U32 R8, R8, 0x1f, RZ ;  /* 0x0000001f08087819 */ /* 0x000fc800000006ff */
[----:B------:R1:W2:Y:S01]  /*5020*/  SYNCS.PHASECHK.TRANS64.TRYWAIT P2, [UR11+0x19c50], R8 ;  /* 0x019c5008ff0075a7 */ /* 0x0002a2000804014b */
[----:B------:R-:W-:Y:S05]  /*5030*/  @!P0 BRA `(.L_x_8639) ;  /* 0x0000000000048947 */ /* 0x000fea0003800000 */
[----:B------:R-:W-:Y:S01]  /*5040*/  BPT.TRAP 0x1 ;  /* 0x000000040000795c */ /* 0x000fe20000300000 */
.L_x_8639:
[----:B--2---:R-:W-:Y:S05]  /*5050*/  @P2 BRA `(.L_x_8640) ;  /* 0x0000000000082947 */ /* 0x004fea0003800000 */
[----:B------:R-:W2:Y:S02]  /*5060*/  SYNCS.PHASECHK.TRANS64.TRYWAIT P2, [UR11+0x19c50], R8 ;  /* 0x019c5008ff0075a7 */ /* 0x000ea4000804014b */
[----:B--2---:R-:W-:Y:S05]  /*5070*/  @!P2 BRA `(.L_x_8641) ;  /* 0x000000c800b0a947 */ /* 0x004fea0003800000 */
.L_x_8640:
[----:B------:R-:W-:Y:S01]  /*5080*/  UIADD3 UR6, UR47, 0x3000, URZ ;  /* 0x000030002f067890 */ /* 0x000fe2000fffe03f */
[----:B------:R-:W-:Y:S01]  /*5090*/  WARPGROUP.ARRIVE ;  /* 0x00000000000079c5 */ /* 0x000fe20000000000 */
[----:B------:R-:W-:Y:S01]  /*50a0*/  UMOV UR7, 0x40000040 ;  /* 0x4000004000077882 */ /* 0x000fe20000000000 */
[----:B------:R-:W-:Y:S01]  /*50b0*/  IMAD.SHL.U32 R11, R3, 0x80, RZ ;  /* 0x00000080030b7824 */ /* 0x000fe200078e00ff */
[----:B------:R-:W-:Y:S01]  /*50c0*/  USHF.R.U32.HI UR6, URZ, 0x4, UR6 ;  /* 0x000000043f067899 */ /* 0x000fe20008011606 */
[----:B-12---:R-:W-:Y:S01]  /*50d0*/  IMAD.U32 R8, RZ, RZ, UR25 ;  /* 0x00000019ff087e24 */ /* 0x006fe2000f8e00ff */
[----:B------:R-:W-:Y:S02]  /*50e0*/  PLOP3.LUT P2, PT, PT, PT, UP0, 0x40, 0x0 ;  /* 0x000000000000781c */ /* 0x000fe40003f4e808 */
[----:B------:R-:W-:Y:S01]  /*50f0*/  ULOP3.LUT UR6, UR6, 0x3fff, URZ, 0xc0, !UPT ;  /* 0x00003fff06067892 */ /* 0x000fe2000f8ec03f */
[----:B------:R-:W-:Y:S01]  /*5100*/  IADD3 R12, -R11, 0x1, RZ ;  /* 0x000000010b0c7810 */ /* 0x000fe20007ffe1ff */
[----:B------:R-:W-:-:S02]  /*5110*/  @!P1 VIADD R8, R8, 0x19c40 ;  /* 0x00019c4008089836 */ /* 0x000fc40000000000 */
[----:B------:R-:W-:Y:S02]  /*5120*/  ULOP3.LUT UR6, UR6, 0x10000, URZ, 0xfc, !UPT ;  /* 0x0001000006067892 */ /* 0x000fe4000f8efc3f */
[----:B------:R-:W-:Y:S01]  /*5130*/  IMAD R12, R17, UR22, R12 ;  /* 0x00000016110c7c24 */ /* 0x000fe2000f8e020c */
[----:B------:R-:W-:Y:S01]  /*5140*/  @!P1 PRMT R8, RZ, 0x654, R8 ;  /* 0x00000654ff089816 */ /* 0x000fe20000000008 */
[----:B------:R-:W-:Y:S02]  /*5150*/  UIMAD UR10, UR36, 0x300, UR6 ;  /* 0x00000300240a78a4 */ /* 0x000fe4000f8e0206 */
[----:B------:R-:W-:-:S04]  /*5160*/  VIADD R9, R12, -UR23 ;  /* 0x800000170c097c36 */ /* 0x000fc80008000000 */
[----:B------:R-:W-:Y:S01]  /*5170*/  IMAD R9, R16, -0x2, R9 ;  /* 0xfffffffe10097824 */ /* 0x000fe200078e0209 */
[----:B------:R-:W-:Y:S02]  /*5180*/  UMOV UR6, UR10 ;  /* 0x0000000a00067c82 */ /* 0x000fe40008000000 */
[----:B------:R-:W-:Y:S01]  /*5190*/  QGMMA.64x96x32.F32.E4M3.E4M3 R88, R148, gdesc[UR4], R88, gsb0 ;  /* 0x0160000494587df3 */ /* 0x000fe20008000858 */
[----:B------:R-:W-:Y:S01]  /*51a0*/  UIADD3 UR6, UR10, 0x2, URZ ;  /* 0x000000020a067890 */ /* 0x000fe2000fffe03f */
[----:B------:R-:W-:Y:S01]  /*51b0*/  VIADD R15, R9, UR24 ;  /* 0x00000018090f7c36 */ /* 0x000fe20008000000 */
[----:B------:R-:W-:-:S03]  /*51c0*/  UMOV UR7, 0x40000040 ;  /* 0x4000004000077882 */ /* 0x000fc60000000000 */
[----:B------:R-:W-:Y:S01]  /*51d0*/  IMAD.IADD R13, R7, 0x1, R15 ;  /* 0x00000001070d7824 */ /* 0x000fe200078e020f */
[----:B------:R-:W-:Y:S02]  /*51e0*/  WARPGROUP.DEPBAR.LE gsb0, 0x0 ;  /* 0x00008000000079c5 */ /* 0x000fe40000010000 */
[----:B------:R-:W-:-:S06]  /*51f0*/  WARPGROUP.ARRIVE ;  /* 0x00000000000079c5 */ /* 0x000fcc0000000000 */
[----:B------:R-:W-:Y:S01]  /*5200*/  QGMMA.64x96x32.F32.E4M3.E4M3 R88, R144, gdesc[UR4], R88, gsb0 ;  /* 0x0160000490587df3 */ /* 0x000fe20008000858 */
[----:B------:R-:W-:Y:S01]  /*5210*/  UIADD3 UR6, UR10, 0x4, URZ ;  /* 0x000000040a067890 */ /* 0x000fe2000fffe03f */
[----:B------:R-:W-:Y:S01]  /*5220*/  UMOV UR7, 0x40000040 ;  /* 0x4000004000077882 */ /* 0x000fe20000000000 */
        /* <DEDUP_REMOVED lines=8> */
[----:B------:R-:W-:-:S06]  /*52b0*/  ULOP3.LUT UR6, URZ, UR18, URZ, 0x33, !UPT ;  /* 0x000000123f067292 */ /* 0x000fcc000f8e333f */
[----:B------:R-:W-:-:S04]  /*52c0*/  VIADD R14, R9, UR6 ;  /* 0x00000006090e7c36 */ /* 0x000fc80008000000 */
[----:B------:R-:W-:Y:S01]  /*52d0*/  IMAD.IADD R12, R7, 0x1, R14 ;  /* 0x00000001070c7824 */ /* 0x000fe200078e020e */
[----:B------:R-:W-:Y:S02]  /*52e0*/  WARPGROUP.DEPBAR.LE gsb0, 0x0 ;  /* 0x00008000000079c5 */ /* 0x000fe40000010000 */
[----:B------:R1:W-:Y:S01]  /*52f0*/  @!P1 SYNCS.ARRIVE.TRANS64.RED.A1T0 RZ, [R8+URZ], RZ ;  /* 0x000000ff08ff99a7 */ /* 0x0003e2000810043f */
[----:B------:R-:W-:Y:S05]  /*5300*/  @P2 BRA `(.L_x_8642) ;  /* 0x00000000005c2947 */ /* 0x000fea0003800000 */
[----:B------:R-:W-:Y:S01]  /*5310*/  ISETP.GT.AND P2, PT, R10, -0x1, PT ;  /* 0xffffffff0a00780c */ /* 0x000fe20003f44270 */
[----:B------:R-:W-:-:S12]  /*5320*/  BSSY B0, `(.L_x_8643) ;  /* 0x0000011000007945 */ /* 0x000fd80003800000 */
[----:B------:R-:W-:Y:S05]  /*5330*/  @P2 BRA `(.L_x_8644) ;  /* 0x0000000000202947 */ /* 0x000fea0003800000 */
[----:B------:R-:W-:Y:S01]  /*5340*/  IMAD.U32 R136, RZ, RZ, UR21 ;  /* 0x00000015ff887e24 */ /* 0x000fe2000f8e00ff */
[----:B------:R-:W-:-:S04]  /*5350*/  LOP3.LUT R21, RZ, R10, RZ, 0x33, !PT ;  /* 0x0000000aff157212 */ /* 0x000fc800078e33ff */
[----:B------:R-:W-:-:S13]  /*5360*/  ISETP.NE.AND P2, PT, R136, 0x1, PT ;  /* 0x000000018800780c */ /* 0x000fda0003f45270 */
[----:B-1----:R-:W1:Y:S02]  /*5370*/  @P2 LDC.64 R8, c[0x0][0x9e8] ;  /* 0x00027a00ff082b82 */ /* 0x002e640000000a00 */
[----:B-1----:R-:W-:-:S05]  /*5380*/  @P2 IMAD.HI.U32 R8, R21, R8, RZ ;  /* 0x0000000815082227 */ /* 0x002fca00078e00ff */
[----:B------:R-:W-:-:S04]  /*5390*/  @P2 SHF.R.U32.HI R21, RZ, R9, R8 ;  /* 0x00000009ff152219 */ /* 0x000fc80000011608 */
[----:B------:R-:W-:Y:S01]  /*53a0*/  LOP3.LUT R8, RZ, R21, RZ, 0x33, !PT ;  /* 0x00000015ff087212 */ /* 0x000fe200078e33ff */
[----:B------:R-:W-:Y:S06]  /*53b0*/  BRA `(.L_x_8645) ;  /* 0x00000000001c7947 */ /* 0x000fec0003800000 */
.L_x_8644:
[----:B------:R-:W-:-:S05]  /*53c0*/  IMAD.U32 R136, RZ, RZ, UR21 ;  /* 0x00000015ff887e24 */ /* 0x000fca000f8e00ff */
[----:B------:R-:W-:-:S13]  /*53d0*/  ISETP.NE.AND P2, PT, R136, 0x1, PT ;  /* 0x000000018800780c */ /* 0x000fda0003f45270 */
[----:B-1----:R-:W1:Y:S01]  /*53e0*/  @P2 LDC.64 R8, c[0x0][0x9e8] ;  /* 0x00027a00ff082b82 */ /* 0x002e620000000a00 */
[----:B------:R-:W-:-:S04]  /*53f0*/  @P2 IMAD.IADD R21, R156, 0x1, R7 ;  /* 0x000000019c152824 */ /* 0x000fc800078e0207 */
[----:B-1----:R-:W-:-:S04]  /*5400*/  @P2 IMAD.HI.U32 R20, R21, R8, RZ ;  /* 0x0000000815142227 */ /* 0x002fc800078e00ff */
[----:B------:R-:W-:Y:S01]  /*5410*/  IMAD.MOV.U32 R8, RZ, RZ, R10 ;  /* 0x000000ffff087224 */ /* 0x000fe200078e000a */
[----:B------:R-:W-:-:S07]  /*5420*/  @P2 SHF.R.U32.HI R8, RZ, R9, R20 ;  /* 0x00000009ff082219 */ /* 0x000fce0000011614 */
.L_x_8645:
[----:B------:R-:W-:Y:S05]  /*5430*/  BSYNC B0 ;  /* 0x0000000000007941 */ /* 0x000fea0003800000 */
.L_x_8643:
[----:B------:R-:W-:-:S04]  /*5440*/  IMAD R9, R8, R136, -R11 ;  /* 0x0000008808097224 */ /* 0x000fc800078e0a0b */
[----:B------:R-:W-:-:S05]  /*5450*/  IMAD R9, R16, -0x2, R9 ;  /* 0xfffffffe10097824 */ /* 0x000fca00078e0209 */
[----:B------:R-:W-:Y:S02]  /*5460*/  VIADDMNMX R13, R9, R136, R13, PT ;  /* 0x00000088090d7246 */ /* 0x000fe4000380010d */
[----:B------:R-:W-:-:S07]  /*5470*/  VIMNMX R12, R12, R9, !PT ;  /* 0x000000090c0c7248 */ /* 0x000fce0007fe0100 */
.L_x_8642:
[----:B------:R-:W-:Y:S01]  /*5480*/  ISETP.GT.AND P2, PT, R3, -0x1, PT ;  /* 0xffffffff0300780c */ /* 0x000fe20003f44270 */
[C---:B------:R-:W-:Y:S02]  /*5490*/  IMAD.IADD R15, R6.reuse, 0x1, R15 ;  /* 0x00000001060f7824 */ /* 0x040fe400078e020f */
[----:B------:R-:W-:Y:S01]  /*54a0*/  IMAD.IADD R14, R6, 0x1, R14 ;  /* 0x00000001060e7824 */ /* 0x000fe200078e020e */
[C---:B------:R-:W-:Y:S02]  /*54b0*/  ISETP.GT.AND P5, PT, R12.reuse, RZ, P2 ;  /* 0x000000ff0c00720c */ /* 0x040fe400017a4270 */
[C---:B------:R-:W-:Y:S02]  /*54c0*/  ISETP.GT.AND P4, PT, R12.reuse, 0x1, P2 ;  /* 0x000000010c00780c */ /* 0x040fe40001784270 */
[----:B------:R-:W-:Y:S02]  /*54d0*/  ISETP.LT.OR P5, PT, R13, 0x1, P5 ;  /* 0x000000010d00780c */ /* 0x000fe40002fa1670 */
[----:B------:R-:W-:-:S02]  /*54e0*/  ISETP.GT.AND P6, PT, R12, 0x8, P2 ;  /* 0x000000080c00780c */ /* 0x000fc400017c4270 */
[----:B------:R-:W-:Y:S02]  /*54f0*/  FSEL R9, R24, -INF , !P5 ;  /* 0xff80000018097808 */ /* 0x000fe40006800000 */
[C---:B------:R-:W-:Y:S02]  /*5500*/  ISETP.GT.AND P5, PT, R12.reuse, 0x10, P2 ;  /* 0x000000100c00780c */ /* 0x040fe400017a4270 */
[----:B------:R-:W-:Y:S02]  /*5510*/  ISETP.GT.AND P3, PT, R12, 0x9, P2 ;  /* 0x000000090c00780c */ /* 0x000fe40001764270 */
[C---:B------:R-:W-:Y:S02]  /*5520*/  ISETP.LT.OR P5, PT, R13.reuse, 0x11, P5 ;  /* 0x000000110d00780c */ /* 0x040fe40002fa1670 */
[----:B------:R-:W-:Y:S02]  /*5530*/  ISETP.LT.OR P4, PT, R13, 0x2, P4 ;  /* 0x000000020d00780c */ /* 0x000fe40002781670 */
[----:B------:R-:W-:-:S02]  /*5540*/  FSEL R32, R32, -INF , !P5 ;  /* 0xff80000020207808 */ /* 0x000fc40006800000 */
[----:B------:R-:W-:Y:S02]  /*5550*/  ISETP.GT.AND P5, PT, R12, 0x20, P2 ;  /* 0x000000200c00780c */ /* 0x000fe400017a4270 */
[C---:B------:R-:W-:Y:S02]  /*5560*/  ISETP.LT.OR P6, PT, R13.reuse, 0x9, P6 ;  /* 0x000000090d00780c */ /* 0x040fe400037c1670 */
[C---:B------:R-:W-:Y:S02]  /*5570*/  ISETP.LT.OR P3, PT, R13.reuse, 0xa, P3 ;  /* 0x0000000a0d00780c */ /* 0x040fe40001f61670 */
[----:B------:R-:W-:Y:S02]  /*5580*/  ISETP.LT.OR P5, PT, R13, 0x21, P5 ;  /* 0x000000210d00780c */ /* 0x000fe40002fa1670 */
[----:B------:R-:W-:Y:S02]  /*5590*/  FSEL R25, R25, -INF , !P4 ;  /* 0xff80000019197808 */ /* 0x000fe40006000000 */
[----:B------:R-:W-:-:S02]  /*55a0*/  FSEL R28, R28, -INF , !P6 ;  /* 0xff8000001c1c7808 */ /* 0x000fc40007000000 */
[----:B------:R-:W-:Y:S02]  /*55b0*/  FSEL R29, R29, -INF , !P3 ;  /* 0xff8000001d1d7808 */ /* 0x000fe40005800000 */
[C---:B------:R-:W-:Y:S02]  /*55c0*/  ISETP.GT.AND P4, PT, R12.reuse, 0x11, P2 ;  /* 0x000000110c00780c */ /* 0x040fe40001784270 */
[C---:B------:R-:W-:Y:S02]  /*55d0*/  ISETP.GT.AND P6, PT, R12.reuse, 0x18, P2 ;  /* 0x000000180c00780c */ /* 0x040fe400017c4270 */
[----:B------:R-:W-:Y:S02]  /*55e0*/  ISETP.GT.AND P3, PT, R12, 0x19, P2 ;  /* 0x000000190c00780c */ /* 0x000fe40001764270 */
[----:B------:R-:W-:Y:S02]  /*55f0*/  FSEL R40, R40, -INF , !P5 ;  /* 0xff80000028287808 */ /* 0x000fe40006800000 */
[----:B------:R-:W-:-:S02]  /*5600*/  ISETP.GT.AND P5, PT, R12, 0x30, P2 ;  /* 0x000000300c00780c */ /* 0x000fc400017a4270 */
[C---:B------:R-:W-:Y:S02]  /*5610*/  ISETP.LT.OR P4, PT, R13.reuse, 0x12, P4 ;  /* 0x000000120d00780c */ /* 0x040fe40002781670 */
        /* <DEDUP_REMOVED lines=58> */
[----:B------:R-:W-:-:S02]  /*59c0*/  PLOP3.LUT P5, PT, PT, PT, UP0, 0x40, 0x0 ;  /* 0x000000000000781c */ /* 0x000fc40003fae808 */
        /* <DEDUP_REMOVED lines=14> */
[----:B------:R-:W-:Y:S01]  /*5ab0*/  FSEL R85, R85, -INF , !P3 ;  /* 0xff80000055557808 */ /* 0x000fe20005800000 */
[----:B------:R-:W-:Y:S06]  /*5ac0*/  @P5 BRA `(.L_x_8646) ;  /* 0x0000000000585947 */ /* 0x000fec0003800000 */
[----:B------:R-:W-:Y:S01]  /*5ad0*/  IMAD.IADD R21, R156, 0x1, R6 ;  /* 0x000000019c157824 */ /* 0x000fe200078e0206 */
[----:B------:R-:W-:Y:S04]  /*5ae0*/  BSSY B0, `(.L_x_8647) ;  /* 0x0000010000007945 */ /* 0x000fe80003800000 */
[----:B------:R-:W-:-:S13]  /*5af0*/  ISETP.GT.AND P3, PT, R21, -0x1, PT ;  /* 0xffffffff1500780c */ /* 0x000fda0003f64270 */
[----:B------:R-:W-:Y:S05]  /*5b00*/  @P3 BRA `(.L_x_8648) ;  /* 0x0000000000203947 */ /* 0x000fea0003800000 */
[----:B-1----:R-:W-:Y:S01]  /*5b10*/  IMAD.U32 R8, RZ, RZ, UR21 ;  /* 0x00000015ff087e24 */ /* 0x002fe2000f8e00ff */
[----:B------:R-:W-:-:S04]  /*5b20*/  LOP3.LUT R21, RZ, R21, RZ, 0x33, !PT ;  /* 0x00000015ff157212 */ /* 0x000fc800078e33ff */
[----:B------:R-:W-:-:S13]  /*5b30*/  ISETP.NE.AND P3, PT, R8, 0x1, PT ;  /* 0x000000010800780c */ /* 0x000fda0003f65270 */
[----:B------:R-:W1:Y:S02]  /*5b40*/  @P3 LDC.64 R12, c[0x0][0x9e8] ;  /* 0x00027a00ff0c3b82 */ /* 0x000e640000000a00 */
[----:B-1----:R-:W-:-:S05]  /*5b50*/  @P3 IMAD.HI.U32 R12, R21, R12, RZ ;  /* 0x0000000c150c3227 */ /* 0x002fca00078e00ff */
[----:B------:R-:W-:-:S04]  /*5b60*/  @P3 SHF.R.U32.HI R21, RZ, R13, R12 ;  /* 0x0000000dff153219 */ /* 0x000fc8000001160c */
[----:B------:R-:W-:Y:S01]  /*5b70*/  LOP3.LUT R21, RZ, R21, RZ, 0x33, !PT ;  /* 0x00000015ff157212 */ /* 0x000fe200078e33ff */
[----:B------:R-:W-:Y:S06]  /*5b80*/  BRA `(.L_x_8649) ;  /* 0x0000000000147947 */ /* 0x000fec0003800000 */
.L_x_8648:
[----:B-1----:R-:W-:-:S05]  /*5b90*/  IMAD.U32 R8, RZ, RZ, UR21 ;  /* 0x00000015ff087e24 */ /* 0x002fca000f8e00ff */
[----:B------:R-:W-:-:S13]  /*5ba0*/  ISETP.NE.AND P3, PT, R8, 0x1, PT ;  /* 0x000000010800780c */ /* 0x000fda0003f65270 */
[----:B------:R-:W1:Y:S02]  /*5bb0*/  @P3 LDC.64 R12, c[0x0][0x9e8] ;  /* 0x00027a00ff0c3b82 */ /* 0x000e640000000a00 */
[----:B-1----:R-:W-:-:S05]  /*5bc0*/  @P3 IMAD.HI.U32 R12, R21, R12, RZ ;  /* 0x0000000c150c3227 */ /* 0x002fca00078e00ff */
[----:B------:R-:W-:-:S07]  /*5bd0*/  @P3 SHF.R.U32.HI R21, RZ, R13, R12 ;  /* 0x0000000dff153219 */ /* 0x000fce000001160c */
.L_x_8649:
[----:B------:R-:W-:Y:S05]  /*5be0*/  BSYNC B0 ;  /* 0x0000000000007941 */ /* 0x000fea0003800000 */
.L_x_8647:
[----:B------:R-:W-:-:S04]  /*5bf0*/  IMAD R21, R21, R8, -R11 ;  /* 0x0000000815157224 */ /* 0x000fc800078e0a0b */
[----:B------:R-:W-:-:S05]  /*5c00*/  IMAD R21, R16, -0x2, R21 ;  /* 0xfffffffe10157824 */ /* 0x000fca00078e0215 */
[----:B------:R-:W-:Y:S02]  /*5c10*/  VIADDMNMX R15, R21, R8, R15, PT ;  /* 0x00000008150f7246 */ /* 0x000fe4000380010f */
[----:B------:R-:W-:-:S07]  /*5c20*/  VIMNMX R14, R14, R21, !PT ;  /* 0x000000150e0e7248 */ /* 0x000fce0007fe0100 */
.L_x_8646:
[----:B-1----:R-:W-:Y:S01]  /*5c30*/  FMNMX.FTZ R8, R9, R2, !PT ;  /* 0x0000000209087209 */ /* 0x002fe20007810000 */
[----:B------:R-:W-:Y:S01]  /*5c40*/  IMAD.U32 R21, RZ, RZ, UR41 ;  /* 0x00000029ff157e24 */ /* 0x000fe2000f8e00ff */
        /* <DEDUP_REMOVED lines=20> */
[----:B------:R-:W-:Y:S02]  /*5d90*/  ISETP.GT.AND P4, PT, R14, 0x1, P2 ;  /* 0x000000010e00780c */ /* 0x000fe40001784270 */
[----:B------:R-:W-:Y:S02]  /*5da0*/  FMNMX.FTZ R11, R45, R8, !PT ;  /* 0x000000082d0b7209 */ /* 0x000fe40007810000 */
[----:B------:R-:W-:-:S02]  /*5db0*/  ISETP.LT.OR P5, PT, R15, 0x1, P5 ;  /* 0x000000010f00780c */ /* 0x000fc40002fa1670 */
[----:B------:R-:W-:Y:S02]  /*5dc0*/  FMNMX.FTZ R8, R48, R11, !PT ;  /* 0x0000000b30087209 */ /* 0x000fe40007810000 */
[----:B------:R-:W-:Y:S02]  /*5dd0*/  ISETP.LT.OR P4, PT, R15, 0x2, P4 ;  /* 0x000000020f00780c */ /* 0x000fe40002781670 */
[----:B------:R-:W-:Y:S02]  /*5de0*/  FMNMX.FTZ R11, R49, R8, !PT ;  /* 0x00000008310b7209 */ /* 0x000fe40007810000 */
[----:B------:R-:W-:Y:S02]  /*5df0*/  ISETP.GT.AND P3, PT, R14, 0x9, P2 ;  /* 0x000000090e00780c */ /* 0x000fe40001764270 */
[----:B------:R-:W-:Y:S02]  /*5e00*/  FMNMX.FTZ R8, R52, R11, !PT ;  /* 0x0000000b34087209 */ /* 0x000fe40007810000 */
[----:B------:R-:W-:-:S02]  /*5e10*/  FSEL R27, R27, -INF , !P4 ;  /* 0xff8000001b1b7808 */ /* 0x000fc40006000000 */
[----:B------:R-:W-:Y:S02]  /*5e20*/  FMNMX.FTZ R11, R53, R8, !PT ;  /* 0x00000008350b7209 */ /* 0x000fe40007810000 */
[----:B------:R-:W-:Y:S02]  /*5e30*/  ISETP.GT.AND P4, PT, R14, 0x10, P2 ;  /* 0x000000100e00780c */ /* 0x000fe40001784270 */
[----:B------:R-:W-:Y:S02]  /*5e40*/  FMNMX.FTZ R8, R56, R11, !PT ;  /* 0x0000000b38087209 */ /* 0x000fe40007810000 */
[----:B------:R-:W-:Y:S02]  /*5e50*/  ISETP.LT.OR P3, PT, R15, 0xa, P3 ;  /* 0x0000000a0f00780c */ /* 0x000fe40001f61670 */
[----:B------:R-:W-:Y:S02]  /*5e60*/  FMNMX.FTZ R11, R57, R8, !PT ;  /* 0x00000008390b7209 */ /* 0x000fe40007810000 */
[----:B------:R-:W-:-:S02]  /*5e70*/  ISETP.LT.OR P4, PT, R15, 0x11, P4 ;  /* 0x000000110f00780c */ /* 0x000fc40002781670 */
[----:B------:R-:W-:Y:S02]  /*5e80*/  FMNMX.FTZ R8, R60, R11, !PT ;  /* 0x0000000b3c087209 */ /* 0x000fe40007810000 */
[----:B------:R-:W-:Y:S02]  /*5e90*/  FSEL R31, R31, -INF , !P3 ;  /* 0xff8000001f1f7808 */ /* 0x000fe40005800000 */
        /* <DEDUP_REMOVED lines=26> */
[----:B------:R-:W-:Y:S01]  /*6040*/  FSEL R46, R46, -INF , !P4 ;  /* 0xff8000002e2e7808 */ /* 0x000fe20006000000 */
[----:B------:R-:W1:Y:S01]  /*6050*/  SHFL.BFLY PT, R8, R11, 0x2, 0x1f ;  /* 0x0c401f000b087f89 */ /* 0x000e6200000e0000 */
[----:B------:R-:W-:-:S04]  /*6060*/  ISETP.GT.AND P4, PT, R14, 0x30, P2 ;  /* 0x000000300e00780c */ /* 0x000fc80001784270 */
[----:B------:R-:W-:-:S04]  /*6070*/  ISETP.LT.OR P4, PT, R15, 0x31, P4 ;  /* 0x000000310f00780c */ /* 0x000fc80002781670 */
[----:B------:R-:W-:Y:S02]  /*6080*/  FSEL R50, R50, -INF , !P4 ;  /* 0xff80000032327808 */ /* 0x000fe40006000000 */
[----:B------:R-:W-:-:S04]  /*6090*/  ISETP.GT.AND P4, PT, R14, 0x39, P2 ;  /* 0x000000390e00780c */ /* 0x000fc80001784270 */
[----:B------:R-:W-:-:S04]  /*60a0*/  ISETP.LT.OR P4, PT, R15, 0x3a, P4 ;  /* 0x0000003a0f00780c */ /* 0x000fc80002781670 */
[----:B------:R-:W-:Y:S02]  /*60b0*/  FSEL R55, R55, -INF , !P4 ;  /* 0xff80000037377808 */ /* 0x000fe40006000000 */
[----:B------:R-:W-:Y:S02]  /*60c0*/  ISETP.GT.AND P4, PT, R14, 0x48, P2 ;  /* 0x000000480e00780c */ /* 0x000fe40001784270 */
[----:B-1----:R-:W-:Y:S02]  /*60d0*/  FMNMX.FTZ R12, R11, R8, !PT ;  /* 0x000000080b0c7209 */ /* 0x002fe40007810000 */
[----:B------:R-:W-:-:S03]  /*60e0*/  ISETP.LT.OR P4, PT, R15, 0x49, P4 ;  /* 0x000000490f00780c */ /* 0x000fc60002781670 */
[----:B------:R-:W1:Y:S01]  /*60f0*/  SHFL.BFLY PT, R13, R12, 0x1, 0x1f ;  /* 0x0c201f000c0d7f89 */ /* 0x000e6200000e0000 */
[----:B------:R-:W-:Y:S02]  /*6100*/  FSEL R62, R62, -INF , !P4 ;  /* 0xff8000003e3e7808 */ /* 0x000fe40006000000 */
        /* <DEDUP_REMOVED lines=8> */
[----:B------:R-:W-:Y:S02]  /*6190*/  ISETP.LT.OR P4, PT, R15, 0x6a, P4 ;  /* 0x0000006a0f00780c */ /* 0x000fe40002781670 */
[C---:B------:R-:W-:Y:S01]  /*61a0*/  FSETP.NEU.FTZ.AND P6, PT, R8.reuse, -INF , PT ;  /* 0xff8000000800780b */ /* 0x040fe20003fdd000 */
[----:B------:R-:W-:-:S01]  /*61b0*/  FFMA.FTZ R13, R8, R21, -8 ;  /* 0xc1000000080d7423 */ /* 0x000fc20000010015 */
[----:B------:R-:W-:-:S02]  /*61c0*/  FSEL R21, R26, -INF , !P5 ;  /* 0xff8000001a157808 */ /* 0x000fc40006800000 */
[----:B------:R-:W-:Y:S02]  /*61d0*/  ISETP.LT.OR P5, PT, R15, 0x2a, P3 ;  /* 0x0000002a0f00780c */ /* 0x000fe40001fa1670 */
[----:B------:R-:W-:Y:S02]  /*61e0*/  FSEL R12, R13, RZ, P6 ;  /* 0x000000ff0d0c7208 */ /* 0x000fe40003000000 */
[----:B------:R-:W-:Y:S02]  /*61f0*/  FMNMX.FTZ R26, R21, R0, !PT ;  /* 0x00000000151a7209 */ /* 0x000fe40007810000 */
[----:B------:R-:W-:Y:S01]  /*6200*/  ISETP.GT.AND P3, PT, R14, 0x31, P2 ;  /* 0x000000310e00780c */ /* 0x000fe20001764270 */
        /* <DEDUP_REMOVED lines=11> */
[----:B------:R1:W-:Y:S01]  /*62c0*/  MUFU.EX2 R26, R33 ;  /* 0x00000021001a7308 */ /* 0x0003e20000000800 */
        /* <DEDUP_REMOVED lines=8> */
[----:B------:R2:W-:Y:S01]  /*6350*/  MUFU.EX2 R28, R37 ;  /* 0x00000025001c7308 */ /* 0x0005e20000000800 */
[----:B------:R-:W-:Y:S01]  /*6360*/  ISETP.LT.OR P3, PT, R15, 0x32, P3 ;  /* 0x000000320f00780c */ /* 0x000fe20001f61670 */
[--C-:B------:R-:W-:Y:S01]  /*6370*/  FFMA.FTZ R60, R60, UR41, -R12.reuse ;  /* 0x000000293c3c7c23 */ /* 0x100fe2000801080c */
[----:B------:R-:W-:Y:S01]  /*6380*/  FMNMX.FTZ R32, R38, R29, !PT ;  /* 0x0000001d26207209 */ /* 0x000fe20007810000 */
[--C-:B------:R-:W-:Y:S01]  /*6390*/  FFMA.FTZ R29, R40, UR41, -R12.reuse ;  /* 0x00000029281d7c23 */ /* 0x100fe2000801080c */
[----:B------:R-:W-:Y:S01]  /*63a0*/  FSEL R51, R51, -INF , !P3 ;  /* 0xff80000033337808 */ /* 0x000fe20005800000 */
[--C-:B------:R-:W-:Y:S01]  /*63b0*/  FFMA.FTZ R53, R53, UR41, -R12.reuse ;  /* 0x0000002935357c23 */ /* 0x100fe2000801080c */
[----:B-1----:R-:W-:Y:S01]  /*63c0*/  FMNMX.FTZ R33, R39, R32, !PT ;  /* 0x0000002027217209 */ /* 0x002fe20007810000 */
[----:B------:R-:W-:Y:S01]  /*63d0*/  FFMA.FTZ R85, R85, UR41, -R12 ;  /* 0x0000002955557c23 */ /* 0x000fe2000801080c */
[----:B------:R-:W-:Y:S01]  /*63e0*/  ISETP.LT.OR P5, PT, R15, 0x39, P5 ;  /* 0x000000390f00780c */ /* 0x000fe20002fa1670 */
[----:B------:R-:W-:Y:S01]  /*63f0*/  MUFU.EX2 R20, R20 ;  /* 0x0000001400147308 */ /* 0x000fe20000000800 */
[----:B------:R-:W-:-:S02]  /*6400*/  FMNMX.FTZ R32, R42, R33, !PT ;  /* 0x000000212a207209 */ /* 0x000fc40007810000 */
[----:B------:R-:W-:Y:S02]  /*6410*/  ISETP.GT.AND P3, PT, R14, 0x40, P2 ;  /* 0x000000400e00780c */ /* 0x000fe40001764270 */
[----:B------:R-:W-:Y:S02]  /*6420*/  FMNMX.FTZ R33, R43, R32, !PT ;  /* 0x000000202b217209 */ /* 0x000fe40007810000 */
[----:B------:R-:W-:Y:S01]  /*6430*/  FSEL R54, R54, -INF , !P5 ;  /* 0xff80000036367808 */ /* 0x000fe20006800000 */
[----:B------:R1:W-:Y:S01]  /*6440*/  MUFU.EX2 R32, R41 ;  /* 0x0000002900207308 */ /* 0x0003e20000000800 */
[----:B------:R-:W-:Y:S01]  /*6450*/  FMNMX.FTZ R36, R46, R33, !PT ;  /* 0x000000212e247209 */ /* 0x000fe20007810000 */
[----:B------:R-:W-:Y:S01]  /*6460*/  FFMA.FTZ R33, R44, UR41, -R12 ;  /* 0x000000292c217c23 */ /* 0x000fe2000801080c */
[----:B------:R-:W-:Y:S02]  /*6470*/  ISETP.GT.AND P5, PT, R14, 0x41, P2 ;  /* 0x000000410e00780c */ /* 0x000fe400017a4270 */
[----:B--2---:R-:W-:-:S02]  /*6480*/  FMNMX.FTZ R37, R47, R36, !PT ;  /* 0x000000242f257209 */ /* 0x004fc40007810000 */
[C---:B------:R-:W-:Y:S01]  /*6490*/  ISETP.LT.OR P3, PT, R15.reuse, 0x41, P3 ;  /* 0x000000410f00780c */ /* 0x040fe20001f61670 */
[----:B------:R-:W-:Y:S01]  /*64a0*/  MUFU.EX2 R9, R9 ;  /* 0x0000000900097308 */ /* 0x000fe20000000800 */
[----:B------:R-:W-:Y:S02]  /*64b0*/  FMNMX.FTZ R36, R50, R37, !PT ;  /* 0x0000002532247209 */ /* 0x000fe40007810000 */
[----:B------:R-:W-:Y:S02]  /*64c0*/  ISETP.LT.OR P5, PT, R15, 0x42, P5 ;  /* 0x000000420f00780c */ /* 0x000fe40002fa1670 */
[----:B------:R-:W-:Y:S02]  /*64d0*/  FMNMX.FTZ R37, R51, R36, !PT ;  /* 0x0000002433257209 */ /* 0x000fe40007810000 */
[----:B------:R-:W-:Y:S01]  /*64e0*/  FSEL R58, R58, -INF , !P3 ;  /* 0xff8000003a3a7808 */ /* 0x000fe20005800000 */
[----:B------:R2:W-:Y:S01]  /*64f0*/  MUFU.EX2 R36, R45 ;  /* 0x0000002d00247308 */ /* 0x0005e20000000800 */
[----:B------:R-:W-:Y:S01]  /*6500*/  FMNMX.FTZ R40, R54, R37, !PT ;  /* 0x0000002536287209 */ /* 0x000fe20007810000 */
[----:B------:R-:W-:Y:S01]  /*6510*/  FFMA.FTZ R37, R48, UR41, -R12 ;  /* 0x0000002930257c23 */ /* 0x000fe2000801080c */
[----:B------:R-:W-:-:S02]  /*6520*/  ISETP.GT.AND P3, PT, R14, 0x49, P2 ;  /* 0x000000490e00780c */ /* 0x000fc40001764270 */
[----:B-1----:R-:W-:Y:S02]  /*6530*/  FMNMX.FTZ R41, R55, R40, !PT ;  /* 0x0000002837297209 */ /* 0x002fe40007810000 */
[----:B------:R-:W-:Y:S01]  /*6540*/  FSEL R59, R59, -INF , !P5 ;  /* 0xff8000003b3b7808 */ /* 0x000fe20006800000 */
[----:B------:R-:W-:Y:S01]  /*6550*/  MUFU.EX2 R11, R11 ;  /* 0x0000000b000b7308 */ /* 0x000fe20000000800 */
[----:B------:R-:W-:Y:S02]  /*6560*/  FMNMX.FTZ R40, R58, R41, !PT ;  /* 0x000000293a287209 */ /* 0x000fe40007810000 */
[----:B------:R-:W-:Y:S02]  /*6570*/  ISETP.GT.AND P5, PT, R14, 0x50, P2 ;  /* 0x000000500e00780c */ /* 0x000fe400017a4270 */
[----:B------:R-:W-:Y:S02]  /*6580*/  ISETP.LT.OR P3, PT, R15, 0x4a, P3 ;  /* 0x0000004a0f00780c */ /* 0x000fe40001f61670 */
[----:B------:R-:W-:Y:S01]  /*6590*/  FMNMX.FTZ R41, R59, R40, !PT ;  /* 0x000000283b297209 */ /* 0x000fe20007810000 */
[----:B------:R-:W-:Y:S01]  /*65a0*/  MUFU.EX2 R24, R24 ;  /* 0x0000001800187308 */ /* 0x000fe20000000800 */
[----:B------:R-:W-:-:S02]  /*65b0*/  FSEL R63, R63, -INF , !P3 ;  /* 0xff8000003f3f7808 */ /* 0x000fc40005800000 */
[----:B------:R-:W-:Y:S02]  /*65c0*/  ISETP.LT.OR P5, PT, R15, 0x51, P5 ;  /* 0x000000510f00780c */ /* 0x000fe40002fa1670 */
[----:B------:R-:W-:Y:S01]  /*65d0*/  FMNMX.FTZ R44, R62, R41, !PT ;  /* 0x000000293e2c7209 */ /* 0x000fe20007810000 */
[----:B------:R-:W-:Y:S01]  /*65e0*/  FFMA.FTZ R41, R52, UR41, -R12 ;  /* 0x0000002934297c23 */ /* 0x000fe2000801080c */
[----:B------:R-:W-:Y:S01]  /*65f0*/  ISETP.GT.AND P3, PT, R14, 0x58, P2 ;  /* 0x000000580e00780c */ /* 0x000fe20001764270 */
[----:B------:R1:W-:Y:S01]  /*6600*/  MUFU.EX2 R40, R49 ;  /* 0x0000003100287308 */ /* 0x0003e20000000800 */
[----:B------:R-:W-:Y:S02]  /*6610*/  FSEL R66, R66, -INF , !P5 ;  /* 0xff80000042427808 */ /* 0x000fe40006800000 */
[----:B--2---:R-:W-:Y:S02]  /*6620*/  FMNMX.FTZ R45, R63, R44, !PT ;  /* 0x0000002c3f2d7209 */ /* 0x004fe40007810000 */
[----:B------:R-:W-:-:S02]  /*6630*/  ISETP.GT.AND P5, PT, R14, 0x59, P2 ;  /* 0x000000590e00780c */ /* 0x000fc400017a4270 */
[C---:B------:R-:W-:Y:S01]  /*6640*/  ISETP.LT.OR P3, PT, R15.reuse, 0x59, P3 ;  /* 0x000000590f00780c */ /* 0x040fe20001f61670 */
[----:B------:R-:W-:Y:S01]  /*6650*/  MUFU.EX2 R13, R13 ;  /* 0x0000000d000d7308 */ /* 0x000fe20000000800 */
[----:B------:R-:W-:Y:S02]  /*6660*/  FMNMX.FTZ R44, R66, R45, !PT ;  /* 0x0000002d422c7209 */ /* 0x000fe40007810000 */
[----:B------:R-:W-:Y:S02]  /*6670*/  ISETP.LT.OR P5, PT, R15, 0x5a, P5 ;  /* 0x0000005a0f00780c */ /* 0x000fe40002fa1670 */
[----:B------:R-:W-:Y:S02]  /*6680*/  FSEL R70, R70, -INF , !P3 ;  /* 0xff80000046467808 */ /* 0x000fe40005800000 */
[----:B------:R-:W-:Y:S01]  /*6690*/  FMNMX.FTZ R45, R67, R44, !PT ;  /* 0x0000002c432d7209 */ /* 0x000fe20007810000 */
[----:B------:R-:W-:Y:S01]  /*66a0*/  MUFU.EX2 R25, R25 ;  /* 0x0000001900197308 */ /* 0x000fe20000000800 */
[----:B------:R-:W-:-:S02]  /*66b0*/  ISETP.GT.AND P3, PT, R14, 0x61, P2 ;  /* 0x000000610e00780c */ /* 0x000fc40001764270 */
[----:B------:R-:W-:Y:S02]  /*66c0*/  FSEL R71, R71, -INF , !P5 ;  /* 0xff80000047477808 */ /* 0x000fe40006800000 */
[----:B------:R-:W-:Y:S01]  /*66d0*/  FMNMX.FTZ R48, R70, R45, !PT ;  /* 0x0000002d46307209 */ /* 0x000fe20007810000 */
[--C-:B------:R-:W-:Y:S01]  /*66e0*/  FFMA.FTZ R45, R56, UR41, -R12.reuse ;  /* 0x00000029382d7c23 */ /* 0x100fe2000801080c */
[----:B------:R-:W-:Y:S01]  /*66f0*/  ISETP.GT.AND P5, PT, R14, 0x68, P2 ;  /* 0x000000680e00780c */ /* 0x000fe200017a4270 */
[----:B------:R2:W-:Y:S01]  /*6700*/  MUFU.EX2 R44, R53 ;  /* 0x00000035002c7308 */ /* 0x0005e20000000800 */
[----:B------:R-:W-:Y:S01]  /*6710*/  ISETP.LT.OR P3, PT, R15, 0x62, P3 ;  /* 0x000000620f00780c */ /* 0x000fe20001f61670 */
[--C-:B------:R-:W-:Y:S01]  /*6720*/  FFMA.FTZ R56, R69, UR41, -R12.reuse ;  /* 0x0000002945387c23 */ /* 0x100fe2000801080c */
[----:B-1----:R-:W-:Y:S01]  /*6730*/  FMNMX.FTZ R49, R71, R48, !PT ;  /* 0x0000003047317209 */ /* 0x002fe20007810000 */
[----:B------:R-:W-:Y:S01]  /*6740*/  FFMA.FTZ R69, R84, UR41, -R12 ;  /* 0x0000002954457c23 */ /* 0x000fe2000801080c */
[----:B------:R-:W-:-:S02]  /*6750*/  FSEL R75, R75, -INF , !P3 ;  /* 0xff8000004b4b7808 */ /* 0x000fc40005800000 */
[----:B------:R-:W-:Y:S01]  /*6760*/  ISETP.LT.OR P5, PT, R15, 0x69, P5 ;  /* 0x000000690f00780c */ /* 0x000fe20002fa1670 */
[----:B------:R-:W-:Y:S01]  /*6770*/  MUFU.EX2 R29, R29 ;  /* 0x0000001d001d7308 */ /* 0x000fe20000000800 */
[----:B------:R-:W-:Y:S01]  /*6780*/  FMNMX.FTZ R48, R74, R49, !PT ;  /* 0x000000314a307209 */ /* 0x000fe20007810000 */
[--C-:B--2---:R-:W-:Y:S01]  /*6790*/  FFMA.FTZ R53, R68, UR41, -R12.reuse ;  /* 0x0000002944357c23 */ /* 0x104fe2000801080c */
[----:B------:R-:W-:Y:S01]  /*67a0*/  ISETP.GT.AND P3, PT, R14, 0x70, P2 ;  /* 0x000000700e00780c */ /* 0x000fe20001764270 */
[----:B------:R-:W-:Y:S01]  /*67b0*/  FFMA.FTZ R68, R81, UR41, -R12 ;  /* 0x0000002951447c23 */ /* 0x000fe2000801080c */
[----:B------:R-:W-:Y:S02]  /*67c0*/  FSEL R78, R78, -INF , !P5 ;  /* 0xff8000004e4e7808 */ /* 0x000fe40006800000 */
[----:B------:R-:W-:Y:S01]  /*67d0*/  FMNMX.FTZ R49, R75, R48, !PT ;  /* 0x000000304b317209 */ /* 0x000fe20007810000 */
[----:B------:R-:W-:Y:S01]  /*67e0*/  MUFU.EX2 R33, R33 ;  /* 0x0000002100217308 */ /* 0x000fe20000000800 */
[----:B------:R-:W-:-:S02]  /*67f0*/  ISETP.GT.AND P5, PT, R14, 0x71, P2 ;  /* 0x000000710e00780c */ /* 0x000fc400017a4270 */
[----:B------:R-:W-:Y:S02]  /*6800*/  FSEL R79, R79, -INF , !P4 ;  /* 0xff8000004f4f7808 */ /* 0x000fe40006000000 */
[C---:B------:R-:W-:Y:S02]  /*6810*/  ISETP.LT.OR P3, PT, R15.reuse, 0x71, P3 ;  /* 0x000000710f00780c */ /* 0x040fe40001f61670 */
[----:B------:R-:W-:Y:S01]  /*6820*/  FMNMX.FTZ R48, R78, R49, !PT ;  /* 0x000000314e307209 */ /* 0x000fe20007810000 */
[----:B------:R-:W-:Y:S01]  /*6830*/  MUFU.EX2 R37, R37 ;  /* 0x0000002500257308 */ /* 0x000fe20000000800 */
[----:B------:R-:W-:Y:S02]  /*6840*/  ISETP.GT.AND P4, PT, R14, 0x78, P2 ;  /* 0x000000780e00780c */ /* 0x000fe40001784270 */
[----:B------:R-:W-:Y:S02]  /*6850*/  ISETP.LT.OR P5, PT, R15, 0x72, P5 ;  /* 0x000000720f00780c */ /* 0x000fe40002fa1670 */
[----:B------:R-:W-:-:S02]  /*6860*/  FSEL R82, R82, -INF , !P3 ;  /* 0xff80000052527808 */ /* 0x000fc40005800000 */
[----:B------:R-:W-:Y:S01]  /*6870*/  FMNMX.FTZ R49, R79, R48, !PT ;  /* 0x000000304f317209 */ /* 0x000fe20007810000 */
[----:B------:R-:W-:Y:S01]  /*6880*/  MUFU.EX2 R41, R41 ;  /* 0x0000002900297308 */ /* 0x000fe20000000800 */
[----:B------:R-:W-:Y:S02]  /*6890*/  ISETP.GT.AND P2, PT, R14, 0x79, P2 ;  /* 0x000000790e00780c */ /* 0x000fe40001744270 */
[----:B------:R-:W-:Y:S02]  /*68a0*/  ISETP.LT.OR P4, PT, R15, 0x79, P4 ;  /* 0x000000790f00780c */ /* 0x000fe40002781670 */
[----:B------:R-:W-:Y:S02]  /*68b0*/  FSEL R83, R83, -INF , !P5 ;  /* 0xff80000053537808 */ /* 0x000fe40006800000 */
[----:B------:R-:W-:Y:S01]  /*68c0*/  FMNMX.FTZ R52, R82, R49, !PT ;  /* 0x0000003152347209 */ /* 0x000fe20007810000 */
[----:B------:R1:W-:Y:S01]  /*68d0*/  MUFU.EX2 R14, R57 ;  /* 0x00000039000e7308 */ /* 0x0003e20000000800 */
[----:B------:R-:W-:Y:S01]  /*68e0*/  ISETP.LT.OR P2, PT, R15, 0x7a, P2 ;  /* 0x0000007a0f00780c */ /* 0x000fe20001741670 */
[----:B------:R-:W-:Y:S01]  /*68f0*/  FFMA.FTZ R15, R61, UR41, -R12 ;  /* 0x000000293d0f7c23 */ /* 0x000fe2000801080c */
[----:B------:R-:W-:-:S02]  /*6900*/  FSEL R86, R86, -INF , !P4 ;  /* 0xff80000056567808 */ /* 0x000fc40006000000 */
[----:B------:R-:W-:Y:S02]  /*6910*/  FMNMX.FTZ R49, R83, R52, !PT ;  /* 0x0000003453317209 */ /* 0x000fe40007810000 */
[----:B------:R-:W-:Y:S01]  /*6920*/  FSEL R87, R87, -INF , !P2 ;  /* 0xff80000057577808 */ /* 0x000fe20005000000 */
[----:B------:R2:W-:Y:S01]  /*6930*/  MUFU.EX2 R48, R60 ;  /* 0x0000003c00307308 */ /* 0x0005e20000000800 */
[----:B------:R-:W-:Y:S01]  /*6940*/  FMNMX.FTZ R52, R86, R49, !PT ;  /* 0x0000003156347209 */ /* 0x000fe20007810000 */
[--C-:B------:R-:W-:Y:S01]  /*6950*/  FFMA.FTZ R49, R64, UR41, -R12.reuse ;  /* 0x0000002940317c23 */ /* 0x100fe2000801080c */
[----:B-1----:R-:W-:-:S02]  /*6960*/  FFMA.FTZ R57, R72, UR41, -R12 ;  /* 0x0000002948397c23 */ /* 0x002fc4000801080c */
[----:B------:R-:W-:Y:S01]  /*6970*/  FMNMX.FTZ R61, R87, R52, !PT ;  /* 0x00000034573d7209 */ /* 0x000fe20007810000 */
[----:B------:R-:W-:-:S01]  /*6980*/  FFMA.FTZ R52, R65, UR41, -R12 ;  /* 0x0000002941347c23 */ /* 0x000fc2000801080c */
[--C-:B------:R-:W-:Y:S01]  /*6990*/  FFMA.FTZ R65, R80, UR41, -R12.reuse ;  /* 0x0000002950417c23 */ /* 0x100fe2000801080c */
[----:B------:R-:W-:Y:S01]  /*69a0*/  MUFU.EX2 R45, R45 ;  /* 0x0000002d002d7308 */ /* 0x000fe20000000800 */
[----:B--2---:R-:W-:-:S01]  /*69b0*/  FFMA.FTZ R60, R73, UR41, -R12 ;  /* 0x00000029493c7c23 */ /* 0x004fc2000801080c */
[----:B------:R-:W1:Y:S06]  /*69c0*/  SHFL.BFLY PT, R64, R61, 0x2, 0x1f ;  /* 0x0c401f003d407f89 */ /* 0x000e6c00000e0000 */
[----:B------:R-:W-:Y:S08]  /*69d0*/  MUFU.EX2 R15, R15 ;  /* 0x0000000f000f7308 */ /* 0x000ff00000000800 */
[----:B------:R-:W-:Y:S08]  /*69e0*/  MUFU.EX2 R49, R49 ;  /* 0x0000003100317308 */ /* 0x000ff00000000800 */
[----:B------:R-:W-:Y:S01]  /*69f0*/  MUFU.EX2 R52, R52 ;  /* 0x0000003400347308 */ /* 0x000fe20000000800 */
[----:B-1----:R-:W-:Y:S01]  /*6a00*/  FMNMX.FTZ R72, R61, R64, !PT ;  /* 0x000000403d487209 */ /* 0x002fe20007810000 */
[--C-:B------:R-:W-:Y:S01]  /*6a10*/  FFMA.FTZ R61, R76, UR41, -R12.reuse ;  /* 0x000000294c3d7c23 */ /* 0x100fe2000801080c */
[----:B------:R-:W-:-:S01]  /*6a20*/  FFMA.FTZ R64, R77, UR41, -R12 ;  /* 0x000000294d407c23 */ /* 0x000fc2000801080c */
[----:B------:R-:W-:-:S02]  /*6a30*/  FSEL R77, R8, RZ, P6 ;  /* 0x000000ff084d7208 */ /* 0x000fc40003000000 */
        /* <DEDUP_REMOVED lines=28> */
[----:B------:R-:W-:Y:S01]  /*6c00*/  FFMA.FTZ R21, R21, UR41, -R72 ;  /* 0x0000002915157c23 */ /* 0x000fe20008010848 */
[----:B------:R-:W1:Y:S02]  /*6c10*/  MUFU.EX2 R73, R73 ;  /* 0x0000004900497308 */ /* 0x000e640000000800 */
[----:B------:R-:W-:-:S04]  /*6c20*/  FADD.FTZ R51, -R51, R0 ;  /* 0x0000000033337221 */ /* 0x000fc80000010100 */
[----:B------:R-:W-:Y:S01]  /*6c30*/  FMUL.FTZ R54, R51, UR41 ;  /* 0x0000002933367c20 */ /* 0x000fe20008410000 */
[----:B------:R-:W-:-:S01]  /*6c40*/  FFMA.FTZ R51, R55, UR41, -R72 ;  /* 0x0000002937337c23 */ /* 0x000fc20008010848 */
[----:B------:R-:W-:Y:S01]  /*6c50*/  MUFU.EX2 R21, R21 ;  /* 0x0000001500157308 */ /* 0x000fe20000000800 */
[----:B------:R-:W-:-:S01]  /*6c60*/  FFMA.FTZ R55, R58, UR41, -R72 ;  /* 0x000000293a377c23 */ /* 0x000fc20008010848 */
[--C-:B------:R-:W-:Y:S01]  /*6c70*/  FFMA.FTZ R58, R59, UR41, -R72.reuse ;  /* 0x000000293b3a7c23 */ /* 0x100fe20008010848 */
[----:B------:R-:W-:-:S05]  /*6c80*/  FFMA.FTZ R59, R62, UR41, -R72 ;  /* 0x000000293e3b7c23 */ /* 0x000fca0008010848 */
[----:B------:R-:W2:Y:S01]  /*6c90*/  MUFU.EX2 R54, R54 ;  /* 0x0000003600367308 */ /* 0x000ea20000000800 */
[----:B-1----:R-:W-:-:S07]  /*6ca0*/  FFMA.FTZ R62, R73, R5, R20 ;  /* 0x00000005493e7223 */ /* 0x002fce0000010014 */
[----:B------:R-:W1:Y:S08]  /*6cb0*/  MUFU.EX2 R76, R76 ;  /* 0x0000004c004c7308 */ /* 0x000e700000000800 */
[----:B------:R-:W3:Y:S01]  /*6cc0*/  MUFU.EX2 R27, R27 ;  /* 0x0000001b001b7308 */ /* 0x000ee20000000800 */
[----:B--2---:R-:W-:-:S01]  /*6cd0*/  FFMA.FTZ R5, R54, R4, R21 ;  /* 0x0000000436057223 */ /* 0x004fc20000010015 */
[----:B------:R-:W-:Y:S01]  /*6ce0*/  FADD.FTZ R4, R9, R62 ;  /* 0x0000003e09047221 */ /* 0x000fe20000010000 */
[----:B------:R-:W-:-:S05]  /*6cf0*/  FFMA.FTZ R62, R63, UR41, -R72 ;  /* 0x000000293f3e7c23 */ /* 0x000fca0008010848 */
        /* <DEDUP_REMOVED lines=10> */
[--C-:B------:R-:W-:Y:S01]  /*6da0*/  FFMA.FTZ R63, R66, UR41, -R72.reuse ;  /* 0x00000029423f7c23 */ /* 0x100fe20008010848 */
[----:B------:R-:W-:-:S01]  /*6db0*/  FFMA.FTZ R66, R67, UR41, -R72 ;  /* 0x0000002943427c23 */ /* 0x000fc20008010848 */
[----:B------:R-:W-:-:S04]  /*6dc0*/  FADD.FTZ R5, R25, R4 ;  /* 0x0000000419057221 */ /* 0x000fc80000010000 */
[----:B------:R-:W2:Y:S01]  /*6dd0*/  MUFU.EX2 R35, R35 ;  /* 0x0000002300237308 */ /* 0x000ea20000000800 */
[----:B------:R-:W-:-:S04]  /*6de0*/  FADD.FTZ R4, R28, R5 ;  /* 0x000000051c047221 */ /* 0x000fc80000010000 */
[----:B------:R-:W-:-:S03]  /*6df0*/  FADD.FTZ R5, R29, R4 ;  /* 0x000000041d057221 */ /* 0x000fc60000010000 */
[----:B------:R-:W4:Y:S01]  /*6e00*/  MUFU.EX2 R38, R38 ;  /* 0x0000002600267308 */ /* 0x000f220000000800 */
[----:B------:R-:W-:-:S04]  /*6e10*/  FADD.FTZ R4, R32, R5 ;  /* 0x0000000520047221 */ /* 0x000fc80000010000 */
[----:B------:R-:W-:-:S03]  /*6e20*/  FADD.FTZ R5, R33, R4 ;  /* 0x0000000421057221 */ /* 0x000fc60000010000 */
[----:B------:R-:W5:Y:S01]  /*6e30*/  MUFU.EX2 R39, R39 ;  /* 0x0000002700277308 */ /* 0x000f620000000800 */
[----:B------:R-:W-:-:S04]  /*6e40*/  FADD.FTZ R4, R36, R5 ;  /* 0x0000000524047221 */ /* 0x000fc80000010000 */
[----:B------:R-:W-:-:S03]  /*6e50*/  FADD.FTZ R5, R37, R4 ;  /* 0x0000000425057221 */ /* 0x000fc60000010000 */
[----:B------:R1:W-:Y:S01]  /*6e60*/  MUFU.EX2 R0, R77 ;  /* 0x0000004d00007308 */ /* 0x0003e20000000800 */
[----:B------:R-:W-:-:S04]  /*6e70*/  FADD.FTZ R4, R40, R5 ;  /* 0x0000000528047221 */ /* 0x000fc80000010000 */
[----:B------:R-:W-:-:S03]  /*6e80*/  FADD.FTZ R5, R41, R4 ;  /* 0x0000000429057221 */ /* 0x000fc60000010000 */
[----:B------:R-:W5:Y:S01]  /*6e90*/  MUFU.EX2 R42, R42 ;  /* 0x0000002a002a7308 */ /* 0x000f620000000800 */
[----:B-1----:R-:W-:-:S04]  /*6ea0*/  FADD.FTZ R77, R31, R80 ;  /* 0x000000501f4d7221 */ /* 0x002fc80000010000 */
[----:B---3--:R-:W-:-:S03]  /*6eb0*/  FADD.FTZ R80, R34, R77 ;  /* 0x0000004d22507221 */ /* 0x008fc60000010000 */
[----:B------:R-:W1:Y:S01]  /*6ec0*/  MUFU.EX2 R43, R43 ;  /* 0x0000002b002b7308 */ /* 0x000e620000000800 */
[----:B--2---:R-:W-:-:S04]  /*6ed0*/  FADD.FTZ R67, R35, R80 ;  /* 0x0000005023437221 */ /* 0x004fc80000010000 */
[----:B----4-:R-:W-:Y:S01]  /*6ee0*/  FADD.FTZ R80, R38, R67 ;  /* 0x0000004326507221 */ /* 0x010fe20000010000 */
[----:B------:R-:W-:-:S01]  /*6ef0*/  FFMA.FTZ R67, R70, UR41, -R72 ;  /* 0x0000002946437c23 */ /* 0x000fc20008010848 */
[----:B------:R-:W-:Y:S01]  /*6f00*/  FFMA.FTZ R70, R71, UR41, -R72 ;  /* 0x0000002947467c23 */ /* 0x000fe20008010848 */
[----:B------:R-:W2:Y:S01]  /*6f10*/  MUFU.EX2 R46, R46 ;  /* 0x0000002e002e7308 */ /* 0x000ea20000000800 */
[----:B-----5:R-:W-:-:S04]  /*6f20*/  FADD.FTZ R77, R39, R80 ;  /* 0x00000050274d7221 */ /* 0x020fc80000010000 */
[----:B------:R-:W-:-:S03]  /*6f30*/  FADD.FTZ R80, R42, R77 ;  /* 0x0000004d2a507221 */ /* 0x000fc60000010000 */
[----:B------:R-:W3:Y:S01]  /*6f40*/  MUFU.EX2 R47, R47 ;  /* 0x0000002f002f7308 */ /* 0x000ee20000000800 */
[----:B-1----:R-:W-:-:S07]  /*6f50*/  FADD.FTZ R71, R43, R80 ;  /* 0x000000502b477221 */ /* 0x002fce0000010000 */
[----:B------:R-:W1:Y:S01]  /*6f60*/  MUFU.EX2 R50, R50 ;  /* 0x0000003200327308 */ /* 0x000e620000000800 */
[----:B--2---:R-:W-:-:S01]  /*6f70*/  FADD.FTZ R80, R46, R71 ;  /* 0x000000472e507221 */ /* 0x004fc20000010000 */
[--C-:B------:R-:W-:Y:S01]  /*6f80*/  FFMA.FTZ R71, R74, UR41, -R72.reuse ;  /* 0x000000294a477c23 */ /* 0x100fe20008010848 */
[----:B------:R-:W-:-:S01]  /*6f90*/  FFMA.FTZ R74, R75, UR41, -R72 ;  /* 0x000000294b4a7c23 */ /* 0x000fc20008010848 */
[--C-:B------:R-:W-:Y:S01]  /*6fa0*/  FFMA.FTZ R75, R78, UR41, -R72.reuse ;  /* 0x000000294e4b7c23 */ /* 0x100fe20008010848 */
[----:B------:R-:W-:-:S03]  /*6fb0*/  FFMA.FTZ R78, R79, UR41, -R72 ;  /* 0x000000294f4e7c23 */ /* 0x000fc60008010848 */
[----:B------:R-:W2:Y:S01]  /*6fc0*/  MUFU.EX2 R51, R51 ;  /* 0x0000003300337308 */ /* 0x000ea20000000800 */
[----:B---3--:R-:W-:-:S01]  /*6fd0*/  FADD.FTZ R77, R47, R80 ;  /* 0x000000502f4d7221 */ /* 0x008fc20000010000 */
[----:B------:R-:W-:-:S04]  /*6fe0*/  FADD.FTZ R80, R44, R5 ;  /* 0x000000052c507221 */ /* 0x000fc80000010000 */
[----:B------:R-:W-:Y:S02]  /*6ff0*/  FADD.FTZ R5, R45, R80 ;  /* 0x000000502d057221 */ /* 0x000fe40000010000 */
[----:B------:R-:W3:Y:S01]  /*7000*/  MUFU.EX2 R55, R55 ;  /* 0x0000003700377308 */ /* 0x000ee20000000800 */
[----:B-1----:R-:W-:-:S01]  /*7010*/  FADD.FTZ R77, R50, R77 ;  /* 0x0000004d324d7221 */ /* 0x002fc20000010000 */
[----:B------:R-:W-:-:S03]  /*7020*/  FADD.FTZ R5, R14, R5 ;  /* 0x000000050e057221 */ /* 0x000fc60000010000 */
[----:B------:R-:W-:Y:S01]  /*7030*/  FADD.FTZ R4, R0, R77 ;  /* 0x0000004d00047221 */ /* 0x000fe20000010000 */
[----:B------:R-:W-:-:S02]  /*7040*/  FADD.FTZ R80, R48, R5 ;  /* 0x0000000530507221 */ /* 0x000fc40000010000 */
[----:B------:R-:W1:Y:S01]  /*7050*/  MUFU.EX2 R58, R58 ;  /* 0x0000003a003a7308 */ /* 0x000e620000000800 */
[----:B--2---:R-:W-:-:S01]  /*7060*/  FADD.FTZ R4, R51, R4 ;  /* 0x0000000433047221 */ /* 0x004fc20000010000 */
[----:B------:R-:W-:-:S06]  /*7070*/  FADD.FTZ R80, R15, R80 ;  /* 0x000000500f507221 */ /* 0x000fcc0000010000 */
        /* <DEDUP_REMOVED lines=9> */
[----:B------:R-:W-:Y:S01]  /*7110*/  FADD.FTZ R5, R49, R80 ;  /* 0x0000005031057221 */ /* 0x000fe20000010000 */
[----:B------:R-:W-:-:S05]  /*7120*/  FFMA.FTZ R80, R83, UR41, -R72 ;  /* 0x0000002953507c23 */ /* 0x000fca0008010848 */
        /* <DEDUP_REMOVED lines=42> */
.L_x_8650:
[----:B------:R-:W-:Y:S01]  /*73d0*/  UIADD3 UR6, UR11, 0x19c60, URZ ;  /* 0x00019c600b067890 */ /* 0x000fe2000fffe03f */
[----:B------:R-:W-:Y:S01]  /*73e0*/  ISETP.GT.AND P2, PT, R3, UR17, PT ;  /* 0x0000001103007c0c */ /* 0x000fe2000bf44270 */
        /* <DEDUP_REMOVED lines=92> */
.L_x_8633:
        /* <DEDUP_REMOVED lines=14> */
.L_x_8653:
[----:B------:R-:W-:-:S13]  /*7a90*/  ISETP.NE.AND P2, PT, R11, 0x1, PT ;  /* 0x000000010b00780c */ /* 0x000fda0003f45270 */
[----:B------:R-:W1:Y:S02]  /*7aa0*/  @P2 LDC.64 R8, c[0x0][0x9e8] ;  /* 0x00027a00ff082b82 */ /* 0x000e640000000a00 */
[----:B-1----:R-:W-:-:S05]  /*7ab0*/  @P2 IMAD.HI.U32 R8, R18, R8, RZ ;  /* 0x0000000812082227 */ /* 0x002fca00078e00ff */
[----:B------:R-:W-:-:S07]  /*7ac0*/  @P2 SHF.R.U32.HI R18, RZ, R9, R8 ;  /* 0x00000009ff122219 */ /* 0x000fce0000011608 */
.L_x_8654:
[----:B------:R-:W-:-:S05]  /*7ad0*/  IMAD R18, R18, R11, RZ ;  /* 0x0000000b12127224 */ /* 0x000fca00078e02ff */
[----:B------:R-:W-:-:S13]  /*7ae0*/  R2UR UR7, R18 ;  /* 0x00000000120772ca */ /* 0x000fda00000e0000 */
[----:B------:R-:W-:-:S04]  /*7af0*/  UISETP.LT.AND UP0, UPT, UR6, UR7, UPT ;  /* 0x000000070600728c */ /* 0x000fc8000bf01270 */
[----:B------:R-:W-:-:S12]  /*7b00*/  USEL UR6, UR6, UR7, !UP0 ;  /* 0x0000000706067287 */ /* 0x000fd8000c000000 */
.L_x_8652:
        /* <DEDUP_REMOVED lines=12> */
.L_x_8665:
[----:B------:R-:W-:-:S04]  /*7bd0*/  UISETP.NE.AND UP0, UPT, UR19, 0x1, UPT ;  /* 0x000000011300788c */ /* 0x000fc8000bf05270 */
[----:B------:R-:W-:-:S04]  /*7be0*/  USEL UR37, URZ, 0x1, UP0 ;  /* 0x000000013f257887 */ /* 0x000fc80008000000 */
[----:B------:R-:W-:Y:S01]  /*7bf0*/  ULOP3.LUT UR37, UR18, UR37, URZ, 0x3c, !UPT ;  /* 0x0000002512257292 */ /* 0x000fe2000f8e3c3f */
[----:B------:R-:W-:Y:S11]  /*7c00*/  @!P0 BRA `(.L_x_8656) ;  /* 0x0000000000048947 */ /* 0x000ff60003800000 */
[----:B------:R-:W-:Y:S01]  /*7c10*/  BPT.TRAP 0x1 ;  /* 0x000000040000795c */ /* 0x000fe20000300000 */
.L_x_8656:
        /* <DEDUP_REMOVED lines=9> */
.L_x_8657:
[----:B--2---:R-:W-:Y:S05]  /*7cb0*/  @P2 BRA `(.L_x_8658) ;  /* 0x0000000000082947 */ /* 0x004fea0003800000 */
[----:B------:R-:W2:Y:S02]  /*7cc0*/  SYNCS.PHASECHK.TRANS64.TRYWAIT P2, [UR20+0x19c30], R0 ;  /* 0x019c3000ff0075a7 */ /* 0x000ea40008040154 */
[----:B--2---:R-:W-:Y:S05]  /*7cd0*/  @!P2 BRA `(.L_x_8659) ;  /* 0x0000009c00b0a947 */ /* 0x004fea0003800000 */
.L_x_8658:
        /* <DEDUP_REMOVED lines=17> */
.L_x_8660:
[----:B------:R-:W-:Y:S01]  /*7df0*/  ULEA UR11, UR19, UR47, 0x3 ;  /* 0x0000002f130b7291 */ /* 0x000fe2000f8e183f */
[----:B-12---:R-:W-:-:S05]  /*7e00*/  IMAD.U32 R0, RZ, RZ, UR18 ;  /* 0x00000012ff007e24 */ /* 0x006fca000f8e00ff */
[----:B------:R-:W-:-:S04]  /*7e10*/  SHF.L.U32 R0, R0, 0x1f, RZ ;  /* 0x0000001f00007819 */ /* 0x000fc800000006ff */
[----:B------:R1:W2:Y:S01]  /*7e20*/  SYNCS.PHASECHK.TRANS64.TRYWAIT P2, [UR11+0x19c50], R0 ;  /* 0x019c5000ff0075a7 */ /* 0x0002a2000804014b */
[----:B------:R-:W-:Y:S05]  /*7e30*/  @!P0 BRA `(.L_x_8661) ;  /* 0x0000000000048947 */ /* 0x000fea0003800000 */
[----:B------:R-:W-:Y:S01]  /*7e40*/  BPT.TRAP 0x1 ;  /* 0x000000040000795c */ /* 0x000fe20000300000 */
.L_x_8661:
[----:B--2---:R-:W-:Y:S05]  /*7e50*/  @P2 BRA `(.L_x_8662) ;  /* 0x0000000000082947 */ /* 0x004fea0003800000 */
[----:B------:R-:W2:Y:S02]  /*7e60*/  SYNCS.PHASECHK.TRANS64.TRYWAIT P2, [UR11+0x19c50], R0 ;  /* 0x019c5000ff0075a7 */ /* 0x000ea4000804014b */
[----:B--2---:R-:W-:Y:S05]  /*7e70*/  @!P2 BRA `(.L_x_8663) ;  /* 0x0000009c0060a947 */ /* 0x004fea0003800000 */
.L_x_8662:
[----:B------:R-:W-:Y:S01]  /*7e80*/  UIADD3 UR6, UR47, 0x3000, URZ ;  /* 0x000030002f067890 */ /* 0x000fe2000fffe03f */
[----:B------:R-:W-:Y:S01]  /*7e90*/  WARPGROUP.ARRIVE ;  /* 0x00000000000079c5 */ /* 0x000fe20000000000 */
[----:B------:R-:W-:Y:S01]  /*7ea0*/  UMOV UR7, 0x40000040 ;  /* 0x4000004000077882 */ /* 0x000fe20000000000 */
[----:B-12---:R-:W-:Y:S01]  /*7eb0*/  FMNMX.FTZ R0, R24, R9, !PT ;  /* 0x0000000918007209 */ /* 0x006fe20007810000 */
[----:B------:R-:W-:Y:S01]  /*7ec0*/  USHF.R.U32.HI UR6, URZ, 0x4, UR6 ;  /* 0x000000043f067899 */ /* 0x000fe20008011606 */
[----:B------:R-:W-:Y:S02]  /*7ed0*/  IMAD.U32 R21, RZ, RZ, UR41 ;  /* 0x00000029ff157e24 */ /* 0x000fe4000f8e00ff */
        /* <DEDUP_REMOVED lines=12> */
[----:B------:R-:W-:Y:S01]  /*7fa0*/  QGMMA.64x96x32.F32.E4M3.E4M3 R88, R148, gdesc[UR4], R88, gsb0 ;  /* 0x0160000494587df3 */ /* 0x000fe20008000858 */
[----:B------:R-:W-:Y:S01]  /*7fb0*/  FMNMX.FTZ R2, R34, R15, !PT ;  /* 0x0000000f22027209 */ /* 0x000fe20007810000 */
        /* <DEDUP_REMOVED lines=55> */
[----:B------:R-:W-:Y:S01]  /*8330*/  FMNMX.FTZ R10, R87, R2, !PT ;  /* 0x00000002570a7209 */ /* 0x000fe20007810000 */
[----:B------:R-:W-:Y:S02]  /*8340*/  WARPGROUP.DEPBAR.LE gsb0, 0x0 ;  /* 0x00008000000079c5 */ /* 0x000fe40000010000 */
[----:B------:R-:W-:Y:S01]  /*8350*/  WARPGROUP.ARRIVE ;  /* 0x00000000000079c5 */ /* 0x000fe20000000000 */
[----:B------:R-:W1:Y:S04]  /*8360*/  SHFL.BFLY PT, R13, R8, 0x2, 0x1f ;  /* 0x0c401f00080d7f89 */ /* 0x000e6800000e0000 */
[----:B------:R-:W2:Y:S01]  /*8370*/  SHFL.BFLY PT, R15, R10, 0x2, 0x1f ;  /* 0x0c401f000a0f7f89 */ /* 0x000ea200000e0000 */
[----:B------:R-:W-:Y:S01]  /*8380*/  QGMMA.64x96x32.F32.E4M3.E4M3 R88, R144, gdesc[UR4], R88, gsb0 ;  /* 0x0160000490587df3 */ /* 0x000fe20008000858 */
[----:B------:R-:W-:Y:S01]  /*8390*/  UIADD3 UR6, UR10, 0x4, URZ ;  /* 0x000000040a067890 */ /* 0x000fe2000fffe03f */
[----:B------:R-:W-:Y:S01]  /*83a0*/  UMOV UR7, 0x40000040 ;  /* 0x4000004000077882 */ /* 0x000fe20000000000 */
        /* <DEDUP_REMOVED lines=11> */
[----:B------:R-:W-:-:S01]  /*8460*/  FADD.FTZ R9, -R0, R11 ;  /* 0x0000000b00097221 */ /* 0x000fc20000010100 */
        /* <DEDUP_REMOVED lines=51> */
[----:B------:R-:W-:Y:S01]  /*87a0*/  MUFU.EX2 R9, R9 ;  /* 0x0000000900097308 */ /* 0x000fe20000000800 */
[----:B------:R-:W-:-:S01]  /*87b0*/  FFMA.FTZ R54, R54, UR41, -R10 ;  /* 0x0000002936367c23 */ /* 0x000fc2000801080a */
[--C-:B------:R-:W-:Y:S01]  /*87c0*/  FFMA.FTZ R55, R55, UR41, -R10.reuse ;  /* 0x0000002937377c23 */ /* 0x100fe2000801080a */
[----:B------:R-:W-:-:S01]  /*87d0*/  FFMA.FTZ R58, R58, UR41, -R10 ;  /* 0x000000293a3a7c23 */ /* 0x000fc2000801080a */
[----:B------:R-:W-:Y:S01]  /*87e0*/  FFMA.FTZ R59, R59, UR41, -R10 ;  /* 0x000000293b3b7c23 */ /* 0x000fe2000801080a */
[----:B------:R-:W-:Y:S01]  /*87f0*/  QGMMA.64x96x32.F32.E4M3.E4M3 R88, R140, gdesc[UR4], R88, gsb0 ;  /* 0x016000048c587df3 */ /* 0x000fe20008000858 */
[----:B-1----:R-:W-:-:S01]  /*8800*/  FFMA.FTZ R5, R8, R5, R11 ;  /* 0x0000000508057223 */ /* 0x002fc2000001000b */
[----:B------:R-:W-:Y:S01]  /*8810*/  UIADD3 UR6, UR10, 0x6, URZ ;  /* 0x000000060a067890 */ /* 0x000fe2000fffe03f */
[----:B------:R-:W1:Y:S01]  /*8820*/  MUFU.EX2 R26, R26 ;  /* 0x0000001a001a7308 */ /* 0x000e620000000800 */
[----:B------:R-:W-:Y:S01]  /*8830*/  UMOV UR7, 0x40000040 ;  /* 0x4000004000077882 */ /* 0x000fe20000000000 */
[--C-:B------:R-:W-:Y:S01]  /*8840*/  FFMA.FTZ R62, R62, UR41, -R10.reuse ;  /* 0x000000293e3e7c23 */ /* 0x100fe2000801080a */
[----:B------:R-:W-:-:S01]  /*8850*/  FFMA.FTZ R63, R63, UR41, -R10 ;  /* 0x000000293f3f7c23 */ /* 0x000fc2000801080a */
[--C-:B------:R-:W-:Y:S01]  /*8860*/  FFMA.FTZ R66, R66, UR41, -R10.reuse ;  /* 0x0000002942427c23 */ /* 0x100fe2000801080a */
[----:B------:R-:W-:-:S01]  /*8870*/  FFMA.FTZ R67, R67, UR41, -R10 ;  /* 0x0000002943437c23 */ /* 0x000fc2000801080a */
[--C-:B------:R-:W-:Y:S01]  /*8880*/  FFMA.FTZ R70, R70, UR41, -R10.reuse ;  /* 0x0000002946467c23 */ /* 0x100fe2000801080a */
[----:B------:R-:W-:-:S01]  /*8890*/  FFMA.FTZ R71, R71, UR41, -R10 ;  /* 0x0000002947477c23 */ /* 0x000fc2000801080a */
[----:B------:R-:W2:Y:S08]  /*88a0*/  MUFU.EX2 R12, R12 ;  /* 0x0000000c000c7308 */ /* 0x000eb00000000800 */
[----:B------:R-:W3:Y:S01]  /*88b0*/  MUFU.EX2 R27, R27 ;  /* 0x0000001b001b7308 */ /* 0x000ee20000000800 */
[----:B-1----:R-:W-:-:S07]  /*88c0*/  FFMA.FTZ R4, R9, R4, R26 ;  /* 0x0000000409047223 */ /* 0x002fce000001001a */
        /* <DEDUP_REMOVED lines=26> */
[----:B------:R-:W-:Y:S06]  /*8a70*/  QGMMA.64x96x32.F32.E4M3.E4M3 R88, R136, gdesc[UR4], R88, gsb0 ;  /* 0x0160000488587df3 */ /* 0x000fec0008000858 */
        /* <DEDUP_REMOVED lines=30> */
[----:B------:R-:W-:-:S06]  /*8c60*/  WARPGROUP.DEPBAR.LE gsb0, 0x0 ;  /* 0x00008000000079c5 */ /* 0x000fcc0000010000 */
        /* <DEDUP_REMOVED lines=42> */
[----:B------:R-:W-:-:S04]  /*8f10*/  IMAD.U32 R4, RZ, RZ, UR20 ;  /* 0x00000014ff047e24 */ /* 0x000fc8000f8e00ff */
[----:B------:R-:W-:Y:S02]  /*8f20*/  @!P1 VIADD R4, R4, 0x19c40 ;  /* 0x00019c4004049836 */ /* 0x000fe40000000000 */
[----:B------:R-:W1:Y:S01]  /*8f30*/  MUFU.EX2 R72, R72 ;  /* 0x0000004800487308 */ /* 0x000e620000000800 */
[----:B--2---:R-:W-:-:S01]  /*8f40*/  FADD.FTZ R79, R71, R78 ;  /* 0x0000004e474f7221 */ /* 0x004fc20000010000 */
[----:B------:R-:W-:Y:S01]  /*8f50*/  FFMA.FTZ R78, R86, UR41, -R10 ;  /* 0x00000029564e7c23 */ /* 0x000fe2000801080a */
[----:B------:R-:W-:-:S04]  /*8f60*/  @!P1 PRMT R4, RZ, 0x654, R4 ;  /* 0x00000654ff049816 */ /* 0x000fc80000000004 */
[----:B------:R2:W-:Y:S01]  /*8f70*/  @!P1 SYNCS.ARRIVE.TRANS64.RED.A1T0 RZ, [R4+URZ], RZ ;  /* 0x000000ff04ff99a7 */ /* 0x0005e2000810043f */
[----:B------:R-:W4:Y:S01]  /*8f80*/  MUFU.EX2 R57, R57 ;  /* 0x0000003900397308 */ /* 0x000f220000000800 */
[----:B---3--:R-:W-:-:S07]  /*8f90*/  FADD.FTZ R80, R56, R5 ;  /* 0x0000000538507221 */ /* 0x008fce0000010000 */
[----:B------:R-:W3:Y:S01]  /*8fa0*/  MUFU.EX2 R73, R73 ;  /* 0x0000004900497308 */ /* 0x000ee20000000800 */
[----:B-1----:R-:W-:-:S01]  /*8fb0*/  FADD.FTZ R82, R72, R79 ;  /* 0x0000004f48527221 */ /* 0x002fc20000010000 */
[----:B------:R-:W-:-:S06]  /*8fc0*/  FFMA.FTZ R79, R87, UR41, -R10 ;  /* 0x00000029574f7c23 */ /* 0x000fcc000801080a */
[----:B------:R-:W1:Y:S01]  /*8fd0*/  MUFU.EX2 R60, R60 ;  /* 0x0000003c003c7308 */ /* 0x000e620000000800 */
[----:B----4-:R-:W-:-:S07]  /*8fe0*/  FADD.FTZ R5, R57, R80 ;  /* 0x0000005039057221 */ /* 0x010fce0000010000 */
[----:B------:R-:W4:Y:S01]  /*8ff0*/  MUFU.EX2 R74, R74 ;  /* 0x0000004a004a7308 */ /* 0x000f220000000800 */
[----:B---3--:R-:W-:-:S07]  /*9000*/  FADD.FTZ R81, R73, R82 ;  /* 0x0000005249517221 */ /* 0x008fce0000010000 */
[----:B------:R-:W3:Y:S01]  /*9010*/  MUFU.EX2 R61, R61 ;  /* 0x0000003d003d7308 */ /* 0x000ee20000000800 */
[----:B-1----:R-:W-:-:S07]  /*9020*/  FADD.FTZ R10, R60, R5 ;  /* 0x000000053c0a7221 */ /* 0x002fce0000010000 */
        /* <DEDUP_REMOVED lines=20> */
[----:B------:R-:W-:Y:S06]  /*9170*/  @!P0 BRA `(.L_x_8664) ;  /* 0x0000000000048947 */ /* 0x000fec0003800000 */
[----:B------:R-:W-:Y:S01]  /*9180*/  BPT.TRAP 0x1 ;  /* 0x000000040000795c */ /* 0x000fe20000300000 */
.L_x_8664:
        /* <DEDUP_REMOVED lines=90> */
.L_x_8655:
        /* <DEDUP_REMOVED lines=10> */
[----:B------:R-:W-:Y:S01]  /*97d0*/  ULDC UR19, c[0x0][0x288] ;  /* 0x0000a20000137ab9 */ /* 0x000fe20000000800 */
[----:B------:R-:W-:-:S05]  /*97e0*/  ULDC UR20, c[0x0][0x9e0] ;  /* 0x0002780000147ab9 */ /* 0x000fca0000000800 */
.L_x_8684:
[----:B------:R-:W-:-:S04]  /*97f0*/  UISETP.NE.AND UP0, UPT, UR18, 0x1, UPT ;  /* 0x000000011200788c */ /* 0x000fc8000bf05270 */
[----:B------:R-:W-:-:S04]  /*9800*/  USEL UR37, URZ, 0x1, UP0 ;  /* 0x000000013f257887 */ /* 0x000fc80008000000 */
[----:B------:R-:W-:Y:S01]  /*9810*/  ULOP3.LUT UR37, UR17, UR37, URZ, 0x3c, !UPT ;  /* 0x0000002511257292 */ /* 0x000fe2000f8e3c3f */
[----:B------:R-:W-:Y:S11]  /*9820*/  @!P0 BRA `(.L_x_8667) ;  /* 0x0000000000048947 */ /* 0x000ff60003800000 */
[----:B------:R-:W-:Y:S01]  /*9830*/  BPT.TRAP 0x1 ;  /* 0x000000040000795c */ /* 0x000fe20000300000 */
.L_x_8667:
        /* <DEDUP_REMOVED lines=9> */
.L_x_8668:
[----:B--2---:R-:W-:Y:S05]  /*98d0*/  @P2 BRA `(.L_x_8669) ;  /* 0x0000000000082947 */ /* 0x004fea0003800000 */
[----:B------:R-:W2:Y:S02]  /*98e0*/  SYNCS.PHASECHK.TRANS64.TRYWAIT P2, [UR24+0x19c30], R0 ;  /* 0x019c3000ff0075a7 */ /* 0x000ea40008040158 */
[----:B--2---:R-:W-:Y:S05]  /*98f0*/  @!P2 BRA `(.L_x_8670) ;  /* 0x0000008000d8a947 */ /* 0x004fea0003800000 */
.L_x_8669:
        /* <DEDUP_REMOVED lines=17> */
.L_x_8671:
[----:B------:R-:W-:Y:S01]  /*9a10*/  ULEA UR11, UR18, UR47, 0x3 ;  /* 0x0000002f120b7291 */ /* 0x000fe2000f8e183f */
[----:B-12---:R-:W-:-:S05]  /*9a20*/  IMAD.U32 R0, RZ, RZ, UR17 ;  /* 0x00000011ff007e24 */ /* 0x006fca000f8e00ff */
[----:B------:R-:W-:-:S04]  /*9a30*/  SHF.L.U32 R0, R0, 0x1f, RZ ;  /* 0x0000001f00007819 */ /* 0x000fc800000006ff */
[----:B------:R1:W2:Y:S01]  /*9a40*/  SYNCS.PHASECHK.TRANS64.TRYWAIT P2, [UR11+0x19c50], R0 ;  /* 0x019c5000ff0075a7 */ /* 0x0002a2000804014b */
[----:B------:R-:W-:Y:S05]  /*9a50*/  @!P0 BRA `(.L_x_8672) ;  /* 0x0000000000048947 */ /* 0x000fea0003800000 */
[----:B------:R-:W-:Y:S01]  /*9a60*/  BPT.TRAP 0x1 ;  /* 0x000000040000795c */ /* 0x000fe20000300000 */
.L_x_8672:
[----:B--2---:R-:W-:Y:S05]  /*9a70*/  @P2 BRA `(.L_x_8673) ;  /* 0x0000000000082947 */ /* 0x004fea0003800000 */
[----:B------:R-:W2:Y:S02]  /*9a80*/  SYNCS.PHASECHK.TRANS64.TRYWAIT P2, [UR11+0x19c50], R0 ;  /* 0x019c5000ff0075a7 */ /* 0x000ea4000804014b */
[----:B--2---:R-:W-:Y:S05]  /*9a90*/  @!P2 BRA `(.L_x_8674) ;  /* 0x000000800088a947 */ /* 0x004fea0003800000 */
.L_x_8673:
[----:B------:R-:W-:Y:S01]  /*9aa0*/  UIADD3 UR6, UR47, 0x3000, URZ ;  /* 0x000030002f067890 */ /* 0x000fe2000fffe03f */
[----:B------:R-:W-:Y:S01]  /*9ab0*/  WARPGROUP.ARRIVE ;  /* 0x00000000000079c5 */ /* 0x000fe20000000000 */
[----:B------:R-:W-:Y:S01]  /*9ac0*/  UMOV UR7, 0x40000040 ;  /* 0x4000004000077882 */ /* 0x000fe20000000000 */
[----:B-12---:R-:W-:Y:S01]  /*9ad0*/  IMAD.SHL.U32 R0, R3, 0x80, RZ ;  /* 0x0000008003007824 */ /* 0x006fe200078e00ff */
[----:B------:R-:W-:Y:S01]  /*9ae0*/  USHF.R.U32.HI UR6, URZ, 0x4, UR6 ;  /* 0x000000043f067899 */ /* 0x000fe20008011606 */
[----:B------:R-:W-:-:S03]  /*9af0*/  IMAD.U32 R2, RZ, RZ, UR24 ;  /* 0x00000018ff027e24 */ /* 0x000fc6000f8e00ff */
[----:B------:R-:W-:Y:S01]  /*9b00*/  ULOP3.LUT UR6, UR6, 0x3fff, URZ, 0xc0, !UPT ;  /* 0x00003fff06067892 */ /* 0x000fe2000f8ec03f */
[----:B------:R-:W-:Y:S01]  /*9b10*/  IADD3 R12, -R0, 0x1, RZ ;  /* 0x00000001000c7810 */ /* 0x000fe20007ffe1ff */
[----:B------:R-:W-:Y:S02]  /*9b20*/  @!P1 VIADD R2, R2, 0x19c40 ;  /* 0x00019c4002029836 */ /* 0x000fe40000000000 */
        /* <DEDUP_REMOVED lines=25> */
[----:B------:R-:W-:Y:S02]  /*9cc0*/  VIADD R14, R11, UR6 ;  /* 0x000000060b0e7c36 */ /* 0x000fe40008000000 */
[C---:B------:R-:W-:Y:S01]  /*9cd0*/  IMAD.IADD R11, R7.reuse, 0x1, R15 ;  /* 0x00000001070b7824 */ /* 0x040fe200078e020f */
[----:B------:R-:W-:Y:S02]  /*9ce0*/  WARPGROUP.DEPBAR.LE gsb0, 0x0 ;  /* 0x00008000000079c5 */ /* 0x000fe40000010000 */
[----:B------:R1:W-:Y:S02]  /*9cf0*/  @!P1 SYNCS.ARRIVE.TRANS64.RED.A1T0 RZ, [R2+URZ], RZ ;  /* 0x000000ff02ff99a7 */ /* 0x0003e4000810043f */
[----:B-1----:R-:W-:Y:S01]  /*9d00*/  IMAD.IADD R2, R7, 0x1, R14 ;  /* 0x0000000107027824 */ /* 0x002fe200078e020e */
[----:B------:R-:W-:Y:S06]  /*9d10*/  @!P5 BRA `(.L_x_8675) ;  /* 0x00000000005cd947 */ /* 0x000fec0003800000 */
        /* <DEDUP_REMOVED lines=11> */
.L_x_8677:
[----:B------:R-:W-:-:S05]  /*9dd0*/  IMAD.U32 R18, RZ, RZ, UR21 ;  /* 0x00000015ff127e24 */ /* 0x000fca000f8e00ff */
[----:B------:R-:W-:-:S13]  /*9de0*/  ISETP.NE.AND P2, PT, R18, 0x1, PT ;  /* 0x000000011200780c */ /* 0x000fda0003f45270 */
[----:B------:R-:W1:Y:S01]  /*9df0*/  @P2 LDC.64 R12, c[0x0][0x9e8] ;  /* 0x00027a00ff0c2b82 */ /* 0x000e620000000a00 */
[----:B------:R-:W-:-:S04]  /*9e00*/  @P2 IMAD.IADD R21, R156, 0x1, R7 ;  /* 0x000000019c152824 */ /* 0x000fc800078e0207 */
[----:B-1----:R-:W-:-:S04]  /*9e10*/  @P2 IMAD.HI.U32 R12, R21, R12, RZ ;  /* 0x0000000c150c2227 */ /* 0x002fc800078e00ff */
[----:B------:R-:W-:Y:S01]  /*9e20*/  IMAD.MOV.U32 R21, RZ, RZ, R10 ;  /* 0x000000ffff157224 */ /* 0x000fe200078e000a */
[----:B------:R-:W-:-:S07]  /*9e30*/  @P2 SHF.R.U32.HI R21, RZ, R13, R12 ;  /* 0x0000000dff152219 */ /* 0x000fce000001160c */
.L_x_8678:
[----:B------:R-:W-:Y:S05]  /*9e40*/  BSYNC B0 ;  /* 0x0000000000007941 */ /* 0x000fea0003800000 */
.L_x_8676:
[----:B------:R-:W-:-:S04]  /*9e50*/  IMAD R13, R21, R18, -R0 ;  /* 0x00000012150d7224 */ /* 0x000fc800078e0a00 */
[----:B------:R-:W-:-:S05]  /*9e60*/  IMAD R13, R16, -0x2, R13 ;  /* 0xfffffffe100d7824 */ /* 0x000fca00078e020d */
[----:B------:R-:W-:Y:S02]  /*9e70*/  VIADDMNMX R11, R13, R18, R11, PT ;  /* 0x000000120d0b7246 */ /* 0x000fe4000380010b */
[----:B------:R-:W-:-:S07]  /*9e80*/  VIMNMX R2, R2, R13, !PT ;  /* 0x0000000d02027248 */ /* 0x000fce0007fe0100 */
.L_x_8675:
[----:B------:R-:W-:Y:S01]  /*9e90*/  ISETP.GT.AND P2, PT, R3, -0x1, PT ;  /* 0xffffffff0300780c */ /* 0x000fe20003f44270 */
[C---:B------:R-:W-:Y:S02]  /*9ea0*/  IMAD.IADD R15, R6.reuse, 0x1, R15 ;  /* 0x00000001060f7824 */ /* 0x040fe400078e020f */
[----:B------:R-:W-:Y:S01]  /*9eb0*/  IMAD.IADD R14, R6, 0x1, R14 ;  /* 0x00000001060e7824 */ /* 0x000fe200078e020e */
[C---:B------:R-:W-:Y:S02]  /*9ec0*/  ISETP.GT.AND P4, PT, R2.reuse, RZ, P2 ;  /* 0x000000ff0200720c */ /* 0x040fe40001784270 */
[----:B------:R-:W-:Y:S02]  /*9ed0*/  ISETP.GT.AND P6, PT, R2, 0x1, P2 ;  /* 0x000000010200780c */ /* 0x000fe400017c4270 */
[C---:B------:R-:W-:Y:S02]  /*9ee0*/  ISETP.LT.OR P4, PT, R11.reuse, 0x1, P4 ;  /* 0x000000010b00780c */ /* 0x040fe40002781670 */
[----:B------:R-:W-:-:S02]  /*9ef0*/  ISETP.LT.OR P6, PT, R11, 0x2, P6 ;  /* 0x000000020b00780c */ /* 0x000fc400037c1670 */
        /* <DEDUP_REMOVED lines=105> */
.L_x_8681:
[----:B------:R-:W-:-:S05]  /*a590*/  IMAD.U32 R2, RZ, RZ, UR21 ;  /* 0x00000015ff027e24 */ /* 0x000fca000f8e00ff */
[----:B------:R-:W-:-:S13]  /*a5a0*/  ISETP.NE.AND P3, PT, R2, 0x1, PT ;  /* 0x000000010200780c */ /* 0x000fda0003f65270 */
[----:B------:R-:W1:Y:S02]  /*a5b0*/  @P3 LDC.64 R12, c[0x0][0x9e8] ;  /* 0x00027a00ff0c3b82 */ /* 0x000e640000000a00 */
[----:B-1----:R-:W-:-:S05]  /*a5c0*/  @P3 IMAD.HI.U32 R12, R11, R12, RZ ;  /* 0x0000000c0b0c3227 */ /* 0x002fca00078e00ff */
[----:B------:R-:W-:-:S07]  /*a5d0*/  @P3 SHF.R.U32.HI R11, RZ, R13, R12 ;  /* 0x0000000dff0b3219 */ /* 0x000fce000001160c */
.L_x_8682:
[----:B------:R-:W-:Y:S05]  /*a5e0*/  BSYNC B0 ;  /* 0x0000000000007941 */ /* 0x000fea0003800000 */
.L_x_8680:
[----:B------:R-:W-:-:S04]  /*a5f0*/  IMAD R11, R11, R2, -R0 ;  /* 0x000000020b0b7224 */ /* 0x000fc800078e0a00 */
[----:B------:R-:W-:-:S05]  /*a600*/  IMAD R11, R16, -0x2, R11 ;  /* 0xfffffffe100b7824 */ /* 0x000fca00078e020b */
[----:B------:R-:W-:Y:S02]  /*a610*/  VIADDMNMX R15, R11, R2, R15, PT ;  /* 0x000000020b0f7246 */ /* 0x000fe4000380010f */
[----:B------:R-:W-:-:S07]  /*a620*/  VIMNMX R14, R14, R11, !PT ;  /* 0x0000000b0e0e7248 */ /* 0x000fce0007fe0100 */
.L_x_8679:
        /* <DEDUP_REMOVED lines=22> */
[C---:B------:R-:W-:Y:S02]  /*a790*/  ISETP.GT.AND P3, PT, R14.reuse, 0x21, P2 ;  /* 0x000000210e00780c */ /* 0x040fe40001764270 */
[----:B------:R-:W-:Y:S02]  /*a7a0*/  FMNMX.FTZ R11, R45, R0, !PT ;  /* 0x000000002d0b7209 */ /* 0x000fe40007810000 */
[----:B------:R-:W-:-:S02]  /*a7b0*/  ISETP.GT.AND P6, PT, R14, 0x8, P2 ;  /* 0x000000080e00780c */ /* 0x000fc400017c4270 */
[----:B------:R-:W-:Y:S02]  /*a7c0*/  FMNMX.FTZ R0, R48, R11, !PT ;  /* 0x0000000b30007209 */ /* 0x000fe40007810000 */
[----:B------:R-:W-:Y:S02]  /*a7d0*/  ISETP.LT.OR P4, PT, R15, 0x2, P4 ;  /* 0x000000020f00780c */ /* 0x000fe40002781670 */
[----:B------:R-:W-:Y:S02]  /*a7e0*/  FMNMX.FTZ R11, R49, R0, !PT ;  /* 0x00000000310b7209 */ /* 0x000fe40007810000 */
[C---:B------:R-:W-:Y:S02]  /*a7f0*/  ISETP.LT.OR P3, PT, R15.reuse, 0x22, P3 ;  /* 0x000000220f00780c */ /* 0x040fe40001f61670 */
        /* <DEDUP_REMOVED lines=9> */
[----:B------:R-:W-:Y:S02]  /*a890*/  ISETP.GT.AND P3, PT, R14, RZ, P2 ;  /* 0x000000ff0e00720c */ /* 0x000fe40001764270 */
[----:B------:R-:W-:Y:S02]  /*a8a0*/  FMNMX.FTZ R11, R61, R0, !PT ;  /* 0x000000003d0b7209 */ /* 0x000fe40007810000 */
[----:B------:R-:W-:Y:S02]  /*a8b0*/  FSEL R30, R30, -INF , !P6 ;  /* 0xff8000001e1e7808 */ /* 0x000fe40007000000 */
        /* <DEDUP_REMOVED lines=23> */
[----:B------:R-:W-:Y:S02]  /*aa30*/  ISETP.LT.OR P4, PT, R15, 0x29, P4 ;  /* 0x000000290f00780c */ /* 0x000fe40002781670 */
[----:B------:R-:W-:Y:S01]  /*aa40*/  ISETP.GT.AND P3, PT, R14, 0x30, P2 ;  /* 0x000000300e00780c */ /* 0x000fe20001764270 */
[----:B------:R-:W1:Y:S01]  /*aa50*/  SHFL.BFLY PT, R11, R0, 0x2, 0x1f ;  /* 0x0c401f00000b7f89 */ /* 0x000e6200000e0000 */
[----:B------:R-:W-:-:S02]  /*aa60*/  FSEL R46, R46, -INF , !P4 ;  /* 0xff8000002e2e7808 */ /* 0x000fc40006000000 */
[----:B------:R-:W-:Y:S02]  /*aa70*/  ISETP.GT.AND P4, PT, R14, 0x29, P2 ;  /* 0x000000290e00780c */ /* 0x000fe40001784270 */
[C---:B------:R-:W-:Y:S02]  /*aa80*/  ISETP.LT.OR P3, PT, R15.reuse, 0x31, P3 ;  /* 0x000000310f00780c */ /* 0x040fe40001f61670 */
[----:B------:R-:W-:Y:S02]  /*aa90*/  ISETP.LT.OR P4, PT, R15, 0x2a, P4 ;  /* 0x0000002a0f00780c */ /* 0x000fe40002781670 */
[----:B------:R-:W-:Y:S02]  /*aaa0*/  FSEL R50, R50, -INF , !P3 ;  /* 0xff80000032327808 */ /* 0x000fe40005800000 */
[----:B------:R-:W-:Y:S02]  /*aab0*/  FSEL R47, R47, -INF , !P4 ;  /* 0xff8000002f2f7808 */ /* 0x000fe40006000000 */
[----:B------:R-:W-:-:S02]  /*aac0*/  ISETP.GT.AND P4, PT, R14, 0x31, P2 ;  /* 0x000000310e00780c */ /* 0x000fc40001784270 */
[C---:B------:R-:W-:Y:S02]  /*aad0*/  ISETP.GT.AND P3, PT, R14.reuse, 0x38, P2 ;  /* 0x000000380e00780c */ /* 0x040fe40001764270 */
[C---:B------:R-:W-:Y:S02]  /*aae0*/  ISETP.LT.OR P4, PT, R15.reuse, 0x32, P4 ;  /* 0x000000320f00780c */ /* 0x040fe40002781670 */
[----:B------:R-:W-:Y:S02]  /*aaf0*/  ISETP.LT.OR P3, PT, R15, 0x39, P3 ;  /* 0x000000390f00780c */ /* 0x000fe40001f61670 */
[----:B------:R-:W-:Y:S02]  /*ab00*/  FSEL R51, R51, -INF , !P4 ;  /* 0xff80000033337808 */ /* 0x000fe40006000000 */
[----:B------:R-:W-:Y:S02]  /*ab10*/  ISETP.GT.AND P4, PT, R14, 0x39, P2 ;  /* 0x000000390e00780c */ /* 0x000fe40001784270 */
[----:B-1----:R-:W-:-:S02]  /*ab20*/  FMNMX.FTZ R11, R0, R11, !PT ;  /* 0x0000000b000b7209 */ /* 0x002fc40007810000 */
[----:B------:R-:W-:Y:S02]  /*ab30*/  FSEL R54, R54, -INF , !P3 ;  /* 0xff80000036367808 */ /* 0x000fe40005800000 */
[C---:B------:R-:W-:Y:S01]  /*ab40*/  ISETP.GT.AND P3, PT, R14.reuse, 0x40, P2 ;  /* 0x000000400e00780c */ /* 0x040fe20001764270 */
[----:B------:R-:W1:Y:S01]  /*ab50*/  SHFL.BFLY PT, R2, R11, 0x1, 0x1f ;  /* 0x0c201f000b027f89 */ /* 0x000e6200000e0000 */
[C---:B------:R-:W-:Y:S02]  /*ab60*/  ISETP.LT.OR P4, PT, R15.reuse, 0x3a, P4 ;  /* 0x0000003a0f00780c */ /* 0x040fe40002781670 */
[----:B------:R-:W-:Y:S02]  /*ab70*/  ISETP.LT.OR P3, PT, R15, 0x41, P3 ;  /* 0x000000410f00780c */ /* 0x000fe40001f61670 */
[----:B------:R-:W-:Y:S02]  /*ab80*/  FSEL R55, R55, -INF , !P4 ;  /* 0xff80000037377808 */ /* 0x000fe40006000000 */
[----:B------:R-:W-:-:S02]  /*ab90*/  ISETP.GT.AND P4, PT, R14, 0x41, P2 ;  /* 0x000000410e00780c */ /* 0x000fc40001784270 */
[----:B------:R-:W-:Y:S02]  /*aba0*/  FSEL R58, R58, -INF , !P3 ;  /* 0xff8000003a3a7808 */ /* 0x000fe40005800000 */
[C---:B------:R-:W-:Y:S02]  /*abb0*/  ISETP.GT.AND P3, PT, R14.reuse, 0x48, P2 ;  /* 0x000000480e00780c */ /* 0x040fe40001764270 */
[C---:B------:R-:W-:Y:S02]  /*abc0*/  ISETP.LT.OR P4, PT, R15.reuse, 0x42, P4 ;  /* 0x000000420f00780c */ /* 0x040fe40002781670 */
[----:B------:R-:W-:Y:S02]  /*abd0*/  ISETP.LT.OR P3, PT, R15, 0x49, P3 ;  /* 0x000000490f00780c */ /* 0x000fe40001f61670 */
[----:B------:R-:W-:Y:S02]  /*abe0*/  FSEL R59, R59, -INF , !P4 ;  /* 0xff8000003b3b7808 */ /* 0x000fe40006000000 */
[----:B------:R-:W-:-:S02]  /*abf0*/  ISETP.GT.AND P4, PT, R14, 0x49, P2 ;  /* 0x000000490e00780c */ /* 0x000fc40001784270 */
[----:B------:R-:W-:Y:S02]  /*ac00*/  FSEL R62, R62, -INF , !P3 ;  /* 0xff8000003e3e7808 */ /* 0x000fe40005800000 */
[----:B------:R-:W-:Y:S02]  /*ac10*/  ISETP.GT.AND P3, PT, R14, 0x50, P2 ;  /* 0x000000500e00780c */ /* 0x000fe40001764270 */
[----:B-1----:R-:W-:Y:S02]  /*ac20*/  FMNMX.FTZ R2, R11, R2, !PT ;  /* 0x000000020b027209 */ /* 0x002fe40007810000 */
[----:B------:R-:W-:Y:S02]  /*ac30*/  ISETP.LT.OR P4, PT, R15, 0x4a, P4 ;  /* 0x0000004a0f00780c */ /* 0x000fe40002781670 */
[C---:B------:R-:W-:Y:S01]  /*ac40*/  FSETP.NEU.FTZ.AND P6, PT, R2.reuse, -INF , PT ;  /* 0xff8000000200780b */ /* 0x040fe20003fdd000 */
[----:B------:R-:W-:-:S01]  /*ac50*/  FFMA.FTZ R0, R2, R13, -8 ;  /* 0xc100000002007423 */ /* 0x000fc2000001000d */
[----:B------:R-:W-:-:S02]  /*ac60*/  ISETP.LT.OR P3, PT, R15, 0x51, P3 ;  /* 0x000000510f00780c */ /* 0x000fc40001f61670 */
[----:B------:R-:W-:Y:S02]  /*ac70*/  FSEL R63, R63, -INF , !P4 ;  /* 0xff8000003f3f7808 */ /* 0x000fe40006000000 */
[----:B------:R-:W-:Y:S02]  /*ac80*/  FSEL R0, R0, RZ, P6 ;  /* 0x000000ff00007208 */ /* 0x000fe40003000000 */
[----:B------:R-:W-:Y:S02]  /*ac90*/  ISETP.GT.AND P4, PT, R14, 0x51, P2 ;  /* 0x000000510e00780c */ /* 0x000fe40001784270 */
        /* <DEDUP_REMOVED lines=12> */
[----:B------:R-:W-:Y:S01]  /*ad60*/  ISETP.GT.AND P3, PT, R14, 0x58, P2 ;  /* 0x000000580e00780c */ /* 0x000fe20001764270 */
[----:B------:R-:W-:-:S01]  /*ad70*/  FFMA.FTZ R44, R44, UR41, -R0 ;  /* 0x000000292c2c7c23 */ /* 0x000fc20008010800 */
[----:B------:R-:W-:Y:S01]  /*ad80*/  FMNMX.FTZ R29, R31, R24, !PT ;  /* 0x000000181f1d7209 */ /* 0x000fe20007810000 */
[----:B------:R-:W-:-:S01]  /*ad90*/  FFMA.FTZ R56, R56, UR41, -R0 ;  /* 0x0000002938387c23 */ /* 0x000fc20008010800 */
[----:B------:R1:W-:Y:S01]  /*ada0*/  MUFU.EX2 R24, R36 ;  /* 0x0000002400187308 */ /* 0x0003e20000000800 */
[----:B------:R-:W-:Y:S01]  /*adb0*/  ISETP.LT.OR P4, PT, R15, 0x52, P4 ;  /* 0x000000520f00780c */ /* 0x000fe20002781670 */
        /* <DEDUP_REMOVED lines=8> */
[----:B------:R-:W-:Y:S01]  /*ae40*/  FFMA.FTZ R85, R85, UR41, -R0 ;  /* 0x0000002955557c23 */ /* 0x000fe20008010800 */
[----:B------:R-:W-:Y:S01]  /*ae50*/  FMNMX.FTZ R26, R38, R33, !PT ;  /* 0x00000021261a7209 */ /* 0x000fe20007810000 */
[----:B------:R-:W-:Y:S01]  /*ae60*/  MUFU.EX2 R12, R12 ;  /* 0x0000000c000c7308 */ /* 0x000fe20000000800 */
[----:B------:R-:W-:-:S02]  /*ae70*/  ISETP.GT.AND P4, PT, R14, 0x59, P2 ;  /* 0x000000590e00780c */ /* 0x000fc40001784270 */
[----:B------:R-:W-:Y:S02]  /*ae80*/  FMNMX.FTZ R33, R39, R26, !PT ;  /* 0x0000001a27217209 */ /* 0x000fe40007810000 */
[----:B------:R-:W-:Y:S02]  /*ae90*/  FSEL R70, R70, -INF , !P3 ;  /* 0xff80000046467808 */ /* 0x000fe40005800000 */
[----:B------:R-:W-:Y:S01]  /*aea0*/  FMNMX.FTZ R28, R42, R33, !PT ;  /* 0x000000212a1c7209 */ /* 0x000fe20007810000 */
[----:B------:R-:W-:-:S01]  /*aeb0*/  FFMA.FTZ R33, R41, UR41, -R0 ;  /* 0x0000002929217c23 */ /* 0x000fc20008010800 */
[----:B------:R-:W-:Y:S01]  /*aec0*/  MUFU.EX2 R26, R40 ;  /* 0x00000028001a7308 */ /* 0x000fe20000000800 */
[----:B------:R-:W-:Y:S02]  /*aed0*/  ISETP.GT.AND P3, PT, R14, 0x60, P2 ;  /* 0x000000600e00780c */ /* 0x000fe40001764270 */
[----:B------:R-:W-:Y:S02]  /*aee0*/  FMNMX.FTZ R37, R43, R28, !PT ;  /* 0x0000001c2b257209 */ /* 0x000fe40007810000 */
[----:B------:R-:W-:-:S02]  /*aef0*/  ISETP.LT.OR P4, PT, R15, 0x5a, P4 ;  /* 0x0000005a0f00780c */ /* 0x000fc40002781670 */
[----:B------:R-:W-:Y:S01]  /*af00*/  FMNMX.FTZ R28, R46, R37, !PT ;  /* 0x000000252e1c7209 */ /* 0x000fe20007810000 */
[----:B------:R-:W-:Y:S01]  /*af10*/  MUFU.EX2 R11, R11 ;  /* 0x0000000b000b7308 */ /* 0x000fe20000000800 */
[----:B------:R-:W-:Y:S02]  /*af20*/  ISETP.LT.OR P3, PT, R15, 0x61, P3 ;  /* 0x000000610f00780c */ /* 0x000fe40001f61670 */
[----:B------:R-:W-:Y:S02]  /*af30*/  FMNMX.FTZ R37, R47, R28, !PT ;  /* 0x0000001c2f257209 */ /* 0x000fe40007810000 */
[----:B------:R-:W-:Y:S02]  /*af40*/  FSEL R71, R71, -INF , !P4 ;  /* 0xff80000047477808 */ /* 0x000fe40006000000 */
[----:B------:R-:W-:Y:S01]  /*af50*/  FMNMX.FTZ R32, R50, R37, !PT ;  /* 0x0000002532207209 */ /* 0x000fe20007810000 */
[----:B------:R-:W-:-:S01]  /*af60*/  FFMA.FTZ R37, R45, UR41, -R0 ;  /* 0x000000292d257c23 */ /* 0x000fc20008010800 */
[----:B------:R-:W-:Y:S01]  /*af70*/  ISETP.GT.AND P4, PT, R14, 0x61, P2 ;  /* 0x000000610e00780c */ /* 0x000fe20001784270 */
[----:B------:R-:W-:Y:S01]  /*af80*/  MUFU.EX2 R28, R44 ;  /* 0x0000002c001c7308 */ /* 0x000fe20000000800 */
[----:B------:R-:W-:-:S02]  /*af90*/  FMNMX.FTZ R41, R51, R32, !PT ;  /* 0x0000002033297209 */ /* 0x000fc40007810000 */
[----:B------:R-:W-:Y:S02]  /*afa0*/  FSEL R74, R74, -INF , !P3 ;  /* 0xff8000004a4a7808 */ /* 0x000fe40005800000 */
[----:B------:R-:W-:Y:S02]  /*afb0*/  FMNMX.FTZ R32, R54, R41, !PT ;  /* 0x0000002936207209 */ /* 0x000fe40007810000 */
[----:B------:R-:W-:Y:S01]  /*afc0*/  ISETP.GT.AND P3, PT, R14, 0x68, P2 ;  /* 0x000000680e00780c */ /* 0x000fe20001764270 */
[----:B------:R-:W-:Y:S01]  /*afd0*/  MUFU.EX2 R13, R13 ;  /* 0x0000000d000d7308 */ /* 0x000fe20000000800 */
[----:B------:R-:W-:Y:S02]  /*afe0*/  FMNMX.FTZ R41, R55, R32, !PT ;  /* 0x0000002037297209 */ /* 0x000fe40007810000 */
[----:B------:R-:W-:Y:S02]  /*aff0*/  ISETP.LT.OR P4, PT, R15, 0x62, P4 ;  /* 0x000000620f00780c */ /* 0x000fe40002781670 */
[----:B-1----:R-:W-:Y:S01]  /*b000*/  FMNMX.FTZ R36, R58, R41, !PT ;  /* 0x000000293a247209 */ /* 0x002fe20007810000 */
[----:B------:R-:W-:Y:S01]  /*b010*/  FFMA.FTZ R41, R49, UR41, -R0 ;  /* 0x0000002931297c23 */ /* 0x000fe20008010800 */
[----:B------:R-:W-:Y:S01]  /*b020*/  ISETP.LT.OR P3, PT, R15, 0x69, P3 ;  /* 0x000000690f00780c */ /* 0x000fe20001f61670 */
[----:B------:R1:W-:Y:S01]  /*b030*/  MUFU.EX2 R32, R48 ;  /* 0x0000003000207308 */ /* 0x0003e20000000800 */
[----:B------:R-:W-:-:S02]  /*b040*/  FMNMX.FTZ R45, R59, R36, !PT ;  /* 0x000000243b2d7209 */ /* 0x000fc40007810000 */
[----:B------:R-:W-:Y:S02]  /*b050*/  FSEL R75, R75, -INF , !P4 ;  /* 0xff8000004b4b7808 */ /* 0x000fe40006000000 */
[----:B------:R-:W-:Y:S02]  /*b060*/  FMNMX.FTZ R36, R62, R45, !PT ;  /* 0x0000002d3e247209 */ /* 0x000fe40007810000 */
[----:B------:R-:W-:Y:S01]  /*b070*/  ISETP.GT.AND P4, PT, R14, 0x69, P2 ;  /* 0x000000690e00780c */ /* 0x000fe20001784270 */
[----:B------:R-:W-:Y:S01]  /*b080*/  MUFU.EX2 R18, R18 ;  /* 0x0000001200127308 */ /* 0x000fe20000000800 */
[----:B------:R-:W-:Y:S01]  /*b090*/  FMNMX.FTZ R45, R63, R36, !PT ;  /* 0x000000243f2d7209 */ /* 0x000fe20007810000 */
[--C-:B-1----:R-:W-:Y:S01]  /*b0a0*/  FFMA.FTZ R48, R68, UR41, -R0.reuse ;  /* 0x0000002944307c23 */ /* 0x102fe20008010800 */
[----:B------:R-:W-:Y:S02]  /*b0b0*/  FSEL R78, R78, -INF , !P3 ;  /* 0xff8000004e4e7808 */ /* 0x000fe40005800000 */
[----:B------:R-:W-:Y:S01]  /*b0c0*/  FMNMX.FTZ R40, R66, R45, !PT ;  /* 0x0000002d42287209 */ /* 0x000fe20007810000 */
[----:B------:R-:W-:-:S01]  /*b0d0*/  FFMA.FTZ R45, R53, UR41, -R0 ;  /* 0x00000029352d7c23 */ /* 0x000fc20008010800 */
[----:B------:R-:W-:Y:S01]  /*b0e0*/  ISETP.GT.AND P3, PT, R14, 0x70, P2 ;  /* 0x000000700e00780c */ /* 0x000fe20001764270 */
[----:B------:R1:W-:Y:S01]  /*b0f0*/  MUFU.EX2 R36, R52 ;  /* 0x0000003400247308 */ /* 0x0003e20000000800 */
[----:B------:R-:W-:-:S02]  /*b100*/  FMNMX.FTZ R49, R67, R40, !PT ;  /* 0x0000002843317209 */ /* 0x000fc40007810000 */
[C---:B------:R-:W-:Y:S02]  /*b110*/  ISETP.LT.OR P4, PT, R15.reuse, 0x6a, P4 ;  /* 0x0000006a0f00780c */ /* 0x040fe40002781670 */
[----:B------:R-:W-:Y:S02]  /*b120*/  FMNMX.FTZ R40, R70, R49, !PT ;  /* 0x0000003146287209 */ /* 0x000fe40007810000 */
[----:B------:R-:W-:Y:S01]  /*b130*/  ISETP.LT.OR P3, PT, R15, 0x71, P3 ;  /* 0x000000710f00780c */ /* 0x000fe20001f61670 */
        /* <DEDUP_REMOVED lines=8> */
[----:B------:R-:W-:Y:S01]  /*b1c0*/  FMNMX.FTZ R53, R75, R44, !PT ;  /* 0x0000002c4b357209 */ /* 0x000fe20007810000 */
[--C-:B------:R-:W-:Y:S01]  /*b1d0*/  FFMA.FTZ R57, R69, UR41, -R0.reuse ;  /* 0x0000002945397c23 */ /* 0x100fe20008010800 */
[----:B------:R-:W-:Y:S01]  /*b1e0*/  FSEL R82, R82, -INF , !P3 ;  /* 0xff80000052527808 */ /* 0x000fe20005800000 */
[----:B------:R-:W-:Y:S01]  /*b1f0*/  FFMA.FTZ R69, R81, UR41, -R0 ;  /* 0x0000002951457c23 */ /* 0x000fe20008010800 */
[----:B------:R-:W-:-:S02]  /*b200*/  FMNMX.FTZ R44, R78, R53, !PT ;  /* 0x000000354e2c7209 */ /* 0x000fc40007810000 */
[C---:B------:R-:W-:Y:S01]  /*b210*/  ISETP.GT.AND P3, PT, R14.reuse, 0x78, P2 ;  /* 0x000000780e00780c */ /* 0x040fe20001764270 */
[----:B------:R-:W-:Y:S01]  /*b220*/  MUFU.EX2 R25, R25 ;  /* 0x0000001900197308 */ /* 0x000fe20000000800 */
[----:B------:R-:W-:Y:S02]  /*b230*/  ISETP.LT.OR P4, PT, R15, 0x72, P4 ;  /* 0x000000720f00780c */ /* 0x000fe40002781670 */
[----:B------:R-:W-:Y:S02]  /*b240*/  FMNMX.FTZ R53, R79, R44, !PT ;  /* 0x0000002c4f357209 */ /* 0x000fe40007810000 */
[----:B------:R-:W-:Y:S01]  /*b250*/  ISETP.GT.AND P2, PT, R14, 0x79, P2 ;  /* 0x000000790e00780c */ /* 0x000fe20001744270 */
[--C-:B------:R-:W-:Y:S01]  /*b260*/  FFMA.FTZ R14, R60, UR41, -R0.reuse ;  /* 0x000000293c0e7c23 */ /* 0x100fe20008010800 */
[----:B------:R-:W-:Y:S01]  /*b270*/  ISETP.LT.OR P3, PT, R15, 0x79, P3 ;  /* 0x000000790f00780c */ /* 0x000fe20001f61670 */
[----:B------:R-:W-:Y:S01]  /*b280*/  FFMA.FTZ R60, R80, UR41, -R0 ;  /* 0x00000029503c7c23 */ /* 0x000fe20008010800 */
[----:B------:R-:W-:Y:S01]  /*b290*/  FSEL R83, R83, -INF , !P4 ;  /* 0xff80000053537808 */ /* 0x000fe20006000000 */
[----:B------:R-:W-:Y:S01]  /*b2a0*/  MUFU.EX2 R29, R29 ;  /* 0x0000001d001d7308 */ /* 0x000fe20000000800 */
[----:B------:R-:W-:-:S02]  /*b2b0*/  FMNMX.FTZ R44, R82, R53, !PT ;  /* 0x00000035522c7209 */ /* 0x000fc40007810000 */
[----:B------:R-:W-:Y:S01]  /*b2c0*/  ISETP.LT.OR P2, PT, R15, 0x7a, P2 ;  /* 0x0000007a0f00780c */ /* 0x000fe20001741670 */
[----:B------:R-:W-:-:S01]  /*b2d0*/  FFMA.FTZ R15, R61, UR41, -R0 ;  /* 0x000000293d0f7c23 */ /* 0x000fc20008010800 */
[----:B------:R-:W-:Y:S01]  /*b2e0*/  FSEL R86, R86, -INF , !P3 ;  /* 0xff80000056567808 */ /* 0x000fe20005800000 */
[----:B------:R-:W-:-:S01]  /*b2f0*/  FFMA.FTZ R61, R73, UR41, -R0 ;  /* 0x00000029493d7c23 */ /* 0x000fc20008010800 */
[----:B------:R-:W-:Y:S01]  /*b300*/  FMNMX.FTZ R53, R83, R44, !PT ;  /* 0x0000002c53357209 */ /* 0x000fe20007810000 */
[----:B------:R-:W-:Y:S01]  /*b310*/  MUFU.EX2 R33, R33 ;  /* 0x0000002100217308 */ /* 0x000fe20000000800 */
[----:B------:R-:W-:Y:S02]  /*b320*/  FSEL R87, R87, -INF , !P2 ;  /* 0xff80000057577808 */ /* 0x000fe40005000000 */
[----:B------:R-:W-:Y:S01]  /*b330*/  FMNMX.FTZ R44, R86, R53, !PT ;  /* 0x00000035562c7209 */ /* 0x000fe20007810000 */
[----:B------:R-:W-:-:S01]  /*b340*/  FFMA.FTZ R53, R65, UR41, -R0 ;  /* 0x0000002941357c23 */ /* 0x000fc20008010800 */
[----:B------:R-:W-:-:S02]  /*b350*/  FSEL R72, R2, RZ, P6 ;  /* 0x000000ff02487208 */ /* 0x000fc40003000000 */
[----:B-1----:R-:W-:Y:S01]  /*b360*/  FMNMX.FTZ R56, R87, R44, !PT ;  /* 0x0000002c57387209 */ /* 0x002fe20007810000 */
[----:B------:R-:W-:Y:S02]  /*b370*/  MUFU.EX2 R37, R37 ;  /* 0x0000002500257308 */ /* 0x000fe40000000800 */
[----:B------:R-:W-:-:S02]  /*b380*/  FADD.FTZ R72, -R72, R9 ;  /* 0x0000000948487221 */ /* 0x000fc40000010100 */
[----:B------:R-:W1:Y:S02]  /*b390*/  SHFL.BFLY PT, R65, R56, 0x2, 0x1f ;  /* 0x0c401f0038417f89 */ /* 0x000e6400000e0000 */
[----:B------:R-:W-:Y:S02]  /*b3a0*/  FMUL.FTZ R9, R72, UR41 ;  /* 0x0000002948097c20 */ /* 0x000fe40008410000 */
[----:B------:R2:W-:Y:S08]  /*b3b0*/  MUFU.EX2 R44, R64 ;  /* 0x00000040002c7308 */ /* 0x0005f00000000800 */
[----:B------:R-:W3:Y:S01]  /*b3c0*/  MUFU.EX2 R9, R9 ;  /* 0x0000000900097308 */ /* 0x000ee20000000800 */
[----:B--2---:R-:W-:-:S07]  /*b3d0*/  FFMA.FTZ R64, R84, UR41, -R0 ;  /* 0x0000002954407c23 */ /* 0x004fce0008010800 */
[----:B------:R-:W-:Y:S01]  /*b3e0*/  MUFU.EX2 R41, R41 ;  /* 0x0000002900297308 */ /* 0x000fe20000000800 */
[----:B-1----:R-:W-:Y:S01]  /*b3f0*/  FMNMX.FTZ R68, R56, R65, !PT ;  /* 0x0000004138447209 */ /* 0x002fe20007810000 */
[--C-:B------:R-:W-:Y:S01]  /*b400*/  FFMA.FTZ R56, R76, UR41, -R0.reuse ;  /* 0x000000294c387c23 */ /* 0x100fe20008010800 */
[----:B------:R-:W-:-:S01]  /*b410*/  FFMA.FTZ R65, R77, UR41, -R0 ;  /* 0x000000294d417c23 */ /* 0x000fc20008010800 */
[----:B------:R-:W-:-:S04]  /*b420*/  IMAD.U32 R77, RZ, RZ, UR41 ;  /* 0x00000029ff4d7e24 */ /* 0x000fc8000f8e00ff */
[----:B------:R-:W-:Y:S01]  /*b430*/  MUFU.EX2 R45, R45 ;  /* 0x0000002d002d7308 */ /* 0x000fe20000000800 */
[----:B------:R-:W1:Y:S07]  /*b440*/  SHFL.BFLY PT, R73, R68, 0x1, 0x1f ;  /* 0x0c201f0044497f89 */ /* 0x000e6e00000e0000 */
[----:B------:R-:W-:Y:S08]  /*b450*/  MUFU.EX2 R49, R49 ;  /* 0x0000003100317308 */ /* 0x000ff00000000800 */
[----:B------:R-:W-:Y:S08]  /*b460*/  MUFU.EX2 R14, R14 ;  /* 0x0000000e000e7308 */ /* 0x000ff00000000800 */
        /* <DEDUP_REMOVED lines=19> */
[----:B------:R-:W-:Y:S01]  /*b5a0*/  FSEL R51, R0, RZ, P2 ;  /* 0x000000ff00337208 */ /* 0x000fe20001000000 */
[--C-:B------:R-:W-:Y:S01]  /*b5b0*/  FFMA.FTZ R76, R54, UR41, -R68.reuse ;  /* 0x00000029364c7c23 */ /* 0x100fe20008010844 */
[----:B------:R-:W-:-:S01]  /*b5c0*/  FFMA.FTZ R21, R21, UR41, -R68 ;  /* 0x0000002915157c23 */ /* 0x000fc20008010844 */
[----:B------:R-:W-:Y:S02]  /*b5d0*/  MUFU.EX2 R72, R72 ;  /* 0x0000004800487308 */ /* 0x000fe40000000800 */
[----:B------:R-:W-:-:S04]  /*b5e0*/  FADD.FTZ R51, -R51, R8 ;  /* 0x0000000833337221 */ /* 0x000fc80000010100 */
[----:B------:R-:W-:Y:S01]  /*b5f0*/  FMUL.FTZ R54, R51, UR41 ;  /* 0x0000002933367c20 */ /* 0x000fe20008410000 */
[----:B------:R-:W-:-:S01]  /*b600*/  FFMA.FTZ R51, R55, UR41, -R68 ;  /* 0x0000002937337c23 */ /* 0x000fc20008010844 */
[----:B------:R-:W-:Y:S01]  /*b610*/  MUFU.EX2 R21, R21 ;  /* 0x0000001500157308 */ /* 0x000fe20000000800 */
[----:B------:R-:W-:-:S01]  /*b620*/  FFMA.FTZ R55, R58, UR41, -R68 ;  /* 0x000000293a377c23 */ /* 0x000fc20008010844 */
[--C-:B------:R-:W-:Y:S01]  /*b630*/  FFMA.FTZ R58, R59, UR41, -R68.reuse ;  /* 0x000000293b3a7c23 */ /* 0x100fe20008010844 */
[----:B------:R-:W-:-:S01]  /*b640*/  FFMA.FTZ R59, R62, UR41, -R68 ;  /* 0x000000293e3b7c23 */ /* 0x000fc20008010844 */
[----:B---3--:R-:W-:-:S04]  /*b650*/  FFMA.FTZ R62, R9, R5, R12 ;  /* 0x00000005093e7223 */ /* 0x008fc8000001000c */
[----:B------:R-:W1:Y:S08]  /*b660*/  MUFU.EX2 R54, R54 ;  /* 0x0000003600367308 */ /* 0x000e700000000800 */
[----:B------:R-:W2:Y:S08]  /*b670*/  MUFU.EX2 R27, R27 ;  /* 0x0000001b001b7308 */ /* 0x000eb00000000800 */
[----:B------:R-:W3:Y:S01]  /*b680*/  MUFU.EX2 R30, R30 ;  /* 0x0000001e001e7308 */ /* 0x000ee20000000800 */
[----:B-1----:R-:W-:-:S01]  /*b690*/  FFMA.FTZ R5, R54, R4, R21 ;  /* 0x0000000436057223 */ /* 0x002fc20000010015 */
[----:B------:R-:W-:Y:S01]  /*b6a0*/  FADD.FTZ R4, R11, R62 ;  /* 0x0000003e0b047221 */ /* 0x000fe20000010000 */
[----:B------:R-:W-:-:S05]  /*b6b0*/  FFMA.FTZ R62, R63, UR41, -R68 ;  /* 0x000000293f3e7c23 */ /* 0x000fca0008010844 */
[----:B------:R-:W1:Y:S08]  /*b6c0*/  MUFU.EX2 R31, R31 ;  /* 0x0000001f001f7308 */ /* 0x000e700000000800 */
[----:B------:R-:W4:Y:S08]  /*b6d0*/  MUFU.EX2 R34, R34 ;  /* 0x0000002200227308 */ /* 0x000f300000000800 */
[----:B------:R5:W-:Y:S08]  /*b6e0*/  MUFU.EX2 R8, R76 ;  /* 0x0000004c00087308 */ /* 0x000bf00000000800 */
[----:B------:R-:W4:Y:S01]  /*b6f0*/  MUFU.EX2 R35, R35 ;  /* 0x0000002300237308 */ /* 0x000f220000000800 */
[----:B-----5:R-:W-:-:S01]  /*b700*/  FADD.FTZ R76, R72, R5 ;  /* 0x00000005484c7221 */ /* 0x020fc20000010000 */
[----:B------:R-:W-:-:S03]  /*b710*/  FADD.FTZ R5, R13, R4 ;  /* 0x000000040d057221 */ /* 0x000fc60000010000 */
[----:B--2---:R-:W-:Y:S01]  /*b720*/  FADD.FTZ R63, R27, R76 ;  /* 0x0000004c1b3f7221 */ /* 0x004fe20000010000 */
[----:B------:R-:W-:-:S02]  /*b730*/  FADD.FTZ R5, R18, R5 ;  /* 0x0000000512057221 */ /* 0x000fc40000010000 */
[----:B------:R-:W2:Y:S01]  /*b740*/  MUFU.EX2 R38, R38 ;  /* 0x0000002600267308 */ /* 0x000ea20000000800 */
[----:B---3--:R-:W-:-:S01]  /*b750*/  FADD.FTZ R4, R30, R63 ;  /* 0x0000003f1e047221 */ /* 0x008fc20000010000 */
[----:B------:R-:W-:Y:S01]  /*b760*/  FFMA.FTZ R63, R66, UR41, -R68 ;  /* 0x00000029423f7c23 */ /* 0x000fe20008010844 */
[----:B------:R-:W-:-:S02]  /*b770*/  FADD.FTZ R66, R20, R5 ;  /* 0x0000000514427221 */ /* 0x000fc40000010000 */
[----:B-1----:R-:W-:Y:S02]  /*b780*/  FADD.FTZ R5, R31, R4 ;  /* 0x000000041f057221 */ /* 0x002fe40000010000 */
[----:B------:R-:W-:-:S01]  /*b790*/  FADD.FTZ R77, R25, R66 ;  /* 0x00000042194d7221 */ /* 0x000fc20000010000 */
[----:B------:R-:W1:Y:S01]  /*b7a0*/  MUFU.EX2 R39, R39 ;  /* 0x0000002700277308 */ /* 0x000e620000000800 */
[----:B----4-:R-:W-:-:S01]  /*b7b0*/  FADD.FTZ R4, R34, R5 ;  /* 0x0000000522047221 */ /* 0x010fc20000010000 */
[----:B------:R-:W-:Y:S01]  /*b7c0*/  FFMA.FTZ R66, R67, UR41, -R68 ;  /* 0x0000002943427c23 */ /* 0x000fe20008010844 */
[----:B------:R-:W-:-:S01]  /*b7d0*/  FADD.FTZ R76, R24, R77 ;  /* 0x0000004d184c7221 */ /* 0x000fc20000010000 */
[----:B------:R-:W-:Y:S01]  /*b7e0*/  FFMA.FTZ R67, R70, UR41, -R68 ;  /* 0x0000002946437c23 */ /* 0x000fe20008010844 */
[----:B------:R-:W-:-:S02]  /*b7f0*/  FADD.FTZ R5, R35, R4 ;  /* 0x0000000423057221 */ /* 0x000fc40000010000 */
[----:B------:R-:W-:Y:S01]  /*b800*/  FADD.FTZ R77, R29, R76 ;  /* 0x0000004c1d4d7221 */ /* 0x000fe20000010000 */
[----:B------:R-:W3:Y:S01]  /*b810*/  MUFU.EX2 R42, R42 ;  /* 0x0000002a002a7308 */ /* 0x000ee20000000800 */
[----:B--2---:R-:W-:-:S02]  /*b820*/  FADD.FTZ R4, R38, R5 ;  /* 0x0000000526047221 */ /* 0x004fc40000010000 */
[----:B------:R-:W-:-:S04]  /*b830*/  FADD.FTZ R70, R26, R77 ;  /* 0x0000004d1a467221 */ /* 0x000fc80000010000 */
[----:B------:R-:W-:Y:S01]  /*b840*/  FADD.FTZ R77, R33, R70 ;  /* 0x00000046214d7221 */ /* 0x000fe20000010000 */
[----:B------:R-:W2:Y:S01]  /*b850*/  MUFU.EX2 R43, R43 ;  /* 0x0000002b002b7308 */ /* 0x000ea20000000800 */
[----:B-1----:R-:W-:-:S01]  /*b860*/  FADD.FTZ R5, R39, R4 ;  /* 0x0000000427057221 */ /* 0x002fc20000010000 */
[----:B------:R-:W-:Y:S01]  /*b870*/  FFMA.FTZ R70, R71, UR41, -R68 ;  /* 0x0000002947467c23 */ /* 0x000fe20008010844 */
[----:B------:R-:W-:-:S01]  /*b880*/  FADD.FTZ R76, R28, R77 ;  /* 0x0000004d1c4c7221 */ /* 0x000fc20000010000 */
[----:B------:R-:W-:-:S03]  /*b890*/  FFMA.FTZ R71, R74, UR41, -R68 ;  /* 0x000000294a477c23 */ /* 0x000fc60008010844 */
[----:B------:R-:W-:Y:S01]  /*b8a0*/  FADD.FTZ R77, R37, R76 ;  /* 0x0000004c254d7221 */ /* 0x000fe20000010000 */
[----:B------:R-:W1:Y:S01]  /*b8b0*/  MUFU.EX2 R46, R46 ;  /* 0x0000002e002e7308 */ /* 0x000e620000000800 */
[----:B---3--:R-:W-:-:S02]  /*b8c0*/  FADD.FTZ R4, R42, R5 ;  /* 0x000000052a047221 */ /* 0x008fc40000010000 */
[----:B------:R-:W-:-:S04]  /*b8d0*/  FADD.FTZ R74, R32, R77 ;  /* 0x0000004d204a7221 */ /* 0x000fc80000010000 */
[----:B------:R-:W-:Y:S01]  /*b8e0*/  FADD.FTZ R77, R41, R74 ;  /* 0x0000004a294d7221 */ /* 0x000fe20000010000 */
[----:B------:R-:W3:Y:S01]  /*b8f0*/  MUFU.EX2 R47, R47 ;  /* 0x0000002f002f7308 */ /* 0x000ee20000000800 */
[----:B--2---:R-:W-:-:S01]  /*b900*/  FADD.FTZ R5, R43, R4 ;  /* 0x000000042b057221 */ /* 0x004fc20000010000 */
[--C-:B------:R-:W-:Y:S01]  /*b910*/  FFMA.FTZ R74, R75, UR41, -R68.reuse ;  /* 0x000000294b4a7c23 */ /* 0x100fe20008010844 */
[----:B------:R-:W-:-:S05]  /*b920*/  FFMA.FTZ R75, R78, UR41, -R68 ;  /* 0x000000294e4b7c23 */ /* 0x000fca0008010844 */
[----:B------:R-:W2:Y:S01]  /*b930*/  MUFU.EX2 R50, R50 ;  /* 0x0000003200327308 */ /* 0x000ea20000000800 */
[----:B-1----:R-:W-:-:S07]  /*b940*/  FADD.FTZ R4, R46, R5 ;  /* 0x000000052e047221 */ /* 0x002fce0000010000 */
[----:B------:R-:W1:Y:S01]  /*b950*/  MUFU.EX2 R51, R51 ;  /* 0x0000003300337308 */ /* 0x000e620000000800 */
[----:B---3--:R-:W-:-:S01]  /*b960*/  FADD.FTZ R5, R47, R4 ;  /* 0x000000042f057221 */ /* 0x008fc20000010000 */
[----:B------:R-:W-:-:S06]  /*b970*/  FADD.FTZ R4, R36, R77 ;  /* 0x0000004d24047221 */ /* 0x000fcc0000010000 */
[----:B------:R-:W3:Y:S01]  /*b980*/  MUFU.EX2 R55, R55 ;  /* 0x0000003700377308 */ /* 0x000ee20000000800 */
[----:B--2---:R-:W-:-:S04]  /*b990*/  FADD.FTZ R5, R50, R5 ;  /* 0x0000000532057221 */ /* 0x004fc80000010000 */
[----:B------:R-:W-:Y:S01]  /*b9a0*/  FADD.FTZ R76, R8, R5 ;  /* 0x00000005084c7221 */ /* 0x000fe20000010000 */
[----:B------:R-:W-:-:S02]  /*b9b0*/  FADD.FTZ R5, R45, R4 ;  /* 0x000000042d057221 */ /* 0x000fc40000010000 */
[----:B------:R-:W2:Y:S01]  /*b9c0*/  MUFU.EX2 R58, R58 ;  /* 0x0000003a003a7308 */ /* 0x000ea20000000800 */
[----:B-1----:R-:W-:-:S01]  /*b9d0*/  FADD.FTZ R76, R51, R76 ;  /* 0x0000004c334c7221 */ /* 0x002fc20000010000 */
[----:B------:R-:W-:-:S04]  /*b9e0*/  FADD.FTZ R4, R40, R5 ;  /* 0x0000000528047221 */ /* 0x000fc80000010000 */
[----:B------:R-:W-:Y:S02]  /*b9f0*/  FADD.FTZ R77, R49, R4 ;  /* 0x00000004314d7221 */ /* 0x000fe40000010000 */
[----:B------:R-:W1:Y:S01]  /*ba00*/  MUFU.EX2 R59, R59 ;  /* 0x0000003b003b7308 */ /* 0x000e620000000800 */
[----:B---3--:R-:W-:-:S01]  /*ba10*/  FADD.FTZ R5, R55, R76 ;  /* 0x0000004c37057221 */ /* 0x008fc20000010000 */
[----:B------:R-:W-:Y:S01]  /*ba20*/  FADD.FTZ R78, R14, R77 ;  /* 0x0000004d0e4e7221 */ /* 0x000fe20000010000 */
[----:B------:R-:W-:-:S01]  /*ba30*/  FFMA.FTZ R76, R79, UR41, -R68 ;  /* 0x000000294f4c7c23 */ /* 0x000fc20008010844 */
[----:B------:R-:W-:Y:S02]  /*ba40*/  FFMA.FTZ R77, R82, UR41, -R68 ;  /* 0x00000029524d7c23 */ /* 0x000fe40008010844 */
[----:B------:R-:W-:-:S02]  /*ba50*/  FADD.FTZ R79, R15, R78 ;  /* 0x0000004e0f4f7221 */ /* 0x000fc40000010000 */
[----:B------:R-:W3:Y:S01]  /*ba60*/  MUFU.EX2 R62, R62 ;  /* 0x0000003e003e7308 */ /* 0x000ee20000000800 */
[----:B--2---:R-:W-:-:S01]  /*ba70*/  FADD.FTZ R4, R58, R5 ;  /* 0x000000053a047221 */ /* 0x004fc20000010000 */
[----:B------:R-:W-:-:S04]  /*ba80*/  FADD.FTZ R78, R44, R79 ;  /* 0x0000004f2c4e7221 */ /* 0x000fc80000010000 */
[----:B------:R-:W-:Y:S01]  /*ba90*/  FADD.FTZ R79, R53, R78 ;  /* 0x0000004e354f7221 */ /* 0x000fe20000010000 */
[----:B------:R-:W-:-:S01]  /*baa0*/  FFMA.FTZ R78, R83, UR41, -R68 ;  /* 0x00000029534e7c23 */ /* 0x000fc20008010844 */
        /* <DEDUP_REMOVED lines=50> */
.L_x_8683:
        /* <DEDUP_REMOVED lines=90> */
.L_x_8666:
[----:B------:R-:W-:Y:S06]  /*c370*/  BAR.ARV 0x8, 0x1a0 ;  /* 0x0206800000007b1d */ /* 0x000fec0000002000 */
[----:B------:R-:W-:Y:S05]  /*c380*/  @!P0 BRA `(.L_x_8685) ;  /* 0x0000000000048947 */ /* 0x000fea0003800000 */
[----:B------:R-:W-:Y:S01]  /*c390*/  BPT.TRAP 0x1 ;  /* 0x000000040000795c */ /* 0x000fe20000300000 */
.L_x_8685:
[----:B------:R-:W-:Y:S01]  /*c3a0*/  ULEA UR14, UR36, UR47, 0x3 ;  /* 0x0000002f240e7291 */ /* 0x000fe2000f8e183f */
[----:B------:R-:W-:-:S05]  /*c3b0*/  IMAD.U32 R3, RZ, RZ, UR37 ;  /* 0x00000025ff037e24 */ /* 0x000fca000f8e00ff */
[----:B------:R-:W-:-:S04]  /*c3c0*/  SHF.L.U32 R3, R3, 0x1f, RZ ;  /* 0x0000001f03037819 */ /* 0x000fc800000006ff */
[----:B------:R1:W2:Y:S01]  /*c3d0*/  SYNCS.PHASECHK.TRANS64.TRYWAIT P1, [UR14+0x19c50], R3 ;  /* 0x019c5003ff0075a7 */ /* 0x0002a2000802014e */
[----:B------:R-:W-:Y:S05]  /*c3e0*/  @!P0 BRA `(.L_x_8686) ;  /* 0x0000000000048947 */ /* 0x000fea0003800000 */
[----:B------:R-:W-:Y:S01]  /*c3f0*/  BPT.TRAP 0x1 ;  /* 0x000000040000795c */ /* 0x000fe20000300000 */
.L_x_8686:
[----:B--2---:R-:W-:Y:S05]  /*c400*/  @P1 BRA `(.L_x_8687) ;  /* 0x0000000000081947 */ /* 0x004fea0003800000 */
[----:B------:R-:W2:Y:S02]  /*c410*/  SYNCS.PHASECHK.TRANS64.TRYWAIT P1, [UR14+0x19c50], R3 ;  /* 0x019c5003ff0075a7 */ /* 0x000ea4000802014e */
[----:B--2---:R-:W-:Y:S05]  /*c420*/  @!P1 BRA `(.L_x_8688) ;  /* 0x00000058003c9947 */ /* 0x004fea0003800000 */
.L_x_8687:
        /* <DEDUP_REMOVED lines=11> */
[----:B------:R-:W-:Y:S01]  /*c4e0*/  @UP0 ULDC.64 UR10, c[0x0][0x9c8] ;  /* 0x00027200000a0ab9 */ /* 0x000fe20000000a00 */
[----:B------:R-:W-:Y:S02]  /*c4f0*/  @UP0 USHF.R.S32.HI UR7, URZ, 0x1f, UR45 ;  /* 0x0000001f3f070899 */ /* 0x000fe4000801142d */
[----:B------:R-:W-:Y:S02]  /*c500*/  @UP0 UIMAD UR6, UR6, UR10, URZ ;  /* 0x0000000a060602a4 */ /* 0x000fe4000f8e023f */
[----:B------:R-:W-:Y:S01]  /*c510*/  @UP0 UIMAD.WIDE.U32 UR8, UR44, UR10, URZ ;  /* 0x0000000a2c0802a5 */ /* 0x000fe2000f8e003f */
[----:B------:R-:W-:Y:S01]  /*c520*/  @UP0 ULDC.64 UR12, c[0x0][0x9d0] ;  /* 0x00027400000c0ab9 */ /* 0x000fe20000000a00 */
[----:B------:R-:W-:Y:S02]  /*c530*/  @UP0 UIMAD UR10, UR44, UR11, UR6 ;  /* 0x0000000b2c0a02a4 */ /* 0x000fe4000f8e0206 */
[----:B------:R-:W-:-:S02]  /*c540*/  UIMAD UR6, UR36, 0x300, UR47 ;  /* 0x00000300240678a4 */ /* 0x000fc4000f8e022f */
[----:B------:R-:W-:Y:S02]  /*c550*/  @UP0 UIMAD UR7, UR7, UR12, URZ ;  /* 0x0000000c070702a4 */ /* 0x000fe4000f8e023f */
[----:B------:R-:W-:Y:S02]  /*c560*/  @UP0 UIADD3 UR9, UR9, UR10, URZ ;  /* 0x0000000a09090290 */ /* 0x000fe4000fffe03f */
[----:B------:R-:W-:Y:S02]  /*c570*/  @UP0 UIMAD UR10, UR45, UR13, UR7 ;  /* 0x0000000d2d0a02a4 */ /* 0x000fe4000f8e0207 */
[----:B------:R-:W-:Y:S01]  /*c580*/  @UP0 UIMAD.WIDE.U32 UR8, UR45, UR12, UR8 ;  /* 0x0000000c2d0802a5 */ /* 0x000fe2000f8e0008 */
[----:B------:R-:W-:Y:S02]  /*c590*/  UMOV UR7, 0x40000040 ;  /* 0x4000004000077882 */ /* 0x000fe40000000000 */
[----:B------:R-:W-:Y:S01]  /*c5a0*/  QGMMA.64x96x32.F32.E4M3.E4M3 R88, R148, gdesc[UR4], R88, gsb0 ;  /* 0x0160000494587df3 */ /* 0x000fe20008000858 */
[----:B------:R-:W-:-:S02]  /*c5b0*/  @UP0 UIADD3 UR7, UR9, UR10, URZ ;  /* 0x0000000a09070290 */ /* 0x000fc4000fffe03f */
[----:B------:R-:W-:-:S04]  /*c5c0*/  @UP0 ULEA UR4, UP1, UR8, UR4, 0x2 ;  /* 0x0000000408040291 */ /* 0x000fc8000f82103f */
[----:B------:R-:W-:Y:S02]  /*c5d0*/  @UP0 ULEA.HI.X UR5, UR8, UR5, UR7, 0x2, UP1 ;  /* 0x0000000508050291 */ /* 0x000fe400088f1407 */
[----:B--2---:R-:W-:-:S04]  /*c5e0*/  IMAD.U32 R6, RZ, RZ, UR4 ;  /* 0x00000004ff067e24 */ /* 0x004fc8000f8e00ff */
[----:B------:R-:W-:-:S05]  /*c5f0*/  IMAD.U32 R7, RZ, RZ, UR5 ;  /* 0x00000005ff077e24 */ /* 0x000fca000f8e00ff */
[----:B------:R2:W3:Y:S01]  /*c600*/  @P1 LDG.E R8, desc[UR48][R6.64] ;  /* 0x0000003006081981 */ /* 0x0004e2000c1e1900 */
[----:B------:R-:W-:Y:S01]  /*c610*/  UIADD3 UR4, UR6, 0x2, URZ ;  /* 0x0000000206047890 */ /* 0x000fe2000fffe03f */
[----:B------:R-:W-:-:S06]  /*c620*/  UMOV UR11, 0x40000040 ;  /* 0x40000040000b7882 */ /* 0x000fcc0000000000 */
[----:B------:R-:W-:Y:S01]  /*c630*/  UMOV UR10, UR4 ;  /* 0x00000004000a7c82 */ /* 0x000fe20008000000 */
[----:B------:R-:W-:Y:S02]  /*c640*/  WARPGROUP.DEPBAR.LE gsb0, 0x0 ;  /* 0x00008000000079c5 */ /* 0x000fe40000010000 */
[----:B------:R-:W-:-:S06]  /*c650*/  WARPGROUP.ARRIVE ;  /* 0x00000000000079c5 */ /* 0x000fcc0000000000 */
[----:B------:R-:W-:Y:S01]  /*c660*/  QGMMA.64x96x32.F32.E4M3.E4M3 R88, R144, gdesc[UR8], R88, gsb0 ;  /* 0x0160000890587df3 */ /* 0x000fe20008000858 */
[----:B------:R-:W-:Y:S01]  /*c670*/  UIADD3 UR4, UR6, 0x4, URZ ;  /* 0x0000000406047890 */ /* 0x000fe2000fffe03f */
[----:B------:R-:W-:-:S06]  /*c680*/  UMOV UR11, 0x40000040 ;  /* 0x40000040000b7882 */ /* 0x000fcc0000000000 */
[----:B------:R-:W-:Y:S01]  /*c690*/  UMOV UR10, UR4 ;  /* 0x00000004000a7c82 */ /* 0x000fe20008000000 */
[----:B------:R-:W4:Y:S01]  /*c6a0*/  SHFL.BFLY PT, R10, R5, 0x2, 0x1f ;  /* 0x0c401f00050a7f89 */ /* 0x000f2200000e0000 */
[----:B------:R-:W-:-:S03]  /*c6b0*/  UIADD3 UR6, UR6, 0x6, URZ ;  /* 0x0000000606067890 */ /* 0x000fc6000fffe03f */
[----:B------:R-:W5:Y:S01]  /*c6c0*/  SHFL.BFLY PT, R9, R4, 0x2, 0x1f ;  /* 0x0c401f0004097f89 */ /* 0x000f6200000e0000 */
[----:B------:R-:W-:Y:S01]  /*c6d0*/  UMOV UR7, 0x40000040 ;  /* 0x4000004000077882 */ /* 0x000fe20000000000 */
[----:B------:R-:W-:Y:S02]  /*c6e0*/  WARPGROUP.DEPBAR.LE gsb0, 0x0 ;  /* 0x00008000000079c5 */ /* 0x000fe40000010000 */
[----:B------:R-:W-:-:S06]  /*c6f0*/  WARPGROUP.ARRIVE ;  /* 0x00000000000079c5 */ /* 0x000fcc0000000000 */
[----:B------:R-:W-:Y:S01]  /*c700*/  QGMMA.64x96x32.F32.E4M3.E4M3 R88, R140, gdesc[UR8], R88, gsb0 ;  /* 0x016000088c587df3 */ /* 0x000fe20008000858 */
        /* <DEDUP_REMOVED lines=13> */
[----:B------:R-:W-:Y:S02]  /*c7e0*/  WARPGROUP.DEPBAR.LE gsb0, 0x0 ;  /* 0x00008000000079c5 */ /* 0x000fe40000010000 */
[----:B------:R-:W-:-:S06]  /*c7f0*/  WARPGROUP.ARRIVE ;  /* 0x00000000000079c5 */ /* 0x000fcc0000000000 */
[----:B------:R-:W-:Y:S01]  /*c800*/  QGMMA.64x96x32.F32.E4M3.E4M3 R88, R136, gdesc[UR4], R88, gsb0 ;  /* 0x0160000488587df3 */ /* 0x000fe20008000858 */
[----:B------:R-:W-:Y:S01]  /*c810*/  FSETP.NE.FTZ.AND P1, PT, R12, RZ, PT ;  /* 0x000000ff0c00720b */ /* 0x000fe20003f35000 */
[----:B------:R-:W-:Y:S01]  /*c820*/  IMAD.MOV.U32 R9, RZ, RZ, RZ ;  /* 0x000000ffff097224 */ /* 0x000fe200078e00ff */
[----:B------:R-:W1:Y:S08]  /*c830*/  @P3 MUFU.LG2 R10, R10 ;  /* 0x0000000a000a3308 */ /* 0x000e700000000c00 */
[----:B------:R1:W2:Y:S08]  /*c840*/  @P2 MUFU.LG2 R6, R11 ;  /* 0x0000000b00062308 */ /* 0x0002b00000000c00 */
        /* <DEDUP_REMOVED lines=16> */
.L_x_8689:
        /* <DEDUP_REMOVED lines=58> */
.L_x_8615:
        /* <DEDUP_REMOVED lines=20> */
[----:B------:R-:W-:Y:S02]  /*ce30*/  F2FP.BF16.F32.PACK_AB R13, R124, R13 ;  /* 0x0000000d7c0d723e */ /* 0x000fe400000010ff */
[----:B------:R-:W-:Y:S02]  /*ce40*/  F2FP.BF16.F32.PACK_AB R12, R125, R12 ;  /* 0x0000000c7d0c723e */ /* 0x000fe400000010ff */
[----:B------:R-:W-:-:S02]  /*ce50*/  F2FP.BF16.F32.PACK_AB R11, R126, R11 ;  /* 0x0000000b7e0b723e */ /* 0x000fc400000010ff */
[----:B------:R-:W-:Y:S02]  /*ce60*/  F2FP.BF16.F32.PACK_AB R10, R127, R10 ;  /* 0x0000000a7f0a723e */ /* 0x000fe400000010ff */
[----:B------:R-:W-:Y:S01]  /*ce70*/  F2FP.BF16.F32.PACK_AB R21, R116, R21 ;  /* 0x000000157415723e */ /* 0x000fe200000010ff */
[----:B------:R-:W3:Y:S01]  /*ce80*/  LDL R7, [R1] ;  /* 0x0000000001077983 */ /* 0x000ee20000100800 */
[----:B-1----:R-:W-:Y:S02]  /*ce90*/  LOP3.LUT P0, R6, R17, 0x3, RZ, 0xc0, !PT ;  /* 0x0000000311067812 */ /* 0x002fe4000780c0ff */
[----:B------:R-:W-:Y:S01]  /*cea0*/  F2FP.BF16.F32.PACK_AB R20, R117, R20 ;  /* 0x000000147514723e */ /* 0x000fe200000010ff */
[----:B------:R-:W-:Y:S01]  /*ceb0*/  USHF.R.S32.HI UR5, URZ, 0x1f, UR43 ;  /* 0x0000001f3f057899 */ /* 0x000fe2000801142b */
[----:B------:R-:W-:Y:S01]  /*cec0*/  ISETP.EQ.OR P0, PT, R6, 0x3, !P0 ;  /* 0x000000030600780c */ /* 0x000fe20004702670 */
[----:B------:R-:W-:Y:S01]  /*ced0*/  ULDC.64 UR6, c[0x0][0xb70] ;  /* 0x0002dc0000067ab9 */ /* 0x000fe20000000a00 */
[----:B------:R-:W-:-:S02]  /*cee0*/  F2FP.BF16.F32.PACK_AB R35, R92, R35 ;  /* 0x000000235c23723e */ /* 0x000fc400000010ff */
[----:B------:R-:W-:Y:S02]  /*cef0*/  SEL R49, R9, R8, P0 ;  /* 0x0000000809317207 */ /* 0x000fe40000000000 */
[----:B------:R-:W-:Y:S02]  /*cf00*/  SEL R51, R8, R9, P0 ;  /* 0x0000000908337207 */ /* 0x000fe40000000000 */
[----:B------:R-:W-:Y:S02]  /*cf10*/  IADD3 R9, P5, R22, 0x6000, RZ ;  /* 0x0000600016097810 */ /* 0x000fe40007fbe0ff */
[----:B------:R-:W-:Y:S02]  /*cf20*/  F2FP.BF16.F32.PACK_AB R34, R93, R34 ;  /* 0x000000225d22723e */ /* 0x000fe400000010ff */
[----:B------:R-:W-:Y:S02]  /*cf30*/  LOP3.LUT R8, R9, 0x180, RZ, 0xc0, !PT ;  /* 0x0000018009087812 */ /* 0x000fe400078ec0ff */
[----:B------:R-:W-:-:S02]  /*cf40*/  SEL R59, R15, R14, P0 ;  /* 0x0000000e0f3b7207 */ /* 0x000fc40000000000 */
[----:B------:R-:W-:Y:S02]  /*cf50*/  SHF.R.U64 R8, R8, 0x3, RZ ;  /* 0x0000000308087819 */ /* 0x000fe400000012ff */
[----:B------:R-:W-:Y:S02]  /*cf60*/  SEL R61, R14, R15, P0 ;  /* 0x0000000f0e3d7207 */ /* 0x000fe40000000000 */
[----:B------:R-:W-:Y:S02]  /*cf70*/  SEL R45, R13, R12, P0 ;  /* 0x0000000c0d2d7207 */ /* 0x000fe40000000000 */
[----:B------:R-:W-:Y:S02]  /*cf80*/  SEL R47, R12, R13, P0 ;  /* 0x0000000d0c2f7207 */ /* 0x000fe40000000000 */
[C---:B------:R-:W-:Y:S02]  /*cf90*/  IADD3 R15, P6, R22.reuse, 0x20, RZ ;  /* 0x00000020160f7810 */ /* 0x040fe40007fde0ff */
[----:B------:R-:W-:-:S02]  /*cfa0*/  IADD3 R13, P3, R22, 0x3000, RZ ;  /* 0x00003000160d7810 */ /* 0x000fc40007f7e0ff */
[----:B------:R-:W-:Y:S01]  /*cfb0*/  LOP3.LUT R8, R8, R9, RZ, 0x3c, !PT ;  /* 0x0000000908087212 */ /* 0x000fe200078e3cff */
[----:B------:R-:W-:Y:S01]  /*cfc0*/  IMAD.X R9, RZ, RZ, R23, P5 ;  /* 0x000000ffff097224 */ /* 0x000fe200028e0617 */
[----:B------:R-:W-:Y:S02]  /*cfd0*/  LOP3.LUT R14, R15, 0x180, RZ, 0xc0, !PT ;  /* 0x000001800f0e7812 */ /* 0x000fe400078ec0ff */
[----:B------:R-:W-:Y:S02]  /*cfe0*/  SEL R63, R11, R10, P0 ;  /* 0x0000000a0b3f7207 */ /* 0x000fe40000000000 */
[----:B------:R-:W-:Y:S02]  /*cff0*/  SEL R65, R10, R11, P0 ;  /* 0x0000000b0a417207 */ /* 0x000fe40000000000 */
[----:B------:R-:W-:Y:S02]  /*d000*/  LOP3.LUT R12, R13, 0x180, RZ, 0xc0, !PT ;  /* 0x000001800d0c7812 */ /* 0x000fe400078ec0ff */
[----:B------:R-:W-:-:S02]  /*d010*/  IADD3 R11, P4, R22, 0x3020, RZ ;  /* 0x00003020160b7810 */ /* 0x000fc40007f9e0ff */
[----:B------:R-:W-:Y:S02]  /*d020*/  SHF.R.U64 R14, R14, 0x3, RZ ;  /* 0x000000030e0e7819 */ /* 0x000fe400000012ff */
[----:B------:R-:W-:Y:S02]  /*d030*/  MOV R48, R8 ;  /* 0x0000000800307202 */ /* 0x000fe40000000f00 */
[----:B------:R-:W-:Y:S01]  /*d040*/  F2FP.BF16.F32.PACK_AB R5, R134, R5 ;  /* 0x000000058605723e */ /* 0x000fe200000010ff */
[----:B------:R-:W1:Y:S01]  /*d050*/  LDC.64 R8, c[0x0][0xb78] ;  /* 0x0002de00ff087b82 */ /* 0x000e620000000a00 */
[----:B------:R-:W-:Y:S02]  /*d060*/  F2FP.BF16.F32.PACK_AB R2, R135, R2 ;  /* 0x000000028702723e */ /* 0x000fe400000010ff */
[----:B------:R-:W-:Y:S02]  /*d070*/  SEL R41, R21, R20, P0 ;  /* 0x0000001415297207 */ /* 0x000fe40000000000 */
[----:B------:R-:W-:-:S02]  /*d080*/  SEL R43, R20, R21, P0 ;  /* 0x00000015142b7207 */ /* 0x000fc40000000000 */
[----:B------:R-:W-:Y:S02]  /*d090*/  SHF.R.U64 R12, R12, 0x3, RZ ;  /* 0x000000030c0c7819 */ /* 0x000fe400000012ff */
[----:B------:R-:W-:Y:S02]  /*d0a0*/  LOP3.LUT R10, R11, 0x180, RZ, 0xc0, !PT ;  /* 0x000001800b0a7812 */ /* 0x000fe400078ec0ff */
[----:B------:R-:W-:Y:S01]  /*d0b0*/  LOP3.LUT R21, R22, 0x180, RZ, 0xc0, !PT ;  /* 0x0000018016157812 */ /* 0x000fe200078ec0ff */
[----:B------:R-:W-:Y:S01]  /*d0c0*/  UIMAD UR5, UR5, UR6, URZ ;  /* 0x00000006050572a4 */ /* 0x000fe2000f8e023f */
[----:B------:R-:W-:Y:S01]  /*d0d0*/  F2FP.BF16.F32.PACK_AB R33, R94, R33 ;  /* 0x000000215e21723e */ /* 0x000fe200000010ff */
[----:B------:R-:W4:Y:S01]  /*d0e0*/  S2R R58, SR_TID.X ;  /* 0x00000000003a7919 */ /* 0x000f220000002100 */
[----:B------:R-:W-:Y:S02]  /*d0f0*/  F2FP.BF16.F32.PACK_AB R32, R95, R32 ;  /* 0x000000205f20723e */ /* 0x000fe400000010ff */
        /* <DEDUP_REMOVED lines=8> */
[----:B------:R-:W-:-:S02]  /*d180*/  F2FP.BF16.F32.PACK_AB R25, R110, R25 ;  /* 0x000000196e19723e */ /* 0x000fc400000010ff */
[----:B------:R-:W-:Y:S02]  /*d190*/  F2FP.BF16.F32.PACK_AB R24, R111, R24 ;  /* 0x000000186f18723e */ /* 0x000fe400000010ff */
[----:B------:R-:W-:Y:S02]  /*d1a0*/  LOP3.LUT P1, RZ, R157, 0x3, RZ, 0xc0, !PT ;  /* 0x000000039dff7812 */ /* 0x000fe4000782c0ff */
[----:B------:R-:W-:Y:S02]  /*d1b0*/  SEL R67, R5, R2, P0 ;  /* 0x0000000205437207 */ /* 0x000fe40000000000 */
[----:B------:R-:W-:Y:S01]  /*d1c0*/  LOP3.LUT R12, R12, R13, RZ, 0x3c, !PT ;  /* 0x0000000d0c0c7212 */ /* 0x000fe200078e3cff */
[----:B------:R-:W-:Y:S01]  /*d1d0*/  IMAD.X R13, RZ, RZ, R23, P3 ;  /* 0x000000ffff0d7224 */ /* 0x000fe200018e0617 */
[----:B------:R-:W-:Y:S02]  /*d1e0*/  SEL R17, R35, R34, P0 ;  /* 0x0000002223117207 */ /* 0x000fe40000000000 */
[----:B------:R-:W-:-:S02]  /*d1f0*/  SEL R5, R2, R5, P0 ;  /* 0x0000000502057207 */ /* 0x000fc40000000000 */
[----:B------:R-:W-:Y:S02]  /*d200*/  SHF.R.U64 R10, R10, 0x3, RZ ;  /* 0x000000030a0a7819 */ /* 0x000fe400000012ff */
[----:B------:R-:W-:Y:S01]  /*d210*/  SHF.R.U64 R21, R21, 0x3, RZ ;  /* 0x0000000315157819 */ /* 0x000fe200000012ff */
[----:B------:R-:W-:Y:S01]  /*d220*/  UIMAD.WIDE.U32 UR8, UR43, UR6, URZ ;  /* 0x000000062b0872a5 */ /* 0x000fe2000f8e003f */
[----:B------:R-:W-:Y:S01]  /*d230*/  SEL R35, R34, R35, P0 ;  /* 0x0000002322237207 */ /* 0x000fe20000000000 */
[----:B------:R-:W-:Y:S01]  /*d240*/  UIMAD UR5, UR43, UR7, UR5 ;  /* 0x000000072b0572a4 */ /* 0x000fe2000f8e0205 */
[----:B------:R-:W-:Y:S02]  /*d250*/  SEL R37, R31, R30, P0 ;  /* 0x0000001e1f257207 */ /* 0x000fe40000000000 */
[----:B------:R-:W-:Y:S01]  /*d260*/  SEL R53, R33, R32, P0 ;  /* 0x0000002021357207 */ /* 0x000fe20000000000 */
[----:B----4-:R-:W-:Y:S01]  /*d270*/  VIADD R60, R58, 0xffffff80 ;  /* 0xffffff803a3c7836 */ /* 0x010fe20000000000 */
[----:B------:R-:W-:Y:S01]  /*d280*/  SEL R31, R30, R31, P0 ;  /* 0x0000001f1e1f7207 */ /* 0x000fe20000000000 */
[----:B------:R-:W-:Y:S01]  /*d290*/  ULDC.64 UR6, c[0x0][0xb40] ;  /* 0x0002d00000067ab9 */ /* 0x000fe20000000a00 */
        /* <DEDUP_REMOVED lines=8> */
[--C-:B------:R-:W-:Y:S01]  /*d320*/  IMAD.X R11, RZ, RZ, R23.reuse, P4 ;  /* 0x000000ffff0b7224 */ /* 0x100fe200020e0617 */
[----:B------:R-:W-:Y:S01]  /*d330*/  LOP3.LUT R20, R21, R22, RZ, 0x3c, !PT ;  /* 0x0000001615147212 */ /* 0x000fe200078e3cff */
[----:B------:R-:W-:Y:S01]  /*d340*/  IMAD.MOV.U32 R21, RZ, RZ, R23 ;  /* 0x000000ffff157224 */ /* 0x000fe200078e0017 */
[----:B------:R-:W-:Y:S01]  /*d350*/  MOV R52, R12 ;  /* 0x0000000c00347202 */ /* 0x000fe20000000f00 */
[----:B------:R-:W-:Y:S01]  /*d360*/  UIADD3 UR5, UR9, UR5, URZ ;  /* 0x0000000509057290 */ /* 0x000fe2000fffe03f */
[----:B------:R-:W-:Y:S02]  /*d370*/  MOV R54, R14 ;  /* 0x0000000e00367202 */ /* 0x000fe40000000f00 */
[----:B------:R-:W-:Y:S02]  /*d380*/  MOV R56, R20 ;  /* 0x0000001400387202 */ /* 0x000fe40000000f00 */
[----:B------:R-:W-:Y:S01]  /*d390*/  MOV R50, R10 ;  /* 0x0000000a00327202 */ /* 0x000fe20000000f00 */
[----:B------:R-:W-:-:S02]  /*d3a0*/  IMAD.U32 R11, RZ, RZ, UR9 ;  /* 0x00000009ff0b7e24 */ /* 0x000fc4000f8e00ff */
[----:B------:R-:W-:Y:S01]  /*d3b0*/  IMAD.U32 R11, RZ, RZ, UR5 ;  /* 0x00000005ff0b7e24 */ /* 0x000fe2000f8e00ff */
[----:B------:R-:W-:Y:S01]  /*d3c0*/  USHF.R.S32.HI UR5, URZ, 0x1f, UR44 ;  /* 0x0000001f3f057899 */ /* 0x000fe2000801142c */
[----:B------:R-:W-:Y:S01]  /*d3d0*/  IMAD.U32 R10, RZ, RZ, UR8 ;  /* 0x00000008ff0a7e24 */ /* 0x000fe2000f8e00ff */
[----:B------:R-:W-:-:S04]  /*d3e0*/  SHF.R.S32.HI R58, RZ, 0x1f, R60 ;  /* 0x0000001fff3a7819 */ /* 0x000fc8000001143c */
[----:B------:R-:W-:-:S04]  /*d3f0*/  LEA.HI R58, R58, R60, RZ, 0x5 ;  /* 0x0000003c3a3a7211 */ /* 0x000fc800078f28ff */
[----:B------:R-:W-:Y:S02]  /*d400*/  SHF.R.S32.HI R58, RZ, 0x5, R58 ;  /* 0x00000005ff3a7819 */ /* 0x000fe4000001143a */
[----:B--2---:R-:W-:Y:S01]  /*d410*/  LOP3.LUT R2, R0, 0x2, RZ, 0x3c, !PT ;  /* 0x0000000200027812 */ /* 0x004fe200078e3cff */
[----:B---3--:R-:W-:Y:S01]  /*d420*/  VIADD R69, R7, UR42 ;  /* 0x0000002a07457c36 */ /* 0x008fe20008000000 */
[----:B------:R-:W-:-:S03]  /*d430*/  IADD3 R7, P6, R22, 0x6020, RZ ;  /* 0x0000602016077810 */ /* 0x000fc60007fde0ff */
[----:B------:R-:W-:Y:S01]  /*d440*/  VIADD R6, R69, 0x8 ;  /* 0x0000000845067836 */ /* 0x000fe20000000000 */
[----:B------:R-:W-:Y:S04]  /*d450*/  SHFL.IDX PT, R17, R17, R0, 0x1c1f ;  /* 0x001c1f0011117589 */ /* 0x000fe800000e0000 */
[----:B------:R-:W-:Y:S02]  /*d460*/  ISETP.GE.OR P2, PT, R6, UR10, P1 ;  /* 0x0000000a06007c0c */ /* 0x000fe40008f46670 */
[----:B------:R-:W-:Y:S01]  /*d470*/  LOP3.LUT R6, R7, 0x180, RZ, 0xc0, !PT ;  /* 0x0000018007067812 */ /* 0x000fe200078ec0ff */
[----:B------:R-:W2:Y:S03]  /*d480*/  SHFL.IDX PT, R12, R35, R2, 0x1c1f ;  /* 0x001c1f02230c7589 */ /* 0x000ea600000e0000 */
[----:B------:R-:W-:Y:S01]  /*d490*/  SHF.R.U64 R6, R6, 0x3, RZ ;  /* 0x0000000306067819 */ /* 0x000fe200000012ff */
[----:B------:R-:W-:Y:S04]  /*d4a0*/  SHFL.IDX PT, R37, R37, R0, 0x1c1f ;  /* 0x001c1f0025257589 */ /* 0x000fe800000e0000 */
[----:B------:R-:W3:Y:S04]  /*d4b0*/  SHFL.IDX PT, R14, R31, R2, 0x1c1f ;  /* 0x001c1f021f0e7589 */ /* 0x000ee800000e0000 */
[----:B------:R-:W-:Y:S04]  /*d4c0*/  SHFL.IDX PT, R53, R53, R0, 0x1c1f ;  /* 0x001c1f0035357589 */ /* 0x000fe800000e0000 */
[----:B------:R-:W4:Y:S04]  /*d4d0*/  SHFL.IDX PT, R28, R33, R2, 0x1c1f ;  /* 0x001c1f02211c7589 */ /* 0x000f2800000e0000 */
[----:B------:R-:W-:Y:S04]  /*d4e0*/  SHFL.IDX PT, R39, R39, R0, 0x1c1f ;  /* 0x001c1f0027277589 */ /* 0x000fe800000e0000 */
[----:B------:R-:W5:Y:S04]  /*d4f0*/  SHFL.IDX PT, R26, R27, R2, 0x1c1f ;  /* 0x001c1f021b1a7589 */ /* 0x000f6800000e0000 */
[----:B------:R-:W-:Y:S04]  /*d500*/  SHFL.IDX PT, R55, R55, R0, 0x1c1f ;  /* 0x001c1f0037377589 */ /* 0x000fe800000e0000 */
[----:B------:R2:W5:Y:S01]  /*d510*/  SHFL.IDX PT, R30, R29, R2, 0x1c1f ;  /* 0x001c1f021d1e7589 */ /* 0x00056200000e0000 */
[----:B------:R-:W-:-:S03]  /*d520*/  LOP3.LUT R6, R6, R7, RZ, 0x3c, !PT ;  /* 0x0000000706067212 */ /* 0x000fc600078e3cff */
[----:B------:R-:W-:Y:S04]  /*d530*/  SHFL.IDX PT, R57, R57, R0, 0x1c1f ;  /* 0x001c1f0039397589 */ /* 0x000fe800000e0000 */
[----:B------:R-:W5:Y:S01]  /*d540*/  SHFL.IDX PT, R32, R25, R2, 0x1c1f ;  /* 0x001c1f0219207589 */ /* 0x000f6200000e0000 */
[----:B------:R-:W-:-:S03]  /*d550*/  IMAD.X R7, RZ, RZ, R23, P6 ;  /* 0x000000ffff077224 */ /* 0x000fc600030e0617 */
        /* <DEDUP_REMOVED lines=9> */
[----:B------:R-:W-:Y:S04]  /*d5f0*/  SHFL.IDX PT, R67, R67, R0, 0x1c1f ;  /* 0x001c1f0043437589 */ /* 0x000fe800000e0000 */
[----:B------:R-:W5:Y:S04]  /*d600*/  SHFL.IDX PT, R36, R51, R2, 0x1c1f ;  /* 0x001c1f0233247589 */ /* 0x000f6800000e0000 */
[----:B------:R3:W5:Y:S01]  /*d610*/  SHFL.IDX PT, R46, R5, R2, 0x1c1f ;  /* 0x001c1f02052e7589 */ /* 0x00076200000e0000 */
[----:B------:R-:W-:Y:S01]  /*d620*/  MOV R21, R6 ;  /* 0x0000000600157202 */ /* 0x000fe20000000f00 */
[----:B-1----:R-:W-:-:S04]  /*d630*/  IMAD R6, R8, UR5, RZ ;  /* 0x0000000508067c24 */ /* 0x002fc8000f8e02ff */
[----:B--2---:R-:W-:Y:S02]  /*d640*/  IMAD R29, R9, UR44, R6 ;  /* 0x0000002c091d7c24 */ /* 0x004fe4000f8e0206 */
[----:B------:R-:W-:Y:S01]  /*d650*/  IMAD.WIDE.U32 R6, R8, UR44, R10 ;  /* 0x0000002c08067c25 */ /* 0x000fe2000f8e000a */
[----:B------:R-:W-:Y:S02]  /*d660*/  SEL R8, R17, R12, P0 ;  /* 0x0000000c11087207 */ /* 0x000fe40000000000 */
[----:B---3--:R-:W-:Y:S02]  /*d670*/  SHF.R.S32.HI R5, RZ, 0x1f, R69 ;  /* 0x0000001fff057819 */ /* 0x008fe40000011445 */
[----:B------:R-:W-:Y:S02]  /*d680*/  IADD3 R0, P3, R69, R6, RZ ;  /* 0x0000000645007210 */ /* 0x000fe40007f7e0ff */
[----:B------:R-:W-:Y:S02]  /*d690*/  SEL R10, R12, R17, P0 ;  /* 0x000000110c0a7207 */ /* 0x000fe40000000000 */
[----:B------:R-:W-:-:S02]  /*d6a0*/  SEL R12, R37, R14, P0 ;  /* 0x0000000e250c7207 */ /* 0x000fc40000000000 */
[----:B----4-:R-:W-:Y:S02]  /*d6b0*/  SEL R9, R53, R28, P0 ;  /* 0x0000001c35097207 */ /* 0x010fe40000000000 */
[----:B------:R-:W-:Y:S01]  /*d6c0*/  SEL R11, R28, R53, P0 ;  /* 0x000000351c0b7207 */ /* 0x000fe20000000000 */
[----:B------:R-:W-:Y:S01]  /*d6d0*/  BAR.SYNC.DEFER_BLOCKING 0x1, 0x180 ;  /* 0x0046000000007b1d */ /* 0x000fe20000010000 */
[----:B------:R-:W-:Y:S02]  /*d6e0*/  SEL R14, R14, R37, P0 ;  /* 0x000000250e0e7207 */ /* 0x000fe40000000000 */
[----:B-----5:R-:W-:Y:S02]  /*d6f0*/  SEL R24, R39, R26, P0 ;  /* 0x0000001a27187207 */ /* 0x020fe40000000000 */
[----:B------:R-:W-:Y:S02]  /*d700*/  SEL R13, R55, R30, P0 ;  /* 0x0000001e370d7207 */ /* 0x000fe40000000000 */
[----:B------:R-:W-:-:S02]  /*d710*/  SEL R15, R30, R55, P0 ;  /* 0x000000371e0f7207 */ /* 0x000fc40000000000 */
[----:B------:R-:W-:Y:S02]  /*d720*/  SEL R26, R26, R39, P0 ;  /* 0x000000271a1a7207 */ /* 0x000fe40000000000 */
[----:B------:R-:W-:Y:S02]  /*d730*/  SEL R25, R57, R32, P0 ;  /* 0x0000002039197207 */ /* 0x000fe40000000000 */
[----:B------:R-:W-:Y:S02]  /*d740*/  SEL R27, R32, R57, P0 ;  /* 0x00000039201b7207 */ /* 0x000fe40000000000 */
[----:B------:R-:W-:Y:S02]  /*d750*/  IADD3.X R5, R5, R7, R29, P3, !PT ;  /* 0x0000000705057210 */ /* 0x000fe40001ffe41d */
[----:B------:R-:W-:Y:S02]  /*d760*/  SEL R28, R41, R18, P0 ;  /* 0x00000012291c7207 */ /* 0x000fe40000000000 */
[----:B------:R-:W-:-:S02]  /*d770*/  SEL R30, R18, R41, P0 ;  /* 0x00000029121e7207 */ /* 0x000fc40000000000 */
        /* <DEDUP_REMOVED lines=8> */
[----:B------:R-:W-:-:S02]  /*d800*/  SEL R40, R49, R36, P0 ;  /* 0x0000002431287207 */ /* 0x000fc40000000000 */
[----:B------:R-:W-:Y:S02]  /*d810*/  SEL R42, R36, R49, P0 ;  /* 0x00000031242a7207 */ /* 0x000fe40000000000 */
[----:B------:R-:W-:Y:S02]  /*d820*/  SEL R41, R67, R46, P0 ;  /* 0x0000002e43297207 */ /* 0x000fe40000000000 */
[----:B------:R-:W-:Y:S01]  /*d830*/  SEL R43, R46, R67, P0 ;  /* 0x000000432e2b7207 */ /* 0x000fe20000000000 */
[----:B------:R-:W-:Y:S04]  /*d840*/  STSM.16.M88.4 [R52], R24 ;  /* 0x0000001834007844 */ /* 0x000fe80000000200 */
[----:B------:R-:W-:Y:S01]  /*d850*/  STSM.16.M88.4 [R50], R28 ;  /* 0x0000001c32007844 */ /* 0x000fe20000000200 */
[----:B------:R-:W-:-:S03]  /*d860*/  LEA R6, P3, R0, UR6, 0x2 ;  /* 0x0000000600067c11 */ /* 0x000fc6000f8610ff */
[----:B------:R-:W-:Y:S04]  /*d870*/  STSM.16.M88.4 [R48], R32 ;  /* 0x0000002030007844 */ /* 0x000fe80000000200 */
[----:B------:R-:W-:Y:S01]  /*d880*/  STSM.16.M88.4 [R21], R40 ;  /* 0x0000002815007844 */ /* 0x000fe20000000200 */
[----:B------:R-:W-:Y:S01]  /*d890*/  @!PT LDS RZ, [RZ] ;  /* 0x00000000fffff984 */ /* 0x000fe20000000800 */
[----:B------:R-:W-:Y:S01]  /*d8a0*/  @!PT LDS RZ, [RZ] ;  /* 0x00000000fffff984 */ /* 0x000fe20000000800 */
[----:B------:R-:W-:Y:S01]  /*d8b0*/  @!PT LDS RZ, [RZ] ;  /* 0x00000000fffff984 */ /* 0x000fe20000000800 */
[----:B------:R-:W-:Y:S01]  /*d8c0*/  @!PT LDS RZ, [RZ] ;  /* 0x00000000fffff984 */ /* 0x000fe20000000800 */
[----:B------:R1:W-:Y:S06]  /*d8d0*/  MEMBAR.ALL.CTA ;  /* 0x0000000000007992 */ /* 0x0003ec0000008000 */
[----:B-1----:R-:W1:Y:S01]  /*d8e0*/  FENCE.VIEW.ASYNC.S ;  /* 0x00000000000073c6 */ /* 0x002e620000000000 */
[----:B------:R-:W-:-:S03]  /*d8f0*/  LEA.HI.X R7, R0, UR7, R5, 0x2, P3 ;  /* 0x0000000700077c11 */ /* 0x000fc600098f1405 */
[----:B-1----:R-:W1:Y:S01]  /*d900*/  SHFL.IDX PT, R0, R58, RZ, 0x1f ;  /* 0x00001fff3a007589 */ /* 0x002e6200000e0000 */
[----:B------:R-:W-:Y:S06]  /*d910*/  BAR.ARV 0x1, 0x1a0 ;  /* 0x0046800000007b1d */ /* 0x000fec0000002000 */
[----:B------:R-:W-:Y:S01]  /*d920*/  ISETP.GE.OR P1, PT, R69, UR10, P1 ;  /* 0x0000000a45007c0c */ /* 0x000fe20008f26670 */
[----:B------:R3:W-:Y:S01]  /*d930*/  @!P2 STG.E desc[UR48][R6.64+0x20], R3 ;  /* 0x000020030600a986 */ /* 0x0007e2000c101930 */
[----:B-1----:R-:W-:-:S11]  /*d940*/  ISETP.NE.AND P0, PT, R0, 0xb, PT ;  /* 0x0000000b0000780c */ /* 0x002fd60003f05270 */
[----:B------:R3:W-:Y:S02]  /*d950*/  @!P1 STG.E desc[UR48][R6.64], R4 ;  /* 0x0000000406009986 */ /* 0x0007e4000c101930 */
        /* <DEDUP_REMOVED lines=26> */
.L_x_8693:
[----:B------:R-:W-:Y:S05]  /*db00*/  BSYNC B0 ;  /* 0x0000000000007941 */ /* 0x000fea0003800000 */
.L_x_8692:
[----:B------:R-:W-:Y:S05]  /*db10*/  BRA `(.L_x_8691) ;  /* 0x0000000400847947 */ /* 0x000fea0003800000 */
.L_x_8690:
[----:B------:R-:W1:Y:S01]  /*db20*/  S2R R0, SR_TID.X ;  /* 0x0000000000007919 */ /* 0x000e620000002100 */
[----:B------:R-:W2:Y:S01]  /*db30*/  LDC.64 R8, c[0x0][0xae0] ;  /* 0x0002b800ff087b82 */ /* 0x000ea20000000a00 */
[----:B------:R-:W-:Y:S01]  /*db40*/  USHF.R.S32.HI UR5, URZ, 0x1f, UR43 ;  /* 0x0000001f3f057899 */ /* 0x000fe2000801142b */
[----:B------:R-:W-:Y:S01]  /*db50*/  BSSY B0, `(.L_x_8694) ;  /* 0x0000020000007945 */ /* 0x000fe20003800000 */
[----:B------:R-:W-:Y:S01]  /*db60*/  USHF.R.S32.HI UR6, URZ, 0x1f, UR44 ;  /* 0x0000001f3f067899 */ /* 0x000fe2000801142c */
[----:B------:R-:W-:-:S04]  /*db70*/  SHF.R.S32.HI R153, RZ, 0x1f, R152 ;  /* 0x0000001fff997819 */ /* 0x000fc80000011498 */
[----:B------:R-:W3:Y:S08]  /*db80*/  LDC R7, c[0x0][0xdac] ;  /* 0x00036b00ff077b82 */ /* 0x000ef00000000800 */
[----:B------:R-:W4:Y:S08]  /*db90*/  LDC R14, c[0x0][0xa88] ;  /* 0x0002a200ff0e7b82 */ /* 0x000f300000000800 */
[----:B------:R-:W3:Y:S01]  /*dba0*/  LDC.64 R10, c[0x0][0xae8] ;  /* 0x0002ba00ff0a7b82 */ /* 0x000ee20000000a00 */
[----:B--2---:R-:W-:-:S02]  /*dbb0*/  IMAD R6, R8, UR5, RZ ;  /* 0x0000000508067c24 */ /* 0x004fc4000f8e02ff */
[----:B-1----:R-:W-:-:S05]  /*dbc0*/  VIADD R0, R0, 0xffffff80 ;  /* 0xffffff8000007836 */ /* 0x002fca0000000000 */
[----:B------:R-:W-:-:S13]  /*dbd0*/  ISETP.GT.AND P0, PT, R0, 0xbf, PT ;  /* 0x000000bf0000780c */ /* 0x000fda0003f04270 */
[----:B----4-:R-:W-:Y:S05]  /*dbe0*/  @P0 BRA `(.L_x_8695) ;  /* 0x0000000000580947 */ /* 0x010fea0003800000 */
        /* <DEDUP_REMOVED lines=22> */
.L_x_8695:
[----:B------:R-:W-:Y:S05]  /*dd50*/  BSYNC B0 ;  /* 0x0000000000007941 */ /* 0x000fea0003800000 */
.L_x_8694:
[----:B------:R-:W-:Y:S01]  /*dd60*/  ULOP3.LUT UR51, URZ, UR51, URZ, 0x33, !UPT ;  /* 0x000000333f337292 */ /* 0x000fe2000f8e333f */
[----:B-1----:R-:W-:Y:S01]  /*dd70*/  IMAD.WIDE.U32 R2, R8, UR43, R152 ;  /* 0x0000002b08027c25 */ /* 0x002fe2000f8e0098 */
[----:B------:R-:W-:Y:S01]  /*dd80*/  SHF.R.S32.HI R155, RZ, 0x1f, R154 ;  /* 0x0000001fff9b7819 */ /* 0x000fe2000001149a */
[----:B------:R-:W-:Y:S02]  /*dd90*/  BSSY B0, `(.L_x_8696) ;  /* 0x0000021000007945 */ /* 0x000fe40003800000 */
[----:B------:R-:W-:Y:S02]  /*dda0*/  IMAD R5, R9, UR43, R6 ;  /* 0x0000002b09057c24 */ /* 0x000fe4000f8e0206 */
[----:B---3--:R-:W-:Y:S02]  /*ddb0*/  VIADD R13, R7, UR51 ;  /* 0x00000033070d7c36 */ /* 0x008fe40008000000 */
[----:B------:R-:W-:Y:S02]  /*ddc0*/  IMAD.IADD R3, R3, 0x1, R5 ;  /* 0x0000000103037824 */ /* 0x000fe400078e0205 */
[----:B------:R-:W-:-:S02]  /*ddd0*/  IMAD R5, R13, -0xc0, R14 ;  /* 0xffffff400d057824 */ /* 0x000fc400078e020e */
[----:B------:R-:W-:Y:S02]  /*dde0*/  IMAD R4, R10, UR6, RZ ;  /* 0x000000060a047c24 */ /* 0x000fe4000f8e02ff */
[C---:B------:R-:W-:Y:S01]  /*ddf0*/  VIADD R0, R154.reuse, 0x60 ;  /* 0x000000609a007836 */ /* 0x040fe20000000000 */
[-C--:B------:R-:W-:Y:S01]  /*de00*/  ISETP.GE.AND P0, PT, R154, R5.reuse, PT ;  /* 0x000000059a00720c */ /* 0x080fe20003f06270 */
[----:B------:R-:W-:Y:S02]  /*de10*/  IMAD R9, R11, UR44, R4 ;  /* 0x0000002c0b097c24 */ /* 0x000fe4000f8e0204 */
[----:B------:R-:W-:Y:S01]  /*de20*/  IMAD.WIDE.U32 R6, R10, UR44, R2 ;  /* 0x0000002c0a067c25 */ /* 0x000fe2000f8e0002 */
[----:B------:R-:W-:-:S03]  /*de30*/  ISETP.GE.AND P3, PT, R0, R5, PT ;  /* 0x000000050000720c */ /* 0x000fc60003f66270 */
[----:B------:R-:W-:-:S04]  /*de40*/  IMAD.WIDE R4, R13, 0xc0, R154 ;  /* 0x000000c00d047825 */ /* 0x000fc800078e029a */
[----:B------:R-:W-:Y:S02]  /*de50*/  IMAD.IADD R11, R7, 0x1, R9 ;  /* 0x00000001070b7824 */ /* 0x000fe400078e0209 */
        /* <DEDUP_REMOVED lines=20> */
.L_x_8697:
[----:B------:R-:W-:Y:S05]  /*dfa0*/  BSYNC B0 ;  /* 0x0000000000007941 */ /* 0x000fea0003800000 */
.L_x_8696:
        /* <DEDUP_REMOVED lines=23> */
.L_x_8698:
[----:B------:R-:W-:Y:S05]  /*e120*/  BSYNC B0 ;  /* 0x0000000000007941 */ /* 0x000fea0003800000 */
.L_x_8691:
[----:B------:R-:W4:Y:S02]  /*e130*/  LDC R0, c[0x0][0xda8] ;  /* 0x00036a00ff007b82 */ /* 0x000f240000000800 */
[----:B----4-:R-:W-:-:S13]  /*e140*/  ISETP.LE.AND P0, PT, R0, UR4, PT ;  /* 0x0000000400007c0c */ /* 0x010fda000bf03270 */
[----:B------:R-:W-:Y:S05]  /*e150*/  @!P0 BRA `(.L_x_8699) ;  /* 0xffffff2c00148947 */ /* 0x000fea000383ffff */
[----:B------:R-:W-:Y:S05]  /*e160*/  EXIT ;  /* 0x000000000000794d */ /* 0x000fea0003800000 */
.L_x_8605:
[----:B------:R-:W-:-:S08]  /*e170*/  NOP ;  /* 0x0000000000007918 */ /* 0x000fd00000000000 */
[----:B------:R-:W1:-:S00]  /*e180*/  USETMAXREG.DEALLOC.CTAPOOL 0x20 ;  /* 0x00000020000079c8 */ /* 0x000e4000080e0500 */
[----:B-1----:R-:W-:-:S06]  /*e190*/  LOP3.LUT R2, R0, 0x3, RZ, 0xc0, !PT ;  /* 0x0000000300027812 */ /* 0x002fcc00078ec0ff */
[----:B------:R-:W1:Y:S01]  /*e1a0*/  S2UR UR4, SR_CTAID.X ;  /* 0x00000000000479c3 */ /* 0x000e620000002500 */
[----:B------:R-:W-:Y:S01]  /*e1b0*/  LOP3.LUT R19, R19, 0xfffffffd, RZ, 0xc0, !PT ;  /* 0xfffffffd13137812 */ /* 0x000fe200078ec0ff */
[----:B------:R-:W-:Y:S01]  /*e1c0*/  STL [R1], RZ ;  /* 0x000000ff01007387 */ /* 0x000fe20000100800 */
[----:B------:R-:W-:Y:S02]  /*e1d0*/  IMAD.MOV.U32 R17, RZ, RZ, RZ ;  /* 0x000000ffff117224 */ /* 0x000fe400078e00ff */
[----:B------:R-:W-:Y:S01]  /*e1e0*/  IMAD.MOV.U32 R22, RZ, RZ, 0x1 ;  /* 0x00000001ff167424 */ /* 0x000fe200078e00ff */
[----:B------:R2:W3:Y:S02]  /*e1f0*/  SHFL.IDX PT, R3, R2, RZ, 0x1f ;  /* 0x00001fff02037589 */ /* 0x0004e400000e0000 */
[----:B--2---:R-:W1:Y:S01]  /*e200*/  LDC R2, c[0x0][0xda8] ;  /* 0x00036a00ff027b82 */ /* 0x004e620000000800 */
[----:B---3--:R-:W-:-:S13]  /*e210*/  ISETP.NE.AND P0, PT, R3, RZ, PT ;  /* 0x000000ff0300720c */ /* 0x008fda0003f05270 */
[----:B------:R-:W-:Y:S01]  /*e220*/  @P0 LOP3.LUT R19, R19, 0x2, RZ, 0xfc, !PT ;  /* 0x0000000213130812 */ /* 0x000fe200078efcff */
[----:B------:R-:W-:Y:S06]  /*e230*/  @P0 BAR.ARV 0x4, 0x200 ;  /* 0x0108000000000b1d */ /* 0x000fec0000002000 */
[----:B-1----:R-:W-:-:S13]  /*e240*/  ISETP.LE.AND P0, PT, R2, UR4, PT ;  /* 0x0000000402007c0c */ /* 0x002fda000bf03270 */
[----:B------:R-:W-:Y:S05]  /*e250*/  @P0 BRA `(.L_x_8700) ;  /* 0x0000003000f00947 */ /* 0x000fea0003800000 */
[----:B------:R-:W1:Y:S01]  /*e260*/  S2R R8, SR_TID.X ;  /* 0x0000000000087919 */ /* 0x000e620000002100 */
[----:B------:R-:W-:Y:S01]  /*e270*/  IMAD.SHL.U32 R9, R0, 0x800, RZ ;  /* 0x0000080000097824 */ /* 0x000fe200078e00ff */
[----:B------:R-:W-:Y:S01]  /*e280*/  ULOP3.LUT UR41, UR46, 0x1, URZ, 0xfc, !UPT ;  /* 0x000000012e297892 */ /* 0x000fe2000f8efc3f */
[----:B------:R-:W-:Y:S01]  /*e290*/  IMAD.U32 R28, RZ, RZ, UR4 ;  /* 0x00000004ff1c7e24 */ /* 0x000fe2000f8e00ff */
[----:B------:R-:W2:Y:S01]  /*e2a0*/  S2R R6, SR_TID.X ;  /* 0x0000000000067919 */ /* 0x000ea20000002100 */
[----:B------:R-:W-:Y:S01]  /*e2b0*/  IMAD.MOV.U32 R22, RZ, RZ, 0x1 ;  /* 0x00000001ff167424 */ /* 0x000fe200078e00ff */
[----:B------:R-:W-:Y:S01]  /*e2c0*/  ULOP3.LUT UR45, UR46, 0x2, URZ, 0xfc, !UPT ;  /* 0x000000022e2d7892 */ /* 0x000fe2000f8efc3f */
[----:B------:R-:W-:Y:S01]  /*e2d0*/  IMAD.MOV.U32 R17, RZ, RZ, RZ ;  /* 0x000000ffff117224 */ /* 0x000fe200078e00ff */
[----:B------:R3:W-:Y:S01]  /*e2e0*/  STL [R1], RZ ;  /* 0x000000ff01007387 */ /* 0x0007e20000100800 */
[----:B------:R-:W-:Y:S01]  /*e2f0*/  ULDC UR44, c[0x0][0xc] ;  /* 0x00000300002c7ab9 */ /* 0x000fe20000000800 */
[----:B------:R-:W-:Y:S01]  /*e300*/  ULDC.64 UR50, c[0x0][0x198] ;  /* 0x0000660000327ab9 */ /* 0x000fe20000000a00 */
[----:B-1----:R-:W-:Y:S01]  /*e310*/  SHF.R.U32.HI R4, RZ, 0x1, R8 ;  /* 0x00000001ff047819 */ /* 0x002fe20000011608 */
[C---:B------:R-:W-:Y:S01]  /*e320*/  IMAD.SHL.U32 R2, R8.reuse, 0x20, RZ ;  /* 0x0000002008027824 */ /* 0x040fe200078e00ff */
[C---:B------:R-:W-:Y:S01]  /*e330*/  LOP3.LUT P0, RZ, R8.reuse, 0x4, RZ, 0xc0, !PT ;  /* 0x0000000408ff7812 */ /* 0x040fe2000780c0ff */
[----:B------:R-:W-:Y:S01]  /*e340*/  IMAD.SHL.U32 R0, R8, 0x80, RZ ;  /* 0x0000008008007824 */ /* 0x000fe200078e00ff */
[----:B------:R-:W-:-:S02]  /*e350*/  LOP3.LUT R5, R4, 0x20, RZ, 0xc0, !PT ;  /* 0x0000002004057812 */ /* 0x000fc400078ec0ff */
[----:B------:R-:W-:Y:S02]  /*e360*/  LOP3.LUT R3, R2, 0x80, RZ, 0xc0, !PT ;  /* 0x0000008002037812 */ /* 0x000fe400078ec0ff */
[----:B--2---:R-:W-:Y:S02]  /*e370*/  LOP3.LUT R6, R6, 0x7f, RZ, 0xc0, !PT ;  /* 0x0000007f06067812 */ /* 0x004fe400078ec0ff */
[----:B------:R-:W-:Y:S02]  /*e380*/  LOP3.LUT R7, R5, 0x10, R8, 0xf8, !PT ;  /* 0x0000001005077812 */ /* 0x000fe400078ef808 */
[----:B------:R-:W-:Y:S01]  /*e390*/  LOP3.LUT R3, R3, 0x10, R4, 0xf8, !PT ;  /* 0x0000001003037812 */ /* 0x000fe200078ef804 */
[----:B------:R-:W-:Y:S01]  /*e3a0*/  IMAD.SHL.U32 R4, R8, 0x10, RZ ;  /* 0x0000001008047824 */ /* 0x000fe200078e00ff */
[----:B------:R-:W-:Y:S01]  /*e3b0*/  LOP3.LUT R7, R7, 0x380, R0, 0xf8, !PT ;  /* 0x0000038007077812 */ /* 0x000fe200078ef800 */
[----:B------:R-:W-:Y:S01]  /*e3c0*/  IMAD.SHL.U32 R5, R6, 0x10, RZ ;  /* 0x0000001006057824 */ /* 0x000fe200078e00ff */
[----:B------:R-:W-:Y:S01]  /*e3d0*/  LOP3.LUT R0, R0, 0x400, RZ, 0xc0, !PT ;  /* 0x0000040000007812 */ /* 0x000fe200078ec0ff */
[----:B------:R-:W-:Y:S01]  /*e3e0*/  IMAD.SHL.U32 R6, R8, 0x4, RZ ;  /* 0x0000000408067824 */ /* 0x000fe200078e00ff */
[----:B------:R-:W-:-:S02]  /*e3f0*/  LOP3.LUT R2, R2, 0x360, RZ, 0xc0, !PT ;  /* 0x0000036002027812 */ /* 0x000fc400078ec0ff */
[----:B------:R-:W-:Y:S02]  /*e400*/  LOP3.LUT R0, R0, 0x800, R9, 0xf8, !PT ;  /* 0x0000080000007812 */ /* 0x000fe400078ef809 */
[----:B------:R-:W-:Y:S02]  /*e410*/  LOP3.LUT R7, R7, 0x70, R4, 0x78, !PT ;  /* 0x0000007007077812 */ /* 0x000fe400078e7804 */
[----:B------:R-:W-:Y:S02]  /*e420*/  LOP3.LUT R2, R2, 0x400, R5, 0xf8, !PT ;  /* 0x0000040002027812 */ /* 0x000fe400078ef805 */
[----:B------:R-:W-:Y:S02]  /*e430*/  LOP3.LUT R3, R3, 0x10, R6, 0x78, !PT ;  /* 0x0000001003037812 */ /* 0x000fe400078e7806 */
[----:B------:R-:W-:Y:S02]  /*e440*/  LOP3.LUT R23, R0, R7, RZ, 0xfc, !PT ;  /* 0x0000000700177212 */ /* 0x000fe400078efcff */
[----:B------:R-:W-:-:S03]  /*e450*/  LOP3.LUT R18, R2, R3, RZ, 0xfc, !PT ;  /* 0x0000000302127212 */ /* 0x000fc600078efcff */
[C---:B------:R-:W-:Y:S01]  /*e460*/  VIADD R24, R23.reuse, 0x40 ;  /* 0x0000004017187836 */ /* 0x040fe20000000000 */
[C---:B------:R-:W-:Y:S01]  /*e470*/  LOP3.LUT R26, R18.reuse, 0x1800, RZ, 0xfc, !PT ;  /* 0x00001800121a7812 */ /* 0x040fe200078efcff */
[----:B------:R-:W-:Y:S01]  /*e480*/  @P0 VIADD R24, R23, 0xffffffc0 ;  /* 0xffffffc017180836 */ /* 0x000fe20000000000 */
[----:B---3--:R-:W-:-:S07]  /*e490*/  LOP3.LUT R25, R18, 0x2800, RZ, 0xfc, !PT ;  /* 0x0000280012197812 */ /* 0x008fce00078efcff */
.L_x_8762:
[----:B------:R-:W-:Y:S01]  /*e4a0*/  ULDC UR8, c[0x0][0xdd0] ;  /* 0x0003740000087ab9 */ /* 0x000fe20000000800 */
[----:B-12---:R-:W1:Y:S01]  /*e4b0*/  LDC R0, c[0x0][0xde8] ;  /* 0x00037a00ff007b82 */ /* 0x006e620000000800 */
[C---:B------:R-:W-:Y:S01]  /*e4c0*/  R2UR UR6, R28.reuse ;  /* 0x000000001c0672ca */ /* 0x040fe200000e0000 */
[----:B------:R-:W-:Y:S01]  /*e4d0*/  UISETP.NE.AND UP0, UPT, UR8, 0x1, UPT ;  /* 0x000000010800788c */ /* 0x000fe2000bf05270 */
[----:B------:R-:W-:-:S10]  /*e4e0*/  R2UR UR7, R28 ;  /* 0x000000001c0772ca */ /* 0x000fd400000e0000 */
[----:B------:R-:W-:Y:S01]  /*e4f0*/  @UP0 ULDC UR4, c[0x0][0xdd4] ;  /* 0x0003750000040ab9 */ /* 0x000fe20000000800 */
[----:B------:R-:W-:Y:S01]  /*e500*/  @UP0 ULDC UR9, c[0x0][0xdd8] ;  /* 0x0003760000090ab9 */ /* 0x000fe20000000800 */
        /* <DEDUP_REMOVED lines=14> */
.L_x_8701:
[----:B------:R-:W-:Y:S01]  /*e5f0*/  ULDC UR9, c[0x0][0xdc4] ;  /* 0x0003710000097ab9 */ /* 0x000fe20000000800 */
[----:B------:R-:W-:Y:S01]  /*e600*/  UMOV UR7, UR8 ;  /* 0x0000000800077c82 */ /* 0x000fe20008000000 */
[----:B------:R-:W-:-:S11]  /*e610*/  UISETP.NE.AND UP0, UPT, UR9, 0x1, UPT ;  /* 0x000000010900788c */ /* 0x000fd6000bf05270 */
[----:B------:R-:W-:Y:S02]  /*e620*/  @UP0 ULDC.64 UR10, c[0x0][0xdc8] ;  /* 0x00037200000a0ab9 */ /* 0x000fe40000000a00 */
[----:B------:R-:W-:-:S04]  /*e630*/  UIMAD.WIDE.U32 UR4, UR8, UR10, URZ ;  /* 0x0000000a080472a5 */ /* 0x000fc8000f8e003f */
[----:B------:R-:W-:-:S04]  /*e640*/  @UP0 USHF.R.U32.HI UR7, URZ, UR11, UR5 ;  /* 0x0000000b3f070299 */ /* 0x000fc80008011605 */
[----:B------:R-:W-:-:S12]  /*e650*/  UIMAD UR4, UR7, UR9, URZ ;  /* 0x00000009070472a4 */ /* 0x000fd8000f8e023f */
.L_x_8702:
        /* <DEDUP_REMOVED lines=15> */
[----:B------:R-:W-:Y:S02]  /*e750*/  UIMAD UR37, UR37, 0xc0, URZ ;  /* 0x000000c0252578a4 */ /* 0x000fe4000f8e023f */
        /* <DEDUP_REMOVED lines=24> */
.L_x_8704:
[----:B------:R-:W-:-:S11]  /*e8e0*/  UISETP.NE.AND UP0, UPT, UR5, 0x1, UPT ;  /* 0x000000010500788c */ /* 0x000fd6000bf05270 */
[----:B------:R-:W-:Y:S02]  /*e8f0*/  @UP0 ULDC.64 UR14, c[0x0][0x9e8] ;  /* 0x00027a00000e0ab9 */ /* 0x000fe40000000a00 */
[----:B------:R-:W-:-:S04]  /*e900*/  UIMAD.WIDE.U32 UR6, UR8, UR14, URZ ;  /* 0x0000000e080672a5 */ /* 0x000fc8000f8e003f */
[----:B------:R-:W-:-:S12]  /*e910*/  @UP0 USHF.R.U32.HI UR8, URZ, UR15, UR7 ;  /* 0x0000000f3f080299 */ /* 0x000fd80008011607 */
.L_x_8705:
[----:B------:R-:W-:-:S04]  /*e920*/  UIMAD UR8, UR8, UR5, UR5 ;  /* 0x00000005080872a4 */ /* 0x000fc8000f8e0205 */
[----:B------:R-:W-:-:S04]  /*e930*/  UISETP.LT.AND UP0, UPT, UR4, UR8, UPT ;  /* 0x000000080400728c */ /* 0x000fc8000bf01270 */
[----:B------:R-:W-:-:S12]  /*e940*/  USEL UR4, UR4, UR8, UP0 ;  /* 0x0000000804047287 */ /* 0x000fd80008000000 */
.L_x_8703:
        /* <DEDUP_REMOVED lines=25> */
.L_x_8707:
[----:B------:R-:W-:-:S11]  /*eae0*/  UISETP.NE.AND UP0, UPT, UR5, 0x1, UPT ;  /* 0x000000010500788c */ /* 0x000fd6000bf05270 */
[----:B------:R-:W-:Y:S02]  /*eaf0*/  @UP0 ULDC.64 UR10, c[0x0][0x9e8] ;  /* 0x00027a00000a0ab9 */ /* 0x000fe40000000a00 */
[----:B------:R-:W-:-:S04]  /*eb00*/  UIMAD.WIDE.U32 UR6, UR4, UR10, URZ ;  /* 0x0000000a040672a5 */ /* 0x000fc8000f8e003f */
[----:B------:R-:W-:-:S12]  /*eb10*/  @UP0 USHF.R.U32.HI UR4, URZ, UR11, UR7 ;  /* 0x0000000b3f040299 */ /* 0x000fd80008011607 */
.L_x_8708:
[----:B------:R-:W-:-:S04]  /*eb20*/  UIMAD UR4, UR4, UR5, URZ ;  /* 0x00000005040472a4 */ /* 0x000fc8000f8e023f */
[----:B------:R-:W-:-:S04]  /*eb30*/  UISETP.LT.AND UP0, UPT, UR8, UR4, UPT ;  /* 0x000000040800728c */ /* 0x000fc8000bf01270 */
[----:B------:R-:W-:-:S12]  /*eb40*/  USEL UR8, UR8, UR4, !UP0 ;  /* 0x0000000408087287 */ /* 0x000fd8000c000000 */
.L_x_8706:
        /* <DEDUP_REMOVED lines=26> */
.L_x_8710:
        /* <DEDUP_REMOVED lines=23> */
.L_x_8712:
        /* <DEDUP_REMOVED lines=22> */
.L_x_8713:
        /* <DEDUP_REMOVED lines=20> */
.L_x_8714:
        /* <DEDUP_REMOVED lines=18> */
.L_x_8715:
        /* <DEDUP_REMOVED lines=8> */
[----:B-1----:R-:W-:Y:S01]  /*f2a0*/  LOP3.LUT R10, R4, 0x7f, RZ, 0xc0, !PT ;  /* 0x0000007f040a7812 */ /* 0x002fe200078ec0ff */
[----:B---3--:R-:W-:-:S05]  /*f2b0*/  @P0 IMAD.WIDE R2, R5, 0x4, R2 ;  /* 0x0000000405020825 */ /* 0x008fca00078e0202 */
[----:B------:R1:W3:Y:S01]  /*f2c0*/  @P0 LDG.E R20, desc[UR48][R2.64] ;  /* 0x0000003002140981 */ /* 0x0002e2000c1e1900 */
[----:B--2---:R-:W-:Y:S01]  /*f2d0*/  ISETP.NE.AND P0, PT, R0, 0x1, PT ;  /* 0x000000010000780c */ /* 0x004fe20003f05270 */
        /* <DEDUP_REMOVED lines=15> */
[----:B------:R-:W2:Y:S01]  /*f3d0*/  @P0 LDC R0, c[0x0][0x42c] ;  /* 0x00010b00ff000b82 */ /* 0x000ea20000000800 */
[----:B------:R-:W-:Y:S02]  /*f3e0*/  LOP3.LUT R4, R4, 0x3, RZ, 0xc0, !PT ;  /* 0x0000000304047812 */ /* 0x000fe400078ec0ff */
[----:B------:R-:W-:-:S04]  /*f3f0*/  @!UP1 UIADD3 UR4, UP0, UR50, 0x270, URZ ;  /* 0x0000027032049890 */ /* 0x000fc8000ff1e03f */
[----:B------:R-:W-:Y:S01]  /*f400*/  @!UP1 UIADD3.X UR5, URZ, UR51, URZ, UP0, !UPT ;  /* 0x000000333f059290 */ /* 0x000fe200087fe43f */
[----:B------:R-:W4:Y:S01]  /*f410*/  @P0 LDC R5, c[0x0][0x430] ;  /* 0x00010c00ff050b82 */ /* 0x000f220000000800 */
[----:B-1----:R-:W-:-:S07]  /*f420*/  ISETP.NE.U32.AND P1, PT, R2, RZ, PT ;  /* 0x000000ff0200720c */ /* 0x002fce0003f25070 */
[----:B------:R1:W-:Y:S01]  /*f430*/  @!UP1 UTMAPF.L2.4D [UR36], [UR4] ;  /* 0x00000024040095b8 */ /* 0x0003e20008018000 */
[----:B------:R-:W-:Y:S01]  /*f440*/  ISETP.NE.AND.EX P1, PT, R3, RZ, PT, P1 ;  /* 0x000000ff0300720c */ /* 0x000fe20003f25310 */
[----:B--2---:R-:W-:Y:S01]  /*f450*/  @P0 IMAD.HI.U32 R0, R0, UR38, RZ ;  /* 0x0000002600000c27 */ /* 0x004fe2000f8e00ff */
[----:B------:R1:W-:Y:S04]  /*f460*/  @!UP1 UTMAPF.L2.4D [UR8], [UR4] ;  /* 0x00000008040095b8 */ /* 0x0003e80008018000 */
[----:B----4-:R-:W-:Y:S01]  /*f470*/  @P0 SHF.R.U32.HI R16, RZ, R5, R0 ;  /* 0x00000005ff100219 */ /* 0x010fe20000011600 */
[----:B------:R1:W-:Y:S01]  /*f480*/  @!UP1 UTMAPF.L2.4D [UR12], [UR4] ;  /* 0x0000000c040095b8 */ /* 0x0003e20008018000 */
[----:B---3--:R-:W-:Y:S02]  /*f490*/  SHF.R.S32.HI R21, RZ, 0x1f, R20 ;  /* 0x0000001fff157819 */ /* 0x008fe40000011414 */
[----:B------:R-:W-:Y:S01]  /*f4a0*/  SEL R0, R20, RZ, !P1 ;  /* 0x000000ff14007207 */ /* 0x000fe20004800000 */
[----:B-1----:R-:W-:Y:S06]  /*f4b0*/  BRA.DIV UR6, `(.L_x_8716) ;  /* 0x0000002a06307947 */ /* 0x002fec000b800000 */
[----:B------:R1:W2:Y:S02]  /*f4c0*/  SHFL.IDX PT, R14, R4, RZ, 0x1f ;  /* 0x00001fff040e7589 */ /* 0x0002a400000e0000 */
.L_x_8781:
[----:B--2---:R-:W-:Y:S02]  /*f4d0*/  ISETP.NE.AND P0, PT, R14, RZ, PT ;  /* 0x000000ff0e00720c */ /* 0x004fe40003f05270 */
[----:B------:R-:W-:-:S11]  /*f4e0*/  PLOP3.LUT P6, PT, PT, PT, PT, 0x8, 0x0 ;  /* 0x000000000000781c */ /* 0x000fd60003fce170 */
[----:B------:R-:W-:Y:S05]  /*f4f0*/  @P0 BRA `(.L_x_8717) ;  /* 0x0000000800040947 */ /* 0x000fea0003800000 */
[----:B------:R-:W-:-:S06]  /*f500*/  UIADD3 UR4, UR43, -0x1, URZ ;  /* 0xffffffff2b047890 */ /* 0x000fcc000fffe03f */
[----:B------:R-:W-:Y:S01]  /*f510*/  IMAD.U32 R6, RZ, RZ, UR4 ;  /* 0x00000004ff067e24 */ /* 0x000fe2000f8e00ff */
[----:B------:R-:W-:-:S03]  /*f520*/  UMOV UR4, 0xffffffff ;  /* 0xffffffff00047882 */ /* 0x000fc60000000000 */
[----:B------:R-:W-:Y:S05]  /*f530*/  BRA.DIV UR4, `(.L_x_8718) ;  /* 0x0000002a04307947 */ /* 0x000fea000b800000 */
[----:B------:R-:W-:-:S13]  /*f540*/  ELECT P6, URZ, PT ;  /* 0x00000000003f782f */ /* 0x000fda00038c0000 */
.L_x_8784:
        /* <DEDUP_REMOVED lines=9> */
[----:B-1----:R-:W1:Y:S02]  /*f5e0*/  @P0 LDC.64 R4, c[0x0][0x420] ;  /* 0x00010800ff040b82 */ /* 0x002e640000000a00 */
[----:B-1----:R-:W-:-:S05]  /*f5f0*/  @P0 IMAD.HI.U32 R4, R6, R4, RZ ;  /* 0x0000000406040227 */ /* 0x002fca00078e00ff */
        /* <DEDUP_REMOVED lines=10> */
.L_x_8720:
[----:B------:R-:W-:Y:S02]  /*f6a0*/  LEA R5, R17, UR40, 0x3 ;  /* 0x0000002811057c11 */ /* 0x000fe4000f8e18ff */
[----:B--2---:R-:W-:Y:S02]  /*f6b0*/  SHF.L.U32 R2, R22, 0x1f, RZ ;  /* 0x0000001f16027819 */ /* 0x004fe400000006ff */
[----:B------:R-:W-:Y:S02]  /*f6c0*/  ISETP.NE.AND P0, PT, R10, RZ, PT ;  /* 0x000000ff0a00720c */ /* 0x000fe40003f05270 */
[----:B------:R-:W2:Y:S02]  /*f6d0*/  SYNCS.PHASECHK.TRANS64.TRYWAIT P3, [R5+URZ+0x19c80], R2 ;  /* 0x019c8002050075a7 */ /* 0x000ea4000806017f */
[----:B--2---:R-:W-:Y:S09]  /*f6e0*/  @!P3 BRA `(.L_x_8721) ;  /* 0x0000002400e4b947 */ /* 0x004ff20003800000 */
.L_x_8785:
        /* <DEDUP_REMOVED lines=8> */
.L_x_8722:
[----:B------:R-:W-:Y:S01]  /*f770*/  IMAD R3, R17, 0x3000, R27 ;  /* 0x0000300011037824 */ /* 0x000fe200078e021b */
        /* <DEDUP_REMOVED lines=26> */
.L_x_8786:
        /* <DEDUP_REMOVED lines=8> */
.L_x_8724:
        /* <DEDUP_REMOVED lines=24> */
.L_x_8719:
        /* <DEDUP_REMOVED lines=9> */
[----:B--23--:R-:W-:Y:S01]  /*fbb0*/  @P0 IMAD.MOV.U32 R2, RZ, RZ, 0x4800 ;  /* 0x00004800ff020424 */ /* 0x00cfe200078e00ff */
        /* <DEDUP_REMOVED lines=20> */
[----:B--2---:R-:W-:Y:S01]  /*fd00*/  NOP ;  /* 0x0000000000007918 */ /* 0x004fe20000000000 */
.L_x_8717:
[----:B------:R-:W2:Y:S01]  /*fd10*/  LDL.LU R3, [R1] ;  /* 0x0000000001037983 */ /* 0x000ea20000300800 */
[----:B------:R-:W-:Y:S01]  /*fd20*/  BSSY B0, `(.L_x_8725) ;  /* 0x0000009000007945 */ /* 0x000fe20003800000 */
[----:B--2---:R-:W-:-:S05]  /*fd30*/  VIADD R3, R3, 0x1 ;  /* 0x0000000103037836 */ /* 0x004fca0000000000 */
[----:B------:R-:W-:Y:S01]  /*fd40*/  LEA.HI R2, R3, R3, RZ, 0x1 ;  /* 0x0000000303027211 */ /* 0x000fe200078f08ff */
[----:B------:R2:W-:Y:S03]  /*fd50*/  STL [R1], R3 ;  /* 0x0000000301007387 */ /* 0x0005e60000100800 */
[----:B------:R-:W-:-:S05]  /*fd60*/  LOP3.LUT R2, R2, 0xfffffffe, RZ, 0xc0, !PT ;  /* 0xfffffffe02027812 */ /* 0x000fca00078ec0ff */
[----:B------:R-:W-:-:S05]  /*fd70*/  IMAD.IADD R2, R3, 0x1, -R2 ;  /* 0x0000000103027824 */ /* 0x000fca00078e0a02 */
[----:B------:R-:W-:-:S04]  /*fd80*/  SHF.L.U32 R2, R2, 0x1f, RZ ;  /* 0x0000001f02027819 */ /* 0x000fc800000006ff */
[----:B------:R-:W3:Y:S02]  /*fd90*/  SYNCS.PHASECHK.TRANS64.TRYWAIT P0, [UR40+0x19c20], R2 ;  /* 0x019c2002ff0075a7 */ /* 0x000ee40008000168 */
[----:B--23--:R-:W-:Y:S05]  /*fda0*/  @!P0 BRA `(.L_x_8726) ;  /* 0x00000020005c8947 */ /* 0x00cfea0003800000 */
.L_x_8787:
[----:B------:R-:W-:Y:S05]  /*fdb0*/  BSYNC B0 ;  /* 0x0000000000007941 */ /* 0x000fea0003800000 */
.L_x_8725:
[----:B------:R-:W-:-:S04]  /*fdc0*/  UIADD3 UR4, UR43, -0x2, URZ ;  /* 0xfffffffe2b047890 */ /* 0x000fc8000fffe03f */
[----:B------:R-:W-:-:S06]  /*fdd0*/  UISETP.GE.AND UP0, UPT, UR4, UR42, UPT ;  /* 0x0000002a0400728c */ /* 0x000fcc000bf06270 */
[----:B------:R-:W-:-:S13]  /*fde0*/  PLOP3.LUT P0, PT, PT, PT, UP0, 0x80, 0x0 ;  /* 0x000000000000781c */ /* 0x000fda0003f0f008 */
[----:B------:R-:W-:Y:S05]  /*fdf0*/  @!P0 BRA `(.L_x_8727) ;  /* 0x0000001000088947 */ /* 0x000fea0003800000 */
[----:B------:R-:W-:Y:S02]  /*fe00*/  IMAD.MOV.U32 R8, RZ, RZ, R17 ;  /* 0x000000ffff087224 */ /* 0x000fe400078e0011 */
[----:B------:R-:W-:Y:S02]  /*fe10*/  IMAD.MOV.U32 R3, RZ, RZ, R22 ;  /* 0x000000ffff037224 */ /* 0x000fe400078e0016 */
[----:B--2---:R-:W-:-:S07]  /*fe20*/  IMAD.U32 R2, RZ, RZ, UR4 ;  /* 0x00000004ff027e24 */ /* 0x004fce000f8e00ff */
.L_x_8751:
        /* <DEDUP_REMOVED lines=29> */
.L_x_8730:
[----:B-1----:R-:W2:Y:S01]  /*10000*/  S2R R4, SR_TID.X ;  /* 0x0000000000047919 */ /* 0x002ea20000002100 */
[----:B------:R-:W-:Y:S01]  /*10010*/  LEA R10, R17, UR40, 0x3 ;  /* 0x00000028110a7c11 */ /* 0x000fe2000f8e18ff */
[----:B------:R-:W-:Y:S01]  /*10020*/  BSSY B1, `(.L_x_8731) ;  /* 0x0000006000017945 */ /* 0x000fe20003800000 */
[----:B--2---:R-:W-:Y:S02]  /*10030*/  LOP3.LUT R6, R4, 0x7f, RZ, 0xc0, !PT ;  /* 0x0000007f04067812 */ /* 0x004fe400078ec0ff */
[----:B------:R-:W-:Y:S02]  /*10040*/  SHF.L.U32 R4, R22, 0x1f, RZ ;  /* 0x0000001f16047819 */ /* 0x000fe400000006ff */
[----:B------:R-:W-:Y:S02]  /*10050*/  ISETP.NE.AND P3, PT, R6, RZ, PT ;  /* 0x000000ff0600720c */ /* 0x000fe40003f65270 */
[----:B------:R-:W1:Y:S02]  /*10060*/  SYNCS.PHASECHK.TRANS64.TRYWAIT P0, [R10+URZ+0x19c80], R4 ;  /* 0x019c80040a0075a7 */ /* 0x000e64000800017f */
[----:B-1----:R-:W-:Y:S09]  /*10070*/  @!P0 BRA `(.L_x_8732) ;  /* 0x0000001c00bc8947 */ /* 0x002ff20003800000 */
.L_x_8788:
[----:B------:R-:W-:Y:S05]  /*10080*/  BSYNC B1 ;  /* 0x0000000000017941 */ /* 0x000fea0003800000 */
.L_x_8731:
[----:B------:R-:W-:Y:S04]  /*10090*/  BSSY B1, `(.L_x_8733) ;  /* 0x0000009000017945 */ /* 0x000fe80003800000 */
        /* <DEDUP_REMOVED lines=8> */
.L_x_8734:
[----:B------:R-:W-:Y:S05]  /*10120*/  BSYNC B1 ;  /* 0x0000000000017941 */ /* 0x000fea0003800000 */
.L_x_8733:
[----:B------:R-:W-:Y:S01]  /*10130*/  IMAD.MOV.U32 R9, RZ, RZ, RZ ;  /* 0x000000ffff097224 */ /* 0x000fe200078e00ff */
[----:B------:R-:W-:Y:S01]  /*10140*/  R2UR UR12, R16 ;  /* 0x00000000100c72ca */ /* 0x000fe200000e0000 */
[----:B------:R-:W-:Y:S01]  /*10150*/  IMAD R7, R17, 0x3000, R27 ;  /* 0x0000300011077824 */ /* 0x000fe200078e021b */
[----:B------:R-:W-:Y:S01]  /*10160*/  UIADD3 UR4, UP0, UR50, 0x470, URZ ;  /* 0x0000047032047890 */ /* 0x000fe2000ff1e03f */
[----:B------:R-:W-:Y:S01]  /*10170*/  IMAD.SHL.U32 R6, R5, 0x80, RZ ;  /* 0x0000008005067824 */ /* 0x000fe200078e00ff */
[----:B------:R-:W-:Y:S01]  /*10180*/  R2UR UR10, R9 ;  /* 0x00000000090a72ca */ /* 0x000fe200000e0000 */
[----:B------:R-:W-:Y:S01]  /*10190*/  VIADD R5, R10, 0x19c70 ;  /* 0x00019c700a057836 */ /* 0x000fe20000000000 */
[----:B------:R-:W-:Y:S01]  /*101a0*/  PLOP3.LUT P0, PT, PT, PT, PT, 0x80, 0x0 ;  /* 0x000000000000781c */ /* 0x000fe20003f0f070 */
[----:B------:R-:W-:Y:S01]  /*101b0*/  VIADD R11, R7, 0x9000 ;  /* 0x00009000070b7836 */ /* 0x000fe20000000000 */
[----:B------:R-:W-:Y:S01]  /*101c0*/  UIADD3.X UR5, URZ, UR51, URZ, UP0, !UPT ;  /* 0x000000333f057290 */ /* 0x000fe200087fe43f */
[----:B------:R-:W-:Y:S01]  /*101d0*/  UMOV UR6, 0x0 ;  /* 0x0000000000067882 */ /* 0x000fe20000000000 */
[----:B------:R-:W-:-:S10]  /*101e0*/  UMOV UR7, 0x14f00000 ;  /* 0x14f0000000077882 */ /* 0x000fd40000000000 */
.L_x_8735:
        /* <DEDUP_REMOVED lines=16> */
.L_x_8736:
        /* <DEDUP_REMOVED lines=16> */
.L_x_8737:
        /* <DEDUP_REMOVED lines=12> */
.L_x_8789:
[----:B------:R-:W-:Y:S05]  /*104b0*/  BSYNC B1 ;  /* 0x0000000000017941 */ /* 0x000fea0003800000 */
.L_x_8738:
[----:B------:R-:W-:Y:S01]  /*104c0*/  BSSY B1, `(.L_x_8740) ;  /* 0x000000b000017945 */ /* 0x000fe20003800000 */
[----:B-12---:R-:W-:Y:S02]  /*104d0*/  IMAD.MOV.U32 R4, RZ, RZ, 0x0 ;  /* 0x00000000ff047424 */ /* 0x006fe400078e00ff */
        /* <DEDUP_REMOVED lines=9> */
.L_x_8741:
[----:B------:R-:W-:Y:S05]  /*10570*/  BSYNC B1 ;  /* 0x0000000000017941 */ /* 0x000fea0003800000 */
.L_x_8740:
        /* <DEDUP_REMOVED lines=9> */
.L_x_8742:
        /* <DEDUP_REMOVED lines=15> */
.L_x_8743:
        /* <DEDUP_REMOVED lines=15> */
.L_x_8744:
        /* <DEDUP_REMOVED lines=9> */
.L_x_8729:
[----:B------:R-:W-:Y:S05]  /*10880*/  BSYNC B0 ;  /* 0x0000000000007941 */ /* 0x000fea0003800000 */
.L_x_8728:
[----:B------:R-:W-:-:S06]  /*10890*/  UISETP.NE.AND UP0, UPT, UR41, 0x3, UPT ;  /* 0x000000032900788c */ /* 0x000fcc000bf05270 */
[----:B------:R-:W-:-:S13]  /*108a0*/  PLOP3.LUT P0, PT, PT, PT, UP0, 0x80, 0x0 ;  /* 0x000000000000781c */ /* 0x000fda0003f0f008 */
[----:B------:R-:W-:Y:S05]  /*108b0*/  @!P0 BRA `(.L_x_8745) ;  /* 0x0000000000048947 */ /* 0x000fea0003800000 */
[----:B------:R-:W-:Y:S01]  /*108c0*/  BPT.TRAP 0x1 ;  /* 0x000000040000795c */ /* 0x000fe20000300000 */
.L_x_8745:
[----:B------:R-:W-:Y:S01]  /*108d0*/  LOP3.LUT R5, R3, 0x1, RZ, 0x3c, !PT ;  /* 0x0000000103057812 */ /* 0x000fe200078e3cff */
[----:B-1----:R-:W-:Y:S01]  /*108e0*/  IMAD.U32 R4, RZ, RZ, UR45 ;  /* 0x0000002dff047e24 */ /* 0x002fe2000f8e00ff */
[----:B------:R-:W-:Y:S01]  /*108f0*/  LEA R12, R8, UR40, 0x3 ;  /* 0x00000028080c7c11 */ /* 0x000fe2000f8e18ff */
[----:B------:R-:W-:Y:S01]  /*10900*/  BSSY B0, `(.L_x_8746) ;  /* 0x0000005000007945 */ /* 0x000fe20003800000 */
[----:B------:R-:W-:Y:S02]  /*10910*/  SHF.L.U32 R5, R5, 0x1f, RZ ;  /* 0x0000001f05057819 */ /* 0x000fe400000006ff */
[----:B------:R-:W-:Y:S02]  /*10920*/  ISETP.NE.AND P0, PT, R4, 0x3, PT ;  /* 0x000000030400780c */ /* 0x000fe40003f05270 */
[----:B------:R-:W1:Y:S02]  /*10930*/  SYNCS.PHASECHK.TRANS64.TRYWAIT P3, [R12+URZ+0x19c70], R5 ;  /* 0x019c70050c0075a7 */ /* 0x000e64000806017f */
[----:B-1----:R-:W-:Y:S09]  /*10940*/  @!P3 BRA `(.L_x_8747) ;  /* 0x0000001400b0b947 */ /* 0x002ff20003800000 */
.L_x_8790:
[----:B------:R-:W-:Y:S05]  /*10950*/  BSYNC B0 ;  /* 0x0000000000007941 */ /* 0x000fea0003800000 */
.L_x_8746:
[----:B------:R-:W-:Y:S05]  /*10960*/  @!P0 BRA `(.L_x_8748) ;  /* 0x0000000000048947 */ /* 0x000fea0003800000 */
[----:B------:R-:W-:Y:S01]  /*10970*/  BPT.TRAP 0x1 ;  /* 0x000000040000795c */ /* 0x000fe20000300000 */
.L_x_8748:
[----:B-1----:R-:W-:Y:S01]  /*10980*/  SHF.L.U32 R5, R3, 0x1f, RZ ;  /* 0x0000001f03057819 */ /* 0x002fe200000006ff */
[----:B------:R-:W-:-:S03]  /*10990*/  IMAD R3, R8, 0x3000, RZ ;  /* 0x0000300008037824 */ /* 0x000fc600078e02ff */
[----:B------:R-:W1:Y:S02]  /*109a0*/  SYNCS.PHASECHK.TRANS64.TRYWAIT P3, [R12+URZ+0x19c60], R5 ;  /* 0x019c60050c0075a7 */ /* 0x000e64000806017f */
[----:B-1----:R-:W-:Y:S05]  /*109b0*/  @!P3 BRA `(.L_x_8749) ;  /* 0x0000001400a8b947 */ /* 0x002fea0003800000 */
.L_x_8791:
[C---:B------:R-:W-:Y:S01]  /*109c0*/  LOP3.LUT R14, R3.reuse, R18, RZ, 0xfc, !PT ;  /* 0x00000012030e7212 */ /* 0x040fe200078efcff */
[----:B------:R-:W-:Y:S05]  /*109d0*/  WARPSYNC.ALL ;  /* 0x0000000000007948 */ /* 0x000fea0003800000 */
[----:B-1----:R1:W2:Y:S01]  /*109e0*/  LDSM.16.MT88.4 R4, [R14+UR40+0x9000] ;  /* 0x009000280e04783b */ /* 0x0022a20008004200 */
[----:B------:R-:W-:-:S05]  /*109f0*/  VIADD R13, R3, 0x1000 ;  /* 0x00001000030d7836 */ /* 0x000fca0000000000 */
[----:B-1----:R-:W-:-:S05]  /*10a00*/  LOP3.LUT R14, R13, R23, RZ, 0xfc, !PT ;  /* 0x000000170d0e7212 */ /* 0x002fca00078efcff */
[----:B------:R-:W-:Y:S01]  /*10a10*/  IMAD.IADD R14, R29, 0x1, R14 ;  /* 0x000000011d0e7824 */ /* 0x000fe200078e020e */
        /* <DEDUP_REMOVED lines=8> */
[----:B------:R1:W-:Y:S04]  /*10aa0*/  STSM.16.M88.4 [R15], R8 ;  /* 0x000000080f007844 */ /* 0x0003e80000000200 */
[----:B------:R-:W2:Y:S01]  /*10ab0*/  LDSM.16.MT88.4 R4, [R4+UR40+0x9000] ;  /* 0x009000280404783b */ /* 0x000ea20008004200 */
[----:B-1----:R-:W-:Y:S02]  /*10ac0*/  LOP3.LUT R15, R13, R18, RZ, 0xfc, !PT ;  /* 0x000000120d0f7212 */ /* 0x002fe400078efcff */
[C-C-:B--2---:R-:W-:Y:S02]  /*10ad0*/  PRMT R8, R4.reuse, 0x6420, R5.reuse ;  /* 0x0000642004087816 */ /* 0x144fe40000000005 */
[----:B------:R-:W-:Y:S02]  /*10ae0*/  PRMT R9, R4, 0x7531, R5 ;  /* 0x0000753104097816 */ /* 0x000fe40000000005 */
[----:B------:R-:W-:-:S02]  /*10af0*/  PRMT R10, R6, 0x6420, R7 ;  /* 0x00006420060a7816 */ /* 0x000fc40000000007 */
[----:B------:R-:W-:-:S05]  /*10b00*/  PRMT R11, R6, 0x7531, R7 ;  /* 0x00007531060b7816 */ /* 0x000fca0000000007 */
[----:B------:R1:W-:Y:S04]  /*10b10*/  STSM.16.M88.4 [R14], R8 ;  /* 0x000000080e007844 */ /* 0x0003e80000000200 */
[----:B------:R-:W2:Y:S01]  /*10b20*/  LDSM.16.MT88.4 R4, [R15+UR40+0x9000] ;  /* 0x009000280f04783b */ /* 0x000ea20008004200 */
[----:B-1----:R-:W-:Y:S02]  /*10b30*/  LOP3.LUT R14, R3, 0x800, R18, 0xfe, !PT ;  /* 0x00000800030e7812 */ /* 0x002fe400078efe12 */
[C-C-:B--2---:R-:W-:Y:S02]  /*10b40*/  PRMT R8, R4.reuse, 0x6420, R5.reuse ;  /* 0x0000642004087816 */ /* 0x144fe40000000005 */
[----:B------:R-:W-:Y:S02]  /*10b50*/  PRMT R9, R4, 0x7531, R5 ;  /* 0x0000753104097816 */ /* 0x000fe40000000005 */
[----:B------:R-:W-:-:S02]  /*10b60*/  LOP3.LUT R4, R13, R23, RZ, 0xfc, !PT ;  /* 0x000000170d047212 */ /* 0x000fc400078efcff */
[C-C-:B------:R-:W-:Y:S02]  /*10b70*/  PRMT R10, R6.reuse, 0x6420, R7.reuse ;  /* 0x00006420060a7816 */ /* 0x140fe40000000007 */
[----:B------:R-:W-:Y:S01]  /*10b80*/  PRMT R11, R6, 0x7531, R7 ;  /* 0x00007531060b7816 */ /* 0x000fe20000000007 */
[C---:B------:R-:W-:Y:S01]  /*10b90*/  IMAD.IADD R15, R29.reuse, 0x1, R4 ;  /* 0x000000011d0f7824 */ /* 0x040fe200078e0204 */
[----:B------:R-:W-:-:S04]  /*10ba0*/  IADD3 R13, R29, R24, R3 ;  /* 0x000000181d0d7210 */ /* 0x000fc80007ffe003 */
[----:B------:R-:W-:Y:S04]  /*10bb0*/  STSM.16.M88.4 [R15], R8 ;  /* 0x000000080f007844 */ /* 0x000fe80000000200 */
[----:B------:R-:W1:Y:S02]  /*10bc0*/  LDSM.16.MT88.4 R4, [R14+UR40+0x9000] ;  /* 0x009000280e04783b */ /* 0x000e640008004200 */
[C-C-:B-1----:R-:W-:Y:S02]  /*10bd0*/  PRMT R8, R4.reuse, 0x6420, R5.reuse ;  /* 0x0000642004087816 */ /* 0x142fe40000000005 */
[----:B------:R-:W-:Y:S02]  /*10be0*/  PRMT R9, R4, 0x7531, R5 ;  /* 0x0000753104097816 */ /* 0x000fe40000000005 */
[----:B------:R-:W-:-:S02]  /*10bf0*/  PRMT R10, R6, 0x6420, R7 ;  /* 0x00006420060a7816 */ /* 0x000fc40000000007 */
[----:B------:R-:W-:Y:S02]  /*10c00*/  PRMT R11, R6, 0x7531, R7 ;  /* 0x00007531060b7816 */ /* 0x000fe40000000007 */
[----:B------:R-:W-:-:S03]  /*10c10*/  IADD3 R4, R26, UR40, R3 ;  /* 0x000000281a047c10 */ /* 0x000fc6000fffe003 */
[----:B------:R-:W-:Y:S04]  /*10c20*/  STSM.16.M88.4 [R13], R8 ;  /* 0x000000080d007844 */ /* 0x000fe80000000200 */
[----:B------:R-:W1:Y:S02]  /*10c30*/  LDSM.16.MT88.4 R4, [R4+0x9000] ;  /* 0x009000000404783b */ /* 0x000e640000004200 */
[C-C-:B-1----:R-:W-:Y:S02]  /*10c40*/  PRMT R8, R4.reuse, 0x6420, R5.reuse ;  /* 0x0000642004087816 */ /* 0x142fe40000000005 */
[----:B------:R-:W-:Y:S02]  /*10c50*/  PRMT R9, R4, 0x7531, R5 ;  /* 0x0000753104097816 */ /* 0x000fe40000000005 */
[----:B------:R-:W-:-:S02]  /*10c60*/  PRMT R10, R6, 0x6420, R7 ;  /* 0x00006420060a7816 */ /* 0x000fc40000000007 */
[----:B------:R-:W-:Y:S02]  /*10c70*/  PRMT R11, R6, 0x7531, R7 ;  /* 0x00007531060b7816 */ /* 0x000fe40000000007 */
[----:B------:R-:W-:-:S03]  /*10c80*/  IADD3 R5, R25, UR40, R3 ;  /* 0x0000002819057c10 */ /* 0x000fc6000fffe003 */
[----:B------:R-:W-:Y:S04]  /*10c90*/  STSM.16.M88.4 [R13+0x1000], R8 ;  /* 0x001000080d007844 */ /* 0x000fe80000000200 */
[----:B------:R-:W1:Y:S02]  /*10ca0*/  LDSM.16.MT88.4 R4, [R5+0x9000] ;  /* 0x009000000504783b */ /* 0x000e640000004200 */
        /* <DEDUP_REMOVED lines=13> */
.L_x_8750:
[----:B--2---:R-:W-:Y:S01]  /*10d80*/  SYNCS.ARRIVE.TRANS64.A1T0 RZ, [R12+URZ+0x19c50], RZ ;  /* 0x019c50ff0cff79a7 */ /* 0x004fe2000810003f */
[----:B------:R-:W-:Y:S01]  /*10d90*/  BAR.SYNC.DEFER_BLOCKING 0x2, 0x80 ;  /* 0x0082000000007b1d */ /* 0x000fe20000010000 */
[----:B------:R-:W-:Y:S01]  /*10da0*/  ISETP.GT.AND P0, PT, R2, UR42, PT ;  /* 0x0000002a02007c0c */ /* 0x000fe2000bf04270 */
[----:B------:R-:W-:Y:S02]  /*10db0*/  @!P2 VIADD R3, R12, 0x19c80 ;  /* 0x00019c800c03a836 */ /* 0x000fe40000000000 */
[----:B------:R-:W-:Y:S02]  /*10dc0*/  VIADD R2, R2, 0xffffffff ;  /* 0xffffffff02027836 */ /* 0x000fe40000000000 */
[----:B-1----:R-:W-:Y:S01]  /*10dd0*/  IMAD.MOV.U32 R8, RZ, RZ, R17 ;  /* 0x000000ffff087224 */ /* 0x002fe200078e0011 */
[----:B------:R-:W-:-:S04]  /*10de0*/  @!P2 PRMT R3, RZ, 0x654, R3 ;  /* 0x00000654ff03a816 */ /* 0x000fc80000000003 */
[----:B------:R1:W-:Y:S02]  /*10df0*/  @!P2 SYNCS.ARRIVE.TRANS64.RED.A1T0 RZ, [R3+URZ], RZ ;  /* 0x000000ff03ffa9a7 */ /* 0x0003e4000810043f */
[----:B-1----:R-:W-:Y:S01]  /*10e00*/  IMAD.MOV.U32 R3, RZ, RZ, R22 ;  /* 0x000000ffff037224 */ /* 0x002fe200078e0016 */
[----:B------:R-:W-:Y:S06]  /*10e10*/  @P0 BRA `(.L_x_8751) ;  /* 0xfffffff000040947 */ /* 0x000fec000383ffff */
.L_x_8727:
        /* <DEDUP_REMOVED lines=14> */
.L_x_8753:
[----:B------:R-:W-:Y:S05]  /*10f00*/  BSYNC B0 ;  /* 0x0000000000007941 */ /* 0x000fea0003800000 */
.L_x_8752:
[----:B------:R-:W-:-:S06]  /*10f10*/  UISETP.NE.AND UP0, UPT, UR41, 0x3, UPT ;  /* 0x000000032900788c */ /* 0x000fcc000bf05270 */
[----:B------:R-:W-:-:S13]  /*10f20*/  PLOP3.LUT P0, PT, PT, PT, UP0, 0x80, 0x0 ;  /* 0x000000000000781c */ /* 0x000fda0003f0f008 */
[----:B------:R-:W-:Y:S05]  /*10f30*/  @!P0 BRA `(.L_x_8754) ;  /* 0x0000000000048947 */ /* 0x000fea0003800000 */
[----:B------:R-:W-:Y:S01]  /*10f40*/  BPT.TRAP 0x1 ;  /* 0x000000040000795c */ /* 0x000fe20000300000 */
.L_x_8754:
[----:B------:R-:W-:Y:S01]  /*10f50*/  LOP3.LUT R3, R22, 0x1, RZ, 0x3c, !PT ;  /* 0x0000000116037812 */ /* 0x000fe200078e3cff */
[----:B------:R-:W-:Y:S01]  /*10f60*/  IMAD.U32 R0, RZ, RZ, UR45 ;  /* 0x0000002dff007e24 */ /* 0x000fe2000f8e00ff */
[----:B--2---:R-:W-:Y:S01]  /*10f70*/  LEA R2, R17, UR40, 0x3 ;  /* 0x0000002811027c11 */ /* 0x004fe2000f8e18ff */
[----:B------:R-:W-:Y:S01]  /*10f80*/  BSSY B0, `(.L_x_8755) ;  /* 0x0000005000007945 */ /* 0x000fe20003800000 */
[----:B------:R-:W-:Y:S02]  /*10f90*/  SHF.L.U32 R3, R3, 0x1f, RZ ;  /* 0x0000001f03037819 */ /* 0x000fe400000006ff */
[----:B------:R-:W-:Y:S02]  /*10fa0*/  ISETP.NE.AND P1, PT, R0, 0x3, PT ;  /* 0x000000030000780c */ /* 0x000fe40003f25270 */
[----:B------:R-:W2:Y:S02]  /*10fb0*/  SYNCS.PHASECHK.TRANS64.TRYWAIT P0, [R2+URZ+0x19c70], R3 ;  /* 0x019c7003020075a7 */ /* 0x000ea4000800017f */
[----:B--2---:R-:W-:Y:S09]  /*10fc0*/  @!P0 BRA `(.L_x_8756) ;  /* 0x0000001000388947 */ /* 0x004ff20003800000 */
.L_x_8792:
[----:B------:R-:W-:Y:S05]  /*10fd0*/  BSYNC B0 ;  /* 0x0000000000007941 */ /* 0x000fea0003800000 */
.L_x_8755:
[----:B------:R-:W-:Y:S05]  /*10fe0*/  @!P1 BRA `(.L_x_8757) ;  /* 0x0000000000049947 */ /* 0x000fea0003800000 */
[----:B------:R-:W-:Y:S01]  /*10ff0*/  BPT.TRAP 0x1 ;  /* 0x000000040000795c */ /* 0x000fe20000300000 */
.L_x_8757:
[----:B--2---:R-:W-:Y:S01]  /*11000*/  SHF.L.U32 R3, R22, 0x1f, RZ ;  /* 0x0000001f16037819 */ /* 0x004fe200000006ff */
[----:B------:R-:W-:-:S03]  /*11010*/  IMAD R0, R17, 0x3000, RZ ;  /* 0x0000300011007824 */ /* 0x000fc600078e02ff */
[----:B------:R-:W2:Y:S02]  /*11020*/  SYNCS.PHASECHK.TRANS64.TRYWAIT P0, [R2+URZ+0x19c60], R3 ;  /* 0x019c6003020075a7 */ /* 0x000ea4000800017f */
[----:B--2---:R-:W-:Y:S05]  /*11030*/  @!P0 BRA `(.L_x_8758) ;  /* 0x0000001000308947 */ /* 0x004fea0003800000 */
.L_x_8793:
[C---:B--2---:R-:W-:Y:S01]  /*11040*/  LOP3.LUT R3, R0.reuse, R18, RZ, 0xfc, !PT ;  /* 0x0000001200037212 */ /* 0x044fe200078efcff */
[----:B------:R-:W-:Y:S05]  /*11050*/  WARPSYNC.ALL ;  /* 0x0000000000007948 */ /* 0x000fea0003800000 */
[----:B-1----:R-:W1:Y:S01]  /*11060*/  LDSM.16.MT88.4 R4, [R3+UR40+0x9000] ;  /* 0x009000280304783b */ /* 0x002e620008004200 */
[----:B------:R-:W-:-:S05]  /*11070*/  VIADD R13, R0, 0x1000 ;  /* 0x00001000000d7836 */ /* 0x000fca0000000000 */
[----:B------:R-:W-:Y:S02]  /*11080*/  LOP3.LUT R14, R13, R18, RZ, 0xfc, !PT ;  /* 0x000000120d0e7212 */ /* 0x000fe400078efcff */
[C-C-:B-1----:R-:W-:Y:S02]  /*11090*/  PRMT R8, R4.reuse, 0x6420, R5.reuse ;  /* 0x0000642004087816 */ /* 0x142fe40000000005 */
[----:B------:R-:W-:Y:S02]  /*110a0*/  PRMT R9, R4, 0x7531, R5 ;  /* 0x0000753104097816 */ /* 0x000fe40000000005 */
        /* <DEDUP_REMOVED lines=12> */
[C---:B------:R-:W-:Y:S01]  /*11170*/  IMAD.IADD R3, R29.reuse, 0x1, R4 ;  /* 0x000000011d037824 */ /* 0x040fe200078e0204 */
[C---:B------:R-:W-:Y:S02]  /*11180*/  LOP3.LUT R13, R12.reuse, R18, RZ, 0xfc, !PT ;  /* 0x000000120c0d7212 */ /* 0x040fe400078efcff */
[----:B------:R-:W-:Y:S02]  /*11190*/  LOP3.LUT R12, R12, R23, RZ, 0xfc, !PT ;  /* 0x000000170c0c7212 */ /* 0x000fe400078efcff */
[----:B------:R-:W-:Y:S03]  /*111a0*/  STSM.16.M88.4 [R3], R8 ;  /* 0x0000000803007844 */ /* 0x000fe60000000200 */
[C---:B------:R-:W-:Y:S01]  /*111b0*/  IMAD.IADD R12, R29.reuse, 0x1, R12 ;  /* 0x000000011d0c7824 */ /* 0x040fe200078e020c */
[----:B------:R1:W2:Y:S01]  /*111c0*/  LDSM.16.MT88.4 R4, [R13+UR40+0x9000] ;  /* 0x009000280d04783b */ /* 0x0002a20008004200 */
[----:B------:R-:W-:-:S02]  /*111d0*/  IADD3 R29, R29, R24, R0 ;  /* 0x000000181d1d7210 */ /* 0x000fc40007ffe000 */
[----:B-1----:R-:W-:Y:S02]  /*111e0*/  IADD3 R13, R26, UR40, R0 ;  /* 0x000000281a0d7c10 */ /* 0x002fe4000fffe000 */
[----:B------:R-:W-:Y:S02]  /*111f0*/  LOP3.LUT R3, R0, 0x800, R18, 0xfe, !PT ;  /* 0x0000080000037812 */ /* 0x000fe400078efe12 */
        /* <DEDUP_REMOVED lines=32> */
.L_x_8759:
[----:B--2---:R2:W-:Y:S01]  /*11400*/  SYNCS.ARRIVE.TRANS64.A1T0 RZ, [R2+URZ+0x19c50], RZ ;  /* 0x019c50ff02ff79a7 */ /* 0x0045e2000810003f */
[----:B------:R-:W-:Y:S02]  /*11410*/  @!P2 VIADD R0, R2, 0x19c80 ;  /* 0x00019c800200a836 */ /* 0x000fe40000000000 */
[----:B------:R-:W-:-:S03]  /*11420*/  VIADD R17, R17, 0x1 ;  /* 0x0000000111117836 */ /* 0x000fc60000000000 */
[----:B------:R-:W-:Y:S01]  /*11430*/  @!P2 PRMT R0, RZ, 0x654, R0 ;  /* 0x00000654ff00a816 */ /* 0x000fe20000000000 */
[----:B------:R-:W-:Y:S01]  /*11440*/  BAR.SYNC.DEFER_BLOCKING 0x2, 0x80 ;  /* 0x0082000000007b1d */ /* 0x000fe20000010000 */
[----:B------:R-:W-:-:S04]  /*11450*/  ISETP.NE.AND P0, PT, R17, 0x2, PT ;  /* 0x000000021100780c */ /* 0x000fc80003f05270 */
[----:B------:R-:W-:Y:S02]  /*11460*/  SEL R3, RZ, 0x1, P0 ;  /* 0x00000001ff037807 */ /* 0x000fe40000000000 */
[----:B------:R-:W-:Y:S02]  /*11470*/  SEL R17, R17, RZ, P0 ;  /* 0x000000ff11117207 */ /* 0x000fe40000000000 */
[----:B------:R-:W-:Y:S01]  /*11480*/  LOP3.LUT R22, R22, R3, RZ, 0x3c, !PT ;  /* 0x0000000316167212 */ /* 0x000fe200078e3cff */
[----:B------:R2:W-:Y:S06]  /*11490*/  @!P2 SYNCS.ARRIVE.TRANS64.RED.A1T0 RZ, [R0+URZ], RZ ;  /* 0x000000ff00ffa9a7 */ /* 0x0005ec000810043f */
.L_x_8711:
[----:B------:R-:W-:Y:S05]  /*114a0*/  BSYNC B6 ;  /* 0x0000000000067941 */ /* 0x000fea0003800000 */
.L_x_8709:
[----:B------:R-:W-:-:S13]  /*114b0*/  LOP3.LUT P0, RZ, R19, 0x2, RZ, 0xc0, !PT ;  /* 0x0000000213ff7812 */ /* 0x000fda000780c0ff */
[----:B------:R-:W-:Y:S05]  /*114c0*/  @!P0 BRA `(.L_x_8760) ;  /* 0x00000000001c8947 */ /* 0x000fea0003800000 */
[----:B------:R-:W3:Y:S08]  /*114d0*/  S2UR UR5, SR_CgaCtaId ;  /* 0x00000000000579c3 */ /* 0x000ef00000008800 */
[----:B------:R-:W-:Y:S06]  /*114e0*/  BAR.SYNC.DEFER_BLOCKING 0x5, 0x200 ;  /* 0x0148000000007b1d */ /* 0x000fec0000010000 */
[----:B------:R-:W-:-:S02]  /*114f0*/  UMOV UR4, 0x400 ;  /* 0x0000040000047882 */ /* 0x000fc40000000000 */
[----:B---3--:R-:W-:-:S09]  /*11500*/  ULEA UR4, UR5, UR4, 0x18 ;  /* 0x0000000405047291 */ /* 0x008fd2000f8ec03f */
[----:B------:R-:W3:Y:S01]  /*11510*/  LDS R28, [UR4+0x19cd0] ;  /* 0x019cd004ff1c7984 */ /* 0x000ee20008000800 */
[----:B------:R-:W-:Y:S06]  /*11520*/  BAR.ARV 0x4, 0x200 ;  /* 0x0108000000007b1d */ /* 0x000fec0000002000 */
[----:B------:R-:W-:Y:S05]  /*11530*/  BRA `(.L_x_8761) ;  /* 0x00000000002c7947 */ /* 0x000fea0003800000 */
.L_x_8760:
[----:B--2---:R-:W2:Y:S01]  /*11540*/  S2R R0, SR_TID.X ;  /* 0x0000000000007919 */ /* 0x004ea20000002100 */
[----:B------:R-:W-:Y:S01]  /*11550*/  BAR.SYNC.DEFER_BLOCKING 0x4, 0x200 ;  /* 0x0108000000007b1d */ /* 0x000fe20000010000 */
[----:B--2---:R-:W-:-:S04]  /*11560*/  LOP3.LUT R0, R0, 0x7f, RZ, 0xc0, !PT ;  /* 0x0000007f00007812 */ /* 0x004fc800078ec0ff */
[----:B------:R-:W-:-:S13]  /*11570*/  ISETP.NE.AND P0, PT, R0, RZ, PT ;  /* 0x000000ff0000720c */ /* 0x000fda0003f05270 */
[----:B------:R-:W2:Y:S01]  /*11580*/  @!P0 S2R R3, SR_CgaCtaId ;  /* 0x0000000000038919 */ /* 0x000ea20000008800 */
[----:B------:R-:W-:-:S04]  /*11590*/  @!P0 MOV R0, 0x400 ;  /* 0x0000040000008802 */ /* 0x000fc80000000f00 */
[----:B--2---:R-:W-:Y:S02]  /*115a0*/  @!P0 LEA R3, R3, R0, 0x18 ;  /* 0x0000000003038211 */ /* 0x004fe400078ec0ff */
[----:B------:R-:W2:Y:S04]  /*115b0*/  SHFL.IDX PT, R0, R28, RZ, 0x1f ;  /* 0x00001fff1c007589 */ /* 0x000ea800000e0000 */
[----:B------:R2:W-:Y:S02]  /*115c0*/  @!P0 STS [R3+0x19cd0], R28 ;  /* 0x019cd01c03008388 */ /* 0x0005e40000000800 */
[----:B--2---:R-:W-:Y:S01]  /*115d0*/  IMAD.MOV.U32 R28, RZ, RZ, R0 ;  /* 0x000000ffff1c7224 */ /* 0x004fe200078e0000 */
[----:B------:R-:W-:Y:S06]  /*115e0*/  BAR.ARV 0x5, 0x200 ;  /* 0x0148000000007b1d */ /* 0x000fec0000002000 */
.L_x_8761:
[----:B------:R-:W-:Y:S02]  /*115f0*/  ULDC UR4, c[0x0][0xda8] ;  /* 0x00036a0000047ab9 */ /* 0x000fe40000000800 */
[----:B---3--:R-:W-:-:S13]  /*11600*/  ISETP.GE.AND P0, PT, R28, UR4, PT ;  /* 0x000000041c007c0c */ /* 0x008fda000bf06270 */
[----:B------:R-:W-:Y:S05]  /*11610*/  @!P0 BRA `(.L_x_8762) ;  /* 0xffffffcc00a08947 */ /* 0x000fea000383ffff */
.L_x_8700:
[----:B--2---:R-:W2:Y:S01]  /*11620*/  LDL.LU R0, [R1] ;  /* 0x0000000001007983 */ /* 0x004ea20000300800 */
[----:B------:R-:W-:Y:S01]  /*11630*/  BSSY B0, `(.L_x_8763) ;  /* 0x000000b000007945 */ /* 0x000fe20003800000 */
[----:B------:R-:W3:Y:S01]  /*11640*/  S2R R5, SR_CgaCtaId ;  /* 0x0000000000057919 */ /* 0x000ee20000008800 */
[----:B--2---:R-:W-:-:S05]  /*11650*/  VIADD R0, R0, 0x1 ;  /* 0x0000000100007836 */ /* 0x004fca0000000000 */
[----:B------:R-:W-:-:S04]  /*11660*/  LEA.HI R2, R0, R0, RZ, 0x1 ;  /* 0x0000000000027211 */ /* 0x000fc800078f08ff */
[----:B------:R-:W-:Y:S02]  /*11670*/  LOP3.LUT R3, R2, 0xfffffffe, RZ, 0xc0, !PT ;  /* 0xfffffffe02037812 */ /* 0x000fe400078ec0ff */
[----:B------:R-:W-:-:S03]  /*11680*/  MOV R2, 0x400 ;  /* 0x0000040000027802 */ /* 0x000fc60000000f00 */
[----:B------:R-:W-:Y:S01]  /*11690*/  IMAD.IADD R0, R0, 0x1, -R3 ;  /* 0x0000000100007824 */ /* 0x000fe200078e0a03 */
[----:B---3--:R-:W-:-:S04]  /*116a0*/  LEA R6, R5, R2, 0x18 ;  /* 0x0000000205067211 */ /* 0x008fc800078ec0ff */
[----:B------:R-:W-:-:S04]  /*116b0*/  SHF.L.U32 R0, R0, 0x1f, RZ ;  /* 0x0000001f00007819 */ /* 0x000fc800000006ff */
[----:B------:R-:W2:Y:S02]  /*116c0*/  SYNCS.PHASECHK.TRANS64.TRYWAIT P0, [R6+URZ+0x19c20], R0 ;  /* 0x019c2000060075a7 */ /* 0x000ea4000800017f */
[----:B--2---:R-:W-:Y:S05]  /*116d0*/  @!P0 BRA `(.L_x_8764) ;  /* 0x00000008009c8947 */ /* 0x004fea0003800000 */
.L_x_8794:
[----:B------:R-:W-:Y:S05]  /*116e0*/  BSYNC B0 ;  /* 0x0000000000007941 */ /* 0x000fea0003800000 */
.L_x_8763:
[----:B------:R-:W-:-:S03]  /*116f0*/  UMOV UR4, 0xffffffff ;  /* 0xffffffff00047882 */ /* 0x000fc60000000000 */
[----:B------:R-:W-:Y:S05]  /*11700*/  BRA.DIV UR4, `(.L_x_8765) ;  /* 0x0000000a04a47947 */ /* 0x000fea000b800000 */
[----:B--2---:R-:W2:Y:S02]  /*11710*/  S2R R0, SR_TID.X ;  /* 0x0000000000007919 */ /* 0x004ea40000002100 */
[----:B--2---:R-:W-:-:S04]  /*11720*/  SHF.R.U32.HI R0, RZ, 0x5, R0 ;  /* 0x00000005ff007819 */ /* 0x004fc80000011600 */
[----:B------:R-:W-:-:S05]  /*11730*/  LOP3.LUT R0, R0, 0x3, RZ, 0xc0, !PT ;  /* 0x0000000300007812 */ /* 0x000fca00078ec0ff */
[----:B------:R2:W3:Y:S02]  /*11740*/  SHFL.IDX PT, R14, R0, RZ, 0x1f ;  /* 0x00001fff000e7589 */ /* 0x0004e400000e0000 */
.L_x_8797:
[----:B---3--:R-:W-:Y:S01]  /*11750*/  ISETP.NE.AND P0, PT, R14, RZ, PT ;  /* 0x000000ff0e00720c */ /* 0x008fe20003f05270 */
[----:B------:R-:W-:-:S12]  /*11760*/  BSSY B0, `(.L_x_8766) ;  /* 0x000002b000007945 */ /* 0x000fd80003800000 */
[----:B------:R-:W-:Y:S05]  /*11770*/  @P0 BRA `(.L_x_8767) ;  /* 0x0000000000a40947 */ /* 0x000fea0003800000 */
[----:B------:R-:W-:-:S03]  /*11780*/  UMOV UR4, 0xffffffff ;  /* 0xffffffff00047882 */ /* 0x000fc60000000000 */
[----:B------:R-:W-:Y:S05]  /*11790*/  BRA.DIV UR4, `(.L_x_8768) ;  /* 0x0000000a04b47947 */ /* 0x000fea000b800000 */
[----:B------:R-:W-:-:S13]  /*117a0*/  ELECT P6, URZ, PT ;  /* 0x00000000003f782f */ /* 0x000fda00038c0000 */
.L_x_8800:
[----:B------:R-:W-:Y:S05]  /*117b0*/  @!P6 BRA `(.L_x_8767) ;  /* 0x000000000094e947 */ /* 0x000fea0003800000 */
[----:B------:R-:W-:-:S06]  /*117c0*/  ULOP3.LUT UR4, UR46, 0x2, URZ, 0xfc, !UPT ;  /* 0x000000022e047892 */ /* 0x000fcc000f8efc3f */
[----:B--2---:R-:W-:-:S05]  /*117d0*/  IMAD.U32 R0, RZ, RZ, UR4 ;  /* 0x00000004ff007e24 */ /* 0x004fca000f8e00ff */
[----:B------:R-:W-:-:S13]  /*117e0*/  ISETP.NE.AND P0, PT, R0, 0x3, PT ;  /* 0x000000030000780c */ /* 0x000fda0003f05270 */
[----:B------:R-:W-:Y:S05]  /*117f0*/  @!P0 BRA `(.L_x_8769) ;  /* 0x0000000000048947 */ /* 0x000fea0003800000 */
[----:B------:R-:W-:Y:S01]  /*11800*/  BPT.TRAP 0x1 ;  /* 0x000000040000795c */ /* 0x000fe20000300000 */
.L_x_8769:
[----:B------:R-:W-:Y:S01]  /*11810*/  VIADD R0, R6, 0x19c40 ;  /* 0x00019c4006007836 */ /* 0x000fe20000000000 */
[----:B------:R-:W-:Y:S01]  /*11820*/  SHF.L.U32 R4, R22, 0x1f, RZ ;  /* 0x0000001f16047819 */ /* 0x000fe200000006ff */
[C---:B------:R-:W-:Y:S02]  /*11830*/  VIADD R2, R17.reuse, 0x1 ;  /* 0x0000000111027836 */ /* 0x040fe40000000000 */
[----:B------:R-:W-:-:S03]  /*11840*/  IMAD R5, R17, 0x8, R0 ;  /* 0x0000000811057824 */ /* 0x000fc600078e0200 */
[C---:B------:R-:W-:Y:S01]  /*11850*/  ISETP.NE.AND P2, PT, R2.reuse, 0x2, PT ;  /* 0x000000020200780c */ /* 0x040fe20003f45270 */
[----:B------:R-:W2:Y:S03]  /*11860*/  SYNCS.PHASECHK.TRANS64.TRYWAIT P1, [R5+URZ], R4 ;  /* 0x00000004050075a7 */ /* 0x000ea6000802017f */
[----:B------:R-:W-:Y:S02]  /*11870*/  SEL R3, RZ, 0x1, P2 ;  /* 0x00000001ff037807 */ /* 0x000fe40001000000 */
[----:B------:R-:W-:Y:S02]  /*11880*/  SEL R7, R2, RZ, P2 ;  /* 0x000000ff02077207 */ /* 0x000fe40001000000 */
[----:B------:R-:W-:-:S03]  /*11890*/  LOP3.LUT R3, R22, R3, RZ, 0x3c, !PT ;  /* 0x0000000316037212 */ /* 0x000fc600078e3cff */
[----:B-1----:R-:W-:Y:S01]  /*118a0*/  IMAD R9, R7, 0x8, R0 ;  /* 0x0000000807097824 */ /* 0x002fe200078e0200 */
[----:B------:R-:W-:Y:S01]  /*118b0*/  SHF.L.U32 R0, R3, 0x1f, RZ ;  /* 0x0000001f03007819 */ /* 0x000fe200000006ff */
[----:B--2---:R-:W-:Y:S06]  /*118c0*/  @!P1 BRA `(.L_x_8770) ;  /* 0x0000000800889947 */ /* 0x004fec0003800000 */
.L_x_8801:
[----:B------:R-:W2:Y:S02]  /*118d0*/  SYNCS.PHASECHK.TRANS64.TRYWAIT P1, [R9+URZ], R0 ;  /* 0x00000000090075a7 */ /* 0x000ea4000802017f */
[----:B--2---:R-:W-:Y:S05]  /*118e0*/  @!P1 BRA `(.L_x_8771) ;  /* 0x0000000800949947 */ /* 0x004fea0003800000 */
.L_x_8802:
[----:B------:R-:W-:Y:S05]  /*118f0*/  @!P0 BRA `(.L_x_8772) ;  /* 0x0000000000048947 */ /* 0x000fea0003800000 */
[----:B------:R-:W-:Y:S01]  /*11900*/  BPT.TRAP 0x1 ;  /* 0x000000040000795c */ /* 0x000fe20000300000 */
.L_x_8772:
[----:B------:R-:W-:-:S04]  /*11910*/  IMAD R17, R17, 0x8, R6 ;  /* 0x0000000811117824 */ /* 0x000fc800078e0206 */
[----:B------:R-:W3:Y:S02]  /*11920*/  SYNCS.PHASECHK.TRANS64.TRYWAIT P1, [R17+URZ+0x19c60], R4 ;  /* 0x019c6004110075a7 */ /* 0x000ee4000802017f */
[----:B---3--:R-:W-:Y:S05]  /*11930*/  @!P1 BRA `(.L_x_8773) ;  /* 0x0000000800949947 */ /* 0x008fea0003800000 */
.L_x_8803:
[----:B------:R-:W-:Y:S05]  /*11940*/  @!P0 BRA `(.L_x_8774) ;  /* 0x0000000000048947 */ /* 0x000fea0003800000 */
[----:B------:R-:W-:Y:S01]  /*11950*/  BPT.TRAP 0x1 ;  /* 0x000000040000795c */ /* 0x000fe20000300000 */
.L_x_8774:
[----:B------:R-:W-:-:S04]  /*11960*/  IMAD R7, R7, 0x8, R6 ;  /* 0x0000000807077824 */ /* 0x000fc800078e0206 */
[----:B------:R-:W4:Y:S02]  /*11970*/  SYNCS.PHASECHK.TRANS64.TRYWAIT P1, [R7+URZ+0x19c60], R0 ;  /* 0x019c6000070075a7 */ /* 0x000f24000802017f */
[----:B----4-:R-:W-:Y:S05]  /*11980*/  @!P1 BRA `(.L_x_8775) ;  /* 0x0000000800949947 */ /* 0x010fea0003800000 */
.L_x_8804:
[----:B------:R-:W-:Y:S05]  /*11990*/  @!P0 BRA `(.L_x_8776) ;  /* 0x0000000000048947 */ /* 0x000fea0003800000 */
[----:B------:R-:W-:Y:S01]  /*119a0*/  BPT.TRAP 0x1 ;  /* 0x000000040000795c */ /* 0x000fe20000300000 */
.L_x_8776:
[----:B------:R-:W5:Y:S02]  /*119b0*/  SYNCS.PHASECHK.TRANS64.TRYWAIT P0, [R17+URZ+0x19c80], R4 ;  /* 0x019c8004110075a7 */ /* 0x000f64000800017f */
[----:B-----5:R-:W-:Y:S05]  /*119c0*/  @!P0 BRA `(.L_x_8777) ;  /* 0x0000000800988947 */ /* 0x020fea0003800000 */
.L_x_8778:
[----:B------:R1:W1:Y:S02]  /*119d0*/  SYNCS.PHASECHK.TRANS64.TRYWAIT P0, [R7+URZ+0x19c80], R0 ;  /* 0x019c8000070075a7 */ /* 0x000264000800017f */
[----:B-1----:R-:W-:Y:S05]  /*119e0*/  @!P0 NANOSLEEP.SYNCS 0x989680 ;  /* 0x009896800000895d */ /* 0x002fea0003900000 */
[----:B------:R-:W1:Y:S02]  /*119f0*/  @!P0 SYNCS.PHASECHK.TRANS64 P0, [R7+URZ+0x19c80], R0 ;  /* 0x019c8000070085a7 */ /* 0x000e64000800007f */
[----:B-1----:R-:W-:Y:S05]  /*11a00*/  @!P0 BRA `(.L_x_8778) ;  /* 0xfffffffc00f08947 */ /* 0x002fea000383ffff */
.L_x_8767:
[----:B------:R-:W-:Y:S05]  /*11a10*/  BSYNC B0 ;  /* 0x0000000000007941 */ /* 0x000fea0003800000 */
.L_x_8766:
[----:B------:R-:W-:Y:S05]  /*11a20*/  EXIT ;  /* 0x000000000000794d */ /* 0x000fea0003800000 */
.L_x_8617:
[----:B-1----:R-:W-:-:S04]  /*11a30*/  IMAD.U32 R3, RZ, RZ, UR47 ;  /* 0x0000002fff037e24 */ /* 0x002fc8000f8e00ff */
[----:B------:R1:W2:Y:S03]  /*11a40*/  SYNCS.PHASECHK.TRANS64.TRYWAIT P1, [R3+URZ+0x19c00], R0 ;  /* 0x019c0000030075a7 */ /* 0x0002a6000802017f */
[----:B--2---:R-:W-:Y:S05]  /*11a50*/  @!P1 NANOSLEEP.SYNCS 0x989680 ;  /* 0x009896800000995d */ /* 0x004fea0003900000 */
[----:B------:R-:W2:Y:S02]  /*11a60*/  @!P1 SYNCS.PHASECHK.TRANS64 P1, [R3+URZ+0x19c00], R0 ;  /* 0x019c0000030095a7 */ /* 0x000ea4000802007f */
[----:B--2---:R-:W-:Y:S05]  /*11a70*/  @!P1 BRA `(.L_x_8617) ;  /* 0xfffffffc00ec9947 */ /* 0x004fea000383ffff */
[----:B------:R-:W-:Y:S05]  /*11a80*/  BRA `(.L_x_8779) ;  /* 0xffffff00008c7947 */ /* 0x000fea000383ffff */
.L_x_8621:
[----:B--2---:R2:W3:Y:S02]  /*11a90*/  SYNCS.PHASECHK.TRANS64.TRYWAIT P2, [R5+URZ+0x19c30], R0 ;  /* 0x019c3000050075a7 */ /* 0x0044e4000804017f */
[----:B---3--:R-:W-:Y:S05]  /*11aa0*/  @!P2 NANOSLEEP.SYNCS 0x989680 ;  /* 0x009896800000a95d */ /* 0x008fea0003900000 */
[----:B------:R-:W3:Y:S02]  /*11ab0*/  @!P2 SYNCS.PHASECHK.TRANS64 P2, [R5+URZ+0x19c30], R0 ;  /* 0x019c30000500a5a7 */ /* 0x000ee4000804007f */
[----:B---3--:R-:W-:Y:S05]  /*11ac0*/  @!P2 BRA `(.L_x_8621) ;  /* 0xfffffffc00f0a947 */ /* 0x008fea000383ffff */
[----:B------:R-:W-:Y:S05]  /*11ad0*/  BRA `(.L_x_8620) ;  /* 0xffffff0000b07947 */ /* 0x000fea000383ffff */
.L_x_8637:
[----:B--2---:R-:W-:-:S04]  /*11ae0*/  IMAD.U32 R9, RZ, RZ, UR25 ;  /* 0x00000019ff097e24 */ /* 0x004fc8000f8e00ff */
[----:B------:R2:W3:Y:S03]  /*11af0*/  SYNCS.PHASECHK.TRANS64.TRYWAIT P2, [R9+URZ+0x19c30], R8 ;  /* 0x019c3008090075a7 */ /* 0x0004e6000804017f */
[----:B---3--:R-:W-:Y:S05]  /*11b00*/  @!P2 NANOSLEEP.SYNCS 0x989680 ;  /* 0x009896800000a95d */ /* 0x008fea0003900000 */
[----:B------:R-:W3:Y:S02]  /*11b10*/  @!P2 SYNCS.PHASECHK.TRANS64 P2, [R9+URZ+0x19c30], R8 ;  /* 0x019c30080900a5a7 */ /* 0x000ee4000804007f */
[----:B---3--:R-:W-:Y:S05]  /*11b20*/  @!P2 BRA `(.L_x_8637) ;  /* 0xfffffffc00eca947 */ /* 0x008fea000383ffff */
[----:B------:R-:W-:Y:S05]  /*11b30*/  BRA `(.L_x_8636) ;  /* 0xffffff3000e87947 */ /* 0x000fea000383ffff */
.L_x_8641:
[----:B--2---:R-:W-:-:S04]  /*11b40*/  IMAD.U32 R9, RZ, RZ, UR11 ;  /* 0x0000000bff097e24 */ /* 0x004fc8000f8e00ff */
[----:B------:R2:W3:Y:S03]  /*11b50*/  SYNCS.PHASECHK.TRANS64.TRYWAIT P2, [R9+URZ+0x19c50], R8 ;  /* 0x019c5008090075a7 */ /* 0x0004e6000804017f */
[----:B---3--:R-:W-:Y:S05]  /*11b60*/  @!P2 NANOSLEEP.SYNCS 0x989680 ;  /* 0x009896800000a95d */ /* 0x008fea0003900000 */
[----:B------:R-:W3:Y:S02]  /*11b70*/  @!P2 SYNCS.PHASECHK.TRANS64 P2, [R9+URZ+0x19c50], R8 ;  /* 0x019c50080900a5a7 */ /* 0x000ee4000804007f */
[----:B---3--:R-:W-:Y:S05]  /*11b80*/  @!P2 BRA `(.L_x_8641) ;  /* 0xfffffffc00eca947 */ /* 0x008fea000383ffff */
[----:B------:R-:W-:Y:S05]  /*11b90*/  BRA `(.L_x_8640) ;  /* 0xffffff3400387947 */ /* 0x000fea000383ffff */
.L_x_8659:
[----:B--2---:R-:W-:-:S04]  /*11ba0*/  IMAD.U32 R13, RZ, RZ, UR20 ;  /* 0x00000014ff0d7e24 */ /* 0x004fc8000f8e00ff */
[----:B------:R2:W3:Y:S03]  /*11bb0*/  SYNCS.PHASECHK.TRANS64.TRYWAIT P2, [R13+URZ+0x19c30], R0 ;  /* 0x019c30000d0075a7 */ /* 0x0004e6000804017f */
[----:B---3--:R-:W-:Y:S05]  /*11bc0*/  @!P2 NANOSLEEP.SYNCS 0x989680 ;  /* 0x009896800000a95d */ /* 0x008fea0003900000 */
[----:B------:R-:W3:Y:S02]  /*11bd0*/  @!P2 SYNCS.PHASECHK.TRANS64 P2, [R13+URZ+0x19c30], R0 ;  /* 0x019c30000d00a5a7 */ /* 0x000ee4000804007f */
[----:B---3--:R-:W-:Y:S05]  /*11be0*/  @!P2 BRA `(.L_x_8659) ;  /* 0xfffffffc00eca947 */ /* 0x008fea000383ffff */
[----:B------:R-:W-:Y:S05]  /*11bf0*/  BRA `(.L_x_8658) ;  /* 0xffffff6000387947 */ /* 0x000fea000383ffff */
.L_x_8663:
[----:B--2---:R-:W-:-:S04]  /*11c00*/  IMAD.U32 R13, RZ, RZ, UR11 ;  /* 0x0000000bff0d7e24 */ /* 0x004fc8000f8e00ff */
[----:B------:R2:W3:Y:S03]  /*11c10*/  SYNCS.PHASECHK.TRANS64.TRYWAIT P2, [R13+URZ+0x19c50], R0 ;  /* 0x019c50000d0075a7 */ /* 0x0004e6000804017f */
[----:B---3--:R-:W-:Y:S05]  /*11c20*/  @!P2 NANOSLEEP.SYNCS 0x989680 ;  /* 0x009896800000a95d */ /* 0x008fea0003900000 */
[----:B------:R-:W3:Y:S02]  /*11c30*/  @!P2 SYNCS.PHASECHK.TRANS64 P2, [R13+URZ+0x19c50], R0 ;  /* 0x019c50000d00a5a7 */ /* 0x000ee4000804007f */
[----:B---3--:R-:W-:Y:S05]  /*11c40*/  @!P2 BRA `(.L_x_8663) ;  /* 0xfffffffc00eca947 */ /* 0x008fea000383ffff */
[----:B------:R-:W-:Y:S05]  /*11c50*/  BRA `(.L_x_8662) ;  /* 0xffffff6000887947 */ /* 0x000fea000383ffff */
.L_x_8670:
[----:B--2---:R-:W-:-:S04]  /*11c60*/  IMAD.U32 R11, RZ, RZ, UR24 ;  /* 0x00000018ff0b7e24 */ /* 0x004fc8000f8e00ff */
[----:B------:R2:W3:Y:S03]  /*11c70*/  SYNCS.PHASECHK.TRANS64.TRYWAIT P2, [R11+URZ+0x19c30], R0 ;  /* 0x019c30000b0075a7 */ /* 0x0004e6000804017f */
[----:B---3--:R-:W-:Y:S05]  /*11c80*/  @!P2 NANOSLEEP.SYNCS 0x989680 ;  /* 0x009896800000a95d */ /* 0x008fea0003900000 */
[----:B------:R-:W3:Y:S02]  /*11c90*/  @!P2 SYNCS.PHASECHK.TRANS64 P2, [R11+URZ+0x19c30], R0 ;  /* 0x019c30000b00a5a7 */ /* 0x000ee4000804007f */
[----:B---3--:R-:W-:Y:S05]  /*11ca0*/  @!P2 BRA `(.L_x_8670) ;  /* 0xfffffffc00eca947 */ /* 0x008fea000383ffff */
[----:B------:R-:W-:Y:S05]  /*11cb0*/  BRA `(.L_x_8669) ;  /* 0xffffff7c00107947 */ /* 0x000fea000383ffff */
.L_x_8674:
[----:B--2---:R-:W-:-:S04]  /*11cc0*/  IMAD.U32 R11, RZ, RZ, UR11 ;  /* 0x0000000bff0b7e24 */ /* 0x004fc8000f8e00ff */
[----:B------:R2:W3:Y:S03]  /*11cd0*/  SYNCS.PHASECHK.TRANS64.TRYWAIT P2, [R11+URZ+0x19c50], R0 ;  /* 0x019c50000b0075a7 */ /* 0x0004e6000804017f */
[----:B---3--:R-:W-:Y:S05]  /*11ce0*/  @!P2 NANOSLEEP.SYNCS 0x989680 ;  /* 0x009896800000a95d */ /* 0x008fea0003900000 */
[----:B------:R-:W3:Y:S02]  /*11cf0*/  @!P2 SYNCS.PHASECHK.TRANS64 P2, [R11+URZ+0x19c50], R0 ;  /* 0x019c50000b00a5a7 */ /* 0x000ee4000804007f */
[----:B---3--:R-:W-:Y:S05]  /*11d00*/  @!P2 BRA `(.L_x_8674) ;  /* 0xfffffffc00eca947 */ /* 0x008fea000383ffff */
[----:B------:R-:W-:Y:S05]  /*11d10*/  BRA `(.L_x_8673) ;  /* 0xffffff7c00607947 */ /* 0x000fea000383ffff */
.L_x_8688:
[----:B--2---:R-:W-:-:S04]  /*11d20*/  IMAD.U32 R6, RZ, RZ, UR14 ;  /* 0x0000000eff067e24 */ /* 0x004fc8000f8e00ff */
[----:B------:R2:W3:Y:S03]  /*11d30*/  SYNCS.PHASECHK.TRANS64.TRYWAIT P1, [R6+URZ+0x19c50], R3 ;  /* 0x019c5003060075a7 */ /* 0x0004e6000802017f */
[----:B---3--:R-:W-:Y:S05]  /*11d40*/  @!P1 NANOSLEEP.SYNCS 0x989680 ;  /* 0x009896800000995d */ /* 0x008fea0003900000 */
[----:B------:R-:W3:Y:S02]  /*11d50*/  @!P1 SYNCS.PHASECHK.TRANS64 P1, [R6+URZ+0x19c50], R3 ;  /* 0x019c5003060095a7 */ /* 0x000ee4000802007f */
[----:B---3--:R-:W-:Y:S05]  /*11d60*/  @!P1 BRA `(.L_x_8688) ;  /* 0xfffffffc00ec9947 */ /* 0x008fea000383ffff */
[----:B------:R-:W-:Y:S05]  /*11d70*/  BRA `(.L_x_8687) ;  /* 0xffffffa400ac7947 */ /* 0x000fea000383ffff */
.L_x_8716:
[----:B------:R-:W-:Y:S02]  /*11d80*/  IMAD.MOV.U32 R13, RZ, RZ, R4 ;  /* 0x000000ffff0d7224 */ /* 0x000fe400078e0004 */
[----:B------:R-:W-:Y:S02]  /*11d90*/  IMAD.MOV.U32 R12, RZ, RZ, RZ ;  /* 0x000000ffff0c7224 */ /* 0x000fe400078e00ff */
[----:B------:R-:W-:Y:S02]  /*11da0*/  IMAD.MOV.U32 R11, RZ, RZ, 0x1f ;  /* 0x0000001fff0b7424 */ /* 0x000fe400078e00ff */
[----:B------:R-:W-:-:S07]  /*11db0*/  IMAD.MOV.U32 R15, RZ, RZ, -0x1 ;  /* 0xffffffffff0f7424 */ /* 0x000fce00078e00ff */
[----:B------:R-:W-:Y:S05]  /*11dc0*/  WARPSYNC.COLLECTIVE R15, `(.L_x_8780) ;  /* 0x000000000f087348 */ /* 0x000fea0003c00000 */
[----:B------:R1:W2:Y:S02]  /*11dd0*/  SHFL.IDX P6, R14, R13, R12, R11 ;  /* 0x0000000c0d0e7389 */ /* 0x0002a400000c000b */
[----:B-12---:R-:W-:Y:S01]  /*11de0*/  ENDCOLLECTIVE ;  /* 0x000000000000791b */ /* 0x006fe20003800000 */
.L_x_8780:
[----:B------:R-:W-:Y:S05]  /*11df0*/  BRA `(.L_x_8781) ;  /* 0xffffffd400b47947 */ /* 0x000fea000383ffff */
.L_x_8718:
[----:B------:R-:W-:Y:S01]  /*11e00*/  BSSY B0, `(.L_x_8782) ;  /* 0x0000006000007945 */ /* 0x000fe20003800000 */
[----:B------:R-:W-:-:S07]  /*11e10*/  IMAD.MOV.U32 R15, RZ, RZ, -0x1 ;  /* 0xffffffffff0f7424 */ /* 0x000fce00078e00ff */
[----:B-1----:R-:W-:Y:S05]  /*11e20*/  WARPSYNC.COLLECTIVE R15, `(.L_x_8783) ;  /* 0x000000000f0c7348 */ /* 0x002fea0003c00000 */
[----:B------:R-:W-:Y:S02]  /*11e30*/  ELECT P6, UR62, PT ;  /* 0x00000000003e782f */ /* 0x000fe400038c0000 */
[----:B------:R-:W-:Y:S01]  /*11e40*/  MOV R14, UR62 ;  /* 0x0000003e000e7c02 */ /* 0x000fe20008000f00 */
[----:B-1----:R-:W-:Y:S10]  /*11e50*/  ENDCOLLECTIVE ;  /* 0x000000000000791b */ /* 0x002ff40003800000 */
.L_x_8783:
[----:B------:R-:W-:Y:S05]  /*11e60*/  BSYNC B0 ;  /* 0x0000000000007941 */ /* 0x000fea0003800000 */
.L_x_8782:
[----:B------:R-:W-:Y:S05]  /*11e70*/  BRA `(.L_x_8784) ;  /* 0xffffffd400b47947 */ /* 0x000fea000383ffff */
.L_x_8721:
[----:B--2---:R2:W3:Y:S02]  /*11e80*/  SYNCS.PHASECHK.TRANS64.TRYWAIT P3, [R5+URZ+0x19c80], R2 ;  /* 0x019c8002050075a7 */ /* 0x0044e4000806017f */
[----:B---3--:R-:W-:Y:S05]  /*11e90*/  @!P3 NANOSLEEP.SYNCS 0x989680 ;  /* 0x009896800000b95d */ /* 0x008fea0003900000 */
[----:B------:R-:W3:Y:S02]  /*11ea0*/  @!P3 SYNCS.PHASECHK.TRANS64 P3, [R5+URZ+0x19c80], R2 ;  /* 0x019c80020500b5a7 */ /* 0x000ee4000806007f */
[----:B---3--:R-:W-:Y:S05]  /*11eb0*/  @!P3 BRA `(.L_x_8721) ;  /* 0xfffffffc00f0b947 */ /* 0x008fea000383ffff */
[----:B------:R-:W-:Y:S05]  /*11ec0*/  BRA `(.L_x_8785) ;  /* 0xffffffd800087947 */ /* 0x000fea000383ffff */
.L_x_8723:
[----:B---3--:R3:W4:Y:S02]  /*11ed0*/  SYNCS.PHASECHK.TRANS64.TRYWAIT P3, [R5+URZ+0x19c40], R2 ;  /* 0x019c4002050075a7 */ /* 0x008724000806017f */
[----:B----4-:R-:W-:Y:S05]  /*11ee0*/  @!P3 NANOSLEEP.SYNCS 0x989680 ;  /* 0x009896800000b95d */ /* 0x010fea0003900000 */
[----:B------:R-:W4:Y:S02]  /*11ef0*/  @!P3 SYNCS.PHASECHK.TRANS64 P3, [R5+URZ+0x19c40], R2 ;  /* 0x019c40020500b5a7 */ /* 0x000f24000806007f */
[----:B----4-:R-:W-:Y:S05]  /*11f00*/  @!P3 BRA `(.L_x_8723) ;  /* 0xfffffffc00f0b947 */ /* 0x010fea000383ffff */
[----:B------:R-:W-:Y:S05]  /*11f10*/  BRA `(.L_x_8786) ;  /* 0xffffffd800807947 */ /* 0x000fea000383ffff */
.L_x_8726:
[----:B--2---:R2:W3:Y:S02]  /*11f20*/  SYNCS.PHASECHK.TRANS64.TRYWAIT P0, [R27+URZ+0x19c20], R2 ;  /* 0x019c20021b0075a7 */ /* 0x0044e4000800017f */
[----:B---3--:R-:W-:Y:S05]  /*11f30*/  @!P0 NANOSLEEP.SYNCS 0x989680 ;  /* 0x009896800000895d */ /* 0x008fea0003900000 */
[----:B------:R-:W3:Y:S02]  /*11f40*/  @!P0 SYNCS.PHASECHK.TRANS64 P0, [R27+URZ+0x19c20], R2 ;  /* 0x019c20021b0085a7 */ /* 0x000ee4000800007f */
[----:B---3--:R-:W-:Y:S05]  /*11f50*/  @!P0 BRA `(.L_x_8726) ;  /* 0xfffffffc00f08947 */ /* 0x008fea000383ffff */
[----:B------:R-:W-:Y:S05]  /*11f60*/  BRA `(.L_x_8787) ;  /* 0xffffffdc00907947 */ /* 0x000fea000383ffff */
.L_x_8732:
[----:B-1----:R1:W2:Y:S02]  /*11f70*/  SYNCS.PHASECHK.TRANS64.TRYWAIT P0, [R10+URZ+0x19c80], R4 ;  /* 0x019c80040a0075a7 */ /* 0x0022a4000800017f */
[----:B--2---:R-:W-:Y:S05]  /*11f80*/  @!P0 NANOSLEEP.SYNCS 0x989680 ;  /* 0x009896800000895d */ /* 0x004fea0003900000 */
[----:B------:R-:W2:Y:S02]  /*11f90*/  @!P0 SYNCS.PHASECHK.TRANS64 P0, [R10+URZ+0x19c80], R4 ;  /* 0x019c80040a0085a7 */ /* 0x000ea4000800007f */
[----:B--2---:R-:W-:Y:S05]  /*11fa0*/  @!P0 BRA `(.L_x_8732) ;  /* 0xfffffffc00f08947 */ /* 0x004fea000383ffff */
[----:B------:R-:W-:Y:S05]  /*11fb0*/  BRA `(.L_x_8788) ;  /* 0xffffffe000307947 */ /* 0x000fea000383ffff */
.L_x_8739:
[----:B--2---:R2:W3:Y:S02]  /*11fc0*/  SYNCS.PHASECHK.TRANS64.TRYWAIT P0, [R10+URZ+0x19c40], R4 ;  /* 0x019c40040a0075a7 */ /* 0x0044e4000800017f */
[----:B---3--:R-:W-:Y:S05]  /*11fd0*/  @!P0 NANOSLEEP.SYNCS 0x989680 ;  /* 0x009896800000895d */ /* 0x008fea0003900000 */
[----:B------:R-:W3:Y:S02]  /*11fe0*/  @!P0 SYNCS.PHASECHK.TRANS64 P0, [R10+URZ+0x19c40], R4 ;  /* 0x019c40040a0085a7 */ /* 0x000ee4000800007f */
[----:B---3--:R-:W-:Y:S05]  /*11ff0*/  @!P0 BRA `(.L_x_8739) ;  /* 0xfffffffc00f08947 */ /* 0x008fea000383ffff */
[----:B------:R-:W-:Y:S05]  /*12000*/  BRA `(.L_x_8789) ;  /* 0xffffffe400287947 */ /* 0x000fea000383ffff */
.L_x_8747:
[----:B-1----:R1:W2:Y:S02]  /*12010*/  SYNCS.PHASECHK.TRANS64.TRYWAIT P3, [R12+URZ+0x19c70], R5 ;  /* 0x019c70050c0075a7 */ /* 0x0022a4000806017f */
[----:B--2---:R-:W-:Y:S05]  /*12020*/  @!P3 NANOSLEEP.SYNCS 0x989680 ;  /* 0x009896800000b95d */ /* 0x004fea0003900000 */
[----:B------:R-:W2:Y:S02]  /*12030*/  @!P3 SYNCS.PHASECHK.TRANS64 P3, [R12+URZ+0x19c70], R5 ;  /* 0x019c70050c00b5a7 */ /* 0x000ea4000806007f */
[----:B--2---:R-:W-:Y:S05]  /*12040*/  @!P3 BRA `(.L_x_8747) ;  /* 0xfffffffc00f0b947 */ /* 0x004fea000383ffff */
[----:B------:R-:W-:Y:S05]  /*12050*/  BRA `(.L_x_8790) ;  /* 0xffffffe8003c7947 */ /* 0x000fea000383ffff */
.L_x_8749:
[----:B-1----:R1:W2:Y:S02]  /*12060*/  SYNCS.PHASECHK.TRANS64.TRYWAIT P3, [R12+URZ+0x19c60], R5 ;  /* 0x019c60050c0075a7 */ /* 0x0022a4000806017f */
[----:B--2---:R-:W-:Y:S05]  /*12070*/  @!P3 NANOSLEEP.SYNCS 0x989680 ;  /* 0x009896800000b95d */ /* 0x004fea0003900000 */
[----:B------:R-:W2:Y:S02]  /*12080*/  @!P3 SYNCS.PHASECHK.TRANS64 P3, [R12+URZ+0x19c60], R5 ;  /* 0x019c60050c00b5a7 */ /* 0x000ea4000806007f */
[----:B--2---:R-:W-:Y:S05]  /*12090*/  @!P3 BRA `(.L_x_8749) ;  /* 0xfffffffc00f0b947 */ /* 0x004fea000383ffff */
[----:B------:R-:W-:Y:S05]  /*120a0*/  BRA `(.L_x_8791) ;  /* 0xffffffe800447947 */ /* 0x000fea000383ffff */
.L_x_8756:
[----:B--2---:R2:W3:Y:S02]  /*120b0*/  SYNCS.PHASECHK.TRANS64.TRYWAIT P0, [R2+URZ+0x19c70], R3 ;  /* 0x019c7003020075a7 */ /* 0x0044e4000800017f */
[----:B---3--:R-:W-:Y:S05]  /*120c0*/  @!P0 NANOSLEEP.SYNCS 0x989680 ;  /* 0x009896800000895d */ /* 0x008fea0003900000 */
[----:B------:R-:W3:Y:S02]  /*120d0*/  @!P0 SYNCS.PHASECHK.TRANS64 P0, [R2+URZ+0x19c70], R3 ;  /* 0x019c7003020085a7 */ /* 0x000ee4000800007f */
[----:B---3--:R-:W-:Y:S05]  /*120e0*/  @!P0 BRA `(.L_x_8756) ;  /* 0xfffffffc00f08947 */ /* 0x008fea000383ffff */
[----:B------:R-:W-:Y:S05]  /*120f0*/  BRA `(.L_x_8792) ;  /* 0xffffffec00b47947 */ /* 0x000fea000383ffff */
.L_x_8758:
[----:B--2---:R2:W3:Y:S02]  /*12100*/  SYNCS.PHASECHK.TRANS64.TRYWAIT P0, [R2+URZ+0x19c60], R3 ;  /* 0x019c6003020075a7 */ /* 0x0044e4000800017f */
[----:B---3--:R-:W-:Y:S05]  /*12110*/  @!P0 NANOSLEEP.SYNCS 0x989680 ;  /* 0x009896800000895d */ /* 0x008fea0003900000 */
[----:B------:R-:W3:Y:S02]  /*12120*/  @!P0 SYNCS.PHASECHK.TRANS64 P0, [R2+URZ+0x19c60], R3 ;  /* 0x019c6003020085a7 */ /* 0x000ee4000800007f */
[----:B---3--:R-:W-:Y:S05]  /*12130*/  @!P0 BRA `(.L_x_8758) ;  /* 0xfffffffc00f08947 */ /* 0x008fea000383ffff */
[----:B------:R-:W-:Y:S05]  /*12140*/  BRA `(.L_x_8793) ;  /* 0xffffffec00bc7947 */ /* 0x000fea000383ffff */
.L_x_8764:
[----:B--2---:R2:W3:Y:S02]  /*12150*/  SYNCS.PHASECHK.TRANS64.TRYWAIT P0, [R6+URZ+0x19c20], R0 ;  /* 0x019c2000060075a7 */ /* 0x0044e4000800017f */
[----:B---3--:R-:W-:Y:S05]  /*12160*/  @!P0 NANOSLEEP.SYNCS 0x989680 ;  /* 0x009896800000895d */ /* 0x008fea0003900000 */
[----:B------:R-:W3:Y:S02]  /*12170*/  @!P0 SYNCS.PHASECHK.TRANS64 P0, [R6+URZ+0x19c20], R0 ;  /* 0x019c2000060085a7 */ /* 0x000ee4000800007f */
[----:B---3--:R-:W-:Y:S05]  /*12180*/  @!P0 BRA `(.L_x_8764) ;  /* 0xfffffffc00f08947 */ /* 0x008fea000383ffff */
[----:B------:R-:W-:Y:S05]  /*12190*/  BRA `(.L_x_8794) ;  /* 0xfffffff400507947 */ /* 0x000fea000383ffff */
.L_x_8765:
[----:B------:R-:W3:Y:S01]  /*121a0*/  S2R R2, SR_TID.X ;  /* 0x0000000000027919 */ /* 0x000ee20000002100 */
[----:B------:R-:W-:Y:S01]  /*121b0*/  BSSY B0, `(.L_x_8795) ;  /* 0x000000a000007945 */ /* 0x000fe20003800000 */
[----:B------:R-:W-:Y:S02]  /*121c0*/  IMAD.MOV.U32 R12, RZ, RZ, RZ ;  /* 0x000000ffff0c7224 */ /* 0x000fe400078e00ff */
[----:B-1----:R-:W-:Y:S02]  /*121d0*/  IMAD.MOV.U32 R11, RZ, RZ, 0x1f ;  /* 0x0000001fff0b7424 */ /* 0x002fe400078e00ff */
[----:B------:R-:W-:Y:S01]  /*121e0*/  IMAD.MOV.U32 R15, RZ, RZ, -0x1 ;  /* 0xffffffffff0f7424 */ /* 0x000fe200078e00ff */
[----:B---3--:R-:W-:-:S04]  /*121f0*/  SHF.R.U32.HI R2, RZ, 0x5, R2 ;  /* 0x00000005ff027819 */ /* 0x008fc80000011602 */
[----:B------:R-:W-:-:S05]  /*12200*/  LOP3.LUT R2, R2, 0x3, RZ, 0xc0, !PT ;  /* 0x0000000302027812 */ /* 0x000fca00078ec0ff */
[----:B------:R-:W-:-:S07]  /*12210*/  IMAD.MOV.U32 R13, RZ, RZ, R2 ;  /* 0x000000ffff0d7224 */ /* 0x000fce00078e0002 */
[----:B--2---:R-:W-:Y:S05]  /*12220*/  WARPSYNC.COLLECTIVE R15, `(.L_x_8796) ;  /* 0x000000000f087348 */ /* 0x004fea0003c00000 */
[----:B------:R1:W3:Y:S02]  /*12230*/  SHFL.IDX P6, R14, R13, R12, R11 ;  /* 0x0000000c0d0e7389 */ /* 0x0002e400000c000b */
[----:B-123--:R-:W-:Y:S01]  /*12240*/  ENDCOLLECTIVE ;  /* 0x000000000000791b */ /* 0x00efe20003800000 */
.L_x_8796:
[----:B------:R-:W-:Y:S05]  /*12250*/  BSYNC B0 ;  /* 0x0000000000007941 */ /* 0x000fea0003800000 */
.L_x_8795:
[----:B------:R-:W-:Y:S05]  /*12260*/  BRA `(.L_x_8797) ;  /* 0xfffffff400387947 */ /* 0x000fea000383ffff */
.L_x_8768:
[----:B------:R-:W-:Y:S01]  /*12270*/  BSSY B1, `(.L_x_8798) ;  /* 0x0000006000017945 */ /* 0x000fe20003800000 */
[----:B------:R-:W-:-:S07]  /*12280*/  IMAD.MOV.U32 R15, RZ, RZ, -0x1 ;  /* 0xffffffffff0f7424 */ /* 0x000fce00078e00ff */
[----:B-12---:R-:W-:Y:S05]  /*12290*/  WARPSYNC.COLLECTIVE R15, `(.L_x_8799) ;  /* 0x000000000f0c7348 */ /* 0x006fea0003c00000 */
[----:B------:R-:W-:Y:S02]  /*122a0*/  ELECT P6, UR62, PT ;  /* 0x00000000003e782f */ /* 0x000fe400038c0000 */
[----:B------:R-:W-:Y:S01]  /*122b0*/  MOV R14, UR62 ;  /* 0x0000003e000e7c02 */ /* 0x000fe20008000f00 */
[----:B-12---:R-:W-:Y:S10]  /*122c0*/  ENDCOLLECTIVE ;  /* 0x000000000000791b */ /* 0x006ff40003800000 */
.L_x_8799:
[----:B------:R-:W-:Y:S05]  /*122d0*/  BSYNC B1 ;  /* 0x0000000000017941 */ /* 0x000fea0003800000 */
.L_x_8798:
[----:B------:R-:W-:Y:S05]  /*122e0*/  BRA `(.L_x_8800) ;  /* 0xfffffff400307947 */ /* 0x000fea000383ffff */
.L_x_8770:
[----:B-1----:R1:W2:Y:S02]  /*122f0*/  SYNCS.PHASECHK.TRANS64.TRYWAIT P1, [R5+URZ], R4 ;  /* 0x00000004050075a7 */ /* 0x0022a4000802017f */
[----:B--2---:R-:W-:Y:S05]  /*12300*/  @!P1 NANOSLEEP.SYNCS 0x989680 ;  /* 0x009896800000995d */ /* 0x004fea0003900000 */
[----:B------:R-:W2:Y:S02]  /*12310*/  @!P1 SYNCS.PHASECHK.TRANS64 P1, [R5+URZ], R4 ;  /* 0x00000004050095a7 */ /* 0x000ea4000802007f */
[----:B--2---:R-:W-:Y:S05]  /*12320*/  @!P1 BRA `(.L_x_8770) ;  /* 0xfffffffc00f09947 */ /* 0x004fea000383ffff */
[----:B------:R-:W-:Y:S05]  /*12330*/  BRA `(.L_x_8801) ;  /* 0xfffffff400647947 */ /* 0x000fea000383ffff */
.L_x_8771:
[----:B--2---:R2:W3:Y:S02]  /*12340*/  SYNCS.PHASECHK.TRANS64.TRYWAIT P1, [R9+URZ], R0 ;  /* 0x00000000090075a7 */ /* 0x0044e4000802017f */
[----:B---3--:R-:W-:Y:S05]  /*12350*/  @!P1 NANOSLEEP.SYNCS 0x989680 ;  /* 0x009896800000995d */ /* 0x008fea0003900000 */
[----:B------:R-:W3:Y:S02]  /*12360*/  @!P1 SYNCS.PHASECHK.TRANS64 P1, [R9+URZ], R0 ;  /* 0x00000000090095a7 */ /* 0x000ee4000802007f */
[----:B---3--:R-:W-:Y:S05]  /*12370*/  @!P1 BRA `(.L_x_8771) ;  /* 0xfffffffc00f09947 */ /* 0x008fea000383ffff */
[----:B------:R-:W-:Y:S05]  /*12380*/  BRA `(.L_x_8802) ;  /* 0xfffffff400587947 */ /* 0x000fea000383ffff */
.L_x_8773:
[----:B---3--:R3:W4:Y:S02]  /*12390*/  SYNCS.PHASECHK.TRANS64.TRYWAIT P1, [R17+URZ+0x19c60], R4 ;  /* 0x019c6004110075a7 */ /* 0x008724000802017f */
[----:B----4-:R-:W-:Y:S05]  /*123a0*/  @!P1 NANOSLEEP.SYNCS 0x989680 ;  /* 0x009896800000995d */ /* 0x010fea0003900000 */
[----:B------:R-:W4:Y:S02]  /*123b0*/  @!P1 SYNCS.PHASECHK.TRANS64 P1, [R17+URZ+0x19c60], R4 ;  /* 0x019c6004110095a7 */ /* 0x000f24000802007f */
[----:B----4-:R-:W-:Y:S05]  /*123c0*/  @!P1 BRA `(.L_x_8773) ;  /* 0xfffffffc00f09947 */ /* 0x010fea000383ffff */
[----:B------:R-:W-:Y:S05]  /*123d0*/  BRA `(.L_x_8803) ;  /* 0xfffffff400587947 */ /* 0x000fea000383ffff */
.L_x_8775:
[----:B----4-:R4:W1:Y:S02]  /*123e0*/  SYNCS.PHASECHK.TRANS64.TRYWAIT P1, [R7+URZ+0x19c60], R0 ;  /* 0x019c6000070075a7 */ /* 0x010864000802017f */
[----:B-1----:R-:W-:Y:S05]  /*123f0*/  @!P1 NANOSLEEP.SYNCS 0x989680 ;  /* 0x009896800000995d */ /* 0x002fea0003900000 */
[----:B------:R-:W1:Y:S02]  /*12400*/  @!P1 SYNCS.PHASECHK.TRANS64 P1, [R7+URZ+0x19c60], R0 ;  /* 0x019c6000070095a7 */ /* 0x000e64000802007f */
[----:B-1----:R-:W-:Y:S05]  /*12410*/  @!P1 BRA `(.L_x_8775) ;  /* 0xfffffffc00f09947 */ /* 0x002fea000383ffff */
[----:B------:R-:W-:Y:S05]  /*12420*/  BRA `(.L_x_8804) ;  /* 0xfffffff400587947 */ /* 0x000fea000383ffff */
.L_x_8777:
[----:B------:R1:W1:Y:S02]  /*12430*/  SYNCS.PHASECHK.TRANS64.TRYWAIT P0, [R17+URZ+0x19c80], R4 ;  /* 0x019c8004110075a7 */ /* 0x000264000800017f */
[----:B-1----:R-:W-:Y:S05]  /*12440*/  @!P0 NANOSLEEP.SYNCS 0x989680 ;  /* 0x009896800000895d */ /* 0x002fea0003900000 */
[----:B------:R-:W1:Y:S02]  /*12450*/  @!P0 SYNCS.PHASECHK.TRANS64 P0, [R17+URZ+0x19c80], R4 ;  /* 0x019c8004110085a7 */ /* 0x000e64000800007f */
[----:B-1----:R-:W-:Y:S05]  /*12460*/  @!P0 BRA `(.L_x_8777) ;  /* 0xfffffffc00f08947 */ /* 0x002fea000383ffff */
[----:B------:R-:W-:Y:S05]  /*12470*/  BRA `(.L_x_8778) ;  /* 0xfffffff400547947 */ /* 0x000fea000383ffff */
.L_x_8805:
        /* <DEDUP_REMOVED lines=16> */
.L_x_12382:


//--------------------- .text._ZN7cutlass13device_kernelIN5flash11enable_sm90INS1_16FlashAttnFwdSm90INS1_25CollectiveMainloopFwdSm90ILi2EN4cute5tupleIJNS5_1CILi1EEES8_S8_EEENS6_IJNS7_ILi192EEENS7_ILi128EEENS7_ILi96EEEEEELi96ENS_12float_e4m3_tEfNS_4arch4Sm90ELb0ELb1ELb0ELb1ELb0ELb0ELb0ELb1ELb1ELb0ELb0ELb0EEENS1_21CollectiveEpilogueFwdINS6_IJSA_SC_SB_EEES9_NS_10bfloat16_tESG_Li384ELb1ELb0ELb0ELb1EEENS1_36VarlenDynamicPersistentTileSchedulerILi192ELi128ELi384ELi128ELb0ELb0ELb1ELb1ELb0ELb1EEEEEEEEEvNT_6ParamsE --------------------------
	.section	.text._ZN7cutlass13device_kernelIN5flash11enable_sm90INS1_16FlashAttnFwdSm90INS1_25CollectiveMainloopFwdSm90ILi2EN4cute5tupleIJNS5_1CILi1EEES8_S8_EEENS6_IJNS7_ILi192EEENS7_ILi128EEENS7_ILi96EEEEEELi96ENS_12float_e4m3_tEfNS_4arch4Sm90ELb0ELb1ELb0ELb1ELb0ELb0ELb0ELb1ELb1ELb0ELb0ELb0EEENS1_21CollectiveEpilogueFwdINS6_IJSA_SC_SB_EEES9_NS_10bfloat16_tESG_Li384ELb1ELb0ELb0ELb1EEENS1_36VarlenDynamicPersistentTileSchedulerILi192ELi128ELi384ELi128ELb0ELb0ELb1ELb1ELb0ELb1EEEEEEEEEvNT_6ParamsE,"ax",@progbits
	.align	128
.text._ZN7cutlass13device_kernelIN5flash11enable_sm90INS1_16FlashAttnFwdSm90INS1_25CollectiveMainloopFwdSm90ILi2EN4cute5tupleIJNS5_1CILi1EEES8_S8_EEENS6_IJNS7_ILi192EEENS7_ILi128EEENS7_ILi96EEEEEELi96ENS_12float_e4m3_tEfNS_4arch4Sm90ELb0ELb1ELb0ELb1ELb0ELb0ELb0ELb1ELb1ELb0ELb0ELb0EEENS1_21CollectiveEpilogueFwdINS6_IJSA_SC_SB_EEES9_NS_10bfloat16_tESG_Li384ELb1ELb0ELb0ELb1EEENS1_36VarlenDynamicPersistentTileSchedulerILi192ELi128ELi384ELi128ELb0ELb0ELb1ELb1ELb0ELb1EEEEEEEEEvNT_6ParamsE:
        .type           _ZN7cutlass13device_kernelIN5flash11enable_sm90INS1_16FlashAttnFwdSm90INS1_25CollectiveMainloopFwdSm90ILi2EN4cute5tupleIJNS5_1CILi1EEES8_S8_EEENS6_IJNS7_ILi192EEENS7_ILi128EEENS7_ILi96EEEEEELi96ENS_12float_e4m3_tEfNS_4arch4Sm90ELb0ELb1ELb0ELb1ELb0ELb0ELb0ELb1ELb1ELb0ELb0ELb0EEENS1_21CollectiveEpilogueFwdINS6_IJSA_SC_SB_EEES9_NS_10bfloat16_tESG_Li384ELb1ELb0ELb0ELb1EEENS1_36VarlenDynamicPersistentTileSchedulerILi192ELi128ELi384ELi128ELb0ELb0ELb1ELb1ELb0ELb1EEEEEEEEEvNT_6ParamsE,@function
        .size           _ZN7cutlass13device_kernelIN5flash11enable_sm90INS1_16FlashAttnFwdSm90INS1_25CollectiveMainloopFwdSm90ILi2EN4cute5tupleIJNS5_1CILi1EEES8_S8_EEENS6_IJNS7_ILi192EEENS7_ILi128EEENS7_ILi96EEEEEELi96ENS_12float_e4m3_tEfNS_4arch4Sm90ELb0ELb1ELb0ELb1ELb0ELb0ELb0ELb1ELb1ELb0ELb0ELb0EEENS1_21CollectiveEpilogueFwdINS6_IJSA_SC_SB_EEES9_NS_10bfloat16_tESG_Li384ELb1ELb0ELb0ELb1EEENS1_36VarlenDynamicPersistentTileSchedulerILi192ELi128ELi384ELi128ELb0ELb0ELb1ELb1ELb0ELb1EEEEEEEEEvNT_6ParamsE,(.L_x_12383 - _ZN7cutlass13device_kernelIN5flash11enable_sm90INS1_16FlashAttnFwdSm90INS1_25CollectiveMainloopFwdSm90ILi2EN4cute5tupleIJNS5_1CILi1EEES8_S8_EEENS6_IJNS7_ILi192EEENS7_ILi128EEENS7_ILi96EEEEEELi96ENS_12float_e4m3_tEfNS_4arch4Sm90ELb0ELb1ELb0ELb1ELb0ELb0ELb0ELb1ELb1ELb0ELb0ELb0EEENS1_21CollectiveEpilogueFwdINS6_IJSA_SC_SB_EEES9_NS_10bfloat16_tESG_Li384ELb1ELb0ELb0ELb1EEENS1_36VarlenDynamicPersistentTileSchedulerILi192ELi128ELi384ELi128ELb0ELb0ELb1ELb1ELb0ELb1EEEEEEEEEvNT_6ParamsE)
        .other          _ZN7cutlass13device_kernelIN5flash11enable_sm90INS1_16FlashAttnFwdSm90INS1_25CollectiveMainloopFwdSm90ILi2EN4cute5tupleIJNS5_1CILi1EEES8_S8_EEENS6_IJNS7_ILi192EEENS7_ILi128EEENS7_ILi96EEEEEELi96ENS_12float_e4m3_tEfNS_4arch4Sm90ELb0ELb1ELb0ELb1ELb0ELb0ELb0ELb1ELb1ELb0ELb0ELb0EEENS1_21CollectiveEpilogueFwdINS6_IJSA_SC_SB_EEES9_NS_10bfloat16_tESG_Li384ELb1ELb0ELb0ELb1EEENS1_36VarlenDynamicPersistentTileSchedulerILi192ELi128ELi384ELi128ELb0ELb0ELb1ELb1ELb0ELb1EEEEEEEEEvNT_6ParamsE,@"STO_CUDA_ENTRY STV_DEFAULT"
_ZN7cutlass13device_kernelIN5flash11enable_sm90INS1_16FlashAttnFwdSm90INS1_25CollectiveMainloopFwdSm90ILi2EN4cute5tupleIJNS5_1CILi1EEES8_S8_EEENS6_IJNS7_ILi192EEENS7_ILi128EEENS7_ILi96EEEEEELi96ENS_12float_e4m3_tEfNS_4arch4Sm90ELb0ELb1ELb0ELb1ELb0ELb0ELb0ELb1ELb1ELb0ELb0ELb0EEENS1_21CollectiveEpilogueFwdINS6_IJSA_SC_SB_EEES9_NS_10bfloat16_tESG_Li384ELb1ELb0ELb0ELb1EEENS1_36VarlenDynamicPersistentTileSchedulerILi192ELi128ELi384ELi128ELb0ELb0ELb1ELb1ELb0ELb1EEEEEEEEEvNT_6ParamsE:
        /* <DEDUP_REMOVED lines=21> */
.L_x_8807:
[----:B------:R-:W-:Y:S05]  /*0150*/  BSYNC B0 ;  /* 0x0000000000007941 */ /* 0x000fea0003800000 */
.L_x_8806:
        /* <DEDUP_REMOVED lines=41> */
.L_x_8808:
        /* <DEDUP_REMOVED lines=22> */
.L_x_8809:
        /* <DEDUP_REMOVED lines=18> */
.L_x_8810:
        /* <DEDUP_REMOVED lines=22> */
.L_x_8811:
        /* <DEDUP_REMOVED lines=22> */
.L_x_8812:
[----:B------:R-:W-:Y:S01]  /*0930*/  PLOP3.LUT P0, PT, PT, PT, UP0, 0x80, 0x0 ;  /* 0x000000000000781c */ /* 0x000fe20003f0f008 */
[----:B------:R-:W-:Y:S01]  /*0940*/  UMOV UR43, 0x1 ;  /* 0x00000001002b7882 */ /* 0x000fe20000000000 */
[----:B------:R-:W-:Y:S01]  /*0950*/  NOP ;  /* 0x0000000000007918 */ /* 0x000fe20000000000 */
[----:B------:R-:W-:Y:S01]  /*0960*/  USEL UR43, UR43, 0x2, !UP0 ;  /* 0x000000022b2b7887 */ /* 0x000fe2000c000000 */
[----:B------:R-:W-:Y:S01]  /*0970*/  ULDC.64 UR48, c[0x0][0x208] ;  /* 0x0000820000307ab9 */ /* 0x000fe20000000a00 */
[----:B012-4-:R-:W-:Y:S08]  /*0980*/  BAR.SYNC.DEFER_BLOCKING 0x0 ;  /* 0x0000000000007b1d */ /* 0x017ff00000010000 */
[----:B------:R-:W-:Y:S05]  /*0990*/  @!P0 BRA `(.L_x_8813) ;  /* 0x000000e0002c8947 */ /* 0x000fea0003800000 */
.L_x_8814:
        /* <DEDUP_REMOVED lines=16> */
[----:B------:R-:W-:Y:S01]  /*0aa0*/  ULOP3.LUT UR47, UR43, 0x1, URZ, 0xfc, !UPT ;  /* 0x000000012b2f7892 */ /* 0x000fe2000f8efc3f */
[----:B------:R-:W-:Y:S01]  /*0ab0*/  R2UR UR50, R91 ;  /* 0x000000005b3272ca */ /* 0x000fe200000e0000 */
[----:B------:R-:W-:Y:S01]  /*0ac0*/  UMOV UR46, URZ ;  /* 0x0000003f002e7c82 */ /* 0x000fe20008000000 */
[----:B------:R-:W-:Y:S01]  /*0ad0*/  UMOV UR36, URZ ;  /* 0x0000003f00247c82 */ /* 0x000fe20008000000 */
[----:B------:R-:W-:Y:S01]  /*0ae0*/  UMOV UR37, URZ ;  /* 0x0000003f00257c82 */ /* 0x000fe20008000000 */
[----:B0-----:R-:W-:-:S05]  /*0af0*/  VIADD R11, R0, 0xffffff80 ;  /* 0xffffff80000b7836 */ /* 0x001fca0000000000 */
[----:B------:R-:W-:-:S04]  /*0b00*/  SHF.R.S32.HI R0, RZ, 0x1f, R11 ;  /* 0x0000001fff007819 */ /* 0x000fc8000001140b */
[CC--:B------:R-:W-:Y:S02]  /*0b10*/  LEA.HI R2, R0.reuse, R11.reuse, RZ, 0x4 ;  /* 0x0000000b00027211 */ /* 0x0c0fe400078f20ff */
[CC--:B------:R-:W-:Y:S02]  /*0b20*/  LEA.HI R3, R0.reuse, R11.reuse, RZ, 0x5 ;  /* 0x0000000b00037211 */ /* 0x0c0fe400078f28ff */
[----:B------:R-:W-:Y:S02]  /*0b30*/  LEA.HI R157, R0, R11, RZ, 0x7 ;  /* 0x0000000b009d7211 */ /* 0x000fe400078f38ff */
[----:B------:R-:W-:Y:S01]  /*0b40*/  SHF.R.S32.HI R5, RZ, 0x4, R2 ;  /* 0x00000004ff057819 */ /* 0x000fe20000011402 */
[----:B------:R-:W-:Y:S01]  /*0b50*/  IMAD.SHL.U32 R4, R3, 0x10, RZ ;  /* 0x0000001003047824 */ /* 0x000fe200078e00ff */
[----:B------:R-:W-:Y:S02]  /*0b60*/  LOP3.LUT R155, R157, 0xffffff80, RZ, 0xc0, !PT ;  /* 0xffffff809d9b7812 */ /* 0x000fe400078ec0ff */
[----:B------:R-:W-:-:S02]  /*0b70*/  LOP3.LUT R3, R2, 0x7fffff0, RZ, 0xc0, !PT ;  /* 0x07fffff002037812 */ /* 0x000fc400078ec0ff */
[----:B------:R-:W-:Y:S01]  /*0b80*/  LEA.HI R2, R2, R5, RZ, 0x1 ;  /* 0x0000000502027211 */ /* 0x000fe200078f08ff */
[C---:B------:R-:W-:Y:S01]  /*0b90*/  IMAD.IADD R155, R11.reuse, 0x1, -R155 ;  /* 0x000000010b9b7824 */ /* 0x040fe200078e0a9b */
[----:B------:R-:W-:Y:S01]  /*0ba0*/  LOP3.LUT R4, R4, 0xfffffe00, RZ, 0xc0, !PT ;  /* 0xfffffe0004047812 */ /* 0x000fe200078ec0ff */
[----:B------:R-:W-:Y:S01]  /*0bb0*/  IMAD.IADD R3, R11, 0x1, -R3 ;  /* 0x000000010b037824 */ /* 0x000fe200078e0a03 */
[----:B------:R-:W-:Y:S02]  /*0bc0*/  LOP3.LUT R2, R2, 0x1ffffffe, RZ, 0xc0, !PT ;  /* 0x1ffffffe02027812 */ /* 0x000fe400078ec0ff */
[----:B------:R-:W-:Y:S01]  /*0bd0*/  SHF.R.S32.HI R8, RZ, 0x1f, R155 ;  /* 0x0000001fff087819 */ /* 0x000fe2000001149b */
[----:B------:R-:W-:Y:S01]  /*0be0*/  IMAD R3, R3, 0x20, R4 ;  /* 0x0000002003037824 */ /* 0x000fe200078e0204 */
[----:B------:R-:W-:Y:S01]  /*0bf0*/  SHF.R.S32.HI R157, RZ, 0x7, R157 ;  /* 0x00000007ff9d7819 */ /* 0x000fe2000001149d */
[----:B------:R-:W-:Y:S01]  /*0c00*/  IMAD.IADD R2, R5, 0x1, -R2 ;  /* 0x0000000105027824 */ /* 0x000fe200078e0a02 */
[----:B------:R-:W-:-:S02]  /*0c10*/  LEA.HI R7, R8, R155, RZ, 0x2 ;  /* 0x0000009b08077211 */ /* 0x000fc400078f10ff */
[----:B------:R-:W-:Y:S01]  /*0c20*/  LEA.HI R8, R8, R155, RZ, 0x5 ;  /* 0x0000009b08087211 */ /* 0x000fe200078f28ff */
[----:B------:R-:W-:Y:S01]  /*0c30*/  IMAD R3, R2, 0x8, R3 ;  /* 0x0000000802037824 */ /* 0x000fe200078e0203 */
[--C-:B------:R-:W-:Y:S02]  /*0c40*/  SHF.R.S32.HI R9, RZ, 0x2, R7.reuse ;  /* 0x00000002ff097819 */ /* 0x100fe40000011407 */
[----:B------:R-:W-:Y:S02]  /*0c50*/  SHF.R.S32.HI R6, RZ, 0x1f, R7 ;  /* 0x0000001fff067819 */ /* 0x000fe40000011407 */
[----:B------:R0:W-:Y:S01]  /*0c60*/  STL [R1], R3 ;  /* 0x0000000301007387 */ /* 0x0001e20000100800 */
[----:B------:R-:W-:Y:S02]  /*0c70*/  LEA.HI R0, R0, R11, RZ, 0x2 ;  /* 0x0000000b00007211 */ /* 0x000fe400078f10ff */
[----:B------:R-:W-:Y:S01]  /*0c80*/  LEA.HI R10, R6, R9, RZ, 0x3 ;  /* 0x00000009060a7211 */ /* 0x000fe200078f18ff */
[----:B------:R-:W-:Y:S01]  /*0c90*/  IMAD.HI R6, R157, 0x55555556, RZ ;  /* 0x555555569d067827 */ /* 0x000fe200078e02ff */
[----:B------:R-:W-:-:S02]  /*0ca0*/  SHF.R.S32.HI R8, RZ, 0x5, R8 ;  /* 0x00000005ff087819 */ /* 0x000fc40000011408 */
[----:B------:R-:W-:Y:S02]  /*0cb0*/  LOP3.LUT R10, R10, 0xfffffff8, RZ, 0xc0, !PT ;  /* 0xfffffff80a0a7812 */ /* 0x000fe400078ec0ff */
[----:B------:R-:W-:Y:S02]  /*0cc0*/  LEA.HI R6, R6, R6, RZ, 0x1 ;  /* 0x0000000606067211 */ /* 0x000fe400078f08ff */
[----:B------:R-:W-:Y:S01]  /*0cd0*/  LOP3.LUT R2, R0, 0x1ffffffc, RZ, 0xc0, !PT ;  /* 0x1ffffffc00027812 */ /* 0x000fe200078ec0ff */
[----:B------:R-:W-:Y:S01]  /*0ce0*/  IMAD.IADD R9, R9, 0x1, -R10 ;  /* 0x0000000109097824 */ /* 0x000fe200078e0a0a */
[----:B------:R-:W-:Y:S01]  /*0cf0*/  LOP3.LUT R16, R7, 0x7ffffffc, RZ, 0xc0, !PT ;  /* 0x7ffffffc07107812 */ /* 0x000fe200078ec0ff */
[----:B------:R-:W-:Y:S01]  /*0d00*/  IMAD R6, R6, -0x3, R157 ;  /* 0xfffffffd06067824 */ /* 0x000fe200078e029d */
[----:B------:R-:W-:Y:S01]  /*0d10*/  SHF.R.S32.HI R152, RZ, 0x2, R0 ;  /* 0x00000002ff987819 */ /* 0x000fe20000011400 */
[----:B------:R-:W-:Y:S02]  /*0d20*/  IMAD R9, R8, 0x10, R9 ;  /* 0x0000001008097824 */ /* 0x000fe400078e0209 */
[----:B------:R-:W-:-:S02]  /*0d30*/  IMAD.IADD R2, R11, 0x1, -R2 ;  /* 0x000000010b027824 */ /* 0x000fc400078e0a02 */
[----:B------:R-:W-:Y:S02]  /*0d40*/  IMAD R156, R6, 0x40, R9 ;  /* 0x00000040069c7824 */ /* 0x000fe400078e0209 */
[----:B------:R-:W-:Y:S02]  /*0d50*/  IMAD.SHL.U32 R22, R2, 0x8, RZ ;  /* 0x0000000802167824 */ /* 0x000fe400078e00ff */
[----:B0-----:R-:W-:-:S07]  /*0d60*/  IMAD.IADD R16, R155, 0x1, -R16 ;  /* 0x000000019b107824 */ /* 0x001fce00078e0a10 */
.L_x_8910:
        /* <DEDUP_REMOVED lines=11> */
[----:B------:R-:W2:Y:S01]  /*0e20*/  LDC R0, c[0x0][0x404] ;  /* 0x00010100ff007b82 */ /* 0x000ea20000000800 */
[----:B------:R-:W-:Y:S01]  /*0e30*/  @UP0 UIMAD.WIDE UR4, UR50, 0x4, UR4 ;  /* 0x00000004320408a5 */ /* 0x000fe2000f8e0204 */
[----:B------:R-:W-:-:S05]  /*0e40*/  PLOP3.LUT P2, PT, PT, PT, UP1, 0x80, 0x0 ;  /* 0x000000000000781c */ /* 0x000fca0003f4f018 */
[----:B------:R-:W-:Y:S01]  /*0e50*/  @UP1 ULDC.64 UR6, c[0x0][0xa18] ;  /* 0x0002860000061ab9 */ /* 0x000fe20000000a00 */
[----:B------:R-:W-:Y:S01]  /*0e60*/  IMAD.U32 R2, RZ, RZ, UR4 ;  /* 0x00000004ff027e24 */ /* 0x000fe2000f8e00ff */
[----:B---3--:R-:W3:Y:S01]  /*0e70*/  LDC R17, c[0x0][0x2e0] ;  /* 0x0000b800ff117b82 */ /* 0x008ee20000000800 */
[----:B------:R-:W-:Y:S01]  /*0e80*/  IMAD.U32 R3, RZ, RZ, UR5 ;  /* 0x00000005ff037e24 */ /* 0x000fe2000f8e00ff */
[----:B------:R-:W-:-:S04]  /*0e90*/  @UP1 UIMAD.WIDE UR4, UR50, 0x4, UR6 ;  /* 0x00000004320418a5 */ /* 0x000fc8000f8e0206 */
[----:B----4-:R4:W5:Y:S02]  /*0ea0*/  @P0 LDG.E R6, desc[UR48][R2.64] ;  /* 0x0000003002060981 */ /* 0x010964000c1e1900 */
        /* <DEDUP_REMOVED lines=21> */
.L_x_8815:
        /* <DEDUP_REMOVED lines=11> */
.L_x_8816:
        /* <DEDUP_REMOVED lines=11> */
.L_x_8817:
        /* <DEDUP_REMOVED lines=58> */
[----:B------:R-:W-:Y:S01]  /*1500*/  @UP2 ULDC UR4, c[0x0][0x42c] ;  /* 0x00010b0000042ab9 */ /* 0x000fe20000000800 */
[----:B------:R-:W-:Y:S01]  /*1510*/  IADD3 R0, R17, 0xc0, -R18 ;  /* 0x000000c011007810 */ /* 0x000fe20007ffe812 */
[----:B------:R-:W-:Y:S02]  /*1520*/  UIMAD.WIDE.U32 UR4, UR41, UR4, URZ ;  /* 0x00000004290472a5 */ /* 0x000fe4000f8e003f */
[----:B------:R-:W-:Y:S02]  /*1530*/  R2UR UR40, R6 ;  /* 0x00000000062872ca */ /* 0x000fe400000e0000 */
[----:B------:R-:W-:Y:S01]  /*1540*/  IMAD R23, R89, 0xc0, R0 ;  /* 0x000000c059177824 */ /* 0x000fe200078e0200 */
[----:B------:R-:W-:-:S03]  /*1550*/  @UP2 USHF.R.U32.HI UR41, URZ, UR6, UR5 ;  /* 0x000000063f292299 */ /* 0x000fc60008011605 */
[----:B------:R-:W-:Y:S01]  /*1560*/  IMAD.IADD R0, R23, 0x1, R8 ;  /* 0x0000000117007824 */ /* 0x000fe200078e0208 */
[----:B------:R-:W-:Y:S08]  /*1570*/  @!P1 BRA `(.L_x_8818) ;  /* 0x0000000000409947 */ /* 0x000ff00003800000 */
        /* <DEDUP_REMOVED lines=10> */
.L_x_8819:
[----:B------:R-:W-:-:S13]  /*1620*/  ISETP.NE.AND P0, PT, R9, 0x1, PT ;  /* 0x000000010900780c */ /* 0x000fda0003f05270 */
[----:B------:R-:W0:Y:S02]  /*1630*/  @P0 LDC.64 R4, c[0x0][0x9e8] ;  /* 0x00027a00ff040b82 */ /* 0x000e240000000a00 */
[----:B0-----:R-:W-:-:S05]  /*1640*/  @P0 IMAD.HI.U32 R4, R2, R4, RZ ;  /* 0x0000000402040227 */ /* 0x001fca00078e00ff */
[----:B------:R-:W-:-:S07]  /*1650*/  @P0 SHF.R.U32.HI R2, RZ, R5, R4 ;  /* 0x00000005ff020219 */ /* 0x000fce0000011604 */
.L_x_8820:
[----:B------:R-:W-:-:S05]  /*1660*/  IMAD R3, R2, R9, R9 ;  /* 0x0000000902037224 */ /* 0x000fca00078e0209 */
[----:B------:R-:W-:-:S07]  /*1670*/  VIMNMX R0, R0, R3, PT ;  /* 0x0000000300007248 */ /* 0x000fce0003fe0100 */
.L_x_8818:
        /* <DEDUP_REMOVED lines=24> */
.L_x_8822:
[----:B------:R-:W-:Y:S01]  /*1800*/  ISETP.NE.AND P0, PT, R9, 0x1, PT ;  /* 0x000000010900780c */ /* 0x000fe20003f05270 */
[----:B------:R-:W-:-:S12]  /*1810*/  IMAD.MOV.U32 R0, RZ, RZ, R91 ;  /* 0x000000ffff007224 */ /* 0x000fd800078e005b */
[----:B------:R-:W0:Y:S02]  /*1820*/  @P0 LDC.64 R2, c[0x0][0x9e8] ;  /* 0x00027a00ff020b82 */ /* 0x000e240000000a00 */
[----:B0-----:R-:W-:-:S05]  /*1830*/  @P0 IMAD.HI.U32 R2, R91, R2, RZ ;  /* 0x000000025b020227 */ /* 0x001fca00078e00ff */
[----:B------:R-:W-:-:S07]  /*1840*/  @P0 SHF.R.U32.HI R0, RZ, R3, R2 ;  /* 0x00000003ff000219 */ /* 0x000fce0000011602 */
.L_x_8823:
[----:B------:R-:W-:-:S05]  /*1850*/  IMAD R0, R0, R9, RZ ;  /* 0x0000000900007224 */ /* 0x000fca00078e02ff */
[----:B------:R-:W-:-:S13]  /*1860*/  R2UR UR5, R0 ;  /* 0x00000000000572ca */ /* 0x000fda00000e0000 */
[----:B------:R-:W-:-:S04]  /*1870*/  UISETP.LT.AND UP0, UPT, UR4, UR5, UPT ;  /* 0x000000050400728c */ /* 0x000fc8000bf01270 */
[----:B------:R-:W-:-:S12]  /*1880*/  USEL UR4, UR4, UR5, !UP0 ;  /* 0x0000000504047287 */ /* 0x000fd8000c000000 */
.L_x_8821:
[----:B------:R-:W-:Y:S01]  /*1890*/  USHF.R.S32.HI UR5, URZ, 0x1f, UR4 ;  /* 0x0000001f3f057899 */ /* 0x000fe20008011404 */
[----:B------:R-:W-:Y:S02]  /*18a0*/  PLOP3.LUT P0, PT, PT, PT, PT, 0x80, 0x0 ;  /* 0x000000000000781c */ /* 0x000fe40003f0f070 */
[----:B------:R-:W-:Y:S01]  /*18b0*/  CS2R R4, SRZ ;  /* 0x0000000000047805 */ /* 0x000fe2000001ff00 */
[----:B------:R-:W-:Y:S01]  /*18c0*/  IMAD.MOV.U32 R3, RZ, RZ, RZ ;  /* 0x000000ffff037224 */ /* 0x000fe200078e00ff */
        /* <DEDUP_REMOVED lines=29> */
[----:B------:R-:W-:Y:S06]  /*1aa0*/  @!P1 BRA `(.L_x_8824) ;  /* 0x000000b000989947 */ /* 0x000fec0003800000 */
[----:B------:R-:W0:Y:S01]  /*1ab0*/  SHFL.IDX PT, R0, R157, RZ, 0x1f ;  /* 0x00001fff9d007589 */ /* 0x000e2200000e0000 */
[----:B------:R-:W1:Y:S01]  /*1ac0*/  S2UR UR44, SR_CgaCtaId ;  /* 0x00000000002c79c3 */ /* 0x000e620000008800 */
[----:B------:R-:W-:Y:S01]  /*1ad0*/  UMOV UR45, 0x400 ;  /* 0x00000400002d7882 */ /* 0x000fe20000000000 */
        /* <DEDUP_REMOVED lines=28> */
.L_x_8825:
        /* <DEDUP_REMOVED lines=9> */
.L_x_9007:
[----:B------:R-:W-:Y:S05]  /*1d30*/  @!P0 BRA `(.L_x_8827) ;  /* 0x0000000000048947 */ /* 0x000fea0003800000 */
[----:B------:R-:W-:Y:S01]  /*1d40*/  BPT.TRAP 0x1 ;  /* 0x000000040000795c */ /* 0x000fe20000300000 */
.L_x_8827:
[----:B------:R-:W-:Y:S02]  /*1d50*/  IMAD.U32 R5, RZ, RZ, UR37 ;  /* 0x00000025ff057e24 */ /* 0x000fe4000f8e00ff */
[----:B0-----:R-:W-:-:S03]  /*1d60*/  IMAD.U32 R0, RZ, RZ, UR36 ;  /* 0x00000024ff007e24 */ /* 0x001fc6000f8e00ff */
[----:B------:R-:W-:Y:S02]  /*1d70*/  LEA R5, R5, UR45, 0x3 ;  /* 0x0000002d05057c11 */ /* 0x000fe4000f8e18ff */
[----:B------:R-:W-:-:S04]  /*1d80*/  SHF.L.U32 R0, R0, 0x1f, RZ ;  /* 0x0000001f00007819 */ /* 0x000fc800000006ff */
[----:B------:R0:W1:Y:S01]  /*1d90*/  SYNCS.PHASECHK.TRANS64.TRYWAIT P2, [R5+URZ+0x19c30], R0 ;  /* 0x019c3000050075a7 */ /* 0x000062000804017f */
[----:B------:R-:W-:Y:S05]  /*1da0*/  @!P0 BRA `(.L_x_8828) ;  /* 0x0000000000048947 */ /* 0x000fea0003800000 */
[----:B------:R-:W-:Y:S01]  /*1db0*/  BPT.TRAP 0x1 ;  /* 0x000000040000795c */ /* 0x000fe20000300000 */
.L_x_8828:
[----:B------:R-:W2:Y:S02]  /*1dc0*/  S2R R2, SR_TID.X ;  /* 0x0000000000027919 */ /* 0x000ea40000002100 */
[----:B--2---:R-:W-:Y:S01]  /*1dd0*/  LOP3.LUT P1, RZ, R2, 0x7f, RZ, 0xc0, !PT ;  /* 0x0000007f02ff7812 */ /* 0x004fe2000782c0ff */
[----:B-1----:R-:W-:-:S12]  /*1de0*/  @P2 BRA `(.L_x_8829) ;  /* 0x0000000000082947 */ /* 0x002fd80003800000 */
[----:B------:R-:W1:Y:S02]  /*1df0*/  SYNCS.PHASECHK.TRANS64.TRYWAIT P2, [R5+URZ+0x19c30], R0 ;  /* 0x019c3000050075a7 */ /* 0x000e64000804017f */
[----:B-1----:R-:W-:Y:S05]  /*1e00*/  @!P2 BRA `(.L_x_8830) ;  /* 0x0000011c0088a947 */ /* 0x002fea0003800000 */
.L_x_8829:
        /* <DEDUP_REMOVED lines=17> */
[----:B------:R-:W-:Y:S01]  /*1f20*/  UIMAD UR14, UR37, 0x300, UR16 ;  /* 0x00000300250e78a4 */ /* 0x000fe2000f8e0210 */
[----:B------:R-:W-:Y:S01]  /*1f30*/  IMAD R7, R89, 0xc0, R156 ;  /* 0x000000c059077824 */ /* 0x000fe200078e029c */
[----:B------:R-:W-:Y:S01]  /*1f40*/  UIADD3 UR8, UR12, 0x300, URZ ;  /* 0x000003000c087890 */ /* 0x000fe2000fffe03f */
[--C-:B------:R-:W-:Y:S01]  /*1f50*/  IADD3 R5, -R18, 0x1, R3.reuse ;  /* 0x0000000112057810 */ /* 0x100fe20007ffe103 */
[----:B------:R-:W-:Y:S01]  /*1f60*/  UIADD3 UR6, UR14, 0x100, URZ ;  /* 0x000001000e067890 */ /* 0x000fe2000fffe03f */
[----:B------:R-:W-:Y:S01]  /*1f70*/  IMAD R9, R16, -0x2, R3 ;  /* 0xfffffffe10097824 */ /* 0x000fe200078e0203 */
[----:B------:R-:W-:Y:S01]  /*1f80*/  UIADD3 UR10, UR14, 0x200, URZ ;  /* 0x000002000e0a7890 */ /* 0x000fe2000fffe03f */
[----:B------:R-:W-:Y:S01]  /*1f90*/  LEA R8, R88, 0xffffff80, 0x7 ;  /* 0xffffff8058087811 */ /* 0x000fe200078e38ff */
[----:B------:R-:W-:Y:S01]  /*1fa0*/  UMOV UR9, 0xc0000010 ;  /* 0xc000001000097882 */ /* 0x000fe20000000000 */
[----:B------:R-:W-:Y:S01]  /*1fb0*/  QGMMA.64x128x32.F32.E4M3.E4M3 R24, gdesc[UR12], RZ, !UPT, gsb0 ;  /* 0x01e000000c1879f3 */ /* 0x000fe2000c0008ff */
[----:B------:R-:W-:Y:S01]  /*1fc0*/  UMOV UR11, 0xc0000010 ;  /* 0xc0000010000b7882 */ /* 0x000fe20000000000 */
[----:B------:R-:W-:Y:S01]  /*1fd0*/  ULDC UR18, c[0x0][0x9dc] ;  /* 0x0002770000127ab9 */ /* 0x000fe20000000800 */
[----:B------:R-:W-:Y:S01]  /*1fe0*/  IMAD R5, R16, -0x2, R5 ;  /* 0xfffffffe10057824 */ /* 0x000fe200078e0205 */
[----:B------:R-:W-:-:S02]  /*1ff0*/  WARPGROUP.DEPBAR.LE gsb0, 0x0 ;  /* 0x00008000000079c5 */ /* 0x000fc40000010000 */
[----:B------:R-:W-:-:S06]  /*2000*/  WARPGROUP.ARRIVE ;  /* 0x00000000000079c5 */ /* 0x000fcc0000000000 */
[----:B------:R-:W-:Y:S01]  /*2010*/  QGMMA.64x128x32.F32.E4M3.E4M3 R24, gdesc[UR4], R24, gsb0 ;  /* 0x01e00000041879f3 */ /* 0x000fe20008000818 */
[----:B------:R-:W-:Y:S02]  /*2020*/  ULDC.64 UR6, c[0x0][0x9e0] ;  /* 0x0002780000067ab9 */ /* 0x000fe40000000a00 */
[----:B------:R-:W-:Y:S01]  /*2030*/  UISETP.GE.AND UP0, UPT, UR7, 0x1, UPT ;  /* 0x000000010700788c */ /* 0x000fe2000bf06270 */
[----:B------:R-:W-:-:S05]  /*2040*/  VIADD R10, R5, UR6 ;  /* 0x00000006050a7c36 */ /* 0x000fca0008000000 */
[----:B------:R-:W-:Y:S01]  /*2050*/  PLOP3.LUT P2, PT, PT, PT, UP0, 0x40, 0x0 ;  /* 0x000000000000781c */ /* 0x000fe20003f4e808 */
[----:B------:R-:W-:Y:S02]  /*2060*/  WARPGROUP.DEPBAR.LE gsb0, 0x0 ;  /* 0x00008000000079c5 */ /* 0x000fe40000010000 */
[----:B------:R-:W-:-:S06]  /*2070*/  WARPGROUP.ARRIVE ;  /* 0x00000000000079c5 */ /* 0x000fcc0000000000 */
[----:B------:R-:W-:Y:S01]  /*2080*/  QGMMA.64x128x32.F32.E4M3.E4M3 R24, gdesc[UR8], R24, gsb0 ;  /* 0x01e00000081879f3 */ /* 0x000fe20008000818 */
[----:B------:R-:W-:-:S06]  /*2090*/  ULOP3.LUT UR10, URZ, UR18, URZ, 0x33, !UPT ;  /* 0x000000123f0a7292 */ /* 0x000fcc000f8e333f */
[----:B------:R-:W-:-:S04]  /*20a0*/  VIADD R5, R5, UR10 ;  /* 0x0000000a05057c36 */ /* 0x000fc80008000000 */
[----:B------:R-:W-:Y:S01]  /*20b0*/  IMAD.IADD R2, R5, 0x1, R7 ;  /* 0x0000000105027824 */ /* 0x000fe200078e0207 */
[----:B------:R-:W-:Y:S02]  /*20c0*/  WARPGROUP.DEPBAR.LE gsb0, 0x0 ;  /* 0x00008000000079c5 */ /* 0x000fe40000010000 */
[----:B------:R0:W-:Y:S02]  /*20d0*/  @!P1 SYNCS.ARRIVE.TRANS64.RED.A1T0 RZ, [R0+URZ], RZ ;  /* 0x000000ff00ff99a7 */ /* 0x0001e4000810043f */
[----:B0-----:R-:W-:Y:S01]  /*20e0*/  VIADDMNMX R0, R7, R10, R9, PT ;  /* 0x0000000a07007246 */ /* 0x001fe20003800109 */
        /* <DEDUP_REMOVED lines=13> */
.L_x_8833:
[----:B------:R-:W-:-:S06]  /*21c0*/  UISETP.NE.AND UP1, UPT, UR7, 0x1, UPT ;  /* 0x000000010700788c */ /* 0x000fcc000bf25270 */
[----:B------:R-:W-:-:S05]  /*21d0*/  PLOP3.LUT P2, PT, PT, PT, UP1, 0x80, 0x0 ;  /* 0x000000000000781c */ /* 0x000fca0003f4f018 */
[----:B------:R-:W-:-:S08]  /*21e0*/  @UP1 ULDC.64 UR10, c[0x0][0x9e8] ;  /* 0x00027a00000a1ab9 */ /* 0x000fd00000000a00 */
[----:B------:R-:W-:-:S05]  /*21f0*/  @P2 IMAD.HI.U32 R6, R3, UR10, RZ ;  /* 0x0000000a03062c27 */ /* 0x000fca000f8e00ff */
[----:B------:R-:W-:-:S07]  /*2200*/  @P2 SHF.R.U32.HI R3, RZ, UR11, R6 ;  /* 0x0000000bff032c19 */ /* 0x000fce0008011606 */
.L_x_8834:
[----:B------:R-:W-:Y:S05]  /*2210*/  BSYNC B0 ;  /* 0x0000000000007941 */ /* 0x000fea0003800000 */
.L_x_8832:
[----:B------:R-:W-:-:S04]  /*2220*/  IMAD R3, R3, UR7, -R8 ;  /* 0x0000000703037c24 */ /* 0x000fc8000f8e0a08 */
[----:B------:R-:W-:-:S05]  /*2230*/  IMAD R3, R16, -0x2, R3 ;  /* 0xfffffffe10037824 */ /* 0x000fca00078e0203 */
[----:B------:R-:W-:Y:S02]  /*2240*/  VIMNMX R2, R2, R3, !PT ;  /* 0x0000000302027248 */ /* 0x000fe40007fe0100 */
[----:B------:R-:W-:-:S07]  /*2250*/  VIADDMNMX R0, R3, UR7, R0, PT ;  /* 0x0000000703007c46 */ /* 0x000fce000b800100 */
.L_x_8831:
        /* <DEDUP_REMOVED lines=184> */
[----:B------:R-:W-:Y:S02]  /*2de0*/  ISETP.LT.OR P6, PT, R0, 0x7a, P6 ;  /* 0x0000007a0000780c */ /* 0x000fe400037c1670 */
[----:B------:R-:W-:Y:S02]  /*2df0*/  VIADDMNMX R0, R6, R10, R9, PT ;  /* 0x0000000a06007246 */ /* 0x000fe40003800109 */
        /* <DEDUP_REMOVED lines=17> */
.L_x_8837:
[----:B------:R-:W-:-:S06]  /*2f10*/  UISETP.NE.AND UP1, UPT, UR7, 0x1, UPT ;  /* 0x000000010700788c */ /* 0x000fcc000bf25270 */
[----:B------:R-:W-:-:S05]  /*2f20*/  PLOP3.LUT P6, PT, PT, PT, UP1, 0x80, 0x0 ;  /* 0x000000000000781c */ /* 0x000fca0003fcf018 */
[----:B------:R-:W-:-:S08]  /*2f30*/  @UP1 ULDC.64 UR10, c[0x0][0x9e8] ;  /* 0x00027a00000a1ab9 */ /* 0x000fd00000000a00 */
[----:B------:R-:W-:Y:S01]  /*2f40*/  @P6 IMAD.HI.U32 R2, R5, UR10, RZ ;  /* 0x0000000a05026c27 */ /* 0x000fe2000f8e00ff */
[----:B------:R-:W-:-:S13]  /*2f50*/  PLOP3.LUT P6, PT, PT, PT, UP1, 0x80, 0x0 ;  /* 0x000000000000781c */ /* 0x000fda0003fcf018 */
[----:B------:R-:W-:-:S07]  /*2f60*/  @P6 SHF.R.U32.HI R5, RZ, UR11, R2 ;  /* 0x0000000bff056c19 */ /* 0x000fce0008011602 */
.L_x_8838:
[----:B------:R-:W-:Y:S05]  /*2f70*/  BSYNC B0 ;  /* 0x0000000000007941 */ /* 0x000fea0003800000 */
.L_x_8836:
[----:B------:R-:W-:-:S04]  /*2f80*/  IMAD R5, R5, UR7, -R8 ;  /* 0x0000000705057c24 */ /* 0x000fc8000f8e0a08 */
[----:B------:R-:W-:-:S05]  /*2f90*/  IMAD R5, R16, -0x2, R5 ;  /* 0xfffffffe10057824 */ /* 0x000fca00078e0205 */
[----:B------:R-:W-:Y:S02]  /*2fa0*/  VIMNMX R4, R4, R5, !PT ;  /* 0x0000000504047248 */ /* 0x000fe40007fe0100 */
[----:B------:R-:W-:-:S07]  /*2fb0*/  VIADDMNMX R0, R5, UR7, R0, PT ;  /* 0x0000000705007c46 */ /* 0x000fce000b800100 */
.L_x_8835:
        /* <DEDUP_REMOVED lines=79> */
[----:B------:R-:W0:Y:S01]  /*34b0*/  SHFL.BFLY PT, R2, R5, 0x2, 0x1f ;  /* 0x0c401f0005027f89 */ /* 0x000e2200000e0000 */
        /* <DEDUP_REMOVED lines=13> */
[----:B0-----:R-:W-:Y:S02]  /*3590*/  FMNMX.FTZ R8, R5, R2, !PT ;  /* 0x0000000205087209 */ /* 0x001fe40007810000 */
[----:B------:R-:W-:Y:S02]  /*35a0*/  FSEL R54, R54, -INF , !P2 ;  /* 0xff80000036367808 */ /* 0x000fe40005000000 */
[----:B------:R-:W-:Y:S01]  /*35b0*/  ISETP.GT.AND P2, PT, R4, 0x39, !P6 ;  /* 0x000000390400780c */ /* 0x000fe20007744270 */
[----:B------:R-:W0:Y:S01]  /*35c0*/  SHFL.BFLY PT, R9, R8, 0x1, 0x1f ;  /* 0x0c201f0008097f89 */ /* 0x000e2200000e0000 */
        /* <DEDUP_REMOVED lines=12> */
[----:B0-----:R-:W-:Y:S01]  /*3690*/  FMNMX.FTZ R2, R8, R9, !PT ;  /* 0x0000000908027209 */ /* 0x001fe20007810000 */
[----:B------:R-:W-:Y:S01]  /*36a0*/  IMAD.U32 R9, RZ, RZ, UR40 ;  /* 0x00000028ff097e24 */ /* 0x000fe2000f8e00ff */
        /* <DEDUP_REMOVED lines=73> */
[----:B------:R-:W0:Y:S01]  /*3b40*/  MUFU.EX2 R3, R3 ;  /* 0x0000000300037308 */ /* 0x000e220000000800 */
        /* <DEDUP_REMOVED lines=17> */
[----:B0-----:R-:W-:-:S03]  /*3c60*/  FADD.FTZ R68, R3, R8 ;  /* 0x0000000803447221 */ /* 0x001fc60000010000 */
[----:B------:R-:W-:-:S03]  /*3c70*/  FMNMX.FTZ R15, R51, R28, !PT ;  /* 0x0000001c330f7209 */ /* 0x000fc60007810000 */
[----:B------:R-:W0:Y:S01]  /*3c80*/  MUFU.EX2 R10, R10 ;  /* 0x0000000a000a7308 */ /* 0x000e220000000800 */
        /* <DEDUP_REMOVED lines=8> */
[--C-:B-1----:R-:W-:Y:S01]  /*3d10*/  FFMA.FTZ R44, R65, UR40, -R24.reuse ;  /* 0x00000028412c7c23 */ /* 0x102fe20008010818 */
[----:B0-----:R-:W-:Y:S02]  /*3d20*/  F2FP.SATFINITE.E4M3.F32.PACK_AB_MERGE_C R148, R10, R5, RZ ;  /* 0x000000050a94723e */ /* 0x001fe400048070ff */
[----:B------:R-:W-:Y:S01]  /*3d30*/  FMNMX.FTZ R25, R63, R32, !PT ;  /* 0x000000203f197209 */ /* 0x000fe20007810000 */
[----:B------:R-:W-:-:S01]  /*3d40*/  FFMA.FTZ R32, R49, UR40, -R24 ;  /* 0x0000002831207c23 */ /* 0x000fc20008010818 */
[----:B------:R-:W-:Y:S01]  /*3d50*/  F2FP.SATFINITE.E4M3.F32.PACK_AB_MERGE_C R148, R8, R3, R148 ;  /* 0x000000030894723e */ /* 0x000fe20004807094 */
[----:B------:R-:W0:Y:S01]  /*3d60*/  MUFU.EX2 R14, R14 ;  /* 0x0000000e000e7308 */ /* 0x000e220000000800 */
        /* <DEDUP_REMOVED lines=8> */
[----:B-1----:R-:W-:Y:S01]  /*3df0*/  FFMA.FTZ R48, R69, UR40, -R24 ;  /* 0x0000002845307c23 */ /* 0x002fe20008010818 */
[----:B0-----:R-:W-:Y:S02]  /*3e00*/  F2FP.SATFINITE.E4M3.F32.PACK_AB_MERGE_C R150, R14, R11, RZ ;  /* 0x0000000b0e96723e */ /* 0x001fe400048070ff */
        /* <DEDUP_REMOVED lines=15> */
[----:B0-----:R-:W-:-:S01]  /*3f00*/  FFMA.FTZ R52, R73, UR40, -R24 ;  /* 0x0000002849347c23 */ /* 0x001fc20008010818 */
[----:B------:R-:W0:Y:S06]  /*3f10*/  SHFL.BFLY PT, R45, R0, 0x2, 0x1f ;  /* 0x0c401f00002d7f89 */ /* 0x000e2c00000e0000 */
[----:B------:R2:W-:Y:S01]  /*3f20*/  MUFU.EX2 R29, R56 ;  /* 0x00000038001d7308 */ /* 0x0005e20000000800 */
[----:B-1----:R-:W-:-:S07]  /*3f30*/  FFMA.FTZ R53, R80, UR40, -R24 ;  /* 0x0000002850357c23 */ /* 0x002fce0008010818 */
[----:B------:R1:W-:Y:S01]  /*3f40*/  MUFU.EX2 R33, R60 ;  /* 0x0000003c00217308 */ /* 0x0003e20000000800 */
[----:B--2---:R-:W-:-:S07]  /*3f50*/  FFMA.FTZ R56, R77, UR40, -R24 ;  /* 0x000000284d387c23 */ /* 0x004fce0008010818 */
[----:B------:R-:W-:Y:S01]  /*3f60*/  MUFU.EX2 R40, R40 ;  /* 0x0000002800287308 */ /* 0x000fe20000000800 */
[----:B-1----:R-:W-:-:S01]  /*3f70*/  FFMA.FTZ R60, R81, UR40, -R24 ;  /* 0x00000028513c7c23 */ /* 0x002fc20008010818 */
        /* <DEDUP_REMOVED lines=55> */
[----:B------:R-:W-:-:S01]  /*42f0*/  FADD.FTZ R66, R14, R69 ;  /* 0x000000450e427221 */ /* 0x000fc20000010000 */
[----:B------:R-:W-:-:S04]  /*4300*/  FFMA.FTZ R86, R86, UR40, -R61 ;  /* 0x0000002856567c23 */ /* 0x000fc8000801083d */
[----:B------:R-:W1:Y:S01]  /*4310*/  MUFU.EX2 R34, R34 ;  /* 0x0000002200227308 */ /* 0x000e620000000800 */
[----:B--2---:R-:W-:-:S01]  /*4320*/  FADD.FTZ R62, R65, R62 ;  /* 0x0000003e413e7221 */ /* 0x004fc20000010000 */
[----:B------:R-:W-:-:S04]  /*4330*/  F2FP.SATFINITE.E4M3.F32.PACK_AB_MERGE_C R30, R65, R30, RZ ;  /* 0x0000001e411e723e */ /* 0x000fc800048070ff */
[----:B------:R-:W-:Y:S02]  /*4340*/  F2FP.SATFINITE.E4M3.F32.PACK_AB_MERGE_C R149, R27, R26, R30 ;  /* 0x0000001a1b95723e */ /* 0x000fe4000480701e */
[----:B------:R-:W2:Y:S01]  /*4350*/  MUFU.EX2 R35, R35 ;  /* 0x0000002300237308 */ /* 0x000ea20000000800 */
[----:B0-----:R-:W-:-:S01]  /*4360*/  FADD.FTZ R69, R31, R62 ;  /* 0x0000003e1f457221 */ /* 0x001fc20000010000 */
[----:B------:R-:W-:Y:S01]  /*4370*/  FFMA.FTZ R62, R67, UR40, -R61 ;  /* 0x00000028433e7c23 */ /* 0x000fe2000801083d */
[----:B------:R-:W-:-:S01]  /*4380*/  FADD.FTZ R67, R13, R66 ;  /* 0x000000420d437221 */ /* 0x000fc20000010000 */
[----:B------:R-:W-:-:S03]  /*4390*/  FFMA.FTZ R61, R87, UR40, -R61 ;  /* 0x00000028573d7c23 */ /* 0x000fc6000801083d */
[----:B------:R-:W-:Y:S01]  /*43a0*/  FADD.FTZ R68, R20, R67 ;  /* 0x0000004314447221 */ /* 0x000fe20000010000 */
[----:B------:R-:W0:Y:S01]  /*43b0*/  MUFU.EX2 R64, R64 ;  /* 0x0000004000407308 */ /* 0x000e220000000800 */
[----:B-1----:R-:W-:-:S02]  /*43c0*/  FADD.FTZ R66, R34, R69 ;  /* 0x0000004522427221 */ /* 0x002fc40000010000 */
[----:B------:R-:W-:Y:S01]  /*43d0*/  FADD.FTZ R5, R15, R68 ;  /* 0x000000440f057221 */ /* 0x000fe20000010000 */
[----:B------:R-:W-:-:S03]  /*43e0*/  F2FP.SATFINITE.E4M3.F32.PACK_AB_MERGE_C R15, R28, R15, RZ ;  /* 0x0000000f1c0f723e */ /* 0x000fc600048070ff */
[----:B------:R-:W-:Y:S01]  /*43f0*/  FADD.FTZ R14, R28, R5 ;  /* 0x000000051c0e7221 */ /* 0x000fe20000010000 */
[----:B------:R-:W1:Y:S01]  /*4400*/  MUFU.EX2 R38, R38 ;  /* 0x0000002600267308 */ /* 0x000e620000000800 */
[----:B--2---:R-:W-:-:S01]  /*4410*/  FADD.FTZ R67, R35, R66 ;  /* 0x0000004223437221 */ /* 0x004fc20000010000 */
[----:B------:R-:W-:Y:S01]  /*4420*/  F2FP.SATFINITE.E4M3.F32.PACK_AB_MERGE_C R144, R20, R13, R15 ;  /* 0x0000000d1490723e */ /* 0x000fe2000480700f */
[----:B------:R-:W-:-:S05]  /*4430*/  FADD.FTZ R11, R21, R14 ;  /* 0x0000000e150b7221 */ /* 0x000fca0000010000 */
[----:B------:R-:W2:Y:S01]  /*4440*/  MUFU.EX2 R39, R39 ;  /* 0x0000002700277308 */ /* 0x000ea20000000800 */
[----:B0-----:R-:W-:-:S01]  /*4450*/  FADD.FTZ R67, R64, R67 ;  /* 0x0000004340437221 */ /* 0x001fc20000010000 */
[----:B------:R-:W-:-:S04]  /*4460*/  F2FP.SATFINITE.E4M3.F32.PACK_AB_MERGE_C R35, R64, R35, RZ ;  /* 0x000000234023723e */ /* 0x000fc800048070ff */
[----:B------:R-:W-:Y:S02]  /*4470*/  F2FP.SATFINITE.E4M3.F32.PACK_AB_MERGE_C R151, R34, R31, R35 ;  /* 0x0000001f2297723e */ /* 0x000fe40004807023 */
[----:B------:R-:W0:Y:S01]  /*4480*/  MUFU.EX2 R42, R42 ;  /* 0x0000002a002a7308 */ /* 0x000e220000000800 */
[----:B-1----:R-:W-:-:S07]  /*4490*/  FADD.FTZ R10, R38, R67 ;  /* 0x00000043260a7221 */ /* 0x002fce0000010000 */
        /* <DEDUP_REMOVED lines=8> */
[----:B------:R-:W-:-:S03]  /*4520*/  F2FP.SATFINITE.E4M3.F32.PACK_AB_MERGE_C R146, R32, R21, R25 ;  /* 0x000000152092723e */ /* 0x000fc60004807019 */
[----:B------:R-:W-:Y:S02]  /*4530*/  FADD.FTZ R5, R29, R4 ;  /* 0x000000041d057221 */ /* 0x000fe40000010000 */
[----:B------:R-:W0:Y:S01]  /*4540*/  MUFU.EX2 R46, R46 ;  /* 0x0000002e002e7308 */ /* 0x000e220000000800 */
[----:B-1----:R-:W-:-:S01]  /*4550*/  FADD.FTZ R8, R47, R8 ;  /* 0x000000082f087221 */ /* 0x002fc20000010000 */
[----:B------:R-:W-:-:S04]  /*4560*/  F2FP.SATFINITE.E4M3.F32.PACK_AB_MERGE_C R42, R47, R42, RZ ;  /* 0x0000002a2f2a723e */ /* 0x000fc800048070ff */
[----:B------:R-:W-:Y:S02]  /*4570*/  F2FP.SATFINITE.E4M3.F32.PACK_AB_MERGE_C R145, R39, R38, R42 ;  /* 0x000000262791723e */ /* 0x000fe4000480702a */
[----:B------:R-:W1:Y:S01]  /*4580*/  MUFU.EX2 R50, R50 ;  /* 0x0000003200327308 */ /* 0x000e620000000800 */
[----:B--2---:R-:W-:-:S01]  /*4590*/  FADD.FTZ R3, R43, R8 ;  /* 0x000000082b037221 */ /* 0x004fc20000010000 */
[----:B------:R-:W-:Y:S01]  /*45a0*/  FADD.FTZ R8, R36, R5 ;  /* 0x0000000524087221 */ /* 0x000fe20000010000 */
[----:B------:R-:W-:-:S04]  /*45b0*/  F2FP.SATFINITE.E4M3.F32.PACK_AB_MERGE_C R5, R48, R41, RZ ;  /* 0x000000293005723e */ /* 0x000fc800048070ff */
[----:B------:R-:W-:Y:S01]  /*45c0*/  F2FP.SATFINITE.E4M3.F32.PACK_AB_MERGE_C R142, R44, R37, R5 ;  /* 0x000000252c8e723e */ /* 0x000fe20004807005 */
[----:B------:R-:W2:Y:S01]  /*45d0*/  MUFU.EX2 R55, R55 ;  /* 0x0000003700377308 */ /* 0x000ea20000000800 */
[----:B0-----:R-:W-:-:S07]  /*45e0*/  FADD.FTZ R3, R46, R3 ;  /* 0x000000032e037221 */ /* 0x001fce0000010000 */
        /* <DEDUP_REMOVED lines=8> */
[----:B------:R-:W-:Y:S01]  /*4670*/  F2FP.SATFINITE.E4M3.F32.PACK_AB_MERGE_C R50, R55, R50, RZ ;  /* 0x000000323732723e */ /* 0x000fe200048070ff */
[----:B------:R-:W-:-:S03]  /*4680*/  FADD.FTZ R37, R37, R40 ;  /* 0x0000002825257221 */ /* 0x000fc60000010000 */
[----:B------:R-:W-:Y:S01]  /*4690*/  F2FP.SATFINITE.E4M3.F32.PACK_AB_MERGE_C R147, R46, R43, R50 ;  /* 0x0000002b2e93723e */ /* 0x000fe20004807032 */
[----:B------:R-:W-:-:S01]  /*46a0*/  FADD.FTZ R44, R44, R37 ;  /* 0x000000252c2c7221 */ /* 0x000fc20000010000 */
[----:B------:R-:W2:Y:S01]  /*46b0*/  MUFU.EX2 R58, R58 ;  /* 0x0000003a003a7308 */ /* 0x000ea20000000800 */
[----:B0-----:R-:W-:-:S02]  /*46c0*/  FADD.FTZ R3, R51, R4 ;  /* 0x0000000433037221 */ /* 0x001fc40000010000 */
[----:B------:R-:W-:-:S04]  /*46d0*/  FADD.FTZ R41, R41, R44 ;  /* 0x0000002c29297221 */ /* 0x000fc80000010000 */
[----:B------:R-:W-:Y:S01]  /*46e0*/  FADD.FTZ R48, R48, R41 ;  /* 0x0000002930307221 */ /* 0x000fe20000010000 */
        /* <DEDUP_REMOVED lines=69> */
.L_x_8840:
[----:B------:R-:W-:-:S11]  /*4b40*/  UISETP.NE.AND UP1, UPT, UR7, 0x1, UPT ;  /* 0x000000010700788c */ /* 0x000fd6000bf25270 */
[----:B------:R-:W-:Y:S02]  /*4b50*/  @UP1 ULDC.64 UR20, c[0x0][0x9e8] ;  /* 0x00027a0000141ab9 */ /* 0x000fe40000000a00 */
[----:B------:R-:W-:-:S04]  /*4b60*/  UIMAD.WIDE.U32 UR10, UR14, UR20, URZ ;  /* 0x000000140e0a72a5 */ /* 0x000fc8000f8e003f */
[----:B------:R-:W-:-:S12]  /*4b70*/  @UP1 USHF.R.U32.HI UR14, URZ, UR21, UR11 ;  /* 0x000000153f0e1299 */ /* 0x000fd8000801160b */
.L_x_8841:
[----:B------:R-:W-:-:S04]  /*4b80*/  UIMAD UR7, UR14, UR7, UR7 ;  /* 0x000000070e0772a4 */ /* 0x000fc8000f8e0207 */
[----:B------:R-:W-:-:S04]  /*4b90*/  UISETP.LT.AND UP1, UPT, UR6, UR7, UPT ;  /* 0x000000070600728c */ /* 0x000fc8000bf21270 */
[----:B------:R-:W-:-:S12]  /*4ba0*/  USEL UR6, UR6, UR7, UP1 ;  /* 0x0000000706067287 */ /* 0x000fd80008800000 */
.L_x_8839:
        /* <DEDUP_REMOVED lines=31> */
[----:B------:R-:W-:Y:S01]  /*4da0*/  IADD3 R8, R7, R17, -R18 ;  /* 0x0000001107087210 */ /* 0x000fe20007ffe812 */
[----:B------:R-:W-:Y:S01]  /*4db0*/  IMAD.MOV.U32 R135, RZ, RZ, RZ ;  /* 0x000000ffff877224 */ /* 0x000fe200078e00ff */
[----:B------:R-:W-:Y:S01]  /*4dc0*/  ULDC UR21, c[0x0][0x9e4] ;  /* 0x0002790000157ab9 */ /* 0x000fe20000000800 */
[----:B------:R-:W-:Y:S01]  /*4dd0*/  ULDC UR18, c[0x0][0x9dc] ;  /* 0x0002770000127ab9 */ /* 0x000fe20000000800 */
[----:B------:R-:W-:Y:S01]  /*4de0*/  LOP3.LUT R12, RZ, R8, RZ, 0x33, !PT ;  /* 0x00000008ff0c7212 */ /* 0x000fe200078e33ff */
[----:B------:R-:W-:Y:S01]  /*4df0*/  VIADD R9, R8, 0x8 ;  /* 0x0000000808097836 */ /* 0x000fe20000000000 */
[----:B------:R-:W-:-:S04]  /*4e00*/  ULDC UR22, c[0x0][0x9e0] ;  /* 0x0002780000167ab9 */ /* 0x000fc80000000800 */
[----:B------:R-:W-:-:S07]  /*4e10*/  LOP3.LUT R13, RZ, R9, RZ, 0x33, !PT ;  /* 0x00000009ff0d7212 */ /* 0x000fce00078e33ff */
.L_x_8860:
[----:B------:R-:W-:-:S04]  /*4e20*/  UIADD3 UR19, UR37, 0x1, URZ ;  /* 0x0000000125137890 */ /* 0x000fc8000fffe03f */
[----:B------:R-:W-:-:S04]  /*4e30*/  UISETP.NE.AND UP1, UPT, UR19, 0x2, UPT ;  /* 0x000000021300788c */ /* 0x000fc8000bf25270 */
[----:B------:R-:W-:Y:S02]  /*4e40*/  USEL UR20, URZ, 0x1, UP1 ;  /* 0x000000013f147887 */ /* 0x000fe40008800000 */
[----:B------:R-:W-:Y:S02]  /*4e50*/  USEL UR19, UR19, URZ, UP1 ;  /* 0x0000003f13137287 */ /* 0x000fe40008800000 */
[----:B------:R-:W-:Y:S01]  /*4e60*/  ULOP3.LUT UR20, UR36, UR20, URZ, 0x3c, !UPT ;  /* 0x0000001424147292 */ /* 0x000fe2000f8e3c3f */
[----:B------:R-:W-:Y:S11]  /*4e70*/  @!P0 BRA `(.L_x_8843) ;  /* 0x0000000000048947 */ /* 0x000ff60003800000 */
[----:B------:R-:W-:Y:S01]  /*4e80*/  BPT.TRAP 0x1 ;  /* 0x000000040000795c */ /* 0x000fe20000300000 */
.L_x_8843:
[----:B------:R-:W-:Y:S01]  /*4e90*/  ULEA UR23, UR19, UR45, 0x3 ;  /* 0x0000002d13177291 */ /* 0x000fe2000f8e183f */
[----:B------:R-:W-:-:S05]  /*4ea0*/  IMAD.U32 R10, RZ, RZ, UR20 ;  /* 0x00000014ff0a7e24 */ /* 0x000fca000f8e00ff */
[----:B------:R-:W-:-:S04]  /*4eb0*/  SHF.L.U32 R10, R10, 0x1f, RZ ;  /* 0x0000001f0a0a7819 */ /* 0x000fc800000006ff */
[----:B------:R0:W1:Y:S01]  /*4ec0*/  SYNCS.PHASECHK.TRANS64.TRYWAIT P2, [UR23+0x19c30], R10 ;  /* 0x019c300aff0075a7 */ /* 0x0000620008040157 */
[----:B------:R-:W-:Y:S05]  /*4ed0*/  @!P0 BRA `(.L_x_8844) ;  /* 0x0000000000048947 */ /* 0x000fea0003800000 */
[----:B------:R-:W-:Y:S01]  /*4ee0*/  BPT.TRAP 0x1 ;  /* 0x000000040000795c */ /* 0x000fe20000300000 */
.L_x_8844:
[----:B-1----:R-:W-:Y:S05]  /*4ef0*/  @P2 BRA `(.L_x_8845) ;  /* 0x0000000000082947 */ /* 0x002fea0003800000 */
[----:B------:R-:W1:Y:S02]  /*4f00*/  SYNCS.PHASECHK.TRANS64.TRYWAIT P2, [UR23+0x19c30], R10 ;  /* 0x019c300aff0075a7 */ /* 0x000e640008040157 */
[----:B-1----:R-:W-:Y:S05]  /*4f10*/  @!P2 BRA `(.L_x_8846) ;  /* 0x000000ec0058a947 */ /* 0x002fea0003800000 */
.L_x_8845:
        /* <DEDUP_REMOVED lines=17> */
.L_x_8847:
[----:B------:R-:W-:Y:S01]  /*5030*/  ULEA UR11, UR37, UR45, 0x3 ;  /* 0x0000002d250b7291 */ /* 0x000fe2000f8e183f */
[----:B01----:R-:W-:-:S05]  /*5040*/  IMAD.U32 R10, RZ, RZ, UR36 ;  /* 0x00000024ff0a7e24 */ /* 0x003fca000f8e00ff */
[----:B------:R-:W-:-:S04]  /*5050*/  SHF.L.U32 R10, R10, 0x1f, RZ ;  /* 0x0000001f0a0a7819 */ /* 0x000fc800000006ff */
[----:B------:R0:W1:Y:S01]  /*5060*/  SYNCS.PHASECHK.TRANS64.TRYWAIT P2, [UR11+0x19c50], R10 ;  /* 0x019c500aff0075a7 */ /* 0x000062000804014b */
[----:B------:R-:W-:Y:S05]  /*5070*/  @!P0 BRA `(.L_x_8848) ;  /* 0x0000000000048947 */ /* 0x000fea0003800000 */
[----:B------:R-:W-:Y:S01]  /*5080*/  BPT.TRAP 0x1 ;  /* 0x000000040000795c */ /* 0x000fe20000300000 */
.L_x_8848:
[----:B-1----:R-:W-:Y:S05]  /*5090*/  @P2 BRA `(.L_x_8849) ;  /* 0x0000000000082947 */ /* 0x002fea0003800000 */
[----:B------:R-:W1:Y:S02]  /*50a0*/  SYNCS.PHASECHK.TRANS64.TRYWAIT P2, [UR11+0x19c50], R10 ;  /* 0x019c500aff0075a7 */ /* 0x000e64000804014b */
[----:B-1----:R-:W-:Y:S05]  /*50b0*/  @!P2 BRA `(.L_x_8850) ;  /* 0x000000ec0008a947 */ /* 0x002fea0003800000 */
.L_x_8849:
[----:B------:R-:W-:Y:S01]  /*50c0*/  UIADD3 UR6, UR45, 0x3000, URZ ;  /* 0x000030002d067890 */ /* 0x000fe2000fffe03f */
[----:B------:R-:W-:Y:S01]  /*50d0*/  WARPGROUP.ARRIVE ;  /* 0x00000000000079c5 */ /* 0x000fe20000000000 */
[----:B------:R-:W-:Y:S01]  /*50e0*/  UMOV UR7, 0x40000040 ;  /* 0x4000004000077882 */ /* 0x000fe20000000000 */
[----:B------:R-:W-:Y:S01]  /*50f0*/  IMAD.SHL.U32 R14, R3, 0x80, RZ ;  /* 0x00000080030e7824 */ /* 0x000fe200078e00ff */
[----:B------:R-:W-:Y:S01]  /*5100*/  USHF.R.U32.HI UR6, URZ, 0x4, UR6 ;  /* 0x000000043f067899 */ /* 0x000fe20008011606 */
[----:B01----:R-:W-:Y:S01]  /*5110*/  IMAD.U32 R10, RZ, RZ, UR23 ;  /* 0x00000017ff0a7e24 */ /* 0x003fe2000f8e00ff */
[----:B------:R-:W-:Y:S02]  /*5120*/  PLOP3.LUT P2, PT, PT, PT, UP0, 0x40, 0x0 ;  /* 0x000000000000781c */ /* 0x000fe40003f4e808 */
[----:B------:R-:W-:Y:S01]  /*5130*/  ULOP3.LUT UR6, UR6, 0x3fff, URZ, 0xc0, !UPT ;  /* 0x00003fff06067892 */ /* 0x000fe2000f8ec03f */
[----:B------:R-:W-:Y:S01]  /*5140*/  IADD3 R11, R17, 0x1, -R14 ;  /* 0x00000001110b7810 */ /* 0x000fe20007ffe80e */
[----:B------:R-:W-:-:S02]  /*5150*/  @!P1 VIADD R10, R10, 0x19c40 ;  /* 0x00019c400a0a9836 */ /* 0x000fc40000000000 */
[----:B------:R-:W-:Y:S02]  /*5160*/  ULOP3.LUT UR6, UR6, 0x10000, URZ, 0xfc, !UPT ;  /* 0x0001000006067892 */ /* 0x000fe4000f8efc3f */
[----:B------:R-:W-:Y:S01]  /*5170*/  IMAD.IADD R11, R11, 0x1, -R18 ;  /* 0x000000010b0b7824 */ /* 0x000fe200078e0a12 */
[----:B------:R-:W-:Y:S01]  /*5180*/  @!P1 PRMT R10, RZ, 0x654, R10 ;  /* 0x00000654ff0a9816 */ /* 0x000fe2000000000a */
[----:B------:R-:W-:Y:S02]  /*5190*/  UIMAD UR10, UR37, 0x300, UR6 ;  /* 0x00000300250a78a4 */ /* 0x000fe4000f8e0206 */
[----:B------:R-:W-:-:S05]  /*51a0*/  IMAD R11, R16, -0x2, R11 ;  /* 0xfffffffe100b7824 */ /* 0x000fca00078e020b */
[----:B------:R-:W-:Y:S02]  /*51b0*/  UMOV UR6, UR10 ;  /* 0x0000000a00067c82 */ /* 0x000fe40008000000 */
        /* <DEDUP_REMOVED lines=20> */
[----:B------:R-:W-:Y:S01]  /*5300*/  VIADD R136, R11, UR22 ;  /* 0x000000160b887c36 */ /* 0x000fe20008000000 */
[----:B------:R0:W-:Y:S03]  /*5310*/  @!P1 SYNCS.ARRIVE.TRANS64.RED.A1T0 RZ, [R10+URZ], RZ ;  /* 0x000000ff0aff99a7 */ /* 0x0001e6000810043f */
[----:B------:R-:W-:Y:S01]  /*5320*/  IMAD.IADD R20, R7, 0x1, R136 ;  /* 0x0000000107147824 */ /* 0x000fe200078e0288 */
[----:B------:R-:W-:Y:S06]  /*5330*/  @P2 BRA `(.L_x_8851) ;  /* 0x0000000000582947 */ /* 0x000fec0003800000 */
[----:B------:R-:W-:Y:S01]  /*5340*/  ISETP.GT.AND P2, PT, R8, -0x1, PT ;  /* 0xffffffff0800780c */ /* 0x000fe20003f44270 */
[----:B------:R-:W-:-:S12]  /*5350*/  BSSY B0, `(.L_x_8852) ;  /* 0x0000010000007945 */ /* 0x000fd80003800000 */
[----:B------:R-:W-:Y:S05]  /*5360*/  @P2 BRA `(.L_x_8853) ;  /* 0x0000000000202947 */ /* 0x000fea0003800000 */
[----:B------:R-:W-:-:S05]  /*5370*/  IMAD.U32 R139, RZ, RZ, UR21 ;  /* 0x00000015ff8b7e24 */ /* 0x000fca000f8e00ff */
[----:B------:R-:W-:-:S13]  /*5380*/  ISETP.NE.AND P2, PT, R139, 0x1, PT ;  /* 0x000000018b00780c */ /* 0x000fda0003f45270 */
[----:B0-----:R-:W0:Y:S02]  /*5390*/  @P2 LDC.64 R10, c[0x0][0x9e8] ;  /* 0x00027a00ff0a2b82 */ /* 0x001e240000000a00 */
[----:B0-----:R-:W-:-:S04]  /*53a0*/  @P2 IMAD.HI.U32 R138, R12, R10, RZ ;  /* 0x0000000a0c8a2227 */ /* 0x001fc800078e00ff */
[----:B------:R-:W-:Y:S01]  /*53b0*/  IMAD.MOV.U32 R10, RZ, RZ, R12 ;  /* 0x000000ffff0a7224 */ /* 0x000fe200078e000c */
[----:B------:R-:W-:-:S04]  /*53c0*/  @P2 SHF.R.U32.HI R10, RZ, R11, R138 ;  /* 0x0000000bff0a2219 */ /* 0x000fc8000001168a */
[----:B------:R-:W-:Y:S01]  /*53d0*/  LOP3.LUT R137, RZ, R10, RZ, 0x33, !PT ;  /* 0x0000000aff897212 */ /* 0x000fe200078e33ff */
[----:B------:R-:W-:Y:S06]  /*53e0*/  BRA `(.L_x_8854) ;  /* 0x0000000000187947 */ /* 0x000fec0003800000 */
.L_x_8853:
[----:B------:R-:W-:Y:S02]  /*53f0*/  IMAD.U32 R139, RZ, RZ, UR21 ;  /* 0x00000015ff8b7e24 */ /* 0x000fe4000f8e00ff */
[----:B------:R-:W-:-:S03]  /*5400*/  IMAD.MOV.U32 R137, RZ, RZ, R8 ;  /* 0x000000ffff897224 */ /* 0x000fc600078e0008 */
[----:B------:R-:W-:-:S13]  /*5410*/  ISETP.NE.AND P2, PT, R139, 0x1, PT ;  /* 0x000000018b00780c */ /* 0x000fda0003f45270 */
[----:B0-----:R-:W0:Y:S02]  /*5420*/  @P2 LDC.64 R10, c[0x0][0x9e8] ;  /* 0x00027a00ff0a2b82 */ /* 0x001e240000000a00 */
[----:B0-----:R-:W-:-:S05]  /*5430*/  @P2 IMAD.HI.U32 R10, R8, R10, RZ ;  /* 0x0000000a080a2227 */ /* 0x001fca00078e00ff */
[----:B------:R-:W-:-:S07]  /*5440*/  @P2 SHF.R.U32.HI R137, RZ, R11, R10 ;  /* 0x0000000bff892219 */ /* 0x000fce000001160a */
.L_x_8854:
[----:B------:R-:W-:Y:S05]  /*5450*/  BSYNC B0 ;  /* 0x0000000000007941 */ /* 0x000fea0003800000 */
.L_x_8852:
[----:B------:R-:W-:-:S04]  /*5460*/  IMAD R11, R137, R139, -R14 ;  /* 0x0000008b890b7224 */ /* 0x000fc800078e0a0e */
[----:B------:R-:W-:-:S05]  /*5470*/  IMAD R11, R16, -0x2, R11 ;  /* 0xfffffffe100b7824 */ /* 0x000fca00078e020b */
[----:B------:R-:W-:Y:S02]  /*5480*/  VIADDMNMX R20, R11, R139, R20, PT ;  /* 0x0000008b0b147246 */ /* 0x000fe40003800114 */
[----:B------:R-:W-:-:S07]  /*5490*/  VIMNMX R15, R15, R11, !PT ;  /* 0x0000000b0f0f7248 */ /* 0x000fce0007fe0100 */
.L_x_8851:
[----:B------:R-:W-:Y:S01]  /*54a0*/  ISETP.GT.AND P2, PT, R3, -0x1, PT ;  /* 0xffffffff0300780c */ /* 0x000fe20003f44270 */
[----:B------:R-:W-:-:S03]  /*54b0*/  IMAD.IADD R136, R6, 0x1, R136 ;  /* 0x0000000106887824 */ /* 0x000fc600078e0288 */
[C---:B------:R-:W-:Y:S02]  /*54c0*/  ISETP.GT.AND P5, PT, R15.reuse, RZ, P2 ;  /* 0x000000ff0f00720c */ /* 0x040fe400017a4270 */
[C---:B------:R-:W-:Y:S02]  /*54d0*/  ISETP.GT.AND P4, PT, R15.reuse, 0x1, P2 ;  /* 0x000000010f00780c */ /* 0x040fe40001784270 */
[----:B------:R-:W-:Y:S02]  /*54e0*/  ISETP.LT.OR P5, PT, R20, 0x1, P5 ;  /* 0x000000011400780c */ /* 0x000fe40002fa1670 */
[C---:B------:R-:W-:Y:S02]  /*54f0*/  ISETP.GT.AND P6, PT, R15.reuse, 0x8, P2 ;  /* 0x000000080f00780c */ /* 0x040fe400017c4270 */
[----:B------:R-:W-:Y:S02]  /*5500*/  FSEL R11, R24, -INF , !P5 ;  /* 0xff800000180b7808 */ /* 0x000fe40006800000 */
[----:B------:R-:W-:-:S02]  /*5510*/  ISETP.GT.AND P5, PT, R15, 0x10, P2 ;  /* 0x000000100f00780c */ /* 0x000fc400017a4270 */
[C---:B------:R-:W-:Y:S02]  /*5520*/  ISETP.GT.AND P3, PT, R15.reuse, 0x9, P2 ;  /* 0x000000090f00780c */ /* 0x040fe40001764270 */
        /* <DEDUP_REMOVED lines=12> */
[C---:B------:R-:W-:Y:S02]  /*55f0*/  ISETP.GT.AND P3, PT, R15.reuse, 0x19, P2 ;  /* 0x000000190f00780c */ /* 0x040fe40001764270 */
        /* <DEDUP_REMOVED lines=70> */
[----:B------:R-:W-:Y:S01]  /*5a60*/  ISETP.GT.AND P3, PT, R15, 0x79, P2 ;  /* 0x000000790f00780c */ /* 0x000fe20001764270 */
[----:B------:R-:W-:Y:S01]  /*5a70*/  IMAD.IADD R15, R6, 0x1, R21 ;  /* 0x00000001060f7824 */ /* 0x000fe200078e0215 */
[C---:B------:R-:W-:Y:S02]  /*5a80*/  ISETP.LT.OR P4, PT, R20.reuse, 0x72, P4 ;  /* 0x000000721400780c */ /* 0x040fe40002781670 */
[C---:B------:R-:W-:Y:S02]  /*5a90*/  ISETP.LT.OR P6, PT, R20.reuse, 0x79, P6 ;  /* 0x000000791400780c */ /* 0x040fe400037c1670 */
[----:B------:R-:W-:Y:S02]  /*5aa0*/  ISETP.LT.OR P3, PT, R20, 0x7a, P3 ;  /* 0x0000007a1400780c */ /* 0x000fe40001f61670 */
[----:B------:R-:W-:Y:S02]  /*5ab0*/  FSEL R81, R81, -INF , !P4 ;  /* 0xff80000051517808 */ /* 0x000fe40006000000 */
[----:B------:R-:W-:-:S02]  /*5ac0*/  FSEL R84, R84, -INF , !P6 ;  /* 0xff80000054547808 */ /* 0x000fc40007000000 */
[----:B------:R-:W-:Y:S01]  /*5ad0*/  FSEL R85, R85, -INF , !P3 ;  /* 0xff80000055557808 */ /* 0x000fe20005800000 */
[----:B------:R-:W-:Y:S06]  /*5ae0*/  @P5 BRA `(.L_x_8855) ;  /* 0x0000000000585947 */ /* 0x000fec0003800000 */
[----:B------:R-:W-:Y:S01]  /*5af0*/  ISETP.GT.AND P3, PT, R9, -0x1, PT ;  /* 0xffffffff0900780c */ /* 0x000fe20003f64270 */
[----:B------:R-:W-:-:S12]  /*5b00*/  BSSY B0, `(.L_x_8856) ;  /* 0x0000010000007945 */ /* 0x000fd80003800000 */
[----:B------:R-:W-:Y:S05]  /*5b10*/  @P3 BRA `(.L_x_8857) ;  /* 0x0000000000203947 */ /* 0x000fea0003800000 */
[----:B------:R-:W-:Y:S02]  /*5b20*/  IMAD.U32 R24, RZ, RZ, UR21 ;  /* 0x00000015ff187e24 */ /* 0x000fe4000f8e00ff */
[----:B0-----:R-:W-:-:S03]  /*5b30*/  IMAD.MOV.U32 R10, RZ, RZ, R13 ;  /* 0x000000ffff0a7224 */ /* 0x001fc600078e000d */
[----:B------:R-:W-:-:S13]  /*5b40*/  ISETP.NE.AND P3, PT, R24, 0x1, PT ;  /* 0x000000011800780c */ /* 0x000fda0003f65270 */
[----:B------:R-:W0:Y:S02]  /*5b50*/  @P3 LDC.64 R20, c[0x0][0x9e8] ;  /* 0x00027a00ff143b82 */ /* 0x000e240000000a00 */
[----:B0-----:R-:W-:-:S05]  /*5b60*/  @P3 IMAD.HI.U32 R20, R13, R20, RZ ;  /* 0x000000140d143227 */ /* 0x001fca00078e00ff */
[----:B------:R-:W-:-:S04]  /*5b70*/  @P3 SHF.R.U32.HI R10, RZ, R21, R20 ;  /* 0x00000015ff0a3219 */ /* 0x000fc80000011614 */
[----:B------:R-:W-:Y:S01]  /*5b80*/  LOP3.LUT R137, RZ, R10, RZ, 0x33, !PT ;  /* 0x0000000aff897212 */ /* 0x000fe200078e33ff */
[----:B------:R-:W-:Y:S06]  /*5b90*/  BRA `(.L_x_8858) ;  /* 0x0000000000187947 */ /* 0x000fec0003800000 */
.L_x_8857:
[----:B------:R-:W-:Y:S02]  /*5ba0*/  IMAD.U32 R24, RZ, RZ, UR21 ;  /* 0x00000015ff187e24 */ /* 0x000fe4000f8e00ff */
[----:B------:R-:W-:-:S03]  /*5bb0*/  IMAD.MOV.U32 R137, RZ, RZ, R9 ;  /* 0x000000ffff897224 */ /* 0x000fc600078e0009 */
[----:B------:R-:W-:-:S13]  /*5bc0*/  ISETP.NE.AND P3, PT, R24, 0x1, PT ;  /* 0x000000011800780c */ /* 0x000fda0003f65270 */
[----:B------:R-:W1:Y:S02]  /*5bd0*/  @P3 LDC.64 R20, c[0x0][0x9e8] ;  /* 0x00027a00ff143b82 */ /* 0x000e640000000a00 */
[----:B-1----:R-:W-:-:S05]  /*5be0*/  @P3 IMAD.HI.U32 R20, R9, R20, RZ ;  /* 0x0000001409143227 */ /* 0x002fca00078e00ff */
[----:B------:R-:W-:-:S07]  /*5bf0*/  @P3 SHF.R.U32.HI R137, RZ, R21, R20 ;  /* 0x00000015ff893219 */ /* 0x000fce0000011614 */
.L_x_8858:
[----:B------:R-:W-:Y:S05]  /*5c00*/  BSYNC B0 ;  /* 0x0000000000007941 */ /* 0x000fea0003800000 */
.L_x_8856:
[----:B------:R-:W-:-:S04]  /*5c10*/  IMAD R21, R137, R24, -R14 ;  /* 0x0000001889157224 */ /* 0x000fc800078e0a0e */
[----:B------:R-:W-:-:S05]  /*5c20*/  IMAD R21, R16, -0x2, R21 ;  /* 0xfffffffe10157824 */ /* 0x000fca00078e0215 */
[----:B------:R-:W-:Y:S02]  /*5c30*/  VIADDMNMX R136, R21, R24, R136, PT ;  /* 0x0000001815887246 */ /* 0x000fe40003800188 */
[----:B------:R-:W-:-:S07]  /*5c40*/  VIMNMX R15, R15, R21, !PT ;  /* 0x000000150f0f7248 */ /* 0x000fce0007fe0100 */
.L_x_8855:
[----:B0-----:R-:W-:Y:S01]  /*5c50*/  FMNMX.FTZ R10, R11, R2, !PT ;  /* 0x000000020b0a7209 */ /* 0x001fe20007810000 */
        /* <DEDUP_REMOVED lines=63> */
[C---:B------:R-:W-:Y:S02]  /*6050*/  ISETP.GT.AND P3, PT, R15.reuse, 0x29, P2 ;  /* 0x000000290f00780c */ /* 0x040fe40001764270 */
[----:B------:R-:W-:Y:S01]  /*6060*/  FSEL R46, R46, -INF , !P4 ;  /* 0xff8000002e2e7808 */ /* 0x000fe20006000000 */
[----:B------:R-:W0:Y:S01]  /*6070*/  SHFL.BFLY PT, R21, R14, 0x2, 0x1f ;  /* 0x0c401f000e157f89 */ /* 0x000e2200000e0000 */
[----:B------:R-:W-:-:S04]  /*6080*/  ISETP.GT.AND P4, PT, R15, 0x30, P2 ;  /* 0x000000300f00780c */ /* 0x000fc80001784270 */
[----:B------:R-:W-:-:S04]  /*6090*/  ISETP.LT.OR P4, PT, R136, 0x31, P4 ;  /* 0x000000318800780c */ /* 0x000fc80002781670 */
[----:B------:R-:W-:Y:S02]  /*60a0*/  FSEL R50, R50, -INF , !P4 ;  /* 0xff80000032327808 */ /* 0x000fe40006000000 */
[----:B------:R-:W-:-:S04]  /*60b0*/  ISETP.GT.AND P4, PT, R15, 0x39, P2 ;  /* 0x000000390f00780c */ /* 0x000fc80001784270 */
[----:B------:R-:W-:-:S04]  /*60c0*/  ISETP.LT.OR P4, PT, R136, 0x3a, P4 ;  /* 0x0000003a8800780c */ /* 0x000fc80002781670 */
[----:B------:R-:W-:Y:S02]  /*60d0*/  FSEL R55, R55, -INF , !P4 ;  /* 0xff80000037377808 */ /* 0x000fe40006000000 */
[----:B------:R-:W-:Y:S02]  /*60e0*/  ISETP.GT.AND P4, PT, R15, 0x48, P2 ;  /* 0x000000480f00780c */ /* 0x000fe40001784270 */
[----:B0-----:R-:W-:Y:S02]  /*60f0*/  FMNMX.FTZ R21, R14, R21, !PT ;  /* 0x000000150e157209 */ /* 0x001fe40007810000 */
[----:B------:R-:W-:-:S03]  /*6100*/  ISETP.LT.OR P4, PT, R136, 0x49, P4 ;  /* 0x000000498800780c */ /* 0x000fc60002781670 */
[----:B------:R-:W0:Y:S01]  /*6110*/  SHFL.BFLY PT, R10, R21, 0x1, 0x1f ;  /* 0x0c201f00150a7f89 */ /* 0x000e2200000e0000 */
        /* <DEDUP_REMOVED lines=9> */
[----:B------:R-:W-:Y:S02]  /*61b0*/  ISETP.LT.OR P4, PT, R136, 0x6a, P4 ;  /* 0x0000006a8800780c */ /* 0x000fe40002781670 */
[C---:B------:R-:W-:Y:S01]  /*61c0*/  FSETP.NEU.FTZ.AND P6, PT, R10.reuse, -INF , PT ;  /* 0xff8000000a00780b */ /* 0x040fe20003fdd000 */
[----:B------:R-:W-:-:S01]  /*61d0*/  FFMA.FTZ R20, R10, R137, -8 ;  /* 0xc10000000a147423 */ /* 0x000fc20000010089 */
[----:B------:R-:W-:-:S02]  /*61e0*/  FSEL R79, R79, -INF , !P4 ;  /* 0xff8000004f4f7808 */ /* 0x000fc40006000000 */
[----:B------:R-:W-:Y:S02]  /*61f0*/  ISETP.GT.AND P4, PT, R15, 0x78, P2 ;  /* 0x000000780f00780c */ /* 0x000fe40001784270 */
[----:B------:R-:W-:Y:S02]  /*6200*/  FSEL R14, R20, RZ, P6 ;  /* 0x000000ff140e7208 */ /* 0x000fe40003000000 */
[----:B------:R-:W-:-:S03]  /*6210*/  ISETP.LT.OR P4, PT, R136, 0x79, P4 ;  /* 0x000000798800780c */ /* 0x000fc60002781670 */
[--C-:B------:R-:W-:Y:S01]  /*6220*/  FFMA.FTZ R24, R29, UR40, -R14.reuse ;  /* 0x000000281d187c23 */ /* 0x100fe2000801080e */
[----:B------:R-:W-:Y:S01]  /*6230*/  FSEL R29, R26, -INF , !P5 ;  /* 0xff8000001a1d7808 */ /* 0x000fe20006800000 */
        /* <DEDUP_REMOVED lines=9> */
[----:B------:R-:W-:Y:S01]  /*62d0*/  ISETP.LT.OR P5, PT, R136, 0x2a, P3 ;  /* 0x0000002a8800780c */ /* 0x000fe20001fa1670 */
        /* <DEDUP_REMOVED lines=15> */
[----:B------:R-:W-:Y:S01]  /*63d0*/  MUFU.EX2 R26, R137 ;  /* 0x00000089001a7308 */ /* 0x000fe20000000800 */
        /* <DEDUP_REMOVED lines=8> */
[----:B------:R-:W-:-:S02]  /*6460*/  ISETP.LT.OR P5, PT, R136, 0x39, P5 ;  /* 0x000000398800780c */ /* 0x000fc40002fa1670 */
[----:B0-----:R-:W-:Y:S01]  /*6470*/  FMNMX.FTZ R36, R42, R37, !PT ;  /* 0x000000252a247209 */ /* 0x001fe20007810000 */
[----:B------:R-:W-:-:S01]  /*6480*/  FFMA.FTZ R37, R41, UR40, -R14 ;  /* 0x0000002829257c23 */ /* 0x000fc2000801080e */
[----:B------:R-:W-:Y:S02]  /*6490*/  ISETP.GT.AND P3, PT, R15, 0x40, P2 ;  /* 0x000000400f00780c */ /* 0x000fe40001764270 */
[----:B------:R-:W-:Y:S01]  /*64a0*/  FMNMX.FTZ R41, R43, R36, !PT ;  /* 0x000000242b297209 */ /* 0x000fe20007810000 */
[----:B------:R0:W-:Y:S01]  /*64b0*/  MUFU.EX2 R32, R40 ;  /* 0x0000002800207308 */ /* 0x0001e20000000800 */
[----:B------:R-:W-:Y:S02]  /*64c0*/  FSEL R54, R54, -INF , !P5 ;  /* 0xff80000036367808 */ /* 0x000fe40006800000 */
[----:B------:R-:W-:Y:S02]  /*64d0*/  FMNMX.FTZ R36, R46, R41, !PT ;  /* 0x000000292e247209 */ /* 0x000fe40007810000 */
[----:B------:R-:W-:-:S02]  /*64e0*/  ISETP.GT.AND P5, PT, R15, 0x41, P2 ;  /* 0x000000410f00780c */ /* 0x000fc400017a4270 */
[----:B------:R-:W-:Y:S01]  /*64f0*/  FMNMX.FTZ R41, R47, R36, !PT ;  /* 0x000000242f297209 */ /* 0x000fe20007810000 */
[----:B------:R-:W-:Y:S01]  /*6500*/  MUFU.EX2 R11, R11 ;  /* 0x0000000b000b7308 */ /* 0x000fe20000000800 */
[----:B------:R-:W-:Y:S02]  /*6510*/  ISETP.LT.OR P3, PT, R136, 0x41, P3 ;  /* 0x000000418800780c */ /* 0x000fe40001f61670 */
[----:B0-----:R-:W-:Y:S01]  /*6520*/  FMNMX.FTZ R40, R50, R41, !PT ;  /* 0x0000002932287209 */ /* 0x001fe20007810000 */
[----:B------:R-:W-:-:S01]  /*6530*/  FFMA.FTZ R41, R45, UR40, -R14 ;  /* 0x000000282d297c23 */ /* 0x000fc2000801080e */
[----:B------:R-:W-:Y:S02]  /*6540*/  ISETP.LT.OR P5, PT, R136, 0x42, P5 ;  /* 0x000000428800780c */ /* 0x000fe40002fa1670 */
[----:B------:R-:W-:Y:S01]  /*6550*/  FMNMX.FTZ R45, R51, R40, !PT ;  /* 0x00000028332d7209 */ /* 0x000fe20007810000 */
[----:B------:R0:W-:Y:S01]  /*6560*/  MUFU.EX2 R36, R44 ;  /* 0x0000002c00247308 */ /* 0x0001e20000000800 */
[----:B------:R-:W-:-:S02]  /*6570*/  FSEL R58, R58, -INF , !P3 ;  /* 0xff8000003a3a7808 */ /* 0x000fc40005800000 */
[----:B------:R-:W-:Y:S02]  /*6580*/  FMNMX.FTZ R40, R54, R45, !PT ;  /* 0x0000002d36287209 */ /* 0x000fe40007810000 */
[----:B------:R-:W-:Y:S02]  /*6590*/  ISETP.GT.AND P3, PT, R15, 0x49, P2 ;  /* 0x000000490f00780c */ /* 0x000fe40001764270 */
[----:B------:R-:W-:Y:S01]  /*65a0*/  FMNMX.FTZ R45, R55, R40, !PT ;  /* 0x00000028372d7209 */ /* 0x000fe20007810000 */
[----:B------:R-:W-:Y:S01]  /*65b0*/  MUFU.EX2 R21, R21 ;  /* 0x0000001500157308 */ /* 0x000fe20000000800 */
[----:B------:R-:W-:Y:S02]  /*65c0*/  FSEL R59, R59, -INF , !P5 ;  /* 0xff8000003b3b7808 */ /* 0x000fe40006800000 */
[----:B0-----:R-:W-:Y:S01]  /*65d0*/  FMNMX.FTZ R44, R58, R45, !PT ;  /* 0x0000002d3a2c7209 */ /* 0x001fe20007810000 */
[----:B------:R-:W-:-:S01]  /*65e0*/  FFMA.FTZ R45, R49, UR40, -R14 ;  /* 0x00000028312d7c23 */ /* 0x000fc2000801080e */
[----:B------:R-:W-:-:S02]  /*65f0*/  ISETP.GT.AND P5, PT, R15, 0x50, P2 ;  /* 0x000000500f00780c */ /* 0x000fc400017a4270 */
[C---:B------:R-:W-:Y:S01]  /*6600*/  ISETP.LT.OR P3, PT, R136.reuse, 0x4a, P3 ;  /* 0x0000004a8800780c */ /* 0x040fe20001f61670 */
[----:B------:R0:W-:Y:S01]  /*6610*/  MUFU.EX2 R40, R48 ;  /* 0x0000003000287308 */ /* 0x0001e20000000800 */
[----:B------:R-:W-:Y:S02]  /*6620*/  FMNMX.FTZ R49, R59, R44, !PT ;  /* 0x0000002c3b317209 */ /* 0x000fe40007810000 */
[----:B------:R-:W-:Y:S02]  /*6630*/  FSEL R63, R63, -INF , !P3 ;  /* 0xff8000003f3f7808 */ /* 0x000fe40005800000 */
[----:B------:R-:W-:Y:S02]  /*6640*/  ISETP.LT.OR P5, PT, R136, 0x51, P5 ;  /* 0x000000518800780c */ /* 0x000fe40002fa1670 */
[----:B------:R-:W-:Y:S01]  /*6650*/  FMNMX.FTZ R44, R62, R49, !PT ;  /* 0x000000313e2c7209 */ /* 0x000fe20007810000 */
[----:B------:R-:W-:Y:S01]  /*6660*/  MUFU.EX2 R24, R24 ;  /* 0x0000001800187308 */ /* 0x000fe20000000800 */
[----:B------:R-:W-:-:S02]  /*6670*/  ISETP.GT.AND P3, PT, R15, 0x58, P2 ;  /* 0x000000580f00780c */ /* 0x000fc40001764270 */
[----:B------:R-:W-:Y:S02]  /*6680*/  FSEL R66, R66, -INF , !P5 ;  /* 0xff80000042427808 */ /* 0x000fe40006800000 */
[----:B------:R-:W-:Y:S02]  /*6690*/  FMNMX.FTZ R49, R63, R44, !PT ;  /* 0x0000002c3f317209 */ /* 0x000fe40007810000 */
[----:B------:R-:W-:Y:S01]  /*66a0*/  ISETP.GT.AND P5, PT, R15, 0x59, P2 ;  /* 0x000000590f00780c */ /* 0x000fe200017a4270 */
[----:B------:R1:W-:Y:S01]  /*66b0*/  MUFU.EX2 R44, R52 ;  /* 0x00000034002c7308 */ /* 0x0003e20000000800 */
[----:B------:R-:W-:Y:S02]  /*66c0*/  ISETP.LT.OR P3, PT, R136, 0x59, P3 ;  /* 0x000000598800780c */ /* 0x000fe40001f61670 */
[----:B0-----:R-:W-:Y:S01]  /*66d0*/  FMNMX.FTZ R48, R66, R49, !PT ;  /* 0x0000003142307209 */ /* 0x001fe20007810000 */
[----:B------:R-:W-:-:S01]  /*66e0*/  FFMA.FTZ R49, R53, UR40, -R14 ;  /* 0x0000002835317c23 */ /* 0x000fc2000801080e */
[----:B------:R-:W-:-:S02]  /*66f0*/  ISETP.LT.OR P5, PT, R136, 0x5a, P5 ;  /* 0x0000005a8800780c */ /* 0x000fc40002fa1670 */
[----:B------:R-:W-:Y:S01]  /*6700*/  FSEL R70, R70, -INF , !P3 ;  /* 0xff80000046467808 */ /* 0x000fe20005800000 */
[----:B------:R-:W-:Y:S01]  /*6710*/  MUFU.EX2 R25, R25 ;  /* 0x0000001900197308 */ /* 0x000fe20000000800 */
[----:B------:R-:W-:Y:S02]  /*6720*/  FMNMX.FTZ R53, R67, R48, !PT ;  /* 0x0000003043357209 */ /* 0x000fe40007810000 */
[----:B------:R-:W-:Y:S02]  /*6730*/  ISETP.GT.AND P3, PT, R15, 0x61, P2 ;  /* 0x000000610f00780c */ /* 0x000fe40001764270 */
[----:B------:R-:W-:Y:S02]  /*6740*/  FSEL R71, R71, -INF , !P5 ;  /* 0xff80000047477808 */ /* 0x000fe40006800000 */
[----:B------:R-:W-:Y:S01]  /*6750*/  FMNMX.FTZ R48, R70, R53, !PT ;  /* 0x0000003546307209 */ /* 0x000fe20007810000 */
[----:B------:R-:W-:Y:S01]  /*6760*/  MUFU.EX2 R33, R33 ;  /* 0x0000002100217308 */ /* 0x000fe20000000800 */
[----:B------:R-:W-:-:S02]  /*6770*/  ISETP.GT.AND P5, PT, R15, 0x68, P2 ;  /* 0x000000680f00780c */ /* 0x000fc400017a4270 */
[C---:B------:R-:W-:Y:S02]  /*6780*/  ISETP.LT.OR P3, PT, R136.reuse, 0x62, P3 ;  /* 0x000000628800780c */ /* 0x040fe40001f61670 */
[----:B------:R-:W-:Y:S02]  /*6790*/  FMNMX.FTZ R53, R71, R48, !PT ;  /* 0x0000003047357209 */ /* 0x000fe40007810000 */
[----:B------:R-:W-:Y:S01]  /*67a0*/  FSEL R75, R75, -INF , !P3 ;  /* 0xff8000004b4b7808 */ /* 0x000fe20005800000 */
[----:B------:R0:W-:Y:S01]  /*67b0*/  MUFU.EX2 R48, R56 ;  /* 0x0000003800307308 */ /* 0x0001e20000000800 */
[----:B------:R-:W-:Y:S02]  /*67c0*/  ISETP.LT.OR P5, PT, R136, 0x69, P5 ;  /* 0x000000698800780c */ /* 0x000fe40002fa1670 */
[----:B-1----:R-:W-:Y:S02]  /*67d0*/  FMNMX.FTZ R52, R74, R53, !PT ;  /* 0x000000354a347209 */ /* 0x002fe40007810000 */
[----:B------:R-:W-:-:S02]  /*67e0*/  ISETP.GT.AND P3, PT, R15, 0x70, P2 ;  /* 0x000000700f00780c */ /* 0x000fc40001764270 */
[----:B------:R-:W-:Y:S01]  /*67f0*/  FSEL R78, R78, -INF , !P5 ;  /* 0xff8000004e4e7808 */ /* 0x000fe20006800000 */
[----:B------:R-:W-:Y:S01]  /*6800*/  MUFU.EX2 R37, R37 ;  /* 0x0000002500257308 */ /* 0x000fe20000000800 */
[----:B------:R-:W-:Y:S02]  /*6810*/  FMNMX.FTZ R53, R75, R52, !PT ;  /* 0x000000344b357209 */ /* 0x000fe40007810000 */
[----:B------:R-:W-:Y:S02]  /*6820*/  ISETP.GT.AND P5, PT, R15, 0x71, P2 ;  /* 0x000000710f00780c */ /* 0x000fe400017a4270 */
[----:B------:R-:W-:Y:S02]  /*6830*/  ISETP.LT.OR P3, PT, R136, 0x71, P3 ;  /* 0x000000718800780c */ /* 0x000fe40001f61670 */
[----:B------:R-:W-:Y:S01]  /*6840*/  FMNMX.FTZ R52, R78, R53, !PT ;  /* 0x000000354e347209 */ /* 0x000fe20007810000 */
[----:B------:R-:W-:Y:S01]  /*6850*/  MUFU.EX2 R41, R41 ;  /* 0x0000002900297308 */ /* 0x000fe20000000800 */
[----:B------:R-:W-:-:S02]  /*6860*/  ISETP.LT.OR P5, PT, R136, 0x72, P5 ;  /* 0x000000728800780c */ /* 0x000fc40002fa1670 */
[----:B------:R-:W-:Y:S02]  /*6870*/  FSEL R82, R82, -INF , !P3 ;  /* 0xff80000052527808 */ /* 0x000fe40005800000 */
[----:B------:R-:W-:Y:S02]  /*6880*/  FMNMX.FTZ R53, R79, R52, !PT ;  /* 0x000000344f357209 */ /* 0x000fe40007810000 */
[----:B------:R-:W-:Y:S01]  /*6890*/  ISETP.GT.AND P2, PT, R15, 0x79, P2 ;  /* 0x000000790f00780c */ /* 0x000fe20001744270 */
[----:B------:R1:W-:Y:S01]  /*68a0*/  MUFU.EX2 R52, R60 ;  /* 0x0000003c00347308 */ /* 0x0003e20000000800 */
[----:B------:R-:W-:Y:S02]  /*68b0*/  FSEL R83, R83, -INF , !P5 ;  /* 0xff80000053537808 */ /* 0x000fe40006800000 */
[----:B0-----:R-:W-:Y:S01]  /*68c0*/  FMNMX.FTZ R56, R82, R53, !PT ;  /* 0x0000003552387209 */ /* 0x001fe20007810000 */
[----:B------:R-:W-:-:S01]  /*68d0*/  FFMA.FTZ R53, R61, UR40, -R14 ;  /* 0x000000283d357c23 */ /* 0x000fc2000801080e */
[----:B------:R-:W-:Y:S01]  /*68e0*/  ISETP.LT.OR P2, PT, R136, 0x7a, P2 ;  /* 0x0000007a8800780c */ /* 0x000fe20001741670 */
[----:B------:R-:W-:-:S01]  /*68f0*/  FFMA.FTZ R61, R69, UR40, -R14 ;  /* 0x00000028453d7c23 */ /* 0x000fc2000801080e */
[----:B------:R-:W-:Y:S01]  /*6900*/  FSEL R86, R86, -INF , !P4 ;  /* 0xff80000056567808 */ /* 0x000fe20006000000 */
[----:B------:R0:W-:Y:S01]  /*6910*/  MUFU.EX2 R15, R57 ;  /* 0x00000039000f7308 */ /* 0x0001e20000000800 */
[----:B------:R-:W-:Y:S01]  /*6920*/  FSEL R87, R87, -INF , !P2 ;  /* 0xff80000057577808 */ /* 0x000fe20005000000 */
[--C-:B-1----:R-:W-:Y:S01]  /*6930*/  FFMA.FTZ R60, R68, UR40, -R14.reuse ;  /* 0x00000028443c7c23 */ /* 0x102fe2000801080e */
[----:B------:R-:W-:-:S01]  /*6940*/  FFMA.FTZ R68, R76, UR40, -R14 ;  /* 0x000000284c447c23 */ /* 0x000fc2000801080e */
[--C-:B------:R-:W-:Y:S01]  /*6950*/  FFMA.FTZ R69, R77, UR40, -R14.reuse ;  /* 0x000000284d457c23 */ /* 0x100fe2000801080e */
[----:B------:R-:W-:-:S01]  /*6960*/  FFMA.FTZ R76, R84, UR40, -R14 ;  /* 0x00000028544c7c23 */ /* 0x000fc2000801080e */
[----:B------:R-:W-:-:S02]  /*6970*/  FSEL R77, R10, RZ, P6 ;  /* 0x000000ff0a4d7208 */ /* 0x000fc40003000000 */
[----:B------:R-:W-:Y:S01]  /*6980*/  MUFU.EX2 R45, R45 ;  /* 0x0000002d002d7308 */ /* 0x000fe20000000800 */
[----:B0-----:R-:W-:Y:S02]  /*6990*/  FMNMX.FTZ R57, R83, R56, !PT ;  /* 0x0000003853397209 */ /* 0x001fe40007810000 */
[----:B------:R-:W-:Y:S02]  /*69a0*/  FADD.FTZ R77, -R77, R2 ;  /* 0x000000024d4d7221 */ /* 0x000fe40000010100 */
[----:B------:R-:W-:Y:S01]  /*69b0*/  FMNMX.FTZ R56, R86, R57, !PT ;  /* 0x0000003956387209 */ /* 0x000fe20007810000 */
[--C-:B------:R-:W-:Y:S01]  /*69c0*/  FFMA.FTZ R57, R65, UR40, -R14.reuse ;  /* 0x0000002841397c23 */ /* 0x100fe2000801080e */
[----:B------:R-:W-:-:S01]  /*69d0*/  FFMA.FTZ R65, R73, UR40, -R14 ;  /* 0x0000002849417c23 */ /* 0x000fc2000801080e */
[--C-:B------:R-:W-:Y:S01]  /*69e0*/  FFMA.FTZ R73, R81, UR40, -R14.reuse ;  /* 0x0000002851497c23 */ /* 0x100fe2000801080e */
[----:B------:R-:W-:Y:S01]  /*69f0*/  FMNMX.FTZ R136, R87, R56, !PT ;  /* 0x0000003857887209 */ /* 0x000fe20007810000 */
[----:B------:R-:W-:Y:S01]  /*6a00*/  FFMA.FTZ R81, R85, UR40, -R14 ;  /* 0x0000002855517c23 */ /* 0x000fe2000801080e */
[----:B------:R-:W-:-:S02]  /*6a10*/  IMAD.U32 R85, RZ, RZ, UR40 ;  /* 0x00000028ff557e24 */ /* 0x000fc4000f8e00ff */
[----:B------:R-:W-:Y:S01]  /*6a20*/  FMUL.FTZ R77, R77, UR40 ;  /* 0x000000284d4d7c20 */ /* 0x000fe20008410000 */
[----:B------:R-:W-:Y:S01]  /*6a30*/  MUFU.EX2 R49, R49 ;  /* 0x0000003100317308 */ /* 0x000fe20000000800 */
[----:B------:R-:W0:Y:S07]  /*6a40*/  SHFL.BFLY PT, R137, R136, 0x2, 0x1f ;  /* 0x0c401f0088897f89 */ /* 0x000e2e00000e0000 */
[----:B------:R-:W1:Y:S08]  /*6a50*/  MUFU.EX2 R77, R77 ;  /* 0x0000004d004d7308 */ /* 0x000e700000000800 */
        /* <DEDUP_REMOVED lines=34> */
[----:B------:R-:W-:Y:S01]  /*6c80*/  FFMA.FTZ R59, R62, UR40, -R2 ;  /* 0x000000283e3b7c23 */ /* 0x000fe20008010802 */
[----:B------:R-:W-:Y:S01]  /*6c90*/  FMUL.FTZ R0, R0, UR40 ;  /* 0x0000002800007c20 */ /* 0x000fe20008410000 */
[----:B------:R-:W-:Y:S01]  /*6ca0*/  MUFU.EX2 R29, R29 ;  /* 0x0000001d001d7308 */ /* 0x000fe20000000800 */
[----:B-1----:R-:W-:-:S07]  /*6cb0*/  FFMA.FTZ R62, R77, R5, R20 ;  /* 0x000000054d3e7223 */ /* 0x002fce0000010014 */
[----:B------:R-:W0:Y:S08]  /*6cc0*/  MUFU.EX2 R0, R0 ;  /* 0x0000000000007308 */ /* 0x000e300000000800 */
[----:B------:R-:W1:Y:S08]  /*6cd0*/  MUFU.EX2 R27, R27 ;  /* 0x0000001b001b7308 */ /* 0x000e700000000800 */
[----:B------:R-:W2:Y:S01]  /*6ce0*/  MUFU.EX2 R30, R30 ;  /* 0x0000001e001e7308 */ /* 0x000ea20000000800 */
[----:B0-----:R-:W-:-:S01]  /*6cf0*/  FFMA.FTZ R5, R0, R4, R29 ;  /* 0x0000000400057223 */ /* 0x001fc2000001001d */
[----:B------:R-:W-:Y:S01]  /*6d00*/  FADD.FTZ R4, R11, R62 ;  /* 0x0000003e0b047221 */ /* 0x000fe20000010000 */
[----:B------:R-:W-:-:S05]  /*6d10*/  FFMA.FTZ R62, R63, UR40, -R2 ;  /* 0x000000283f3e7c23 */ /* 0x000fca0008010802 */
[----:B------:R-:W0:Y:S08]  /*6d20*/  MUFU.EX2 R31, R31 ;  /* 0x0000001f001f7308 */ /* 0x000e300000000800 */
[----:B------:R-:W3:Y:S08]  /*6d30*/  MUFU.EX2 R34, R34 ;  /* 0x0000002200227308 */ /* 0x000ef00000000800 */
[----:B------:R4:W-:Y:S08]  /*6d40*/  MUFU.EX2 R51, R84 ;  /* 0x0000005400337308 */ /* 0x0009f00000000800 */
[----:B------:R-:W5:Y:S01]  /*6d50*/  MUFU.EX2 R35, R35 ;  /* 0x0000002300237308 */ /* 0x000f620000000800 */
[----:B----4-:R-:W-:-:S01]  /*6d60*/  FADD.FTZ R84, R80, R5 ;  /* 0x0000000550547221 */ /* 0x010fc20000010000 */
[----:B------:R-:W-:-:S03]  /*6d70*/  FADD.FTZ R5, R21, R4 ;  /* 0x0000000415057221 */ /* 0x000fc60000010000 */
[----:B-1----:R-:W-:Y:S01]  /*6d80*/  FADD.FTZ R63, R27, R84 ;  /* 0x000000541b3f7221 */ /* 0x002fe20000010000 */
[----:B------:R-:W-:-:S02]  /*6d90*/  FADD.FTZ R4, R24, R5 ;  /* 0x0000000518047221 */ /* 0x000fc40000010000 */
[----:B------:R-:W1:Y:S01]  /*6da0*/  MUFU.EX2 R38, R38 ;  /* 0x0000002600267308 */ /* 0x000e620000000800 */
[----:B--2---:R-:W-:-:S01]  /*6db0*/  FADD.FTZ R84, R30, R63 ;  /* 0x0000003f1e547221 */ /* 0x004fc20000010000 */
[----:B------:R-:W-:Y:S01]  /*6dc0*/  FADD.FTZ R5, R25, R4 ;  /* 0x0000000419057221 */ /* 0x000fe20000010000 */
[----:B------:R-:W-:-:S01]  /*6dd0*/  FFMA.FTZ R63, R66, UR40, -R2 ;  /* 0x00000028423f7c23 */ /* 0x000fc20008010802 */
[----:B------:R-:W-:Y:S01]  /*6de0*/  FFMA.FTZ R66, R67, UR40, -R2 ;  /* 0x0000002843427c23 */ /* 0x000fe20008010802 */
[----:B0-----:R-:W-:-:S01]  /*6df0*/  FADD.FTZ R85, R31, R84 ;  /* 0x000000541f557221 */ /* 0x001fc20000010000 */
[----:B------:R-:W-:Y:S01]  /*6e00*/  FADD.FTZ R5, R26, R5 ;  /* 0x000000051a057221 */ /* 0x000fe20000010000 */
[----:B------:R-:W-:-:S01]  /*6e10*/  FFMA.FTZ R67, R70, UR40, -R2 ;  /* 0x0000002846437c23 */ /* 0x000fc20008010802 */
[----:B------:R-:W0:Y:S01]  /*6e20*/  MUFU.EX2 R39, R39 ;  /* 0x0000002700277308 */ /* 0x000e220000000800 */
[----:B---3--:R-:W-:-:S01]  /*6e30*/  FADD.FTZ R4, R34, R85 ;  /* 0x0000005522047221 */ /* 0x008fc20000010000 */
[----:B------:R-:W-:-:S03]  /*6e40*/  FADD.FTZ R84, R28, R5 ;  /* 0x000000051c547221 */ /* 0x000fc60000010000 */
[----:B-----5:R-:W-:Y:S01]  /*6e50*/  FADD.FTZ R5, R35, R4 ;  /* 0x0000000423057221 */ /* 0x020fe20000010000 */
[----:B------:R-:W-:-:S02]  /*6e60*/  FADD.FTZ R85, R33, R84 ;  /* 0x0000005421557221 */ /* 0x000fc40000010000 */
[----:B------:R-:W2:Y:S01]  /*6e70*/  MUFU.EX2 R42, R42 ;  /* 0x0000002a002a7308 */ /* 0x000ea20000000800 */
[----:B-1----:R-:W-:-:S01]  /*6e80*/  FADD.FTZ R4, R38, R5 ;  /* 0x0000000526047221 */ /* 0x002fc20000010000 */
[----:B------:R-:W-:-:S04]  /*6e90*/  FADD.FTZ R70, R32, R85 ;  /* 0x0000005520467221 */ /* 0x000fc80000010000 */
[----:B------:R-:W-:Y:S01]  /*6ea0*/  FADD.FTZ R85, R37, R70 ;  /* 0x0000004625557221 */ /* 0x000fe20000010000 */
[----:B------:R-:W-:-:S01]  /*6eb0*/  FFMA.FTZ R70, R71, UR40, -R2 ;  /* 0x0000002847467c23 */ /* 0x000fc20008010802 */
[----:B------:R-:W1:Y:S01]  /*6ec0*/  MUFU.EX2 R43, R43 ;  /* 0x0000002b002b7308 */ /* 0x000e620000000800 */
[----:B0-----:R-:W-:-:S01]  /*6ed0*/  FADD.FTZ R5, R39, R4 ;  /* 0x0000000427057221 */ /* 0x001fc20000010000 */
[----:B------:R-:W-:Y:S01]  /*6ee0*/  FADD.FTZ R84, R36, R85 ;  /* 0x0000005524547221 */ /* 0x000fe20000010000 */
[----:B------:R-:W-:-:S03]  /*6ef0*/  FFMA.FTZ R71, R74, UR40, -R2 ;  /* 0x000000284a477c23 */ /* 0x000fc60008010802 */
[----:B------:R-:W-:Y:S02]  /*6f00*/  FADD.FTZ R85, R41, R84 ;  /* 0x0000005429557221 */ /* 0x000fe40000010000 */
[----:B------:R-:W0:Y:S01]  /*6f10*/  MUFU.EX2 R46, R46 ;  /* 0x0000002e002e7308 */ /* 0x000e220000000800 */
[----:B--2---:R-:W-:-:S01]  /*6f20*/  FADD.FTZ R4, R42, R5 ;  /* 0x000000052a047221 */ /* 0x004fc20000010000 */
[----:B------:R-:W-:-:S04]  /*6f30*/  FADD.FTZ R74, R40, R85 ;  /* 0x00000055284a7221 */ /* 0x000fc80000010000 */
[----:B------:R-:W-:Y:S01]  /*6f40*/  FADD.FTZ R85, R45, R74 ;  /* 0x0000004a2d557221 */ /* 0x000fe20000010000 */
[----:B------:R-:W-:-:S01]  /*6f50*/  FFMA.FTZ R74, R75, UR40, -R2 ;  /* 0x000000284b4a7c23 */ /* 0x000fc20008010802 */
[----:B------:R-:W2:Y:S01]  /*6f60*/  MUFU.EX2 R47, R47 ;  /* 0x0000002f002f7308 */ /* 0x000ea20000000800 */
[----:B-1----:R-:W-:-:S01]  /*6f70*/  FADD.FTZ R5, R43, R4 ;  /* 0x000000042b057221 */ /* 0x002fc20000010000 */
[----:B------:R-:W-:Y:S01]  /*6f80*/  FADD.FTZ R84, R44, R85 ;  /* 0x000000552c547221 */ /* 0x000fe20000010000 */
[----:B------:R-:W-:-:S03]  /*6f90*/  FFMA.FTZ R75, R78, UR40, -R2 ;  /* 0x000000284e4b7c23 */ /* 0x000fc60008010802 */
[----:B------:R-:W-:Y:S02]  /*6fa0*/  FADD.FTZ R85, R49, R84 ;  /* 0x0000005431557221 */ /* 0x000fe40000010000 */
[----:B------:R-:W1:Y:S01]  /*6fb0*/  MUFU.EX2 R50, R50 ;  /* 0x0000003200327308 */ /* 0x000e620000000800 */
[----:B0-----:R-:W-:-:S01]  /*6fc0*/  FADD.FTZ R4, R46, R5 ;  /* 0x000000052e047221 */ /* 0x001fc20000010000 */
[----:B------:R-:W-:-:S04]  /*6fd0*/  FADD.FTZ R78, R48, R85 ;  /* 0x00000055304e7221 */ /* 0x000fc80000010000 */
[----:B------:R-:W-:Y:S01]  /*6fe0*/  FADD.FTZ R85, R15, R78 ;  /* 0x0000004e0f557221 */ /* 0x000fe20000010000 */
[----:B------:R-:W-:-:S01]  /*6ff0*/  FFMA.FTZ R78, R79, UR40, -R2 ;  /* 0x000000284f4e7c23 */ /* 0x000fc20008010802 */
[----:B------:R-:W0:Y:S01]  /*7000*/  MUFU.EX2 R54, R54 ;  /* 0x0000003600367308 */ /* 0x000e220000000800 */
[----:B--2---:R-:W-:-:S01]  /*7010*/  FADD.FTZ R5, R47, R4 ;  /* 0x000000042f057221 */ /* 0x004fc20000010000 */
[----:B------:R-:W-:Y:S01]  /*7020*/  FADD.FTZ R84, R52, R85 ;  /* 0x0000005534547221 */ /* 0x000fe20000010000 */
[----:B------:R-:W-:-:S03]  /*7030*/  FFMA.FTZ R79, R82, UR40, -R2 ;  /* 0x00000028524f7c23 */ /* 0x000fc60008010802 */
[----:B------:R-:W-:Y:S02]  /*7040*/  FADD.FTZ R85, R53, R84 ;  /* 0x0000005435557221 */ /* 0x000fe40000010000 */
[----:B------:R-:W2:Y:S01]  /*7050*/  MUFU.EX2 R55, R55 ;  /* 0x0000003700377308 */ /* 0x000ea20000000800 */
[----:B-1----:R-:W-:-:S01]  /*7060*/  FADD.FTZ R4, R50, R5 ;  /* 0x0000000532047221 */ /* 0x002fc20000010000 */
[----:B------:R-:W-:-:S03]  /*7070*/  FADD.FTZ R82, R56, R85 ;  /* 0x0000005538527221 */ /* 0x000fc60000010000 */
[----:B------:R-:W-:Y:S01]  /*7080*/  FADD.FTZ R5, R51, R4 ;  /* 0x0000000433057221 */ /* 0x000fe20000010000 */
[----:B------:R-:W-:-:S01]  /*7090*/  FADD.FTZ R85, R57, R82 ;  /* 0x0000005239557221 */ /* 0x000fc20000010000 */
[----:B------:R-:W-:Y:S01]  /*70a0*/  FFMA.FTZ R82, R83, UR40, -R2 ;  /* 0x0000002853527c23 */ /* 0x000fe20008010802 */
[----:B------:R-:W1:Y:S01]  /*70b0*/  MUFU.EX2 R58, R58 ;  /* 0x0000003a003a7308 */ /* 0x000e620000000800 */
[----:B0-----:R-:W-:-:S01]  /*70c0*/  FADD.FTZ R4, R54, R5 ;  /* 0x0000000536047221 */ /* 0x001fc20000010000 */
[----:B------:R-:W-:Y:S01]  /*70d0*/  FADD.FTZ R84, R60, R85 ;  /* 0x000000553c547221 */ /* 0x000fe20000010000 */
[----:B------:R-:W-:-:S01]  /*70e0*/  FFMA.FTZ R83, R86, UR40, -R2 ;  /* 0x0000002856537c23 */ /* 0x000fc20008010802 */
[----:B------:R-:W-:Y:S02]  /*70f0*/  FFMA.FTZ R2, R87, UR40, -R2 ;  /* 0x0000002857027c23 */ /* 0x000fe40008010802 */
[----:B------:R-:W-:-:S02]  /*7100*/  FADD.FTZ R85, R61, R84 ;  /* 0x000000543d557221 */ /* 0x000fc40000010000 */
[----:B------:R-:W0:Y:S01]  /*7110*/  MUFU.EX2 R59, R59 ;  /* 0x0000003b003b7308 */ /* 0x000e220000000800 */
[----:B--2---:R-:W-:-:S01]  /*7120*/  FADD.FTZ R5, R55, R4 ;  /* 0x0000000437057221 */ /* 0x004fc20000010000 */
[----:B------:R-:W-:-:S04]  /*7130*/  FADD.FTZ R84, R64, R85 ;  /* 0x0000005540547221 */ /* 0x000fc80000010000 */
[----:B------:R-:W-:Y:S02]  /*7140*/  FADD.FTZ R85, R65, R84 ;  /* 0x0000005441557221 */ /* 0x000fe40000010000 */
        /* <DEDUP_REMOVED lines=38> */
[----:B0-----:R-:W-:-:S03]  /*73b0*/  FADD.FTZ R5, R81, R84 ;  /* 0x0000005451057221 */ /* 0x001fc60000010000 */
[----:B--2---:R-:W-:Y:S01]  /*73c0*/  FADD.FTZ R4, R2, R85 ;  /* 0x0000005502047221 */ /* 0x004fe20000010000 */
[----:B------:R-:W-:Y:S06]  /*73d0*/  @!P0 BRA `(.L_x_8859) ;  /* 0x0000000000048947 */ /* 0x000fec0003800000 */
[----:B------:R-:W-:Y:S01]  /*73e0*/  BPT.TRAP 0x1 ;  /* 0x000000040000795c */ /* 0x000fe20000300000 */
.L_x_8859:
        /* <DEDUP_REMOVED lines=94> */
.L_x_8842:
        /* <DEDUP_REMOVED lines=14> */
.L_x_8862:
[----:B------:R-:W-:-:S13]  /*7ab0*/  ISETP.NE.AND P2, PT, R10, 0x1, PT ;  /* 0x000000010a00780c */ /* 0x000fda0003f45270 */
[----:B------:R-:W0:Y:S02]  /*7ac0*/  @P2 LDC.64 R8, c[0x0][0x9e8] ;  /* 0x00027a00ff082b82 */ /* 0x000e240000000a00 */
[----:B0-----:R-:W-:-:S05]  /*7ad0*/  @P2 IMAD.HI.U32 R8, R23, R8, RZ ;  /* 0x0000000817082227 */ /* 0x001fca00078e00ff */
[----:B------:R-:W-:-:S07]  /*7ae0*/  @P2 SHF.R.U32.HI R23, RZ, R9, R8 ;  /* 0x00000009ff172219 */ /* 0x000fce0000011608 */
.L_x_8863:
[----:B------:R-:W-:-:S05]  /*7af0*/  IMAD R23, R23, R10, RZ ;  /* 0x0000000a17177224 */ /* 0x000fca00078e02ff */
[----:B------:R-:W-:-:S13]  /*7b00*/  R2UR UR7, R23 ;  /* 0x00000000170772ca */ /* 0x000fda00000e0000 */
[----:B------:R-:W-:-:S04]  /*7b10*/  UISETP.LT.AND UP0, UPT, UR6, UR7, UPT ;  /* 0x000000070600728c */ /* 0x000fc8000bf01270 */
[----:B------:R-:W-:-:S12]  /*7b20*/  USEL UR6, UR6, UR7, !UP0 ;  /* 0x0000000706067287 */ /* 0x000fd8000c000000 */
.L_x_8861:
        /* <DEDUP_REMOVED lines=12> */
.L_x_8874:
[----:B------:R-:W-:-:S04]  /*7bf0*/  UIADD3 UR37, UR19, 0x1, URZ ;  /* 0x0000000113257890 */ /* 0x000fc8000fffe03f */
[----:B------:R-:W-:-:S04]  /*7c00*/  UISETP.NE.AND UP0, UPT, UR37, 0x2, UPT ;  /* 0x000000022500788c */ /* 0x000fc8000bf05270 */
[----:B------:R-:W-:Y:S02]  /*7c10*/  USEL UR36, URZ, 0x1, UP0 ;  /* 0x000000013f247887 */ /* 0x000fe40008000000 */
[----:B------:R-:W-:Y:S02]  /*7c20*/  USEL UR37, UR37, URZ, UP0 ;  /* 0x0000003f25257287 */ /* 0x000fe40008000000 */
[----:B------:R-:W-:Y:S01]  /*7c30*/  ULOP3.LUT UR36, UR18, UR36, URZ, 0x3c, !UPT ;  /* 0x0000002412247292 */ /* 0x000fe2000f8e3c3f */
[----:B------:R-:W-:Y:S11]  /*7c40*/  @!P0 BRA `(.L_x_8865) ;  /* 0x0000000000048947 */ /* 0x000ff60003800000 */
[----:B------:R-:W-:Y:S01]  /*7c50*/  BPT.TRAP 0x1 ;  /* 0x000000040000795c */ /* 0x000fe20000300000 */
.L_x_8865:
[----:B------:R-:W-:Y:S01]  /*7c60*/  ULEA UR6, UR37, UR45, 0x3 ;  /* 0x0000002d25067291 */ /* 0x000fe2000f8e183f */
[----:B------:R-:W-:-:S05]  /*7c70*/  IMAD.U32 R0, RZ, RZ, UR36 ;  /* 0x00000024ff007e24 */ /* 0x000fca000f8e00ff */
[----:B------:R-:W-:-:S04]  /*7c80*/  SHF.L.U32 R0, R0, 0x1f, RZ ;  /* 0x0000001f00007819 */ /* 0x000fc800000006ff */
[----:B------:R0:W1:Y:S01]  /*7c90*/  SYNCS.PHASECHK.TRANS64.TRYWAIT P2, [UR6+0x19c30], R0 ;  /* 0x019c3000ff0075a7 */ /* 0x0000620008040146 */
[----:B------:R-:W-:Y:S05]  /*7ca0*/  @!P0 BRA `(.L_x_8866) ;  /* 0x0000000000048947 */ /* 0x000fea0003800000 */
[----:B------:R-:W-:Y:S01]  /*7cb0*/  BPT.TRAP 0x1 ;  /* 0x000000040000795c */ /* 0x000fe20000300000 */
.L_x_8866:
[----:B-1----:R-:W-:Y:S05]  /*7cc0*/  @P2 BRA `(.L_x_8867) ;  /* 0x0000000000082947 */ /* 0x002fea0003800000 */
[----:B------:R-:W1:Y:S02]  /*7cd0*/  SYNCS.PHASECHK.TRANS64.TRYWAIT P2, [UR6+0x19c30], R0 ;  /* 0x019c3000ff0075a7 */ /* 0x000e640008040146 */
[----:B-1----:R-:W-:Y:S05]  /*7ce0*/  @!P2 BRA `(.L_x_8868) ;  /* 0x000000c00014a947 */ /* 0x002fea0003800000 */
.L_x_8867:
        /* <DEDUP_REMOVED lines=17> */
.L_x_8869:
[----:B------:R-:W-:Y:S01]  /*7e00*/  ULEA UR11, UR19, UR45, 0x3 ;  /* 0x0000002d130b7291 */ /* 0x000fe2000f8e183f */
[----:B01----:R-:W-:-:S05]  /*7e10*/  IMAD.U32 R0, RZ, RZ, UR18 ;  /* 0x00000012ff007e24 */ /* 0x003fca000f8e00ff */
[----:B------:R-:W-:-:S04]  /*7e20*/  SHF.L.U32 R0, R0, 0x1f, RZ ;  /* 0x0000001f00007819 */ /* 0x000fc800000006ff */
[----:B------:R0:W1:Y:S01]  /*7e30*/  SYNCS.PHASECHK.TRANS64.TRYWAIT P2, [UR11+0x19c50], R0 ;  /* 0x019c5000ff0075a7 */ /* 0x000062000804014b */
[----:B------:R-:W-:Y:S05]  /*7e40*/  @!P0 BRA `(.L_x_8870) ;  /* 0x0000000000048947 */ /* 0x000fea0003800000 */
[----:B------:R-:W-:Y:S01]  /*7e50*/  BPT.TRAP 0x1 ;  /* 0x000000040000795c */ /* 0x000fe20000300000 */
.L_x_8870:
[----:B-1----:R-:W-:Y:S05]  /*7e60*/  @P2 BRA `(.L_x_8871) ;  /* 0x0000000000082947 */ /* 0x002fea0003800000 */
[----:B------:R-:W1:Y:S02]  /*7e70*/  SYNCS.PHASECHK.TRANS64.TRYWAIT P2, [UR11+0x19c50], R0 ;  /* 0x019c5000ff0075a7 */ /* 0x000e64000804014b */
[----:B-1----:R-:W-:Y:S05]  /*7e80*/  @!P2 BRA `(.L_x_8872) ;  /* 0x000000bc00c4a947 */ /* 0x002fea0003800000 */
.L_x_8871:
        /* <DEDUP_REMOVED lines=75> */
[----:B------:R-:W-:-:S03]  /*8340*/  FMNMX.FTZ R10, R87, R2, !PT ;  /* 0x00000002570a7209 */ /* 0x000fc60007810000 */
[----:B------:R-:W0:Y:S01]  /*8350*/  SHFL.BFLY PT, R13, R8, 0x2, 0x1f ;  /* 0x0c401f00080d7f89 */ /* 0x000e2200000e0000 */
[----:B------:R-:W-:Y:S02]  /*8360*/  WARPGROUP.DEPBAR.LE gsb0, 0x0 ;  /* 0x00008000000079c5 */ /* 0x000fe40000010000 */
[----:B------:R-:W-:Y:S01]  /*8370*/  WARPGROUP.ARRIVE ;  /* 0x00000000000079c5 */ /* 0x000fe20000000000 */
[----:B------:R-:W1:Y:S05]  /*8380*/  SHFL.BFLY PT, R15, R10, 0x2, 0x1f ;  /* 0x0c401f000a0f7f89 */ /* 0x000e6a00000e0000 */
[----:B------:R-:W-:Y:S01]  /*8390*/  QGMMA.64x96x32.F32.E4M3.E4M3 R88, R144, gdesc[UR4], R88, gsb0 ;  /* 0x0160000490587df3 */ /* 0x000fe20008000858 */
[----:B------:R-:W-:Y:S01]  /*83a0*/  UIADD3 UR6, UR10, 0x4, URZ ;  /* 0x000000040a067890 */ /* 0x000fe2000fffe03f */
[----:B------:R-:W-:Y:S01]  /*83b0*/  UMOV UR7, 0x40000040 ;  /* 0x4000004000077882 */ /* 0x000fe20000000000 */
[----:B0-----:R-:W-:-:S02]  /*83c0*/  FMNMX.FTZ R13, R8, R13, !PT ;  /* 0x0000000d080d7209 */ /* 0x001fc40007810000 */
[----:B-1----:R-:W-:-:S03]  /*83d0*/  FMNMX.FTZ R15, R10, R15, !PT ;  /* 0x0000000f0a0f7209 */ /* 0x002fc60007810000 */
[----:B------:R-:W0:Y:S04]  /*83e0*/  SHFL.BFLY PT, R2, R13, 0x1, 0x1f ;  /* 0x0c201f000d027f89 */ /* 0x000e2800000e0000 */
[----:B------:R-:W1:Y:S01]  /*83f0*/  SHFL.BFLY PT, R0, R15, 0x1, 0x1f ;  /* 0x0c201f000f007f89 */ /* 0x000e6200000e0000 */
[----:B0-----:R-:W-:Y:S02]  /*8400*/  FMNMX.FTZ R2, R13, R2, !PT ;  /* 0x000000020d027209 */ /* 0x001fe40007810000 */
[----:B-1----:R-:W-:-:S03]  /*8410*/  FMNMX.FTZ R0, R15, R0, !PT ;  /* 0x000000000f007209 */ /* 0x002fc60007810000 */
[C---:B------:R-:W-:Y:S01]  /*8420*/  FADD.FTZ R9, -R2.reuse, R9 ;  /* 0x0000000902097221 */ /* 0x040fe20000010100 */
[----:B------:R-:W-:-:S03]  /*8430*/  FFMA.FTZ R10, R2, R21, -8 ;  /* 0xc1000000020a7423 */ /* 0x000fc60000010015 */
[----:B------:R-:W-:Y:S01]  /*8440*/  FMUL.FTZ R8, R9, UR40 ;  /* 0x0000002809087c20 */ /* 0x000fe20008410000 */
[----:B------:R-:W-:-:S01]  /*8450*/  FADD.FTZ R9, -R0, R11 ;  /* 0x0000000b00097221 */ /* 0x000fc20000010100 */
[--C-:B------:R-:W-:Y:S01]  /*8460*/  FFMA.FTZ R11, R24, UR40, -R10.reuse ;  /* 0x00000028180b7c23 */ /* 0x100fe2000801080a */
[----:B------:R-:W-:-:S01]  /*8470*/  FFMA.FTZ R24, R37, UR40, -R10 ;  /* 0x0000002825187c23 */ /* 0x000fc2000801080a */
[--C-:B------:R-:W-:Y:S01]  /*8480*/  FFMA.FTZ R37, R56, UR40, -R10.reuse ;  /* 0x0000002838257c23 */ /* 0x100fe2000801080a */
[----:B------:R-:W-:-:S01]  /*8490*/  FFMA.FTZ R56, R69, UR40, -R10 ;  /* 0x0000002845387c23 */ /* 0x000fc2000801080a */
[----:B------:R-:W-:Y:S02]  /*84a0*/  IMAD.U32 R69, RZ, RZ, UR40 ;  /* 0x00000028ff457e24 */ /* 0x000fe4000f8e00ff */
[----:B------:R-:W-:Y:S01]  /*84b0*/  FMUL.FTZ R9, R9, UR40 ;  /* 0x0000002809097c20 */ /* 0x000fe20008410000 */
        /* <DEDUP_REMOVED lines=45> */
[--C-:B------:R-:W-:Y:S01]  /*8790*/  FFMA.FTZ R59, R59, UR40, -R69.reuse ;  /* 0x000000283b3b7c23 */ /* 0x100fe20008010845 */
[----:B------:R-:W-:-:S01]  /*87a0*/  FFMA.FTZ R62, R62, UR40, -R69 ;  /* 0x000000283e3e7c23 */ /* 0x000fc20008010845 */
[----:B------:R-:W-:Y:S01]  /*87b0*/  FFMA.FTZ R48, R61, UR40, -R10 ;  /* 0x000000283d307c23 */ /* 0x000fe2000801080a */
[----:B------:R-:W-:-:S01]  /*87c0*/  FFMA.FTZ R63, R63, UR40, -R69 ;  /* 0x000000283f3f7c23 */ /* 0x000fc20008010845 */
[----:B------:R-:W-:-:S02]  /*87d0*/  WARPGROUP.DEPBAR.LE gsb0, 0x0 ;  /* 0x00008000000079c5 */ /* 0x000fc40000010000 */
[----:B------:R-:W-:Y:S01]  /*87e0*/  WARPGROUP.ARRIVE ;  /* 0x00000000000079c5 */ /* 0x000fe20000000000 */
[----:B------:R-:W1:Y:S01]  /*87f0*/  MUFU.EX2 R13, R13 ;  /* 0x0000000d000d7308 */ /* 0x000e620000000800 */
[----:B0-----:R-:W-:-:S01]  /*8800*/  FADD.FTZ R72, R12, R5 ;  /* 0x000000050c487221 */ /* 0x001fc20000010000 */
[----:B------:R-:W-:Y:S01]  /*8810*/  FFMA.FTZ R45, R64, UR40, -R10 ;  /* 0x00000028402d7c23 */ /* 0x000fe2000801080a */
[----:B------:R-:W-:-:S01]  /*8820*/  FFMA.FTZ R66, R66, UR40, -R69 ;  /* 0x0000002842427c23 */ /* 0x000fc20008010845 */
[----:B------:R-:W-:Y:S01]  /*8830*/  FFMA.FTZ R52, R65, UR40, -R10 ;  /* 0x0000002841347c23 */ /* 0x000fe2000801080a */
[----:B------:R-:W-:Y:S01]  /*8840*/  QGMMA.64x96x32.F32.E4M3.E4M3 R88, R140, gdesc[UR4], R88, gsb0 ;  /* 0x016000048c587df3 */ /* 0x000fe20008000858 */
[----:B--2---:R-:W-:-:S01]  /*8850*/  FADD.FTZ R5, R27, R4 ;  /* 0x000000041b057221 */ /* 0x004fc20000010000 */
[----:B------:R-:W-:Y:S01]  /*8860*/  UIADD3 UR6, UR10, 0x6, URZ ;  /* 0x000000060a067890 */ /* 0x000fe2000fffe03f */
[----:B------:R-:W0:Y:S01]  /*8870*/  MUFU.EX2 R30, R30 ;  /* 0x0000001e001e7308 */ /* 0x000e220000000800 */
[----:B------:R-:W-:Y:S01]  /*8880*/  UMOV UR7, 0x40000040 ;  /* 0x4000004000077882 */ /* 0x000fe20000000000 */
[----:B------:R-:W-:Y:S01]  /*8890*/  FFMA.FTZ R67, R67, UR40, -R69 ;  /* 0x0000002843437c23 */ /* 0x000fe20008010845 */
        /* <DEDUP_REMOVED lines=38> */
[----:B------:R-:W-:Y:S06]  /*8b00*/  QGMMA.64x96x32.F32.E4M3.E4M3 R88, R136, gdesc[UR4], R88, gsb0 ;  /* 0x0160000488587df3 */ /* 0x000fec0008000858 */
        /* <DEDUP_REMOVED lines=60> */
[----:B0-----:R-:W-:-:S01]  /*8ed0*/  FADD.FTZ R79, R49, R78 ;  /* 0x0000004e314f7221 */ /* 0x001fc20000010000 */
[----:B------:R-:W-:-:S06]  /*8ee0*/  IMAD.U32 R78, RZ, RZ, UR37 ;  /* 0x00000025ff4e7e24 */ /* 0x000fcc000f8e00ff */
        /* <DEDUP_REMOVED lines=12> */
[----:B------:R-:W-:-:S04]  /*8fb0*/  @!P1 PRMT R4, RZ, 0x654, R4 ;  /* 0x00000654ff049816 */ /* 0x000fc80000000004 */
[----:B------:R-:W2:Y:S01]  /*8fc0*/  MUFU.EX2 R73, R73 ;  /* 0x0000004900497308 */ /* 0x000ea20000000800 */
[----:B-1----:R-:W-:-:S01]  /*8fd0*/  FADD.FTZ R80, R72, R5 ;  /* 0x0000000548507221 */ /* 0x002fc20000010000 */
[----:B------:R1:W-:Y:S06]  /*8fe0*/  @!P1 SYNCS.ARRIVE.TRANS64.RED.A1T0 RZ, [R4+URZ], RZ ;  /* 0x000000ff04ff99a7 */ /* 0x0003ec000810043f */
        /* <DEDUP_REMOVED lines=28> */
.L_x_8873:
        /* <DEDUP_REMOVED lines=90> */
.L_x_8864:
[----:B------:R-:W-:-:S13]  /*9750*/  ISETP.GE.AND P2, PT, R3, UR42, PT ;  /* 0x0000002a03007c0c */ /* 0x000fda000bf46270 */
[----:B------:R-:W-:Y:S05]  /*9760*/  @!P2 BRA `(.L_x_8875) ;  /* 0x0000002c0008a947 */ /* 0x000fea0003800000 */
[----:B------:R-:W-:Y:S01]  /*9770*/  IMAD.IADD R11, R17, 0x1, -R18 ;  /* 0x00000001110b7824 */ /* 0x000fe200078e0a12 */
[----:B------:R-:W-:Y:S01]  /*9780*/  UMOV UR17, UR36 ;  /* 0x0000002400117c82 */ /* 0x000fe20008000000 */
[----:B------:R-:W-:Y:S01]  /*9790*/  IMAD.MOV.U32 R8, RZ, RZ, R0 ;  /* 0x000000ffff087224 */ /* 0x000fe200078e0000 */
[----:B------:R-:W-:Y:S01]  /*97a0*/  UMOV UR18, UR37 ;  /* 0x0000002500127c82 */ /* 0x000fe20008000000 */
[C---:B------:R-:W-:Y:S01]  /*97b0*/  IMAD.IADD R10, R11.reuse, 0x1, R7 ;  /* 0x000000010b0a7824 */ /* 0x040fe200078e0207 */
[----:B------:R-:W-:Y:S01]  /*97c0*/  ULDC UR19, c[0x0][0x9e4] ;  /* 0x0002790000137ab9 */ /* 0x000fe20000000800 */
[----:B------:R-:W-:Y:S01]  /*97d0*/  IMAD.IADD R11, R11, 0x1, R6 ;  /* 0x000000010b0b7824 */ /* 0x000fe200078e0206 */
[----:B------:R-:W-:Y:S01]  /*97e0*/  ULDC UR20, c[0x0][0x9dc] ;  /* 0x0002770000147ab9 */ /* 0x000fe20000000800 */
[----:B------:R-:W-:Y:S01]  /*97f0*/  IMAD.MOV.U32 R9, RZ, RZ, R2 ;  /* 0x000000ffff097224 */ /* 0x000fe200078e0002 */
[----:B------:R-:W-:Y:S01]  /*9800*/  LOP3.LUT R12, RZ, R10, RZ, 0x33, !PT ;  /* 0x0000000aff0c7212 */ /* 0x000fe200078e33ff */
[----:B------:R-:W-:Y:S01]  /*9810*/  ULDC UR21, c[0x0][0x9e0] ;  /* 0x0002780000157ab9 */ /* 0x000fe20000000800 */
[----:B------:R-:W-:-:S07]  /*9820*/  LOP3.LUT R13, RZ, R11, RZ, 0x33, !PT ;  /* 0x0000000bff0d7212 */ /* 0x000fce00078e33ff */
.L_x_8893:
[----:B------:R-:W-:-:S04]  /*9830*/  UISETP.NE.AND UP0, UPT, UR18, 0x1, UPT ;  /* 0x000000011200788c */ /* 0x000fc8000bf05270 */
[----:B------:R-:W-:-:S04]  /*9840*/  USEL UR36, URZ, 0x1, UP0 ;  /* 0x000000013f247887 */ /* 0x000fc80008000000 */
[----:B------:R-:W-:Y:S01]  /*9850*/  ULOP3.LUT UR36, UR17, UR36, URZ, 0x3c, !UPT ;  /* 0x0000002411247292 */ /* 0x000fe2000f8e3c3f */
[----:B------:R-:W-:Y:S11]  /*9860*/  @!P0 BRA `(.L_x_8876) ;  /* 0x0000000000048947 */ /* 0x000ff60003800000 */
[----:B------:R-:W-:Y:S01]  /*9870*/  BPT.TRAP 0x1 ;  /* 0x000000040000795c */ /* 0x000fe20000300000 */
.L_x_8876:
        /* <DEDUP_REMOVED lines=9> */
.L_x_8877:
[----:B-1----:R-:W-:Y:S05]  /*9910*/  @P2 BRA `(.L_x_8878) ;  /* 0x0000000000082947 */ /* 0x002fea0003800000 */
[----:B------:R-:W1:Y:S02]  /*9920*/  SYNCS.PHASECHK.TRANS64.TRYWAIT P2, [UR22+0x19c30], R0 ;  /* 0x019c3000ff0075a7 */ /* 0x000e640008040156 */
[----:B-1----:R-:W-:Y:S05]  /*9930*/  @!P2 BRA `(.L_x_8879) ;  /* 0x000000a40030a947 */ /* 0x002fea0003800000 */
.L_x_8878:
        /* <DEDUP_REMOVED lines=17> */
.L_x_8880:
[----:B------:R-:W-:Y:S01]  /*9a50*/  ULEA UR11, UR18, UR45, 0x3 ;  /* 0x0000002d120b7291 */ /* 0x000fe2000f8e183f */
[----:B01----:R-:W-:-:S05]  /*9a60*/  IMAD.U32 R0, RZ, RZ, UR17 ;  /* 0x00000011ff007e24 */ /* 0x003fca000f8e00ff */
[----:B------:R-:W-:-:S04]  /*9a70*/  SHF.L.U32 R0, R0, 0x1f, RZ ;  /* 0x0000001f00007819 */ /* 0x000fc800000006ff */
[----:B------:R0:W1:Y:S01]  /*9a80*/  SYNCS.PHASECHK.TRANS64.TRYWAIT P2, [UR11+0x19c50], R0 ;  /* 0x019c5000ff0075a7 */ /* 0x000062000804014b */
[----:B------:R-:W-:Y:S05]  /*9a90*/  @!P0 BRA `(.L_x_8881) ;  /* 0x0000000000048947 */ /* 0x000fea0003800000 */
[----:B------:R-:W-:Y:S01]  /*9aa0*/  BPT.TRAP 0x1 ;  /* 0x000000040000795c */ /* 0x000fe20000300000 */
.L_x_8881:
[----:B-1----:R-:W-:Y:S05]  /*9ab0*/  @P2 BRA `(.L_x_8882) ;  /* 0x0000000000082947 */ /* 0x002fea0003800000 */
[----:B------:R-:W1:Y:S02]  /*9ac0*/  SYNCS.PHASECHK.TRANS64.TRYWAIT P2, [UR11+0x19c50], R0 ;  /* 0x019c5000ff0075a7 */ /* 0x000e64000804014b */
[----:B-1----:R-:W-:Y:S05]  /*9ad0*/  @!P2 BRA `(.L_x_8883) ;  /* 0x000000a000e0a947 */ /* 0x002fea0003800000 */
.L_x_8882:
[----:B------:R-:W-:Y:S01]  /*9ae0*/  UIADD3 UR6, UR45, 0x3000, URZ ;  /* 0x000030002d067890 */ /* 0x000fe2000fffe03f */
[----:B------:R-:W-:Y:S01]  /*9af0*/  WARPGROUP.ARRIVE ;  /* 0x00000000000079c5 */ /* 0x000fe20000000000 */
[----:B------:R-:W-:Y:S01]  /*9b00*/  UMOV UR7, 0x40000040 ;  /* 0x4000004000077882 */ /* 0x000fe20000000000 */
[----:B01----:R-:W-:Y:S01]  /*9b10*/  IMAD.SHL.U32 R0, R3, 0x80, RZ ;  /* 0x0000008003007824 */ /* 0x003fe200078e00ff */
[----:B------:R-:W-:Y:S01]  /*9b20*/  USHF.R.U32.HI UR6, URZ, 0x4, UR6 ;  /* 0x000000043f067899 */ /* 0x000fe20008011606 */
[----:B------:R-:W-:-:S03]  /*9b30*/  IMAD.U32 R2, RZ, RZ, UR22 ;  /* 0x00000016ff027e24 */ /* 0x000fc6000f8e00ff */
[----:B------:R-:W-:Y:S01]  /*9b40*/  ULOP3.LUT UR6, UR6, 0x3fff, URZ, 0xc0, !UPT ;  /* 0x00003fff06067892 */ /* 0x000fe2000f8ec03f */
[----:B------:R-:W-:Y:S01]  /*9b50*/  IADD3 R15, R17, 0x1, -R0 ;  /* 0x00000001110f7810 */ /* 0x000fe20007ffe800 */
[----:B------:R-:W-:Y:S02]  /*9b60*/  @!P1 VIADD R2, R2, 0x19c40 ;  /* 0x00019c4002029836 */ /* 0x000fe40000000000 */
[----:B------:R-:W-:Y:S02]  /*9b70*/  ULOP3.LUT UR6, UR6, 0x10000, URZ, 0xfc, !UPT ;  /* 0x0001000006067892 */ /* 0x000fe4000f8efc3f */
[----:B------:R-:W-:Y:S01]  /*9b80*/  IMAD.IADD R15, R15, 0x1, -R18 ;  /* 0x000000010f0f7824 */ /* 0x000fe200078e0a12 */
[----:B------:R-:W-:Y:S01]  /*9b90*/  @!P1 PRMT R2, RZ, 0x654, R2 ;  /* 0x00000654ff029816 */ /* 0x000fe20000000002 */
[----:B------:R-:W-:Y:S02]  /*9ba0*/  UIMAD UR10, UR18, 0x300, UR6 ;  /* 0x00000300120a78a4 */ /* 0x000fe4000f8e0206 */
[----:B------:R-:W-:-:S04]  /*9bb0*/  IMAD R15, R16, -0x2, R15 ;  /* 0xfffffffe100f7824 */ /* 0x000fc800078e020f */
[----:B------:R-:W-:Y:S01]  /*9bc0*/  VIADD R23, R15, UR21 ;  /* 0x000000150f177c36 */ /* 0x000fe20008000000 */
[----:B------:R-:W-:Y:S02]  /*9bd0*/  UMOV UR6, UR10 ;  /* 0x0000000a00067c82 */ /* 0x000fe40008000000 */
[----:B------:R-:W-:Y:S01]  /*9be0*/  QGMMA.64x96x32.F32.E4M3.E4M3 R88, R148, gdesc[UR4], R88, gsb0 ;  /* 0x0160000494587df3 */ /* 0x000fe20008000858 */
[----:B------:R-:W-:Y:S01]  /*9bf0*/  UIADD3 UR6, UR10, 0x2, URZ ;  /* 0x000000020a067890 */ /* 0x000fe2000fffe03f */
[----:B------:R-:W-:Y:S01]  /*9c00*/  IMAD.IADD R20, R7, 0x1, R23 ;  /* 0x0000000107147824 */ /* 0x000fe200078e0217 */
        /* <DEDUP_REMOVED lines=15> */
[----:B------:R-:W-:Y:S01]  /*9d00*/  VIADD R21, R15, UR6 ;  /* 0x000000060f157c36 */ /* 0x000fe20008000000 */
[----:B------:R-:W-:Y:S02]  /*9d10*/  WARPGROUP.DEPBAR.LE gsb0, 0x0 ;  /* 0x00008000000079c5 */ /* 0x000fe40000010000 */
[----:B------:R0:W-:Y:S02]  /*9d20*/  @!P1 SYNCS.ARRIVE.TRANS64.RED.A1T0 RZ, [R2+URZ], RZ ;  /* 0x000000ff02ff99a7 */ /* 0x0001e4000810043f */
[----:B0-----:R-:W-:Y:S01]  /*9d30*/  IMAD.IADD R2, R7, 0x1, R21 ;  /* 0x0000000107027824 */ /* 0x001fe200078e0215 */
[----:B------:R-:W-:Y:S06]  /*9d40*/  @!P5 BRA `(.L_x_8884) ;  /* 0x000000000058d947 */ /* 0x000fec0003800000 */
        /* <DEDUP_REMOVED lines=11> */
.L_x_8886:
[----:B------:R-:W-:Y:S02]  /*9e00*/  IMAD.U32 R138, RZ, RZ, UR19 ;  /* 0x00000013ff8a7e24 */ /* 0x000fe4000f8e00ff */
[----:B------:R-:W-:-:S03]  /*9e10*/  IMAD.MOV.U32 R137, RZ, RZ, R10 ;  /* 0x000000ffff897224 */ /* 0x000fc600078e000a */
[----:B------:R-:W-:-:S13]  /*9e20*/  ISETP.NE.AND P2, PT, R138, 0x1, PT ;  /* 0x000000018a00780c */ /* 0x000fda0003f45270 */
[----:B------:R-:W0:Y:S02]  /*9e30*/  @P2 LDC.64 R14, c[0x0][0x9e8] ;  /* 0x00027a00ff0e2b82 */ /* 0x000e240000000a00 */
[----:B0-----:R-:W-:-:S05]  /*9e40*/  @P2 IMAD.HI.U32 R14, R10, R14, RZ ;  /* 0x0000000e0a0e2227 */ /* 0x001fca00078e00ff */
[----:B------:R-:W-:-:S07]  /*9e50*/  @P2 SHF.R.U32.HI R137, RZ, R15, R14 ;  /* 0x0000000fff892219 */ /* 0x000fce000001160e */
.L_x_8887:
[----:B------:R-:W-:Y:S05]  /*9e60*/  BSYNC B0 ;  /* 0x0000000000007941 */ /* 0x000fea0003800000 */
.L_x_8885:
[----:B------:R-:W-:-:S04]  /*9e70*/  IMAD R15, R137, R138, -R0 ;  /* 0x0000008a890f7224 */ /* 0x000fc800078e0a00 */
[----:B------:R-:W-:-:S05]  /*9e80*/  IMAD R15, R16, -0x2, R15 ;  /* 0xfffffffe100f7824 */ /* 0x000fca00078e020f */
[----:B------:R-:W-:Y:S02]  /*9e90*/  VIADDMNMX R20, R15, R138, R20, PT ;  /* 0x0000008a0f147246 */ /* 0x000fe40003800114 */
[----:B------:R-:W-:-:S07]  /*9ea0*/  VIMNMX R2, R2, R15, !PT ;  /* 0x0000000f02027248 */ /* 0x000fce0007fe0100 */
.L_x_8884:
        /* <DEDUP_REMOVED lines=111> */
.L_x_8890:
[----:B------:R-:W-:Y:S02]  /*a5a0*/  IMAD.U32 R20, RZ, RZ, UR19 ;  /* 0x00000013ff147e24 */ /* 0x000fe4000f8e00ff */
[----:B------:R-:W-:-:S03]  /*a5b0*/  IMAD.MOV.U32 R137, RZ, RZ, R11 ;  /* 0x000000ffff897224 */ /* 0x000fc600078e000b */
[----:B------:R-:W-:-:S13]  /*a5c0*/  ISETP.NE.AND P3, PT, R20, 0x1, PT ;  /* 0x000000011400780c */ /* 0x000fda0003f65270 */
[----:B------:R-:W0:Y:S02]  /*a5d0*/  @P3 LDC.64 R14, c[0x0][0x9e8] ;  /* 0x00027a00ff0e3b82 */ /* 0x000e240000000a00 */
[----:B0-----:R-:W-:-:S05]  /*a5e0*/  @P3 IMAD.HI.U32 R14, R11, R14, RZ ;  /* 0x0000000e0b0e3227 */ /* 0x001fca00078e00ff */
[----:B------:R-:W-:-:S07]  /*a5f0*/  @P3 SHF.R.U32.HI R137, RZ, R15, R14 ;  /* 0x0000000fff893219 */ /* 0x000fce000001160e */
.L_x_8891:
[----:B------:R-:W-:Y:S05]  /*a600*/  BSYNC B0 ;  /* 0x0000000000007941 */ /* 0x000fea0003800000 */
.L_x_8889:
[----:B------:R-:W-:-:S04]  /*a610*/  IMAD R15, R137, R20, -R0 ;  /* 0x00000014890f7224 */ /* 0x000fc800078e0a00 */
[----:B------:R-:W-:-:S05]  /*a620*/  IMAD R0, R16, -0x2, R15 ;  /* 0xfffffffe10007824 */ /* 0x000fca00078e020f */
[----:B------:R-:W-:Y:S02]  /*a630*/  VIADDMNMX R23, R0, R20, R23, PT ;  /* 0x0000001400177246 */ /* 0x000fe40003800117 */
[----:B------:R-:W-:-:S07]  /*a640*/  VIMNMX R21, R21, R0, !PT ;  /* 0x0000000015157248 */ /* 0x000fce0007fe0100 */
.L_x_8888:
        /* <DEDUP_REMOVED lines=20> */
[----:B------:R-:W-:Y:S02]  /*a790*/  ISETP.GT.AND P4, PT, R21, 0x1, P2 ;  /* 0x000000011500780c */ /* 0x000fe40001784270 */
[----:B------:R-:W-:Y:S02]  /*a7a0*/  FMNMX.FTZ R0, R44, R15, !PT ;  /* 0x0000000f2c007209 */ /* 0x000fe40007810000 */
[----:B------:R-:W-:Y:S02]  /*a7b0*/  FSEL R39, R39, -INF , !P3 ;  /* 0xff80000027277808 */ /* 0x000fe40005800000 */
        /* <DEDUP_REMOVED lines=11> */
[----:B------:R-:W-:Y:S02]  /*a870*/  FSEL R27, R27, -INF , !P4 ;  /* 0xff8000001b1b7808 */ /* 0x000fe40006000000 */
[----:B------:R-:W-:Y:S02]  /*a880*/  FMNMX.FTZ R15, R57, R0, !PT ;  /* 0x00000000390f7209 */ /* 0x000fe40007810000 */
[----:B------:R-:W-:-:S02]  /*a890*/  ISETP.GT.AND P4, PT, R21, 0x10, P2 ;  /* 0x000000101500780c */ /* 0x000fc40001784270 */
[----:B------:R-:W-:Y:S02]  /*a8a0*/  FMNMX.FTZ R0, R60, R15, !PT ;  /* 0x0000000f3c007209 */ /* 0x000fe40007810000 */
[----:B------:R-:W-:Y:S02]  /*a8b0*/  FSEL R43, R43, -INF , !P3 ;  /* 0xff8000002b2b7808 */ /* 0x000fe40005800000 */
[----:B------:R-:W-:Y:S02]  /*a8c0*/  FMNMX.FTZ R15, R61, R0, !PT ;  /* 0x000000003d0f7209 */ /* 0x000fe40007810000 */
[----:B------:R-:W-:Y:S02]  /*a8d0*/  ISETP.GT.AND P3, PT, R21, RZ, P2 ;  /* 0x000000ff1500720c */ /* 0x000fe40001764270 */
        /* <DEDUP_REMOVED lines=24> */
[----:B------:R-:W-:Y:S01]  /*aa60*/  ISETP.GT.AND P4, PT, R21, 0x29, P2 ;  /* 0x000000291500780c */ /* 0x000fe20001784270 */
[----:B------:R-:W0:Y:S03]  /*aa70*/  SHFL.BFLY PT, R15, R0, 0x2, 0x1f ;  /* 0x0c401f00000f7f89 */ /* 0x000e2600000e0000 */
[----:B------:R-:W-:-:S04]  /*aa80*/  ISETP.LT.OR P4, PT, R23, 0x2a, P4 ;  /* 0x0000002a1700780c */ /* 0x000fc80002781670 */
[----:B------:R-:W-:Y:S02]  /*aa90*/  FSEL R47, R47, -INF , !P4 ;  /* 0xff8000002f2f7808 */ /* 0x000fe40006000000 */
[----:B------:R-:W-:-:S04]  /*aaa0*/  ISETP.GT.AND P4, PT, R21, 0x31, P2 ;  /* 0x000000311500780c */ /* 0x000fc80001784270 */
[----:B------:R-:W-:-:S04]  /*aab0*/  ISETP.LT.OR P4, PT, R23, 0x32, P4 ;  /* 0x000000321700780c */ /* 0x000fc80002781670 */
[----:B------:R-:W-:Y:S02]  /*aac0*/  FSEL R51, R51, -INF , !P4 ;  /* 0xff80000033337808 */ /* 0x000fe40006000000 */
[----:B------:R-:W-:-:S04]  /*aad0*/  ISETP.GT.AND P4, PT, R21, 0x39, P2 ;  /* 0x000000391500780c */ /* 0x000fc80001784270 */
[----:B------:R-:W-:Y:S02]  /*aae0*/  ISETP.LT.OR P4, PT, R23, 0x3a, P4 ;  /* 0x0000003a1700780c */ /* 0x000fe40002781670 */
[----:B0-----:R-:W-:Y:S02]  /*aaf0*/  FMNMX.FTZ R15, R0, R15, !PT ;  /* 0x0000000f000f7209 */ /* 0x001fe40007810000 */
        /* <DEDUP_REMOVED lines=12> */
[C---:B------:R-:W-:Y:S01]  /*abc0*/  FSETP.NEU.FTZ.AND P6, PT, R2.reuse, -INF , PT ;  /* 0xff8000000200780b */ /* 0x040fe20003fdd000 */
[----:B------:R-:W-:-:S01]  /*abd0*/  FFMA.FTZ R0, R2, R137, -8 ;  /* 0xc100000002007423 */ /* 0x000fc20000010089 */
[----:B------:R-:W-:-:S04]  /*abe0*/  ISETP.GT.AND P4, PT, R21, 0x59, P2 ;  /* 0x000000591500780c */ /* 0x000fc80001784270 */
[----:B------:R-:W-:Y:S02]  /*abf0*/  FSEL R0, R0, RZ, P6 ;  /* 0x000000ff00007208 */ /* 0x000fe40003000000 */
[----:B------:R-:W-:-:S03]  /*ac00*/  ISETP.LT.OR P4, PT, R23, 0x5a, P4 ;  /* 0x0000005a1700780c */ /* 0x000fc60002781670 */
[--C-:B------:R-:W-:Y:S01]  /*ac10*/  FFMA.FTZ R15, R25, UR40, -R0.reuse ;  /* 0x00000028190f7c23 */ /* 0x100fe20008010800 */
[----:B------:R-:W-:-:S01]  /*ac20*/  FFMA.FTZ R25, R29, UR40, -R0 ;  /* 0x000000281d197c23 */ /* 0x000fc20008010800 */
[----:B------:R-:W-:Y:S01]  /*ac30*/  FSEL R29, R26, -INF , !P3 ;  /* 0xff8000001a1d7808 */ /* 0x000fe20005800000 */
[----:B------:R-:W-:-:S01]  /*ac40*/  FFMA.FTZ R20, R28, UR40, -R0 ;  /* 0x000000281c147c23 */ /* 0x000fc20008010800 */
[----:B------:R-:W-:Y:S01]  /*ac50*/  ISETP.GT.AND P3, PT, R21, 0x30, P2 ;  /* 0x000000301500780c */ /* 0x000fe20001764270 */
        /* <DEDUP_REMOVED lines=8> */
[----:B------:R-:W-:-:S01]  /*ace0*/  FFMA.FTZ R44, R44, UR40, -R0 ;  /* 0x000000282c2c7c23 */ /* 0x000fc20008010800 */
[----:B------:R-:W-:Y:S01]  /*acf0*/  FMNMX.FTZ R26, R30, R137, !PT ;  /* 0x000000891e1a7209 */ /* 0x000fe20007810000 */
[----:B------:R-:W-:-:S01]  /*ad00*/  FFMA.FTZ R48, R48, UR40, -R0 ;  /* 0x0000002830307c23 */ /* 0x000fc20008010800 */
        /* <DEDUP_REMOVED lines=23> */
[----:B------:R-:W-:Y:S01]  /*ae80*/  FFMA.FTZ R57, R57, UR40, -R0 ;  /* 0x0000002839397c23 */ /* 0x000fe20008010800 */
[----:B------:R-:W-:-:S02]  /*ae90*/  ISETP.GT.AND P3, PT, R21, 0x48, P2 ;  /* 0x000000481500780c */ /* 0x000fc40001764270 */
[----:B------:R-:W-:Y:S02]  /*aea0*/  FMNMX.FTZ R137, R43, R32, !PT ;  /* 0x000000202b897209 */ /* 0x000fe40007810000 */
[----:B------:R-:W-:Y:S01]  /*aeb0*/  ISETP.LT.OR P3, PT, R23, 0x49, P3 ;  /* 0x000000491700780c */ /* 0x000fe20001f61670 */
[----:B------:R-:W-:Y:S01]  /*aec0*/  MUFU.EX2 R14, R14 ;  /* 0x0000000e000e7308 */ /* 0x000fe20000000800 */
[----:B------:R-:W-:Y:S02]  /*aed0*/  FMNMX.FTZ R32, R46, R137, !PT ;  /* 0x000000892e207209 */ /* 0x000fe40007810000 */
[----:B------:R-:W-:Y:S02]  /*aee0*/  FSEL R62, R62, -INF , !P3 ;  /* 0xff8000003e3e7808 */ /* 0x000fe40005800000 */
[----:B------:R-:W-:Y:S02]  /*aef0*/  FMNMX.FTZ R137, R47, R32, !PT ;  /* 0x000000202f897209 */ /* 0x000fe40007810000 */
[----:B------:R-:W-:Y:S01]  /*af00*/  ISETP.GT.AND P3, PT, R21, 0x50, P2 ;  /* 0x000000501500780c */ /* 0x000fe20001764270 */
[----:B------:R2:W-:Y:S01]  /*af10*/  MUFU.EX2 R32, R44 ;  /* 0x0000002c00207308 */ /* 0x0005e20000000800 */
[----:B0-----:R-:W-:-:S02]  /*af20*/  FMNMX.FTZ R36, R50, R137, !PT ;  /* 0x0000008932247209 */ /* 0x001fc40007810000 */
[----:B------:R-:W-:Y:S02]  /*af30*/  ISETP.LT.OR P3, PT, R23, 0x51, P3 ;  /* 0x000000511700780c */ /* 0x000fe40001f61670 */
[----:B------:R-:W-:Y:S02]  /*af40*/  FMNMX.FTZ R137, R51, R36, !PT ;  /* 0x0000002433897209 */ /* 0x000fe40007810000 */
[----:B------:R-:W-:Y:S01]  /*af50*/  FSEL R66, R66, -INF , !P3 ;  /* 0xff80000042427808 */ /* 0x000fe20005800000 */
[----:B------:R-:W-:Y:S01]  /*af60*/  MUFU.EX2 R15, R15 ;  /* 0x0000000f000f7308 */ /* 0x000fe20000000800 */
[----:B------:R-:W-:Y:S02]  /*af70*/  FMNMX.FTZ R36, R54, R137, !PT ;  /* 0x0000008936247209 */ /* 0x000fe40007810000 */
[----:B------:R-:W-:Y:S02]  /*af80*/  ISETP.GT.AND P3, PT, R21, 0x58, P2 ;  /* 0x000000581500780c */ /* 0x000fe40001764270 */
[----:B------:R-:W-:-:S02]  /*af90*/  FMNMX.FTZ R137, R55, R36, !PT ;  /* 0x0000002437897209 */ /* 0x000fc40007810000 */
[----:B------:R-:W-:Y:S01]  /*afa0*/  ISETP.LT.OR P3, PT, R23, 0x59, P3 ;  /* 0x000000591700780c */ /* 0x000fe20001f61670 */
[----:B------:R0:W-:Y:S01]  /*afb0*/  MUFU.EX2 R36, R48 ;  /* 0x0000003000247308 */ /* 0x0001e20000000800 */
[----:B-1----:R-:W-:Y:S02]  /*afc0*/  FMNMX.FTZ R40, R58, R137, !PT ;  /* 0x000000893a287209 */ /* 0x002fe40007810000 */
[----:B------:R-:W-:Y:S02]  /*afd0*/  FSEL R70, R70, -INF , !P3 ;  /* 0xff80000046467808 */ /* 0x000fe40005800000 */
[----:B------:R-:W-:Y:S02]  /*afe0*/  FMNMX.FTZ R137, R59, R40, !PT ;  /* 0x000000283b897209 */ /* 0x000fe40007810000 */
[----:B------:R-:W-:Y:S01]  /*aff0*/  ISETP.GT.AND P3, PT, R21, 0x60, P2 ;  /* 0x000000601500780c */ /* 0x000fe20001764270 */
[----:B------:R-:W-:Y:S01]  /*b000*/  MUFU.EX2 R20, R20 ;  /* 0x0000001400147308 */ /* 0x000fe20000000800 */
[----:B------:R-:W-:-:S02]  /*b010*/  FMNMX.FTZ R40, R62, R137, !PT ;  /* 0x000000893e287209 */ /* 0x000fc40007810000 */
[----:B------:R-:W-:Y:S02]  /*b020*/  ISETP.LT.OR P3, PT, R23, 0x61, P3 ;  /* 0x000000611700780c */ /* 0x000fe40001f61670 */
[----:B------:R-:W-:Y:S02]  /*b030*/  FMNMX.FTZ R137, R63, R40, !PT ;  /* 0x000000283f897209 */ /* 0x000fe40007810000 */
[----:B------:R-:W-:Y:S01]  /*b040*/  FSEL R71, R71, -INF , !P4 ;  /* 0xff80000047477808 */ /* 0x000fe20006000000 */
[----:B------:R-:W-:Y:S01]  /*b050*/  MUFU.EX2 R40, R52 ;  /* 0x0000003400287308 */ /* 0x000fe20000000800 */
[----:B--2---:R-:W-:Y:S02]  /*b060*/  FMNMX.FTZ R44, R66, R137, !PT ;  /* 0x00000089422c7209 */ /* 0x004fe40007810000 */
[----:B------:R-:W-:Y:S02]  /*b070*/  ISETP.GT.AND P4, PT, R21, 0x61, P2 ;  /* 0x000000611500780c */ /* 0x000fe40001784270 */
[----:B------:R-:W-:-:S02]  /*b080*/  FMNMX.FTZ R137, R67, R44, !PT ;  /* 0x0000002c43897209 */ /* 0x000fc40007810000 */
        /* <DEDUP_REMOVED lines=9> */
[C---:B------:R-:W-:Y:S02]  /*b120*/  ISETP.GT.AND P4, PT, R21.reuse, 0x69, P2 ;  /* 0x000000691500780c */ /* 0x040fe40001784270 */
[----:B0-----:R-:W-:Y:S01]  /*b130*/  FMNMX.FTZ R48, R74, R137, !PT ;  /* 0x000000894a307209 */ /* 0x001fe20007810000 */
[----:B------:R0:W-:Y:S01]  /*b140*/  MUFU.EX2 R44, R56 ;  /* 0x00000038002c7308 */ /* 0x0001e20000000800 */
[----:B------:R-:W-:Y:S02]  /*b150*/  FSEL R78, R78, -INF , !P3 ;  /* 0xff8000004e4e7808 */ /* 0x000fe40005800000 */
[----:B------:R-:W-:Y:S02]  /*b160*/  ISETP.GT.AND P3, PT, R21, 0x70, P2 ;  /* 0x000000701500780c */ /* 0x000fe40001764270 */
[----:B------:R-:W-:-:S02]  /*b170*/  ISETP.LT.OR P4, PT, R23, 0x6a, P4 ;  /* 0x0000006a1700780c */ /* 0x000fc40002781670 */
[----:B------:R-:W-:Y:S01]  /*b180*/  FMNMX.FTZ R137, R75, R48, !PT ;  /* 0x000000304b897209 */ /* 0x000fe20007810000 */
[----:B------:R-:W-:Y:S01]  /*b190*/  MUFU.EX2 R33, R33 ;  /* 0x0000002100217308 */ /* 0x000fe20000000800 */
[----:B------:R-:W-:Y:S01]  /*b1a0*/  ISETP.LT.OR P3, PT, R23, 0x71, P3 ;  /* 0x000000711700780c */ /* 0x000fe20001f61670 */
[--C-:B0-----:R-:W-:Y:S01]  /*b1b0*/  FFMA.FTZ R56, R68, UR40, -R0.reuse ;  /* 0x0000002844387c23 */ /* 0x101fe20008010800 */
[----:B------:R-:W-:Y:S01]  /*b1c0*/  FSEL R79, R79, -INF , !P4 ;  /* 0xff8000004f4f7808 */ /* 0x000fe20006000000 */
[--C-:B------:R-:W-:Y:S01]  /*b1d0*/  FFMA.FTZ R68, R69, UR40, -R0.reuse ;  /* 0x0000002845447c23 */ /* 0x100fe20008010800 */
[----:B------:R-:W-:Y:S01]  /*b1e0*/  ISETP.GT.AND P4, PT, R21, 0x71, P2 ;  /* 0x000000711500780c */ /* 0x000fe20001784270 */
[--C-:B------:R-:W-:Y:S01]  /*b1f0*/  FFMA.FTZ R69, R77, UR40, -R0.reuse ;  /* 0x000000284d457c23 */ /* 0x100fe20008010800 */
[----:B------:R-:W-:Y:S01]  /*b200*/  FMNMX.FTZ R48, R78, R137, !PT ;  /* 0x000000894e307209 */ /* 0x000fe20007810000 */
[----:B------:R-:W-:Y:S01]  /*b210*/  FFMA.FTZ R77, R85, UR40, -R0 ;  /* 0x00000028554d7c23 */ /* 0x000fe20008010800 */
[----:B------:R-:W-:Y:S01]  /*b220*/  FSEL R82, R82, -INF , !P3 ;  /* 0xff80000052527808 */ /* 0x000fe20005800000 */
[----:B------:R-:W-:Y:S01]  /*b230*/  MUFU.EX2 R37, R37 ;  /* 0x0000002500257308 */ /* 0x000fe20000000800 */
[----:B------:R-:W-:-:S02]  /*b240*/  ISETP.GT.AND P3, PT, R21, 0x78, P2 ;  /* 0x000000781500780c */ /* 0x000fc40001764270 */
[----:B------:R-:W-:Y:S02]  /*b250*/  ISETP.LT.OR P4, PT, R23, 0x72, P4 ;  /* 0x000000721700780c */ /* 0x000fe40002781670 */
[----:B------:R-:W-:Y:S02]  /*b260*/  FMNMX.FTZ R137, R79, R48, !PT ;  /* 0x000000304f897209 */ /* 0x000fe40007810000 */
[----:B------:R-:W-:Y:S01]  /*b270*/  ISETP.GT.AND P2, PT, R21, 0x79, P2 ;  /* 0x000000791500780c */ /* 0x000fe20001744270 */
[----:B------:R-:W-:-:S01]  /*b280*/  FFMA.FTZ R21, R60, UR40, -R0 ;  /* 0x000000283c157c23 */ /* 0x000fc20008010800 */
[----:B------:R-:W-:Y:S01]  /*b290*/  ISETP.LT.OR P3, PT, R23, 0x79, P3 ;  /* 0x000000791700780c */ /* 0x000fe20001f61670 */
[----:B------:R-:W-:-:S01]  /*b2a0*/  FFMA.FTZ R60, R72, UR40, -R0 ;  /* 0x00000028483c7c23 */ /* 0x000fc20008010800 */
[----:B------:R-:W-:Y:S01]  /*b2b0*/  FSEL R83, R83, -INF , !P4 ;  /* 0xff80000053537808 */ /* 0x000fe20006000000 */
[----:B------:R-:W-:-:S01]  /*b2c0*/  FFMA.FTZ R72, R84, UR40, -R0 ;  /* 0x0000002854487c23 */ /* 0x000fc20008010800 */
[----:B------:R-:W-:Y:S01]  /*b2d0*/  FMNMX.FTZ R48, R82, R137, !PT ;  /* 0x0000008952307209 */ /* 0x000fe20007810000 */
[----:B------:R-:W-:Y:S01]  /*b2e0*/  MUFU.EX2 R41, R41 ;  /* 0x0000002900297308 */ /* 0x000fe20000000800 */
[----:B------:R-:W-:-:S02]  /*b2f0*/  ISETP.LT.OR P2, PT, R23, 0x7a, P2 ;  /* 0x0000007a1700780c */ /* 0x000fc40001741670 */
[----:B------:R-:W-:Y:S02]  /*b300*/  FSEL R86, R86, -INF , !P3 ;  /* 0xff80000056567808 */ /* 0x000fe40005800000 */
[----:B------:R-:W-:Y:S02]  /*b310*/  FMNMX.FTZ R23, R83, R48, !PT ;  /* 0x0000003053177209 */ /* 0x000fe40007810000 */
[----:B------:R-:W-:Y:S01]  /*b320*/  FSEL R87, R87, -INF , !P2 ;  /* 0xff80000057577808 */ /* 0x000fe20005000000 */
[----:B------:R-:W-:Y:S01]  /*b330*/  MUFU.EX2 R48, R61 ;  /* 0x0000003d00307308 */ /* 0x000fe20000000800 */
[----:B------:R-:W-:Y:S01]  /*b340*/  FMNMX.FTZ R52, R86, R23, !PT ;  /* 0x0000001756347209 */ /* 0x000fe20007810000 */
[----:B------:R-:W-:-:S03]  /*b350*/  FFMA.FTZ R23, R64, UR40, -R0 ;  /* 0x0000002840177c23 */ /* 0x000fc60008010800 */
[----:B------:R-:W-:Y:S01]  /*b360*/  FMNMX.FTZ R64, R87, R52, !PT ;  /* 0x0000003457407209 */ /* 0x000fe20007810000 */
[----:B------:R-:W-:-:S01]  /*b370*/  FFMA.FTZ R52, R65, UR40, -R0 ;  /* 0x0000002841347c23 */ /* 0x000fc20008010800 */
[--C-:B------:R-:W-:Y:S01]  /*b380*/  FFMA.FTZ R65, R73, UR40, -R0.reuse ;  /* 0x0000002849417c23 */ /* 0x100fe20008010800 */
[----:B------:R0:W-:Y:S01]  /*b390*/  MUFU.EX2 R61, R68 ;  /* 0x00000044003d7308 */ /* 0x0001e20000000800 */
[----:B------:R-:W-:-:S01]  /*b3a0*/  FFMA.FTZ R73, R81, UR40, -R0 ;  /* 0x0000002851497c23 */ /* 0x000fc20008010800 */
[----:B------:R-:W1:Y:S01]  /*b3b0*/  SHFL.BFLY PT, R137, R64, 0x2, 0x1f ;  /* 0x0c401f0040897f89 */ /* 0x000e6200000e0000 */
[----:B------:R-:W-:-:S05]  /*b3c0*/  IMAD.U32 R81, RZ, RZ, UR40 ;  /* 0x00000028ff517e24 */ /* 0x000fca000f8e00ff */
[----:B------:R-:W-:Y:S01]  /*b3d0*/  MUFU.EX2 R45, R45 ;  /* 0x0000002d002d7308 */ /* 0x000fe20000000800 */
[----:B0-----:R-:W-:-:S01]  /*b3e0*/  FFMA.FTZ R68, R80, UR40, -R0 ;  /* 0x0000002850447c23 */ /* 0x001fc20008010800 */
[----:B------:R-:W-:-:S05]  /*b3f0*/  FSEL R80, R2, RZ, P6 ;  /* 0x000000ff02507208 */ /* 0x000fca0003000000 */
[----:B------:R-:W-:Y:S01]  /*b400*/  FADD.FTZ R80, -R80, R9 ;  /* 0x0000000950507221 */ /* 0x000fe20000010100 */
[----:B------:R-:W-:Y:S03]  /*b410*/  MUFU.EX2 R49, R49 ;  /* 0x0000003100317308 */ /* 0x000fe60000000800 */
[----:B------:R-:W-:-:S05]  /*b420*/  FMUL.FTZ R9, R80, UR40 ;  /* 0x0000002850097c20 */ /* 0x000fca0008410000 */
[----:B------:R-:W-:Y:S01]  /*b430*/  MUFU.EX2 R53, R53 ;  /* 0x0000003500357308 */ /* 0x000fe20000000800 */
[----:B-1----:R-:W-:Y:S01]  /*b440*/  FMNMX.FTZ R137, R64, R137, !PT ;  /* 0x0000008940897209 */ /* 0x002fe20007810000 */
[----:B------:R-:W-:-:S04]  /*b450*/  FFMA.FTZ R64, R76, UR40, -R0 ;  /* 0x000000284c407c23 */ /* 0x000fc80008010800 */
[----:B------:R-:W0:Y:S02]  /*b460*/  SHFL.BFLY PT, R76, R137, 0x1, 0x1f ;  /* 0x0c201f00894c7f89 */ /* 0x000e2400000e0000 */
[----:B------:R-:W1:Y:S08]  /*b470*/  MUFU.EX2 R9, R9 ;  /* 0x0000000900097308 */ /* 0x000e700000000800 */
[----:B------:R-:W-:Y:S08]  /*b480*/  MUFU.EX2 R57, R57 ;  /* 0x0000003900397308 */ /* 0x000ff00000000800 */
[----:B------:R-:W-:Y:S01]  /*b490*/  MUFU.EX2 R21, R21 ;  /* 0x0000001500157308 */ /* 0x000fe20000000800 */
[----:B0-----:R-:W-:-:S07]  /*b4a0*/  FMNMX.FTZ R0, R137, R76, !PT ;  /* 0x0000004c89007209 */ /* 0x001fce0007810000 */
        /* <DEDUP_REMOVED lines=29> */
[----:B-1----:R-:W-:-:S04]  /*b680*/  FFMA.FTZ R62, R9, R5, R14 ;  /* 0x00000005093e7223 */ /* 0x002fc8000001000e */
[----:B------:R-:W0:Y:S08]  /*b690*/  MUFU.EX2 R54, R54 ;  /* 0x0000003600367308 */ /* 0x000e300000000800 */
[----:B------:R-:W1:Y:S08]  /*b6a0*/  MUFU.EX2 R27, R27 ;  /* 0x0000001b001b7308 */ /* 0x000e700000000800 */
[----:B------:R-:W2:Y:S01]  /*b6b0*/  MUFU.EX2 R30, R30 ;  /* 0x0000001e001e7308 */ /* 0x000ea20000000800 */
[----:B0-----:R-:W-:-:S04]  /*b6c0*/  FFMA.FTZ R5, R54, R4, R29 ;  /* 0x0000000436057223 */ /* 0x001fc8000001001d */
[----:B------:R-:W-:-:S03]  /*b6d0*/  FADD.FTZ R4, R80, R5 ;  /* 0x0000000550047221 */ /* 0x000fc60000010000 */
[----:B------:R-:W0:Y:S01]  /*b6e0*/  MUFU.EX2 R31, R31 ;  /* 0x0000001f001f7308 */ /* 0x000e220000000800 */
[----:B-1----:R-:W-:-:S07]  /*b6f0*/  FADD.FTZ R5, R27, R4 ;  /* 0x000000041b057221 */ /* 0x002fce0000010000 */
[----:B------:R1:W-:Y:S01]  /*b700*/  MUFU.EX2 R8, R81 ;  /* 0x0000005100087308 */ /* 0x0003e20000000800 */
[----:B--2---:R-:W-:-:S07]  /*b710*/  FADD.FTZ R4, R30, R5 ;  /* 0x000000051e047221 */ /* 0x004fce0000010000 */
[----:B------:R-:W2:Y:S01]  /*b720*/  MUFU.EX2 R34, R34 ;  /* 0x0000002200227308 */ /* 0x000ea20000000800 */
[----:B-1----:R-:W-:-:S01]  /*b730*/  FADD.FTZ R81, R15, R62 ;  /* 0x0000003e0f517221 */ /* 0x002fc20000010000 */
[--C-:B------:R-:W-:Y:S01]  /*b740*/  FFMA.FTZ R62, R63, UR40, -R76.reuse ;  /* 0x000000283f3e7c23 */ /* 0x100fe2000801084c */
[----:B------:R-:W-:-:S01]  /*b750*/  FFMA.FTZ R63, R66, UR40, -R76 ;  /* 0x00000028423f7c23 */ /* 0x000fc2000801084c */
[----:B0-----:R-:W-:Y:S01]  /*b760*/  FADD.FTZ R5, R31, R4 ;  /* 0x000000041f057221 */ /* 0x001fe20000010000 */
[----:B------:R-:W-:-:S03]  /*b770*/  FADD.FTZ R84, R20, R81 ;  /* 0x0000005114547221 */ /* 0x000fc60000010000 */
[----:B------:R-:W0:Y:S01]  /*b780*/  MUFU.EX2 R35, R35 ;  /* 0x0000002300237308 */ /* 0x000e220000000800 */
[----:B------:R-:W-:-:S04]  /*b790*/  FADD.FTZ R81, R25, R84 ;  /* 0x0000005419517221 */ /* 0x000fc80000010000 */
[----:B------:R-:W-:-:S03]  /*b7a0*/  FADD.FTZ R66, R24, R81 ;  /* 0x0000005118427221 */ /* 0x000fc60000010000 */
[----:B------:R-:W1:Y:S01]  /*b7b0*/  MUFU.EX2 R38, R38 ;  /* 0x0000002600267308 */ /* 0x000e620000000800 */
[----:B------:R-:W-:-:S01]  /*b7c0*/  FADD.FTZ R81, R33, R66 ;  /* 0x0000004221517221 */ /* 0x000fc20000010000 */
[----:B--2---:R-:W-:Y:S01]  /*b7d0*/  FADD.FTZ R4, R34, R5 ;  /* 0x0000000522047221 */ /* 0x004fe20000010000 */
[----:B------:R-:W-:-:S01]  /*b7e0*/  FFMA.FTZ R66, R67, UR40, -R76 ;  /* 0x0000002843427c23 */ /* 0x000fc2000801084c */
[----:B------:R-:W-:Y:S01]  /*b7f0*/  FFMA.FTZ R67, R70, UR40, -R76 ;  /* 0x0000002846437c23 */ /* 0x000fe2000801084c */
[----:B------:R-:W-:-:S03]  /*b800*/  FADD.FTZ R84, R26, R81 ;  /* 0x000000511a547221 */ /* 0x000fc60000010000 */
[----:B------:R-:W2:Y:S01]  /*b810*/  MUFU.EX2 R39, R39 ;  /* 0x0000002700277308 */ /* 0x000ea20000000800 */
[----:B0-----:R-:W-:-:S01]  /*b820*/  FADD.FTZ R5, R35, R4 ;  /* 0x0000000423057221 */ /* 0x001fc20000010000 */
[----:B------:R-:W-:-:S04]  /*b830*/  FADD.FTZ R81, R37, R84 ;  /* 0x0000005425517221 */ /* 0x000fc80000010000 */
[----:B------:R-:W-:Y:S02]  /*b840*/  FADD.FTZ R70, R28, R81 ;  /* 0x000000511c467221 */ /* 0x000fe40000010000 */
[----:B------:R-:W0:Y:S01]  /*b850*/  MUFU.EX2 R42, R42 ;  /* 0x0000002a002a7308 */ /* 0x000e220000000800 */
[----:B-1----:R-:W-:-:S01]  /*b860*/  FADD.FTZ R4, R38, R5 ;  /* 0x0000000526047221 */ /* 0x002fc20000010000 */
[----:B------:R-:W-:Y:S01]  /*b870*/  FADD.FTZ R81, R41, R70 ;  /* 0x0000004629517221 */ /* 0x000fe20000010000 */
[----:B------:R-:W-:-:S01]  /*b880*/  FFMA.FTZ R70, R71, UR40, -R76 ;  /* 0x0000002847467c23 */ /* 0x000fc2000801084c */
[----:B------:R-:W-:Y:S02]  /*b890*/  FFMA.FTZ R71, R74, UR40, -R76 ;  /* 0x000000284a477c23 */ /* 0x000fe4000801084c */
[----:B------:R-:W-:-:S02]  /*b8a0*/  FADD.FTZ R84, R32, R81 ;  /* 0x0000005120547221 */ /* 0x000fc40000010000 */
[----:B------:R-:W1:Y:S01]  /*b8b0*/  MUFU.EX2 R43, R43 ;  /* 0x0000002b002b7308 */ /* 0x000e620000000800 */
[----:B--2---:R-:W-:-:S01]  /*b8c0*/  FADD.FTZ R5, R39, R4 ;  /* 0x0000000427057221 */ /* 0x004fc20000010000 */
[----:B------:R-:W-:-:S04]  /*b8d0*/  FADD.FTZ R81, R45, R84 ;  /* 0x000000542d517221 */ /* 0x000fc80000010000 */
[----:B------:R-:W-:Y:S02]  /*b8e0*/  FADD.FTZ R74, R36, R81 ;  /* 0x00000051244a7221 */ /* 0x000fe40000010000 */
[----:B------:R-:W2:Y:S01]  /*b8f0*/  MUFU.EX2 R46, R46 ;  /* 0x0000002e002e7308 */ /* 0x000ea20000000800 */
[----:B0-----:R-:W-:-:S01]  /*b900*/  FADD.FTZ R4, R42, R5 ;  /* 0x000000052a047221 */ /* 0x001fc20000010000 */
[----:B------:R-:W-:Y:S01]  /*b910*/  FADD.FTZ R81, R49, R74 ;  /* 0x0000004a31517221 */ /* 0x000fe20000010000 */
[----:B------:R-:W-:-:S01]  /*b920*/  FFMA.FTZ R74, R75, UR40, -R76 ;  /* 0x000000284b4a7c23 */ /* 0x000fc2000801084c */
[--C-:B------:R-:W-:Y:S01]  /*b930*/  FFMA.FTZ R75, R78, UR40, -R76.reuse ;  /* 0x000000284e4b7c23 */ /* 0x100fe2000801084c */
[----:B------:R-:W-:-:S03]  /*b940*/  FFMA.FTZ R78, R79, UR40, -R76 ;  /* 0x000000284f4e7c23 */ /* 0x000fc6000801084c */
        /* <DEDUP_REMOVED lines=8> */
[----:B-1----:R-:W-:-:S04]  /*b9d0*/  FADD.FTZ R5, R50, R5 ;  /* 0x0000000532057221 */ /* 0x002fc80000010000 */
[----:B------:R-:W-:Y:S01]  /*b9e0*/  FADD.FTZ R84, R8, R5 ;  /* 0x0000000508547221 */ /* 0x000fe20000010000 */
[----:B------:R-:W-:-:S02]  /*b9f0*/  FADD.FTZ R5, R53, R4 ;  /* 0x0000000435057221 */ /* 0x000fc40000010000 */
[----:B------:R-:W1:Y:S01]  /*ba00*/  MUFU.EX2 R58, R58 ;  /* 0x0000003a003a7308 */ /* 0x000e620000000800 */
[----:B--2---:R-:W-:-:S01]  /*ba10*/  FADD.FTZ R84, R51, R84 ;  /* 0x0000005433547221 */ /* 0x004fc20000010000 */
[----:B------:R-:W-:-:S04]  /*ba20*/  FADD.FTZ R4, R44, R5 ;  /* 0x000000052c047221 */ /* 0x000fc80000010000 */
[----:B------:R-:W-:Y:S02]  /*ba30*/  FADD.FTZ R4, R57, R4 ;  /* 0x0000000439047221 */ /* 0x000fe40000010000 */
        /* <DEDUP_REMOVED lines=12> */
[--C-:B------:R-:W-:Y:S01]  /*bb00*/  FFMA.FTZ R79, R82, UR40, -R76.reuse ;  /* 0x00000028524f7c23 */ /* 0x100fe2000801084c */
[----:B------:R-:W-:-:S05]  /*bb10*/  FFMA.FTZ R82, R83, UR40, -R76 ;  /* 0x0000002853527c23 */ /* 0x000fca000801084c */
[----:B------:R-:W0:Y:S01]  /*bb20*/  MUFU.EX2 R56, R56 ;  /* 0x0000003800387308 */ /* 0x000e220000000800 */
[----:B-1----:R-:W-:-:S07]  /*bb30*/  FADD.FTZ R81, R63, R84 ;  /* 0x000000543f517221 */ /* 0x002fce0000010000 */
[----:B------:R-:W1:Y:S01]  /*bb40*/  MUFU.EX2 R67, R67 ;  /* 0x0000004300437308 */ /* 0x000e620000000800 */
[----:B--2---:R-:W-:-:S01]  /*bb50*/  FADD.FTZ R4, R66, R81 ;  /* 0x0000005142047221 */ /* 0x004fc20000010000 */
[--C-:B------:R-:W-:Y:S01]  /*bb60*/  FFMA.FTZ R81, R86, UR40, -R76.reuse ;  /* 0x0000002856517c23 */ /* 0x100fe2000801084c */
[----:B------:R-:W-:-:S05]  /*bb70*/  FFMA.FTZ R76, R87, UR40, -R76 ;  /* 0x00000028574c7c23 */ /* 0x000fca000801084c */
[----:B------:R-:W2:Y:S01]  /*bb80*/  MUFU.EX2 R70, R70 ;  /* 0x0000004600467308 */ /* 0x000ea20000000800 */
[----:B0-----:R-:W-:-:S04]  /*bb90*/  FADD.FTZ R84, R56, R5 ;  /* 0x0000000538547221 */ /* 0x001fc80000010000 */
        /* <DEDUP_REMOVED lines=37> */
.L_x_8892:
        /* <DEDUP_REMOVED lines=90> */
.L_x_8875:
[----:B------:R-:W-:Y:S06]  /*c390*/  BAR.ARV 0x8, 0x1a0 ;  /* 0x0206800000007b1d */ /* 0x000fec0000002000 */
[----:B------:R-:W-:Y:S05]  /*c3a0*/  @!P0 BRA `(.L_x_8894) ;  /* 0x0000000000048947 */ /* 0x000fea0003800000 */
[----:B------:R-:W-:Y:S01]  /*c3b0*/  BPT.TRAP 0x1 ;  /* 0x000000040000795c */ /* 0x000fe20000300000 */
.L_x_8894:
[----:B------:R-:W-:Y:S01]  /*c3c0*/  ULEA UR14, UR37, UR45, 0x3 ;  /* 0x0000002d250e7291 */ /* 0x000fe2000f8e183f */
[----:B------:R-:W-:-:S05]  /*c3d0*/  IMAD.U32 R3, RZ, RZ, UR36 ;  /* 0x00000024ff037e24 */ /* 0x000fca000f8e00ff */
[----:B------:R-:W-:-:S04]  /*c3e0*/  SHF.L.U32 R3, R3, 0x1f, RZ ;  /* 0x0000001f03037819 */ /* 0x000fc800000006ff */
[----:B------:R0:W1:Y:S01]  /*c3f0*/  SYNCS.PHASECHK.TRANS64.TRYWAIT P1, [UR14+0x19c50], R3 ;  /* 0x019c5003ff0075a7 */ /* 0x000062000802014e */
[----:B------:R-:W-:Y:S05]  /*c400*/  @!P0 BRA `(.L_x_8895) ;  /* 0x0000000000048947 */ /* 0x000fea0003800000 */
[----:B------:R-:W-:Y:S01]  /*c410*/  BPT.TRAP 0x1 ;  /* 0x000000040000795c */ /* 0x000fe20000300000 */
.L_x_8895:
[----:B-1----:R-:W-:Y:S05]  /*c420*/  @P1 BRA `(.L_x_8896) ;  /* 0x0000000000081947 */ /* 0x002fea0003800000 */
[----:B------:R-:W1:Y:S02]  /*c430*/  SYNCS.PHASECHK.TRANS64.TRYWAIT P1, [UR14+0x19c50], R3 ;  /* 0x019c5003ff0075a7 */ /* 0x000e64000802014e */
[----:B-1----:R-:W-:Y:S05]  /*c440*/  @!P1 BRA `(.L_x_8897) ;  /* 0x00000078009c9947 */ /* 0x002fea0003800000 */
.L_x_8896:
        /* <DEDUP_REMOVED lines=14> */
[----:B------:R-:W-:Y:S02]  /*c530*/  @UP0 UIMAD.WIDE.U32 UR6, UR50, UR10, URZ ;  /* 0x0000000a320602a5 */ /* 0x000fe4000f8e003f */
[----:B------:R-:W-:Y:S02]  /*c540*/  UIMAD UR10, UR37, 0x300, UR45 ;  /* 0x00000300250a78a4 */ /* 0x000fe4000f8e022d */
[----:B------:R-:W-:Y:S01]  /*c550*/  @UP0 UIMAD UR9, UR50, UR11, UR9 ;  /* 0x0000000b320902a4 */ /* 0x000fe2000f8e0209 */
[----:B------:R-:W-:-:S02]  /*c560*/  @UP0 ULDC.64 UR12, c[0x0][0x9d0] ;  /* 0x00027400000c0ab9 */ /* 0x000fc40000000a00 */
[----:B------:R-:W-:Y:S01]  /*c570*/  UMOV UR11, 0x40000040 ;  /* 0x40000040000b7882 */ /* 0x000fe20000000000 */
[----:B------:R-:W-:Y:S02]  /*c580*/  @UP0 UIMAD UR8, UR8, UR12, URZ ;  /* 0x0000000c080802a4 */ /* 0x000fe4000f8e023f */
[----:B------:R-:W-:-:S07]  /*c590*/  @UP0 UIADD3 UR7, UR7, UR9, URZ ;  /* 0x0000000907070290 */ /* 0x000fce000fffe03f */
[----:B------:R-:W-:Y:S01]  /*c5a0*/  QGMMA.64x96x32.F32.E4M3.E4M3 R88, R148, gdesc[UR8], R88, gsb0 ;  /* 0x0160000894587df3 */ /* 0x000fe20008000858 */
[----:B------:R-:W-:Y:S02]  /*c5b0*/  @UP0 UIMAD UR8, UR41, UR13, UR8 ;  /* 0x0000000d290802a4 */ /* 0x000fe4000f8e0208 */
[----:B------:R-:W-:-:S04]  /*c5c0*/  @UP0 UIMAD.WIDE.U32 UR6, UR41, UR12, UR6 ;  /* 0x0000000c290602a5 */ /* 0x000fc8000f8e0006 */
[----:B------:R-:W-:Y:S02]  /*c5d0*/  @UP0 UIADD3 UR7, UR7, UR8, URZ ;  /* 0x0000000807070290 */ /* 0x000fe4000fffe03f */
[----:B------:R-:W-:-:S04]  /*c5e0*/  @UP0 ULEA UR4, UP1, UR6, UR4, 0x2 ;  /* 0x0000000406040291 */ /* 0x000fc8000f82103f */
[----:B------:R-:W-:Y:S02]  /*c5f0*/  @UP0 ULEA.HI.X UR5, UR6, UR5, UR7, 0x2, UP1 ;  /* 0x0000000506050291 */ /* 0x000fe400088f1407 */
[----:B-1----:R-:W-:-:S04]  /*c600*/  IMAD.U32 R6, RZ, RZ, UR4 ;  /* 0x00000004ff067e24 */ /* 0x002fc8000f8e00ff */
[----:B------:R-:W-:-:S05]  /*c610*/  IMAD.U32 R7, RZ, RZ, UR5 ;  /* 0x00000005ff077e24 */ /* 0x000fca000f8e00ff */
[----:B------:R1:W2:Y:S01]  /*c620*/  @P1 LDG.E R8, desc[UR48][R6.64] ;  /* 0x0000003006081981 */ /* 0x0002a2000c1e1900 */
        /* <DEDUP_REMOVED lines=9> */
[----:B------:R-:W3:Y:S01]  /*c6c0*/  SHFL.BFLY PT, R10, R5, 0x2, 0x1f ;  /* 0x0c401f00050a7f89 */ /* 0x000ee200000e0000 */
[----:B------:R-:W-:-:S03]  /*c6d0*/  UIADD3 UR10, UR10, 0x6, URZ ;  /* 0x000000060a0a7890 */ /* 0x000fc6000fffe03f */
[----:B------:R-:W4:Y:S01]  /*c6e0*/  SHFL.BFLY PT, R9, R4, 0x2, 0x1f ;  /* 0x0c401f0004097f89 */ /* 0x000f2200000e0000 */
[----:B------:R-:W-:Y:S01]  /*c6f0*/  UMOV UR11, 0x40000040 ;  /* 0x40000040000b7882 */ /* 0x000fe20000000000 */
[----:B------:R-:W-:Y:S02]  /*c700*/  WARPGROUP.DEPBAR.LE gsb0, 0x0 ;  /* 0x00008000000079c5 */ /* 0x000fe40000010000 */
[----:B------:R-:W-:-:S06]  /*c710*/  WARPGROUP.ARRIVE ;  /* 0x00000000000079c5 */ /* 0x000fcc0000000000 */
[----:B------:R-:W-:Y:S01]  /*c720*/  QGMMA.64x96x32.F32.E4M3.E4M3 R88, R140, gdesc[UR4], R88, gsb0 ;  /* 0x016000048c587df3 */ /* 0x000fe20008000858 */
[----:B---3--:R-:W-:-:S01]  /*c730*/  FADD.FTZ R10, R10, R5 ;  /* 0x000000050a0a7221 */ /* 0x008fc20000010000 */
[----:B----4-:R-:W-:-:S04]  /*c740*/  FADD.FTZ R9, R9, R4 ;  /* 0x0000000409097221 */ /* 0x010fc80000010000 */
[----:B0-----:R-:W0:Y:S04]  /*c750*/  SHFL.BFLY PT, R3, R10, 0x1, 0x1f ;  /* 0x0c201f000a037f89 */ /* 0x001e2800000e0000 */
[----:B-1----:R-:W1:Y:S01]  /*c760*/  SHFL.BFLY PT, R6, R9, 0x1, 0x1f ;  /* 0x0c201f0009067f89 */ /* 0x002e6200000e0000 */
        /* <DEDUP_REMOVED lines=14> */
[----:B------:R-:W0:Y:S08]  /*c850*/  @P3 MUFU.LG2 R10, R10 ;  /* 0x0000000a000a3308 */ /* 0x000e300000000c00 */
[----:B------:R0:W1:Y:S08]  /*c860*/  @P2 MUFU.LG2 R6, R11 ;  /* 0x0000000b00062308 */ /* 0x0000700000000c00 */
        /* <DEDUP_REMOVED lines=16> */
.L_x_8898:
        /* <DEDUP_REMOVED lines=58> */
.L_x_8824:
        /* <DEDUP_REMOVED lines=12> */
[----:B------:R-:W2:Y:S01]  /*cdd0*/  LDL R43, [R1] ;  /* 0x00000000012b7983 */ /* 0x000ea20000100800 */
[----:B0-----:R-:W-:-:S05]  /*cde0*/  IMAD.SHL.U32 R2, R17, 0x4, RZ ;  /* 0x0000000411027824 */ /* 0x001fca00078e00ff */
[----:B------:R-:W-:-:S04]  /*cdf0*/  LOP3.LUT R2, R2, 0xc, RZ, 0xc0, !PT ;  /* 0x0000000c02027812 */ /* 0x000fc800078ec0ff */
[----:B------:R-:W-:-:S05]  /*ce00*/  IADD3 R6, P0, R2, UR4, RZ ;  /* 0x0000000402067c10 */ /* 0x000fca000ff1e0ff */
[----:B------:R-:W-:Y:S01]  /*ce10*/  IMAD.X R7, RZ, RZ, UR5, P0 ;  /* 0x00000005ff077e24 */ /* 0x000fe200080e06ff */
[----:B------:R-:W0:Y:S01]  /*ce20*/  S2R R41, SR_SWINHI ;  /* 0x0000000000297919 */ /* 0x000e220000002f00 */
[----:B------:R-:W-:Y:S01]  /*ce30*/  F2FP.BF16.F32.PACK_AB R9, R132, R9 ;  /* 0x000000098409723e */ /* 0x000fe200000010ff */
[----:B------:R-:W-:Y:S02]  /*ce40*/  ULDC.64 UR4, c[0x0][0xbd8] ;  /* 0x0002f60000047ab9 */ /* 0x000fe40000000a00 */
[----:B------:R1:W3:Y:S01]  /*ce50*/  LDG.E.CONSTANT R2, desc[UR48][R6.64] ;  /* 0x0000003006027981 */ /* 0x0002e2000c1e9900 */
        /* <DEDUP_REMOVED lines=15> */
[----:B------:R-:W-:Y:S02]  /*cf50*/  SEL R45, R5, R18, P0 ;  /* 0x00000012052d7207 */ /* 0x000fe40000000000 */
[----:B------:R-:W-:Y:S02]  /*cf60*/  SEL R48, R18, R5, P0 ;  /* 0x0000000512307207 */ /* 0x000fe40000000000 */
[----:B------:R-:W-:Y:S02]  /*cf70*/  SEL R46, R12, R11, P0 ;  /* 0x0000000b0c2e7207 */ /* 0x000fe40000000000 */
[----:B------:R-:W-:Y:S02]  /*cf80*/  MOV R6, R0 ;  /* 0x0000000000067202 */ /* 0x000fe40000000f00 */
[----:B0-----:R-:W-:-:S02]  /*cf90*/  MOV R7, R41 ;  /* 0x0000002900077202 */ /* 0x001fc40000000f00 */
[----:B------:R-:W-:Y:S02]  /*cfa0*/  F2FP.BF16.F32.PACK_AB R13, R124, R13 ;  /* 0x0000000d7c0d723e */ /* 0x000fe400000010ff */
[----:B------:R-:W-:Y:S02]  /*cfb0*/  F2FP.BF16.F32.PACK_AB R14, R125, R14 ;  /* 0x0000000e7d0e723e */ /* 0x000fe400000010ff */
        /* <DEDUP_REMOVED lines=20> */
[----:B------:R-:W-:Y:S02]  /*d100*/  SEL R39, R33, R34, P0 ;  /* 0x0000002221277207 */ /* 0x000fe40000000000 */
[----:B------:R-:W-:-:S02]  /*d110*/  F2FP.BF16.F32.PACK_AB R25, R110, R25 ;  /* 0x000000196e19723e */ /* 0x000fc400000010ff */
[----:B------:R-:W-:Y:S02]  /*d120*/  F2FP.BF16.F32.PACK_AB R26, R111, R26 ;  /* 0x0000001a6f1a723e */ /* 0x000fe400000010ff */
[----:B------:R-:W-:Y:S02]  /*d130*/  SEL R34, R34, R33, P0 ;  /* 0x0000002122227207 */ /* 0x000fe40000000000 */
[----:B------:R-:W-:Y:S02]  /*d140*/  F2FP.BF16.F32.PACK_AB R15, R118, R15 ;  /* 0x0000000f760f723e */ /* 0x000fe400000010ff */
[----:B------:R-:W-:Y:S02]  /*d150*/  F2FP.BF16.F32.PACK_AB R20, R119, R20 ;  /* 0x000000147714723e */ /* 0x000fe400000010ff */
[----:B------:R-:W-:Y:S02]  /*d160*/  SEL R33, R29, R30, P0 ;  /* 0x0000001e1d217207 */ /* 0x000fe40000000000 */
[----:B------:R-:W-:-:S02]  /*d170*/  SEL R30, R30, R29, P0 ;  /* 0x0000001d1e1e7207 */ /* 0x000fc40000000000 */
[----:B------:R-:W-:Y:S02]  /*d180*/  SEL R29, R25, R26, P0 ;  /* 0x0000001a191d7207 */ /* 0x000fe40000000000 */
[----:B------:R-:W-:Y:S02]  /*d190*/  SEL R26, R26, R25, P0 ;  /* 0x000000191a1a7207 */ /* 0x000fe40000000000 */
[----:B------:R-:W-:Y:S02]  /*d1a0*/  SEL R41, R15, R20, P0 ;  /* 0x000000140f297207 */ /* 0x000fe40000000000 */
[----:B------:R-:W-:Y:S01]  /*d1b0*/  SEL R44, R20, R15, P0 ;  /* 0x0000000f142c7207 */ /* 0x000fe20000000000 */
[----:B--2---:R-:W-:Y:S01]  /*d1c0*/  IMAD.WIDE R8, R43, 0x2, R6 ;  /* 0x000000022b087825 */ /* 0x004fe200078e0206 */
[----:B------:R-:W-:Y:S02]  /*d1d0*/  SEL R43, R11, R12, P0 ;  /* 0x0000000c0b2b7207 */ /* 0x000fe40000000000 */
[----:B------:R-:W-:-:S02]  /*d1e0*/  LOP3.LUT R5, R8, 0x180, RZ, 0xc0, !PT ;  /* 0x0000018008057812 */ /* 0x000fc400078ec0ff */
[----:B------:R-:W-:Y:S02]  /*d1f0*/  IADD3 R12, P5, R8, 0x20, RZ ;  /* 0x00000020080c7810 */ /* 0x000fe40007fbe0ff */
[----:B------:R-:W-:Y:S02]  /*d200*/  SHF.R.U64 R5, R5, 0x3, RZ ;  /* 0x0000000305057819 */ /* 0x000fe400000012ff */
[----:B------:R-:W-:Y:S01]  /*d210*/  LOP3.LUT R10, R12, 0x180, RZ, 0xc0, !PT ;  /* 0x000001800c0a7812 */ /* 0x000fe200078ec0ff */
[--C-:B------:R-:W-:Y:S01]  /*d220*/  IMAD.X R25, RZ, RZ, R9.reuse, P5 ;  /* 0x000000ffff197224 */ /* 0x100fe200028e0609 */
[C---:B------:R-:W-:Y:S02]  /*d230*/  IADD3 R14, P4, R8.reuse, 0x3000, RZ ;  /* 0x00003000080e7810 */ /* 0x040fe40007f9e0ff */
[C---:B------:R-:W-:Y:S02]  /*d240*/  IADD3 R47, P3, R8.reuse, 0x3020, RZ ;  /* 0x00003020082f7810 */ /* 0x040fe40007f7e0ff */
        /* <DEDUP_REMOVED lines=12> */
[----:B------:R-:W-:Y:S02]  /*d310*/  SHF.R.U64 R5, R5, 0x3, RZ ;  /* 0x0000000305057819 */ /* 0x000fe400000012ff */
[----:B------:R-:W-:Y:S02]  /*d320*/  SHF.R.U64 R10, R10, 0x3, RZ ;  /* 0x000000030a0a7819 */ /* 0x000fe400000012ff */
[----:B------:R-:W-:-:S02]  /*d330*/  LOP3.LUT R14, R5, R14, RZ, 0x3c, !PT ;  /* 0x0000000e050e7212 */ /* 0x000fc400078e3cff */
[----:B------:R-:W-:Y:S02]  /*d340*/  SHF.R.U64 R18, R18, 0x3, RZ ;  /* 0x0000000312127819 */ /* 0x000fe400000012ff */
[----:B------:R-:W-:Y:S02]  /*d350*/  LOP3.LUT R12, R10, R47, RZ, 0x3c, !PT ;  /* 0x0000002f0a0c7212 */ /* 0x000fe400078e3cff */
[----:B------:R-:W-:Y:S02]  /*d360*/  LOP3.LUT R10, R18, R49, RZ, 0x3c, !PT ;  /* 0x00000031120a7212 */ /* 0x000fe400078e3cff */
[----:B------:R-:W-:Y:S02]  /*d370*/  LOP3.LUT R20, R51, 0x180, RZ, 0xc0, !PT ;  /* 0x0000018033147812 */ /* 0x000fe400078ec0ff */
[----:B---3--:R-:W-:Y:S01]  /*d380*/  LOP3.LUT R5, R2, 0x2, RZ, 0x3c, !PT ;  /* 0x0000000202057812 */ /* 0x008fe200078e3cff */
[----:B------:R-:W-:Y:S01]  /*d390*/  SHFL.IDX PT, R17, R17, R2, 0x1c1f ;  /* 0x001c1f0211117589 */ /* 0x000fe200000e0000 */
[----:B------:R-:W-:-:S02]  /*d3a0*/  SHF.R.U64 R20, R20, 0x3, RZ ;  /* 0x0000000314147819 */ /* 0x000fc400000012ff */
[----:B------:R-:W-:Y:S01]  /*d3b0*/  MOV R52, R8 ;  /* 0x0000000800347202 */ /* 0x000fe20000000f00 */
[----:B------:R-:W0:Y:S01]  /*d3c0*/  SHFL.IDX PT, R36, R36, R5, 0x1c1f ;  /* 0x001c1f0524247589 */ /* 0x000e2200000e0000 */
[----:B------:R-:W-:Y:S02]  /*d3d0*/  LOP3.LUT R20, R20, R51, RZ, 0x3c, !PT ;  /* 0x0000003314147212 */ /* 0x000fe400078e3cff */
[----:B------:R-:W-:Y:S01]  /*d3e0*/  MOV R51, R24 ;  /* 0x0000001800337202 */ /* 0x000fe20000000f00 */
[----:B------:R-:W-:Y:S01]  /*d3f0*/  SHFL.IDX PT, R39, R39, R2, 0x1c1f ;  /* 0x001c1f0227277589 */ /* 0x000fe200000e0000 */
[----:B------:R-:W-:Y:S02]  /*d400*/  MOV R50, R14 ;  /* 0x0000000e00327202 */ /* 0x000fe40000000f00 */
[----:B------:R-:W-:Y:S01]  /*d410*/  MOV R49, R12 ;  /* 0x0000000c00317202 */ /* 0x000fe20000000f00 */
[----:B------:R-:W-:Y:S01]  /*d420*/  SHFL.IDX PT, R33, R33, R2, 0x1c1f ;  /* 0x001c1f0221217589 */ /* 0x000fe200000e0000 */
[----:B------:R-:W-:-:S02]  /*d430*/  MOV R47, R10 ;  /* 0x0000000a002f7202 */ /* 0x000fc40000000f00 */
[----:B------:R-:W-:Y:S01]  /*d440*/  MOV R20, R20 ;  /* 0x0000001400147202 */ /* 0x000fe20000000f00 */
[----:B------:R-:W1:Y:S01]  /*d450*/  SHFL.IDX PT, R34, R34, R5, 0x1c1f ;  /* 0x001c1f0522227589 */ /* 0x000e6200000e0000 */
[----:B------:R-:W-:-:S03]  /*d460*/  PLOP3.LUT P1, PT, PT, PT, UP0, 0x80, 0x0 ;  /* 0x000000000000781c */ /* 0x000fc60003f2f008 */
[----:B------:R-:W2:Y:S04]  /*d470*/  SHFL.IDX PT, R30, R30, R5, 0x1c1f ;  /* 0x001c1f051e1e7589 */ /* 0x000ea800000e0000 */
[----:B------:R-:W-:Y:S04]  /*d480*/  SHFL.IDX PT, R31, R31, R2, 0x1c1f ;  /* 0x001c1f021f1f7589 */ /* 0x000fe800000e0000 */
[----:B------:R-:W3:Y:S01]  /*d490*/  SHFL.IDX PT, R28, R28, R5, 0x1c1f ;  /* 0x001c1f051c1c7589 */ /* 0x000ee200000e0000 */
[----:B0-----:R-:W-:Y:S02]  /*d4a0*/  SEL R8, R17, R36, P0 ;  /* 0x0000002411087207 */ /* 0x001fe40000000000 */
[----:B------:R-:W-:Y:S01]  /*d4b0*/  SEL R10, R36, R17, P0 ;  /* 0x00000011240a7207 */ /* 0x000fe20000000000 */
[----:B------:R-:W-:Y:S04]  /*d4c0*/  SHFL.IDX PT, R23, R23, R2, 0x1c1f ;  /* 0x001c1f0217177589 */ /* 0x000fe800000e0000 */
[----:B------:R-:W0:Y:S04]  /*d4d0*/  SHFL.IDX PT, R32, R32, R5, 0x1c1f ;  /* 0x001c1f0520207589 */ /* 0x000e2800000e0000 */
[----:B------:R-:W-:Y:S01]  /*d4e0*/  SHFL.IDX PT, R27, R27, R2, 0x1c1f ;  /* 0x001c1f021b1b7589 */ /* 0x000fe200000e0000 */
[----:B-1----:R-:W-:-:S02]  /*d4f0*/  SEL R9, R39, R34, P0 ;  /* 0x0000002227097207 */ /* 0x002fc40000000000 */
[----:B------:R-:W-:Y:S01]  /*d500*/  SEL R11, R34, R39, P0 ;  /* 0x00000027220b7207 */ /* 0x000fe20000000000 */
[----:B------:R-:W1:Y:S01]  /*d510*/  SHFL.IDX PT, R38, R38, R5, 0x1c1f ;  /* 0x001c1f0526267589 */ /* 0x000e6200000e0000 */
[----:B--2---:R-:W-:Y:S02]  /*d520*/  SEL R13, R33, R30, P0 ;  /* 0x0000001e210d7207 */ /* 0x004fe40000000000 */
[----:B------:R-:W-:Y:S01]  /*d530*/  SEL R15, R30, R33, P0 ;  /* 0x000000211e0f7207 */ /* 0x000fe20000000000 */
[----:B------:R-:W-:Y:S04]  /*d540*/  SHFL.IDX PT, R29, R29, R2, 0x1c1f ;  /* 0x001c1f021d1d7589 */ /* 0x000fe800000e0000 */
[----:B------:R2:W4:Y:S01]  /*d550*/  SHFL.IDX PT, R18, R26, R5, 0x1c1f ;  /* 0x001c1f051a127589 */ /* 0x00052200000e0000 */
[----:B---3--:R-:W-:-:S03]  /*d560*/  SEL R24, R31, R28, P0 ;  /* 0x0000001c1f187207 */ /* 0x008fc60000000000 */
[----:B------:R-:W-:Y:S04]  /*d570*/  SHFL.IDX PT, R35, R35, R2, 0x1c1f ;  /* 0x001c1f0223237589 */ /* 0x000fe800000e0000 */
[----:B------:R-:W-:Y:S01]  /*d580*/  SHFL.IDX PT, R41, R41, R2, 0x1c1f ;  /* 0x001c1f0229297589 */ /* 0x000fe200000e0000 */
[----:B0-----:R-:W-:Y:S02]  /*d590*/  SEL R12, R23, R32, P0 ;  /* 0x00000020170c7207 */ /* 0x001fe40000000000 */
[----:B--2---:R-:W-:Y:S01]  /*d5a0*/  SEL R26, R28, R31, P0 ;  /* 0x0000001f1c1a7207 */ /* 0x004fe20000000000 */
[----:B------:R-:W0:Y:S01]  /*d5b0*/  SHFL.IDX PT, R40, R40, R5, 0x1c1f ;  /* 0x001c1f0528287589 */ /* 0x000e2200000e0000 */
[----:B------:R-:W-:-:S03]  /*d5c0*/  SEL R14, R32, R23, P0 ;  /* 0x00000017200e7207 */ /* 0x000fc60000000000 */
[----:B------:R-:W2:Y:S01]  /*d5d0*/  SHFL.IDX PT, R44, R44, R5, 0x1c1f ;  /* 0x001c1f052c2c7589 */ /* 0x000ea200000e0000 */
[----:B-1----:R-:W-:Y:S02]  /*d5e0*/  SEL R28, R27, R38, P0 ;  /* 0x000000261b1c7207 */ /* 0x002fe40000000000 */
[----:B------:R-:W-:Y:S01]  /*d5f0*/  SEL R30, R38, R27, P0 ;  /* 0x0000001b261e7207 */ /* 0x000fe20000000000 */
[----:B------:R-:W-:Y:S04]  /*d600*/  SHFL.IDX PT, R37, R37, R2, 0x1c1f ;  /* 0x001c1f0225257589 */ /* 0x000fe800000e0000 */
[----:B------:R-:W-:Y:S01]  /*d610*/  SHFL.IDX PT, R43, R43, R2, 0x1c1f ;  /* 0x001c1f022b2b7589 */ /* 0x000fe200000e0000 */
[----:B----4-:R-:W-:Y:S02]  /*d620*/  SEL R25, R29, R18, P0 ;  /* 0x000000121d197207 */ /* 0x010fe40000000000 */
[----:B------:R-:W-:Y:S01]  /*d630*/  SEL R27, R18, R29, P0 ;  /* 0x0000001d121b7207 */ /* 0x000fe20000000000 */
[----:B------:R-:W1:Y:S04]  /*d640*/  SHFL.IDX PT, R42, R42, R5, 0x1c1f ;  /* 0x001c1f052a2a7589 */ /* 0x000e6800000e0000 */
[----:B------:R-:W3:Y:S04]  /*d650*/  SHFL.IDX PT, R46, R46, R5, 0x1c1f ;  /* 0x001c1f052e2e7589 */ /* 0x000ee800000e0000 */
[----:B------:R-:W-:Y:S01]  /*d660*/  SHFL.IDX PT, R45, R45, R2, 0x1c1f ;  /* 0x001c1f022d2d7589 */ /* 0x000fe200000e0000 */
[----:B0-----:R-:W-:-:S02]  /*d670*/  SEL R32, R35, R40, P0 ;  /* 0x0000002823207207 */ /* 0x001fc40000000000 */
[----:B------:R-:W-:Y:S01]  /*d680*/  SEL R34, R40, R35, P0 ;  /* 0x0000002328227207 */ /* 0x000fe20000000000 */
[----:B------:R-:W0:Y:S01]  /*d690*/  SHFL.IDX PT, R48, R48, R5, 0x1c1f ;  /* 0x001c1f0530307589 */ /* 0x000e2200000e0000 */
[----:B--2---:R-:W-:Y:S02]  /*d6a0*/  SEL R29, R41, R44, P0 ;  /* 0x0000002c291d7207 */ /* 0x004fe40000000000 */
[----:B------:R-:W-:Y:S01]  /*d6b0*/  SEL R31, R44, R41, P0 ;  /* 0x000000292c1f7207 */ /* 0x000fe20000000000 */
[----:B------:R-:W-:Y:S01]  /*d6c0*/  BAR.SYNC.DEFER_BLOCKING 0x1, 0x180 ;  /* 0x0046000000007b1d */ /* 0x000fe20000010000 */
[----:B-1----:R-:W-:Y:S02]  /*d6d0*/  SEL R40, R37, R42, P0 ;  /* 0x0000002a25287207 */ /* 0x002fe40000000000 */
[----:B------:R-:W-:Y:S02]  /*d6e0*/  SEL R42, R42, R37, P0 ;  /* 0x000000252a2a7207 */ /* 0x000fe40000000000 */
[----:B---3--:R-:W-:-:S02]  /*d6f0*/  SEL R33, R43, R46, P0 ;  /* 0x0000002e2b217207 */ /* 0x008fc40000000000 */
[----:B------:R-:W-:Y:S02]  /*d700*/  SEL R35, R46, R43, P0 ;  /* 0x0000002b2e237207 */ /* 0x000fe40000000000 */
[----:B0-----:R-:W-:Y:S02]  /*d710*/  SEL R41, R45, R48, P0 ;  /* 0x000000302d297207 */ /* 0x001fe40000000000 */
[----:B------:R-:W-:Y:S01]  /*d720*/  SEL R43, R48, R45, P0 ;  /* 0x0000002d302b7207 */ /* 0x000fe20000000000 */
[----:B------:R0:W-:Y:S04]  /*d730*/  STSM.16.M88.4 [R52], R8 ;  /* 0x0000000834007844 */ /* 0x0001e80000000200 */
[----:B------:R1:W-:Y:S04]  /*d740*/  STSM.16.M88.4 [R51], R12 ;  /* 0x0000000c33007844 */ /* 0x0003e80000000200 */
[----:B------:R2:W-:Y:S04]  /*d750*/  STSM.16.M88.4 [R50], R24 ;  /* 0x0000001832007844 */ /* 0x0005e80000000200 */
[----:B------:R2:W-:Y:S04]  /*d760*/  STSM.16.M88.4 [R49], R28 ;  /* 0x0000001c31007844 */ /* 0x0005e80000000200 */
[----:B------:R2:W-:Y:S01]  /*d770*/  STSM.16.M88.4 [R47], R32 ;  /* 0x000000202f007844 */ /* 0x0005e20000000200 */
[----:B0-----:R-:W-:-:S02]  /*d780*/  IMAD.U32 R8, RZ, RZ, UR4 ;  /* 0x00000004ff087e24 */ /* 0x001fc4000f8e00ff */
[----:B------:R-:W-:Y:S01]  /*d790*/  IMAD.U32 R9, RZ, RZ, UR5 ;  /* 0x00000005ff097e24 */ /* 0x000fe2000f8e00ff */
[----:B------:R2:W-:Y:S01]  /*d7a0*/  STSM.16.M88.4 [R20], R40 ;  /* 0x0000002814007844 */ /* 0x0005e20000000200 */
[----:B------:R-:W-:Y:S01]  /*d7b0*/  ULDC.64 UR4, c[0x0][0xbe0] ;  /* 0x0002f80000047ab9 */ /* 0x000fe20000000a00 */
[----:B------:R-:W-:Y:S01]  /*d7c0*/  BAR.SYNC.DEFER_BLOCKING 0x1, 0x180 ;  /* 0x0046000000007b1d */ /* 0x000fe20000010000 */
[----:B------:R-:W-:-:S04]  /*d7d0*/  UISETP.NE.U32.AND UP1, UPT, UR4, URZ, UPT ;  /* 0x0000003f0400728c */ /* 0x000fc8000bf25070 */
[----:B------:R-:W-:-:S03]  /*d7e0*/  UISETP.NE.AND.EX UP1, UPT, UR5, URZ, UPT, UP1 ;  /* 0x0000003f0500728c */ /* 0x000fc6000bf25310 */
[----:B------:R-:W0:Y:S03]  /*d7f0*/  LDC R5, c[0x0][0xa88] ;  /* 0x0002a200ff057b82 */ /* 0x000e260000000800 */
[----:B------:R-:W-:-:S05]  /*d800*/  PLOP3.LUT P0, PT, PT, PT, UP1, 0x80, 0x0 ;  /* 0x000000000000781c */ /* 0x000fca0003f0f018 */
[----:B------:R-:W-:Y:S02]  /*d810*/  @UP1 ULDC.64 UR6, c[0x0][0xbe0] ;  /* 0x0002f80000061ab9 */ /* 0x000fe40000000a00 */
[----:B------:R-:W-:Y:S01]  /*d820*/  @UP1 UIMAD.WIDE UR6, UR39, 0x4, UR6 ;  /* 0x00000004270618a5 */ /* 0x000fe2000f8e0206 */
[----:B------:R-:W3:Y:S05]  /*d830*/  @P1 LDG.E R2, desc[UR48][R8.64] ;  /* 0x0000003008021981 */ /* 0x000eea000c1e1900 */
[----:B-1----:R-:W-:Y:S01]  /*d840*/  IMAD.U32 R12, RZ, RZ, UR6 ;  /* 0x00000006ff0c7e24 */ /* 0x002fe2000f8e00ff */
[----:B------:R-:W-:Y:S01]  /*d850*/  UMOV UR4, URZ ;  /* 0x0000003f00047c82 */ /* 0x000fe20008000000 */
[----:B------:R-:W-:-:S02]  /*d860*/  IMAD.U32 R13, RZ, RZ, UR7 ;  /* 0x00000007ff0d7e24 */ /* 0x000fc4000f8e00ff */
[----:B------:R-:W-:-:S03]  /*d870*/  IMAD R11, R152, 0x20, R22 ;  /* 0x00000020980b7824 */ /* 0x000fc600078e0216 */
[----:B0-----:R2:W5:Y:S01]  /*d880*/  @P0 LDG.E R5, desc[UR48][R12.64] ;  /* 0x000000300c050981 */ /* 0x001562000c1e1900 */
[----:B------:R-:W-:-:S03]  /*d890*/  IMAD.WIDE R6, R11, 0x2, R6 ;  /* 0x000000020b067825 */ /* 0x000fc600078e0206 */
[----:B------:R-:W-:Y:S02]  /*d8a0*/  IADD3 R11, P6, R6, 0x1800, RZ ;  /* 0x00001800060b7810 */ /* 0x000fe40007fde0ff */
[----:B---3--:R-:W-:Y:S01]  /*d8b0*/  @P1 R2UR UR4, R2 ;  /* 0x00000000020412ca */ /* 0x008fe200000e0000 */
[----:B--2---:R-:W-:-:S14]  /*d8c0*/  @P0 BRA `(.L_x_8901) ;  /* 0x0000000000100947 */ /* 0x004fdc0003800000 */
[----:B------:R-:W-:Y:S05]  /*d8d0*/  @!P1 BRA `(.L_x_8901) ;  /* 0x00000000000c9947 */ /* 0x000fea0003800000 */
[----:B------:R-:W2:Y:S04]  /*d8e0*/  LDG.E R2, desc[UR48][R8.64] ;  /* 0x0000003008027981 */ /* 0x000ea8000c1e1900 */
[----:B-----5:R-:W2:Y:S02]  /*d8f0*/  LDG.E R5, desc[UR48][R8.64+0x4] ;  /* 0x0000043008057981 */ /* 0x020ea4000c1e1900 */
[----:B--2---:R-:W-:-:S07]  /*d900*/  IMAD.IADD R5, R5, 0x1, -R2 ;  /* 0x0000000105057824 */ /* 0x004fce00078e0a02 */
.L_x_8901:
[----:B------:R-:W-:Y:S01]  /*d910*/  USHF.R.S32.HI UR9, URZ, 0x1f, UR38 ;  /* 0x0000001f3f097899 */ /* 0x000fe20008011426 */
[----:B------:R-:W-:Y:S01]  /*d920*/  LOP3.LUT R8, R11, 0x180, RZ, 0xc0, !PT ;  /* 0x000001800b087812 */ /* 0x000fe200078ec0ff */
[----:B------:R-:W-:Y:S01]  /*d930*/  ULDC.64 UR10, c[0x0][0xb70] ;  /* 0x0002dc00000a7ab9 */ /* 0x000fe20000000a00 */
[----:B------:R-:W-:Y:S01]  /*d940*/  USHF.R.S32.HI UR5, URZ, 0x1f, UR4 ;  /* 0x0000001f3f057899 */ /* 0x000fe20008011404 */
[----:B------:R-:W-:Y:S01]  /*d950*/  IMAD R14, R154, 0xc0, R156 ;  /* 0x000000c09a0e7824 */ /* 0x000fe200078e029c */
[----:B------:R-:W-:Y:S01]  /*d960*/  UIMAD UR8, UR9, UR10, URZ ;  /* 0x0000000a090872a4 */ /* 0x000fe2000f8e023f */
[----:B------:R-:W-:Y:S01]  /*d970*/  SHF.R.U64 R8, R8, 0x3, RZ ;  /* 0x0000000308087819 */ /* 0x000fe200000012ff */
[----:B------:R-:W-:Y:S01]  /*d980*/  USHF.R.S32.HI UR12, URZ, 0x1f, UR39 ;  /* 0x0000001f3f0c7899 */ /* 0x000fe20008011427 */
[----:B------:R-:W-:Y:S01]  /*d990*/  IADD3 R13, P4, R6, 0x4800, RZ ;  /* 0x00004800060d7810 */ /* 0x000fe20007f9e0ff */
[----:B------:R-:W-:Y:S01]  /*d9a0*/  UIMAD.WIDE.U32 UR6, UR38, UR10, UR4 ;  /* 0x0000000a260672a5 */ /* 0x000fe2000f8e0004 */
[----:B------:R-:W-:Y:S01]  /*d9b0*/  LOP3.LUT R8, R8, R11, RZ, 0x3c, !PT ;  /* 0x0000000b08087212 */ /* 0x000fe200078e3cff */
[----:B------:R-:W-:Y:S01]  /*d9c0*/  UIMAD UR8, UR38, UR11, UR8 ;  /* 0x0000000b260872a4 */ /* 0x000fe2000f8e0208 */
[----:B------:R-:W-:Y:S01]  /*d9d0*/  SHF.R.S32.HI R2, RZ, 0x1f, R14 ;  /* 0x0000001fff027819 */ /* 0x000fe2000001140e */
[----:B------:R-:W-:Y:S01]  /*d9e0*/  USEL UR12, UR12, URZ, !UP0 ;  /* 0x0000003f0c0c7287 */ /* 0x000fe2000c000000 */
[----:B------:R-:W-:Y:S01]  /*d9f0*/  LOP3.LUT R12, R13, 0x180, RZ, 0xc0, !PT ;  /* 0x000001800d0c7812 */ /* 0x000fe200078ec0ff */
[----:B------:R-:W-:Y:S01]  /*da00*/  ULDC.64 UR10, c[0x0][0xb78] ;  /* 0x0002de00000a7ab9 */ /* 0x000fe20000000a00 */
[----:B------:R-:W-:Y:S01]  /*da10*/  UIADD3 UR7, UR7, UR8, URZ ;  /* 0x0000000807077290 */ /* 0x000fe2000fffe03f */
[----:B------:R-:W-:Y:S01]  /*da20*/  LOP3.LUT P0, RZ, R155, 0x3, RZ, 0xc0, !PT ;  /* 0x000000039bff7812 */ /* 0x000fe2000780c0ff */
[----:B------:R-:W-:Y:S01]  /*da30*/  USEL UR13, UR39, URZ, !UP0 ;  /* 0x0000003f270d7287 */ /* 0x000fe2000c000000 */
[----:B------:R-:W-:Y:S01]  /*da40*/  SHF.R.U64 R12, R12, 0x3, RZ ;  /* 0x000000030c0c7819 */ /* 0x000fe200000012ff */
[----:B------:R-:W-:Y:S01]  /*da50*/  UIMAD UR8, UR12, UR10, URZ ;  /* 0x0000000a0c0872a4 */ /* 0x000fe2000f8e023f */
[C---:B------:R-:W-:Y:S01]  /*da60*/  IADD3 R33, P5, R6.reuse, 0x3000, RZ ;  /* 0x0000300006217810 */ /* 0x040fe20007fbe0ff */
[----:B------:R-:W-:Y:S01]  /*da70*/  UIMAD.WIDE.U32 UR6, UR13, UR10, UR6 ;  /* 0x0000000a0d0672a5 */ /* 0x000fe2000f8e0006 */
[----:B------:R-:W-:Y:S01]  /*da80*/  IADD3 R37, P3, R6, 0x6000, RZ ;  /* 0x0000600006257810 */ /* 0x000fe20007f7e0ff */
[----:B------:R-:W-:Y:S01]  /*da90*/  UIMAD UR8, UR13, UR11, UR8 ;  /* 0x0000000b0d0872a4 */ /* 0x000fe2000f8e0208 */
[----:B------:R-:W-:-:S02]  /*daa0*/  LOP3.LUT R12, R12, R13, RZ, 0x3c, !PT ;  /* 0x0000000d0c0c7212 */ /* 0x000fc400078e3cff */
[----:B------:R-:W-:Y:S01]  /*dab0*/  ULDC.64 UR10, c[0x0][0xb40] ;  /* 0x0002d000000a7ab9 */ /* 0x000fe20000000a00 */
[----:B------:R-:W-:Y:S02]  /*dac0*/  IADD3 R9, P1, R14, UR6, RZ ;  /* 0x000000060e097c10 */ /* 0x000fe4000ff3e0ff */
[----:B------:R-:W-:Y:S01]  /*dad0*/  IMAD.U32 R11, RZ, RZ, UR8 ;  /* 0x00000008ff0b7e24 */ /* 0x000fe2000f8e00ff */
[----:B------:R-:W-:Y:S02]  /*dae0*/  LOP3.LUT R32, R33, 0x180, RZ, 0xc0, !PT ;  /* 0x0000018021207812 */ /* 0x000fe400078ec0ff */
[C---:B------:R-:W-:Y:S02]  /*daf0*/  LEA R20, P2, R9.reuse, UR10, 0x2 ;  /* 0x0000000a09147c11 */ /* 0x040fe4000f8410ff */
[----:B------:R-:W-:Y:S01]  /*db00*/  IADD3.X R10, R2, UR7, R11, P1, !PT ;  /* 0x00000007020a7c10 */ /* 0x000fe20008ffe40b */
[C---:B------:R-:W-:Y:S01]  /*db10*/  VIADD R2, R14.reuse, 0x8 ;  /* 0x000000080e027836 */ /* 0x040fe20000000000 */
[----:B-----5:R-:W-:Y:S01]  /*db20*/  ISETP.GE.OR P1, PT, R14, R5, P0 ;  /* 0x000000050e00720c */ /* 0x020fe20000726670 */
[----:B------:R-:W-:Y:S01]  /*db30*/  ULDC.64 UR6, c[0x0][0xaa0] ;  /* 0x0002a80000067ab9 */ /* 0x000fe20000000a00 */
[----:B------:R-:W-:Y:S01]  /*db40*/  LEA.HI.X R21, R9, UR11, R10, 0x2, P2 ;  /* 0x0000000b09157c11 */ /* 0x000fe200090f140a */
[----:B------:R-:W-:Y:S01]  /*db50*/  IMAD.X R9, RZ, RZ, R7, P6 ;  /* 0x000000ffff097224 */ /* 0x000fe200030e0607 */
[----:B------:R-:W-:-:S02]  /*db60*/  IADD3 R11, P2, R6, 0x7800, RZ ;  /* 0x00007800060b7810 */ /* 0x000fc40007f5e0ff */
[----:B------:R-:W-:Y:S02]  /*db70*/  LOP3.LUT R36, R37, 0x180, RZ, 0xc0, !PT ;  /* 0x0000018025247812 */ /* 0x000fe400078ec0ff */
[----:B------:R-:W-:Y:S01]  /*db80*/  LOP3.LUT R13, R6, 0x180, RZ, 0xc0, !PT ;  /* 0x00000180060d7812 */ /* 0x000fe200078ec0ff */
[----:B------:R-:W-:Y:S01]  /*db90*/  IMAD.X R25, RZ, RZ, R7, P2 ;  /* 0x000000ffff197224 */ /* 0x000fe200010e0607 */
[----:B------:R-:W-:Y:S02]  /*dba0*/  ISETP.GE.OR P0, PT, R2, R5, P0 ;  /* 0x000000050200720c */ /* 0x000fe40000706670 */
[----:B------:R-:W-:Y:S02]  /*dbb0*/  LOP3.LUT R2, R11, 0x180, RZ, 0xc0, !PT ;  /* 0x000001800b027812 */ /* 0x000fe400078ec0ff */
[----:B------:R-:W-:Y:S01]  /*dbc0*/  SHF.R.U64 R32, R32, 0x3, RZ ;  /* 0x0000000320207819 */ /* 0x000fe200000012ff */
[----:B------:R-:W-:Y:S01]  /*dbd0*/  UIMAD UR5, UR5, UR6, URZ ;  /* 0x00000006050572a4 */ /* 0x000fe2000f8e023f */
[----:B------:R-:W-:Y:S01]  /*dbe0*/  SHF.R.U64 R36, R36, 0x3, RZ ;  /* 0x0000000324247819 */ /* 0x000fe200000012ff */
[----:B------:R0:W-:Y:S01]  /*dbf0*/  @!P1 STG.E desc[UR48][R20.64], R3 ;  /* 0x0000000314009986 */ /* 0x0001e2000c101930 */
[----:B------:R-:W-:-:S02]  /*dc00*/  SHF.R.U64 R13, R13, 0x3, RZ ;  /* 0x000000030d0d7819 */ /* 0x000fc400000012ff */
        /* <DEDUP_REMOVED lines=8> */
[----:B0-----:R-:W-:Y:S01]  /*dc90*/  IMAD.U32 R3, RZ, RZ, UR6 ;  /* 0x00000006ff037e24 */ /* 0x001fe2000f8e00ff */
[----:B------:R-:W-:Y:S01]  /*dca0*/  SHF.R.S32.HI R23, RZ, 0x1f, R22 ;  /* 0x0000001fff177819 */ /* 0x000fe20000011416 */
[----:B------:R0:W-:Y:S01]  /*dcb0*/  @!P0 STG.E desc[UR48][R20.64+0x20], R4 ;  /* 0x0000200414008986 */ /* 0x0001e2000c101930 */
[----:B------:R-:W-:-:S03]  /*dcc0*/  UIMAD UR5, UR4, UR7, UR5 ;  /* 0x00000007040572a4 */ /* 0x000fc6000f8e0205 */
[----:B------:R1:W5:Y:S01]  /*dcd0*/  LD.E.128 R28, desc[UR48][R6.64] ;  /* 0x00000030061c7980 */ /* 0x000362000c101d00 */
        /* <DEDUP_REMOVED lines=8> */
[----:B------:R-:W-:Y:S01]  /*dd60*/  VIADD R3, R3, UR5 ;  /* 0x0000000503037c36 */ /* 0x000fe20008000000 */
[----:B------:R-:W-:Y:S01]  /*dd70*/  SHF.R.S32.HI R153, RZ, 0x1f, R152 ;  /* 0x0000001fff997819 */ /* 0x000fe20000011498 */
[----:B------:R-:W-:Y:S01]  /*dd80*/  @!PT LDS RZ, [RZ] ;  /* 0x00000000fffff984 */ /* 0x000fe20000000800 */
[----:B------:R-:W-:Y:S01]  /*dd90*/  @!PT LDS RZ, [RZ] ;  /* 0x00000000fffff984 */ /* 0x000fe20000000800 */
[----:B------:R-:W-:Y:S01]  /*dda0*/  @!PT LDS RZ, [RZ] ;  /* 0x00000000fffff984 */ /* 0x000fe20000000800 */
[----:B------:R-:W-:Y:S01]  /*ddb0*/  @!PT LDS RZ, [RZ] ;  /* 0x00000000fffff984 */ /* 0x000fe20000000800 */
[----:B------:R2:W-:Y:S06]  /*ddc0*/  MEMBAR.ALL.CTA ;  /* 0x0000000000007992 */ /* 0x0005ec0000008000 */
[----:B--2---:R-:W2:Y:S01]  /*ddd0*/  FENCE.VIEW.ASYNC.S ;  /* 0x00000000000073c6 */ /* 0x004ea20000000000 */
[----:B-1----:R-:W-:Y:S01]  /*dde0*/  IMAD.U32 R7, RZ, RZ, UR6 ;  /* 0x00000006ff077e24 */ /* 0x002fe2000f8e00ff */
[----:B------:R-:W-:Y:S01]  /*ddf0*/  UIMAD UR4, UR38, UR7, UR4 ;  /* 0x00000007260472a4 */ /* 0x000fe2000f8e0204 */
[----:B------:R-:W-:Y:S01]  /*de00*/  IMAD R5, R154, -0xc0, R5 ;  /* 0xffffff409a057824 */ /* 0x000fe200078e0205 */
[----:B------:R-:W-:Y:S01]  /*de10*/  BSSY B1, `(.L_x_8902) ;  /* 0x0000024000017945 */ /* 0x000fe20003800000 */
[----:B------:R-:W-:Y:S01]  /*de20*/  IMAD.WIDE.U32 R2, R7, UR38, R2 ;  /* 0x0000002607027c25 */ /* 0x000fe2000f8e0002 */
[----:B------:R-:W-:-:S02]  /*de30*/  ULDC.64 UR6, c[0x0][0xae8] ;  /* 0x0002ba0000067ab9 */ /* 0x000fc40000000a00 */
[----:B------:R-:W-:Y:S01]  /*de40*/  ISETP.GE.AND P0, PT, R152, R5, PT ;  /* 0x000000059800720c */ /* 0x000fe20003f06270 */
[----:B------:R-:W-:Y:S01]  /*de50*/  VIADD R3, R3, UR4 ;  /* 0x0000000403037c36 */ /* 0x000fe20008000000 */
[----:B------:R-:W-:Y:S01]  /*de60*/  UIMAD UR4, UR12, UR6, URZ ;  /* 0x000000060c0472a4 */ /* 0x000fe2000f8e023f */
[----:B------:R-:W-:Y:S02]  /*de70*/  VIADD R0, R0, 0x19c20 ;  /* 0x00019c2000007836 */ /* 0x000fe40000000000 */
[----:B------:R-:W-:Y:S01]  /*de80*/  IMAD.U32 R7, RZ, RZ, UR6 ;  /* 0x00000006ff077e24 */ /* 0x000fe2000f8e00ff */
[----:B------:R-:W-:Y:S01]  /*de90*/  UIMAD UR4, UR13, UR7, UR4 ;  /* 0x000000070d0472a4 */ /* 0x000fe2000f8e0204 */
[----:B0-----:R-:W-:Y:S01]  /*dea0*/  VIADD R4, R152, 0x60 ;  /* 0x0000006098047836 */ /* 0x001fe20000000000 */
[----:B------:R-:W-:Y:S01]  /*deb0*/  PRMT R0, RZ, 0x654, R0 ;  /* 0x00000654ff007816 */ /* 0x000fe20000000000 */
[----:B------:R-:W-:-:S03]  /*dec0*/  IMAD.WIDE.U32 R6, R7, UR13, R2 ;  /* 0x0000000d07067c25 */ /* 0x000fc6000f8e0002 */
[----:B------:R-:W-:Y:S01]  /*ded0*/  ISETP.GE.AND P3, PT, R4, R5, PT ;  /* 0x000000050400720c */ /* 0x000fe20003f66270 */
[----:B------:R-:W-:Y:S02]  /*dee0*/  VIADD R23, R7, UR4 ;  /* 0x0000000407177c36 */ /* 0x000fe40008000000 */
[----:B------:R-:W-:Y:S01]  /*def0*/  IMAD.WIDE R4, R154, 0xc0, R152 ;  /* 0x000000c09a047825 */ /* 0x000fe200078e0298 */
[----:B--2---:R0:W-:Y:S01]  /*df00*/  SYNCS.ARRIVE.TRANS64.RED.A1T0 RZ, [R0+URZ], RZ ;  /* 0x000000ff00ff79a7 */ /* 0x0041e2000810043f */
[----:B------:R-:W-:Y:S08]  /*df10*/  @P0 BRA `(.L_x_8903) ;  /* 0x00000000004c0947 */ /* 0x000ff00003800000 */
        /* <DEDUP_REMOVED lines=19> */
.L_x_8903:
[----:B------:R-:W-:Y:S05]  /*e050*/  BSYNC B1 ;  /* 0x0000000000017941 */ /* 0x000fea0003800000 */
.L_x_8902:
[----:B------:R-:W-:Y:S05]  /*e060*/  @P3 BRA `(.L_x_8904) ;  /* 0x0000000800603947 */ /* 0x000fea0003800000 */
[----:B------:R-:W-:Y:S01]  /*e070*/  IADD3 R7, P0, R4, 0x60, RZ ;  /* 0x0000006004077810 */ /* 0x000fe20007f1e0ff */
        /* <DEDUP_REMOVED lines=22> */
.L_x_8900:
        /* <DEDUP_REMOVED lines=13> */
[----:B------:R1:W5:Y:S01]  /*e2b0*/  @P1 LDG.E R9, desc[UR48][R2.64] ;  /* 0x0000003002091981 */ /* 0x000362000c1e1900 */
[----:B------:R-:W2:Y:S04]  /*e2c0*/  S2R R0, SR_TID.X ;  /* 0x0000000000007919 */ /* 0x000ea80000002100 */
[----:B------:R-:W-:-:S05]  /*e2d0*/  PLOP3.LUT P2, PT, PT, PT, UP1, 0x80, 0x0 ;  /* 0x000000000000781c */ /* 0x000fca0003f4f018 */
[----:B------:R-:W-:Y:S02]  /*e2e0*/  @UP1 ULDC.64 UR4, c[0x0][0xbe0] ;  /* 0x0002f80000041ab9 */ /* 0x000fe40000000a00 */
[----:B------:R-:W-:-:S06]  /*e2f0*/  @UP1 UIMAD.WIDE UR4, UR39, 0x4, UR4 ;  /* 0x00000004270418a5 */ /* 0x000fcc000f8e0204 */
[----:B------:R-:W-:Y:S02]  /*e300*/  IMAD.U32 R4, RZ, RZ, UR4 ;  /* 0x00000004ff047e24 */ /* 0x000fe4000f8e00ff */
[----:B------:R-:W-:-:S05]  /*e310*/  IMAD.U32 R5, RZ, RZ, UR5 ;  /* 0x00000005ff057e24 */ /* 0x000fca000f8e00ff */
[----:B0-----:R1:W5:Y:S01]  /*e320*/  @P2 LDG.E R7, desc[UR48][R4.64] ;  /* 0x0000003004072981 */ /* 0x001362000c1e1900 */
[----:B------:R-:W-:Y:S01]  /*e330*/  USHF.R.S32.HI UR6, URZ, 0x1f, UR38 ;  /* 0x0000001f3f067899 */ /* 0x000fe20008011426 */
[----:B--2---:R-:W-:-:S05]  /*e340*/  VIADD R0, R0, 0xffffff80 ;  /* 0xffffff8000007836 */ /* 0x004fca0000000000 */
[----:B------:R-:W-:Y:S01]  /*e350*/  ISETP.GT.AND P0, PT, R0, 0xbf, PT ;  /* 0x000000bf0000780c */ /* 0x000fe20003f04270 */
[----:B------:R-:W-:-:S12]  /*e360*/  @P2 BRA `(.L_x_8905) ;  /* 0x0000000000102947 */ /* 0x000fd80003800000 */
[----:B------:R-:W-:Y:S05]  /*e370*/  @!P1 BRA `(.L_x_8905) ;  /* 0x00000000000c9947 */ /* 0x000fea0003800000 */
[----:B------:R-:W2:Y:S04]  /*e380*/  LDG.E R0, desc[UR48][R2.64] ;  /* 0x0000003002007981 */ /* 0x000ea8000c1e1900 */
[----:B-----5:R-:W2:Y:S02]  /*e390*/  LDG.E R7, desc[UR48][R2.64+0x4] ;  /* 0x0000043002077981 */ /* 0x020ea4000c1e1900 */
[----:B--2---:R-:W-:-:S07]  /*e3a0*/  IMAD.IADD R7, R7, 0x1, -R0 ;  /* 0x0000000107077824 */ /* 0x004fce00078e0a00 */
.L_x_8905:
        /* <DEDUP_REMOVED lines=31> */
.L_x_8907:
[----:B------:R-:W-:Y:S05]  /*e5a0*/  BSYNC B1 ;  /* 0x0000000000017941 */ /* 0x000fea0003800000 */
.L_x_8906:
[----:B------:R-:W-:Y:S01]  /*e5b0*/  ULDC.64 UR4, c[0x0][0xaa0] ;  /* 0x0002a80000047ab9 */ /* 0x000fe20000000a00 */
[----:B------:R-:W-:Y:S01]  /*e5c0*/  ULDC.64 UR10, c[0x0][0xae0] ;  /* 0x0002b800000a7ab9 */ /* 0x000fe20000000a00 */
[----:B------:R-:W-:Y:S01]  /*e5d0*/  IMAD R0, R6, UR4, RZ ;  /* 0x0000000406007c24 */ /* 0x000fe2000f8e02ff */
[----:B------:R-:W-:Y:S01]  /*e5e0*/  BSSY B1, `(.L_x_8908) ;  /* 0x000002a000017945 */ /* 0x000fe20003800000 */
[----:B01----:R-:W-:Y:S01]  /*e5f0*/  IMAD.WIDE.U32 R2, R9, UR4, R22 ;  /* 0x0000000409027c25 */ /* 0x003fe2000f8e0016 */
[----:B------:R-:W-:-:S03]  /*e600*/  UIMAD UR4, UR6, UR10, URZ ;  /* 0x0000000a060472a4 */ /* 0x000fc6000f8e023f */
[----:B------:R-:W-:Y:S01]  /*e610*/  IMAD R9, R9, UR5, R0 ;  /* 0x0000000509097c24 */ /* 0x000fe2000f8e0200 */
[----:B------:R-:W-:Y:S01]  /*e620*/  UIMAD UR4, UR38, UR11, UR4 ;  /* 0x0000000b260472a4 */ /* 0x000fe2000f8e0204 */
[----:B------:R-:W-:Y:S02]  /*e630*/  IMAD.U32 R5, RZ, RZ, UR10 ;  /* 0x0000000aff057e24 */ /* 0x000fe4000f8e00ff */
[----:B------:R-:W-:Y:S01]  /*e640*/  IMAD.IADD R3, R3, 0x1, R9 ;  /* 0x0000000103037824 */ /* 0x000fe200078e0209 */
[----:B------:R-:W-:Y:S01]  /*e650*/  ULDC.64 UR10, c[0x0][0xae8] ;  /* 0x0002ba00000a7ab9 */ /* 0x000fe20000000a00 */
[----:B------:R-:W-:Y:S02]  /*e660*/  IMAD R7, R154, -0xc0, R7 ;  /* 0xffffff409a077824 */ /* 0x000fe400078e0207 */
[----:B------:R-:W-:-:S03]  /*e670*/  IMAD.WIDE.U32 R2, R5, UR38, R2 ;  /* 0x0000002605027c25 */ /* 0x000fc6000f8e0002 */
[CC--:B------:R-:W-:Y:S01]  /*e680*/  ISETP.GE.AND P0, PT, R152.reuse, R7.reuse, PT ;  /* 0x000000079800720c */ /* 0x0c0fe20003f06270 */
[----:B------:R-:W-:Y:S01]  /*e690*/  VIADD R3, R3, UR4 ;  /* 0x0000000403037c36 */ /* 0x000fe20008000000 */
[----:B------:R-:W-:Y:S01]  /*e6a0*/  UIMAD UR4, UR7, UR10, URZ ;  /* 0x0000000a070472a4 */ /* 0x000fe2000f8e023f */
[----:B------:R-:W-:Y:S02]  /*e6b0*/  VIADD R0, R152, 0x60 ;  /* 0x0000006098007836 */ /* 0x000fe40000000000 */
[----:B------:R-:W-:Y:S01]  /*e6c0*/  IMAD.U32 R5, RZ, RZ, UR10 ;  /* 0x0000000aff057e24 */ /* 0x000fe2000f8e00ff */
[----:B------:R-:W-:Y:S01]  /*e6d0*/  UIMAD UR4, UR8, UR11, UR4 ;  /* 0x0000000b080472a4 */ /* 0x000fe2000f8e0204 */
[----:B------:R-:W-:Y:S01]  /*e6e0*/  IMAD.MOV.U32 R6, RZ, RZ, R152 ;  /* 0x000000ffff067224 */ /* 0x000fe200078e0098 */
[----:B------:R-:W-:Y:S01]  /*e6f0*/  ISETP.GE.AND P1, PT, R0, R7, PT ;  /* 0x000000070000720c */ /* 0x000fe20003f26270 */
[----:B------:R-:W-:Y:S01]  /*e700*/  IMAD.WIDE.U32 R4, R5, UR8, R2 ;  /* 0x0000000805047c25 */ /* 0x000fe2000f8e0002 */
[----:B------:R-:W-:-:S03]  /*e710*/  SHF.R.S32.HI R7, RZ, 0x1f, R152 ;  /* 0x0000001fff077819 */ /* 0x000fc60000011498 */
        /* <DEDUP_REMOVED lines=22> */
.L_x_8909:
[----:B------:R-:W-:Y:S05]  /*e880*/  BSYNC B1 ;  /* 0x0000000000017941 */ /* 0x000fea0003800000 */
.L_x_8908:
        /* <DEDUP_REMOVED lines=22> */
.L_x_8904:
[----:B------:R-:W-:Y:S05]  /*e9f0*/  BSYNC B0 ;  /* 0x0000000000007941 */ /* 0x000fea0003800000 */
.L_x_8899:
[----:B------:R-:W-:Y:S02]  /*ea00*/  ULDC UR4, c[0x0][0xc14] ;  /* 0x0003050000047ab9 */ /* 0x000fe40000000800 */
[----:B------:R-:W-:-:S06]  /*ea10*/  UISETP.GE.AND UP0, UPT, UR50, UR4, UPT ;  /* 0x000000043200728c */ /* 0x000fcc000bf06270 */
[----:B------:R-:W-:-:S13]  /*ea20*/  PLOP3.LUT P0, PT, PT, PT, UP0, 0x80, 0x0 ;  /* 0x000000000000781c */ /* 0x000fda0003f0f008 */
[----:B------:R-:W-:Y:S05]  /*ea30*/  @!P0 BRA `(.L_x_8910) ;  /* 0xffffff2000cc8947 */ /* 0x000fea000383ffff */
[----:B------:R-:W-:Y:S05]  /*ea40*/  EXIT ;  /* 0x000000000000794d */ /* 0x000fea0003800000 */
.L_x_8813:
        /* <DEDUP_REMOVED lines=13> */
[----:B------:R-:W0:Y:S02]  /*eb20*/  LDS.128 R24, [UR4+0x19cd0] ;  /* 0x019cd004ff187984 */ /* 0x000e240008000c00 */
[----:B0-----:R-:W-:Y:S02]  /*eb30*/  R2UR UR46, R27 ;  /* 0x000000001b2e72ca */ /* 0x001fe400000e0000 */
[----:B------:R-:W-:Y:S01]  /*eb40*/  R2UR UR38, R26 ;  /* 0x000000001a2672ca */ /* 0x000fe200000e0000 */
[----:B------:R-:W-:Y:S06]  /*eb50*/  BAR.ARV 0x4, 0x200 ;  /* 0x0108000000007b1d */ /* 0x000fec0000002000 */
[----:B------:R-:W-:Y:S08]  /*eb60*/  BRA `(.L_x_8912) ;  /* 0x0000000800b07947 */ /* 0x000ff00003800000 */
.L_x_8911:
[----:B------:R-:W0:Y:S01]  /*eb70*/  S2R R2, SR_TID.X ;  /* 0x0000000000027919 */ /* 0x000e220000002100 */
        /* <DEDUP_REMOVED lines=31> */
[----:B------:R-:W1:Y:S02]  /*ed70*/  SHFL.IDX PT, R6, R10, 0x1f, 0x1f ;  /* 0x03e01f000a067f89 */ /* 0x000e6400000e0000 */
[----:B-1----:R-:W-:-:S04]  /*ed80*/  IMAD R6, R6, R9, RZ ;  /* 0x0000000906067224 */ /* 0x002fc800078e02ff */
[----:B------:R-:W-:Y:S01]  /*ed90*/  IMAD.MOV.U32 R3, RZ, RZ, R6 ;  /* 0x000000ffff037224 */ /* 0x000fe200078e0006 */
[----:B0-----:R-:W-:-:S13]  /*eda0*/  ISETP.GT.AND P6, PT, R6, R7, PT ;  /* 0x000000070600720c */ /* 0x001fda0003fc4270 */
[----:B------:R-:W-:Y:S05]  /*edb0*/  @P6 BRA `(.L_x_8913) ;  /* 0x0000000000a06947 */ /* 0x000fea0003800000 */
[----:B------:R-:W-:Y:S01]  /*edc0*/  IMAD.MOV.U32 R6, RZ, RZ, R3 ;  /* 0x000000ffff067224 */ /* 0x000fe200078e0003 */
[----:B------:R-:W-:Y:S01]  /*edd0*/  UMOV UR46, URZ ;  /* 0x0000003f002e7c82 */ /* 0x000fe20008000000 */
[----:B------:R-:W-:Y:S01]  /*ede0*/  ULDC UR6, c[0x0][0xc14] ;  /* 0x0003050000067ab9 */ /* 0x000fe20000000800 */
[----:B------:R-:W-:-:S05]  /*edf0*/  ULDC UR5, c[0x0][0xc14] ;  /* 0x0003050000057ab9 */ /* 0x000fca0000000800 */
.L_x_8917:
        /* <DEDUP_REMOVED lines=14> */
.L_x_8916:
[----:B------:R-:W-:Y:S05]  /*eee0*/  BSYNC B0 ;  /* 0x0000000000007941 */ /* 0x000fea0003800000 */
.L_x_8915:
        /* <DEDUP_REMOVED lines=21> */
.L_x_8913:
        /* <DEDUP_REMOVED lines=25> */
.L_x_8918:
[----:B-1----:R-:W-:Y:S01]  /*f1d0*/  IMAD R24, R24, R9, R14 ;  /* 0x0000000918187224 */ /* 0x002fe200078e020e */
[----:B0-----:R-:W-:Y:S01]  /*f1e0*/  IABS R10, R6 ;  /* 0x00000006000a7213 */ /* 0x001fe20000000000 */
[----:B------:R-:W-:Y:S02]  /*f1f0*/  IMAD R13, R16, R11, RZ ;  /* 0x0000000b100d7224 */ /* 0x000fe400078e02ff */
[----:B------:R-:W-:Y:S02]  /*f200*/  IMAD.IADD R7, R7, 0x1, -R24 ;  /* 0x0000000107077824 */ /* 0x000fe400078e0a18 */
[----:B------:R-:W-:Y:S02]  /*f210*/  IMAD.MOV.U32 R2, RZ, RZ, RZ ;  /* 0x000000ffff027224 */ /* 0x000fe400078e00ff */
[----:B------:R-:W-:Y:S02]  /*f220*/  IMAD.MOV R10, RZ, RZ, -R10 ;  /* 0x000000ffff0a7224 */ /* 0x000fe400078e0a0a */
[----:B------:R-:W-:Y:S01]  /*f230*/  IMAD.HI.U32 R2, R3, R13, R2 ;  /* 0x0000000d03027227 */ /* 0x000fe200078e0002 */
        /* <DEDUP_REMOVED lines=18> */
[----:B------:R-:W-:Y:S02]  /*f360*/  VIADDMNMX R8, R3, R9, R8, PT ;  /* 0x0000000903087246 */ /* 0x000fe40003800108 */
[----:B------:R-:W-:-:S02]  /*f370*/  IABS R6, R13 ;  /* 0x0000000d00067213 */ /* 0x000fc40000000000 */
[----:B------:R-:W-:-:S04]  /*f380*/  IABS R9, R8 ;  /* 0x0000000800097213 */ /* 0x000fc80000000000 */
[----:B------:R-:W0:Y:S08]  /*f390*/  I2F.RP R11, R9 ;  /* 0x00000009000b7306 */ /* 0x000e300000209400 */
[----:B0-----:R-:W0:Y:S02]  /*f3a0*/  MUFU.RCP R11, R11 ;  /* 0x0000000b000b7308 */ /* 0x001e240000001000 */
[----:B0-----:R-:W-:-:S06]  /*f3b0*/  VIADD R3, R11, 0xffffffe ;  /* 0x0ffffffe0b037836 */ /* 0x001fcc0000000000 */
[----:B------:R-:W0:Y:S02]  /*f3c0*/  F2I.FTZ.U32.TRUNC.NTZ R3, R3 ;  /* 0x0000000300037305 */ /* 0x000e24000021f000 */
[----:B0-----:R-:W-:-:S04]  /*f3d0*/  IMAD.MOV R12, RZ, RZ, -R3 ;  /* 0x000000ffff0c7224 */ /* 0x001fc800078e0a03 */
[----:B------:R-:W-:Y:S01]  /*f3e0*/  IMAD R7, R12, R9, RZ ;  /* 0x000000090c077224 */ /* 0x000fe200078e02ff */
[----:B------:R-:W-:-:S03]  /*f3f0*/  IABS R12, R8 ;  /* 0x00000008000c7213 */ /* 0x000fc60000000000 */
[----:B------:R-:W-:Y:S01]  /*f400*/  IMAD.HI.U32 R2, R3, R7, R2 ;  /* 0x0000000703027227 */ /* 0x000fe200078e0002 */
[----:B------:R-:W-:-:S03]  /*f410*/  LOP3.LUT R3, R13, R8, RZ, 0x3c, !PT ;  /* 0x000000080d037212 */ /* 0x000fc600078e3cff */
[----:B------:R-:W-:Y:S01]  /*f420*/  IMAD.MOV.U32 R7, RZ, RZ, R6 ;  /* 0x000000ffff077224 */ /* 0x000fe200078e0006 */
[----:B------:R-:W-:Y:S01]  /*f430*/  ISETP.GE.AND P2, PT, R3, RZ, PT ;  /* 0x000000ff0300720c */ /* 0x000fe20003f46270 */
[----:B------:R-:W-:Y:S02]  /*f440*/  IMAD.MOV R6, RZ, RZ, -R12 ;  /* 0x000000ffff067224 */ /* 0x000fe400078e0a0c */
[----:B------:R-:W-:-:S04]  /*f450*/  IMAD.HI.U32 R2, R2, R7, RZ ;  /* 0x0000000702027227 */ /* 0x000fc800078e00ff */
[----:B------:R-:W-:Y:S02]  /*f460*/  IMAD R6, R2, R6, R7 ;  /* 0x0000000602067224 */ /* 0x000fe400078e0207 */
[----:B------:R-:W-:-:S03]  /*f470*/  IMAD.IADD R3, R13, 0x1, R10 ;  /* 0x000000010d037824 */ /* 0x000fc600078e020a */
[----:B------:R-:W-:-:S13]  /*f480*/  ISETP.GT.U32.AND P1, PT, R9, R6, PT ;  /* 0x000000060900720c */ /* 0x000fda0003f24070 */
[----:B------:R-:W-:Y:S02]  /*f490*/  @!P1 IMAD.IADD R6, R6, 0x1, -R9 ;  /* 0x0000000106069824 */ /* 0x000fe400078e0a09 */
[----:B------:R-:W-:Y:S01]  /*f4a0*/  @!P1 VIADD R2, R2, 0x1 ;  /* 0x0000000102029836 */ /* 0x000fe20000000000 */
[----:B------:R-:W-:Y:S02]  /*f4b0*/  ISETP.NE.AND P1, PT, R8, RZ, PT ;  /* 0x000000ff0800720c */ /* 0x000fe40003f25270 */
[----:B------:R-:W-:Y:S01]  /*f4c0*/  ISETP.GE.U32.AND P0, PT, R6, R9, PT ;  /* 0x000000090600720c */ /* 0x000fe20003f06070 */
[----:B------:R-:W-:-:S12]  /*f4d0*/  IMAD.MOV R6, RZ, RZ, -R8 ;  /* 0x000000ffff067224 */ /* 0x000fd800078e0a08 */
[----:B------:R-:W-:-:S04]  /*f4e0*/  @P0 VIADD R2, R2, 0x1 ;  /* 0x0000000102020836 */ /* 0x000fc80000000000 */
[----:B------:R-:W-:Y:S01]  /*f4f0*/  @!P2 IMAD.MOV R2, RZ, RZ, -R2 ;  /* 0x000000ffff02a224 */ /* 0x000fe200078e0a02 */
[----:B------:R-:W-:-:S04]  /*f500*/  @!P1 LOP3.LUT R2, RZ, R8, RZ, 0x33, !PT ;  /* 0x00000008ff029212 */ /* 0x000fc800078e33ff */
[----:B------:R-:W-:Y:S01]  /*f510*/  LOP3.LUT R25, RZ, R2, RZ, 0x33, !PT ;  /* 0x00000002ff197212 */ /* 0x000fe200078e33ff */
[----:B------:R-:W-:-:S04]  /*f520*/  IMAD R3, R2, R6, R3 ;  /* 0x0000000602037224 */ /* 0x000fc800078e0203 */
[----:B------:R-:W-:Y:S01]  /*f530*/  IMAD.IADD R25, R4, 0x1, R25 ;  /* 0x0000000104197824 */ /* 0x000fe200078e0219 */
[----:B------:R-:W-:Y:S01]  /*f540*/  R2UR UR38, R3 ;  /* 0x00000000032672ca */ /* 0x000fe200000e0000 */
[----:B------:R-:W-:-:S14]  /*f550*/  BRA `(.L_x_8919) ;  /* 0x00000000000c7947 */ /* 0x000fdc0003800000 */
.L_x_8914:
[----:B------:R-:W-:Y:S01]  /*f560*/  IMAD.MOV.U32 R24, RZ, RZ, R7 ;  /* 0x000000ffff187224 */ /* 0x000fe200078e0007 */
[----:B------:R-:W-:Y:S01]  /*f570*/  UMOV UR38, URZ ;  /* 0x0000003f00267c82 */ /* 0x000fe20008000000 */
[----:B------:R-:W-:-:S07]  /*f580*/  IMAD.MOV.U32 R25, RZ, RZ, RZ ;  /* 0x000000ffff197224 */ /* 0x000fce00078e00ff */
.L_x_8919:
[----:B------:R-:W-:Y:S01]  /*f590*/  ISETP.NE.AND P0, PT, R5, RZ, PT ;  /* 0x000000ff0500720c */ /* 0x000fe20003f05270 */
[----:B------:R-:W-:Y:S02]  /*f5a0*/  IMAD.U32 R6, RZ, RZ, UR38 ;  /* 0x00000026ff067e24 */ /* 0x000fe4000f8e00ff */
[----:B------:R-:W-:Y:S02]  /*f5b0*/  IMAD.U32 R7, RZ, RZ, UR46 ;  /* 0x0000002eff077e24 */ /* 0x000fe4000f8e00ff */
[----:B------:R-:W-:Y:S02]  /*f5c0*/  IMAD.MOV.U32 R4, RZ, RZ, R24 ;  /* 0x000000ffff047224 */ /* 0x000fe400078e0018 */
[----:B------:R-:W-:-:S06]  /*f5d0*/  IMAD.MOV.U32 R5, RZ, RZ, R25 ;  /* 0x000000ffff057224 */ /* 0x000fcc00078e0019 */
[----:B------:R-:W0:Y:S01]  /*f5e0*/  @!P0 S2R R3, SR_CgaCtaId ;  /* 0x0000000000038919 */ /* 0x000e220000008800 */
[----:B------:R-:W-:-:S04]  /*f5f0*/  @!P0 MOV R2, 0x400 ;  /* 0x0000040000028802 */ /* 0x000fc80000000f00 */
[----:B0-----:R-:W-:-:S05]  /*f600*/  @!P0 LEA R2, R3, R2, 0x18 ;  /* 0x0000000203028211 */ /* 0x001fca00078ec0ff */
[----:B------:R0:W-:Y:S01]  /*f610*/  @!P0 STS.128 [R2+0x19cd0], R4 ;  /* 0x019cd00402008388 */ /* 0x0001e20000000c00 */
[----:B------:R-:W-:Y:S06]  /*f620*/  BAR.ARV 0x5, 0x200 ;  /* 0x0148000000007b1d */ /* 0x000fec0000002000 */
.L_x_8912:
[----:B------:R-:W-:Y:S01]  /*f630*/  ULDC UR4, c[0x0][0xc14] ;  /* 0x0003050000047ab9 */ /* 0x000fe20000000800 */
[----:B------:R1:W-:Y:S01]  /*f640*/  STL [R1+0x8], RZ ;  /* 0x000008ff01007387 */ /* 0x0003e20000100800 */
[----:B------:R-:W-:Y:S01]  /*f650*/  UISETP.GE.AND UP0, UPT, UR46, UR4, UPT ;  /* 0x000000042e00728c */ /* 0x000fe2000bf06270 */
[----:B------:R-:W-:Y:S02]  /*f660*/  IMAD.MOV.U32 R22, RZ, RZ, 0x1 ;  /* 0x00000001ff167424 */ /* 0x000fe400078e00ff */
[----:B------:R-:W-:-:S03]  /*f670*/  IMAD.MOV.U32 R17, RZ, RZ, RZ ;  /* 0x000000ffff117224 */ /* 0x000fc600078e00ff */
[----:B------:R-:W-:-:S13]  /*f680*/  PLOP3.LUT P0, PT, PT, PT, UP0, 0x80, 0x0 ;  /* 0x000000000000781c */ /* 0x000fda0003f0f008 */
[----:B-1----:R-:W-:Y:S05]  /*f690*/  @P0 BRA `(.L_x_8920) ;  /* 0x0000004000480947 */ /* 0x002fea0003800000 */
[----:B------:R-:W1:Y:S01]  /*f6a0*/  S2R R8, SR_TID.X ;  /* 0x0000000000087919 */ /* 0x000e620000002100 */
[----:B------:R-:W-:Y:S01]  /*f6b0*/  IMAD.SHL.U32 R9, R0, 0x800, RZ ;  /* 0x0000080000097824 */ /* 0x000fe200078e00ff */
[----:B------:R-:W-:Y:S01]  /*f6c0*/  ULOP3.LUT UR41, UR43, 0x1, URZ, 0xfc, !UPT ;  /* 0x000000012b297892 */ /* 0x000fe2000f8efc3f */
[----:B------:R-:W-:Y:S01]  /*f6d0*/  IMAD.MOV.U32 R22, RZ, RZ, 0x1 ;  /* 0x00000001ff167424 */ /* 0x000fe200078e00ff */
[----:B0-----:R-:W0:Y:S01]  /*f6e0*/  S2R R7, SR_TID.X ;  /* 0x0000000000077919 */ /* 0x001e220000002100 */
[----:B------:R-:W-:Y:S01]  /*f6f0*/  IMAD.MOV.U32 R17, RZ, RZ, RZ ;  /* 0x000000ffff117224 */ /* 0x000fe200078e00ff */
[----:B------:R-:W-:Y:S01]  /*f700*/  ULOP3.LUT UR45, UR43, 0x2, URZ, 0xfc, !UPT ;  /* 0x000000022b2d7892 */ /* 0x000fe2000f8efc3f */
[----:B------:R2:W-:Y:S01]  /*f710*/  STL [R1+0x8], RZ ;  /* 0x000008ff01007387 */ /* 0x0005e20000100800 */
[----:B------:R-:W-:Y:S01]  /*f720*/  ULDC UR44, c[0x0][0xc] ;  /* 0x00000300002c7ab9 */ /* 0x000fe20000000800 */
[----:B------:R-:W-:Y:S01]  /*f730*/  ULDC.64 UR50, c[0x0][0x198] ;  /* 0x0000660000327ab9 */ /* 0x000fe20000000a00 */
[----:B-1----:R-:W-:Y:S01]  /*f740*/  SHF.R.U32.HI R4, RZ, 0x1, R8 ;  /* 0x00000001ff047819 */ /* 0x002fe20000011608 */
[C---:B------:R-:W-:Y:S01]  /*f750*/  IMAD.SHL.U32 R2, R8.reuse, 0x20, RZ ;  /* 0x0000002008027824 */ /* 0x040fe200078e00ff */
[C---:B------:R-:W-:Y:S01]  /*f760*/  LOP3.LUT P0, RZ, R8.reuse, 0x4, RZ, 0xc0, !PT ;  /* 0x0000000408ff7812 */ /* 0x040fe2000780c0ff */
[----:B------:R-:W-:Y:S01]  /*f770*/  IMAD.SHL.U32 R6, R8, 0x80, RZ ;  /* 0x0000008008067824 */ /* 0x000fe200078e00ff */
[----:B------:R-:W-:Y:S01]  /*f780*/  LOP3.LUT R5, R4, 0x20, RZ, 0xc0, !PT ;  /* 0x0000002004057812 */ /* 0x000fe200078ec0ff */
[----:B------:R-:W-:Y:S01]  /*f790*/  IMAD.SHL.U32 R0, R8, 0x10, RZ ;  /* 0x0000001008007824 */ /* 0x000fe200078e00ff */
[----:B0-----:R-:W-:-:S02]  /*f7a0*/  LOP3.LUT R10, R7, 0x7f, RZ, 0xc0, !PT ;  /* 0x0000007f070a7812 */ /* 0x001fc400078ec0ff */
[----:B------:R-:W-:Y:S02]  /*f7b0*/  LOP3.LUT R7, R5, 0x10, R8, 0xf8, !PT ;  /* 0x0000001005077812 */ /* 0x000fe400078ef808 */
[----:B------:R-:W-:Y:S01]  /*f7c0*/  LOP3.LUT R3, R2, 0x80, RZ, 0xc0, !PT ;  /* 0x0000008002037812 */ /* 0x000fe200078ec0ff */
        /* <DEDUP_REMOVED lines=15> */
[----:B--2---:R-:W-:-:S07]  /*f8c0*/  LOP3.LUT R29, R18, 0x2800, RZ, 0xfc, !PT ;  /* 0x00002800121d7812 */ /* 0x004fce00078efcff */
.L_x_8990:
[----:B------:R-:W-:Y:S01]  /*f8d0*/  ULDC.64 UR8, c[0x0][0xa00] ;  /* 0x0002800000087ab9 */ /* 0x000fe20000000a00 */
[----:B------:R-:W-:Y:S01]  /*f8e0*/  ULDC.64 UR6, c[0x0][0xa00] ;  /* 0x0002800000067ab9 */ /* 0x000fe20000000a00 */
[----:B------:R-:W-:Y:S01]  /*f8f0*/  ISETP.NE.U32.AND P0, PT, RZ, UR8, PT ;  /* 0x00000008ff007c0c */ /* 0x000fe2000bf05070 */
[----:B------:R-:W-:Y:S01]  /*f900*/  UIMAD.WIDE UR6, UR46, 0x4, UR6 ;  /* 0x000000042e0678a5 */ /* 0x000fe2000f8e0206 */
[----:B01----:R-:W-:Y:S01]  /*f910*/  IMAD.MOV.U32 R0, RZ, RZ, RZ ;  /* 0x000000ffff007224 */ /* 0x003fe200078e00ff */
[----:B------:R-:W-:Y:S01]  /*f920*/  ULDC.64 UR4, c[0x0][0xa28] ;  /* 0x00028a0000047ab9 */ /* 0x000fe20000000a00 */
[----:B------:R-:W-:Y:S01]  /*f930*/  ISETP.NE.AND.EX P0, PT, RZ, UR9, PT, P0 ;  /* 0x00000009ff007c0c */ /* 0x000fe2000bf05300 */
[----:B------:R-:W-:Y:S01]  /*f940*/  ULDC.64 UR10, c[0x0][0xa08] ;  /* 0x00028200000a7ab9 */ /* 0x000fe20000000a00 */
[----:B------:R-:W-:Y:S01]  /*f950*/  UISETP.NE.U32.AND UP0, UPT, UR4, URZ, UPT ;  /* 0x0000003f0400728c */ /* 0x000fe2000bf05070 */
[----:B------:R-:W-:Y:S01]  /*f960*/  IMAD.U32 R2, RZ, RZ, UR6 ;  /* 0x00000006ff027e24 */ /* 0x000fe2000f8e00ff */
[----:B------:R-:W-:Y:S01]  /*f970*/  ISETP.NE.U32.AND P1, PT, RZ, UR10, PT ;  /* 0x0000000aff007c0c */ /* 0x000fe2000bf25070 */
[----:B------:R-:W-:Y:S01]  /*f980*/  IMAD.U32 R3, RZ, RZ, UR7 ;  /* 0x00000007ff037e24 */ /* 0x000fe2000f8e00ff */
[----:B------:R-:W-:-:S02]  /*f990*/  UISETP.NE.AND.EX UP0, UPT, UR5, URZ, UPT, UP0 ;  /* 0x0000003f0500728c */ /* 0x000fc4000bf05300 */
[----:B------:R-:W-:Y:S01]  /*f9a0*/  ISETP.NE.AND.EX P1, PT, RZ, UR11, PT, P1 ;  /* 0x0000000bff007c0c */ /* 0x000fe2000bf25310 */
[----:B------:R-:W-:Y:S01]  /*f9b0*/  ULDC.64 UR10, c[0x0][0xa18] ;  /* 0x00028600000a7ab9 */ /* 0x000fe20000000a00 */
[----:B------:R-:W-:-:S03]  /*f9c0*/  ULDC.64 UR8, c[0x0][0xa08] ;  /* 0x0002820000087ab9 */ /* 0x000fc60000000a00 */
[----:B------:R0:W2:Y:S01]  /*f9d0*/  @P0 LDG.E R0, desc[UR48][R2.64] ;  /* 0x0000003002000981 */ /* 0x0000a2000c1e1900 */
[----:B------:R-:W-:Y:S02]  /*f9e0*/  UISETP.NE.U32.AND UP1, UPT, UR10, URZ, UPT ;  /* 0x0000003f0a00728c */ /* 0x000fe4000bf25070 */
[----:B------:R-:W-:Y:S01]  /*f9f0*/  UIMAD.WIDE UR8, UR46, 0x4, UR8 ;  /* 0x000000042e0878a5 */ /* 0x000fe2000f8e0208 */
[----:B------:R-:W1:Y:S01]  /*fa00*/  LDC R4, c[0x0][0x288] ;  /* 0x0000a200ff047b82 */ /* 0x000e620000000800 */
[----:B------:R-:W-:Y:S01]  /*fa10*/  UISETP.NE.AND.EX UP1, UPT, UR11, URZ, UPT, UP1 ;  /* 0x0000003f0b00728c */ /* 0x000fe2000bf25310 */
[----:B------:R-:W-:Y:S01]  /*fa20*/  IMAD.MOV.U32 R27, RZ, RZ, RZ ;  /* 0x000000ffff1b7224 */ /* 0x000fe200078e00ff */
[----:B------:R-:W-:Y:S01]  /*fa30*/  @UP0 ULDC.64 UR4, c[0x0][0xa28] ;  /* 0x00028a0000040ab9 */ /* 0x000fe20000000a00 */
[----:B------:R-:W-:Y:S01]  /*fa40*/  PLOP3.LUT P2, PT, PT, PT, UP0, 0x80, 0x0 ;  /* 0x000000000000781c */ /* 0x000fe20003f4f008 */
[----:B------:R-:W-:Y:S01]  /*fa50*/  @UP0 UIMAD.WIDE UR4, UR46, 0x4, UR4 ;  /* 0x000000042e0408a5 */ /* 0x000fe2000f8e0204 */
[----:B0-----:R-:W-:-:S02]  /*fa60*/  IMAD.U32 R2, RZ, RZ, UR8 ;  /* 0x00000008ff027e24 */ /* 0x001fc4000f8e00ff */
[----:B------:R-:W-:Y:S01]  /*fa70*/  IMAD.U32 R3, RZ, RZ, UR9 ;  /* 0x00000009ff037e24 */ /* 0x000fe2000f8e00ff */
[----:B------:R-:W-:Y:S01]  /*fa80*/  PLOP3.LUT P3, PT, PT, PT, UP1, 0x80, 0x0 ;  /* 0x000000000000781c */ /* 0x000fe20003f6f018 */
[----:B------:R-:W-:-:S03]  /*fa90*/  ULDC.64 UR10, c[0x0][0xa20] ;  /* 0x00028800000a7ab9 */ /* 0x000fc60000000a00 */
[----:B------:R0:W5:Y:S02]  /*faa0*/  @P1 LDG.E R27, desc[UR48][R2.64] ;  /* 0x00000030021b1981 */ /* 0x000164000c1e1900 */
[----:B0-----:R-:W-:Y:S02]  /*fab0*/  IMAD.U32 R2, RZ, RZ, UR4 ;  /* 0x00000004ff027e24 */ /* 0x001fe4000f8e00ff */
[----:B------:R-:W-:Y:S01]  /*fac0*/  IMAD.U32 R3, RZ, RZ, UR5 ;  /* 0x00000005ff037e24 */ /* 0x000fe2000f8e00ff */
[----:B------:R-:W-:Y:S02]  /*fad0*/  @UP1 ULDC.64 UR4, c[0x0][0xa18] ;  /* 0x0002860000041ab9 */ /* 0x000fe40000000a00 */
[----:B------:R-:W-:Y:S01]  /*fae0*/  @UP1 UIMAD.WIDE UR4, UR46, 0x4, UR4 ;  /* 0x000000042e0418a5 */ /* 0x000fe2000f8e0204 */
[----:B--2---:R0:W-:Y:S02]  /*faf0*/  STL [R1+0x4], R0 ;  /* 0x0000040001007387 */ /* 0x0041e40000100800 */
[----:B0-----:R-:W-:-:S06]  /*fb00*/  IMAD.MOV.U32 R0, RZ, RZ, RZ ;  /* 0x000000ffff007224 */ /* 0x001fcc00078e00ff */
[----:B------:R0:W5:Y:S02]  /*fb10*/  @P2 LDG.E R0, desc[UR48][R2.64] ;  /* 0x0000003002002981 */ /* 0x000164000c1e1900 */
[----:B0-----:R-:W-:Y:S02]  /*fb20*/  IMAD.U32 R2, RZ, RZ, UR4 ;  /* 0x00000004ff027e24 */ /* 0x001fe4000f8e00ff */
[----:B------:R-:W-:Y:S01]  /*fb30*/  IMAD.U32 R3, RZ, RZ, UR5 ;  /* 0x00000005ff037e24 */ /* 0x000fe2000f8e00ff */
[----:B------:R-:W-:-:S04]  /*fb40*/  ULDC.64 UR4, c[0x0][0x3f8] ;  /* 0x0000fe0000047ab9 */ /* 0x000fc80000000a00 */
[----:B-1----:R0:W5:Y:S01]  /*fb50*/  @P3 LDG.E R4, desc[UR48][R2.64] ;  /* 0x0000003002043981 */ /* 0x002162000c1e1900 */
[----:B------:R-:W-:Y:S01]  /*fb60*/  UISETP.NE.U32.AND UP0, UPT, UR4, URZ, UPT ;  /* 0x0000003f0400728c */ /* 0x000fe2000bf05070 */
[----:B------:R-:W-:Y:S01]  /*fb70*/  ISETP.NE.U32.AND P2, PT, RZ, UR10, PT ;  /* 0x0000000aff007c0c */ /* 0x000fe2000bf45070 */
[----:B------:R-:W-:Y:S01]  /*fb80*/  ULDC UR10, c[0x0][0x2e0] ;  /* 0x0000b800000a7ab9 */ /* 0x000fe20000000800 */
[----:B------:R-:W-:Y:S01]  /*fb90*/  ULDC UR4, c[0x0][0x404] ;  /* 0x0001010000047ab9 */ /* 0x000fe20000000800 */
[----:B------:R-:W-:-:S04]  /*fba0*/  UISETP.NE.AND.EX UP0, UPT, UR5, URZ, UPT, UP0 ;  /* 0x0000003f0500728c */ /* 0x000fc8000bf05300 */
[----:B------:R-:W-:Y:S01]  /*fbb0*/  USEL UR4, UR4, 0x1, UP0 ;  /* 0x0000000104047887 */ /* 0x000fe20008000000 */
[----:B------:R-:W-:-:S03]  /*fbc0*/  ISETP.NE.AND.EX P2, PT, RZ, UR11, PT, P2 ;  /* 0x0000000bff007c0c */ /* 0x000fc6000bf45320 */
[----:B------:R-:W-:Y:S01]  /*fbd0*/  UIMAD UR10, UR4, UR10, URZ ;  /* 0x0000000a040a72a4 */ /* 0x000fe2000f8e023f */
[----:B0-----:R-:W-:Y:S11]  /*fbe0*/  @P3 BRA `(.L_x_8921) ;  /* 0x0000000000183947 */ /* 0x001ff60003800000 */
[----:B------:R-:W-:Y:S05]  /*fbf0*/  @!P0 BRA `(.L_x_8921) ;  /* 0x0000000000148947 */ /* 0x000fea0003800000 */
[----:B------:R-:W-:Y:S02]  /*fc00*/  IMAD.U32 R2, RZ, RZ, UR6 ;  /* 0x00000006ff027e24 */ /* 0x000fe4000f8e00ff */
[----:B------:R-:W-:-:S05]  /*fc10*/  IMAD.U32 R3, RZ, RZ, UR7 ;  /* 0x00000007ff037e24 */ /* 0x000fca000f8e00ff */
[----:B------:R-:W2:Y:S04]  /*fc20*/  LDG.E R5, desc[UR48][R2.64] ;  /* 0x0000003002057981 */ /* 0x000ea8000c1e1900 */
[----:B-----5:R-:W2:Y:S02]  /*fc30*/  LDG.E R4, desc[UR48][R2.64+0x4] ;  /* 0x0000043002047981 */ /* 0x020ea4000c1e1900 */
[----:B--2---:R-:W-:-:S07]  /*fc40*/  IMAD.IADD R4, R4, 0x1, -R5 ;  /* 0x0000000104047824 */ /* 0x004fce00078e0a05 */
.L_x_8921:
[----:B-----5:R-:W-:Y:S01]  /*fc50*/  IMAD.IADD R27, R27, 0x1, R0 ;  /* 0x000000011b1b7824 */ /* 0x020fe200078e0200 */
[----:B------:R-:W-:Y:S06]  /*fc60*/  @!P2 BRA `(.L_x_8922) ;  /* 0x00000000001ca947 */ /* 0x000fec0003800000 */
[----:B------:R-:W-:Y:S02]  /*fc70*/  ULDC.64 UR4, c[0x0][0xa20] ;  /* 0x0002880000047ab9 */ /* 0x000fe40000000a00 */
[----:B------:R-:W-:-:S06]  /*fc80*/  UIMAD.WIDE UR4, UR46, 0x4, UR4 ;  /* 0x000000042e0478a5 */ /* 0x000fcc000f8e0204 */
[----:B------:R-:W-:Y:S02]  /*fc90*/  IMAD.U32 R2, RZ, RZ, UR4 ;  /* 0x00000004ff027e24 */ /* 0x000fe4000f8e00ff */
[----:B------:R-:W-:-:S05]  /*fca0*/  IMAD.U32 R3, RZ, RZ, UR5 ;  /* 0x00000005ff037e24 */ /* 0x000fca000f8e00ff */
[----:B------:R-:W2:Y:S02]  /*fcb0*/  LDG.E R2, desc[UR48][R2.64] ;  /* 0x0000003002027981 */ /* 0x000ea4000c1e1900 */
[----:B--2---:R-:W-:Y:S01]  /*fcc0*/  R2UR UR10, R2 ;  /* 0x00000000020a72ca */ /* 0x004fe200000e0000 */
[----:B------:R-:W-:-:S14]  /*fcd0*/  BRA `(.L_x_8923) ;  /* 0x0000000000207947 */ /* 0x000fdc0003800000 */
.L_x_8922:
[----:B------:R-:W-:Y:S05]  /*fce0*/  @!P1 BRA `(.L_x_8923) ;  /* 0x00000000001c9947 */ /* 0x000fea0003800000 */
[----:B------:R-:W-:Y:S02]  /*fcf0*/  IMAD.U32 R2, RZ, RZ, UR8 ;  /* 0x00000008ff027e24 */ /* 0x000fe4000f8e00ff */
[----:B------:R-:W-:-:S05]  /*fd00*/  IMAD.U32 R3, RZ, RZ, UR9 ;  /* 0x00000009ff037e24 */ /* 0x000fca000f8e00ff */
[----:B------:R-:W2:Y:S04]  /*fd10*/  LDG.E R5, desc[UR48][R2.64] ;  /* 0x0000003002057981 */ /* 0x000ea8000c1e1900 */
[----:B------:R-:W3:Y:S01]  /*fd20*/  LDG.E R6, desc[UR48][R2.64+0x4] ;  /* 0x0000043002067981 */ /* 0x000ee2000c1e1900 */
[----:B--2---:R-:W-:Y:S02]  /*fd30*/  R2UR UR4, R5 ;  /* 0x00000000050472ca */ /* 0x004fe400000e0000 */
[----:B---3--:R-:W-:-:S13]  /*fd40*/  R2UR UR10, R6 ;  /* 0x00000000060a72ca */ /* 0x008fda00000e0000 */
[----:B------:R-:W-:-:S12]  /*fd50*/  UIADD3 UR10, -UR4, UR10, URZ ;  /* 0x0000000a040a7290 */ /* 0x000fd8000fffe13f */
.L_x_8923:
[----:B------:R-:W-:Y:S01]  /*fd60*/  IMAD R3, R25, 0xc0, RZ ;  /* 0x000000c019037824 */ /* 0x000fe200078e02ff */
[----:B------:R-:W-:Y:S01]  /*fd70*/  R2UR UR6, R0 ;  /* 0x00000000000672ca */ /* 0x000fe200000e0000 */
[----:B------:R-:W-:Y:S02]  /*fd80*/  ULDC.64 UR4, c[0x0][0x9e0] ;  /* 0x0002780000047ab9 */ /* 0x000fe40000000a00 */
[----:B------:R-:W-:Y:S01]  /*fd90*/  UISETP.GE.AND UP0, UPT, UR5, 0x1, UPT ;  /* 0x000000010500788c */ /* 0x000fe2000bf06270 */
[----:B------:R-:W-:-:S04]  /*fda0*/  IADD3 R3, -R4, 0xc0, R3 ;  /* 0x000000c004037810 */ /* 0x000fc80007ffe103 */
[----:B------:R-:W-:Y:S02]  /*fdb0*/  R2UR UR7, R3 ;  /* 0x00000000030772ca */ /* 0x000fe400000e0000 */
[----:B------:R-:W-:-:S03]  /*fdc0*/  PLOP3.LUT P1, PT, PT, PT, UP0, 0x80, 0x0 ;  /* 0x000000000000781c */ /* 0x000fc60003f2f008 */
[----:B------:R-:W-:-:S08]  /*fdd0*/  UIADD3 UR10, -UR6, UR10, URZ ;  /* 0x0000000a060a7290 */ /* 0x000fd0000fffe13f */
[----:B------:R-:W-:-:S04]  /*fde0*/  UIADD3 UR6, UR10, UR7, URZ ;  /* 0x000000070a067290 */ /* 0x000fc8000fffe03f */
[----:B------:R-:W-:Y:S01]  /*fdf0*/  UIADD3 UR4, UR6, UR4, URZ ;  /* 0x0000000406047290 */ /* 0x000fe2000fffe03f */
        /* <DEDUP_REMOVED lines=11> */
.L_x_8925:
[----:B------:R-:W-:-:S11]  /*feb0*/  UISETP.NE.AND UP0, UPT, UR5, 0x1, UPT ;  /* 0x000000010500788c */ /* 0x000fd6000bf05270 */
[----:B------:R-:W-:Y:S02]  /*fec0*/  @UP0 ULDC.64 UR12, c[0x0][0x9e8] ;  /* 0x00027a00000c0ab9 */ /* 0x000fe40000000a00 */
[----:B------:R-:W-:-:S04]  /*fed0*/  UIMAD.WIDE.U32 UR6, UR8, UR12, URZ ;  /* 0x0000000c080672a5 */ /* 0x000fc8000f8e003f */
[----:B------:R-:W-:-:S12]  /*fee0*/  @UP0 USHF.R.U32.HI UR8, URZ, UR13, UR7 ;  /* 0x0000000d3f080299 */ /* 0x000fd80008011607 */
.L_x_8926:
[----:B------:R-:W-:-:S04]  /*fef0*/  UIMAD UR8, UR8, UR5, UR5 ;  /* 0x00000005080872a4 */ /* 0x000fc8000f8e0205 */
[----:B------:R-:W-:-:S04]  /*ff00*/  UISETP.LT.AND UP0, UPT, UR4, UR8, UPT ;  /* 0x000000080400728c */ /* 0x000fc8000bf01270 */
[----:B------:R-:W-:-:S12]  /*ff10*/  USEL UR4, UR4, UR8, UP0 ;  /* 0x0000000804047287 */ /* 0x000fd80008000000 */
.L_x_8924:
[----:B------:R-:W-:Y:S01]  /*ff20*/  IMAD R4, R25, 0xc0, -R4 ;  /* 0x000000c019047824 */ /* 0x000fe200078e0a04 */
[----:B------:R-:W-:Y:S02]  /*ff30*/  UIADD3 UR6, UR10, 0x7f, URZ ;  /* 0x0000007f0a067890 */ /* 0x000fe4000fffe03f */
[----:B------:R-:W-:Y:S02]  /*ff40*/  UIADD3 UR7, UR4, 0x7f, URZ ;  /* 0x0000007f04077890 */ /* 0x000fe4000fffe03f */
[----:B------:R-:W-:Y:S01]  /*ff50*/  R2UR UR9, R4 ;  /* 0x00000000040972ca */ /* 0x000fe200000e0000 */
[----:B------:R-:W-:Y:S02]  /*ff60*/  USHF.R.S32.HI UR4, URZ, 0x1f, UR6 ;  /* 0x0000001f3f047899 */ /* 0x000fe40008011406 */
[----:B------:R-:W-:Y:S02]  /*ff70*/  USHF.R.S32.HI UR8, URZ, 0x1f, UR7 ;  /* 0x0000001f3f087899 */ /* 0x000fe40008011407 */
[----:B------:R-:W-:-:S02]  /*ff80*/  ULEA.HI UR4, UR4, UR6, URZ, 0x7 ;  /* 0x0000000604047291 */ /* 0x000fc4000f8f383f */
[----:B------:R-:W-:Y:S02]  /*ff90*/  ULEA.HI UR8, UR8, UR7, URZ, 0x7 ;  /* 0x0000000708087291 */ /* 0x000fe4000f8f383f */
[----:B------:R-:W-:Y:S02]  /*ffa0*/  USHF.R.S32.HI UR4, URZ, 0x7, UR4 ;  /* 0x000000073f047899 */ /* 0x000fe40008011404 */
[----:B------:R-:W-:Y:S02]  /*ffb0*/  USHF.R.S32.HI UR8, URZ, 0x7, UR8 ;  /* 0x000000073f087899 */ /* 0x000fe40008011408 */
[----:B------:R-:W-:Y:S01]  /*ffc0*/  UIADD3 UR6, UR10, UR9, URZ ;  /* 0x000000090a067290 */ /* 0x000fe2000fffe03f */
[----:B------:R-:W-:Y:S01]  /*ffd0*/  ULDC UR7, c[0x0][0x9dc] ;  /* 0x0002770000077ab9 */ /* 0x000fe20000000800 */
[----:B------:R-:W-:Y:S02]  /*ffe0*/  UISETP.LT.AND UP0, UPT, UR4, UR8, UPT ;  /* 0x000000080400728c */ /* 0x000fe4000bf01270 */
[----:B------:R-:W-:-:S02]  /*fff0*/  UIADD3 UR7, UR6, -UR7, URZ ;  /* 0x8000000706077290 */ /* 0x000fc4000fffe03f */
[----:B------:R-:W-:-:S04]  /*10000*/  USEL UR42, UR4, UR8, UP0 ;  /* 0x00000008042a7287 */ /* 0x000fc80008000000 */
[----:B------:R-:W-:Y:S01]  /*10010*/  IMAD.U32 R0, RZ, RZ, UR7 ;  /* 0x00000007ff007e24 */ /* 0x000fe2000f8e00ff */
[----:B------:R-:W-:Y:S07]  /*10020*/  @!P1 BRA `(.L_x_8927) ;  /* 0x0000000000449947 */ /* 0x000fee0003800000 */
[----:B------:R-:W-:Y:S02]  /*10030*/  UMOV UR4, UR6 ;  /* 0x0000000600047c82 */ /* 0x000fe40008000000 */
        /* <DEDUP_REMOVED lines=10> */
.L_x_8928:
[----:B------:R-:W-:-:S11]  /*100e0*/  UISETP.NE.AND UP0, UPT, UR5, 0x1, UPT ;  /* 0x000000010500788c */ /* 0x000fd6000bf05270 */
[----:B------:R-:W-:Y:S02]  /*100f0*/  @UP0 ULDC.64 UR8, c[0x0][0x9e8] ;  /* 0x00027a0000080ab9 */ /* 0x000fe40000000a00 */
[----:B------:R-:W-:-:S04]  /*10100*/  UIMAD.WIDE.U32 UR6, UR4, UR8, URZ ;  /* 0x00000008040672a5 */ /* 0x000fc8000f8e003f */
[----:B------:R-:W-:-:S12]  /*10110*/  @UP0 USHF.R.U32.HI UR4, URZ, UR9, UR7 ;  /* 0x000000093f040299 */ /* 0x000fd80008011607 */
.L_x_8929:
[----:B------:R-:W-:-:S06]  /*10120*/  UIMAD UR4, UR4, UR5, URZ ;  /* 0x00000005040472a4 */ /* 0x000fcc000f8e023f */
[----:B------:R-:W-:-:S07]  /*10130*/  VIMNMX R0, R0, UR4, !PT ;  /* 0x0000000400007c48 */ /* 0x000fce000ffe0100 */
.L_x_8927:
[----:B------:R-:W-:Y:S01]  /*10140*/  SHF.R.S32.HI R3, RZ, 0x1f, R0 ;  /* 0x0000001fff037819 */ /* 0x000fe20000011400 */
[----:B------:R-:W-:Y:S03]  /*10150*/  BSSY B6, `(.L_x_8930) ;  /* 0x00002a7000067945 */ /* 0x000fe60003800000 */
[----:B------:R-:W-:-:S04]  /*10160*/  LEA.HI R3, R3, R0, RZ, 0x7 ;  /* 0x0000000003037211 */ /* 0x000fc800078f38ff */
[----:B------:R-:W-:-:S04]  /*10170*/  SHF.R.S32.HI R3, RZ, 0x7, R3 ;  /* 0x00000007ff037819 */ /* 0x000fc80000011403 */
[----:B------:R-:W-:-:S04]  /*10180*/  VIMNMX R26, RZ, R3, !PT ;  /* 0x00000003ff1a7248 */ /* 0x000fc80007fe0100 */
[----:B------:R-:W-:-:S13]  /*10190*/  ISETP.LT.AND P0, PT, R26, UR42, PT ;  /* 0x0000002a1a007c0c */ /* 0x000fda000bf01270 */
        /* <DEDUP_REMOVED lines=8> */
[----:B------:R-:W0:Y:S08]  /*10220*/  FLO.U32 R0, UR4 ;  /* 0x0000000400007d00 */ /* 0x000e3000080e0000 */
[----:B------:R-:W1:Y:S01]  /*10230*/  POPC R5, UR4 ;  /* 0x0000000400057d09 */ /* 0x000e620008000000 */
[----:B0-----:R-:W-:-:S13]  /*10240*/  ISETP.EQ.U32.AND P0, PT, R0, R7, PT ;  /* 0x000000070000720c */ /* 0x001fda0003f02070 */
[----:B-1----:R-:W2:Y:S01]  /*10250*/  @P0 ATOMG.E.ADD.STRONG.GPU PT, R3, desc[UR48][R2.64], R5 ;  /* 0x00000005020309a8 */ /* 0x002ea200081ee1f0 */
[----:B------:R-:W0:Y:S02]  /*10260*/  S2R R4, SR_LTMASK ;  /* 0x0000000000047919 */ /* 0x000e240000003900 */
[----:B0-----:R-:W-:-:S04]  /*10270*/  LOP3.LUT R4, R4, UR4, RZ, 0xc0, !PT ;  /* 0x0000000404047c12 */ /* 0x001fc8000f8ec0ff */
[----:B------:R-:W0:Y:S01]  /*10280*/  POPC R7, R4 ;  /* 0x0000000400077309 */ /* 0x000e220000000000 */
[----:B--2---:R-:W0:Y:S02]  /*10290*/  SHFL.IDX PT, R0, R3, R0, 0x1f ;  /* 0x00001f0003007589 */ /* 0x004e2400000e0000 */
[----:B0-----:R-:W-:Y:S01]  /*102a0*/  IADD3 R24, R0, UR44, R7 ;  /* 0x0000002c00187c10 */ /* 0x001fe2000fffe007 */
[----:B------:R-:W-:Y:S06]  /*102b0*/  BRA `(.L_x_8932) ;  /* 0x0000002800407947 */ /* 0x000fec0003800000 */
.L_x_8931:
        /* <DEDUP_REMOVED lines=23> */
.L_x_8933:
        /* <DEDUP_REMOVED lines=22> */
.L_x_8934:
        /* <DEDUP_REMOVED lines=20> */
.L_x_8935:
        /* <DEDUP_REMOVED lines=18> */
.L_x_8936:
[----:B------:R-:W-:Y:S01]  /*107f0*/  ULDC.64 UR4, c[0x0][0x9f8] ;  /* 0x00027e0000047ab9 */ /* 0x000fe20000000a00 */
[----:B------:R-:W2:Y:S01]  /*10800*/  LDL.LU R21, [R1+0x4] ;  /* 0x0000040001157983 */ /* 0x000ea20000300800 */
[----:B------:R-:W-:Y:S01]  /*10810*/  UISETP.NE.U32.AND UP0, UPT, UR4, URZ, UPT ;  /* 0x0000003f0400728c */ /* 0x000fe2000bf05070 */
[----:B------:R-:W-:Y:S01]  /*10820*/  IMAD.U32 R20, RZ, RZ, UR46 ;  /* 0x0000002eff147e24 */ /* 0x000fe2000f8e00ff */
[----:B------:R-:W0:Y:S01]  /*10830*/  LDC R0, c[0x0][0x428] ;  /* 0x00010a00ff007b82 */ /* 0x000e220000000800 */
[----:B------:R-:W1:Y:S01]  /*10840*/  S2R R4, SR_TID.X ;  /* 0x0000000000047919 */ /* 0x000e620000002100 */
[----:B------:R-:W-:Y:S01]  /*10850*/  UISETP.NE.AND.EX UP0, UPT, UR5, URZ, UPT, UP0 ;  /* 0x0000003f0500728c */ /* 0x000fe2000bf05300 */
[----:B------:R-:W-:Y:S01]  /*10860*/  IMAD.U32 R16, RZ, RZ, UR38 ;  /* 0x00000026ff107e24 */ /* 0x000fe2000f8e00ff */
[----:B------:R-:W-:-:S04]  /*10870*/  ULDC.64 UR6, c[0x0][0xa08] ;  /* 0x0002820000067ab9 */ /* 0x000fc80000000a00 */
[----:B------:R-:W-:-:S05]  /*10880*/  PLOP3.LUT P0, PT, PT, PT, UP0, 0x80, 0x0 ;  /* 0x000000000000781c */ /* 0x000fca0003f0f008 */
[----:B------:R-:W-:Y:S02]  /*10890*/  @UP0 ULDC.64 UR4, c[0x0][0x9f8] ;  /* 0x00027e0000040ab9 */ /* 0x000fe40000000a00 */
[----:B------:R-:W-:-:S06]  /*108a0*/  @UP0 UIMAD.WIDE UR4, UR46, 0x4, UR4 ;  /* 0x000000042e0408a5 */ /* 0x000fcc000f8e0204 */
[----:B------:R-:W-:Y:S02]  /*108b0*/  IMAD.U32 R2, RZ, RZ, UR4 ;  /* 0x00000004ff027e24 */ /* 0x000fe4000f8e00ff */
[----:B------:R-:W-:Y:S01]  /*108c0*/  IMAD.U32 R3, RZ, RZ, UR5 ;  /* 0x00000005ff037e24 */ /* 0x000fe2000f8e00ff */
[----:B------:R-:W-:-:S04]  /*108d0*/  ULDC.64 UR4, c[0x0][0xa00] ;  /* 0x0002800000047ab9 */ /* 0x000fc80000000a00 */
[----:B------:R3:W4:Y:S01]  /*108e0*/  @P0 LDG.E R20, desc[UR48][R2.64] ;  /* 0x0000003002140981 */ /* 0x000722000c1e1900 */
[----:B0-----:R-:W-:Y:S01]  /*108f0*/  ISETP.NE.AND P0, PT, R0, 0x1, PT ;  /* 0x000000010000780c */ /* 0x001fe20003f05270 */
[----:B------:R-:W-:Y:S01]  /*10900*/  UMOV UR36, URZ ;  /* 0x0000003f00247c82 */ /* 0x000fe20008000000 */
[----:B------:R-:W-:Y:S01]  /*10910*/  UMOV UR8, 0x20 ;  /* 0x0000002000087882 */ /* 0x000fe20000000000 */
[----:B------:R-:W-:Y:S01]  /*10920*/  UMOV UR10, UR38 ;  /* 0x00000026000a7c82 */ /* 0x000fe20008000000 */
[----:B-1----:R-:W-:Y:S01]  /*10930*/  LOP3.LUT R9, R4, 0x7f, RZ, 0xc0, !PT ;  /* 0x0000007f04097812 */ /* 0x002fe200078ec0ff */
[----:B------:R-:W-:Y:S01]  /*10940*/  UMOV UR12, 0x40 ;  /* 0x00000040000c7882 */ /* 0x000fe20000000000 */
[----:B------:R-:W-:Y:S01]  /*10950*/  UMOV UR14, UR38 ;  /* 0x00000026000e7c82 */ /* 0x000fe20008000000 */
[----:B------:R-:W-:Y:S02]  /*10960*/  SHF.R.U32.HI R4, RZ, 0x5, R4 ;  /* 0x00000005ff047819 */ /* 0x000fe40000011604 */
[----:B------:R-:W-:Y:S01]  /*10970*/  ISETP.NE.AND P1, PT, R9, RZ, PT ;  /* 0x000000ff0900720c */ /* 0x000fe20003f25270 */
[----:B---3--:R-:W0:Y:S01]  /*10980*/  LDC.64 R2, c[0x0][0x3f8] ;  /* 0x0000fe00ff027b82 */ /* 0x008e220000000a00 */
[----:B------:R-:W-:-:S07]  /*10990*/  LOP3.LUT R4, R4, 0x3, RZ, 0xc0, !PT ;  /* 0x0000000304047812 */ /* 0x000fce00078ec0ff */
[----:B------:R-:W1:Y:S04]  /*109a0*/  @P0 LDC R0, c[0x0][0x42c] ;  /* 0x00010b00ff000b82 */ /* 0x000e680000000800 */
[----:B------:R-:W-:-:S04]  /*109b0*/  VOTEU.ALL UP1, P1 ;  /* 0x00000000003f7886 */ /* 0x000fc80000820000 */
[----:B------:R-:W3:Y:S01]  /*109c0*/  @P0 LDC R5, c[0x0][0x430] ;  /* 0x00010c00ff050b82 */ /* 0x000ee20000000800 */
[----:B-1----:R-:W-:-:S05]  /*109d0*/  @P0 IMAD.HI.U32 R0, R0, UR38, RZ ;  /* 0x0000002600000c27 */ /* 0x002fca000f8e00ff */
[----:B---3--:R-:W-:Y:S02]  /*109e0*/  @P0 SHF.R.U32.HI R16, RZ, R5, R0 ;  /* 0x00000005ff100219 */ /* 0x008fe40000011600 */
[----:B------:R-:W-:Y:S01]  /*109f0*/  ISETP.NE.U32.AND P0, PT, RZ, UR4, PT ;  /* 0x00000004ff007c0c */ /* 0x000fe2000bf05070 */
[----:B------:R-:W-:-:S03]  /*10a00*/  @!UP1 UIADD3 UR4, UP0, UR50, 0x270, URZ ;  /* 0x0000027032049890 */ /* 0x000fc6000ff1e03f */
[----:B------:R-:W-:Y:S01]  /*10a10*/  ISETP.NE.AND.EX P0, PT, RZ, UR5, PT, P0 ;  /* 0x00000005ff007c0c */ /* 0x000fe2000bf05300 */
[----:B------:R-:W-:-:S03]  /*10a20*/  @!UP1 UIADD3.X UR5, URZ, UR51, URZ, UP0, !UPT ;  /* 0x000000333f059290 */ /* 0x000fc600087fe43f */
[----:B------:R-:W-:Y:S02]  /*10a30*/  SEL R6, RZ, UR46, P0 ;  /* 0x0000002eff067c07 */ /* 0x000fe40008000000 */
[----:B0-----:R-:W-:Y:S01]  /*10a40*/  LOP3.LUT P0, RZ, R2, UR6, RZ, 0xfc, !PT ;  /* 0x0000000602ff7c12 */ /* 0x001fe2000f80fcff */
        /* <DEDUP_REMOVED lines=11> */
[----:B----4-:R-:W-:Y:S02]  /*10b00*/  SHF.R.S32.HI R21, RZ, 0x1f, R20 ;  /* 0x0000001fff157819 */ /* 0x010fe40000011414 */
[----:B------:R-:W-:Y:S01]  /*10b10*/  SEL R0, R20, RZ, !P0 ;  /* 0x000000ff14007207 */ /* 0x000fe20004000000 */
[----:B------:R0:W-:Y:S02]  /*10b20*/  @!UP1 UTMAPF.L2.4D [UR12], [UR4] ;  /* 0x0000000c040095b8 */ /* 0x0001e40008018000 */
[----:B0-----:R-:W-:Y:S05]  /*10b30*/  BRA.DIV UR6, `(.L_x_8937) ;  /* 0x0000003206f87947 */ /* 0x001fea000b800000 */
[----:B------:R0:W1:Y:S02]  /*10b40*/  SHFL.IDX PT, R14, R4, RZ, 0x1f ;  /* 0x00001fff040e7589 */ /* 0x00006400000e0000 */
.L_x_9009:
[----:B-1----:R-:W-:Y:S02]  /*10b50*/  ISETP.NE.AND P0, PT, R14, RZ, PT ;  /* 0x000000ff0e00720c */ /* 0x002fe40003f05270 */
[----:B------:R-:W-:-:S11]  /*10b60*/  PLOP3.LUT P6, PT, PT, PT, PT, 0x8, 0x0 ;  /* 0x000000000000781c */ /* 0x000fd60003fce170 */
[----:B------:R-:W-:Y:S05]  /*10b70*/  @P0 BRA `(.L_x_8938) ;  /* 0x0000000800080947 */ /* 0x000fea0003800000 */
[----:B------:R-:W-:-:S06]  /*10b80*/  UIADD3 UR4, UR42, -0x1, URZ ;  /* 0xffffffff2a047890 */ /* 0x000fcc000fffe03f */
[----:B------:R-:W-:Y:S01]  /*10b90*/  IMAD.U32 R7, RZ, RZ, UR4 ;  /* 0x00000004ff077e24 */ /* 0x000fe2000f8e00ff */
[----:B------:R-:W-:-:S03]  /*10ba0*/  UMOV UR4, 0xffffffff ;  /* 0xffffffff00047882 */ /* 0x000fc60000000000 */
[----:B------:R-:W-:Y:S05]  /*10bb0*/  BRA.DIV UR4, `(.L_x_8939) ;  /* 0x0000003204f87947 */ /* 0x000fea000b800000 */
[----:B------:R-:W-:-:S13]  /*10bc0*/  ELECT P6, URZ, PT ;  /* 0x00000000003f782f */ /* 0x000fda00038c0000 */
.L_x_9012:
[----:B------:R-:W-:Y:S05]  /*10bd0*/  @!P6 BRA `(.L_x_8940) ;  /* 0x000000040074e947 */ /* 0x000fea0003800000 */
[----:B------:R-:W-:-:S04]  /*10be0*/  ISETP.NE.U32.AND P0, PT, R2, RZ, PT ;  /* 0x000000ff0200720c */ /* 0x000fc80003f05070 */
[----:B------:R-:W-:-:S13]  /*10bf0*/  ISETP.NE.AND.EX P0, PT, R3, RZ, PT, P0 ;  /* 0x000000ff0300720c */ /* 0x000fda0003f05300 */
[----:B------:R-:W-:Y:S05]  /*10c00*/  @!P0 BRA `(.L_x_8941) ;  /* 0x0000000000448947 */ /* 0x000fea0003800000 */
[----:B------:R-:W1:Y:S01]  /*10c10*/  LDC R0, c[0x0][0x41c] ;  /* 0x00010700ff007b82 */ /* 0x000e620000000800 */
[----:B------:R-:W-:Y:S01]  /*10c20*/  ULDC.64 UR4, c[0x0][0x408] ;  /* 0x0001020000047ab9 */ /* 0x000fe20000000a00 */
[----:B-1----:R-:W-:-:S13]  /*10c30*/  ISETP.NE.AND P0, PT, R0, 0x1, PT ;  /* 0x000000010000780c */ /* 0x002fda0003f05270 */
[----:B0-----:R-:W0:Y:S02]  /*10c40*/  @P0 LDC.64 R4, c[0x0][0x420] ;  /* 0x00010800ff040b82 */ /* 0x001e240000000a00 */
[----:B0-----:R-:W-:-:S04]  /*10c50*/  @P0 IMAD.HI.U32 R8, R7, R4, RZ ;  /* 0x0000000407080227 */ /* 0x001fc800078e00ff */
        /* <DEDUP_REMOVED lines=12> */
.L_x_8941:
[----:B-1----:R-:W-:Y:S02]  /*10d20*/  LEA R2, R17, UR40, 0x3 ;  /* 0x0000002811027c11 */ /* 0x002fe4000f8e18ff */
[----:B------:R-:W-:Y:S02]  /*10d30*/  SHF.L.U32 R3, R22, 0x1f, RZ ;  /* 0x0000001f16037819 */ /* 0x000fe400000006ff */
[----:B------:R-:W-:Y:S02]  /*10d40*/  ISETP.NE.AND P0, PT, R9, RZ, PT ;  /* 0x000000ff0900720c */ /* 0x000fe40003f05270 */
[----:B------:R-:W1:Y:S02]  /*10d50*/  SYNCS.PHASECHK.TRANS64.TRYWAIT P2, [R2+URZ+0x19c80], R3 ;  /* 0x019c8003020075a7 */ /* 0x000e64000804017f */
[----:B-1----:R-:W-:Y:S09]  /*10d60*/  @!P2 BRA `(.L_x_8942) ;  /* 0x0000003000aca947 */ /* 0x002ff20003800000 */
.L_x_9013:
[----:B------:R-:W-:Y:S05]  /*10d70*/  @P0 BRA `(.L_x_8943) ;  /* 0x00000000001c0947 */ /* 0x000fea0003800000 */
[----:B0-----:R-:W0:Y:S01]  /*10d80*/  S2R R4, SR_TID.X ;  /* 0x0000000000047919 */ /* 0x001e220000002100 */
[----:B------:R-:W-:-:S04]  /*10d90*/  IMAD.MOV.U32 R5, RZ, RZ, 0x3000 ;  /* 0x00003000ff057424 */ /* 0x000fc800078e00ff */
[----:B------:R2:W-:Y:S01]  /*10da0*/  SYNCS.ARRIVE.TRANS64 RZ, [R2+URZ+0x19c70], R5 ;  /* 0x019c700502ff79a7 */ /* 0x0005e2000800003f */
[----:B0-----:R-:W-:-:S04]  /*10db0*/  LOP3.LUT R4, R4, 0x1f, RZ, 0xc0, !PT ;  /* 0x0000001f04047812 */ /* 0x001fc800078ec0ff */
[----:B------:R-:W-:-:S13]  /*10dc0*/  ISETP.NE.AND P2, PT, R4, RZ, PT ;  /* 0x000000ff0400720c */ /* 0x000fda0003f45270 */
[----:B--2---:R-:W-:Y:S05]  /*10dd0*/  @!P2 BRA `(.L_x_8943) ;  /* 0x000000000004a947 */ /* 0x004fea0003800000 */
[----:B------:R-:W-:Y:S01]  /*10de0*/  BPT.TRAP 0x1 ;  /* 0x000000040000795c */ /* 0x000fe20000300000 */
.L_x_8943:
[----:B0-----:R-:W-:Y:S01]  /*10df0*/  IMAD.U32 R4, RZ, RZ, UR40 ;  /* 0x00000028ff047e24 */ /* 0x001fe2000f8e00ff */
[----:B------:R-:W-:Y:S01]  /*10e00*/  R2UR UR9, R2 ;  /* 0x00000000020972ca */ /* 0x000fe200000e0000 */
[----:B------:R-:W-:Y:S01]  /*10e10*/  IMAD R7, R7, 0x80, R27 ;  /* 0x0000008007077824 */ /* 0x000fe200078e021b */
        /* <DEDUP_REMOVED lines=16> */
[----:B0-----:R-:W-:Y:S01]  /*10f20*/  UMOV UR8, UR14 ;  /* 0x0000000e00087c82 */ /* 0x001fe20008000000 */
[----:B------:R-:W-:Y:S01]  /*10f30*/  UMOV UR10, UR16 ;  /* 0x00000010000a7c82 */ /* 0x000fe20008000000 */
[----:B------:R-:W-:Y:S01]  /*10f40*/  UMOV UR14, 0x40 ;  /* 0x00000040000e7882 */ /* 0x000fe20000000000 */
[----:B------:R0:W-:Y:S02]  /*10f50*/  UTMALDG.4D [UR8], [UR4], desc[UR6] ;  /* 0x00000608040075b4 */ /* 0x0001e40008019000 */
[----:B0-----:R-:W-:Y:S01]  /*10f60*/  UMOV UR8, UR15 ;  /* 0x0000000f00087c82 */ /* 0x001fe20008000000 */
[----:B------:R-:W-:Y:S02]  /*10f70*/  UMOV UR10, UR14 ;  /* 0x0000000e000a7c82 */ /* 0x000fe40008000000 */
[----:B------:R0:W-:Y:S01]  /*10f80*/  UTMALDG.4D [UR8], [UR4], desc[UR6] ;  /* 0x00000608040075b4 */ /* 0x0001e20008019000 */
[----:B------:R-:W2:Y:S02]  /*10f90*/  SYNCS.PHASECHK.TRANS64.TRYWAIT P2, [R2+URZ+0x19c40], R3 ;  /* 0x019c4003020075a7 */ /* 0x000ea4000804017f */
[----:B0-2---:R-:W-:Y:S05]  /*10fa0*/  @!P2 BRA `(.L_x_8944) ;  /* 0x000000300030a947 */ /* 0x005fea0003800000 */
.L_x_9014:
        /* <DEDUP_REMOVED lines=8> */
.L_x_8945:
        /* <DEDUP_REMOVED lines=24> */
.L_x_8940:
        /* <DEDUP_REMOVED lines=10> */
[----:B01----:R-:W-:Y:S01]  /*11250*/  @P0 IMAD.MOV.U32 R2, RZ, RZ, 0x4800 ;  /* 0x00004800ff020424 */ /* 0x003fe200078e00ff */
        /* <DEDUP_REMOVED lines=19> */
[----:B-1----:R-:W-:Y:S01]  /*11390*/  NOP ;  /* 0x0000000000007918 */ /* 0x002fe20000000000 */
.L_x_8938:
        /* <DEDUP_REMOVED lines=10> */
.L_x_9015:
[----:B------:R-:W-:Y:S05]  /*11440*/  BSYNC B0 ;  /* 0x0000000000007941 */ /* 0x000fea0003800000 */
.L_x_8946:
[----:B------:R-:W-:-:S06]  /*11450*/  UIADD3 UR4, UR42, -0x2, URZ ;  /* 0xfffffffe2a047890 */ /* 0x000fcc000fffe03f */
[----:B------:R-:W-:-:S13]  /*11460*/  ISETP.LE.AND P0, PT, R26, UR4, PT ;  /* 0x000000041a007c0c */ /* 0x000fda000bf03270 */
[----:B------:R-:W-:Y:S05]  /*11470*/  @!P0 BRA `(.L_x_8948) ;  /* 0x0000001000248947 */ /* 0x000fea0003800000 */
[----:B-1----:R-:W-:Y:S02]  /*11480*/  IMAD.MOV.U32 R3, RZ, RZ, R17 ;  /* 0x000000ffff037224 */ /* 0x002fe400078e0011 */
[----:B------:R-:W-:Y:S02]  /*11490*/  IMAD.MOV.U32 R8, RZ, RZ, R22 ;  /* 0x000000ffff087224 */ /* 0x000fe400078e0016 */
[----:B------:R-:W-:-:S07]  /*114a0*/  IMAD.U32 R2, RZ, RZ, UR4 ;  /* 0x00000004ff027e24 */ /* 0x000fce000f8e00ff */
.L_x_8972:
        /* <DEDUP_REMOVED lines=13> */
[----:B------:R-:W1:Y:S01]  /*11580*/  LDC R6, c[0x0][0x41c] ;  /* 0x00010700ff067b82 */ /* 0x000e620000000800 */
[----:B------:R-:W-:Y:S02]  /*11590*/  ULDC.64 UR6, c[0x0][0x408] ;  /* 0x0001020000067ab9 */ /* 0x000fe40000000a00 */
[----:B------:R-:W-:-:S04]  /*115a0*/  IMAD R7, R21, UR6, RZ ;  /* 0x0000000615077c24 */ /* 0x000fc8000f8e02ff */
[----:B------:R-:W-:Y:S01]  /*115b0*/  IMAD R7, R20, UR7, R7 ;  /* 0x0000000714077c24 */ /* 0x000fe2000f8e0207 */
[----:B-1----:R-:W-:-:S13]  /*115c0*/  ISETP.NE.AND P0, PT, R6, 0x1, PT ;  /* 0x000000010600780c */ /* 0x002fda0003f05270 */
[----:B0-----:R-:W0:Y:S02]  /*115d0*/  @P0 LDC.64 R4, c[0x0][0x420] ;  /* 0x00010800ff040b82 */ /* 0x001e240000000a00 */
[----:B0-----:R-:W-:-:S04]  /*115e0*/  @P0 IMAD.HI.U32 R0, R2, R4, RZ ;  /* 0x0000000402000227 */ /* 0x001fc800078e00ff */
[----:B------:R-:W-:Y:S01]  /*115f0*/  IMAD.MOV.U32 R4, RZ, RZ, R2 ;  /* 0x000000ffff047224 */ /* 0x000fe200078e0002 */
[----:B------:R-:W-:-:S04]  /*11600*/  @P0 SHF.R.U32.HI R4, RZ, R5, R0 ;  /* 0x00000005ff040219 */ /* 0x000fc80000011600 */
[--C-:B------:R-:W-:Y:S01]  /*11610*/  SHF.R.S32.HI R5, RZ, 0x1f, R4.reuse ;  /* 0x0000001fff057819 */ /* 0x100fe20000011404 */
[--C-:B------:R-:W-:Y:S02]  /*11620*/  IMAD.MOV R9, RZ, RZ, -R4.reuse ;  /* 0x000000ffff097224 */ /* 0x100fe400078e0a04 */
[----:B------:R-:W-:-:S04]  /*11630*/  IMAD.WIDE.U32 R4, R20, UR6, R4 ;  /* 0x0000000614047c25 */ /* 0x000fc8000f8e0004 */
[----:B------:R-:W-:Y:S01]  /*11640*/  IMAD R9, R6, R9, R2 ;  /* 0x0000000906097224 */ /* 0x000fe200078e0202 */
[----:B------:R-:W-:Y:S01]  /*11650*/  LEA R6, P0, R4, UR4, 0x2 ;  /* 0x0000000404067c11 */ /* 0x000fe2000f8010ff */
[----:B------:R-:W-:-:S05]  /*11660*/  IMAD.IADD R7, R7, 0x1, R5 ;  /* 0x0000000107077824 */ /* 0x000fca00078e0205 */
[----:B------:R-:W-:-:S05]  /*11670*/  LEA.HI.X R7, R4, UR5, R7, 0x2, P0 ;  /* 0x0000000504077c11 */ /* 0x000fca00080f1407 */
[----:B------:R1:W5:Y:S02]  /*11680*/  LDG.E R0, desc[UR48][R6.64] ;  /* 0x0000003006007981 */ /* 0x000364000c1e1900 */
.L_x_8951:
[----:B0-----:R-:W0:Y:S01]  /*11690*/  S2R R4, SR_TID.X ;  /* 0x0000000000047919 */ /* 0x001e220000002100 */
[----:B-1----:R-:W-:Y:S01]  /*116a0*/  LEA R6, R17, UR40, 0x3 ;  /* 0x0000002811067c11 */ /* 0x002fe2000f8e18ff */
[----:B------:R-:W-:Y:S01]  /*116b0*/  BSSY B1, `(.L_x_8952) ;  /* 0x0000006000017945 */ /* 0x000fe20003800000 */
[----:B0-----:R-:W-:Y:S02]  /*116c0*/  LOP3.LUT R5, R4, 0x7f, RZ, 0xc0, !PT ;  /* 0x0000007f04057812 */ /* 0x001fe400078ec0ff */
[----:B------:R-:W-:Y:S02]  /*116d0*/  SHF.L.U32 R4, R22, 0x1f, RZ ;  /* 0x0000001f16047819 */ /* 0x000fe400000006ff */
[----:B------:R-:W-:Y:S02]  /*116e0*/  ISETP.NE.AND P2, PT, R5, RZ, PT ;  /* 0x000000ff0500720c */ /* 0x000fe40003f45270 */
[----:B------:R-:W0:Y:S02]  /*116f0*/  SYNCS.PHASECHK.TRANS64.TRYWAIT P0, [R6+URZ+0x19c80], R4 ;  /* 0x019c8004060075a7 */ /* 0x000e24000800017f */
[----:B0-----:R-:W-:Y:S09]  /*11700*/  @!P0 BRA `(.L_x_8953) ;  /* 0x0000002800848947 */ /* 0x001ff20003800000 */
.L_x_9016:
[----:B------:R-:W-:Y:S05]  /*11710*/  BSYNC B1 ;  /* 0x0000000000017941 */ /* 0x000fea0003800000 */
.L_x_8952:
        /* <DEDUP_REMOVED lines=9> */
.L_x_8955:
[----:B------:R-:W-:Y:S05]  /*117b0*/  BSYNC B1 ;  /* 0x0000000000017941 */ /* 0x000fea0003800000 */
.L_x_8954:
[----:B------:R-:W-:Y:S01]  /*117c0*/  IMAD.MOV.U32 R12, RZ, RZ, RZ ;  /* 0x000000ffff0c7224 */ /* 0x000fe200078e00ff */
[----:B------:R-:W-:Y:S01]  /*117d0*/  R2UR UR12, R16 ;  /* 0x00000000100c72ca */ /* 0x000fe200000e0000 */
[----:B------:R-:W-:Y:S01]  /*117e0*/  IMAD.U32 R5, RZ, RZ, UR40 ;  /* 0x00000028ff057e24 */ /* 0x000fe2000f8e00ff */
[----:B------:R-:W-:Y:S01]  /*117f0*/  UIADD3 UR4, UP0, UR50, 0x470, URZ ;  /* 0x0000047032047890 */ /* 0x000fe2000ff1e03f */
[----:B------:R-:W-:Y:S01]  /*11800*/  PLOP3.LUT P0, PT, PT, PT, PT, 0x80, 0x0 ;  /* 0x000000000000781c */ /* 0x000fe20003f0f070 */
[----:B------:R-:W-:Y:S01]  /*11810*/  IMAD R9, R9, 0x80, R27 ;  /* 0x0000008009097824 */ /* 0x000fe200078e021b */
[----:B------:R-:W-:Y:S01]  /*11820*/  R2UR UR10, R12 ;  /* 0x000000000c0a72ca */ /* 0x000fe200000e0000 */
[----:B------:R-:W-:Y:S01]  /*11830*/  IMAD R7, R17, 0x3000, R5 ;  /* 0x0000300011077824 */ /* 0x000fe200078e0205 */
[----:B------:R-:W-:Y:S01]  /*11840*/  UIADD3.X UR5, URZ, UR51, URZ, UP0, !UPT ;  /* 0x000000333f057290 */ /* 0x000fe200087fe43f */
[----:B------:R-:W-:Y:S01]  /*11850*/  VIADD R5, R6, 0x19c70 ;  /* 0x00019c7006057836 */ /* 0x000fe20000000000 */
[----:B------:R-:W-:Y:S01]  /*11860*/  UMOV UR6, 0x0 ;  /* 0x0000000000067882 */ /* 0x000fe20000000000 */
[----:B------:R-:W-:Y:S01]  /*11870*/  VIADD R10, R7, 0x9000 ;  /* 0x00009000070a7836 */ /* 0x000fe20000000000 */
[----:B------:R-:W-:-:S09]  /*11880*/  UMOV UR7, 0x14f00000 ;  /* 0x14f0000000077882 */ /* 0x000fd20000000000 */
.L_x_8956:
        /* <DEDUP_REMOVED lines=16> */
.L_x_8957:
        /* <DEDUP_REMOVED lines=16> */
.L_x_8958:
        /* <DEDUP_REMOVED lines=12> */
.L_x_9017:
[----:B------:R-:W-:Y:S05]  /*11b50*/  BSYNC B1 ;  /* 0x0000000000017941 */ /* 0x000fea0003800000 */
.L_x_8959:
        /* <DEDUP_REMOVED lines=11> */
.L_x_8962:
[----:B------:R-:W-:Y:S05]  /*11c10*/  BSYNC B1 ;  /* 0x0000000000017941 */ /* 0x000fea0003800000 */
.L_x_8961:
        /* <DEDUP_REMOVED lines=9> */
.L_x_8963:
        /* <DEDUP_REMOVED lines=15> */
.L_x_8964:
        /* <DEDUP_REMOVED lines=15> */
.L_x_8965:
        /* <DEDUP_REMOVED lines=9> */
.L_x_8950:
[----:B------:R-:W-:Y:S05]  /*11f20*/  BSYNC B0 ;  /* 0x0000000000007941 */ /* 0x000fea0003800000 */
.L_x_8949:
[----:B------:R-:W-:-:S06]  /*11f30*/  UISETP.NE.AND UP0, UPT, UR41, 0x3, UPT ;  /* 0x000000032900788c */ /* 0x000fcc000bf05270 */
[----:B------:R-:W-:-:S13]  /*11f40*/  PLOP3.LUT P0, PT, PT, PT, UP0, 0x80, 0x0 ;  /* 0x000000000000781c */ /* 0x000fda0003f0f008 */
[----:B------:R-:W-:Y:S05]  /*11f50*/  @!P0 BRA `(.L_x_8966) ;  /* 0x0000000000048947 */ /* 0x000fea0003800000 */
[----:B------:R-:W-:Y:S01]  /*11f60*/  BPT.TRAP 0x1 ;  /* 0x000000040000795c */ /* 0x000fe20000300000 */
.L_x_8966:
[----:B------:R-:W-:Y:S01]  /*11f70*/  LOP3.LUT R5, R8, 0x1, RZ, 0x3c, !PT ;  /* 0x0000000108057812 */ /* 0x000fe200078e3cff */
[----:B0-----:R-:W-:Y:S01]  /*11f80*/  IMAD.U32 R4, RZ, RZ, UR45 ;  /* 0x0000002dff047e24 */ /* 0x001fe2000f8e00ff */
[----:B------:R-:W-:Y:S01]  /*11f90*/  LEA R12, R3, UR40, 0x3 ;  /* 0x00000028030c7c11 */ /* 0x000fe2000f8e18ff */
[----:B------:R-:W-:Y:S01]  /*11fa0*/  BSSY B0, `(.L_x_8967) ;  /* 0x0000005000007945 */ /* 0x000fe20003800000 */
[----:B------:R-:W-:Y:S02]  /*11fb0*/  SHF.L.U32 R5, R5, 0x1f, RZ ;  /* 0x0000001f05057819 */ /* 0x000fe400000006ff */
[----:B------:R-:W-:Y:S02]  /*11fc0*/  ISETP.NE.AND P0, PT, R4, 0x3, PT ;  /* 0x000000030400780c */ /* 0x000fe40003f05270 */
[----:B------:R-:W0:Y:S02]  /*11fd0*/  SYNCS.PHASECHK.TRANS64.TRYWAIT P2, [R12+URZ+0x19c70], R5 ;  /* 0x019c70050c0075a7 */ /* 0x000e24000804017f */
[----:B0-----:R-:W-:Y:S09]  /*11fe0*/  @!P2 BRA `(.L_x_8968) ;  /* 0x000000200074a947 */ /* 0x001ff20003800000 */
.L_x_9018:
[----:B------:R-:W-:Y:S05]  /*11ff0*/  BSYNC B0 ;  /* 0x0000000000007941 */ /* 0x000fea0003800000 */
.L_x_8967:
[----:B------:R-:W-:Y:S05]  /*12000*/  @!P0 BRA `(.L_x_8969) ;  /* 0x0000000000048947 */ /* 0x000fea0003800000 */
[----:B------:R-:W-:Y:S01]  /*12010*/  BPT.TRAP 0x1 ;  /* 0x000000040000795c */ /* 0x000fe20000300000 */
.L_x_8969:
[----:B0-----:R-:W-:Y:S01]  /*12020*/  SHF.L.U32 R5, R8, 0x1f, RZ ;  /* 0x0000001f08057819 */ /* 0x001fe200000006ff */
[----:B------:R-:W-:-:S03]  /*12030*/  IMAD R3, R3, 0x3000, RZ ;  /* 0x0000300003037824 */ /* 0x000fc600078e02ff */
[----:B------:R-:W0:Y:S02]  /*12040*/  SYNCS.PHASECHK.TRANS64.TRYWAIT P2, [R12+URZ+0x19c60], R5 ;  /* 0x019c60050c0075a7 */ /* 0x000e24000804017f */
[----:B0-----:R-:W-:Y:S05]  /*12050*/  @!P2 BRA `(.L_x_8970) ;  /* 0x00000020006ca947 */ /* 0x001fea0003800000 */
.L_x_9019:
[----:B------:R-:W-:Y:S01]  /*12060*/  LOP3.LUT R13, R3, R18, RZ, 0xfc, !PT ;  /* 0x00000012030d7212 */ /* 0x000fe200078efcff */
[----:B------:R-:W-:Y:S05]  /*12070*/  WARPSYNC.ALL ;  /* 0x0000000000007948 */ /* 0x000fea0003800000 */
[----:B0-----:R-:W0:Y:S01]  /*12080*/  LDSM.16.MT88.4 R4, [R13+UR40+0x9000] ;  /* 0x009000280d04783b */ /* 0x001e220008004200 */
[----:B------:R-:W-:-:S04]  /*12090*/  IMAD.U32 R25, RZ, RZ, UR40 ;  /* 0x00000028ff197e24 */ /* 0x000fc8000f8e00ff */
[----:B------:R-:W-:Y:S01]  /*120a0*/  VIADD R25, R25, 0x3000 ;  /* 0x0000300019197836 */ /* 0x000fe20000000000 */
        /* <DEDUP_REMOVED lines=9> */
[----:B------:R-:W0:Y:S02]  /*12140*/  LDSM.16.MT88.4 R4, [R15+UR40+0x9000] ;  /* 0x009000280f04783b */ /* 0x000e240008004200 */
[C-C-:B0-----:R-:W-:Y:S02]  /*12150*/  PRMT R8, R4.reuse, 0x6420, R5.reuse ;  /* 0x0000642004087816 */ /* 0x141fe40000000005 */
[----:B------:R-:W-:Y:S02]  /*12160*/  PRMT R9, R4, 0x7531, R5 ;  /* 0x0000753104097816 */ /* 0x000fe40000000005 */
[----:B------:R-:W-:Y:S02]  /*12170*/  LOP3.LUT R4, R10, R23, RZ, 0xfc, !PT ;  /* 0x000000170a047212 */ /* 0x000fe400078efcff */
[C-C-:B------:R-:W-:Y:S02]  /*12180*/  PRMT R10, R6.reuse, 0x6420, R7.reuse ;  /* 0x00006420060a7816 */ /* 0x140fe40000000007 */
[----:B------:R-:W-:Y:S01]  /*12190*/  PRMT R11, R6, 0x7531, R7 ;  /* 0x00007531060b7816 */ /* 0x000fe20000000007 */
[----:B------:R-:W-:Y:S01]  /*121a0*/  IMAD.IADD R13, R25, 0x1, R4 ;  /* 0x00000001190d7824 */ /* 0x000fe200078e0204 */
[----:B------:R-:W-:-:S04]  /*121b0*/  LOP3.LUT R25, R3, 0x800, R18, 0xfe, !PT ;  /* 0x0000080003197812 */ /* 0x000fc800078efe12 */
[----:B------:R0:W-:Y:S02]  /*121c0*/  STSM.16.M88.4 [R13], R8 ;  /* 0x000000080d007844 */ /* 0x0001e40000000200 */
[----:B0-----:R-:W-:Y:S02]  /*121d0*/  VIADD R10, R3, 0x2000 ;  /* 0x00002000030a7836 */ /* 0x001fe40000000000 */
[----:B------:R-:W-:-:S03]  /*121e0*/  IMAD.U32 R13, RZ, RZ, UR40 ;  /* 0x00000028ff0d7e24 */ /* 0x000fc6000f8e00ff */
[----:B------:R-:W-:Y:S01]  /*121f0*/  LOP3.LUT R14, R10, R18, RZ, 0xfc, !PT ;  /* 0x000000120a0e7212 */ /* 0x000fe200078efcff */
[----:B------:R-:W-:-:S04]  /*12200*/  VIADD R13, R13, 0x3000 ;  /* 0x000030000d0d7836 */ /* 0x000fc80000000000 */
[----:B------:R0:W1:Y:S02]  /*12210*/  LDSM.16.MT88.4 R4, [R14+UR40+0x9000] ;  /* 0x009000280e04783b */ /* 0x0000640008004200 */
[----:B0-----:R-:W-:-:S04]  /*12220*/  LOP3.LUT R14, R18, 0x1800, RZ, 0xfc, !PT ;  /* 0x00001800120e7812 */ /* 0x001fc800078efcff */
[----:B------:R-:W-:Y:S02]  /*12230*/  IADD3 R14, R14, UR40, R3 ;  /* 0x000000280e0e7c10 */ /* 0x000fe4000fffe003 */
[C-C-:B-1----:R-:W-:Y:S02]  /*12240*/  PRMT R8, R4.reuse, 0x6420, R5.reuse ;  /* 0x0000642004087816 */ /* 0x142fe40000000005 */
        /* <DEDUP_REMOVED lines=34> */
.L_x_8971:
[----:B-1----:R-:W-:Y:S01]  /*12470*/  SYNCS.ARRIVE.TRANS64.A1T0 RZ, [R12+URZ+0x19c50], RZ ;  /* 0x019c50ff0cff79a7 */ /* 0x002fe2000810003f */
[----:B------:R-:W-:Y:S01]  /*12480*/  BAR.SYNC.DEFER_BLOCKING 0x2, 0x80 ;  /* 0x0082000000007b1d */ /* 0x000fe20000010000 */
[----:B------:R-:W-:Y:S01]  /*12490*/  ISETP.GT.AND P0, PT, R2, R26, PT ;  /* 0x0000001a0200720c */ /* 0x000fe20003f04270 */
[----:B------:R-:W-:Y:S02]  /*124a0*/  @!P1 VIADD R3, R12, 0x19c80 ;  /* 0x00019c800c039836 */ /* 0x000fe40000000000 */
[----:B------:R-:W-:Y:S02]  /*124b0*/  VIADD R2, R2, 0xffffffff ;  /* 0xffffffff02027836 */ /* 0x000fe40000000000 */
[----:B0-----:R-:W-:Y:S01]  /*124c0*/  IMAD.MOV.U32 R8, RZ, RZ, R22 ;  /* 0x000000ffff087224 */ /* 0x001fe200078e0016 */
[----:B------:R-:W-:-:S04]  /*124d0*/  @!P1 PRMT R3, RZ, 0x654, R3 ;  /* 0x00000654ff039816 */ /* 0x000fc80000000003 */
[----:B------:R0:W-:Y:S02]  /*124e0*/  @!P1 SYNCS.ARRIVE.TRANS64.RED.A1T0 RZ, [R3+URZ], RZ ;  /* 0x000000ff03ff99a7 */ /* 0x0001e4000810043f */
[----:B0-----:R-:W-:Y:S01]  /*124f0*/  IMAD.MOV.U32 R3, RZ, RZ, R17 ;  /* 0x000000ffff037224 */ /* 0x001fe200078e0011 */
[----:B------:R-:W-:Y:S06]  /*12500*/  @P0 BRA `(.L_x_8972) ;  /* 0xffffffec00e80947 */ /* 0x000fec000383ffff */
.L_x_8948:
[----:B------:R-:W-:Y:S04]  /*12510*/  BSSY B0, `(.L_x_8973) ;  /* 0x000000e000007945 */ /* 0x000fe80003800000 */
[----:B------:R-:W-:Y:S05]  /*12520*/  @P1 BRA `(.L_x_8974) ;  /* 0x0000000000301947 */ /* 0x000fea0003800000 */
[----:B------:R-:W2:Y:S01]  /*12530*/  S2R R7, SR_LANEID ;  /* 0x0000000000077919 */ /* 0x000ea20000000000 */
[----:B------:R-:W-:Y:S01]  /*12540*/  VOTEU.ANY UR4, UPT, PT ;  /* 0x0000000000047886 */ /* 0x000fe200038e0100 */
[----:B-1----:R-:W1:Y:S01]  /*12550*/  LDC.64 R2, c[0x0][0xc38] ;  /* 0x00030e00ff027b82 */ /* 0x002e620000000a00 */
[----:B------:R-:W2:Y:S08]  /*12560*/  FLO.U32 R0, UR4 ;  /* 0x0000000400007d00 */ /* 0x000eb000080e0000 */
[----:B------:R-:W1:Y:S01]  /*12570*/  POPC R5, UR4 ;  /* 0x0000000400057d09 */ /* 0x000e620008000000 */
[----:B--2---:R-:W-:-:S13]  /*12580*/  ISETP.EQ.U32.AND P0, PT, R0, R7, PT ;  /* 0x000000070000720c */ /* 0x004fda0003f02070 */
[----:B-1----:R-:W2:Y:S01]  /*12590*/  @P0 ATOMG.E.ADD.STRONG.GPU PT, R3, desc[UR48][R2.64], R5 ;  /* 0x00000005020309a8 */ /* 0x002ea200081ee1f0 */
[----:B0-----:R-:W0:Y:S02]  /*125a0*/  S2R R4, SR_LTMASK ;  /* 0x0000000000047919 */ /* 0x001e240000003900 */
[----:B0-----:R-:W-:-:S04]  /*125b0*/  LOP3.LUT R4, R4, UR4, RZ, 0xc0, !PT ;  /* 0x0000000404047c12 */ /* 0x001fc8000f8ec0ff */
[----:B------:R-:W0:Y:S01]  /*125c0*/  POPC R7, R4 ;  /* 0x0000000400077309 */ /* 0x000e220000000000 */
[----:B--2---:R-:W0:Y:S02]  /*125d0*/  SHFL.IDX PT, R0, R3, R0, 0x1f ;  /* 0x00001f0003007589 */ /* 0x004e2400000e0000 */
[----:B0-----:R-:W-:-:S07]  /*125e0*/  IADD3 R24, R0, UR44, R7 ;  /* 0x0000002c00187c10 */ /* 0x001fce000fffe007 */
.L_x_8974:
[----:B------:R-:W-:Y:S05]  /*125f0*/  BSYNC B0 ;  /* 0x0000000000007941 */ /* 0x000fea0003800000 */
.L_x_8973:
[----:B------:R-:W-:-:S06]  /*12600*/  UISETP.NE.AND UP0, UPT, UR41, 0x3, UPT ;  /* 0x000000032900788c */ /* 0x000fcc000bf05270 */
[----:B------:R-:W-:-:S13]  /*12610*/  PLOP3.LUT P0, PT, PT, PT, UP0, 0x80, 0x0 ;  /* 0x000000000000781c */ /* 0x000fda0003f0f008 */
[----:B------:R-:W-:Y:S05]  /*12620*/  @!P0 BRA `(.L_x_8975) ;  /* 0x0000000000048947 */ /* 0x000fea0003800000 */
[----:B------:R-:W-:Y:S01]  /*12630*/  BPT.TRAP 0x1 ;  /* 0x000000040000795c */ /* 0x000fe20000300000 */
.L_x_8975:
[----:B-1----:R-:W-:Y:S01]  /*12640*/  LOP3.LUT R3, R22, 0x1, RZ, 0x3c, !PT ;  /* 0x0000000116037812 */ /* 0x002fe200078e3cff */
[----:B------:R-:W-:Y:S01]  /*12650*/  IMAD.U32 R0, RZ, RZ, UR45 ;  /* 0x0000002dff007e24 */ /* 0x000fe2000f8e00ff */
[----:B------:R-:W-:Y:S01]  /*12660*/  LEA R2, R17, UR40, 0x3 ;  /* 0x0000002811027c11 */ /* 0x000fe2000f8e18ff */
[----:B------:R-:W-:Y:S01]  /*12670*/  BSSY B0, `(.L_x_8976) ;  /* 0x0000005000007945 */ /* 0x000fe20003800000 */
[----:B------:R-:W-:Y:S02]  /*12680*/  SHF.L.U32 R3, R3, 0x1f, RZ ;  /* 0x0000001f03037819 */ /* 0x000fe400000006ff */
[----:B------:R-:W-:Y:S02]  /*12690*/  ISETP.NE.AND P2, PT, R0, 0x3, PT ;  /* 0x000000030000780c */ /* 0x000fe40003f45270 */
[----:B------:R-:W1:Y:S02]  /*126a0*/  SYNCS.PHASECHK.TRANS64.TRYWAIT P0, [R2+URZ+0x19c70], R3 ;  /* 0x019c7003020075a7 */ /* 0x000e64000800017f */
[----:B-1----:R-:W-:Y:S09]  /*126b0*/  @!P0 BRA `(.L_x_8977) ;  /* 0x0000001800e88947 */ /* 0x002ff20003800000 */
.L_x_9020:
[----:B------:R-:W-:Y:S05]  /*126c0*/  BSYNC B0 ;  /* 0x0000000000007941 */ /* 0x000fea0003800000 */
.L_x_8976:
[----:B------:R-:W-:Y:S05]  /*126d0*/  @!P2 BRA `(.L_x_8978) ;  /* 0x000000000004a947 */ /* 0x000fea0003800000 */
[----:B------:R-:W-:Y:S01]  /*126e0*/  BPT.TRAP 0x1 ;  /* 0x000000040000795c */ /* 0x000fe20000300000 */
.L_x_8978:
[----:B-1----:R-:W-:Y:S01]  /*126f0*/  SHF.L.U32 R3, R22, 0x1f, RZ ;  /* 0x0000001f16037819 */ /* 0x002fe200000006ff */
[----:B------:R-:W-:-:S03]  /*12700*/  IMAD R0, R17, 0x3000, RZ ;  /* 0x0000300011007824 */ /* 0x000fc600078e02ff */
[----:B------:R-:W1:Y:S02]  /*12710*/  SYNCS.PHASECHK.TRANS64.TRYWAIT P0, [R2+URZ+0x19c60], R3 ;  /* 0x019c6003020075a7 */ /* 0x000e64000800017f */
[----:B-1----:R-:W-:Y:S05]  /*12720*/  @!P0 BRA `(.L_x_8979) ;  /* 0x0000001800e08947 */ /* 0x002fea0003800000 */
.L_x_9021:
[----:B-1----:R-:W-:Y:S01]  /*12730*/  LOP3.LUT R3, R0, R18, RZ, 0xfc, !PT ;  /* 0x0000001200037212 */ /* 0x002fe200078efcff */
[----:B------:R-:W-:Y:S05]  /*12740*/  WARPSYNC.ALL ;  /* 0x0000000000007948 */ /* 0x000fea0003800000 */
[----:B0-----:R0:W1:Y:S01]  /*12750*/  LDSM.16.MT88.4 R4, [R3+UR40+0x9000] ;  /* 0x009000280304783b */ /* 0x0010620008004200 */
[----:B------:R-:W-:Y:S01]  /*12760*/  IMAD.U32 R16, RZ, RZ, UR40 ;  /* 0x00000028ff107e24 */ /* 0x000fe2000f8e00ff */
[----:B------:R-:W-:Y:S01]  /*12770*/  LOP3.LUT R15, R18, 0x1800, RZ, 0xfc, !PT ;  /* 0x00001800120f7812 */ /* 0x000fe200078efcff */
[----:B------:R-:W-:Y:S02]  /*12780*/  VIADD R13, R0, 0x1000 ;  /* 0x00001000000d7836 */ /* 0x000fe40000000000 */
[----:B------:R-:W-:-:S03]  /*12790*/  VIADD R16, R16, 0x3000 ;  /* 0x0000300010107836 */ /* 0x000fc60000000000 */
[C---:B------:R-:W-:Y:S01]  /*127a0*/  LOP3.LUT R14, R13.reuse, R18, RZ, 0xfc, !PT ;  /* 0x000000120d0e7212 */ /* 0x040fe200078efcff */
[----:B0-----:R-:W-:Y:S01]  /*127b0*/  VIADD R3, R0, 0x2000 ;  /* 0x0000200000037836 */ /* 0x001fe20000000000 */
[----:B------:R-:W-:-:S05]  /*127c0*/  LOP3.LUT R13, R13, R23, RZ, 0xfc, !PT ;  /* 0x000000170d0d7212 */ /* 0x000fca00078efcff */
[----:B------:R-:W-:Y:S01]  /*127d0*/  IMAD.IADD R13, R16, 0x1, R13 ;  /* 0x00000001100d7824 */ /* 0x000fe200078e020d */
[C-C-:B-1----:R-:W-:Y:S02]  /*127e0*/  PRMT R8, R4.reuse, 0x6420, R5.reuse ;  /* 0x0000642004087816 */ /* 0x142fe40000000005 */
[----:B------:R-:W-:Y:S02]  /*127f0*/  PRMT R9, R4, 0x7531, R5 ;  /* 0x0000753104097816 */ /* 0x000fe40000000005 */
[----:B------:R-:W-:Y:S02]  /*12800*/  LOP3.LUT R4, R0, R23, RZ, 0xfc, !PT ;  /* 0x0000001700047212 */ /* 0x000fe400078efcff */
[C-C-:B------:R-:W-:Y:S02]  /*12810*/  PRMT R10, R6.reuse, 0x6420, R7.reuse ;  /* 0x00006420060a7816 */ /* 0x140fe40000000007 */
[----:B------:R-:W-:Y:S01]  /*12820*/  PRMT R11, R6, 0x7531, R7 ;  /* 0x00007531060b7816 */ /* 0x000fe20000000007 */
[----:B------:R-:W-:-:S05]  /*12830*/  IMAD.IADD R12, R16, 0x1, R4 ;  /* 0x00000001100c7824 */ /* 0x000fca00078e0204 */
[----:B------:R0:W-:Y:S04]  /*12840*/  STSM.16.M88.4 [R12], R8 ;  /* 0x000000080c007844 */ /* 0x0001e80000000200 */
[----:B------:R1:W2:Y:S01]  /*12850*/  LDSM.16.MT88.4 R4, [R14+UR40+0x9000] ;  /* 0x009000280e04783b */ /* 0x0002a20008004200 */
[C---:B0-----:R-:W-:Y:S02]  /*12860*/  LOP3.LUT R12, R3.reuse, R18, RZ, 0xfc, !PT ;  /* 0x00000012030c7212 */ /* 0x041fe400078efcff */
[----:B------:R-:W-:-:S05]  /*12870*/  LOP3.LUT R3, R3, R23, RZ, 0xfc, !PT ;  /* 0x0000001703037212 */ /* 0x000fca00078efcff */
[C---:B-1----:R-:W-:Y:S01]  /*12880*/  IMAD.IADD R14, R16.reuse, 0x1, R3 ;  /* 0x00000001100e7824 */ /* 0x042fe200078e0203 */
[----:B------:R-:W-:Y:S02]  /*12890*/  IADD3 R3, R16, R28, R0 ;  /* 0x0000001c10037210 */ /* 0x000fe40007ffe000 */
[C-C-:B--2---:R-:W-:Y:S02]  /*128a0*/  PRMT R8, R4.reuse, 0x6420, R5.reuse ;  /* 0x0000642004087816 */ /* 0x144fe40000000005 */
[----:B------:R-:W-:Y:S02]  /*128b0*/  PRMT R9, R4, 0x7531, R5 ;  /* 0x0000753104097816 */ /* 0x000fe40000000005 */
[C-C-:B------:R-:W-:Y:S02]  /*128c0*/  PRMT R10, R6.reuse, 0x6420, R7.reuse ;  /* 0x00006420060a7816 */ /* 0x140fe40000000007 */
[----:B------:R-:W-:-:S05]  /*128d0*/  PRMT R11, R6, 0x7531, R7 ;  /* 0x00007531060b7816 */ /* 0x000fca0000000007 */
[----:B------:R-:W-:Y:S04]  /*128e0*/  STSM.16.M88.4 [R13], R8 ;  /* 0x000000080d007844 */ /* 0x000fe80000000200 */
[----:B------:R0:W1:Y:S02]  /*128f0*/  LDSM.16.MT88.4 R4, [R12+UR40+0x9000] ;  /* 0x009000280c04783b */ /* 0x0000640008004200 */
[----:B0-----:R-:W-:Y:S02]  /*12900*/  IADD3 R12, R15, UR40, R0 ;  /* 0x000000280f0c7c10 */ /* 0x001fe4000fffe000 */
[----:B------:R-:W-:Y:S02]  /*12910*/  LOP3.LUT R13, R0, 0x800, R18, 0xfe, !PT ;  /* 0x00000800000d7812 */ /* 0x000fe400078efe12 */
[----:B-1----:R-:W-:-:S02]  /*12920*/  PRMT R8, R4, 0x6420, R5 ;  /* 0x0000642004087816 */ /* 0x002fc40000000005 */
        /* <DEDUP_REMOVED lines=31> */
.L_x_8980:
[----:B-1----:R1:W-:Y:S01]  /*12b20*/  SYNCS.ARRIVE.TRANS64.A1T0 RZ, [R2+URZ+0x19c50], RZ ;  /* 0x019c50ff02ff79a7 */ /* 0x0023e2000810003f */
[----:B------:R-:W-:Y:S02]  /*12b30*/  @!P1 VIADD R0, R2, 0x19c80 ;  /* 0x00019c8002009836 */ /* 0x000fe40000000000 */
[----:B------:R-:W-:-:S03]  /*12b40*/  VIADD R17, R17, 0x1 ;  /* 0x0000000111117836 */ /* 0x000fc60000000000 */
[----:B------:R-:W-:Y:S01]  /*12b50*/  @!P1 PRMT R0, RZ, 0x654, R0 ;  /* 0x00000654ff009816 */ /* 0x000fe20000000000 */
[----:B------:R-:W-:Y:S01]  /*12b60*/  BAR.SYNC.DEFER_BLOCKING 0x2, 0x80 ;  /* 0x0082000000007b1d */ /* 0x000fe20000010000 */
[----:B------:R-:W-:-:S04]  /*12b70*/  ISETP.NE.AND P0, PT, R17, 0x2, PT ;  /* 0x000000021100780c */ /* 0x000fc80003f05270 */
[----:B0-----:R-:W-:Y:S02]  /*12b80*/  SEL R3, RZ, 0x1, P0 ;  /* 0x00000001ff037807 */ /* 0x001fe40000000000 */
[----:B------:R-:W-:Y:S02]  /*12b90*/  SEL R17, R17, RZ, P0 ;  /* 0x000000ff11117207 */ /* 0x000fe40000000000 */
[----:B------:R-:W-:Y:S01]  /*12ba0*/  LOP3.LUT R22, R22, R3, RZ, 0x3c, !PT ;  /* 0x0000000316167212 */ /* 0x000fe200078e3cff */
[----:B------:R1:W-:Y:S06]  /*12bb0*/  @!P1 SYNCS.ARRIVE.TRANS64.RED.A1T0 RZ, [R0+URZ], RZ ;  /* 0x000000ff00ff99a7 */ /* 0x0003ec000810043f */
.L_x_8932:
[----:B------:R-:W-:Y:S05]  /*12bc0*/  BSYNC B6 ;  /* 0x0000000000067941 */ /* 0x000fea0003800000 */
.L_x_8930:
[----:B------:R-:W-:-:S13]  /*12bd0*/  LOP3.LUT P0, RZ, R19, 0x2, RZ, 0xc0, !PT ;  /* 0x0000000213ff7812 */ /* 0x000fda000780c0ff */
[----:B------:R-:W-:Y:S05]  /*12be0*/  @!P0 BRA `(.L_x_8981) ;  /* 0x0000000000248947 */ /* 0x000fea0003800000 */
        /* <DEDUP_REMOVED lines=9> */
.L_x_8981:
[----:B-1----:R-:W0:Y:S01]  /*12c80*/  S2R R0, SR_TID.X ;  /* 0x0000000000007919 */ /* 0x002e220000002100 */
[----:B------:R-:W-:Y:S01]  /*12c90*/  ULDC UR4, c[0x0][0xc14] ;  /* 0x0003050000047ab9 */ /* 0x000fe20000000800 */
        /* <DEDUP_REMOVED lines=23> */
[----:B------:R-:W-:Y:S04]  /*12e10*/  SHFL.IDX PT, R5, R24, RZ, 0x1f ;  /* 0x00001fff18057589 */ /* 0x000fe800000e0000 */
[----:B------:R-:W0:Y:S02]  /*12e20*/  SHFL.UP PT, R2, R4, 0x8, RZ ;  /* 0x0500000004027989 */ /* 0x000e2400000e00ff */
[----:B0-----:R-:W-:Y:S02]  /*12e30*/  SEL R3, R2, RZ, P4 ;  /* 0x000000ff02037207 */ /* 0x001fe40002000000 */
[----:B------:R-:W-:Y:S03]  /*12e40*/  SHFL.IDX PT, R2, R24, 0x1, 0x1f ;  /* 0x00201f0018027f89 */ /* 0x000fe600000e0000 */
        /* <DEDUP_REMOVED lines=10> */
.L_x_8987:
        /* <DEDUP_REMOVED lines=14> */
.L_x_8986:
[----:B------:R-:W-:Y:S05]  /*12fd0*/  BSYNC B0 ;  /* 0x0000000000007941 */ /* 0x000fea0003800000 */
.L_x_8985:
[----:B-----5:R-:W1:Y:S02]  /*12fe0*/  SHFL.UP PT, R0, R25, 0x1, RZ ;  /* 0x0420000019007989 */ /* 0x020e6400000e00ff */
[----:B-1----:R-:W-:-:S05]  /*12ff0*/  SEL R0, R0, RZ, P1 ;  /* 0x000000ff00007207 */ /* 0x002fca0000800000 */
[----:B------:R-:W-:-:S05]  /*13000*/  IMAD.IADD R0, R25, 0x1, R0 ;  /* 0x0000000119007824 */ /* 0x000fca00078e0200 */
[----:B0-----:R-:W0:Y:S02]  /*13010*/  SHFL.UP PT, R2, R0, 0x2, RZ ;  /* 0x0440000000027989 */ /* 0x001e2400000e00ff */
[----:B0-----:R-:W-:-:S05]  /*13020*/  SEL R3, R2, RZ, P2 ;  /* 0x000000ff02037207 */ /* 0x001fca0001000000 */
[----:B------:R-:W-:Y:S02]  /*13030*/  IMAD.IADD R3, R0, 0x1, R3 ;  /* 0x0000000100037824 */ /* 0x000fe400078e0203 */
[----:B------:R-:W0:Y:S03]  /*13040*/  LDC R0, c[0x0][0xc10] ;  /* 0x00030400ff007b82 */ /* 0x000e260000000800 */
        /* <DEDUP_REMOVED lines=9> */
[----:B------:R-:W0:Y:S02]  /*130e0*/  SHFL.IDX PT, R9, R6, 0x1f, 0x1f ;  /* 0x03e01f0006097f89 */ /* 0x000e2400000e0000 */
[----:B0-----:R-:W-:-:S04]  /*130f0*/  IMAD R9, R9, R0, RZ ;  /* 0x0000000009097224 */ /* 0x001fc800078e02ff */
[----:B------:R-:W-:-:S05]  /*13100*/  IMAD.IADD R4, R9, 0x1, R4 ;  /* 0x0000000109047824 */ /* 0x000fca00078e0204 */
[----:B------:R-:W-:-:S13]  /*13110*/  ISETP.GT.AND P6, PT, R4, R5, PT ;  /* 0x000000050400720c */ /* 0x000fda0003fc4270 */
[----:B------:R-:W-:Y:S05]  /*13120*/  @!P6 BRA `(.L_x_8987) ;  /* 0xfffffffc0070e947 */ /* 0x000fea000383ffff */
[----:B------:R-:W-:-:S07]  /*13130*/  IMAD.MOV.U32 R7, RZ, RZ, R6 ;  /* 0x000000ffff077224 */ /* 0x000fce00078e0006 */
.L_x_8983:
        /* <DEDUP_REMOVED lines=12> */
[----:B------:R-:W-:Y:S01]  /*13200*/  ISETP.NE.AND P0, PT, RZ, UR7, PT ;  /* 0x00000007ff007c0c */ /* 0x000fe2000bf05270 */
[----:B------:R-:W-:-:S03]  /*13210*/  IMAD.MOV.U32 R24, RZ, RZ, RZ ;  /* 0x000000ffff187224 */ /* 0x000fc600078e00ff */
        /* <DEDUP_REMOVED lines=10> */
[----:B------:R-:W-:-:S06]  /*132c0*/  IMAD.U32 R24, RZ, RZ, UR4 ;  /* 0x00000004ff187e24 */ /* 0x000fcc000f8e00ff */
[----:B------:R0:W1:Y:S02]  /*132d0*/  SHFL.IDX PT, R24, R7, R24, 0x1f ;  /* 0x00001f1807187589 */ /* 0x00006400000e0000 */
.L_x_8988:
[----:B-1----:R-:W-:Y:S02]  /*132e0*/  IMAD R24, R24, R0, R9 ;  /* 0x0000000018187224 */ /* 0x002fe400078e0209 */
[----:B0-----:R-:W-:Y:S02]  /*132f0*/  IMAD R7, R3, R8, RZ ;  /* 0x0000000803077224 */ /* 0x001fe400078e02ff */
[----:B------:R-:W-:Y:S02]  /*13300*/  IMAD.MOV.U32 R2, RZ, RZ, RZ ;  /* 0x000000ffff027224 */ /* 0x000fe400078e00ff */
[----:B------:R-:W-:Y:S02]  /*13310*/  IMAD.MOV.U32 R3, RZ, RZ, R11 ;  /* 0x000000ffff037224 */ /* 0x000fe400078e000b */
[----:B------:R-:W-:Y:S02]  /*13320*/  IMAD.IADD R5, R5, 0x1, -R24 ;  /* 0x0000000105057824 */ /* 0x000fe400078e0a18 */
[----:B------:R-:W-:Y:S01]  /*13330*/  IMAD.HI.U32 R11, R11, R7, R2 ;  /* 0x000000070b0b7227 */ /* 0x000fe200078e0002 */
[----:B------:R-:W-:-:S02]  /*13340*/  IABS R3, R4 ;  /* 0x0000000400037213 */ /* 0x000fc40000000000 */
        /* <DEDUP_REMOVED lines=22> */
[----:B0-----:R-:W-:Y:S01]  /*134b0*/  VIADD R2, R8, 0xffffffe ;  /* 0x0ffffffe08027836 */ /* 0x001fe20000000000 */
[----:B------:R-:W-:-:S05]  /*134c0*/  IABS R8, R4 ;  /* 0x0000000400087213 */ /* 0x000fca0000000000 */
[----:B------:R0:W1:Y:S02]  /*134d0*/  F2I.FTZ.U32.TRUNC.NTZ R3, R2 ;  /* 0x0000000200037305 */ /* 0x000064000021f000 */
[----:B0-----:R-:W-:Y:S02]  /*134e0*/  IMAD.MOV.U32 R2, RZ, RZ, RZ ;  /* 0x000000ffff027224 */ /* 0x001fe400078e00ff */
[----:B-1----:R-:W-:-:S04]  /*134f0*/  IMAD.MOV R5, RZ, RZ, -R3 ;  /* 0x000000ffff057224 */ /* 0x002fc800078e0a03 */
[----:B------:R-:W-:-:S04]  /*13500*/  IMAD R5, R5, R6, RZ ;  /* 0x0000000605057224 */ /* 0x000fc800078e02ff */
[----:B------:R-:W-:Y:S01]  /*13510*/  IMAD.HI.U32 R3, R3, R5, R2 ;  /* 0x0000000503037227 */ /* 0x000fe200078e0002 */
[-C--:B------:R-:W-:Y:S02]  /*13520*/  IABS R5, R0.reuse ;  /* 0x0000000000057213 */ /* 0x080fe40000000000 */
[C---:B------:R-:W-:Y:S01]  /*13530*/  LOP3.LUT R2, R4.reuse, R0, RZ, 0x3c, !PT ;  /* 0x0000000004027212 */ /* 0x040fe200078e3cff */
[----:B------:R-:W-:Y:S02]  /*13540*/  IMAD.IADD R4, R4, 0x1, R7 ;  /* 0x0000000104047824 */ /* 0x000fe400078e0207 */
        /* <DEDUP_REMOVED lines=16> */
[----:B------:R-:W-:Y:S01]  /*13650*/  IMAD.IADD R25, R25, 0x1, R0 ;  /* 0x0000000119197824 */ /* 0x000fe200078e0200 */
[----:B------:R-:W-:Y:S07]  /*13660*/  BRA `(.L_x_8989) ;  /* 0x0000000000107947 */ /* 0x000fee0003800000 */
.L_x_8984:
[----:B------:R-:W-:Y:S01]  /*13670*/  IMAD.MOV.U32 R24, RZ, RZ, R5 ;  /* 0x000000ffff187224 */ /* 0x000fe200078e0005 */
[----:B------:R-:W-:Y:S01]  /*13680*/  ULDC UR46, c[0x0][0xc14] ;  /* 0x00030500002e7ab9 */ /* 0x000fe20000000800 */
[----:B------:R-:W-:Y:S01]  /*13690*/  IMAD.MOV.U32 R25, RZ, RZ, RZ ;  /* 0x000000ffff197224 */ /* 0x000fe200078e00ff */
[----:B------:R-:W-:-:S06]  /*136a0*/  UMOV UR38, URZ ;  /* 0x0000003f00267c82 */ /* 0x000fcc0008000000 */
.L_x_8989:
[----:B------:R-:W0:Y:S01]  /*136b0*/  S2R R0, SR_TID.X ;  /* 0x0000000000007919 */ /* 0x000e220000002100 */
[----:B------:R-:W-:Y:S02]  /*136c0*/  IMAD.U32 R6, RZ, RZ, UR38 ;  /* 0x00000026ff067e24 */ /* 0x000fe4000f8e00ff */
[----:B------:R-:W-:Y:S01]  /*136d0*/  IMAD.U32 R7, RZ, RZ, UR46 ;  /* 0x0000002eff077e24 */ /* 0x000fe2000f8e00ff */
[----:B------:R-:W-:Y:S01]  /*136e0*/  BAR.SYNC.DEFER_BLOCKING 0x4, 0x200 ;  /* 0x0108000000007b1d */ /* 0x000fe20000010000 */
[----:B------:R-:W-:Y:S02]  /*136f0*/  IMAD.MOV.U32 R4, RZ, RZ, R24 ;  /* 0x000000ffff047224 */ /* 0x000fe400078e0018 */
[----:B------:R-:W-:Y:S01]  /*13700*/  IMAD.MOV.U32 R5, RZ, RZ, R25 ;  /* 0x000000ffff057224 */ /* 0x000fe200078e0019 */
[----:B0-----:R-:W-:-:S04]  /*13710*/  LOP3.LUT R0, R0, 0x1f, RZ, 0xc0, !PT ;  /* 0x0000001f00007812 */ /* 0x001fc800078ec0ff */
[----:B------:R-:W-:-:S13]  /*13720*/  ISETP.NE.AND P0, PT, R0, RZ, PT ;  /* 0x000000ff0000720c */ /* 0x000fda0003f05270 */
[----:B------:R-:W0:Y:S01]  /*13730*/  @!P0 S2R R3, SR_CgaCtaId ;  /* 0x0000000000038919 */ /* 0x000e220000008800 */
[----:B------:R-:W-:-:S04]  /*13740*/  @!P0 MOV R0, 0x400 ;  /* 0x0000040000008802 */ /* 0x000fc80000000f00 */
[----:B0-----:R-:W-:-:S05]  /*13750*/  @!P0 LEA R0, R3, R0, 0x18 ;  /* 0x0000000003008211 */ /* 0x001fca00078ec0ff */
[----:B------:R0:W-:Y:S01]  /*13760*/  @!P0 STS.128 [R0+0x19cd0], R4 ;  /* 0x019cd00400008388 */ /* 0x0001e20000000c00 */
[----:B------:R-:W-:Y:S06]  /*13770*/  BAR.ARV 0x5, 0x200 ;  /* 0x0148000000007b1d */ /* 0x000fec0000002000 */
.L_x_8982:
[----:B------:R-:W-:Y:S02]  /*13780*/  ULDC UR4, c[0x0][0xc14] ;  /* 0x0003050000047ab9 */ /* 0x000fe40000000800 */
[----:B------:R-:W-:-:S06]  /*13790*/  UISETP.GE.AND UP0, UPT, UR46, UR4, UPT ;  /* 0x000000042e00728c */ /* 0x000fcc000bf06270 */
[----:B------:R-:W-:-:S13]  /*137a0*/  PLOP3.LUT P0, PT, PT, PT, UP0, 0x80, 0x0 ;  /* 0x000000000000781c */ /* 0x000fda0003f0f008 */
[----:B------:R-:W-:Y:S05]  /*137b0*/  @!P0 BRA `(.L_x_8990) ;  /* 0xffffffc000448947 */ /* 0x000fea000383ffff */
.L_x_8920:
[----:B01----:R-:W2:Y:S01]  /*137c0*/  LDL.LU R0, [R1+0x8] ;  /* 0x0000080001007983 */ /* 0x003ea20000300800 */
[----:B------:R-:W-:Y:S01]  /*137d0*/  BSSY B0, `(.L_x_8991) ;  /* 0x000000b000007945 */ /* 0x000fe20003800000 */
[----:B------:R-:W0:Y:S01]  /*137e0*/  S2R R5, SR_CgaCtaId ;  /* 0x0000000000057919 */ /* 0x000e220000008800 */
[----:B--2---:R-:W-:-:S05]  /*137f0*/  VIADD R0, R0, 0x1 ;  /* 0x0000000100007836 */ /* 0x004fca0000000000 */
[----:B------:R-:W-:-:S04]  /*13800*/  LEA.HI R2, R0, R0, RZ, 0x1 ;  /* 0x0000000000027211 */ /* 0x000fc800078f08ff */
[----:B------:R-:W-:Y:S02]  /*13810*/  LOP3.LUT R3, R2, 0xfffffffe, RZ, 0xc0, !PT ;  /* 0xfffffffe02037812 */ /* 0x000fe400078ec0ff */
[----:B------:R-:W-:-:S03]  /*13820*/  MOV R2, 0x400 ;  /* 0x0000040000027802 */ /* 0x000fc60000000f00 */
[----:B------:R-:W-:Y:S01]  /*13830*/  IMAD.IADD R0, R0, 0x1, -R3 ;  /* 0x0000000100007824 */ /* 0x000fe200078e0a03 */
[----:B0-----:R-:W-:-:S04]  /*13840*/  LEA R6, R5, R2, 0x18 ;  /* 0x0000000205067211 */ /* 0x001fc800078ec0ff */
[----:B------:R-:W-:-:S04]  /*13850*/  SHF.L.U32 R0, R0, 0x1f, RZ ;  /* 0x0000001f00007819 */ /* 0x000fc800000006ff */
[----:B------:R-:W0:Y:S02]  /*13860*/  SYNCS.PHASECHK.TRANS64.TRYWAIT P0, [R6+URZ+0x19c20], R0 ;  /* 0x019c2000060075a7 */ /* 0x000e24000800017f */
[----:B0-----:R-:W-:Y:S05]  /*13870*/  @!P0 BRA `(.L_x_8992) ;  /* 0x0000000800a08947 */ /* 0x001fea0003800000 */
.L_x_9022:
[----:B------:R-:W-:Y:S05]  /*13880*/  BSYNC B0 ;  /* 0x0000000000007941 */ /* 0x000fea0003800000 */
.L_x_8991:
[----:B------:R-:W-:-:S03]  /*13890*/  UMOV UR4, 0xffffffff ;  /* 0xffffffff00047882 */ /* 0x000fc60000000000 */
[----:B------:R-:W-:Y:S05]  /*138a0*/  BRA.DIV UR4, `(.L_x_8993) ;  /* 0x0000000a04a87947 */ /* 0x000fea000b800000 */
[----:B0-----:R-:W0:Y:S02]  /*138b0*/  S2R R0, SR_TID.X ;  /* 0x0000000000007919 */ /* 0x001e240000002100 */
[----:B0-----:R-:W-:-:S04]  /*138c0*/  SHF.R.U32.HI R0, RZ, 0x5, R0 ;  /* 0x00000005ff007819 */ /* 0x001fc80000011600 */
[----:B------:R-:W-:-:S05]  /*138d0*/  LOP3.LUT R0, R0, 0x3, RZ, 0xc0, !PT ;  /* 0x0000000300007812 */ /* 0x000fca00078ec0ff */
[----:B------:R0:W1:Y:S02]  /*138e0*/  SHFL.IDX PT, R14, R0, RZ, 0x1f ;  /* 0x00001fff000e7589 */ /* 0x00006400000e0000 */
.L_x_9025:
[----:B-1----:R-:W-:Y:S01]  /*138f0*/  ISETP.NE.AND P0, PT, R14, RZ, PT ;  /* 0x000000ff0e00720c */ /* 0x002fe20003f05270 */
[----:B------:R-:W-:-:S12]  /*13900*/  BSSY B0, `(.L_x_8994) ;  /* 0x000002b000007945 */ /* 0x000fd80003800000 */
[----:B------:R-:W-:Y:S05]  /*13910*/  @P0 BRA `(.L_x_8995) ;  /* 0x0000000000a40947 */ /* 0x000fea0003800000 */
[----:B------:R-:W-:-:S03]  /*13920*/  UMOV UR4, 0xffffffff ;  /* 0xffffffff00047882 */ /* 0x000fc60000000000 */
[----:B------:R-:W-:Y:S05]  /*13930*/  BRA.DIV UR4, `(.L_x_8996) ;  /* 0x0000000a04b87947 */ /* 0x000fea000b800000 */
[----:B------:R-:W-:-:S13]  /*13940*/  ELECT P6, URZ, PT ;  /* 0x00000000003f782f */ /* 0x000fda00038c0000 */
.L_x_9028:
[----:B------:R-:W-:Y:S05]  /*13950*/  @!P6 BRA `(.L_x_8995) ;  /* 0x000000000094e947 */ /* 0x000fea0003800000 */
[----:B------:R-:W-:-:S06]  /*13960*/  ULOP3.LUT UR4, UR43, 0x2, URZ, 0xfc, !UPT ;  /* 0x000000022b047892 */ /* 0x000fcc000f8efc3f */
[----:B0-----:R-:W-:-:S05]  /*13970*/  IMAD.U32 R0, RZ, RZ, UR4 ;  /* 0x00000004ff007e24 */ /* 0x001fca000f8e00ff */
[----:B------:R-:W-:-:S13]  /*13980*/  ISETP.NE.AND P0, PT, R0, 0x3, PT ;  /* 0x000000030000780c */ /* 0x000fda0003f05270 */
[----:B------:R-:W-:Y:S05]  /*13990*/  @!P0 BRA `(.L_x_8997) ;  /* 0x0000000000048947 */ /* 0x000fea0003800000 */
[----:B------:R-:W-:Y:S01]  /*139a0*/  BPT.TRAP 0x1 ;  /* 0x000000040000795c */ /* 0x000fe20000300000 */
.L_x_8997:
        /* <DEDUP_REMOVED lines=12> */
.L_x_9029:
[----:B------:R-:W1:Y:S02]  /*13a70*/  SYNCS.PHASECHK.TRANS64.TRYWAIT P1, [R9+URZ], R0 ;  /* 0x00000000090075a7 */ /* 0x000e64000802017f */
[----:B-1----:R-:W-:Y:S05]  /*13a80*/  @!P1 BRA `(.L_x_8999) ;  /* 0x0000000800989947 */ /* 0x002fea0003800000 */
.L_x_9030:
[----:B------:R-:W-:Y:S05]  /*13a90*/  @!P0 BRA `(.L_x_9000) ;  /* 0x0000000000048947 */ /* 0x000fea0003800000 */
[----:B------:R-:W-:Y:S01]  /*13aa0*/  BPT.TRAP 0x1 ;  /* 0x000000040000795c */ /* 0x000fe20000300000 */
.L_x_9000:
[----:B------:R-:W-:-:S04]  /*13ab0*/  IMAD R17, R17, 0x8, R6 ;  /* 0x0000000811117824 */ /* 0x000fc800078e0206 */
[----:B------:R-:W2:Y:S02]  /*13ac0*/  SYNCS.PHASECHK.TRANS64.TRYWAIT P1, [R17+URZ+0x19c60], R4 ;  /* 0x019c6004110075a7 */ /* 0x000ea4000802017f */
[----:B--2---:R-:W-:Y:S05]  /*13ad0*/  @!P1 BRA `(.L_x_9001) ;  /* 0x0000000800989947 */ /* 0x004fea0003800000 */
.L_x_9031:
[----:B------:R-:W-:Y:S05]  /*13ae0*/  @!P0 BRA `(.L_x_9002) ;  /* 0x0000000000048947 */ /* 0x000fea0003800000 */
[----:B------:R-:W-:Y:S01]  /*13af0*/  BPT.TRAP 0x1 ;  /* 0x000000040000795c */ /* 0x000fe20000300000 */
.L_x_9002:
[----:B------:R-:W-:-:S04]  /*13b00*/  IMAD R7, R7, 0x8, R6 ;  /* 0x0000000807077824 */ /* 0x000fc800078e0206 */
[----:B------:R-:W3:Y:S02]  /*13b10*/  SYNCS.PHASECHK.TRANS64.TRYWAIT P1, [R7+URZ+0x19c60], R0 ;  /* 0x019c6000070075a7 */ /* 0x000ee4000802017f */
[----:B---3--:R-:W-:Y:S05]  /*13b20*/  @!P1 BRA `(.L_x_9003) ;  /* 0x0000000800989947 */ /* 0x008fea0003800000 */
.L_x_9032:
[----:B------:R-:W-:Y:S05]  /*13b30*/  @!P0 BRA `(.L_x_9004) ;  /* 0x0000000000048947 */ /* 0x000fea0003800000 */
[----:B------:R-:W-:Y:S01]  /*13b40*/  BPT.TRAP 0x1 ;  /* 0x000000040000795c */ /* 0x000fe20000300000 */
.L_x_9004:
[----:B------:R-:W4:Y:S02]  /*13b50*/  SYNCS.PHASECHK.TRANS64.TRYWAIT P0, [R17+URZ+0x19c80], R4 ;  /* 0x019c8004110075a7 */ /* 0x000f24000800017f */
[----:B----4-:R-:W-:Y:S05]  /*13b60*/  @!P0 BRA `(.L_x_9005) ;  /* 0x00000008009c8947 */ /* 0x010fea0003800000 */
.L_x_9006:
[----:B------:R0:W0:Y:S02]  /*13b70*/  SYNCS.PHASECHK.TRANS64.TRYWAIT P0, [R7+URZ+0x19c80], R0 ;  /* 0x019c8000070075a7 */ /* 0x000024000800017f */
[----:B0-----:R-:W-:Y:S05]  /*13b80*/  @!P0 NANOSLEEP.SYNCS 0x989680 ;  /* 0x009896800000895d */ /* 0x001fea0003900000 */
[----:B------:R-:W0:Y:S02]  /*13b90*/  @!P0 SYNCS.PHASECHK.TRANS64 P0, [R7+URZ+0x19c80], R0 ;  /* 0x019c8000070085a7 */ /* 0x000e24000800007f */
[----:B0-----:R-:W-:Y:S05]  /*13ba0*/  @!P0 BRA `(.L_x_9006) ;  /* 0xfffffffc00f08947 */ /* 0x001fea000383ffff */
.L_x_8995:
[----:B------:R-:W-:Y:S05]  /*13bb0*/  BSYNC B0 ;  /* 0x0000000000007941 */ /* 0x000fea0003800000 */
.L_x_8994:
[----:B------:R-:W-:Y:S05]  /*13bc0*/  EXIT ;  /* 0x000000000000794d */ /* 0x000fea0003800000 */
.L_x_8826:
[----:B0-----:R-:W-:-:S04]  /*13bd0*/  IMAD.U32 R3, RZ, RZ, UR45 ;  /* 0x0000002dff037e24 */ /* 0x001fc8000f8e00ff */
[----:B------:R0:W1:Y:S03]  /*13be0*/  SYNCS.PHASECHK.TRANS64.TRYWAIT P1, [R3+URZ+0x19c00], R0 ;  /* 0x019c0000030075a7 */ /* 0x000066000802017f */
[----:B-1----:R-:W-:Y:S05]  /*13bf0*/  @!P1 NANOSLEEP.SYNCS 0x989680 ;  /* 0x009896800000995d */ /* 0x002fea0003900000 */
[----:B------:R-:W1:Y:S02]  /*13c00*/  @!P1 SYNCS.PHASECHK.TRANS64 P1, [R3+URZ+0x19c00], R0 ;  /* 0x019c0000030095a7 */ /* 0x000e64000802007f */
[----:B-1----:R-:W-:Y:S05]  /*13c10*/  @!P1 BRA `(.L_x_8826) ;  /* 0xfffffffc00ec9947 */ /* 0x002fea000383ffff */
[----:B------:R-:W-:Y:S05]  /*13c20*/  BRA `(.L_x_9007) ;  /* 0xfffffee000407947 */ /* 0x000fea000383ffff */
.L_x_8830:
[----:B-1----:R1:W2:Y:S02]  /*13c30*/  SYNCS.PHASECHK.TRANS64.TRYWAIT P2, [R5+URZ+0x19c30], R0 ;  /* 0x019c3000050075a7 */ /* 0x0022a4000804017f */
[----:B--2---:R-:W-:Y:S05]  /*13c40*/  @!P2 NANOSLEEP.SYNCS 0x989680 ;  /* 0x009896800000a95d */ /* 0x004fea0003900000 */
[----:B------:R-:W2:Y:S02]  /*13c50*/  @!P2 SYNCS.PHASECHK.TRANS64 P2, [R5+URZ+0x19c30], R0 ;  /* 0x019c30000500a5a7 */ /* 0x000ea4000804007f */
[----:B--2---:R-:W-:Y:S05]  /*13c60*/  @!P2 BRA `(.L_x_8830) ;  /* 0xfffffffc00f0a947 */ /* 0x004fea000383ffff */
[----:B------:R-:W-:Y:S05]  /*13c70*/  BRA `(.L_x_8829) ;  /* 0xfffffee000647947 */ /* 0x000fea000383ffff */
.L_x_8846:
[----:B-1----:R-:W-:-:S04]  /*13c80*/  IMAD.U32 R11, RZ, RZ, UR23 ;  /* 0x00000017ff0b7e24 */ /* 0x002fc8000f8e00ff */
[----:B------:R1:W2:Y:S03]  /*13c90*/  SYNCS.PHASECHK.TRANS64.TRYWAIT P2, [R11+URZ+0x19c30], R10 ;  /* 0x019c300a0b0075a7 */ /* 0x0002a6000804017f */
[----:B--2---:R-:W-:Y:S05]  /*13ca0*/  @!P2 NANOSLEEP.SYNCS 0x989680 ;  /* 0x009896800000a95d */ /* 0x004fea0003900000 */
[----:B------:R-:W2:Y:S02]  /*13cb0*/  @!P2 SYNCS.PHASECHK.TRANS64 P2, [R11+URZ+0x19c30], R10 ;  /* 0x019c300a0b00a5a7 */ /* 0x000ea4000804007f */
[----:B--2---:R-:W-:Y:S05]  /*13cc0*/  @!P2 BRA `(.L_x_8846) ;  /* 0xfffffffc00eca947 */ /* 0x004fea000383ffff */
[----:B------:R-:W-:Y:S05]  /*13cd0*/  BRA `(.L_x_8845) ;  /* 0xffffff1000907947 */ /* 0x000fea000383ffff */
.L_x_8850:
[----:B-1----:R-:W-:-:S04]  /*13ce0*/  IMAD.U32 R11, RZ, RZ, UR11 ;  /* 0x0000000bff0b7e24 */ /* 0x002fc8000f8e00ff */
[----:B------:R1:W2:Y:S03]  /*13cf0*/  SYNCS.PHASECHK.TRANS64.TRYWAIT P2, [R11+URZ+0x19c50], R10 ;  /* 0x019c500a0b0075a7 */ /* 0x0002a6000804017f */
[----:B--2---:R-:W-:Y:S05]  /*13d00*/  @!P2 NANOSLEEP.SYNCS 0x989680 ;  /* 0x009896800000a95d */ /* 0x004fea0003900000 */
[----:B------:R-:W2:Y:S02]  /*13d10*/  @!P2 SYNCS.PHASECHK.TRANS64 P2, [R11+URZ+0x19c50], R10 ;  /* 0x019c500a0b00a5a7 */ /* 0x000ea4000804007f */
[----:B--2---:R-:W-:Y:S05]  /*13d20*/  @!P2 BRA `(.L_x_8850) ;  /* 0xfffffffc00eca947 */ /* 0x004fea000383ffff */
[----:B------:R-:W-:Y:S05]  /*13d30*/  BRA `(.L_x_8849) ;  /* 0xffffff1000e07947 */ /* 0x000fea000383ffff */
.L_x_8868:
[----:B-1----:R-:W-:-:S04]  /*13d40*/  IMAD.U32 R13, RZ, RZ, UR6 ;  /* 0x00000006ff0d7e24 */ /* 0x002fc8000f8e00ff */
[----:B------:R1:W2:Y:S03]  /*13d50*/  SYNCS.PHASECHK.TRANS64.TRYWAIT P2, [R13+URZ+0x19c30], R0 ;  /* 0x019c30000d0075a7 */ /* 0x0002a6000804017f */
[----:B--2---:R-:W-:Y:S05]  /*13d60*/  @!P2 NANOSLEEP.SYNCS 0x989680 ;  /* 0x009896800000a95d */ /* 0x004fea0003900000 */
[----:B------:R-:W2:Y:S02]  /*13d70*/  @!P2 SYNCS.PHASECHK.TRANS64 P2, [R13+URZ+0x19c30], R0 ;  /* 0x019c30000d00a5a7 */ /* 0x000ea4000804007f */
[----:B--2---:R-:W-:Y:S05]  /*13d80*/  @!P2 BRA `(.L_x_8868) ;  /* 0xfffffffc00eca947 */ /* 0x004fea000383ffff */
[----:B------:R-:W-:Y:S05]  /*13d90*/  BRA `(.L_x_8867) ;  /* 0xffffff3c00d47947 */ /* 0x000fea000383ffff */
.L_x_8872:
[----:B-1----:R-:W-:-:S04]  /*13da0*/  IMAD.U32 R13, RZ, RZ, UR11 ;  /* 0x0000000bff0d7e24 */ /* 0x002fc8000f8e00ff */
[----:B------:R1:W2:Y:S03]  /*13db0*/  SYNCS.PHASECHK.TRANS64.TRYWAIT P2, [R13+URZ+0x19c50], R0 ;  /* 0x019c50000d0075a7 */ /* 0x0002a6000804017f */
[----:B--2---:R-:W-:Y:S05]  /*13dc0*/  @!P2 NANOSLEEP.SYNCS 0x989680 ;  /* 0x009896800000a95d */ /* 0x004fea0003900000 */
[----:B------:R-:W2:Y:S02]  /*13dd0*/  @!P2 SYNCS.PHASECHK.TRANS64 P2, [R13+URZ+0x19c50], R0 ;  /* 0x019c50000d00a5a7 */ /* 0x000ea4000804007f */
[----:B--2---:R-:W-:Y:S05]  /*13de0*/  @!P2 BRA `(.L_x_8872) ;  /* 0xfffffffc00eca947 */ /* 0x004fea000383ffff */
[----:B------:R-:W-:Y:S05]  /*13df0*/  BRA `(.L_x_8871) ;  /* 0xffffff4000247947 */ /* 0x000fea000383ffff */
.L_x_8879:
[----:B-1----:R-:W-:-:S04]  /*13e00*/  IMAD.U32 R15, RZ, RZ, UR22 ;  /* 0x00000016ff0f7e24 */ /* 0x002fc8000f8e00ff */
[----:B------:R1:W2:Y:S03]  /*13e10*/  SYNCS.PHASECHK.TRANS64.TRYWAIT P2, [R15+URZ+0x19c30], R0 ;  /* 0x019c30000f0075a7 */ /* 0x0002a6000804017f */
[----:B--2---:R-:W-:Y:S05]  /*13e20*/  @!P2 NANOSLEEP.SYNCS 0x989680 ;  /* 0x009896800000a95d */ /* 0x004fea0003900000 */
[----:B------:R-:W2:Y:S02]  /*13e30*/  @!P2 SYNCS.PHASECHK.TRANS64 P2, [R15+URZ+0x19c30], R0 ;  /* 0x019c30000f00a5a7 */ /* 0x000ea4000804007f */
[----:B--2---:R-:W-:Y:S05]  /*13e40*/  @!P2 BRA `(.L_x_8879) ;  /* 0xfffffffc00eca947 */ /* 0x004fea000383ffff */
[----:B------:R-:W-:Y:S05]  /*13e50*/  BRA `(.L_x_8878) ;  /* 0xffffff5800b87947 */ /* 0x000fea000383ffff */
.L_x_8883:
[----:B-1----:R-:W-:-:S04]  /*13e60*/  IMAD.U32 R15, RZ, RZ, UR11 ;  /* 0x0000000bff0f7e24 */ /* 0x002fc8000f8e00ff */
[----:B------:R1:W2:Y:S03]  /*13e70*/  SYNCS.PHASECHK.TRANS64.TRYWAIT P2, [R15+URZ+0x19c50], R0 ;  /* 0x019c50000f0075a7 */ /* 0x0002a6000804017f */
[----:B--2---:R-:W-:Y:S05]  /*13e80*/  @!P2 NANOSLEEP.SYNCS 0x989680 ;  /* 0x009896800000a95d */ /* 0x004fea0003900000 */
[----:B------:R-:W2:Y:S02]  /*13e90*/  @!P2 SYNCS.PHASECHK.TRANS64 P2, [R15+URZ+0x19c50], R0 ;  /* 0x019c50000f00a5a7 */ /* 0x000ea4000804007f */
[----:B--2---:R-:W-:Y:S05]  /*13ea0*/  @!P2 BRA `(.L_x_8883) ;  /* 0xfffffffc00eca947 */ /* 0x004fea000383ffff */
[----:B------:R-:W-:Y:S05]  /*13eb0*/  BRA `(.L_x_8882) ;  /* 0xffffff5c00087947 */ /* 0x000fea000383ffff */
.L_x_8897:
[----:B-1----:R-:W-:-:S04]  /*13ec0*/  IMAD.U32 R6, RZ, RZ, UR14 ;  /* 0x0000000eff067e24 */ /* 0x002fc8000f8e00ff */
[----:B------:R1:W2:Y:S03]  /*13ed0*/  SYNCS.PHASECHK.TRANS64.TRYWAIT P1, [R6+URZ+0x19c50], R3 ;  /* 0x019c5003060075a7 */ /* 0x0002a6000802017f */
[----:B--2---:R-:W-:Y:S05]  /*13ee0*/  @!P1 NANOSLEEP.SYNCS 0x989680 ;  /* 0x009896800000995d */ /* 0x004fea0003900000 */
[----:B------:R-:W2:Y:S02]  /*13ef0*/  @!P1 SYNCS.PHASECHK.TRANS64 P1, [R6+URZ+0x19c50], R3 ;  /* 0x019c5003060095a7 */ /* 0x000ea4000802007f */
[----:B--2---:R-:W-:Y:S05]  /*13f00*/  @!P1 BRA `(.L_x_8897) ;  /* 0xfffffffc00ec9947 */ /* 0x004fea000383ffff */
[----:B------:R-:W-:Y:S05]  /*13f10*/  BRA `(.L_x_8896) ;  /* 0xffffff84004c7947 */ /* 0x000fea000383ffff */
.L_x_8937:
[----:B------:R-:W-:Y:S02]  /*13f20*/  IMAD.MOV.U32 R13, RZ, RZ, R4 ;  /* 0x000000ffff0d7224 */ /* 0x000fe400078e0004 */
[----:B------:R-:W-:Y:S02]  /*13f30*/  IMAD.MOV.U32 R12, RZ, RZ, RZ ;  /* 0x000000ffff0c7224 */ /* 0x000fe400078e00ff */
[----:B------:R-:W-:Y:S02]  /*13f40*/  IMAD.MOV.U32 R11, RZ, RZ, 0x1f ;  /* 0x0000001fff0b7424 */ /* 0x000fe400078e00ff */
[----:B------:R-:W-:-:S07]  /*13f50*/  IMAD.MOV.U32 R15, RZ, RZ, -0x1 ;  /* 0xffffffffff0f7424 */ /* 0x000fce00078e00ff */
[----:B------:R-:W-:Y:S05]  /*13f60*/  WARPSYNC.COLLECTIVE R15, `(.L_x_9008) ;  /* 0x000000000f087348 */ /* 0x000fea0003c00000 */
[----:B------:R0:W1:Y:S02]  /*13f70*/  SHFL.IDX P6, R14, R13, R12, R11 ;  /* 0x0000000c0d0e7389 */ /* 0x00006400000c000b */
[----:B01----:R-:W-:Y:S01]  /*13f80*/  ENDCOLLECTIVE ;  /* 0x000000000000791b */ /* 0x003fe20003800000 */
.L_x_9008:
[----:B------:R-:W-:Y:S05]  /*13f90*/  BRA `(.L_x_9009) ;  /* 0xffffffc800ec7947 */ /* 0x000fea000383ffff */
.L_x_8939:
[----:B------:R-:W-:Y:S01]  /*13fa0*/  BSSY B0, `(.L_x_9010) ;  /* 0x0000006000007945 */ /* 0x000fe20003800000 */
[----:B------:R-:W-:-:S07]  /*13fb0*/  IMAD.MOV.U32 R15, RZ, RZ, -0x1 ;  /* 0xffffffffff0f7424 */ /* 0x000fce00078e00ff */
[----:B0-----:R-:W-:Y:S05]  /*13fc0*/  WARPSYNC.COLLECTIVE R15, `(.L_x_9011) ;  /* 0x000000000f0c7348 */ /* 0x001fea0003c00000 */
[----:B------:R-:W-:Y:S02]  /*13fd0*/  ELECT P6, UR62, PT ;  /* 0x00000000003e782f */ /* 0x000fe400038c0000 */
[----:B------:R-:W-:Y:S01]  /*13fe0*/  MOV R14, UR62 ;  /* 0x0000003e000e7c02 */ /* 0x000fe20008000f00 */
[----:B0-----:R-:W-:Y:S10]  /*13ff0*/  ENDCOLLECTIVE ;  /* 0x000000000000791b */ /* 0x001ff40003800000 */
.L_x_9011:
[----:B------:R-:W-:Y:S05]  /*14000*/  BSYNC B0 ;  /* 0x0000000000007941 */ /* 0x000fea0003800000 */
.L_x_9010:
[----:B------:R-:W-:Y:S05]  /*14010*/  BRA `(.L_x_9012) ;  /* 0xffffffc800ec7947 */ /* 0x000fea000383ffff */
.L_x_8942:
[----:B-1----:R1:W2:Y:S02]  /*14020*/  SYNCS.PHASECHK.TRANS64.TRYWAIT P2, [R2+URZ+0x19c80], R3 ;  /* 0x019c8003020075a7 */ /* 0x0022a4000804017f */
[----:B--2---:R-:W-:Y:S05]  /*14030*/  @!P2 NANOSLEEP.SYNCS 0x989680 ;  /* 0x009896800000a95d */ /* 0x004fea0003900000 */
[----:B------:R-:W2:Y:S02]  /*14040*/  @!P2 SYNCS.PHASECHK.TRANS64 P2, [R2+URZ+0x19c80], R3 ;  /* 0x019c80030200a5a7 */ /* 0x000ea4000804007f */
[----:B--2---:R-:W-:Y:S05]  /*14050*/  @!P2 BRA `(.L_x_8942) ;  /* 0xfffffffc00f0a947 */ /* 0x004fea000383ffff */
[----:B------:R-:W-:Y:S05]  /*14060*/  BRA `(.L_x_9013) ;  /* 0xffffffcc00407947 */ /* 0x000fea000383ffff */
.L_x_8944:
[----:B0-----:R0:W2:Y:S02]  /*14070*/  SYNCS.PHASECHK.TRANS64.TRYWAIT P2, [R2+URZ+0x19c40], R3 ;  /* 0x019c4003020075a7 */ /* 0x0010a4000804017f */
[----:B--2---:R-:W-:Y:S05]  /*14080*/  @!P2 NANOSLEEP.SYNCS 0x989680 ;  /* 0x009896800000a95d */ /* 0x004fea0003900000 */
[----:B------:R-:W2:Y:S02]  /*14090*/  @!P2 SYNCS.PHASECHK.TRANS64 P2, [R2+URZ+0x19c40], R3 ;  /* 0x019c40030200a5a7 */ /* 0x000ea4000804007f */
[----:B--2---:R-:W-:Y:S05]  /*140a0*/  @!P2 BRA `(.L_x_8944) ;  /* 0xfffffffc00f0a947 */ /* 0x004fea000383ffff */
[----:B------:R-:W-:Y:S05]  /*140b0*/  BRA `(.L_x_9014) ;  /* 0xffffffcc00bc7947 */ /* 0x000fea000383ffff */
.L_x_8947:
[----:B-1----:R-:W-:-:S04]  /*140c0*/  IMAD.U32 R3, RZ, RZ, UR40 ;  /* 0x00000028ff037e24 */ /* 0x002fc8000f8e00ff */
[----:B------:R1:W2:Y:S03]  /*140d0*/  SYNCS.PHASECHK.TRANS64.TRYWAIT P0, [R3+URZ+0x19c20], R2 ;  /* 0x019c2002030075a7 */ /* 0x0002a6000800017f */
[----:B--2---:R-:W-:Y:S05]  /*140e0*/  @!P0 NANOSLEEP.SYNCS 0x989680 ;  /* 0x009896800000895d */ /* 0x004fea0003900000 */
[----:B------:R-:W2:Y:S02]  /*140f0*/  @!P0 SYNCS.PHASECHK.TRANS64 P0, [R3+URZ+0x19c20], R2 ;  /* 0x019c2002030085a7 */ /* 0x000ea4000800007f */
[----:B--2---:R-:W-:Y:S05]  /*14100*/  @!P0 BRA `(.L_x_8947) ;  /* 0xfffffffc00ec8947 */ /* 0x004fea000383ffff */
[----:B------:R-:W-:Y:S05]  /*14110*/  BRA `(.L_x_9015) ;  /* 0xffffffd000c87947 */ /* 0x000fea000383ffff */
.L_x_8953:
[----:B0-----:R0:W1:Y:S02]  /*14120*/  SYNCS.PHASECHK.TRANS64.TRYWAIT P0, [R6+URZ+0x19c80], R4 ;  /* 0x019c8004060075a7 */ /* 0x001064000800017f */
[----:B-1----:R-:W-:Y:S05]  /*14130*/  @!P0 NANOSLEEP.SYNCS 0x989680 ;  /* 0x009896800000895d */ /* 0x002fea0003900000 */
[----:B------:R-:W1:Y:S02]  /*14140*/  @!P0 SYNCS.PHASECHK.TRANS64 P0, [R6+URZ+0x19c80], R4 ;  /* 0x019c8004060085a7 */ /* 0x000e64000800007f */
[----:B-1----:R-:W-:Y:S05]  /*14150*/  @!P0 BRA `(.L_x_8953) ;  /* 0xfffffffc00f08947 */ /* 0x002fea000383ffff */
[----:B------:R-:W-:Y:S05]  /*14160*/  BRA `(.L_x_9016) ;  /* 0xffffffd400687947 */ /* 0x000fea000383ffff */
.L_x_8960:
[----:B-1----:R1:W2:Y:S02]  /*14170*/  SYNCS.PHASECHK.TRANS64.TRYWAIT P0, [R6+URZ+0x19c40], R4 ;  /* 0x019c4004060075a7 */ /* 0x0022a4000800017f */
[----:B--2---:R-:W-:Y:S05]  /*14180*/  @!P0 NANOSLEEP.SYNCS 0x989680 ;  /* 0x009896800000895d */ /* 0x004fea0003900000 */
[----:B------:R-:W2:Y:S02]  /*14190*/  @!P0 SYNCS.PHASECHK.TRANS64 P0, [R6+URZ+0x19c40], R4 ;  /* 0x019c4004060085a7 */ /* 0x000ea4000800007f */
[----:B--2---:R-:W-:Y:S05]  /*141a0*/  @!P0 BRA `(.L_x_8960) ;  /* 0xfffffffc00f08947 */ /* 0x004fea000383ffff */
[----:B------:R-:W-:Y:S05]  /*141b0*/  BRA `(.L_x_9017) ;  /* 0xffffffd800647947 */ /* 0x000fea000383ffff */
.L_x_8968:
[----:B0-----:R0:W1:Y:S02]  /*141c0*/  SYNCS.PHASECHK.TRANS64.TRYWAIT P2, [R12+URZ+0x19c70], R5 ;  /* 0x019c70050c0075a7 */ /* 0x001064000804017f */
[----:B-1----:R-:W-:Y:S05]  /*141d0*/  @!P2 NANOSLEEP.SYNCS 0x989680 ;  /* 0x009896800000a95d */ /* 0x002fea0003900000 */
[----:B------:R-:W1:Y:S02]  /*141e0*/  @!P2 SYNCS.PHASECHK.TRANS64 P2, [R12+URZ+0x19c70], R5 ;  /* 0x019c70050c00a5a7 */ /* 0x000e64000804007f */
[----:B-1----:R-:W-:Y:S05]  /*141f0*/  @!P2 BRA `(.L_x_8968) ;  /* 0xfffffffc00f0a947 */ /* 0x002fea000383ffff */
[----:B------:R-:W-:Y:S05]  /*14200*/  BRA `(.L_x_9018) ;  /* 0xffffffdc00787947 */ /* 0x000fea000383ffff */
.L_x_8970:
[----:B0-----:R0:W1:Y:S02]  /*14210*/  SYNCS.PHASECHK.TRANS64.TRYWAIT P2, [R12+URZ+0x19c60], R5 ;  /* 0x019c60050c0075a7 */ /* 0x001064000804017f */
[----:B-1----:R-:W-:Y:S05]  /*14220*/  @!P2 NANOSLEEP.SYNCS 0x989680 ;  /* 0x009896800000a95d */ /* 0x002fea0003900000 */
[----:B------:R-:W1:Y:S02]  /*14230*/  @!P2 SYNCS.PHASECHK.TRANS64 P2, [R12+URZ+0x19c60], R5 ;  /* 0x019c60050c00a5a7 */ /* 0x000e64000804007f */
[----:B-1----:R-:W-:Y:S05]  /*14240*/  @!P2 BRA `(.L_x_8970) ;  /* 0xfffffffc00f0a947 */ /* 0x002fea000383ffff */
[----:B------:R-:W-:Y:S05]  /*14250*/  BRA `(.L_x_9019) ;  /* 0xffffffdc00807947 */ /* 0x000fea000383ffff */
.L_x_8977:
[----:B-1----:R1:W2:Y:S02]  /*14260*/  SYNCS.PHASECHK.TRANS64.TRYWAIT P0, [R2+URZ+0x19c70], R3 ;  /* 0x019c7003020075a7 */ /* 0x0022a4000800017f */
[----:B--2---:R-:W-:Y:S05]  /*14270*/  @!P0 NANOSLEEP.SYNCS 0x989680 ;  /* 0x009896800000895d */ /* 0x004fea0003900000 */
[----:B------:R-:W2:Y:S02]  /*14280*/  @!P0 SYNCS.PHASECHK.TRANS64 P0, [R2+URZ+0x19c70], R3 ;  /* 0x019c7003020085a7 */ /* 0x000ea4000800007f */
[----:B--2---:R-:W-:Y:S05]  /*14290*/  @!P0 BRA `(.L_x_8977) ;  /* 0xfffffffc00f08947 */ /* 0x004fea000383ffff */
[----:B------:R-:W-:Y:S05]  /*142a0*/  BRA `(.L_x_9020) ;  /* 0xffffffe400047947 */ /* 0x000fea000383ffff */
.L_x_8979:
[----:B-1----:R1:W2:Y:S02]  /*142b0*/  SYNCS.PHASECHK.TRANS64.TRYWAIT P0, [R2+URZ+0x19c60], R3 ;  /* 0x019c6003020075a7 */ /* 0x0022a4000800017f */
[----:B--2---:R-:W-:Y:S05]  /*142c0*/  @!P0 NANOSLEEP.SYNCS 0x989680 ;  /* 0x009896800000895d */ /* 0x004fea0003900000 */
[----:B------:R-:W2:Y:S02]  /*142d0*/  @!P0 SYNCS.PHASECHK.TRANS64 P0, [R2+URZ+0x19c60], R3 ;  /* 0x019c6003020085a7 */ /* 0x000ea4000800007f */
[----:B--2---:R-:W-:Y:S05]  /*142e0*/  @!P0 BRA `(.L_x_8979) ;  /* 0xfffffffc00f08947 */ /* 0x004fea000383ffff */
[----:B------:R-:W-:Y:S05]  /*142f0*/  BRA `(.L_x_9021) ;  /* 0xffffffe4000c7947 */ /* 0x000fea000383ffff */
.L_x_8992:
[----:B0-----:R0:W1:Y:S02]  /*14300*/  SYNCS.PHASECHK.TRANS64.TRYWAIT P0, [R6+URZ+0x19c20], R0 ;  /* 0x019c2000060075a7 */ /* 0x001064000800017f */
[----:B-1----:R-:W-:Y:S05]  /*14310*/  @!P0 NANOSLEEP.SYNCS 0x989680 ;  /* 0x009896800000895d */ /* 0x002fea0003900000 */
[----:B------:R-:W1:Y:S02]  /*14320*/  @!P0 SYNCS.PHASECHK.TRANS64 P0, [R6+URZ+0x19c20], R0 ;  /* 0x019c2000060085a7 */ /* 0x000e64000800007f */
[----:B-1----:R-:W-:Y:S05]  /*14330*/  @!P0 BRA `(.L_x_8992) ;  /* 0xfffffffc00f08947 */ /* 0x002fea000383ffff */
[----:B------:R-:W-:Y:S05]  /*14340*/  BRA `(.L_x_9022) ;  /* 0xfffffff4004c7947 */ /* 0x000fea000383ffff */
.L_x_8993:
        /* <DEDUP_REMOVED lines=11> */
.L_x_9024:
[----:B------:R-:W-:Y:S05]  /*14400*/  BSYNC B0 ;  /* 0x0000000000007941 */ /* 0x000fea0003800000 */
.L_x_9023:
[----:B------:R-:W-:Y:S05]  /*14410*/  BRA `(.L_x_9025) ;  /* 0xfffffff400347947 */ /* 0x000fea000383ffff */
.L_x_8996:
[----:B------:R-:W-:Y:S01]  /*14420*/  BSSY B1, `(.L_x_9026) ;  /* 0x0000006000017945 */ /* 0x000fe20003800000 */
[----:B------:R-:W-:-:S07]  /*14430*/  IMAD.MOV.U32 R15, RZ, RZ, -0x1 ;  /* 0xffffffffff0f7424 */ /* 0x000fce00078e00ff */
[----:B0-----:R-:W-:Y:S05]  /*14440*/  WARPSYNC.COLLECTIVE R15, `(.L_x_9027) ;  /* 0x000000000f0c7348 */ /* 0x001fea0003c00000 */
[----:B------:R-:W-:Y:S02]  /*14450*/  ELECT P6, UR62, PT ;  /* 0x00000000003e782f */ /* 0x000fe400038c0000 */
[----:B------:R-:W-:Y:S01]  /*14460*/  MOV R14, UR62 ;  /* 0x0000003e000e7c02 */ /* 0x000fe20008000f00 */
[----:B0-----:R-:W-:Y:S10]  /*14470*/  ENDCOLLECTIVE ;  /* 0x000000000000791b */ /* 0x001ff40003800000 */
.L_x_9027:
[----:B------:R-:W-:Y:S05]  /*14480*/  BSYNC B1 ;  /* 0x0000000000017941 */ /* 0x000fea0003800000 */
.L_x_9026:
[----:B------:R-:W-:Y:S05]  /*14490*/  BRA `(.L_x_9028) ;  /* 0xfffffff4002c7947 */ /* 0x000fea000383ffff */
.L_x_8998:
[----:B0-----:R0:W1:Y:S02]  /*144a0*/  SYNCS.PHASECHK.TRANS64.TRYWAIT P1, [R5+URZ], R4 ;  /* 0x00000004050075a7 */ /* 0x001064000802017f */
[----:B-1----:R-:W-:Y:S05]  /*144b0*/  @!P1 NANOSLEEP.SYNCS 0x989680 ;  /* 0x009896800000995d */ /* 0x002fea0003900000 */
[----:B------:R-:W1:Y:S02]  /*144c0*/  @!P1 SYNCS.PHASECHK.TRANS64 P1, [R5+URZ], R4 ;  /* 0x00000004050095a7 */ /* 0x000e64000802007f */
[----:B-1----:R-:W-:Y:S05]  /*144d0*/  @!P1 BRA `(.L_x_8998) ;  /* 0xfffffffc00f09947 */ /* 0x002fea000383ffff */
[----:B------:R-:W-:Y:S05]  /*144e0*/  BRA `(.L_x_9029) ;  /* 0xfffffff400607947 */ /* 0x000fea000383ffff */
.L_x_8999:
[----:B-1----:R1:W2:Y:S02]  /*144f0*/  SYNCS.PHASECHK.TRANS64.TRYWAIT P1, [R9+URZ], R0 ;  /* 0x00000000090075a7 */ /* 0x0022a4000802017f */
[----:B--2---:R-:W-:Y:S05]  /*14500*/  @!P1 NANOSLEEP.SYNCS 0x989680 ;  /* 0x009896800000995d */ /* 0x004fea0003900000 */
[----:B------:R-:W2:Y:S02]  /*14510*/  @!P1 SYNCS.PHASECHK.TRANS64 P1, [R9+URZ], R0 ;  /* 0x00000000090095a7 */ /* 0x000ea4000802007f */
[----:B--2---:R-:W-:Y:S05]  /*14520*/  @!P1 BRA `(.L_x_8999) ;  /* 0xfffffffc00f09947 */ /* 0x004fea000383ffff */
[----:B------:R-:W-:Y:S05]  /*14530*/  BRA `(.L_x_9030) ;  /* 0xfffffff400547947 */ /* 0x000fea000383ffff */
.L_x_9001:
[----:B--2---:R2:W3:Y:S02]  /*14540*/  SYNCS.PHASECHK.TRANS64.TRYWAIT P1, [R17+URZ+0x19c60], R4 ;  /* 0x019c6004110075a7 */ /* 0x0044e4000802017f */
[----:B---3--:R-:W-:Y:S05]  /*14550*/  @!P1 NANOSLEEP.SYNCS 0x989680 ;  /* 0x009896800000995d */ /* 0x008fea0003900000 */
[----:B------:R-:W3:Y:S02]  /*14560*/  @!P1 SYNCS.PHASECHK.TRANS64 P1, [R17+URZ+0x19c60], R4 ;  /* 0x019c6004110095a7 */ /* 0x000ee4000802007f */
[----:B---3--:R-:W-:Y:S05]  /*14570*/  @!P1 BRA `(.L_x_9001) ;  /* 0xfffffffc00f09947 */ /* 0x008fea000383ffff */
[----:B------:R-:W-:Y:S05]  /*14580*/  BRA `(.L_x_9031) ;  /* 0xfffffff400547947 */ /* 0x000fea000383ffff */
.L_x_9003:
[----:B---3--:R3:W4:Y:S02]  /*14590*/  SYNCS.PHASECHK.TRANS64.TRYWAIT P1, [R7+URZ+0x19c60], R0 ;  /* 0x019c6000070075a7 */ /* 0x008724000802017f */
[----:B----4-:R-:W-:Y:S05]  /*145a0*/  @!P1 NANOSLEEP.SYNCS 0x989680 ;  /* 0x009896800000995d */ /* 0x010fea0003900000 */
[----:B------:R-:W4:Y:S02]  /*145b0*/  @!P1 SYNCS.PHASECHK.TRANS64 P1, [R7+URZ+0x19c60], R0 ;  /* 0x019c6000070095a7 */ /* 0x000f24000802007f */
[----:B----4-:R-:W-:Y:S05]  /*145c0*/  @!P1 BRA `(.L_x_9003) ;  /* 0xfffffffc00f09947 */ /* 0x010fea000383ffff */
[----:B------:R-:W-:Y:S05]  /*145d0*/  BRA `(.L_x_9032) ;  /* 0xfffffff400547947 */ /* 0x000fea000383ffff */
.L_x_9005:
[----:B----4-:R4:W0:Y:S02]  /*145e0*/  SYNCS.PHASECHK.TRANS64.TRYWAIT P0, [R17+URZ+0x19c80], R4 ;  /* 0x019c8004110075a7 */ /* 0x010824000800017f */
[----:B0-----:R-:W-:Y:S05]  /*145f0*/  @!P0 NANOSLEEP.SYNCS 0x989680 ;  /* 0x009896800000895d */ /* 0x001fea0003900000 */
[----:B------:R-:W0:Y:S02]  /*14600*/  @!P0 SYNCS.PHASECHK.TRANS64 P0, [R17+URZ+0x19c80], R4 ;  /* 0x019c8004110085a7 */ /* 0x000e24000800007f */
[----:B0-----:R-:W-:Y:S05]  /*14610*/  @!P0 BRA `(.L_x_9005) ;  /* 0xfffffffc00f08947 */ /* 0x001fea000383ffff */
[----:B------:R-:W-:Y:S05]  /*14620*/  BRA `(.L_x_9006) ;  /* 0xfffffff400507947 */ /* 0x000fea000383ffff */
.L_x_9033:
        /* <DEDUP_REMOVED lines=13> */
.L_x_12383:


//--------------------- .text._ZN7cutlass13device_kernelIN5flash11enable_sm90INS1_16FlashAttnFwdSm90INS1_25CollectiveMainloopFwdSm90ILi2EN4cute5tupleIJNS5_1CILi1EEES8_S8_EEENS6_IJNS7_ILi192EEENS7_ILi128EEENS7_ILi96EEEEEELi96ENS_12float_e4m3_tEfNS_4arch4Sm90ELb0ELb1ELb0ELb1ELb0ELb1ELb0ELb1ELb1ELb0ELb0ELb0EEENS1_21CollectiveEpilogueFwdINS6_IJSA_SC_SB_EEES9_NS_10bfloat16_tESG_Li384ELb1ELb0ELb0ELb1EEENS1_36VarlenDynamicPersistentTileSchedulerILi192ELi128ELi384ELi128ELb0ELb0ELb1ELb1ELb0ELb1EEEEEEEEEvNT_6ParamsE --------------------------
	.section	.text._ZN7cutlass13device_kernelIN5flash11enable_sm90INS1_16FlashAttnFwdSm90INS1_25CollectiveMainloopFwdSm90ILi2EN4cute5tupleIJNS5_1CILi1EEES8_S8_EEENS6_IJNS7_ILi192EEENS7_ILi128EEENS7_ILi96EEEEEELi96ENS_12float_e4m3_tEfNS_4arch4Sm90ELb0ELb1ELb0ELb1ELb0ELb1ELb0ELb1ELb1ELb0ELb0ELb0EEENS1_21CollectiveEpilogueFwdINS6_IJSA_SC_SB_EEES9_NS_10bfloat16_tESG_Li384ELb1ELb0ELb0ELb1EEENS1_36VarlenDynamicPersistentTileSchedulerILi192ELi128ELi384ELi128ELb0ELb0ELb1ELb1ELb0ELb1EEEEEEEEEvNT_6ParamsE,"ax",@progbits
	.align	128
.text._ZN7cutlass13device_kernelIN5flash11enable_sm90INS1_16FlashAttnFwdSm90INS1_25CollectiveMainloopFwdSm90ILi2EN4cute5tupleIJNS5_1CILi1EEES8_S8_EEENS6_IJNS7_ILi192EEENS7_ILi128EEENS7_ILi96EEEEEELi96ENS_12float_e4m3_tEfNS_4arch4Sm90ELb0ELb1ELb0ELb1ELb0ELb1ELb0ELb1ELb1ELb0ELb0ELb0EEENS1_21CollectiveEpilogueFwdINS6_IJSA_SC_SB_EEES9_NS_10bfloat16_tESG_Li384ELb1ELb0ELb0ELb1EEENS1_36VarlenDynamicPersistentTileSchedulerILi192ELi128ELi384ELi128ELb0ELb0ELb1ELb1ELb0ELb1EEEEEEEEEvNT_6ParamsE:
        .type           _ZN7cutlass13device_kernelIN5flash11enable_sm90INS1_16FlashAttnFwdSm90INS1_25CollectiveMainloopFwdSm90ILi2EN4cute5tupleIJNS5_1CILi1EEES8_S8_EEENS6_IJNS7_ILi192EEENS7_ILi128EEENS7_ILi96EEEEEELi96ENS_12float_e4m3_tEfNS_4arch4Sm90ELb0ELb1ELb0ELb1ELb0ELb1ELb0ELb1ELb1ELb0ELb0ELb0EEENS1_21CollectiveEpilogueFwdINS6_IJSA_SC_SB_EEES9_NS_10bfloat16_tESG_Li384ELb1ELb0ELb0ELb1EEENS1_36VarlenDynamicPersistentTileSchedulerILi192ELi128ELi384ELi128ELb0ELb0ELb1ELb1ELb0ELb1EEEEEEEEEvNT_6ParamsE,@function
        .size           _ZN7cutlass13device_kernelIN5flash11enable_sm90INS1_16FlashAttnFwdSm90INS1_25CollectiveMainloopFwdSm90ILi2EN4cute5tupleIJNS5_1CILi1EEES8_S8_EEENS6_IJNS7_ILi192EEENS7_ILi128EEENS7_ILi96EEEEEELi96ENS_12float_e4m3_tEfNS_4arch4Sm90ELb0ELb1ELb0ELb1ELb0ELb1ELb0ELb1ELb1ELb0ELb0ELb0EEENS1_21CollectiveEpilogueFwdINS6_IJSA_SC_SB_EEES9_NS_10bfloat16_tESG_Li384ELb1ELb0ELb0ELb1EEENS1_36VarlenDynamicPersistentTileSchedulerILi192ELi128ELi384ELi128ELb0ELb0ELb1ELb1ELb0ELb1EEEEEEEEEvNT_6ParamsE,(.L_x_12384 - _ZN7cutlass13device_kernelIN5flash11enable_sm90INS1_16FlashAttnFwdSm90INS1_25CollectiveMainloopFwdSm90ILi2EN4cute5tupleIJNS5_1CILi1EEES8_S8_EEENS6_IJNS7_ILi192EEENS7_ILi128EEENS7_ILi96EEEEEELi96ENS_12float_e4m3_tEfNS_4arch4Sm90ELb0ELb1ELb0ELb1ELb0ELb1ELb0ELb1ELb1ELb0ELb0ELb0EEENS1_21CollectiveEpilogueFwdINS6_IJSA_SC_SB_EEES9_NS_10bfloat16_tESG_Li384ELb1ELb0ELb0ELb1EEENS1_36VarlenDynamicPersistentTileSchedulerILi192ELi128ELi384ELi128ELb0ELb0ELb1ELb1ELb0ELb1EEEEEEEEEvNT_6ParamsE)
        .other          _ZN7cutlass13device_kernelIN5flash11enable_sm90INS1_16FlashAttnFwdSm90INS1_25CollectiveMainloopFwdSm90ILi2EN4cute5tupleIJNS5_1CILi1EEES8_S8_EEENS6_IJNS7_ILi192EEENS7_ILi128EEENS7_ILi96EEEEEELi96ENS_12float_e4m3_tEfNS_4arch4Sm90ELb0ELb1ELb0ELb1ELb0ELb1ELb0ELb1ELb1ELb0ELb0ELb0EEENS1_21CollectiveEpilogueFwdINS6_IJSA_SC_SB_EEES9_NS_10bfloat16_tESG_Li384ELb1ELb0ELb0ELb1EEENS1_36VarlenDynamicPersistentTileSchedulerILi192ELi128ELi384ELi128ELb0ELb0ELb1ELb1ELb0ELb1EEEEEEEEEvNT_6ParamsE,@"STO_CUDA_ENTRY STV_DEFAULT"
_ZN7cutlass13device_kernelIN5flash11enable_sm90INS1_16FlashAttnFwdSm90INS1_25CollectiveMainloopFwdSm90ILi2EN4cute5tupleIJNS5_1CILi1EEES8_S8_EEENS6_IJNS7_ILi192EEENS7_ILi128EEENS7_ILi96EEEEEELi96ENS_12float_e4m3_tEfNS_4arch4Sm90ELb0ELb1ELb0ELb1ELb0ELb1ELb0ELb1ELb1ELb0ELb0ELb0EEENS1_21CollectiveEpilogueFwdINS6_IJSA_SC_SB_EEES9_NS_10bfloat16_tESG_Li384ELb1ELb0ELb0ELb1EEENS1_36VarlenDynamicPersistentTileSchedulerILi192ELi128ELi384ELi128ELb0ELb0ELb1ELb1ELb0ELb1EEEEEEEEEvNT_6ParamsE:
        /* <DEDUP_REMOVED lines=26> */
.L_x_9035:
[----:B------:R-:W-:Y:S05]  /*01a0*/  BSYNC B0 ;  /* 0x0000000000007941 */ /* 0x000fea0003800000 */
.L_x_9034:
        /* <DEDUP_REMOVED lines=40> */
.L_x_9036:
        /* <DEDUP_REMOVED lines=22> */
.L_x_9037:
        /* <DEDUP_REMOVED lines=18> */
.L_x_9038:
        /* <DEDUP_REMOVED lines=22> */
.L_x_9039:
        /* <DEDUP_REMOVED lines=22> */
.L_x_9040:
        /* <DEDUP_REMOVED lines=9> */
.L_x_9043:
        /* <DEDUP_REMOVED lines=20> */
[CC--:B--2---:R-:W-:Y:S02]  /*0b40*/  LEA.HI R2, R0.reuse, R12.reuse, RZ, 0x5 ;  /* 0x0000000c00027211 */ /* 0x0c4fe400078f28ff */
[----:B------:R-:W-:-:S03]  /*0b50*/  LEA.HI R5, R0, R12, RZ, 0x4 ;  /* 0x0000000c00057211 */ /* 0x000fc600078f20ff */
[----:B------:R-:W-:Y:S01]  /*0b60*/  IMAD.SHL.U32 R4, R2, 0x10, RZ ;  /* 0x0000001002047824 */ /* 0x000fe200078e00ff */
[-C--:B------:R-:W-:Y:S02]  /*0b70*/  LEA.HI R2, R0, R12.reuse, RZ, 0x7 ;  /* 0x0000000c00027211 */ /* 0x080fe400078f38ff */
[----:B------:R-:W-:Y:S02]  /*0b80*/  LOP3.LUT R3, R5, 0x7fffff0, RZ, 0xc0, !PT ;  /* 0x07fffff005037812 */ /* 0x000fe400078ec0ff */
[----:B------:R-:W-:Y:S02]  /*0b90*/  LOP3.LUT R6, R2, 0xffffff80, RZ, 0xc0, !PT ;  /* 0xffffff8002067812 */ /* 0x000fe400078ec0ff */
[----:B------:R-:W-:Y:S01]  /*0ba0*/  LOP3.LUT R7, R4, 0xfffffe00, RZ, 0xc0, !PT ;  /* 0xfffffe0004077812 */ /* 0x000fe200078ec0ff */
[C---:B------:R-:W-:Y:S01]  /*0bb0*/  IMAD.IADD R4, R12.reuse, 0x1, -R3 ;  /* 0x000000010c047824 */ /* 0x040fe200078e0a03 */
[CC--:B------:R-:W-:Y:S01]  /*0bc0*/  LEA.HI R3, R12.reuse, R12.reuse, RZ, 0x1 ;  /* 0x0000000c0c037211 */ /* 0x0c0fe200078f08ff */
[----:B------:R-:W-:Y:S01]  /*0bd0*/  IMAD.IADD R15, R12, 0x1, -R6 ;  /* 0x000000010c0f7824 */ /* 0x000fe200078e0a06 */
[----:B------:R-:W-:Y:S01]  /*0be0*/  LEA.HI R0, R0, R12, RZ, 0x3 ;  /* 0x0000000c00007211 */ /* 0x000fe200078f18ff */
[----:B------:R-:W-:Y:S01]  /*0bf0*/  IMAD R7, R4, 0x20, R7 ;  /* 0x0000002004077824 */ /* 0x000fe200078e0207 */
[----:B------:R-:W-:-:S02]  /*0c00*/  SHF.R.S32.HI R23, RZ, 0x1, R3 ;  /* 0x00000001ff177819 */ /* 0x000fc40000011403 */
[----:B------:R-:W-:Y:S02]  /*0c10*/  SHF.R.S32.HI R4, RZ, 0x1f, R3 ;  /* 0x0000001fff047819 */ /* 0x000fe40000011403 */
[----:B------:R-:W-:Y:S02]  /*0c20*/  LOP3.LUT R3, R3, 0xfffffffe, RZ, 0xc0, !PT ;  /* 0xfffffffe03037812 */ /* 0x000fe400078ec0ff */
[----:B------:R-:W-:Y:S02]  /*0c30*/  SHF.R.S32.HI R8, RZ, 0x1f, R15 ;  /* 0x0000001fff087819 */ /* 0x000fe4000001140f */
[----:B------:R-:W-:Y:S01]  /*0c40*/  LEA.HI R4, R4, R23, RZ, 0x2 ;  /* 0x0000001704047211 */ /* 0x000fe200078f10ff */
[----:B------:R-:W-:Y:S01]  /*0c50*/  IMAD.IADD R16, R12, 0x1, -R3 ;  /* 0x000000010c107824 */ /* 0x000fe200078e0a03 */
[----:B------:R-:W-:Y:S02]  /*0c60*/  LEA.HI R12, R8, R15, RZ, 0x2 ;  /* 0x0000000f080c7211 */ /* 0x000fe400078f10ff */
[----:B------:R-:W-:-:S02]  /*0c70*/  SHF.R.S32.HI R3, RZ, 0x4, R5 ;  /* 0x00000004ff037819 */ /* 0x000fc40000011405 */
[----:B------:R-:W-:Y:S02]  /*0c80*/  SHF.R.S32.HI R21, RZ, 0x7, R2 ;  /* 0x00000007ff157819 */ /* 0x000fe40000011402 */
[--C-:B------:R-:W-:Y:S02]  /*0c90*/  SHF.R.S32.HI R13, RZ, 0x2, R12.reuse ;  /* 0x00000002ff0d7819 */ /* 0x100fe4000001140c */
[----:B------:R-:W-:Y:S01]  /*0ca0*/  SHF.R.S32.HI R2, RZ, 0x1f, R12 ;  /* 0x0000001fff027819 */ /* 0x000fe2000001140c */
[----:B------:R-:W-:Y:S01]  /*0cb0*/  IMAD.SHL.U32 R20, R16, 0x10, RZ ;  /* 0x0000001010147824 */ /* 0x000fe200078e00ff */
[----:B------:R-:W-:Y:S02]  /*0cc0*/  LEA.HI R5, R5, R3, RZ, 0x1 ;  /* 0x0000000305057211 */ /* 0x000fe400078f08ff */
[----:B------:R-:W-:Y:S02]  /*0cd0*/  LOP3.LUT R4, R4, 0x7fffffc, RZ, 0xc0, !PT ;  /* 0x07fffffc04047812 */ /* 0x000fe400078ec0ff */
[----:B------:R-:W-:-:S02]  /*0ce0*/  SHF.R.S32.HI R0, RZ, 0x3, R0 ;  /* 0x00000003ff007819 */ /* 0x000fc40000011400 */
[----:B------:R-:W-:Y:S01]  /*0cf0*/  LEA.HI R14, R2, R13, RZ, 0x3 ;  /* 0x0000000d020e7211 */ /* 0x000fe200078f18ff */
[----:B------:R-:W-:Y:S01]  /*0d00*/  IMAD.IADD R4, R23, 0x1, -R4 ;  /* 0x0000000117047824 */ /* 0x000fe200078e0a04 */
[----:B------:R-:W-:Y:S01]  /*0d10*/  LOP3.LUT R2, R5, 0x1ffffffe, RZ, 0xc0, !PT ;  /* 0x1ffffffe05027812 */ /* 0x000fe200078ec0ff */
[----:B------:R-:W-:Y:S02]  /*0d20*/  VIADD R22, R20, 0x20 ;  /* 0x0000002014167836 */ /* 0x000fe40000000000 */
[----:B------:R-:W-:Y:S02]  /*0d30*/  IMAD.SHL.U32 R0, R0, 0x80, RZ ;  /* 0x0000008000007824 */ /* 0x000fe400078e00ff */
[C---:B------:R-:W-:Y:S02]  /*0d40*/  IMAD R4, R3.reuse, 0x8, R4 ;  /* 0x0000000803047824 */ /* 0x040fe400078e0204 */
[----:B------:R-:W-:Y:S01]  /*0d50*/  IMAD.IADD R2, R3, 0x1, -R2 ;  /* 0x0000000103027824 */ /* 0x000fe200078e0a02 */
[----:B------:R-:W-:-:S02]  /*0d60*/  SHF.R.S32.HI R3, RZ, 0x1f, R22 ;  /* 0x0000001fff037819 */ /* 0x000fc40000011416 */
[----:B------:R-:W-:Y:S02]  /*0d70*/  LOP3.LUT R18, R0, 0x80, RZ, 0xc0, !PT ;  /* 0x0000008000127812 */ /* 0x000fe400078ec0ff */
[-C--:B------:R-:W-:Y:S01]  /*0d80*/  LEA.HI R0, R3, R22.reuse, RZ, 0x5 ;  /* 0x0000001603007211 */ /* 0x080fe200078f28ff */
[----:B------:R-:W-:Y:S01]  /*0d90*/  IMAD.HI R6, R21, 0x55555556, RZ ;  /* 0x5555555615067827 */ /* 0x000fe200078e02ff */
[----:B------:R-:W-:Y:S02]  /*0da0*/  LEA.HI R3, R3, R22, RZ, 0x4 ;  /* 0x0000001603037211 */ /* 0x000fe400078f20ff */
[----:B------:R-:W-:Y:S02]  /*0db0*/  LOP3.LUT R14, R14, 0xfffffff8, RZ, 0xc0, !PT ;  /* 0xfffffff80e0e7812 */ /* 0x000fe400078ec0ff */
[----:B------:R-:W-:Y:S01]  /*0dc0*/  LEA.HI R8, R8, R15, RZ, 0x5 ;  /* 0x0000000f08087211 */ /* 0x000fe200078f28ff */
[----:B------:R-:W-:Y:S01]  /*0dd0*/  IMAD.SHL.U32 R4, R4, 0x20, RZ ;  /* 0x0000002004047824 */ /* 0x000fe200078e00ff */
[----:B------:R-:W-:-:S02]  /*0de0*/  SHF.R.S32.HI R0, RZ, 0x5, R0 ;  /* 0x00000005ff007819 */ /* 0x000fc40000011400 */
[----:B------:R-:W-:Y:S02]  /*0df0*/  SHF.R.U32.HI R5, RZ, 0x3, R18 ;  /* 0x00000003ff057819 */ /* 0x000fe40000011612 */
[----:B------:R-:W-:Y:S01]  /*0e00*/  LOP3.LUT R3, R18, 0x10, R3, 0xf8, !PT ;  /* 0x0000001012037812 */ /* 0x000fe200078ef803 */
[----:B------:R-:W-:Y:S01]  /*0e10*/  IMAD.IADD R13, R13, 0x1, -R14 ;  /* 0x000000010d0d7824 */ /* 0x000fe200078e0a0e */
[----:B------:R-:W-:Y:S02]  /*0e20*/  LEA.HI R6, R6, R6, RZ, 0x1 ;  /* 0x0000000606067211 */ /* 0x000fe400078f08ff */
[----:B------:R-:W-:Y:S01]  /*0e30*/  SHF.R.S32.HI R8, RZ, 0x5, R8 ;  /* 0x00000005ff087819 */ /* 0x000fe20000011408 */
[----:B------:R-:W-:Y:S01]  /*0e40*/  IMAD R0, R0, 0x1800, R4 ;  /* 0x0000180000007824 */ /* 0x000fe200078e0204 */
[----:B------:R-:W-:Y:S01]  /*0e50*/  LOP3.LUT R3, R3, R5, RZ, 0x3c, !PT ;  /* 0x0000000503037212 */ /* 0x000fe200078e3cff */
[----:B------:R-:W-:Y:S02]  /*0e60*/  IMAD R6, R6, -0x3, R21 ;  /* 0xfffffffd06067824 */ /* 0x000fe400078e0215 */
[----:B------:R-:W-:Y:S01]  /*0e70*/  IMAD R13, R8, 0x10, R13 ;  /* 0x00000010080d7824 */ /* 0x000fe200078e020d */
[----:B------:R-:W-:Y:S01]  /*0e80*/  STL [R1+0x38], R22 ;  /* 0x0000381601007387 */ /* 0x000fe20000100800 */
[----:B------:R-:W-:Y:S01]  /*0e90*/  IMAD R7, R2, 0x8, R7 ;  /* 0x0000000802077824 */ /* 0x000fe200078e0207 */
[----:B------:R-:W-:Y:S01]  /*0ea0*/  IADD3 R2, R17, R0, R3 ;  /* 0x0000000011027210 */ /* 0x000fe20007ffe003 */
[----:B------:R-:W-:Y:S01]  /*0eb0*/  IMAD R0, R6, 0x40, R13 ;  /* 0x0000004006007824 */ /* 0x000fe200078e020d */
[----:B------:R-:W-:Y:S04]  /*0ec0*/  STL [R1+0x34], R18 ;  /* 0x0000341201007387 */ /* 0x000fe80000100800 */
[----:B------:R-:W-:Y:S04]  /*0ed0*/  STL [R1+0x40], R4 ;  /* 0x0000400401007387 */ /* 0x000fe80000100800 */
[----:B------:R-:W-:Y:S04]  /*0ee0*/  STL [R1+0x68], R5 ;  /* 0x0000680501007387 */ /* 0x000fe80000100800 */
[----:B------:R-:W-:Y:S04]  /*0ef0*/  STL [R1+0x6c], R7 ;  /* 0x00006c0701007387 */ /* 0x000fe80000100800 */
[----:B------:R-:W-:Y:S04]  /*0f00*/  STL [R1+0x60], R2 ;  /* 0x0000600201007387 */ /* 0x000fe80000100800 */
[----:B------:R-:W-:Y:S04]  /*0f10*/  STL [R1+0x24], R9 ;  /* 0x0000240901007387 */ /* 0x000fe80000100800 */
[----:B------:R0:W-:Y:S02]  /*0f20*/  STL [R1+0x64], R0 ;  /* 0x0000640001007387 */ /* 0x0001e40000100800 */
[----:B0-----:R-:W-:-:S04]  /*0f30*/  LOP3.LUT R0, R18, 0x10, R20, 0xf8, !PT ;  /* 0x0000001012007812 */ /* 0x001fc800078ef814 */
[----:B------:R-:W-:Y:S01]  /*0f40*/  LOP3.LUT R0, R0, R5, RZ, 0x3c, !PT ;  /* 0x0000000500007212 */ /* 0x000fe200078e3cff */
[----:B------:R0:W-:Y:S04]  /*0f50*/  STL [R1+0x28], R10 ;  /* 0x0000280a01007387 */ /* 0x0001e80000100800 */
[----:B------:R-:W-:Y:S01]  /*0f60*/  IMAD.IADD R0, R4, 0x1, R0 ;  /* 0x0000000104007824 */ /* 0x000fe200078e0200 */
[----:B------:R0:W-:Y:S04]  /*0f70*/  STL [R1+0x2c], R11 ;  /* 0x00002c0b01007387 */ /* 0x0001e80000100800 */
[----:B------:R0:W-:Y:S04]  /*0f80*/  STL [R1+0x54], RZ ;  /* 0x000054ff01007387 */ /* 0x0001e80000100800 */
[----:B------:R0:W-:Y:S04]  /*0f90*/  STL [R1+0x8], RZ ;  /* 0x000008ff01007387 */ /* 0x0001e80000100800 */
[----:B------:R0:W-:Y:S01]  /*0fa0*/  STL [R1+0x48], R0 ;  /* 0x0000480001007387 */ /* 0x0001e20000100800 */
[----:B------:R-:W-:Y:S01]  /*0fb0*/  LOP3.LUT R156, R12, 0x7ffffffc, RZ, 0xc0, !PT ;  /* 0x7ffffffc0c9c7812 */ /* 0x000fe200078ec0ff */
[----:B------:R-:W-:Y:S01]  /*0fc0*/  IMAD.MOV.U32 R22, RZ, RZ, RZ ;  /* 0x000000ffff167224 */ /* 0x000fe200078e00ff */
[----:B------:R-:W-:Y:S01]  /*0fd0*/  SHF.R.S32.HI R3, RZ, 0x1f, R23 ;  /* 0x0000001fff037819 */ /* 0x000fe20000011417 */
[----:B------:R-:W-:-:S02]  /*0fe0*/  IMAD.SHL.U32 R2, R16, 0x8, RZ ;  /* 0x0000000810027824 */ /* 0x000fc400078e00ff */
[----:B------:R-:W-:Y:S01]  /*0ff0*/  IMAD.IADD R156, R15, 0x1, -R156 ;  /* 0x000000010f9c7824 */ /* 0x000fe200078e0a9c */
[----:B---3--:R-:W-:Y:S02]  /*1000*/  LOP3.LUT R157, R19, 0x1, RZ, 0xfc, !PT ;  /* 0x00000001139d7812 */ /* 0x008fe400078efcff */
[----:B0-----:R-:W-:-:S07]  /*1010*/  CS2R R18, SRZ ;  /* 0x0000000000127805 */ /* 0x001fce000001ff00 */
.L_x_9242:
[----:B0-2--5:R-:W2:Y:S01]  /*1020*/  LDL R31, [R1+0x2c] ;  /* 0x00002c00011f7983 */ /* 0x025ea20000100800 */
[----:B------:R-:W-:Y:S01]  /*1030*/  ULDC.64 UR4, c[0x0][0xa28] ;  /* 0x00028a0000047ab9 */ /* 0x000fe20000000a00 */
[----:B-1-3--:R-:W2:Y:S01]  /*1040*/  LDC.64 R4, c[0x0][0xa08] ;  /* 0x00028200ff047b82 */ /* 0x00aea20000000a00 */
[----:B------:R-:W-:Y:S01]  /*1050*/  ISETP.NE.U32.AND P0, PT, RZ, UR4, PT ;  /* 0x00000004ff007c0c */ /* 0x000fe2000bf05070 */
[----:B------:R-:W3:Y:S04]  /*1060*/  LDL R12, [R1+0x24] ;  /* 0x00002400010c7983 */ /* 0x000ee80000100800 */
[----:B------:R-:W4:Y:S01]  /*1070*/  LDL R28, [R1+0x28] ;  /* 0x00002800011c7983 */ /* 0x000f220000100800 */
[----:B------:R-:W-:Y:S01]  /*1080*/  ISETP.NE.AND.EX P0, PT, RZ, UR5, PT, P0 ;  /* 0x00000005ff007c0c */ /* 0x000fe2000bf05300 */
[----:B------:R-:W-:Y:S01]  /*1090*/  ULDC.64 UR4, c[0x0][0xa18] ;  /* 0x0002860000047ab9 */ /* 0x000fe20000000a00 */
[----:B------:R-:W-:Y:S01]  /*10a0*/  IMAD.MOV.U32 R0, RZ, RZ, RZ ;  /* 0x000000ffff007224 */ /* 0x000fe200078e00ff */
[----:B------:R-:W-:Y:S01]  /*10b0*/  ISETP.NE.U32.AND P1, PT, RZ, UR4, PT ;  /* 0x00000004ff007c0c */ /* 0x000fe2000bf25070 */
[----:B------:R-:W-:Y:S01]  /*10c0*/  IMAD.MOV.U32 R46, RZ, RZ, RZ ;  /* 0x000000ffff2e7224 */ /* 0x000fe200078e00ff */
[----:B------:R-:W-:-:S02]  /*10d0*/  ULDC.64 UR6, c[0x0][0xa20] ;  /* 0x0002880000067ab9 */ /* 0x000fc40000000a00 */
[----:B------:R-:W-:Y:S01]  /*10e0*/  ISETP.NE.AND.EX P1, PT, RZ, UR5, PT, P1 ;  /* 0x00000005ff007c0c */ /* 0x000fe2000bf25310 */
[----:B------:R-:W-:-:S05]  /*10f0*/  ULDC.64 UR4, c[0x0][0xa08] ;  /* 0x0002820000047ab9 */ /* 0x000fca0000000a00 */
[----:B------:R-:W0:Y:S08]  /*1100*/  @P0 LDC.64 R2, c[0x0][0xa28] ;  /* 0x00028a00ff020b82 */ /* 0x000e300000000a00 */
[----:B------:R-:W1:Y:S01]  /*1110*/  @P1 LDC.64 R6, c[0x0][0xa18] ;  /* 0x00028600ff061b82 */ /* 0x000e620000000a00 */
[----:B------:R-:W-:Y:S01]  /*1120*/  ISETP.NE.U32.AND P3, PT, RZ, UR4, PT ;  /* 0x00000004ff007c0c */ /* 0x000fe2000bf65070 */
[----:B------:R-:W-:-:S02]  /*1130*/  ULDC UR4, c[0x0][0x288] ;  /* 0x0000a20000047ab9 */ /* 0x000fc40000000800 */
[----:B------:R-:W-:Y:S01]  /*1140*/  IMAD.U32 R10, RZ, RZ, UR4 ;  /* 0x00000004ff0a7e24 */ /* 0x000fe2000f8e00ff */
[----:B------:R-:W-:Y:S01]  /*1150*/  ISETP.NE.AND.EX P3, PT, RZ, UR5, PT, P3 ;  /* 0x00000005ff007c0c */ /* 0x000fe2000bf65330 */
[----:B------:R-:W-:Y:S01]  /*1160*/  ULDC.64 UR4, c[0x0][0x3f8] ;  /* 0x0000fe0000047ab9 */ /* 0x000fe20000000a00 */
[----:B--2---:R-:W-:-:S04]  /*1170*/  IMAD.WIDE R8, R31, 0x4, R4 ;  /* 0x000000041f087825 */ /* 0x004fc800078e0204 */
[----:B-1----:R-:W-:-:S07]  /*1180*/  @P1 IMAD.WIDE R4, R31, 0x4, R6 ;  /* 0x000000041f041825 */ /* 0x002fce00078e0206 */
[----:B------:R1:W5:Y:S04]  /*1190*/  @P3 LDG.E R46, desc[UR40][R8.64] ;  /* 0x00000028082e3981 */ /* 0x000368000c1e1900 */
[----:B------:R-:W2:Y:S01]  /*11a0*/  @P1 LDG.E R10, desc[UR40][R4.64] ;  /* 0x00000028040a1981 */ /* 0x000ea2000c1e1900 */
[----:B0-----:R-:W-:-:S05]  /*11b0*/  @P0 IMAD.WIDE R2, R31, 0x4, R2 ;  /* 0x000000041f020825 */ /* 0x001fca00078e0202 */
[----:B------:R1:W5:Y:S01]  /*11c0*/  @P0 LDG.E R0, desc[UR40][R2.64] ;  /* 0x0000002802000981 */ /* 0x000362000c1e1900 */
[----:B------:R-:W-:-:S03]  /*11d0*/  UISETP.NE.U32.AND UP0, UPT, UR4, URZ, UPT ;  /* 0x0000003f0400728c */ /* 0x000fc6000bf05070 */
[----:B------:R-:W-:Y:S01]  /*11e0*/  ULDC UR4, c[0x0][0x404] ;  /* 0x0001010000047ab9 */ /* 0x000fe20000000800 */
[----:B------:R-:W-:Y:S01]  /*11f0*/  UISETP.NE.AND.EX UP0, UPT, UR5, URZ, UPT, UP0 ;  /* 0x0000003f0500728c */ /* 0x000fe2000bf05300 */
[----:B------:R-:W-:Y:S02]  /*1200*/  ISETP.NE.U32.AND P2, PT, RZ, UR6, PT ;  /* 0x00000006ff007c0c */ /* 0x000fe4000bf45070 */
[----:B------:R-:W-:Y:S01]  /*1210*/  ULDC UR5, c[0x0][0x2e0] ;  /* 0x0000b80000057ab9 */ /* 0x000fe20000000800 */
[----:B------:R-:W-:Y:S01]  /*1220*/  USEL UR4, UR4, 0x1, UP0 ;  /* 0x0000000104047887 */ /* 0x000fe20008000000 */
[----:B------:R-:W-:-:S03]  /*1230*/  ISETP.NE.AND.EX P2, PT, RZ, UR7, PT, P2 ;  /* 0x00000007ff007c0c */ /* 0x000fc6000bf45320 */
[----:B------:R-:W-:-:S03]  /*1240*/  UIMAD UR4, UR4, UR5, URZ ;  /* 0x00000005040472a4 */ /* 0x000fc6000f8e023f */
[----:B------:R-:W-:Y:S01]  /*1250*/  ULDC UR5, c[0x0][0x338] ;  /* 0x0000ce0000057ab9 */ /* 0x000fe20000000800 */
[----:B--2---:R1:W-:Y:S04]  /*1260*/  STL [R1+0x3c], R10 ;  /* 0x00003c0a01007387 */ /* 0x0043e80000100800 */
[----:B---3--:R1:W-:Y:S04]  /*1270*/  STL [R1+0x58], R12 ;  /* 0x0000580c01007387 */ /* 0x0083e80000100800 */
[----:B----4-:R1:W-:Y:S04]  /*1280*/  STL [R1+0x4c], R28 ;  /* 0x00004c1c01007387 */ /* 0x0103e80000100800 */
[----:B------:R1:W-:Y:S01]  /*1290*/  STL [R1+0x50], R31 ;  /* 0x0000501f01007387 */ /* 0x0003e20000100800 */
[----:B------:R-:W-:Y:S01]  /*12a0*/  IMAD.MOV.U32 R13, RZ, RZ, R10 ;  /* 0x000000ffff0d7224 */ /* 0x000fe200078e000a */
[----:B------:R-:W-:Y:S06]  /*12b0*/  @P1 BRA `(.L_x_9045) ;  /* 0x0000000000281947 */ /* 0x000fec0003800000 */
[----:B------:R-:W-:Y:S02]  /*12c0*/  ULDC.64 UR6, c[0x0][0xa00] ;  /* 0x0002800000067ab9 */ /* 0x000fe40000000a00 */
[----:B------:R-:W-:-:S04]  /*12d0*/  ISETP.NE.U32.AND P0, PT, RZ, UR6, PT ;  /* 0x00000006ff007c0c */ /* 0x000fc8000bf05070 */
[----:B------:R-:W-:-:S13]  /*12e0*/  ISETP.NE.AND.EX P0, PT, RZ, UR7, PT, P0 ;  /* 0x00000007ff007c0c */ /* 0x000fda000bf05300 */
[----:B------:R-:W-:Y:S05]  /*12f0*/  @!P0 BRA `(.L_x_9045) ;  /* 0x0000000000188947 */ /* 0x000fea0003800000 */
[----:B-1----:R-:W0:Y:S02]  /*1300*/  LDC.64 R2, c[0x0][0xa00] ;  /* 0x00028000ff027b82 */ /* 0x002e240000000a00 */
[----:B0-----:R-:W-:-:S05]  /*1310*/  IMAD.WIDE R2, R31, 0x4, R2 ;  /* 0x000000041f027825 */ /* 0x001fca00078e0202 */
[----:B------:R-:W2:Y:S04]  /*1320*/  LDG.E R4, desc[UR40][R2.64] ;  /* 0x0000002802047981 */ /* 0x000ea8000c1e1900 */
[----:B------:R-:W2:Y:S02]  /*1330*/  LDG.E R5, desc[UR40][R2.64+0x4] ;  /* 0x0000042802057981 */ /* 0x000ea4000c1e1900 */
[----:B--2---:R-:W-:-:S05]  /*1340*/  IMAD.IADD R13, R5, 0x1, -R4 ;  /* 0x00000001050d7824 */ /* 0x004fca00078e0a04 */
[----:B------:R0:W-:Y:S02]  /*1350*/  STL [R1+0x3c], R13 ;  /* 0x00003c0d01007387 */ /* 0x0001e40000100800 */
.L_x_9045:
[----:B------:R-:W-:Y:S02]  /*1360*/  IMAD.U32 R27, RZ, RZ, UR5 ;  /* 0x00000005ff1b7e24 */ /* 0x000fe4000f8e00ff */
[----:B------:R-:W-:Y:S01]  /*1370*/  IMAD.U32 R29, RZ, RZ, UR4 ;  /* 0x00000004ff1d7e24 */ /* 0x000fe2000f8e00ff */
[----:B------:R-:W-:Y:S06]  /*1380*/  @!P2 BRA `(.L_x_9046) ;  /* 0x000000000010a947 */ /* 0x000fec0003800000 */
[----:B-1----:R-:W1:Y:S02]  /*1390*/  LDC.64 R2, c[0x0][0xa20] ;  /* 0x00028800ff027b82 */ /* 0x002e640000000a00 */
[----:B-1----:R-:W-:-:S05]  /*13a0*/  IMAD.WIDE R2, R31, 0x4, R2 ;  /* 0x000000041f027825 */ /* 0x002fca00078e0202 */
[----:B------:R2:W5:Y:S01]  /*13b0*/  LDG.E R29, desc[UR40][R2.64] ;  /* 0x00000028021d7981 */ /* 0x000562000c1e1900 */
[----:B------:R-:W-:Y:S05]  /*13c0*/  BRA `(.L_x_9047) ;  /* 0x0000000000107947 */ /* 0x000fea0003800000 */
.L_x_9046:
[----:B------:R-:W-:Y:S05]  /*13d0*/  @!P3 BRA `(.L_x_9047) ;  /* 0x00000000000cb947 */ /* 0x000fea0003800000 */
[----:B-1----:R-:W2:Y:S04]  /*13e0*/  LDG.E R2, desc[UR40][R8.64] ;  /* 0x0000002808027981 */ /* 0x002ea8000c1e1900 */
[----:B------:R-:W2:Y:S02]  /*13f0*/  LDG.E R29, desc[UR40][R8.64+0x4] ;  /* 0x00000428081d7981 */ /* 0x000ea4000c1e1900 */
[----:B--2---:R-:W-:-:S07]  /*1400*/  IMAD.IADD R29, R29, 0x1, -R2 ;  /* 0x000000011d1d7824 */ /* 0x004fce00078e0a02 */
.L_x_9047:
[----:B------:R-:W-:Y:S01]  /*1410*/  ULDC.64 UR4, c[0x0][0xa10] ;  /* 0x0002840000047ab9 */ /* 0x000fe20000000a00 */
[----:B-1----:R-:W1:Y:S01]  /*1420*/  LDC.64 R8, c[0x0][0x9e0] ;  /* 0x00027800ff087b82 */ /* 0x002e620000000a00 */
[----:B------:R-:W-:-:S04]  /*1430*/  ISETP.NE.U32.AND P0, PT, RZ, UR4, PT ;  /* 0x00000004ff007c0c */ /* 0x000fc8000bf05070 */
[----:B------:R-:W-:Y:S01]  /*1440*/  ISETP.NE.AND.EX P0, PT, RZ, UR5, PT, P0 ;  /* 0x00000005ff007c0c */ /* 0x000fe2000bf05300 */
[----:B------:R-:W-:Y:S02]  /*1450*/  ULDC.64 UR4, c[0x0][0xa30] ;  /* 0x00028c0000047ab9 */ /* 0x000fe40000000a00 */
[----:B------:R-:W-:-:S04]  /*1460*/  ISETP.NE.U32.AND P1, PT, RZ, UR4, PT ;  /* 0x00000004ff007c0c */ /* 0x000fc8000bf25070 */
[----:B------:R-:W-:-:S06]  /*1470*/  ISETP.NE.AND.EX P1, PT, RZ, UR5, PT, P1 ;  /* 0x00000005ff007c0c */ /* 0x000fcc000bf25310 */
[----:B--2---:R-:W2:Y:S08]  /*1480*/  @P0 LDC.64 R2, c[0x0][0xa10] ;  /* 0x00028400ff020b82 */ /* 0x004eb00000000a00 */
[----:B------:R-:W3:Y:S01]  /*1490*/  @P1 LDC.64 R4, c[0x0][0xa30] ;  /* 0x00028c00ff041b82 */ /* 0x000ee20000000a00 */
[----:B--2---:R-:W-:-:S05]  /*14a0*/  @P0 IMAD.WIDE R2, R31, 0x4, R2 ;  /* 0x000000041f020825 */ /* 0x004fca00078e0202 */
[----:B------:R-:W2:Y:S04]  /*14b0*/  @P0 LDG.E R6, desc[UR40][R2.64] ;  /* 0x0000002802060981 */ /* 0x000ea8000c1e1900 */
[----:B------:R-:W2:Y:S01]  /*14c0*/  @P0 LDG.E R7, desc[UR40][R2.64+0x4] ;  /* 0x0000042802070981 */ /* 0x000ea2000c1e1900 */
[----:B-----5:R-:W-:Y:S02]  /*14d0*/  IMAD.MOV.U32 R24, RZ, RZ, R29 ;  /* 0x000000ffff187224 */ /* 0x020fe400078e001d */
[----:B---3--:R-:W-:-:S05]  /*14e0*/  @P1 IMAD.WIDE R4, R31, 0x4, R4 ;  /* 0x000000041f041825 */ /* 0x008fca00078e0204 */
[----:B------:R3:W5:Y:S01]  /*14f0*/  @P1 LDG.E R24, desc[UR40][R4.64] ;  /* 0x0000002804181981 */ /* 0x000762000c1e1900 */
[----:B-1----:R-:W-:Y:S01]  /*1500*/  ISETP.GE.AND P1, PT, R9, 0x1, PT ;  /* 0x000000010900780c */ /* 0x002fe20003f26270 */
[----:B--2---:R-:W-:Y:S02]  /*1510*/  @P0 IMAD.IADD R27, R7, 0x1, -R6 ;  /* 0x00000001071b0824 */ /* 0x004fe400078e0a06 */
[----:B------:R-:W-:Y:S02]  /*1520*/  IMAD.IADD R7, R29, 0x1, -R0 ;  /* 0x000000011d077824 */ /* 0x000fe400078e0a00 */
[----:B------:R-:W-:Y:S02]  /*1530*/  IMAD.MOV.U32 R6, RZ, RZ, 0xc0 ;  /* 0x000000c0ff067424 */ /* 0x000fe400078e00ff */
[----:B------:R-:W-:Y:S02]  /*1540*/  IMAD.IADD R10, R7, 0x1, R27 ;  /* 0x00000001070a7824 */ /* 0x000fe400078e021b */
[----:B------:R-:W-:-:S02]  /*1550*/  IMAD R6, R12, R6, 0xc0 ;  /* 0x000000c00c067424 */ /* 0x000fc400078e0206 */
[C---:B------:R-:W-:Y:S01]  /*1560*/  VIADD R0, R10.reuse, 0x7f ;  /* 0x0000007f0a007836 */ /* 0x040fe20000000000 */
[----:B------:R3:W-:Y:S02]  /*1570*/  STL [R1+0x20], R10 ;  /* 0x0000200a01007387 */ /* 0x0007e40000100800 */
[----:B------:R-:W-:Y:S02]  /*1580*/  IADD3 R11, R10, R6, -R13 ;  /* 0x000000060a0b7210 */ /* 0x000fe40007ffe80d */
[----:B------:R-:W-:-:S04]  /*1590*/  SHF.R.S32.HI R3, RZ, 0x1f, R0 ;  /* 0x0000001fff037819 */ /* 0x000fc80000011400 */
[----:B------:R-:W-:Y:S01]  /*15a0*/  LEA.HI R3, R3, R0, RZ, 0x7 ;  /* 0x0000000003037211 */ /* 0x000fe200078f38ff */
[----:B------:R-:W-:-:S03]  /*15b0*/  IMAD.IADD R0, R11, 0x1, R8 ;  /* 0x000000010b007824 */ /* 0x000fc600078e0208 */
[----:B------:R-:W-:Y:S01]  /*15c0*/  SHF.R.S32.HI R25, RZ, 0x7, R3 ;  /* 0x00000007ff197819 */ /* 0x000fe20000011403 */
[----:B---3--:R-:W-:Y:S06]  /*15d0*/  @!P1 BRA `(.L_x_9048) ;  /* 0x0000000000489947 */ /* 0x008fec0003800000 */
[C---:B------:R-:W-:Y:S01]  /*15e0*/  ISETP.GT.AND P0, PT, R11.reuse, RZ, PT ;  /* 0x000000ff0b00720c */ /* 0x040fe20003f04270 */
[----:B------:R-:W-:Y:S01]  /*15f0*/  BSSY B0, `(.L_x_9049) ;  /* 0x000000e000007945 */ /* 0x000fe20003800000 */
[----:B------:R-:W-:-:S11]  /*1600*/  VIADD R2, R11, 0xffffffff ;  /* 0xffffffff0b027836 */ /* 0x000fd60000000000 */
        /* <DEDUP_REMOVED lines=8> */
.L_x_9050:
[----:B------:R-:W-:-:S13]  /*1690*/  ISETP.NE.AND P0, PT, R9, 0x1, PT ;  /* 0x000000010900780c */ /* 0x000fda0003f05270 */
[----:B------:R-:W1:Y:S02]  /*16a0*/  @P0 LDC.64 R4, c[0x0][0x9e8] ;  /* 0x00027a00ff040b82 */ /* 0x000e640000000a00 */
[----:B-1----:R-:W-:-:S05]  /*16b0*/  @P0 IMAD.HI.U32 R4, R2, R4, RZ ;  /* 0x0000000402040227 */ /* 0x002fca00078e00ff */
[----:B------:R-:W-:-:S07]  /*16c0*/  @P0 SHF.R.U32.HI R2, RZ, R5, R4 ;  /* 0x00000005ff020219 */ /* 0x000fce0000011604 */
.L_x_9051:
[----:B------:R-:W-:Y:S05]  /*16d0*/  BSYNC B0 ;  /* 0x0000000000007941 */ /* 0x000fea0003800000 */
.L_x_9049:
[----:B------:R-:W-:-:S05]  /*16e0*/  IMAD R3, R2, R9, R9 ;  /* 0x0000000902037224 */ /* 0x000fca00078e0209 */
[----:B------:R-:W-:-:S07]  /*16f0*/  VIMNMX R0, R0, R3, PT ;  /* 0x0000000300007248 */ /* 0x000fce0003fe0100 */
.L_x_9048:
        /* <DEDUP_REMOVED lines=15> */
.L_x_9054:
[----:B------:R-:W-:-:S13]  /*17f0*/  ISETP.NE.AND P0, PT, R9, 0x1, PT ;  /* 0x000000010900780c */ /* 0x000fda0003f05270 */
[----:B------:R-:W1:Y:S02]  /*1800*/  @P0 LDC.64 R4, c[0x0][0x9e8] ;  /* 0x00027a00ff040b82 */ /* 0x000e640000000a00 */
[----:B-1----:R-:W-:-:S05]  /*1810*/  @P0 IMAD.HI.U32 R4, R2, R4, RZ ;  /* 0x0000000402040227 */ /* 0x002fca00078e00ff */
[----:B------:R-:W-:-:S07]  /*1820*/  @P0 SHF.R.U32.HI R2, RZ, R5, R4 ;  /* 0x00000005ff020219 */ /* 0x000fce0000011604 */
.L_x_9055:
[----:B------:R-:W-:Y:S05]  /*1830*/  BSYNC B0 ;  /* 0x0000000000007941 */ /* 0x000fea0003800000 */
.L_x_9053:
[----:B------:R-:W-:-:S05]  /*1840*/  IMAD R2, R2, R9, RZ ;  /* 0x0000000902027224 */ /* 0x000fca00078e02ff */
[----:B------:R-:W-:-:S07]  /*1850*/  VIMNMX R3, R3, R2, !PT ;  /* 0x0000000203037248 */ /* 0x000fce0007fe0100 */
.L_x_9052:
[----:B------:R-:W-:Y:S01]  /*1860*/  VIADD R0, R0, 0x7f ;  /* 0x0000007f00007836 */ /* 0x000fe20000000000 */
[----:B------:R-:W-:Y:S02]  /*1870*/  SHF.R.S32.HI R2, RZ, 0x1f, R3 ;  /* 0x0000001fff027819 */ /* 0x000fe40000011403 */
[----:B------:R-:W-:Y:S02]  /*1880*/  PLOP3.LUT P3, PT, PT, PT, PT, 0x80, 0x0 ;  /* 0x000000000000781c */ /* 0x000fe40003f6f070 */
[----:B------:R-:W-:Y:S02]  /*1890*/  SHF.R.S32.HI R5, RZ, 0x1f, R0 ;  /* 0x0000001fff057819 */ /* 0x000fe40000011400 */
[----:B------:R-:W-:Y:S02]  /*18a0*/  LEA.HI R2, R2, R3, RZ, 0x7 ;  /* 0x0000000302027211 */ /* 0x000fe400078f38ff */
[----:B------:R-:W-:Y:S02]  /*18b0*/  LEA.HI R5, R5, R0, RZ, 0x7 ;  /* 0x0000000005057211 */ /* 0x000fe400078f38ff */
[----:B------:R-:W-:-:S02]  /*18c0*/  SHF.R.S32.HI R2, RZ, 0x7, R2 ;  /* 0x00000007ff027819 */ /* 0x000fc40000011402 */
[----:B------:R-:W-:Y:S02]  /*18d0*/  SHF.R.S32.HI R0, RZ, 0x7, R5 ;  /* 0x00000007ff007819 */ /* 0x000fe40000011405 */
        /* <DEDUP_REMOVED lines=12> */
[----:B------:R-:W-:-:S04]  /*19a0*/  @P0 SHF.R.S32.HI R2, RZ, 0x7, R3 ;  /* 0x00000007ff020819 */ /* 0x000fc80000011403 */
        /* <DEDUP_REMOVED lines=19> */
[----:B01----:R-:W-:-:S07]  /*1ae0*/  IMAD.MOV.U32 R13, RZ, RZ, RZ ;  /* 0x000000ffff0d7224 */ /* 0x003fce00078e00ff */
[----:B------:R-:W-:-:S07]  /*1af0*/  LEPC R20, `(.L_x_9058) ;  /* 0x000000001014794e */ /* 0x000fce0000000000 */
[----:B--2--5:R-:W-:Y:S05]  /*1b00*/  CALL.ABS.NOINC R14 ;  /* 0x000000000e007343 */ /* 0x024fea0003c00000 */
.L_x_9058:
[----:B------:R-:W-:Y:S05]  /*1b10*/  BSYNC B6 ;  /* 0x0000000000067941 */ /* 0x000fea0003800000 */
.L_x_9057:
        /* <DEDUP_REMOVED lines=20> */
.L_x_9060:
[----:B------:R-:W-:Y:S05]  /*1c60*/  BSYNC B6 ;  /* 0x0000000000067941 */ /* 0x000fea0003800000 */
.L_x_9059:
[----:B------:R-:W-:Y:S01]  /*1c70*/  ULDC.64 UR4, c[0x0][0x9f8] ;  /* 0x00027e0000047ab9 */ /* 0x000fe20000000a00 */
[----:B------:R-:W2:Y:S01]  /*1c80*/  LDL R30, [R1+0x38] ;  /* 0x00003800011e7983 */ /* 0x000ea20000100800 */
[----:B------:R-:W-:Y:S01]  /*1c90*/  ISETP.NE.U32.AND P0, PT, RZ, UR4, PT ;  /* 0x00000004ff007c0c */ /* 0x000fe2000bf05070 */
[----:B------:R-:W-:Y:S01]  /*1ca0*/  IMAD.MOV.U32 R6, RZ, RZ, R31 ;  /* 0x000000ffff067224 */ /* 0x000fe200078e001f */
[----:B------:R-:W1:Y:S01]  /*1cb0*/  LDC R0, c[0x0][0x428] ;  /* 0x00010a00ff007b82 */ /* 0x000e620000000800 */
[----:B------:R-:W3:Y:S01]  /*1cc0*/  S2R R20, SR_TID.X ;  /* 0x0000000000147919 */ /* 0x000ee20000002100 */
[----:B------:R-:W-:-:S06]  /*1cd0*/  ISETP.NE.AND.EX P0, PT, RZ, UR5, PT, P0 ;  /* 0x00000005ff007c0c */ /* 0x000fcc000bf05300 */
[----:B------:R-:W4:Y:S01]  /*1ce0*/  LDC.64 R68, c[0x0][0x2f0] ;  /* 0x0000bc00ff447b82 */ /* 0x000f220000000a00 */
[----:B------:R-:W-:Y:S01]  /*1cf0*/  IMAD.IADD R46, R46, 0x1, R29 ;  /* 0x000000012e2e7824 */ /* 0x000fe200078e021d */
[----:B------:R-:W-:Y:S01]  /*1d00*/  ULDC.64 UR4, c[0x0][0x2f8] ;  /* 0x0000be0000047ab9 */ /* 0x000fe20000000a00 */
[----:B------:R-:W-:Y:S01]  /*1d10*/  IMAD.MOV.U32 R9, RZ, RZ, R28 ;  /* 0x000000ffff097224 */ /* 0x000fe200078e001c */
[----:B------:R-:W-:Y:S01]  /*1d20*/  ULDC UR6, c[0x0][0x2e4] ;  /* 0x0000b90000067ab9 */ /* 0x000fe20000000800 */
[----:B------:R-:W-:-:S03]  /*1d30*/  ULDC.64 UR8, c[0x0][0x320] ;  /* 0x0000c80000087ab9 */ /* 0x000fc60000000a00 */
[----:B------:R-:W0:Y:S08]  /*1d40*/  @P0 LDC.64 R4, c[0x0][0x9f8] ;  /* 0x00027e00ff040b82 */ /* 0x000e300000000a00 */
[----:B------:R-:W2:Y:S08]  /*1d50*/  LDC R81, c[0x0][0x3d4] ;  /* 0x0000f500ff517b82 */ /* 0x000eb00000000800 */
[----:B------:R-:W2:Y:S01]  /*1d60*/  LDC.64 R66, c[0x0][0x3d8] ;  /* 0x0000f600ff427b82 */ /* 0x000ea20000000a00 */
[----:B0-----:R-:W-:-:S05]  /*1d70*/  @P0 IMAD.WIDE R4, R31, 0x4, R4 ;  /* 0x000000041f040825 */ /* 0x001fca00078e0204 */
[----:B------:R0:W2:Y:S01]  /*1d80*/  @P0 LDG.E R6, desc[UR40][R4.64] ;  /* 0x0000002804060981 */ /* 0x0000a2000c1e1900 */
[----:B-1----:R-:W-:Y:S01]  /*1d90*/  ISETP.NE.AND P0, PT, R0, 0x1, PT ;  /* 0x000000010000780c */ /* 0x002fe20003f05270 */
[----:B---3--:R-:W-:Y:S01]  /*1da0*/  VIADD R20, R20, 0xffffff80 ;  /* 0xffffff8014147836 */ /* 0x008fe20000000000 */
[----:B------:R-:W-:-:S04]  /*1db0*/  SHF.R.S32.HI R3, RZ, 0x1f, R46 ;  /* 0x0000001fff037819 */ /* 0x000fc8000001142e */
[----:B------:R-:W-:Y:S01]  /*1dc0*/  LEA.HI R29, R20, R20, RZ, 0x1 ;  /* 0x00000014141d7211 */ /* 0x000fe200078f08ff */
[-C--:B----4-:R-:W-:Y:S02]  /*1dd0*/  IMAD R7, R3, R68.reuse, RZ ;  /* 0x0000004403077224 */ /* 0x090fe400078e02ff */
[----:B0-----:R-:W-:Y:S01]  /*1de0*/  IMAD.WIDE.U32 R4, R46, R68, RZ ;  /* 0x000000442e047225 */ /* 0x001fe200078e00ff */
[----:B------:R-:W-:-:S03]  /*1df0*/  LOP3.LUT R29, R29, 0xfffffffe, RZ, 0xc0, !PT ;  /* 0xfffffffe1d1d7812 */ /* 0x000fc600078ec0ff */
[----:B------:R-:W0:Y:S01]  /*1e00*/  @P0 LDC R0, c[0x0][0x42c] ;  /* 0x00010b00ff000b82 */ /* 0x000e220000000800 */
[----:B------:R-:W-:Y:S02]  /*1e10*/  IMAD R7, R46, R69, R7 ;  /* 0x000000452e077224 */ /* 0x000fe400078e0207 */
[----:B------:R-:W-:Y:S02]  /*1e20*/  IMAD.IADD R29, R20, 0x1, -R29 ;  /* 0x00000001141d7824 */ /* 0x000fe400078e0a1d */
[----:B------:R-:W-:Y:S02]  /*1e30*/  IMAD.IADD R5, R5, 0x1, R7 ;  /* 0x0000000105057824 */ /* 0x000fe400078e0207 */
[----:B------:R-:W-:Y:S01]  /*1e40*/  IMAD.SHL.U32 R29, R29, 0x8, RZ ;  /* 0x000000081d1d7824 */ /* 0x000fe200078e00ff */
[----:B------:R-:W1:Y:S01]  /*1e50*/  @P0 LDC R11, c[0x0][0x430] ;  /* 0x00010c00ff0b0b82 */ /* 0x000e620000000800 */
[----:B0-----:R-:W-:Y:S01]  /*1e60*/  @P0 IMAD.HI.U32 R0, R28, R0, RZ ;  /* 0x000000001c000227 */ /* 0x001fe200078e00ff */
[----:B------:R-:W-:-:S04]  /*1e70*/  LEA.HI R28, R20, R20, RZ, 0x1 ;  /* 0x00000014141c7211 */ /* 0x000fc800078f08ff */
[----:B------:R-:W-:Y:S02]  /*1e80*/  LOP3.LUT R28, R28, 0xfffffffe, RZ, 0xc0, !PT ;  /* 0xfffffffe1c1c7812 */ /* 0x000fe400078ec0ff */
[----:B-1----:R-:W-:-:S03]  /*1e90*/  @P0 SHF.R.U32.HI R9, RZ, R11, R0 ;  /* 0x0000000bff090219 */ /* 0x002fc60000011600 */
[----:B------:R-:W-:Y:S01]  /*1ea0*/  IMAD.IADD R28, R20, 0x1, -R28 ;  /* 0x00000001141c7824 */ /* 0x000fe200078e0a1c */
[----:B------:R-:W-:Y:S02]  /*1eb0*/  SHF.R.S32.HI R20, RZ, 0x1f, R23 ;  /* 0x0000001fff147819 */ /* 0x000fe40000011417 */
[----:B------:R-:W-:Y:S01]  /*1ec0*/  SHF.R.S32.HI R8, RZ, 0x1f, R9 ;  /* 0x0000001fff087819 */ /* 0x000fe20000011409 */
[----:B------:R-:W-:Y:S02]  /*1ed0*/  IMAD.SHL.U32 R28, R28, 0x10, RZ ;  /* 0x000000101c1c7824 */ /* 0x000fe400078e00ff */
[----:B------:R-:W-:-:S03]  /*1ee0*/  IMAD.WIDE.U32 R4, R9, UR4, R4 ;  /* 0x0000000409047c25 */ /* 0x000fc6000f8e0004 */
[----:B------:R-:W-:Y:S01]  /*1ef0*/  ISETP.GE.AND P0, PT, R28, UR6, PT ;  /* 0x000000061c007c0c */ /* 0x000fe2000bf06270 */
[C---:B------:R-:W-:Y:S02]  /*1f00*/  IMAD R0, R8.reuse, UR4, RZ ;  /* 0x0000000408007c24 */ /* 0x040fe4000f8e02ff */
[----:B------:R-:W-:Y:S02]  /*1f10*/  IMAD.MOV.U32 R58, RZ, RZ, R4 ;  /* 0x000000ffff3a7224 */ /* 0x000fe400078e0004 */
[----:B------:R-:W-:Y:S01]  /*1f20*/  IMAD R59, R9, UR5, R0 ;  /* 0x00000005093b7c24 */ /* 0x000fe2000f8e0200 */
[----:B------:R-:W-:Y:S01]  /*1f30*/  ULDC.64 UR4, c[0x0][0xa08] ;  /* 0x0002820000047ab9 */ /* 0x000fe20000000a00 */
[----:B------:R-:W-:Y:S01]  /*1f40*/  SEL R0, RZ, 0x1, P0 ;  /* 0x00000001ff007807 */ /* 0x000fe20000000000 */
[----:B------:R-:W-:Y:S01]  /*1f50*/  IMAD R10, R8, UR8, RZ ;  /* 0x00000008080a7c24 */ /* 0x000fe2000f8e02ff */
[----:B------:R-:W-:Y:S01]  /*1f60*/  ISETP.NE.U32.AND P0, PT, RZ, UR4, PT ;  /* 0x00000004ff007c0c */ /* 0x000fe2000bf05070 */
[----:B------:R-:W-:-:S02]  /*1f70*/  IMAD.IADD R59, R5, 0x1, R59 ;  /* 0x00000001053b7824 */ /* 0x000fc400078e023b */
[----:B------:R-:W-:Y:S01]  /*1f80*/  IMAD R21, R9, UR9, R10 ;  /* 0x0000000909157c24 */ /* 0x000fe2000f8e020a */
[----:B------:R-:W-:Y:S01]  /*1f90*/  ISETP.NE.AND.EX P0, PT, RZ, UR5, PT, P0 ;  /* 0x00000005ff007c0c */ /* 0x000fe2000bf05300 */
[----:B------:R-:W-:Y:S01]  /*1fa0*/  ULDC.64 UR4, c[0x0][0x300] ;  /* 0x0000c00000047ab9 */ /* 0x000fe20000000a00 */
[----:B--2---:R-:W-:-:S04]  /*1fb0*/  ISETP.GE.AND P1, PT, R30, UR6, PT ;  /* 0x000000061e007c0c */ /* 0x004fc8000bf26270 */
[----:B------:R-:W-:-:S05]  /*1fc0*/  SEL R7, RZ, 0xffffffff, P1 ;  /* 0xffffffffff077807 */ /* 0x000fca0000800000 */
[----:B------:R-:W-:-:S05]  /*1fd0*/  IMAD.SHL.U32 R7, R7, 0x2, RZ ;  /* 0x0000000207077824 */ /* 0x000fca00078e00ff */
[----:B------:R-:W-:Y:S02]  /*1fe0*/  LOP3.LUT R0, R7, 0x2, R0, 0xe2, !PT ;  /* 0x0000000207007812 */ /* 0x000fe400078ee200 */
[----:B------:R-:W-:Y:S02]  /*1ff0*/  SHF.R.S32.HI R7, RZ, 0x1f, R28 ;  /* 0x0000001fff077819 */ /* 0x000fe4000001141c */
[----:B------:R-:W-:Y:S02]  /*2000*/  SHF.R.S32.HI R4, RZ, 0x1f, R6 ;  /* 0x0000001fff047819 */ /* 0x000fe40000011406 */
[----:B------:R-:W-:Y:S01]  /*2010*/  SEL R57, R6, RZ, !P0 ;  /* 0x000000ff06397207 */ /* 0x000fe20004000000 */
[----:B------:R-:W-:Y:S01]  /*2020*/  IMAD.MOV.U32 R6, RZ, RZ, R28 ;  /* 0x000000ffff067224 */ /* 0x000fe200078e001c */
[----:B------:R-:W-:Y:S02]  /*2030*/  SEL R14, R4, RZ, !P0 ;  /* 0x000000ff040e7207 */ /* 0x000fe40004000000 */
[----:B------:R-:W0:Y:S01]  /*2040*/  LDC.64 R4, c[0x0][0x3e8] ;  /* 0x0000fa00ff047b82 */ /* 0x000e220000000a00 */
[----:B------:R-:W-:Y:S01]  /*2050*/  IMAD.WIDE.U32 R12, R9, UR8, R6 ;  /* 0x00000008090c7c25 */ /* 0x000fe2000f8e0006 */
[----:B------:R-:W-:-:S03]  /*2060*/  SHF.R.S32.HI R9, RZ, 0x1f, R29 ;  /* 0x0000001fff097819 */ /* 0x000fc6000001141d */
[----:B------:R-:W-:Y:S02]  /*2070*/  IMAD R8, R14, UR4, RZ ;  /* 0x000000040e087c24 */ /* 0x000fe4000f8e02ff */
[----:B------:R-:W-:-:S04]  /*2080*/  IMAD.WIDE.U32 R58, R57, UR4, R58 ;  /* 0x00000004393a7c25 */ /* 0x000fc8000f8e003a */
[----:B------:R-:W-:Y:S01]  /*2090*/  IMAD R15, R57, UR5, R8 ;  /* 0x00000005390f7c24 */ /* 0x000fe2000f8e0208 */
[----:B------:R-:W-:Y:S01]  /*20a0*/  ULDC.64 UR4, c[0x0][0x328] ;  /* 0x0000ca0000047ab9 */ /* 0x000fe20000000a00 */
[-C--:B------:R-:W-:Y:S02]  /*20b0*/  IMAD R8, R20, R68.reuse, RZ ;  /* 0x0000004414087224 */ /* 0x080fe400078e02ff */
[----:B------:R-:W-:-:S04]  /*20c0*/  IMAD.WIDE.U32 R10, R23, R68, R6 ;  /* 0x00000044170a7225 */ /* 0x000fc800078e0006 */
[----:B------:R-:W-:Y:S01]  /*20d0*/  IMAD.IADD R13, R13, 0x1, R21 ;  /* 0x000000010d0d7824 */ /* 0x000fe200078e0215 */
[----:B------:R-:W-:Y:S01]  /*20e0*/  IADD3 R75, P0, R58, R10, RZ ;  /* 0x0000000a3a4b7210 */ /* 0x000fe20007f1e0ff */
[----:B------:R-:W-:Y:S02]  /*20f0*/  IMAD R21, R23, R69, R8 ;  /* 0x0000004517157224 */ /* 0x000fe400078e0208 */
[----:B------:R-:W-:Y:S02]  /*2100*/  IMAD.IADD R80, R59, 0x1, R15 ;  /* 0x000000013b507824 */ /* 0x000fe400078e020f */
[----:B------:R-:W-:Y:S02]  /*2110*/  IMAD.MOV.U32 R8, RZ, RZ, R29 ;  /* 0x000000ffff087224 */ /* 0x000fe400078e001d */
[----:B------:R-:W2:Y:S01]  /*2120*/  LDL R29, [R1+0x34] ;  /* 0x00003400011d7983 */ /* 0x000ea20000100800 */
[----:B------:R-:W-:Y:S01]  /*2130*/  IMAD R14, R14, UR4, RZ ;  /* 0x000000040e0e7c24 */ /* 0x000fe2000f8e02ff */
[----:B------:R-:W-:-:S02]  /*2140*/  IADD3.X R74, R80, R11, R21, P0, !PT ;  /* 0x0000000b504a7210 */ /* 0x000fc400007fe415 */
[----:B------:R-:W3:Y:S01]  /*2150*/  LDL R21, [R1+0x68] ;  /* 0x0000680001157983 */ /* 0x000ee20000100800 */
[----:B------:R-:W-:Y:S01]  /*2160*/  IMAD R15, R57, UR5, R14 ;  /* 0x00000005390f7c24 */ /* 0x000fe2000f8e020e */
[-C--:B------:R-:W-:Y:S01]  /*2170*/  ISETP.GE.AND P2, PT, R28, R81.reuse, PT ;  /* 0x000000511c00720c */ /* 0x080fe20003f46270 */
[C-C-:B------:R-:W-:Y:S01]  /*2180*/  IMAD.WIDE.U32 R54, R23.reuse, R66, R8.reuse ;  /* 0x0000004217367225 */ /* 0x140fe200078e0008 */
[----:B------:R-:W4:Y:S03]  /*2190*/  LDL R14, [R1+0x40] ;  /* 0x00004000010e7983 */ /* 0x000f260000100800 */
[----:B0-----:R-:W-:Y:S01]  /*21a0*/  IMAD.WIDE.U32 R50, R23, R4, R8 ;  /* 0x0000000417327225 */ /* 0x001fe200078e0008 */
[----:B------:R-:W-:Y:S02]  /*21b0*/  SEL R8, R81, RZ, P2 ;  /* 0x000000ff51087207 */ /* 0x000fe40001000000 */
[----:B------:R-:W-:Y:S01]  /*21c0*/  ISETP.GE.AND P0, PT, R30, R81, PT ;  /* 0x000000511e00720c */ /* 0x000fe20003f06270 */
[----:B------:R-:W-:-:S02]  /*21d0*/  VIADD R65, R28, 0x40 ;  /* 0x000000401c417836 */ /* 0x000fc40000000000 */
[----:B------:R-:W-:Y:S02]  /*21e0*/  IMAD.IADD R8, R28, 0x1, R8 ;  /* 0x000000011c087824 */ /* 0x000fe400078e0208 */
[----:B------:R-:W0:Y:S01]  /*21f0*/  S2R R28, SR_TID.X ;  /* 0x00000000001c7919 */ /* 0x000e220000002100 */
[-C--:B------:R-:W-:Y:S01]  /*2200*/  IMAD R10, R20, R66.reuse, RZ ;  /* 0x00000042140a7224 */ /* 0x080fe200078e02ff */
[----:B------:R-:W-:Y:S01]  /*2210*/  SEL R9, R81, RZ, P0 ;  /* 0x000000ff51097207 */ /* 0x000fe20000000000 */
[----:B------:R-:W-:-:S04]  /*2220*/  IMAD.WIDE.U32 R52, R23, R66, R6 ;  /* 0x0000004217347225 */ /* 0x000fc800078e0006 */
[----:B------:R-:W-:Y:S02]  /*2230*/  IMAD R11, R23, R67, R10 ;  /* 0x00000043170b7224 */ /* 0x000fe400078e020a */
[----:B------:R-:W-:Y:S02]  /*2240*/  IMAD.IADD R10, R30, 0x1, R9 ;  /* 0x000000011e0a7824 */ /* 0x000fe400078e0209 */
[----:B------:R-:W-:Y:S02]  /*2250*/  IMAD.IADD R55, R55, 0x1, R11 ;  /* 0x0000000137377824 */ /* 0x000fe400078e020b */
[----:B------:R-:W-:Y:S01]  /*2260*/  IMAD.IADD R53, R11, 0x1, R53 ;  /* 0x000000010b357824 */ /* 0x000fe200078e0235 */
[----:B------:R-:W-:Y:S01]  /*2270*/  SHF.R.S32.HI R11, RZ, 0x1f, R10 ;  /* 0x0000001fff0b7819 */ /* 0x000fe2000001140a */
[----:B------:R-:W-:Y:S01]  /*2280*/  IMAD.WIDE.U32 R56, R57, UR4, R12 ;  /* 0x0000000439387c25 */ /* 0x000fe2000f8e000c */
[----:B------:R-:W-:Y:S02]  /*2290*/  SHF.R.S32.HI R9, RZ, 0x1f, R8 ;  /* 0x0000001fff097819 */ /* 0x000fe40000011408 */
[----:B------:R-:W-:-:S02]  /*22a0*/  LEA.HI R72, R11, R10, RZ, 0x4 ;  /* 0x0000000a0b487211 */ /* 0x000fc400078f20ff */
[----:B------:R-:W-:Y:S02]  /*22b0*/  LEA.HI R10, R11, R10, RZ, 0x5 ;  /* 0x0000000a0b0a7211 */ /* 0x000fe400078f28ff */
[C---:B------:R-:W-:Y:S01]  /*22c0*/  LEA.HI R73, R9.reuse, R8, RZ, 0x4 ;  /* 0x0000000809497211 */ /* 0x040fe200078f20ff */
[----:B------:R-:W-:Y:S01]  /*22d0*/  IMAD R12, R20, R4, RZ ;  /* 0x00000004140c7224 */ /* 0x000fe200078e02ff */
[----:B------:R-:W-:Y:S01]  /*22e0*/  LEA.HI R8, R9, R8, RZ, 0x5 ;  /* 0x0000000809087211 */ /* 0x000fe200078f28ff */
[----:B------:R-:W-:Y:S01]  /*22f0*/  IMAD.WIDE.U32 R48, R23, R4, R6 ;  /* 0x0000000417307225 */ /* 0x000fe200078e0006 */
[----:B-----5:R-:W-:-:S03]  /*2300*/  SHF.R.S32.HI R9, RZ, 0x1f, R24 ;  /* 0x0000001fff097819 */ /* 0x020fc60000011418 */
[----:B------:R-:W-:Y:S02]  /*2310*/  IMAD.SHL.U32 R10, R10, 0x80, RZ ;  /* 0x000000800a0a7824 */ /* 0x000fe400078e00ff */
[C---:B------:R-:W-:Y:S01]  /*2320*/  IMAD R13, R23.reuse, R5, R12 ;  /* 0x00000005170d7224 */ /* 0x040fe200078e020c */
[----:B------:R-:W-:Y:S01]  /*2330*/  IADD3 R46, P2, R23, R46, RZ ;  /* 0x0000002e172e7210 */ /* 0x000fe20007f5e0ff */
[----:B------:R-:W-:Y:S01]  /*2340*/  IMAD.SHL.U32 R8, R8, 0x80, RZ ;  /* 0x0000008008087824 */ /* 0x000fe200078e00ff */
[----:B------:R-:W-:Y:S01]  /*2350*/  LOP3.LUT R10, R10, 0xfffff000, RZ, 0xc0, !PT ;  /* 0xfffff0000a0a7812 */ /* 0x000fe200078ec0ff */
[----:B------:R-:W-:Y:S02]  /*2360*/  IMAD.IADD R51, R51, 0x1, R13 ;  /* 0x0000000133337824 */ /* 0x000fe400078e020d */
[----:B------:R-:W-:Y:S01]  /*2370*/  IMAD.IADD R49, R13, 0x1, R49 ;  /* 0x000000010d317824 */ /* 0x000fe200078e0231 */
[----:B0-----:R-:W-:Y:S01]  /*2380*/  SHF.R.U32.HI R12, RZ, 0x7, R28 ;  /* 0x00000007ff0c7819 */ /* 0x001fe2000001161c */
[----:B------:R-:W-:Y:S01]  /*2390*/  IMAD.WIDE.U32 R54, R24, R66, R54 ;  /* 0x0000004218367225 */ /* 0x000fe200078e0036 */
[----:B------:R-:W-:-:S03]  /*23a0*/  LOP3.LUT R8, R8, 0xfffff000, RZ, 0xc0, !PT ;  /* 0xfffff00008087812 */ /* 0x000fc600078ec0ff */
[----:B------:R-:W-:Y:S01]  /*23b0*/  IMAD.X R47, R20, 0x1, R3, P2 ;  /* 0x00000001142f7824 */ /* 0x000fe200010e0603 */
[----:B------:R-:W-:Y:S01]  /*23c0*/  LOP3.LUT R20, R73, 0xfffffff0, RZ, 0xc0, !PT ;  /* 0xfffffff049147812 */ /* 0x000fe200078ec0ff */
[----:B------:R-:W-:Y:S01]  /*23d0*/  IMAD.WIDE.U32 R52, R24, R66, R52 ;  /* 0x0000004218347225 */ /* 0x000fe200078e0034 */
[----:B------:R-:W-:-:S03]  /*23e0*/  SHF.L.U64.HI R69, R68, 0x7, R69 ;  /* 0x0000000744457819 */ /* 0x000fc60000010245 */
[----:B------:R-:W-:Y:S01]  /*23f0*/  IMAD.WIDE.U32 R50, R24, R4, R50 ;  /* 0x0000000418327225 */ /* 0x000fe200078e0032 */
[----:B------:R-:W-:-:S03]  /*2400*/  SHF.L.U64.HI R64, R4, 0x7, R5 ;  /* 0x0000000704407819 */ /* 0x000fc60000010205 */
[----:B------:R-:W-:Y:S01]  /*2410*/  IMAD.WIDE.U32 R48, R24, R4, R48 ;  /* 0x0000000418307225 */ /* 0x000fe200078e0030 */
[C---:B------:R-:W-:Y:S02]  /*2420*/  LOP3.LUT R60, R0.reuse, 0x1, RZ, 0xc0, !PT ;  /* 0x00000001003c7812 */ /* 0x040fe400078ec0ff */
[----:B------:R-:W-:Y:S01]  /*2430*/  LOP3.LUT R45, R0, 0x2, RZ, 0xc0, !PT ;  /* 0x00000002002d7812 */ /* 0x000fe200078ec0ff */
[----:B------:R-:W-:Y:S01]  /*2440*/  IMAD.SHL.U32 R63, R4, 0x80, RZ ;  /* 0x00000080043f7824 */ /* 0x000fe200078e00ff */
[----:B------:R-:W-:Y:S01]  /*2450*/  ISETP.GE.AND P1, PT, R65, UR6, PT ;  /* 0x0000000641007c0c */ /* 0x000fe2000bf26270 */
[----:B------:R-:W-:Y:S02]  /*2460*/  IMAD.SHL.U32 R68, R68, 0x80, RZ ;  /* 0x0000008044447824 */ /* 0x000fe400078e00ff */
[----:B------:R-:W-:Y:S02]  /*2470*/  VIADD R62, R12, 0x8 ;  /* 0x000000080c3e7836 */ /* 0x000fe40000000000 */
[----:B------:R-:W-:-:S02]  /*2480*/  IMAD.SHL.U32 R61, R81, 0x2, RZ ;  /* 0x00000002513d7824 */ /* 0x000fc400078e00ff */
[----:B------:R-:W-:Y:S01]  /*2490*/  IMAD.IADD R0, R57, 0x1, R15 ;  /* 0x0000000139007824 */ /* 0x000fe200078e020f */
[C---:B--2---:R-:W-:Y:S02]  /*24a0*/  LOP3.LUT R6, R29.reuse, 0x10, R73, 0xf8, !PT ;  /* 0x000000101d067812 */ /* 0x044fe400078ef849 */
[----:B------:R-:W-:Y:S02]  /*24b0*/  LOP3.LUT R7, R29, 0x10, R72, 0xf8, !PT ;  /* 0x000000101d077812 */ /* 0x000fe400078ef848 */
[-C--:B---3--:R-:W-:Y:S01]  /*24c0*/  LOP3.LUT R71, R6, R21.reuse, RZ, 0x3c, !PT ;  /* 0x0000001506477212 */ /* 0x088fe200078e3cff */
[----:B------:R-:W-:Y:S01]  /*24d0*/  IMAD R6, R9, R66, RZ ;  /* 0x0000004209067224 */ /* 0x000fe200078e02ff */
[----:B------:R-:W-:Y:S01]  /*24e0*/  LOP3.LUT R7, R7, R21, RZ, 0x3c, !PT ;  /* 0x0000001507077212 */ /* 0x000fe200078e3cff */
[----:B------:R-:W-:Y:S02]  /*24f0*/  IMAD R9, R9, R4, RZ ;  /* 0x0000000409097224 */ /* 0x000fe400078e02ff */
[C---:B------:R-:W-:Y:S01]  /*2500*/  IMAD R21, R24.reuse, R67, R6 ;  /* 0x0000004318157224 */ /* 0x040fe200078e0206 */
[--C-:B----4-:R-:W-:Y:S01]  /*2510*/  IADD3 R70, R7, R10, R14.reuse ;  /* 0x0000000a07467210 */ /* 0x110fe20007ffe00e */
[----:B------:R-:W-:Y:S01]  /*2520*/  IMAD R9, R24, R5, R9 ;  /* 0x0000000518097224 */ /* 0x000fe200078e0209 */
[----:B------:R-:W-:Y:S01]  /*2530*/  LOP3.LUT R7, R72, 0xfffffff0, RZ, 0xc0, !PT ;  /* 0xfffffff048077812 */ /* 0x000fe200078ec0ff */
[----:B------:R-:W-:Y:S01]  /*2540*/  IMAD.IADD R44, R55, 0x1, R21 ;  /* 0x00000001372c7824 */ /* 0x000fe200078e0215 */
[C---:B------:R-:W-:Y:S01]  /*2550*/  SHF.L.U64.HI R67, R66.reuse, 0x7, R67 ;  /* 0x0000000742437819 */ /* 0x040fe20000010243 */
[----:B------:R-:W-:Y:S01]  /*2560*/  IMAD.SHL.U32 R66, R66, 0x80, RZ ;  /* 0x0000008042427824 */ /* 0x000fe200078e00ff */
[----:B------:R-:W-:Y:S01]  /*2570*/  IADD3 R71, R71, R8, R14 ;  /* 0x0000000847477210 */ /* 0x000fe20007ffe00e */
[----:B------:R-:W-:Y:S01]  /*2580*/  IMAD.IADD R21, R21, 0x1, R53 ;  /* 0x0000000115157824 */ /* 0x000fe200078e0235 */
[----:B------:R-:W-:Y:S01]  /*2590*/  SHF.R.S32.HI R4, RZ, 0x1f, R20 ;  /* 0x0000001fff047819 */ /* 0x000fe20000011414 */
[----:B------:R-:W-:Y:S01]  /*25a0*/  IMAD.IADD R6, R51, 0x1, R9 ;  /* 0x0000000133067824 */ /* 0x000fe200078e0209 */
[----:B------:R-:W-:Y:S01]  /*25b0*/  SHF.R.S32.HI R3, RZ, 0x1f, R7 ;  /* 0x0000001fff037819 */ /* 0x000fe20000011407 */
[----:B------:R-:W-:-:S07]  /*25c0*/  IMAD.IADD R5, R9, 0x1, R49 ;  /* 0x0000000109057824 */ /* 0x000fce00078e0231 */
.L_x_9100:
[----:B--2---:R-:W2:Y:S01]  /*25d0*/  LDL R8, [R1+0x48] ;  /* 0x0000480001087983 */ /* 0x004ea20000100800 */
[----:B------:R-:W0:Y:S01]  /*25e0*/  LDC R90, c[0x0][0x3d4] ;  /* 0x0000f500ff5a7b82 */ /* 0x000e220000000800 */
[----:B----4-:R-:W-:Y:S01]  /*25f0*/  VIADD R13, R2, 0xffffffff ;  /* 0xffffffff020d7836 */ /* 0x010fe20000000000 */
[----:B------:R-:W-:Y:S05]  /*2600*/  YIELD ;  /* 0x0000000000007946 */ /* 0x000fea0003800000 */
[----:B------:R-:W-:Y:S01]  /*2610*/  SHF.R.S32.HI R11, RZ, 0x1f, R13 ;  /* 0x0000001fff0b7819 */ /* 0x000fe2000001140d */
[----:B------:R-:W1:Y:S01]  /*2620*/  LDC.64 R76, c[0x0][0x2d8] ;  /* 0x0000b600ff4c7b82 */ /* 0x000e620000000a00 */
[-C--:B------:R-:W-:Y:S01]  /*2630*/  IMAD R9, R69, R13.reuse, RZ ;  /* 0x0000000d45097224 */ /* 0x080fe200078e02ff */
[----:B------:R-:W-:Y:S01]  /*2640*/  BSSY B0, `(.L_x_9061) ;  /* 0x0000416000007945 */ /* 0x000fe20003800000 */
[----:B------:R-:W-:Y:S01]  /*2650*/  IMAD.WIDE.U32 R36, R68, R13, RZ ;  /* 0x0000000d44247225 */ /* 0x000fe200078e00ff */
        /* <DEDUP_REMOVED lines=8> */
[----:B------:R-:W-:Y:S01]  /*26e0*/  IMAD.MOV.U32 R2, RZ, RZ, R13 ;  /* 0x000000ffff027224 */ /* 0x000fe200078e000d */
[----:B------:R-:W-:Y:S06]  /*26f0*/  @!P3 BRA `(.L_x_9062) ;  /* 0x0000003c00d0b947 */ /* 0x000fec0003800000 */
[----:B------:R-:W-:Y:S01]  /*2700*/  ULDC.U8 UR4, c[0x0][0x3f0] ;  /* 0x0000fc0000047ab9 */ /* 0x000fe20000000000 */
[-C--:B------:R-:W-:Y:S01]  /*2710*/  IMAD R9, R67, R13.reuse, RZ ;  /* 0x0000000d43097224 */ /* 0x080fe200078e02ff */
[----:B------:R-:W-:Y:S01]  /*2720*/  ISETP.NE.AND P3, PT, RZ, UR4, PT ;  /* 0x00000004ff007c0c */ /* 0x000fe2000bf65270 */
[----:B------:R-:W-:Y:S02]  /*2730*/  IMAD R8, R64, R13, RZ ;  /* 0x0000000d40087224 */ /* 0x000fe400078e02ff */
[C---:B------:R-:W-:Y:S02]  /*2740*/  IMAD R9, R11.reuse, R66, R9 ;  /* 0x000000420b097224 */ /* 0x040fe400078e0209 */
[----:B------:R-:W-:Y:S02]  /*2750*/  IMAD R88, R2, -0x80, R27 ;  /* 0xffffff8002587824 */ /* 0x000fe400078e021b */
[----:B------:R-:W-:Y:S02]  /*2760*/  IMAD R11, R11, R63, R8 ;  /* 0x0000003f0b0b7224 */ /* 0x000fe400078e0208 */
[----:B------:R-:W-:Y:S01]  /*2770*/  IMAD.WIDE.U32 R40, R66, R13, RZ ;  /* 0x0000000d42287225 */ /* 0x000fe200078e00ff */
[----:B------:R-:W-:-:S03]  /*2780*/  VIMNMX R88, R88, 0x80, PT ;  /* 0x0000008058587848 */ /* 0x000fc60003fe0100 */
        /* <DEDUP_REMOVED lines=13> */
[----:B------:R-:W0:Y:S01]  /*2860*/  S2R R10, SR_TID.X ;  /* 0x00000000000a7919 */ /* 0x000e220000002100 */
[----:B------:R-:W-:Y:S01]  /*2870*/  ULDC.64 UR4, c[0x0][0x3c8] ;  /* 0x0000f20000047ab9 */ /* 0x000fe20000000a00 */
[----:B------:R-:W-:Y:S01]  /*2880*/  ULDC.64 UR6, c[0x0][0x3e0] ;  /* 0x0000f80000067ab9 */ /* 0x000fe20000000a00 */
[----:B------:R-:W-:Y:S02]  /*2890*/  IADD3 R40, P3, P5, R54, UR4, R40 ;  /* 0x0000000436287c10 */ /* 0x000fe4000fd7e028 */
[----:B------:R-:W-:Y:S02]  /*28a0*/  CS2R R34, SRZ ;  /* 0x0000000000227805 */ /* 0x000fe4000001ff00 */
[----:B------:R-:W-:Y:S02]  /*28b0*/  CS2R R36, SRZ ;  /* 0x0000000000247805 */ /* 0x000fe4000001ff00 */
[----:B------:R-:W-:Y:S02]  /*28c0*/  IADD3.X R41, R44, UR5, R42, P3, P5 ;  /* 0x000000052c297c10 */ /* 0x000fe40009fea42a */
[----:B------:R-:W-:-:S04]  /*28d0*/  IADD3 R38, P3, P5, R50, UR6, R38 ;  /* 0x0000000632267c10 */ /* 0x000fc8000fd7e026 */
[----:B------:R-:W-:Y:S01]  /*28e0*/  IADD3.X R39, R6, UR7, R43, P3, P5 ;  /* 0x0000000706277c10 */ /* 0x000fe20009fea42b */
[----:B0-----:R-:W-:-:S05]  /*28f0*/  VIADD R78, R10, 0xffffff80 ;  /* 0xffffff800a4e7836 */ /* 0x001fca0000000000 */
[----:B------:R-:W-:-:S04]  /*2900*/  LEA.HI R10, R78, R78, RZ, 0x1 ;  /* 0x0000004e4e0a7211 */ /* 0x000fc800078f08ff */
[----:B------:R-:W-:-:S05]  /*2910*/  LOP3.LUT R10, R10, 0xfffffffe, RZ, 0xc0, !PT ;  /* 0xfffffffe0a0a7812 */ /* 0x000fca00078ec0ff */
[----:B------:R-:W-:-:S04]  /*2920*/  IMAD.IADD R10, R78, 0x1, -R10 ;  /* 0x000000014e0a7824 */ /* 0x000fc800078e0a0a */
[----:B------:R-:W-:-:S04]  /*2930*/  IMAD.SHL.U32 R10, R10, 0x8, RZ ;  /* 0x000000080a0a7824 */ /* 0x000fc800078e00ff */
[C---:B------:R-:W-:Y:S01]  /*2940*/  VIADD R9, R10.reuse, 0x10 ;  /* 0x000000100a097836 */ /* 0x040fe20000000000 */
[----:B------:R-:W-:-:S04]  /*2950*/  ISETP.GE.AND P5, PT, R10, R90, PT ;  /* 0x0000005a0a00720c */ /* 0x000fc80003fa6270 */
[----:B------:R-:W-:Y:S01]  /*2960*/  ISETP.GE.AND P3, PT, R9, R90, PT ;  /* 0x0000005a0900720c */ /* 0x000fe20003f66270 */
[----:B------:R-:W-:-:S08]  /*2970*/  VIADD R9, R10, 0x20 ;  /* 0x000000200a097836 */ /* 0x000fd00000000000 */
[----:B------:R0:W5:Y:S04]  /*2980*/  @!P5 LDG.E.64 R34, desc[UR40][R40.64] ;  /* 0x000000282822d981 */ /* 0x000168000c1e1b00 */
[----:B------:R0:W5:Y:S01]  /*2990*/  @!P5 LDG.E.64 R36, desc[UR40][R38.64] ;  /* 0x000000282624d981 */ /* 0x000162000c1e1b00 */
[----:B------:R-:W-:Y:S02]  /*29a0*/  ISETP.GE.AND P5, PT, R9, R90, PT ;  /* 0x0000005a0900720c */ /* 0x000fe40003fa6270 */
[----:B------:R-:W-:Y:S02]  /*29b0*/  CS2R R28, SRZ ;  /* 0x00000000001c7805 */ /* 0x000fe4000001ff00 */
[----:B------:R-:W-:Y:S02]  /*29c0*/  CS2R R12, SRZ ;  /* 0x00000000000c7805 */ /* 0x000fe4000001ff00 */
[----:B------:R-:W-:-:S02]  /*29d0*/  CS2R R30, SRZ ;  /* 0x00000000001e7805 */ /* 0x000fc4000001ff00 */
[----:B------:R-:W-:Y:S01]  /*29e0*/  CS2R R14, SRZ ;  /* 0x00000000000e7805 */ /* 0x000fe2000001ff00 */
[----:B------:R0:W5:Y:S04]  /*29f0*/  @!P3 LDG.E.64 R28, desc[UR40][R40.64+0x10] ;  /* 0x00001028281cb981 */ /* 0x000168000c1e1b00 */
[----:B------:R0:W5:Y:S04]  /*2a00*/  @!P3 LDG.E.64 R30, desc[UR40][R38.64+0x10] ;  /* 0x00001028261eb981 */ /* 0x000168000c1e1b00 */
[----:B------:R0:W5:Y:S04]  /*2a10*/  @!P5 LDG.E.64 R12, desc[UR40][R40.64+0x20] ;  /* 0x00002028280cd981 */ /* 0x000168000c1e1b00 */
[----:B------:R0:W5:Y:S02]  /*2a20*/  @!P5 LDG.E.64 R14, desc[UR40][R38.64+0x20] ;  /* 0x00002028260ed981 */ /* 0x000164000c1e1b00 */
.L_x_9065:
[----:B------:R-:W-:Y:S05]  /*2a30*/  BSYNC B1 ;  /* 0x0000000000017941 */ /* 0x000fea0003800000 */
.L_x_9064:
        /* <DEDUP_REMOVED lines=9> */
.L_x_9066:
[----:B------:R-:W2:Y:S01]  /*2ad0*/  LDL R8, [R1+0x8] ;  /* 0x0000080001087983 */ /* 0x000ea20000100800 */
[----:B------:R-:W-:Y:S01]  /*2ae0*/  IMAD R86, R19, 0x8, R17 ;  /* 0x0000000813567824 */ /* 0x000fe200078e0211 */
[----:B------:R-:W-:Y:S01]  /*2af0*/  BSSY B1, `(.L_x_9067) ;  /* 0x0000004000017945 */ /* 0x000fe20003800000 */
[----:B--2---:R-:W-:-:S04]  /*2b00*/  SHF.L.U32 R89, R8, 0x1f, RZ ;  /* 0x0000001f08597819 */ /* 0x004fc800000006ff */
[----:B------:R-:W0:Y:S02]  /*2b10*/  SYNCS.PHASECHK.TRANS64.TRYWAIT P5, [R86+URZ+0x19c90], R89 ;  /* 0x019c9059560075a7 */ /* 0x000e2400080a017f */
[----:B0-----:R-:W-:Y:S05]  /*2b20*/  @!P5 BRA `(.L_x_9068) ;  /* 0x000001d800b4d947 */ /* 0x001fea0003800000 */
.L_x_9394:
[----:B------:R-:W-:Y:S05]  /*2b30*/  BSYNC B1 ;  /* 0x0000000000017941 */ /* 0x000fea0003800000 */
.L_x_9067:
[----:B------:R-:W-:Y:S05]  /*2b40*/  @P4 BRA `(.L_x_9069) ;  /* 0x0000003c00144947 */ /* 0x000fea0003800000 */
[----:B------:R-:W-:Y:S01]  /*2b50*/  ISETP.NE.AND P4, PT, R60, RZ, PT ;  /* 0x000000ff3c00720c */ /* 0x000fe20003f85270 */
[----:B------:R-:W-:-:S12]  /*2b60*/  BSSY B1, `(.L_x_9070) ;  /* 0x0000079000017945 */ /* 0x000fd80003800000 */
[----:B------:R-:W-:Y:S05]  /*2b70*/  @!P4 BRA `(.L_x_9071) ;  /* 0x0000000400dcc947 */ /* 0x000fea0003800000 */
[----:B------:R-:W1:Y:S01]  /*2b80*/  S2R R8, SR_TID.X ;  /* 0x0000000000087919 */ /* 0x000e620000002100 */
[----:B------:R-:W-:Y:S01]  /*2b90*/  BSSY B2, `(.L_x_9072) ;  /* 0x0000074000027945 */ /* 0x000fe20003800000 */
[----:B-1----:R-:W-:-:S05]  /*2ba0*/  VIADD R8, R8, 0xffffff80 ;  /* 0xffffff8008087836 */ /* 0x002fca0000000000 */
[----:B------:R-:W-:-:S04]  /*2bb0*/  LEA.HI R43, R8, R8, RZ, 0x1 ;  /* 0x00000008082b7211 */ /* 0x000fc800078f08ff */
[----:B------:R-:W-:-:S05]  /*2bc0*/  LOP3.LUT R43, R43, 0xfffffffe, RZ, 0xc0, !PT ;  /* 0xfffffffe2b2b7812 */ /* 0x000fca00078ec0ff */
[----:B------:R-:W-:Y:S02]  /*2bd0*/  IMAD.IADD R43, R8, 0x1, -R43 ;  /* 0x00000001082b7824 */ /* 0x000fe400078e0a2b */
[----:B------:R1:W2:Y:S02]  /*2be0*/  LDS.128 R8, [R87+0x13800] ;  /* 0x0138000057087984 */ /* 0x0002a40000000c00 */
[----:B------:R-:W-:-:S05]  /*2bf0*/  IMAD.SHL.U32 R43, R43, 0x8, RZ ;  /* 0x000000082b2b7824 */ /* 0x000fca00078e00ff */
        /* <DEDUP_REMOVED lines=37> */
[C---:B------:R-:W-:Y:S01]  /*2e50*/  FMUL.FTZ R92, R76.reuse, R82 ;  /* 0x000000524c5c7220 */ /* 0x040fe20000410000 */
        /* <DEDUP_REMOVED lines=21> */
[C---:B------:R-:W-:Y:S01]  /*2fb0*/  FMUL.FTZ R78, R42.reuse, R79 ;  /* 0x0000004f2a4e7220 */ /* 0x040fe20000410000 */
[----:B------:R-:W-:Y:S01]  /*2fc0*/  F2FP.F16.E4M3.UNPACK_B R43, R11.H1 ;  /* 0x0000000bff2b723e */ /* 0x000fe200030006ff */
[C---:B------:R-:W-:Y:S01]  /*2fd0*/  FMUL.FTZ R79, R37.reuse, R79 ;  /* 0x0000004f254f7220 */ /* 0x040fe20000410000 */
[----:B------:R-:W-:Y:S01]  /*2fe0*/  F2FP.F16.E4M3.UNPACK_B R11, R11 ;  /* 0x0000000bff0b723e */ /* 0x000fe200020006ff */
[-C--:B------:R-:W-:Y:S01]  /*2ff0*/  FFMA.FTZ R35, R37, R77.reuse, -R78 ;  /* 0x0000004d25237223 */ /* 0x080fe2000001084e */
[----:B------:R-:W-:Y:S01]  /*3000*/  F2FP.SATFINITE.E4M3.F32.PACK_AB_MERGE_C R93, R83, R82, RZ ;  /* 0x00000052535d723e */ /* 0x000fe200048070ff */
[--C-:B------:R-:W-:Y:S01]  /*3010*/  HADD2.F32 R76, -RZ, R43.reuse.H0_H0 ;  /* 0x2000002bff4c7230 */ /* 0x100fe20000004100 */
[----:B------:R-:W-:Y:S01]  /*3020*/  F2FP.F16.E4M3.UNPACK_B R83, R36.H1 ;  /* 0x00000024ff53723e */ /* 0x000fe200030006ff */
[----:B------:R-:W-:Y:S01]  /*3030*/  HADD2.F32 R43, -RZ, R43.H1_H1 ;  /* 0x3000002bff2b7230 */ /* 0x000fe20000004100 */
[----:B------:R-:W-:Y:S01]  /*3040*/  F2FP.F16.E4M3.UNPACK_B R37, R10.H1 ;  /* 0x0000000aff25723e */ /* 0x000fe200030006ff */
[----:B------:R-:W-:Y:S01]  /*3050*/  FFMA.FTZ R42, R42, R77, R79 ;  /* 0x0000004d2a2a7223 */ /* 0x000fe2000001004f */
        /* <DEDUP_REMOVED lines=10> */
[-C--:B------:R-:W-:Y:S01]  /*3100*/  FFMA.FTZ R91, R76, R79.reuse, -R91 ;  /* 0x0000004f4c5b7223 */ /* 0x080fe2000001085b */
[----:B------:R-:W-:Y:S02]  /*3110*/  HADD2.F32 R34, -RZ, R77.H1_H1 ;  /* 0x3000004dff227230 */ /* 0x000fe40000004100 */
[----:B------:R-:W-:Y:S01]  /*3120*/  FMUL.FTZ R76, R36, R84 ;  /* 0x00000054244c7220 */ /* 0x000fe20000410000 */
[----:B------:R-:W-:Y:S01]  /*3130*/  F2FP.F16.E4M3.UNPACK_B R10, R10 ;  /* 0x0000000aff0a723e */ /* 0x000fe200020006ff */
[----:B------:R-:W-:Y:S01]  /*3140*/  FMUL.FTZ R85, R37, R84 ;  /* 0x0000005425557220 */ /* 0x000fe20000410000 */
[----:B------:R-:W-:Y:S01]  /*3150*/  FFMA.FTZ R92, R43, R79, R92 ;  /* 0x0000004f2b5c7223 */ /* 0x000fe2000001005c */
[----:B------:R-:W-:Y:S01]  /*3160*/  FFMA.FTZ R79, R37, R34, -R76 ;  /* 0x00000022254f7223 */ /* 0x000fe2000001084c */
[----:B------:R-:W-:-:S02]  /*3170*/  HADD2.F32 R83, -RZ, R83.H0_H0 ;  /* 0x20000053ff537230 */ /* 0x000fc40000004100 */
[----:B------:R-:W-:Y:S01]  /*3180*/  FFMA.FTZ R84, R36, R34, R85 ;  /* 0x0000002224547223 */ /* 0x000fe20000010055 */
[--C-:B------:R-:W-:Y:S01]  /*3190*/  HADD2.F32 R34, -RZ, R11.reuse.H0_H0 ;  /* 0x2000000bff227230 */ /* 0x100fe20000004100 */
[----:B------:R-:W-:Y:S01]  /*31a0*/  F2FP.SATFINITE.E4M3.F32.PACK_AB_MERGE_C R91, R92, R91, RZ ;  /* 0x0000005b5c5b723e */ /* 0x000fe200048070ff */
        /* <DEDUP_REMOVED lines=8> */
[----:B------:R-:W-:Y:S02]  /*3230*/  HADD2.F32 R37, -RZ, R78.H0_H0 ;  /* 0x2000004eff257230 */ /* 0x000fe40000004100 */
        /* <DEDUP_REMOVED lines=9> */
.L_x_9073:
[----:B------:R-:W-:Y:S05]  /*32d0*/  BSYNC B2 ;  /* 0x0000000000027941 */ /* 0x000fea0003800000 */
.L_x_9072:
[----:B--2---:R1:W-:Y:S02]  /*32e0*/  STG.E.128 desc[UR40][R32.64], R8 ;  /* 0x0000000820007986 */ /* 0x0043e4000c101d28 */
.L_x_9071:
[----:B------:R-:W-:Y:S05]  /*32f0*/  BSYNC B1 ;  /* 0x0000000000017941 */ /* 0x000fea0003800000 */
.L_x_9070:
[----:B------:R-:W-:Y:S01]  /*3300*/  ISETP.NE.AND P4, PT, R45, RZ, PT ;  /* 0x000000ff2d00720c */ /* 0x000fe20003f85270 */
[----:B------:R-:W-:-:S12]  /*3310*/  BSSY B1, `(.L_x_9074) ;  /* 0x000007a000017945 */ /* 0x000fd80003800000 */
[----:B------:R-:W-:Y:S05]  /*3320*/  @!P4 BRA `(.L_x_9075) ;  /* 0x0000000400e0c947 */ /* 0x000fea0003800000 */
[----:B-1----:R-:W1:Y:S01]  /*3330*/  S2R R8, SR_TID.X ;  /* 0x0000000000087919 */ /* 0x002e620000002100 */
[----:B------:R-:W-:Y:S01]  /*3340*/  BSSY B2, `(.L_x_9076) ;  /* 0x0000075000027945 */ /* 0x000fe20003800000 */
[----:B-1----:R-:W-:-:S05]  /*3350*/  VIADD R9, R8, 0xffffff80 ;  /* 0xffffff8008097836 */ /* 0x002fca0000000000 */
[----:B------:R-:W-:-:S04]  /*3360*/  LEA.HI R8, R9, R9, RZ, 0x1 ;  /* 0x0000000909087211 */ /* 0x000fc800078f08ff */
[----:B------:R-:W-:-:S05]  /*3370*/  LOP3.LUT R8, R8, 0xfffffffe, RZ, 0xc0, !PT ;  /* 0xfffffffe08087812 */ /* 0x000fca00078ec0ff */
[----:B------:R-:W-:-:S04]  /*3380*/  IMAD.IADD R8, R9, 0x1, -R8 ;  /* 0x0000000109087824 */ /* 0x000fc800078e0a08 */
[----:B------:R-:W-:-:S04]  /*3390*/  IMAD.SHL.U32 R8, R8, 0x8, RZ ;  /* 0x0000000808087824 */ /* 0x000fc800078e00ff */
[----:B------:R-:W-:Y:S02]  /*33a0*/  VIADD R35, R8, 0x10 ;  /* 0x0000001008237836 */ /* 0x000fe40000000000 */
[----:B------:R1:W2:Y:S03]  /*33b0*/  LDS.128 R8, [R87+0x14800] ;  /* 0x0148000057087984 */ /* 0x0002a60000000c00 */
[----:B------:R-:W-:-:S13]  /*33c0*/  ISETP.GE.AND P4, PT, R35, R90, PT ;  /* 0x0000005a2300720c */ /* 0x000fda0003f86270 */
        /* <DEDUP_REMOVED lines=108> */
.L_x_9077:
[----:B------:R-:W-:Y:S05]  /*3a90*/  BSYNC B2 ;  /* 0x0000000000027941 */ /* 0x000fea0003800000 */
.L_x_9076:
[----:B--2---:R2:W-:Y:S02]  /*3aa0*/  STG.E.128 desc[UR40][R32.64+0x20], R8 ;  /* 0x0000200820007986 */ /* 0x0045e4000c101d28 */
.L_x_9075:
[----:B------:R-:W-:Y:S05]  /*3ab0*/  BSYNC B1 ;  /* 0x0000000000017941 */ /* 0x000fea0003800000 */
.L_x_9074:
[----:B------:R-:W-:Y:S05]  /*3ac0*/  @P1 BRA `(.L_x_9069) ;  /* 0x0000002c00341947 */ /* 0x000fea0003800000 */
[----:B-12---:R-:W1:Y:S01]  /*3ad0*/  S2R R8, SR_TID.X ;  /* 0x0000000000087919 */ /* 0x006e620000002100 */
        /* <DEDUP_REMOVED lines=115> */
.L_x_9079:
[----:B------:R-:W-:Y:S05]  /*4210*/  BSYNC B1 ;  /* 0x0000000000017941 */ /* 0x000fea0003800000 */
.L_x_9078:
[----:B--2---:R3:W-:Y:S01]  /*4220*/  STG.E.128 desc[UR40][R32.64+0x40], R8 ;  /* 0x0000400820007986 */ /* 0x0047e2000c101d28 */
[----:B------:R-:W-:Y:S05]  /*4230*/  BRA `(.L_x_9069) ;  /* 0x0000002400587947 */ /* 0x000fea0003800000 */
.L_x_9063:
        /* <DEDUP_REMOVED lines=11> */
[----:B------:R-:W2:Y:S01]  /*42f0*/  LDL R78, [R1+0x38] ;  /* 0x00003800014e7983 */ /* 0x000ea20000100800 */
[----:B------:R-:W-:Y:S01]  /*4300*/  ULDC.64 UR4, c[0x0][0x3c8] ;  /* 0x0000f20000047ab9 */ /* 0x000fe20000000a00 */
[----:B------:R-:W-:Y:S01]  /*4310*/  ULDC.64 UR6, c[0x0][0x3e0] ;  /* 0x0000f80000067ab9 */ /* 0x000fe20000000a00 */
[----:B------:R-:W0:Y:S01]  /*4320*/  S2R R82, SR_TID.X ;  /* 0x0000000000527919 */ /* 0x000e220000002100 */
[----:B------:R-:W-:-:S04]  /*4330*/  IADD3 R40, P3, P5, R52, UR4, R40 ;  /* 0x0000000434287c10 */ /* 0x000fc8000fd7e028 */
[----:B------:R-:W-:Y:S02]  /*4340*/  IADD3.X R41, R21, UR5, R42, P3, P5 ;  /* 0x0000000515297c10 */ /* 0x000fe40009fea42a */
[----:B------:R-:W-:Y:S01]  /*4350*/  IADD3 R38, P3, P5, R48, UR6, R38 ;  /* 0x0000000630267c10 */ /* 0x000fe2000fd7e026 */
[----:B0-----:R-:W-:-:S05]  /*4360*/  VIADD R83, R82, 0xffffff80 ;  /* 0xffffff8052537836 */ /* 0x001fca0000000000 */
[----:B------:R-:W-:-:S04]  /*4370*/  LEA.HI R82, R83, R83, RZ, 0x1 ;  /* 0x0000005353527211 */ /* 0x000fc800078f08ff */
[----:B------:R-:W-:-:S05]  /*4380*/  LOP3.LUT R82, R82, 0xfffffffe, RZ, 0xc0, !PT ;  /* 0xfffffffe52527812 */ /* 0x000fca00078ec0ff */
[----:B------:R-:W-:-:S04]  /*4390*/  IMAD.IADD R82, R83, 0x1, -R82 ;  /* 0x0000000153527824 */ /* 0x000fc800078e0a52 */
[----:B------:R-:W-:Y:S01]  /*43a0*/  IMAD.SHL.U32 R82, R82, 0x10, RZ ;  /* 0x0000001052527824 */ /* 0x000fe200078e00ff */
[----:B------:R-:W-:-:S04]  /*43b0*/  IADD3.X R39, R5, UR7, R43, P3, P5 ;  /* 0x0000000705277c10 */ /* 0x000fc80009fea42b */
[----:B------:R-:W-:Y:S02]  /*43c0*/  ISETP.GE.AND P3, PT, R82, R90, PT ;  /* 0x0000005a5200720c */ /* 0x000fe40003f66270 */
[----:B------:R-:W-:Y:S02]  /*43d0*/  CS2R R10, SRZ ;  /* 0x00000000000a7805 */ /* 0x000fe4000001ff00 */
[----:B------:R-:W-:Y:S02]  /*43e0*/  CS2R R8, SRZ ;  /* 0x0000000000087805 */ /* 0x000fe4000001ff00 */
[----:B------:R-:W-:Y:S02]  /*43f0*/  CS2R R30, SRZ ;  /* 0x00000000001e7805 */ /* 0x000fe4000001ff00 */
[----:B------:R-:W-:-:S05]  /*4400*/  CS2R R28, SRZ ;  /* 0x00000000001c7805 */ /* 0x000fca000001ff00 */
[----:B------:R0:W5:Y:S04]  /*4410*/  @!P3 LDG.E.128 R12, desc[UR40][R40.64] ;  /* 0x00000028280cb981 */ /* 0x000168000c1e1d00 */
[----:B------:R0:W5:Y:S01]  /*4420*/  @!P3 LDG.E.128 R32, desc[UR40][R38.64] ;  /* 0x000000282620b981 */ /* 0x000162000c1e1d00 */
[----:B--2---:R-:W-:-:S13]  /*4430*/  ISETP.GE.AND P5, PT, R78, R90, PT ;  /* 0x0000005a4e00720c */ /* 0x004fda0003fa6270 */
[----:B------:R0:W5:Y:S04]  /*4440*/  @!P5 LDG.E.128 R8, desc[UR40][R40.64+0x20] ;  /* 0x000020282808d981 */ /* 0x000168000c1e1d00 */
[----:B------:R0:W5:Y:S02]  /*4450*/  @!P5 LDG.E.128 R28, desc[UR40][R38.64+0x20] ;  /* 0x00002028261cd981 */ /* 0x000164000c1e1d00 */
.L_x_9081:
[----:B------:R-:W-:Y:S05]  /*4460*/  BSYNC B1 ;  /* 0x0000000000017941 */ /* 0x000fea0003800000 */
.L_x_9080:
        /* <DEDUP_REMOVED lines=11> */
.L_x_9082:
[----:B0-----:R-:W2:Y:S01]  /*4520*/  LDL R38, [R1+0x8] ;  /* 0x0000080001267983 */ /* 0x001ea20000100800 */
[----:B------:R-:W-:Y:S01]  /*4530*/  IMAD R86, R19, 0x8, R17 ;  /* 0x0000000813567824 */ /* 0x000fe200078e0211 */
[----:B------:R-:W-:Y:S01]  /*4540*/  BSSY B1, `(.L_x_9083) ;  /* 0x0000004000017945 */ /* 0x000fe20003800000 */
[----:B--2---:R-:W-:-:S04]  /*4550*/  SHF.L.U32 R89, R38, 0x1f, RZ ;  /* 0x0000001f26597819 */ /* 0x004fc800000006ff */
[----:B------:R-:W0:Y:S02]  /*4560*/  SYNCS.PHASECHK.TRANS64.TRYWAIT P5, [R86+URZ+0x19c90], R89 ;  /* 0x019c9059560075a7 */ /* 0x000e2400080a017f */
[----:B0-----:R-:W-:Y:S05]  /*4570*/  @!P5 BRA `(.L_x_9084) ;  /* 0x000001c00034d947 */ /* 0x001fea0003800000 */
.L_x_9395:
[----:B------:R-:W-:Y:S05]  /*4580*/  BSYNC B1 ;  /* 0x0000000000017941 */ /* 0x000fea0003800000 */
.L_x_9083:
[----:B------:R-:W-:Y:S05]  /*4590*/  @P4 BRA `(.L_x_9069) ;  /* 0x0000002000804947 */ /* 0x000fea0003800000 */
[----:B------:R-:W1:Y:S01]  /*45a0*/  LDC R96, c[0x0][0x2e4] ;  /* 0x0000b900ff607b82 */ /* 0x000e620000000800 */
[----:B------:R-:W-:Y:S01]  /*45b0*/  ISETP.NE.AND P4, PT, R60, RZ, PT ;  /* 0x000000ff3c00720c */ /* 0x000fe20003f85270 */
[----:B------:R-:W-:Y:S01]  /*45c0*/  ULDC.64 UR4, c[0x0][0x2f0] ;  /* 0x0000bc0000047ab9 */ /* 0x000fe20000000a00 */
[----:B------:R-:W-:Y:S01]  /*45d0*/  SHF.R.S32.HI R38, RZ, 0x1f, R23 ;  /* 0x0000001fff267819 */ /* 0x000fe20000011417 */
[----:B------:R-:W-:Y:S01]  /*45e0*/  IMAD.MOV.U32 R78, RZ, RZ, R36 ;  /* 0x000000ffff4e7224 */ /* 0x000fe200078e0024 */
[----:B------:R-:W-:Y:S03]  /*45f0*/  BSSY B1, `(.L_x_9085) ;  /* 0x0000107000017945 */ /* 0x000fe60003800000 */
[----:B------:R-:W-:Y:S02]  /*4600*/  IMAD R38, R38, UR4, RZ ;  /* 0x0000000426267c24 */ /* 0x000fe4000f8e02ff */
[----:B------:R-:W-:-:S04]  /*4610*/  IMAD.WIDE.U32 R78, R23, UR4, R78 ;  /* 0x00000004174e7c25 */ /* 0x000fc8000f8e004e */
[----:B------:R-:W-:-:S04]  /*4620*/  IMAD R95, R23, UR5, R38 ;  /* 0x00000005175f7c24 */ /* 0x000fc8000f8e0226 */
[----:B------:R-:W-:Y:S02]  /*4630*/  IMAD.IADD R95, R95, 0x1, R79 ;  /* 0x000000015f5f7824 */ /* 0x000fe400078e024f */
[----:B-1----:R-:W-:Y:S01]  /*4640*/  IMAD.IADD R98, R96, 0x1, -R61 ;  /* 0x0000000160627824 */ /* 0x002fe200078e0a3d */
[----:B------:R-:W-:Y:S06]  /*4650*/  @!P4 BRA `(.L_x_9086) ;  /* 0x000000100000c947 */ /* 0x000fec0003800000 */
[----:B------:R-:W2:Y:S04]  /*4660*/  LDL R82, [R1+0x34] ;  /* 0x0000340001527983 */ /* 0x000ea80000100800 */
[----:B------:R-:W3:Y:S04]  /*4670*/  LDL R43, [R1+0x68] ;  /* 0x00006800012b7983 */ /* 0x000ee80000100800 */
[----:B------:R-:W4:Y:S01]  /*4680*/  LDL R41, [R1+0x40] ;  /* 0x0000400001297983 */ /* 0x000f220000100800 */
[----:B------:R-:W1:Y:S02]  /*4690*/  S2R R39, SR_TID.X ;  /* 0x0000000000277919 */ /* 0x000e640000002100 */
[----:B-1----:R-:W-:-:S05]  /*46a0*/  VIADD R40, R39, 0xffffff80 ;  /* 0xffffff8027287836 */ /* 0x002fca0000000000 */
[----:B------:R-:W-:-:S04]  /*46b0*/  LEA.HI R39, R40, R40, RZ, 0x1 ;  /* 0x0000002828277211 */ /* 0x000fc800078f08ff */
[----:B------:R-:W-:-:S05]  /*46c0*/  LOP3.LUT R39, R39, 0xfffffffe, RZ, 0xc0, !PT ;  /* 0xfffffffe27277812 */ /* 0x000fca00078ec0ff */
[----:B------:R-:W-:-:S04]  /*46d0*/  IMAD.IADD R39, R40, 0x1, -R39 ;  /* 0x0000000128277824 */ /* 0x000fc800078e0a27 */
[----:B------:R-:W-:-:S05]  /*46e0*/  IMAD.SHL.U32 R39, R39, 0x10, RZ ;  /* 0x0000001027277824 */ /* 0x000fca00078e00ff */
[----:B------:R-:W-:-:S04]  /*46f0*/  ISETP.GE.AND P5, PT, R39, R81, PT ;  /* 0x000000512700720c */ /* 0x000fc80003fa6270 */
[----:B------:R-:W-:-:S04]  /*4700*/  SEL R36, R61, R98, !P5 ;  /* 0x000000623d247207 */ /* 0x000fc80006800000 */
[----:B------:R-:W-:-:S04]  /*4710*/  SHF.R.S32.HI R37, RZ, 0x1f, R36 ;  /* 0x0000001fff257819 */ /* 0x000fc80000011424 */
[----:B------:R-:W-:-:S04]  /*4720*/  LEA.HI R37, R37, R36, RZ, 0x5 ;  /* 0x0000002425257211 */ /* 0x000fc800078f28ff */
[----:B------:R-:W-:-:S04]  /*4730*/  SHF.R.S32.HI R36, RZ, 0x5, R37 ;  /* 0x00000005ff247819 */ /* 0x000fc80000011425 */
[----:B------:R-:W-:Y:S02]  /*4740*/  LEA.HI.SX32 R36, R73, R36, 0x1c ;  /* 0x0000002449247211 */ /* 0x000fe400078fe2ff */
[----:B------:R-:W-:-:S03]  /*4750*/  IADD3 R83, P4, P5, R58, R78, R20 ;  /* 0x0000004e3a537210 */ /* 0x000fc60007d9e014 */
[----:B------:R-:W-:Y:S01]  /*4760*/  IMAD.SHL.U32 R37, R36, 0x10, RZ ;  /* 0x0000001024257824 */ /* 0x000fe200078e00ff */
[----:B------:R-:W-:-:S04]  /*4770*/  IADD3.X R40, R80, R95, R4, P4, P5 ;  /* 0x0000005f50287210 */ /* 0x000fc800027ea404 */
[----:B------:R-:W-:Y:S02]  /*4780*/  ISETP.GE.AND P4, PT, R37, R96, PT ;  /* 0x000000602500720c */ /* 0x000fe40003f86270 */
[----:B------:R-:W-:-:S05]  /*4790*/  LEA.HI R36, R36, R36, RZ, 0x1 ;  /* 0x0000002424247211 */ /* 0x000fca00078f08ff */
[----:B------:R-:W-:-:S06]  /*47a0*/  IMAD.SHL.U32 R36, R36, 0x800, RZ ;  /* 0x0000080024247824 */ /* 0x000fcc00078e00ff */
[--C-:B------:R-:W-:Y:S02]  /*47b0*/  @!P4 SHF.R.S32.HI R38, RZ, 0x1f, R37.reuse ;  /* 0x0000001fff26c819 */ /* 0x100fe40000011425 */
[--C-:B------:R-:W-:Y:S02]  /*47c0*/  @!P4 IADD3 R85, P5, P6, R58, R78, R37.reuse ;  /* 0x0000004e3a55c210 */ /* 0x100fe40007ebe025 */
[----:B------:R-:W-:Y:S02]  /*47d0*/  LOP3.LUT R36, R36, 0xfffff000, RZ, 0xc0, !PT ;  /* 0xfffff00024247812 */ /* 0x000fe400078ec0ff */
[----:B------:R-:W-:Y:S01]  /*47e0*/  @!P4 IADD3.X R42, R80, R95, R38, P5, P6 ;  /* 0x0000005f502ac210 */ /* 0x000fe20002fec426 */
[----:B------:R-:W-:Y:S01]  /*47f0*/  BSSY B2, `(.L_x_9087) ;  /* 0x00000e4000027945 */ /* 0x000fe20003800000 */
[----:B--2---:R-:W-:-:S04]  /*4800*/  LOP3.LUT R37, R82, 0x10, R37, 0xf8, !PT ;  /* 0x0000001052257812 */ /* 0x004fc800078ef825 */
[----:B---3--:R-:W-:Y:S02]  /*4810*/  LOP3.LUT R37, R37, R43, RZ, 0x3c, !PT ;  /* 0x0000002b25257212 */ /* 0x008fe400078e3cff */
[----:B------:R-:W-:Y:S02]  /*4820*/  IADD3 R82, P5, R83, R76, RZ ;  /* 0x0000004c53527210 */ /* 0x000fe40007fbe0ff */
[----:B----4-:R-:W-:Y:S01]  /*4830*/  IADD3 R38, R37, R36, R41 ;  /* 0x0000002425267210 */ /* 0x010fe20007ffe029 */
[C---:B------:R-:W-:Y:S02]  /*4840*/  IMAD R36, R19.reuse, 0x3000, R71 ;  /* 0x0000300013247824 */ /* 0x040fe400078e0247 */
[----:B------:R-:W-:Y:S02]  /*4850*/  IMAD.X R83, R40, 0x1, R77, P5 ;  /* 0x0000000128537824 */ /* 0x000fe400028e064d */
[----:B------:R-:W-:Y:S01]  /*4860*/  IMAD R38, R19, 0x3000, R38 ;  /* 0x0000300013267824 */ /* 0x000fe200078e0226 */
[----:B------:R-:W-:Y:S01]  /*4870*/  @!P4 IADD3 R84, P5, R85, R76, RZ ;  /* 0x0000004c5554c210 */ /* 0x000fe20007fbe0ff */
[----:B------:R-:W-:-:S02]  /*4880*/  IMAD.IADD R36, R17, 0x1, R36 ;  /* 0x0000000111247824 */ /* 0x000fc400078e0224 */
[----:B------:R-:W-:Y:S02]  /*4890*/  IMAD.IADD R40, R17, 0x1, R38 ;  /* 0x0000000111287824 */ /* 0x000fe400078e0226 */
[----:B------:R-:W-:Y:S01]  /*48a0*/  @!P4 IMAD.X R85, R42, 0x1, R77, P5 ;  /* 0x000000012a55c824 */ /* 0x000fe200028e064d */
[----:B------:R-:W-:Y:S02]  /*48b0*/  ISETP.GE.AND P5, PT, R39, R90, PT ;  /* 0x0000005a2700720c */ /* 0x000fe40003fa6270 */
[----:B------:R-:W1:Y:S04]  /*48c0*/  LDS.128 R36, [R36+0x13800] ;  /* 0x0138000024247984 */ /* 0x000e680000000c00 */
[----:B------:R-:W2:Y:S07]  /*48d0*/  LDS.128 R40, [R40+0x13800] ;  /* 0x0138000028287984 */ /* 0x000eae0000000c00 */
[----:B------:R-:W-:Y:S05]  /*48e0*/  @P5 BRA `(.L_x_9088) ;  /* 0x0000000c00505947 */ /* 0x000fea0003800000 */
[--C-:B------:R-:W-:Y:S02]  /*48f0*/  SHF.R.U32.HI R110, RZ, 0x8, R13.reuse ;  /* 0x00000008ff6e7819 */ /* 0x100fe4000001160d */
[--C-:B------:R-:W-:Y:S02]  /*4900*/  SHF.R.U32.HI R14, RZ, 0x10, R13.reuse ;  /* 0x00000010ff0e7819 */ /* 0x100fe4000001160d */
[----:B------:R-:W-:Y:S02]  /*4910*/  LOP3.LUT R102, R13, 0xff, RZ, 0xc0, !PT ;  /* 0x000000ff0d667812 */ /* 0x000fe400078ec0ff */
[----:B------:R-:W-:Y:S01]  /*4920*/  SHF.R.U32.HI R109, RZ, 0x18, R13 ;  /* 0x00000018ff6d7819 */ /* 0x000fe2000001160d */
[----:B------:R-:W-:Y:S01]  /*4930*/  IMAD.U32 R14, R14, 0x10000, RZ ;  /* 0x000100000e0e7824 */ /* 0x000fe200078e00ff */
[--C-:B------:R-:W-:Y:S02]  /*4940*/  SHF.R.U32.HI R12, RZ, 0x10, R15.reuse ;  /* 0x00000010ff0c7819 */ /* 0x100fe4000001160f */
[----:B------:R-:W-:-:S02]  /*4950*/  SHF.R.U32.HI R32, RZ, 0x8, R15 ;  /* 0x00000008ff207819 */ /* 0x000fc4000001160f */
[----:B------:R-:W-:Y:S01]  /*4960*/  LOP3.LUT R103, R15, 0xff, RZ, 0xc0, !PT ;  /* 0x000000ff0f677812 */ /* 0x000fe200078ec0ff */
[----:B------:R-:W-:Y:S01]  /*4970*/  IMAD.U32 R12, R12, 0x10000, RZ ;  /* 0x000100000c0c7824 */ /* 0x000fe200078e00ff */
[----:B------:R-:W-:Y:S01]  /*4980*/  SHF.R.U32.HI R108, RZ, 0x18, R15 ;  /* 0x00000018ff6c7819 */ /* 0x000fe2000001160f */
[----:B------:R-:W-:Y:S01]  /*4990*/  IMAD.SHL.U32 R32, R32, 0x100, RZ ;  /* 0x0000010020207824 */ /* 0x000fe200078e00ff */
[--C-:B------:R-:W-:Y:S02]  /*49a0*/  SHF.R.U32.HI R13, RZ, 0x10, R33.reuse ;  /* 0x00000010ff0d7819 */ /* 0x100fe40000011621 */
[--C-:B------:R-:W-:Y:S02]  /*49b0*/  SHF.R.U32.HI R34, RZ, 0x8, R33.reuse ;  /* 0x00000008ff227819 */ /* 0x100fe40000011621 */
[----:B------:R-:W-:Y:S01]  /*49c0*/  LOP3.LUT R104, R33, 0xff, RZ, 0xc0, !PT ;  /* 0x000000ff21687812 */ /* 0x000fe200078ec0ff */
[----:B------:R-:W-:Y:S01]  /*49d0*/  IMAD.U32 R13, R13, 0x10000, RZ ;  /* 0x000100000d0d7824 */ /* 0x000fe200078e00ff */
[----:B------:R-:W-:Y:S01]  /*49e0*/  SHF.R.U32.HI R105, RZ, 0x18, R33 ;  /* 0x00000018ff697819 */ /* 0x000fe20000011621 */
[----:B------:R-:W-:Y:S01]  /*49f0*/  IMAD.SHL.U32 R34, R34, 0x100, RZ ;  /* 0x0000010022227824 */ /* 0x000fe200078e00ff */
[----:B------:R-:W-:-:S02]  /*4a00*/  SHF.R.U32.HI R15, RZ, 0x10, R35 ;  /* 0x00000010ff0f7819 */ /* 0x000fc40000011623 */
[--C-:B------:R-:W-:Y:S02]  /*4a10*/  SHF.R.U32.HI R33, RZ, 0x8, R35.reuse ;  /* 0x00000008ff217819 */ /* 0x100fe40000011623 */
[----:B------:R-:W-:Y:S02]  /*4a20*/  LOP3.LUT R106, R35, 0xff, RZ, 0xc0, !PT ;  /* 0x000000ff236a7812 */ /* 0x000fe400078ec0ff */
[----:B------:R-:W-:Y:S01]  /*4a30*/  SHF.R.U32.HI R107, RZ, 0x18, R35 ;  /* 0x00000018ff6b7819 */ /* 0x000fe20000011623 */
[----:B------:R-:W-:Y:S01]  /*4a40*/  IMAD.SHL.U32 R35, R110, 0x100, RZ ;  /* 0x000001006e237824 */ /* 0x000fe200078e00ff */
[----:B------:R-:W-:Y:S01]  /*4a50*/  PRMT R102, R109, 0x654, R102 ;  /* 0x000006546d667816 */ /* 0x000fe20000000066 */
[----:B------:R-:W-:Y:S01]  /*4a60*/  IMAD.SHL.U32 R33, R33, 0x100, RZ ;  /* 0x0000010021217824 */ /* 0x000fe200078e00ff */
[----:B------:R-:W-:Y:S02]  /*4a70*/  PRMT R105, R105, 0x654, R104 ;  /* 0x0000065469697816 */ /* 0x000fe40000000068 */
[----:B------:R-:W-:Y:S01]  /*4a80*/  PRMT R104, R107, 0x654, R106 ;  /* 0x000006546b687816 */ /* 0x000fe2000000006a */
[----:B------:R-:W-:Y:S01]  /*4a90*/  IMAD.U32 R107, R15, 0x10000, RZ ;  /* 0x000100000f6b7824 */ /* 0x000fe200078e00ff */
[----:B------:R-:W-:-:S02]  /*4aa0*/  LOP3.LUT R35, R102, 0xff00, R35, 0xf8, !PT ;  /* 0x0000ff0066237812 */ /* 0x000fc400078ef823 */
[----:B------:R-:W-:Y:S02]  /*4ab0*/  PRMT R103, R108, 0x654, R103 ;  /* 0x000006546c677816 */ /* 0x000fe40000000067 */
[----:B------:R-:W-:Y:S02]  /*4ac0*/  LOP3.LUT R106, R105, 0xff00, R34, 0xf8, !PT ;  /* 0x0000ff00696a7812 */ /* 0x000fe400078ef822 */
[----:B------:R-:W-:Y:S02]  /*4ad0*/  LOP3.LUT R108, R104, 0xff00, R33, 0xf8, !PT ;  /* 0x0000ff00686c7812 */ /* 0x000fe400078ef821 */
        /* <DEDUP_REMOVED lines=16> */
[----:B------:R-:W-:Y:S01]  /*4be0*/  F2FP.F16.E4M3.UNPACK_B R106, R101 ;  /* 0x00000065ff6a723e */ /* 0x000fe200020006ff */
[-C--:B------:R-:W-:Y:S01]  /*4bf0*/  FFMA.FTZ R32, R32, R103.reuse, -R109 ;  /* 0x0000006720207223 */ /* 0x080fe2000001086d */
[----:B------:R-:W-:Y:S01]  /*4c00*/  FFMA.FTZ R33, R33, R103, R110 ;  /* 0x0000006721217223 */ /* 0x000fe2000001006e */
[----:B------:R-:W-:Y:S01]  /*4c10*/  F2FP.F16.E4M3.UNPACK_B R103, R100 ;  /* 0x00000064ff67723e */ /* 0x000fe200020006ff */
[----:B------:R-:W-:Y:S01]  /*4c20*/  HADD2.F32 R109, -RZ, R104.H1_H1 ;  /* 0x30000068ff6d7230 */ /* 0x000fe20000004100 */
[----:B------:R-:W-:Y:S01]  /*4c30*/  F2FP.F16.E4M3.UNPACK_B R100, R36 ;  /* 0x00000024ff64723e */ /* 0x000fe200020006ff */
[----:B------:R-:W-:Y:S01]  /*4c40*/  HADD2.F32 R102, -RZ, R35.H1_H1 ;  /* 0x30000023ff667230 */ /* 0x000fe20000004100 */
[----:B------:R-:W-:Y:S01]  /*4c50*/  LOP3.LUT R13, R108, 0xff0000, R107, 0xf8, !PT ;  /* 0x00ff00006c0d7812 */ /* 0x000fe200078ef86b */
[----:B------:R-:W-:Y:S01]  /*4c60*/  HADD2.F32 R107, -RZ, R106.H0_H0 ;  /* 0x2000006aff6b7230 */ /* 0x000fe20000004100 */
[----:B------:R-:W-:Y:S01]  /*4c70*/  F2FP.F16.E4M3.UNPACK_B R40, R40 ;  /* 0x00000028ff28723e */ /* 0x000fe200020006ff */
[----:B------:R-:W-:-:S02]  /*4c80*/  HADD2.F32 R36, -RZ, R100.H0_H0 ;  /* 0x20000064ff247230 */ /* 0x000fc40000004100 */
[-C--:B------:R-:W-:Y:S01]  /*4c90*/  FMUL.FTZ R35, R102, R109.reuse ;  /* 0x0000006d66237220 */ /* 0x080fe20000410000 */
[C---:B------:R-:W-:Y:S01]  /*4ca0*/  FMUL.FTZ R109, R34.reuse, R109 ;  /* 0x0000006d226d7220 */ /* 0x040fe20000410000 */
[----:B------:R-:W-:Y:S02]  /*4cb0*/  HADD2.F32 R104, -RZ, R103.H0_H0 ;  /* 0x20000067ff687230 */ /* 0x000fe40000004100 */
[----:B------:R-:W-:Y:S02]  /*4cc0*/  HADD2.F32 R101, -RZ, R40.H0_H0 ;  /* 0x20000028ff657230 */ /* 0x000fe40000004100 */
[-C--:B------:R-:W-:Y:S01]  /*4cd0*/  FFMA.FTZ R35, R34, R105.reuse, -R35 ;  /* 0x0000006922237223 */ /* 0x080fe20000010823 */
[----:B------:R-:W-:Y:S01]  /*4ce0*/  FFMA.FTZ R34, R102, R105, R109 ;  /* 0x0000006966227223 */ /* 0x000fe2000001006d */
        /* <DEDUP_REMOVED lines=22> */
[----:B------:R-:W-:Y:S02]  /*4e50*/  HADD2.F32 R106, -RZ, R104.H1_H1 ;  /* 0x30000068ff6a7230 */ /* 0x000fe40000004100 */
[----:B------:R-:W-:Y:S01]  /*4e60*/  FMUL.FTZ R110, R102, R109 ;  /* 0x0000006d666e7220 */ /* 0x000fe20000410000 */
[----:B------:R-:W-:Y:S01]  /*4e70*/  HADD2.F32 R108, -RZ, R107.H0_H0 ;  /* 0x2000006bff6c7230 */ /* 0x000fe20000004100 */
[----:B------:R-:W-:Y:S01]  /*4e80*/  F2FP.SATFINITE.E4M3.F32.PACK_AB_MERGE_C R33, R34, R33, RZ ;  /* 0x000000212221723e */ /* 0x000fe200048070ff */
[----:B------:R-:W-:-:S02]  /*4e90*/  HADD2.F32 R104, -RZ, R100.H1_H1 ;  /* 0x30000064ff687230 */ /* 0x000fc40000004100 */
[----:B------:R-:W-:Y:S01]  /*4ea0*/  FMUL.FTZ R109, R106, R111 ;  /* 0x0000006f6a6d7220 */ /* 0x000fe20000410000 */
[----:B------:R-:W-:Y:S02]  /*4eb0*/  HADD2.F32 R107, -RZ, R107.H1_H1 ;  /* 0x3000006bff6b7230 */ /* 0x000fe40000004100 */
[-C--:B------:R-:W-:Y:S01]  /*4ec0*/  FFMA.FTZ R100, R102, R108.reuse, -R113 ;  /* 0x0000006c66647223 */ /* 0x080fe20000010871 */
[----:B------:R-:W-:Y:S01]  /*4ed0*/  FFMA.FTZ R102, R105, R108, R110 ;  /* 0x0000006c69667223 */ /* 0x000fe2000001006e */
[----:B------:R-:W-:Y:S01]  /*4ee0*/  F2FP.F16.E4M3.UNPACK_B R108, R97 ;  /* 0x00000061ff6c723e */ /* 0x000fe200020006ff */
[C---:B------:R-:W-:Y:S01]  /*4ef0*/  FMUL.FTZ R111, R104.reuse, R111 ;  /* 0x0000006f686f7220 */ /* 0x040fe20000410000 */
[-C--:B------:R-:W-:Y:S01]  /*4f00*/  FFMA.FTZ R97, R104, R107.reuse, -R109 ;  /* 0x0000006b68617223 */ /* 0x080fe2000001086d */
[----:B------:R-:W-:Y:S01]  /*4f10*/  F2FP.F16.E4M3.UNPACK_B R104, R42 ;  /* 0x0000002aff68723e */ /* 0x000fe200020006ff */
[----:B------:R-:W-:Y:S02]  /*4f20*/  HADD2.F32 R42, -RZ, R38.H0_H0 ;  /* 0x20000026ff2a7230 */ /* 0x000fe40000004100 */
[----:B------:R-:W-:Y:S01]  /*4f30*/  FFMA.FTZ R105, R106, R107, R111 ;  /* 0x0000006b6a697223 */ /* 0x000fe2000001006f */
[----:B------:R-:W-:Y:S01]  /*4f40*/  F2FP.F16.E4M3.UNPACK_B R106, R99 ;  /* 0x00000063ff6a723e */ /* 0x000fe200020006ff */
[----:B------:R-:W-:Y:S01]  /*4f50*/  HADD2.F32 R110, -RZ, R108.H0_H0 ;  /* 0x2000006cff6e7230 */ /* 0x000fe20000004100 */
[----:B------:R-:W-:Y:S01]  /*4f60*/  F2FP.SATFINITE.E4M3.F32.PACK_AB_MERGE_C R32, R35, R32, RZ ;  /* 0x000000202320723e */ /* 0x000fe200048070ff */
[----:B------:R-:W-:Y:S01]  /*4f70*/  HADD2.F32 R99, -RZ, R104.H0_H0 ;  /* 0x20000068ff637230 */ /* 0x000fe20000004100 */
[----:B------:R-:W-:Y:S01]  /*4f80*/  F2FP.SATFINITE.E4M3.F32.PACK_AB_MERGE_C R40, R101, R40, R33 ;  /* 0x000000286528723e */ /* 0x000fe20004807021 */
[----:B------:R-:W-:Y:S01]  /*4f90*/  HADD2.F32 R111, -RZ, R108.H1_H1 ;  /* 0x3000006cff6f7230 */ /* 0x000fe20000004100 */
[----:B------:R-:W-:Y:S01]  /*4fa0*/  F2FP.F16.E4M3.UNPACK_B R34, R41 ;  /* 0x00000029ff22723e */ /* 0x000fe200020006ff */
        /* <DEDUP_REMOVED lines=8> */
[----:B------:R-:W-:Y:S01]  /*5030*/  F2FP.F16.E4M3.UNPACK_B R35, R15 ;  /* 0x0000000fff23723e */ /* 0x000fe200020006ff */
[----:B------:R-:W-:Y:S01]  /*5040*/  FFMA.FTZ R113, R42, R107, -R113 ;  /* 0x0000006b2a717223 */ /* 0x000fe20000010871 */
[----:B------:R-:W-:Y:S01]  /*5050*/  F2FP.F16.E4M3.UNPACK_B R33, R37 ;  /* 0x00000025ff21723e */ /* 0x000fe200020006ff */
[----:B------:R-:W-:Y:S01]  /*5060*/  FFMA.FTZ R42, R99, R107, R110 ;  /* 0x0000006b632a7223 */ /* 0x000fe2000001006e */
[-C--:B------:R-:W-:Y:S01]  /*5070*/  FFMA.FTZ R111, R104, R109.reuse, R111 ;  /* 0x0000006d686f7223 */ /* 0x080fe2000001006f */
[----:B------:R-:W-:Y:S01]  /*5080*/  F2FP.SATFINITE.E4M3.F32.PACK_AB_MERGE_C R100, R97, R100, RZ ;  /* 0x000000646164723e */ /* 0x000fe200048070ff */
[----:B------:R-:W-:Y:S01]  /*5090*/  FFMA.FTZ R38, R38, R109, -R115 ;  /* 0x0000006d26267223 */ /* 0x000fe20000010873 */
[----:B------:R-:W-:Y:S01]  /*50a0*/  F2FP.SATFINITE.E4M3.F32.PACK_AB_MERGE_C R36, R103, R36, R32 ;  /* 0x000000246724723e */ /* 0x000fe20004807020 */
[--C-:B------:R-:W-:Y:S01]  /*50b0*/  HADD2.F32 R97, -RZ, R34.reuse.H0_H0 ;  /* 0x20000022ff617230 */ /* 0x100fe20000004100 */
[----:B------:R-:W-:Y:S01]  /*50c0*/  F2FP.SATFINITE.E4M3.F32.PACK_AB_MERGE_C R102, R105, R102, RZ ;  /* 0x000000666966723e */ /* 0x000fe200048070ff */
[----:B------:R-:W-:Y:S01]  /*50d0*/  HADD2.F32 R101, -RZ, R35.H0_H0 ;  /* 0x20000023ff657230 */ /* 0x000fe20000004100 */
[----:B------:R-:W-:Y:S01]  /*50e0*/  F2FP.F16.E4M3.UNPACK_B R99, R14 ;  /* 0x0000000eff63723e */ /* 0x000fe200020006ff */
[----:B------:R-:W-:Y:S01]  /*50f0*/  HADD2.F32 R32, -RZ, R33.H0_H0 ;  /* 0x20000021ff207230 */ /* 0x000fe20000004100 */
[----:B------:R-:W-:Y:S01]  /*5100*/  F2FP.SATFINITE.E4M3.F32.PACK_AB_MERGE_C R42, R111, R42, R102 ;  /* 0x0000002a6f2a723e */ /* 0x000fe20004807066 */
[----:B------:R-:W-:Y:S01]  /*5110*/  HADD2.F32 R34, -RZ, R34.H1_H1 ;  /* 0x30000022ff227230 */ /* 0x000fe20000004100 */
[----:B------:R-:W-:Y:S01]  /*5120*/  F2FP.SATFINITE.E4M3.F32.PACK_AB_MERGE_C R38, R38, R113, R100 ;  /* 0x000000712626723e */ /* 0x000fe20004807064 */
[-C--:B------:R-:W-:Y:S01]  /*5130*/  FMUL.FTZ R103, R97, R101.reuse ;  /* 0x0000006561677220 */ /* 0x080fe20000410000 */
[----:B------:R-:W-:Y:S01]  /*5140*/  FMUL.FTZ R102, R32, R101 ;  /* 0x0000006520667220 */ /* 0x000fe20000410000 */
[----:B------:R-:W-:Y:S01]  /*5150*/  HADD2.F32 R100, -RZ, R99.H0_H0 ;  /* 0x20000063ff647230 */ /* 0x000fe20000004100 */
[----:B------:R-:W-:Y:S01]  /*5160*/  F2FP.F16.E4M3.UNPACK_B R41, R41.H1 ;  /* 0x00000029ff29723e */ /* 0x000fe200030006ff */
[----:B------:R-:W-:Y:S01]  /*5170*/  HADD2.F32 R101, -RZ, R35.H1_H1 ;  /* 0x30000023ff657230 */ /* 0x000fe20000004100 */
[----:B------:R-:W-:Y:S01]  /*5180*/  F2FP.F16.E4M3.UNPACK_B R37, R37.H1 ;  /* 0x00000025ff25723e */ /* 0x000fe200030006ff */
[----:B------:R-:W-:-:S02]  /*5190*/  HADD2.F32 R35, -RZ, R33.H1_H1 ;  /* 0x30000021ff237230 */ /* 0x000fc40000004100 */
[-C--:B------:R-:W-:Y:S01]  /*51a0*/  FFMA.FTZ R32, R32, R100.reuse, -R103 ;  /* 0x0000006420207223 */ /* 0x080fe20000010867 */
[----:B------:R-:W-:Y:S01]  /*51b0*/  FFMA.FTZ R33, R97, R100, R102 ;  /* 0x0000006461217223 */ /* 0x000fe20000010066 */
[----:B------:R-:W-:Y:S02]  /*51c0*/  HADD2.F32 R99, -RZ, R99.H1_H1 ;  /* 0x30000063ff637230 */ /* 0x000fe40000004100 */
[CC--:B------:R-:W-:Y:S01]  /*51d0*/  FMUL.FTZ R100, R34.reuse, R101.reuse ;  /* 0x0000006522647220 */ /* 0x0c0fe20000410000 */
[----:B------:R-:W-:Y:S01]  /*51e0*/  FMUL.FTZ R97, R35, R101 ;  /* 0x0000006523617220 */ /* 0x000fe20000410000 */
[----:B------:R-:W-:Y:S01]  /*51f0*/  F2FP.F16.E4M3.UNPACK_B R101, R15.H1 ;  /* 0x0000000fff65723e */ /* 0x000fe200030006ff */
[----:B------:R-:W-:Y:S01]  /*5200*/  HADD2.F32 R15, -RZ, R37.H0_H0 ;  /* 0x20000025ff0f7230 */ /* 0x000fe20000004100 */
[----:B------:R-:W-:Y:S01]  /*5210*/  F2FP.F16.E4M3.UNPACK_B R14, R14.H1 ;  /* 0x0000000eff0e723e */ /* 0x000fe200030006ff */
[----:B------:R-:W-:Y:S01]  /*5220*/  FFMA.FTZ R34, R34, R99, R97 ;  /* 0x0000006322227223 */ /* 0x000fe20000010061 */
[----:B------:R-:W-:-:S02]  /*5230*/  HADD2.F32 R97, -RZ, R41.H0_H0 ;  /* 0x20000029ff617230 */ /* 0x000fc40000004100 */
[----:B------:R-:W-:Y:S01]  /*5240*/  FFMA.FTZ R35, R35, R99, -R100 ;  /* 0x0000006323237223 */ /* 0x000fe20000010864 */
[----:B------:R-:W-:Y:S01]  /*5250*/  HADD2.F32 R104, -RZ, R101.H0_H0 ;  /* 0x20000065ff687230 */ /* 0x000fe20000004100 */
[----:B------:R-:W-:Y:S01]  /*5260*/  F2FP.F16.E4M3.UNPACK_B R99, R43 ;  /* 0x0000002bff63723e */ /* 0x000fe200020006ff */
[--C-:B------:R-:W-:Y:S01]  /*5270*/  HADD2.F32 R102, -RZ, R14.reuse.H0_H0 ;  /* 0x2000000eff667230 */ /* 0x100fe20000004100 */
[----:B------:R-:W-:Y:S01]  /*5280*/  F2FP.F16.E4M3.UNPACK_B R107, R13 ;  /* 0x0000000dff6b723e */ /* 0x000fe200020006ff */
[----:B------:R-:W-:Y:S02]  /*5290*/  HADD2.F32 R100, -RZ, R41.H1_H1 ;  /* 0x30000029ff647230 */ /* 0x000fe40000004100 */
[-C--:B------:R-:W-:Y:S01]  /*52a0*/  FMUL.FTZ R106, R97, R104.reuse ;  /* 0x00000068616a7220 */ /* 0x080fe20000410000 */
[----:B------:R-:W-:Y:S02]  /*52b0*/  HADD2.F32 R37, -RZ, R37.H1_H1 ;  /* 0x30000025ff257230 */ /* 0x000fe40000004100 */
[----:B------:R-:W-:Y:S01]  /*52c0*/  FMUL.FTZ R104, R15, R104 ;  /* 0x000000680f687220 */ /* 0x000fe20000410000 */
[----:B------:R-:W-:Y:S01]  /*52d0*/  HADD2.F32 R41, -RZ, R101.H1_H1 ;  /* 0x30000065ff297230 */ /* 0x000fe20000004100 */
[----:B------:R-:W-:Y:S01]  /*52e0*/  F2FP.F16.E4M3.UNPACK_B R105, R12.H1 ;  /* 0x0000000cff69723e */ /* 0x000fe200030006ff */
[----:B------:R-:W-:-:S02]  /*52f0*/  HADD2.F32 R101, -RZ, R14.H1_H1 ;  /* 0x3000000eff657230 */ /* 0x000fc40000004100 */
[-C--:B------:R-:W-:Y:S01]  /*5300*/  FFMA.FTZ R14, R15, R102.reuse, -R106 ;  /* 0x000000660f0e7223 */ /* 0x080fe2000001086a */
[----:B------:R-:W-:Y:S01]  /*5310*/  FFMA.FTZ R15, R97, R102, R104 ;  /* 0x00000066610f7223 */ /* 0x000fe20000010068 */
[CC--:B------:R-:W-:Y:S01]  /*5320*/  FMUL.FTZ R108, R100.reuse, R41.reuse ;  /* 0x00000029646c7220 */ /* 0x0c0fe20000410000 */
[C---:B------:R-:W-:Y:S01]  /*5330*/  FMUL.FTZ R97, R37.reuse, R41 ;  /* 0x0000002925617220 */ /* 0x040fe20000410000 */
[----:B------:R-:W-:Y:S01]  /*5340*/  F2FP.F16.E4M3.UNPACK_B R41, R39 ;  /* 0x00000027ff29723e */ /* 0x000fe200020006ff */
[----:B------:R-:W-:Y:S02]  /*5350*/  HADD2.F32 R102, -RZ, R99.H0_H0 ;  /* 0x20000063ff667230 */ /* 0x000fe40000004100 */
[-C--:B------:R-:W-:Y:S01]  /*5360*/  FFMA.FTZ R37, R37, R101.reuse, -R108 ;  /* 0x0000006525257223 */ /* 0x080fe2000001086c */
[----:B------:R-:W-:Y:S01]  /*5370*/  FFMA.FTZ R100, R100, R101, R97 ;  /* 0x0000006564647223 */ /* 0x000fe20000010061 */
[----:B------:R-:W-:Y:S01]  /*5380*/  F2FP.F16.E4M3.UNPACK_B R101, R43.H1 ;  /* 0x0000002bff65723e */ /* 0x000fe200030006ff */
[----:B------:R-:W-:Y:S01]  /*5390*/  HADD2.F32 R43, -RZ, R41.H0_H0 ;  /* 0x20000029ff2b7230 */ /* 0x000fe20000004100 */
[----:B------:R-:W-:Y:S01]  /*53a0*/  F2FP.F16.E4M3.UNPACK_B R108, R13.H1 ;  /* 0x0000000dff6c723e */ /* 0x000fe200030006ff */
[----:B------:R-:W-:Y:S01]  /*53b0*/  HADD2.F32 R106, -RZ, R105.H0_H0 ;  /* 0x20000069ff6a7230 */ /* 0x000fe20000004100 */
[----:B------:R-:W-:Y:S01]  /*53c0*/  F2FP.F16.E4M3.UNPACK_B R39, R39.H1 ;  /* 0x00000027ff27723e */ /* 0x000fe200030006ff */
[----:B------:R-:W-:Y:S01]  /*53d0*/  HADD2.F32 R103, -RZ, R101.H0_H0 ;  /* 0x20000065ff677230 */ /* 0x000fe20000004100 */
[----:B------:R-:W-:Y:S01]  /*53e0*/  F2FP.F16.E4M3.UNPACK_B R104, R12 ;  /* 0x0000000cff68723e */ /* 0x000fe200020006ff */
[----:B------:R-:W-:Y:S01]  /*53f0*/  HADD2.F32 R12, -RZ, R107.H0_H0 ;  /* 0x2000006bff0c7230 */ /* 0x000fe20000004100 */
[----:B------:R-:W-:Y:S01]  /*5400*/  F2FP.SATFINITE.E4M3.F32.PACK_AB_MERGE_C R14, R37, R14, RZ ;  /* 0x0000000e250e723e */ /* 0x000fe200048070ff */
[----:B------:R-:W-:Y:S01]  /*5410*/  HADD2.F32 R110, -RZ, R108.H0_H0 ;  /* 0x2000006cff6e7230 */ /* 0x000fe20000004100 */
[----:B------:R-:W-:Y:S01]  /*5420*/  F2FP.SATFINITE.E4M3.F32.PACK_AB_MERGE_C R15, R100, R15, RZ ;  /* 0x0000000f640f723e */ /* 0x000fe200048070ff */
[----:B------:R-:W-:-:S02]  /*5430*/  HADD2.F32 R97, -RZ, R39.H0_H0 ;  /* 0x20000027ff617230 */ /* 0x000fc40000004100 */
[C---:B------:R-:W-:Y:S01]  /*5440*/  FMUL.FTZ R112, R102.reuse, R12 ;  /* 0x0000000c66707220 */ /* 0x040fe20000410000 */
[----:B------:R-:W-:Y:S02]  /*5450*/  HADD2.F32 R13, -RZ, R104.H0_H0 ;  /* 0x20000068ff0d7230 */ /* 0x000fe40000004100 */
[----:B------:R-:W-:Y:S01]  /*5460*/  FMUL.FTZ R114, R103, R110 ;  /* 0x0000006e67727220 */ /* 0x000fe20000410000 */
[----:B------:R-:W-:Y:S01]  /*5470*/  FMUL.FTZ R109, R43, R12 ;  /* 0x0000000c2b6d7220 */ /* 0x000fe20000410000 */
[----:B------:R-:W-:Y:S01]  /*5480*/  FMUL.FTZ R110, R97, R110 ;  /* 0x0000006e616e7220 */ /* 0x000fe20000410000 */
[----:B------:R-:W-:Y:S02]  /*5490*/  HADD2.F32 R101, -RZ, R101.H1_H1 ;  /* 0x30000065ff657230 */ /* 0x000fe40000004100 */
[-C--:B------:R-:W-:Y:S01]  /*54a0*/  FFMA.FTZ R12, R43, R13.reuse, -R112 ;  /* 0x0000000d2b0c7223 */ /* 0x080fe20000010870 */
[----:B------:R-:W-:Y:S02]  /*54b0*/  HADD2.F32 R108, -RZ, R108.H1_H1 ;  /* 0x3000006cff6c7230 */ /* 0x000fe40000004100 */
[----:B------:R-:W-:Y:S01]  /*54c0*/  FFMA.FTZ R13, R102, R13, R109 ;  /* 0x0000000d660d7223 */ /* 0x000fe2000001006d */
[----:B------:R-:W-:-:S02]  /*54d0*/  HADD2.F32 R39, -RZ, R39.H1_H1 ;  /* 0x30000027ff277230 */ /* 0x000fc40000004100 */
[-C--:B------:R-:W-:Y:S01]  /*54e0*/  FFMA.FTZ R114, R97, R106.reuse, -R114 ;  /* 0x0000006a61727223 */ /* 0x080fe20000010872 */
[----:B------:R-:W-:Y:S01]  /*54f0*/  FFMA.FTZ R110, R103, R106, R110 ;  /* 0x0000006a676e7223 */ /* 0x000fe2000001006e */
[----:B------:R-:W-:Y:S02]  /*5500*/  HADD2.F32 R99, -RZ, R99.H1_H1 ;  /* 0x30000063ff637230 */ /* 0x000fe40000004100 */
[-C--:B------:R-:W-:Y:S01]  /*5510*/  FMUL.FTZ R112, R101, R108.reuse ;  /* 0x0000006c65707220 */ /* 0x080fe20000410000 */
[----:B------:R-:W-:Y:S02]  /*5520*/  HADD2.F32 R106, -RZ, R107.H1_H1 ;  /* 0x3000006bff6a7230 */ /* 0x000fe40000004100 */
[----:B------:R-:W-:Y:S01]  /*5530*/  FMUL.FTZ R116, R39, R108 ;  /* 0x0000006c27747220 */ /* 0x000fe20000410000 */
[----:B------:R-:W-:Y:S01]  /*5540*/  HADD2.F32 R102, -RZ, R105.H1_H1 ;  /* 0x30000069ff667230 */ /* 0x000fe20000004100 */
[----:B------:R-:W-:Y:S01]  /*5550*/  F2FP.SATFINITE.E4M3.F32.PACK_AB_MERGE_C R37, R35, R32, R14 ;  /* 0x000000202325723e */ /* 0x000fe2000480700e */
[----:B------:R-:W-:-:S02]  /*5560*/  HADD2.F32 R41, -RZ, R41.H1_H1 ;  /* 0x30000029ff297230 */ /* 0x000fc40000004100 */
[----:B------:R-:W-:Y:S01]  /*5570*/  FMUL.FTZ R108, R99, R106 ;  /* 0x0000006a636c7220 */ /* 0x000fe20000410000 */
[----:B------:R-:W-:Y:S02]  /*5580*/  HADD2.F32 R104, -RZ, R104.H1_H1 ;  /* 0x30000068ff687230 */ /* 0x000fe40000004100 */
[-C--:B------:R-:W-:Y:S01]  /*5590*/  FFMA.FTZ R39, R39, R102.reuse, -R112 ;  /* 0x0000006627277223 */ /* 0x080fe20000010870 */
[----:B------:R-:W-:Y:S01]  /*55a0*/  FFMA.FTZ R101, R101, R102, R116 ;  /* 0x0000006665657223 */ /* 0x000fe20000010074 */
[C---:B------:R-:W-:Y:S01]  /*55b0*/  FMUL.FTZ R106, R41.reuse, R106 ;  /* 0x0000006a296a7220 */ /* 0x040fe20000410000 */
[----:B------:R-:W-:Y:S02]  /*55c0*/  FFMA.FTZ R41, R41, R104, -R108 ;  /* 0x0000006829297223 */ /* 0x000fe4000001086c */
[----:B------:R-:W-:Y:S01]  /*55d0*/  F2FP.SATFINITE.E4M3.F32.PACK_AB_MERGE_C R39, R39, R114, RZ ;  /* 0x000000722727723e */ /* 0x000fe200048070ff */
[----:B------:R-:W-:Y:S01]  /*55e0*/  FFMA.FTZ R106, R99, R104, R106 ;  /* 0x00000068636a7223 */ /* 0x000fe2000001006a */
[----:B------:R-:W-:-:S02]  /*55f0*/  F2FP.SATFINITE.E4M3.F32.PACK_AB_MERGE_C R101, R101, R110, RZ ;  /* 0x0000006e6565723e */ /* 0x000fc400048070ff */
[----:B------:R-:W-:Y:S02]  /*5600*/  F2FP.SATFINITE.E4M3.F32.PACK_AB_MERGE_C R39, R41, R12, R39 ;  /* 0x0000000c2927723e */ /* 0x000fe40004807027 */
[----:B------:R-:W-:Y:S02]  /*5610*/  F2FP.SATFINITE.E4M3.F32.PACK_AB_MERGE_C R41, R34, R33, R15 ;  /* 0x000000212229723e */ /* 0x000fe4000480700f */
[----:B------:R-:W-:-:S07]  /*5620*/  F2FP.SATFINITE.E4M3.F32.PACK_AB_MERGE_C R43, R106, R13, R101 ;  /* 0x0000000d6a2b723e */ /* 0x000fce0004807065 */
.L_x_9088:
[----:B------:R-:W-:Y:S05]  /*5630*/  BSYNC B2 ;  /* 0x0000000000027941 */ /* 0x000fea0003800000 */
.L_x_9087:
[----:B-1----:R1:W-:Y:S04]  /*5640*/  STG.E.128 desc[UR40][R82.64], R36 ;  /* 0x0000002452007986 */ /* 0x0023e8000c101d28 */
[----:B--2---:R1:W-:Y:S02]  /*5650*/  @!P4 STG.E.128 desc[UR40][R84.64], R40 ;  /* 0x000000285400c986 */ /* 0x0043e4000c101d28 */
.L_x_9086:
[----:B------:R-:W-:Y:S05]  /*5660*/  BSYNC B1 ;  /* 0x0000000000017941 */ /* 0x000fea0003800000 */
.L_x_9085:
[----:B------:R-:W-:-:S13]  /*5670*/  ISETP.NE.AND P4, PT, R45, RZ, PT ;  /* 0x000000ff2d00720c */ /* 0x000fda0003f85270 */
[----:B------:R-:W-:Y:S05]  /*5680*/  @!P4 BRA `(.L_x_9069) ;  /* 0x000000100044c947 */ /* 0x000fea0003800000 */
[----:B------:R-:W2:Y:S04]  /*5690*/  LDL R32, [R1+0x34] ;  /* 0x0000340001207983 */ /* 0x000ea80000100800 */
[----:B------:R-:W3:Y:S04]  /*56a0*/  LDL R15, [R1+0x68] ;  /* 0x00006800010f7983 */ /* 0x000ee80000100800 */
[----:B------:R-:W4:Y:S04]  /*56b0*/  LDL R14, [R1+0x40] ;  /* 0x00004000010e7983 */ /* 0x000f280000100800 */
[----:B-1----:R-:W5:Y:S01]  /*56c0*/  LDL R40, [R1+0x38] ;  /* 0x0000380001287983 */ /* 0x002f620000100800 */
[----:B------:R-:W-:Y:S01]  /*56d0*/  SEL R98, R61, R98, !P0 ;  /* 0x000000623d627207 */ /* 0x000fe20004000000 */
[----:B------:R-:W-:Y:S01]  /*56e0*/  BSSY B1, `(.L_x_9089) ;  /* 0x00000eb000017945 */ /* 0x000fe20003800000 */
[----:B------:R-:W-:-:S02]  /*56f0*/  IADD3 R37, P4, P5, R58, R78, R7 ;  /* 0x0000004e3a257210 */ /* 0x000fc40007d9e007 */
[----:B------:R-:W-:Y:S02]  /*5700*/  SHF.R.S32.HI R13, RZ, 0x1f, R98 ;  /* 0x0000001fff0d7819 */ /* 0x000fe40000011462 */
[----:B------:R-:W-:Y:S02]  /*5710*/  IADD3.X R38, R80, R95, R3, P4, P5 ;  /* 0x0000005f50267210 */ /* 0x000fe400027ea403 */
[----:B------:R-:W-:Y:S02]  /*5720*/  LEA.HI R13, R13, R98, RZ, 0x5 ;  /* 0x000000620d0d7211 */ /* 0x000fe400078f28ff */
[----:B------:R-:W-:Y:S02]  /*5730*/  IADD3 R36, P4, R37, R76, RZ ;  /* 0x0000004c25247210 */ /* 0x000fe40007f9e0ff */
[----:B------:R-:W-:-:S03]  /*5740*/  SHF.R.S32.HI R13, RZ, 0x5, R13 ;  /* 0x00000005ff0d7819 */ /* 0x000fc6000001140d */
[----:B------:R-:W-:Y:S01]  /*5750*/  IMAD.X R37, R38, 0x1, R77, P4 ;  /* 0x0000000126257824 */ /* 0x000fe200020e064d */
[----:B------:R-:W-:-:S04]  /*5760*/  LEA.HI.SX32 R13, R72, R13, 0x1c ;  /* 0x0000000d480d7211 */ /* 0x000fc800078fe2ff */
[C---:B------:R-:W-:Y:S01]  /*5770*/  LEA.HI R12, R13.reuse, R13, RZ, 0x1 ;  /* 0x0000000d0d0c7211 */ /* 0x040fe200078f08ff */
[----:B------:R-:W-:-:S04]  /*5780*/  IMAD.SHL.U32 R39, R13, 0x10, RZ ;  /* 0x000000100d277824 */ /* 0x000fc800078e00ff */
[----:B------:R-:W-:-:S05]  /*5790*/  IMAD.SHL.U32 R13, R12, 0x800, RZ ;  /* 0x000008000c0d7824 */ /* 0x000fca00078e00ff */
[----:B------:R-:W-:Y:S02]  /*57a0*/  LOP3.LUT R13, R13, 0xfffff000, RZ, 0xc0, !PT ;  /* 0xfffff0000d0d7812 */ /* 0x000fe400078ec0ff */
[----:B--2---:R-:W-:-:S04]  /*57b0*/  LOP3.LUT R12, R32, 0x10, R39, 0xf8, !PT ;  /* 0x00000010200c7812 */ /* 0x004fc800078ef827 */
[----:B---3--:R-:W-:-:S04]  /*57c0*/  LOP3.LUT R12, R12, R15, RZ, 0x3c, !PT ;  /* 0x0000000f0c0c7212 */ /* 0x008fc800078e3cff */
[----:B----4-:R-:W-:Y:S01]  /*57d0*/  IADD3 R14, R12, R13, R14 ;  /* 0x0000000d0c0e7210 */ /* 0x010fe20007ffe00e */
[----:B------:R-:W-:Y:S01]  /*57e0*/  IMAD R12, R19, 0x3000, R70 ;  /* 0x00003000130c7824 */ /* 0x000fe200078e0246 */
[----:B-----5:R-:W-:-:S03]  /*57f0*/  ISETP.GE.AND P5, PT, R40, R90, PT ;  /* 0x0000005a2800720c */ /* 0x020fc60003fa6270 */
        /* <DEDUP_REMOVED lines=19> */
[----:B------:R-:W-:Y:S01]  /*5930*/  SHF.R.U32.HI R83, RZ, 0x10, R29 ;  /* 0x00000010ff537819 */ /* 0x000fe2000001161d */
[----:B-1----:R-:W-:Y:S01]  /*5940*/  IMAD.MOV.U32 R29, RZ, RZ, R12 ;  /* 0x000000ffff1d7224 */ /* 0x002fe200078e000c */
[----:B------:R-:W-:Y:S01]  /*5950*/  PRMT R12, R38, 0x654, R11 ;  /* 0x00000654260c7816 */ /* 0x000fe2000000000b */
[----:B------:R-:W-:Y:S01]  /*5960*/  IMAD.SHL.U32 R11, R42, 0x100, RZ ;  /* 0x000001002a0b7824 */ /* 0x000fe200078e00ff */
[----:B------:R-:W-:Y:S01]  /*5970*/  LOP3.LUT R8, R8, 0xff00, R9, 0xf8, !PT ;  /* 0x0000ff0008087812 */ /* 0x000fe200078ef809 */
[----:B------:R-:W-:Y:S01]  /*5980*/  IMAD.U32 R9, R84, 0x10000, RZ ;  /* 0x0001000054097824 */ /* 0x000fe200078e00ff */
[----:B------:R-:W-:Y:S02]  /*5990*/  PRMT R10, R43, 0x654, R10 ;  /* 0x000006542b0a7816 */ /* 0x000fe4000000000a */
[----:B------:R-:W-:Y:S02]  /*59a0*/  SHF.R.U32.HI R41, RZ, 0x8, R31 ;  /* 0x00000008ff297819 */ /* 0x000fe4000001161f */
[----:B------:R-:W-:-:S02]  /*59b0*/  LOP3.LUT R28, R31, 0xff0000ff, RZ, 0xc0, !PT ;  /* 0xff0000ff1f1c7812 */ /* 0x000fc400078ec0ff */
[----:B------:R-:W-:Y:S01]  /*59c0*/  SHF.R.U32.HI R82, RZ, 0x10, R31 ;  /* 0x00000010ff527819 */ /* 0x000fe2000001161f */
[----:B------:R-:W-:Y:S01]  /*59d0*/  IMAD.SHL.U32 R31, R30, 0x100, RZ ;  /* 0x000001001e1f7824 */ /* 0x000fe200078e00ff */
[----:B------:R-:W-:Y:S01]  /*59e0*/  LOP3.LUT R11, R10, 0xff00, R11, 0xf8, !PT ;  /* 0x0000ff000a0b7812 */ /* 0x000fe200078ef80b */
[----:B------:R-:W-:Y:S01]  /*59f0*/  IMAD.SHL.U32 R41, R41, 0x100, RZ ;  /* 0x0000010029297824 */ /* 0x000fe200078e00ff */
[----:B------:R-:W-:Y:S01]  /*5a00*/  LOP3.LUT R10, R8, 0xff0000, R9, 0xf8, !PT ;  /* 0x00ff0000080a7812 */ /* 0x000fe200078ef809 */
[----:B------:R-:W-:Y:S01]  /*5a10*/  IMAD.U32 R8, R40, 0x10000, RZ ;  /* 0x0001000028087824 */ /* 0x000fe200078e00ff */
[----:B------:R-:W-:Y:S01]  /*5a20*/  F2FP.F16.E4M3.UNPACK_B R40, R94.H1 ;  /* 0x0000005eff28723e */ /* 0x000fe200030006ff */
[----:B------:R-:W-:Y:S01]  /*5a30*/  IMAD.U32 R82, R82, 0x10000, RZ ;  /* 0x0001000052527824 */ /* 0x000fe200078e00ff */
[----:B--2---:R-:W-:Y:S02]  /*5a40*/  F2FP.F16.E4M3.UNPACK_B R38, R32.H1 ;  /* 0x00000020ff26723e */ /* 0x004fe400030006ff */
        /* <DEDUP_REMOVED lines=8> */
[----:B------:R-:W-:Y:S01]  /*5ad0*/  LOP3.LUT R8, R11, 0xff0000, R8, 0xf8, !PT ;  /* 0x00ff00000b087812 */ /* 0x000fe200078ef808 */
[----:B------:R-:W-:-:S02]  /*5ae0*/  IMAD.U32 R11, R83, 0x10000, RZ ;  /* 0x00010000530b7824 */ /* 0x000fc400078e00ff */
[-C--:B------:R-:W-:Y:S01]  /*5af0*/  FMUL.FTZ R83, R28, R9.reuse ;  /* 0x000000091c537220 */ /* 0x080fe20000410000 */
[--C-:B------:R-:W-:Y:S02]  /*5b00*/  HADD2.F32 R41, -RZ, R31.reuse.H0_H0 ;  /* 0x2000001fff297230 */ /* 0x100fe40000004100 */
[----:B------:R-:W-:Y:S01]  /*5b10*/  FMUL.FTZ R85, R12, R9 ;  /* 0x000000090c557220 */ /* 0x000fe20000410000 */
[----:B------:R-:W-:Y:S02]  /*5b20*/  F2FP.F16.E4M3.UNPACK_B R94, R94 ;  /* 0x0000005eff5e723e */ /* 0x000fe400020006ff */
[----:B------:R-:W-:Y:S01]  /*5b30*/  LOP3.LUT R11, R42, 0xff0000, R11, 0xf8, !PT ;  /* 0x00ff00002a0b7812 */ /* 0x000fe200078ef80b */
[-C--:B------:R-:W-:Y:S01]  /*5b40*/  FFMA.FTZ R12, R12, R41.reuse, -R83 ;  /* 0x000000290c0c7223 */ /* 0x080fe20000010853 */
[----:B------:R-:W-:Y:S01]  /*5b50*/  FFMA.FTZ R28, R28, R41, R85 ;  /* 0x000000291c1c7223 */ /* 0x000fe20000010055 */
[----:B------:R-:W-:Y:S01]  /*5b60*/  HADD2.F32 R42, -RZ, R31.H1_H1 ;  /* 0x3000001fff2a7230 */ /* 0x000fe20000004100 */
[----:B------:R-:W-:Y:S01]  /*5b70*/  F2FP.F16.E4M3.UNPACK_B R32, R32 ;  /* 0x00000020ff20723e */ /* 0x000fe200020006ff */
[----:B------:R-:W-:Y:S01]  /*5b80*/  HADD2.F32 R31, -RZ, R30.H1_H1 ;  /* 0x3000001eff1f7230 */ /* 0x000fe20000004100 */
[----:B------:R-:W-:Y:S01]  /*5b90*/  LOP3.LUT R9, R43, 0xff0000, R82, 0xf8, !PT ;  /* 0x00ff00002b097812 */ /* 0x000fe200078ef852 */
[----:B------:R-:W-:Y:S01]  /*5ba0*/  HADD2.F32 R41, -RZ, R38.H1_H1 ;  /* 0x30000026ff297230 */ /* 0x000fe20000004100 */
[----:B------:R-:W-:Y:S01]  /*5bb0*/  F2FP.F16.E4M3.UNPACK_B R38, R29 ;  /* 0x0000001dff26723e */ /* 0x000fe200020006ff */
[----:B------:R-:W-:-:S02]  /*5bc0*/  HADD2.F32 R43, -RZ, R94.H0_H0 ;  /* 0x2000005eff2b7230 */ /* 0x000fc40000004100 */
[----:B------:R-:W-:Y:S01]  /*5bd0*/  FMUL.FTZ R84, R31, R40 ;  /* 0x000000281f547220 */ /* 0x000fe20000410000 */
[----:B------:R-:W-:Y:S01]  /*5be0*/  F2FP.F16.E4M3.UNPACK_B R92, R92 ;  /* 0x0000005cff5c723e */ /* 0x000fe200020006ff */
[----:B------:R-:W-:Y:S01]  /*5bf0*/  FMUL.FTZ R82, R41, R40 ;  /* 0x0000002829527220 */ /* 0x000fe20000410000 */
[----:B------:R-:W-:Y:S02]  /*5c00*/  HADD2.F32 R40, -RZ, R32.H0_H0 ;  /* 0x20000020ff287230 */ /* 0x000fe40000004100 */
[----:B------:R-:W-:Y:S02]  /*5c10*/  HADD2.F32 R30, -RZ, R38.H0_H0 ;  /* 0x20000026ff1e7230 */ /* 0x000fe40000004100 */
[-C--:B------:R-:W-:Y:S01]  /*5c20*/  FFMA.FTZ R29, R31, R42.reuse, -R82 ;  /* 0x0000002a1f1d7223 */ /* 0x080fe20000010852 */
[----:B------:R-:W-:Y:S01]  /*5c30*/  FFMA.FTZ R31, R41, R42, R84 ;  /* 0x0000002a291f7223 */ /* 0x000fe20000010054 */
[----:B------:R-:W-:Y:S02]  /*5c40*/  HADD2.F32 R41, -RZ, R92.H0_H0 ;  /* 0x2000005cff297230 */ /* 0x000fe40000004100 */
[-C--:B------:R-:W-:Y:S01]  /*5c50*/  FMUL.FTZ R83, R40, R43.reuse ;  /* 0x0000002b28537220 */ /* 0x080fe20000410000 */
[----:B------:R-:W-:Y:S01]  /*5c60*/  FMUL.FTZ R85, R30, R43 ;  /* 0x0000002b1e557220 */ /* 0x000fe20000410000 */
[----:B------:R-:W-:Y:S01]  /*5c70*/  HADD2.F32 R94, -RZ, R94.H1_H1 ;  /* 0x3000005eff5e7230 */ /* 0x000fe20000004100 */
[----:B------:R-:W-:Y:S01]  /*5c80*/  F2FP.F16.E4M3.UNPACK_B R42, R34.H1 ;  /* 0x00000022ff2a723e */ /* 0x000fe200030006ff */
[----:B------:R-:W-:-:S02]  /*5c90*/  HADD2.F32 R43, -RZ, R32.H1_H1 ;  /* 0x30000020ff2b7230 */ /* 0x000fc40000004100 */
[-C--:B------:R-:W-:Y:S01]  /*5ca0*/  FFMA.FTZ R30, R30, R41.reuse, -R83 ;  /* 0x000000291e1e7223 */ /* 0x080fe20000010853 */
[----:B------:R-:W-:Y:S01]  /*5cb0*/  FFMA.FTZ R32, R40, R41, R85 ;  /* 0x0000002928207223 */ /* 0x000fe20000010055 */
[----:B------:R-:W-:Y:S01]  /*5cc0*/  HADD2.F32 R38, -RZ, R38.H1_H1 ;  /* 0x30000026ff267230 */ /* 0x000fe20000004100 */
[----:B------:R-:W-:Y:S01]  /*5cd0*/  F2FP.F16.E4M3.UNPACK_B R40, R93.H1 ;  /* 0x0000005dff28723e */ /* 0x000fe200030006ff */
[----:B------:R-:W-:Y:S02]  /*5ce0*/  HADD2.F32 R92, -RZ, R92.H1_H1 ;  /* 0x3000005cff5c7230 */ /* 0x000fe40000004100 */
[-C--:B------:R-:W-:Y:S01]  /*5cf0*/  FMUL.FTZ R41, R43, R94.reuse ;  /* 0x0000005e2b297220 */ /* 0x080fe20000410000 */
[----:B------:R-:W-:Y:S01]  /*5d00*/  F2FP.F16.E4M3.UNPACK_B R83, R91.H1 ;  /* 0x0000005bff53723e */ /* 0x000fe200030006ff */
[C---:B------:R-:W-:Y:S01]  /*5d10*/  FMUL.FTZ R94, R38.reuse, R94 ;  /* 0x0000005e265e7220 */ /* 0x040fe20000410000 */
[----:B------:R-:W-:Y:S02]  /*5d20*/  HADD2.F32 R82, -RZ, R42.H0_H0 ;  /* 0x2000002aff527230 */ /* 0x000fe40000004100 */
[----:B------:R-:W-:Y:S01]  /*5d30*/  FFMA.FTZ R41, R38, R92, -R41 ;  /* 0x0000005c26297223 */ /* 0x000fe20000010829 */
[-C--:B------:R-:W-:Y:S01]  /*5d40*/  F2FP.F16.E4M3.UNPACK_B R38, R14.reuse.H1 ;  /* 0x0000000eff26723e */ /* 0x080fe200030006ff */
[----:B------:R-:W-:Y:S01]  /*5d50*/  HADD2.F32 R99, -RZ, R40.H1_H1 ;  /* 0x30000028ff637230 */ /* 0x000fe20000004100 */
[----:B------:R-:W-:Y:S01]  /*5d60*/  F2FP.F16.E4M3.UNPACK_B R93, R93 ;  /* 0x0000005dff5d723e */ /* 0x000fe200020006ff */
[----:B------:R-:W-:Y:S01]  /*5d70*/  HADD2.F32 R42, -RZ, R42.H1_H1 ;  /* 0x3000002aff2a7230 */ /* 0x000fe20000004100 */
[----:B------:R-:W-:Y:S01]  /*5d80*/  F2FP.F16.E4M3.UNPACK_B R14, R14 ;  /* 0x0000000eff0e723e */ /* 0x000fe200020006ff */
[----:B------:R-:W-:Y:S01]  /*5d90*/  HADD2.F32 R97, -RZ, R40.H0_H0 ;  /* 0x20000028ff617230 */ /* 0x000fe20000004100 */
[----:B------:R-:W-:Y:S01]  /*5da0*/  F2FP.F16.E4M3.UNPACK_B R91, R91 ;  /* 0x0000005bff5b723e */ /* 0x000fe200020006ff */
[----:B------:R-:W-:-:S02]  /*5db0*/  HADD2.F32 R40, -RZ, R38.H0_H0 ;  /* 0x20000026ff287230 */ /* 0x000fc40000004100 */
[----:B------:R-:W-:Y:S01]  /*5dc0*/  FMUL.FTZ R103, R42, R99 ;  /* 0x000000632a677220 */ /* 0x000fe20000410000 */
[--C-:B------:R-:W-:Y:S02]  /*5dd0*/  HADD2.F32 R85, -RZ, R83.reuse.H0_H0 ;  /* 0x20000053ff557230 */ /* 0x100fe40000004100 */
[-C--:B------:R-:W-:Y:S01]  /*5de0*/  FMUL.FTZ R101, R82, R97.reuse ;  /* 0x0000006152657220 */ /* 0x080fe20000410000 */
[----:B------:R-:W-:Y:S02]  /*5df0*/  HADD2.F32 R38, -RZ, R38.H1_H1 ;  /* 0x30000026ff267230 */ /* 0x000fe40000004100 */
[C---:B------:R-:W-:Y:S01]  /*5e00*/  FMUL.FTZ R97, R40.reuse, R97 ;  /* 0x0000006128617220 */ /* 0x040fe20000410000 */
[----:B------:R-:W-:Y:S02]  /*5e10*/  HADD2.F32 R83, -RZ, R83.H1_H1 ;  /* 0x30000053ff537230 */ /* 0x000fe40000004100 */
[----:B------:R-:W-:Y:S01]  /*5e20*/  FFMA.FTZ R101, R40, R85, -R101 ;  /* 0x0000005528657223 */ /* 0x000fe20000010865 */
[----:B------:R-:W-:Y:S01]  /*5e30*/  F2FP.SATFINITE.E4M3.F32.PACK_AB_MERGE_C R12, R29, R12, RZ ;  /* 0x0000000c1d0c723e */ /* 0x000fe200048070ff */
[----:B------:R-:W-:Y:S01]  /*5e40*/  FMUL.FTZ R99, R38, R99 ;  /* 0x0000006326637220 */ /* 0x000fe20000410000 */
[----:B------:R-:W-:Y:S01]  /*5e50*/  FFMA.FTZ R82, R82, R85, R97 ;  /* 0x0000005552527223 */ /* 0x000fe20000010061 */
[----:B------:R-:W-:Y:S01]  /*5e60*/  FFMA.FTZ R84, R38, R83, -R103 ;  /* 0x0000005326547223 */ /* 0x000fe20000010867 */
[----:B------:R-:W-:Y:S01]  /*5e70*/  F2FP.F16.E4M3.UNPACK_B R38, R34 ;  /* 0x00000022ff26723e */ /* 0x000fe200020006ff */
[----:B------:R-:W-:-:S02]  /*5e80*/  HADD2.F32 R85, -RZ, R93.H0_H0 ;  /* 0x2000005dff557230 */ /* 0x000fc40000004100 */
[----:B------:R-:W-:Y:S01]  /*5e90*/  FFMA.FTZ R103, R42, R83, R99 ;  /* 0x000000532a677223 */ /* 0x000fe20000010063 */
[----:B------:R-:W-:Y:S02]  /*5ea0*/  HADD2.F32 R93, -RZ, R93.H1_H1 ;  /* 0x3000005dff5d7230 */ /* 0x000fe40000004100 */
[----:B------:R-:W-:Y:S01]  /*5eb0*/  FFMA.FTZ R43, R43, R92, R94 ;  /* 0x0000005c2b2b7223 */ /* 0x000fe2000001005e */
[----:B------:R-:W-:Y:S01]  /*5ec0*/  HADD2.F32 R40, -RZ, R38.H0_H0 ;  /* 0x20000026ff287230 */ /* 0x000fe20000004100 */
[----:B------:R-:W-:Y:S01]  /*5ed0*/  F2FP.SATFINITE.E4M3.F32.PACK_AB_MERGE_C R28, R31, R28, RZ ;  /* 0x0000001c1f1c723e */ /* 0x000fe200048070ff */
[----:B------:R-:W-:Y:S01]  /*5ee0*/  HADD2.F32 R34, -RZ, R14.H0_H0 ;  /* 0x2000000eff227230 */ /* 0x000fe20000004100 */
[----:B------:R-:W-:Y:S01]  /*5ef0*/  F2FP.SATFINITE.E4M3.F32.PACK_AB_MERGE_C R12, R41, R30, R12 ;  /* 0x0000001e290c723e */ /* 0x000fe2000480700c */
        /* <DEDUP_REMOVED lines=14> */
[----:B------:R-:W-:Y:S01]  /*5fe0*/  F2FP.SATFINITE.E4M3.F32.PACK_AB_MERGE_C R32, R43, R32, R28 ;  /* 0x000000202b20723e */ /* 0x000fe2000480701c */
[----:B------:R-:W-:Y:S01]  /*5ff0*/  HADD2.F32 R38, -RZ, R31.H0_H0 ;  /* 0x2000001fff267230 */ /* 0x000fe20000004100 */
[----:B------:R-:W-:Y:S01]  /*6000*/  F2FP.F16.E4M3.UNPACK_B R41, R10 ;  /* 0x0000000aff29723e */ /* 0x000fe200020006ff */
[----:B------:R-:W-:Y:S01]  /*6010*/  HADD2.F32 R83, -RZ, R30.H0_H0 ;  /* 0x2000001eff537230 */ /* 0x000fe20000004100 */
[----:B------:R-:W-:Y:S01]  /*6020*/  F2FP.F16.E4M3.UNPACK_B R33, R33.H1 ;  /* 0x00000021ff21723e */ /* 0x000fe200030006ff */
[----:B------:R-:W-:Y:S01]  /*6030*/  HADD2.F32 R28, -RZ, R29.H0_H0 ;  /* 0x2000001dff1c7230 */ /* 0x000fe20000004100 */
[----:B------:R-:W-:Y:S01]  /*6040*/  F2FP.F16.E4M3.UNPACK_B R42, R11.H1 ;  /* 0x0000000bff2a723e */ /* 0x000fe200030006ff */
[----:B------:R-:W-:-:S02]  /*6050*/  HADD2.F32 R40, -RZ, R31.H1_H1 ;  /* 0x3000001fff287230 */ /* 0x000fc40000004100 */
[-C--:B------:R-:W-:Y:S01]  /*6060*/  FMUL.FTZ R85, R38, R83.reuse ;  /* 0x0000005326557220 */ /* 0x080fe20000410000 */
[----:B------:R-:W-:Y:S02]  /*6070*/  HADD2.F32 R43, -RZ, R41.H0_H0 ;  /* 0x20000029ff2b7230 */ /* 0x000fe40000004100 */
[C---:B------:R-:W-:Y:S01]  /*6080*/  FMUL.FTZ R31, R28.reuse, R83 ;  /* 0x000000531c1f7220 */ /* 0x040fe20000410000 */
[----:B------:R-:W-:Y:S01]  /*6090*/  HADD2.F32 R83, -RZ, R30.H1_H1 ;  /* 0x3000001eff537230 */ /* 0x000fe20000004100 */
[----:B------:R-:W-:Y:S01]  /*60a0*/  F2FP.SATFINITE.E4M3.F32.PACK_AB_MERGE_C R82, R103, R82, RZ ;  /* 0x000000526752723e */ /* 0x000fe200048070ff */
[----:B------:R-:W-:Y:S02]  /*60b0*/  HADD2.F32 R30, -RZ, R29.H1_H1 ;  /* 0x3000001dff1e7230 */ /* 0x000fe40000004100 */
[-C--:B------:R-:W-:Y:S01]  /*60c0*/  FFMA.FTZ R28, R28, R43.reuse, -R85 ;  /* 0x0000002b1c1c7223 */ /* 0x080fe20000010855 */
[----:B------:R-:W-:Y:S01]  /*60d0*/  FFMA.FTZ R29, R38, R43, R31 ;  /* 0x0000002b261d7223 */ /* 0x000fe2000001001f */
[----:B------:R-:W-:-:S02]  /*60e0*/  HADD2.F32 R41, -RZ, R41.H1_H1 ;  /* 0x30000029ff297230 */ /* 0x000fc40000004100 */
[-C--:B------:R-:W-:Y:S01]  /*60f0*/  FMUL.FTZ R43, R40, R83.reuse ;  /* 0x00000053282b7220 */ /* 0x080fe20000410000 */
[----:B------:R-:W-:Y:S01]  /*6100*/  FMUL.FTZ R83, R30, R83 ;  /* 0x000000531e537220 */ /* 0x000fe20000410000 */
[----:B------:R-:W-:Y:S01]  /*6110*/  F2FP.F16.E4M3.UNPACK_B R31, R13.H1 ;  /* 0x0000000dff1f723e */ /* 0x000fe200030006ff */
[----:B------:R-:W-:Y:S01]  /*6120*/  FFMA.FTZ R14, R14, R91, -R99 ;  /* 0x0000005b0e0e7223 */ /* 0x000fe20000010863 */
[-C--:B------:R-:W-:Y:S01]  /*6130*/  FFMA.FTZ R13, R30, R41.reuse, -R43 ;  /* 0x000000291e0d7223 */ /* 0x080fe2000001082b */
[----:B------:R-:W-:Y:S01]  /*6140*/  FFMA.FTZ R30, R40, R41, R83 ;  /* 0x00000029281e7223 */ /* 0x000fe20000010053 */
[----:B------:R-:W-:Y:S01]  /*6150*/  F2FP.F16.E4M3.UNPACK_B R10, R10.H1 ;  /* 0x0000000aff0a723e */ /* 0x000fe200030006ff */
[----:B------:R-:W-:Y:S01]  /*6160*/  HADD2.F32 R38, -RZ, R33.H0_H0 ;  /* 0x20000021ff267230 */ /* 0x000fe20000004100 */
[----:B------:R-:W-:Y:S01]  /*6170*/  F2FP.SATFINITE.E4M3.F32.PACK_AB_MERGE_C R84, R84, R101, RZ ;  /* 0x000000655454723e */ /* 0x000fe200048070ff */
[----:B------:R-:W-:Y:S01]  /*6180*/  HADD2.F32 R41, -RZ, R42.H0_H0 ;  /* 0x2000002aff297230 */ /* 0x000fe20000004100 */
[----:B------:R-:W-:Y:S01]  /*6190*/  F2FP.SATFINITE.E4M3.F32.PACK_AB_MERGE_C R34, R93, R34, R82 ;  /* 0x000000225d22723e */ /* 0x000fe20004807052 */
[----:B------:R-:W-:Y:S01]  /*61a0*/  HADD2.F32 R11, -RZ, R31.H0_H0 ;  /* 0x2000001fff0b7230 */ /* 0x000fe20000004100 */
[----:B------:R-:W-:Y:S01]  /*61b0*/  F2FP.SATFINITE.E4M3.F32.PACK_AB_MERGE_C R14, R14, R97, R84 ;  /* 0x000000610e0e723e */ /* 0x000fe20004807054 */
[----:B------:R-:W-:-:S02]  /*61c0*/  HADD2.F32 R33, -RZ, R33.H1_H1 ;  /* 0x30000021ff217230 */ /* 0x000fc40000004100 */
[CC--:B------:R-:W-:Y:S01]  /*61d0*/  FMUL.FTZ R84, R38.reuse, R41.reuse ;  /* 0x0000002926547220 */ /* 0x0c0fe20000410000 */
[----:B------:R-:W-:Y:S02]  /*61e0*/  HADD2.F32 R82, -RZ, R42.H1_H1 ;  /* 0x3000002aff527230 */ /* 0x000fe40000004100 */
[----:B------:R-:W-:Y:S01]  /*61f0*/  FMUL.FTZ R41, R11, R41 ;  /* 0x000000290b297220 */ /* 0x000fe20000410000 */
[--C-:B------:R-:W-:Y:S01]  /*6200*/  HADD2.F32 R40, -RZ, R10.reuse.H0_H0 ;  /* 0x2000000aff287230 */ /* 0x100fe20000004100 */
[----:B------:R-:W-:Y:S01]  /*6210*/  F2FP.F16.E4M3.UNPACK_B R83, R9 ;  /* 0x00000009ff53723e */ /* 0x000fe200020006ff */
        /* <DEDUP_REMOVED lines=55> */
.L_x_9090:
[----:B------:R-:W-:Y:S05]  /*6590*/  BSYNC B1 ;  /* 0x0000000000017941 */ /* 0x000fea0003800000 */
.L_x_9089:
[----:B-1----:R4:W-:Y:S01]  /*65a0*/  STG.E.128 desc[UR40][R36.64], R12 ;  /* 0x0000000c24007986 */ /* 0x0029e2000c101d28 */
        /* <DEDUP_REMOVED lines=9> */
.L_x_9062:
[----:B------:R-:W-:-:S13]  /*6640*/  ISETP.NE.AND P3, PT, R157, 0x3, PT ;  /* 0x000000039d00780c */ /* 0x000fda0003f65270 */
[----:B------:R-:W-:Y:S05]  /*6650*/  @!P3 BRA `(.L_x_9091) ;  /* 0x000000000004b947 */ /* 0x000fea0003800000 */
[----:B------:R-:W-:Y:S01]  /*6660*/  BPT.TRAP 0x1 ;  /* 0x000000040000795c */ /* 0x000fe20000300000 */
.L_x_9091:
[----:B------:R-:W2:Y:S01]  /*6670*/  LDL R8, [R1+0x8] ;  /* 0x0000080001087983 */ /* 0x000ea20000100800 */
[----:B------:R-:W-:Y:S01]  /*6680*/  IMAD R86, R19, 0x8, R17 ;  /* 0x0000000813567824 */ /* 0x000fe200078e0211 */
[----:B------:R-:W-:Y:S01]  /*6690*/  BSSY B1, `(.L_x_9092) ;  /* 0x0000007000017945 */ /* 0x000fe20003800000 */
[----:B------:R-:W-:-:S05]  /*66a0*/  IMAD R88, R2, -0x80, R27 ;  /* 0xffffff8002587824 */ /* 0x000fca00078e021b */
[----:B------:R-:W-:-:S04]  /*66b0*/  VIMNMX R88, R88, 0x80, PT ;  /* 0x0000008058587848 */ /* 0x000fc80003fe0100 */
[----:B------:R-:W-:Y:S02]  /*66c0*/  ISETP.GE.AND P4, PT, R23, R88, PT ;  /* 0x000000581700720c */ /* 0x000fe40003f86270 */
[----:B--2---:R-:W-:-:S04]  /*66d0*/  SHF.L.U32 R89, R8, 0x1f, RZ ;  /* 0x0000001f08597819 */ /* 0x004fc800000006ff */
[----:B------:R-:W0:Y:S02]  /*66e0*/  SYNCS.PHASECHK.TRANS64.TRYWAIT P5, [R86+URZ+0x19c90], R89 ;  /* 0x019c9059560075a7 */ /* 0x000e2400080a017f */
[----:B0-----:R-:W-:Y:S05]  /*66f0*/  @!P5 BRA `(.L_x_9093) ;  /* 0x0000019c00e8d947 */ /* 0x001fea0003800000 */
.L_x_9396:
[----:B------:R-:W-:Y:S05]  /*6700*/  BSYNC B1 ;  /* 0x0000000000017941 */ /* 0x000fea0003800000 */
.L_x_9092:
        /* <DEDUP_REMOVED lines=9> */
.L_x_9069:
[----:B------:R-:W-:Y:S05]  /*67a0*/  BSYNC B0 ;  /* 0x0000000000007941 */ /* 0x000fea0003800000 */
.L_x_9061:
        /* <DEDUP_REMOVED lines=17> */
.L_x_9095:
[----:B------:R-:W-:Y:S05]  /*68c0*/  BSYNC B0 ;  /* 0x0000000000007941 */ /* 0x000fea0003800000 */
.L_x_9094:
[----:B------:R-:W2:Y:S01]  /*68d0*/  SYNCS.PHASECHK.TRANS64.TRYWAIT P5, [R86+URZ+0x19cb0], R89 ;  /* 0x019cb059560075a7 */ /* 0x000ea200080a017f */
[----:B------:R-:W-:Y:S01]  /*68e0*/  BSSY B0, `(.L_x_9096) ;  /* 0x0000003000007945 */ /* 0x000fe20003800000 */
[----:B------:R-:W-:-:S03]  /*68f0*/  ISETP.GE.AND P3, PT, R23, R88, PT ;  /* 0x000000581700720c */ /* 0x000fc60003f66270 */
[----:B--2---:R-:W-:Y:S10]  /*6900*/  @!P5 BRA `(.L_x_9097) ;  /* 0x0000019c0078d947 */ /* 0x004ff40003800000 */
.L_x_9397:
[----:B------:R-:W-:Y:S05]  /*6910*/  BSYNC B0 ;  /* 0x0000000000007941 */ /* 0x000fea0003800000 */
.L_x_9096:
[----:B------:R-:W-:Y:S04]  /*6920*/  BSSY B0, `(.L_x_9098) ;  /* 0x000001d000007945 */ /* 0x000fe80003800000 */
[----:B------:R-:W-:Y:S05]  /*6930*/  @P3 BRA `(.L_x_9099) ;  /* 0x00000000006c3947 */ /* 0x000fea0003800000 */
[----:B------:R-:W3:Y:S01]  /*6940*/  LDL R30, [R1+0x38] ;  /* 0x00003800011e7983 */ /* 0x000ee20000100800 */
[----:B------:R-:W-:Y:S01]  /*6950*/  ULDC UR8, c[0x0][0x2e4] ;  /* 0x0000b90000087ab9 */ /* 0x000fe20000000800 */
[----:B-1----:R-:W1:Y:S01]  /*6960*/  S2R R8, SR_TID.X ;  /* 0x0000000000087919 */ /* 0x002e620000002100 */
[----:B----4-:R-:W-:Y:S01]  /*6970*/  IMAD.WIDE R12, R2, 0x80, R46 ;  /* 0x00000080020c7825 */ /* 0x010fe200078e022e */
[----:B------:R-:W-:Y:S01]  /*6980*/  ULDC.64 UR4, c[0x0][0x318] ;  /* 0x0000c60000047ab9 */ /* 0x000fe20000000a00 */
[----:B------:R-:W-:Y:S02]  /*6990*/  ULDC.64 UR6, c[0x0][0x308] ;  /* 0x0000c20000067ab9 */ /* 0x000fe40000000a00 */
[----:B-1----:R-:W-:-:S05]  /*69a0*/  VIADD R9, R8, 0xffffff80 ;  /* 0xffffff8008097836 */ /* 0x002fca0000000000 */
[----:B------:R-:W-:-:S04]  /*69b0*/  LEA.HI R8, R9, R9, RZ, 0x1 ;  /* 0x0000000909087211 */ /* 0x000fc800078f08ff */
[----:B------:R-:W-:-:S05]  /*69c0*/  LOP3.LUT R8, R8, 0xfffffffe, RZ, 0xc0, !PT ;  /* 0xfffffffe08087812 */ /* 0x000fca00078ec0ff */
[----:B------:R-:W-:-:S04]  /*69d0*/  IMAD.IADD R8, R9, 0x1, -R8 ;  /* 0x0000000109087824 */ /* 0x000fc800078e0a08 */
[----:B------:R-:W-:-:S05]  /*69e0*/  IMAD.SHL.U32 R8, R8, 0x10, RZ ;  /* 0x0000001008087824 */ /* 0x000fca00078e00ff */
[----:B------:R-:W-:-:S13]  /*69f0*/  ISETP.GE.AND P5, PT, R8, UR8, PT ;  /* 0x0000000808007c0c */ /* 0x000fda000bfa6270 */
[----:B------:R-:W1:Y:S01]  /*6a00*/  @!P5 LDS.128 R8, [R87+0x9000] ;  /* 0x009000005708d984 */ /* 0x000e620000000c00 */
[----:B------:R-:W-:Y:S02]  /*6a10*/  IMAD.MOV.U32 R14, RZ, RZ, R56 ;  /* 0x000000ffff0e7224 */ /* 0x000fe400078e0038 */
[----:B------:R-:W-:Y:S02]  /*6a20*/  IMAD.MOV.U32 R15, RZ, RZ, R0 ;  /* 0x000000ffff0f7224 */ /* 0x000fe400078e0000 */
[----:B------:R-:W-:Y:S02]  /*6a30*/  IMAD R13, R13, UR4, RZ ;  /* 0x000000040d0d7c24 */ /* 0x000fe4000f8e02ff */
[----:B------:R-:W-:-:S04]  /*6a40*/  IMAD.WIDE.U32 R14, R12, UR4, R14 ;  /* 0x000000040c0e7c25 */ /* 0x000fc8000f8e000e */
[----:B------:R-:W-:Y:S01]  /*6a50*/  IMAD R13, R12, UR5, R13 ;  /* 0x000000050c0d7c24 */ /* 0x000fe2000f8e020d */
[----:B------:R-:W-:-:S04]  /*6a60*/  IADD3 R28, P3, R14, UR6, RZ ;  /* 0x000000060e1c7c10 */ /* 0x000fc8000ff7e0ff */
[----:B------:R-:W-:-:S05]  /*6a70*/  IADD3.X R29, R15, UR7, R13, P3, !PT ;  /* 0x000000070f1d7c10 */ /* 0x000fca0009ffe40d */
[----:B-1----:R-:W-:Y:S01]  /*6a80*/  @!P5 STG.E.128 desc[UR40][R28.64], R8 ;  /* 0x000000081c00d986 */ /* 0x002fe2000c101d28 */
[----:B------:R-:W-:-:S13]  /*6a90*/  ISETP.GE.AND P5, PT, R65, UR8, PT ;  /* 0x0000000841007c0c */ /* 0x000fda000bfa6270 */
[----:B------:R-:W1:Y:S04]  /*6aa0*/  @!P5 LDS.128 R12, [R87+0xb000] ;  /* 0x00b00000570cd984 */ /* 0x000e680000000c00 */
[----:B-1----:R-:W-:Y:S01]  /*6ab0*/  @!P5 STG.E.128 desc[UR40][R28.64+0x40], R12 ;  /* 0x0000400c1c00d986 */ /* 0x002fe2000c101d28 */
[----:B---3--:R-:W-:-:S13]  /*6ac0*/  ISETP.GE.AND P3, PT, R30, UR8, PT ;  /* 0x000000081e007c0c */ /* 0x008fda000bf66270 */
[----:B------:R-:W1:Y:S04]  /*6ad0*/  @!P3 LDS.128 R8, [R87+0xa000] ;  /* 0x00a000005708b984 */ /* 0x000e680000000c00 */
[----:B-1----:R3:W-:Y:S02]  /*6ae0*/  @!P3 STG.E.128 desc[UR40][R28.64+0x20], R8 ;  /* 0x000020081c00b986 */ /* 0x0027e4000c101d28 */
.L_x_9099:
[----:B------:R-:W-:Y:S05]  /*6af0*/  BSYNC B0 ;  /* 0x0000000000007941 */ /* 0x000fea0003800000 */
.L_x_9098:
[----:B---3--:R-:W3:Y:S01]  /*6b00*/  LDL.LU R9, [R1+0x8] ;  /* 0x0000080001097983 */ /* 0x008ee20000300800 */
[----:B0-2---:R-:W-:Y:S01]  /*6b10*/  @!P4 VIADD R86, R86, 0x19cc0 ;  /* 0x00019cc05656c836 */ /* 0x005fe20000000000 */
[----:B------:R-:W-:Y:S01]  /*6b20*/  PLOP3.LUT P3, PT, PT, PT, PT, 0x8, 0x0 ;  /* 0x000000000000781c */ /* 0x000fe20003f6e170 */
        /* <DEDUP_REMOVED lines=11> */
[----:B-1----:R-:W-:Y:S02]  /*6be0*/  SEL R8, RZ, 0x1, P4 ;  /* 0x00000001ff087807 */ /* 0x002fe40002000000 */
[----:B------:R-:W-:Y:S02]  /*6bf0*/  SEL R19, R19, RZ, P4 ;  /* 0x000000ff13137207 */ /* 0x000fe40002000000 */
[----:B---3--:R-:W-:-:S05]  /*6c00*/  LOP3.LUT R9, R9, R8, RZ, 0x3c, !PT ;  /* 0x0000000809097212 */ /* 0x008fca00078e3cff */
[----:B------:R2:W-:Y:S01]  /*6c10*/  STL [R1+0x8], R9 ;  /* 0x0000080901007387 */ /* 0x0005e20000100800 */
[----:B------:R-:W-:Y:S05]  /*6c20*/  @P2 BRA `(.L_x_9100) ;  /* 0xffffffb800682947 */ /* 0x000fea000383ffff */
.L_x_9056:
[----:B------:R-:W1:Y:S01]  /*6c30*/  LDC R0, c[0x0][0x428] ;  /* 0x00010a00ff007b82 */ /* 0x000e620000000800 */
[----:B------:R-:W-:Y:S04]  /*6c40*/  BSSY B0, `(.L_x_9101) ;  /* 0x0000004000007945 */ /* 0x000fe80003800000 */
[----:B------:R-:W-:Y:S05]  /*6c50*/  @P3 BRA `(.L_x_9102) ;  /* 0x0000000000083947 */ /* 0x000fea0003800000 */
[----:B------:R-:W3:Y:S02]  /*6c60*/  FENCE.VIEW.ASYNC.G ;  /* 0x00000000000073c6 */ /* 0x000ee40000000100 */
[----:B---3--:R-:W-:Y:S06]  /*6c70*/  BAR.ARV 0xc, 0x200 ;  /* 0x0308000000007b1d */ /* 0x008fec0000002000 */
.L_x_9102:
[----:B------:R-:W-:Y:S05]  /*6c80*/  BSYNC B0 ;  /* 0x0000000000007941 */ /* 0x000fea0003800000 */
.L_x_9101:
[----:B------:R-:W3:Y:S01]  /*6c90*/  LDL R6, [R1+0x2c] ;  /* 0x00002c0001067983 */ /* 0x000ee20000100800 */
[----:B------:R-:W-:Y:S01]  /*6ca0*/  ULDC.64 UR4, c[0x0][0x990] ;  /* 0x0002640000047ab9 */ /* 0x000fe20000000a00 */
[----:B-1----:R-:W-:Y:S01]  /*6cb0*/  ISETP.NE.AND P2, PT, R0, 0x1, PT ;  /* 0x000000010000780c */ /* 0x002fe20003f45270 */
[----:B------:R-:W-:Y:S01]  /*6cc0*/  ULDC.64 UR6, c[0x0][0x998] ;  /* 0x0002660000067ab9 */ /* 0x000fe20000000a00 */
[----:B------:R-:W2:Y:S01]  /*6cd0*/  LDL.LU R29, [R1+0x28] ;  /* 0x00002800011d7983 */ /* 0x000ea20000300800 */
[----:B------:R-:W-:Y:S02]  /*6ce0*/  ISETP.NE.U32.AND P0, PT, RZ, UR4, PT ;  /* 0x00000004ff007c0c */ /* 0x000fe4000bf05070 */
[----:B------:R-:W-:Y:S01]  /*6cf0*/  ISETP.NE.U32.AND P1, PT, RZ, UR6, PT ;  /* 0x00000006ff007c0c */ /* 0x000fe2000bf25070 */
[----:B------:R-:W2:Y:S01]  /*6d00*/  LDL R28, [R1+0x3c] ;  /* 0x00003c00011c7983 */ /* 0x000ea20000100800 */
[----:B------:R-:W-:Y:S02]  /*6d10*/  ISETP.NE.AND.EX P0, PT, RZ, UR5, PT, P0 ;  /* 0x00000005ff007c0c */ /* 0x000fe4000bf05300 */
[----:B------:R-:W-:Y:S01]  /*6d20*/  ISETP.NE.AND.EX P1, PT, RZ, UR7, PT, P1 ;  /* 0x00000007ff007c0c */ /* 0x000fe2000bf25310 */
[----:B------:R-:W2:Y:S03]  /*6d30*/  LDL R27, [R1+0x20] ;  /* 0x00002000011b7983 */ /* 0x000ea60000100800 */
[----:B------:R-:W1:Y:S01]  /*6d40*/  @P2 LDC R0, c[0x0][0x42c] ;  /* 0x00010b00ff002b82 */ /* 0x000e620000000800 */
[----:B------:R-:W2:Y:S07]  /*6d50*/  LDL R26, [R1+0x24] ;  /* 0x00002400011a7983 */ /* 0x000eae0000100800 */
[----:B------:R-:W1:Y:S08]  /*6d60*/  @P0 LDC.64 R10, c[0x0][0x9a8] ;  /* 0x00026a00ff0a0b82 */ /* 0x000e700000000a00 */
[----:B------:R-:W1:Y:S08]  /*6d70*/  @P2 LDC R5, c[0x0][0x430] ;  /* 0x00010c00ff052b82 */ /* 0x000e700000000800 */
[----:B0---4-:R-:W0:Y:S08]  /*6d80*/  @P1 LDC.64 R12, c[0x0][0x9b8] ;  /* 0x00026e00ff0c1b82 */ /* 0x011e300000000a00 */
[----:B------:R-:W4:Y:S08]  /*6d90*/  @P0 LDC.64 R14, c[0x0][0x9b0] ;  /* 0x00026c00ff0e0b82 */ /* 0x000f300000000a00 */
[----:B------:R-:W4:Y:S01]  /*6da0*/  @P1 LDC.64 R20, c[0x0][0x9c0] ;  /* 0x00027000ff141b82 */ /* 0x000f220000000a00 */
[----:B---3--:R-:W-:-:S02]  /*6db0*/  @P0 SHF.R.S32.HI R3, RZ, 0x1f, R6 ;  /* 0x0000001fff030819 */ /* 0x008fc40000011406 */
[----:B--2---:R-:W-:Y:S01]  /*6dc0*/  @P1 SHF.R.S32.HI R9, RZ, 0x1f, R6 ;  /* 0x0000001fff091819 */ /* 0x004fe20000011406 */
[----:B-1----:R-:W-:-:S04]  /*6dd0*/  @P2 IMAD.HI.U32 R2, R29, R0, RZ ;  /* 0x000000001d022227 */ /* 0x002fc800078e00ff */
[-C--:B------:R-:W-:Y:S02]  /*6de0*/  @P0 IMAD R0, R3, R10.reuse, RZ ;  /* 0x0000000a03000224 */ /* 0x080fe400078e02ff */
[----:B------:R-:W-:Y:S01]  /*6df0*/  IMAD.MOV.U32 R7, RZ, RZ, R29 ;  /* 0x000000ffff077224 */ /* 0x000fe200078e001d */
[----:B------:R-:W-:Y:S01]  /*6e00*/  @P2 SHF.R.U32.HI R7, RZ, R5, R2 ;  /* 0x00000005ff072219 */ /* 0x000fe20000011602 */
[C---:B------:R-:W-:Y:S02]  /*6e10*/  @P0 IMAD R11, R6.reuse, R11, R0 ;  /* 0x0000000b060b0224 */ /* 0x040fe400078e0200 */
[----:B------:R-:W-:-:S04]  /*6e20*/  @P0 IMAD.WIDE.U32 R2, R6, R10, RZ ;  /* 0x0000000a06020225 */ /* 0x000fc800078e00ff */
[-C--:B0-----:R-:W-:Y:S01]  /*6e30*/  @P1 IMAD R4, R9, R12.reuse, RZ ;  /* 0x0000000c09041224 */ /* 0x081fe200078e02ff */
[----:B------:R-:W-:Y:S01]  /*6e40*/  @P0 SHF.R.S32.HI R9, RZ, 0x1f, R7 ;  /* 0x0000001fff090819 */ /* 0x000fe20000011407 */
[----:B------:R-:W-:Y:S01]  /*6e50*/  @P0 IMAD.IADD R3, R3, 0x1, R11 ;  /* 0x0000000103030824 */ /* 0x000fe200078e020b */
[----:B------:R-:W-:Y:S01]  /*6e60*/  @P1 SHF.R.S32.HI R11, RZ, 0x1f, R7 ;  /* 0x0000001fff0b1819 */ /* 0x000fe20000011407 */
[C---:B------:R-:W-:Y:S02]  /*6e70*/  @P1 IMAD R13, R6.reuse, R13, R4 ;  /* 0x0000000d060d1224 */ /* 0x040fe400078e0204 */
[----:B------:R-:W-:-:S04]  /*6e80*/  @P1 IMAD.WIDE.U32 R4, R6, R12, RZ ;  /* 0x0000000c06041225 */ /* 0x000fc800078e00ff */
[----:B----4-:R-:W-:Y:S02]  /*6e90*/  @P0 IMAD R0, R9, R14, RZ ;  /* 0x0000000e09000224 */ /* 0x010fe400078e02ff */
        /* <DEDUP_REMOVED lines=16> */
[----:B------:R-:W2:Y:S02]  /*6fa0*/  @P1 LDG.E R0, desc[UR40][R8.64] ;  /* 0x0000002808001981 */ /* 0x000ea4000c1e1900 */
[----:B------:R-:W1:Y:S02]  /*6fb0*/  @P2 LDC R6, c[0x0][0x42c] ;  /* 0x00010b00ff062b82 */ /* 0x000e640000000800 */
[----:B------:R3:W2:Y:S06]  /*6fc0*/  @P0 LDG.E R3, desc[UR40][R4.64] ;  /* 0x0000002804030981 */ /* 0x0006ac000c1e1900 */
[----:B------:R-:W4:Y:S01]  /*6fd0*/  LDC.64 R10, c[0x0][0x9e0] ;  /* 0x00027800ff0a7b82 */ /* 0x000f220000000a00 */
[----:B------:R-:W-:Y:S01]  /*6fe0*/  IADD3 R2, R27, 0xc0, -R28 ;  /* 0x000000c01b027810 */ /* 0x000fe20007ffe81c */
[----:B---3--:R-:W-:-:S04]  /*6ff0*/  IMAD.MOV.U32 R5, RZ, RZ, R29 ;  /* 0x000000ffff057224 */ /* 0x008fc800078e001d */
[----:B------:R-:W-:Y:S02]  /*7000*/  IMAD R4, R26, 0xc0, R2 ;  /* 0x000000c01a047824 */ /* 0x000fe400078e0202 */
[----:B-1----:R-:W-:-:S03]  /*7010*/  @P2 IMAD.HI.U32 R6, R29, R6, RZ ;  /* 0x000000061d062227 */ /* 0x002fc600078e00ff */
[----:B------:R1:W-:Y:S02]  /*7020*/  STL [R1+0x44], R4 ;  /* 0x0000440401007387 */ /* 0x0003e40000100800 */
[----:B0-----:R-:W-:-:S05]  /*7030*/  @P2 SHF.R.U32.HI R5, RZ, R7, R6 ;  /* 0x00000007ff052219 */ /* 0x001fca0000011606 */
[----:B------:R1:W-:Y:S01]  /*7040*/  STL [R1+0x5c], R5 ;  /* 0x00005c0501007387 */ /* 0x0003e20000100800 */
[----:B----4-:R-:W-:Y:S01]  /*7050*/  ISETP.GE.AND P1, PT, R11, 0x1, PT ;  /* 0x000000010b00780c */ /* 0x010fe20003f26270 */
[----:B--2---:R-:W-:Y:S01]  /*7060*/  FMUL.FTZ R0, R3, R0 ;  /* 0x0000000003007220 */ /* 0x004fe20000410000 */
[----:B------:R-:W-:-:S03]  /*7070*/  IMAD.IADD R3, R4, 0x1, R10 ;  /* 0x0000000104037824 */ /* 0x000fc600078e020a */
[----:B------:R-:W-:-:S08]  /*7080*/  FMUL.FTZ R2, R0, UR4 ;  /* 0x0000000400027c20 */ /* 0x000fd00008410000 */
        /* <DEDUP_REMOVED lines=12> */
.L_x_9105:
[----:B------:R-:W-:-:S13]  /*7150*/  ISETP.NE.AND P0, PT, R11, 0x1, PT ;  /* 0x000000010b00780c */ /* 0x000fda0003f05270 */
[----:B------:R-:W0:Y:S02]  /*7160*/  @P0 LDC.64 R4, c[0x0][0x9e8] ;  /* 0x00027a00ff040b82 */ /* 0x000e240000000a00 */
[----:B0-----:R-:W-:-:S05]  /*7170*/  @P0 IMAD.HI.U32 R4, R0, R4, RZ ;  /* 0x0000000400040227 */ /* 0x001fca00078e00ff */
[----:B------:R-:W-:-:S07]  /*7180*/  @P0 SHF.R.U32.HI R0, RZ, R5, R4 ;  /* 0x00000005ff000219 */ /* 0x000fce0000011604 */
.L_x_9106:
[----:B------:R-:W-:Y:S05]  /*7190*/  BSYNC B0 ;  /* 0x0000000000007941 */ /* 0x000fea0003800000 */
.L_x_9104:
[----:B------:R-:W-:-:S05]  /*71a0*/  IMAD R0, R0, R11, R11 ;  /* 0x0000000b00007224 */ /* 0x000fca00078e020b */
[----:B------:R-:W-:-:S07]  /*71b0*/  VIMNMX R3, R3, R0, PT ;  /* 0x0000000003037248 */ /* 0x000fce0003fe0100 */
.L_x_9103:
[----:B------:R-:W-:Y:S01]  /*71c0*/  VIADD R3, R3, 0x7f ;  /* 0x0000007f03037836 */ /* 0x000fe20000000000 */
[----:B------:R-:W-:Y:S01]  /*71d0*/  ULDC UR4, c[0x0][0x9dc] ;  /* 0x0002770000047ab9 */ /* 0x000fe20000000800 */
[----:B------:R-:W-:-:S03]  /*71e0*/  IMAD.IADD R155, R27, 0x1, -R28 ;  /* 0x000000011b9b7824 */ /* 0x000fc600078e0a1c */
[----:B------:R-:W-:Y:S01]  /*71f0*/  SHF.R.S32.HI R0, RZ, 0x1f, R3 ;  /* 0x0000001fff007819 */ /* 0x000fe20000011403 */
[----:B------:R-:W-:-:S03]  /*7200*/  IMAD R88, R26, 0xc0, R155 ;  /* 0x000000c01a587824 */ /* 0x000fc600078e029b */
[----:B------:R-:W-:Y:S01]  /*7210*/  LEA.HI R0, R0, R3, RZ, 0x7 ;  /* 0x0000000300007211 */ /* 0x000fe200078f38ff */
[----:B------:R-:W-:-:S03]  /*7220*/  VIADD R3, R88, -UR4 ;  /* 0x8000000458037c36 */ /* 0x000fc60008000000 */
[----:B------:R-:W-:-:S04]  /*7230*/  SHF.R.S32.HI R0, RZ, 0x7, R0 ;  /* 0x00000007ff007819 */ /* 0x000fc80000011400 */
        /* <DEDUP_REMOVED lines=12> */
.L_x_9109:
[----:B------:R-:W-:Y:S01]  /*7300*/  ISETP.NE.AND P0, PT, R11, 0x1, PT ;  /* 0x000000010b00780c */ /* 0x000fe20003f05270 */
[----:B------:R-:W-:-:S12]  /*7310*/  IMAD.MOV.U32 R0, RZ, RZ, R88 ;  /* 0x000000ffff007224 */ /* 0x000fd800078e0058 */
[----:B------:R-:W0:Y:S02]  /*7320*/  @P0 LDC.64 R4, c[0x0][0x9e8] ;  /* 0x00027a00ff040b82 */ /* 0x000e240000000a00 */
[----:B0-----:R-:W-:-:S05]  /*7330*/  @P0 IMAD.HI.U32 R4, R88, R4, RZ ;  /* 0x0000000458040227 */ /* 0x001fca00078e00ff */
[----:B------:R-:W-:-:S07]  /*7340*/  @P0 SHF.R.U32.HI R0, RZ, R5, R4 ;  /* 0x00000005ff000219 */ /* 0x000fce0000011604 */
.L_x_9110:
[----:B------:R-:W-:Y:S05]  /*7350*/  BSYNC B0 ;  /* 0x0000000000007941 */ /* 0x000fea0003800000 */
.L_x_9108:
[----:B------:R-:W-:-:S05]  /*7360*/  IMAD R0, R0, R11, RZ ;  /* 0x0000000b00007224 */ /* 0x000fca00078e02ff */
[----:B------:R-:W-:-:S07]  /*7370*/  VIMNMX R3, R3, R0, !PT ;  /* 0x0000000003037248 */ /* 0x000fce0007fe0100 */
.L_x_9107:
[----:B------:R-:W-:Y:S02]  /*7380*/  SHF.R.S32.HI R0, RZ, 0x1f, R3 ;  /* 0x0000001fff007819 */ /* 0x000fe40000011403 */
[----:B------:R-:W-:Y:S02]  /*7390*/  CS2R R20, SRZ ;  /* 0x0000000000147805 */ /* 0x000fe4000001ff00 */
[----:B------:R-:W-:Y:S02]  /*73a0*/  PLOP3.LUT P0, PT, PT, PT, PT, 0x80, 0x0 ;  /* 0x000000000000781c */ /* 0x000fe40003f0f070 */
[----:B------:R-:W-:Y:S02]  /*73b0*/  CS2R R134, SRZ ;  /* 0x0000000000867805 */ /* 0x000fe4000001ff00 */
[----:B------:R-:W-:Y:S02]  /*73c0*/  LEA.HI R0, R0, R3, RZ, 0x7 ;  /* 0x0000000300007211 */ /* 0x000fe400078f38ff */
[----:B------:R-:W-:-:S02]  /*73d0*/  CS2R R28, SRZ ;  /* 0x00000000001c7805 */ /* 0x000fc4000001ff00 */
[----:B------:R-:W-:Y:S02]  /*73e0*/  CS2R R10, SRZ ;  /* 0x00000000000a7805 */ /* 0x000fe4000001ff00 */
[----:B------:R-:W-:Y:S02]  /*73f0*/  CS2R R128, SRZ ;  /* 0x0000000000807805 */ /* 0x000fe4000001ff00 */
[----:B------:R-:W-:Y:S02]  /*7400*/  SHF.R.S32.HI R0, RZ, 0x7, R0 ;  /* 0x00000007ff007819 */ /* 0x000fe40000011400 */
[----:B------:R-:W-:Y:S02]  /*7410*/  CS2R R26, SRZ ;  /* 0x00000000001a7805 */ /* 0x000fe4000001ff00 */
[----:B------:R-:W-:Y:S02]  /*7420*/  CS2R R8, SRZ ;  /* 0x0000000000087805 */ /* 0x000fe4000001ff00 */
[----:B------:R-:W-:-:S02]  /*7430*/  CS2R R126, SRZ ;  /* 0x00000000007e7805 */ /* 0x000fc4000001ff00 */
[----:B------:R-:W-:Y:S02]  /*7440*/  VIMNMX R4, RZ, R0, !PT ;  /* 0x00000000ff047248 */ /* 0x000fe40007fe0100 */
[----:B------:R-:W-:Y:S02]  /*7450*/  CS2R R30, SRZ ;  /* 0x00000000001e7805 */ /* 0x000fe4000001ff00 */
[----:B------:R-:W-:Y:S02]  /*7460*/  CS2R R120, SRZ ;  /* 0x0000000000787805 */ /* 0x000fe4000001ff00 */
[----:B------:R-:W-:Y:S02]  /*7470*/  CS2R R118, SRZ ;  /* 0x0000000000767805 */ /* 0x000fe4000001ff00 */
[----:B------:R-:W-:Y:S01]  /*7480*/  ISETP.GT.AND P1, PT, R89, R4, PT ;  /* 0x000000045900720c */ /* 0x000fe20003f24270 */
        /* <DEDUP_REMOVED lines=13> */
[----:B------:R-:W-:Y:S01]  /*7560*/  CS2R R94, SRZ ;  /* 0x00000000005e7805 */ /* 0x000fe2000001ff00 */
[----:B------:R-:W-:Y:S02]  /*7570*/  IMAD.MOV.U32 R38, RZ, RZ, RZ ;  /* 0x000000ffff267224 */ /* 0x000fe400078e00ff */
[----:B------:R-:W-:-:S02]  /*7580*/  IMAD.MOV.U32 R3, RZ, RZ, RZ ;  /* 0x000000ffff037224 */ /* 0x000fc400078e00ff */
[----:B------:R-:W-:Y:S01]  /*7590*/  IMAD.MOV.U32 R92, RZ, RZ, RZ ;  /* 0x000000ffff5c7224 */ /* 0x000fe200078e00ff */
[----:B0-----:R-:W-:Y:S06]  /*75a0*/  @!P1 BRA `(.L_x_9111) ;  /* 0x0000010400ac9947 */ /* 0x001fec0003800000 */
        /* <DEDUP_REMOVED lines=32> */
.L_x_9113:
[----:B------:R-:W-:Y:S05]  /*77b0*/  BSYNC B6 ;  /* 0x0000000000067941 */ /* 0x000fea0003800000 */
.L_x_9112:
        /* <DEDUP_REMOVED lines=13> */
.L_x_9117:
[----:B-1----:R1:W2:Y:S02]  /*7890*/  SYNCS.PHASECHK.TRANS64.TRYWAIT P0, [R17+URZ+0x19c00], R0 ;  /* 0x019c0000110075a7 */ /* 0x0022a4000800017f */
[----:B--2---:R-:W-:Y:S05]  /*78a0*/  @!P0 NANOSLEEP.SYNCS 0x989680 ;  /* 0x009896800000895d */ /* 0x004fea0003900000 */
[----:B------:R-:W2:Y:S02]  /*78b0*/  @!P0 SYNCS.PHASECHK.TRANS64 P0, [R17+URZ+0x19c00], R0 ;  /* 0x019c0000110085a7 */ /* 0x000ea4000800007f */
[----:B--2---:R-:W-:Y:S05]  /*78c0*/  @!P0 BRA `(.L_x_9117) ;  /* 0xfffffffc00f08947 */ /* 0x004fea000383ffff */
.L_x_9116:
[----:B------:R-:W-:Y:S05]  /*78d0*/  BSYNC B0 ;  /* 0x0000000000007941 */ /* 0x000fea0003800000 */
.L_x_9115:
[----:B------:R-:W-:Y:S05]  /*78e0*/  BRA `(.L_x_9118) ;  /* 0x0000004800387947 */ /* 0x000fea0003800000 */
.L_x_9114:
[----:B------:R-:W0:Y:S01]  /*78f0*/  S2R R4, SR_TID.X ;  /* 0x0000000000047919 */ /* 0x000e220000002100 */
[----:B------:R-:W-:Y:S01]  /*7900*/  LOP3.LUT P0, RZ, R26, 0x9f, RZ, 0xc0, !PT ;  /* 0x0000009f1aff7812 */ /* 0x000fe2000780c0ff */
[----:B------:R-:W-:Y:S01]  /*7910*/  ULDC.64 UR4, c[0x0][0x3d8] ;  /* 0x0000f60000047ab9 */ /* 0x000fe20000000a00 */
[----:B-----5:R-:W-:Y:S01]  /*7920*/  SHF.R.S32.HI R0, RZ, 0x1f, R24 ;  /* 0x0000001fff007819 */ /* 0x020fe20000011418 */
[----:B------:R-:W-:Y:S01]  /*7930*/  ULDC.64 UR6, c[0x0][0x3e8] ;  /* 0x0000fa0000067ab9 */ /* 0x000fe20000000a00 */
[----:B------:R-:W-:Y:S01]  /*7940*/  IMAD.WIDE.U32 R38, R24, UR4, RZ ;  /* 0x0000000418267c25 */ /* 0x000fe2000f8e00ff */
[----:B------:R-:W-:Y:S03]  /*7950*/  BSSY B6, `(.L_x_9119) ;  /* 0x0000024000067945 */ /* 0x000fe60003800000 */
[C---:B------:R-:W-:Y:S02]  /*7960*/  IMAD R3, R0.reuse, UR4, RZ ;  /* 0x0000000400037c24 */ /* 0x040fe4000f8e02ff */
[----:B------:R-:W-:-:S02]  /*7970*/  IMAD R5, R0, UR6, RZ ;  /* 0x0000000600057c24 */ /* 0x000fc4000f8e02ff */
[C---:B------:R-:W-:Y:S02]  /*7980*/  IMAD R3, R24.reuse, UR5, R3 ;  /* 0x0000000518037c24 */ /* 0x040fe4000f8e0203 */
[C---:B------:R-:W-:Y:S02]  /*7990*/  IMAD R5, R24.reuse, UR7, R5 ;  /* 0x0000000718057c24 */ /* 0x040fe4000f8e0205 */
[----:B------:R-:W-:-:S04]  /*79a0*/  IMAD.WIDE.U32 R40, R24, UR6, RZ ;  /* 0x0000000618287c25 */ /* 0x000fc8000f8e00ff */
[----:B------:R-:W-:Y:S02]  /*79b0*/  IMAD.IADD R37, R3, 0x1, R39 ;  /* 0x0000000103257824 */ /* 0x000fe400078e0227 */
[----:B------:R-:W-:Y:S02]  /*79c0*/  IMAD.IADD R45, R5, 0x1, R41 ;  /* 0x00000001052d7824 */ /* 0x000fe400078e0229 */
[----:B0-----:R-:W-:-:S05]  /*79d0*/  VIADD R6, R4, 0xffffff80 ;  /* 0xffffff8004067836 */ /* 0x001fca0000000000 */
[CC--:B------:R-:W-:Y:S02]  /*79e0*/  LEA.HI R35, R6.reuse, R6.reuse, RZ, 0x1 ;  /* 0x0000000606237211 */ /* 0x0c0fe400078f08ff */
[----:B------:R-:W-:Y:S02]  /*79f0*/  LEA.HI R4, R6, R6, RZ, 0x1 ;  /* 0x0000000606047211 */ /* 0x000fe400078f08ff */
[----:B------:R-:W-:Y:S02]  /*7a00*/  LOP3.LUT R35, R35, 0xfffffffe, RZ, 0xc0, !PT ;  /* 0xfffffffe23237812 */ /* 0x000fe400078ec0ff */
[----:B------:R-:W-:-:S03]  /*7a10*/  LOP3.LUT R4, R4, 0xfffffffe, RZ, 0xc0, !PT ;  /* 0xfffffffe04047812 */ /* 0x000fc600078ec0ff */
[C---:B------:R-:W-:Y:S02]  /*7a20*/  IMAD.IADD R35, R6.reuse, 0x1, -R35 ;  /* 0x0000000106237824 */ /* 0x040fe400078e0a23 */
[----:B------:R-:W-:Y:S02]  /*7a30*/  IMAD.IADD R4, R6, 0x1, -R4 ;  /* 0x0000000106047824 */ /* 0x000fe400078e0a04 */
[----:B------:R-:W-:Y:S02]  /*7a40*/  IMAD.SHL.U32 R35, R35, 0x8, RZ ;  /* 0x0000000823237824 */ /* 0x000fe400078e00ff */
[----:B------:R-:W-:-:S03]  /*7a50*/  IMAD.SHL.U32 R4, R4, 0x10, RZ ;  /* 0x0000001004047824 */ /* 0x000fc600078e00ff */
[----:B------:R-:W-:Y:S02]  /*7a60*/  SHF.R.S32.HI R34, RZ, 0x1f, R35 ;  /* 0x0000001fff227819 */ /* 0x000fe40000011423 */
[----:B------:R-:W-:Y:S01]  /*7a70*/  SHF.R.S32.HI R49, RZ, 0x1f, R4 ;  /* 0x0000001fff317819 */ /* 0x000fe20000011404 */
        /* <DEDUP_REMOVED lines=17> */
.L_x_9120:
[----:B------:R-:W-:Y:S05]  /*7b90*/  BSYNC B6 ;  /* 0x0000000000067941 */ /* 0x000fea0003800000 */
.L_x_9119:
[----:B------:R-:W2:Y:S01]  /*7ba0*/  LDL R21, [R1+0x24] ;  /* 0x0000240001157983 */ /* 0x000ea20000100800 */
[----:B------:R-:W0:Y:S01]  /*7bb0*/  LDC.64 R10, c[0x0][0x3d8] ;  /* 0x0000f600ff0a7b82 */ /* 0x000e220000000a00 */
[----:B------:R-:W-:Y:S02]  /*7bc0*/  ULDC.U8 UR4, c[0x0][0x3f0] ;  /* 0x0000fc0000047ab9 */ /* 0x000fe40000000000 */
[----:B------:R-:W3:Y:S04]  /*7bd0*/  LDL R24, [R1+0x3c] ;  /* 0x00003c0001187983 */ /* 0x000ee80000100800 */
[----:B------:R-:W4:Y:S01]  /*7be0*/  LDL R20, [R1+0x48] ;  /* 0x0000480001147983 */ /* 0x000f220000100800 */
[----:B------:R-:W1:Y:S01]  /*7bf0*/  LDC.64 R12, c[0x0][0x3e8] ;  /* 0x0000fa00ff0c7b82 */ /* 0x000e620000000a00 */
[----:B------:R-:W-:Y:S01]  /*7c00*/  ISETP.NE.AND P0, PT, RZ, UR4, PT ;  /* 0x00000004ff007c0c */ /* 0x000fe2000bf05270 */
[----:B------:R-:W-:Y:S01]  /*7c10*/  BSSY B0, `(.L_x_9121) ;  /* 0x0000453000007945 */ /* 0x000fe20003800000 */
[----:B--2---:R-:W-:Y:S01]  /*7c20*/  SHF.R.S32.HI R3, RZ, 0x1f, R21 ;  /* 0x0000001fff037819 */ /* 0x004fe20000011415 */
[----:B0-----:R-:W-:-:S04]  /*7c30*/  IMAD.WIDE.U32 R42, R21, R10, RZ ;  /* 0x0000000a152a7225 */ /* 0x001fc800078e00ff */
[C---:B------:R-:W-:Y:S02]  /*7c40*/  IMAD R4, R3.reuse, R10, RZ ;  /* 0x0000000a03047224 */ /* 0x040fe400078e02ff */
[-C--:B-1----:R-:W-:Y:S02]  /*7c50*/  IMAD R6, R3, R12.reuse, RZ ;  /* 0x0000000c03067224 */ /* 0x082fe400078e02ff */
[C---:B---3--:R-:W-:Y:S02]  /*7c60*/  IMAD R0, R21.reuse, -0xc0, R24 ;  /* 0xffffff4015007824 */ /* 0x048fe400078e0218 */
[----:B------:R-:W-:-:S04]  /*7c70*/  IMAD.WIDE.U32 R14, R21, R12, RZ ;  /* 0x0000000c150e7225 */ /* 0x000fc800078e00ff */
[C---:B------:R-:W-:Y:S02]  /*7c80*/  IMAD R3, R21.reuse, R11, R4 ;  /* 0x0000000b15037224 */ /* 0x040fe400078e0204 */
[----:B------:R-:W-:Y:S01]  /*7c90*/  IMAD R5, R21, R13, R6 ;  /* 0x0000000d15057224 */ /* 0x000fe200078e0206 */
[----:B------:R-:W-:Y:S01]  /*7ca0*/  VIMNMX R4, R0, 0xc0, PT ;  /* 0x000000c000047848 */ /* 0x000fe20003fe0100 */
[----:B----4-:R-:W-:Y:S02]  /*7cb0*/  IMAD.IADD R20, R17, 0x1, R20 ;  /* 0x0000000111147824 */ /* 0x010fe400078e0214 */
[----:B------:R-:W-:Y:S02]  /*7cc0*/  IMAD.IADD R44, R43, 0x1, R3 ;  /* 0x000000012b2c7824 */ /* 0x000fe400078e0203 */
[----:B------:R-:W-:Y:S01]  /*7cd0*/  IMAD.IADD R48, R15, 0x1, R5 ;  /* 0x000000010f307824 */ /* 0x000fe200078e0205 */
        /* <DEDUP_REMOVED lines=27> */
[-C--:B------:R-:W-:Y:S01]  /*7e90*/  IMAD R0, R46, R10.reuse, RZ ;  /* 0x0000000a2e007224 */ /* 0x080fe200078e02ff */
[----:B------:R-:W-:Y:S01]  /*7ea0*/  ULDC.64 UR8, c[0x0][0x3e0] ;  /* 0x0000f80000087ab9 */ /* 0x000fe20000000a00 */
[----:B------:R-:W-:Y:S01]  /*7eb0*/  IMAD.WIDE.U32 R24, R23, R10, R8 ;  /* 0x0000000a17187225 */ /* 0x000fe200078e0008 */
[----:B------:R-:W-:Y:S02]  /*7ec0*/  ISETP.GE.AND P3, PT, R35, UR4, PT ;  /* 0x0000000423007c0c */ /* 0x000fe4000bf66270 */
[----:B------:R-:W-:-:S02]  /*7ed0*/  CS2R R30, SRZ ;  /* 0x00000000001e7805 */ /* 0x000fc4000001ff00 */
[----:B------:R-:W-:Y:S01]  /*7ee0*/  CS2R R32, SRZ ;  /* 0x0000000000207805 */ /* 0x000fe2000001ff00 */
[----:B------:R-:W-:Y:S01]  /*7ef0*/  IMAD R26, R46, R12, RZ ;  /* 0x0000000c2e1a7224 */ /* 0x000fe200078e02ff */
[----:B------:R-:W-:Y:S01]  /*7f00*/  IADD3 R38, P1, R24, R38, RZ ;  /* 0x0000002618267210 */ /* 0x000fe20007f3e0ff */
[----:B------:R-:W-:Y:S01]  /*7f10*/  IMAD.WIDE.U32 R8, R23, R12, R8 ;  /* 0x0000000c17087225 */ /* 0x000fe200078e0008 */
[----:B------:R-:W-:-:S03]  /*7f20*/  CS2R R28, SRZ ;  /* 0x00000000001c7805 */ /* 0x000fc6000001ff00 */
[C---:B------:R-:W-:Y:S01]  /*7f30*/  IMAD R0, R23.reuse, R11, R0 ;  /* 0x0000000b17007224 */ /* 0x040fe200078e0200 */
[----:B------:R-:W-:Y:S01]  /*7f40*/  IADD3 R40, P2, R8, R40, RZ ;  /* 0x0000002808287210 */ /* 0x000fe20007f5e0ff */
[----:B------:R-:W-:-:S03]  /*7f50*/  IMAD R26, R23, R13, R26 ;  /* 0x0000000d171a7224 */ /* 0x000fc600078e021a */
[----:B------:R-:W-:Y:S01]  /*7f60*/  IADD3.X R39, R37, R25, R0, P1, !PT ;  /* 0x0000001925277210 */ /* 0x000fe20000ffe400 */
[----:B------:R-:W-:Y:S01]  /*7f70*/  VIADD R0, R35, 0x10 ;  /* 0x0000001023007836 */ /* 0x000fe20000000000 */
[----:B------:R-:W-:Y:S01]  /*7f80*/  IADD3.X R41, R45, R9, R26, P2, !PT ;  /* 0x000000092d297210 */ /* 0x000fe200017fe41a */
[----:B------:R-:W-:Y:S01]  /*7f90*/  IMAD R9, R44, 0xc0, RZ ;  /* 0x000000c02c097824 */ /* 0x000fe200078e02ff */
[----:B------:R-:W-:Y:S01]  /*7fa0*/  CS2R R26, SRZ ;  /* 0x00000000001a7805 */ /* 0x000fe2000001ff00 */
[----:B------:R-:W-:Y:S01]  /*7fb0*/  IMAD.WIDE.U32 R42, R42, 0xc0, R38 ;  /* 0x000000c02a2a7825 */ /* 0x000fe200078e0026 */
[----:B------:R-:W-:-:S03]  /*7fc0*/  ISETP.GE.AND P4, PT, R0, UR4, PT ;  /* 0x0000000400007c0c */ /* 0x000fc6000bf86270 */
[----:B------:R-:W-:Y:S01]  /*7fd0*/  VIADD R0, R35, 0x20 ;  /* 0x0000002023007836 */ /* 0x000fe20000000000 */
[----:B------:R-:W-:Y:S01]  /*7fe0*/  IADD3 R34, P1, R42, UR6, RZ ;  /* 0x000000062a227c10 */ /* 0x000fe2000ff3e0ff */
[----:B------:R-:W-:-:S03]  /*7ff0*/  IMAD.WIDE.U32 R14, R14, 0xc0, R40 ;  /* 0x000000c00e0e7825 */ /* 0x000fc600078e0028 */
[----:B------:R-:W-:Y:S01]  /*8000*/  ISETP.GE.AND P5, PT, R0, UR4, PT ;  /* 0x0000000400007c0c */ /* 0x000fe2000bfa6270 */
[----:B------:R-:W-:Y:S01]  /*8010*/  IMAD R25, R48, 0xc0, RZ ;  /* 0x000000c030197824 */ /* 0x000fe200078e02ff */
[----:B------:R-:W-:Y:S02]  /*8020*/  IADD3 R14, P2, R14, UR8, RZ ;  /* 0x000000080e0e7c10 */ /* 0x000fe4000ff5e0ff */
[----:B------:R-:W-:Y:S02]  /*8030*/  IADD3.X R35, R43, UR7, R9, P1, !PT ;  /* 0x000000072b237c10 */ /* 0x000fe40008ffe409 */
[----:B------:R-:W-:Y:S02]  /*8040*/  CS2R R8, SRZ ;  /* 0x0000000000087805 */ /* 0x000fe4000001ff00 */
[----:B------:R-:W-:Y:S02]  /*8050*/  IADD3.X R15, R15, UR9, R25, P2, !PT ;  /* 0x000000090f0f7c10 */ /* 0x000fe400097fe419 */
[----:B------:R-:W-:Y:S01]  /*8060*/  CS2R R24, SRZ ;  /* 0x0000000000187805 */ /* 0x000fe2000001ff00 */
[----:B------:R0:W5:Y:S04]  /*8070*/  @!P3 LDG.E.64 R30, desc[UR40][R34.64] ;  /* 0x00000028221eb981 */ /* 0x000168000c1e1b00 */
[----:B------:R0:W5:Y:S04]  /*8080*/  @!P4 LDG.E.64 R26, desc[UR40][R34.64+0x10] ;  /* 0x00001028221ac981 */ /* 0x000168000c1e1b00 */
[----:B------:R0:W5:Y:S04]  /*8090*/  @!P5 LDG.E.64 R8, desc[UR40][R34.64+0x20] ;  /* 0x000020282208d981 */ /* 0x000168000c1e1b00 */
[----:B------:R0:W5:Y:S04]  /*80a0*/  @!P3 LDG.E.64 R32, desc[UR40][R14.64] ;  /* 0x000000280e20b981 */ /* 0x000168000c1e1b00 */
[----:B------:R0:W5:Y:S04]  /*80b0*/  @!P4 LDG.E.64 R28, desc[UR40][R14.64+0x10] ;  /* 0x000010280e1cc981 */ /* 0x000168000c1e1b00 */
[----:B------:R0:W5:Y:S02]  /*80c0*/  @!P5 LDG.E.64 R24, desc[UR40][R14.64+0x20] ;  /* 0x000020280e18d981 */ /* 0x000164000c1e1b00 */
.L_x_9124:
[----:B------:R-:W-:Y:S05]  /*80d0*/  BSYNC B1 ;  /* 0x0000000000017941 */ /* 0x000fea0003800000 */
.L_x_9123:
[----:B0-----:R-:W2:Y:S01]  /*80e0*/  LDL R34, [R1+0x54] ;  /* 0x0000540001227983 */ /* 0x001ea20000100800 */
[-C--:B------:R-:W-:Y:S01]  /*80f0*/  IMAD.WIDE.U32 R6, R3, R10.reuse, R6 ;  /* 0x0000000a03067225 */ /* 0x080fe200078e0006 */
[----:B------:R-:W-:Y:S01]  /*8100*/  ULDC.64 UR4, c[0x0][0x3c8] ;  /* 0x0000f20000047ab9 */ /* 0x000fe20000000a00 */
[----:B------:R-:W-:Y:S02]  /*8110*/  ULDC.64 UR6, c[0x0][0x3e0] ;  /* 0x0000f80000067ab9 */ /* 0x000fe40000000a00 */
[C---:B------:R-:W-:Y:S02]  /*8120*/  IMAD R10, R21.reuse, R10, RZ ;  /* 0x0000000a150a7224 */ /* 0x040fe400078e02ff */
[-C--:B------:R-:W-:Y:S02]  /*8130*/  IMAD R0, R21, R12.reuse, RZ ;  /* 0x0000000c15007224 */ /* 0x080fe400078e02ff */
[----:B------:R-:W-:Y:S01]  /*8140*/  IMAD.WIDE.U32 R14, R3, R12, R4 ;  /* 0x0000000c030e7225 */ /* 0x000fe200078e0004 */
[----:B------:R-:W-:Y:S01]  /*8150*/  IADD3 R4, P1, R6, UR4, RZ ;  /* 0x0000000406047c10 */ /* 0x000fe2000ff3e0ff */
[----:B------:R-:W-:-:S02]  /*8160*/  UMOV UR4, 0xffffffff ;  /* 0xffffffff00047882 */ /* 0x000fc40000000000 */
[C---:B------:R-:W-:Y:S02]  /*8170*/  IMAD R11, R3.reuse, R11, R10 ;  /* 0x0000000b030b7224 */ /* 0x040fe400078e020a */
[----:B------:R-:W-:Y:S01]  /*8180*/  IMAD R3, R3, R13, R0 ;  /* 0x0000000d03037224 */ /* 0x000fe200078e0200 */
[----:B------:R-:W-:Y:S02]  /*8190*/  IADD3 R0, P2, R14, UR6, RZ ;  /* 0x000000060e007c10 */ /* 0x000fe4000ff5e0ff */
[----:B------:R-:W-:Y:S02]  /*81a0*/  IADD3.X R13, R7, UR5, R11, P1, !PT ;  /* 0x00000005070d7c10 */ /* 0x000fe40008ffe40b */
[----:B------:R-:W-:Y:S02]  /*81b0*/  IADD3.X R3, R15, UR7, R3, P2, !PT ;  /* 0x000000070f037c10 */ /* 0x000fe400097fe403 */
[----:B--2---:R-:W-:-:S04]  /*81c0*/  LEA.HI R21, R34, R34, RZ, 0x1 ;  /* 0x0000002222157211 */ /* 0x004fc800078f08ff */
[----:B------:R-:W-:-:S05]  /*81d0*/  LOP3.LUT R21, R21, 0xfffffffe, RZ, 0xc0, !PT ;  /* 0xfffffffe15157812 */ /* 0x000fca00078ec0ff */
[----:B------:R-:W-:-:S05]  /*81e0*/  IMAD.IADD R6, R34, 0x1, -R21 ;  /* 0x0000000122067824 */ /* 0x000fca00078e0a15 */
[----:B------:R-:W-:Y:S01]  /*81f0*/  SHF.L.U32 R6, R6, 0x1f, RZ ;  /* 0x0000001f06067819 */ /* 0x000fe200000006ff */
[----:B------:R-:W-:Y:S06]  /*8200*/  BRA.DIV UR4, `(.L_x_9125) ;  /* 0x00000186044c7947 */ /* 0x000fec000b800000 */
.L_x_9400:
[----:B------:R-:W-:-:S03]  /*8210*/  UMOV UR4, 0xffffffff ;  /* 0xffffffff00047882 */ /* 0x000fc60000000000 */
[----:B------:R-:W-:Y:S05]  /*8220*/  BRA.DIV UR4, `(.L_x_9126) ;  /* 0x0000018604687947 */ /* 0x000fea000b800000 */
.L_x_9403:
[----:B------:R-:W-:-:S03]  /*8230*/  UMOV UR4, 0xffffffff ;  /* 0xffffffff00047882 */ /* 0x000fc60000000000 */
[----:B------:R-:W-:Y:S05]  /*8240*/  BRA.DIV UR4, `(.L_x_9127) ;  /* 0x0000018604887947 */ /* 0x000fea000b800000 */
.L_x_9406:
[----:B------:R-:W-:-:S03]  /*8250*/  UMOV UR4, 0xffffffff ;  /* 0xffffffff00047882 */ /* 0x000fc60000000000 */
[----:B------:R-:W-:Y:S05]  /*8260*/  BRA.DIV UR4, `(.L_x_9128) ;  /* 0x0000018604a87947 */ /* 0x000fea000b800000 */
.L_x_9409:
[----:B------:R-:W0:Y:S01]  /*8270*/  SYNCS.PHASECHK.TRANS64.TRYWAIT P1, [R17+URZ+0x19c00], R6 ;  /* 0x019c0006110075a7 */ /* 0x000e22000802017f */
[----:B------:R-:W-:Y:S04]  /*8280*/  BSSY B1, `(.L_x_9129) ;  /* 0x0000002000017945 */ /* 0x000fe80003800000 */
[----:B0-----:R-:W-:Y:S05]  /*8290*/  @!P1 BRA `(.L_x_9130) ;  /* 0x0000018400c49947 */ /* 0x001fea0003800000 */
.L_x_9410:
[----:B------:R-:W-:Y:S05]  /*82a0*/  BSYNC B1 ;  /* 0x0000000000017941 */ /* 0x000fea0003800000 */
.L_x_9129:
[----:B------:R-:W-:Y:S05]  /*82b0*/  @P0 BRA `(.L_x_9131) ;  /* 0x0000003c00a00947 */ /* 0x000fea0003800000 */
[----:B------:R-:W1:Y:S01]  /*82c0*/  S2R R0, SR_TID.X ;  /* 0x0000000000007919 */ /* 0x000e620000002100 */
[----:B------:R-:W-:Y:S01]  /*82d0*/  BSSY B1, `(.L_x_9132) ;  /* 0x0000083000017945 */ /* 0x000fe20003800000 */
[----:B-1----:R-:W-:-:S05]  /*82e0*/  VIADD R0, R0, 0xffffff80 ;  /* 0xffffff8000007836 */ /* 0x002fca0000000000 */
[----:B------:R-:W-:-:S04]  /*82f0*/  LEA.HI R4, R0, R0, RZ, 0x1 ;  /* 0x0000000000047211 */ /* 0x000fc800078f08ff */
[----:B------:R-:W-:-:S05]  /*8300*/  LOP3.LUT R4, R4, 0xfffffffe, RZ, 0xc0, !PT ;  /* 0xfffffffe04047812 */ /* 0x000fca00078ec0ff */
[----:B------:R-:W-:Y:S02]  /*8310*/  IMAD.IADD R4, R0, 0x1, -R4 ;  /* 0x0000000100047824 */ /* 0x000fe400078e0a04 */
[----:B------:R-:W1:Y:S02]  /*8320*/  LDC R0, c[0x0][0x3d4] ;  /* 0x0000f500ff007b82 */ /* 0x000e640000000800 */
[----:B------:R-:W-:-:S04]  /*8330*/  IMAD.SHL.U32 R4, R4, 0x8, RZ ;  /* 0x0000000804047824 */ /* 0x000fc800078e00ff */
[C---:B------:R-:W-:Y:S02]  /*8340*/  VIADD R3, R4.reuse, 0x10 ;  /* 0x0000001004037836 */ /* 0x040fe40000000000 */
[C---:B------:R-:W-:Y:S01]  /*8350*/  VIADD R5, R4.reuse, 0x20 ;  /* 0x0000002004057836 */ /* 0x040fe20000000000 */
[-C--:B-1----:R-:W-:Y:S02]  /*8360*/  ISETP.GE.AND P0, PT, R4, R0.reuse, PT ;  /* 0x000000000400720c */ /* 0x082fe40003f06270 */
[-C--:B------:R-:W-:Y:S02]  /*8370*/  ISETP.GE.AND P1, PT, R3, R0.reuse, PT ;  /* 0x000000000300720c */ /* 0x080fe40003f26270 */
[----:B------:R-:W-:-:S09]  /*8380*/  ISETP.GE.AND P2, PT, R5, R0, PT ;  /* 0x000000000500720c */ /* 0x000fd20003f46270 */
[----:B------:R-:W-:Y:S05]  /*8390*/  @P0 BRA `(.L_x_9133) ;  /* 0x0000000400d80947 */ /* 0x000fea0003800000 */
[----:B0-----:R-:W0:Y:S01]  /*83a0*/  LDS.128 R4, [R20+0xf000] ;  /* 0x00f0000014047984 */ /* 0x001e220000000c00 */
        /* <DEDUP_REMOVED lines=10> */
[----:B------:R-:W-:Y:S02]  /*8450*/  LOP3.LUT R3, R30, 0xff, RZ, 0xc0, !PT ;  /* 0x000000ff1e037812 */ /* 0x000fe400078ec0ff */
        /* <DEDUP_REMOVED lines=15> */
[----:B0-----:R-:W-:Y:S02]  /*8550*/  F2FP.F16.E4M3.UNPACK_B R0, R6.H1 ;  /* 0x00000006ff00723e */ /* 0x001fe400030006ff */
        /* <DEDUP_REMOVED lines=90> */
.L_x_9133:
[----:B------:R-:W-:Y:S05]  /*8b00*/  BSYNC B1 ;  /* 0x0000000000017941 */ /* 0x000fea0003800000 */
.L_x_9132:
[----:B------:R-:W-:Y:S04]  /*8b10*/  BSSY B1, `(.L_x_9134) ;  /* 0x000007c000017945 */ /* 0x000fe80003800000 */
[----:B------:R-:W-:Y:S05]  /*8b20*/  @P1 BRA `(.L_x_9135) ;  /* 0x0000000400e81947 */ /* 0x000fea0003800000 */
[----:B01----:R-:W0:Y:S01]  /*8b30*/  LDS.128 R4, [R20+0x10800] ;  /* 0x0108000014047984 */ /* 0x003e220000000c00 */
[----:B-----5:R-:W-:Y:S02]  /*8b40*/  SHF.R.U32.HI R3, RZ, 0x8, R26 ;  /* 0x00000008ff037819 */ /* 0x020fe4000001161a */
        /* <DEDUP_REMOVED lines=29> */
[----:B------:R-:W-:Y:S01]  /*8d20*/  SHF.R.U32.HI R12, RZ, 0x10, R28 ;  /* 0x00000010ff0c7819 */ /* 0x000fe2000001161c */
[--C-:B------:R-:W-:Y:S01]  /*8d30*/  HADD2.F32 R11, -RZ, R0.reuse.H1_H1 ;  /* 0x30000000ff0b7230 */ /* 0x100fe20000004100 */
[----:B------:R-:W-:Y:S01]  /*8d40*/  F2FP.F16.E4M3.UNPACK_B R15, R26 ;  /* 0x0000001aff0f723e */ /* 0x000fe200020006ff */
[----:B------:R-:W-:Y:S01]  /*8d50*/  HADD2.F32 R30, -RZ, R27.H1_H1 ;  /* 0x3000001bff1e7230 */ /* 0x000fe20000004100 */
[----:B------:R-:W-:Y:S01]  /*8d60*/  LOP3.LUT R12, R12, 0xff, RZ, 0xc0, !PT ;  /* 0x000000ff0c0c7812 */ /* 0x000fe200078ec0ff */
[----:B------:R-:W-:Y:S01]  /*8d70*/  HADD2.F32 R10, -RZ, R0.H0_H0 ;  /* 0x20000000ff0a7230 */ /* 0x000fe20000004100 */
[----:B------:R-:W-:Y:S01]  /*8d80*/  F2FP.F16.E4M3.UNPACK_B R3, R6 ;  /* 0x00000006ff03723e */ /* 0x000fe200020006ff */
[----:B------:R-:W-:Y:S01]  /*8d90*/  HADD2.F32 R21, -RZ, R15.H1_H1 ;  /* 0x3000000fff157230 */ /* 0x000fe20000004100 */
[----:B------:R-:W-:Y:S01]  /*8da0*/  PRMT R13, R12, 0x7054, R13 ;  /* 0x000070540c0d7816 */ /* 0x000fe2000000000d */
[----:B------:R-:W-:Y:S01]  /*8db0*/  FMUL.FTZ R31, R11, R30 ;  /* 0x0000001e0b1f7220 */ /* 0x000fe20000410000 */
[----:B------:R-:W-:-:S02]  /*8dc0*/  F2FP.F16.E4M3.UNPACK_B R12, R7 ;  /* 0x00000007ff0c723e */ /* 0x000fc400020006ff */
        /* <DEDUP_REMOVED lines=80> */
.L_x_9135:
[----:B------:R-:W-:Y:S05]  /*92d0*/  BSYNC B1 ;  /* 0x0000000000017941 */ /* 0x000fea0003800000 */
.L_x_9134:
[----:B------:R-:W-:Y:S05]  /*92e0*/  @P2 BRA `(.L_x_9131) ;  /* 0x0000002c00942947 */ /* 0x000fea0003800000 */
[----:B012---:R-:W0:Y:S01]  /*92f0*/  LDS.128 R4, [R20+0x12000] ;  /* 0x0120000014047984 */ /* 0x007e220000000c00 */
        /* <DEDUP_REMOVED lines=118> */
.L_x_9122:
[----:B------:R-:W2:Y:S01]  /*9a60*/  LDL R3, [R1+0x24] ;  /* 0x0000240001037983 */ /* 0x000ea20000100800 */
        /* <DEDUP_REMOVED lines=14> */
[----:B0-----:R-:W-:-:S13]  /*9b50*/  ISETP.NE.AND P1, PT, R0, 0x1, PT ;  /* 0x000000010000780c */ /* 0x001fda0003f25270 */
[----:B------:R-:W0:Y:S08]  /*9b60*/  @P1 LDC R0, c[0x0][0x42c] ;  /* 0x00010b00ff001b82 */ /* 0x000e300000000800 */
[----:B------:R-:W1:Y:S01]  /*9b70*/  @P1 LDC R5, c[0x0][0x430] ;  /* 0x00010c00ff051b82 */ /* 0x000e620000000800 */
[----:B--2---:R-:W-:-:S04]  /*9b80*/  IMAD R3, R3, 0xc0, R23 ;  /* 0x000000c003037824 */ /* 0x004fc800078e0217 */
[----:B0-----:R-:W-:-:S05]  /*9b90*/  @P1 IMAD.HI.U32 R0, R3, R0, RZ ;  /* 0x0000000003001227 */ /* 0x001fca00078e00ff */
[----:B-1----:R-:W-:Y:S02]  /*9ba0*/  @P1 SHF.R.U32.HI R3, RZ, R5, R0 ;  /* 0x00000005ff031219 */ /* 0x002fe40000011600 */
[----:B------:R-:W-:Y:S02]  /*9bb0*/  CS2R R4, SRZ ;  /* 0x0000000000047805 */ /* 0x000fe4000001ff00 */
[----:B------:R-:W-:Y:S01]  /*9bc0*/  SHF.R.S32.HI R21, RZ, 0x1f, R3 ;  /* 0x0000001fff157819 */ /* 0x000fe20000011403 */
[----:B------:R-:W-:Y:S06]  /*9bd0*/  @P0 BRA `(.L_x_9137) ;  /* 0x0000000000b40947 */ /* 0x000fec0003800000 */
[----:B------:R-:W0:Y:S01]  /*9be0*/  S2R R50, SR_TID.X ;  /* 0x0000000000327919 */ /* 0x000e220000002100 */
[----:B------:R-:W-:Y:S01]  /*9bf0*/  IMAD.MOV.U32 R5, RZ, RZ, R49 ;  /* 0x000000ffff057224 */ /* 0x000fe200078e0031 */
[----:B------:R-:W-:Y:S01]  /*9c00*/  SHF.R.S32.HI R52, RZ, 0x1f, R23 ;  /* 0x0000001fff347819 */ /* 0x000fe20000011417 */
[----:B------:R-:W-:Y:S01]  /*9c10*/  ULDC UR4, c[0x0][0x3d4] ;  /* 0x0000f50000047ab9 */ /* 0x000fe20000000800 */
[----:B------:R-:W-:Y:S01]  /*9c20*/  ULDC.64 UR6, c[0x0][0x3c8] ;  /* 0x0000f20000067ab9 */ /* 0x000fe20000000a00 */
[----:B------:R-:W-:Y:S01]  /*9c30*/  ULDC.64 UR8, c[0x0][0x3e0] ;  /* 0x0000f80000087ab9 */ /* 0x000fe20000000a00 */
[----:B0-----:R-:W-:-:S05]  /*9c40*/  VIADD R50, R50, 0xffffff80 ;  /* 0xffffff8032327836 */ /* 0x001fca0000000000 */
[----:B------:R-:W-:-:S04]  /*9c50*/  LEA.HI R51, R50, R50, RZ, 0x1 ;  /* 0x0000003232337211 */ /* 0x000fc800078f08ff */
[----:B------:R-:W-:-:S05]  /*9c60*/  LOP3.LUT R51, R51, 0xfffffffe, RZ, 0xc0, !PT ;  /* 0xfffffffe33337812 */ /* 0x000fca00078ec0ff */
[----:B------:R-:W-:Y:S02]  /*9c70*/  IMAD.IADD R51, R50, 0x1, -R51 ;  /* 0x0000000132337824 */ /* 0x000fe400078e0a33 */
[----:B------:R-:W2:Y:S02]  /*9c80*/  LDL R50, [R1+0x38] ;  /* 0x0000380001327983 */ /* 0x000ea40000100800 */
[----:B------:R-:W-:-:S04]  /*9c90*/  IMAD.SHL.U32 R51, R51, 0x10, RZ ;  /* 0x0000001033337824 */ /* 0x000fc800078e00ff */
[----:B------:R-:W-:Y:S02]  /*9ca0*/  IMAD.MOV.U32 R4, RZ, RZ, R51 ;  /* 0x000000ffff047224 */ /* 0x000fe400078e0033 */
[-C--:B------:R-:W-:Y:S02]  /*9cb0*/  IMAD R0, R52, R10.reuse, RZ ;  /* 0x0000000a34007224 */ /* 0x080fe400078e02ff */
[----:B------:R-:W-:-:S04]  /*9cc0*/  IMAD.WIDE.U32 R6, R23, R10, R4 ;  /* 0x0000000a17067225 */ /* 0x000fc800078e0004 */
[-C--:B------:R-:W-:Y:S02]  /*9cd0*/  IMAD R24, R52, R12.reuse, RZ ;  /* 0x0000000c34187224 */ /* 0x080fe400078e02ff */
[----:B------:R-:W-:Y:S01]  /*9ce0*/  IMAD.WIDE.U32 R4, R23, R12, R4 ;  /* 0x0000000c17047225 */ /* 0x000fe200078e0004 */
[----:B------:R-:W-:-:S03]  /*9cf0*/  IADD3 R38, P1, R6, R38, RZ ;  /* 0x0000002606267210 */ /* 0x000fc60007f3e0ff */
[C---:B------:R-:W-:Y:S01]  /*9d00*/  IMAD R6, R23.reuse, R11, R0 ;  /* 0x0000000b17067224 */ /* 0x040fe200078e0200 */
[----:B------:R-:W-:Y:S01]  /*9d10*/  IADD3 R40, P2, R4, R40, RZ ;  /* 0x0000002804287210 */ /* 0x000fe20007f5e0ff */
[----:B------:R-:W-:-:S03]  /*9d20*/  IMAD R24, R23, R13, R24 ;  /* 0x0000000d17187224 */ /* 0x000fc600078e0218 */
[----:B------:R-:W-:Y:S02]  /*9d30*/  IADD3.X R39, R37, R6, R7, P1, !PT ;  /* 0x0000000625277210 */ /* 0x000fe40000ffe407 */
[----:B------:R-:W-:Y:S01]  /*9d40*/  IADD3.X R41, R45, R24, R5, P2, !PT ;  /* 0x000000182d297210 */ /* 0x000fe200017fe405 */
[----:B------:R-:W-:Y:S01]  /*9d50*/  IMAD.WIDE.U32 R42, R42, 0xc0, R38 ;  /* 0x000000c02a2a7825 */ /* 0x000fe200078e0026 */
[----:B------:R-:W-:-:S03]  /*9d60*/  ISETP.GE.AND P3, PT, R51, UR4, PT ;  /* 0x0000000433007c0c */ /* 0x000fc6000bf66270 */
[----:B------:R-:W-:Y:S01]  /*9d70*/  IMAD.WIDE.U32 R14, R14, 0xc0, R40 ;  /* 0x000000c00e0e7825 */ /* 0x000fe200078e0028 */
[----:B------:R-:W-:-:S03]  /*9d80*/  IADD3 R38, P1, R42, UR6, RZ ;  /* 0x000000062a267c10 */ /* 0x000fc6000ff3e0ff */
[----:B------:R-:W-:Y:S01]  /*9d90*/  IMAD R5, R44, 0xc0, RZ ;  /* 0x000000c02c057824 */ /* 0x000fe200078e02ff */
[----:B------:R-:W-:Y:S01]  /*9da0*/  IADD3 R14, P2, R14, UR8, RZ ;  /* 0x000000080e0e7c10 */ /* 0x000fe2000ff5e0ff */
[----:B------:R-:W-:Y:S01]  /*9db0*/  IMAD R7, R48, 0xc0, RZ ;  /* 0x000000c030077824 */ /* 0x000fe200078e02ff */
[----:B------:R-:W-:Y:S02]  /*9dc0*/  CS2R R28, SRZ ;  /* 0x00000000001c7805 */ /* 0x000fe4000001ff00 */
[----:B------:R-:W-:Y:S02]  /*9dd0*/  CS2R R30, SRZ ;  /* 0x00000000001e7805 */ /* 0x000fe4000001ff00 */
[----:B------:R-:W-:Y:S02]  /*9de0*/  IADD3.X R39, R5, UR7, R43, P1, !PT ;  /* 0x0000000705277c10 */ /* 0x000fe40008ffe42b */
[----:B------:R-:W-:Y:S02]  /*9df0*/  CS2R R32, SRZ ;  /* 0x0000000000207805 */ /* 0x000fe4000001ff00 */
[----:B------:R-:W-:-:S02]  /*9e00*/  IADD3.X R15, R7, UR9, R15, P2, !PT ;  /* 0x00000009070f7c10 */ /* 0x000fc400097fe40f */
[----:B------:R-:W-:Y:S02]  /*9e10*/  CS2R R34, SRZ ;  /* 0x0000000000227805 */ /* 0x000fe4000001ff00 */
[----:B------:R-:W-:Y:S02]  /*9e20*/  CS2R R4, SRZ ;  /* 0x0000000000047805 */ /* 0x000fe4000001ff00 */
[----:B------:R-:W-:Y:S02]  /*9e30*/  CS2R R6, SRZ ;  /* 0x0000000000067805 */ /* 0x000fe4000001ff00 */
[----:B------:R-:W-:Y:S02]  /*9e40*/  CS2R R24, SRZ ;  /* 0x0000000000187805 */ /* 0x000fe4000001ff00 */
[----:B------:R-:W-:Y:S01]  /*9e50*/  CS2R R26, SRZ ;  /* 0x00000000001a7805 */ /* 0x000fe2000001ff00 */
[----:B------:R0:W5:Y:S04]  /*9e60*/  @!P3 LDG.E.128 R28, desc[UR40][R38.64] ;  /* 0x00000028261cb981 */ /* 0x000168000c1e1d00 */
[----:B------:R0:W5:Y:S01]  /*9e70*/  @!P3 LDG.E.128 R4, desc[UR40][R14.64] ;  /* 0x000000280e04b981 */ /* 0x000162000c1e1d00 */
[----:B--2---:R-:W-:-:S13]  /*9e80*/  ISETP.GE.AND P4, PT, R50, UR4, PT ;  /* 0x0000000432007c0c */ /* 0x004fda000bf86270 */
[----:B------:R0:W5:Y:S04]  /*9e90*/  @!P4 LDG.E.128 R32, desc[UR40][R38.64+0x20] ;  /* 0x000020282620c981 */ /* 0x000168000c1e1d00 */
[----:B------:R0:W5:Y:S02]  /*9ea0*/  @!P4 LDG.E.128 R24, desc[UR40][R14.64+0x20] ;  /* 0x000020280e18c981 */ /* 0x000164000c1e1d00 */
.L_x_9137:
[----:B------:R-:W-:Y:S05]  /*9eb0*/  BSYNC B1 ;  /* 0x0000000000017941 */ /* 0x000fea0003800000 */
.L_x_9136:
[----:B------:R-:W2:Y:S01]  /*9ec0*/  LDL R37, [R1+0x54] ;  /* 0x0000540001257983 */ /* 0x000ea20000100800 */
[-C--:B------:R-:W-:Y:S01]  /*9ed0*/  IMAD.WIDE.U32 R46, R3, R10.reuse, R46 ;  /* 0x0000000a032e7225 */ /* 0x080fe200078e002e */
[----:B------:R-:W-:Y:S01]  /*9ee0*/  ULDC.64 UR4, c[0x0][0x3c8] ;  /* 0x0000f20000047ab9 */ /* 0x000fe20000000a00 */
[----:B------:R-:W-:Y:S02]  /*9ef0*/  ULDC.64 UR6, c[0x0][0x3e0] ;  /* 0x0000f80000067ab9 */ /* 0x000fe40000000a00 */
[C---:B------:R-:W-:Y:S02]  /*9f00*/  IMAD R10, R21.reuse, R10, RZ ;  /* 0x0000000a150a7224 */ /* 0x040fe400078e02ff */
[-C--:B------:R-:W-:Y:S02]  /*9f10*/  IMAD R0, R21, R12.reuse, RZ ;  /* 0x0000000c15007224 */ /* 0x080fe400078e02ff */
[----:B0-----:R-:W-:Y:S01]  /*9f20*/  IMAD.WIDE.U32 R14, R3, R12, R8 ;  /* 0x0000000c030e7225 */ /* 0x001fe200078e0008 */
        /* <DEDUP_REMOVED lines=12> */
.L_x_9413:
[----:B------:R-:W-:-:S03]  /*9ff0*/  UMOV UR4, 0xffffffff ;  /* 0xffffffff00047882 */ /* 0x000fc60000000000 */
[----:B------:R-:W-:Y:S05]  /*a000*/  BRA.DIV UR4, `(.L_x_9139) ;  /* 0x0000016a04a07947 */ /* 0x000fea000b800000 */
.L_x_9416:
[----:B------:R-:W-:-:S03]  /*a010*/  UMOV UR4, 0xffffffff ;  /* 0xffffffff00047882 */ /* 0x000fc60000000000 */
[----:B------:R-:W-:Y:S05]  /*a020*/  BRA.DIV UR4, `(.L_x_9140) ;  /* 0x0000016a04c07947 */ /* 0x000fea000b800000 */
.L_x_9419:
[----:B------:R-:W-:-:S03]  /*a030*/  UMOV UR4, 0xffffffff ;  /* 0xffffffff00047882 */ /* 0x000fc60000000000 */
[----:B------:R-:W-:Y:S05]  /*a040*/  BRA.DIV UR4, `(.L_x_9141) ;  /* 0x0000016a04e07947 */ /* 0x000fea000b800000 */
.L_x_9422:
[----:B------:R-:W0:Y:S01]  /*a050*/  SYNCS.PHASECHK.TRANS64.TRYWAIT P1, [R17+URZ+0x19c00], R10 ;  /* 0x019c000a110075a7 */ /* 0x000e22000802017f */
[----:B------:R-:W-:Y:S04]  /*a060*/  BSSY B1, `(.L_x_9142) ;  /* 0x0000002000017945 */ /* 0x000fe80003800000 */
[----:B0-----:R-:W-:Y:S05]  /*a070*/  @!P1 BRA `(.L_x_9143) ;  /* 0x0000016800fc9947 */ /* 0x001fea0003800000 */
.L_x_9423:
[----:B------:R-:W-:Y:S05]  /*a080*/  BSYNC B1 ;  /* 0x0000000000017941 */ /* 0x000fea0003800000 */
.L_x_9142:
[----:B------:R-:W-:Y:S05]  /*a090*/  @P0 BRA `(.L_x_9131) ;  /* 0x0000002000280947 */ /* 0x000fea0003800000 */
[----:B------:R-:W2:Y:S04]  /*a0a0*/  LDL R63, [R1+0x38] ;  /* 0x00003800013f7983 */ /* 0x000ea80000100800 */
[----:B------:R1:W5:Y:S04]  /*a0b0*/  LDL R62, [R1+0x34] ;  /* 0x00003400013e7983 */ /* 0x0003680000100800 */
[----:B------:R1:W5:Y:S04]  /*a0c0*/  LDL R61, [R1+0x40] ;  /* 0x00004000013d7983 */ /* 0x0003680000100800 */
[----:B------:R1:W5:Y:S01]  /*a0d0*/  LDL R60, [R1+0x68] ;  /* 0x00006800013c7983 */ /* 0x0003620000100800 */
[----:B------:R-:W3:Y:S02]  /*a0e0*/  S2R R0, SR_TID.X ;  /* 0x0000000000007919 */ /* 0x000ee40000002100 */
[----:B---3--:R-:W-:-:S05]  /*a0f0*/  VIADD R0, R0, 0xffffff80 ;  /* 0xffffff8000007836 */ /* 0x008fca0000000000 */
[----:B------:R-:W-:-:S04]  /*a100*/  LEA.HI R3, R0, R0, RZ, 0x1 ;  /* 0x0000000000037211 */ /* 0x000fc800078f08ff */
[----:B------:R-:W-:-:S05]  /*a110*/  LOP3.LUT R3, R3, 0xfffffffe, RZ, 0xc0, !PT ;  /* 0xfffffffe03037812 */ /* 0x000fca00078ec0ff */
[----:B------:R-:W-:Y:S02]  /*a120*/  IMAD.IADD R3, R0, 0x1, -R3 ;  /* 0x0000000100037824 */ /* 0x000fe400078e0a03 */
[----:B------:R-:W3:Y:S02]  /*a130*/  LDC R0, c[0x0][0x3d4] ;  /* 0x0000f500ff007b82 */ /* 0x000ee40000000800 */
[----:B------:R-:W-:Y:S01]  /*a140*/  IMAD.SHL.U32 R3, R3, 0x10, RZ ;  /* 0x0000001003037824 */ /* 0x000fe200078e00ff */
[----:B------:R-:W-:Y:S04]  /*a150*/  BSSY B1, `(.L_x_9144) ;  /* 0x00000fd000017945 */ /* 0x000fe80003800000 */
[-C--:B---3--:R-:W-:Y:S02]  /*a160*/  ISETP.GE.AND P0, PT, R3, R0.reuse, PT ;  /* 0x000000000300720c */ /* 0x088fe40003f06270 */
[----:B--2---:R-:W-:-:S11]  /*a170*/  ISETP.GE.AND P1, PT, R63, R0, PT ;  /* 0x000000003f00720c */ /* 0x004fd60003f26270 */
[----:B-1----:R-:W-:Y:S05]  /*a180*/  @P0 BRA `(.L_x_9145) ;  /* 0x0000000c00e40947 */ /* 0x002fea0003800000 */
[----:B------:R-:W1:Y:S01]  /*a190*/  S2R R11, SR_TID.X ;  /* 0x00000000000b7919 */ /* 0x000e620000002100 */
[----:B-----5:R-:W-:Y:S02]  /*a1a0*/  SHF.R.U32.HI R3, RZ, 0x8, R28 ;  /* 0x00000008ff037819 */ /* 0x020fe4000001161c */
[----:B------:R-:W-:Y:S02]  /*a1b0*/  LOP3.LUT R8, R28, 0xff, RZ, 0xc0, !PT ;  /* 0x000000ff1c087812 */ /* 0x000fe400078ec0ff */
[----:B------:R-:W-:Y:S02]  /*a1c0*/  LOP3.LUT R3, R3, 0xff, RZ, 0xc0, !PT ;  /* 0x000000ff03037812 */ /* 0x000fe400078ec0ff */
[----:B------:R-:W-:Y:S02]  /*a1d0*/  SHF.R.U32.HI R9, RZ, 0x8, R29 ;  /* 0x00000008ff097819 */ /* 0x000fe4000001161d */
[----:B------:R-:W-:Y:S02]  /*a1e0*/  PRMT R21, R3, 0x7604, R8 ;  /* 0x0000760403157816 */ /* 0x000fe40000000008 */
[----:B0-----:R-:W-:-:S02]  /*a1f0*/  LOP3.LUT R10, R29, 0xff, RZ, 0xc0, !PT ;  /* 0x000000ff1d0a7812 */ /* 0x001fc400078ec0ff */
[----:B------:R-:W-:Y:S02]  /*a200*/  LOP3.LUT R9, R9, 0xff, RZ, 0xc0, !PT ;  /* 0x000000ff09097812 */ /* 0x000fe400078ec0ff */
        /* <DEDUP_REMOVED lines=8> */
[----:B------:R-:W-:Y:S01]  /*a290*/  LOP3.LUT R41, R5, 0xff, RZ, 0xc0, !PT ;  /* 0x000000ff05297812 */ /* 0x000fe200078ec0ff */
[----:B-1----:R-:W-:Y:S01]  /*a2a0*/  VIADD R14, R11, 0xffffff80 ;  /* 0xffffff800b0e7836 */ /* 0x002fe20000000000 */
[----:B------:R-:W-:Y:S02]  /*a2b0*/  SHF.R.U32.HI R11, RZ, 0x8, R30 ;  /* 0x00000008ff0b7819 */ /* 0x000fe4000001161e */
[----:B------:R-:W-:-:S02]  /*a2c0*/  LOP3.LUT R38, R38, 0xff, RZ, 0xc0, !PT ;  /* 0x000000ff26267812 */ /* 0x000fc400078ec0ff */
[C---:B------:R-:W-:Y:S02]  /*a2d0*/  LEA.HI R13, R14.reuse, R14, RZ, 0x1 ;  /* 0x0000000e0e0d7211 */ /* 0x040fe400078f08ff */
[----:B------:R-:W-:Y:S02]  /*a2e0*/  LOP3.LUT R11, R11, 0xff, RZ, 0xc0, !PT ;  /* 0x000000ff0b0b7812 */ /* 0x000fe400078ec0ff */
[----:B------:R-:W-:Y:S02]  /*a2f0*/  LOP3.LUT R13, R13, 0xfffffffe, RZ, 0xc0, !PT ;  /* 0xfffffffe0d0d7812 */ /* 0x000fe400078ec0ff */
[----:B------:R-:W-:Y:S02]  /*a300*/  PRMT R39, R11, 0x7604, R12 ;  /* 0x000076040b277816 */ /* 0x000fe4000000000c */
[----:B------:R-:W-:Y:S01]  /*a310*/  SHF.R.U32.HI R11, RZ, 0x8, R4 ;  /* 0x00000008ff0b7819 */ /* 0x000fe20000011604 */
[----:B------:R-:W-:Y:S01]  /*a320*/  IMAD.IADD R13, R14, 0x1, -R13 ;  /* 0x000000010e0d7824 */ /* 0x000fe200078e0a0d */
[----:B------:R-:W-:-:S02]  /*a330*/  LOP3.LUT R14, R4, 0xff, RZ, 0xc0, !PT ;  /* 0x000000ff040e7812 */ /* 0x000fc400078ec0ff */
[----:B------:R-:W-:Y:S02]  /*a340*/  LOP3.LUT R44, R6, 0xff, RZ, 0xc0, !PT ;  /* 0x000000ff062c7812 */ /* 0x000fe400078ec0ff */
[----:B------:R-:W-:Y:S02]  /*a350*/  LEA.HI R3, R0, R13, RZ, 0x1c ;  /* 0x0000000d00037211 */ /* 0x000fe400078fe0ff */
[----:B------:R-:W-:Y:S02]  /*a360*/  LOP3.LUT R13, R11, 0xff, RZ, 0xc0, !PT ;  /* 0x000000ff0b0d7812 */ /* 0x000fe400078ec0ff */
[C---:B------:R-:W-:Y:S01]  /*a370*/  LEA.HI R8, R3.reuse, R3, RZ, 0x1 ;  /* 0x0000000303087211 */ /* 0x040fe200078f08ff */
[----:B------:R-:W-:Y:S01]  /*a380*/  IMAD.SHL.U32 R3, R3, 0x10, RZ ;  /* 0x0000001003037824 */ /* 0x000fe200078e00ff */
[----:B------:R-:W-:Y:S02]  /*a390*/  PRMT R45, R13, 0x7604, R14 ;  /* 0x000076040d2d7816 */ /* 0x000fe4000000000e */
[----:B------:R-:W-:-:S02]  /*a3a0*/  SHF.R.S32.HI R8, RZ, 0x1, R8 ;  /* 0x00000001ff087819 */ /* 0x000fc40000011408 */
[----:B------:R-:W-:Y:S02]  /*a3b0*/  LOP3.LUT R3, R62, 0x10, R3, 0xf8, !PT ;  /* 0x000000103e037812 */ /* 0x000fe400078ef803 */
[----:B------:R-:W-:Y:S01]  /*a3c0*/  LOP3.LUT R43, R42, 0xff, RZ, 0xc0, !PT ;  /* 0x000000ff2a2b7812 */ /* 0x000fe200078ec0ff */
[----:B------:R-:W-:Y:S01]  /*a3d0*/  IMAD R12, R8, 0x1800, R61 ;  /* 0x00001800080c7824 */ /* 0x000fe200078e023d */
[----:B------:R-:W-:Y:S01]  /*a3e0*/  LOP3.LUT R3, R3, R60, RZ, 0x3c, !PT ;  /* 0x0000003c03037212 */ /* 0x000fe200078e3cff */
[----:B------:R-:W0:Y:S01]  /*a3f0*/  LDS.128 R8, [R20+0xf000] ;  /* 0x00f0000014087984 */ /* 0x000e220000000c00 */
[----:B------:R-:W-:Y:S02]  /*a400*/  PRMT R42, R38, 0x7604, R41 ;  /* 0x00007604262a7816 */ /* 0x000fe40000000029 */
[----:B------:R-:W-:Y:S02]  /*a410*/  IADD3 R3, R17, R12, R3 ;  /* 0x0000000c11037210 */ /* 0x000fe40007ffe003 */
[----:B------:R-:W-:-:S02]  /*a420*/  SHF.R.U32.HI R38, RZ, 0x10, R29 ;  /* 0x00000010ff267819 */ /* 0x000fc4000001161d */
[----:B------:R-:W-:Y:S01]  /*a430*/  PRMT R49, R43, 0x7604, R44 ;  /* 0x000076042b317816 */ /* 0x000fe2000000002c */
[----:B------:R-:W1:Y:S01]  /*a440*/  LDS.128 R12, [R3+0xf000] ;  /* 0x00f00000030c7984 */ /* 0x000e620000000c00 */
[----:B------:R-:W-:Y:S01]  /*a450*/  SHF.R.U32.HI R43, RZ, 0x10, R5 ;  /* 0x00000010ff2b7819 */ /* 0x000fe20000011605 */
[----:B------:R-:W-:Y:S01]  /*a460*/  IMAD.U32 R38, R38, 0x10000, RZ ;  /* 0x0001000026267824 */ /* 0x000fe200078e00ff */
[----:B------:R-:W-:Y:S02]  /*a470*/  SHF.R.U32.HI R46, RZ, 0x8, R7 ;  /* 0x00000008ff2e7819 */ /* 0x000fe40000011607 */
        /* <DEDUP_REMOVED lines=23> */
[-C--:B0-----:R-:W-:Y:S02]  /*a5f0*/  F2FP.F16.E4M3.UNPACK_B R29, R8.reuse ;  /* 0x00000008ff1d723e */ /* 0x081fe400020006ff */
[----:B------:R-:W-:-:S02]  /*a600*/  F2FP.F16.E4M3.UNPACK_B R40, R8.H1 ;  /* 0x00000008ff28723e */ /* 0x000fc400030006ff */
[-C--:B------:R-:W-:Y:S02]  /*a610*/  F2FP.F16.E4M3.UNPACK_B R41, R11.reuse ;  /* 0x0000000bff29723e */ /* 0x080fe400020006ff */
[----:B------:R-:W-:Y:S02]  /*a620*/  F2FP.F16.E4M3.UNPACK_B R46, R11.H1 ;  /* 0x0000000bff2e723e */ /* 0x000fe400030006ff */
[----:B------:R-:W-:Y:S02]  /*a630*/  F2FP.F16.E4M3.UNPACK_B R50, R49 ;  /* 0x00000031ff32723e */ /* 0x000fe400020006ff */
[----:B-1----:R-:W-:Y:S02]  /*a640*/  F2FP.F16.E4M3.UNPACK_B R8, R13 ;  /* 0x0000000dff08723e */ /* 0x002fe400020006ff */
[----:B------:R-:W-:Y:S02]  /*a650*/  F2FP.F16.E4M3.UNPACK_B R11, R43 ;  /* 0x0000002bff0b723e */ /* 0x000fe400020006ff */
[----:B------:R-:W-:Y:S01]  /*a660*/  LOP3.LUT R53, R51, 0xff000000, R7, 0xf8, !PT ;  /* 0xff00000033357812 */ /* 0x000fe200078ef807 */
        /* <DEDUP_REMOVED lines=8> */
[C---:B------:R-:W-:Y:S01]  /*a6f0*/  FMUL.FTZ R12, R6.reuse, R51 ;  /* 0x00000033060c7220 */ /* 0x040fe20000410000 */
[----:B------:R-:W-:Y:S01]  /*a700*/  F2FP.F16.E4M3.UNPACK_B R38, R13.H1 ;  /* 0x0000000dff26723e */ /* 0x000fe200030006ff */
        /* <DEDUP_REMOVED lines=9> */
[----:B------:R-:W-:Y:S01]  /*a7a0*/  HADD2.F32 R8, -RZ, R8.H1_H1 ;  /* 0x30000008ff087230 */ /* 0x000fe20000004100 */
[-C--:B------:R-:W-:Y:S01]  /*a7b0*/  F2FP.F16.E4M3.UNPACK_B R7, R14.reuse ;  /* 0x0000000eff07723e */ /* 0x080fe200020006ff */
        /* <DEDUP_REMOVED lines=11> */
[----:B------:R-:W-:Y:S01]  /*a870*/  FFMA.FTZ R11, R31, R12, -R54 ;  /* 0x0000000c1f0b7223 */ /* 0x000fe20000010836 */
[----:B------:R-:W-:Y:S02]  /*a880*/  HADD2.F32 R38, -RZ, R38.H1_H1 ;  /* 0x30000026ff267230 */ /* 0x000fe40000004100 */
[C---:B------:R-:W-:Y:S01]  /*a890*/  FFMA.FTZ R12, R13.reuse, R44, -R56 ;  /* 0x0000002c0d0c7223 */ /* 0x040fe20000010838 */
[----:B------:R-:W-:Y:S01]  /*a8a0*/  FFMA.FTZ R13, R13, R52, R51 ;  /* 0x000000340d0d7223 */ /* 0x000fe20000010033 */
[----:B------:R-:W-:Y:S01]  /*a8b0*/  F2FP.F16.E4M3.UNPACK_B R51, R53 ;  /* 0x00000035ff33723e */ /* 0x000fe200020006ff */
[----:B------:R-:W-:Y:S01]  /*a8c0*/  FFMA.FTZ R8, R31, R50, R15 ;  /* 0x000000321f087223 */ /* 0x000fe2000001000f */
[-C--:B------:R-:W-:Y:S01]  /*a8d0*/  F2FP.F16.E4M3.UNPACK_B R44, R48.reuse ;  /* 0x00000030ff2c723e */ /* 0x080fe200020006ff */
[----:B------:R-:W-:Y:S02]  /*a8e0*/  HADD2.F32 R43, -RZ, R43.H1_H1 ;  /* 0x3000002bff2b7230 */ /* 0x000fe40000004100 */
[----:B------:R-:W-:Y:S01]  /*a8f0*/  FMUL.FTZ R54, R38, R49 ;  /* 0x0000003126367220 */ /* 0x000fe20000410000 */
[----:B------:R-:W-:Y:S01]  /*a900*/  HADD2.F32 R52, -RZ, R51.H0_H0 ;  /* 0x20000033ff347230 */ /* 0x000fe20000004100 */
[----:B------:R-:W-:Y:S01]  /*a910*/  F2FP.F16.E4M3.UNPACK_B R48, R48.H1 ;  /* 0x00000030ff30723e */ /* 0x000fe200030006ff */
[----:B------:R-:W-:-:S02]  /*a920*/  HADD2.F32 R15, -RZ, R42.H0_H0 ;  /* 0x2000002aff0f7230 */ /* 0x000fc40000004100 */
[-C--:B------:R-:W-:Y:S01]  /*a930*/  FMUL.FTZ R38, R38, R43.reuse ;  /* 0x0000002b26267220 */ /* 0x080fe20000410000 */
[----:B------:R-:W-:Y:S01]  /*a940*/  HADD2.F32 R50, -RZ, R44.H0_H0 ;  /* 0x2000002cff327230 */ /* 0x000fe20000004100 */
[----:B------:R-:W-:Y:S01]  /*a950*/  F2FP.F16.E4M3.UNPACK_B R5, R10 ;  /* 0x0000000aff05723e */ /* 0x000fe200020006ff */
[----:B------:R-:W-:Y:S02]  /*a960*/  HADD2.F32 R37, -RZ, R37.H1_H1 ;  /* 0x30000025ff257230 */ /* 0x000fe40000004100 */
[C---:B------:R-:W-:Y:S01]  /*a970*/  FMUL.FTZ R56, R15.reuse, R52 ;  /* 0x000000340f387220 */ /* 0x040fe20000410000 */
[----:B------:R-:W-:Y:S02]  /*a980*/  HADD2.F32 R31, -RZ, R41.H0_H0 ;  /* 0x20000029ff1f7230 */ /* 0x000fe40000004100 */
[-C--:B------:R-:W-:Y:S01]  /*a990*/  FMUL.FTZ R55, R15, R50.reuse ;  /* 0x000000320f377220 */ /* 0x080fe20000410000 */
[----:B------:R-:W-:Y:S02]  /*a9a0*/  HADD2.F32 R51, -RZ, R51.H1_H1 ;  /* 0x30000033ff337230 */ /* 0x000fe40000004100 */
[C---:B------:R-:W-:Y:S01]  /*a9b0*/  FFMA.FTZ R15, R37.reuse, R43, -R54 ;  /* 0x0000002b250f7223 */ /* 0x040fe20000010836 */
[----:B------:R-:W-:Y:S01]  /*a9c0*/  F2FP.F16.E4M3.UNPACK_B R54, R53.H1 ;  /* 0x00000035ff36723e */ /* 0x000fe200030006ff */
[----:B------:R-:W-:Y:S01]  /*a9d0*/  FFMA.FTZ R38, R37, R49, R38 ;  /* 0x0000003125267223 */ /* 0x000fe20000010026 */
[----:B------:R-:W-:Y:S01]  /*a9e0*/  FFMA.FTZ R37, R31, R50, -R56 ;  /* 0x000000321f257223 */ /* 0x000fe20000010838 */
[----:B------:R-:W-:-:S02]  /*a9f0*/  HADD2.F32 R42, -RZ, R42.H1_H1 ;  /* 0x3000002aff2a7230 */ /* 0x000fc40000004100 */
[----:B------:R-:W-:Y:S01]  /*aa00*/  FFMA.FTZ R31, R31, R52, R55 ;  /* 0x000000341f1f7223 */ /* 0x000fe20000010037 */
[----:B------:R-:W-:Y:S01]  /*aa10*/  HADD2.F32 R49, -RZ, R44.H1_H1 ;  /* 0x3000002cff317230 */ /* 0x000fe20000004100 */
[----:B------:R-:W-:Y:S01]  /*aa20*/  F2FP.F16.E4M3.UNPACK_B R10, R10.H1 ;  /* 0x0000000aff0a723e */ /* 0x000fe200030006ff */
[----:B------:R-:W-:Y:S02]  /*aa30*/  HADD2.F32 R52, -RZ, R54.H0_H0 ;  /* 0x20000036ff347230 */ /* 0x000fe40000004100 */
[C---:B------:R-:W-:Y:S01]  /*aa40*/  FMUL.FTZ R56, R42.reuse, R51 ;  /* 0x000000332a387220 */ /* 0x040fe20000410000 */
[----:B------:R-:W-:Y:S02]  /*aa50*/  HADD2.F32 R44, -RZ, R47.H0_H0 ;  /* 0x2000002fff2c7230 */ /* 0x000fe40000004100 */
[----:B------:R-:W-:Y:S01]  /*aa60*/  FMUL.FTZ R42, R42, R49 ;  /* 0x000000312a2a7220 */ /* 0x000fe20000410000 */
[----:B------:R-:W-:Y:S01]  /*aa70*/  HADD2.F32 R50, -RZ, R48.H0_H0 ;  /* 0x20000030ff327230 */ /* 0x000fe20000004100 */
[----:B------:R-:W-:Y:S01]  /*aa80*/  F2FP.SATFINITE.E4M3.F32.PACK_AB_MERGE_C R13, R38, R13, RZ ;  /* 0x0000000d260d723e */ /* 0x000fe200048070ff */
[----:B------:R-:W-:-:S02]  /*aa90*/  HADD2.F32 R41, -RZ, R41.H1_H1 ;  /* 0x30000029ff297230 */ /* 0x000fc40000004100 */
[C---:B------:R-:W-:Y:S01]  /*aaa0*/  FMUL.FTZ R58, R44.reuse, R52 ;  /* 0x000000342c3a7220 */ /* 0x040fe20000410000 */
[----:B------:R-:W-:Y:S02]  /*aab0*/  HADD2.F32 R43, -RZ, R46.H0_H0 ;  /* 0x2000002eff2b7230 */ /* 0x000fe40000004100 */
[-C--:B------:R-:W-:Y:S01]  /*aac0*/  FMUL.FTZ R53, R44, R50.reuse ;  /* 0x000000322c357220 */ /* 0x080fe20000410000 */
[----:B------:R-:W-:Y:S02]  /*aad0*/  HADD2.F32 R55, -RZ, R54.H1_H1 ;  /* 0x30000036ff377230 */ /* 0x000fe40000004100 */
[C---:B------:R-:W-:Y:S01]  /*aae0*/  FFMA.FTZ R44, R41.reuse, R49, -R56 ;  /* 0x00000031292c7223 */ /* 0x040fe20000010838 */
[----:B------:R-:W-:Y:S01]  /*aaf0*/  FFMA.FTZ R42, R41, R51, R42 ;  /* 0x00000033292a7223 */ /* 0x000fe2000001002a */
[C---:B------:R-:W-:Y:S01]  /*ab00*/  FFMA.FTZ R41, R43.reuse, R50, -R58 ;  /* 0x000000322b297223 */ /* 0x040fe2000001083a */
[----:B------:R-:W-:Y:S01]  /*ab10*/  FFMA.FTZ R43, R43, R52, R53 ;  /* 0x000000342b2b7223 */ /* 0x000fe20000010035 */
[----:B------:R-:W-:Y:S01]  /*ab20*/  F2FP.F16.E4M3.UNPACK_B R53, R30.H1 ;  /* 0x0000001eff35723e */ /* 0x000fe200030006ff */
[----:B------:R-:W-:Y:S01]  /*ab30*/  HADD2.F32 R52, -RZ, R48.H1_H1 ;  /* 0x30000030ff347230 */ /* 0x000fe20000004100 */
[----:B------:R-:W-:Y:S01]  /*ab40*/  F2FP.F16.E4M3.UNPACK_B R50, R28.H1 ;  /* 0x0000001cff32723e */ /* 0x000fe200030006ff */
[----:B------:R-:W-:Y:S01]  /*ab50*/  HADD2.F32 R48, -RZ, R46.H1_H1 ;  /* 0x3000002eff307230 */ /* 0x000fe20000004100 */
[----:B------:R-:W-:Y:S01]  /*ab60*/  F2FP.SATFINITE.E4M3.F32.PACK_AB_MERGE_C R9, R8, R9, R13 ;  /* 0x000000090809723e */ /* 0x000fe2000480700d */
        /* <DEDUP_REMOVED lines=9> */
[----:B------:R-:W-:Y:S01]  /*ac00*/  FMUL.FTZ R49, R46, R51 ;  /* 0x000000332e317220 */ /* 0x000fe20000410000 */
[C---:B------:R-:W-:Y:S01]  /*ac10*/  FFMA.FTZ R46, R48.reuse, R52, -R57 ;  /* 0x00000034302e7223 */ /* 0x040fe20000010839 */
[----:B------:R-:W-:Y:S01]  /*ac20*/  FFMA.FTZ R58, R48, R55, R58 ;  /* 0x00000037303a7223 */ /* 0x000fe2000001003a */
[C---:B------:R-:W-:Y:S01]  /*ac30*/  FFMA.FTZ R56, R47.reuse, R51, -R56 ;  /* 0x000000332f387223 */ /* 0x040fe20000010838 */
[----:B------:R-:W-:Y:S01]  /*ac40*/  FFMA.FTZ R54, R47, R54, R49 ;  /* 0x000000362f367223 */ /* 0x000fe20000010031 */
[----:B------:R-:W-:Y:S01]  /*ac50*/  HADD2.F32 R45, -RZ, R45.H1_H1 ;  /* 0x3000002dff2d7230 */ /* 0x000fe20000004100 */
[----:B------:R-:W-:Y:S01]  /*ac60*/  F2FP.F16.E4M3.UNPACK_B R48, R30 ;  /* 0x0000001eff30723e */ /* 0x000fe200020006ff */
        /* <DEDUP_REMOVED lines=10> */
[----:B------:R-:W-:Y:S02]  /*ad10*/  HADD2.F32 R48, -RZ, R48.H1_H1 ;  /* 0x30000030ff307230 */ /* 0x000fe40000004100 */
[----:B------:R-:W-:Y:S01]  /*ad20*/  FMUL.FTZ R51, R30, R49 ;  /* 0x000000311e337220 */ /* 0x000fe20000410000 */
[----:B------:R-:W-:-:S02]  /*ad30*/  HADD2.F32 R39, -RZ, R39.H1_H1 ;  /* 0x30000027ff277230 */ /* 0x000fc40000004100 */
[-C--:B------:R-:W-:Y:S01]  /*ad40*/  FMUL.FTZ R53, R30, R45.reuse ;  /* 0x0000002d1e357220 */ /* 0x080fe20000410000 */
[----:B------:R-:W-:Y:S01]  /*ad50*/  HADD2.F32 R28, -RZ, R29.H0_H0 ;  /* 0x2000001dff1c7230 */ /* 0x000fe20000004100 */
[----:B------:R-:W-:Y:S01]  /*ad60*/  F2FP.F16.E4M3.UNPACK_B R40, R4.H1 ;  /* 0x00000004ff28723e */ /* 0x000fe200030006ff */
        /* <DEDUP_REMOVED lines=13> */
[----:B------:R-:W-:Y:S01]  /*ae40*/  F2FP.F16.E4M3.UNPACK_B R4, R4 ;  /* 0x00000004ff04723e */ /* 0x000fe200020006ff */
        /* <DEDUP_REMOVED lines=10> */
[--C-:B------:R-:W-:Y:S02]  /*aef0*/  HADD2.F32 R28, -RZ, R4.reuse.H1_H1 ;  /* 0x30000004ff1c7230 */ /* 0x100fe40000004100 */
[C---:B------:R-:W-:Y:S01]  /*af00*/  FMUL.FTZ R29, R14.reuse, R47 ;  /* 0x0000002f0e1d7220 */ /* 0x040fe20000410000 */
[-C--:B------:R-:W-:Y:S01]  /*af10*/  FMUL.FTZ R14, R14, R39.reuse ;  /* 0x000000270e0e7220 */ /* 0x080fe20000410000 */
[----:B------:R-:W-:Y:S02]  /*af20*/  F2FP.SATFINITE.E4M3.F32.PACK_AB_MERGE_C R54, R57, R54, RZ ;  /* 0x000000363936723e */ /* 0x000fe400048070ff */
[C---:B------:R-:W-:Y:S01]  /*af30*/  FFMA.FTZ R40, R10.reuse, R39, -R29 ;  /* 0x000000270a287223 */ /* 0x040fe2000001081d */
        /* <DEDUP_REMOVED lines=30> */
.L_x_9145:
[----:B------:R-:W-:Y:S05]  /*b120*/  BSYNC B1 ;  /* 0x0000000000017941 */ /* 0x000fea0003800000 */
.L_x_9144:
[----:B------:R-:W-:Y:S05]  /*b130*/  @P1 BRA `(.L_x_9131) ;  /* 0x0000001000001947 */ /* 0x000fea0003800000 */
[----:B------:R-:W2:Y:S01]  /*b140*/  LDL R51, [R1+0x60] ;  /* 0x0000600001337983 */ /* 0x000ea20000100800 */
[----:B-1---5:R-:W-:Y:S02]  /*b150*/  SHF.R.U32.HI R4, RZ, 0x8, R32 ;  /* 0x00000008ff047819 */ /* 0x022fe40000011620 */
[----:B------:R-:W-:Y:S02]  /*b160*/  SHF.R.S32.HI R9, RZ, 0x1f, R63 ;  /* 0x0000001fff097819 */ /* 0x000fe4000001143f */
[----:B------:R-:W-:Y:S02]  /*b170*/  LOP3.LUT R3, R32, 0xff, RZ, 0xc0, !PT ;  /* 0x000000ff20037812 */ /* 0x000fe400078ec0ff */
[----:B------:R-:W-:Y:S02]  /*b180*/  LOP3.LUT R4, R4, 0xff, RZ, 0xc0, !PT ;  /* 0x000000ff04047812 */ /* 0x000fe400078ec0ff */
[----:B------:R-:W-:Y:S02]  /*b190*/  LEA.HI R9, R9, R63, RZ, 0x4 ;  /* 0x0000003f09097211 */ /* 0x000fe400078f20ff */
[----:B------:R-:W-:-:S02]  /*b1a0*/  PRMT R12, R4, 0x7604, R3 ;  /* 0x00007604040c7816 */ /* 0x000fc40000000003 */
[----:B------:R-:W-:Y:S02]  /*b1b0*/  SHF.R.U32.HI R4, RZ, 0x8, R34 ;  /* 0x00000008ff047819 */ /* 0x000fe40000011622 */
[----:B------:R-:W-:Y:S02]  /*b1c0*/  SHF.R.S32.HI R9, RZ, 0x4, R9 ;  /* 0x00000004ff097819 */ /* 0x000fe40000011409 */
[----:B------:R-:W-:Y:S02]  /*b1d0*/  LOP3.LUT R3, R34, 0xff, RZ, 0xc0, !PT ;  /* 0x000000ff22037812 */ /* 0x000fe400078ec0ff */
[----:B------:R-:W-:Y:S02]  /*b1e0*/  SHF.R.U32.HI R8, RZ, 0x8, R24 ;  /* 0x00000008ff087819 */ /* 0x000fe40000011618 */
[----:B------:R-:W-:Y:S02]  /*b1f0*/  LOP3.LUT R4, R4, 0xff, RZ, 0xc0, !PT ;  /* 0x000000ff04047812 */ /* 0x000fe400078ec0ff */
[----:B------:R-:W-:-:S02]  /*b200*/  LEA.HI R0, R0, R9, RZ, 0x1c ;  /* 0x0000000900007211 */ /* 0x000fc400078fe0ff */
[----:B------:R-:W-:Y:S02]  /*b210*/  LOP3.LUT R7, R24, 0xff, RZ, 0xc0, !PT ;  /* 0x000000ff18077812 */ /* 0x000fe400078ec0ff */
[----:B------:R-:W-:Y:S02]  /*b220*/  LOP3.LUT R8, R8, 0xff, RZ, 0xc0, !PT ;  /* 0x000000ff08087812 */ /* 0x000fe400078ec0ff */
[----:B------:R-:W-:Y:S02]  /*b230*/  PRMT R21, R4, 0x7604, R3 ;  /* 0x0000760404157816 */ /* 0x000fe40000000003 */
[C---:B------:R-:W-:Y:S01]  /*b240*/  LEA.HI R3, R0.reuse, R0, RZ, 0x1 ;  /* 0x0000000000037211 */ /* 0x040fe200078f08ff */
[----:B------:R-:W-:Y:S01]  /*b250*/  IMAD.SHL.U32 R0, R0, 0x10, RZ ;  /* 0x0000001000007824 */ /* 0x000fe200078e00ff */
[----:B------:R-:W-:Y:S02]  /*b260*/  PRMT R31, R8, 0x7604, R7 ;  /* 0x00007604081f7816 */ /* 0x000fe40000000007 */
[----:B------:R-:W-:-:S02]  /*b270*/  SHF.R.U32.HI R6, RZ, 0x8, R33 ;  /* 0x00000008ff067819 */ /* 0x000fc40000011621 */
[----:B------:R-:W-:Y:S02]  /*b280*/  SHF.R.U32.HI R8, RZ, 0x8, R26 ;  /* 0x00000008ff087819 */ /* 0x000fe4000001161a */
[----:B------:R-:W-:Y:S02]  /*b290*/  SHF.R.S32.HI R3, RZ, 0x1, R3 ;  /* 0x00000001ff037819 */ /* 0x000fe40000011403 */
[----:B------:R-:W-:Y:S02]  /*b2a0*/  LOP3.LUT R0, R62, 0x10, R0, 0xf8, !PT ;  /* 0x000000103e007812 */ /* 0x000fe400078ef800 */
[----:B------:R-:W-:Y:S02]  /*b2b0*/  LOP3.LUT R5, R33, 0xff, RZ, 0xc0, !PT ;  /* 0x000000ff21057812 */ /* 0x000fe400078ec0ff */
[----:B------:R-:W-:Y:S02]  /*b2c0*/  LOP3.LUT R6, R6, 0xff, RZ, 0xc0, !PT ;  /* 0x000000ff06067812 */ /* 0x000fe400078ec0ff */
[----:B------:R-:W-:Y:S01]  /*b2d0*/  LOP3.LUT R20, R8, 0xff, RZ, 0xc0, !PT ;  /* 0x000000ff08147812 */ /* 0x000fe200078ec0ff */
[----:B------:R-:W-:Y:S01]  /*b2e0*/  IMAD R8, R3, 0x1800, R61 ;  /* 0x0000180003087824 */ /* 0x000fe200078e023d */
[----:B0-----:R-:W-:-:S02]  /*b2f0*/  SHF.R.U32.HI R10, RZ, 0x8, R25 ;  /* 0x00000008ff0a7819 */ /* 0x001fc40000011619 */
[----:B------:R-:W-:Y:S02]  /*b300*/  LOP3.LUT R0, R0, R60, RZ, 0x3c, !PT ;  /* 0x0000003c00007212 */ /* 0x000fe400078e3cff */
[----:B------:R-:W-:Y:S02]  /*b310*/  PRMT R14, R6, 0x7604, R5 ;  /* 0x00007604060e7816 */ /* 0x000fe40000000005 */
[----:B------:R-:W-:Y:S02]  /*b320*/  SHF.R.U32.HI R6, RZ, 0x8, R35 ;  /* 0x00000008ff067819 */ /* 0x000fe40000011623 */
[----:B------:R-:W-:Y:S02]  /*b330*/  LOP3.LUT R9, R25, 0xff, RZ, 0xc0, !PT ;  /* 0x000000ff19097812 */ /* 0x000fe400078ec0ff */
[----:B------:R-:W-:Y:S02]  /*b340*/  LOP3.LUT R11, R26, 0xff, RZ, 0xc0, !PT ;  /* 0x000000ff1a0b7812 */ /* 0x000fe400078ec0ff */
[----:B------:R-:W-:-:S02]  /*b350*/  LOP3.LUT R10, R10, 0xff, RZ, 0xc0, !PT ;  /* 0x000000ff0a0a7812 */ /* 0x000fc400078ec0ff */
[----:B------:R-:W-:Y:S02]  /*b360*/  IADD3 R0, R17, R8, R0 ;  /* 0x0000000811007210 */ /* 0x000fe40007ffe000 */
[----:B------:R-:W-:Y:S02]  /*b370*/  LOP3.LUT R5, R35, 0xff, RZ, 0xc0, !PT ;  /* 0x000000ff23057812 */ /* 0x000fe400078ec0ff */
[----:B------:R-:W-:Y:S02]  /*b380*/  LOP3.LUT R6, R6, 0xff, RZ, 0xc0, !PT ;  /* 0x000000ff06067812 */ /* 0x000fe400078ec0ff */
[----:B------:R-:W-:Y:S02]  /*b390*/  PRMT R30, R10, 0x7604, R9 ;  /* 0x000076040a1e7816 */ /* 0x000fe40000000009 */
[----:B------:R-:W-:Y:S02]  /*b3a0*/  PRMT R39, R20, 0x7604, R11 ;  /* 0x0000760414277816 */ /* 0x000fe4000000000b */
[----:B------:R-:W0:Y:S01]  /*b3b0*/  LDS.128 R8, [R0+0xf000] ;  /* 0x00f0000000087984 */ /* 0x000e220000000c00 */
[----:B------:R-:W-:-:S02]  /*b3c0*/  PRMT R29, R6, 0x7604, R5 ;  /* 0x00007604061d7816 */ /* 0x000fc40000000005 */
[----:B------:R-:W-:Y:S02]  /*b3d0*/  SHF.R.U32.HI R28, RZ, 0x8, R27 ;  /* 0x00000008ff1c7819 */ /* 0x000fe4000001161b */
        /* <DEDUP_REMOVED lines=8> */
[----:B------:R-:W-:Y:S02]  /*b460*/  PRMT R15, R13, 0x7054, R14 ;  /* 0x000070540d0f7816 */ /* 0x000fe4000000000e */
[----:B------:R-:W-:Y:S02]  /*b470*/  SHF.R.U32.HI R13, RZ, 0x10, R25 ;  /* 0x00000010ff0d7819 */ /* 0x000fe40000011619 */
[----:B------:R-:W-:-:S02]  /*b480*/  LOP3.LUT R3, R3, 0xff, RZ, 0xc0, !PT ;  /* 0x000000ff03037812 */ /* 0x000fc400078ec0ff */
[----:B------:R-:W-:Y:S02]  /*b490*/  SHF.R.U32.HI R14, RZ, 0x10, R26 ;  /* 0x00000010ff0e7819 */ /* 0x000fe4000001161a */
[----:B------:R-:W-:Y:S02]  /*b4a0*/  LOP3.LUT R13, R13, 0xff, RZ, 0xc0, !PT ;  /* 0x000000ff0d0d7812 */ /* 0x000fe400078ec0ff */
[----:B------:R-:W-:Y:S02]  /*b4b0*/  PRMT R3, R3, 0x7054, R12 ;  /* 0x0000705403037816 */ /* 0x000fe4000000000c */
[----:B------:R-:W-:Y:S02]  /*b4c0*/  SHF.R.U32.HI R12, RZ, 0x10, R24 ;  /* 0x00000010ff0c7819 */ /* 0x000fe40000011618 */
[----:B------:R-:W-:Y:S02]  /*b4d0*/  LOP3.LUT R14, R14, 0xff, RZ, 0xc0, !PT ;  /* 0x000000ff0e0e7812 */ /* 0x000fe400078ec0ff */
[----:B------:R-:W-:-:S02]  /*b4e0*/  PRMT R37, R13, 0x7054, R30 ;  /* 0x000070540d257816 */ /* 0x000fc4000000001e */
[----:B------:R-:W-:Y:S02]  /*b4f0*/  SHF.R.U32.HI R28, RZ, 0x10, R35 ;  /* 0x00000010ff1c7819 */ /* 0x000fe40000011623 */
[----:B------:R-:W-:Y:S02]  /*b500*/  LOP3.LUT R12, R12, 0xff, RZ, 0xc0, !PT ;  /* 0x000000ff0c0c7812 */ /* 0x000fe400078ec0ff */
[----:B------:R-:W-:Y:S02]  /*b510*/  PRMT R41, R14, 0x7054, R39 ;  /* 0x000070540e297816 */ /* 0x000fe40000000027 */
[----:B------:R-:W-:Y:S02]  /*b520*/  PRMT R21, R20, 0x7054, R21 ;  /* 0x0000705414157816 */ /* 0x000fe40000000015 */
[----:B------:R-:W-:Y:S02]  /*b530*/  LOP3.LUT R39, R37, 0xff000000, R25, 0xf8, !PT ;  /* 0xff00000025277812 */ /* 0x000fe400078ef819 */
[----:B------:R-:W-:-:S02]  /*b540*/  SHF.R.U32.HI R20, RZ, 0x10, R27 ;  /* 0x00000010ff147819 */ /* 0x000fc4000001161b */
[----:B------:R-:W-:Y:S02]  /*b550*/  LOP3.LUT R28, R28, 0xff, RZ, 0xc0, !PT ;  /* 0x000000ff1c1c7812 */ /* 0x000fe400078ec0ff */
[----:B------:R-:W-:Y:S02]  /*b560*/  PRMT R31, R12, 0x7054, R31 ;  /* 0x000070540c1f7816 */ /* 0x000fe4000000001f */
[----:B------:R-:W-:Y:S02]  /*b570*/  LOP3.LUT R13, R3, 0xff000000, R32, 0xf8, !PT ;  /* 0xff000000030d7812 */ /* 0x000fe400078ef820 */
[----:B------:R-:W-:Y:S02]  /*b580*/  LOP3.LUT R32, R15, 0xff000000, R33, 0xf8, !PT ;  /* 0xff0000000f207812 */ /* 0x000fe400078ef821 */
[----:B------:R-:W-:Y:S02]  /*b590*/  LOP3.LUT R12, R41, 0xff000000, R26, 0xf8, !PT ;  /* 0xff000000290c7812 */ /* 0x000fe400078ef81a */
[----:B------:R-:W-:-:S02]  /*b5a0*/  F2FP.F16.E4M3.UNPACK_B R41, R39 ;  /* 0x00000027ff29723e */ /* 0x000fc400020006ff */
[----:B0-----:R-:W-:Y:S02]  /*b5b0*/  F2FP.F16.E4M3.UNPACK_B R26, R9 ;  /* 0x00000009ff1a723e */ /* 0x001fe400020006ff */
[----:B------:R-:W-:Y:S01]  /*b5c0*/  LOP3.LUT R20, R20, 0xff, RZ, 0xc0, !PT ;  /* 0x000000ff14147812 */ /* 0x000fe200078ec0ff */
[--C-:B------:R-:W-:Y:S01]  /*b5d0*/  HADD2.F32 R42, -RZ, R41.reuse.H0_H0 ;  /* 0x20000029ff2a7230 */ /* 0x100fe20000004100 */
[----:B------:R-:W-:Y:S01]  /*b5e0*/  PRMT R29, R28, 0x7054, R29 ;  /* 0x000070541c1d7816 */ /* 0x000fe2000000001d */
[----:B------:R-:W-:Y:S01]  /*b5f0*/  HADD2.F32 R41, -RZ, R41.H1_H1 ;  /* 0x30000029ff297230 */ /* 0x000fe20000004100 */
[----:B------:R-:W-:Y:S02]  /*b600*/  F2FP.F16.E4M3.UNPACK_B R28, R32 ;  /* 0x00000020ff1c723e */ /* 0x000fe400020006ff */
[----:B------:R-:W-:Y:S02]  /*b610*/  PRMT R43, R20, 0x7054, R43 ;  /* 0x00007054142b7816 */ /* 0x000fe4000000002b */
[----:B------:R-:W-:Y:S01]  /*b620*/  LOP3.LUT R3, R21, 0xff000000, R34, 0xf8, !PT ;  /* 0xff00000015037812 */ /* 0x000fe200078ef822 */
[--C-:B------:R-:W-:Y:S01]  /*b630*/  HADD2.F32 R40, -RZ, R28.reuse.H0_H0 ;  /* 0x2000001cff287230 */ /* 0x100fe20000004100 */
[----:B------:R-:W-:Y:S01]  /*b640*/  LOP3.LUT R43, R43, 0xff000000, R27, 0xf8, !PT ;  /* 0xff0000002b2b7812 */ /* 0x000fe200078ef81b */
[----:B------:R-:W-:Y:S01]  /*b650*/  HADD2.F32 R33, -RZ, R28.H1_H1 ;  /* 0x3000001cff217230 */ /* 0x000fe20000004100 */
[----:B------:R-:W-:-:S02]  /*b660*/  F2FP.F16.E4M3.UNPACK_B R21, R8 ;  /* 0x00000008ff15723e */ /* 0x000fc400020006ff */
[----:B------:R-:W-:Y:S02]  /*b670*/  F2FP.F16.E4M3.UNPACK_B R37, R8.H1 ;  /* 0x00000008ff25723e */ /* 0x000fe400030006ff */
[----:B------:R-:W-:Y:S02]  /*b680*/  F2FP.F16.E4M3.UNPACK_B R27, R9.H1 ;  /* 0x00000009ff1b723e */ /* 0x000fe400030006ff */
[----:B------:R-:W-:Y:S02]  /*b690*/  F2FP.F16.E4M3.UNPACK_B R39, R39.H1 ;  /* 0x00000027ff27723e */ /* 0x000fe400030006ff */
[----:B------:R-:W-:Y:S02]  /*b6a0*/  F2FP.F16.E4M3.UNPACK_B R32, R32.H1 ;  /* 0x00000020ff20723e */ /* 0x000fe400030006ff */
[----:B------:R-:W-:Y:S02]  /*b6b0*/  LOP3.LUT R35, R29, 0xff000000, R35, 0xf8, !PT ;  /* 0xff0000001d237812 */ /* 0x000fe400078ef823 */
[----:B------:R-:W-:Y:S01]  /*b6c0*/  LOP3.LUT R24, R31, 0xff000000, R24, 0xf8, !PT ;  /* 0xff0000001f187812 */ /* 0x000fe200078ef818 */
[--C-:B------:R-:W-:Y:S01]  /*b6d0*/  HADD2.F32 R28, -RZ, R32.reuse.H0_H0 ;  /* 0x20000020ff1c7230 */ /* 0x100fe20000004100 */
[-C--:B------:R-:W-:Y:S01]  /*b6e0*/  F2FP.F16.E4M3.UNPACK_B R30, R11.reuse ;  /* 0x0000000bff1e723e */ /* 0x080fe200020006ff */
[----:B------:R-:W-:Y:S01]  /*b6f0*/  HADD2.F32 R32, -RZ, R32.H1_H1 ;  /* 0x30000020ff207230 */ /* 0x000fe20000004100 */
[----:B------:R-:W-:-:S02]  /*b700*/  F2FP.F16.E4M3.UNPACK_B R38, R11.H1 ;  /* 0x0000000bff26723e */ /* 0x000fc400030006ff */
[----:B------:R-:W-:Y:S02]  /*b710*/  F2FP.F16.E4M3.UNPACK_B R11, R10.H1 ;  /* 0x0000000aff0b723e */ /* 0x000fe400030006ff */
[----:B------:R-:W-:Y:S01]  /*b720*/  F2FP.F16.E4M3.UNPACK_B R44, R43.H1 ;  /* 0x0000002bff2c723e */ /* 0x000fe200030006ff */
[----:B--2---:R-:W0:Y:S02]  /*b730*/  LDS.128 R4, [R51+0xf000] ;  /* 0x00f0000033047984 */ /* 0x004e240000000c00 */
[-C--:B0-----:R-:W-:Y:S02]  /*b740*/  F2FP.F16.E4M3.UNPACK_B R14, R5.reuse ;  /* 0x00000005ff0e723e */ /* 0x081fe400020006ff */
[----:B------:R-:W-:Y:S01]  /*b750*/  F2FP.F16.E4M3.UNPACK_B R25, R5.H1 ;  /* 0x00000005ff19723e */ /* 0x000fe200030006ff */
[----:B------:R-:W-:Y:S01]  /*b760*/  HADD2.F32 R5, -RZ, R26.H0_H0 ;  /* 0x2000001aff057230 */ /* 0x000fe20000004100 */
[-C--:B------:R-:W-:Y:S01]  /*b770*/  F2FP.F16.E4M3.UNPACK_B R29, R7.reuse ;  /* 0x00000007ff1d723e */ /* 0x080fe200020006ff */
[----:B------:R-:W-:Y:S01]  /*b780*/  HADD2.F32 R15, -RZ, R14.H0_H0 ;  /* 0x2000000eff0f7230 */ /* 0x000fe20000004100 */
[----:B------:R-:W-:Y:S01]  /*b790*/  F2FP.F16.E4M3.UNPACK_B R34, R7.H1 ;  /* 0x00000007ff22723e */ /* 0x000fe200030006ff */
[----:B------:R-:W-:-:S02]  /*b7a0*/  HADD2.F32 R26, -RZ, R26.H1_H1 ;  /* 0x3000001aff1a7230 */ /* 0x000fc40000004100 */
[C---:B------:R-:W-:Y:S01]  /*b7b0*/  FMUL.FTZ R8, R5.reuse, R42 ;  /* 0x0000002a05087220 */ /* 0x040fe20000410000 */
[----:B------:R-:W-:Y:S01]  /*b7c0*/  FMUL.FTZ R9, R5, R40 ;  /* 0x0000002805097220 */ /* 0x000fe20000410000 */
[----:B------:R-:W-:Y:S01]  /*b7d0*/  HADD2.F32 R14, -RZ, R14.H1_H1 ;  /* 0x3000000eff0e7230 */ /* 0x000fe20000004100 */
[----:B------:R-:W-:Y:S01]  /*b7e0*/  F2FP.F16.E4M3.UNPACK_B R20, R4 ;  /* 0x00000004ff14723e */ /* 0x000fe200020006ff */
[C---:B------:R-:W-:Y:S01]  /*b7f0*/  FFMA.FTZ R5, R15.reuse, R40, -R8 ;  /* 0x000000280f057223 */ /* 0x040fe20000010808 */
[----:B------:R-:W-:Y:S02]  /*b800*/  HADD2.F32 R40, -RZ, R39.H0_H0 ;  /* 0x20000027ff287230 */ /* 0x000fe40000004100 */
[C---:B------:R-:W-:Y:S01]  /*b810*/  FMUL.FTZ R45, R26.reuse, R41 ;  /* 0x000000291a2d7220 */ /* 0x040fe20000410000 */
[----:B------:R-:W-:Y:S02]  /*b820*/  HADD2.F32 R8, -RZ, R27.H0_H0 ;  /* 0x2000001bff087230 */ /* 0x000fe40000004100 */
[----:B------:R-:W-:Y:S01]  /*b830*/  FFMA.FTZ R9, R15, R42, R9 ;  /* 0x0000002a0f097223 */ /* 0x000fe20000010009 */
[----:B------:R-:W-:Y:S01]  /*b840*/  FMUL.FTZ R26, R26, R33 ;  /* 0x000000211a1a7220 */ /* 0x000fe20000410000 */
[----:B------:R-:W-:Y:S01]  /*b850*/  HADD2.F32 R15, -RZ, R25.H0_H0 ;  /* 0x20000019ff0f7230 */ /* 0x000fe20000004100 */
[----:B------:R-:W-:Y:S01]  /*b860*/  F2FP.F16.E4M3.UNPACK_B R31, R4.H1 ;  /* 0x00000004ff1f723e */ /* 0x000fe200030006ff */
[C---:B------:R-:W-:Y:S01]  /*b870*/  FMUL.FTZ R42, R8.reuse, R40 ;  /* 0x00000028082a7220 */ /* 0x040fe20000410000 */
[----:B------:R-:W-:Y:S01]  /*b880*/  F2FP.F16.E4M3.UNPACK_B R4, R6 ;  /* 0x00000006ff04723e */ /* 0x000fe200020006ff */
[----:B------:R-:W-:Y:S01]  /*b890*/  FMUL.FTZ R47, R8, R28 ;  /* 0x0000001c082f7220 */ /* 0x000fe20000410000 */
[----:B------:R-:W-:Y:S01]  /*b8a0*/  F2FP.F16.E4M3.UNPACK_B R7, R6.H1 ;  /* 0x00000006ff07723e */ /* 0x000fe200030006ff */
[C---:B------:R-:W-:Y:S01]  /*b8b0*/  FFMA.FTZ R8, R14.reuse, R41, R26 ;  /* 0x000000290e087223 */ /* 0x040fe2000001001a */
[----:B------:R-:W-:Y:S01]  /*b8c0*/  F2FP.F16.E4M3.UNPACK_B R6, R10 ;  /* 0x0000000aff06723e */ /* 0x000fe200020006ff */
[----:B------:R-:W-:Y:S01]  /*b8d0*/  FFMA.FTZ R10, R14, R33, -R45 ;  /* 0x000000210e0a7223 */ /* 0x000fe2000001082d */
[----:B------:R-:W-:Y:S01]  /*b8e0*/  F2FP.F16.E4M3.UNPACK_B R41, R43 ;  /* 0x0000002bff29723e */ /* 0x000fe200020006ff */
[C---:B------:R-:W-:Y:S01]  /*b8f0*/  FFMA.FTZ R14, R15.reuse, R28, -R42 ;  /* 0x0000001c0f0e7223 */ /* 0x040fe2000001082a */
[-C--:B------:R-:W-:Y:S01]  /*b900*/  F2FP.F16.E4M3.UNPACK_B R33, R35.reuse ;  /* 0x00000023ff21723e */ /* 0x080fe200020006ff */
[----:B------:R-:W-:Y:S01]  /*b910*/  FFMA.FTZ R15, R15, R40, R47 ;  /* 0x000000280f0f7223 */ /* 0x000fe2000001002f */
[----:B------:R-:W-:Y:S01]  /*b920*/  HADD2.F32 R40, -RZ, R39.H1_H1 ;  /* 0x30000027ff287230 */ /* 0x000fe20000004100 */
[----:B------:R-:W-:Y:S01]  /*b930*/  F2FP.F16.E4M3.UNPACK_B R35, R35.H1 ;  /* 0x00000023ff23723e */ /* 0x000fe200030006ff */
[----:B------:R-:W-:-:S02]  /*b940*/  HADD2.F32 R27, -RZ, R27.H1_H1 ;  /* 0x3000001bff1b7230 */ /* 0x000fc40000004100 */
[----:B------:R-:W-:Y:S02]  /*b950*/  HADD2.F32 R28, -RZ, R25.H1_H1 ;  /* 0x30000019ff1c7230 */ /* 0x000fe40000004100 */
[----:B------:R-:W-:Y:S02]  /*b960*/  HADD2.F32 R42, -RZ, R41.H0_H0 ;  /* 0x20000029ff2a7230 */ /* 0x000fe40000004100 */
[C---:B------:R-:W-:Y:S01]  /*b970*/  FMUL.FTZ R45, R27.reuse, R40 ;  /* 0x000000281b2d7220 */ /* 0x040fe20000410000 */
[----:B------:R-:W-:Y:S02]  /*b980*/  HADD2.F32 R25, -RZ, R30.H0_H0 ;  /* 0x2000001eff197230 */ /* 0x000fe40000004100 */
[----:B------:R-:W-:Y:S01]  /*b990*/  FMUL.FTZ R27, R27, R32 ;  /* 0x000000201b1b7220 */ /* 0x000fe20000410000 */
[----:B------:R-:W-:Y:S02]  /*b9a0*/  HADD2.F32 R39, -RZ, R33.H0_H0 ;  /* 0x20000021ff277230 */ /* 0x000fe40000004100 */
[----:B------:R-:W-:-:S02]  /*b9b0*/  HADD2.F32 R26, -RZ, R29.H0_H0 ;  /* 0x2000001dff1a7230 */ /* 0x000fc40000004100 */
[C---:B------:R-:W-:Y:S01]  /*b9c0*/  FMUL.FTZ R47, R25.reuse, R42 ;  /* 0x0000002a192f7220 */ /* 0x040fe20000410000 */
[----:B------:R-:W-:Y:S02]  /*b9d0*/  HADD2.F32 R41, -RZ, R41.H1_H1 ;  /* 0x30000029ff297230 */ /* 0x000fe40000004100 */
[-C--:B------:R-:W-:Y:S01]  /*b9e0*/  FMUL.FTZ R49, R25, R39.reuse ;  /* 0x0000002719317220 */ /* 0x080fe20000410000 */
[C---:B------:R-:W-:Y:S01]  /*b9f0*/  FFMA.FTZ R25, R28.reuse, R32, -R45 ;  /* 0x000000201c197223 */ /* 0x040fe2000001082d */
[----:B------:R-:W-:Y:S01]  /*ba00*/  FFMA.FTZ R28, R28, R40, R27 ;  /* 0x000000281c1c7223 */ /* 0x000fe2000001001b */
[C---:B------:R-:W-:Y:S01]  /*ba10*/  FFMA.FTZ R27, R26.reuse, R39, -R47 ;  /* 0x000000271a1b7223 */ /* 0x040fe2000001082f */
        /* <DEDUP_REMOVED lines=8> */
[C---:B------:R-:W-:Y:S01]  /*baa0*/  FMUL.FTZ R50, R32.reuse, R42 ;  /* 0x0000002a20327220 */ /* 0x040fe20000410000 */
[----:B------:R-:W-:Y:S02]  /*bab0*/  HADD2.F32 R33, -RZ, R34.H0_H0 ;  /* 0x20000022ff217230 */ /* 0x000fe40000004100 */
[-C--:B------:R-:W-:Y:S01]  /*bac0*/  FMUL.FTZ R43, R32, R40.reuse ;  /* 0x00000028202b7220 */ /* 0x080fe20000410000 */
[----:B------:R-:W-:Y:S01]  /*bad0*/  HADD2.F32 R30, -RZ, R30.H1_H1 ;  /* 0x3000001eff1e7230 */ /* 0x000fe20000004100 */
[----:B------:R-:W-:Y:S01]  /*bae0*/  F2FP.SATFINITE.E4M3.F32.PACK_AB_MERGE_C R9, R8, R9, R15 ;  /* 0x000000090809723e */ /* 0x000fe2000480700f */
[----:B------:R-:W-:Y:S02]  /*baf0*/  HADD2.F32 R29, -RZ, R29.H1_H1 ;  /* 0x3000001dff1d7230 */ /* 0x000fe40000004100 */
[C---:B------:R-:W-:Y:S01]  /*bb00*/  FFMA.FTZ R32, R33.reuse, R40, -R50 ;  /* 0x0000002821207223 */ /* 0x040fe20000010832 */
[----:B------:R-:W-:Y:S01]  /*bb10*/  FFMA.FTZ R33, R33, R42, R43 ;  /* 0x0000002a21217223 */ /* 0x000fe2000001002b */
[C---:B------:R-:W-:Y:S01]  /*bb20*/  FMUL.FTZ R46, R30.reuse, R41 ;  /* 0x000000291e2e7220 */ /* 0x040fe20000410000 */
[----:B------:R-:W-:Y:S01]  /*bb30*/  F2FP.F16.E4M3.UNPACK_B R43, R24.H1 ;  /* 0x00000018ff2b723e */ /* 0x000fe200030006ff */
[----:B------:R-:W-:Y:S01]  /*bb40*/  FMUL.FTZ R48, R30, R39 ;  /* 0x000000271e307220 */ /* 0x000fe20000410000 */
[----:B------:R-:W-:Y:S01]  /*bb50*/  F2FP.F16.E4M3.UNPACK_B R40, R13.H1 ;  /* 0x0000000dff28723e */ /* 0x000fe200030006ff */
[----:B------:R-:W-:Y:S01]  /*bb60*/  FFMA.FTZ R30, R29, R39, -R46 ;  /* 0x000000271d1e7223 */ /* 0x000fe2000001082e */
[----:B------:R-:W-:-:S02]  /*bb70*/  HADD2.F32 R42, -RZ, R35.H1_H1 ;  /* 0x30000023ff2a7230 */ /* 0x000fc40000004100 */
[----:B------:R-:W-:Y:S01]  /*bb80*/  FFMA.FTZ R29, R29, R41, R48 ;  /* 0x000000291d1d7223 */ /* 0x000fe20000010030 */
[----:B------:R-:W-:Y:S02]  /*bb90*/  HADD2.F32 R44, -RZ, R44.H1_H1 ;  /* 0x3000002cff2c7230 */ /* 0x000fe40000004100 */
[----:B------:R-:W-:Y:S02]  /*bba0*/  HADD2.F32 R39, -RZ, R38.H1_H1 ;  /* 0x30000026ff277230 */ /* 0x000fe40000004100 */
        /* <DEDUP_REMOVED lines=10> */
[----:B------:R-:W-:Y:S01]  /*bc50*/  FFMA.FTZ R52, R35, R44, R49 ;  /* 0x0000002c23347223 */ /* 0x000fe20000010031 */
[----:B------:R-:W-:-:S02]  /*bc60*/  HADD2.F32 R40, -RZ, R40.H1_H1 ;  /* 0x30000028ff287230 */ /* 0x000fc40000004100 */
[C---:B------:R-:W-:Y:S01]  /*bc70*/  FFMA.FTZ R45, R34.reuse, R45, R38 ;  /* 0x0000002d222d7223 */ /* 0x040fe20000010026 */
[----:B------:R-:W-:Y:S02]  /*bc80*/  HADD2.F32 R38, -RZ, R43.H1_H1 ;  /* 0x3000002bff267230 */ /* 0x000fe40000004100 */
[----:B------:R-:W-:Y:S01]  /*bc90*/  FFMA.FTZ R47, R35, R42, -R46 ;  /* 0x0000002a232f7223 */ /* 0x000fe2000001082e */
[----:B------:R-:W-:Y:S01]  /*bca0*/  FFMA.FTZ R44, R34, R41, -R39 ;  /* 0x00000029222c7223 */ /* 0x000fe20000010827 */
        /* <DEDUP_REMOVED lines=73> */
.L_x_9131:
[----:B------:R-:W-:Y:S05]  /*c140*/  BSYNC B0 ;  /* 0x0000000000007941 */ /* 0x000fea0003800000 */
.L_x_9121:
        /* <DEDUP_REMOVED lines=8> */
.L_x_9118:
[----:B------:R-:W-:-:S13]  /*c1d0*/  ISETP.NE.AND P0, PT, R157, 0x3, PT ;  /* 0x000000039d00780c */ /* 0x000fda0003f05270 */
[----:B------:R-:W-:Y:S05]  /*c1e0*/  @!P0 BRA `(.L_x_9146) ;  /* 0x0000000000048947 */ /* 0x000fea0003800000 */
[----:B------:R-:W-:Y:S01]  /*c1f0*/  BPT.TRAP 0x1 ;  /* 0x000000040000795c */ /* 0x000fe20000300000 */
.L_x_9146:
[----:B-1----:R-:W-:Y:S01]  /*c200*/  IMAD R3, R18, 0x8, R17 ;  /* 0x0000000812037824 */ /* 0x002fe200078e0211 */
[----:B0-2---:R-:W-:-:S04]  /*c210*/  SHF.L.U32 R0, R22, 0x1f, RZ ;  /* 0x0000001f16007819 */ /* 0x005fc800000006ff */
[----:B------:R0:W1:Y:S01]  /*c220*/  SYNCS.PHASECHK.TRANS64.TRYWAIT P2, [R3+URZ+0x19c30], R0 ;  /* 0x019c3000030075a7 */ /* 0x000062000804017f */
[----:B------:R-:W-:Y:S05]  /*c230*/  @!P0 BRA `(.L_x_9147) ;  /* 0x0000000000048947 */ /* 0x000fea0003800000 */
[----:B------:R-:W-:Y:S01]  /*c240*/  BPT.TRAP 0x1 ;  /* 0x000000040000795c */ /* 0x000fe20000300000 */
.L_x_9147:
[----:B---3-5:R-:W2:Y:S02]  /*c250*/  S2R R4, SR_TID.X ;  /* 0x0000000000047919 */ /* 0x028ea40000002100 */
[----:B--2---:R-:W-:-:S04]  /*c260*/  LOP3.LUT R4, R4, 0x7f, RZ, 0xc0, !PT ;  /* 0x0000007f04047812 */ /* 0x004fc800078ec0ff */
[----:B------:R-:W-:Y:S01]  /*c270*/  ISETP.NE.AND P1, PT, R4, RZ, PT ;  /* 0x000000ff0400720c */ /* 0x000fe20003f25270 */
[----:B-1----:R-:W-:-:S12]  /*c280*/  @P2 BRA `(.L_x_9148) ;  /* 0x0000000000082947 */ /* 0x002fd80003800000 */
[----:B------:R-:W1:Y:S02]  /*c290*/  SYNCS.PHASECHK.TRANS64.TRYWAIT P2, [R3+URZ+0x19c30], R0 ;  /* 0x019c3000030075a7 */ /* 0x000e64000804017f */
[----:B-1----:R-:W-:Y:S05]  /*c2a0*/  @!P2 BRA `(.L_x_9149) ;  /* 0x000001480084a947 */ /* 0x002fea0003800000 */
.L_x_9148:
[----:B------:R-:W-:Y:S05]  /*c2b0*/  WARPSYNC.ALL ;  /* 0x0000000000007948 */ /* 0x000fea0003800000 */
[----:B01----:R-:W-:Y:S01]  /*c2c0*/  VIADD R0, R17, 0x13800 ;  /* 0x0001380011007836 */ /* 0x003fe20000000000 */
[----:B------:R-:W2:Y:S01]  /*c2d0*/  LDL R96, [R1+0x20] ;  /* 0x0000200001607983 */ /* 0x000ea20000100800 */
[----:B------:R-:W-:-:S03]  /*c2e0*/  IMAD.MOV.U32 R9, RZ, RZ, -0x3ffffff0 ;  /* 0xc0000010ff097424 */ /* 0x000fc600078e00ff */
[----:B------:R-:W3:Y:S01]  /*c2f0*/  LDL R94, [R1+0x3c] ;  /* 0x00003c00015e7983 */ /* 0x000ee20000100800 */
[----:B------:R-:W-:Y:S01]  /*c300*/  SHF.R.U32.HI R0, RZ, 0x4, R0 ;  /* 0x00000004ff007819 */ /* 0x000fe20000011600 */
[----:B------:R-:W-:Y:S01]  /*c310*/  IMAD.MOV.U32 R5, RZ, RZ, -0x3ffffff0 ;  /* 0xc0000010ff057424 */ /* 0x000fe200078e00ff */
[----:B------:R-:W-:Y:S01]  /*c320*/  LOP3.LUT R8, R36, 0x10000, RZ, 0xfc, !PT ;  /* 0x0001000024087812 */ /* 0x000fe200078efcff */
[----:B------:R-:W-:Y:S01]  /*c330*/  IMAD.MOV.U32 R13, RZ, RZ, -0x3ffffff0 ;  /* 0xc0000010ff0d7424 */ /* 0x000fe200078e00ff */
[----:B------:R-:W-:Y:S01]  /*c340*/  LOP3.LUT R0, R0, 0x3fff, RZ, 0xc0, !PT ;  /* 0x00003fff00007812 */ /* 0x000fe200078ec0ff */
[----:B------:R-:W-:Y:S01]  /*c350*/  IMAD.MOV.U32 R7, RZ, RZ, -0x3ffffff0 ;  /* 0xc0000010ff077424 */ /* 0x000fe200078e00ff */
[----:B------:R-:W0:Y:S02]  /*c360*/  LDC.64 R14, c[0x0][0x9e0] ;  /* 0x00027800ff0e7b82 */ /* 0x000e240000000a00 */
[----:B------:R-:W-:-:S05]  /*c370*/  LOP3.LUT R4, R0, 0x10000, RZ, 0xfc, !PT ;  /* 0x0001000000047812 */ /* 0x000fca00078efcff */
[----:B------:R1:W-:Y:S01]  /*c380*/  STL [R1+0x1c], R4 ;  /* 0x00001c0401007387 */ /* 0x0003e20000100800 */
[----:B------:R-:W-:Y:S02]  /*c390*/  R2UR UR4, R8 ;  /* 0x00000000080472ca */ /* 0x000fe400000e0000 */
[----:B------:R-:W-:Y:S02]  /*c3a0*/  R2UR UR5, R9 ;  /* 0x00000000090572ca */ /* 0x000fe400000e0000 */
[----:B------:R-:W-:Y:S01]  /*c3b0*/  R2UR UR7, R5 ;  /* 0x00000000050772ca */ /* 0x000fe200000e0000 */
[----:B------:R-:W-:Y:S01]  /*c3c0*/  WARPGROUP.ARRIVE ;  /* 0x00000000000079c5 */ /* 0x000fe20000000000 */
[----:B------:R-:W4:Y:S01]  /*c3d0*/  LDL R90, [R1+0x64] ;  /* 0x00006400015a7983 */ /* 0x000f220000100800 */
[----:B-1----:R-:W-:-:S03]  /*c3e0*/  IMAD R4, R18, 0x300, R4 ;  /* 0x0000030012047824 */ /* 0x002fc600078e0204 */
[----:B------:R-:W4:Y:S02]  /*c3f0*/  LDL.LU R20, [R1+0x24] ;  /* 0x0000240001147983 */ /* 0x000f240000300800 */
[----:B------:R-:W-:-:S13]  /*c400*/  R2UR UR6, R4 ;  /* 0x00000000040672ca */ /* 0x000fda00000e0000 */
[----:B------:R-:W-:Y:S01]  /*c410*/  QGMMA.64x128x32.F32.E4M3.E4M3 R24, gdesc[UR4], RZ, !UPT, gsb0 ;  /* 0x01e00000041879f3 */ /* 0x000fe2000c0008ff */
[----:B------:R-:W-:Y:S02]  /*c420*/  VIADD R12, R8, 0x180 ;  /* 0x00000180080c7836 */ /* 0x000fe40000000000 */
[----:B------:R-:W-:Y:S01]  /*c430*/  VIADD R6, R4, 0x100 ;  /* 0x0000010004067836 */ /* 0x000fe20000000000 */
[----:B------:R-:W-:Y:S02]  /*c440*/  R2UR UR5, R13 ;  /* 0x000000000d0572ca */ /* 0x000fe400000e0000 */
[----:B------:R-:W-:Y:S02]  /*c450*/  R2UR UR4, R12 ;  /* 0x000000000c0472ca */ /* 0x000fe400000e0000 */
[----:B------:R-:W-:Y:S02]  /*c460*/  R2UR UR6, R6 ;  /* 0x00000000060672ca */ /* 0x000fe400000e0000 */
[----:B------:R-:W-:Y:S01]  /*c470*/  R2UR UR7, R7 ;  /* 0x00000000070772ca */ /* 0x000fe200000e0000 */
[----:B------:R-:W-:-:S02]  /*c480*/  VIADD R10, R8, 0x300 ;  /* 0x00000300080a7836 */ /* 0x000fc40000000000 */
[----:B------:R-:W-:Y:S02]  /*c490*/  VIADD R4, R4, 0x200 ;  /* 0x0000020004047836 */ /* 0x000fe40000000000 */
[----:B------:R-:W-:Y:S02]  /*c4a0*/  IMAD.MOV.U32 R11, RZ, RZ, -0x3ffffff0 ;  /* 0xc0000010ff0b7424 */ /* 0x000fe400078e00ff */
[----:B------:R-:W-:Y:S01]  /*c4b0*/  IMAD.MOV.U32 R5, RZ, RZ, -0x3ffffff0 ;  /* 0xc0000010ff057424 */ /* 0x000fe200078e00ff */
[----:B------:R-:W-:Y:S02]  /*c4c0*/  WARPGROUP.DEPBAR.LE gsb0, 0x0 ;  /* 0x00008000000079c5 */ /* 0x000fe40000010000 */
[----:B------:R-:W-:-:S06]  /*c4d0*/  WARPGROUP.ARRIVE ;  /* 0x00000000000079c5 */ /* 0x000fcc0000000000 */
[----:B------:R-:W-:Y:S01]  /*c4e0*/  QGMMA.64x128x32.F32.E4M3.E4M3 R24, gdesc[UR4], R24, gsb0 ;  /* 0x01e00000041879f3 */ /* 0x000fe20008000818 */
[----:B------:R-:W-:Y:S02]  /*c4f0*/  R2UR UR4, R10 ;  /* 0x000000000a0472ca */ /* 0x000fe400000e0000 */
[----:B------:R-:W-:Y:S02]  /*c500*/  R2UR UR5, R11 ;  /* 0x000000000b0572ca */ /* 0x000fe400000e0000 */
[----:B------:R-:W-:Y:S02]  /*c510*/  R2UR UR6, R4 ;  /* 0x00000000040672ca */ /* 0x000fe400000e0000 */
[----:B------:R-:W-:Y:S01]  /*c520*/  R2UR UR7, R5 ;  /* 0x00000000050772ca */ /* 0x000fe200000e0000 */
[----:B------:R-:W-:-:S04]  /*c530*/  IMAD.MOV.U32 R4, RZ, RZ, -0x80 ;  /* 0xffffff80ff047424 */ /* 0x000fc800078e00ff */
[----:B------:R-:W-:Y:S02]  /*c540*/  IMAD R21, R89, R4, 0x80 ;  /* 0x0000008059157424 */ /* 0x000fe400078e0204 */
[----:B------:R-:W-:Y:S01]  /*c550*/  @!P1 VIADD R0, R3, 0x19c40 ;  /* 0x00019c4003009836 */ /* 0x000fe20000000000 */
[----:B0-----:R-:W-:-:S04]  /*c560*/  ISETP.GE.AND P2, PT, R15, 0x1, PT ;  /* 0x000000010f00780c */ /* 0x001fc80003f46270 */
[----:B------:R-:W-:Y:S01]  /*c570*/  @!P1 PRMT R0, RZ, 0x654, R0 ;  /* 0x00000654ff009816 */ /* 0x000fe20000000000 */
[----:B------:R-:W-:Y:S02]  /*c580*/  WARPGROUP.DEPBAR.LE gsb0, 0x0 ;  /* 0x00008000000079c5 */ /* 0x000fe40000010000 */
[----:B------:R-:W-:-:S06]  /*c590*/  WARPGROUP.ARRIVE ;  /* 0x00000000000079c5 */ /* 0x000fcc0000000000 */
[----:B------:R-:W-:Y:S01]  /*c5a0*/  QGMMA.64x128x32.F32.E4M3.E4M3 R24, gdesc[UR4], R24, gsb0 ;  /* 0x01e00000041879f3 */ /* 0x000fe20008000818 */
[----:B----4-:R-:W-:Y:S01]  /*c5b0*/  IMAD R152, R20, 0xc0, R90 ;  /* 0x000000c014987824 */ /* 0x010fe200078e025a */
[----:B------:R-:W-:Y:S01]  /*c5c0*/  ULDC UR4, c[0x0][0x9dc] ;  /* 0x0002770000047ab9 */ /* 0x000fe20000000800 */
[----:B--2---:R-:W-:-:S03]  /*c5d0*/  IMAD.IADD R3, R96, 0x1, R21 ;  /* 0x0000000160037824 */ /* 0x004fc600078e0215 */
[----:B------:R0:W-:Y:S01]  /*c5e0*/  STL [R1+0x10], R152 ;  /* 0x0000109801007387 */ /* 0x0001e20000100800 */
[----:B------:R-:W-:Y:S01]  /*c5f0*/  IMAD.U32 R7, RZ, RZ, UR4 ;  /* 0x00000004ff077e24 */ /* 0x000fe2000f8e00ff */
[--C-:B---3--:R-:W-:Y:S01]  /*c600*/  IADD3 R5, -R94, 0x1, R3.reuse ;  /* 0x000000015e057810 */ /* 0x108fe20007ffe103 */
[----:B------:R-:W-:-:S03]  /*c610*/  IMAD R20, R156, -0x2, R3 ;  /* 0xfffffffe9c147824 */ /* 0x000fc600078e0203 */
[----:B------:R-:W-:Y:S01]  /*c620*/  LOP3.LUT R6, RZ, R7, RZ, 0x33, !PT ;  /* 0x00000007ff067212 */ /* 0x000fe200078e33ff */
[----:B------:R-:W-:Y:S01]  /*c630*/  IMAD R5, R156, -0x2, R5 ;  /* 0xfffffffe9c057824 */ /* 0x000fe200078e0205 */
[----:B------:R-:W-:-:S03]  /*c640*/  LOP3.LUT R16, R16, 0xffffff7f, RZ, 0xc0, !PT ;  /* 0xffffff7f10107812 */ /* 0x000fc600078ec0ff */
[C---:B------:R-:W-:Y:S02]  /*c650*/  IMAD.IADD R3, R5.reuse, 0x1, R14 ;  /* 0x0000000105037824 */ /* 0x040fe400078e020e */
[----:B------:R-:W-:Y:S01]  /*c660*/  IMAD.IADD R6, R5, 0x1, R6 ;  /* 0x0000000105067824 */ /* 0x000fe200078e0206 */
[----:B------:R-:W-:Y:S02]  /*c670*/  @P2 LOP3.LUT R16, R16, 0x80, RZ, 0xfc, !PT ;  /* 0x0000008010102812 */ /* 0x000fe400078efcff */
[----:B------:R-:W-:Y:S01]  /*c680*/  VIADDMNMX R90, R152, R3, R20, PT ;  /* 0x00000003985a7246 */ /* 0x000fe20003800114 */
[----:B------:R-:W-:Y:S01]  /*c690*/  IMAD.IADD R92, R6, 0x1, R152 ;  /* 0x00000001065c7824 */ /* 0x000fe200078e0298 */
[----:B------:R-:W-:Y:S02]  /*c6a0*/  WARPGROUP.DEPBAR.LE gsb0, 0x0 ;  /* 0x00008000000079c5 */ /* 0x000fe40000010000 */
[----:B------:R1:W-:Y:S02]  /*c6b0*/  @!P1 SYNCS.ARRIVE.TRANS64.RED.A1T0 RZ, [R0+URZ], RZ ;  /* 0x000000ff00ff99a7 */ /* 0x0003e4000810043f */
[----:B-1----:R-:W-:Y:S01]  /*c6c0*/  LEA R0, R89, 0xffffff80, 0x7 ;  /* 0xffffff8059007811 */ /* 0x002fe200078e38ff */
[----:B0-----:R-:W-:Y:S06]  /*c6d0*/  @!P2 BRA `(.L_x_9150) ;  /* 0x000000000050a947 */ /* 0x001fec0003800000 */
        /* <DEDUP_REMOVED lines=11> */
.L_x_9152:
[----:B------:R-:W-:-:S13]  /*c790*/  ISETP.NE.AND P2, PT, R15, 0x1, PT ;  /* 0x000000010f00780c */ /* 0x000fda0003f45270 */
[----:B------:R-:W0:Y:S02]  /*c7a0*/  @P2 LDC.64 R4, c[0x0][0x9e8] ;  /* 0x00027a00ff042b82 */ /* 0x000e240000000a00 */
[----:B0-----:R-:W-:-:S05]  /*c7b0*/  @P2 IMAD.HI.U32 R4, R91, R4, RZ ;  /* 0x000000045b042227 */ /* 0x001fca00078e00ff */
[----:B------:R-:W-:-:S07]  /*c7c0*/  @P2 SHF.R.U32.HI R91, RZ, R5, R4 ;  /* 0x00000005ff5b2219 */ /* 0x000fce0000011604 */
.L_x_9153:
[----:B------:R-:W-:Y:S05]  /*c7d0*/  BSYNC B0 ;  /* 0x0000000000007941 */ /* 0x000fea0003800000 */
.L_x_9151:
[----:B------:R-:W-:-:S04]  /*c7e0*/  IMAD R91, R91, R15, -R0 ;  /* 0x0000000f5b5b7224 */ /* 0x000fc800078e0a00 */
[----:B------:R-:W-:-:S05]  /*c7f0*/  IMAD R91, R156, -0x2, R91 ;  /* 0xfffffffe9c5b7824 */ /* 0x000fca00078e025b */
[----:B------:R-:W-:Y:S02]  /*c800*/  VIMNMX R92, R92, R91, !PT ;  /* 0x0000005b5c5c7248 */ /* 0x000fe40007fe0100 */
[----:B------:R-:W-:-:S07]  /*c810*/  VIADDMNMX R90, R91, R15, R90, PT ;  /* 0x0000000f5b5a7246 */ /* 0x000fce000380015a */
.L_x_9150:
[C---:B------:R-:W-:Y:S01]  /*c820*/  ISETP.GE.AND P3, PT, R21.reuse, 0x9, PT ;  /* 0x000000091500780c */ /* 0x040fe20003f66270 */
[----:B------:R-:W-:Y:S01]  /*c830*/  VIADD R4, R152, 0x8 ;  /* 0x0000000898047836 */ /* 0x000fe20000000000 */
[C---:B------:R-:W-:Y:S02]  /*c840*/  ISETP.GE.AND P2, PT, R21.reuse, 0x2, PT ;  /* 0x000000021500780c */ /* 0x040fe40003f46270 */
[----:B------:R-:W-:Y:S01]  /*c850*/  LOP3.LUT R16, R16, 0xfffffffe, RZ, 0xc0, !PT ;  /* 0xfffffffe10107812 */ /* 0x000fe200078ec0ff */
[----:B------:R-:W-:Y:S01]  /*c860*/  IMAD.IADD R6, R6, 0x1, R4 ;  /* 0x0000000106067824 */ /* 0x000fe200078e0204 */
[----:B------:R-:W-:Y:S01]  /*c870*/  ISETP.GT.AND P4, PT, R92, 0x1, !P2 ;  /* 0x000000015c00780c */ /* 0x000fe20005784270 */
[----:B------:R0:W-:Y:S01]  /*c880*/  STL [R1+0xc], R4 ;  /* 0x00000c0401007387 */ /* 0x0001e20000100800 */
[----:B------:R-:W-:Y:S02]  /*c890*/  ISETP.GE.AND P5, PT, R21, 0xa, PT ;  /* 0x0000000a1500780c */ /* 0x000fe40003fa6270 */
[----:B------:R-:W-:-:S02]  /*c8a0*/  ISETP.LT.OR P4, PT, R90, 0x2, P4 ;  /* 0x000000025a00780c */ /* 0x000fc40002781670 */
[----:B------:R-:W-:Y:S02]  /*c8b0*/  ISETP.GE.AND P6, PT, R21, 0x1, PT ;  /* 0x000000011500780c */ /* 0x000fe40003fc6270 */
[----:B------:R-:W-:Y:S02]  /*c8c0*/  @P3 LOP3.LUT R16, R16, 0x1, RZ, 0xfc, !PT ;  /* 0x0000000110103812 */ /* 0x000fe400078efcff */
[----:B------:R-:W-:Y:S02]  /*c8d0*/  ISETP.GT.AND P3, PT, R92, 0x8, !P3 ;  /* 0x000000085c00780c */ /* 0x000fe40005f64270 */
[----:B------:R-:W-:Y:S02]  /*c8e0*/  FSEL R25, R25, -INF , !P4 ;  /* 0xff80000019197808 */ /* 0x000fe40006000000 */
[----:B------:R-:W-:Y:S02]  /*c8f0*/  ISETP.LT.OR P3, PT, R90, 0x9, P3 ;  /* 0x000000095a00780c */ /* 0x000fe40001f61670 */
        /* <DEDUP_REMOVED lines=14> */
[----:B------:R-:W-:Y:S02]  /*c9e0*/  ISETP.GT.AND P3, PT, R92, 0x11, !P4 ;  /* 0x000000115c00780c */ /* 0x000fe40006764270 */
[----:B------:R-:W-:Y:S02]  /*c9f0*/  VIADDMNMX R20, R4, R3, R20, PT ;  /* 0x0000000304147246 */ /* 0x000fe40003800114 */
[----:B------:R-:W-:Y:S02]  /*ca00*/  ISETP.LT.OR P3, PT, R90, 0x12, P3 ;  /* 0x000000125a00780c */ /* 0x000fe40001f61670 */
[----:B------:R-:W-:Y:S02]  /*ca10*/  @P4 LOP3.LUT R16, R16, 0x2000000, RZ, 0xfc, !PT ;  /* 0x0200000010104812 */ /* 0x000fe400078efcff */
[----:B------:R-:W-:-:S02]  /*ca20*/  ISETP.GE.AND P4, PT, R21, 0x19, PT ;  /* 0x000000191500780c */ /* 0x000fc40003f86270 */
        /* <DEDUP_REMOVED lines=156> */
[----:B0-----:R-:W-:Y:S05]  /*d3f0*/  @!P5 BRA `(.L_x_9154) ;  /* 0x000000000054d947 */ /* 0x001fea0003800000 */
        /* <DEDUP_REMOVED lines=12> */
.L_x_9156:
[----:B------:R-:W-:-:S13]  /*d4c0*/  ISETP.NE.AND P5, PT, R15, 0x1, PT ;  /* 0x000000010f00780c */ /* 0x000fda0003fa5270 */
[----:B------:R-:W0:Y:S02]  /*d4d0*/  @P5 LDC.64 R4, c[0x0][0x9e8] ;  /* 0x00027a00ff045b82 */ /* 0x000e240000000a00 */
[----:B0-----:R-:W-:-:S05]  /*d4e0*/  @P5 IMAD.HI.U32 R4, R3, R4, RZ ;  /* 0x0000000403045227 */ /* 0x001fca00078e00ff */
[----:B------:R-:W-:-:S07]  /*d4f0*/  @P5 SHF.R.U32.HI R3, RZ, R5, R4 ;  /* 0x00000005ff035219 */ /* 0x000fce0000011604 */
.L_x_9157:
[----:B------:R-:W-:Y:S05]  /*d500*/  BSYNC B0 ;  /* 0x0000000000007941 */ /* 0x000fea0003800000 */
.L_x_9155:
[----:B------:R-:W-:-:S04]  /*d510*/  IMAD R3, R3, R15, -R0 ;  /* 0x0000000f03037224 */ /* 0x000fc800078e0a00 */
[----:B------:R-:W-:-:S05]  /*d520*/  IMAD R3, R156, -0x2, R3 ;  /* 0xfffffffe9c037824 */ /* 0x000fca00078e0203 */
[----:B------:R-:W-:Y:S02]  /*d530*/  VIMNMX R6, R6, R3, !PT ;  /* 0x0000000306067248 */ /* 0x000fe40007fe0100 */
[----:B------:R-:W-:-:S07]  /*d540*/  VIADDMNMX R20, R3, R15, R20, PT ;  /* 0x0000000f03147246 */ /* 0x000fce0003800114 */
.L_x_9154:
[----:B------:R-:W-:Y:S01]  /*d550*/  ISETP.GT.AND P2, PT, R6, 0x1, !P2 ;  /* 0x000000010600780c */ /* 0x000fe20005744270 */
[----:B------:R-:W-:Y:S01]  /*d560*/  IMAD.IADD R14, R88, 0x1, R14 ;  /* 0x00000001580e7824 */ /* 0x000fe200078e020e */
        /* <DEDUP_REMOVED lines=77> */
[----:B------:R-:W-:Y:S01]  /*da40*/  ISETP.GT.AND P6, PT, R6, RZ, !P6 ;  /* 0x000000ff0600720c */ /* 0x000fe200077c4270 */
[----:B------:R-:W0:Y:S01]  /*da50*/  SHFL.BFLY PT, R3, R0, 0x2, 0x1f ;  /* 0x0c401f0000037f89 */ /* 0x000e2200000e0000 */
[----:B------:R-:W-:Y:S02]  /*da60*/  FSEL R127, R50, -INF , !P2 ;  /* 0xff800000327f7808 */ /* 0x000fe40005000000 */
[----:B------:R-:W-:Y:S02]  /*da70*/  LOP3.LUT P2, RZ, R16, 0x20000, RZ, 0xc0, !PT ;  /* 0x0002000010ff7812 */ /* 0x000fe4000784c0ff */
[----:B------:R-:W-:Y:S02]  /*da80*/  ISETP.LT.OR P6, PT, R20, 0x1, P6 ;  /* 0x000000011400780c */ /* 0x000fe400037c1670 */
[----:B------:R-:W-:Y:S02]  /*da90*/  ISETP.GT.AND P2, PT, R6, 0x31, !P2 ;  /* 0x000000310600780c */ /* 0x000fe40005744270 */
[----:B------:R-:W-:-:S02]  /*daa0*/  FSEL R26, R26, -INF , !P6 ;  /* 0xff8000001a1a7808 */ /* 0x000fc40007000000 */
[----:B------:R-:W-:Y:S02]  /*dab0*/  ISETP.LT.OR P2, PT, R20, 0x32, P2 ;  /* 0x000000321400780c */ /* 0x000fe40001741670 */
[----:B------:R-:W-:Y:S02]  /*dac0*/  ISETP.GT.AND P3, PT, R6, 0x71, !P3 ;  /* 0x000000710600780c */ /* 0x000fe40005f64270 */
[----:B------:R-:W-:Y:S02]  /*dad0*/  FSEL R51, R51, -INF , !P2 ;  /* 0xff80000033337808 */ /* 0x000fe40005000000 */
[----:B------:R-:W-:Y:S02]  /*dae0*/  LOP3.LUT P2, RZ, R16, 0x10000, RZ, 0xc0, !PT ;  /* 0x0001000010ff7812 */ /* 0x000fe4000784c0ff */
[C---:B------:R-:W-:Y:S02]  /*daf0*/  ISETP.GT.AND P4, PT, R6.reuse, 0x78, !P4 ;  /* 0x000000780600780c */ /* 0x040fe40006784270 */
[----:B------:R-:W-:-:S02]  /*db00*/  ISETP.GT.AND P2, PT, R6, 0x38, !P2 ;  /* 0x000000380600780c */ /* 0x000fc40005744270 */
[C---:B------:R-:W-:Y:S02]  /*db10*/  ISETP.LT.OR P3, PT, R20.reuse, 0x72, P3 ;  /* 0x000000721400780c */ /* 0x040fe40001f61670 */
[----:B------:R-:W-:Y:S02]  /*db20*/  ISETP.LT.OR P2, PT, R20, 0x39, P2 ;  /* 0x000000391400780c */ /* 0x000fe40001741670 */
[----:B0-----:R-:W-:Y:S02]  /*db30*/  FMNMX.FTZ R28, R0, R3, !PT ;  /* 0x00000003001c7209 */ /* 0x001fe40007810000 */
[----:B------:R-:W-:Y:S02]  /*db40*/  FSEL R129, R54, -INF , !P2 ;  /* 0xff80000036817808 */ /* 0x000fe40005000000 */
[----:B------:R-:W-:Y:S01]  /*db50*/  LOP3.LUT P2, RZ, R16, 0x8000, RZ, 0xc0, !PT ;  /* 0x0000800010ff7812 */ /* 0x000fe2000784c0ff */
[----:B------:R-:W0:Y:S01]  /*db60*/  SHFL.BFLY PT, R3, R28, 0x1, 0x1f ;  /* 0x0c201f001c037f89 */ /* 0x000e2200000e0000 */
[----:B------:R-:W-:-:S02]  /*db70*/  FMNMX.FTZ R0, R26, R27, !PT ;  /* 0x0000001b1a007209 */ /* 0x000fc40007810000 */
[----:B------:R-:W-:Y:S02]  /*db80*/  ISETP.GT.AND P2, PT, R6, 0x39, !P2 ;  /* 0x000000390600780c */ /* 0x000fe40005744270 */
[----:B------:R-:W-:Y:S02]  /*db90*/  FMNMX.FTZ R0, R5, R0, !PT ;  /* 0x0000000005007209 */ /* 0x000fe40007810000 */
[----:B------:R-:W-:Y:S02]  /*dba0*/  ISETP.LT.OR P2, PT, R20, 0x3a, P2 ;  /* 0x0000003a1400780c */ /* 0x000fe40001741670 */
[----:B------:R-:W-:Y:S02]  /*dbb0*/  FMNMX.FTZ R0, R31, R0, !PT ;  /* 0x000000001f007209 */ /* 0x000fe40007810000 */
[----:B------:R-:W-:Y:S02]  /*dbc0*/  FSEL R55, R55, -INF , !P2 ;  /* 0xff80000037377808 */ /* 0x000fe40005000000 */
        /* <DEDUP_REMOVED lines=38> */
[C---:B------:R-:W-:Y:S02]  /*de30*/  LOP3.LUT P5, RZ, R16.reuse, 0x4, RZ, 0xc0, !PT ;  /* 0x0000000410ff7812 */ /* 0x040fe400078ac0ff */
[----:B------:R-:W-:Y:S02]  /*de40*/  FSEL R67, R67, -INF , !P2 ;  /* 0xff80000043437808 */ /* 0x000fe40005000000 */
[----:B------:R-:W-:Y:S02]  /*de50*/  LOP3.LUT P2, RZ, R16, 0x100, RZ, 0xc0, !PT ;  /* 0x0000010010ff7812 */ /* 0x000fe4000784c0ff */
[----:B------:R-:W-:Y:S02]  /*de60*/  FMNMX.FTZ R0, R135, R0, !PT ;  /* 0x0000000087007209 */ /* 0x000fe40007810000 */
[----:B------:R-:W-:-:S02]  /*de70*/  ISETP.GT.AND P2, PT, R6, 0x58, !P2 ;  /* 0x000000580600780c */ /* 0x000fc40005744270 */
[----:B------:R-:W-:Y:S02]  /*de80*/  FMNMX.FTZ R0, R67, R0, !PT ;  /* 0x0000000043007209 */ /* 0x000fe40007810000 */
[----:B------:R-:W-:Y:S02]  /*de90*/  ISETP.LT.OR P2, PT, R20, 0x59, P2 ;  /* 0x000000591400780c */ /* 0x000fe40001741670 */
[----:B0-----:R-:W-:Y:S02]  /*dea0*/  FMNMX.FTZ R3, R28, R3, !PT ;  /* 0x000000031c037209 */ /* 0x001fe40007810000 */
[----:B------:R-:W-:Y:S02]  /*deb0*/  FSEL R137, R70, -INF , !P2 ;  /* 0xff80000046897808 */ /* 0x000fe40005000000 */
[----:B------:R-:W-:Y:S01]  /*dec0*/  LOP3.LUT P2, RZ, R16, 0x40, RZ, 0xc0, !PT ;  /* 0x0000004010ff7812 */ /* 0x000fe2000784c0ff */
[----:B------:R-:W-:-:S01]  /*ded0*/  FFMA.FTZ R143, R2, R3, -8 ;  /* 0xc1000000028f7423 */ /* 0x000fc20000010003 */
[----:B------:R-:W-:-:S02]  /*dee0*/  FMNMX.FTZ R0, R137, R0, !PT ;  /* 0x0000000089007209 */ /* 0x000fc40007810000 */
[----:B------:R-:W-:Y:S02]  /*def0*/  ISETP.GT.AND P2, PT, R6, 0x59, !P2 ;  /* 0x000000590600780c */ /* 0x000fe40005744270 */
[C---:B------:R-:W-:Y:S02]  /*df00*/  ISETP.LT.OR P4, PT, R20.reuse, 0x79, P4 ;  /* 0x000000791400780c */ /* 0x040fe40002781670 */
[----:B------:R-:W-:Y:S02]  /*df10*/  ISETP.LT.OR P2, PT, R20, 0x5a, P2 ;  /* 0x0000005a1400780c */ /* 0x000fe40001741670 */
[----:B------:R-:W-:Y:S02]  /*df20*/  FSEL R83, R83, -INF , !P3 ;  /* 0xff80000053537808 */ /* 0x000fe40005800000 */
[----:B------:R-:W-:Y:S02]  /*df30*/  FSEL R71, R71, -INF , !P2 ;  /* 0xff80000047477808 */ /* 0x000fe40005000000 */
[----:B------:R-:W-:-:S02]  /*df40*/  LOP3.LUT P2, RZ, R16, 0x20, RZ, 0xc0, !PT ;  /* 0x0000002010ff7812 */ /* 0x000fc4000784c0ff */
[----:B------:R-:W-:Y:S02]  /*df50*/  FMNMX.FTZ R0, R71, R0, !PT ;  /* 0x0000000047007209 */ /* 0x000fe40007810000 */
[----:B------:R-:W-:Y:S02]  /*df60*/  ISETP.GT.AND P2, PT, R6, 0x60, !P2 ;  /* 0x000000600600780c */ /* 0x000fe40005744270 */
[----:B------:R-:W-:Y:S02]  /*df70*/  ISETP.GE.AND P6, PT, R15, 0x1, PT ;  /* 0x000000010f00780c */ /* 0x000fe40003fc6270 */
[----:B------:R-:W-:-:S04]  /*df80*/  ISETP.LT.OR P2, PT, R20, 0x61, P2 ;  /* 0x000000611400780c */ /* 0x000fc80001741670 */
[----:B------:R-:W-:Y:S02]  /*df90*/  FSEL R139, R74, -INF , !P2 ;  /* 0xff8000004a8b7808 */ /* 0x000fe40005000000 */
[----:B------:R-:W-:Y:S02]  /*dfa0*/  LOP3.LUT P2, RZ, R16, 0x10, RZ, 0xc0, !PT ;  /* 0x0000001010ff7812 */ /* 0x000fe4000784c0ff */
[----:B------:R-:W-:Y:S02]  /*dfb0*/  FMNMX.FTZ R0, R139, R0, !PT ;  /* 0x000000008b007209 */ /* 0x000fe40007810000 */
[----:B------:R-:W-:-:S04]  /*dfc0*/  ISETP.GT.AND P2, PT, R6, 0x61, !P2 ;  /* 0x000000610600780c */ /* 0x000fc80005744270 */
[----:B------:R-:W-:-:S04]  /*dfd0*/  ISETP.LT.OR P2, PT, R20, 0x62, P2 ;  /* 0x000000621400780c */ /* 0x000fc80001741670 */
[----:B------:R-:W-:Y:S02]  /*dfe0*/  FSEL R75, R75, -INF , !P2 ;  /* 0xff8000004b4b7808 */ /* 0x000fe40005000000 */
[----:B------:R-:W-:Y:S02]  /*dff0*/  LOP3.LUT P2, RZ, R16, 0x8, RZ, 0xc0, !PT ;  /* 0x0000000810ff7812 */ /* 0x000fe4000784c0ff */
[----:B------:R-:W-:Y:S02]  /*e000*/  FMNMX.FTZ R0, R75, R0, !PT ;  /* 0x000000004b007209 */ /* 0x000fe40007810000 */
[----:B------:R-:W-:-:S04]  /*e010*/  ISETP.GT.AND P2, PT, R6, 0x68, !P2 ;  /* 0x000000680600780c */ /* 0x000fc80005744270 */
[----:B------:R-:W-:-:S04]  /*e020*/  ISETP.LT.OR P2, PT, R20, 0x69, P2 ;  /* 0x000000691400780c */ /* 0x000fc80001741670 */
[----:B------:R-:W-:Y:S02]  /*e030*/  FSEL R141, R78, -INF , !P2 ;  /* 0xff8000004e8d7808 */ /* 0x000fe40005000000 */
[----:B------:R-:W-:Y:S02]  /*e040*/  ISETP.GT.AND P2, PT, R6, 0x69, !P5 ;  /* 0x000000690600780c */ /* 0x000fe40006f44270 */
[----:B------:R-:W-:Y:S02]  /*e050*/  FMNMX.FTZ R0, R141, R0, !PT ;  /* 0x000000008d007209 */ /* 0x000fe40007810000 */
[----:B------:R-:W-:Y:S02]  /*e060*/  ISETP.LT.OR P2, PT, R20, 0x6a, P2 ;  /* 0x0000006a1400780c */ /* 0x000fe40001741670 */
[----:B------:R-:W-:Y:S02]  /*e070*/  LOP3.LUT P5, RZ, R16, 0x10000000, RZ, 0xc0, !PT ;  /* 0x1000000010ff7812 */ /* 0x000fe400078ac0ff */
[----:B------:R-:W-:-:S02]  /*e080*/  FSEL R79, R79, -INF , !P2 ;  /* 0xff8000004f4f7808 */ /* 0x000fc40005000000 */
[----:B------:R-:W-:Y:S02]  /*e090*/  FSETP.NEU.FTZ.AND P2, PT, R3, -INF , PT ;  /* 0xff8000000300780b */ /* 0x000fe40003f5d000 */
[----:B------:R-:W-:Y:S02]  /*e0a0*/  FMNMX.FTZ R0, R79, R0, !PT ;  /* 0x000000004f007209 */ /* 0x000fe40007810000 */
[----:B------:R-:W-:Y:S02]  /*e0b0*/  FSEL R143, R143, RZ, P2 ;  /* 0x000000ff8f8f7208 */ /* 0x000fe40001000000 */
[----:B------:R-:W-:Y:S02]  /*e0c0*/  LOP3.LUT P2, RZ, R16, 0x8000000, RZ, 0xc0, !PT ;  /* 0x0800000010ff7812 */ /* 0x000fe4000784c0ff */
[----:B------:R-:W-:Y:S01]  /*e0d0*/  ISETP.GT.AND P5, PT, R6, 0x79, !P5 ;  /* 0x000000790600780c */ /* 0x000fe20006fa4270 */
[----:B------:R-:W-:-:S01]  /*e0e0*/  FFMA.FTZ R4, R2, R24, -R143 ;  /* 0x0000001802047223 */ /* 0x000fc2000001088f */
[----:B------:R-:W-:Y:S01]  /*e0f0*/  ISETP.GT.AND P2, PT, R6, 0x70, !P2 ;  /* 0x000000700600780c */ /* 0x000fe20005744270 */
[----:B------:R-:W-:-:S01]  /*e100*/  FFMA.FTZ R24, R2, R91, -R143 ;  /* 0x0000005b02187223 */ /* 0x000fc2000001088f */
[C-C-:B------:R-:W-:Y:S01]  /*e110*/  FFMA.FTZ R28, R2.reuse, R93, -R143.reuse ;  /* 0x0000005d021c7223 */ /* 0x140fe2000001088f */
[----:B------:R-:W-:-:S01]  /*e120*/  FFMA.FTZ R93, R2, R57, -R143 ;  /* 0x00000039025d7223 */ /* 0x000fc2000001088f */
[----:B------:R-:W-:Y:S01]  /*e130*/  ISETP.LT.OR P2, PT, R20, 0x71, P2 ;  /* 0x000000711400780c */ /* 0x000fe20001741670 */
[----:B------:R-:W-:-:S01]  /*e140*/  FFMA.FTZ R30, R2, R95, -R143 ;  /* 0x0000005f021e7223 */ /* 0x000fc2000001088f */
[----:B------:R-:W-:Y:S01]  /*e150*/  ISETP.LT.OR P5, PT, R20, 0x7a, P5 ;  /* 0x0000007a1400780c */ /* 0x000fe20002fa1670 */
[----:B------:R-:W-:-:S01]  /*e160*/  FFMA.FTZ R32, R2, R97, -R143 ;  /* 0x0000006102207223 */ /* 0x000fc2000001088f */
[----:B------:R-:W-:Y:S01]  /*e170*/  FSEL R91, R82, -INF , !P2 ;  /* 0xff800000525b7808 */ /* 0x000fe20005000000 */
[----:B------:R-:W-:-:S01]  /*e180*/  FFMA.FTZ R25, R2, R25, -R143 ;  /* 0x0000001902197223 */ /* 0x000fc2000001088f */
[----:B------:R-:W-:Y:S01]  /*e190*/  FSEL R57, R86, -INF , !P4 ;  /* 0xff80000056397808 */ /* 0x000fe20006000000 */
[----:B------:R-:W-:Y:S01]  /*e1a0*/  MUFU.EX2 R4, R4 ;  /* 0x0000000400047308 */ /* 0x000fe20000000800 */
[----:B------:R-:W-:Y:S01]  /*e1b0*/  FMNMX.FTZ R0, R91, R0, !PT ;  /* 0x000000005b007209 */ /* 0x000fe20007810000 */
[C-C-:B------:R-:W-:Y:S01]  /*e1c0*/  FFMA.FTZ R29, R2.reuse, R29, -R143.reuse ;  /* 0x0000001d021d7223 */ /* 0x140fe2000001088f */
[----:B------:R-:W-:Y:S01]  /*e1d0*/  FSEL R87, R87, -INF , !P5 ;  /* 0xff80000057577808 */ /* 0x000fe20006800000 */
        /* <DEDUP_REMOVED lines=13> */
[----:B------:R-:W-:-:S01]  /*e2b0*/  FFMA.FTZ R53, R2, R53, -R143 ;  /* 0x0000003502357223 */ /* 0x000fc2000001088f */
[----:B------:R-:W0:Y:S01]  /*e2c0*/  SHFL.BFLY PT, R95, R0, 0x2, 0x1f ;  /* 0x0c401f00005f7f89 */ /* 0x000e2200000e0000 */
        /* <DEDUP_REMOVED lines=13> */
[----:B------:R-:W-:Y:S08]  /*e3a0*/  MUFU.EX2 R28, R28 ;  /* 0x0000001c001c7308 */ /* 0x000ff00000000800 */
[----:B------:R-:W-:Y:S01]  /*e3b0*/  MUFU.EX2 R33, R33 ;  /* 0x0000002100217308 */ /* 0x000fe20000000800 */
[----:B-1----:R-:W-:-:S02]  /*e3c0*/  F2FP.SATFINITE.E4M3.F32.PACK_AB_MERGE_C R148, R29, R24, RZ ;  /* 0x000000181d94723e */ /* 0x002fc400048070ff */
[----:B0-----:R-:W-:Y:S01]  /*e3d0*/  FMNMX.FTZ R50, R0, R95, !PT ;  /* 0x0000005f00327209 */ /* 0x001fe20007810000 */
        /* <DEDUP_REMOVED lines=8> */
[----:B------:R-:W-:Y:S01]  /*e460*/  MUFU.EX2 R41, R41 ;  /* 0x0000002900297308 */ /* 0x000fe20000000800 */
[----:B------:R-:W-:-:S01]  /*e470*/  FFMA.FTZ R81, R2, R85, -R143 ;  /* 0x0000005502517223 */ /* 0x000fc2000001088f */
[----:B------:R-:W-:Y:S01]  /*e480*/  FSETP.NEU.FTZ.AND P2, PT, R0, -INF , PT ;  /* 0xff8000000000780b */ /* 0x000fe20003f5d000 */
[----:B------:R-:W-:-:S01]  /*e490*/  FFMA.FTZ R52, R2, R0, -8 ;  /* 0xc100000002347423 */ /* 0x000fc20000010000 */
[----:B-1----:R-:W-:-:S04]  /*e4a0*/  F2FP.SATFINITE.E4M3.F32.PACK_AB_MERGE_C R150, R37, R30, RZ ;  /* 0x0000001e2596723e */ /* 0x002fc800048070ff */
[----:B------:R-:W-:Y:S01]  /*e4b0*/  FSEL R52, R52, RZ, P2 ;  /* 0x000000ff34347208 */ /* 0x000fe20001000000 */
[----:B------:R-:W-:Y:S01]  /*e4c0*/  MUFU.EX2 R34, R34 ;  /* 0x0000002200227308 */ /* 0x000fe20000000800 */
[----:B------:R-:W-:-:S03]  /*e4d0*/  F2FP.SATFINITE.E4M3.F32.PACK_AB_MERGE_C R150, R33, R28, R150 ;  /* 0x0000001c2196723e */ /* 0x000fc60004807096 */
[C-C-:B------:R-:W-:Y:S01]  /*e4e0*/  FFMA.FTZ R26, R2.reuse, R26, -R52.reuse ;  /* 0x0000001a021a7223 */ /* 0x140fe20000010834 */
[----:B------:R-:W-:-:S01]  /*e4f0*/  FFMA.FTZ R27, R2, R27, -R52 ;  /* 0x0000001b021b7223 */ /* 0x000fc20000010834 */
[C-C-:B------:R-:W-:Y:S01]  /*e500*/  FFMA.FTZ R5, R2.reuse, R5, -R52.reuse ;  /* 0x0000000502057223 */ /* 0x140fe20000010834 */
[----:B------:R-:W-:-:S01]  /*e510*/  FFMA.FTZ R54, R2, R31, -R52 ;  /* 0x0000001f02367223 */ /* 0x000fc20000010834 */
[C-C-:B------:R-:W-:Y:S01]  /*e520*/  FFMA.FTZ R21, R2.reuse, R21, -R52.reuse ;  /* 0x0000001502157223 */ /* 0x140fe20000010834 */
[----:B------:R-:W-:-:S01]  /*e530*/  FFMA.FTZ R68, R2, R59, -R52 ;  /* 0x0000003b02447223 */ /* 0x000fc20000010834 */
[----:B------:R-:W-:Y:S01]  /*e540*/  MUFU.EX2 R26, R26 ;  /* 0x0000001a001a7308 */ /* 0x000fe20000000800 */
[----:B------:R-:W-:-:S01]  /*e550*/  FADD.FTZ R59, R4, R25 ;  /* 0x00000019043b7221 */ /* 0x000fc20000010000 */
        /* <DEDUP_REMOVED lines=32> */
[----:B------:R-:W-:-:S06]  /*e760*/  FFMA.FTZ R57, R2, R57, -R52 ;  /* 0x0000003902397223 */ /* 0x000fcc0000010834 */
[----:B------:R-:W1:Y:S01]  /*e770*/  MUFU.EX2 R56, R56 ;  /* 0x0000003800387308 */ /* 0x000e620000000800 */
[----:B--2---:R-:W-:-:S01]  /*e780*/  FADD.FTZ R72, R54, R63 ;  /* 0x0000003f36487221 */ /* 0x004fc20000010000 */
[----:B------:R-:W-:-:S04]  /*e790*/  F2FP.SATFINITE.E4M3.F32.PACK_AB_MERGE_C R54, R54, R5, RZ ;  /* 0x000000053636723e */ /* 0x000fc800048070ff */
[----:B------:R-:W-:Y:S02]  /*e7a0*/  F2FP.SATFINITE.E4M3.F32.PACK_AB_MERGE_C R149, R27, R26, R54 ;  /* 0x0000001a1b95723e */ /* 0x000fe40004807036 */
[----:B------:R-:W2:Y:S01]  /*e7b0*/  MUFU.EX2 R31, R31 ;  /* 0x0000001f001f7308 */ /* 0x000ea20000000800 */
[----:B0-----:R-:W-:-:S01]  /*e7c0*/  FADD.FTZ R63, R21, R72 ;  /* 0x00000048153f7221 */ /* 0x001fc20000010000 */
[----:B------:R-:W-:Y:S01]  /*e7d0*/  FFMA.FTZ R72, R2, R67, -R52 ;  /* 0x0000004302487223 */ /* 0x000fe20000010834 */
[----:B------:R-:W-:-:S04]  /*e7e0*/  FADD.FTZ R67, R37, R74 ;  /* 0x0000004a25437221 */ /* 0x000fc80000010000 */
[----:B------:R-:W-:Y:S01]  /*e7f0*/  FADD.FTZ R76, R32, R67 ;  /* 0x00000043204c7221 */ /* 0x000fe20000010000 */
[----:B------:R-:W0:Y:S01]  /*e800*/  MUFU.EX2 R58, R58 ;  /* 0x0000003a003a7308 */ /* 0x000e220000000800 */
[----:B-1----:R-:W-:-:S02]  /*e810*/  FADD.FTZ R74, R56, R63 ;  /* 0x0000003f384a7221 */ /* 0x002fc40000010000 */
[----:B------:R-:W-:-:S04]  /*e820*/  FADD.FTZ R29, R41, R76 ;  /* 0x0000004c291d7221 */ /* 0x000fc80000010000 */
[----:B------:R-:W-:Y:S01]  /*e830*/  FADD.FTZ R30, R34, R29 ;  /* 0x0000001d221e7221 */ /* 0x000fe20000010000 */
[----:B------:R-:W1:Y:S01]  /*e840*/  MUFU.EX2 R35, R35 ;  /* 0x0000002300237308 */ /* 0x000e620000000800 */
[----:B--2---:R-:W-:-:S01]  /*e850*/  FADD.FTZ R63, R31, R74 ;  /* 0x0000004a1f3f7221 */ /* 0x004fc20000010000 */
[----:B------:R-:W-:-:S06]  /*e860*/  FFMA.FTZ R29, R2, R71, -R52 ;  /* 0x00000047021d7223 */ /* 0x000fcc0000010834 */
[----:B------:R-:W2:Y:S01]  /*e870*/  MUFU.EX2 R45, R45 ;  /* 0x0000002d002d7308 */ /* 0x000ea20000000800 */
[----:B0-----:R-:W-:-:S01]  /*e880*/  FADD.FTZ R74, R58, R63 ;  /* 0x0000003f3a4a7221 */ /* 0x001fc20000010000 */
[----:B------:R-:W-:-:S04]  /*e890*/  F2FP.SATFINITE.E4M3.F32.PACK_AB_MERGE_C R31, R58, R31, RZ ;  /* 0x0000001f3a1f723e */ /* 0x000fc800048070ff */
[----:B------:R-:W-:Y:S02]  /*e8a0*/  F2FP.SATFINITE.E4M3.F32.PACK_AB_MERGE_C R151, R56, R21, R31 ;  /* 0x000000153897723e */ /* 0x000fe4000480701f */
[----:B------:R-:W0:Y:S01]  /*e8b0*/  MUFU.EX2 R60, R60 ;  /* 0x0000003c003c7308 */ /* 0x000e220000000800 */
[----:B-1----:R-:W-:-:S07]  /*e8c0*/  FADD.FTZ R37, R35, R74 ;  /* 0x0000004a23257221 */ /* 0x002fce0000010000 */
[----:B------:R-:W1:Y:S01]  /*e8d0*/  MUFU.EX2 R36, R36 ;  /* 0x0000002400247308 */ /* 0x000e620000000800 */
[C---:B--2---:R-:W-:Y:S01]  /*e8e0*/  F2FP.SATFINITE.E4M3.F32.PACK_AB_MERGE_C R144, R45.reuse, R34, RZ ;  /* 0x000000222d90723e */ /* 0x044fe200048070ff */
[----:B------:R-:W-:-:S03]  /*e8f0*/  FADD.FTZ R45, R45, R30 ;  /* 0x0000001e2d2d7221 */ /* 0x000fc60000010000 */
[----:B------:R-:W-:-:S03]  /*e900*/  F2FP.SATFINITE.E4M3.F32.PACK_AB_MERGE_C R144, R41, R32, R144 ;  /* 0x000000202990723e */ /* 0x000fc60004807090 */
        /* <DEDUP_REMOVED lines=10> */
[C-C-:B------:R-:W-:Y:S01]  /*e9b0*/  FFMA.FTZ R25, R2.reuse, R75, -R52.reuse ;  /* 0x0000004b02197223 */ /* 0x140fe20000010834 */
[----:B------:R-:W-:-:S01]  /*e9c0*/  FFMA.FTZ R52, R2, R87, -R52 ;  /* 0x0000005702347223 */ /* 0x000fc20000010834 */
[----:B------:R-:W-:-:S04]  /*e9d0*/  F2FP.SATFINITE.E4M3.F32.PACK_AB_MERGE_C R39, R62, R39, RZ ;  /* 0x000000273e27723e */ /* 0x000fc800048070ff */
[----:B------:R-:W1:Y:S01]  /*e9e0*/  MUFU.EX2 R53, R53 ;  /* 0x0000003500357308 */ /* 0x000e620000000800 */
[----:B--2---:R-:W-:-:S01]  /*e9f0*/  FADD.FTZ R30, R38, R33 ;  /* 0x00000021261e7221 */ /* 0x004fc20000010000 */
[----:B------:R-:W-:-:S06]  /*ea00*/  F2FP.SATFINITE.E4M3.F32.PACK_AB_MERGE_C R145, R60, R35, R39 ;  /* 0x000000233c91723e */ /* 0x000fcc0004807027 */
[----:B------:R-:W2:Y:S01]  /*ea10*/  MUFU.EX2 R64, R64 ;  /* 0x0000004000407308 */ /* 0x000ea20000000800 */
[----:B0-----:R-:W-:-:S07]  /*ea20*/  FADD.FTZ R33, R43, R28 ;  /* 0x0000001c2b217221 */ /* 0x001fce0000010000 */
        /* <DEDUP_REMOVED lines=8> */
[----:B------:R-:W0:Y:S01]  /*eab0*/  MUFU.EX2 R66, R66 ;  /* 0x0000004200427308 */ /* 0x000e220000000800 */
[----:B-1----:R-:W-:-:S07]  /*eac0*/  FADD.FTZ R33, R47, R28 ;  /* 0x0000001c2f217221 */ /* 0x002fce0000010000 */
[----:B------:R-:W-:Y:S01]  /*ead0*/  MUFU.EX2 R20, R20 ;  /* 0x0000001400147308 */ /* 0x000fe20000000800 */
[----:B--2---:R-:W-:-:S07]  /*eae0*/  FADD.FTZ R37, R93, R30 ;  /* 0x0000001e5d257221 */ /* 0x004fce0000010000 */
[----:B------:R-:W1:Y:S01]  /*eaf0*/  MUFU.EX2 R61, R61 ;  /* 0x0000003d003d7308 */ /* 0x000e620000000800 */
[----:B0-----:R-:W-:-:S01]  /*eb00*/  FADD.FTZ R28, R66, R33 ;  /* 0x00000021421c7221 */ /* 0x001fc20000010000 */
[----:B------:R-:W-:-:S04]  /*eb10*/  F2FP.SATFINITE.E4M3.F32.PACK_AB_MERGE_C R47, R66, R47, RZ ;  /* 0x0000002f422f723e */ /* 0x000fc800048070ff */
[----:B------:R-:W-:Y:S02]  /*eb20*/  F2FP.SATFINITE.E4M3.F32.PACK_AB_MERGE_C R147, R64, R43, R47 ;  /* 0x0000002b4093723e */ /* 0x000fe4000480702f */
[----:B------:R-:W0:Y:S08]  /*eb30*/  MUFU.EX2 R51, R51 ;  /* 0x0000003300337308 */ /* 0x000e300000000800 */
[----:B------:R-:W2:Y:S01]  /*eb40*/  MUFU.EX2 R68, R68 ;  /* 0x0000004400447308 */ /* 0x000ea20000000800 */
[----:B-1----:R-:W-:Y:S01]  /*eb50*/  F2FP.SATFINITE.E4M3.F32.PACK_AB_MERGE_C R140, R61, R20, RZ ;  /* 0x000000143d8c723e */ /* 0x002fe200048070ff */
[----:B------:R-:W-:-:S03]  /*eb60*/  FADD.FTZ R20, R20, R37 ;  /* 0x0000002514147221 */ /* 0x000fc60000010000 */
[----:B------:R-:W-:Y:S01]  /*eb70*/  F2FP.SATFINITE.E4M3.F32.PACK_AB_MERGE_C R140, R93, R6, R140 ;  /* 0x000000065d8c723e */ /* 0x000fe2000480708c */
[----:B------:R-:W-:-:S02]  /*eb80*/  FADD.FTZ R61, R61, R20 ;  /* 0x000000143d3d7221 */ /* 0x000fc40000010000 */
        /* <DEDUP_REMOVED lines=11> */
[----:B------:R-:W-:-:S06]  /*ec40*/  F2FP.SATFINITE.E4M3.F32.PACK_AB_MERGE_C R55, R70, R55, RZ ;  /* 0x000000374637723e */ /* 0x000fcc00048070ff */
[----:B------:R-:W1:Y:S08]  /*ec50*/  MUFU.EX2 R59, R59 ;  /* 0x0000003b003b7308 */ /* 0x000e700000000800 */
[----:B------:R-:W2:Y:S01]  /*ec60*/  MUFU.EX2 R72, R72 ;  /* 0x0000004800487308 */ /* 0x000ea20000000800 */
[----:B0-----:R-:W-:Y:S01]  /*ec70*/  F2FP.SATFINITE.E4M3.F32.PACK_AB_MERGE_C R142, R65, R40, R142 ;  /* 0x00000028418e723e */ /* 0x001fe2000480708e */
[----:B------:R-:W-:-:S04]  /*ec80*/  FADD.FTZ R40, R40, R61 ;  /* 0x0000003d28287221 */ /* 0x000fc80000010000 */
[----:B------:R-:W-:Y:S02]  /*ec90*/  FADD.FTZ R65, R65, R40 ;  /* 0x0000002841417221 */ /* 0x000fe40000010000 */
[----:B------:R-:W-:Y:S01]  /*eca0*/  MUFU.EX2 R46, R46 ;  /* 0x0000002e002e7308 */ /* 0x000fe20000000800 */
[----:B-1----:R-:W-:-:S01]  /*ecb0*/  FADD.FTZ R33, R59, R20 ;  /* 0x000000143b217221 */ /* 0x002fc20000010000 */
[----:B------:R-:W-:-:S04]  /*ecc0*/  FADD.FTZ R42, R42, R65 ;  /* 0x000000412a2a7221 */ /* 0x000fc80000010000 */
[----:B------:R-:W-:Y:S02]  /*ecd0*/  FADD.FTZ R69, R69, R42 ;  /* 0x0000002a45457221 */ /* 0x000fe40000010000 */
[----:B------:R-:W0:Y:S01]  /*ece0*/  MUFU.EX2 R77, R77 ;  /* 0x0000004d004d7308 */ /* 0x000e220000000800 */
[----:B--2---:R-:W-:-:S07]  /*ecf0*/  FADD.FTZ R33, R72, R33 ;  /* 0x0000002148217221 */ /* 0x004fce0000010000 */
        /* <DEDUP_REMOVED lines=27> */
[----:B------:R-:W-:Y:S01]  /*eeb0*/  FADD.FTZ R6, R6, R5 ;  /* 0x0000000506067221 */ /* 0x000fe20000010000 */
[----:B------:R-:W-:Y:S02]  /*eec0*/  F2FP.SATFINITE.E4M3.F32.PACK_AB_MERGE_C R141, R68, R51, R55 ;  /* 0x00000033448d723e */ /* 0x000fe40004807037 */
[----:B------:R-:W-:Y:S01]  /*eed0*/  F2FP.SATFINITE.E4M3.F32.PACK_AB_MERGE_C R137, R25, R4, R21 ;  /* 0x000000041989723e */ /* 0x000fe20004807015 */
[----:B------:R-:W-:Y:S02]  /*eee0*/  VIADD R4, R89, 0xfffffffe ;  /* 0xfffffffe59047836 */ /* 0x000fe40000000000 */
        /* <DEDUP_REMOVED lines=27> */
.L_x_9160:
[----:B------:R-:W-:-:S13]  /*f0a0*/  ISETP.NE.AND P2, PT, R15, 0x1, PT ;  /* 0x000000010f00780c */ /* 0x000fda0003f45270 */
[----:B------:R-:W0:Y:S02]  /*f0b0*/  @P2 LDC.64 R24, c[0x0][0x9e8] ;  /* 0x00027a00ff182b82 */ /* 0x000e240000000a00 */
[----:B0-----:R-:W-:-:S05]  /*f0c0*/  @P2 IMAD.HI.U32 R24, R20, R24, RZ ;  /* 0x0000001814182227 */ /* 0x001fca00078e00ff */
[----:B------:R-:W-:-:S07]  /*f0d0*/  @P2 SHF.R.U32.HI R20, RZ, R25, R24 ;  /* 0x00000019ff142219 */ /* 0x000fce0000011618 */
.L_x_9161:
[----:B------:R-:W-:Y:S05]  /*f0e0*/  BSYNC B0 ;  /* 0x0000000000007941 */ /* 0x000fea0003800000 */
.L_x_9159:
[----:B------:R-:W-:-:S05]  /*f0f0*/  IMAD R15, R20, R15, R15 ;  /* 0x0000000f140f7224 */ /* 0x000fca00078e020f */
[----:B------:R-:W-:-:S07]  /*f100*/  VIMNMX R14, R14, R15, PT ;  /* 0x0000000f0e0e7248 */ /* 0x000fce0003fe0100 */
.L_x_9158:
[----:B------:R-:W2:Y:S01]  /*f110*/  LDL R20, [R1+0x28] ;  /* 0x0000280001147983 */ /* 0x000ea20000100800 */
        /* <DEDUP_REMOVED lines=8> */
[----:B------:R-:W-:Y:S01]  /*f1a0*/  SHF.R.S32.HI R15, RZ, 0x7, R15 ;  /* 0x00000007ff0f7819 */ /* 0x000fe2000001140f */
[----:B------:R-:W-:Y:S01]  /*f1b0*/  BSSY B1, `(.L_x_9162) ;  /* 0x0000316000017945 */ /* 0x000fe20003800000 */
        /* <DEDUP_REMOVED lines=28> */
[----:B------:R-:W-:Y:S01]  /*f380*/  IMAD.IADD R155, R155, 0x1, R152 ;  /* 0x000000019b9b7824 */ /* 0x000fe200078e0298 */
[----:B------:R-:W-:Y:S01]  /*f390*/  BSSY B0, `(.L_x_9164) ;  /* 0x00002f3000007945 */ /* 0x000fe20003800000 */
[----:B------:R-:W-:Y:S02]  /*f3a0*/  IMAD.MOV.U32 R135, RZ, RZ, RZ ;  /* 0x000000ffff877224 */ /* 0x000fe400078e00ff */
[----:B------:R-:W-:Y:S01]  /*f3b0*/  VIADD R154, R155, 0x8 ;  /* 0x000000089b9a7836 */ /* 0x000fe20000000000 */
[----:B------:R-:W-:-:S04]  /*f3c0*/  LOP3.LUT R14, RZ, R155, RZ, 0x33, !PT ;  /* 0x0000009bff0e7212 */ /* 0x000fc800078e33ff */
[----:B------:R-:W-:-:S05]  /*f3d0*/  LOP3.LUT R7, RZ, R154, RZ, 0x33, !PT ;  /* 0x0000009aff077212 */ /* 0x000fca00078e33ff */
[----:B------:R0:W-:Y:S04]  /*f3e0*/  STL [R1], R7 ;  /* 0x0000000701007387 */ /* 0x0001e80000100800 */
[----:B------:R0:W-:Y:S02]  /*f3f0*/  STL [R1+0x4], R14 ;  /* 0x0000040e01007387 */ /* 0x0001e40000100800 */
.L_x_9184:
[----:B------:R-:W-:-:S05]  /*f400*/  VIADD R153, R18, 0x1 ;  /* 0x0000000112997836 */ /* 0x000fca0000000000 */
[----:B------:R-:W-:-:S04]  /*f410*/  ISETP.NE.AND P2, PT, R153, 0x2, PT ;  /* 0x000000029900780c */ /* 0x000fc80003f45270 */
[----:B0-----:R-:W-:Y:S02]  /*f420*/  SEL R7, RZ, 0x1, P2 ;  /* 0x00000001ff077807 */ /* 0x001fe40001000000 */
[----:B------:R-:W-:Y:S02]  /*f430*/  SEL R153, R153, RZ, P2 ;  /* 0x000000ff99997207 */ /* 0x000fe40001000000 */
[----:B------:R-:W-:Y:S01]  /*f440*/  LOP3.LUT R152, R22, R7, RZ, 0x3c, !PT ;  /* 0x0000000716987212 */ /* 0x000fe200078e3cff */
[----:B------:R-:W-:Y:S06]  /*f450*/  @!P0 BRA `(.L_x_9165) ;  /* 0x0000000000048947 */ /* 0x000fec0003800000 */
[----:B------:R-:W-:Y:S01]  /*f460*/  BPT.TRAP 0x1 ;  /* 0x000000040000795c */ /* 0x000fe20000300000 */
.L_x_9165:
[----:B------:R-:W-:Y:S01]  /*f470*/  IMAD R7, R153, 0x8, R17 ;  /* 0x0000000899077824 */ /* 0x000fe200078e0211 */
[----:B------:R-:W-:-:S04]  /*f480*/  SHF.L.U32 R14, R152, 0x1f, RZ ;  /* 0x0000001f980e7819 */ /* 0x000fc800000006ff */
[----:B------:R0:W1:Y:S01]  /*f490*/  SYNCS.PHASECHK.TRANS64.TRYWAIT P2, [R7+URZ+0x19c30], R14 ;  /* 0x019c300e070075a7 */ /* 0x000062000804017f */
[----:B------:R-:W-:Y:S05]  /*f4a0*/  @!P0 BRA `(.L_x_9166) ;  /* 0x0000000000048947 */ /* 0x000fea0003800000 */
[----:B------:R-:W-:Y:S01]  /*f4b0*/  BPT.TRAP 0x1 ;  /* 0x000000040000795c */ /* 0x000fe20000300000 */
.L_x_9166:
[----:B------:R-:W2:Y:S01]  /*f4c0*/  LDL R15, [R1+0x1c] ;  /* 0x00001c00010f7983 */ /* 0x000ea20000100800 */
[----:B------:R-:W-:Y:S01]  /*f4d0*/  BSSY B2, `(.L_x_9167) ;  /* 0x0000006000027945 */ /* 0x000fe20003800000 */
[----:B------:R-:W-:Y:S02]  /*f4e0*/  IMAD.MOV.U32 R21, RZ, RZ, -0x3ffffff0 ;  /* 0xc0000010ff157424 */ /* 0x000fe400078e00ff */
[----:B--2---:R-:W-:Y:S01]  /*f4f0*/  IMAD R20, R153, 0x300, R15 ;  /* 0x0000030099147824 */ /* 0x004fe200078e020f */
[----:B-1----:R-:W-:Y:S06]  /*f500*/  @P2 BRA `(.L_x_9168) ;  /* 0x0000000000082947 */ /* 0x002fec0003800000 */
[----:B------:R-:W1:Y:S02]  /*f510*/  SYNCS.PHASECHK.TRANS64.TRYWAIT P2, [R7+URZ+0x19c30], R14 ;  /* 0x019c300e070075a7 */ /* 0x000e64000804017f */
[----:B-1----:R-:W-:Y:S05]  /*f520*/  @!P2 BRA `(.L_x_9169) ;  /* 0x0000011400f8a947 */ /* 0x002fea0003800000 */
.L_x_9168:
[----:B------:R-:W-:Y:S05]  /*f530*/  BSYNC B2 ;  /* 0x0000000000027941 */ /* 0x000fea0003800000 */
.L_x_9167:
[C---:B------:R-:W-:Y:S01]  /*f540*/  R2UR UR6, R20.reuse ;  /* 0x00000000140672ca */ /* 0x040fe200000e0000 */
[----:B------:R-:W-:Y:S01]  /*f550*/  WARPGROUP.ARRIVE ;  /* 0x00000000000079c5 */ /* 0x000fe20000000000 */
[----:B------:R-:W-:Y:S01]  /*f560*/  R2UR UR7, R21 ;  /* 0x00000000150772ca */ /* 0x000fe200000e0000 */
[----:B01----:R-:W-:Y:S01]  /*f570*/  VIADD R14, R20, 0x100 ;  /* 0x00000100140e7836 */ /* 0x003fe20000000000 */
[----:B------:R-:W-:Y:S01]  /*f580*/  R2UR UR4, R8 ;  /* 0x00000000080472ca */ /* 0x000fe200000e0000 */
[----:B------:R-:W-:Y:S01]  /*f590*/  IMAD.MOV.U32 R15, RZ, RZ, -0x3ffffff0 ;  /* 0xc0000010ff0f7424 */ /* 0x000fe200078e00ff */
[----:B------:R-:W-:Y:S01]  /*f5a0*/  R2UR UR5, R9 ;  /* 0x00000000090572ca */ /* 0x000fe200000e0000 */
[----:B------:R-:W-:Y:S01]  /*f5b0*/  VIADD R20, R20, 0x200 ;  /* 0x0000020014147836 */ /* 0x000fe20000000000 */
[----:B------:R-:W-:Y:S01]  /*f5c0*/  R2UR UR10, R14 ;  /* 0x000000000e0a72ca */ /* 0x000fe200000e0000 */
[----:B------:R-:W-:Y:S01]  /*f5d0*/  IMAD.MOV.U32 R21, RZ, RZ, -0x3ffffff0 ;  /* 0xc0000010ff157424 */ /* 0x000fe200078e00ff */
[----:B------:R-:W-:-:S02]  /*f5e0*/  R2UR UR11, R15 ;  /* 0x000000000f0b72ca */ /* 0x000fc400000e0000 */
[----:B------:R-:W-:Y:S02]  /*f5f0*/  R2UR UR8, R12 ;  /* 0x000000000c0872ca */ /* 0x000fe400000e0000 */
[----:B------:R-:W-:Y:S02]  /*f600*/  R2UR UR9, R13 ;  /* 0x000000000d0972ca */ /* 0x000fe400000e0000 */
[----:B------:R-:W-:Y:S02]  /*f610*/  R2UR UR14, R20 ;  /* 0x00000000140e72ca */ /* 0x000fe400000e0000 */
[----:B------:R-:W-:Y:S01]  /*f620*/  R2UR UR15, R21 ;  /* 0x00000000150f72ca */ /* 0x000fe200000e0000 */
[----:B------:R-:W-:Y:S01]  /*f630*/  QGMMA.64x128x32.F32.E4M3.E4M3 R24, gdesc[UR4], RZ, !UPT, gsb0 ;  /* 0x01e00000041879f3 */ /* 0x000fe2000c0008ff */
[----:B------:R-:W-:Y:S02]  /*f640*/  R2UR UR12, R10 ;  /* 0x000000000a0c72ca */ /* 0x000fe400000e0000 */
[----:B------:R-:W-:Y:S01]  /*f650*/  R2UR UR13, R11 ;  /* 0x000000000b0d72ca */ /* 0x000fe200000e0000 */
[----:B------:R-:W-:-:S02]  /*f660*/  WARPGROUP.DEPBAR.LE gsb0, 0x0 ;  /* 0x00008000000079c5 */ /* 0x000fc40000010000 */
[----:B------:R-:W-:-:S06]  /*f670*/  WARPGROUP.ARRIVE ;  /* 0x00000000000079c5 */ /* 0x000fcc0000000000 */
[----:B------:R-:W-:Y:S03]  /*f680*/  QGMMA.64x128x32.F32.E4M3.E4M3 R24, gdesc[UR8], R24, gsb0 ;  /* 0x01e00000081879f3 */ /* 0x000fe60008000818 */
[----:B------:R-:W-:Y:S02]  /*f690*/  WARPGROUP.DEPBAR.LE gsb0, 0x0 ;  /* 0x00008000000079c5 */ /* 0x000fe40000010000 */
[----:B------:R-:W-:-:S07]  /*f6a0*/  WARPGROUP.ARRIVE ;  /* 0x00000000000079c5 */ /* 0x000fce0000000000 */
[----:B------:R-:W-:Y:S03]  /*f6b0*/  QGMMA.64x128x32.F32.E4M3.E4M3 R24, gdesc[UR12], R24, gsb0 ;  /* 0x01e000000c1879f3 */ /* 0x000fe60008000818 */
[----:B------:R-:W-:Y:S02]  /*f6c0*/  WARPGROUP.DEPBAR.LE gsb0, 0x0 ;  /* 0x00008000000079c5 */ /* 0x000fe40000010000 */
[----:B------:R-:W-:Y:S05]  /*f6d0*/  @!P0 BRA `(.L_x_9170) ;  /* 0x0000000000048947 */ /* 0x000fea0003800000 */
[----:B------:R-:W-:Y:S01]  /*f6e0*/  BPT.TRAP 0x1 ;  /* 0x000000040000795c */ /* 0x000fe20000300000 */
.L_x_9170:
[----:B------:R-:W-:Y:S01]  /*f6f0*/  SHF.L.U32 R14, R22, 0x1f, RZ ;  /* 0x0000001f160e7819 */ /* 0x000fe200000006ff */
[----:B------:R-:W-:-:S04]  /*f700*/  IMAD R22, R18, 0x8, R17 ;  /* 0x0000000812167824 */ /* 0x000fc800078e0211 */
[----:B------:R0:W1:Y:S01]  /*f710*/  SYNCS.PHASECHK.TRANS64.TRYWAIT P2, [R22+URZ+0x19c50], R14 ;  /* 0x019c500e160075a7 */ /* 0x000062000804017f */
[----:B------:R-:W-:Y:S05]  /*f720*/  @!P0 BRA `(.L_x_9171) ;  /* 0x0000000000048947 */ /* 0x000fea0003800000 */
[----:B------:R-:W-:Y:S01]  /*f730*/  BPT.TRAP 0x1 ;  /* 0x000000040000795c */ /* 0x000fe20000300000 */
.L_x_9171:
[----:B------:R-:W-:Y:S04]  /*f740*/  BSSY B2, `(.L_x_9172) ;  /* 0x0000004000027945 */ /* 0x000fe80003800000 */
[----:B-1----:R-:W-:Y:S05]  /*f750*/  @P2 BRA `(.L_x_9173) ;  /* 0x0000000000082947 */ /* 0x002fea0003800000 */
[----:B------:R-:W1:Y:S02]  /*f760*/  SYNCS.PHASECHK.TRANS64.TRYWAIT P2, [R22+URZ+0x19c50], R14 ;  /* 0x019c500e160075a7 */ /* 0x000e64000804017f */
[----:B-1----:R-:W-:Y:S05]  /*f770*/  @!P2 BRA `(.L_x_9174) ;  /* 0x000001140078a947 */ /* 0x002fea0003800000 */
.L_x_9173:
[----:B------:R-:W-:Y:S05]  /*f780*/  BSYNC B2 ;  /* 0x0000000000027941 */ /* 0x000fea0003800000 */
.L_x_9172:
[----:B01----:R-:W-:Y:S01]  /*f790*/  VIADD R14, R17, 0x3000 ;  /* 0x00003000110e7836 */ /* 0x003fe20000000000 */
[----:B------:R-:W-:Y:S01]  /*f7a0*/  WARPGROUP.ARRIVE ;  /* 0x00000000000079c5 */ /* 0x000fe20000000000 */
[----:B------:R-:W-:Y:S01]  /*f7b0*/  IMAD.MOV.U32 R15, RZ, RZ, 0x40000040 ;  /* 0x40000040ff0f7424 */ /* 0x000fe200078e00ff */
[----:B------:R-:W-:Y:S02]  /*f7c0*/  LOP3.LUT P6, RZ, R16, 0x80, RZ, 0xc0, !PT ;  /* 0x0000008010ff7812 */ /* 0x000fe400078cc0ff */
[----:B------:R-:W-:Y:S02]  /*f7d0*/  SHF.R.U32.HI R14, RZ, 0x4, R14 ;  /* 0x00000004ff0e7819 */ /* 0x000fe4000001160e */
[----:B------:R-:W-:Y:S02]  /*f7e0*/  R2UR UR7, R15 ;  /* 0x000000000f0772ca */ /* 0x000fe400000e0000 */
[----:B------:R-:W-:-:S04]  /*f7f0*/  LOP3.LUT R14, R14, 0x3fff, RZ, 0xc0, !PT ;  /* 0x00003fff0e0e7812 */ /* 0x000fc800078ec0ff */
[----:B------:R-:W-:-:S05]  /*f800*/  LOP3.LUT R14, R14, 0x10000, RZ, 0xfc, !PT ;  /* 0x000100000e0e7812 */ /* 0x000fca00078efcff */
[----:B------:R-:W-:-:S05]  /*f810*/  IMAD R14, R18, 0x300, R14 ;  /* 0x00000300120e7824 */ /* 0x000fca00078e020e */
[----:B------:R-:W-:-:S13]  /*f820*/  R2UR UR6, R14 ;  /* 0x000000000e0672ca */ /* 0x000fda00000e0000 */
[----:B------:R-:W-:Y:S01]  /*f830*/  QGMMA.64x96x32.F32.E4M3.E4M3 R88, R148, gdesc[UR4], R88, gsb0 ;  /* 0x0160000494587df3 */ /* 0x000fe20008000858 */
[----:B------:R-:W-:Y:S02]  /*f840*/  VIADD R20, R14, 0x2 ;  /* 0x000000020e147836 */ /* 0x000fe40000000000 */
[----:B------:R-:W-:-:S03]  /*f850*/  IMAD.MOV.U32 R21, RZ, RZ, 0x40000040 ;  /* 0x40000040ff157424 */ /* 0x000fc600078e00ff */
[----:B------:R-:W-:Y:S02]  /*f860*/  R2UR UR6, R20 ;  /* 0x00000000140672ca */ /* 0x000fe400000e0000 */
[----:B------:R-:W-:Y:S01]  /*f870*/  R2UR UR7, R21 ;  /* 0x00000000150772ca */ /* 0x000fe200000e0000 */
[----:B------:R-:W-:Y:S02]  /*f880*/  WARPGROUP.DEPBAR.LE gsb0, 0x0 ;  /* 0x00008000000079c5 */ /* 0x000fe40000010000 */
[----:B------:R-:W2:Y:S04]  /*f890*/  LDL R149, [R1+0x20] ;  /* 0x0000200001957983 */ /* 0x000ea80000100800 */
[----:B------:R-:W3:Y:S04]  /*f8a0*/  LDL R150, [R1+0x3c] ;  /* 0x00003c0001967983 */ /* 0x000ee80000100800 */
[----:B------:R-:W4:Y:S01]  /*f8b0*/  LDL R151, [R1+0x10] ;  /* 0x0000100001977983 */ /* 0x000f220000100800 */
[----:B------:R-:W-:Y:S01]  /*f8c0*/  WARPGROUP.ARRIVE ;  /* 0x00000000000079c5 */ /* 0x000fe20000000000 */
[----:B------:R-:W-:-:S02]  /*f8d0*/  VIADD R20, R14, 0x4 ;  /* 0x000000040e147836 */ /* 0x000fc40000000000 */
[----:B------:R-:W-:Y:S02]  /*f8e0*/  IMAD.MOV.U32 R21, RZ, RZ, 0x40000040 ;  /* 0x40000040ff157424 */ /* 0x000fe400078e00ff */
[----:B------:R-:W-:Y:S01]  /*f8f0*/  VIADD R14, R14, 0x6 ;  /* 0x000000060e0e7836 */ /* 0x000fe20000000000 */
[----:B------:R-:W-:Y:S01]  /*f900*/  QGMMA.64x96x32.F32.E4M3.E4M3 R88, R144, gdesc[UR4], R88, gsb0 ;  /* 0x0160000490587df3 */ /* 0x000fe20008000858 */
[----:B------:R-:W-:Y:S01]  /*f910*/  R2UR UR6, R20 ;  /* 0x00000000140672ca */ /* 0x000fe200000e0000 */
[----:B------:R-:W-:Y:S01]  /*f920*/  IMAD.MOV.U32 R15, RZ, RZ, 0x40000040 ;  /* 0x40000040ff0f7424 */ /* 0x000fe200078e00ff */
[----:B------:R-:W-:Y:S01]  /*f930*/  R2UR UR7, R21 ;  /* 0x00000000150772ca */ /* 0x000fe200000e0000 */
[----:B------:R-:W-:Y:S02]  /*f940*/  @!P1 VIADD R7, R7, 0x19c40 ;  /* 0x00019c4007079836 */ /* 0x000fe40000000000 */
[----:B------:R-:W-:-:S03]  /*f950*/  IMAD.SHL.U32 R18, R4, 0x80, RZ ;  /* 0x0000008004127824 */ /* 0x000fc600078e00ff */
[----:B------:R-:W-:Y:S01]  /*f960*/  @!P1 PRMT R7, RZ, 0x654, R7 ;  /* 0x00000654ff079816 */ /* 0x000fe20000000007 */
[----:B------:R-:W-:Y:S02]  /*f970*/  WARPGROUP.DEPBAR.LE gsb0, 0x0 ;  /* 0x00008000000079c5 */ /* 0x000fe40000010000 */
[----:B------:R-:W-:-:S06]  /*f980*/  WARPGROUP.ARRIVE ;  /* 0x00000000000079c5 */ /* 0x000fcc0000000000 */
[----:B------:R-:W-:Y:S01]  /*f990*/  QGMMA.64x96x32.F32.E4M3.E4M3 R88, R140, gdesc[UR4], R88, gsb0 ;  /* 0x016000048c587df3 */ /* 0x000fe20008000858 */
[----:B------:R-:W-:Y:S02]  /*f9a0*/  R2UR UR6, R14 ;  /* 0x000000000e0672ca */ /* 0x000fe400000e0000 */
[----:B------:R-:W-:Y:S01]  /*f9b0*/  R2UR UR7, R15 ;  /* 0x000000000f0772ca */ /* 0x000fe200000e0000 */
[----:B------:R-:W-:Y:S02]  /*f9c0*/  WARPGROUP.DEPBAR.LE gsb0, 0x0 ;  /* 0x00008000000079c5 */ /* 0x000fe40000010000 */
[----:B------:R-:W-:-:S10]  /*f9d0*/  WARPGROUP.ARRIVE ;  /* 0x00000000000079c5 */ /* 0x000fd40000000000 */
[----:B------:R-:W-:Y:S01]  /*f9e0*/  QGMMA.64x96x32.F32.E4M3.E4M3 R88, R136, gdesc[UR4], R88, gsb0 ;  /* 0x0160000488587df3 */ /* 0x000fe20008000858 */
[----:B--2---:R-:W-:-:S05]  /*f9f0*/  IADD3 R14, R149, 0x1, -R18 ;  /* 0x00000001950e7810 */ /* 0x004fca0007ffe812 */
[----:B---3--:R-:W-:-:S04]  /*fa00*/  IMAD.IADD R14, R14, 0x1, -R150 ;  /* 0x000000010e0e7824 */ /* 0x008fc800078e0a96 */
[----:B------:R-:W-:-:S04]  /*fa10*/  IMAD R21, R156, -0x2, R14 ;  /* 0xfffffffe9c157824 */ /* 0x000fc800078e020e */
[----:B------:R-:W-:Y:S01]  /*fa20*/  VIADD R20, R21, UR43 ;  /* 0x0000002b15147c36 */ /* 0x000fe20008000000 */
[----:B------:R-:W-:Y:S02]  /*fa30*/  WARPGROUP.DEPBAR.LE gsb0, 0x0 ;  /* 0x00008000000079c5 */ /* 0x000fe40000010000 */
[----:B------:R0:W-:Y:S01]  /*fa40*/  @!P1 SYNCS.ARRIVE.TRANS64.RED.A1T0 RZ, [R7+URZ], RZ ;  /* 0x000000ff07ff99a7 */ /* 0x0001e2000810043f */
[----:B----4-:R-:W-:Y:S02]  /*fa50*/  IMAD.IADD R136, R151, 0x1, R20 ;  /* 0x0000000197887824 */ /* 0x010fe400078e0214 */
[----:B0-----:R-:W-:-:S05]  /*fa60*/  IMAD.U32 R7, RZ, RZ, UR38 ;  /* 0x00000026ff077e24 */ /* 0x001fca000f8e00ff */
[----:B------:R-:W-:-:S05]  /*fa70*/  LOP3.LUT R14, RZ, R7, RZ, 0x33, !PT ;  /* 0x00000007ff0e7212 */ /* 0x000fca00078e33ff */
[----:B------:R-:W-:-:S04]  /*fa80*/  IMAD.IADD R21, R14, 0x1, R21 ;  /* 0x000000010e157824 */ /* 0x000fc800078e0215 */
[----:B------:R-:W-:Y:S01]  /*fa90*/  IMAD.IADD R137, R151, 0x1, R21 ;  /* 0x0000000197897824 */ /* 0x000fe200078e0215 */
[----:B------:R-:W-:Y:S06]  /*faa0*/  @!P6 BRA `(.L_x_9175) ;  /* 0x00000000005ce947 */ /* 0x000fec0003800000 */
[----:B------:R-:W-:Y:S01]  /*fab0*/  ISETP.GT.AND P2, PT, R155, -0x1, PT ;  /* 0xffffffff9b00780c */ /* 0x000fe20003f44270 */
[----:B------:R-:W-:-:S12]  /*fac0*/  BSSY B2, `(.L_x_9176) ;  /* 0x0000011000027945 */ /* 0x000fd80003800000 */
[----:B------:R-:W-:Y:S05]  /*fad0*/  @P2 BRA `(.L_x_9177) ;  /* 0x0000000000242947 */ /* 0x000fea0003800000 */
[----:B------:R-:W2:Y:S01]  /*fae0*/  LDL R151, [R1+0x4] ;  /* 0x0000040001977983 */ /* 0x000ea20000100800 */
[----:B------:R-:W-:-:S05]  /*faf0*/  IMAD.U32 R138, RZ, RZ, UR37 ;  /* 0x00000025ff8a7e24 */ /* 0x000fca000f8e00ff */
[----:B------:R-:W-:-:S13]  /*fb00*/  ISETP.NE.AND P2, PT, R138, 0x1, PT ;  /* 0x000000018a00780c */ /* 0x000fda0003f45270 */
[----:B------:R-:W2:Y:S02]  /*fb10*/  @P2 LDC.64 R14, c[0x0][0x9e8] ;  /* 0x00027a00ff0e2b82 */ /* 0x000ea40000000a00 */
[----:B--2---:R-:W-:-:S04]  /*fb20*/  @P2 IMAD.HI.U32 R14, R151, R14, RZ ;  /* 0x0000000e970e2227 */ /* 0x004fc800078e00ff */
[----:B------:R-:W-:Y:S01]  /*fb30*/  IMAD.MOV.U32 R139, RZ, RZ, R151 ;  /* 0x000000ffff8b7224 */ /* 0x000fe200078e0097 */
[----:B------:R-:W-:-:S04]  /*fb40*/  @P2 SHF.R.U32.HI R139, RZ, R15, R14 ;  /* 0x0000000fff8b2219 */ /* 0x000fc8000001160e */
[----:B------:R-:W-:Y:S01]  /*fb50*/  LOP3.LUT R14, RZ, R139, RZ, 0x33, !PT ;  /* 0x0000008bff0e7212 */ /* 0x000fe200078e33ff */
[----:B------:R-:W-:Y:S06]  /*fb60*/  BRA `(.L_x_9178) ;  /* 0x0000000000187947 */ /* 0x000fec0003800000 */
.L_x_9177:
[----:B------:R-:W-:-:S05]  /*fb70*/  IMAD.U32 R138, RZ, RZ, UR37 ;  /* 0x00000025ff8a7e24 */ /* 0x000fca000f8e00ff */
[----:B------:R-:W-:-:S13]  /*fb80*/  ISETP.NE.AND P2, PT, R138, 0x1, PT ;  /* 0x000000018a00780c */ /* 0x000fda0003f45270 */
[----:B------:R-:W0:Y:S02]  /*fb90*/  @P2 LDC.64 R14, c[0x0][0x9e8] ;  /* 0x00027a00ff0e2b82 */ /* 0x000e240000000a00 */
[----:B0-----:R-:W-:-:S04]  /*fba0*/  @P2 IMAD.HI.U32 R139, R155, R14, RZ ;  /* 0x0000000e9b8b2227 */ /* 0x001fc800078e00ff */
[----:B------:R-:W-:Y:S01]  /*fbb0*/  IMAD.MOV.U32 R14, RZ, RZ, R155 ;  /* 0x000000ffff0e7224 */ /* 0x000fe200078e009b */
[----:B------:R-:W-:-:S07]  /*fbc0*/  @P2 SHF.R.U32.HI R14, RZ, R15, R139 ;  /* 0x0000000fff0e2219 */ /* 0x000fce000001168b */
.L_x_9178:
[----:B------:R-:W-:Y:S05]  /*fbd0*/  BSYNC B2 ;  /* 0x0000000000027941 */ /* 0x000fea0003800000 */
.L_x_9176:
[----:B------:R-:W-:-:S04]  /*fbe0*/  IMAD R14, R14, R138, -R18 ;  /* 0x0000008a0e0e7224 */ /* 0x000fc800078e0a12 */
[----:B------:R-:W-:-:S05]  /*fbf0*/  IMAD R14, R156, -0x2, R14 ;  /* 0xfffffffe9c0e7824 */ /* 0x000fca00078e020e */
[----:B------:R-:W-:Y:S02]  /*fc00*/  VIMNMX R137, R137, R14, !PT ;  /* 0x0000000e89897248 */ /* 0x000fe40007fe0100 */
[----:B------:R-:W-:-:S07]  /*fc10*/  VIADDMNMX R136, R14, R138, R136, PT ;  /* 0x0000008a0e887246 */ /* 0x000fce0003800188 */
.L_x_9175:
[----:B------:R-:W2:Y:S01]  /*fc20*/  LDL R14, [R1+0xc] ;  /* 0x00000c00010e7983 */ /* 0x000ea20000100800 */
[----:B------:R-:W-:-:S04]  /*fc30*/  ISETP.GT.AND P2, PT, R4, -0x1, PT ;  /* 0xffffffff0400780c */ /* 0x000fc80003f44270 */
[C---:B------:R-:W-:Y:S02]  /*fc40*/  ISETP.GT.AND P4, PT, R137.reuse, RZ, P2 ;  /* 0x000000ff8900720c */ /* 0x040fe40001784270 */
[----:B------:R-:W-:Y:S02]  /*fc50*/  ISETP.GT.AND P5, PT, R137, 0x1, P2 ;  /* 0x000000018900780c */ /* 0x000fe400017a4270 */
[C---:B------:R-:W-:Y:S02]  /*fc60*/  ISETP.LT.OR P4, PT, R136.reuse, 0x1, P4 ;  /* 0x000000018800780c */ /* 0x040fe40002781670 */
[----:B------:R-:W-:Y:S02]  /*fc70*/  ISETP.LT.OR P5, PT, R136, 0x2, P5 ;  /* 0x000000028800780c */ /* 0x000fe40002fa1670 */
        /* <DEDUP_REMOVED lines=91> */
[----:B------:R-:W-:Y:S01]  /*10230*/  FSEL R85, R85, -INF , !P5 ;  /* 0xff80000055557808 */ /* 0x000fe20006800000 */
[----:B--2---:R-:W-:-:S02]  /*10240*/  IMAD.IADD R20, R14, 0x1, R20 ;  /* 0x000000010e147824 */ /* 0x004fc400078e0214 */
[----:B------:R-:W-:Y:S01]  /*10250*/  IMAD.IADD R21, R14, 0x1, R21 ;  /* 0x000000010e157824 */ /* 0x000fe200078e0215 */
[----:B------:R-:W-:Y:S06]  /*10260*/  @!P6 BRA `(.L_x_9179) ;  /* 0x00000000005ce947 */ /* 0x000fec0003800000 */
[----:B------:R-:W-:Y:S01]  /*10270*/  ISETP.GT.AND P3, PT, R154, -0x1, PT ;  /* 0xffffffff9a00780c */ /* 0x000fe20003f64270 */
[----:B------:R-:W-:-:S12]  /*10280*/  BSSY B2, `(.L_x_9180) ;  /* 0x0000011000027945 */ /* 0x000fd80003800000 */
[----:B------:R-:W-:Y:S05]  /*10290*/  @P3 BRA `(.L_x_9181) ;  /* 0x0000000000243947 */ /* 0x000fea0003800000 */
[----:B------:R-:W2:Y:S01]  /*102a0*/  LDL R138, [R1] ;  /* 0x00000000018a7983 */ /* 0x000ea20000100800 */
        /* <DEDUP_REMOVED lines=8> */
.L_x_9181:
[----:B------:R-:W-:-:S05]  /*10330*/  IMAD.U32 R136, RZ, RZ, UR37 ;  /* 0x00000025ff887e24 */ /* 0x000fca000f8e00ff */
[----:B------:R-:W-:-:S13]  /*10340*/  ISETP.NE.AND P3, PT, R136, 0x1, PT ;  /* 0x000000018800780c */ /* 0x000fda0003f65270 */
[----:B------:R-:W0:Y:S02]  /*10350*/  @P3 LDC.64 R14, c[0x0][0x9e8] ;  /* 0x00027a00ff0e3b82 */ /* 0x000e240000000a00 */
[----:B0-----:R-:W-:-:S04]  /*10360*/  @P3 IMAD.HI.U32 R137, R154, R14, RZ ;  /* 0x0000000e9a893227 */ /* 0x001fc800078e00ff */
[----:B------:R-:W-:Y:S01]  /*10370*/  IMAD.MOV.U32 R14, RZ, RZ, R154 ;  /* 0x000000ffff0e7224 */ /* 0x000fe200078e009a */
[----:B------:R-:W-:-:S07]  /*10380*/  @P3 SHF.R.U32.HI R14, RZ, R15, R137 ;  /* 0x0000000fff0e3219 */ /* 0x000fce0000011689 */
.L_x_9182:
[----:B------:R-:W-:Y:S05]  /*10390*/  BSYNC B2 ;  /* 0x0000000000027941 */ /* 0x000fea0003800000 */
.L_x_9180:
[----:B------:R-:W-:-:S04]  /*103a0*/  IMAD R18, R14, R136, -R18 ;  /* 0x000000880e127224 */ /* 0x000fc800078e0a12 */
[----:B------:R-:W-:-:S05]  /*103b0*/  IMAD R18, R156, -0x2, R18 ;  /* 0xfffffffe9c127824 */ /* 0x000fca00078e0212 */
[----:B------:R-:W-:Y:S02]  /*103c0*/  VIMNMX R21, R21, R18, !PT ;  /* 0x0000001215157248 */ /* 0x000fe40007fe0100 */
[----:B------:R-:W-:-:S07]  /*103d0*/  VIADDMNMX R20, R18, R136, R20, PT ;  /* 0x0000008812147246 */ /* 0x000fce0003800114 */
.L_x_9179:
[----:B------:R-:W-:Y:S02]  /*103e0*/  FMNMX.FTZ R14, R24, R3, !PT ;  /* 0x00000003180e7209 */ /* 0x000fe40007810000 */
[----:B------:R-:W-:Y:S02]  /*103f0*/  ISETP.GT.AND P5, PT, R21, 0x1, P2 ;  /* 0x000000011500780c */ /* 0x000fe400017a4270 */
[----:B------:R-:W-:Y:S02]  /*10400*/  FMNMX.FTZ R14, R25, R14, !PT ;  /* 0x0000000e190e7209 */ /* 0x000fe40007810000 */
[C---:B------:R-:W-:Y:S02]  /*10410*/  ISETP.GT.AND P3, PT, R21.reuse, 0x8, P2 ;  /* 0x000000081500780c */ /* 0x040fe40001764270 */
[----:B------:R-:W-:Y:S02]  /*10420*/  FMNMX.FTZ R14, R28, R14, !PT ;  /* 0x0000000e1c0e7209 */ /* 0x000fe40007810000 */
[----:B------:R-:W-:-:S02]  /*10430*/  ISETP.GT.AND P4, PT, R21, 0x9, P2 ;  /* 0x000000091500780c */ /* 0x000fc40001784270 */
[----:B------:R-:W-:Y:S02]  /*10440*/  FMNMX.FTZ R14, R29, R14, !PT ;  /* 0x0000000e1d0e7209 */ /* 0x000fe40007810000 */
[C---:B------:R-:W-:Y:S02]  /*10450*/  ISETP.LT.OR P5, PT, R20.reuse, 0x2, P5 ;  /* 0x000000021400780c */ /* 0x040fe40002fa1670 */
[C---:B------:R-:W-:Y:S02]  /*10460*/  ISETP.LT.OR P3, PT, R20.reuse, 0x9, P3 ;  /* 0x000000091400780c */ /* 0x040fe40001f61670 */
[----:B------:R-:W-:Y:S02]  /*10470*/  ISETP.LT.OR P4, PT, R20, 0xa, P4 ;  /* 0x0000000a1400780c */ /* 0x000fe40002781670 */
[----:B------:R-:W-:Y:S02]  /*10480*/  FMNMX.FTZ R14, R32, R14, !PT ;  /* 0x0000000e200e7209 */ /* 0x000fe40007810000 */
[----:B------:R-:W-:-:S02]  /*10490*/  FSEL R27, R27, -INF , !P5 ;  /* 0xff8000001b1b7808 */ /* 0x000fc40006800000 */
[----:B------:R-:W-:Y:S02]  /*104a0*/  FSEL R30, R30, -INF , !P3 ;  /* 0xff8000001e1e7808 */ /* 0x000fe40005800000 */
[----:B------:R-:W-:Y:S02]  /*104b0*/  FSEL R31, R31, -INF , !P4 ;  /* 0xff8000001f1f7808 */ /* 0x000fe40006000000 */
[----:B------:R-:W-:Y:S02]  /*104c0*/  FMNMX.FTZ R14, R33, R14, !PT ;  /* 0x0000000e210e7209 */ /* 0x000fe40007810000 */
        /* <DEDUP_REMOVED lines=11> */
[C---:B------:R-:W-:Y:S02]  /*10580*/  ISETP.GT.AND P5, PT, R21.reuse, 0x19, P2 ;  /* 0x000000191500780c */ /* 0x040fe400017a4270 */
[C---:B------:R-:W-:Y:S02]  /*10590*/  ISETP.GT.AND P3, PT, R21.reuse, 0x20, P2 ;  /* 0x000000201500780c */ /* 0x040fe40001764270 */
[----:B------:R-:W-:Y:S02]  /*105a0*/  ISETP.GT.AND P4, PT, R21, 0x21, P2 ;  /* 0x000000211500780c */ /* 0x000fe40001784270 */
[----:B------:R-:W-:-:S02]  /*105b0*/  FMNMX.FTZ R14, R40, R14, !PT ;  /* 0x0000000e280e7209 */ /* 0x000fc40007810000 */
[C---:B------:R-:W-:Y:S02]  /*105c0*/  ISETP.LT.OR P5, PT, R20.reuse, 0x1a, P5 ;  /* 0x0000001a1400780c */ /* 0x040fe40002fa1670 */
[C---:B------:R-:W-:Y:S02]  /*105d0*/  ISETP.LT.OR P3, PT, R20.reuse, 0x21, P3 ;  /* 0x000000211400780c */ /* 0x040fe40001f61670 */
[----:B------:R-:W-:Y:S02]  /*105e0*/  ISETP.LT.OR P4, PT, R20, 0x22, P4 ;  /* 0x000000221400780c */ /* 0x000fe40002781670 */
[----:B------:R-:W-:Y:S02]  /*105f0*/  LOP3.LUT R16, R16, 0xbfffffff, RZ, 0xc0, !PT ;  /* 0xbfffffff10107812 */ /* 0x000fe400078ec0ff */
[----:B------:R-:W-:Y:S02]  /*10600*/  FMNMX.FTZ R14, R41, R14, !PT ;  /* 0x0000000e290e7209 */ /* 0x000fe40007810000 */
[----:B------:R-:W-:-:S02]  /*10610*/  FSEL R39, R39, -INF , !P5 ;  /* 0xff80000027277808 */ /* 0x000fc40006800000 */
[----:B------:R-:W-:Y:S02]  /*10620*/  FSEL R42, R42, -INF , !P3 ;  /* 0xff8000002a2a7808 */ /* 0x000fe40005800000 */
[----:B------:R-:W-:Y:S02]  /*10630*/  FSEL R43, R43, -INF , !P4 ;  /* 0xff8000002b2b7808 */ /* 0x000fe40006000000 */
[C---:B------:R-:W-:Y:S02]  /*10640*/  ISETP.GT.AND P5, PT, R21.reuse, 0x28, P2 ;  /* 0x000000281500780c */ /* 0x040fe400017a4270 */
[C---:B------:R-:W-:Y:S02]  /*10650*/  ISETP.GT.AND P3, PT, R21.reuse, 0x29, P2 ;  /* 0x000000291500780c */ /* 0x040fe40001764270 */
[----:B------:R-:W-:Y:S02]  /*10660*/  ISETP.GT.AND P4, PT, R21, 0x30, P2 ;  /* 0x000000301500780c */ /* 0x000fe40001784270 */
[----:B------:R-:W-:-:S02]  /*10670*/  @P0 LOP3.LUT R16, R16, 0x40000000, RZ, 0xfc, !PT ;  /* 0x4000000010100812 */ /* 0x000fc400078efcff */
[----:B------:R-:W-:Y:S02]  /*10680*/  FMNMX.FTZ R14, R44, R14, !PT ;  /* 0x0000000e2c0e7209 */ /* 0x000fe40007810000 */
[C---:B------:R-:W-:Y:S02]  /*10690*/  ISETP.LT.OR P5, PT, R20.reuse, 0x29, P5 ;  /* 0x000000291400780c */ /* 0x040fe40002fa1670 */
[C---:B------:R-:W-:Y:S02]  /*106a0*/  ISETP.LT.OR P3, PT, R20.reuse, 0x2a, P3 ;  /* 0x0000002a1400780c */ /* 0x040fe40001f61670 */
[----:B------:R-:W-:Y:S02]  /*106b0*/  ISETP.LT.OR P4, PT, R20, 0x31, P4 ;  /* 0x000000311400780c */ /* 0x000fe40002781670 */
[----:B------:R-:W-:Y:S02]  /*106c0*/  LOP3.LUT R16, R16, 0xdfffffff, RZ, 0xc0, !PT ;  /* 0xdfffffff10107812 */ /* 0x000fe400078ec0ff */
[----:B------:R-:W-:-:S02]  /*106d0*/  FMNMX.FTZ R14, R45, R14, !PT ;  /* 0x0000000e2d0e7209 */ /* 0x000fc40007810000 */
[----:B------:R-:W-:Y:S02]  /*106e0*/  FSEL R46, R46, -INF , !P5 ;  /* 0xff8000002e2e7808 */ /* 0x000fe40006800000 */
[----:B------:R-:W-:Y:S02]  /*106f0*/  FSEL R47, R47, -INF , !P3 ;  /* 0xff8000002f2f7808 */ /* 0x000fe40005800000 */
[----:B------:R-:W-:Y:S02]  /*10700*/  FSEL R50, R50, -INF , !P4 ;  /* 0xff80000032327808 */ /* 0x000fe40006000000 */
[----:B------:R-:W-:Y:S02]  /*10710*/  @P1 LOP3.LUT R16, R16, 0x20000000, RZ, 0xfc, !PT ;  /* 0x2000000010101812 */ /* 0x000fe400078efcff */
[C---:B------:R-:W-:Y:S02]  /*10720*/  ISETP.GT.AND P5, PT, R21.reuse, 0x31, P2 ;  /* 0x000000311500780c */ /* 0x040fe400017a4270 */
[----:B------:R-:W-:-:S02]  /*10730*/  ISETP.GT.AND P3, PT, R21, 0x38, P2 ;  /* 0x000000381500780c */ /* 0x000fc40001764270 */
[C---:B------:R-:W-:Y:S02]  /*10740*/  ISETP.GT.AND P4, PT, R21.reuse, 0x39, P2 ;  /* 0x000000391500780c */ /* 0x040fe40001784270 */
[----:B------:R-:W-:Y:S02]  /*10750*/  FMNMX.FTZ R14, R48, R14, !PT ;  /* 0x0000000e300e7209 */ /* 0x000fe40007810000 */
[----:B------:R-:W-:Y:S02]  /*10760*/  ISETP.GT.AND P1, PT, R21, 0x78, P2 ;  /* 0x000000781500780c */ /* 0x000fe40001724270 */
[C---:B------:R-:W-:Y:S02]  /*10770*/  ISETP.LT.OR P5, PT, R20.reuse, 0x32, P5 ;  /* 0x000000321400780c */ /* 0x040fe40002fa1670 */
[C---:B------:R-:W-:Y:S02]  /*10780*/  ISETP.LT.OR P3, PT, R20.reuse, 0x39, P3 ;  /* 0x000000391400780c */ /* 0x040fe40001f61670 */
[----:B------:R-:W-:-:S02]  /*10790*/  ISETP.LT.OR P4, PT, R20, 0x3a, P4 ;  /* 0x0000003a1400780c */ /* 0x000fc40002781670 */
[----:B------:R-:W-:Y:S02]  /*107a0*/  FMNMX.FTZ R14, R49, R14, !PT ;  /* 0x0000000e310e7209 */ /* 0x000fe40007810000 */
[----:B------:R-:W-:Y:S02]  /*107b0*/  FSEL R51, R51, -INF , !P5 ;  /* 0xff80000033337808 */ /* 0x000fe40006800000 */
[----:B------:R-:W-:Y:S02]  /*107c0*/  FSEL R54, R54, -INF , !P3 ;  /* 0xff80000036367808 */ /* 0x000fe40005800000 */
[----:B------:R-:W-:Y:S02]  /*107d0*/  FSEL R55, R55, -INF , !P4 ;  /* 0xff80000037377808 */ /* 0x000fe40006000000 */
[----:B------:R-:W-:Y:S02]  /*107e0*/  FMNMX.FTZ R14, R52, R14, !PT ;  /* 0x0000000e340e7209 */ /* 0x000fe40007810000 */
[----:B------:R-:W-:-:S02]  /*107f0*/  ISETP.GT.AND P5, PT, R21, 0x40, P2 ;  /* 0x000000401500780c */ /* 0x000fc400017a4270 */
[C---:B------:R-:W-:Y:S02]  /*10800*/  ISETP.GT.AND P3, PT, R21.reuse, 0x41, P2 ;  /* 0x000000411500780c */ /* 0x040fe40001764270 */
[----:B------:R-:W-:Y:S02]  /*10810*/  ISETP.GT.AND P4, PT, R21, 0x48, P2 ;  /* 0x000000481500780c */ /* 0x000fe40001784270 */
[----:B------:R-:W-:Y:S02]  /*10820*/  LOP3.LUT R16, R16, 0xfffffffd, RZ, 0xc0, !PT ;  /* 0xfffffffd10107812 */ /* 0x000fe400078ec0ff */
[----:B------:R-:W-:Y:S02]  /*10830*/  FMNMX.FTZ R14, R53, R14, !PT ;  /* 0x0000000e350e7209 */ /* 0x000fe40007810000 */
[C---:B------:R-:W-:Y:S02]  /*10840*/  ISETP.LT.OR P5, PT, R20.reuse, 0x41, P5 ;  /* 0x000000411400780c */ /* 0x040fe40002fa1670 */
[----:B------:R-:W-:-:S02]  /*10850*/  ISETP.LT.OR P3, PT, R20, 0x42, P3 ;  /* 0x000000421400780c */ /* 0x000fc40001f61670 */
[----:B------:R-:W-:Y:S02]  /*10860*/  ISETP.LT.OR P4, PT, R20, 0x49, P4 ;  /* 0x000000491400780c */ /* 0x000fe40002781670 */
[----:B------:R-:W-:Y:S02]  /*10870*/  @P1 LOP3.LUT R16, R16, 0x2, RZ, 0xfc, !PT ;  /* 0x0000000210101812 */ /* 0x000fe400078efcff */
[----:B------:R-:W-:Y:S02]  /*10880*/  ISETP.GT.AND P1, PT, R21, RZ, P2 ;  /* 0x000000ff1500720c */ /* 0x000fe40001724270 */
[----:B------:R-:W-:Y:S02]  /*10890*/  FMNMX.FTZ R14, R56, R14, !PT ;  /* 0x0000000e380e7209 */ /* 0x000fe40007810000 */
[----:B------:R-:W-:Y:S02]  /*108a0*/  FSEL R58, R58, -INF , !P5 ;  /* 0xff8000003a3a7808 */ /* 0x000fe40006800000 */
[----:B------:R-:W-:-:S02]  /*108b0*/  FSEL R59, R59, -INF , !P3 ;  /* 0xff8000003b3b7808 */ /* 0x000fc40005800000 */
[----:B------:R-:W-:Y:S02]  /*108c0*/  FSEL R62, R62, -INF , !P4 ;  /* 0xff8000003e3e7808 */ /* 0x000fe40006000000 */
[C---:B------:R-:W-:Y:S02]  /*108d0*/  ISETP.GT.AND P5, PT, R21.reuse, 0x49, P2 ;  /* 0x000000491500780c */ /* 0x040fe400017a4270 */
[C---:B------:R-:W-:Y:S02]  /*108e0*/  ISETP.GT.AND P3, PT, R21.reuse, 0x50, P2 ;  /* 0x000000501500780c */ /* 0x040fe40001764270 */
[----:B------:R-:W-:Y:S02]  /*108f0*/  ISETP.GT.AND P4, PT, R21, 0x51, P2 ;  /* 0x000000511500780c */ /* 0x000fe40001784270 */
[----:B------:R-:W-:Y:S02]  /*10900*/  FMNMX.FTZ R14, R57, R14, !PT ;  /* 0x0000000e390e7209 */ /* 0x000fe40007810000 */
[----:B------:R-:W-:-:S02]  /*10910*/  ISETP.LT.OR P5, PT, R20, 0x4a, P5 ;  /* 0x0000004a1400780c */ /* 0x000fc40002fa1670 */
[C---:B------:R-:W-:Y:S02]  /*10920*/  ISETP.LT.OR P3, PT, R20.reuse, 0x51, P3 ;  /* 0x000000511400780c */ /* 0x040fe40001f61670 */
[----:B------:R-:W-:Y:S02]  /*10930*/  ISETP.LT.OR P4, PT, R20, 0x52, P4 ;  /* 0x000000521400780c */ /* 0x000fe40002781670 */
[----:B------:R-:W-:Y:S02]  /*10940*/  LOP3.LUT R16, R16, 0xffffffdf, RZ, 0xc0, !PT ;  /* 0xffffffdf10107812 */ /* 0x000fe400078ec0ff */
[----:B------:R-:W-:Y:S02]  /*10950*/  FMNMX.FTZ R14, R60, R14, !PT ;  /* 0x0000000e3c0e7209 */ /* 0x000fe40007810000 */
[----:B------:R-:W-:Y:S02]  /*10960*/  FSEL R63, R63, -INF , !P5 ;  /* 0xff8000003f3f7808 */ /* 0x000fe40006800000 */
[----:B------:R-:W-:-:S02]  /*10970*/  FSEL R66, R66, -INF , !P3 ;  /* 0xff80000042427808 */ /* 0x000fc40005800000 */
[----:B------:R-:W-:Y:S02]  /*10980*/  FSEL R67, R67, -INF , !P4 ;  /* 0xff80000043437808 */ /* 0x000fe40006000000 */
[C---:B------:R-:W-:Y:S02]  /*10990*/  ISETP.GT.AND P5, PT, R21.reuse, 0x58, P2 ;  /* 0x000000581500780c */ /* 0x040fe400017a4270 */
[C---:B------:R-:W-:Y:S02]  /*109a0*/  ISETP.GT.AND P3, PT, R21.reuse, 0x59, P2 ;  /* 0x000000591500780c */ /* 0x040fe40001764270 */
[----:B------:R-:W-:Y:S02]  /*109b0*/  ISETP.GT.AND P4, PT, R21, 0x60, P2 ;  /* 0x000000601500780c */ /* 0x000fe40001784270 */
[----:B------:R-:W-:Y:S02]  /*109c0*/  @P1 LOP3.LUT R16, R16, 0x20, RZ, 0xfc, !PT ;  /* 0x0000002010101812 */ /* 0x000fe400078efcff */
[----:B------:R-:W-:-:S02]  /*109d0*/  FMNMX.FTZ R14, R61, R14, !PT ;  /* 0x0000000e3d0e7209 */ /* 0x000fc40007810000 */
[----:B------:R-:W-:Y:S02]  /*109e0*/  ISETP.GT.AND P1, PT, R21, 0x79, P2 ;  /* 0x000000791500780c */ /* 0x000fe40001724270 */
        /* <DEDUP_REMOVED lines=9> */
[C---:B------:R-:W-:Y:S02]  /*10a80*/  ISETP.GT.AND P4, PT, R21.reuse, 0x69, P2 ;  /* 0x000000691500780c */ /* 0x040fe40001784270 */
[----:B------:R-:W-:-:S02]  /*10a90*/  ISETP.GT.AND P5, PT, R21, 0x70, P2 ;  /* 0x000000701500780c */ /* 0x000fc400017a4270 */
[----:B------:R-:W-:Y:S02]  /*10aa0*/  ISETP.GT.AND P6, PT, R21, 0x71, P2 ;  /* 0x000000711500780c */ /* 0x000fe400017c4270 */
[----:B------:R-:W-:Y:S02]  /*10ab0*/  FMNMX.FTZ R14, R65, R14, !PT ;  /* 0x0000000e410e7209 */ /* 0x000fe40007810000 */
[C---:B------:R-:W-:Y:S02]  /*10ac0*/  LOP3.LUT P2, RZ, R16.reuse, 0x2, RZ, 0xc0, !PT ;  /* 0x0000000210ff7812 */ /* 0x040fe4000784c0ff */
[----:B------:R-:W-:Y:S02]  /*10ad0*/  LOP3.LUT R16, R16, 0xfffffff7, RZ, 0xc0, !PT ;  /* 0xfffffff710107812 */ /* 0x000fe400078ec0ff */
[----:B------:R-:W-:Y:S02]  /*10ae0*/  FMNMX.FTZ R14, R68, R14, !PT ;  /* 0x0000000e440e7209 */ /* 0x000fe40007810000 */
[----:B------:R-:W-:-:S02]  /*10af0*/  @P1 LOP3.LUT R16, R16, 0x8, RZ, 0xfc, !PT ;  /* 0x0000000810101812 */ /* 0x000fc400078efcff */
[----:B------:R-:W-:Y:S02]  /*10b00*/  FMNMX.FTZ R14, R69, R14, !PT ;  /* 0x0000000e450e7209 */ /* 0x000fe40007810000 */
[----:B------:R-:W-:Y:S02]  /*10b10*/  ISETP.LT.OR P1, PT, R20, 0x69, P3 ;  /* 0x000000691400780c */ /* 0x000fe40001f21670 */
[----:B------:R-:W-:Y:S02]  /*10b20*/  LOP3.LUT P3, RZ, R16, 0x20, RZ, 0xc0, !PT ;  /* 0x0000002010ff7812 */ /* 0x000fe4000786c0ff */
[----:B------:R-:W-:Y:S02]  /*10b30*/  FMNMX.FTZ R14, R72, R14, !PT ;  /* 0x0000000e480e7209 */ /* 0x000fe40007810000 */
[----:B------:R-:W-:Y:S02]  /*10b40*/  ISETP.LT.OR P3, PT, R20, 0x1, P3 ;  /* 0x000000011400780c */ /* 0x000fe40001f61670 */
[----:B------:R-:W-:-:S02]  /*10b50*/  FMNMX.FTZ R14, R73, R14, !PT ;  /* 0x0000000e490e7209 */ /* 0x000fc40007810000 */
[----:B------:R-:W-:Y:S02]  /*10b60*/  FSEL R26, R26, -INF , !P3 ;  /* 0xff8000001a1a7808 */ /* 0x000fe40005800000 */
        /* <DEDUP_REMOVED lines=12> */
[----:B------:R-:W-:Y:S01]  /*10c30*/  ISETP.LT.OR P0, PT, R20, 0x62, P0 ;  /* 0x000000621400780c */ /* 0x000fe20000701670 */
[----:B------:R-:W0:Y:S01]  /*10c40*/  SHFL.BFLY PT, R15, R14, 0x2, 0x1f ;  /* 0x0c401f000e0f7f89 */ /* 0x000e2200000e0000 */
[----:B------:R-:W-:Y:S02]  /*10c50*/  FMNMX.FTZ R18, R38, R18, !PT ;  /* 0x0000001226127209 */ /* 0x000fe40007810000 */
[----:B------:R-:W-:Y:S02]  /*10c60*/  LOP3.LUT R16, R16, 0xffffffbf, RZ, 0xc0, !PT ;  /* 0xffffffbf10107812 */ /* 0x000fe400078ec0ff */
[----:B------:R-:W-:Y:S02]  /*10c70*/  FMNMX.FTZ R18, R39, R18, !PT ;  /* 0x0000001227127209 */ /* 0x000fe40007810000 */
[----:B------:R-:W-:-:S02]  /*10c80*/  ISETP.LT.OR P6, PT, R20, 0x72, P6 ;  /* 0x000000721400780c */ /* 0x000fc400037c1670 */
[----:B------:R-:W-:Y:S02]  /*10c90*/  FMNMX.FTZ R18, R42, R18, !PT ;  /* 0x000000122a127209 */ /* 0x000fe40007810000 */
[----:B------:R-:W-:Y:S02]  /*10ca0*/  ISETP.LT.OR P2, PT, R20, 0x79, P2 ;  /* 0x000000791400780c */ /* 0x000fe40001741670 */
[----:B------:R-:W-:Y:S02]  /*10cb0*/  FMNMX.FTZ R18, R43, R18, !PT ;  /* 0x000000122b127209 */ /* 0x000fe40007810000 */
[----:B------:R-:W-:Y:S02]  /*10cc0*/  @P0 LOP3.LUT R16, R16, 0x40, RZ, 0xfc, !PT ;  /* 0x0000004010100812 */ /* 0x000fe400078efcff */
[----:B------:R-:W-:Y:S02]  /*10cd0*/  FMNMX.FTZ R18, R46, R18, !PT ;  /* 0x000000122e127209 */ /* 0x000fe40007810000 */
[----:B------:R-:W-:-:S02]  /*10ce0*/  LOP3.LUT R16, R16, 0xffffffef, RZ, 0xc0, !PT ;  /* 0xffffffef10107812 */ /* 0x000fc400078ec0ff */
[----:B------:R-:W-:Y:S02]  /*10cf0*/  FMNMX.FTZ R18, R47, R18, !PT ;  /* 0x000000122f127209 */ /* 0x000fe40007810000 */
[----:B------:R-:W-:Y:S02]  /*10d00*/  ISETP.LT.OR P0, PT, R20, 0x6a, P4 ;  /* 0x0000006a1400780c */ /* 0x000fe40002701670 */
[----:B0-----:R-:W-:Y:S02]  /*10d10*/  FMNMX.FTZ R14, R14, R15, !PT ;  /* 0x0000000f0e0e7209 */ /* 0x001fe40007810000 */
[----:B------:R-:W-:Y:S02]  /*10d20*/  FMNMX.FTZ R18, R50, R18, !PT ;  /* 0x0000001232127209 */ /* 0x000fe40007810000 */
[----:B------:R-:W-:Y:S01]  /*10d30*/  @P1 LOP3.LUT R16, R16, 0x10, RZ, 0xfc, !PT ;  /* 0x0000001010101812 */ /* 0x000fe200078efcff */
[----:B------:R-:W0:Y:S01]  /*10d40*/  SHFL.BFLY PT, R15, R14, 0x1, 0x1f ;  /* 0x0c201f000e0f7f89 */ /* 0x000e2200000e0000 */
[----:B------:R-:W-:-:S02]  /*10d50*/  FMNMX.FTZ R18, R51, R18, !PT ;  /* 0x0000001233127209 */ /* 0x000fc40007810000 */
[----:B------:R-:W-:Y:S02]  /*10d60*/  ISETP.LT.OR P1, PT, R20, 0x71, P5 ;  /* 0x000000711400780c */ /* 0x000fe40002f21670 */
[----:B------:R-:W-:Y:S02]  /*10d70*/  FMNMX.FTZ R18, R54, R18, !PT ;  /* 0x0000001236127209 */ /* 0x000fe40007810000 */
[C---:B------:R-:W-:Y:S02]  /*10d80*/  LOP3.LUT P4, RZ, R16.reuse, 0x8, RZ, 0xc0, !PT ;  /* 0x0000000810ff7812 */ /* 0x040fe4000788c0ff */
[----:B------:R-:W-:Y:S02]  /*10d90*/  FMNMX.FTZ R18, R55, R18, !PT ;  /* 0x0000001237127209 */ /* 0x000fe40007810000 */
[----:B------:R-:W-:Y:S02]  /*10da0*/  LOP3.LUT R16, R16, 0x7fffffff, RZ, 0xc0, !PT ;  /* 0x7fffffff10107812 */ /* 0x000fe400078ec0ff */
[----:B------:R-:W-:-:S02]  /*10db0*/  FMNMX.FTZ R18, R58, R18, !PT ;  /* 0x000000123a127209 */ /* 0x000fc40007810000 */
[----:B------:R-:W-:Y:S02]  /*10dc0*/  @P0 LOP3.LUT R16, R16, 0x80000000, RZ, 0xfc, !PT ;  /* 0x8000000010100812 */ /* 0x000fe400078efcff */
[----:B------:R-:W-:Y:S02]  /*10dd0*/  FMNMX.FTZ R18, R59, R18, !PT ;  /* 0x000000123b127209 */ /* 0x000fe40007810000 */
[----:B------:R-:W-:Y:S02]  /*10de0*/  LOP3.LUT P0, RZ, R16, 0x40, RZ, 0xc0, !PT ;  /* 0x0000004010ff7812 */ /* 0x000fe4000780c0ff */
[----:B------:R-:W-:Y:S02]  /*10df0*/  FMNMX.FTZ R18, R62, R18, !PT ;  /* 0x000000123e127209 */ /* 0x000fe40007810000 */
[----:B------:R-:W-:Y:S02]  /*10e00*/  FSEL R75, R75, -INF , !P0 ;  /* 0xff8000004b4b7808 */ /* 0x000fe40004000000 */
[----:B0-----:R-:W-:-:S02]  /*10e10*/  FMNMX.FTZ R14, R14, R15, !PT ;  /* 0x0000000f0e0e7209 */ /* 0x001fc40007810000 */
[----:B------:R-:W-:Y:S02]  /*10e20*/  FMNMX.FTZ R18, R63, R18, !PT ;  /* 0x000000123f127209 */ /* 0x000fe40007810000 */
[----:B------:R-:W-:Y:S02]  /*10e30*/  FSETP.NEU.FTZ.AND P5, PT, R14, -INF , PT ;  /* 0xff8000000e00780b */ /* 0x000fe40003fbd000 */
[----:B------:R-:W-:Y:S02]  /*10e40*/  FMNMX.FTZ R18, R66, R18, !PT ;  /* 0x0000001242127209 */ /* 0x000fe40007810000 */
[----:B------:R-:W-:Y:S02]  /*10e50*/  FSEL R15, R14, RZ, P5 ;  /* 0x000000ff0e0f7208 */ /* 0x000fe40002800000 */
[----:B------:R-:W-:Y:S02]  /*10e60*/  FMNMX.FTZ R18, R67, R18, !PT ;  /* 0x0000001243127209 */ /* 0x000fe40007810000 */
[----:B------:R-:W-:Y:S01]  /*10e70*/  LOP3.LUT P0, RZ, R16, 0x80000000, RZ, 0xc0, !PT ;  /* 0x8000000010ff7812 */ /* 0x000fe2000780c0ff */
[----:B------:R-:W-:-:S01]  /*10e80*/  FADD.FTZ R3, -R15, R3 ;  /* 0x000000030f037221 */ /* 0x000fc20000010100 */
[----:B------:R-:W-:Y:S01]  /*10e90*/  FMNMX.FTZ R18, R70, R18, !PT ;  /* 0x0000001246127209 */ /* 0x000fe20007810000 */
[----:B------:R-:W-:-:S01]  /*10ea0*/  FFMA.FTZ R15, R2, R14, -8 ;  /* 0xc1000000020f7423 */ /* 0x000fc2000001000e */
[----:B------:R-:W-:Y:S01]  /*10eb0*/  FSEL R79, R79, -INF , !P0 ;  /* 0xff8000004f4f7808 */ /* 0x000fe20004000000 */
[----:B------:R-:W-:Y:S01]  /*10ec0*/  FMUL.FTZ R3, R2, R3 ;  /* 0x0000000302037220 */ /* 0x000fe20000410000 */
[----:B------:R-:W-:-:S02]  /*10ed0*/  FMNMX.FTZ R18, R71, R18, !PT ;  /* 0x0000001247127209 */ /* 0x000fc40007810000 */
[----:B------:R-:W-:Y:S02]  /*10ee0*/  FSEL R15, R15, RZ, P5 ;  /* 0x000000ff0f0f7208 */ /* 0x000fe40002800000 */
[----:B------:R-:W-:Y:S01]  /*10ef0*/  LOP3.LUT P5, RZ, R16, 0x10, RZ, 0xc0, !PT ;  /* 0x0000001010ff7812 */ /* 0x000fe200078ac0ff */
[----:B------:R-:W-:Y:S01]  /*10f00*/  MUFU.EX2 R3, R3 ;  /* 0x0000000300037308 */ /* 0x000fe20000000800 */
[----:B------:R-:W-:Y:S01]  /*10f10*/  FMNMX.FTZ R18, R74, R18, !PT ;  /* 0x000000124a127209 */ /* 0x000fe20007810000 */
[--C-:B------:R-:W-:Y:S01]  /*10f20*/  FFMA.FTZ R24, R2, R24, -R15.reuse ;  /* 0x0000001802187223 */ /* 0x100fe2000001080f */
[----:B------:R-:W-:Y:S01]  /*10f30*/  FSEL R78, R78, -INF , !P5 ;  /* 0xff8000004e4e7808 */ /* 0x000fe20006800000 */
[C-C-:B------:R-:W-:Y:S01]  /*10f40*/  FFMA.FTZ R25, R2.reuse, R25, -R15.reuse ;  /* 0x0000001902197223 */ /* 0x140fe2000001080f */
[----:B------:R-:W-:Y:S01]  /*10f50*/  FMNMX.FTZ R18, R75, R18, !PT ;  /* 0x000000124b127209 */ /* 0x000fe20007810000 */
[--C-:B------:R-:W-:Y:S01]  /*10f60*/  FFMA.FTZ R28, R2, R28, -R15.reuse ;  /* 0x0000001c021c7223 */ /* 0x100fe2000001080f */
[----:B------:R-:W-:Y:S01]  /*10f70*/  FSEL R82, R82, -INF , !P1 ;  /* 0xff80000052527808 */ /* 0x000fe20004800000 */
[----:B------:R-:W0:Y:S01]  /*10f80*/  MUFU.EX2 R24, R24 ;  /* 0x0000001800187308 */ /* 0x000e220000000800 */
[----:B------:R-:W-:Y:S01]  /*10f90*/  FMNMX.FTZ R18, R78, R18, !PT ;  /* 0x000000124e127209 */ /* 0x000fe20007810000 */
[C-C-:B------:R-:W-:Y:S01]  /*10fa0*/  FFMA.FTZ R29, R2.reuse, R29, -R15.reuse ;  /* 0x0000001d021d7223 */ /* 0x140fe2000001080f */
[----:B------:R-:W-:Y:S01]  /*10fb0*/  FSEL R83, R83, -INF , !P6 ;  /* 0xff80000053537808 */ /* 0x000fe20007000000 */
        /* <DEDUP_REMOVED lines=10> */
[--C-:B------:R-:W-:Y:S01]  /*11060*/  FFMA.FTZ R40, R2, R40, -R15.reuse ;  /* 0x0000002802287223 */ /* 0x100fe2000001080f */
[----:B------:R-:W-:Y:S01]  /*11070*/  FSEL R87, R87, -INF , !P4 ;  /* 0xff80000057577808 */ /* 0x000fe20006000000 */
[----:B------:R-:W-:Y:S01]  /*11080*/  MUFU.EX2 R28, R28 ;  /* 0x0000001c001c7308 */ /* 0x000fe20000000800 */
[----:B------:R-:W-:Y:S01]  /*11090*/  FMNMX.FTZ R18, R86, R18, !PT ;  /* 0x0000001256127209 */ /* 0x000fe20007810000 */
[----:B0-----:R-:W-:Y:S01]  /*110a0*/  FFMA.FTZ R6, R3, R6, R24 ;  /* 0x0000000603067223 */ /* 0x001fe20000010018 */
[----:B------:R-:W-:-:S01]  /*110b0*/  FFMA.FTZ R41, R2, R41, -R15 ;  /* 0x0000002902297223 */ /* 0x000fc2000001080f */
[C-C-:B------:R-:W-:Y:S01]  /*110c0*/  FFMA.FTZ R44, R2.reuse, R44, -R15.reuse ;  /* 0x0000002c022c7223 */ /* 0x140fe2000001080f */
[----:B------:R-:W-:Y:S01]  /*110d0*/  FMNMX.FTZ R18, R87, R18, !PT ;  /* 0x0000001257127209 */ /* 0x000fe20007810000 */
[C-C-:B------:R-:W-:Y:S01]  /*110e0*/  FFMA.FTZ R45, R2.reuse, R45, -R15.reuse ;  /* 0x0000002d022d7223 */ /* 0x140fe2000001080f */
[----:B------:R-:W-:-:S01]  /*110f0*/  FFMA.FTZ R48, R2, R48, -R15 ;  /* 0x0000003002307223 */ /* 0x000fc2000001080f */
[----:B------:R-:W-:Y:S01]  /*11100*/  MUFU.EX2 R29, R29 ;  /* 0x0000001d001d7308 */ /* 0x000fe20000000800 */
[----:B-1----:R-:W-:-:S01]  /*11110*/  FADD.FTZ R6, R25, R6 ;  /* 0x0000000619067221 */ /* 0x002fc20000010000 */
[----:B------:R-:W0:Y:S01]  /*11120*/  SHFL.BFLY PT, R20, R18, 0x2, 0x1f ;  /* 0x0c401f0012147f89 */ /* 0x000e2200000e0000 */
        /* <DEDUP_REMOVED lines=22> */
[----:B------:R-:W-:-:S02]  /*11290*/  LOP3.LUT P0, RZ, R16, 0x40000000, RZ, 0xc0, !PT ;  /* 0x4000000010ff7812 */ /* 0x000fc4000780c0ff */
[----:B0-----:R-:W-:Y:S02]  /*112a0*/  FMNMX.FTZ R20, R18, R20, !PT ;  /* 0x0000001412147209 */ /* 0x001fe40007810000 */
[----:B------:R-:W-:-:S03]  /*112b0*/  LOP3.LUT P1, RZ, R16, 0x20000000, RZ, 0xc0, !PT ;  /* 0x2000000010ff7812 */ /* 0x000fc6000782c0ff */
[----:B------:R-:W0:Y:S01]  /*112c0*/  SHFL.BFLY PT, R18, R20, 0x1, 0x1f ;  /* 0x0c201f0014127f89 */ /* 0x000e2200000e0000 */
[----:B------:R-:W-:Y:S08]  /*112d0*/  MUFU.EX2 R37, R37 ;  /* 0x0000002500257308 */ /* 0x000ff00000000800 */
[----:B------:R-:W-:Y:S08]  /*112e0*/  MUFU.EX2 R40, R40 ;  /* 0x0000002800287308 */ /* 0x000ff00000000800 */
[----:B------:R-:W-:Y:S01]  /*112f0*/  MUFU.EX2 R41, R41 ;  /* 0x0000002900297308 */ /* 0x000fe20000000800 */
[----:B0-----:R-:W-:-:S07]  /*11300*/  FMNMX.FTZ R20, R20, R18, !PT ;  /* 0x0000001214147209 */ /* 0x001fce0007810000 */
[----:B------:R-:W-:Y:S01]  /*11310*/  MUFU.EX2 R44, R44 ;  /* 0x0000002c002c7308 */ /* 0x000fe20000000800 */
[----:B------:R-:W-:-:S04]  /*11320*/  FSETP.NEU.FTZ.AND P2, PT, R20, -INF , PT ;  /* 0xff8000001400780b */ /* 0x000fc80003f5d000 */
[----:B------:R-:W-:-:S03]  /*11330*/  FSEL R18, R20, RZ, P2 ;  /* 0x000000ff14127208 */ /* 0x000fc60001000000 */
[----:B------:R-:W-:Y:S02]  /*11340*/  MUFU.EX2 R45, R45 ;  /* 0x0000002d002d7308 */ /* 0x000fe40000000800 */
[----:B------:R-:W-:-:S01]  /*11350*/  FADD.FTZ R0, -R18, R0 ;  /* 0x0000000012007221 */ /* 0x000fc20000010100 */
[----:B------:R-:W-:-:S03]  /*11360*/  FFMA.FTZ R18, R2, R20, -8 ;  /* 0xc100000002127423 */ /* 0x000fc60000010014 */
[----:B------:R-:W-:Y:S02]  /*11370*/  FMUL.FTZ R0, R2, R0 ;  /* 0x0000000002007220 */ /* 0x000fe40000410000 */
[----:B------:R-:W-:Y:S01]  /*11380*/  MUFU.EX2 R48, R48 ;  /* 0x0000003000307308 */ /* 0x000fe20000000800 */
[----:B------:R-:W-:-:S05]  /*11390*/  FSEL R21, R18, RZ, P2 ;  /* 0x000000ff12157208 */ /* 0x000fca0001000000 */
        /* <DEDUP_REMOVED lines=148> */
.L_x_9183:
[----:B------:R-:W2:Y:S01]  /*11ce0*/  LDL R18, [R1+0x30] ;  /* 0x0000300001127983 */ /* 0x000ea20000100800 */
[----:B------:R-:W-:-:S05]  /*11cf0*/  VIADD R22, R22, 0x19c60 ;  /* 0x00019c6016167836 */ /* 0x000fca0000000000 */
[----:B--2---:R-:W-:Y:S02]  /*11d00*/  PRMT R22, R18, 0x654, R22 ;  /* 0x0000065412167816 */ /* 0x004fe40000000016 */
[----:B------:R-:W2:Y:S01]  /*11d10*/  LDL R18, [R1+0x24] ;  /* 0x0000240001127983 */ /* 0x000ea20000100800 */
[----:B------:R-:W-:Y:S01]  /*11d20*/  F2FP.SATFINITE.E4M3.F32.PACK_AB_MERGE_C R28, R29, R28, RZ ;  /* 0x0000001c1d1c723e */ /* 0x000fe200048070ff */
[----:B------:R0:W-:Y:S01]  /*11d30*/  SYNCS.ARRIVE.TRANS64.RED.A1T0 RZ, [R22+URZ], RZ ;  /* 0x000000ff16ff79a7 */ /* 0x0001e2000810043f */
[----:B------:R-:W-:Y:S01]  /*11d40*/  F2FP.SATFINITE.E4M3.F32.PACK_AB_MERGE_C R30, R31, R30, RZ ;  /* 0x0000001e1f1e723e */ /* 0x000fe200048070ff */
[-C--:B------:R-:W-:Y:S01]  /*11d50*/  FMUL.FTZ R88, R88, R3.reuse ;  /* 0x0000000358587220 */ /* 0x080fe20000410000 */
[----:B------:R-:W-:Y:S01]  /*11d60*/  F2FP.SATFINITE.E4M3.F32.PACK_AB_MERGE_C R28, R25, R24, R28 ;  /* 0x00000018191c723e */ /* 0x000fe2000480701c */
        /* <DEDUP_REMOVED lines=81> */
[C---:B--2---:R-:W-:Y:S01]  /*12280*/  ISETP.GT.AND P2, PT, R4.reuse, R18, PT ;  /* 0x000000120400720c */ /* 0x044fe20003f44270 */
[----:B------:R-:W-:Y:S02]  /*12290*/  VIADD R4, R4, 0xffffffff ;  /* 0xffffffff04047836 */ /* 0x000fe40000000000 */
[----:B------:R-:W-:-:S10]  /*122a0*/  IMAD.MOV.U32 R18, RZ, RZ, R153 ;  /* 0x000000ffff127224 */ /* 0x000fd400078e0099 */
[----:B------:R-:W-:Y:S05]  /*122b0*/  @P2 BRA `(.L_x_9184) ;  /* 0xffffffd000502947 */ /* 0x000fea000383ffff */
[----:B------:R-:W-:Y:S05]  /*122c0*/  BSYNC B0 ;  /* 0x0000000000007941 */ /* 0x000fea0003800000 */
.L_x_9164:
[----:B------:R-:W-:Y:S02]  /*122d0*/  IMAD.MOV.U32 R0, RZ, RZ, R20 ;  /* 0x000000ffff007224 */ /* 0x000fe400078e0014 */
[----:B------:R-:W-:Y:S02]  /*122e0*/  IMAD.MOV.U32 R3, RZ, RZ, R14 ;  /* 0x000000ffff037224 */ /* 0x000fe400078e000e */
[----:B------:R-:W-:Y:S02]  /*122f0*/  IMAD.MOV.U32 R18, RZ, RZ, R153 ;  /* 0x000000ffff127224 */ /* 0x000fe400078e0099 */
[----:B------:R-:W-:-:S07]  /*12300*/  IMAD.MOV.U32 R22, RZ, RZ, R152 ;  /* 0x000000ffff167224 */ /* 0x000fce00078e0098 */
.L_x_9163:
[----:B------:R-:W-:Y:S05]  /*12310*/  BSYNC B1 ;  /* 0x0000000000017941 */ /* 0x000fea0003800000 */
.L_x_9162:
        /* <DEDUP_REMOVED lines=18> */
.L_x_9187:
[----:B------:R-:W-:Y:S01]  /*12440*/  ISETP.NE.AND P2, PT, R20, 0x1, PT ;  /* 0x000000011400780c */ /* 0x000fe20003f45270 */
[----:B------:R-:W-:-:S12]  /*12450*/  IMAD.MOV.U32 R21, RZ, RZ, R24 ;  /* 0x000000ffff157224 */ /* 0x000fd800078e0018 */
[----:B------:R-:W0:Y:S02]  /*12460*/  @P2 LDC.64 R14, c[0x0][0x9e8] ;  /* 0x00027a00ff0e2b82 */ /* 0x000e240000000a00 */
[----:B0-----:R-:W-:-:S05]  /*12470*/  @P2 IMAD.HI.U32 R14, R21, R14, RZ ;  /* 0x0000000e150e2227 */ /* 0x001fca00078e00ff */
[----:B------:R-:W-:-:S05]  /*12480*/  @P2 SHF.R.U32.HI R21, RZ, R15, R14 ;  /* 0x0000000fff152219 */ /* 0x000fca000001160e */
[----:B------:R1:W-:Y:S02]  /*12490*/  @P2 STL [R1+0x44], R21 ;  /* 0x0000441501002387 */ /* 0x0003e40000100800 */
.L_x_9188:
[----:B------:R-:W-:Y:S05]  /*124a0*/  BSYNC B0 ;  /* 0x0000000000007941 */ /* 0x000fea0003800000 */
.L_x_9186:
[----:B------:R-:W2:Y:S02]  /*124b0*/  LDL.LU R14, [R1+0x44] ;  /* 0x00004400010e7983 */ /* 0x000ea40000300800 */
[----:B--2---:R-:W-:-:S05]  /*124c0*/  IMAD R14, R14, R20, RZ ;  /* 0x000000140e0e7224 */ /* 0x004fca00078e02ff */
[----:B------:R-:W-:-:S07]  /*124d0*/  VIMNMX R7, R7, R14, !PT ;  /* 0x0000000e07077248 */ /* 0x000fce0007fe0100 */
.L_x_9185:
[----:B------:R-:W2:Y:S01]  /*124e0*/  LDL R15, [R1+0x28] ;  /* 0x00002800010f7983 */ /* 0x000ea20000100800 */
[----:B------:R-:W-:Y:S01]  /*124f0*/  VIADD R7, R7, 0x7f ;  /* 0x0000007f07077836 */ /* 0x000fe20000000000 */
[----:B------:R-:W-:Y:S04]  /*12500*/  BSSY B0, `(.L_x_9189) ;  /* 0x00001d7000007945 */ /* 0x000fe80003800000 */
[----:B------:R-:W-:-:S04]  /*12510*/  SHF.R.S32.HI R14, RZ, 0x1f, R7 ;  /* 0x0000001fff0e7819 */ /* 0x000fc80000011407 */
[----:B------:R-:W-:-:S04]  /*12520*/  LEA.HI R14, R14, R7, RZ, 0x7 ;  /* 0x000000070e0e7211 */ /* 0x000fc800078f38ff */
[----:B------:R-:W-:-:S04]  /*12530*/  SHF.R.S32.HI R14, RZ, 0x7, R14 ;  /* 0x00000007ff0e7819 */ /* 0x000fc8000001140e */
[----:B--2---:R-:W-:-:S04]  /*12540*/  VIMNMX R154, R15, R14, !PT ;  /* 0x0000000e0f9a7248 */ /* 0x004fc80007fe0100 */
[----:B------:R-:W-:-:S13]  /*12550*/  ISETP.GE.AND P2, PT, R4, R154, PT ;  /* 0x0000009a0400720c */ /* 0x000fda0003f46270 */
[----:B------:R-:W-:Y:S05]  /*12560*/  @!P2 BRA `(.L_x_9190) ;  /* 0x0000001c0040a947 */ /* 0x000fea0003800000 */
[----:B------:R-:W-:Y:S01]  /*12570*/  BSSY B1, `(.L_x_9190) ;  /* 0x00001cf000017945 */ /* 0x000fe20003800000 */
[----:B------:R-:W-:Y:S02]  /*12580*/  IMAD.MOV.U32 R152, RZ, RZ, R0 ;  /* 0x000000ffff987224 */ /* 0x000fe400078e0000 */
[----:B------:R-:W-:Y:S02]  /*12590*/  IMAD.MOV.U32 R7, RZ, RZ, R3 ;  /* 0x000000ffff077224 */ /* 0x000fe400078e0003 */
[----:B------:R-:W-:Y:S02]  /*125a0*/  IMAD.MOV.U32 R15, RZ, RZ, R22 ;  /* 0x000000ffff0f7224 */ /* 0x000fe400078e0016 */
[----:B------:R-:W-:-:S07]  /*125b0*/  IMAD.MOV.U32 R14, RZ, RZ, R18 ;  /* 0x000000ffff0e7224 */ /* 0x000fce00078e0012 */
.L_x_9202:
[----:B------:R-:W-:-:S05]  /*125c0*/  VIADD R18, R14, 0x1 ;  /* 0x000000010e127836 */ /* 0x000fca0000000000 */
[----:B------:R-:W-:-:S04]  /*125d0*/  ISETP.NE.AND P2, PT, R18, 0x2, PT ;  /* 0x000000021200780c */ /* 0x000fc80003f45270 */
[----:B------:R-:W-:Y:S02]  /*125e0*/  SEL R22, RZ, 0x1, P2 ;  /* 0x00000001ff167807 */ /* 0x000fe40001000000 */
[----:B------:R-:W-:Y:S02]  /*125f0*/  SEL R18, R18, RZ, P2 ;  /* 0x000000ff12127207 */ /* 0x000fe40001000000 */
[----:B------:R-:W-:Y:S01]  /*12600*/  LOP3.LUT R22, R15, R22, RZ, 0x3c, !PT ;  /* 0x000000160f167212 */ /* 0x000fe200078e3cff */
[----:B--2---:R-:W-:Y:S06]  /*12610*/  @!P0 BRA `(.L_x_9191) ;  /* 0x0000000000048947 */ /* 0x004fec0003800000 */
[----:B------:R-:W-:Y:S01]  /*12620*/  BPT.TRAP 0x1 ;  /* 0x000000040000795c */ /* 0x000fe20000300000 */
.L_x_9191:
[----:B------:R-:W-:Y:S01]  /*12630*/  IMAD R0, R18, 0x8, R17 ;  /* 0x0000000812007824 */ /* 0x000fe200078e0211 */
[----:B------:R-:W-:-:S04]  /*12640*/  SHF.L.U32 R3, R22, 0x1f, RZ ;  /* 0x0000001f16037819 */ /* 0x000fc800000006ff */
[----:B------:R2:W3:Y:S01]  /*12650*/  SYNCS.PHASECHK.TRANS64.TRYWAIT P2, [R0+URZ+0x19c30], R3 ;  /* 0x019c3003000075a7 */ /* 0x0004e2000804017f */
[----:B------:R-:W-:Y:S05]  /*12660*/  @!P0 BRA `(.L_x_9192) ;  /* 0x0000000000048947 */ /* 0x000fea0003800000 */
[----:B------:R-:W-:Y:S01]  /*12670*/  BPT.TRAP 0x1 ;  /* 0x000000040000795c */ /* 0x000fe20000300000 */
.L_x_9192:
[----:B------:R-:W0:Y:S01]  /*12680*/  LDL R20, [R1+0x1c] ;  /* 0x00001c0001147983 */ /* 0x000e220000100800 */
[----:B------:R-:W-:Y:S01]  /*12690*/  BSSY B2, `(.L_x_9193) ;  /* 0x0000006000027945 */ /* 0x000fe20003800000 */
[----:B------:R-:W-:Y:S02]  /*126a0*/  IMAD.MOV.U32 R25, RZ, RZ, -0x3ffffff0 ;  /* 0xc0000010ff197424 */ /* 0x000fe400078e00ff */
[----:B0-----:R-:W-:Y:S01]  /*126b0*/  IMAD R24, R18, 0x300, R20 ;  /* 0x0000030012187824 */ /* 0x001fe200078e0214 */
[----:B---3--:R-:W-:Y:S06]  /*126c0*/  @P2 BRA `(.L_x_9194) ;  /* 0x0000000000082947 */ /* 0x008fec0003800000 */
[----:B------:R-:W0:Y:S02]  /*126d0*/  SYNCS.PHASECHK.TRANS64.TRYWAIT P2, [R0+URZ+0x19c30], R3 ;  /* 0x019c3003000075a7 */ /* 0x000e24000804017f */
[----:B0-----:R-:W-:Y:S05]  /*126e0*/  @!P2 BRA `(.L_x_9195) ;  /* 0x000000e400b0a947 */ /* 0x001fea0003800000 */
.L_x_9194:
[----:B------:R-:W-:Y:S05]  /*126f0*/  BSYNC B2 ;  /* 0x0000000000027941 */ /* 0x000fea0003800000 */
.L_x_9193:
[C---:B------:R-:W-:Y:S01]  /*12700*/  R2UR UR6, R24.reuse ;  /* 0x00000000180672ca */ /* 0x040fe200000e0000 */
[C---:B------:R-:W-:Y:S01]  /*12710*/  VIADD R20, R24.reuse, 0x100 ;  /* 0x0000010018147836 */ /* 0x040fe20000000000 */
[----:B------:R-:W-:Y:S01]  /*12720*/  R2UR UR7, R25 ;  /* 0x00000000190772ca */ /* 0x000fe200000e0000 */
[----:B------:R-:W-:Y:S01]  /*12730*/  VIADD R24, R24, 0x200 ;  /* 0x0000020018187836 */ /* 0x000fe20000000000 */
[----:B------:R-:W-:Y:S01]  /*12740*/  R2UR UR4, R8 ;  /* 0x00000000080472ca */ /* 0x000fe200000e0000 */
[----:B------:R-:W-:Y:S01]  /*12750*/  IMAD.MOV.U32 R25, RZ, RZ, -0x3ffffff0 ;  /* 0xc0000010ff197424 */ /* 0x000fe200078e00ff */
[----:B------:R-:W-:Y:S01]  /*12760*/  R2UR UR5, R9 ;  /* 0x00000000090572ca */ /* 0x000fe200000e0000 */
[----:B-1----:R-:W-:Y:S01]  /*12770*/  IMAD.MOV.U32 R21, RZ, RZ, -0x3ffffff0 ;  /* 0xc0000010ff157424 */ /* 0x002fe200078e00ff */
[----:B------:R-:W-:Y:S02]  /*12780*/  R2UR UR14, R24 ;  /* 0x00000000180e72ca */ /* 0x000fe400000e0000 */
[----:B------:R-:W-:-:S02]  /*12790*/  R2UR UR15, R25 ;  /* 0x00000000190f72ca */ /* 0x000fc400000e0000 */
[----:B------:R-:W-:Y:S01]  /*127a0*/  WARPGROUP.ARRIVE ;  /* 0x00000000000079c5 */ /* 0x000fe20000000000 */
[----:B------:R-:W-:Y:S02]  /*127b0*/  R2UR UR10, R20 ;  /* 0x00000000140a72ca */ /* 0x000fe400000e0000 */
[----:B------:R-:W-:Y:S02]  /*127c0*/  R2UR UR11, R21 ;  /* 0x00000000150b72ca */ /* 0x000fe400000e0000 */
[----:B------:R-:W-:Y:S02]  /*127d0*/  R2UR UR8, R12 ;  /* 0x000000000c0872ca */ /* 0x000fe400000e0000 */
[----:B------:R-:W-:Y:S01]  /*127e0*/  QGMMA.64x128x32.F32.E4M3.E4M3 R24, gdesc[UR4], RZ, !UPT, gsb0 ;  /* 0x01e00000041879f3 */ /* 0x000fe2000c0008ff */
[----:B------:R-:W-:Y:S02]  /*127f0*/  R2UR UR9, R13 ;  /* 0x000000000d0972ca */ /* 0x000fe400000e0000 */
[----:B------:R-:W-:-:S02]  /*12800*/  R2UR UR12, R10 ;  /* 0x000000000a0c72ca */ /* 0x000fc400000e0000 */
[----:B------:R-:W-:Y:S01]  /*12810*/  R2UR UR13, R11 ;  /* 0x000000000b0d72ca */ /* 0x000fe200000e0000 */
[----:B------:R-:W-:Y:S02]  /*12820*/  WARPGROUP.DEPBAR.LE gsb0, 0x0 ;  /* 0x00008000000079c5 */ /* 0x000fe40000010000 */
        /* <DEDUP_REMOVED lines=8> */
.L_x_9196:
[----:B0-2---:R-:W-:Y:S01]  /*128b0*/  SHF.L.U32 R0, R15, 0x1f, RZ ;  /* 0x0000001f0f007819 */ /* 0x005fe200000006ff */
[----:B------:R-:W-:-:S04]  /*128c0*/  IMAD R153, R14, 0x8, R17 ;  /* 0x000000080e997824 */ /* 0x000fc800078e0211 */
[----:B------:R0:W1:Y:S01]  /*128d0*/  SYNCS.PHASECHK.TRANS64.TRYWAIT P2, [R153+URZ+0x19c50], R0 ;  /* 0x019c5000990075a7 */ /* 0x000062000804017f */
[----:B------:R-:W-:Y:S05]  /*128e0*/  @!P0 BRA `(.L_x_9197) ;  /* 0x0000000000048947 */ /* 0x000fea0003800000 */
[----:B------:R-:W-:Y:S01]  /*128f0*/  BPT.TRAP 0x1 ;  /* 0x000000040000795c */ /* 0x000fe20000300000 */
.L_x_9197:
[----:B------:R-:W-:Y:S04]  /*12900*/  BSSY B2, `(.L_x_9198) ;  /* 0x0000004000027945 */ /* 0x000fe80003800000 */
[----:B-1----:R-:W-:Y:S05]  /*12910*/  @P2 BRA `(.L_x_9199) ;  /* 0x0000000000082947 */ /* 0x002fea0003800000 */
[----:B------:R-:W1:Y:S02]  /*12920*/  SYNCS.PHASECHK.TRANS64.TRYWAIT P2, [R153+URZ+0x19c50], R0 ;  /* 0x019c5000990075a7 */ /* 0x000e64000804017f */
[----:B-1----:R-:W-:Y:S05]  /*12930*/  @!P2 BRA `(.L_x_9200) ;  /* 0x000000e40030a947 */ /* 0x002fea0003800000 */
.L_x_9199:
[----:B------:R-:W-:Y:S05]  /*12940*/  BSYNC B2 ;  /* 0x0000000000027941 */ /* 0x000fea0003800000 */
.L_x_9198:
[----:B01----:R-:W-:Y:S01]  /*12950*/  VIADD R0, R17, 0x3000 ;  /* 0x0000300011007836 */ /* 0x003fe20000000000 */
[----:B------:R-:W-:Y:S01]  /*12960*/  WARPGROUP.ARRIVE ;  /* 0x00000000000079c5 */ /* 0x000fe20000000000 */
[----:B------:R-:W-:Y:S01]  /*12970*/  IMAD.MOV.U32 R15, RZ, RZ, 0x40000040 ;  /* 0x40000040ff0f7424 */ /* 0x000fe200078e00ff */
[----:B------:R-:W-:Y:S01]  /*12980*/  FMNMX.FTZ R3, R26, R152, !PT ;  /* 0x000000981a037209 */ /* 0x000fe20007810000 */
[----:B------:R-:W-:Y:S01]  /*12990*/  IMAD.MOV.U32 R21, RZ, RZ, 0x40000040 ;  /* 0x40000040ff157424 */ /* 0x000fe200078e00ff */
[----:B------:R-:W-:Y:S02]  /*129a0*/  SHF.R.U32.HI R0, RZ, 0x4, R0 ;  /* 0x00000004ff007819 */ /* 0x000fe40000011600 */
[----:B------:R-:W-:Y:S02]  /*129b0*/  R2UR UR7, R15 ;  /* 0x000000000f0772ca */ /* 0x000fe400000e0000 */
[----:B------:R-:W-:Y:S02]  /*129c0*/  LOP3.LUT R0, R0, 0x3fff, RZ, 0xc0, !PT ;  /* 0x00003fff00007812 */ /* 0x000fe400078ec0ff */
[----:B------:R-:W-:-:S02]  /*129d0*/  FMNMX.FTZ R3, R27, R3, !PT ;  /* 0x000000031b037209 */ /* 0x000fc40007810000 */
        /* <DEDUP_REMOVED lines=13> */
[----:B------:R-:W-:Y:S01]  /*12ab0*/  QGMMA.64x96x32.F32.E4M3.E4M3 R88, R148, gdesc[UR4], R88, gsb0 ;  /* 0x0160000494587df3 */ /* 0x000fe20008000858 */
        /* <DEDUP_REMOVED lines=23> */
[----:B------:R-:W-:Y:S01]  /*12c30*/  R2UR UR6, R20 ;  /* 0x00000000140672ca */ /* 0x000fe200000e0000 */
[----:B------:R-:W-:Y:S01]  /*12c40*/  VIADD R20, R14, 0x4 ;  /* 0x000000040e147836 */ /* 0x000fe20000000000 */
[----:B------:R-:W-:Y:S01]  /*12c50*/  FMNMX.FTZ R0, R56, R0, !PT ;  /* 0x0000000038007209 */ /* 0x000fe20007810000 */
[----:B------:R-:W-:Y:S01]  /*12c60*/  VIADD R14, R14, 0x6 ;  /* 0x000000060e0e7836 */ /* 0x000fe20000000000 */
[----:B------:R-:W-:Y:S01]  /*12c70*/  R2UR UR7, R21 ;  /* 0x00000000150772ca */ /* 0x000fe200000e0000 */
[----:B------:R-:W-:Y:S01]  /*12c80*/  IMAD.MOV.U32 R21, RZ, RZ, 0x40000040 ;  /* 0x40000040ff157424 */ /* 0x000fe200078e00ff */
        /* <DEDUP_REMOVED lines=30> */
[----:B------:R-:W-:Y:S02]  /*12e70*/  WARPGROUP.ARRIVE ;  /* 0x00000000000079c5 */ /* 0x000fe40000000000 */
[----:B------:R-:W0:Y:S04]  /*12e80*/  SHFL.BFLY PT, R15, R0, 0x2, 0x1f ;  /* 0x0c401f00000f7f89 */ /* 0x000e2800000e0000 */
[----:B------:R-:W-:Y:S01]  /*12e90*/  QGMMA.64x96x32.F32.E4M3.E4M3 R88, R144, gdesc[UR4], R88, gsb0 ;  /* 0x0160000490587df3 */ /* 0x000fe20008000858 */
[----:B------:R-:W-:-:S02]  /*12ea0*/  R2UR UR6, R20 ;  /* 0x00000000140672ca */ /* 0x000fc400000e0000 */
[----:B------:R-:W1:Y:S01]  /*12eb0*/  SHFL.BFLY PT, R20, R3, 0x2, 0x1f ;  /* 0x0c401f0003147f89 */ /* 0x000e6200000e0000 */
[----:B------:R-:W-:Y:S02]  /*12ec0*/  R2UR UR7, R21 ;  /* 0x00000000150772ca */ /* 0x000fe400000e0000 */
[----:B0-----:R-:W-:Y:S01]  /*12ed0*/  FMNMX.FTZ R0, R0, R15, !PT ;  /* 0x0000000f00007209 */ /* 0x001fe20007810000 */
[----:B------:R-:W-:Y:S01]  /*12ee0*/  IMAD.MOV.U32 R15, RZ, RZ, 0x40000040 ;  /* 0x40000040ff0f7424 */ /* 0x000fe200078e00ff */
[----:B-1----:R-:W-:-:S03]  /*12ef0*/  FMNMX.FTZ R20, R3, R20, !PT ;  /* 0x0000001403147209 */ /* 0x002fc60007810000 */
[----:B------:R-:W0:Y:S02]  /*12f00*/  SHFL.BFLY PT, R3, R0, 0x1, 0x1f ;  /* 0x0c201f0000037f89 */ /* 0x000e2400000e0000 */
[----:B0-----:R-:W-:Y:S01]  /*12f10*/  FMNMX.FTZ R3, R0, R3, !PT ;  /* 0x0000000300037209 */ /* 0x001fe20007810000 */
[----:B------:R-:W-:Y:S02]  /*12f20*/  WARPGROUP.DEPBAR.LE gsb0, 0x0 ;  /* 0x00008000000079c5 */ /* 0x000fe40000010000 */
[----:B------:R-:W-:-:S06]  /*12f30*/  WARPGROUP.ARRIVE ;  /* 0x00000000000079c5 */ /* 0x000fcc0000000000 */
[----:B------:R-:W-:Y:S01]  /*12f40*/  QGMMA.64x96x32.F32.E4M3.E4M3 R88, R140, gdesc[UR4], R88, gsb0 ;  /* 0x016000048c587df3 */ /* 0x000fe20008000858 */
[----:B------:R-:W-:Y:S02]  /*12f50*/  R2UR UR6, R14 ;  /* 0x000000000e0672ca */ /* 0x000fe400000e0000 */
[----:B------:R-:W0:Y:S01]  /*12f60*/  SHFL.BFLY PT, R14, R20, 0x1, 0x1f ;  /* 0x0c201f00140e7f89 */ /* 0x000e2200000e0000 */
[----:B------:R-:W-:Y:S01]  /*12f70*/  R2UR UR7, R15 ;  /* 0x000000000f0772ca */ /* 0x000fe200000e0000 */
        /* <DEDUP_REMOVED lines=16> */
[----:B------:R-:W-:Y:S01]  /*13080*/  MUFU.EX2 R21, R21 ;  /* 0x0000001500157308 */ /* 0x000fe20000000800 */
[----:B0-----:R-:W-:Y:S01]  /*13090*/  FMNMX.FTZ R0, R20, R14, !PT ;  /* 0x0000000e14007209 */ /* 0x001fe20007810000 */
[----:B------:R-:W-:Y:S01]  /*130a0*/  FADD.FTZ R14, -R3, R7 ;  /* 0x00000007030e7221 */ /* 0x000fe20000010100 */
[----:B------:R-:W-:-:S01]  /*130b0*/  FFMA.FTZ R20, R2, R24, -R15 ;  /* 0x0000001802147223 */ /* 0x000fc2000001080f */
[C-C-:B------:R-:W-:Y:S01]  /*130c0*/  FFMA.FTZ R24, R2.reuse, R28, -R15.reuse ;  /* 0x0000001c02187223 */ /* 0x140fe2000001080f */
[----:B------:R-:W-:-:S01]  /*130d0*/  FFMA.FTZ R28, R2, R32, -R15 ;  /* 0x00000020021c7223 */ /* 0x000fc2000001080f */
[----:B------:R-:W-:Y:S01]  /*130e0*/  FADD.FTZ R7, -R0, R152 ;  /* 0x0000009800077221 */ /* 0x000fe20000010100 */
[----:B------:R-:W-:-:S01]  /*130f0*/  FFMA.FTZ R81, R2, R0, -8 ;  /* 0xc100000002517423 */ /* 0x000fc20000010000 */
[C---:B------:R-:W-:Y:S01]  /*13100*/  FMUL.FTZ R14, R2.reuse, R14 ;  /* 0x0000000e020e7220 */ /* 0x040fe20000410000 */
[----:B------:R-:W-:Y:S01]  /*13110*/  MUFU.EX2 R20, R20 ;  /* 0x0000001400147308 */ /* 0x000fe20000000800 */
[C---:B------:R-:W-:Y:S01]  /*13120*/  FMUL.FTZ R7, R2.reuse, R7 ;  /* 0x0000000702077220 */ /* 0x040fe20000410000 */
        /* <DEDUP_REMOVED lines=22> */
[----:B------:R-:W1:Y:S01]  /*13290*/  MUFU.EX2 R26, R26 ;  /* 0x0000001a001a7308 */ /* 0x000e620000000800 */
[----:B0-----:R-:W-:-:S01]  /*132a0*/  FFMA.FTZ R6, R14, R6, R20 ;  /* 0x000000060e067223 */ /* 0x001fc20000010014 */
[C---:B------:R-:W-:Y:S01]  /*132b0*/  FFMA.FTZ R55, R2.reuse, R55, -R81 ;  /* 0x0000003702377223 */ /* 0x040fe20000010851 */
[----:B------:R-:W-:-:S01]  /*132c0*/  FFMA.FTZ R52, R2, R56, -R15 ;  /* 0x0000003802347223 */ /* 0x000fc2000001080f */
[----:B------:R-:W-:Y:S01]  /*132d0*/  FFMA.FTZ R58, R2, R58, -R81 ;  /* 0x0000003a023a7223 */ /* 0x000fe20000010851 */
[----:B------:R-:W-:-:S01]  /*132e0*/  FADD.FTZ R6, R21, R6 ;  /* 0x0000000615067221 */ /* 0x000fc20000010000 */
[C---:B------:R-:W-:Y:S01]  /*132f0*/  FFMA.FTZ R59, R2.reuse, R59, -R81 ;  /* 0x0000003b023b7223 */ /* 0x040fe20000010851 */
[----:B------:R-:W-:-:S01]  /*13300*/  FFMA.FTZ R56, R2, R60, -R15 ;  /* 0x0000003c02387223 */ /* 0x000fc2000001080f */
[----:B------:R-:W0:Y:S01]  /*13310*/  MUFU.EX2 R27, R27 ;  /* 0x0000001b001b7308 */ /* 0x000e220000000800 */
[----:B------:R-:W-:-:S01]  /*13320*/  FFMA.FTZ R62, R2, R62, -R81 ;  /* 0x0000003e023e7223 */ /* 0x000fc20000010851 */
[C---:B------:R-:W-:Y:S01]  /*13330*/  FFMA.FTZ R63, R2.reuse, R63, -R81 ;  /* 0x0000003f023f7223 */ /* 0x040fe20000010851 */
[----:B------:R-:W-:-:S01]  /*13340*/  FFMA.FTZ R60, R2, R64, -R15 ;  /* 0x00000040023c7223 */ /* 0x000fc2000001080f */
[C-C-:B------:R-:W-:Y:S01]  /*13350*/  FFMA.FTZ R66, R2.reuse, R66, -R81.reuse ;  /* 0x0000004202427223 */ /* 0x140fe20000010851 */
[----:B------:R-:W-:-:S01]  /*13360*/  FFMA.FTZ R67, R2, R67, -R81 ;  /* 0x0000004302437223 */ /* 0x000fc20000010851 */
[C---:B------:R-:W-:Y:S01]  /*13370*/  FFMA.FTZ R64, R2.reuse, R68, -R15 ;  /* 0x0000004402407223 */ /* 0x040fe2000001080f */
[----:B------:R-:W-:-:S01]  /*13380*/  FFMA.FTZ R70, R2, R70, -R81 ;  /* 0x0000004602467223 */ /* 0x000fc20000010851 */
[----:B------:R-:W2:Y:S01]  /*13390*/  MUFU.EX2 R24, R24 ;  /* 0x0000001800187308 */ /* 0x000ea20000000800 */
[----:B-1----:R-:W-:-:S01]  /*133a0*/  FFMA.FTZ R5, R7, R5, R26 ;  /* 0x0000000507057223 */ /* 0x002fc2000001001a */
[C---:B------:R-:W-:Y:S01]  /*133b0*/  FFMA.FTZ R71, R2.reuse, R71, -R81 ;  /* 0x0000004702477223 */ /* 0x040fe20000010851 */
[----:B------:R-:W-:-:S01]  /*133c0*/  FFMA.FTZ R68, R2, R72, -R15 ;  /* 0x0000004802447223 */ /* 0x000fc2000001080f */
[C-C-:B------:R-:W-:Y:S01]  /*133d0*/  FFMA.FTZ R74, R2.reuse, R74, -R81.reuse ;  /* 0x0000004a024a7223 */ /* 0x140fe20000010851 */
[----:B------:R-:W-:-:S01]  /*133e0*/  FFMA.FTZ R75, R2, R75, -R81 ;  /* 0x0000004b024b7223 */ /* 0x000fc20000010851 */
[C---:B------:R-:W-:Y:S01]  /*133f0*/  FFMA.FTZ R72, R2.reuse, R76, -R15 ;  /* 0x0000004c02487223 */ /* 0x040fe2000001080f */
[----:B------:R-:W-:-:S01]  /*13400*/  FFMA.FTZ R78, R2, R78, -R81 ;  /* 0x0000004e024e7223 */ /* 0x000fc20000010851 */
[----:B------:R-:W1:Y:S01]  /*13410*/  MUFU.EX2 R30, R30 ;  /* 0x0000001e001e7308 */ /* 0x000e620000000800 */
[----:B0-----:R-:W-:-:S01]  /*13420*/  FADD.FTZ R5, R27, R5 ;  /* 0x000000051b057221 */ /* 0x001fc20000010000 */
[C---:B------:R-:W-:Y:S01]  /*13430*/  FFMA.FTZ R79, R2.reuse, R79, -R81 ;  /* 0x0000004f024f7223 */ /* 0x040fe20000010851 */
[----:B------:R-:W-:-:S01]  /*13440*/  FFMA.FTZ R76, R2, R80, -R15 ;  /* 0x00000050024c7223 */ /* 0x000fc2000001080f */
[C-C-:B------:R-:W-:Y:S01]  /*13450*/  FFMA.FTZ R82, R2.reuse, R82, -R81.reuse ;  /* 0x0000005202527223 */ /* 0x140fe20000010851 */
[----:B------:R-:W-:-:S01]  /*13460*/  FFMA.FTZ R83, R2, R83, -R81 ;  /* 0x0000005302537223 */ /* 0x000fc20000010851 */
[C---:B------:R-:W-:Y:S01]  /*13470*/  FFMA.FTZ R80, R2.reuse, R84, -R15 ;  /* 0x0000005402507223 */ /* 0x040fe2000001080f */
[----:B------:R-:W-:-:S01]  /*13480*/  FFMA.FTZ R86, R2, R86, -R81 ;  /* 0x0000005602567223 */ /* 0x000fc20000010851 */
[----:B------:R-:W0:Y:S01]  /*13490*/  MUFU.EX2 R25, R25 ;  /* 0x0000001900197308 */ /* 0x000e220000000800 */
[----:B--2---:R-:W-:-:S01]  /*134a0*/  FADD.FTZ R6, R24, R6 ;  /* 0x0000000618067221 */ /* 0x004fc20000010000 */
[C---:B------:R-:W-:Y:S01]  /*134b0*/  FFMA.FTZ R15, R2.reuse, R85, -R15 ;  /* 0x00000055020f7223 */ /* 0x040fe2000001080f */
[----:B------:R-:W-:-:S01]  /*134c0*/  FFMA.FTZ R81, R2, R87, -R81 ;  /* 0x0000005702517223 */ /* 0x000fc20000010851 */
[----:B------:R-:W-:-:S04]  /*134d0*/  @!P1 IMAD R84, R18, 0x8, R17 ;  /* 0x0000000812549824 */ /* 0x000fc800078e0211 */
[----:B------:R-:W2:Y:S01]  /*134e0*/  MUFU.EX2 R31, R31 ;  /* 0x0000001f001f7308 */ /* 0x000ea20000000800 */
[----:B-1----:R-:W-:-:S01]  /*134f0*/  FADD.FTZ R5, R30, R5 ;  /* 0x000000051e057221 */ /* 0x002fc20000010000 */
[----:B------:R-:W-:-:S05]  /*13500*/  @!P1 VIADD R84, R84, 0x19c40 ;  /* 0x00019c4054549836 */ /* 0x000fca0000000000 */
[----:B------:R-:W-:Y:S01]  /*13510*/  @!P1 PRMT R84, RZ, 0x654, R84 ;  /* 0x00000654ff549816 */ /* 0x000fe20000000054 */
[----:B------:R-:W1:Y:S01]  /*13520*/  MUFU.EX2 R28, R28 ;  /* 0x0000001c001c7308 */ /* 0x000e620000000800 */
[----:B0-----:R-:W-:-:S01]  /*13530*/  FADD.FTZ R6, R25, R6 ;  /* 0x0000000619067221 */ /* 0x001fc20000010000 */
[----:B------:R-:W-:Y:S02]  /*13540*/  WARPGROUP.DEPBAR.LE gsb0, 0x0 ;  /* 0x00008000000079c5 */ /* 0x000fe40000010000 */
[----:B------:R-:W-:-:S04]  /*13550*/  WARPGROUP.ARRIVE ;  /* 0x00000000000079c5 */ /* 0x000fc80000000000 */
[----:B------:R-:W0:Y:S01]  /*13560*/  MUFU.EX2 R34, R34 ;  /* 0x0000002200227308 */ /* 0x000e220000000800 */
[----:B--2---:R-:W-:-:S01]  /*13570*/  FADD.FTZ R5, R31, R5 ;  /* 0x000000051f057221 */ /* 0x004fc20000010000 */
[----:B------:R-:W-:Y:S06]  /*13580*/  QGMMA.64x96x32.F32.E4M3.E4M3 R88, R136, gdesc[UR4], R88, gsb0 ;  /* 0x0160000488587df3 */ /* 0x000fec0008000858 */
        /* <DEDUP_REMOVED lines=29> */
[----:B------:R0:W-:Y:S04]  /*13760*/  @!P1 SYNCS.ARRIVE.TRANS64.RED.A1T0 RZ, [R84+URZ], RZ ;  /* 0x000000ff54ff99a7 */ /* 0x0001e8000810043f */
        /* <DEDUP_REMOVED lines=80> */
[----:B-1----:R-:W-:-:S03]  /*13c70*/  FADD.FTZ R6, R15, R6 ;  /* 0x000000060f067221 */ /* 0x002fc60000010000 */
[----:B---3--:R-:W-:Y:S01]  /*13c80*/  FADD.FTZ R5, R81, R5 ;  /* 0x0000000551057221 */ /* 0x008fe20000010000 */
[----:B0-----:R-:W-:Y:S06]  /*13c90*/  @!P0 BRA `(.L_x_9201) ;  /* 0x0000000000048947 */ /* 0x001fec0003800000 */
[----:B------:R-:W-:Y:S01]  /*13ca0*/  BPT.TRAP 0x1 ;  /* 0x000000040000795c */ /* 0x000fe20000300000 */
.L_x_9201:
[----:B------:R-:W2:Y:S01]  /*13cb0*/  LDL R84, [R1+0x30] ;  /* 0x0000300001547983 */ /* 0x000ea20000100800 */
[----:B------:R-:W-:Y:S01]  /*13cc0*/  ISETP.GT.AND P2, PT, R4, R154, PT ;  /* 0x0000009a0400720c */ /* 0x000fe20003f44270 */
[----:B------:R-:W-:Y:S01]  /*13cd0*/  VIADD R153, R153, 0x19c60 ;  /* 0x00019c6099997836 */ /* 0x000fe20000000000 */
        /* <DEDUP_REMOVED lines=85> */
[----:B--2---:R-:W-:-:S04]  /*14230*/  PRMT R153, R84, 0x654, R153 ;  /* 0x0000065454997816 */ /* 0x004fc80000000099 */
[----:B------:R2:W-:Y:S01]  /*14240*/  SYNCS.ARRIVE.TRANS64.RED.A1T0 RZ, [R153+URZ], RZ ;  /* 0x000000ff99ff79a7 */ /* 0x0005e2000810043f */
[----:B------:R-:W-:Y:S05]  /*14250*/  @P2 BRA `(.L_x_9202) ;  /* 0xffffffe000d82947 */ /* 0x000fea000383ffff */
[----:B------:R-:W-:Y:S05]  /*14260*/  BSYNC B1 ;  /* 0x0000000000017941 */ /* 0x000fea0003800000 */
.L_x_9190:
[----:B------:R-:W-:Y:S05]  /*14270*/  BSYNC B0 ;  /* 0x0000000000007941 */ /* 0x000fea0003800000 */
.L_x_9189:
[----:B------:R-:W3:Y:S01]  /*14280*/  LDL R7, [R1+0x28] ;  /* 0x0000280001077983 */ /* 0x000ee20000100800 */
[----:B------:R-:W-:Y:S01]  /*14290*/  BSSY B0, `(.L_x_9203) ;  /* 0x00002fd000007945 */ /* 0x000fe20003800000 */
[----:B---3--:R-:W-:-:S13]  /*142a0*/  ISETP.GE.AND P2, PT, R4, R7, PT ;  /* 0x000000070400720c */ /* 0x008fda0003f46270 */
[----:B------:R-:W-:Y:S05]  /*142b0*/  @!P2 BRA `(.L_x_9204) ;  /* 0x0000002c00e8a947 */ /* 0x000fea0003800000 */
[----:B------:R-:W3:Y:S04]  /*142c0*/  LDL R20, [R1+0x3c] ;  /* 0x00003c0001147983 */ /* 0x000ee80000100800 */
[----:B------:R-:W3:Y:S04]  /*142d0*/  LDL R7, [R1+0x20] ;  /* 0x0000200001077983 */ /* 0x000ee80000100800 */
[----:B------:R-:W4:Y:S04]  /*142e0*/  LDL R15, [R1+0x10] ;  /* 0x00001000010f7983 */ /* 0x000f280000100800 */
[----:B------:R-:W5:Y:S01]  /*142f0*/  LDL R14, [R1+0xc] ;  /* 0x00000c00010e7983 */ /* 0x000f620000100800 */
[----:B------:R-:W-:-:S02]  /*14300*/  IMAD.MOV.U32 R154, RZ, RZ, R0 ;  /* 0x000000ffff9a7224 */ /* 0x000fc400078e0000 */
[----:B--2---:R-:W-:Y:S02]  /*14310*/  IMAD.MOV.U32 R153, RZ, RZ, R3 ;  /* 0x000000ffff997224 */ /* 0x004fe400078e0003 */
[----:B---3--:R-:W-:-:S04]  /*14320*/  IMAD.IADD R7, R7, 0x1, -R20 ;  /* 0x0000000107077824 */ /* 0x008fc800078e0a14 */
[--C-:B----4-:R-:W-:Y:S02]  /*14330*/  IMAD.IADD R152, R15, 0x1, R7.reuse ;  /* 0x000000010f987824 */ /* 0x110fe400078e0207 */
[----:B------:R-:W-:Y:S02]  /*14340*/  IMAD.MOV.U32 R15, RZ, RZ, R22 ;  /* 0x000000ffff0f7224 */ /* 0x000fe400078e0016 */
[----:B-----5:R-:W-:Y:S01]  /*14350*/  IMAD.IADD R7, R14, 0x1, R7 ;  /* 0x000000010e077824 */ /* 0x020fe200078e0207 */
[----:B------:R-:W-:Y:S01]  /*14360*/  LOP3.LUT R3, RZ, R152, RZ, 0x33, !PT ;  /* 0x00000098ff037212 */ /* 0x000fe200078e33ff */
[----:B------:R-:W-:-:S03]  /*14370*/  IMAD.MOV.U32 R14, RZ, RZ, R18 ;  /* 0x000000ffff0e7224 */ /* 0x000fc600078e0012 */
[----:B------:R-:W-:-:S05]  /*14380*/  LOP3.LUT R0, RZ, R7, RZ, 0x33, !PT ;  /* 0x00000007ff007212 */ /* 0x000fca00078e33ff */
[----:B------:R2:W-:Y:S04]  /*14390*/  STL [R1], R0 ;  /* 0x0000000001007387 */ /* 0x0005e80000100800 */
[----:B------:R2:W-:Y:S02]  /*143a0*/  STL [R1+0x4], R3 ;  /* 0x0000040301007387 */ /* 0x0005e40000100800 */
.L_x_9224:
[----:B------:R-:W-:-:S04]  /*143b0*/  ISETP.NE.AND P2, PT, R14, 0x1, PT ;  /* 0x000000010e00780c */ /* 0x000fc80003f45270 */
[----:B------:R-:W-:-:S04]  /*143c0*/  SEL R22, RZ, 0x1, P2 ;  /* 0x00000001ff167807 */ /* 0x000fc80001000000 */
[----:B------:R-:W-:Y:S01]  /*143d0*/  LOP3.LUT R22, R15, R22, RZ, 0x3c, !PT ;  /* 0x000000160f167212 */ /* 0x000fe200078e3cff */
[----:B------:R-:W-:Y:S06]  /*143e0*/  @!P0 BRA `(.L_x_9205) ;  /* 0x0000000000048947 */ /* 0x000fec0003800000 */
[----:B------:R-:W-:Y:S01]  /*143f0*/  BPT.TRAP 0x1 ;  /* 0x000000040000795c */ /* 0x000fe20000300000 */
.L_x_9205:
[----:B------:R-:W-:Y:S01]  /*14400*/  VIADD R18, R14, 0x1 ;  /* 0x000000010e127836 */ /* 0x000fe20000000000 */
[----:B--2---:R-:W-:-:S04]  /*14410*/  SHF.L.U32 R3, R22, 0x1f, RZ ;  /* 0x0000001f16037819 */ /* 0x004fc800000006ff */
[----:B------:R-:W-:-:S04]  /*14420*/  ISETP.NE.AND P2, PT, R18, 0x2, PT ;  /* 0x000000021200780c */ /* 0x000fc80003f45270 */
[----:B------:R-:W-:-:S05]  /*14430*/  SEL R18, R18, RZ, P2 ;  /* 0x000000ff12127207 */ /* 0x000fca0001000000 */
[----:B------:R-:W-:-:S04]  /*14440*/  IMAD R0, R18, 0x8, R17 ;  /* 0x0000000812007824 */ /* 0x000fc800078e0211 */
[----:B------:R2:W3:Y:S01]  /*14450*/  SYNCS.PHASECHK.TRANS64.TRYWAIT P2, [R0+URZ+0x19c30], R3 ;  /* 0x019c3003000075a7 */ /* 0x0004e2000804017f */
[----:B------:R-:W-:Y:S05]  /*14460*/  @!P0 BRA `(.L_x_9206) ;  /* 0x0000000000048947 */ /* 0x000fea0003800000 */
[----:B------:R-:W-:Y:S01]  /*14470*/  BPT.TRAP 0x1 ;  /* 0x000000040000795c */ /* 0x000fe20000300000 */
.L_x_9206:
[----:B------:R-:W0:Y:S01]  /*14480*/  LDL R20, [R1+0x1c] ;  /* 0x00001c0001147983 */ /* 0x000e220000100800 */
[----:B------:R-:W-:Y:S01]  /*14490*/  BSSY B1, `(.L_x_9207) ;  /* 0x0000006000017945 */ /* 0x000fe20003800000 */
[----:B------:R-:W-:Y:S02]  /*144a0*/  IMAD.MOV.U32 R25, RZ, RZ, -0x3ffffff0 ;  /* 0xc0000010ff197424 */ /* 0x000fe400078e00ff */
[----:B0-----:R-:W-:Y:S01]  /*144b0*/  IMAD R24, R18, 0x300, R20 ;  /* 0x0000030012187824 */ /* 0x001fe200078e0214 */
[----:B---3--:R-:W-:Y:S06]  /*144c0*/  @P2 BRA `(.L_x_9208) ;  /* 0x0000000000082947 */ /* 0x008fec0003800000 */
[----:B------:R-:W0:Y:S02]  /*144d0*/  SYNCS.PHASECHK.TRANS64.TRYWAIT P2, [R0+URZ+0x19c30], R3 ;  /* 0x019c3003000075a7 */ /* 0x000e24000804017f */
[----:B0-----:R-:W-:Y:S05]  /*144e0*/  @!P2 BRA `(.L_x_9209) ;  /* 0x000000c80058a947 */ /* 0x001fea0003800000 */
.L_x_9208:
[----:B------:R-:W-:Y:S05]  /*144f0*/  BSYNC B1 ;  /* 0x0000000000017941 */ /* 0x000fea0003800000 */
.L_x_9207:
        /* <DEDUP_REMOVED lines=27> */
.L_x_9210:
[----:B0-2---:R-:W-:Y:S01]  /*146b0*/  SHF.L.U32 R3, R15, 0x1f, RZ ;  /* 0x0000001f0f037819 */ /* 0x005fe200000006ff */
[----:B------:R-:W-:-:S04]  /*146c0*/  IMAD R155, R14, 0x8, R17 ;  /* 0x000000080e9b7824 */ /* 0x000fc800078e0211 */
[----:B------:R0:W1:Y:S01]  /*146d0*/  SYNCS.PHASECHK.TRANS64.TRYWAIT P2, [R155+URZ+0x19c50], R3 ;  /* 0x019c50039b0075a7 */ /* 0x000062000804017f */
[----:B------:R-:W-:Y:S05]  /*146e0*/  @!P0 BRA `(.L_x_9211) ;  /* 0x0000000000048947 */ /* 0x000fea0003800000 */
[----:B------:R-:W-:Y:S01]  /*146f0*/  BPT.TRAP 0x1 ;  /* 0x000000040000795c */ /* 0x000fe20000300000 */
.L_x_9211:
[----:B------:R-:W-:Y:S04]  /*14700*/  BSSY B1, `(.L_x_9212) ;  /* 0x0000004000017945 */ /* 0x000fe80003800000 */
[----:B-1----:R-:W-:Y:S05]  /*14710*/  @P2 BRA `(.L_x_9213) ;  /* 0x0000000000082947 */ /* 0x002fea0003800000 */
[----:B------:R-:W1:Y:S02]  /*14720*/  SYNCS.PHASECHK.TRANS64.TRYWAIT P2, [R155+URZ+0x19c50], R3 ;  /* 0x019c50039b0075a7 */ /* 0x000e64000804017f */
[----:B-1----:R-:W-:Y:S05]  /*14730*/  @!P2 BRA `(.L_x_9214) ;  /* 0x000000c400d8a947 */ /* 0x002fea0003800000 */
.L_x_9213:
[----:B------:R-:W-:Y:S05]  /*14740*/  BSYNC B1 ;  /* 0x0000000000017941 */ /* 0x000fea0003800000 */
.L_x_9212:
[----:B01----:R-:W-:-:S05]  /*14750*/  VIADD R3, R17, 0x3000 ;  /* 0x0000300011037836 */ /* 0x003fca0000000000 */
[----:B------:R-:W-:-:S04]  /*14760*/  SHF.R.U32.HI R3, RZ, 0x4, R3 ;  /* 0x00000004ff037819 */ /* 0x000fc80000011603 */
[----:B------:R-:W-:-:S04]  /*14770*/  LOP3.LUT R3, R3, 0x3fff, RZ, 0xc0, !PT ;  /* 0x00003fff03037812 */ /* 0x000fc800078ec0ff */
[----:B------:R-:W-:Y:S01]  /*14780*/  LOP3.LUT R3, R3, 0x10000, RZ, 0xfc, !PT ;  /* 0x0001000003037812 */ /* 0x000fe200078efcff */
[----:B------:R-:W-:-:S04]  /*14790*/  IMAD.MOV.U32 R15, RZ, RZ, 0x40000040 ;  /* 0x40000040ff0f7424 */ /* 0x000fc800078e00ff */
[----:B------:R-:W-:Y:S01]  /*147a0*/  IMAD R14, R14, 0x300, R3 ;  /* 0x000003000e0e7824 */ /* 0x000fe200078e0203 */
[----:B------:R-:W-:Y:S01]  /*147b0*/  R2UR UR7, R15 ;  /* 0x000000000f0772ca */ /* 0x000fe200000e0000 */
[----:B------:R-:W-:Y:S01]  /*147c0*/  WARPGROUP.ARRIVE ;  /* 0x00000000000079c5 */ /* 0x000fe20000000000 */
[----:B------:R-:W2:Y:S02]  /*147d0*/  LDL R3, [R1+0x20] ;  /* 0x0000200001037983 */ /* 0x000ea40000100800 */
[----:B------:R-:W-:-:S13]  /*147e0*/  R2UR UR6, R14 ;  /* 0x000000000e0672ca */ /* 0x000fda00000e0000 */
[----:B------:R-:W-:Y:S01]  /*147f0*/  QGMMA.64x96x32.F32.E4M3.E4M3 R88, R148, gdesc[UR4], R88, gsb0 ;  /* 0x0160000494587df3 */ /* 0x000fe20008000858 */
[----:B------:R-:W-:Y:S02]  /*14800*/  VIADD R20, R14, 0x2 ;  /* 0x000000020e147836 */ /* 0x000fe40000000000 */
[----:B------:R-:W-:-:S03]  /*14810*/  IMAD.MOV.U32 R21, RZ, RZ, 0x40000040 ;  /* 0x40000040ff157424 */ /* 0x000fc600078e00ff */
[----:B------:R-:W-:Y:S02]  /*14820*/  R2UR UR6, R20 ;  /* 0x00000000140672ca */ /* 0x000fe400000e0000 */
[----:B------:R-:W-:Y:S01]  /*14830*/  R2UR UR7, R21 ;  /* 0x00000000150772ca */ /* 0x000fe200000e0000 */
[----:B------:R-:W-:Y:S01]  /*14840*/  VIADD R20, R14, 0x4 ;  /* 0x000000040e147836 */ /* 0x000fe20000000000 */
[----:B------:R-:W-:Y:S02]  /*14850*/  WARPGROUP.DEPBAR.LE gsb0, 0x0 ;  /* 0x00008000000079c5 */ /* 0x000fe40000010000 */
[----:B------:R-:W3:Y:S01]  /*14860*/  LDL R150, [R1+0x3c] ;  /* 0x00003c0001967983 */ /* 0x000ee20000100800 */
[----:B------:R-:W-:-:S03]  /*14870*/  WARPGROUP.ARRIVE ;  /* 0x00000000000079c5 */ /* 0x000fc60000000000 */
[----:B------:R-:W4:Y:S01]  /*14880*/  LDL R151, [R1+0x10] ;  /* 0x0000100001977983 */ /* 0x000f220000100800 */
[----:B------:R-:W-:Y:S01]  /*14890*/  IMAD.MOV.U32 R21, RZ, RZ, 0x40000040 ;  /* 0x40000040ff157424 */ /* 0x000fe200078e00ff */
[----:B------:R-:W-:-:S09]  /*148a0*/  ULOP3.LUT UR4, URZ, UR42, URZ, 0x33, !UPT ;  /* 0x0000002a3f047292 */ /* 0x000fd2000f8e333f */
[----:B------:R-:W-:Y:S01]  /*148b0*/  QGMMA.64x96x32.F32.E4M3.E4M3 R88, R144, gdesc[UR4], R88, gsb0 ;  /* 0x0160000490587df3 */ /* 0x000fe20008000858 */
[----:B------:R-:W-:Y:S01]  /*148c0*/  R2UR UR6, R20 ;  /* 0x00000000140672ca */ /* 0x000fe200000e0000 */
[----:B------:R-:W-:Y:S01]  /*148d0*/  VIADD R14, R14, 0x6 ;  /* 0x000000060e0e7836 */ /* 0x000fe20000000000 */
[----:B------:R-:W-:Y:S01]  /*148e0*/  R2UR UR7, R21 ;  /* 0x00000000150772ca */ /* 0x000fe200000e0000 */
[----:B------:R-:W-:Y:S02]  /*148f0*/  IMAD.MOV.U32 R15, RZ, RZ, 0x40000040 ;  /* 0x40000040ff0f7424 */ /* 0x000fe400078e00ff */
[----:B------:R-:W-:-:S05]  /*14900*/  @!P1 VIADD R0, R0, 0x19c40 ;  /* 0x00019c4000009836 */ /* 0x000fca0000000000 */
        /* <DEDUP_REMOVED lines=8> */
[----:B------:R-:W-:Y:S03]  /*14990*/  QGMMA.64x96x32.F32.E4M3.E4M3 R88, R136, gdesc[UR4], R88, gsb0 ;  /* 0x0160000488587df3 */ /* 0x000fe60008000858 */
[----:B------:R-:W-:Y:S02]  /*149a0*/  WARPGROUP.DEPBAR.LE gsb0, 0x0 ;  /* 0x00008000000079c5 */ /* 0x000fe40000010000 */
[----:B------:R-:W-:Y:S01]  /*149b0*/  IMAD.SHL.U32 R136, R4, 0x80, RZ ;  /* 0x0000008004887824 */ /* 0x000fe200078e00ff */
[----:B------:R0:W-:Y:S04]  /*149c0*/  @!P1 SYNCS.ARRIVE.TRANS64.RED.A1T0 RZ, [R0+URZ], RZ ;  /* 0x000000ff00ff99a7 */ /* 0x0001e8000810043f */
[----:B--2---:R-:W-:-:S05]  /*149d0*/  IADD3 R3, R3, 0x1, -R136 ;  /* 0x0000000103037810 */ /* 0x004fca0007ffe888 */
[----:B---3--:R-:W-:Y:S02]  /*149e0*/  IMAD.IADD R3, R3, 0x1, -R150 ;  /* 0x0000000103037824 */ /* 0x008fe400078e0a96 */
[----:B------:R-:W1:Y:S02]  /*149f0*/  LDC R150, c[0x0][0x9e4] ;  /* 0x00027900ff967b82 */ /* 0x000e640000000800 */
[----:B------:R-:W-:-:S04]  /*14a00*/  IMAD R20, R156, -0x2, R3 ;  /* 0xfffffffe9c147824 */ /* 0x000fc800078e0203 */
[C---:B------:R-:W-:Y:S02]  /*14a10*/  VIADD R21, R20.reuse, UR39 ;  /* 0x0000002714157c36 */ /* 0x040fe40008000000 */
[----:B------:R-:W-:Y:S02]  /*14a20*/  VIADD R20, R20, UR4 ;  /* 0x0000000414147c36 */ /* 0x000fe40008000000 */
[C---:B----4-:R-:W-:Y:S02]  /*14a30*/  IMAD.IADD R3, R151.reuse, 0x1, R21 ;  /* 0x0000000197037824 */ /* 0x050fe400078e0215 */
[----:B0-----:R-:W-:Y:S01]  /*14a40*/  IMAD.IADD R0, R151, 0x1, R20 ;  /* 0x0000000197007824 */ /* 0x001fe200078e0214 */
[----:B-1----:R-:W-:-:S13]  /*14a50*/  ISETP.GE.AND P6, PT, R150, 0x1, PT ;  /* 0x000000019600780c */ /* 0x002fda0003fc6270 */
[----:B------:R-:W-:Y:S05]  /*14a60*/  @!P6 BRA `(.L_x_9215) ;  /* 0x00000000005ce947 */ /* 0x000fea0003800000 */
        /* <DEDUP_REMOVED lines=12> */
.L_x_9217:
[----:B------:R-:W-:-:S05]  /*14b30*/  IMAD.U32 R137, RZ, RZ, UR36 ;  /* 0x00000024ff897e24 */ /* 0x000fca000f8e00ff */
[----:B------:R-:W-:-:S13]  /*14b40*/  ISETP.NE.AND P2, PT, R137, 0x1, PT ;  /* 0x000000018900780c */ /* 0x000fda0003f45270 */
[----:B------:R-:W0:Y:S02]  /*14b50*/  @P2 LDC.64 R14, c[0x0][0x9e8] ;  /* 0x00027a00ff0e2b82 */ /* 0x000e240000000a00 */
[----:B0-----:R-:W-:-:S04]  /*14b60*/  @P2 IMAD.HI.U32 R138, R152, R14, RZ ;  /* 0x0000000e988a2227 */ /* 0x001fc800078e00ff */
[----:B------:R-:W-:Y:S01]  /*14b70*/  IMAD.MOV.U32 R14, RZ, RZ, R152 ;  /* 0x000000ffff0e7224 */ /* 0x000fe200078e0098 */
[----:B------:R-:W-:-:S07]  /*14b80*/  @P2 SHF.R.U32.HI R14, RZ, R15, R138 ;  /* 0x0000000fff0e2219 */ /* 0x000fce000001168a */
.L_x_9218:
[----:B------:R-:W-:Y:S05]  /*14b90*/  BSYNC B1 ;  /* 0x0000000000017941 */ /* 0x000fea0003800000 */
.L_x_9216:
[----:B------:R-:W-:-:S04]  /*14ba0*/  IMAD R14, R14, R137, -R136 ;  /* 0x000000890e0e7224 */ /* 0x000fc800078e0a88 */
[----:B------:R-:W-:-:S05]  /*14bb0*/  IMAD R14, R156, -0x2, R14 ;  /* 0xfffffffe9c0e7824 */ /* 0x000fca00078e020e */
[----:B------:R-:W-:Y:S02]  /*14bc0*/  VIMNMX R0, R0, R14, !PT ;  /* 0x0000000e00007248 */ /* 0x000fe40007fe0100 */
[----:B------:R-:W-:-:S07]  /*14bd0*/  VIADDMNMX R3, R14, R137, R3, PT ;  /* 0x000000890e037246 */ /* 0x000fce0003800103 */
.L_x_9215:
        /* <DEDUP_REMOVED lines=113> */
.L_x_9221:
[----:B------:R-:W-:Y:S02]  /*152f0*/  IMAD.U32 R0, RZ, RZ, UR36 ;  /* 0x00000024ff007e24 */ /* 0x000fe4000f8e00ff */
[----:B------:R-:W-:-:S03]  /*15300*/  IMAD.MOV.U32 R3, RZ, RZ, R7 ;  /* 0x000000ffff037224 */ /* 0x000fc600078e0007 */
[----:B------:R-:W-:-:S13]  /*15310*/  ISETP.NE.AND P3, PT, R0, 0x1, PT ;  /* 0x000000010000780c */ /* 0x000fda0003f65270 */
[----:B------:R-:W0:Y:S02]  /*15320*/  @P3 LDC.64 R14, c[0x0][0x9e8] ;  /* 0x00027a00ff0e3b82 */ /* 0x000e240000000a00 */
[----:B0-----:R-:W-:-:S05]  /*15330*/  @P3 IMAD.HI.U32 R14, R7, R14, RZ ;  /* 0x0000000e070e3227 */ /* 0x001fca00078e00ff */
[----:B------:R-:W-:-:S07]  /*15340*/  @P3 SHF.R.U32.HI R3, RZ, R15, R14 ;  /* 0x0000000fff033219 */ /* 0x000fce000001160e */
.L_x_9222:
[----:B------:R-:W-:Y:S05]  /*15350*/  BSYNC B1 ;  /* 0x0000000000017941 */ /* 0x000fea0003800000 */
.L_x_9220:
[----:B------:R-:W-:-:S04]  /*15360*/  IMAD R136, R3, R0, -R136 ;  /* 0x0000000003887224 */ /* 0x000fc800078e0a88 */
[----:B------:R-:W-:-:S05]  /*15370*/  IMAD R136, R156, -0x2, R136 ;  /* 0xfffffffe9c887824 */ /* 0x000fca00078e0288 */
[----:B------:R-:W-:Y:S02]  /*15380*/  VIMNMX R20, R20, R136, !PT ;  /* 0x0000008814147248 */ /* 0x000fe40007fe0100 */
[----:B------:R-:W-:-:S07]  /*15390*/  VIADDMNMX R21, R136, R0, R21, PT ;  /* 0x0000000088157246 */ /* 0x000fce0003800115 */
.L_x_9219:
[----:B------:R-:W-:Y:S02]  /*153a0*/  FMNMX.FTZ R0, R24, R153, !PT ;  /* 0x0000009918007209 */ /* 0x000fe40007810000 */
[C---:B------:R-:W-:Y:S02]  /*153b0*/  ISETP.GT.AND P5, PT, R20.reuse, 0x1, P2 ;  /* 0x000000011400780c */ /* 0x040fe400017a4270 */
[----:B------:R-:W-:Y:S02]  /*153c0*/  FMNMX.FTZ R0, R25, R0, !PT ;  /* 0x0000000019007209 */ /* 0x000fe40007810000 */
[----:B------:R-:W-:Y:S02]  /*153d0*/  ISETP.GT.AND P3, PT, R20, 0x8, P2 ;  /* 0x000000081400780c */ /* 0x000fe40001764270 */
        /* <DEDUP_REMOVED lines=15> */
[----:B------:R-:W-:Y:S02]  /*154d0*/  ISETP.GT.AND P5, PT, R20, 0x10, P2 ;  /* 0x000000101400780c */ /* 0x000fe400017a4270 */
        /* <DEDUP_REMOVED lines=29> */
[----:B------:R-:W-:Y:S02]  /*156b0*/  LOP3.LUT R16, R16, 0xbfffffff, RZ, 0xc0, !PT ;  /* 0xbfffffff10107812 */ /* 0x000fe400078ec0ff */
[----:B------:R-:W-:Y:S02]  /*156c0*/  FMNMX.FTZ R0, R73, R0, !PT ;  /* 0x0000000049007209 */ /* 0x000fe40007810000 */
[----:B------:R-:W-:Y:S02]  /*156d0*/  FSEL R39, R39, -INF , !P5 ;  /* 0xff80000027277808 */ /* 0x000fe40006800000 */
[----:B------:R-:W-:Y:S02]  /*156e0*/  FMNMX.FTZ R0, R76, R0, !PT ;  /* 0x000000004c007209 */ /* 0x000fe40007810000 */
[----:B------:R-:W-:-:S02]  /*156f0*/  FSEL R42, R42, -INF , !P3 ;  /* 0xff8000002a2a7808 */ /* 0x000fc40005800000 */
[----:B------:R-:W-:Y:S02]  /*15700*/  FMNMX.FTZ R0, R77, R0, !PT ;  /* 0x000000004d007209 */ /* 0x000fe40007810000 */
[----:B------:R-:W-:Y:S02]  /*15710*/  FSEL R43, R43, -INF , !P4 ;  /* 0xff8000002b2b7808 */ /* 0x000fe40006000000 */
[----:B------:R-:W-:Y:S02]  /*15720*/  FMNMX.FTZ R0, R80, R0, !PT ;  /* 0x0000000050007209 */ /* 0x000fe40007810000 */
[C---:B------:R-:W-:Y:S02]  /*15730*/  ISETP.GT.AND P5, PT, R20.reuse, 0x28, P2 ;  /* 0x000000281400780c */ /* 0x040fe400017a4270 */
[C---:B------:R-:W-:Y:S02]  /*15740*/  ISETP.GT.AND P3, PT, R20.reuse, 0x29, P2 ;  /* 0x000000291400780c */ /* 0x040fe40001764270 */
[----:B------:R-:W-:-:S02]  /*15750*/  ISETP.GT.AND P4, PT, R20, 0x30, P2 ;  /* 0x000000301400780c */ /* 0x000fc40001784270 */
[----:B------:R-:W-:Y:S02]  /*15760*/  FMNMX.FTZ R0, R81, R0, !PT ;  /* 0x0000000051007209 */ /* 0x000fe40007810000 */
[----:B------:R-:W-:Y:S02]  /*15770*/  @P0 LOP3.LUT R16, R16, 0x40000000, RZ, 0xfc, !PT ;  /* 0x4000000010100812 */ /* 0x000fe400078efcff */
[C---:B------:R-:W-:Y:S02]  /*15780*/  ISETP.LT.OR P5, PT, R21.reuse, 0x29, P5 ;  /* 0x000000291500780c */ /* 0x040fe40002fa1670 */
[C---:B------:R-:W-:Y:S02]  /*15790*/  ISETP.LT.OR P3, PT, R21.reuse, 0x2a, P3 ;  /* 0x0000002a1500780c */ /* 0x040fe40001f61670 */
[----:B------:R-:W-:Y:S02]  /*157a0*/  ISETP.LT.OR P4, PT, R21, 0x31, P4 ;  /* 0x000000311500780c */ /* 0x000fe40002781670 */
[----:B------:R-:W-:-:S02]  /*157b0*/  FMNMX.FTZ R0, R84, R0, !PT ;  /* 0x0000000054007209 */ /* 0x000fc40007810000 */
[----:B------:R-:W-:Y:S02]  /*157c0*/  LOP3.LUT R16, R16, 0xdfffffff, RZ, 0xc0, !PT ;  /* 0xdfffffff10107812 */ /* 0x000fe400078ec0ff */
[----:B------:R-:W-:Y:S02]  /*157d0*/  FSEL R46, R46, -INF , !P5 ;  /* 0xff8000002e2e7808 */ /* 0x000fe40006800000 */
[----:B------:R-:W-:Y:S02]  /*157e0*/  FSEL R47, R47, -INF , !P3 ;  /* 0xff8000002f2f7808 */ /* 0x000fe40005800000 */
[----:B------:R-:W-:Y:S02]  /*157f0*/  FSEL R50, R50, -INF , !P4 ;  /* 0xff80000032327808 */ /* 0x000fe40006000000 */
[----:B------:R-:W-:Y:S02]  /*15800*/  FMNMX.FTZ R0, R85, R0, !PT ;  /* 0x0000000055007209 */ /* 0x000fe40007810000 */
[----:B------:R-:W-:-:S02]  /*15810*/  @P1 LOP3.LUT R16, R16, 0x20000000, RZ, 0xfc, !PT ;  /* 0x2000000010101812 */ /* 0x000fc400078efcff */
[C---:B------:R-:W-:Y:S01]  /*15820*/  ISETP.GT.AND P5, PT, R20.reuse, 0x31, P2 ;  /* 0x000000311400780c */ /* 0x040fe200017a4270 */
[----:B------:R-:W0:Y:S01]  /*15830*/  SHFL.BFLY PT, R3, R0, 0x2, 0x1f ;  /* 0x0c401f0000037f89 */ /* 0x000e2200000e0000 */
[C---:B------:R-:W-:Y:S02]  /*15840*/  ISETP.GT.AND P3, PT, R20.reuse, 0x38, P2 ;  /* 0x000000381400780c */ /* 0x040fe40001764270 */
[C---:B------:R-:W-:Y:S02]  /*15850*/  ISETP.GT.AND P4, PT, R20.reuse, 0x39, P2 ;  /* 0x000000391400780c */ /* 0x040fe40001784270 */
[----:B------:R-:W-:Y:S02]  /*15860*/  ISETP.GT.AND P1, PT, R20, 0x78, P2 ;  /* 0x000000781400780c */ /* 0x000fe40001724270 */
        /* <DEDUP_REMOVED lines=9> */
[----:B------:R-:W-:Y:S02]  /*15900*/  LOP3.LUT R16, R16, 0xfffffffd, RZ, 0xc0, !PT ;  /* 0xfffffffd10107812 */ /* 0x000fe400078ec0ff */
[C---:B------:R-:W-:Y:S02]  /*15910*/  ISETP.LT.OR P5, PT, R21.reuse, 0x41, P5 ;  /* 0x000000411500780c */ /* 0x040fe40002fa1670 */
[C---:B------:R-:W-:Y:S02]  /*15920*/  ISETP.LT.OR P3, PT, R21.reuse, 0x42, P3 ;  /* 0x000000421500780c */ /* 0x040fe40001f61670 */
[----:B------:R-:W-:Y:S02]  /*15930*/  ISETP.LT.OR P4, PT, R21, 0x49, P4 ;  /* 0x000000491500780c */ /* 0x000fe40002781670 */
[----:B------:R-:W-:-:S02]  /*15940*/  @P1 LOP3.LUT R16, R16, 0x2, RZ, 0xfc, !PT ;  /* 0x0000000210101812 */ /* 0x000fc400078efcff */
[----:B------:R-:W-:Y:S02]  /*15950*/  ISETP.GT.AND P1, PT, R20, RZ, P2 ;  /* 0x000000ff1400720c */ /* 0x000fe40001724270 */
        /* <DEDUP_REMOVED lines=9> */
[----:B------:R-:W-:Y:S02]  /*159f0*/  LOP3.LUT R16, R16, 0xffffffdf, RZ, 0xc0, !PT ;  /* 0xffffffdf10107812 */ /* 0x000fe400078ec0ff */
[----:B------:R-:W-:-:S02]  /*15a00*/  FSEL R63, R63, -INF , !P5 ;  /* 0xff8000003f3f7808 */ /* 0x000fc40006800000 */
[----:B------:R-:W-:Y:S02]  /*15a10*/  FSEL R66, R66, -INF , !P3 ;  /* 0xff80000042427808 */ /* 0x000fe40005800000 */
[----:B------:R-:W-:Y:S02]  /*15a20*/  FSEL R67, R67, -INF , !P4 ;  /* 0xff80000043437808 */ /* 0x000fe40006000000 */
[C---:B------:R-:W-:Y:S02]  /*15a30*/  ISETP.GT.AND P5, PT, R20.reuse, 0x58, P2 ;  /* 0x000000581400780c */ /* 0x040fe400017a4270 */
[C---:B------:R-:W-:Y:S02]  /*15a40*/  ISETP.GT.AND P3, PT, R20.reuse, 0x59, P2 ;  /* 0x000000591400780c */ /* 0x040fe40001764270 */
[----:B------:R-:W-:Y:S02]  /*15a50*/  ISETP.GT.AND P4, PT, R20, 0x60, P2 ;  /* 0x000000601400780c */ /* 0x000fe40001784270 */
[----:B------:R-:W-:-:S02]  /*15a60*/  @P1 LOP3.LUT R16, R16, 0x20, RZ, 0xfc, !PT ;  /* 0x0000002010101812 */ /* 0x000fc400078efcff */
[----:B0-----:R-:W-:Y:S02]  /*15a70*/  FMNMX.FTZ R3, R0, R3, !PT ;  /* 0x0000000300037209 */ /* 0x001fe40007810000 */
[----:B------:R-:W-:Y:S02]  /*15a80*/  ISETP.GT.AND P1, PT, R20, 0x79, P2 ;  /* 0x000000791400780c */ /* 0x000fe40001724270 */
[C---:B------:R-:W-:Y:S01]  /*15a90*/  ISETP.LT.OR P5, PT, R21.reuse, 0x59, P5 ;  /* 0x000000591500780c */ /* 0x040fe20002fa1670 */
[----:B------:R-:W0:Y:S01]  /*15aa0*/  SHFL.BFLY PT, R0, R3, 0x1, 0x1f ;  /* 0x0c201f0003007f89 */ /* 0x000e2200000e0000 */
[C---:B------:R-:W-:Y:S02]  /*15ab0*/  ISETP.LT.OR P3, PT, R21.reuse, 0x5a, P3 ;  /* 0x0000005a1500780c */ /* 0x040fe40001f61670 */
[----:B------:R-:W-:Y:S02]  /*15ac0*/  ISETP.LT.OR P4, PT, R21, 0x61, P4 ;  /* 0x000000611500780c */ /* 0x000fe40002781670 */
        /* <DEDUP_REMOVED lines=8> */
[C---:B------:R-:W-:Y:S02]  /*15b50*/  LOP3.LUT P2, RZ, R16.reuse, 0x2, RZ, 0xc0, !PT ;  /* 0x0000000210ff7812 */ /* 0x040fe4000784c0ff */
[----:B------:R-:W-:Y:S02]  /*15b60*/  LOP3.LUT R16, R16, 0xfffffff7, RZ, 0xc0, !PT ;  /* 0xfffffff710107812 */ /* 0x000fe400078ec0ff */
[----:B0-----:R-:W-:Y:S02]  /*15b70*/  FMNMX.FTZ R3, R3, R0, !PT ;  /* 0x0000000003037209 */ /* 0x001fe40007810000 */
[----:B------:R-:W-:Y:S02]  /*15b80*/  @P1 LOP3.LUT R16, R16, 0x8, RZ, 0xfc, !PT ;  /* 0x0000000810101812 */ /* 0x000fe400078efcff */
[----:B------:R-:W-:Y:S01]  /*15b90*/  ISETP.LT.OR P1, PT, R21, 0x69, P3 ;  /* 0x000000691500780c */ /* 0x000fe20001f21670 */
[----:B------:R-:W-:-:S01]  /*15ba0*/  FFMA.FTZ R15, R2, R3, -8 ;  /* 0xc1000000020f7423 */ /* 0x000fc20000010003 */
[----:B------:R-:W-:-:S02]  /*15bb0*/  LOP3.LUT P3, RZ, R16, 0x20, RZ, 0xc0, !PT ;  /* 0x0000002010ff7812 */ /* 0x000fc4000786c0ff */
[C---:B------:R-:W-:Y:S02]  /*15bc0*/  ISETP.LT.OR P0, PT, R21.reuse, 0x62, P0 ;  /* 0x000000621500780c */ /* 0x040fe40000701670 */
[C---:B------:R-:W-:Y:S02]  /*15bd0*/  ISETP.LT.OR P3, PT, R21.reuse, 0x1, P3 ;  /* 0x000000011500780c */ /* 0x040fe40001f61670 */
[----:B------:R-:W-:Y:S02]  /*15be0*/  LOP3.LUT R16, R16, 0xffffffbf, RZ, 0xc0, !PT ;  /* 0xffffffbf10107812 */ /* 0x000fe400078ec0ff */
[----:B------:R-:W-:Y:S02]  /*15bf0*/  FSEL R26, R26, -INF , !P3 ;  /* 0xff8000001a1a7808 */ /* 0x000fe40005800000 */
[----:B------:R-:W-:Y:S02]  /*15c00*/  ISETP.LT.OR P6, PT, R21, 0x72, P6 ;  /* 0x000000721500780c */ /* 0x000fe400037c1670 */
[----:B------:R-:W-:-:S02]  /*15c10*/  FMNMX.FTZ R0, R26, R154, !PT ;  /* 0x0000009a1a007209 */ /* 0x000fc40007810000 */
[----:B------:R-:W-:Y:S02]  /*15c20*/  ISETP.LT.OR P2, PT, R21, 0x79, P2 ;  /* 0x000000791500780c */ /* 0x000fe40001741670 */
[----:B------:R-:W-:Y:S02]  /*15c30*/  FMNMX.FTZ R0, R27, R0, !PT ;  /* 0x000000001b007209 */ /* 0x000fe40007810000 */
[----:B------:R-:W-:Y:S02]  /*15c40*/  @P0 LOP3.LUT R16, R16, 0x40, RZ, 0xfc, !PT ;  /* 0x0000004010100812 */ /* 0x000fe400078efcff */
[----:B------:R-:W-:Y:S02]  /*15c50*/  FMNMX.FTZ R0, R30, R0, !PT ;  /* 0x000000001e007209 */ /* 0x000fe40007810000 */
[----:B------:R-:W-:Y:S02]  /*15c60*/  ISETP.LT.OR P0, PT, R21, 0x6a, P4 ;  /* 0x0000006a1500780c */ /* 0x000fe40002701670 */
[----:B------:R-:W-:-:S02]  /*15c70*/  FMNMX.FTZ R0, R31, R0, !PT ;  /* 0x000000001f007209 */ /* 0x000fc40007810000 */
[----:B------:R-:W-:Y:S02]  /*15c80*/  LOP3.LUT R16, R16, 0xffffffef, RZ, 0xc0, !PT ;  /* 0xffffffef10107812 */ /* 0x000fe400078ec0ff */
[----:B------:R-:W-:Y:S02]  /*15c90*/  FMNMX.FTZ R0, R34, R0, !PT ;  /* 0x0000000022007209 */ /* 0x000fe40007810000 */
[----:B------:R-:W-:Y:S02]  /*15ca0*/  @P1 LOP3.LUT R16, R16, 0x10, RZ, 0xfc, !PT ;  /* 0x0000001010101812 */ /* 0x000fe400078efcff */
[----:B------:R-:W-:Y:S02]  /*15cb0*/  FMNMX.FTZ R0, R35, R0, !PT ;  /* 0x0000000023007209 */ /* 0x000fe40007810000 */
[----:B------:R-:W-:Y:S02]  /*15cc0*/  LOP3.LUT P4, RZ, R16, 0x8, RZ, 0xc0, !PT ;  /* 0x0000000810ff7812 */ /* 0x000fe4000788c0ff */
[----:B------:R-:W-:-:S02]  /*15cd0*/  FMNMX.FTZ R0, R38, R0, !PT ;  /* 0x0000000026007209 */ /* 0x000fc40007810000 */
[----:B------:R-:W-:Y:S02]  /*15ce0*/  LOP3.LUT R16, R16, 0x7fffffff, RZ, 0xc0, !PT ;  /* 0x7fffffff10107812 */ /* 0x000fe400078ec0ff */
[----:B------:R-:W-:Y:S02]  /*15cf0*/  FMNMX.FTZ R0, R39, R0, !PT ;  /* 0x0000000027007209 */ /* 0x000fe40007810000 */
[----:B------:R-:W-:Y:S02]  /*15d00*/  @P0 LOP3.LUT R16, R16, 0x80000000, RZ, 0xfc, !PT ;  /* 0x8000000010100812 */ /* 0x000fe400078efcff */
[----:B------:R-:W-:Y:S02]  /*15d10*/  FMNMX.FTZ R0, R42, R0, !PT ;  /* 0x000000002a007209 */ /* 0x000fe40007810000 */
[----:B------:R-:W-:Y:S02]  /*15d20*/  ISETP.LT.OR P1, PT, R21, 0x71, P5 ;  /* 0x000000711500780c */ /* 0x000fe40002f21670 */
[----:B------:R-:W-:-:S02]  /*15d30*/  FMNMX.FTZ R0, R43, R0, !PT ;  /* 0x000000002b007209 */ /* 0x000fc40007810000 */
[----:B------:R-:W-:Y:S02]  /*15d40*/  FSETP.NEU.FTZ.AND P5, PT, R3, -INF , PT ;  /* 0xff8000000300780b */ /* 0x000fe40003fbd000 */
[----:B------:R-:W-:Y:S02]  /*15d50*/  FMNMX.FTZ R0, R46, R0, !PT ;  /* 0x000000002e007209 */ /* 0x000fe40007810000 */
[----:B------:R-:W-:Y:S02]  /*15d60*/  LOP3.LUT P0, RZ, R16, 0x40, RZ, 0xc0, !PT ;  /* 0x0000004010ff7812 */ /* 0x000fe4000780c0ff */
[----:B------:R-:W-:Y:S02]  /*15d70*/  FMNMX.FTZ R0, R47, R0, !PT ;  /* 0x000000002f007209 */ /* 0x000fe40007810000 */
[----:B------:R-:W-:Y:S02]  /*15d80*/  FSEL R14, R3, RZ, P5 ;  /* 0x000000ff030e7208 */ /* 0x000fe40002800000 */
[----:B------:R-:W-:-:S02]  /*15d90*/  FMNMX.FTZ R0, R50, R0, !PT ;  /* 0x0000000032007209 */ /* 0x000fc40007810000 */
[----:B------:R-:W-:Y:S01]  /*15da0*/  FSEL R15, R15, RZ, P5 ;  /* 0x000000ff0f0f7208 */ /* 0x000fe20002800000 */
[----:B------:R-:W-:Y:S01]  /*15db0*/  FADD.FTZ R14, -R14, R153 ;  /* 0x000000990e0e7221 */ /* 0x000fe20000010100 */
[----:B------:R-:W-:Y:S02]  /*15dc0*/  FMNMX.FTZ R0, R51, R0, !PT ;  /* 0x0000000033007209 */ /* 0x000fe40007810000 */
[----:B------:R-:W-:Y:S01]  /*15dd0*/  LOP3.LUT P5, RZ, R16, 0x10, RZ, 0xc0, !PT ;  /* 0x0000001010ff7812 */ /* 0x000fe200078ac0ff */
[----:B------:R-:W-:-:S01]  /*15de0*/  FFMA.FTZ R24, R2, R24, -R15 ;  /* 0x0000001802187223 */ /* 0x000fc2000001080f */
[----:B------:R-:W-:Y:S01]  /*15df0*/  FMNMX.FTZ R0, R54, R0, !PT ;  /* 0x0000000036007209 */ /* 0x000fe20007810000 */
[C---:B------:R-:W-:Y:S01]  /*15e00*/  FMUL.FTZ R14, R2.reuse, R14 ;  /* 0x0000000e020e7220 */ /* 0x040fe20000410000 */
[----:B------:R-:W-:Y:S01]  /*15e10*/  FSEL R75, R75, -INF , !P0 ;  /* 0xff8000004b4b7808 */ /* 0x000fe20004000000 */
[----:B------:R-:W-:-:S01]  /*15e20*/  FFMA.FTZ R25, R2, R25, -R15 ;  /* 0x0000001902197223 */ /* 0x000fc2000001080f */
[----:B------:R-:W-:Y:S01]  /*15e30*/  FMNMX.FTZ R0, R55, R0, !PT ;  /* 0x0000000037007209 */ /* 0x000fe20007810000 */
[----:B------:R-:W-:Y:S01]  /*15e40*/  MUFU.EX2 R24, R24 ;  /* 0x0000001800187308 */ /* 0x000fe20000000800 */
[----:B------:R-:W-:Y:S01]  /*15e50*/  LOP3.LUT P0, RZ, R16, 0x80000000, RZ, 0xc0, !PT ;  /* 0x8000000010ff7812 */ /* 0x000fe2000780c0ff */
[--C-:B------:R-:W-:Y:S01]  /*15e60*/  FFMA.FTZ R28, R2, R28, -R15.reuse ;  /* 0x0000001c021c7223 */ /* 0x100fe2000001080f */
[----:B------:R-:W-:Y:S01]  /*15e70*/  FMNMX.FTZ R0, R58, R0, !PT ;  /* 0x000000003a007209 */ /* 0x000fe20007810000 */
[--C-:B------:R-:W-:Y:S01]  /*15e80*/  FFMA.FTZ R29, R2, R29, -R15.reuse ;  /* 0x0000001d021d7223 */ /* 0x100fe2000001080f */
[----:B------:R-:W-:Y:S01]  /*15e90*/  FSEL R78, R78, -INF , !P5 ;  /* 0xff8000004e4e7808 */ /* 0x000fe20006800000 */
[C-C-:B------:R-:W-:Y:S01]  /*15ea0*/  FFMA.FTZ R32, R2.reuse, R32, -R15.reuse ;  /* 0x0000002002207223 */ /* 0x140fe2000001080f */
[----:B------:R-:W-:Y:S01]  /*15eb0*/  FMNMX.FTZ R0, R59, R0, !PT ;  /* 0x000000003b007209 */ /* 0x000fe20007810000 */
[----:B------:R-:W0:Y:S01]  /*15ec0*/  MUFU.EX2 R14, R14 ;  /* 0x0000000e000e7308 */ /* 0x000e220000000800 */
[----:B------:R-:W-:Y:S01]  /*15ed0*/  FSEL R79, R79, -INF , !P0 ;  /* 0xff8000004f4f7808 */ /* 0x000fe20004000000 */
[--C-:B------:R-:W-:Y:S01]  /*15ee0*/  FFMA.FTZ R33, R2, R33, -R15.reuse ;  /* 0x0000002102217223 */ /* 0x100fe2000001080f */
[----:B------:R-:W-:Y:S01]  /*15ef0*/  FMNMX.FTZ R0, R62, R0, !PT ;  /* 0x000000003e007209 */ /* 0x000fe20007810000 */
[--C-:B------:R-:W-:Y:S01]  /*15f00*/  FFMA.FTZ R36, R2, R36, -R15.reuse ;  /* 0x0000002402247223 */ /* 0x100fe2000001080f */
[----:B------:R-:W-:Y:S01]  /*15f10*/  FSEL R82, R82, -INF , !P1 ;  /* 0xff80000052527808 */ /* 0x000fe20004800000 */
[C-C-:B------:R-:W-:Y:S01]  /*15f20*/  FFMA.FTZ R37, R2.reuse, R37, -R15.reuse ;  /* 0x0000002502257223 */ /* 0x140fe2000001080f */
[----:B------:R-:W-:Y:S01]  /*15f30*/  FMNMX.FTZ R0, R63, R0, !PT ;  /* 0x000000003f007209 */ /* 0x000fe20007810000 */
[----:B------:R-:W1:Y:S01]  /*15f40*/  MUFU.EX2 R25, R25 ;  /* 0x0000001900197308 */ /* 0x000e620000000800 */
[----:B------:R-:W-:Y:S01]  /*15f50*/  FSEL R83, R83, -INF , !P6 ;  /* 0xff80000053537808 */ /* 0x000fe20007000000 */
[--C-:B------:R-:W-:Y:S01]  /*15f60*/  FFMA.FTZ R40, R2, R40, -R15.reuse ;  /* 0x0000002802287223 */ /* 0x100fe2000001080f */
[----:B------:R-:W-:Y:S01]  /*15f70*/  FMNMX.FTZ R0, R66, R0, !PT ;  /* 0x0000000042007209 */ /* 0x000fe20007810000 */
[C-C-:B------:R-:W-:Y:S01]  /*15f80*/  FFMA.FTZ R41, R2.reuse, R41, -R15.reuse ;  /* 0x0000002902297223 */ /* 0x140fe2000001080f */
[----:B------:R-:W-:Y:S01]  /*15f90*/  ISETP.LT.OR P4, PT, R21, 0x7a, P4 ;  /* 0x0000007a1500780c */ /* 0x000fe20002781670 */
[--C-:B------:R-:W-:Y:S01]  /*15fa0*/  FFMA.FTZ R44, R2, R44, -R15.reuse ;  /* 0x0000002c022c7223 */ /* 0x100fe2000001080f */
[----:B------:R-:W-:Y:S01]  /*15fb0*/  FMNMX.FTZ R0, R67, R0, !PT ;  /* 0x0000000043007209 */ /* 0x000fe20007810000 */
[----:B------:R-:W-:Y:S01]  /*15fc0*/  MUFU.EX2 R28, R28 ;  /* 0x0000001c001c7308 */ /* 0x000fe20000000800 */
[----:B------:R-:W-:Y:S01]  /*15fd0*/  FSEL R86, R86, -INF , !P2 ;  /* 0xff80000056567808 */ /* 0x000fe20005000000 */
[----:B0-----:R-:W-:Y:S01]  /*15fe0*/  FFMA.FTZ R6, R14, R6, R24 ;  /* 0x000000060e067223 */ /* 0x001fe20000010018 */
[----:B------:R-:W-:Y:S01]  /*15ff0*/  FMNMX.FTZ R0, R70, R0, !PT ;  /* 0x0000000046007209 */ /* 0x000fe20007810000 */
[C-C-:B------:R-:W-:Y:S01]  /*16000*/  FFMA.FTZ R45, R2.reuse, R45, -R15.reuse ;  /* 0x0000002d022d7223 */ /* 0x140fe2000001080f */
[----:B------:R-:W-:Y:S01]  /*16010*/  FSEL R87, R87, -INF , !P4 ;  /* 0xff80000057577808 */ /* 0x000fe20006000000 */
[C-C-:B------:R-:W-:Y:S01]  /*16020*/  FFMA.FTZ R48, R2.reuse, R48, -R15.reuse ;  /* 0x0000003002307223 */ /* 0x140fe2000001080f */
[----:B------:R-:W-:Y:S01]  /*16030*/  FMNMX.FTZ R0, R71, R0, !PT ;  /* 0x0000000047007209 */ /* 0x000fe20007810000 */
[----:B------:R-:W-:Y:S01]  /*16040*/  MUFU.EX2 R29, R29 ;  /* 0x0000001d001d7308 */ /* 0x000fe20000000800 */
[----:B------:R-:W-:-:S01]  /*16050*/  FFMA.FTZ R49, R2, R49, -R15 ;  /* 0x0000003102317223 */ /* 0x000fc2000001080f */
[--C-:B------:R-:W-:Y:S01]  /*16060*/  FFMA.FTZ R52, R2, R52, -R15.reuse ;  /* 0x0000003402347223 */ /* 0x100fe2000001080f */
[----:B------:R-:W-:Y:S01]  /*16070*/  FMNMX.FTZ R0, R74, R0, !PT ;  /* 0x000000004a007209 */ /* 0x000fe20007810000 */
[C-C-:B------:R-:W-:Y:S01]  /*16080*/  FFMA.FTZ R53, R2.reuse, R53, -R15.reuse ;  /* 0x0000003502357223 */ /* 0x140fe2000001080f */
[----:B------:R-:W-:-:S01]  /*16090*/  FFMA.FTZ R56, R2, R56, -R15 ;  /* 0x0000003802387223 */ /* 0x000fc2000001080f */
        /* <DEDUP_REMOVED lines=22> */
[----:B------:R-:W-:Y:S01]  /*16200*/  FFMA.FTZ R15, R2, R85, -R15 ;  /* 0x00000055020f7223 */ /* 0x000fe2000001080f */
[----:B-1----:R-:W-:-:S01]  /*16210*/  FADD.FTZ R6, R25, R6 ;  /* 0x0000000619067221 */ /* 0x002fc20000010000 */
[----:B------:R-:W-:-:S02]  /*16220*/  LOP3.LUT P0, RZ, R16, 0x40000000, RZ, 0xc0, !PT ;  /* 0x4000000010ff7812 */ /* 0x000fc4000780c0ff */
[----:B------:R-:W-:Y:S02]  /*16230*/  FMNMX.FTZ R0, R87, R0, !PT ;  /* 0x0000000057007209 */ /* 0x000fe40007810000 */
[----:B------:R-:W-:Y:S01]  /*16240*/  MUFU.EX2 R36, R36 ;  /* 0x0000002400247308 */ /* 0x000fe20000000800 */
[----:B------:R-:W-:Y:S02]  /*16250*/  LOP3.LUT P1, RZ, R16, 0x20000000, RZ, 0xc0, !PT ;  /* 0x2000000010ff7812 */ /* 0x000fe4000782c0ff */
        /* <DEDUP_REMOVED lines=11> */
[----:B------:R-:W-:Y:S01]  /*16310*/  FSETP.NEU.FTZ.AND P2, PT, R0, -INF , PT ;  /* 0xff8000000000780b */ /* 0x000fe20003f5d000 */
[----:B------:R-:W-:-:S03]  /*16320*/  FFMA.FTZ R21, R2, R0, -8 ;  /* 0xc100000002157423 */ /* 0x000fc60000010000 */
[----:B------:R-:W-:-:S03]  /*16330*/  FSEL R20, R0, RZ, P2 ;  /* 0x000000ff00147208 */ /* 0x000fc60001000000 */
[----:B------:R-:W-:Y:S01]  /*16340*/  MUFU.EX2 R52, R52 ;  /* 0x0000003400347308 */ /* 0x000fe20000000800 */
[----:B------:R-:W-:Y:S01]  /*16350*/  FSEL R21, R21, RZ, P2 ;  /* 0x000000ff15157208 */ /* 0x000fe20001000000 */
[----:B------:R-:W-:-:S04]  /*16360*/  FADD.FTZ R20, -R20, R154 ;  /* 0x0000009a14147221 */ /* 0x000fc80000010100 */
[C-C-:B------:R-:W-:Y:S01]  /*16370*/  FFMA.FTZ R26, R2.reuse, R26, -R21.reuse ;  /* 0x0000001a021a7223 */ /* 0x140fe20000010815 */
[----:B------:R-:W-:-:S01]  /*16380*/  FFMA.FTZ R27, R2, R27, -R21 ;  /* 0x0000001b021b7223 */ /* 0x000fc20000010815 */
[C---:B------:R-:W-:Y:S01]  /*16390*/  FMUL.FTZ R20, R2.reuse, R20 ;  /* 0x0000001402147220 */ /* 0x040fe20000410000 */
        /* <DEDUP_REMOVED lines=144> */
.L_x_9223:
[----:B------:R-:W2:Y:S01]  /*16ca0*/  LDL R85, [R1+0x30] ;  /* 0x0000300001557983 */ /* 0x000ea20000100800 */
[----:B------:R-:W-:-:S05]  /*16cb0*/  VIADD R155, R155, 0x19c60 ;  /* 0x00019c609b9b7836 */ /* 0x000fca0000000000 */
[----:B--2---:R-:W-:Y:S02]  /*16cc0*/  PRMT R155, R85, 0x654, R155 ;  /* 0x00000654559b7816 */ /* 0x004fe4000000009b */
[----:B------:R-:W2:Y:S01]  /*16cd0*/  LDL R85, [R1+0x28] ;  /* 0x0000280001557983 */ /* 0x000ea20000100800 */
        /* <DEDUP_REMOVED lines=84> */
[----:B------:R-:W-:Y:S01]  /*17220*/  IMAD.MOV.U32 R14, RZ, RZ, R18 ;  /* 0x000000ffff0e7224 */ /* 0x000fe200078e0012 */
[C---:B--2---:R-:W-:Y:S01]  /*17230*/  ISETP.GT.AND P2, PT, R4.reuse, R85, PT ;  /* 0x000000550400720c */ /* 0x044fe20003f44270 */
[----:B------:R-:W-:-:S12]  /*17240*/  VIADD R4, R4, 0xffffffff ;  /* 0xffffffff04047836 */ /* 0x000fd80000000000 */
[----:B---3--:R-:W-:Y:S05]  /*17250*/  @P2 BRA `(.L_x_9224) ;  /* 0xffffffd000542947 */ /* 0x008fea000383ffff */
.L_x_9204:
[----:B------:R-:W-:Y:S05]  /*17260*/  BSYNC B0 ;  /* 0x0000000000007941 */ /* 0x000fea0003800000 */
.L_x_9203:
[----:B------:R-:W-:Y:S06]  /*17270*/  BAR.ARV 0x8, 0x1a0 ;  /* 0x0206800000007b1d */ /* 0x000fec0000002000 */
[----:B------:R-:W-:Y:S05]  /*17280*/  @!P0 BRA `(.L_x_9225) ;  /* 0x0000000000048947 */ /* 0x000fea0003800000 */
[----:B------:R-:W-:Y:S01]  /*17290*/  BPT.TRAP 0x1 ;  /* 0x000000040000795c */ /* 0x000fe20000300000 */
.L_x_9225:
[----:B------:R-:W-:Y:S01]  /*172a0*/  IMAD R4, R18, 0x8, R17 ;  /* 0x0000000812047824 */ /* 0x000fe200078e0211 */
[----:B------:R-:W-:-:S04]  /*172b0*/  SHF.L.U32 R7, R22, 0x1f, RZ ;  /* 0x0000001f16077819 */ /* 0x000fc800000006ff */
[----:B------:R3:W4:Y:S01]  /*172c0*/  SYNCS.PHASECHK.TRANS64.TRYWAIT P1, [R4+URZ+0x19c50], R7 ;  /* 0x019c5007040075a7 */ /* 0x000722000802017f */
[----:B------:R-:W-:Y:S05]  /*172d0*/  @!P0 BRA `(.L_x_9226) ;  /* 0x0000000000048947 */ /* 0x000fea0003800000 */
[----:B------:R-:W-:Y:S01]  /*172e0*/  BPT.TRAP 0x1 ;  /* 0x000000040000795c */ /* 0x000fe20000300000 */
.L_x_9226:
[----:B------:R-:W-:Y:S04]  /*172f0*/  BSSY B0, `(.L_x_9227) ;  /* 0x0000004000007945 */ /* 0x000fe80003800000 */
[----:B----4-:R-:W-:Y:S05]  /*17300*/  @P1 BRA `(.L_x_9228) ;  /* 0x0000000000081947 */ /* 0x010fea0003800000 */
[----:B------:R-:W4:Y:S02]  /*17310*/  SYNCS.PHASECHK.TRANS64.TRYWAIT P1, [R4+URZ+0x19c50], R7 ;  /* 0x019c5007040075a7 */ /* 0x000f24000802017f */
[----:B----4-:R-:W-:Y:S05]  /*17320*/  @!P1 BRA `(.L_x_9229) ;  /* 0x0000009800f09947 */ /* 0x010fea0003800000 */
.L_x_9228:
[----:B------:R-:W-:Y:S05]  /*17330*/  BSYNC B0 ;  /* 0x0000000000007941 */ /* 0x000fea0003800000 */
.L_x_9227:
[----:B------:R-:W3:Y:S01]  /*17340*/  LDL.LU R20, [R1+0x2c] ;  /* 0x00002c0001147983 */ /* 0x000ee20000300800 */
[----:B------:R-:W-:-:S03]  /*17350*/  ULDC.64 UR4, c[0x0][0x9a0] ;  /* 0x0002680000047ab9 */ /* 0x000fc60000000a00 */
[----:B------:R-:W5:Y:S01]  /*17360*/  LDL.LU R15, [R1+0x5c] ;  /* 0x00005c00010f7983 */ /* 0x000f620000300800 */
[----:B------:R-:W-:Y:S01]  /*17370*/  VIADD R17, R17, 0x3000 ;  /* 0x0000300011117836 */ /* 0x000fe20000000000 */
[----:B------:R-:W-:Y:S01]  /*17380*/  ISETP.NE.U32.AND P1, PT, RZ, UR4, PT ;  /* 0x00000004ff007c0c */ /* 0x000fe2000bf25070 */
[----:B------:R-:W-:Y:S01]  /*17390*/  IMAD.MOV.U32 R9, RZ, RZ, 0x40000040 ;  /* 0x40000040ff097424 */ /* 0x000fe200078e00ff */
[----:B------:R-:W-:Y:S02]  /*173a0*/  WARPGROUP.ARRIVE ;  /* 0x00000000000079c5 */ /* 0x000fe40000000000 */
[----:B------:R-:W-:Y:S02]  /*173b0*/  SHF.R.U32.HI R17, RZ, 0x4, R17 ;  /* 0x00000004ff117819 */ /* 0x000fe40000011611 */
[----:B------:R-:W-:Y:S02]  /*173c0*/  ISETP.NE.AND.EX P1, PT, RZ, UR5, PT, P1 ;  /* 0x00000005ff007c0c */ /* 0x000fe4000bf25310 */
[----:B------:R-:W-:-:S02]  /*173d0*/  LOP3.LUT R17, R17, 0x3fff, RZ, 0xc0, !PT ;  /* 0x00003fff11117812 */ /* 0x000fc400078ec0ff */
[----:B------:R-:W-:Y:S02]  /*173e0*/  R2UR UR7, R9 ;  /* 0x00000000090772ca */ /* 0x000fe400000e0000 */
[----:B------:R-:W-:-:S05]  /*173f0*/  LOP3.LUT R17, R17, 0x10000, RZ, 0xfc, !PT ;  /* 0x0001000011117812 */ /* 0x000fca00078efcff */
[----:B------:R-:W-:Y:S02]  /*17400*/  IMAD R8, R18, 0x300, R17 ;  /* 0x0000030012087824 */ /* 0x000fe400078e0211 */
[----:B------:R-:W0:Y:S03]  /*17410*/  @P1 LDC.64 R12, c[0x0][0x9c8] ;  /* 0x00027200ff0c1b82 */ /* 0x000e260000000a00 */
[----:B------:R-:W-:-:S05]  /*17420*/  R2UR UR6, R8 ;  /* 0x00000000080672ca */ /* 0x000fca00000e0000 */
[----:B------:R-:W1:Y:S08]  /*17430*/  @P1 LDC.64 R10, c[0x0][0x9d0] ;  /* 0x00027400ff0a1b82 */ /* 0x000e700000000a00 */
[----:B------:R-:W-:Y:S03]  /*17440*/  QGMMA.64x96x32.F32.E4M3.E4M3 R88, R148, gdesc[UR4], R88, gsb0 ;  /* 0x0160000494587df3 */ /* 0x000fe60008000858 */
[----:B------:R-:W-:-:S02]  /*17450*/  WARPGROUP.DEPBAR.LE gsb0, 0x0 ;  /* 0x00008000000079c5 */ /* 0x000fc40000010000 */
[----:B------:R-:W-:Y:S01]  /*17460*/  WARPGROUP.ARRIVE ;  /* 0x00000000000079c5 */ /* 0x000fe20000000000 */
[----:B---34-:R-:W-:-:S05]  /*17470*/  @P1 SHF.R.S32.HI R7, RZ, 0x1f, R20 ;  /* 0x0000001fff071819 */ /* 0x018fca0000011414 */
[----:B0-----:R-:W-:Y:S01]  /*17480*/  @P1 IMAD R14, R7, R12, RZ ;  /* 0x0000000c070e1224 */ /* 0x001fe200078e02ff */
[----:B-----5:R-:W-:-:S03]  /*17490*/  @P1 SHF.R.S32.HI R7, RZ, 0x1f, R15 ;  /* 0x0000001fff071819 */ /* 0x020fc6000001140f */
[C---:B------:R-:W-:Y:S02]  /*174a0*/  @P1 IMAD R9, R20.reuse, R13, R14 ;  /* 0x0000000d14091224 */ /* 0x040fe400078e020e */
[----:B------:R-:W-:-:S04]  /*174b0*/  @P1 IMAD.WIDE.U32 R12, R20, R12, RZ ;  /* 0x0000000c140c1225 */ /* 0x000fc800078e00ff */
[-C--:B-1----:R-:W-:Y:S02]  /*174c0*/  @P1 IMAD R14, R7, R10.reuse, RZ ;  /* 0x0000000a070e1224 */ /* 0x082fe400078e02ff */
[----:B------:R-:W-:Y:S02]  /*174d0*/  @P1 IMAD.IADD R13, R13, 0x1, R9 ;  /* 0x000000010d0d1824 */ /* 0x000fe400078e0209 */
[C---:B------:R-:W-:Y:S02]  /*174e0*/  @P1 IMAD R7, R15.reuse, R11, R14 ;  /* 0x0000000b0f071224 */ /* 0x040fe400078e020e */
[----:B------:R-:W-:-:S04]  /*174f0*/  @P1 IMAD.WIDE.U32 R10, R15, R10, R12 ;  /* 0x0000000a0f0a1225 */ /* 0x000fc800078e000c */
[----:B------:R-:W-:Y:S01]  /*17500*/  @P1 IMAD.IADD R7, R11, 0x1, R7 ;  /* 0x000000010b071824 */ /* 0x000fe200078e0207 */
[----:B------:R-:W-:-:S04]  /*17510*/  @P1 LEA R12, P2, R10, UR4, 0x2 ;  /* 0x000000040a0c1c11 */ /* 0x000fc8000f8410ff */
[----:B------:R-:W-:Y:S01]  /*17520*/  @P1 LEA.HI.X R13, R10, UR5, R7, 0x2, P2 ;  /* 0x000000050a0d1c11 */ /* 0x000fe200090f1407 */
[----:B------:R-:W-:-:S06]  /*17530*/  IMAD.MOV.U32 R7, RZ, RZ, 0x3f800000 ;  /* 0x3f800000ff077424 */ /* 0x000fcc00078e00ff */
[----:B------:R0:W3:Y:S01]  /*17540*/  @P1 LDG.E R7, desc[UR40][R12.64] ;  /* 0x000000280c071981 */ /* 0x0000e2000c1e1900 */
[----:B------:R-:W-:Y:S02]  /*17550*/  VIADD R10, R8, 0x2 ;  /* 0x00000002080a7836 */ /* 0x000fe40000000000 */
[----:B------:R-:W-:Y:S02]  /*17560*/  IMAD.MOV.U32 R11, RZ, RZ, 0x40000040 ;  /* 0x40000040ff0b7424 */ /* 0x000fe400078e00ff */
[----:B------:R-:W-:Y:S01]  /*17570*/  IMAD.MOV.U32 R9, RZ, RZ, 0x40000040 ;  /* 0x40000040ff097424 */ /* 0x000fe200078e00ff */
[----:B------:R-:W-:Y:S01]  /*17580*/  R2UR UR6, R10 ;  /* 0x000000000a0672ca */ /* 0x000fe200000e0000 */
[C---:B------:R-:W-:Y:S01]  /*17590*/  VIADD R10, R8.reuse, 0x4 ;  /* 0x00000004080a7836 */ /* 0x040fe20000000000 */
[----:B------:R-:W-:Y:S01]  /*175a0*/  R2UR UR7, R11 ;  /* 0x000000000b0772ca */ /* 0x000fe200000e0000 */
[----:B------:R-:W-:Y:S02]  /*175b0*/  IMAD.MOV.U32 R11, RZ, RZ, 0x40000040 ;  /* 0x40000040ff0b7424 */ /* 0x000fe400078e00ff */
[----:B------:R-:W-:-:S02]  /*175c0*/  VIADD R8, R8, 0x6 ;  /* 0x0000000608087836 */ /* 0x000fc40000000000 */
[----:B------:R-:W-:Y:S02]  /*175d0*/  IMAD.MOV.U32 R21, RZ, RZ, -0x800000 ;  /* 0xff800000ff157424 */ /* 0x000fe400078e00ff */
[----:B------:R-:W-:-:S06]  /*175e0*/  IMAD.MOV.U32 R20, RZ, RZ, -0x800000 ;  /* 0xff800000ff147424 */ /* 0x000fcc00078e00ff */
[----:B------:R-:W-:Y:S01]  /*175f0*/  QGMMA.64x96x32.F32.E4M3.E4M3 R88, R144, gdesc[UR4], R88, gsb0 ;  /* 0x0160000490587df3 */ /* 0x000fe20008000858 */
[----:B------:R-:W-:Y:S02]  /*17600*/  R2UR UR6, R10 ;  /* 0x000000000a0672ca */ /* 0x000fe400000e0000 */
[----:B------:R-:W-:Y:S01]  /*17610*/  R2UR UR7, R11 ;  /* 0x000000000b0772ca */ /* 0x000fe200000e0000 */
[----:B------:R-:W1:Y:S04]  /*17620*/  SHFL.BFLY PT, R10, R5, 0x2, 0x1f ;  /* 0x0c401f00050a7f89 */ /* 0x000e6800000e0000 */
[----:B------:R-:W4:Y:S01]  /*17630*/  SHFL.BFLY PT, R11, R6, 0x2, 0x1f ;  /* 0x0c401f00060b7f89 */ /* 0x000f2200000e0000 */
[----:B-1----:R-:W-:-:S01]  /*17640*/  FADD.FTZ R10, R10, R5 ;  /* 0x000000050a0a7221 */ /* 0x002fc20000010000 */
[----:B----4-:R-:W-:Y:S01]  /*17650*/  FADD.FTZ R11, R11, R6 ;  /* 0x000000060b0b7221 */ /* 0x010fe20000010000 */
        /* <DEDUP_REMOVED lines=9> */
[----:B-1----:R-:W-:-:S04]  /*176f0*/  FADD.FTZ R13, R10, R9 ;  /* 0x000000090a0d7221 */ /* 0x002fc80000010000 */
[C---:B------:R-:W-:Y:S01]  /*17700*/  FSETP.NE.FTZ.AND P1, PT, R12.reuse, RZ, PT ;  /* 0x000000ff0c00720b */ /* 0x040fe20003f35000 */
[----:B------:R-:W-:Y:S01]  /*17710*/  FMUL.FTZ R14, R12, 0.00390625 ;  /* 0x3b8000000c0e7820 */ /* 0x000fe20000410000 */
[----:B------:R-:W-:Y:S02]  /*17720*/  IMAD.MOV.U32 R10, RZ, RZ, RZ ;  /* 0x000000ffff0a7224 */ /* 0x000fe400078e00ff */
[----:B------:R-:W-:Y:S02]  /*17730*/  FMUL.FTZ R15, R13, 0.00390625 ;  /* 0x3b8000000d0f7820 */ /* 0x000fe40000410000 */
[----:B------:R-:W-:-:S03]  /*17740*/  FSETP.NE.FTZ.AND P2, PT, R14, RZ, PT ;  /* 0x000000ff0e00720b */ /* 0x000fc60003f55000 */
[----:B------:R-:W-:-:S04]  /*17750*/  FSETP.NE.FTZ.AND P3, PT, R15, RZ, PT ;  /* 0x000000ff0f00720b */ /* 0x000fc80003f75000 */
[----:B------:R-:W-:Y:S01]  /*17760*/  @P1 MUFU.RCP R6, R12 ;  /* 0x0000000c00061308 */ /* 0x000fe20000001000 */
[----:B------:R-:W-:-:S05]  /*17770*/  FSETP.NE.FTZ.AND P1, PT, R13, RZ, PT ;  /* 0x000000ff0d00720b */ /* 0x000fca0003f35000 */
[----:B------:R-:W-:-:S03]  /*17780*/  @P2 FMUL.FTZ R8, R2, 0.69314718246459960938 ;  /* 0x3f31721802082820 */ /* 0x000fc60000410000 */
[----:B------:R-:W0:Y:S01]  /*17790*/  @P3 MUFU.LG2 R9, R15 ;  /* 0x0000000f00093308 */ /* 0x000e220000000c00 */
[----:B------:R-:W-:-:S07]  /*177a0*/  @P3 FMUL.FTZ R2, R2, 0.69314718246459960938 ;  /* 0x3f31721802023820 */ /* 0x000fce0000410000 */
[----:B------:R-:W1:Y:S08]  /*177b0*/  @P2 MUFU.LG2 R5, R14 ;  /* 0x0000000e00052308 */ /* 0x000e700000000c00 */
[----:B------:R-:W4:Y:S01]  /*177c0*/  @P1 MUFU.RCP R10, R13 ;  /* 0x0000000d000a1308 */ /* 0x000f220000001000 */
[----:B0-----:R-:W-:-:S04]  /*177d0*/  @P3 FMUL.FTZ R9, R9, 0.69314718246459960938 ;  /* 0x3f31721809093820 */ /* 0x001fc80000410000 */
[----:B------:R-:W-:Y:S01]  /*177e0*/  @P3 FFMA.FTZ R21, R2, R0, R9 ;  /* 0x0000000002153223 */ /* 0x000fe20000010009 */
[----:B-1----:R-:W-:-:S04]  /*177f0*/  @P2 FMUL.FTZ R5, R5, 0.69314718246459960938 ;  /* 0x3f31721805052820 */ /* 0x002fc80000410000 */
[----:B------:R-:W-:Y:S01]  /*17800*/  @P2 FFMA.FTZ R20, R8, R3, R5 ;  /* 0x0000000308142223 */ /* 0x000fe20000010005 */
[----:B------:R-:W-:Y:S02]  /*17810*/  WARPGROUP.DEPBAR.LE gsb0, 0x0 ;  /* 0x00008000000079c5 */ /* 0x000fe40000010000 */
[----:B------:R-:W-:-:S06]  /*17820*/  WARPGROUP.ARRIVE ;  /* 0x00000000000079c5 */ /* 0x000fcc0000000000 */
[----:B------:R-:W-:Y:S01]  /*17830*/  QGMMA.64x96x32.F32.E4M3.E4M3 R88, R136, gdesc[UR4], R88, gsb0 ;  /* 0x0160000488587df3 */ /* 0x000fe20008000858 */
[-C--:B---3--:R-:W-:Y:S01]  /*17840*/  FMUL.FTZ R0, R6, R7.reuse ;  /* 0x0000000706007220 */ /* 0x088fe20000410000 */
[----:B----4-:R-:W-:Y:S01]  /*17850*/  FMUL.FTZ R2, R10, R7 ;  /* 0x000000070a027220 */ /* 0x010fe20000410000 */
[----:B------:R-:W-:Y:S02]  /*17860*/  WARPGROUP.DEPBAR.LE gsb0, 0x0 ;  /* 0x00008000000079c5 */ /* 0x000fe40000010000 */
[----:B------:R-:W-:Y:S05]  /*17870*/  @!P0 BRA `(.L_x_9230) ;  /* 0x0000000000048947 */ /* 0x000fea0003800000 */
[----:B------:R-:W-:Y:S01]  /*17880*/  BPT.TRAP 0x1 ;  /* 0x000000040000795c */ /* 0x000fe20000300000 */
.L_x_9230:
[----:B------:R-:W3:Y:S01]  /*17890*/  LDL.LU R5, [R1+0x30] ;  /* 0x0000300001057983 */ /* 0x000ee20000300800 */
[----:B------:R-:W-:Y:S02]  /*178a0*/  VIADD R4, R4, 0x19c60 ;  /* 0x00019c6004047836 */ /* 0x000fe40000000000 */
[-C--:B------:R-:W-:Y:S01]  /*178b0*/  FMUL.FTZ R7, R88, R0.reuse ;  /* 0x0000000058077220 */ /* 0x080fe20000410000 */
[----:B------:R-:W-:Y:S01]  /*178c0*/  FMUL.FTZ R3, R89, R0 ;  /* 0x0000000059037220 */ /* 0x000fe20000410000 */
[----:B------:R-:W4:Y:S01]  /*178d0*/  LDL.LU R17, [R1+0x54] ;  /* 0x0000540001117983 */ /* 0x000f220000300800 */
[----:B------:R-:W-:-:S05]  /*178e0*/  VIADD R18, R18, 0x1 ;  /* 0x0000000112127836 */ /* 0x000fca0000000000 */
        /* <DEDUP_REMOVED lines=49> */
[----:B---3--:R-:W-:Y:S01]  /*17c00*/  PRMT R4, R5, 0x654, R4 ;  /* 0x0000065405047816 */ /* 0x008fe20000000004 */
[----:B----4-:R-:W-:-:S03]  /*17c10*/  VIADD R17, R17, 0x1 ;  /* 0x0000000111117836 */ /* 0x010fc60000000000 */
[----:B------:R0:W-:Y:S02]  /*17c20*/  SYNCS.ARRIVE.TRANS64.RED.A1T0 RZ, [R4+URZ], RZ ;  /* 0x000000ff04ff79a7 */ /* 0x0001e4000810043f */
[----:B------:R0:W-:Y:S01]  /*17c30*/  STL [R1+0x54], R17 ;  /* 0x0000541101007387 */ /* 0x0001e20000100800 */
[----:B------:R-:W-:-:S04]  /*17c40*/  SEL R5, RZ, 0x1, P1 ;  /* 0x00000001ff057807 */ /* 0x000fc80000800000 */
[----:B------:R-:W-:-:S07]  /*17c50*/  LOP3.LUT R22, R22, R5, RZ, 0x3c, !PT ;  /* 0x0000000516167212 */ /* 0x000fce00078e3cff */
.L_x_9111:
[----:B------:R-:W1:Y:S08]  /*17c60*/  S2UR UR4, SR_CgaCtaId ;  /* 0x00000000000479c3 */ /* 0x000e700000008800 */
[----:B------:R-:W-:Y:S01]  /*17c70*/  BAR.SYNC.DEFER_BLOCKING 0x5, 0x200 ;  /* 0x0148000000007b1d */ /* 0x000fe20000010000 */
[----:B0-----:R-:W-:-:S05]  /*17c80*/  MOV R17, 0x400 ;  /* 0x0000040000117802 */ /* 0x001fca0000000f00 */
[----:B------:R-:W-:Y:S01]  /*17c90*/  BSSY B0, `(.L_x_9231) ;  /* 0x00001cf000007945 */ /* 0x000fe20003800000 */
[----:B------:R-:W0:Y:S01]  /*17ca0*/  S2R R40, SR_TID.X ;  /* 0x0000000000287919 */ /* 0x000e220000002100 */
[----:B-1----:R-:W-:-:S05]  /*17cb0*/  IMAD.U32 R0, RZ, RZ, UR4 ;  /* 0x00000004ff007e24 */ /* 0x002fca000f8e00ff */
[----:B------:R-:W-:Y:S01]  /*17cc0*/  LEA R17, R0, R17, 0x18 ;  /* 0x0000001100117211 */ /* 0x000fe200078ec0ff */
[----:B------:R1:W-:Y:S04]  /*17cd0*/  STL [R1+0x30], R0 ;  /* 0x0000300001007387 */ /* 0x0003e80000100800 */
[----:B------:R-:W3:Y:S01]  /*17ce0*/  LDS.128 R44, [R17+0x19cd0] ;  /* 0x019cd000112c7984 */ /* 0x000ee20000000c00 */
[----:B0-----:R-:W-:-:S05]  /*17cf0*/  VIADD R59, R40, 0xffffff80 ;  /* 0xffffff80283b7836 */ /* 0x001fca0000000000 */
[----:B-1----:R-:W-:-:S04]  /*17d00*/  SHF.R.S32.HI R0, RZ, 0x1f, R59 ;  /* 0x0000001fff007819 */ /* 0x002fc8000001143b */
[----:B------:R-:W-:-:S04]  /*17d10*/  LEA.HI R0, R0, R59, RZ, 0x2 ;  /* 0x0000003b00007211 */ /* 0x000fc800078f10ff */
[----:B------:R-:W-:-:S05]  /*17d20*/  LOP3.LUT R2, R0, 0x1ffffffc, RZ, 0xc0, !PT ;  /* 0x1ffffffc00027812 */ /* 0x000fca00078ec0ff */
[----:B------:R-:W-:Y:S01]  /*17d30*/  IMAD.IADD R4, R59, 0x1, -R2 ;  /* 0x000000013b047824 */ /* 0x000fe200078e0a02 */
[----:B------:R-:W-:-:S03]  /*17d40*/  SHF.R.S32.HI R2, RZ, 0x2, R0 ;  /* 0x00000002ff027819 */ /* 0x000fc60000011400 */
[----:B------:R-:W-:Y:S01]  /*17d50*/  IMAD.SHL.U32 R0, R4, 0x8, RZ ;  /* 0x0000000804007824 */ /* 0x000fe200078e00ff */
[----:B---3--:R0:W-:Y:S04]  /*17d60*/  STL.64 [R1+0x20], R44 ;  /* 0x0000202c01007387 */ /* 0x0081e80000100a00 */
[----:B------:R0:W-:Y:S01]  /*17d70*/  STL.64 [R1+0x28], R46 ;  /* 0x0000282e01007387 */ /* 0x0001e20000100a00 */
[----:B------:R-:W-:Y:S06]  /*17d80*/  BAR.ARV 0x4, 0x200 ;  /* 0x0108000000007b1d */ /* 0x000fec0000002000 */
[----:B------:R-:W-:Y:S05]  /*17d90*/  @P0 BRA `(.L_x_9232) ;  /* 0x0000001400100947 */ /* 0x000fea0003800000 */
[----:B------:R-:W3:Y:S01]  /*17da0*/  LDL R39, [R1+0x6c] ;  /* 0x00006c0001277983 */ /* 0x000ee20000100800 */
[----:B------:R-:W-:Y:S01]  /*17db0*/  IMAD.SHL.U32 R4, R40, 0x4, RZ ;  /* 0x0000000428047824 */ /* 0x000fe200078e00ff */
[----:B------:R-:W-:Y:S02]  /*17dc0*/  ULDC.64 UR4, c[0x4][0x70] ;  /* 0x01001c0000047ab9 */ /* 0x000fe40000000a00 */
[----:B------:R-:W4:Y:S02]  /*17dd0*/  LDL R59, [R1+0x50] ;  /* 0x00005000013b7983 */ /* 0x000f240000100800 */
[----:B------:R-:W-:-:S04]  /*17de0*/  LOP3.LUT R4, R4, 0xc, RZ, 0xc0, !PT ;  /* 0x0000000c04047812 */ /* 0x000fc800078ec0ff */
[----:B------:R-:W-:-:S05]  /*17df0*/  IADD3 R4, P0, R4, UR4, RZ ;  /* 0x0000000404047c10 */ /* 0x000fca000ff1e0ff */
[----:B------:R-:W-:Y:S01]  /*17e00*/  IMAD.X R5, RZ, RZ, UR5, P0 ;  /* 0x00000005ff057e24 */ /* 0x000fe200080e06ff */
[----:B-----5:R-:W1:Y:S01]  /*17e10*/  S2R R24, SR_SWINHI ;  /* 0x0000000000187919 */ /* 0x020e620000002f00 */
[----:B------:R-:W-:Y:S01]  /*17e20*/  F2FP.BF16.F32.PACK_AB R37, R94, R37 ;  /* 0x000000255e25723e */ /* 0x000fe200000010ff */
[----:B------:R-:W-:-:S03]  /*17e30*/  ULDC.64 UR4, c[0x0][0xbd8] ;  /* 0x0002f60000047ab9 */ /* 0x000fc60000000a00 */
[----:B------:R2:W4:Y:S01]  /*17e40*/  LDG.E.CONSTANT R5, desc[UR40][R4.64] ;  /* 0x0000002804057981 */ /* 0x000522000c1e9900 */
[----:B------:R-:W-:Y:S02]  /*17e50*/  F2FP.BF16.F32.PACK_AB R38, R95, R38 ;  /* 0x000000265f26723e */ /* 0x000fe400000010ff */
[----:B------:R-:W-:Y:S02]  /*17e60*/  F2FP.BF16.F32.PACK_AB R35, R102, R35 ;  /* 0x000000236623723e */ /* 0x000fe400000010ff */
[----:B------:R-:W-:Y:S02]  /*17e70*/  F2FP.BF16.F32.PACK_AB R36, R103, R36 ;  /* 0x000000246724723e */ /* 0x000fe400000010ff */
[----:B------:R-:W-:Y:S02]  /*17e80*/  F2FP.BF16.F32.PACK_AB R11, R11, R120 ;  /* 0x000000780b0b723e */ /* 0x000fe400000010ff */
[----:B------:R-:W-:Y:S02]  /*17e90*/  F2FP.BF16.F32.PACK_AB R8, R8, R121 ;  /* 0x000000790808723e */ /* 0x000fe400000010ff */
[----:B--2---:R-:W-:-:S02]  /*17ea0*/  LOP3.LUT P1, R4, R40, 0x3, RZ, 0xc0, !PT ;  /* 0x0000000328047812 */ /* 0x004fc4000782c0ff */
[----:B------:R-:W-:Y:S02]  /*17eb0*/  F2FP.BF16.F32.PACK_AB R9, R9, R128 ;  /* 0x000000800909723e */ /* 0x000fe400000010ff */
[----:B------:R-:W-:Y:S02]  /*17ec0*/  ISETP.EQ.OR P1, PT, R4, 0x3, !P1 ;  /* 0x000000030400780c */ /* 0x000fe40004f22670 */
[----:B------:R-:W-:Y:S02]  /*17ed0*/  F2FP.BF16.F32.PACK_AB R10, R10, R129 ;  /* 0x000000810a0a723e */ /* 0x000fe400000010ff */
[----:B------:R-:W-:Y:S02]  /*17ee0*/  SEL R60, R37, R38, P1 ;  /* 0x00000026253c7207 */ /* 0x000fe40000800000 */
[----:B------:R-:W-:Y:S02]  /*17ef0*/  SEL R38, R38, R37, P1 ;  /* 0x0000002526267207 */ /* 0x000fe40000800000 */
[----:B------:R-:W-:-:S02]  /*17f00*/  SEL R62, R35, R36, P1 ;  /* 0x00000024233e7207 */ /* 0x000fc40000800000 */
[----:B------:R-:W-:Y:S02]  /*17f10*/  SEL R64, R36, R35, P1 ;  /* 0x0000002324407207 */ /* 0x000fe40000800000 */
[----:B------:R-:W-:Y:S02]  /*17f20*/  MOV R36, R17 ;  /* 0x0000001100247202 */ /* 0x000fe40000000f00 */
[----:B-1----:R-:W-:Y:S02]  /*17f30*/  MOV R37, R24 ;  /* 0x0000001800257202 */ /* 0x002fe40000000f00 */
[----:B------:R-:W-:Y:S02]  /*17f40*/  F2FP.BF16.F32.PACK_AB R27, R134, R27 ;  /* 0x0000001b861b723e */ /* 0x000fe400000010ff */
[----:B------:R-:W-:Y:S02]  /*17f50*/  F2FP.BF16.F32.PACK_AB R28, R135, R28 ;  /* 0x0000001c871c723e */ /* 0x000fe400000010ff */
[----:B------:R-:W-:-:S02]  /*17f60*/  SEL R52, R11, R8, P1 ;  /* 0x000000080b347207 */ /* 0x000fc40000800000 */
[----:B------:R-:W-:Y:S02]  /*17f70*/  SEL R54, R8, R11, P1 ;  /* 0x0000000b08367207 */ /* 0x000fe40000800000 */
[----:B------:R-:W-:Y:S02]  /*17f80*/  SEL R56, R9, R10, P1 ;  /* 0x0000000a09387207 */ /* 0x000fe40000800000 */
[----:B------:R-:W-:Y:S02]  /*17f90*/  SEL R58, R10, R9, P1 ;  /* 0x000000090a3a7207 */ /* 0x000fe40000800000 */
[----:B------:R-:W-:Y:S02]  /*17fa0*/  F2FP.BF16.F32.PACK_AB R31, R118, R31 ;  /* 0x0000001f761f723e */ /* 0x000fe400000010ff */
[----:B------:R-:W-:Y:S02]  /*17fb0*/  F2FP.BF16.F32.PACK_AB R32, R119, R32 ;  /* 0x000000207720723e */ /* 0x000fe400000010ff */
[----:B------:R-:W-:-:S02]  /*17fc0*/  SEL R72, R27, R28, P1 ;  /* 0x0000001c1b487207 */ /* 0x000fc40000800000 */
        /* <DEDUP_REMOVED lines=11> */
[----:B------:R-:W-:-:S02]  /*18080*/  SEL R70, R29, R30, P1 ;  /* 0x0000001e1d467207 */ /* 0x000fc40000800000 */
[----:B------:R-:W-:Y:S02]  /*18090*/  SEL R30, R30, R29, P1 ;  /* 0x0000001d1e1e7207 */ /* 0x000fe40000800000 */
[----:B------:R-:W-:Y:S02]  /*180a0*/  SEL R4, R7, R26, P1 ;  /* 0x0000001a07047207 */ /* 0x000fe40000800000 */
[----:B------:R-:W-:Y:S02]  /*180b0*/  F2FP.BF16.F32.PACK_AB R15, R15, R104 ;  /* 0x000000680f0f723e */ /* 0x000fe400000010ff */
[----:B------:R-:W-:Y:S02]  /*180c0*/  F2FP.BF16.F32.PACK_AB R12, R12, R105 ;  /* 0x000000690c0c723e */ /* 0x000fe400000010ff */
[----:B------:R-:W-:Y:S02]  /*180d0*/  SEL R26, R26, R7, P1 ;  /* 0x000000071a1a7207 */ /* 0x000fe40000800000 */
[----:B------:R-:W-:-:S02]  /*180e0*/  F2FP.BF16.F32.PACK_AB R33, R110, R33 ;  /* 0x000000216e21723e */ /* 0x000fc400000010ff */
[----:B------:R-:W-:Y:S02]  /*180f0*/  F2FP.BF16.F32.PACK_AB R34, R111, R34 ;  /* 0x000000226f22723e */ /* 0x000fe400000010ff */
[----:B0-----:R-:W-:Y:S02]  /*18100*/  SEL R44, R15, R12, P1 ;  /* 0x0000000c0f2c7207 */ /* 0x001fe40000800000 */
[----:B------:R-:W-:Y:S02]  /*18110*/  SEL R46, R12, R15, P1 ;  /* 0x0000000f0c2e7207 */ /* 0x000fe40000800000 */
[----:B------:R-:W-:Y:S02]  /*18120*/  SEL R66, R33, R34, P1 ;  /* 0x0000002221427207 */ /* 0x000fe40000800000 */
[----:B------:R-:W-:Y:S02]  /*18130*/  F2FP.BF16.F32.PACK_AB R25, R25, R96 ;  /* 0x000000601919723e */ /* 0x000fe400000010ff */
[----:B------:R-:W-:-:S02]  /*18140*/  F2FP.BF16.F32.PACK_AB R14, R14, R97 ;  /* 0x000000610e0e723e */ /* 0x000fc400000010ff */
[----:B------:R-:W-:Y:S02]  /*18150*/  SEL R34, R34, R33, P1 ;  /* 0x0000002122227207 */ /* 0x000fe40000800000 */
[----:B------:R-:W-:Y:S02]  /*18160*/  SEL R40, R25, R14, P1 ;  /* 0x0000000e19287207 */ /* 0x000fe40000800000 */
[----:B------:R-:W-:Y:S01]  /*18170*/  SEL R42, R14, R25, P1 ;  /* 0x000000190e2a7207 */ /* 0x000fe20000800000 */
[----:B---3--:R-:W-:-:S03]  /*18180*/  IMAD.WIDE R8, R39, 0x2, R36 ;  /* 0x0000000227087825 */ /* 0x008fc600078e0224 */
[C---:B------:R-:W-:Y:S02]  /*18190*/  IADD3 R27, P5, R8.reuse, 0x20, RZ ;  /* 0x00000020081b7810 */ /* 0x040fe40007fbe0ff */
[----:B------:R-:W-:Y:S02]  /*181a0*/  IADD3 R31, P3, R8, 0x3020, RZ ;  /* 0x00003020081f7810 */ /* 0x000fe40007f7e0ff */
[----:B------:R-:W-:Y:S02]  /*181b0*/  LOP3.LUT R6, R27, 0x180, RZ, 0xc0, !PT ;  /* 0x000001801b067812 */ /* 0x000fe400078ec0ff */
[----:B------:R-:W-:Y:S02]  /*181c0*/  LOP3.LUT R10, R31, 0x180, RZ, 0xc0, !PT ;  /* 0x000001801f0a7812 */ /* 0x000fe400078ec0ff */
[----:B------:R-:W-:Y:S02]  /*181d0*/  SHF.R.U64 R6, R6, 0x3, RZ ;  /* 0x0000000306067819 */ /* 0x000fe400000012ff */
[----:B------:R-:W-:-:S02]  /*181e0*/  IADD3 R29, P4, R8, 0x3000, RZ ;  /* 0x00003000081d7810 */ /* 0x000fc40007f9e0ff */
[C---:B------:R-:W-:Y:S02]  /*181f0*/  IADD3 R74, P2, R8.reuse, 0x6000, RZ ;  /* 0x00006000084a7810 */ /* 0x040fe40007f5e0ff */
[----:B------:R-:W-:Y:S02]  /*18200*/  LOP3.LUT R7, R8, 0x180, RZ, 0xc0, !PT ;  /* 0x0000018008077812 */ /* 0x000fe400078ec0ff */
[----:B------:R-:W-:Y:S02]  /*18210*/  SHF.R.U64 R10, R10, 0x3, RZ ;  /* 0x000000030a0a7819 */ /* 0x000fe400000012ff */
[----:B------:R-:W-:Y:S01]  /*18220*/  LOP3.LUT R24, R6, R27, RZ, 0x3c, !PT ;  /* 0x0000001b06187212 */ /* 0x000fe200078e3cff */
[----:B------:R-:W-:Y:S01]  /*18230*/  IMAD.X R13, RZ, RZ, R9, P3 ;  /* 0x000000ffff0d7224 */ /* 0x000fe200018e0609 */
[----:B------:R-:W-:Y:S02]  /*18240*/  IADD3 R76, P0, R8, 0x6020, RZ ;  /* 0x00006020084c7810 */ /* 0x000fe40007f1e0ff */
[----:B------:R-:W-:-:S02]  /*18250*/  LOP3.LUT R6, R29, 0x180, RZ, 0xc0, !PT ;  /* 0x000001801d067812 */ /* 0x000fc400078ec0ff */
[----:B------:R-:W-:Y:S02]  /*18260*/  LOP3.LUT R27, R74, 0x180, RZ, 0xc0, !PT ;  /* 0x000001804a1b7812 */ /* 0x000fe400078ec0ff */
[----:B------:R-:W-:Y:S02]  /*18270*/  SHF.R.U64 R7, R7, 0x3, RZ ;  /* 0x0000000307077819 */ /* 0x000fe400000012ff */
[----:B------:R-:W-:Y:S02]  /*18280*/  LOP3.LUT R12, R10, R31, RZ, 0x3c, !PT ;  /* 0x0000001f0a0c7212 */ /* 0x000fe400078e3cff */
[----:B------:R-:W-:Y:S02]  /*18290*/  LOP3.LUT R33, R76, 0x180, RZ, 0xc0, !PT ;  /* 0x000001804c217812 */ /* 0x000fe400078ec0ff */
[----:B------:R-:W-:Y:S02]  /*182a0*/  SHF.R.U64 R6, R6, 0x3, RZ ;  /* 0x0000000306067819 */ /* 0x000fe400000012ff */
[----:B------:R-:W-:Y:S01]  /*182b0*/  SHF.R.U64 R27, R27, 0x3, RZ ;  /* 0x000000031b1b7819 */ /* 0x000fe200000012ff */
[--C-:B------:R-:W-:Y:S01]  /*182c0*/  IMAD.X R15, RZ, RZ, R9.reuse, P4 ;  /* 0x000000ffff0f7224 */ /* 0x100fe200020e0609 */
[----:B------:R-:W-:Y:S01]  /*182d0*/  LOP3.LUT R8, R7, R8, RZ, 0x3c, !PT ;  /* 0x0000000807087212 */ /* 0x000fe200078e3cff */
[--C-:B------:R-:W-:Y:S01]  /*182e0*/  IMAD.X R11, RZ, RZ, R9.reuse, P2 ;  /* 0x000000ffff0b7224 */ /* 0x100fe200010e0609 */
[----:B------:R-:W-:Y:S01]  /*182f0*/  MOV R51, R12 ;  /* 0x0000000c00337202 */ /* 0x000fe20000000f00 */
[----:B------:R-:W-:Y:S01]  /*18300*/  IMAD.X R25, RZ, RZ, R9, P5 ;  /* 0x000000ffff197224 */ /* 0x000fe200028e0609 */
[----:B----4-:R-:W-:-:S02]  /*18310*/  LOP3.LUT R13, R5, 0x2, RZ, 0x3c, !PT ;  /* 0x00000002050d7812 */ /* 0x010fc400078e3cff */
[----:B------:R-:W-:Y:S02]  /*18320*/  SHF.R.U64 R33, R33, 0x3, RZ ;  /* 0x0000000321217819 */ /* 0x000fe400000012ff */
[----:B------:R-:W-:Y:S02]  /*18330*/  LOP3.LUT R14, R6, R29, RZ, 0x3c, !PT ;  /* 0x0000001d060e7212 */ /* 0x000fe400078e3cff */
[----:B------:R-:W-:Y:S01]  /*18340*/  LOP3.LUT R10, R27, R74, RZ, 0x3c, !PT ;  /* 0x0000004a1b0a7212 */ /* 0x000fe200078e3cff */
[----:B------:R-:W-:Y:S01]  /*18350*/  IMAD.X R7, RZ, RZ, R9, P0 ;  /* 0x000000ffff077224 */ /* 0x000fe200000e0609 */
[----:B------:R-:W-:Y:S01]  /*18360*/  MOV R57, R8 ;  /* 0x0000000800397202 */ /* 0x000fe20000000f00 */
[----:B------:R-:W-:Y:S01]  /*18370*/  SHFL.IDX PT, R40, R40, R5, 0x1c1f ;  /* 0x001c1f0528287589 */ /* 0x000fe200000e0000 */
[----:B------:R-:W-:Y:S02]  /*18380*/  MOV R53, R14 ;  /* 0x0000000e00357202 */ /* 0x000fe40000000f00 */
[----:B------:R-:W-:Y:S01]  /*18390*/  MOV R49, R10 ;  /* 0x0000000a00317202 */ /* 0x000fe20000000f00 */
[----:B------:R-:W-:Y:S01]  /*183a0*/  SHFL.IDX PT, R8, R4, R5, 0x1c1f ;  /* 0x001c1f0504087589 */ /* 0x000fe200000e0000 */
[----:B------:R-:W-:-:S02]  /*183b0*/  LOP3.LUT R6, R33, R76, RZ, 0x3c, !PT ;  /* 0x0000004c21067212 */ /* 0x000fc400078e3cff */
[----:B------:R-:W-:Y:S01]  /*183c0*/  MOV R55, R24 ;  /* 0x0000001800377202 */ /* 0x000fe20000000f00 */
[----:B------:R-:W0:Y:S04]  /*183d0*/  SHFL.IDX PT, R9, R26, R13, 0x1c1f ;  /* 0x001c1f0d1a097589 */ /* 0x000e2800000e0000 */
[----:B------:R-:W-:Y:S04]  /*183e0*/  SHFL.IDX PT, R44, R44, R5, 0x1c1f ;  /* 0x001c1f052c2c7589 */ /* 0x000fe800000e0000 */
[----:B------:R-:W1:Y:S04]  /*183f0*/  SHFL.IDX PT, R11, R42, R13, 0x1c1f ;  /* 0x001c1f0d2a0b7589 */ /* 0x000e6800000e0000 */
[----:B------:R-:W2:Y:S04]  /*18400*/  SHFL.IDX PT, R15, R46, R13, 0x1c1f ;  /* 0x001c1f0d2e0f7589 */ /* 0x000ea800000e0000 */
[----:B------:R-:W-:Y:S04]  /*18410*/  SHFL.IDX PT, R60, R60, R5, 0x1c1f ;  /* 0x001c1f053c3c7589 */ /* 0x000fe800000e0000 */
[----:B------:R3:W4:Y:S04]  /*18420*/  SHFL.IDX PT, R31, R38, R13, 0x1c1f ;  /* 0x001c1f0d261f7589 */ /* 0x00072800000e0000 */
[----:B------:R-:W-:Y:S04]  /*18430*/  SHFL.IDX PT, R62, R62, R5, 0x1c1f ;  /* 0x001c1f053e3e7589 */ /* 0x000fe800000e0000 */
[----:B------:R-:W4:Y:S04]  /*18440*/  SHFL.IDX PT, R33, R64, R13, 0x1c1f ;  /* 0x001c1f0d40217589 */ /* 0x000f2800000e0000 */
[----:B------:R-:W-:Y:S04]  /*18450*/  SHFL.IDX PT, R66, R66, R5, 0x1c1f ;  /* 0x001c1f0542427589 */ /* 0x000fe800000e0000 */
[----:B------:R-:W4:Y:S04]  /*18460*/  SHFL.IDX PT, R35, R34, R13, 0x1c1f ;  /* 0x001c1f0d22237589 */ /* 0x000f2800000e0000 */
[----:B------:R-:W-:Y:S04]  /*18470*/  SHFL.IDX PT, R48, R48, R5, 0x1c1f ;  /* 0x001c1f0530307589 */ /* 0x000fe800000e0000 */
[----:B------:R-:W-:Y:S04]  /*18480*/  SHFL.IDX PT, R52, R52, R5, 0x1c1f ;  /* 0x001c1f0534347589 */ /* 0x000fe800000e0000 */
[----:B------:R-:W-:Y:S04]  /*18490*/  SHFL.IDX PT, R56, R56, R5, 0x1c1f ;  /* 0x001c1f0538387589 */ /* 0x000fe800000e0000 */
[----:B------:R-:W4:Y:S04]  /*184a0*/  SHFL.IDX PT, R25, R50, R13, 0x1c1f ;  /* 0x001c1f0d32197589 */ /* 0x000f2800000e0000 */
[----:B------:R-:W4:Y:S04]  /*184b0*/  SHFL.IDX PT, R27, R54, R13, 0x1c1f ;  /* 0x001c1f0d361b7589 */ /* 0x000f2800000e0000 */
[----:B------:R-:W4:Y:S04]  /*184c0*/  SHFL.IDX PT, R29, R58, R13, 0x1c1f ;  /* 0x001c1f0d3a1d7589 */ /* 0x000f2800000e0000 */
[----:B------:R-:W-:Y:S04]  /*184d0*/  SHFL.IDX PT, R68, R68, R5, 0x1c1f ;  /* 0x001c1f0544447589 */ /* 0x000fe800000e0000 */
[----:B------:R-:W-:Y:S04]  /*184e0*/  SHFL.IDX PT, R70, R70, R5, 0x1c1f ;  /* 0x001c1f0546467589 */ /* 0x000fe800000e0000 */
[----:B------:R4:W-:Y:S04]  /*184f0*/  SHFL.IDX PT, R72, R72, R5, 0x1c1f ;  /* 0x001c1f0548487589 */ /* 0x0009e800000e0000 */
[----:B------:R-:W4:Y:S04]  /*18500*/  SHFL.IDX PT, R41, R32, R13, 0x1c1f ;  /* 0x001c1f0d20297589 */ /* 0x000f2800000e0000 */
[----:B------:R-:W4:Y:S04]  /*18510*/  SHFL.IDX PT, R43, R30, R13, 0x1c1f ;  /* 0x001c1f0d1e2b7589 */ /* 0x000f2800000e0000 */
[----:B------:R4:W4:Y:S01]  /*18520*/  SHFL.IDX PT, R45, R28, R13, 0x1c1f ;  /* 0x001c1f0d1c2d7589 */ /* 0x00092200000e0000 */
[----:B------:R-:W-:Y:S01]  /*18530*/  ISETP.NE.U32.AND P0, PT, RZ, UR4, PT ;  /* 0x00000004ff007c0c */ /* 0x000fe2000bf05070 */
[----:B---3--:R-:W3:Y:S01]  /*18540*/  LDC.64 R38, c[0x0][0xbd8] ;  /* 0x0002f600ff267b82 */ /* 0x008ee20000000a00 */
[----:B------:R-:W-:-:S02]  /*18550*/  MOV R47, R6 ;  /* 0x00000006002f7202 */ /* 0x000fc40000000f00 */
[----:B0-----:R-:W-:Y:S02]  /*18560*/  SEL R4, R8, R9, P1 ;  /* 0x0000000908047207 */ /* 0x001fe40000800000 */
[----:B------:R-:W-:Y:S02]  /*18570*/  SEL R6, R9, R8, P1 ;  /* 0x0000000809067207 */ /* 0x000fe40000800000 */
[----:B-1----:R-:W-:Y:S02]  /*18580*/  SEL R8, R40, R11, P1 ;  /* 0x0000000b28087207 */ /* 0x002fe40000800000 */
[----:B------:R-:W-:Y:S02]  /*18590*/  SEL R10, R11, R40, P1 ;  /* 0x000000280b0a7207 */ /* 0x000fe40000800000 */
[----:B--2---:R-:W-:Y:S02]  /*185a0*/  SEL R12, R44, R15, P1 ;  /* 0x0000000f2c0c7207 */ /* 0x004fe40000800000 */
[----:B------:R-:W-:-:S02]  /*185b0*/  SEL R14, R15, R44, P1 ;  /* 0x0000002c0f0e7207 */ /* 0x000fc40000800000 */
[----:B------:R-:W-:Y:S01]  /*185c0*/  ISETP.NE.AND.EX P0, PT, RZ, UR5, PT, P0 ;  /* 0x00000005ff007c0c */ /* 0x000fe2000bf05300 */
[----:B------:R-:W-:Y:S01]  /*185d0*/  ULDC.64 UR4, c[0x0][0xbe0] ;  /* 0x0002f80000047ab9 */ /* 0x000fe20000000a00 */
[----:B----4-:R-:W-:Y:S02]  /*185e0*/  SEL R5, R60, R31, P1 ;  /* 0x0000001f3c057207 */ /* 0x010fe40000800000 */
[----:B------:R-:W-:Y:S01]  /*185f0*/  SEL R7, R31, R60, P1 ;  /* 0x0000003c1f077207 */ /* 0x000fe20000800000 */
[----:B------:R-:W-:Y:S01]  /*18600*/  BAR.SYNC.DEFER_BLOCKING 0x1, 0x180 ;  /* 0x0046000000007b1d */ /* 0x000fe20000010000 */
        /* <DEDUP_REMOVED lines=16> */
[----:B------:R-:W-:-:S04]  /*18710*/  ISETP.NE.U32.AND P1, PT, RZ, UR4, PT ;  /* 0x00000004ff007c0c */ /* 0x000fc8000bf25070 */
[----:B------:R-:W-:Y:S01]  /*18720*/  ISETP.NE.AND.EX P1, PT, RZ, UR5, PT, P1 ;  /* 0x00000005ff007c0c */ /* 0x000fe2000bf25310 */
[----:B------:R0:W-:Y:S04]  /*18730*/  STSM.16.M88.4 [R57], R4 ;  /* 0x0000000439007844 */ /* 0x0001e80000000200 */
[----:B------:R1:W-:Y:S04]  /*18740*/  STSM.16.M88.4 [R55], R8 ;  /* 0x0000000837007844 */ /* 0x0003e80000000200 */
[----:B------:R1:W-:Y:S04]  /*18750*/  STSM.16.M88.4 [R53], R12 ;  /* 0x0000000c35007844 */ /* 0x0003e80000000200 */
[----:B------:R1:W-:Y:S01]  /*18760*/  STSM.16.M88.4 [R51], R24 ;  /* 0x0000001833007844 */ /* 0x0003e20000000200 */
[----:B0-----:R-:W0:Y:S03]  /*18770*/  @P1 LDC.64 R6, c[0x0][0xbe0] ;  /* 0x0002f800ff061b82 */ /* 0x001e260000000a00 */
[----:B------:R1:W-:Y:S04]  /*18780*/  STSM.16.M88.4 [R49], R28 ;  /* 0x0000001c31007844 */ /* 0x0003e80000000200 */
[----:B------:R1:W-:Y:S01]  /*18790*/  STSM.16.M88.4 [R47], R32 ;  /* 0x000000202f007844 */ /* 0x0003e20000000200 */
[----:B------:R-:W-:Y:S01]  /*187a0*/  ULDC UR4, c[0x0][0xa88] ;  /* 0x0002a20000047ab9 */ /* 0x000fe20000000800 */
[----:B------:R-:W-:-:S02]  /*187b0*/  IMAD.MOV.U32 R43, RZ, RZ, RZ ;  /* 0x000000ffff2b7224 */ /* 0x000fc400078e00ff */
[----:B------:R-:W-:Y:S02]  /*187c0*/  IMAD.U32 R42, RZ, RZ, UR4 ;  /* 0x00000004ff2a7e24 */ /* 0x000fe4000f8e00ff */
[C---:B---3--:R-:W-:Y:S01]  /*187d0*/  IMAD.WIDE R38, R59.reuse, 0x4, R38 ;  /* 0x000000043b267825 */ /* 0x048fe200078e0226 */
[----:B------:R-:W-:Y:S03]  /*187e0*/  BAR.SYNC.DEFER_BLOCKING 0x1, 0x180 ;  /* 0x0046000000007b1d */ /* 0x000fe60000010000 */
[----:B0-----:R-:W-:-:S03]  /*187f0*/  @P1 IMAD.WIDE R6, R59, 0x4, R6 ;  /* 0x000000043b061825 */ /* 0x001fc600078e0206 */
[----:B------:R1:W5:Y:S04]  /*18800*/  @P0 LDG.E R43, desc[UR40][R38.64] ;  /* 0x00000028262b0981 */ /* 0x000368000c1e1900 */
[----:B------:R1:W5:Y:S01]  /*18810*/  @P1 LDG.E R42, desc[UR40][R6.64] ;  /* 0x00000028062a1981 */ /* 0x000362000c1e1900 */
[----:B------:R-:W-:-:S04]  /*18820*/  IMAD R5, R2, 0x20, R0 ;  /* 0x0000002002057824 */ /* 0x000fc800078e0200 */
[----:B------:R-:W-:Y:S01]  /*18830*/  IMAD.WIDE R4, R5, 0x2, R36 ;  /* 0x0000000205047825 */ /* 0x000fe200078e0224 */
[----:B------:R-:W-:Y:S06]  /*18840*/  @P1 BRA `(.L_x_9233) ;  /* 0x0000000000101947 */ /* 0x000fec0003800000 */
[----:B------:R-:W-:Y:S05]  /*18850*/  @!P0 BRA `(.L_x_9233) ;  /* 0x00000000000c8947 */ /* 0x000fea0003800000 */
[----:B-1----:R-:W2:Y:S04]  /*18860*/  LDG.E R7, desc[UR40][R38.64] ;  /* 0x0000002826077981 */ /* 0x002ea8000c1e1900 */
[----:B-----5:R-:W2:Y:S02]  /*18870*/  LDG.E R42, desc[UR40][R38.64+0x4] ;  /* 0x00000428262a7981 */ /* 0x020ea4000c1e1900 */
[----:B--2---:R-:W-:-:S07]  /*18880*/  IMAD.IADD R42, R42, 0x1, -R7 ;  /* 0x000000012a2a7824 */ /* 0x004fce00078e0a07 */
.L_x_9233:
[----:B-1----:R-:W2:Y:S01]  /*18890*/  LDL R10, [R1+0x64] ;  /* 0x00006400010a7983 */ /* 0x002ea20000100800 */
[----:B------:R-:W-:-:S03]  /*188a0*/  ULDC.64 UR4, c[0x0][0xb70] ;  /* 0x0002dc0000047ab9 */ /* 0x000fc60000000a00 */
[----:B------:R-:W3:Y:S04]  /*188b0*/  LDL.LU R48, [R1+0x4c] ;  /* 0x00004c0001307983 */ /* 0x000ee80000300800 */
[----:B------:R-:W2:Y:S01]  /*188c0*/  LDL.LU R47, [R1+0x58] ;  /* 0x00005800012f7983 */ /* 0x000ea20000300800 */
[--C-:B-----5:R-:W-:Y:S01]  /*188d0*/  SHF.R.S32.HI R37, RZ, 0x1f, R43.reuse ;  /* 0x0000001fff257819 */ /* 0x120fe2000001142b */
[----:B------:R-:W-:Y:S01]  /*188e0*/  IMAD.MOV.U32 R36, RZ, RZ, R43 ;  /* 0x000000ffff247224 */ /* 0x000fe200078e002b */
[----:B------:R-:W-:Y:S02]  /*188f0*/  IADD3 R9, P1, R4, 0x1800, RZ ;  /* 0x0000180004097810 */ /* 0x000fe40007f3e0ff */
[----:B------:R-:W-:Y:S02]  /*18900*/  SHF.R.S32.HI R46, RZ, 0x1f, R59 ;  /* 0x0000001fff2e7819 */ /* 0x000fe4000001143b */
[----:B------:R-:W-:-:S02]  /*18910*/  LOP3.LUT R8, R9, 0x180, RZ, 0xc0, !PT ;  /* 0x0000018009087812 */ /* 0x000fc400078ec0ff */
[----:B------:R-:W-:Y:S02]  /*18920*/  SEL R46, R46, RZ, !P0 ;  /* 0x000000ff2e2e7207 */ /* 0x000fe40004000000 */
[----:B------:R-:W-:Y:S02]  /*18930*/  SEL R45, R59, RZ, !P0 ;  /* 0x000000ff3b2d7207 */ /* 0x000fe40004000000 */
[----:B------:R-:W-:Y:S02]  /*18940*/  SHF.R.U64 R8, R8, 0x3, RZ ;  /* 0x0000000308087819 */ /* 0x000fe400000012ff */
[----:B------:R-:W-:Y:S02]  /*18950*/  IADD3 R13, P4, R4, 0x3000, RZ ;  /* 0x00003000040d7810 */ /* 0x000fe40007f9e0ff */
[----:B------:R-:W-:Y:S02]  /*18960*/  LOP3.LUT R8, R8, R9, RZ, 0x3c, !PT ;  /* 0x0000000908087212 */ /* 0x000fe400078e3cff */
[----:B------:R-:W-:-:S02]  /*18970*/  IADD3 R25, P3, R4, 0x4800, RZ ;  /* 0x0000480004197810 */ /* 0x000fc40007f7e0ff */
[----:B------:R-:W-:Y:S02]  /*18980*/  IADD3 R29, P2, R4, 0x6000, RZ ;  /* 0x00006000041d7810 */ /* 0x000fe40007f5e0ff */
[----:B------:R-:W-:Y:S02]  /*18990*/  LOP3.LUT R12, R13, 0x180, RZ, 0xc0, !PT ;  /* 0x000001800d0c7812 */ /* 0x000fe400078ec0ff */
[----:B------:R-:W-:Y:S02]  /*189a0*/  LOP3.LUT R24, R25, 0x180, RZ, 0xc0, !PT ;  /* 0x0000018019187812 */ /* 0x000fe400078ec0ff */
[----:B------:R-:W-:Y:S02]  /*189b0*/  LOP3.LUT R28, R29, 0x180, RZ, 0xc0, !PT ;  /* 0x000001801d1c7812 */ /* 0x000fe400078ec0ff */
        /* <DEDUP_REMOVED lines=11> */
[----:B------:R-:W-:Y:S01]  /*18a70*/  BSSY B1, `(.L_x_9234) ;  /* 0x000005e000017945 */ /* 0x000fe20003800000 */
[----:B---3--:R-:W-:Y:S01]  /*18a80*/  SHF.R.S32.HI R44, RZ, 0x1f, R48 ;  /* 0x0000001fff2c7819 */ /* 0x008fe20000011430 */
[----:B------:R-:W-:-:S04]  /*18a90*/  IMAD.WIDE.U32 R6, R48, UR4, R36 ;  /* 0x0000000430067c25 */ /* 0x000fc8000f8e0024 */
[----:B--2---:R-:W-:Y:S02]  /*18aa0*/  IMAD R11, R47, 0xc0, R10 ;  /* 0x000000c02f0b7824 */ /* 0x004fe400078e020a */
[----:B------:R-:W0:Y:S01]  /*18ab0*/  S2R R10, SR_TID.X ;  /* 0x00000000000a7919 */ /* 0x000e220000002100 */
[----:B------:R-:W-:-:S04]  /*18ac0*/  IMAD R3, R44, UR4, RZ ;  /* 0x000000042c037c24 */ /* 0x000fc8000f8e02ff */
[----:B------:R-:W-:Y:S01]  /*18ad0*/  IMAD R3, R48, UR5, R3 ;  /* 0x0000000530037c24 */ /* 0x000fe2000f8e0203 */
[----:B------:R-:W-:-:S03]  /*18ae0*/  ULDC.64 UR4, c[0x0][0xb78] ;  /* 0x0002de0000047ab9 */ /* 0x000fc60000000a00 */
[----:B------:R-:W-:Y:S02]  /*18af0*/  IMAD.IADD R7, R7, 0x1, R3 ;  /* 0x0000000107077824 */ /* 0x000fe400078e0203 */
[----:B------:R-:W-:Y:S02]  /*18b00*/  IMAD R3, R46, UR4, RZ ;  /* 0x000000042e037c24 */ /* 0x000fe4000f8e02ff */
[----:B------:R-:W-:-:S04]  /*18b10*/  IMAD.WIDE.U32 R6, R45, UR4, R6 ;  /* 0x000000042d067c25 */ /* 0x000fc8000f8e0006 */
[----:B------:R-:W-:Y:S01]  /*18b20*/  IMAD R9, R45, UR5, R3 ;  /* 0x000000052d097c24 */ /* 0x000fe2000f8e0203 */
[----:B------:R-:W-:Y:S01]  /*18b30*/  SHF.R.S32.HI R3, RZ, 0x1f, R11 ;  /* 0x0000001fff037819 */ /* 0x000fe2000001140b */
[----:B------:R-:W-:Y:S01]  /*18b40*/  ULDC.64 UR4, c[0x0][0xb40] ;  /* 0x0002d00000047ab9 */ /* 0x000fe20000000a00 */
[----:B------:R-:W-:-:S04]  /*18b50*/  IADD3 R6, P5, R11, R6, RZ ;  /* 0x000000060b067210 */ /* 0x000fc80007fbe0ff */
[----:B------:R-:W-:Y:S01]  /*18b60*/  IADD3.X R9, R3, R7, R9, P5, !PT ;  /* 0x0000000703097210 */ /* 0x000fe20002ffe409 */
[----:B------:R-:W-:Y:S01]  /*18b70*/  VIADD R3, R11, 0x8 ;  /* 0x000000080b037836 */ /* 0x000fe20000000000 */
[----:B------:R-:W-:Y:S02]  /*18b80*/  LEA R40, P6, R6, UR4, 0x2 ;  /* 0x0000000406287c11 */ /* 0x000fe4000f8c10ff */
[----:B------:R-:W-:Y:S02]  /*18b90*/  LOP3.LUT R7, R4, 0x180, RZ, 0xc0, !PT ;  /* 0x0000018004077812 */ /* 0x000fe400078ec0ff */
[----:B------:R-:W-:Y:S01]  /*18ba0*/  LEA.HI.X R41, R6, UR5, R9, 0x2, P6 ;  /* 0x0000000506297c11 */ /* 0x000fe2000b0f1409 */
[----:B------:R-:W-:Y:S01]  /*18bb0*/  IMAD.X R9, RZ, RZ, R5, P1 ;  /* 0x000000ffff097224 */ /* 0x000fe200008e0605 */
[----:B------:R-:W-:Y:S01]  /*18bc0*/  IADD3 R6, P6, R4, 0x7800, RZ ;  /* 0x0000780004067810 */ /* 0x000fe20007fde0ff */
[----:B0-----:R-:W-:Y:S01]  /*18bd0*/  VIADD R14, R10, 0xffffff80 ;  /* 0xffffff800a0e7836 */ /* 0x001fe20000000000 */
[----:B------:R-:W-:Y:S01]  /*18be0*/  SHF.R.U64 R7, R7, 0x3, RZ ;  /* 0x0000000307077819 */ /* 0x000fe200000012ff */
[----:B------:R-:W-:-:S02]  /*18bf0*/  ULDC.64 UR4, c[0x0][0xaa0] ;  /* 0x0002a80000047ab9 */ /* 0x000fc40000000a00 */
[----:B------:R-:W-:Y:S01]  /*18c00*/  IMAD.X R33, RZ, RZ, R5, P6 ;  /* 0x000000ffff217224 */ /* 0x000fe200030e0605 */
[----:B------:R-:W-:Y:S02]  /*18c10*/  SHF.R.S32.HI R10, RZ, 0x1f, R14 ;  /* 0x0000001fff0a7819 */ /* 0x000fe4000001140e */
[----:B------:R-:W-:Y:S02]  /*18c20*/  LOP3.LUT R4, R7, R4, RZ, 0x3c, !PT ;  /* 0x0000000407047212 */ /* 0x000fe400078e3cff */
[----:B------:R-:W-:-:S04]  /*18c30*/  LEA.HI R10, R10, R14, RZ, 0x7 ;  /* 0x0000000e0a0a7211 */ /* 0x000fc800078f38ff */
[----:B------:R-:W-:-:S05]  /*18c40*/  LOP3.LUT R10, R10, 0xffffff80, RZ, 0xc0, !PT ;  /* 0xffffff800a0a7812 */ /* 0x000fca00078ec0ff */
[----:B------:R-:W-:-:S05]  /*18c50*/  IMAD.IADD R10, R14, 0x1, -R10 ;  /* 0x000000010e0a7824 */ /* 0x000fca00078e0a0a */
[----:B------:R-:W-:-:S04]  /*18c60*/  LOP3.LUT P0, RZ, R10, 0x3, RZ, 0xc0, !PT ;  /* 0x000000030aff7812 */ /* 0x000fc8000780c0ff */
        /* <DEDUP_REMOVED lines=12> */
[----:B------:R-:W5:Y:S01]  /*18d30*/  LD.E.128 R32, desc[UR40][R32.64] ;  /* 0x0000002820207980 */ /* 0x000f62000c101d00 */
[----:B------:R-:W-:-:S02]  /*18d40*/  IMAD R36, R37, UR4, RZ ;  /* 0x0000000425247c24 */ /* 0x000fc4000f8e02ff */
[C---:B0-----:R-:W-:Y:S01]  /*18d50*/  IMAD.WIDE.U32 R20, R43.reuse, UR4, R38 ;  /* 0x000000042b147c25 */ /* 0x041fe2000f8e0026 */
        /* <DEDUP_REMOVED lines=9> */
[----:B------:R-:W-:Y:S02]  /*18df0*/  IMAD.IADD R21, R21, 0x1, R43 ;  /* 0x0000000115157824 */ /* 0x000fe400078e022b */
[----:B------:R-:W-:Y:S01]  /*18e00*/  IMAD R37, R44, UR4, RZ ;  /* 0x000000042c257c24 */ /* 0x000fe2000f8e02ff */
[CC--:B------:R-:W-:Y:S01]  /*18e10*/  ISETP.GE.AND P0, PT, R2.reuse, R39.reuse, PT ;  /* 0x000000270200720c */ /* 0x0c0fe20003f06270 */
[----:B------:R-:W-:Y:S02]  /*18e20*/  VIADD R3, R17, 0x19c20 ;  /* 0x00019c2011037836 */ /* 0x000fe40000000000 */
[----:B------:R-:W-:Y:S02]  /*18e30*/  VIADD R36, R2, 0x60 ;  /* 0x0000006002247836 */ /* 0x000fe40000000000 */
[C---:B------:R-:W-:Y:S01]  /*18e40*/  IMAD R37, R48.reuse, UR5, R37 ;  /* 0x0000000530257c24 */ /* 0x040fe2000f8e0225 */
[----:B------:R-:W-:Y:S01]  /*18e50*/  PRMT R3, RZ, 0x654, R3 ;  /* 0x00000654ff037816 */ /* 0x000fe20000000003 */
[----:B------:R-:W-:Y:S01]  /*18e60*/  IMAD.WIDE.U32 R20, R48, UR4, R20 ;  /* 0x0000000430147c25 */ /* 0x000fe2000f8e0014 */
[----:B------:R-:W-:Y:S01]  /*18e70*/  ULDC.64 UR4, c[0x0][0xae8] ;  /* 0x0002ba0000047ab9 */ /* 0x000fe20000000a00 */
[----:B------:R-:W-:-:S02]  /*18e80*/  ISETP.GE.AND P3, PT, R36, R39, PT ;  /* 0x000000272400720c */ /* 0x000fc40003f66270 */
[----:B------:R-:W-:Y:S02]  /*18e90*/  IMAD R36, R46, UR4, RZ ;  /* 0x000000042e247c24 */ /* 0x000fe4000f8e02ff */
[----:B------:R-:W-:Y:S01]  /*18ea0*/  IMAD.IADD R21, R21, 0x1, R37 ;  /* 0x0000000115157824 */ /* 0x000fe200078e0225 */
[----:B0-----:R0:W-:Y:S01]  /*18eb0*/  SYNCS.ARRIVE.TRANS64.RED.A1T0 RZ, [R3+URZ], RZ ;  /* 0x000000ff03ff79a7 */ /* 0x0011e2000810043f */
[C---:B------:R-:W-:Y:S02]  /*18ec0*/  IMAD R39, R45.reuse, UR5, R36 ;  /* 0x000000052d277c24 */ /* 0x040fe4000f8e0224 */
[----:B------:R-:W-:-:S04]  /*18ed0*/  IMAD.WIDE.U32 R36, R45, UR4, R20 ;  /* 0x000000042d247c25 */ /* 0x000fc8000f8e0014 */
[----:B------:R-:W-:Y:S01]  /*18ee0*/  IMAD.IADD R41, R37, 0x1, R39 ;  /* 0x0000000125297824 */ /* 0x000fe200078e0227 */
[----:B0-----:R-:W-:-:S03]  /*18ef0*/  SHF.R.S32.HI R3, RZ, 0x1f, R2 ;  /* 0x0000001fff037819 */ /* 0x001fc60000011402 */
        /* <DEDUP_REMOVED lines=21> */
.L_x_9235:
[----:B------:R-:W-:Y:S05]  /*19050*/  BSYNC B1 ;  /* 0x0000000000017941 */ /* 0x000fea0003800000 */
.L_x_9234:
        /* <DEDUP_REMOVED lines=24> */
.L_x_9232:
[----:B------:R-:W3:Y:S01]  /*191e0*/  LDL R10, [R1+0x50] ;  /* 0x00005000010a7983 */ /* 0x000ee20000100800 */
[----:B------:R-:W-:Y:S01]  /*191f0*/  ULDC.64 UR4, c[0x0][0xbd8] ;  /* 0x0002f60000047ab9 */ /* 0x000fe20000000a00 */
[----:B------:R-:W3:Y:S01]  /*19200*/  LDC.64 R4, c[0x0][0xbd8] ;  /* 0x0002f600ff047b82 */ /* 0x000ee20000000a00 */
[----:B------:R-:W-:Y:S01]  /*19210*/  ISETP.NE.U32.AND P0, PT, RZ, UR4, PT ;  /* 0x00000004ff007c0c */ /* 0x000fe2000bf05070 */
[----:B------:R-:W-:-:S03]  /*19220*/  IMAD.MOV.U32 R9, RZ, RZ, RZ ;  /* 0x000000ffff097224 */ /* 0x000fc600078e00ff */
[----:B------:R-:W-:Y:S01]  /*19230*/  ISETP.NE.AND.EX P0, PT, RZ, UR5, PT, P0 ;  /* 0x00000005ff007c0c */ /* 0x000fe2000bf05300 */
[----:B------:R-:W-:Y:S02]  /*19240*/  ULDC.64 UR4, c[0x0][0xbe0] ;  /* 0x0002f80000047ab9 */ /* 0x000fe40000000a00 */
[----:B------:R-:W-:-:S04]  /*19250*/  ISETP.NE.U32.AND P1, PT, RZ, UR4, PT ;  /* 0x00000004ff007c0c */ /* 0x000fc8000bf25070 */
[----:B------:R-:W-:-:S13]  /*19260*/  ISETP.NE.AND.EX P1, PT, RZ, UR5, PT, P1 ;  /* 0x00000005ff007c0c */ /* 0x000fda000bf25310 */
[----:B------:R-:W1:Y:S01]  /*19270*/  @P1 LDC.64 R6, c[0x0][0xbe0] ;  /* 0x0002f800ff061b82 */ /* 0x000e620000000a00 */
[----:B------:R-:W-:Y:S02]  /*19280*/  ULDC UR4, c[0x0][0xa88] ;  /* 0x0002a20000047ab9 */ /* 0x000fe40000000800 */
[----:B------:R-:W-:Y:S02]  /*19290*/  IMAD.U32 R8, RZ, RZ, UR4 ;  /* 0x00000004ff087e24 */ /* 0x000fe4000f8e00ff */
[----:B---3--:R-:W-:-:S04]  /*192a0*/  IMAD.WIDE R4, R10, 0x4, R4 ;  /* 0x000000040a047825 */ /* 0x008fc800078e0204 */
[----:B-1----:R-:W-:Y:S01]  /*192b0*/  @P1 IMAD.WIDE R6, R10, 0x4, R6 ;  /* 0x000000040a061825 */ /* 0x002fe200078e0206 */
[----:B------:R1:W5:Y:S04]  /*192c0*/  @P0 LDG.E R9, desc[UR40][R4.64] ;  /* 0x0000002804090981 */ /* 0x000368000c1e1900 */
[----:B------:R1:W5:Y:S01]  /*192d0*/  @P1 LDG.E R8, desc[UR40][R6.64] ;  /* 0x0000002806081981 */ /* 0x000362000c1e1900 */
[----:B------:R-:W-:Y:S01]  /*192e0*/  ISETP.GT.AND P2, PT, R59, 0xbf, PT ;  /* 0x000000bf3b00780c */ /* 0x000fe20003f44270 */
[----:B------:R-:W-:-:S12]  /*192f0*/  @P1 BRA `(.L_x_9237) ;  /* 0x0000000000101947 */ /* 0x000fd80003800000 */
[----:B------:R-:W-:Y:S05]  /*19300*/  @!P0 BRA `(.L_x_9237) ;  /* 0x00000000000c8947 */ /* 0x000fea0003800000 */
[----:B-1----:R-:W3:Y:S04]  /*19310*/  LDG.E R7, desc[UR40][R4.64] ;  /* 0x0000002804077981 */ /* 0x002ee8000c1e1900 */
[----:B-----5:R-:W3:Y:S02]  /*19320*/  LDG.E R8, desc[UR40][R4.64+0x4] ;  /* 0x0000042804087981 */ /* 0x020ee4000c1e1900 */
[----:B---3--:R-:W-:-:S07]  /*19330*/  IMAD.IADD R8, R8, 0x1, -R7 ;  /* 0x0000000108087824 */ /* 0x008fce00078e0a07 */
.L_x_9237:
[----:B------:R-:W3:Y:S04]  /*19340*/  LDL R20, [R1+0x4c] ;  /* 0x00004c0001147983 */ /* 0x000ee80000100800 */
[----:B------:R4:W5:Y:S01]  /*19350*/  LDL R14, [R1+0x58] ;  /* 0x00005800010e7983 */ /* 0x0009620000100800 */
[----:B-1----:R-:W-:Y:S01]  /*19360*/  SHF.R.S32.HI R4, RZ, 0x1f, R10 ;  /* 0x0000001fff047819 */ /* 0x002fe2000001140a */
[----:B------:R-:W-:Y:S01]  /*19370*/  BSSY B1, `(.L_x_9238) ;  /* 0x000001d000017945 */ /* 0x000fe20003800000 */
[----:B------:R-:W-:Y:S02]  /*19380*/  SEL R13, R10, RZ, !P0 ;  /* 0x000000ff0a0d7207 */ /* 0x000fe40004000000 */
[----:B------:R-:W-:Y:S02]  /*19390*/  SHF.R.S32.HI R15, RZ, 0x1f, R0 ;  /* 0x0000001fff0f7819 */ /* 0x000fe40000011400 */
[----:B------:R-:W-:-:S02]  /*193a0*/  SEL R12, R4, RZ, !P0 ;  /* 0x000000ff040c7207 */ /* 0x000fc40004000000 */
[----:B-----5:R-:W-:Y:S02]  /*193b0*/  SHF.R.S32.HI R10, RZ, 0x1f, R9 ;  /* 0x0000001fff0a7819 */ /* 0x020fe40000011409 */
[----:B---3--:R-:W-:Y:S01]  /*193c0*/  SHF.R.S32.HI R11, RZ, 0x1f, R20 ;  /* 0x0000001fff0b7819 */ /* 0x008fe20000011414 */
[----:B----4-:R-:W-:Y:S06]  /*193d0*/  @P2 BRA `(.L_x_9239) ;  /* 0x0000000000582947 */ /* 0x010fec0003800000 */
[----:B------:R-:W1:Y:S02]  /*193e0*/  S2R R5, SR_TID.X ;  /* 0x0000000000057919 */ /* 0x000e640000002100 */
[----:B-1----:R-:W-:-:S04]  /*193f0*/  IMAD R4, R14, 0xc0, R5 ;  /* 0x000000c00e047824 */ /* 0x002fc800078e0205 */
[----:B------:R-:W-:-:S05]  /*19400*/  VIADD R5, R4, 0xffffff80 ;  /* 0xffffff8004057836 */ /* 0x000fca0000000000 */
[----:B------:R-:W-:-:S13]  /*19410*/  ISETP.GE.AND P0, PT, R5, R8, PT ;  /* 0x000000080500720c */ /* 0x000fda0003f06270 */
[----:B------:R-:W-:Y:S05]  /*19420*/  @P0 BRA `(.L_x_9239) ;  /* 0x0000000000440947 */ /* 0x000fea0003800000 */
[----:B------:R-:W-:Y:S01]  /*19430*/  IADD3 R4, P0, R5, R9, RZ ;  /* 0x0000000905047210 */ /* 0x000fe20007f1e0ff */
        /* <DEDUP_REMOVED lines=16> */
.L_x_9239:
[----:B------:R-:W-:Y:S05]  /*19540*/  BSYNC B1 ;  /* 0x0000000000017941 */ /* 0x000fea0003800000 */
.L_x_9238:
        /* <DEDUP_REMOVED lines=9> */
[----:B------:R-:W-:Y:S02]  /*195e0*/  IMAD R3, R11, UR4, RZ ;  /* 0x000000040b037c24 */ /* 0x000fe4000f8e02ff */
[----:B------:R-:W-:Y:S01]  /*195f0*/  IMAD.IADD R5, R5, 0x1, R9 ;  /* 0x0000000105057824 */ /* 0x000fe200078e0209 */
[C---:B------:R-:W-:Y:S01]  /*19600*/  ISETP.GE.AND P0, PT, R2.reuse, R7, PT ;  /* 0x000000070200720c */ /* 0x040fe20003f06270 */
[----:B------:R-:W-:Y:S02]  /*19610*/  VIADD R6, R2, 0x60 ;  /* 0x0000006002067836 */ /* 0x000fe40000000000 */
[----:B------:R-:W-:-:S02]  /*19620*/  IMAD R3, R20, UR5, R3 ;  /* 0x0000000514037c24 */ /* 0x000fc4000f8e0203 */
[----:B------:R-:W-:Y:S01]  /*19630*/  IMAD.WIDE.U32 R4, R20, UR4, R4 ;  /* 0x0000000414047c25 */ /* 0x000fe2000f8e0004 */
[----:B------:R-:W-:Y:S01]  /*19640*/  ULDC.64 UR4, c[0x0][0xae8] ;  /* 0x0002ba0000047ab9 */ /* 0x000fe20000000a00 */
[----:B------:R-:W-:Y:S02]  /*19650*/  ISETP.GE.AND P1, PT, R6, R7, PT ;  /* 0x000000070600720c */ /* 0x000fe40003f26270 */
[----:B------:R-:W-:Y:S01]  /*19660*/  IMAD.IADD R5, R5, 0x1, R3 ;  /* 0x0000000105057824 */ /* 0x000fe200078e0203 */
[----:B------:R-:W-:Y:S01]  /*19670*/  SHF.R.S32.HI R3, RZ, 0x1f, R2 ;  /* 0x0000001fff037819 */ /* 0x000fe20000011402 */
[----:B------:R-:W-:Y:S02]  /*19680*/  IMAD R6, R12, UR4, RZ ;  /* 0x000000040c067c24 */ /* 0x000fe4000f8e02ff */
[----:B------:R-:W-:-:S04]  /*19690*/  IMAD.WIDE.U32 R4, R13, UR4, R4 ;  /* 0x000000040d047c25 */ /* 0x000fc8000f8e0004 */
[----:B------:R-:W-:Y:S02]  /*196a0*/  IMAD R9, R13, UR5, R6 ;  /* 0x000000050d097c24 */ /* 0x000fe4000f8e0206 */
        /* <DEDUP_REMOVED lines=22> */
.L_x_9241:
[----:B------:R-:W-:Y:S05]  /*19810*/  BSYNC B1 ;  /* 0x0000000000017941 */ /* 0x000fea0003800000 */
.L_x_9240:
        /* <DEDUP_REMOVED lines=22> */
.L_x_9236:
[----:B------:R-:W-:Y:S05]  /*19980*/  BSYNC B0 ;  /* 0x0000000000007941 */ /* 0x000fea0003800000 */
.L_x_9231:
[----:B------:R-:W4:Y:S01]  /*19990*/  LDL R0, [R1+0x2c] ;  /* 0x00002c0001007983 */ /* 0x000f220000100800 */
[----:B------:R-:W-:Y:S02]  /*199a0*/  ULDC UR4, c[0x0][0xc14] ;  /* 0x0003050000047ab9 */ /* 0x000fe40000000800 */
[----:B----4-:R-:W-:-:S13]  /*199b0*/  ISETP.GE.AND P0, PT, R0, UR4, PT ;  /* 0x0000000400007c0c */ /* 0x010fda000bf06270 */
[----:B------:R-:W-:Y:S05]  /*199c0*/  @!P0 BRA `(.L_x_9242) ;  /* 0xfffffe7400948947 */ /* 0x000fea000383ffff */
[----:B------:R-:W-:Y:S05]  /*199d0*/  BRA `(.L_x_9044) ;  /* 0x0000006c00007947 */ /* 0x000fea0003800000 */
.L_x_9042:
[----:B------:R-:W-:-:S08]  /*199e0*/  NOP ;  /* 0x0000000000007918 */ /* 0x000fd00000000000 */
[----:B--2---:R-:W0:-:S00]  /*199f0*/  USETMAXREG.DEALLOC.CTAPOOL 0x20 ;  /* 0x00000020000079c8 */ /* 0x004e0000080e0500 */
        /* <DEDUP_REMOVED lines=11> */
[----:B------:R-:W0:Y:S01]  /*19ab0*/  LDS.128 R24, [UR4+0x19cd0] ;  /* 0x019cd004ff187984 */ /* 0x000e220008000c00 */
[----:B------:R-:W-:Y:S06]  /*19ac0*/  BAR.ARV 0x4, 0x200 ;  /* 0x0108000000007b1d */ /* 0x000fec0000002000 */
[----:B------:R-:W-:Y:S05]  /*19ad0*/  BRA `(.L_x_9244) ;  /* 0x0000000800847947 */ /* 0x000fea0003800000 */
.L_x_9243:
        /* <DEDUP_REMOVED lines=42> */
.L_x_9249:
        /* <DEDUP_REMOVED lines=12> */
.L_x_9248:
[----:B------:R-:W-:Y:S05]  /*19e40*/  BSYNC B0 ;  /* 0x0000000000007941 */ /* 0x000fea0003800000 */
.L_x_9247:
        /* <DEDUP_REMOVED lines=21> */
.L_x_9245:
        /* <DEDUP_REMOVED lines=21> */
.L_x_9250:
[----:B-1----:R-:W-:Y:S01]  /*1a0f0*/  IMAD R24, R24, UR5, R10 ;  /* 0x0000000518187c24 */ /* 0x002fe2000f8e020a */
[----:B------:R-:W-:Y:S01]  /*1a100*/  IABS R10, R6 ;  /* 0x00000006000a7213 */ /* 0x000fe20000000000 */
[----:B------:R-:W-:Y:S02]  /*1a110*/  IMAD R11, R11, R8, RZ ;  /* 0x000000080b0b7224 */ /* 0x000fe400078e02ff */
[----:B------:R-:W-:Y:S01]  /*1a120*/  IMAD.MOV.U32 R2, RZ, RZ, RZ ;  /* 0x000000ffff027224 */ /* 0x000fe200078e00ff */
[----:B0-----:R-:W-:Y:S01]  /*1a130*/  IADD3 R7, -R24, UR6, RZ ;  /* 0x0000000618077c10 */ /* 0x001fe2000fffe1ff */
[----:B------:R-:W-:Y:S02]  /*1a140*/  IMAD.MOV R10, RZ, RZ, -R10 ;  /* 0x000000ffff0a7224 */ /* 0x000fe400078e0a0a */
        /* <DEDUP_REMOVED lines=21> */
[----:B------:R-:W0:Y:S08]  /*1a2a0*/  I2F.RP R11, R10 ;  /* 0x0000000a000b7306 */ /* 0x000e300000209400 */
[----:B0-----:R-:W0:Y:S02]  /*1a2b0*/  MUFU.RCP R11, R11 ;  /* 0x0000000b000b7308 */ /* 0x001e240000001000 */
[----:B0-----:R-:W-:Y:S01]  /*1a2c0*/  VIADD R3, R11, 0xffffffe ;  /* 0x0ffffffe0b037836 */ /* 0x001fe20000000000 */
[----:B------:R-:W-:-:S05]  /*1a2d0*/  IABS R11, R9 ;  /* 0x00000009000b7213 */ /* 0x000fca0000000000 */
[----:B------:R-:W0:Y:S02]  /*1a2e0*/  F2I.FTZ.U32.TRUNC.NTZ R3, R3 ;  /* 0x0000000300037305 */ /* 0x000e24000021f000 */
[----:B0-----:R-:W-:-:S04]  /*1a2f0*/  IMAD.MOV R13, RZ, RZ, -R3 ;  /* 0x000000ffff0d7224 */ /* 0x001fc800078e0a03 */
        /* <DEDUP_REMOVED lines=17> */
[----:B------:R-:W-:-:S03]  /*1a410*/  IMAD.MOV R9, RZ, RZ, -R9 ;  /* 0x000000ffff097224 */ /* 0x000fc600078e0a09 */
[----:B------:R-:W-:Y:S01]  /*1a420*/  LOP3.LUT R25, RZ, R2, RZ, 0x33, !PT ;  /* 0x00000002ff197212 */ /* 0x000fe200078e33ff */
[----:B------:R-:W-:-:S04]  /*1a430*/  IMAD R26, R2, R9, R3 ;  /* 0x00000009021a7224 */ /* 0x000fc800078e0203 */
[----:B------:R-:W-:Y:S01]  /*1a440*/  IMAD.IADD R25, R4, 0x1, R25 ;  /* 0x0000000104197824 */ /* 0x000fe200078e0219 */
[----:B------:R-:W-:Y:S06]  /*1a450*/  BRA `(.L_x_9251) ;  /* 0x00000000000c7947 */ /* 0x000fec0003800000 */
.L_x_9246:
[----:B------:R-:W-:Y:S02]  /*1a460*/  IMAD.MOV.U32 R25, RZ, RZ, RZ ;  /* 0x000000ffff197224 */ /* 0x000fe400078e00ff */
[----:B------:R-:W-:Y:S02]  /*1a470*/  IMAD.U32 R24, RZ, RZ, UR6 ;  /* 0x00000006ff187e24 */ /* 0x000fe4000f8e00ff */
[----:B------:R-:W-:-:S07]  /*1a480*/  IMAD.MOV.U32 R26, RZ, RZ, RZ ;  /* 0x000000ffff1a7224 */ /* 0x000fce00078e00ff */
.L_x_9251:
[----:B------:R-:W-:-:S13]  /*1a490*/  ISETP.NE.AND P0, PT, R5, RZ, PT ;  /* 0x000000ff0500720c */ /* 0x000fda0003f05270 */
[----:B------:R-:W0:Y:S01]  /*1a4a0*/  @!P0 S2R R3, SR_CgaCtaId ;  /* 0x0000000000038919 */ /* 0x000e220000008800 */
[----:B------:R-:W-:-:S04]  /*1a4b0*/  @!P0 MOV R2, 0x400 ;  /* 0x0000040000028802 */ /* 0x000fc80000000f00 */
[----:B0-----:R-:W-:-:S05]  /*1a4c0*/  @!P0 LEA R2, R3, R2, 0x18 ;  /* 0x0000000203028211 */ /* 0x001fca00078ec0ff */
[----:B------:R1:W-:Y:S01]  /*1a4d0*/  @!P0 STS.128 [R2+0x19cd0], R24 ;  /* 0x019cd01802008388 */ /* 0x0003e20000000c00 */
[----:B------:R-:W-:Y:S06]  /*1a4e0*/  BAR.ARV 0x5, 0x200 ;  /* 0x0148000000007b1d */ /* 0x000fec0000002000 */
.L_x_9244:
[----:B------:R2:W-:Y:S01]  /*1a4f0*/  STL [R1+0x24], RZ ;  /* 0x000024ff01007387 */ /* 0x0005e20000100800 */
[----:B------:R-:W-:Y:S01]  /*1a500*/  ULDC UR4, c[0x0][0xc14] ;  /* 0x0003050000047ab9 */ /* 0x000fe20000000800 */
[----:B------:R-:W-:Y:S01]  /*1a510*/  IMAD.MOV.U32 R22, RZ, RZ, 0x1 ;  /* 0x00000001ff167424 */ /* 0x000fe200078e00ff */
[----:B0-----:R-:W-:Y:S01]  /*1a520*/  ISETP.GE.AND P0, PT, R27, UR4, PT ;  /* 0x000000041b007c0c */ /* 0x001fe2000bf06270 */
[----:B------:R-:W-:-:S12]  /*1a530*/  IMAD.MOV.U32 R17, RZ, RZ, RZ ;  /* 0x000000ffff117224 */ /* 0x000fd800078e00ff */
[----:B--2---:R-:W-:Y:S05]  /*1a540*/  @P0 BRA `(.L_x_9252) ;  /* 0x0000005c002c0947 */ /* 0x004fea0003800000 */
[----:B------:R-:W2:Y:S01]  /*1a550*/  LDL R8, [R1+0x20] ;  /* 0x0000200001087983 */ /* 0x000ea20000100800 */
[----:B------:R-:W0:Y:S01]  /*1a560*/  S2R R10, SR_TID.X ;  /* 0x00000000000a7919 */ /* 0x000e220000002100 */
[----:B------:R-:W3:Y:S01]  /*1a570*/  S2R R7, SR_TID.X ;  /* 0x0000000000077919 */ /* 0x000ee20000002100 */
[----:B------:R-:W-:Y:S01]  /*1a580*/  IMAD.SHL.U32 R9, R0, 0x800, RZ ;  /* 0x0000080000097824 */ /* 0x000fe200078e00ff */
[----:B0-----:R-:W-:Y:S01]  /*1a590*/  SHF.R.U32.HI R4, RZ, 0x1, R10 ;  /* 0x00000001ff047819 */ /* 0x001fe2000001160a */
[----:B-1----:R-:W-:-:S03]  /*1a5a0*/  IMAD.SHL.U32 R2, R10, 0x20, RZ ;  /* 0x000000200a027824 */ /* 0x002fc600078e00ff */
[----:B------:R-:W-:Y:S01]  /*1a5b0*/  LOP3.LUT R5, R4, 0x20, RZ, 0xc0, !PT ;  /* 0x0000002004057812 */ /* 0x000fe200078ec0ff */
[----:B------:R-:W-:Y:S01]  /*1a5c0*/  IMAD.SHL.U32 R6, R10, 0x80, RZ ;  /* 0x000000800a067824 */ /* 0x000fe200078e00ff */
[----:B---3--:R-:W-:Y:S02]  /*1a5d0*/  LOP3.LUT R11, R7, 0x7f, RZ, 0xc0, !PT ;  /* 0x0000007f070b7812 */ /* 0x008fe400078ec0ff */
[----:B------:R-:W-:Y:S02]  /*1a5e0*/  LOP3.LUT R7, R5, 0x10, R10, 0xf8, !PT ;  /* 0x0000001005077812 */ /* 0x000fe400078ef80a */
[----:B------:R-:W-:Y:S01]  /*1a5f0*/  LOP3.LUT R3, R2, 0x80, RZ, 0xc0, !PT ;  /* 0x0000008002037812 */ /* 0x000fe200078ec0ff */
        /* <DEDUP_REMOVED lines=21> */
[----:B------:R-:W-:Y:S01]  /*1a750*/  ULDC.64 UR38, c[0x0][0x198] ;  /* 0x0000660000267ab9 */ /* 0x000fe20000000a00 */
[----:B------:R-:W-:Y:S01]  /*1a760*/  ULDC UR36, c[0x0][0xc] ;  /* 0x0000030000247ab9 */ /* 0x000fe20000000800 */
[----:B--2---:R-:W-:-:S02]  /*1a770*/  LOP3.LUT R3, R8, 0x1, RZ, 0xfc, !PT ;  /* 0x0000000108037812 */ /* 0x004fc400078efcff */
[----:B------:R-:W-:-:S03]  /*1a780*/  LOP3.LUT R2, R8, 0x2, RZ, 0xfc, !PT ;  /* 0x0000000208027812 */ /* 0x000fc600078efcff */
[----:B------:R-:W-:Y:S04]  /*1a790*/  STL [R1+0x30], R3 ;  /* 0x0000300301007387 */ /* 0x000fe80000100800 */
[----:B------:R0:W-:Y:S04]  /*1a7a0*/  STL [R1+0x18], R2 ;  /* 0x0000180201007387 */ /* 0x0001e80000100800 */
[----:B------:R-:W-:Y:S04]  /*1a7b0*/  STL [R1+0x24], RZ ;  /* 0x000024ff01007387 */ /* 0x000fe80000100800 */
[----:B------:R1:W-:Y:S01]  /*1a7c0*/  STL [R1+0x8], R0 ;  /* 0x0000080001007387 */ /* 0x0003e20000100800 */
[----:B0-----:R-:W-:-:S02]  /*1a7d0*/  LOP3.LUT R2, R18, 0x1800, RZ, 0xfc, !PT ;  /* 0x0000180012027812 */ /* 0x001fc400078efcff */
[----:B-1----:R-:W-:-:S07]  /*1a7e0*/  LOP3.LUT R0, R18, 0x2800, RZ, 0xfc, !PT ;  /* 0x0000280012007812 */ /* 0x002fce00078efcff */
.L_x_9379:
[----:B------:R-:W-:Y:S05]  /*1a7f0*/  YIELD ;  /* 0x0000000000007946 */ /* 0x000fea0003800000 */
[----:B------:R-:W-:Y:S01]  /*1a800*/  ULDC.64 UR4, c[0x0][0xa28] ;  /* 0x00028a0000047ab9 */ /* 0x000fe20000000a00 */
[----:B0-----:R-:W-:Y:S01]  /*1a810*/  IMAD.MOV.U32 R8, RZ, RZ, RZ ;  /* 0x000000ffff087224 */ /* 0x001fe200078e00ff */
[----:B------:R-:W-:Y:S01]  /*1a820*/  ISETP.NE.U32.AND P0, PT, RZ, UR4, PT ;  /* 0x00000004ff007c0c */ /* 0x000fe2000bf05070 */
[----:B------:R-:W0:Y:S01]  /*1a830*/  LDC.64 R10, c[0x0][0xa00] ;  /* 0x00028000ff0a7b82 */ /* 0x000e220000000a00 */
[----:B-12---:R-:W-:Y:S01]  /*1a840*/  IMAD.MOV.U32 R0, RZ, RZ, RZ ;  /* 0x000000ffff007224 */ /* 0x006fe200078e00ff */
[----:B------:R-:W-:Y:S01]  /*1a850*/  ULDC.64 UR6, c[0x0][0xa08] ;  /* 0x0002820000067ab9 */ /* 0x000fe20000000a00 */
[----:B------:R-:W-:Y:S01]  /*1a860*/  ISETP.NE.AND.EX P0, PT, RZ, UR5, PT, P0 ;  /* 0x00000005ff007c0c */ /* 0x000fe2000bf05300 */
[----:B------:R-:W-:Y:S01]  /*1a870*/  ULDC.64 UR4, c[0x0][0xa18] ;  /* 0x0002860000047ab9 */ /* 0x000fe20000000a00 */
[----:B------:R-:W-:-:S03]  /*1a880*/  ULDC.64 UR8, c[0x0][0xa10] ;  /* 0x0002840000087ab9 */ /* 0x000fc60000000a00 */
        /* <DEDUP_REMOVED lines=15> */
[----:B-1----:R-:W-:Y:S01]  /*1a980*/  IMAD.WIDE R4, R27, 0x4, R4 ;  /* 0x000000041b047825 */ /* 0x002fe200078e0204 */
[----:B------:R-:W-:Y:S02]  /*1a990*/  ISETP.NE.AND.EX P1, PT, RZ, UR7, PT, P2 ;  /* 0x00000007ff007c0c */ /* 0x000fe4000bf25320 */
[----:B------:R-:W-:Y:S01]  /*1a9a0*/  ISETP.NE.AND.EX P2, PT, RZ, UR9, PT, P4 ;  /* 0x00000009ff007c0c */ /* 0x000fe2000bf45340 */
[----:B------:R-:W1:Y:S08]  /*1a9b0*/  @P0 LDC.64 R14, c[0x0][0xa18] ;  /* 0x00028600ff0e0b82 */ /* 0x000e700000000a00 */
[----:B------:R-:W2:Y:S01]  /*1a9c0*/  @P3 LDG.E R0, desc[UR40][R10.64] ;  /* 0x000000280a003981 */ /* 0x000ea2000c1e1900 */
[----:B------:R-:W-:-:S03]  /*1a9d0*/  ULDC UR4, c[0x0][0x288] ;  /* 0x0000a20000047ab9 */ /* 0x000fc60000000800 */
[----:B------:R3:W5:Y:S01]  /*1a9e0*/  @P1 LDG.E R12, desc[UR40][R4.64] ;  /* 0x00000028040c1981 */ /* 0x000762000c1e1900 */
[----:B0-----:R-:W-:-:S05]  /*1a9f0*/  IMAD.WIDE R2, R27, 0x4, R2 ;  /* 0x000000041b027825 */ /* 0x001fca00078e0202 */
[----:B------:R3:W5:Y:S01]  /*1aa00*/  @P2 LDG.E R7, desc[UR40][R2.64] ;  /* 0x0000002802072981 */ /* 0x000762000c1e1900 */
[----:B-1----:R-:W-:-:S03]  /*1aa10*/  @P0 IMAD.WIDE R14, R27, 0x4, R14 ;  /* 0x000000041b0e0825 */ /* 0x002fc600078e020e */
[----:B--2---:R0:W-:Y:S02]  /*1aa20*/  STL [R1+0x28], R0 ;  /* 0x0000280001007387 */ /* 0x0041e40000100800 */
[----:B0-----:R-:W-:Y:S01]  /*1aa30*/  IMAD.U32 R0, RZ, RZ, UR4 ;  /* 0x00000004ff007e24 */ /* 0x001fe2000f8e00ff */
        /* <DEDUP_REMOVED lines=13> */
[----:B-----5:R-:W2:Y:S04]  /*1ab10*/  LDG.E R0, desc[UR40][R10.64] ;  /* 0x000000280a007981 */ /* 0x020ea8000c1e1900 */
[----:B------:R-:W2:Y:S02]  /*1ab20*/  LDG.E R10, desc[UR40][R10.64+0x4] ;  /* 0x000004280a0a7981 */ /* 0x000ea4000c1e1900 */
[----:B--2---:R-:W-:-:S07]  /*1ab30*/  IMAD.IADD R0, R10, 0x1, -R0 ;  /* 0x000000010a007824 */ /* 0x004fce00078e0a00 */
.L_x_9253:
[----:B-----5:R-:W-:Y:S01]  /*1ab40*/  IMAD.IADD R10, R12, 0x1, R8 ;  /* 0x000000010c0a7824 */ /* 0x020fe200078e0208 */
[----:B------:R-:W-:Y:S02]  /*1ab50*/  ULDC.64 UR4, c[0x0][0xa20] ;  /* 0x0002880000047ab9 */ /* 0x000fe40000000a00 */
[----:B------:R-:W-:Y:S02]  /*1ab60*/  ISETP.NE.U32.AND P0, PT, RZ, UR4, PT ;  /* 0x00000004ff007c0c */ /* 0x000fe4000bf05070 */
[----:B------:R0:W-:Y:S02]  /*1ab70*/  STL [R1+0x4], R10 ;  /* 0x0000040a01007387 */ /* 0x0001e40000100800 */
[----:B------:R-:W-:-:S13]  /*1ab80*/  ISETP.NE.AND.EX P0, PT, RZ, UR5, PT, P0 ;  /* 0x00000005ff007c0c */ /* 0x000fda000bf05300 */
[----:B0-----:R-:W-:Y:S05]  /*1ab90*/  @!P0 BRA `(.L_x_9254) ;  /* 0x0000000000108947 */ /* 0x001fea0003800000 */
[----:B------:R-:W0:Y:S02]  /*1aba0*/  LDC.64 R4, c[0x0][0xa20] ;  /* 0x00028800ff047b82 */ /* 0x000e240000000a00 */
[----:B0-----:R-:W-:-:S05]  /*1abb0*/  IMAD.WIDE R4, R27, 0x4, R4 ;  /* 0x000000041b047825 */ /* 0x001fca00078e0204 */
[----:B------:R0:W5:Y:S01]  /*1abc0*/  LDG.E R6, desc[UR40][R4.64] ;  /* 0x0000002804067981 */ /* 0x000162000c1e1900 */
[----:B------:R-:W-:Y:S05]  /*1abd0*/  BRA `(.L_x_9255) ;  /* 0x0000000000107947 */ /* 0x000fea0003800000 */
.L_x_9254:
[----:B------:R-:W-:Y:S05]  /*1abe0*/  @!P1 BRA `(.L_x_9255) ;  /* 0x00000000000c9947 */ /* 0x000fea0003800000 */
[----:B------:R-:W2:Y:S04]  /*1abf0*/  LDG.E R6, desc[UR40][R4.64] ;  /* 0x0000002804067981 */ /* 0x000ea8000c1e1900 */
[----:B------:R-:W2:Y:S02]  /*1ac00*/  LDG.E R4, desc[UR40][R4.64+0x4] ;  /* 0x0000042804047981 */ /* 0x000ea4000c1e1900 */
[----:B--2---:R-:W-:-:S07]  /*1ac10*/  IMAD.IADD R6, R4, 0x1, -R6 ;  /* 0x0000000104067824 */ /* 0x004fce00078e0a06 */
.L_x_9255:
[----:B0-----:R-:W2:Y:S04]  /*1ac20*/  @P2 LDG.E R4, desc[UR40][R2.64] ;  /* 0x0000002802042981 */ /* 0x001ea8000c1e1900 */
[----:B------:R-:W2:Y:S01]  /*1ac30*/  @P2 LDG.E R2, desc[UR40][R2.64+0x4] ;  /* 0x0000042802022981 */ /* 0x000ea2000c1e1900 */
[----:B-----5:R-:W-:Y:S02]  /*1ac40*/  IMAD.IADD R8, R6, 0x1, -R8 ;  /* 0x0000000106087824 */ /* 0x020fe400078e0a08 */
[----:B--2---:R-:W-:Y:S02]  /*1ac50*/  @P2 IMAD.IADD R9, R2, 0x1, -R4 ;  /* 0x0000000102092824 */ /* 0x004fe400078e0a04 */
[----:B------:R-:W-:Y:S02]  /*1ac60*/  IMAD R4, R25, 0xc0, RZ ;  /* 0x000000c019047824 */ /* 0x000fe400078e02ff */
[----:B------:R-:W-:-:S03]  /*1ac70*/  IMAD.IADD R10, R8, 0x1, R9 ;  /* 0x00000001080a7824 */ /* 0x000fc600078e0209 */
[----:B------:R-:W-:Y:S01]  /*1ac80*/  IADD3 R4, -R0, 0xc0, R4 ;  /* 0x000000c000047810 */ /* 0x000fe20007ffe104 */
[----:B------:R-:W-:-:S04]  /*1ac90*/  VIADD R20, R10, 0x7f ;  /* 0x0000007f0a147836 */ /* 0x000fc80000000000 */
[----:B------:R-:W-:Y:S01]  /*1aca0*/  IMAD.IADD R6, R10, 0x1, R4 ;  /* 0x000000010a067824 */ /* 0x000fe200078e0204 */
[----:B------:R-:W-:-:S04]  /*1acb0*/  SHF.R.S32.HI R2, RZ, 0x1f, R20 ;  /* 0x0000001fff027819 */ /* 0x000fc80000011414 */
[----:B------:R-:W-:Y:S02]  /*1acc0*/  LEA.HI R20, R2, R20, RZ, 0x7 ;  /* 0x0000001402147211 */ /* 0x000fe400078f38ff */
[----:B------:R-:W0:Y:S02]  /*1acd0*/  LDC.64 R2, c[0x0][0x9e0] ;  /* 0x00027800ff027b82 */ /* 0x000e240000000a00 */
[----:B------:R-:W-:Y:S02]  /*1ace0*/  SHF.R.S32.HI R20, RZ, 0x7, R20 ;  /* 0x00000007ff147819 */ /* 0x000fe40000011414 */
[----:B0-----:R-:W-:Y:S01]  /*1acf0*/  ISETP.GE.AND P1, PT, R3, 0x1, PT ;  /* 0x000000010300780c */ /* 0x001fe20003f26270 */
        /* <DEDUP_REMOVED lines=13> */
.L_x_9258:
[----:B------:R-:W-:-:S13]  /*1add0*/  ISETP.NE.AND P0, PT, R3, 0x1, PT ;  /* 0x000000010300780c */ /* 0x000fda0003f05270 */
[----:B------:R-:W0:Y:S02]  /*1ade0*/  @P0 LDC.64 R4, c[0x0][0x9e8] ;  /* 0x00027a00ff040b82 */ /* 0x000e240000000a00 */
[----:B0-----:R-:W-:-:S05]  /*1adf0*/  @P0 IMAD.HI.U32 R4, R11, R4, RZ ;  /* 0x000000040b040227 */ /* 0x001fca00078e00ff */
[----:B------:R-:W-:-:S07]  /*1ae00*/  @P0 SHF.R.U32.HI R11, RZ, R5, R4 ;  /* 0x00000005ff0b0219 */ /* 0x000fce0000011604 */
.L_x_9259:
[----:B------:R-:W-:Y:S05]  /*1ae10*/  BSYNC B0 ;  /* 0x0000000000007941 */ /* 0x000fea0003800000 */
.L_x_9257:
[----:B------:R-:W-:-:S05]  /*1ae20*/  IMAD R11, R11, R3, R3 ;  /* 0x000000030b0b7224 */ /* 0x000fca00078e0203 */
[----:B------:R-:W-:-:S07]  /*1ae30*/  VIMNMX R2, R2, R11, PT ;  /* 0x0000000b02027248 */ /* 0x000fce0003fe0100 */
.L_x_9256:
        /* <DEDUP_REMOVED lines=15> */
.L_x_9262:
[----:B------:R-:W-:Y:S01]  /*1af30*/  ISETP.NE.AND P0, PT, R3, 0x1, PT ;  /* 0x000000010300780c */ /* 0x000fe20003f05270 */
[----:B------:R-:W-:-:S12]  /*1af40*/  IMAD.MOV.U32 R11, RZ, RZ, R0 ;  /* 0x000000ffff0b7224 */ /* 0x000fd800078e0000 */
[----:B------:R-:W0:Y:S02]  /*1af50*/  @P0 LDC.64 R4, c[0x0][0x9e8] ;  /* 0x00027a00ff040b82 */ /* 0x000e240000000a00 */
[----:B0-----:R-:W-:-:S05]  /*1af60*/  @P0 IMAD.HI.U32 R4, R0, R4, RZ ;  /* 0x0000000400040227 */ /* 0x001fca00078e00ff */
[----:B------:R-:W-:-:S07]  /*1af70*/  @P0 SHF.R.U32.HI R11, RZ, R5, R4 ;  /* 0x00000005ff0b0219 */ /* 0x000fce0000011604 */
.L_x_9263:
[----:B------:R-:W-:Y:S05]  /*1af80*/  BSYNC B0 ;  /* 0x0000000000007941 */ /* 0x000fea0003800000 */
.L_x_9261:
[----:B------:R-:W-:-:S05]  /*1af90*/  IMAD R3, R11, R3, RZ ;  /* 0x000000030b037224 */ /* 0x000fca00078e02ff */
[----:B------:R-:W-:-:S07]  /*1afa0*/  VIMNMX R10, R10, R3, !PT ;  /* 0x000000030a0a7248 */ /* 0x000fce0007fe0100 */
.L_x_9260:
[----:B------:R-:W-:Y:S01]  /*1afb0*/  VIADD R2, R2, 0x7f ;  /* 0x0000007f02027836 */ /* 0x000fe20000000000 */
[----:B------:R-:W-:Y:S04]  /*1afc0*/  BSSY B0, `(.L_x_9264) ;  /* 0x0000163000007945 */ /* 0x000fe80003800000 */
[----:B------:R-:W-:-:S04]  /*1afd0*/  SHF.R.S32.HI R3, RZ, 0x1f, R2 ;  /* 0x0000001fff037819 */ /* 0x000fc80000011402 */
[----:B------:R-:W-:Y:S02]  /*1afe0*/  LEA.HI R3, R3, R2, RZ, 0x7 ;  /* 0x0000000203037211 */ /* 0x000fe400078f38ff */
[----:B------:R-:W-:Y:S02]  /*1aff0*/  SHF.R.S32.HI R2, RZ, 0x1f, R10 ;  /* 0x0000001fff027819 */ /* 0x000fe4000001140a */
[----:B------:R-:W-:Y:S02]  /*1b000*/  SHF.R.S32.HI R3, RZ, 0x7, R3 ;  /* 0x00000007ff037819 */ /* 0x000fe40000011403 */
[----:B------:R-:W-:Y:S02]  /*1b010*/  LEA.HI R2, R2, R10, RZ, 0x7 ;  /* 0x0000000a02027211 */ /* 0x000fe400078f38ff */
[----:B------:R-:W-:Y:S02]  /*1b020*/  VIMNMX R3, R20, R3, PT ;  /* 0x0000000314037248 */ /* 0x000fe40003fe0100 */
[----:B------:R-:W-:-:S03]  /*1b030*/  SHF.R.S32.HI R2, RZ, 0x7, R2 ;  /* 0x00000007ff027819 */ /* 0x000fc60000011402 */
[----:B------:R-:W-:Y:S01]  /*1b040*/  IMAD R3, R3, 0x80, -R8 ;  /* 0x0000008003037824 */ /* 0x000fe200078e0a08 */
[----:B------:R-:W-:-:S04]  /*1b050*/  VIMNMX R2, RZ, R2, !PT ;  /* 0x00000002ff027248 */ /* 0x000fc80007fe0100 */
[----:B------:R-:W-:Y:S01]  /*1b060*/  VIMNMX R3, R3, R9, PT ;  /* 0x0000000903037248 */ /* 0x000fe20003fe0100 */
[----:B------:R-:W-:-:S05]  /*1b070*/  IMAD R2, R2, 0x80, -R8 ;  /* 0x0000008002027824 */ /* 0x000fca00078e0a08 */
[----:B------:R-:W-:-:S04]  /*1b080*/  VIMNMX R4, RZ, R2, !PT ;  /* 0x00000002ff047248 */ /* 0x000fc80007fe0100 */
        /* <DEDUP_REMOVED lines=24> */
.L_x_9426:
[----:B-1----:R-:W-:Y:S02]  /*1b210*/  ISETP.NE.AND P0, PT, R14, RZ, PT ;  /* 0x000000ff0e00720c */ /* 0x002fe40003f05270 */
[----:B------:R-:W-:-:S11]  /*1b220*/  PLOP3.LUT P6, PT, PT, PT, PT, 0x8, 0x0 ;  /* 0x000000000000781c */ /* 0x000fd60003fce170 */
[----:B------:R-:W-:Y:S05]  /*1b230*/  @P0 BRA `(.L_x_9267) ;  /* 0x00000000000c0947 */ /* 0x000fea0003800000 */
[----:B------:R-:W-:-:S03]  /*1b240*/  UMOV UR4, 0xffffffff ;  /* 0xffffffff00047882 */ /* 0x000fc60000000000 */
[----:B------:R-:W-:Y:S05]  /*1b250*/  BRA.DIV UR4, `(.L_x_9268) ;  /* 0x0000005e046c7947 */ /* 0x000fea000b800000 */
[----:B------:R-:W-:-:S13]  /*1b260*/  ELECT P6, URZ, PT ;  /* 0x00000000003f782f */ /* 0x000fda00038c0000 */
.L_x_9267:
        /* <DEDUP_REMOVED lines=12> */
.L_x_9429:
[----:B------:R-:W-:Y:S05]  /*1b330*/  BSYNC B1 ;  /* 0x0000000000017941 */ /* 0x000fea0003800000 */
.L_x_9269:
        /* <DEDUP_REMOVED lines=10> */
.L_x_9430:
[----:B------:R-:W-:Y:S05]  /*1b3e0*/  BSYNC B2 ;  /* 0x0000000000027941 */ /* 0x000fea0003800000 */
.L_x_9273:
        /* <DEDUP_REMOVED lines=9> */
.L_x_9276:
[----:B------:R-:W-:Y:S05]  /*1b480*/  BSYNC B2 ;  /* 0x0000000000027941 */ /* 0x000fea0003800000 */
.L_x_9275:
[----:B0-----:R-:W-:Y:S01]  /*1b490*/  IMAD.MOV.U32 R8, RZ, RZ, RZ ;  /* 0x000000ffff087224 */ /* 0x001fe200078e00ff */
        /* <DEDUP_REMOVED lines=9> */
[----:B------:R-:W-:Y:S01]  /*1b530*/  VIADD R12, R10, 0x13800 ;  /* 0x000138000a0c7836 */ /* 0x000fe20000000000 */
[----:B------:R-:W-:-:S09]  /*1b540*/  UMOV UR7, 0x12f00000 ;  /* 0x12f0000000077882 */ /* 0x000fd20000000000 */
.L_x_9277:
        /* <DEDUP_REMOVED lines=16> */
.L_x_9278:
        /* <DEDUP_REMOVED lines=16> */
.L_x_9279:
        /* <DEDUP_REMOVED lines=13> */
.L_x_9431:
[----:B------:R-:W-:Y:S05]  /*1b820*/  BSYNC B2 ;  /* 0x0000000000027941 */ /* 0x000fea0003800000 */
.L_x_9280:
        /* <DEDUP_REMOVED lines=11> */
.L_x_9283:
[----:B------:R-:W-:Y:S05]  /*1b8e0*/  BSYNC B2 ;  /* 0x0000000000027941 */ /* 0x000fea0003800000 */
.L_x_9282:
        /* <DEDUP_REMOVED lines=9> */
.L_x_9284:
        /* <DEDUP_REMOVED lines=15> */
.L_x_9285:
        /* <DEDUP_REMOVED lines=15> */
.L_x_9286:
        /* <DEDUP_REMOVED lines=10> */
.L_x_9272:
[----:B------:R-:W-:Y:S05]  /*1bc00*/  BSYNC B1 ;  /* 0x0000000000017941 */ /* 0x000fea0003800000 */
.L_x_9271:
        /* <DEDUP_REMOVED lines=9> */
.L_x_9303:
        /* <DEDUP_REMOVED lines=11> */
.L_x_9432:
[----:B------:R-:W-:Y:S05]  /*1bd50*/  BSYNC B2 ;  /* 0x0000000000027941 */ /* 0x000fea0003800000 */
.L_x_9289:
        /* <DEDUP_REMOVED lines=9> */
.L_x_9292:
[----:B------:R-:W-:Y:S05]  /*1bdf0*/  BSYNC B2 ;  /* 0x0000000000027941 */ /* 0x000fea0003800000 */
.L_x_9291:
        /* <DEDUP_REMOVED lines=11> */
.L_x_9293:
        /* <DEDUP_REMOVED lines=13> */
[----:B------:R-:W-:Y:S02]  /*1bf80*/  UMOV UR7, 0x12f00000 ;  /* 0x12f0000000077882 */ /* 0x000fe40000000000 */
[----:B------:R-:W-:Y:S01]  /*1bf90*/  R2UR UR10, R14 ;  /* 0x000000000e0a72ca */ /* 0x000fe200000e0000 */
[----:B------:R-:W-:-:S14]  /*1bfa0*/  VIADD R14, R9, 0x14800 ;  /* 0x00014800090e7836 */ /* 0x000fdc0000000000 */
.L_x_9294:
        /* <DEDUP_REMOVED lines=16> */
.L_x_9295:
        /* <DEDUP_REMOVED lines=13> */
.L_x_9433:
[----:B------:R-:W-:Y:S05]  /*1c180*/  BSYNC B2 ;  /* 0x0000000000027941 */ /* 0x000fea0003800000 */
.L_x_9296:
[----:B------:R-:W-:Y:S01]  /*1c190*/  BSSY B2, `(.L_x_9298) ;  /* 0x000000b000027945 */ /* 0x000fe20003800000 */
[----:B------:R-:W-:Y:S02]  /*1c1a0*/  IMAD.MOV.U32 R14, RZ, RZ, 0x0 ;  /* 0x00000000ff0e7424 */ /* 0x000fe400078e00ff */
[----:B------:R-:W-:Y:S01]  /*1c1b0*/  IMAD.MOV.U32 R15, RZ, RZ, 0x12f00000 ;  /* 0x12f00000ff0f7424 */ /* 0x000fe200078e00ff */
[----:B------:R-:W-:Y:S06]  /*1c1c0*/  @P2 BRA `(.L_x_9299) ;  /* 0x00000000001c2947 */ /* 0x000fec0003800000 */
[----:B------:R-:W0:Y:S02]  /*1c1d0*/  S2R R5, SR_TID.X ;  /* 0x0000000000057919 */ /* 0x000e240000002100 */
[----:B01----:R-:W-:Y:S01]  /*1c1e0*/  LOP3.LUT R10, R5, 0x1f, RZ, 0xc0, !PT ;  /* 0x0000001f050a7812 */ /* 0x003fe200078ec0ff */
[----:B------:R-:W-:-:S03]  /*1c1f0*/  IMAD.MOV.U32 R5, RZ, RZ, 0x3000 ;  /* 0x00003000ff057424 */ /* 0x000fc600078e00ff */
[----:B------:R-:W-:Y:S01]  /*1c200*/  ISETP.NE.AND P1, PT, R10, RZ, PT ;  /* 0x000000ff0a00720c */ /* 0x000fe20003f25270 */
[----:B------:R2:W-:-:S12]  /*1c210*/  SYNCS.ARRIVE.TRANS64 RZ, [R11+URZ+0x19cb0], R5 ;  /* 0x019cb0050bff79a7 */ /* 0x0005d8000800003f */
[----:B--2---:R-:W-:Y:S05]  /*1c220*/  @!P1 BRA `(.L_x_9299) ;  /* 0x0000000000049947 */ /* 0x004fea0003800000 */
[----:B------:R-:W-:Y:S01]  /*1c230*/  BPT.TRAP 0x1 ;  /* 0x000000040000795c */ /* 0x000fe20000300000 */
.L_x_9299:
[----:B------:R-:W-:Y:S05]  /*1c240*/  BSYNC B2 ;  /* 0x0000000000027941 */ /* 0x000fea0003800000 */
.L_x_9298:
        /* <DEDUP_REMOVED lines=8> */
.L_x_9300:
        /* <DEDUP_REMOVED lines=16> */
.L_x_9301:
        /* <DEDUP_REMOVED lines=15> */
.L_x_9302:
        /* <DEDUP_REMOVED lines=10> */
.L_x_9288:
[----:B------:R-:W-:Y:S05]  /*1c560*/  BSYNC B1 ;  /* 0x0000000000017941 */ /* 0x000fea0003800000 */
.L_x_9287:
[C---:B------:R-:W-:Y:S01]  /*1c570*/  ISETP.GT.AND P2, PT, R12.reuse, R4, PT ;  /* 0x000000040c00720c */ /* 0x040fe20003f44270 */
[----:B------:R-:W-:Y:S02]  /*1c580*/  VIADD R19, R19, 0x1 ;  /* 0x0000000113137836 */ /* 0x000fe40000000000 */
[----:B------:R-:W-:-:S03]  /*1c590*/  VIADD R12, R12, 0xffffffff ;  /* 0xffffffff0c0c7836 */ /* 0x000fc60000000000 */
[----:B------:R-:W-:-:S04]  /*1c5a0*/  ISETP.NE.AND P1, PT, R19, 0x2, PT ;  /* 0x000000021300780c */ /* 0x000fc80003f25270 */
[----:B------:R-:W-:Y:S02]  /*1c5b0*/  SEL R5, RZ, 0x1, P1 ;  /* 0x00000001ff057807 */ /* 0x000fe40000800000 */
[----:B------:R-:W-:Y:S02]  /*1c5c0*/  SEL R19, R19, RZ, P1 ;  /* 0x000000ff13137207 */ /* 0x000fe40000800000 */
[----:B------:R-:W-:Y:S01]  /*1c5d0*/  LOP3.LUT R28, R28, R5, RZ, 0x3c, !PT ;  /* 0x000000051c1c7212 */ /* 0x000fe200078e3cff */
[----:B------:R-:W-:Y:S06]  /*1c5e0*/  @P2 BRA `(.L_x_9303) ;  /* 0xfffffff400ac2947 */ /* 0x000fec000383ffff */
.L_x_9265:
[----:B------:R-:W-:Y:S05]  /*1c5f0*/  BSYNC B0 ;  /* 0x0000000000007941 */ /* 0x000fea0003800000 */
.L_x_9264:
        /* <DEDUP_REMOVED lines=17> */
.L_x_9306:
[----:B------:R-:W-:-:S13]  /*1c710*/  ISETP.NE.AND P1, PT, R3, 0x1, PT ;  /* 0x000000010300780c */ /* 0x000fda0003f25270 */
[----:B------:R-:W1:Y:S02]  /*1c720*/  @P1 LDC.64 R4, c[0x0][0x9e8] ;  /* 0x00027a00ff041b82 */ /* 0x000e640000000a00 */
[----:B-1----:R-:W-:-:S05]  /*1c730*/  @P1 IMAD.HI.U32 R4, R7, R4, RZ ;  /* 0x0000000407041227 */ /* 0x002fca00078e00ff */
[----:B------:R-:W-:-:S07]  /*1c740*/  @P1 SHF.R.U32.HI R7, RZ, R5, R4 ;  /* 0x00000005ff071219 */ /* 0x000fce0000011604 */
.L_x_9307:
[----:B------:R-:W-:Y:S05]  /*1c750*/  BSYNC B0 ;  /* 0x0000000000007941 */ /* 0x000fea0003800000 */
.L_x_9305:
[----:B------:R-:W-:-:S05]  /*1c760*/  IMAD R7, R7, R3, R3 ;  /* 0x0000000307077224 */ /* 0x000fca00078e0203 */
[----:B------:R-:W-:-:S07]  /*1c770*/  VIMNMX R2, R2, R7, PT ;  /* 0x0000000702027248 */ /* 0x000fce0003fe0100 */
.L_x_9304:
[----:B------:R-:W-:Y:S01]  /*1c780*/  VIADD R2, R2, 0x7f ;  /* 0x0000007f02027836 */ /* 0x000fe20000000000 */
[----:B------:R-:W-:-:S04]  /*1c790*/  ULDC UR4, c[0x0][0x9dc] ;  /* 0x0002770000047ab9 */ /* 0x000fc80000000800 */
[----:B------:R-:W-:-:S04]  /*1c7a0*/  SHF.R.S32.HI R5, RZ, 0x1f, R2 ;  /* 0x0000001fff057819 */ /* 0x000fc80000011402 */
[----:B------:R-:W-:Y:S01]  /*1c7b0*/  LEA.HI R5, R5, R2, RZ, 0x7 ;  /* 0x0000000205057211 */ /* 0x000fe200078f38ff */
[----:B------:R-:W-:-:S03]  /*1c7c0*/  VIADD R2, R0, -UR4 ;  /* 0x8000000400027c36 */ /* 0x000fc60008000000 */
[----:B------:R-:W-:-:S04]  /*1c7d0*/  SHF.R.S32.HI R5, RZ, 0x7, R5 ;  /* 0x00000007ff057819 */ /* 0x000fc80000011405 */
[----:B------:R-:W-:-:S05]  /*1c7e0*/  VIMNMX R6, R20, R5, PT ;  /* 0x0000000514067248 */ /* 0x000fca0003fe0100 */
[----:B------:R1:W-:Y:S01]  /*1c7f0*/  STL [R1+0x14], R6 ;  /* 0x0000140601007387 */ /* 0x0003e20000100800 */
[----:B------:R-:W-:Y:S05]  /*1c800*/  @!P0 BRA `(.L_x_9308) ;  /* 0x0000000000448947 */ /* 0x000fea0003800000 */
[----:B------:R-:W-:Y:S01]  /*1c810*/  ISETP.GT.AND P0, PT, R0, -0x1, PT ;  /* 0xffffffff0000780c */ /* 0x000fe20003f04270 */
[----:B------:R-:W-:-:S12]  /*1c820*/  BSSY B0, `(.L_x_9309) ;  /* 0x000000d000007945 */ /* 0x000fd80003800000 */
[----:B------:R-:W-:Y:S05]  /*1c830*/  @P0 BRA `(.L_x_9310) ;  /* 0x00000000001c0947 */ /* 0x000fea0003800000 */
[----:B------:R-:W-:Y:S02]  /*1c840*/  ISETP.NE.AND P0, PT, R3, 0x1, PT ;  /* 0x000000010300780c */ /* 0x000fe40003f05270 */
[----:B------:R-:W-:-:S11]  /*1c850*/  LOP3.LUT R7, RZ, R0, RZ, 0x33, !PT ;  /* 0x00000000ff077212 */ /* 0x000fd600078e33ff */
[----:B------:R-:W2:Y:S02]  /*1c860*/  @P0 LDC.64 R4, c[0x0][0x9e8] ;  /* 0x00027a00ff040b82 */ /* 0x000ea40000000a00 */
[----:B--2---:R-:W-:-:S05]  /*1c870*/  @P0 IMAD.HI.U32 R4, R7, R4, RZ ;  /* 0x0000000407040227 */ /* 0x004fca00078e00ff */
[----:B------:R-:W-:-:S04]  /*1c880*/  @P0 SHF.R.U32.HI R7, RZ, R5, R4 ;  /* 0x00000005ff070219 */ /* 0x000fc80000011604 */
[----:B------:R-:W-:Y:S01]  /*1c890*/  LOP3.LUT R0, RZ, R7, RZ, 0x33, !PT ;  /* 0x00000007ff007212 */ /* 0x000fe200078e33ff */
[----:B------:R-:W-:Y:S06]  /*1c8a0*/  BRA `(.L_x_9311) ;  /* 0x0000000000107947 */ /* 0x000fec0003800000 */
.L_x_9310:
[----:B------:R-:W-:-:S13]  /*1c8b0*/  ISETP.NE.AND P0, PT, R3, 0x1, PT ;  /* 0x000000010300780c */ /* 0x000fda0003f05270 */
[----:B------:R-:W2:Y:S02]  /*1c8c0*/  @P0 LDC.64 R4, c[0x0][0x9e8] ;  /* 0x00027a00ff040b82 */ /* 0x000ea40000000a00 */
[----:B--2---:R-:W-:-:S05]  /*1c8d0*/  @P0 IMAD.HI.U32 R4, R0, R4, RZ ;  /* 0x0000000400040227 */ /* 0x004fca00078e00ff */
[----:B------:R-:W-:-:S07]  /*1c8e0*/  @P0 SHF.R.U32.HI R0, RZ, R5, R4 ;  /* 0x00000005ff000219 */ /* 0x000fce0000011604 */
.L_x_9311:
[----:B------:R-:W-:Y:S05]  /*1c8f0*/  BSYNC B0 ;  /* 0x0000000000007941 */ /* 0x000fea0003800000 */
.L_x_9309:
[----:B------:R-:W-:-:S05]  /*1c900*/  IMAD R3, R0, R3, RZ ;  /* 0x0000000300037224 */ /* 0x000fca00078e02ff */
[----:B------:R-:W-:-:S07]  /*1c910*/  VIMNMX R2, R2, R3, !PT ;  /* 0x0000000302027248 */ /* 0x000fce0007fe0100 */
.L_x_9308:
[----:B------:R-:W-:Y:S01]  /*1c920*/  SHF.R.S32.HI R3, RZ, 0x1f, R2 ;  /* 0x0000001fff037819 */ /* 0x000fe20000011402 */
[----:B------:R-:W-:Y:S03]  /*1c930*/  BSSY B6, `(.L_x_9312) ;  /* 0x00002cb000067945 */ /* 0x000fe60003800000 */
[----:B------:R-:W-:-:S04]  /*1c940*/  LEA.HI R3, R3, R2, RZ, 0x7 ;  /* 0x0000000203037211 */ /* 0x000fc800078f38ff */
[----:B------:R-:W-:-:S04]  /*1c950*/  SHF.R.S32.HI R3, RZ, 0x7, R3 ;  /* 0x00000007ff037819 */ /* 0x000fc80000011403 */
[----:B------:R-:W-:-:S04]  /*1c960*/  VIMNMX R0, RZ, R3, !PT ;  /* 0x00000003ff007248 */ /* 0x000fc80007fe0100 */
[----:B------:R-:W-:Y:S01]  /*1c970*/  ISETP.GT.AND P0, PT, R6, R0, PT ;  /* 0x000000000600720c */ /* 0x000fe20003f04270 */
[----:B------:R2:W-:-:S12]  /*1c980*/  STL [R1], R0 ;  /* 0x0000000001007387 */ /* 0x0005d80000100800 */
[----:B--2---:R-:W-:Y:S05]  /*1c990*/  @P0 BRA `(.L_x_9313) ;  /* 0x0000000000440947 */ /* 0x004fea0003800000 */
[----:B------:R-:W2:Y:S02]  /*1c9a0*/  S2R R0, SR_TID.X ;  /* 0x0000000000007919 */ /* 0x000ea40000002100 */
[----:B--2---:R-:W-:-:S04]  /*1c9b0*/  LOP3.LUT R0, R0, 0x7f, RZ, 0xc0, !PT ;  /* 0x0000007f00007812 */ /* 0x004fc800078ec0ff */
[----:B------:R-:W-:-:S13]  /*1c9c0*/  ISETP.NE.AND P0, PT, R0, RZ, PT ;  /* 0x000000ff0000720c */ /* 0x000fda0003f05270 */
        /* <DEDUP_REMOVED lines=12> */
[----:B---3--:R-:W-:Y:S01]  /*1ca90*/  IADD3 R24, R0, UR36, R7 ;  /* 0x0000002400187c10 */ /* 0x008fe2000fffe007 */
[----:B------:R-:W-:Y:S06]  /*1caa0*/  BRA `(.L_x_9314) ;  /* 0x0000002800cc7947 */ /* 0x000fec0003800000 */
.L_x_9313:
[----:B------:R-:W2:Y:S01]  /*1cab0*/  S2R R0, SR_CgaCtaId ;  /* 0x0000000000007919 */ /* 0x000ea20000008800 */
[----:B------:R-:W-:-:S04]  /*1cac0*/  MOV R29, 0x400 ;  /* 0x00000400001d7802 */ /* 0x000fc80000000f00 */
[----:B--2---:R-:W-:-:S05]  /*1cad0*/  LEA R29, R0, R29, 0x18 ;  /* 0x0000001d001d7211 */ /* 0x004fca00078ec0ff */
        /* <DEDUP_REMOVED lines=10> */
[----:B-1----:R-:W-:Y:S02]  /*1cb80*/  IMAD.U32 R6, RZ, RZ, UR8 ;  /* 0x00000008ff067e24 */ /* 0x002fe4000f8e00ff */
[----:B------:R-:W-:-:S02]  /*1cb90*/  IMAD.U32 R7, RZ, RZ, UR9 ;  /* 0x00000009ff077e24 */ /* 0x000fc4000f8e00ff */
[----:B------:R-:W-:Y:S02]  /*1cba0*/  IMAD.U32 R10, RZ, RZ, UR4 ;  /* 0x00000004ff0a7e24 */ /* 0x000fe4000f8e00ff */
[----:B------:R-:W-:Y:S02]  /*1cbb0*/  IMAD.U32 R11, RZ, RZ, UR5 ;  /* 0x00000005ff0b7e24 */ /* 0x000fe4000f8e00ff */
[----:B0-----:R-:W-:Y:S02]  /*1cbc0*/  IMAD.MOV.U32 R8, RZ, RZ, 0x70 ;  /* 0x00000070ff087424 */ /* 0x001fe400078e00ff */
[----:B------:R-:W-:Y:S02]  /*1cbd0*/  IMAD.MOV.U32 R12, RZ, RZ, 0x1 ;  /* 0x00000001ff0c7424 */ /* 0x000fe400078e00ff */
[----:B------:R-:W-:-:S07]  /*1cbe0*/  IMAD.MOV.U32 R13, RZ, RZ, RZ ;  /* 0x000000ffff0d7224 */ /* 0x000fce00078e00ff */
[----:B------:R-:W-:-:S07]  /*1cbf0*/  LEPC R20, `(.L_x_9315) ;  /* 0x000000001014794e */ /* 0x000fce0000000000 */
[----:B--2---:R-:W-:Y:S05]  /*1cc00*/  CALL.ABS.NOINC R2 ;  /* 0x0000000002007343 */ /* 0x004fea0003c00000 */
.L_x_9315:
[----:B------:R-:W-:Y:S01]  /*1cc10*/  VIADD R0, R29, 0x9000 ;  /* 0x000090001d007836 */ /* 0x000fe20000000000 */
[----:B------:R-:W-:-:S04]  /*1cc20*/  LOP3.LUT R16, R16, 0xfffffffe, RZ, 0xc0, !PT ;  /* 0xfffffffe10107812 */ /* 0x000fc800078ec0ff */
        /* <DEDUP_REMOVED lines=19> */
.L_x_9316:
        /* <DEDUP_REMOVED lines=19> */
.L_x_9317:
        /* <DEDUP_REMOVED lines=19> */
.L_x_9318:
[----:B------:R-:W2:Y:S01]  /*1cfc0*/  LDL.LU R2, [R1+0x28] ;  /* 0x0000280001027983 */ /* 0x000ea20000300800 */
[----:B------:R-:W3:Y:S01]  /*1cfd0*/  LDC R0, c[0x0][0x428] ;  /* 0x00010a00ff007b82 */ /* 0x000ee20000000800 */
[----:B------:R-:W-:Y:S01]  /*1cfe0*/  ULDC.64 UR4, c[0x0][0x9f8] ;  /* 0x00027e0000047ab9 */ /* 0x000fe20000000a00 */
[----:B------:R-:W4:Y:S01]  /*1cff0*/  S2R R20, SR_TID.X ;  /* 0x0000000000147919 */ /* 0x000f220000002100 */
[----:B---3--:R-:W-:Y:S01]  /*1d000*/  ISETP.NE.AND P0, PT, R0, 0x1, PT ;  /* 0x000000010000780c */ /* 0x008fe20003f05270 */
[----:B------:R-:W-:Y:S01]  /*1d010*/  IMAD.MOV.U32 R0, RZ, RZ, R26 ;  /* 0x000000ffff007224 */ /* 0x000fe200078e001a */
[----:B----4-:R-:W-:Y:S01]  /*1d020*/  LOP3.LUT R21, R20, 0x7f, RZ, 0xc0, !PT ;  /* 0x0000007f14157812 */ /* 0x010fe200078ec0ff */
[----:B------:R-:W-:-:S10]  /*1d030*/  IMAD.MOV.U32 R20, RZ, RZ, R27 ;  /* 0x000000ffff147224 */ /* 0x000fd400078e001b */
[----:B------:R-:W3:Y:S02]  /*1d040*/  @P0 LDC R3, c[0x0][0x42c] ;  /* 0x00010b00ff030b82 */ /* 0x000ee40000000800 */
[----:B---3--:R-:W-:Y:S01]  /*1d050*/  @P0 IMAD.HI.U32 R3, R26, R3, RZ ;  /* 0x000000031a030227 */ /* 0x008fe200078e00ff */
[----:B------:R-:W-:-:S04]  /*1d060*/  ISETP.NE.AND P1, PT, R21, RZ, PT ;  /* 0x000000ff1500720c */ /* 0x000fc80003f25270 */
[----:B------:R-:W-:-:S09]  /*1d070*/  PLOP3.LUT P3, PT, P1, PT, PT, 0x8, 0x0 ;  /* 0x000000000000781c */ /* 0x000fd20000f6e170 */
[----:B------:R-:W-:-:S05]  /*1d080*/  VOTEU.ALL UP1, P1 ;  /* 0x00000000003f7886 */ /* 0x000fca0000820000 */
[----:B------:R-:W-:-:S04]  /*1d090*/  @!UP1 UIADD3 UR8, UP0, UR38, 0x270, URZ ;  /* 0x0000027026089890 */ /* 0x000fc8000ff1e03f */
[----:B------:R-:W-:-:S03]  /*1d0a0*/  @!UP1 UIADD3.X UR9, URZ, UR39, URZ, UP0, !UPT ;  /* 0x000000273f099290 */ /* 0x000fc600087fe43f */
[----:B------:R-:W-:Y:S01]  /*1d0b0*/  VOTEU.ALL UP0, P1 ;  /* 0x00000000003f7886 */ /* 0x000fe20000800000 */
[----:B--2---:R-:W-:Y:S02]  /*1d0c0*/  IMAD R25, R25, 0xc0, R2 ;  /* 0x000000c019197824 */ /* 0x004fe400078e0202 */
[----:B------:R-:W2:Y:S02]  /*1d0d0*/  @P0 LDC R2, c[0x0][0x430] ;  /* 0x00010c00ff020b82 */ /* 0x000ea40000000800 */
[----:B--2---:R-:W-:Y:S02]  /*1d0e0*/  @P0 SHF.R.U32.HI R0, RZ, R2, R3 ;  /* 0x00000002ff000219 */ /* 0x004fe40000011603 */
[----:B------:R-:W-:-:S04]  /*1d0f0*/  ISETP.NE.U32.AND P0, PT, RZ, UR4, PT ;  /* 0x00000004ff007c0c */ /* 0x000fc8000bf05070 */
[----:B------:R-:W-:Y:S01]  /*1d100*/  ISETP.NE.AND.EX P0, PT, RZ, UR5, PT, P0 ;  /* 0x00000005ff007c0c */ /* 0x000fe2000bf05300 */
[----:B------:R-:W-:-:S12]  /*1d110*/  ULDC.64 UR4, c[0x0][0xa00] ;  /* 0x0002800000047ab9 */ /* 0x000fd80000000a00 */
[----:B------:R-:W2:Y:S02]  /*1d120*/  @P0 LDC.64 R2, c[0x0][0x9f8] ;  /* 0x00027e00ff020b82 */ /* 0x000ea40000000a00 */
[----:B--2---:R-:W-:-:S05]  /*1d130*/  @P0 IMAD.WIDE R2, R27, 0x4, R2 ;  /* 0x000000041b020825 */ /* 0x004fca00078e0202 */
[----:B------:R2:W5:Y:S01]  /*1d140*/  @P0 LDG.E R20, desc[UR40][R2.64] ;  /* 0x0000002802140981 */ /* 0x000562000c1e1900 */
[----:B------:R-:W-:-:S04]  /*1d150*/  ISETP.NE.U32.AND P0, PT, RZ, UR4, PT ;  /* 0x00000004ff007c0c */ /* 0x000fc8000bf05070 */
[----:B------:R-:W-:-:S04]  /*1d160*/  ISETP.NE.AND.EX P2, PT, RZ, UR5, PT, P0 ;  /* 0x00000005ff007c0c */ /* 0x000fc8000bf45300 */
[----:B--2---:R-:W-:-:S09]  /*1d170*/  SEL R3, R27, RZ, !P2 ;  /* 0x000000ff1b037207 */ /* 0x004fd20005000000 */
.L_x_9319:
        /* <DEDUP_REMOVED lines=9> */
[----:B--2---:R-:W-:Y:S05]  /*1d210*/  @P3 BRA.U.ANY `(.L_x_9319) ;  /* 0xfffffffd00d83947 */ /* 0x004fea000393ffff */
[----:B------:R-:W-:Y:S01]  /*1d220*/  PLOP3.LUT P2, PT, P1, PT, PT, 0x8, 0x0 ;  /* 0x000000000000781c */ /* 0x000fe20000f4e170 */
[----:B------:R-:W-:Y:S01]  /*1d230*/  VOTEU.ALL UP0, P1 ;  /* 0x00000000003f7886 */ /* 0x000fe20000800000 */
[----:B------:R-:W-:-:S11]  /*1d240*/  UMOV UR4, 0x20 ;  /* 0x0000002000047882 */ /* 0x000fd60000000000 */
.L_x_9320:
        /* <DEDUP_REMOVED lines=12> */
.L_x_9321:
        /* <DEDUP_REMOVED lines=9> */
[----:B------:R-:W2:Y:S01]  /*1d3a0*/  LDC.64 R4, c[0x0][0x3f8] ;  /* 0x0000fe00ff047b82 */ /* 0x000ea20000000a00 */
[----:B------:R-:W-:Y:S01]  /*1d3b0*/  ULDC.64 UR4, c[0x0][0xa08] ;  /* 0x0002820000047ab9 */ /* 0x000fe20000000a00 */
[----:B-----5:R-:W-:Y:S02]  /*1d3c0*/  SHF.R.S32.HI R21, RZ, 0x1f, R20 ;  /* 0x0000001fff157819 */ /* 0x020fe40000011414 */
[----:B--2---:R-:W-:Y:S01]  /*1d3d0*/  LOP3.LUT P0, RZ, R4, UR4, RZ, 0xfc, !PT ;  /* 0x0000000404ff7c12 */ /* 0x004fe2000f80fcff */
[----:B------:R-:W-:-:S03]  /*1d3e0*/  UMOV UR4, 0xffffffff ;  /* 0xffffffff00047882 */ /* 0x000fc60000000000 */
[----:B------:R-:W-:-:S04]  /*1d3f0*/  LOP3.LUT P0, RZ, R5, UR5, RZ, 0xfc, P0 ;  /* 0x0000000505ff7c12 */ /* 0x000fc8000800fcff */
[----:B------:R-:W-:Y:S01]  /*1d400*/  SEL R2, R20, RZ, !P0 ;  /* 0x000000ff14027207 */ /* 0x000fe20004000000 */
[----:B------:R-:W-:Y:S08]  /*1d410*/  BRA.DIV UR4, `(.L_x_9322) ;  /* 0x0000003e04807947 */ /* 0x000ff0000b800000 */
[----:B-1----:R-:W1:Y:S02]  /*1d420*/  S2R R6, SR_TID.X ;  /* 0x0000000000067919 */ /* 0x002e640000002100 */
[----:B-1----:R-:W-:-:S04]  /*1d430*/  SHF.R.U32.HI R6, RZ, 0x5, R6 ;  /* 0x00000005ff067819 */ /* 0x002fc80000011606 */
[----:B------:R-:W-:-:S05]  /*1d440*/  LOP3.LUT R6, R6, 0x3, RZ, 0xc0, !PT ;  /* 0x0000000306067812 */ /* 0x000fca00078ec0ff */
[----:B------:R1:W2:Y:S02]  /*1d450*/  SHFL.IDX PT, R14, R6, RZ, 0x1f ;  /* 0x00001fff060e7589 */ /* 0x0002a400000e0000 */
.L_x_9436:
[----:B--2---:R-:W-:Y:S02]  /*1d460*/  ISETP.NE.AND P0, PT, R14, RZ, PT ;  /* 0x000000ff0e00720c */ /* 0x004fe40003f05270 */
[----:B------:R-:W-:-:S11]  /*1d470*/  PLOP3.LUT P6, PT, PT, PT, PT, 0x8, 0x0 ;  /* 0x000000000000781c */ /* 0x000fd60003fce170 */
[----:B------:R-:W-:Y:S05]  /*1d480*/  @P0 BRA `(.L_x_9323) ;  /* 0x0000000800240947 */ /* 0x000fea0003800000 */
[----:B------:R-:W-:-:S03]  /*1d490*/  UMOV UR4, 0xffffffff ;  /* 0xffffffff00047882 */ /* 0x000fc60000000000 */
[----:B------:R-:W-:Y:S05]  /*1d4a0*/  BRA.DIV UR4, `(.L_x_9324) ;  /* 0x0000003e04907947 */ /* 0x000fea000b800000 */
[----:B------:R-:W-:-:S13]  /*1d4b0*/  ELECT P6, URZ, PT ;  /* 0x00000000003f782f */ /* 0x000fda00038c0000 */
.L_x_9439:
[----:B------:R-:W-:Y:S05]  /*1d4c0*/  @!P6 BRA `(.L_x_9325) ;  /* 0x000000040088e947 */ /* 0x000fea0003800000 */
[----:B-1----:R-:W0:Y:S01]  /*1d4d0*/  LDL R6, [R1+0x14] ;  /* 0x0000140001067983 */ /* 0x002e220000100800 */
[----:B------:R-:W-:-:S04]  /*1d4e0*/  ISETP.NE.U32.AND P0, PT, R4, RZ, PT ;  /* 0x000000ff0400720c */ /* 0x000fc80003f05070 */
[----:B------:R-:W-:Y:S01]  /*1d4f0*/  ISETP.NE.AND.EX P0, PT, R5, RZ, PT, P0 ;  /* 0x000000ff0500720c */ /* 0x000fe20003f05300 */
[----:B0-----:R-:W-:-:S12]  /*1d500*/  VIADD R8, R6, 0xffffffff ;  /* 0xffffffff06087836 */ /* 0x001fd80000000000 */
        /* <DEDUP_REMOVED lines=19> */
.L_x_9326:
[----:B------:R-:W-:Y:S01]  /*1d640*/  IMAD R6, R17, 0x8, R29 ;  /* 0x0000000811067824 */ /* 0x000fe200078e021d */
[----:B0-----:R-:W-:Y:S01]  /*1d650*/  SHF.L.U32 R5, R22, 0x1f, RZ ;  /* 0x0000001f16057819 */ /* 0x001fe200000006ff */
[----:B------:R-:W0:Y:S03]  /*1d660*/  S2R R4, SR_TID.X ;  /* 0x0000000000047919 */ /* 0x000e260000002100 */
[----:B------:R-:W1:Y:S01]  /*1d670*/  SYNCS.PHASECHK.TRANS64.TRYWAIT P2, [R6+URZ+0x19c80], R5 ;  /* 0x019c8005060075a7 */ /* 0x000e62000804017f */
[----:B0-----:R-:W-:-:S04]  /*1d680*/  LOP3.LUT R4, R4, 0x7f, RZ, 0xc0, !PT ;  /* 0x0000007f04047812 */ /* 0x001fc800078ec0ff */
[----:B------:R-:W-:Y:S01]  /*1d690*/  ISETP.NE.AND P0, PT, R4, RZ, PT ;  /* 0x000000ff0400720c */ /* 0x000fe20003f05270 */
[----:B-1----:R-:W-:-:S12]  /*1d6a0*/  @!P2 BRA `(.L_x_9327) ;  /* 0x0000003c0030a947 */ /* 0x002fd80003800000 */
.L_x_9440:
        /* <DEDUP_REMOVED lines=8> */
.L_x_9328:
[----:B------:R-:W2:Y:S01]  /*1d730*/  LDL R7, [R1+0x4] ;  /* 0x0000040001077983 */ /* 0x000ea20000100800 */
[----:B------:R-:W-:Y:S01]  /*1d740*/  IMAD R4, R17, 0x3000, R29 ;  /* 0x0000300011047824 */ /* 0x000fe200078e021d */
[----:B------:R-:W-:Y:S01]  /*1d750*/  R2UR UR9, R6 ;  /* 0x00000000060972ca */ /* 0x000fe200000e0000 */
[----:B------:R-:W-:Y:S01]  /*1d760*/  UIADD3 UR4, UP0, UR38, 0x470, URZ ;  /* 0x0000047026047890 */ /* 0x000fe2000ff1e03f */
[----:B------:R-:W-:Y:S01]  /*1d770*/  R2UR UR12, R0 ;  /* 0x00000000000c72ca */ /* 0x000fe200000e0000 */
[----:B------:R-:W-:Y:S01]  /*1d780*/  UMOV UR10, URZ ;  /* 0x0000003f000a7c82 */ /* 0x000fe20008000000 */
[----:B------:R-:W-:Y:S01]  /*1d790*/  R2UR UR15, R4 ;  /* 0x00000000040f72ca */ /* 0x000fe200000e0000 */
[----:B------:R-:W-:Y:S01]  /*1d7a0*/  UIADD3.X UR5, URZ, UR39, URZ, UP0, !UPT ;  /* 0x000000273f057290 */ /* 0x000fe200087fe43f */
[----:B-----5:R-:W-:Y:S01]  /*1d7b0*/  R2UR UR13, R2 ;  /* 0x00000000020d72ca */ /* 0x020fe200000e0000 */
[----:B------:R-:W-:Y:S01]  /*1d7c0*/  UMOV UR6, 0x0 ;  /* 0x0000000000067882 */ /* 0x000fe20000000000 */
[----:B------:R-:W-:Y:S01]  /*1d7d0*/  UMOV UR7, 0x14f00000 ;  /* 0x14f0000000077882 */ /* 0x000fe20000000000 */
[----:B------:R-:W-:-:S04]  /*1d7e0*/  UMOV UR16, 0x20 ;  /* 0x0000002000107882 */ /* 0x000fc80000000000 */
[----:B------:R-:W-:-:S04]  /*1d7f0*/  UIADD3 UR9, UR9, 0x19c70, URZ ;  /* 0x00019c7009097890 */ /* 0x000fc8000fffe03f */
[----:B------:R-:W-:Y:S02]  /*1d800*/  UIADD3 UR8, UR15, 0x9000, URZ ;  /* 0x000090000f087890 */ /* 0x000fe4000fffe03f */
[----:B------:R-:W-:Y:S02]  /*1d810*/  UIADD3 UR14, UR15, 0xa000, URZ ;  /* 0x0000a0000f0e7890 */ /* 0x000fe4000fffe03f */
[----:B------:R-:W-:Y:S01]  /*1d820*/  UIADD3 UR15, UR15, 0xb000, URZ ;  /* 0x0000b0000f0f7890 */ /* 0x000fe2000fffe03f */
        /* <DEDUP_REMOVED lines=12> */
.L_x_9441:
        /* <DEDUP_REMOVED lines=8> */
.L_x_9330:
        /* <DEDUP_REMOVED lines=24> */
.L_x_9325:
[----:B------:R-:W-:Y:S05]  /*1daf0*/  WARPSYNC.ALL ;  /* 0x0000000000007948 */ /* 0x000fea0003800000 */
[----:B------:R-:W-:Y:S01]  /*1db00*/  BAR.SYNC.DEFER_BLOCKING 0x8, 0x1a0 ;  /* 0x0206800000007b1d */ /* 0x000fe20000010000 */
[----:B------:R-:W-:Y:S02]  /*1db10*/  R2UR UR24, R29 ;  /* 0x000000001d1872ca */ /* 0x000fe400000e0000 */
[----:B------:R-:W-:-:S13]  /*1db20*/  ELECT P0, URZ, PT ;  /* 0x00000000003f782f */ /* 0x000fda0003800000 */
[----:B------:R-:W-:Y:S01]  /*1db30*/  @P0 R2UR UR13, R3 ;  /* 0x00000000030d02ca */ /* 0x000fe200000e0000 */
[----:B------:R-:W-:Y:S01]  /*1db40*/  UIADD3 UR4, UP0, UR38, 0x270, URZ ;  /* 0x0000027026047890 */ /* 0x000fe2000ff1e03f */
[C---:B------:R-:W-:Y:S01]  /*1db50*/  @P0 R2UR UR12, R26.reuse ;  /* 0x000000001a0c02ca */ /* 0x040fe200000e0000 */
        /* <DEDUP_REMOVED lines=9> */
[----:B------:R-:W-:Y:S01]  /*1dbf0*/  @P0 IMAD.MOV.U32 R4, RZ, RZ, 0x4800 ;  /* 0x00004800ff040424 */ /* 0x000fe200078e00ff */
        /* <DEDUP_REMOVED lines=11> */
[----:B---3--:R-:W-:Y:S01]  /*1dcb0*/  @P0 R2UR UR13, R3 ;  /* 0x00000000030d02ca */ /* 0x008fe200000e0000 */
[----:B------:R-:W-:Y:S01]  /*1dcc0*/  UIADD3 UR8, UR24, 0x12000, URZ ;  /* 0x0001200018087890 */ /* 0x000fe2000fffe03f */
[----:B------:R-:W-:Y:S01]  /*1dcd0*/  @P0 R2UR UR12, R26 ;  /* 0x000000001a0c02ca */ /* 0x000fe200000e0000 */
[----:B------:R-:W-:Y:S01]  /*1dce0*/  UMOV UR10, 0x40 ;  /* 0x00000040000a7882 */ /* 0x000fe20000000000 */
[----:B------:R-:W-:-:S13]  /*1dcf0*/  @P0 R2UR UR11, R25 ;  /* 0x00000000190b02ca */ /* 0x000fda00000e0000 */
[----:B------:R2:W-:Y:S02]  /*1dd00*/  UTMALDG.4D [UR8], [UR4], desc[UR22] ;  /* 0x00001608040075b4 */ /* 0x0005e40008019000 */
[----:B--2---:R-:W-:Y:S01]  /*1dd10*/  NOP ;  /* 0x0000000000007918 */ /* 0x004fe20000000000 */
.L_x_9323:
        /* <DEDUP_REMOVED lines=8> */
[----:B------:R-:W2:Y:S02]  /*1dda0*/  SYNCS.PHASECHK.TRANS64.TRYWAIT P0, [R29+URZ+0x19c20], R4 ;  /* 0x019c20041d0075a7 */ /* 0x000ea4000800017f */
[----:B--2---:R-:W-:Y:S05]  /*1ddb0*/  @!P0 BRA `(.L_x_9332) ;  /* 0x0000003400948947 */ /* 0x004fea0003800000 */
.L_x_9442:
[----:B------:R-:W-:Y:S05]  /*1ddc0*/  BSYNC B0 ;  /* 0x0000000000007941 */ /* 0x000fea0003800000 */
.L_x_9331:
[----:B01----:R-:W3:Y:S04]  /*1ddd0*/  LDL.LU R5, [R1+0x14] ;  /* 0x0000140001057983 */ /* 0x003ee80000300800 */
[----:B------:R-:W4:Y:S01]  /*1dde0*/  LDL R3, [R1] ;  /* 0x0000000001037983 */ /* 0x000f220000100800 */
[----:B---3--:R-:W-:-:S05]  /*1ddf0*/  VIADD R12, R5, 0xfffffffe ;  /* 0xfffffffe050c7836 */ /* 0x008fca0000000000 */
[----:B----4-:R-:W-:-:S13]  /*1de00*/  ISETP.GE.AND P0, PT, R12, R3, PT ;  /* 0x000000030c00720c */ /* 0x010fda0003f06270 */
[----:B------:R-:W-:Y:S05]  /*1de10*/  @!P0 BRA `(.L_x_9333) ;  /* 0x0000001000308947 */ /* 0x000fea0003800000 */
[----:B------:R-:W-:Y:S02]  /*1de20*/  IMAD.MOV.U32 R6, RZ, RZ, R17 ;  /* 0x000000ffff067224 */ /* 0x000fe400078e0011 */
[----:B------:R-:W-:-:S07]  /*1de30*/  IMAD.MOV.U32 R7, RZ, RZ, R22 ;  /* 0x000000ffff077224 */ /* 0x000fce00078e0016 */
.L_x_9357:
[----:B------:R-:W-:Y:S01]  /*1de40*/  VIADD R17, R6, 0x1 ;  /* 0x0000000106117836 */ /* 0x000fe20000000000 */
[----:B------:R-:W-:Y:S05]  /*1de50*/  YIELD ;  /* 0x0000000000007946 */ /* 0x000fea0003800000 */
[----:B------:R-:W-:Y:S01]  /*1de60*/  ISETP.NE.AND P0, PT, R17, 0x2, PT ;  /* 0x000000021100780c */ /* 0x000fe20003f05270 */
[----:B------:R-:W-:Y:S03]  /*1de70*/  BSSY B0, `(.L_x_9334) ;  /* 0x00000a4000007945 */ /* 0x000fe60003800000 */
[----:B------:R-:W-:-:S02]  /*1de80*/  SEL R22, RZ, 0x1, P0 ;  /* 0x00000001ff167807 */ /* 0x000fc40000000000 */
[----:B------:R-:W-:Y:S02]  /*1de90*/  SEL R17, R17, RZ, P0 ;  /* 0x000000ff11117207 */ /* 0x000fe40000000000 */
[----:B------:R-:W-:Y:S01]  /*1dea0*/  LOP3.LUT R22, R7, R22, RZ, 0x3c, !PT ;  /* 0x0000001607167212 */ /* 0x000fe200078e3cff */
[----:B0-----:R-:W-:Y:S06]  /*1deb0*/  @!P6 BRA `(.L_x_9335) ;  /* 0x00000008007ce947 */ /* 0x001fec0003800000 */
[----:B------:R-:W-:Y:S01]  /*1dec0*/  ULDC.64 UR4, c[0x0][0x3f8] ;  /* 0x0000fe0000047ab9 */ /* 0x000fe20000000a00 */
[----:B------:R-:W-:Y:S01]  /*1ded0*/  IMAD.MOV.U32 R8, RZ, RZ, R12 ;  /* 0x000000ffff087224 */ /* 0x000fe200078e000c */
[----:B------:R-:W-:-:S04]  /*1dee0*/  ISETP.NE.U32.AND P0, PT, RZ, UR4, PT ;  /* 0x00000004ff007c0c */ /* 0x000fc8000bf05070 */
[----:B------:R-:W-:-:S13]  /*1def0*/  ISETP.NE.AND.EX P0, PT, RZ, UR5, PT, P0 ;  /* 0x00000005ff007c0c */ /* 0x000fda000bf05300 */
[----:B------:R-:W-:Y:S05]  /*1df00*/  @!P0 BRA `(.L_x_9336) ;  /* 0x0000000000448947 */ /* 0x000fea0003800000 */
[----:B------:R-:W0:Y:S01]  /*1df10*/  LDC R5, c[0x0][0x41c] ;  /* 0x00010700ff057b82 */ /* 0x000e220000000800 */
[----:B------:R-:W-:Y:S01]  /*1df20*/  ULDC.64 UR6, c[0x0][0x408] ;  /* 0x0001020000067ab9 */ /* 0x000fe20000000a00 */
[----:B0-----:R-:W-:-:S13]  /*1df30*/  ISETP.NE.AND P0, PT, R5, 0x1, PT ;  /* 0x000000010500780c */ /* 0x001fda0003f05270 */
[----:B------:R-:W2:Y:S02]  /*1df40*/  @P0 LDC.64 R2, c[0x0][0x420] ;  /* 0x00010800ff020b82 */ /* 0x000ea40000000a00 */
[----:B--2---:R-:W-:-:S04]  /*1df50*/  @P0 IMAD.HI.U32 R4, R12, R2, RZ ;  /* 0x000000020c040227 */ /* 0x004fc800078e00ff */
[----:B------:R-:W-:Y:S01]  /*1df60*/  IMAD.MOV.U32 R2, RZ, RZ, R12 ;  /* 0x000000ffff027224 */ /* 0x000fe200078e000c */
[----:B------:R-:W-:Y:S01]  /*1df70*/  @P0 SHF.R.U32.HI R2, RZ, R3, R4 ;  /* 0x00000003ff020219 */ /* 0x000fe20000011604 */
[----:B------:R-:W-:-:S03]  /*1df80*/  IMAD R4, R21, UR6, RZ ;  /* 0x0000000615047c24 */ /* 0x000fc6000f8e02ff */
[--C-:B------:R-:W-:Y:S01]  /*1df90*/  SHF.R.S32.HI R3, RZ, 0x1f, R2.reuse ;  /* 0x0000001fff037819 */ /* 0x100fe20000011402 */
[----:B------:R-:W-:Y:S02]  /*1dfa0*/  IMAD.MOV R8, RZ, RZ, -R2 ;  /* 0x000000ffff087224 */ /* 0x000fe400078e0a02 */
[C---:B------:R-:W-:Y:S02]  /*1dfb0*/  IMAD R4, R20.reuse, UR7, R4 ;  /* 0x0000000714047c24 */ /* 0x040fe4000f8e0204 */
[----:B------:R-:W-:-:S04]  /*1dfc0*/  IMAD.WIDE.U32 R2, R20, UR6, R2 ;  /* 0x0000000614027c25 */ /* 0x000fc8000f8e0002 */
[----:B------:R-:W-:Y:S01]  /*1dfd0*/  IMAD.IADD R3, R4, 0x1, R3 ;  /* 0x0000000104037824 */ /* 0x000fe200078e0203 */
[----:B------:R-:W-:Y:S01]  /*1dfe0*/  LEA R4, P0, R2, UR4, 0x2 ;  /* 0x0000000402047c11 */ /* 0x000fe2000f8010ff */
[----:B------:R-:W-:-:S03]  /*1dff0*/  IMAD R8, R5, R8, R12 ;  /* 0x0000000805087224 */ /* 0x000fc600078e020c */
[----:B------:R-:W-:-:S05]  /*1e000*/  LEA.HI.X R5, R2, UR5, R3, 0x2, P0 ;  /* 0x0000000502057c11 */ /* 0x000fca00080f1403 */
[----:B------:R0:W5:Y:S04]  /*1e010*/  LDG.E R2, desc[UR40][R4.64] ;  /* 0x0000002804027981 */ /* 0x000168000c1e1900 */
.L_x_9336:
[----:B0-----:R-:W-:Y:S01]  /*1e020*/  IMAD R5, R17, 0x8, R29 ;  /* 0x0000000811057824 */ /* 0x001fe200078e021d */
[----:B--2---:R-:W-:Y:S01]  /*1e030*/  SHF.L.U32 R4, R22, 0x1f, RZ ;  /* 0x0000001f16047819 */ /* 0x004fe200000006ff */
[----:B------:R-:W0:Y:S01]  /*1e040*/  S2R R3, SR_TID.X ;  /* 0x0000000000037919 */ /* 0x000e220000002100 */
[----:B------:R-:W-:Y:S02]  /*1e050*/  BSSY B1, `(.L_x_9337) ;  /* 0x0000005000017945 */ /* 0x000fe40003800000 */
[----:B------:R-:W1:Y:S01]  /*1e060*/  SYNCS.PHASECHK.TRANS64.TRYWAIT P0, [R5+URZ+0x19c80], R4 ;  /* 0x019c8004050075a7 */ /* 0x000e62000800017f */
[----:B0-----:R-:W-:-:S04]  /*1e070*/  LOP3.LUT R3, R3, 0x7f, RZ, 0xc0, !PT ;  /* 0x0000007f03037812 */ /* 0x001fc800078ec0ff */
[----:B------:R-:W-:Y:S01]  /*1e080*/  ISETP.NE.AND P2, PT, R3, RZ, PT ;  /* 0x000000ff0300720c */ /* 0x000fe20003f45270 */
[----:B-1----:R-:W-:-:S12]  /*1e090*/  @!P0 BRA `(.L_x_9338) ;  /* 0x0000003000f08947 */ /* 0x002fd80003800000 */
.L_x_9443:
[----:B------:R-:W-:Y:S05]  /*1e0a0*/  BSYNC B1 ;  /* 0x0000000000017941 */ /* 0x000fea0003800000 */
.L_x_9337:
        /* <DEDUP_REMOVED lines=9> */
.L_x_9340:
[----:B------:R-:W-:Y:S05]  /*1e140*/  BSYNC B1 ;  /* 0x0000000000017941 */ /* 0x000fea0003800000 */
.L_x_9339:
[----:B------:R-:W2:Y:S01]  /*1e150*/  LDL R9, [R1+0x4] ;  /* 0x0000040001097983 */ /* 0x000ea20000100800 */
        /* <DEDUP_REMOVED lines=10> */
[----:B------:R-:W-:-:S09]  /*1e200*/  VIADD R8, R5, 0x19c70 ;  /* 0x00019c7005087836 */ /* 0x000fd20000000000 */
.L_x_9341:
        /* <DEDUP_REMOVED lines=16> */
.L_x_9342:
        /* <DEDUP_REMOVED lines=16> */
.L_x_9343:
        /* <DEDUP_REMOVED lines=13> */
.L_x_9444:
[----:B------:R-:W-:Y:S05]  /*1e4e0*/  BSYNC B1 ;  /* 0x0000000000017941 */ /* 0x000fea0003800000 */
.L_x_9344:
        /* <DEDUP_REMOVED lines=11> */
.L_x_9347:
[----:B------:R-:W-:Y:S05]  /*1e5a0*/  BSYNC B1 ;  /* 0x0000000000017941 */ /* 0x000fea0003800000 */
.L_x_9346:
        /* <DEDUP_REMOVED lines=8> */
.L_x_9348:
        /* <DEDUP_REMOVED lines=15> */
.L_x_9349:
        /* <DEDUP_REMOVED lines=15> */
.L_x_9350:
        /* <DEDUP_REMOVED lines=10> */
.L_x_9335:
[----:B------:R-:W-:Y:S05]  /*1e8b0*/  BSYNC B0 ;  /* 0x0000000000007941 */ /* 0x000fea0003800000 */
.L_x_9334:
[----:B--2---:R-:W2:Y:S02]  /*1e8c0*/  LDL R4, [R1+0x30] ;  /* 0x0000300001047983 */ /* 0x004ea40000100800 */
[----:B--2---:R-:W-:-:S13]  /*1e8d0*/  ISETP.NE.AND P0, PT, R4, 0x3, PT ;  /* 0x000000030400780c */ /* 0x004fda0003f05270 */
[----:B------:R-:W-:Y:S05]  /*1e8e0*/  @!P0 BRA `(.L_x_9351) ;  /* 0x0000000000048947 */ /* 0x000fea0003800000 */
[----:B------:R-:W-:Y:S01]  /*1e8f0*/  BPT.TRAP 0x1 ;  /* 0x000000040000795c */ /* 0x000fe20000300000 */
.L_x_9351:
        /* <DEDUP_REMOVED lines=8> */
.L_x_9445:
[----:B------:R-:W-:Y:S05]  /*1e980*/  BSYNC B0 ;  /* 0x0000000000007941 */ /* 0x000fea0003800000 */
.L_x_9352:
[----:B------:R-:W-:Y:S05]  /*1e990*/  @!P0 BRA `(.L_x_9354) ;  /* 0x0000000000048947 */ /* 0x000fea0003800000 */
[----:B------:R-:W-:Y:S01]  /*1e9a0*/  BPT.TRAP 0x1 ;  /* 0x000000040000795c */ /* 0x000fe20000300000 */
.L_x_9354:
[----:B------:R-:W-:Y:S01]  /*1e9b0*/  SHF.L.U32 R4, R7, 0x1f, RZ ;  /* 0x0000001f07047819 */ /* 0x000fe200000006ff */
[----:B0-----:R-:W-:-:S03]  /*1e9c0*/  IMAD R3, R6, 0x3000, RZ ;  /* 0x0000300006037824 */ /* 0x001fc600078e02ff */
[----:B------:R-:W0:Y:S02]  /*1e9d0*/  SYNCS.PHASECHK.TRANS64.TRYWAIT P2, [R13+URZ+0x19c60], R4 ;  /* 0x019c60040d0075a7 */ /* 0x000e24000804017f */
[----:B0-----:R-:W-:Y:S05]  /*1e9e0*/  @!P2 BRA `(.L_x_9355) ;  /* 0x0000002800d8a947 */ /* 0x001fea0003800000 */
.L_x_9446:
        /* <DEDUP_REMOVED lines=68> */
.L_x_9356:
[----:B------:R-:W2:Y:S01]  /*1ee30*/  LDL R3, [R1] ;  /* 0x0000000001037983 */ /* 0x000ea20000100800 */
[----:B-1----:R1:W-:Y:S01]  /*1ee40*/  SYNCS.ARRIVE.TRANS64.A1T0 RZ, [R13+URZ+0x19c50], RZ ;  /* 0x019c50ff0dff79a7 */ /* 0x0023e2000810003f */
[----:B------:R-:W-:Y:S02]  /*1ee50*/  IMAD.MOV.U32 R6, RZ, RZ, R17 ;  /* 0x000000ffff067224 */ /* 0x000fe400078e0011 */
[----:B------:R-:W-:Y:S02]  /*1ee60*/  IMAD.MOV.U32 R7, RZ, RZ, R22 ;  /* 0x000000ffff077224 */ /* 0x000fe400078e0016 */
[----:B-1----:R-:W-:-:S05]  /*1ee70*/  @!P1 VIADD R13, R13, 0x19c80 ;  /* 0x00019c800d0d9836 */ /* 0x002fca0000000000 */
[----:B------:R-:W-:Y:S01]  /*1ee80*/  @!P1 PRMT R13, RZ, 0x654, R13 ;  /* 0x00000654ff0d9816 */ /* 0x000fe2000000000d */
[----:B------:R-:W-:Y:S06]  /*1ee90*/  BAR.SYNC.DEFER_BLOCKING 0x2, 0x80 ;  /* 0x0082000000007b1d */ /* 0x000fec0000010000 */
[----:B------:R1:W-:Y:S01]  /*1eea0*/  @!P1 SYNCS.ARRIVE.TRANS64.RED.A1T0 RZ, [R13+URZ], RZ ;  /* 0x000000ff0dff99a7 */ /* 0x0003e2000810043f */
[C---:B--2---:R-:W-:Y:S01]  /*1eeb0*/  ISETP.GT.AND P0, PT, R12.reuse, R3, PT ;  /* 0x000000030c00720c */ /* 0x044fe20003f04270 */
[----:B------:R-:W-:-:S12]  /*1eec0*/  VIADD R12, R12, 0xffffffff ;  /* 0xffffffff0c0c7836 */ /* 0x000fd80000000000 */
[----:B-1----:R-:W-:Y:S05]  /*1eed0*/  @P0 BRA `(.L_x_9357) ;  /* 0xffffffec00d80947 */ /* 0x002fea000383ffff */
.L_x_9333:
[----:B------:R-:W3:Y:S01]  /*1eee0*/  LDL R3, [R1+0x30] ;  /* 0x0000300001037983 */ /* 0x000ee20000100800 */
[----:B------:R-:W-:Y:S01]  /*1eef0*/  BSSY B0, `(.L_x_9358) ;  /* 0x000000f000007945 */ /* 0x000fe20003800000 */
[----:B---3--:R-:W-:-:S03]  /*1ef00*/  ISETP.NE.AND P2, PT, R3, 0x3, PT ;  /* 0x000000030300780c */ /* 0x008fc60003f45270 */
[----:B------:R-:W-:Y:S10]  /*1ef10*/  @P1 BRA `(.L_x_9359) ;  /* 0x0000000000301947 */ /* 0x000ff40003800000 */
[----:B------:R-:W1:Y:S01]  /*1ef20*/  S2R R5, SR_LANEID ;  /* 0x0000000000057919 */ /* 0x000e620000000000 */
[----:B------:R-:W-:Y:S01]  /*1ef30*/  VOTEU.ANY UR4, UPT, PT ;  /* 0x0000000000047886 */ /* 0x000fe200038e0100 */
[----:B------:R-:W3:Y:S01]  /*1ef40*/  LDC.64 R2, c[0x0][0xc38] ;  /* 0x00030e00ff027b82 */ /* 0x000ee20000000a00 */
[----:B------:R-:W1:Y:S02]  /*1ef50*/  FLO.U32 R0, UR4 ;  /* 0x0000000400007d00 */ /* 0x000e6400080e0000 */
[----:B-1----:R-:W-:-:S06]  /*1ef60*/  ISETP.EQ.U32.AND P0, PT, R0, R5, PT ;  /* 0x000000050000720c */ /* 0x002fcc0003f02070 */
[----:B------:R-:W3:Y:S07]  /*1ef70*/  POPC R5, UR4 ;  /* 0x0000000400057d09 */ /* 0x000eee0008000000 */
[----:B---3--:R-:W3:Y:S01]  /*1ef80*/  @P0 ATOMG.E.ADD.STRONG.GPU PT, R3, desc[UR40][R2.64], R5 ;  /* 0x00000005020309a8 */ /* 0x008ee200081ee1e8 */
[----:B--2---:R-:W1:Y:S02]  /*1ef90*/  S2R R4, SR_LTMASK ;  /* 0x0000000000047919 */ /* 0x004e640000003900 */
[----:B-1----:R-:W-:-:S04]  /*1efa0*/  LOP3.LUT R4, R4, UR4, RZ, 0xc0, !PT ;  /* 0x0000000404047c12 */ /* 0x002fc8000f8ec0ff */
[----:B------:R-:W1:Y:S01]  /*1efb0*/  POPC R7, R4 ;  /* 0x0000000400077309 */ /* 0x000e620000000000 */
[----:B---3--:R-:W1:Y:S02]  /*1efc0*/  SHFL.IDX PT, R0, R3, R0, 0x1f ;  /* 0x00001f0003007589 */ /* 0x008e6400000e0000 */
[----:B-1----:R-:W-:-:S07]  /*1efd0*/  IADD3 R24, R0, UR36, R7 ;  /* 0x0000002400187c10 */ /* 0x002fce000fffe007 */
.L_x_9359:
[----:B------:R-:W-:Y:S05]  /*1efe0*/  BSYNC B0 ;  /* 0x0000000000007941 */ /* 0x000fea0003800000 */
.L_x_9358:
[----:B------:R-:W-:Y:S05]  /*1eff0*/  @!P2 BRA `(.L_x_9360) ;  /* 0x000000000004a947 */ /* 0x000fea0003800000 */
[----:B------:R-:W-:Y:S01]  /*1f000*/  BPT.TRAP 0x1 ;  /* 0x000000040000795c */ /* 0x000fe20000300000 */
.L_x_9360:
[----:B------:R-:W3:Y:S01]  /*1f010*/  LDL R2, [R1+0x18] ;  /* 0x0000180001027983 */ /* 0x000ee20000100800 */
[----:B------:R-:W-:Y:S01]  /*1f020*/  LOP3.LUT R3, R22, 0x1, RZ, 0x3c, !PT ;  /* 0x0000000116037812 */ /* 0x000fe200078e3cff */
[----:B------:R-:W-:Y:S01]  /*1f030*/  IMAD R0, R17, 0x8, R29 ;  /* 0x0000000811007824 */ /* 0x000fe200078e021d */
[----:B------:R-:W-:Y:S02]  /*1f040*/  BSSY B0, `(.L_x_9361) ;  /* 0x0000005000007945 */ /* 0x000fe40003800000 */
[----:B------:R-:W-:-:S04]  /*1f050*/  SHF.L.U32 R3, R3, 0x1f, RZ ;  /* 0x0000001f03037819 */ /* 0x000fc800000006ff */
[----:B------:R-:W1:Y:S01]  /*1f060*/  SYNCS.PHASECHK.TRANS64.TRYWAIT P0, [R0+URZ+0x19c70], R3 ;  /* 0x019c7003000075a7 */ /* 0x000e62000800017f */
[----:B---3--:R-:W-:Y:S01]  /*1f070*/  ISETP.NE.AND P2, PT, R2, 0x3, PT ;  /* 0x000000030200780c */ /* 0x008fe20003f45270 */
[----:B-1----:R-:W-:-:S12]  /*1f080*/  @!P0 BRA `(.L_x_9362) ;  /* 0x0000002400448947 */ /* 0x002fd80003800000 */
.L_x_9447:
[----:B------:R-:W-:Y:S05]  /*1f090*/  BSYNC B0 ;  /* 0x0000000000007941 */ /* 0x000fea0003800000 */
.L_x_9361:
[----:B------:R-:W-:Y:S05]  /*1f0a0*/  @!P2 BRA `(.L_x_9363) ;  /* 0x000000000004a947 */ /* 0x000fea0003800000 */
[----:B------:R-:W-:Y:S01]  /*1f0b0*/  BPT.TRAP 0x1 ;  /* 0x000000040000795c */ /* 0x000fe20000300000 */
.L_x_9363:
[----:B-1----:R-:W-:-:S04]  /*1f0c0*/  SHF.L.U32 R3, R22, 0x1f, RZ ;  /* 0x0000001f16037819 */ /* 0x002fc800000006ff */
[----:B------:R-:W1:Y:S02]  /*1f0d0*/  SYNCS.PHASECHK.TRANS64.TRYWAIT P0, [R0+URZ+0x19c60], R3 ;  /* 0x019c6003000075a7 */ /* 0x000e64000800017f */
[----:B-1----:R-:W-:Y:S05]  /*1f0e0*/  @!P0 BRA `(.L_x_9364) ;  /* 0x0000002400408947 */ /* 0x002fea0003800000 */
.L_x_9448:
[----:B------:R-:W3:Y:S01]  /*1f0f0*/  LDL R21, [R1+0x8] ;  /* 0x0000080001157983 */ /* 0x000ee20000100800 */
[----:B-1----:R-:W-:Y:S01]  /*1f100*/  IMAD R3, R17, 0x3000, RZ ;  /* 0x0000300011037824 */ /* 0x002fe200078e02ff */
[----:B------:R-:W-:Y:S05]  /*1f110*/  WARPSYNC.ALL ;  /* 0x0000000000007948 */ /* 0x000fea0003800000 */
[----:B------:R-:W-:Y:S01]  /*1f120*/  LOP3.LUT R2, R3, R18, RZ, 0xfc, !PT ;  /* 0x0000001203027212 */ /* 0x000fe200078efcff */
[----:B------:R-:W-:Y:S01]  /*1f130*/  VIADD R15, R29, 0x3000 ;  /* 0x000030001d0f7836 */ /* 0x000fe20000000000 */
[----:B------:R-:W-:-:S03]  /*1f140*/  LOP3.LUT R20, R18, 0x1800, RZ, 0xfc, !PT ;  /* 0x0000180012147812 */ /* 0x000fc600078efcff */
[----:B------:R-:W-:Y:S01]  /*1f150*/  IMAD.IADD R5, R29, 0x1, R2 ;  /* 0x000000011d057824 */ /* 0x000fe200078e0202 */
[----:B------:R-:W-:-:S05]  /*1f160*/  LOP3.LUT R2, R3, R23, RZ, 0xfc, !PT ;  /* 0x0000001703027212 */ /* 0x000fca00078efcff */
[----:B--2---:R-:W0:Y:S01]  /*1f170*/  LDSM.16.MT88.4 R4, [R5+0x9000] ;  /* 0x009000000504783b */ /* 0x004e220000004200 */
[----:B------:R-:W-:Y:S02]  /*1f180*/  IMAD.IADD R12, R15, 0x1, R2 ;  /* 0x000000010f0c7824 */ /* 0x000fe400078e0202 */
[----:B------:R-:W-:Y:S01]  /*1f190*/  VIADD R2, R3, 0x1000 ;  /* 0x0000100003027836 */ /* 0x000fe20000000000 */
[C-C-:B0-----:R-:W-:Y:S02]  /*1f1a0*/  PRMT R8, R4.reuse, 0x6420, R5.reuse ;  /* 0x0000642004087816 */ /* 0x141fe40000000005 */
[----:B------:R-:W-:Y:S02]  /*1f1b0*/  PRMT R9, R4, 0x7531, R5 ;  /* 0x0000753104097816 */ /* 0x000fe40000000005 */
[----:B------:R-:W-:Y:S02]  /*1f1c0*/  LOP3.LUT R4, R2, R18, RZ, 0xfc, !PT ;  /* 0x0000001202047212 */ /* 0x000fe400078efcff */
[----:B------:R-:W-:-:S02]  /*1f1d0*/  PRMT R10, R6, 0x6420, R7 ;  /* 0x00006420060a7816 */ /* 0x000fc40000000007 */
[----:B------:R-:W-:Y:S01]  /*1f1e0*/  PRMT R11, R6, 0x7531, R7 ;  /* 0x00007531060b7816 */ /* 0x000fe20000000007 */
[----:B------:R-:W-:Y:S01]  /*1f1f0*/  IMAD.IADD R6, R29, 0x1, R4 ;  /* 0x000000011d067824 */ /* 0x000fe200078e0204 */
[----:B------:R-:W-:-:S03]  /*1f200*/  LOP3.LUT R2, R2, R23, RZ, 0xfc, !PT ;  /* 0x0000001702027212 */ /* 0x000fc600078efcff */
[----:B------:R-:W-:Y:S02]  /*1f210*/  STSM.16.M88.4 [R12], R8 ;  /* 0x000000080c007844 */ /* 0x000fe40000000200 */
[----:B------:R-:W-:Y:S02]  /*1f220*/  IMAD.IADD R13, R15, 0x1, R2 ;  /* 0x000000010f0d7824 */ /* 0x000fe400078e0202 */
        /* <DEDUP_REMOVED lines=10> */
[----:B------:R-:W-:Y:S01]  /*1f2d0*/  IMAD.IADD R12, R15, 0x1, R2 ;  /* 0x000000010f0c7824 */ /* 0x000fe200078e0202 */
[----:B------:R-:W-:Y:S01]  /*1f2e0*/  LOP3.LUT R2, R3, 0x800, R18, 0xfe, !PT ;  /* 0x0000080003027812 */ /* 0x000fe200078efe12 */
[----:B------:R0:W1:Y:S02]  /*1f2f0*/  LDSM.16.MT88.4 R4, [R14+0x9000] ;  /* 0x009000000e04783b */ /* 0x0000640000004200 */
[C---:B0-----:R-:W-:Y:S02]  /*1f300*/  IADD3 R14, R29.reuse, R20, R3 ;  /* 0x000000141d0e7210 */ /* 0x041fe40007ffe003 */
[----:B------:R-:W-:Y:S01]  /*1f310*/  IMAD.IADD R13, R29, 0x1, R2 ;  /* 0x000000011d0d7824 */ /* 0x000fe200078e0202 */
[C-C-:B-1----:R-:W-:Y:S02]  /*1f320*/  PRMT R8, R4.reuse, 0x6420, R5.reuse ;  /* 0x0000642004087816 */ /* 0x142fe40000000005 */
[----:B------:R-:W-:-:S02]  /*1f330*/  PRMT R9, R4, 0x7531, R5 ;  /* 0x0000753104097816 */ /* 0x000fc40000000005 */
[C-C-:B------:R-:W-:Y:S02]  /*1f340*/  PRMT R10, R6.reuse, 0x6420, R7.reuse ;  /* 0x00006420060a7816 */ /* 0x140fe40000000007 */
[----:B------:R-:W-:-:S05]  /*1f350*/  PRMT R11, R6, 0x7531, R7 ;  /* 0x00007531060b7816 */ /* 0x000fca0000000007 */
[----:B------:R-:W-:Y:S04]  /*1f360*/  STSM.16.M88.4 [R12], R8 ;  /* 0x000000080c007844 */ /* 0x000fe80000000200 */
[----:B------:R-:W0:Y:S02]  /*1f370*/  LDSM.16.MT88.4 R4, [R13+0x9000] ;  /* 0x009000000d04783b */ /* 0x000e240000004200 */
[C-C-:B0-----:R-:W-:Y:S02]  /*1f380*/  PRMT R8, R4.reuse, 0x6420, R5.reuse ;  /* 0x0000642004087816 */ /* 0x141fe40000000005 */
[----:B------:R-:W-:Y:S02]  /*1f390*/  PRMT R9, R4, 0x7531, R5 ;  /* 0x0000753104097816 */ /* 0x000fe40000000005 */
[----:B------:R-:W-:-:S02]  /*1f3a0*/  PRMT R10, R6, 0x6420, R7 ;  /* 0x00006420060a7816 */ /* 0x000fc40000000007 */
[----:B------:R-:W-:Y:S02]  /*1f3b0*/  PRMT R11, R6, 0x7531, R7 ;  /* 0x00007531060b7816 */ /* 0x000fe40000000007 */
[----:B---3--:R-:W-:Y:S02]  /*1f3c0*/  IADD3 R2, R15, R21, R3 ;  /* 0x000000150f027210 */ /* 0x008fe40007ffe003 */
        /* <DEDUP_REMOVED lines=23> */
.L_x_9365:
[----:B-1----:R2:W-:Y:S01]  /*1f540*/  SYNCS.ARRIVE.TRANS64.A1T0 RZ, [R0+URZ+0x19c50], RZ ;  /* 0x019c50ff00ff79a7 */ /* 0x0025e2000810003f */
[----:B0-----:R-:W-:Y:S02]  /*1f550*/  @!P1 VIADD R2, R0, 0x19c80 ;  /* 0x00019c8000029836 */ /* 0x001fe40000000000 */
        /* <DEDUP_REMOVED lines=8> */
.L_x_9314:
[----:B------:R-:W-:Y:S05]  /*1f5e0*/  BSYNC B6 ;  /* 0x0000000000067941 */ /* 0x000fea0003800000 */
.L_x_9312:
[----:B------:R-:W-:-:S13]  /*1f5f0*/  LOP3.LUT P0, RZ, R16, 0x2, RZ, 0xc0, !PT ;  /* 0x0000000210ff7812 */ /* 0x000fda000780c0ff */
[----:B------:R-:W-:Y:S05]  /*1f600*/  @!P0 BRA `(.L_x_9366) ;  /* 0x0000000000208947 */ /* 0x000fea0003800000 */
[----:B------:R-:W-:Y:S05]  /*1f610*/  WARPSYNC.ALL ;  /* 0x0000000000007948 */ /* 0x000fea0003800000 */
[----:B------:R-:W3:Y:S08]  /*1f620*/  S2UR UR5, SR_CgaCtaId ;  /* 0x00000000000579c3 */ /* 0x000ef00000008800 */
[----:B------:R-:W-:Y:S06]  /*1f630*/  BAR.SYNC.DEFER_BLOCKING 0x5, 0x200 ;  /* 0x0148000000007b1d */ /* 0x000fec0000010000 */
[----:B------:R-:W-:-:S02]  /*1f640*/  UMOV UR4, 0x400 ;  /* 0x0000040000047882 */ /* 0x000fc40000000000 */
[----:B---3--:R-:W-:-:S09]  /*1f650*/  ULEA UR4, UR5, UR4, 0x18 ;  /* 0x0000000405047291 */ /* 0x008fd2000f8ec03f */
[----:B------:R-:W3:Y:S01]  /*1f660*/  LDS.128 R24, [UR4+0x19cd0] ;  /* 0x019cd004ff187984 */ /* 0x000ee20008000c00 */
[----:B------:R-:W-:Y:S06]  /*1f670*/  BAR.ARV 0x4, 0x200 ;  /* 0x0108000000007b1d */ /* 0x000fec0000002000 */
[----:B------:R-:W-:Y:S05]  /*1f680*/  BRA `(.L_x_9367) ;  /* 0x0000000800cc7947 */ /* 0x000fea0003800000 */
.L_x_9366:
[----:B--2---:R-:W2:Y:S01]  /*1f690*/  S2R R0, SR_TID.X ;  /* 0x0000000000007919 */ /* 0x004ea20000002100 */
[----:B------:R-:W-:Y:S01]  /*1f6a0*/  UMOV UR4, 0xffffffff ;  /* 0xffffffff00047882 */ /* 0x000fe20000000000 */
[----:B--2---:R-:W-:-:S04]  /*1f6b0*/  LOP3.LUT R7, R0, 0x1f, RZ, 0xc0, !PT ;  /* 0x0000001f00077812 */ /* 0x004fc800078ec0ff */
[----:B------:R-:W-:Y:S01]  /*1f6c0*/  ISETP.NE.AND P0, PT, R7, 0x1f, PT ;  /* 0x0000001f0700780c */ /* 0x000fe20003f05270 */
[----:B------:R-:W-:-:S12]  /*1f6d0*/  BRA.DIV UR4, `(.L_x_9368) ;  /* 0x0000001e04d87947 */ /* 0x000fd8000b800000 */
[----:B------:R-:W-:Y:S01]  /*1f6e0*/  IMAD.IADD R5, R27, 0x1, R7 ;  /* 0x000000011b057824 */ /* 0x000fe200078e0207 */
[----:B------:R-:W-:-:S04]  /*1f6f0*/  ULDC UR4, c[0x0][0xc14] ;  /* 0x0003050000047ab9 */ /* 0x000fc80000000800 */
[----:B------:R-:W-:-:S13]  /*1f700*/  ISETP.GE.OR P1, PT, R5, UR4, !P0 ;  /* 0x0000000405007c0c */ /* 0x000fda000c726670 */
[----:B------:R-:W2:Y:S02]  /*1f710*/  @!P1 LDC.64 R2, c[0x0][0xc58] ;  /* 0x00031600ff029b82 */ /* 0x000ea40000000a00 */
[----:B--2---:R-:W-:-:S06]  /*1f720*/  @!P1 IMAD.WIDE R2, R5, 0x4, R2 ;  /* 0x0000000405029825 */ /* 0x004fcc00078e0202 */
[----:B------:R2:W3:Y:S01]  /*1f730*/  @!P1 LDG.E R3, desc[UR40][R2.64] ;  /* 0x0000002802039981 */ /* 0x0004e2000c1e1900 */
[C---:B------:R-:W-:Y:S02]  /*1f740*/  ISETP.GE.U32.AND P2, PT, R7.reuse, 0x2, PT ;  /* 0x000000020700780c */ /* 0x040fe40003f46070 */
[C---:B------:R-:W-:Y:S01]  /*1f750*/  ISETP.GE.U32.AND P3, PT, R7.reuse, 0x4, PT ;  /* 0x000000040700780c */ /* 0x040fe20003f66070 */
[----:B------:R-:W-:Y:S01]  /*1f760*/  SHFL.IDX PT, R0, R24, RZ, 0x1f ;  /* 0x00001fff18007589 */ /* 0x000fe200000e0000 */
[C---:B------:R-:W-:Y:S02]  /*1f770*/  ISETP.GE.U32.AND P4, PT, R7.reuse, 0x8, PT ;  /* 0x000000080700780c */ /* 0x040fe40003f86070 */
[C---:B------:R-:W-:Y:S01]  /*1f780*/  ISETP.GE.U32.AND P5, PT, R7.reuse, 0x10, PT ;  /* 0x000000100700780c */ /* 0x040fe20003fa6070 */
[----:B------:R-:W-:Y:S01]  /*1f790*/  SHFL.IDX PT, R24, R24, 0x1, 0x1f ;  /* 0x00201f0018187f89 */ /* 0x000fe200000e0000 */
[----:B--2---:R-:W-:Y:S02]  /*1f7a0*/  IMAD.MOV.U32 R2, RZ, RZ, RZ ;  /* 0x000000ffff027224 */ /* 0x004fe400078e00ff */
[----:B---3--:R-:W-:Y:S01]  /*1f7b0*/  @!P1 IMAD.MOV.U32 R2, RZ, RZ, R3 ;  /* 0x000000ffff029224 */ /* 0x008fe200078e0003 */
[----:B------:R-:W-:-:S04]  /*1f7c0*/  ISETP.NE.AND P1, PT, R7, RZ, PT ;  /* 0x000000ff0700720c */ /* 0x000fc80003f25270 */
[----:B------:R-:W2:Y:S02]  /*1f7d0*/  SHFL.UP PT, R14, R2, 0x1, RZ ;  /* 0x04200000020e7989 */ /* 0x000ea400000e00ff */
[----:B--2---:R-:W-:-:S05]  /*1f7e0*/  SEL R5, R14, RZ, P1 ;  /* 0x000000ff0e057207 */ /* 0x004fca0000800000 */
[----:B------:R-:W-:-:S05]  /*1f7f0*/  IMAD.IADD R4, R2, 0x1, R5 ;  /* 0x0000000102047824 */ /* 0x000fca00078e0205 */
[----:B------:R-:W2:Y:S02]  /*1f800*/  SHFL.UP PT, R14, R4, 0x2, RZ ;  /* 0x04400000040e7989 */ /* 0x000ea400000e00ff */
[----:B--2---:R-:W-:-:S05]  /*1f810*/  SEL R5, R14, RZ, P2 ;  /* 0x000000ff0e057207 */ /* 0x004fca0001000000 */
        /* <DEDUP_REMOVED lines=11> */
.L_x_9458:
[----:B------:R-:W-:Y:S02]  /*1f8d0*/  ULDC UR4, c[0x0][0xc10] ;  /* 0x0003040000047ab9 */ /* 0x000fe40000000800 */
[----:B------:R-:W-:-:S04]  /*1f8e0*/  IMAD.U32 R4, RZ, RZ, UR4 ;  /* 0x00000004ff047e24 */ /* 0x000fc8000f8e00ff */
[----:B--2---:R-:W-:-:S04]  /*1f8f0*/  IMAD R5, R14, R4, RZ ;  /* 0x000000040e057224 */ /* 0x004fc800078e02ff */
[----:B------:R-:W-:-:S05]  /*1f900*/  IMAD.IADD R24, R24, 0x1, R5 ;  /* 0x0000000118187824 */ /* 0x000fca00078e0205 */
[----:B------:R-:W-:-:S13]  /*1f910*/  ISETP.GT.AND P6, PT, R24, R0, PT ;  /* 0x000000001800720c */ /* 0x000fda0003fc4270 */
[----:B------:R-:W-:Y:S05]  /*1f920*/  @P6 BRA `(.L_x_9369) ;  /* 0x00000000009c6947 */ /* 0x000fea0003800000 */
.L_x_9374:
[----:B------:R-:W2:Y:S01]  /*1f930*/  LDC R4, c[0x0][0xc14] ;  /* 0x00030500ff047b82 */ /* 0x000ea20000000800 */
[----:B------:R-:W-:-:S05]  /*1f940*/  VIADD R27, R27, 0x1f ;  /* 0x0000001f1b1b7836 */ /* 0x000fca0000000000 */
[----:B--2---:R-:W-:-:S13]  /*1f950*/  ISETP.GE.AND P6, PT, R27, R4, PT ;  /* 0x000000041b00720c */ /* 0x004fda0003fc6270 */
[----:B0-----:R-:W-:Y:S05]  /*1f960*/  @P6 BRA `(.L_x_9370) ;  /* 0x0000000400d06947 */ /* 0x001fea0003800000 */
[----:B------:R-:W2:Y:S01]  /*1f970*/  S2R R2, SR_TID.X ;  /* 0x0000000000027919 */ /* 0x000ea20000002100 */
[----:B------:R-:W-:Y:S01]  /*1f980*/  BSSY B0, `(.L_x_9371) ;  /* 0x0000009000007945 */ /* 0x000fe20003800000 */
[----:B--2---:R-:W-:-:S05]  /*1f990*/  LOP3.LUT R2, R2, 0x1f, RZ, 0xc0, !PT ;  /* 0x0000001f02027812 */ /* 0x004fca00078ec0ff */
[----:B------:R-:W-:Y:S02]  /*1f9a0*/  IMAD.IADD R5, R27, 0x1, R2 ;  /* 0x000000011b057824 */ /* 0x000fe400078e0202 */
[----:B------:R-:W-:-:S03]  /*1f9b0*/  IMAD.MOV.U32 R2, RZ, RZ, RZ ;  /* 0x000000ffff027224 */ /* 0x000fc600078e00ff */
[----:B------:R-:W-:-:S13]  /*1f9c0*/  ISETP.GE.OR P6, PT, R5, R4, !P0 ;  /* 0x000000040500720c */ /* 0x000fda00047c6670 */
[----:B------:R-:W-:Y:S05]  /*1f9d0*/  @P6 BRA `(.L_x_9372) ;  /* 0x00000000000c6947 */ /* 0x000fea0003800000 */
[----:B-1----:R-:W1:Y:S02]  /*1f9e0*/  LDC.64 R2, c[0x0][0xc58] ;  /* 0x00031600ff027b82 */ /* 0x002e640000000a00 */
[----:B-1----:R-:W-:-:S06]  /*1f9f0*/  IMAD.WIDE R2, R5, 0x4, R2 ;  /* 0x0000000405027825 */ /* 0x002fcc00078e0202 */
[----:B------:R2:W5:Y:S02]  /*1fa00*/  LDG.E R2, desc[UR40][R2.64] ;  /* 0x0000002802027981 */ /* 0x000564000c1e1900 */
.L_x_9372:
[----:B------:R-:W-:Y:S05]  /*1fa10*/  BSYNC B0 ;  /* 0x0000000000007941 */ /* 0x000fea0003800000 */
.L_x_9371:
[----:B------:R-:W-:-:S03]  /*1fa20*/  UMOV UR4, 0xffffffff ;  /* 0xffffffff00047882 */ /* 0x000fc60000000000 */
[----:B------:R-:W-:Y:S05]  /*1fa30*/  BRA.DIV UR4, `(.L_x_9373) ;  /* 0x0000002204247947 */ /* 0x000fea000b800000 */
[----:B-----5:R-:W0:Y:S02]  /*1fa40*/  SHFL.UP PT, R14, R2, 0x1, RZ ;  /* 0x04200000020e7989 */ /* 0x020e2400000e00ff */
[----:B0-----:R-:W-:-:S05]  /*1fa50*/  SEL R13, R14, RZ, P1 ;  /* 0x000000ff0e0d7207 */ /* 0x001fca0000800000 */
[----:B------:R-:W-:-:S05]  /*1fa60*/  IMAD.IADD R13, R2, 0x1, R13 ;  /* 0x00000001020d7824 */ /* 0x000fca00078e020d */
[----:B------:R-:W0:Y:S02]  /*1fa70*/  SHFL.UP PT, R14, R13, 0x2, RZ ;  /* 0x044000000d0e7989 */ /* 0x000e2400000e00ff */
[----:B0-----:R-:W-:-:S05]  /*1fa80*/  SEL R14, R14, RZ, P2 ;  /* 0x000000ff0e0e7207 */ /* 0x001fca0001000000 */
[----:B-12---:R-:W-:-:S05]  /*1fa90*/  IMAD.IADD R3, R13, 0x1, R14 ;  /* 0x000000010d037824 */ /* 0x006fca00078e020e */
        /* <DEDUP_REMOVED lines=10> */
.L_x_9466:
[----:B------:R-:W-:Y:S02]  /*1fb40*/  ULDC UR4, c[0x0][0xc10] ;  /* 0x0003040000047ab9 */ /* 0x000fe40000000800 */
[----:B------:R-:W-:-:S04]  /*1fb50*/  IMAD.U32 R4, RZ, RZ, UR4 ;  /* 0x00000004ff047e24 */ /* 0x000fc8000f8e00ff */
[----:B-1----:R-:W-:-:S04]  /*1fb60*/  IMAD R5, R14, R4, RZ ;  /* 0x000000040e057224 */ /* 0x002fc800078e02ff */
[----:B------:R-:W-:-:S05]  /*1fb70*/  IMAD.IADD R24, R5, 0x1, R24 ;  /* 0x0000000105187824 */ /* 0x000fca00078e0218 */
[----:B------:R-:W-:-:S13]  /*1fb80*/  ISETP.GT.AND P6, PT, R24, R0, PT ;  /* 0x000000001800720c */ /* 0x000fda0003fc4270 */
[----:B------:R-:W-:Y:S05]  /*1fb90*/  @!P6 BRA `(.L_x_9374) ;  /* 0xfffffffc0064e947 */ /* 0x000fea000383ffff */
.L_x_9369:
[----:B------:R-:W-:Y:S01]  /*1fba0*/  IMAD.IADD R24, R24, 0x1, -R5 ;  /* 0x0000000118187824 */ /* 0x000fe200078e0a05 */
[----:B------:R-:W-:-:S03]  /*1fbb0*/  UMOV UR4, 0xffffffff ;  /* 0xffffffff00047882 */ /* 0x000fc60000000000 */
[----:B------:R-:W-:-:S05]  /*1fbc0*/  IMAD R5, R3, R4, R24 ;  /* 0x0000000403057224 */ /* 0x000fca00078e0218 */
[----:B------:R-:W-:Y:S01]  /*1fbd0*/  ISETP.GT.AND P6, PT, R5, R0, PT ;  /* 0x000000000500720c */ /* 0x000fe20003fc4270 */
[----:B------:R-:W-:-:S12]  /*1fbe0*/  BRA.DIV UR4, `(.L_x_9375) ;  /* 0x0000002204747947 */ /* 0x000fd8000b800000 */
[----:B------:R-:W-:-:S04]  /*1fbf0*/  VOTE.ANY R5, PT, !P6 ;  /* 0x0000000000057806 */ /* 0x000fc800070e0100 */
[----:B------:R-:W2:Y:S02]  /*1fc00*/  POPC R6, R5 ;  /* 0x0000000500067309 */ /* 0x000ea40000000000 */
[----:B--2---:R2:W3:Y:S02]  /*1fc10*/  SHFL.IDX PT, R25, R2, R6, 0x1f ;  /* 0x00001f0602197589 */ /* 0x0044e400000e0000 */
.L_x_9470:
[----:B------:R-:W-:Y:S01]  /*1fc20*/  ISETP.NE.AND P0, PT, R5, RZ, PT ;  /* 0x000000ff0500720c */ /* 0x000fe20003f05270 */
[----:B------:R-:W-:-:S12]  /*1fc30*/  IMAD.MOV.U32 R5, RZ, RZ, RZ ;  /* 0x000000ffff057224 */ /* 0x000fd800078e00ff */
[----:B------:R-:W-:Y:S05]  /*1fc40*/  @!P0 BRA `(.L_x_9376) ;  /* 0x0000000000108947 */ /* 0x000fea0003800000 */
[----:B------:R-:W-:Y:S01]  /*1fc50*/  UMOV UR4, 0xffffffff ;  /* 0xffffffff00047882 */ /* 0x000fe20000000000 */
[----:B------:R-:W-:Y:S02]  /*1fc60*/  VIADD R12, R6, 0xffffffff ;  /* 0xffffffff060c7836 */ /* 0x000fe40000000000 */
[----:B------:R-:W-:Y:S05]  /*1fc70*/  BRA.DIV UR4, `(.L_x_9377) ;  /* 0x0000002204987947 */ /* 0x000fea000b800000 */
[----:B------:R4:W0:Y:S02]  /*1fc80*/  SHFL.IDX PT, R5, R3, R12, 0x1f ;  /* 0x00001f0c03057589 */ /* 0x00082400000e0000 */
.L_x_9376:
[----:B012-4-:R-:W0:Y:S01]  /*1fc90*/  LDC.64 R2, c[0x0][0xc68] ;  /* 0x00031a00ff027b82 */ /* 0x017e220000000a00 */
[----:B------:R-:W-:-:S04]  /*1fca0*/  IMAD.IADD R27, R6, 0x1, R27 ;  /* 0x00000001061b7824 */ /* 0x000fc800078e021b */
[----:B0-----:R-:W-:-:S05]  /*1fcb0*/  IMAD.WIDE R2, R27, 0x4, R2 ;  /* 0x000000041b027825 */ /* 0x001fca00078e0202 */
[----:B------:R0:W3:Y:S01]  /*1fcc0*/  LDG.E R7, desc[UR40][R2.64] ;  /* 0x0000002802077981 */ /* 0x0000e2000c1e1900 */
[----:B------:R-:W-:Y:S02]  /*1fcd0*/  IMAD R24, R5, R4, R24 ;  /* 0x0000000405187224 */ /* 0x000fe400078e0218 */
[----:B0-----:R-:W-:Y:S02]  /*1fce0*/  IMAD.MOV.U32 R2, RZ, RZ, RZ ;  /* 0x000000ffff027224 */ /* 0x001fe400078e00ff */
[----:B---3--:R-:W-:-:S05]  /*1fcf0*/  IMAD R6, R25, R7, RZ ;  /* 0x0000000719067224 */ /* 0x008fca00078e02ff */
[----:B------:R-:W-:-:S04]  /*1fd00*/  IABS R8, R6 ;  /* 0x0000000600087213 */ /* 0x000fc80000000000 */
[----:B------:R-:W0:Y:S08]  /*1fd10*/  I2F.RP R9, R8 ;  /* 0x0000000800097306 */ /* 0x000e300000209400 */
        /* <DEDUP_REMOVED lines=57> */
.L_x_9370:
[----:B------:R-:W-:Y:S01]  /*200b0*/  UMOV UR4, URZ ;  /* 0x0000003f00047c82 */ /* 0x000fe20008000000 */
[----:B------:R-:W-:Y:S01]  /*200c0*/  UMOV UR5, URZ ;  /* 0x0000003f00057c82 */ /* 0x000fe20008000000 */
[----:B------:R-:W-:Y:S01]  /*200d0*/  ULDC UR6, c[0x0][0xc14] ;  /* 0x0003050000067ab9 */ /* 0x000fe20000000800 */
[----:B------:R-:W-:Y:S02]  /*200e0*/  IMAD.MOV.U32 R24, RZ, RZ, R0 ;  /* 0x000000ffff187224 */ /* 0x000fe400078e0000 */
[----:B------:R-:W-:Y:S02]  /*200f0*/  IMAD.U32 R25, RZ, RZ, UR4 ;  /* 0x00000004ff197e24 */ /* 0x000fe4000f8e00ff */
[----:B------:R-:W-:Y:S02]  /*20100*/  IMAD.U32 R26, RZ, RZ, UR5 ;  /* 0x00000005ff1a7e24 */ /* 0x000fe4000f8e00ff */
[----:B------:R-:W-:-:S07]  /*20110*/  IMAD.U32 R27, RZ, RZ, UR6 ;  /* 0x00000006ff1b7e24 */ /* 0x000fce000f8e00ff */
.L_x_9378:
[----:B------:R-:W2:Y:S01]  /*20120*/  S2R R0, SR_TID.X ;  /* 0x0000000000007919 */ /* 0x000ea20000002100 */
[----:B------:R-:W-:Y:S05]  /*20130*/  WARPSYNC.ALL ;  /* 0x0000000000007948 */ /* 0x000fea0003800000 */
[----:B------:R-:W-:Y:S01]  /*20140*/  BAR.SYNC.DEFER_BLOCKING 0x4, 0x200 ;  /* 0x0108000000007b1d */ /* 0x000fe20000010000 */
[----:B--2---:R-:W-:-:S04]  /*20150*/  LOP3.LUT R0, R0, 0x1f, RZ, 0xc0, !PT ;  /* 0x0000001f00007812 */ /* 0x004fc800078ec0ff */
[----:B------:R-:W-:-:S13]  /*20160*/  ISETP.NE.AND P0, PT, R0, RZ, PT ;  /* 0x000000ff0000720c */ /* 0x000fda0003f05270 */
[----:B-1----:R-:W1:Y:S01]  /*20170*/  @!P0 S2R R3, SR_CgaCtaId ;  /* 0x0000000000038919 */ /* 0x002e620000008800 */
[----:B------:R-:W-:-:S04]  /*20180*/  @!P0 MOV R0, 0x400 ;  /* 0x0000040000008802 */ /* 0x000fc80000000f00 */
[----:B-1----:R-:W-:-:S05]  /*20190*/  @!P0 LEA R0, R3, R0, 0x18 ;  /* 0x0000000003008211 */ /* 0x002fca00078ec0ff */
[----:B------:R1:W-:Y:S01]  /*201a0*/  @!P0 STS.128 [R0+0x19cd0], R24 ;  /* 0x019cd01800008388 */ /* 0x0003e20000000c00 */
[----:B------:R-:W-:Y:S06]  /*201b0*/  BAR.ARV 0x5, 0x200 ;  /* 0x0148000000007b1d */ /* 0x000fec0000002000 */
.L_x_9367:
[----:B------:R-:W-:Y:S02]  /*201c0*/  ULDC UR4, c[0x0][0xc14] ;  /* 0x0003050000047ab9 */ /* 0x000fe40000000800 */
[----:B---3--:R-:W-:-:S13]  /*201d0*/  ISETP.GE.AND P0, PT, R27, UR4, PT ;  /* 0x000000041b007c0c */ /* 0x008fda000bf06270 */
[----:B------:R-:W-:Y:S05]  /*201e0*/  @!P0 BRA `(.L_x_9379) ;  /* 0xffffffa400808947 */ /* 0x000fea000383ffff */
[----:B------:R-:W-:Y:S05]  /*201f0*/  BSYNC B7 ;  /* 0x0000000000077941 */ /* 0x000fea0003800000 */
.L_x_9252:
[----:B-12---:R-:W2:Y:S01]  /*20200*/  LDL.LU R0, [R1+0x24] ;  /* 0x0000240001007983 */ /* 0x006ea20000300800 */
[----:B------:R-:W-:Y:S01]  /*20210*/  BSSY B0, `(.L_x_9380) ;  /* 0x000000b000007945 */ /* 0x000fe20003800000 */
[----:B------:R-:W1:Y:S01]  /*20220*/  S2R R5, SR_CgaCtaId ;  /* 0x0000000000057919 */ /* 0x000e620000008800 */
[----:B--2---:R-:W-:-:S05]  /*20230*/  VIADD R0, R0, 0x1 ;  /* 0x0000000100007836 */ /* 0x004fca0000000000 */
[----:B------:R-:W-:-:S04]  /*20240*/  LEA.HI R2, R0, R0, RZ, 0x1 ;  /* 0x0000000000027211 */ /* 0x000fc800078f08ff */
[----:B------:R-:W-:Y:S02]  /*20250*/  LOP3.LUT R3, R2, 0xfffffffe, RZ, 0xc0, !PT ;  /* 0xfffffffe02037812 */ /* 0x000fe400078ec0ff */
[----:B------:R-:W-:-:S03]  /*20260*/  MOV R2, 0x400 ;  /* 0x0000040000027802 */ /* 0x000fc60000000f00 */
[----:B------:R-:W-:Y:S01]  /*20270*/  IMAD.IADD R0, R0, 0x1, -R3 ;  /* 0x0000000100007824 */ /* 0x000fe200078e0a03 */
[----:B-1----:R-:W-:-:S04]  /*20280*/  LEA R6, R5, R2, 0x18 ;  /* 0x0000000205067211 */ /* 0x002fc800078ec0ff */
[----:B------:R-:W-:-:S04]  /*20290*/  SHF.L.U32 R0, R0, 0x1f, RZ ;  /* 0x0000001f00007819 */ /* 0x000fc800000006ff */
[----:B------:R-:W1:Y:S02]  /*202a0*/  SYNCS.PHASECHK.TRANS64.TRYWAIT P0, [R6+URZ+0x19c20], R0 ;  /* 0x019c2000060075a7 */ /* 0x000e64000800017f */
[----:B-1----:R-:W-:Y:S05]  /*202b0*/  @!P0 BRA `(.L_x_9381) ;  /* 0x0000001c00308947 */ /* 0x002fea0003800000 */
.L_x_9473:
[----:B------:R-:W-:Y:S05]  /*202c0*/  BSYNC B0 ;  /* 0x0000000000007941 */ /* 0x000fea0003800000 */
.L_x_9380:
[----:B------:R-:W-:-:S03]  /*202d0*/  UMOV UR4, 0xffffffff ;  /* 0xffffffff00047882 */ /* 0x000fc60000000000 */
[----:B------:R-:W-:Y:S05]  /*202e0*/  BRA.DIV UR4, `(.L_x_9382) ;  /* 0x0000001e04387947 */ /* 0x000fea000b800000 */
[----:B-1----:R-:W1:Y:S02]  /*202f0*/  S2R R0, SR_TID.X ;  /* 0x0000000000007919 */ /* 0x002e640000002100 */
[----:B-1----:R-:W-:-:S04]  /*20300*/  SHF.R.U32.HI R0, RZ, 0x5, R0 ;  /* 0x00000005ff007819 */ /* 0x002fc80000011600 */
[----:B------:R-:W-:-:S05]  /*20310*/  LOP3.LUT R0, R0, 0x3, RZ, 0xc0, !PT ;  /* 0x0000000300007812 */ /* 0x000fca00078ec0ff */
[----:B------:R1:W2:Y:S02]  /*20320*/  SHFL.IDX PT, R14, R0, RZ, 0x1f ;  /* 0x00001fff000e7589 */ /* 0x0002a400000e0000 */
.L_x_9476:
[----:B--2---:R-:W-:-:S13]  /*20330*/  ISETP.NE.AND P0, PT, R14, RZ, PT ;  /* 0x000000ff0e00720c */ /* 0x004fda0003f05270 */
[----:B------:R-:W-:Y:S05]  /*20340*/  @P0 BRA `(.L_x_9044) ;  /* 0x0000000000a40947 */ /* 0x000fea0003800000 */
[----:B------:R-:W-:-:S03]  /*20350*/  UMOV UR4, 0xffffffff ;  /* 0xffffffff00047882 */ /* 0x000fc60000000000 */
[----:B------:R-:W-:Y:S05]  /*20360*/  BRA.DIV UR4, `(.L_x_9383) ;  /* 0x0000001e044c7947 */ /* 0x000fea000b800000 */
[----:B------:R-:W-:-:S13]  /*20370*/  ELECT P6, URZ, PT ;  /* 0x00000000003f782f */ /* 0x000fda00038c0000 */
.L_x_9479:
[----:B------:R-:W-:Y:S05]  /*20380*/  @!P6 BRA `(.L_x_9044) ;  /* 0x000000000094e947 */ /* 0x000fea0003800000 */
[----:B-1----:R-:W2:Y:S02]  /*20390*/  LDL.LU R0, [R1+0x20] ;  /* 0x0000200001007983 */ /* 0x002ea40000300800 */
[----:B--2---:R-:W-:-:S04]  /*203a0*/  LOP3.LUT R0, R0, 0x2, RZ, 0xfc, !PT ;  /* 0x0000000200007812 */ /* 0x004fc800078efcff */
[----:B------:R-:W-:-:S13]  /*203b0*/  ISETP.NE.AND P0, PT, R0, 0x3, PT ;  /* 0x000000030000780c */ /* 0x000fda0003f05270 */
[----:B------:R-:W-:Y:S05]  /*203c0*/  @!P0 BRA `(.L_x_9384) ;  /* 0x0000000000048947 */ /* 0x000fea0003800000 */
[----:B------:R-:W-:Y:S01]  /*203d0*/  BPT.TRAP 0x1 ;  /* 0x000000040000795c */ /* 0x000fe20000300000 */
.L_x_9384:
        /* <DEDUP_REMOVED lines=12> */
.L_x_9480:
[----:B------:R-:W2:Y:S02]  /*204a0*/  SYNCS.PHASECHK.TRANS64.TRYWAIT P1, [R9+URZ], R0 ;  /* 0x00000000090075a7 */ /* 0x000ea4000802017f */
[----:B--2---:R-:W-:Y:S05]  /*204b0*/  @!P1 BRA `(.L_x_9386) ;  /* 0x0000001c002c9947 */ /* 0x004fea0003800000 */
.L_x_9481:
[----:B------:R-:W-:Y:S05]  /*204c0*/  @!P0 BRA `(.L_x_9387) ;  /* 0x0000000000048947 */ /* 0x000fea0003800000 */
[----:B------:R-:W-:Y:S01]  /*204d0*/  BPT.TRAP 0x1 ;  /* 0x000000040000795c */ /* 0x000fe20000300000 */
.L_x_9387:
[----:B------:R-:W-:-:S04]  /*204e0*/  IMAD R17, R17, 0x8, R6 ;  /* 0x0000000811117824 */ /* 0x000fc800078e0206 */
[----:B------:R-:W3:Y:S02]  /*204f0*/  SYNCS.PHASECHK.TRANS64.TRYWAIT P1, [R17+URZ+0x19c60], R4 ;  /* 0x019c6004110075a7 */ /* 0x000ee4000802017f */
[----:B---3--:R-:W-:Y:S05]  /*20500*/  @!P1 BRA `(.L_x_9388) ;  /* 0x0000001c002c9947 */ /* 0x008fea0003800000 */
.L_x_9482:
[----:B------:R-:W-:Y:S05]  /*20510*/  @!P0 BRA `(.L_x_9389) ;  /* 0x0000000000048947 */ /* 0x000fea0003800000 */
[----:B------:R-:W-:Y:S01]  /*20520*/  BPT.TRAP 0x1 ;  /* 0x000000040000795c */ /* 0x000fe20000300000 */
.L_x_9389:
[----:B------:R-:W-:-:S04]  /*20530*/  IMAD R7, R7, 0x8, R6 ;  /* 0x0000000807077824 */ /* 0x000fc800078e0206 */
[----:B------:R-:W4:Y:S02]  /*20540*/  SYNCS.PHASECHK.TRANS64.TRYWAIT P1, [R7+URZ+0x19c60], R0 ;  /* 0x019c6000070075a7 */ /* 0x000f24000802017f */
[----:B----4-:R-:W-:Y:S05]  /*20550*/  @!P1 BRA `(.L_x_9390) ;  /* 0x0000001c002c9947 */ /* 0x010fea0003800000 */
.L_x_9483:
[----:B------:R-:W-:Y:S05]  /*20560*/  @!P0 BRA `(.L_x_9391) ;  /* 0x0000000000048947 */ /* 0x000fea0003800000 */
[----:B------:R-:W-:Y:S01]  /*20570*/  BPT.TRAP 0x1 ;  /* 0x000000040000795c */ /* 0x000fe20000300000 */
.L_x_9391:
[----:B------:R-:W5:Y:S02]  /*20580*/  SYNCS.PHASECHK.TRANS64.TRYWAIT P0, [R17+URZ+0x19c80], R4 ;  /* 0x019c8004110075a7 */ /* 0x000f64000800017f */
[----:B-----5:R-:W-:Y:S05]  /*20590*/  @!P0 BRA `(.L_x_9392) ;  /* 0x0000001c00308947 */ /* 0x020fea0003800000 */
.L_x_9393:
[----:B------:R0:W0:Y:S02]  /*205a0*/  SYNCS.PHASECHK.TRANS64.TRYWAIT P0, [R7+URZ+0x19c80], R0 ;  /* 0x019c8000070075a7 */ /* 0x000024000800017f */
[----:B0-----:R-:W-:Y:S05]  /*205b0*/  @!P0 NANOSLEEP.SYNCS 0x989680 ;  /* 0x009896800000895d */ /* 0x001fea0003900000 */
[----:B------:R-:W0:Y:S02]  /*205c0*/  @!P0 SYNCS.PHASECHK.TRANS64 P0, [R7+URZ+0x19c80], R0 ;  /* 0x019c8000070085a7 */ /* 0x000e24000800007f */
[----:B0-----:R-:W-:Y:S05]  /*205d0*/  @!P0 BRA `(.L_x_9393) ;  /* 0xfffffffc00f08947 */ /* 0x001fea000383ffff */
.L_x_9044:
[----:B------:R-:W-:Y:S05]  /*205e0*/  BSYNC B8 ;  /* 0x0000000000087941 */ /* 0x000fea0003800000 */
.L_x_9041:
[----:B------:R-:W-:Y:S05]  /*205f0*/  EXIT ;  /* 0x000000000000794d */ /* 0x000fea0003800000 */
.L_x_9068:
[----:B0-----:R0:W1:Y:S02]  /*20600*/  SYNCS.PHASECHK.TRANS64.TRYWAIT P5, [R86+URZ+0x19c90], R89 ;  /* 0x019c9059560075a7 */ /* 0x00106400080a017f */
[----:B-1----:R-:W-:Y:S05]  /*20610*/  @!P5 NANOSLEEP.SYNCS 0x989680 ;  /* 0x009896800000d95d */ /* 0x002fea0003900000 */
[----:B------:R-:W1:Y:S02]  /*20620*/  @!P5 SYNCS.PHASECHK.TRANS64 P5, [R86+URZ+0x19c90], R89 ;  /* 0x019c90595600d5a7 */ /* 0x000e6400080a007f */
[----:B-1----:R-:W-:Y:S05]  /*20630*/  @!P5 BRA `(.L_x_9068) ;  /* 0xfffffffc00f0d947 */ /* 0x002fea000383ffff */
[----:B------:R-:W-:Y:S05]  /*20640*/  BRA `(.L_x_9394) ;  /* 0xfffffe2400387947 */ /* 0x000fea000383ffff */
.L_x_9084:
[----:B0-----:R0:W1:Y:S02]  /*20650*/  SYNCS.PHASECHK.TRANS64.TRYWAIT P5, [R86+URZ+0x19c90], R89 ;  /* 0x019c9059560075a7 */ /* 0x00106400080a017f */
[----:B-1----:R-:W-:Y:S05]  /*20660*/  @!P5 NANOSLEEP.SYNCS 0x989680 ;  /* 0x009896800000d95d */ /* 0x002fea0003900000 */
[----:B------:R-:W1:Y:S02]  /*20670*/  @!P5 SYNCS.PHASECHK.TRANS64 P5, [R86+URZ+0x19c90], R89 ;  /* 0x019c90595600d5a7 */ /* 0x000e6400080a007f */
[----:B-1----:R-:W-:Y:S05]  /*20680*/  @!P5 BRA `(.L_x_9084) ;  /* 0xfffffffc00f0d947 */ /* 0x002fea000383ffff */
[----:B------:R-:W-:Y:S05]  /*20690*/  BRA `(.L_x_9395) ;  /* 0xfffffe3c00b87947 */ /* 0x000fea000383ffff */
.L_x_9093:
[----:B0-----:R0:W1:Y:S02]  /*206a0*/  SYNCS.PHASECHK.TRANS64.TRYWAIT P5, [R86+URZ+0x19c90], R89 ;  /* 0x019c9059560075a7 */ /* 0x00106400080a017f */
[----:B-1----:R-:W-:Y:S05]  /*206b0*/  @!P5 NANOSLEEP.SYNCS 0x989680 ;  /* 0x009896800000d95d */ /* 0x002fea0003900000 */
[----:B------:R-:W1:Y:S02]  /*206c0*/  @!P5 SYNCS.PHASECHK.TRANS64 P5, [R86+URZ+0x19c90], R89 ;  /* 0x019c90595600d5a7 */ /* 0x000e6400080a007f */
[----:B-1----:R-:W-:Y:S05]  /*206d0*/  @!P5 BRA `(.L_x_9093) ;  /* 0xfffffffc00f0d947 */ /* 0x002fea000383ffff */
[----:B------:R-:W-:Y:S05]  /*206e0*/  BRA `(.L_x_9396) ;  /* 0xfffffe6000047947 */ /* 0x000fea000383ffff */
.L_x_9097:
[----:B--2---:R2:W3:Y:S02]  /*206f0*/  SYNCS.PHASECHK.TRANS64.TRYWAIT P5, [R86+URZ+0x19cb0], R89 ;  /* 0x019cb059560075a7 */ /* 0x0044e400080a017f */
[----:B---3--:R-:W-:Y:S05]  /*20700*/  @!P5 NANOSLEEP.SYNCS 0x989680 ;  /* 0x009896800000d95d */ /* 0x008fea0003900000 */
[----:B------:R-:W3:Y:S02]  /*20710*/  @!P5 SYNCS.PHASECHK.TRANS64 P5, [R86+URZ+0x19cb0], R89 ;  /* 0x019cb0595600d5a7 */ /* 0x000ee400080a007f */
[----:B---3--:R-:W-:Y:S05]  /*20720*/  @!P5 BRA `(.L_x_9097) ;  /* 0xfffffffc00f0d947 */ /* 0x008fea000383ffff */
[----:B------:R-:W-:Y:S05]  /*20730*/  BRA `(.L_x_9397) ;  /* 0xfffffe6000747947 */ /* 0x000fea000383ffff */
.L_x_9125:
[----:B------:R-:W-:Y:S01]  /*20740*/  BSSY B1, `(.L_x_9398) ;  /* 0x0000007000017945 */ /* 0x000fe20003800000 */
[----:B------:R-:W-:Y:S02]  /*20750*/  IMAD.MOV.U32 R12, RZ, RZ, RZ ;  /* 0x000000ffff0c7224 */ /* 0x000fe400078e00ff */
[----:B------:R-:W-:Y:S02]  /*20760*/  IMAD.MOV.U32 R11, RZ, RZ, 0x1e1f ;  /* 0x00001e1fff0b7424 */ /* 0x000fe400078e00ff */
[----:B------:R-:W-:-:S07]  /*20770*/  IMAD.MOV.U32 R15, RZ, RZ, -0x1 ;  /* 0xffffffffff0f7424 */ /* 0x000fce00078e00ff */
[----:B-----5:R-:W-:Y:S05]  /*20780*/  WARPSYNC.COLLECTIVE R15, `(.L_x_9399) ;  /* 0x000000000f087348 */ /* 0x020fea0003c00000 */
[----:B------:R0:W1:Y:S02]  /*20790*/  SHFL.IDX P6, R14, R13, R12, R11 ;  /* 0x0000000c0d0e7389 */ /* 0x00006400000c000b */
[----:B01---5:R-:W-:Y:S01]  /*207a0*/  ENDCOLLECTIVE ;  /* 0x000000000000791b */ /* 0x023fe20003800000 */
.L_x_9399:
[----:B------:R-:W-:Y:S05]  /*207b0*/  BSYNC B1 ;  /* 0x0000000000017941 */ /* 0x000fea0003800000 */
.L_x_9398:
[----:B------:R-:W-:Y:S05]  /*207c0*/  BRA `(.L_x_9400) ;  /* 0xfffffe7800907947 */ /* 0x000fea000383ffff */
.L_x_9126:
        /* <DEDUP_REMOVED lines=8> */
.L_x_9402:
[----:B------:R-:W-:Y:S05]  /*20850*/  BSYNC B1 ;  /* 0x0000000000017941 */ /* 0x000fea0003800000 */
.L_x_9401:
[----:B------:R-:W-:Y:S05]  /*20860*/  BRA `(.L_x_9403) ;  /* 0xfffffe7800707947 */ /* 0x000fea000383ffff */
.L_x_9127:
        /* <DEDUP_REMOVED lines=8> */
.L_x_9405:
[----:B------:R-:W-:Y:S05]  /*208f0*/  BSYNC B1 ;  /* 0x0000000000017941 */ /* 0x000fea0003800000 */
.L_x_9404:
[----:B------:R-:W-:Y:S05]  /*20900*/  BRA `(.L_x_9406) ;  /* 0xfffffe7800507947 */ /* 0x000fea000383ffff */
.L_x_9128:
        /* <DEDUP_REMOVED lines=8> */
.L_x_9408:
[----:B------:R-:W-:Y:S05]  /*20990*/  BSYNC B1 ;  /* 0x0000000000017941 */ /* 0x000fea0003800000 */
.L_x_9407:
[----:B------:R-:W-:Y:S05]  /*209a0*/  BRA `(.L_x_9409) ;  /* 0xfffffe7800307947 */ /* 0x000fea000383ffff */
.L_x_9130:
[----:B0-----:R0:W1:Y:S02]  /*209b0*/  SYNCS.PHASECHK.TRANS64.TRYWAIT P1, [R17+URZ+0x19c00], R6 ;  /* 0x019c0006110075a7 */ /* 0x001064000802017f */
[----:B-1----:R-:W-:Y:S05]  /*209c0*/  @!P1 NANOSLEEP.SYNCS 0x989680 ;  /* 0x009896800000995d */ /* 0x002fea0003900000 */
[----:B------:R-:W1:Y:S02]  /*209d0*/  @!P1 SYNCS.PHASECHK.TRANS64 P1, [R17+URZ+0x19c00], R6 ;  /* 0x019c0006110095a7 */ /* 0x000e64000802007f */
[----:B-1----:R-:W-:Y:S05]  /*209e0*/  @!P1 BRA `(.L_x_9130) ;  /* 0xfffffffc00f09947 */ /* 0x002fea000383ffff */
[----:B------:R-:W-:Y:S05]  /*209f0*/  BRA `(.L_x_9410) ;  /* 0xfffffe7800287947 */ /* 0x000fea000383ffff */
.L_x_9138:
[----:B------:R-:W-:Y:S01]  /*20a00*/  BSSY B1, `(.L_x_9411) ;  /* 0x0000007000017945 */ /* 0x000fe20003800000 */
[----:B------:R-:W-:Y:S02]  /*20a10*/  IMAD.MOV.U32 R12, RZ, RZ, RZ ;  /* 0x000000ffff0c7224 */ /* 0x000fe400078e00ff */
[----:B------:R-:W-:Y:S02]  /*20a20*/  IMAD.MOV.U32 R11, RZ, RZ, 0x1e1f ;  /* 0x00001e1fff0b7424 */ /* 0x000fe400078e00ff */
[----:B------:R-:W-:-:S07]  /*20a30*/  IMAD.MOV.U32 R15, RZ, RZ, -0x1 ;  /* 0xffffffffff0f7424 */ /* 0x000fce00078e00ff */
[----:B-----5:R-:W-:Y:S05]  /*20a40*/  WARPSYNC.COLLECTIVE R15, `(.L_x_9412) ;  /* 0x000000000f087348 */ /* 0x020fea0003c00000 */
[----:B------:R0:W1:Y:S02]  /*20a50*/  SHFL.IDX P6, R14, R13, R12, R11 ;  /* 0x0000000c0d0e7389 */ /* 0x00006400000c000b */
[----:B01---5:R-:W-:Y:S01]  /*20a60*/  ENDCOLLECTIVE ;  /* 0x000000000000791b */ /* 0x023fe20003800000 */
.L_x_9412:
[----:B------:R-:W-:Y:S05]  /*20a70*/  BSYNC B1 ;  /* 0x0000000000017941 */ /* 0x000fea0003800000 */
.L_x_9411:
[----:B------:R-:W-:Y:S05]  /*20a80*/  BRA `(.L_x_9413) ;  /* 0xfffffe9400587947 */ /* 0x000fea000383ffff */
.L_x_9139:
        /* <DEDUP_REMOVED lines=8> */
.L_x_9415:
[----:B------:R-:W-:Y:S05]  /*20b10*/  BSYNC B1 ;  /* 0x0000000000017941 */ /* 0x000fea0003800000 */
.L_x_9414:
[----:B------:R-:W-:Y:S05]  /*20b20*/  BRA `(.L_x_9416) ;  /* 0xfffffe9400387947 */ /* 0x000fea000383ffff */
.L_x_9140:
        /* <DEDUP_REMOVED lines=8> */
.L_x_9418:
[----:B------:R-:W-:Y:S05]  /*20bb0*/  BSYNC B1 ;  /* 0x0000000000017941 */ /* 0x000fea0003800000 */
.L_x_9417:
[----:B------:R-:W-:Y:S05]  /*20bc0*/  BRA `(.L_x_9419) ;  /* 0xfffffe9400187947 */ /* 0x000fea000383ffff */
.L_x_9141:
        /* <DEDUP_REMOVED lines=8> */
.L_x_9421:
[----:B------:R-:W-:Y:S05]  /*20c50*/  BSYNC B1 ;  /* 0x0000000000017941 */ /* 0x000fea0003800000 */
.L_x_9420:
[----:B------:R-:W-:Y:S05]  /*20c60*/  BRA `(.L_x_9422) ;  /* 0xfffffe9000f87947 */ /* 0x000fea000383ffff */
.L_x_9143:
[----:B0-----:R0:W1:Y:S02]  /*20c70*/  SYNCS.PHASECHK.TRANS64.TRYWAIT P1, [R17+URZ+0x19c00], R10 ;  /* 0x019c000a110075a7 */ /* 0x001064000802017f */
[----:B-1----:R-:W-:Y:S05]  /*20c80*/  @!P1 NANOSLEEP.SYNCS 0x989680 ;  /* 0x009896800000995d */ /* 0x002fea0003900000 */
[----:B------:R-:W1:Y:S02]  /*20c90*/  @!P1 SYNCS.PHASECHK.TRANS64 P1, [R17+URZ+0x19c00], R10 ;  /* 0x019c000a110095a7 */ /* 0x000e64000802007f */
[----:B-1----:R-:W-:Y:S05]  /*20ca0*/  @!P1 BRA `(.L_x_9143) ;  /* 0xfffffffc00f09947 */ /* 0x002fea000383ffff */
[----:B------:R-:W-:Y:S05]  /*20cb0*/  BRA `(.L_x_9423) ;  /* 0xfffffe9000f07947 */ /* 0x000fea000383ffff */
.L_x_9149:
[----:B-1----:R1:W2:Y:S02]  /*20cc0*/  SYNCS.PHASECHK.TRANS64.TRYWAIT P2, [R3+URZ+0x19c30], R0 ;  /* 0x019c3000030075a7 */ /* 0x0022a4000804017f */
[----:B--2---:R-:W-:Y:S05]  /*20cd0*/  @!P2 NANOSLEEP.SYNCS 0x989680 ;  /* 0x009896800000a95d */ /* 0x004fea0003900000 */
[----:B------:R-:W2:Y:S02]  /*20ce0*/  @!P2 SYNCS.PHASECHK.TRANS64 P2, [R3+URZ+0x19c30], R0 ;  /* 0x019c30000300a5a7 */ /* 0x000ea4000804007f */
[----:B--2---:R-:W-:Y:S05]  /*20cf0*/  @!P2 BRA `(.L_x_9149) ;  /* 0xfffffffc00f0a947 */ /* 0x004fea000383ffff */
[----:B------:R-:W-:Y:S05]  /*20d00*/  BRA `(.L_x_9148) ;  /* 0xfffffeb400687947 */ /* 0x000fea000383ffff */
.L_x_9169:
[----:B-1----:R1:W2:Y:S02]  /*20d10*/  SYNCS.PHASECHK.TRANS64.TRYWAIT P2, [R7+URZ+0x19c30], R14 ;  /* 0x019c300e070075a7 */ /* 0x0022a4000804017f */
[----:B--2---:R-:W-:Y:S05]  /*20d20*/  @!P2 NANOSLEEP.SYNCS 0x989680 ;  /* 0x009896800000a95d */ /* 0x004fea0003900000 */
[----:B------:R-:W2:Y:S02]  /*20d30*/  @!P2 SYNCS.PHASECHK.TRANS64 P2, [R7+URZ+0x19c30], R14 ;  /* 0x019c300e0700a5a7 */ /* 0x000ea4000804007f */
[----:B--2---:R-:W-:Y:S05]  /*20d40*/  @!P2 BRA `(.L_x_9169) ;  /* 0xfffffffc00f0a947 */ /* 0x004fea000383ffff */
[----:B------:R-:W-:Y:S05]  /*20d50*/  BRA `(.L_x_9168) ;  /* 0xfffffee400f47947 */ /* 0x000fea000383ffff */
.L_x_9174:
[----:B-1----:R1:W2:Y:S02]  /*20d60*/  SYNCS.PHASECHK.TRANS64.TRYWAIT P2, [R22+URZ+0x19c50], R14 ;  /* 0x019c500e160075a7 */ /* 0x0022a4000804017f */
[----:B--2---:R-:W-:Y:S05]  /*20d70*/  @!P2 NANOSLEEP.SYNCS 0x989680 ;  /* 0x009896800000a95d */ /* 0x004fea0003900000 */
[----:B------:R-:W2:Y:S02]  /*20d80*/  @!P2 SYNCS.PHASECHK.TRANS64 P2, [R22+URZ+0x19c50], R14 ;  /* 0x019c500e1600a5a7 */ /* 0x000ea4000804007f */
[----:B--2---:R-:W-:Y:S05]  /*20d90*/  @!P2 BRA `(.L_x_9174) ;  /* 0xfffffffc00f0a947 */ /* 0x004fea000383ffff */
[----:B------:R-:W-:Y:S05]  /*20da0*/  BRA `(.L_x_9173) ;  /* 0xfffffee800747947 */ /* 0x000fea000383ffff */
.L_x_9195:
[----:B0-----:R0:W3:Y:S02]  /*20db0*/  SYNCS.PHASECHK.TRANS64.TRYWAIT P2, [R0+URZ+0x19c30], R3 ;  /* 0x019c3003000075a7 */ /* 0x0010e4000804017f */
[----:B---3--:R-:W-:Y:S05]  /*20dc0*/  @!P2 NANOSLEEP.SYNCS 0x989680 ;  /* 0x009896800000a95d */ /* 0x008fea0003900000 */
[----:B------:R-:W3:Y:S02]  /*20dd0*/  @!P2 SYNCS.PHASECHK.TRANS64 P2, [R0+URZ+0x19c30], R3 ;  /* 0x019c30030000a5a7 */ /* 0x000ee4000804007f */
[----:B---3--:R-:W-:Y:S05]  /*20de0*/  @!P2 BRA `(.L_x_9195) ;  /* 0xfffffffc00f0a947 */ /* 0x008fea000383ffff */
[----:B------:R-:W-:Y:S05]  /*20df0*/  BRA `(.L_x_9194) ;  /* 0xffffff18003c7947 */ /* 0x000fea000383ffff */
.L_x_9200:
[----:B-1----:R1:W2:Y:S02]  /*20e00*/  SYNCS.PHASECHK.TRANS64.TRYWAIT P2, [R153+URZ+0x19c50], R0 ;  /* 0x019c5000990075a7 */ /* 0x0022a4000804017f */
[----:B--2---:R-:W-:Y:S05]  /*20e10*/  @!P2 NANOSLEEP.SYNCS 0x989680 ;  /* 0x009896800000a95d */ /* 0x004fea0003900000 */
[----:B------:R-:W2:Y:S02]  /*20e20*/  @!P2 SYNCS.PHASECHK.TRANS64 P2, [R153+URZ+0x19c50], R0 ;  /* 0x019c50009900a5a7 */ /* 0x000ea4000804007f */
[----:B--2---:R-:W-:Y:S05]  /*20e30*/  @!P2 BRA `(.L_x_9200) ;  /* 0xfffffffc00f0a947 */ /* 0x004fea000383ffff */
[----:B------:R-:W-:Y:S05]  /*20e40*/  BRA `(.L_x_9199) ;  /* 0xffffff1800bc7947 */ /* 0x000fea000383ffff */
.L_x_9209:
[----:B0-----:R0:W3:Y:S02]  /*20e50*/  SYNCS.PHASECHK.TRANS64.TRYWAIT P2, [R0+URZ+0x19c30], R3 ;  /* 0x019c3003000075a7 */ /* 0x0010e4000804017f */
[----:B---3--:R-:W-:Y:S05]  /*20e60*/  @!P2 NANOSLEEP.SYNCS 0x989680 ;  /* 0x009896800000a95d */ /* 0x008fea0003900000 */
[----:B------:R-:W3:Y:S02]  /*20e70*/  @!P2 SYNCS.PHASECHK.TRANS64 P2, [R0+URZ+0x19c30], R3 ;  /* 0x019c30030000a5a7 */ /* 0x000ee4000804007f */
[----:B---3--:R-:W-:Y:S05]  /*20e80*/  @!P2 BRA `(.L_x_9209) ;  /* 0xfffffffc00f0a947 */ /* 0x008fea000383ffff */
[----:B------:R-:W-:Y:S05]  /*20e90*/  BRA `(.L_x_9208) ;  /* 0xffffff3400947947 */ /* 0x000fea000383ffff */
.L_x_9214:
[----:B-1----:R1:W2:Y:S02]  /*20ea0*/  SYNCS.PHASECHK.TRANS64.TRYWAIT P2, [R155+URZ+0x19c50], R3 ;  /* 0x019c50039b0075a7 */ /* 0x0022a4000804017f */
[----:B--2---:R-:W-:Y:S05]  /*20eb0*/  @!P2 NANOSLEEP.SYNCS 0x989680 ;  /* 0x009896800000a95d */ /* 0x004fea0003900000 */
[----:B------:R-:W2:Y:S02]  /*20ec0*/  @!P2 SYNCS.PHASECHK.TRANS64 P2, [R155+URZ+0x19c50], R3 ;  /* 0x019c50039b00a5a7 */ /* 0x000ea4000804007f */
[----:B--2---:R-:W-:Y:S05]  /*20ed0*/  @!P2 BRA `(.L_x_9214) ;  /* 0xfffffffc00f0a947 */ /* 0x004fea000383ffff */
[----:B------:R-:W-:Y:S05]  /*20ee0*/  BRA `(.L_x_9213) ;  /* 0xffffff3800147947 */ /* 0x000fea000383ffff */
.L_x_9229:
[----:B----4-:R4:W0:Y:S02]  /*20ef0*/  SYNCS.PHASECHK.TRANS64.TRYWAIT P1, [R4+URZ+0x19c50], R7 ;  /* 0x019c5007040075a7 */ /* 0x010824000802017f */
[----:B0-----:R-:W-:Y:S05]  /*20f00*/  @!P1 NANOSLEEP.SYNCS 0x989680 ;  /* 0x009896800000995d */ /* 0x001fea0003900000 */
[----:B------:R-:W0:Y:S02]  /*20f10*/  @!P1 SYNCS.PHASECHK.TRANS64 P1, [R4+URZ+0x19c50], R7 ;  /* 0x019c5007040095a7 */ /* 0x000e24000802007f */
[----:B0-----:R-:W-:Y:S05]  /*20f20*/  @!P1 BRA `(.L_x_9229) ;  /* 0xfffffffc00f09947 */ /* 0x001fea000383ffff */
[----:B------:R-:W-:Y:S05]  /*20f30*/  BRA `(.L_x_9228) ;  /* 0xffffff6000fc7947 */ /* 0x000fea000383ffff */
.L_x_9266:
[----:B------:R-:W0:Y:S01]  /*20f40*/  S2R R11, SR_TID.X ;  /* 0x00000000000b7919 */ /* 0x000e220000002100 */
[----:B------:R-:W-:Y:S01]  /*20f50*/  BSSY B1, `(.L_x_9424) ;  /* 0x000000a000017945 */ /* 0x000fe20003800000 */
[----:B------:R-:W-:Y:S02]  /*20f60*/  IMAD.MOV.U32 R12, RZ, RZ, RZ ;  /* 0x000000ffff0c7224 */ /* 0x000fe400078e00ff */
[----:B------:R-:W-:Y:S01]  /*20f70*/  IMAD.MOV.U32 R15, RZ, RZ, -0x1 ;  /* 0xffffffffff0f7424 */ /* 0x000fe200078e00ff */
[----:B0-----:R-:W-:-:S04]  /*20f80*/  SHF.R.U32.HI R11, RZ, 0x5, R11 ;  /* 0x00000005ff0b7819 */ /* 0x001fc8000001160b */
[----:B------:R-:W-:-:S05]  /*20f90*/  LOP3.LUT R11, R11, 0x3, RZ, 0xc0, !PT ;  /* 0x000000030b0b7812 */ /* 0x000fca00078ec0ff */
[----:B------:R-:W-:Y:S02]  /*20fa0*/  IMAD.MOV.U32 R13, RZ, RZ, R11 ;  /* 0x000000ffff0d7224 */ /* 0x000fe400078e000b */
[----:B------:R-:W-:-:S07]  /*20fb0*/  IMAD.MOV.U32 R11, RZ, RZ, 0x1f ;  /* 0x0000001fff0b7424 */ /* 0x000fce00078e00ff */
[----:B------:R-:W-:Y:S05]  /*20fc0*/  WARPSYNC.COLLECTIVE R15, `(.L_x_9425) ;  /* 0x000000000f087348 */ /* 0x000fea0003c00000 */
[----:B------:R0:W1:Y:S02]  /*20fd0*/  SHFL.IDX P6, R14, R13, R12, R11 ;  /* 0x0000000c0d0e7389 */ /* 0x00006400000c000b */
[----:B01----:R-:W-:Y:S01]  /*20fe0*/  ENDCOLLECTIVE ;  /* 0x000000000000791b */ /* 0x003fe20003800000 */
.L_x_9425:
[----:B------:R-:W-:Y:S05]  /*20ff0*/  BSYNC B1 ;  /* 0x0000000000017941 */ /* 0x000fea0003800000 */
.L_x_9424:
[----:B------:R-:W-:Y:S05]  /*21000*/  BRA `(.L_x_9426) ;  /* 0xffffffa000807947 */ /* 0x000fea000383ffff */
.L_x_9268:
[----:B------:R-:W-:Y:S01]  /*21010*/  BSSY B1, `(.L_x_9427) ;  /* 0x0000006000017945 */ /* 0x000fe20003800000 */
[----:B------:R-:W-:-:S07]  /*21020*/  IMAD.MOV.U32 R15, RZ, RZ, -0x1 ;  /* 0xffffffffff0f7424 */ /* 0x000fce00078e00ff */
[----:B0-----:R-:W-:Y:S05]  /*21030*/  WARPSYNC.COLLECTIVE R15, `(.L_x_9428) ;  /* 0x000000000f0c7348 */ /* 0x001fea0003c00000 */
[----:B------:R-:W-:Y:S02]  /*21040*/  ELECT P6, UR62, PT ;  /* 0x00000000003e782f */ /* 0x000fe400038c0000 */
[----:B------:R-:W-:Y:S01]  /*21050*/  MOV R14, UR62 ;  /* 0x0000003e000e7c02 */ /* 0x000fe20008000f00 */
[----:B0-----:R-:W-:Y:S10]  /*21060*/  ENDCOLLECTIVE ;  /* 0x000000000000791b */ /* 0x001ff40003800000 */
.L_x_9428:
[----:B------:R-:W-:Y:S05]  /*21070*/  BSYNC B1 ;  /* 0x0000000000017941 */ /* 0x000fea0003800000 */
.L_x_9427:
[----:B------:R-:W-:Y:S05]  /*21080*/  BRA `(.L_x_9267) ;  /* 0xffffffa000787947 */ /* 0x000fea000383ffff */
.L_x_9270:
[----:B0-----:R0:W1:Y:S02]  /*21090*/  SYNCS.PHASECHK.TRANS64.TRYWAIT P0, [R13+URZ+0x19c20], R8 ;  /* 0x019c20080d0075a7 */ /* 0x001064000800017f */
[----:B-1----:R-:W-:Y:S05]  /*210a0*/  @!P0 NANOSLEEP.SYNCS 0x989680 ;  /* 0x009896800000895d */ /* 0x002fea0003900000 */
[----:B------:R-:W1:Y:S02]  /*210b0*/  @!P0 SYNCS.PHASECHK.TRANS64 P0, [R13+URZ+0x19c20], R8 ;  /* 0x019c20080d0085a7 */ /* 0x000e64000800007f */
[----:B-1----:R-:W-:Y:S05]  /*210c0*/  @!P0 BRA `(.L_x_9270) ;  /* 0xfffffffc00f08947 */ /* 0x002fea000383ffff */
[----:B------:R-:W-:Y:S05]  /*210d0*/  BRA `(.L_x_9429) ;  /* 0xffffffa000947947 */ /* 0x000fea000383ffff */
.L_x_9274:
[----:B-1----:R1:W2:Y:S02]  /*210e0*/  SYNCS.PHASECHK.TRANS64.TRYWAIT P0, [R11+URZ+0x19ca0], R14 ;  /* 0x019ca00e0b0075a7 */ /* 0x0022a4000800017f */
[----:B--2---:R-:W-:Y:S05]  /*210f0*/  @!P0 NANOSLEEP.SYNCS 0x989680 ;  /* 0x009896800000895d */ /* 0x004fea0003900000 */
[----:B------:R-:W2:Y:S02]  /*21100*/  @!P0 SYNCS.PHASECHK.TRANS64 P0, [R11+URZ+0x19ca0], R14 ;  /* 0x019ca00e0b0085a7 */ /* 0x000ea4000800007f */
[----:B--2---:R-:W-:Y:S05]  /*21110*/  @!P0 BRA `(.L_x_9274) ;  /* 0xfffffffc00f08947 */ /* 0x004fea000383ffff */
[----:B------:R-:W-:Y:S05]  /*21120*/  BRA `(.L_x_9430) ;  /* 0xffffffa000ac7947 */ /* 0x000fea000383ffff */
.L_x_9281:
[----:B0-----:R0:W2:Y:S02]  /*21130*/  SYNCS.PHASECHK.TRANS64.TRYWAIT P0, [R11+URZ+0x19cc0], R14 ;  /* 0x019cc00e0b0075a7 */ /* 0x0010a4000800017f */
[----:B--2---:R-:W-:Y:S05]  /*21140*/  @!P0 NANOSLEEP.SYNCS 0x989680 ;  /* 0x009896800000895d */ /* 0x004fea0003900000 */
[----:B------:R-:W2:Y:S02]  /*21150*/  @!P0 SYNCS.PHASECHK.TRANS64 P0, [R11+URZ+0x19cc0], R14 ;  /* 0x019cc00e0b0085a7 */ /* 0x000ea4000800007f */
[----:B--2---:R-:W-:Y:S05]  /*21160*/  @!P0 BRA `(.L_x_9281) ;  /* 0xfffffffc00f08947 */ /* 0x004fea000383ffff */
[----:B------:R-:W-:Y:S05]  /*21170*/  BRA `(.L_x_9431) ;  /* 0xffffffa400a87947 */ /* 0x000fea000383ffff */
.L_x_9290:
[----:B-1----:R1:W2:Y:S02]  /*21180*/  SYNCS.PHASECHK.TRANS64.TRYWAIT P1, [R11+URZ+0x19ca0], R10 ;  /* 0x019ca00a0b0075a7 */ /* 0x0022a4000802017f */
[----:B--2---:R-:W-:Y:S05]  /*21190*/  @!P1 NANOSLEEP.SYNCS 0x989680 ;  /* 0x009896800000995d */ /* 0x004fea0003900000 */
[----:B------:R-:W2:Y:S02]  /*211a0*/  @!P1 SYNCS.PHASECHK.TRANS64 P1, [R11+URZ+0x19ca0], R10 ;  /* 0x019ca00a0b0095a7 */ /* 0x000ea4000802007f */
[----:B--2---:R-:W-:Y:S05]  /*211b0*/  @!P1 BRA `(.L_x_9290) ;  /* 0xfffffffc00f09947 */ /* 0x004fea000383ffff */
[----:B------:R-:W-:Y:S05]  /*211c0*/  BRA `(.L_x_9432) ;  /* 0xffffffa800e07947 */ /* 0x000fea000383ffff */
.L_x_9297:
[----:B0-----:R0:W2:Y:S02]  /*211d0*/  SYNCS.PHASECHK.TRANS64.TRYWAIT P1, [R11+URZ+0x19cc0], R10 ;  /* 0x019cc00a0b0075a7 */ /* 0x0010a4000802017f */
[----:B--2---:R-:W-:Y:S05]  /*211e0*/  @!P1 NANOSLEEP.SYNCS 0x989680 ;  /* 0x009896800000995d */ /* 0x004fea0003900000 */
[----:B------:R-:W2:Y:S02]  /*211f0*/  @!P1 SYNCS.PHASECHK.TRANS64 P1, [R11+URZ+0x19cc0], R10 ;  /* 0x019cc00a0b0095a7 */ /* 0x000ea4000802007f */
[----:B--2---:R-:W-:Y:S05]  /*21200*/  @!P1 BRA `(.L_x_9297) ;  /* 0xfffffffc00f09947 */ /* 0x004fea000383ffff */
[----:B------:R-:W-:Y:S05]  /*21210*/  BRA `(.L_x_9433) ;  /* 0xffffffac00d87947 */ /* 0x000fea000383ffff */
.L_x_9322:
[----:B-1----:R-:W1:Y:S01]  /*21220*/  S2R R6, SR_TID.X ;  /* 0x0000000000067919 */ /* 0x002e620000002100 */
[----:B------:R-:W-:Y:S01]  /*21230*/  BSSY B0, `(.L_x_9434) ;  /* 0x000000a000007945 */ /* 0x000fe20003800000 */
[----:B------:R-:W-:Y:S02]  /*21240*/  IMAD.MOV.U32 R12, RZ, RZ, RZ ;  /* 0x000000ffff0c7224 */ /* 0x000fe400078e00ff */
[----:B------:R-:W-:Y:S02]  /*21250*/  IMAD.MOV.U32 R11, RZ, RZ, 0x1f ;  /* 0x0000001fff0b7424 */ /* 0x000fe400078e00ff */
[----:B------:R-:W-:Y:S01]  /*21260*/  IMAD.MOV.U32 R15, RZ, RZ, -0x1 ;  /* 0xffffffffff0f7424 */ /* 0x000fe200078e00ff */
[----:B-1----:R-:W-:-:S04]  /*21270*/  SHF.R.U32.HI R6, RZ, 0x5, R6 ;  /* 0x00000005ff067819 */ /* 0x002fc80000011606 */
[----:B------:R-:W-:-:S05]  /*21280*/  LOP3.LUT R6, R6, 0x3, RZ, 0xc0, !PT ;  /* 0x0000000306067812 */ /* 0x000fca00078ec0ff */
[----:B0-----:R-:W-:-:S07]  /*21290*/  IMAD.MOV.U32 R13, RZ, RZ, R6 ;  /* 0x000000ffff0d7224 */ /* 0x001fce00078e0006 */
[----:B------:R-:W-:Y:S05]  /*212a0*/  WARPSYNC.COLLECTIVE R15, `(.L_x_9435) ;  /* 0x000000000f087348 */ /* 0x000fea0003c00000 */
[----:B------:R0:W1:Y:S02]  /*212b0*/  SHFL.IDX P6, R14, R13, R12, R11 ;  /* 0x0000000c0d0e7389 */ /* 0x00006400000c000b */
[----:B01----:R-:W-:Y:S01]  /*212c0*/  ENDCOLLECTIVE ;  /* 0x000000000000791b */ /* 0x003fe20003800000 */
.L_x_9435:
[----:B------:R-:W-:Y:S05]  /*212d0*/  BSYNC B0 ;  /* 0x0000000000007941 */ /* 0x000fea0003800000 */
.L_x_9434:
[----:B------:R-:W-:Y:S05]  /*212e0*/  BRA `(.L_x_9436) ;  /* 0xffffffc0005c7947 */ /* 0x000fea000383ffff */
.L_x_9324:
[----:B------:R-:W-:Y:S01]  /*212f0*/  BSSY B0, `(.L_x_9437) ;  /* 0x0000006000007945 */ /* 0x000fe20003800000 */
[----:B------:R-:W-:-:S07]  /*21300*/  IMAD.MOV.U32 R15, RZ, RZ, -0x1 ;  /* 0xffffffffff0f7424 */ /* 0x000fce00078e00ff */
[----:B01----:R-:W-:Y:S05]  /*21310*/  WARPSYNC.COLLECTIVE R15, `(.L_x_9438) ;  /* 0x000000000f0c7348 */ /* 0x003fea0003c00000 */
[----:B------:R-:W-:Y:S02]  /*21320*/  ELECT P6, UR62, PT ;  /* 0x00000000003e782f */ /* 0x000fe400038c0000 */
[----:B------:R-:W-:Y:S01]  /*21330*/  MOV R14, UR62 ;  /* 0x0000003e000e7c02 */ /* 0x000fe20008000f00 */
[----:B01----:R-:W-:Y:S10]  /*21340*/  ENDCOLLECTIVE ;  /* 0x000000000000791b */ /* 0x003ff40003800000 */
.L_x_9438:
[----:B------:R-:W-:Y:S05]  /*21350*/  BSYNC B0 ;  /* 0x0000000000007941 */ /* 0x000fea0003800000 */
.L_x_9437:
[----:B------:R-:W-:Y:S05]  /*21360*/  BRA `(.L_x_9439) ;  /* 0xffffffc000547947 */ /* 0x000fea000383ffff */
.L_x_9327:
[----:B0-----:R0:W1:Y:S02]  /*21370*/  SYNCS.PHASECHK.TRANS64.TRYWAIT P2, [R6+URZ+0x19c80], R5 ;  /* 0x019c8005060075a7 */ /* 0x001064000804017f */
[----:B-1----:R-:W-:Y:S05]  /*21380*/  @!P2 NANOSLEEP.SYNCS 0x989680 ;  /* 0x009896800000a95d */ /* 0x002fea0003900000 */
[----:B------:R-:W1:Y:S02]  /*21390*/  @!P2 SYNCS.PHASECHK.TRANS64 P2, [R6+URZ+0x19c80], R5 ;  /* 0x019c80050600a5a7 */ /* 0x000e64000804007f */
[----:B-1----:R-:W-:Y:S05]  /*213a0*/  @!P2 BRA `(.L_x_9327) ;  /* 0xfffffffc00f0a947 */ /* 0x002fea000383ffff */
[----:B------:R-:W-:Y:S05]  /*213b0*/  BRA `(.L_x_9440) ;  /* 0xffffffc000bc7947 */ /* 0x000fea000383ffff */
.L_x_9329:
[----:B-1----:R1:W2:Y:S02]  /*213c0*/  SYNCS.PHASECHK.TRANS64.TRYWAIT P2, [R6+URZ+0x19c40], R5 ;  /* 0x019c4005060075a7 */ /* 0x0022a4000804017f */
[----:B--2---:R-:W-:Y:S05]  /*213d0*/  @!P2 NANOSLEEP.SYNCS 0x989680 ;  /* 0x009896800000a95d */ /* 0x004fea0003900000 */
[----:B------:R-:W2:Y:S02]  /*213e0*/  @!P2 SYNCS.PHASECHK.TRANS64 P2, [R6+URZ+0x19c40], R5 ;  /* 0x019c40050600a5a7 */ /* 0x000ea4000804007f */
[----:B--2---:R-:W-:Y:S05]  /*213f0*/  @!P2 BRA `(.L_x_9329) ;  /* 0xfffffffc00f0a947 */ /* 0x004fea000383ffff */
[----:B------:R-:W-:Y:S05]  /*21400*/  BRA `(.L_x_9441) ;  /* 0xffffffc400387947 */ /* 0x000fea000383ffff */
.L_x_9332:
[----:B--2---:R2:W3:Y:S02]  /*21410*/  SYNCS.PHASECHK.TRANS64.TRYWAIT P0, [R29+URZ+0x19c20], R4 ;  /* 0x019c20041d0075a7 */ /* 0x0044e4000800017f */
[----:B---3--:R-:W-:Y:S05]  /*21420*/  @!P0 NANOSLEEP.SYNCS 0x989680 ;  /* 0x009896800000895d */ /* 0x008fea0003900000 */
[----:B------:R-:W3:Y:S02]  /*21430*/  @!P0 SYNCS.PHASECHK.TRANS64 P0, [R29+URZ+0x19c20], R4 ;  /* 0x019c20041d0085a7 */ /* 0x000ee4000800007f */
[----:B---3--:R-:W-:Y:S05]  /*21440*/  @!P0 BRA `(.L_x_9332) ;  /* 0xfffffffc00f08947 */ /* 0x008fea000383ffff */
[----:B------:R-:W-:Y:S05]  /*21450*/  BRA `(.L_x_9442) ;  /* 0xffffffc800587947 */ /* 0x000fea000383ffff */
.L_x_9338:
[----:B0-----:R0:W1:Y:S02]  /*21460*/  SYNCS.PHASECHK.TRANS64.TRYWAIT P0, [R5+URZ+0x19c80], R4 ;  /* 0x019c8004050075a7 */ /* 0x001064000800017f */
[----:B-1----:R-:W-:Y:S05]  /*21470*/  @!P0 NANOSLEEP.SYNCS 0x989680 ;  /* 0x009896800000895d */ /* 0x002fea0003900000 */
[----:B------:R-:W1:Y:S02]  /*21480*/  @!P0 SYNCS.PHASECHK.TRANS64 P0, [R5+URZ+0x19c80], R4 ;  /* 0x019c8004050085a7 */ /* 0x000e64000800007f */
[----:B-1----:R-:W-:Y:S05]  /*21490*/  @!P0 BRA `(.L_x_9338) ;  /* 0xfffffffc00f08947 */ /* 0x002fea000383ffff */
[----:B------:R-:W-:Y:S05]  /*214a0*/  BRA `(.L_x_9443) ;  /* 0xffffffc800fc7947 */ /* 0x000fea000383ffff */
.L_x_9345:
[----:B-1----:R1:W2:Y:S02]  /*214b0*/  SYNCS.PHASECHK.TRANS64.TRYWAIT P0, [R5+URZ+0x19c40], R4 ;  /* 0x019c4004050075a7 */ /* 0x0022a4000800017f */
[----:B--2---:R-:W-:Y:S05]  /*214c0*/  @!P0 NANOSLEEP.SYNCS 0x989680 ;  /* 0x009896800000895d */ /* 0x004fea0003900000 */
[----:B------:R-:W2:Y:S02]  /*214d0*/  @!P0 SYNCS.PHASECHK.TRANS64 P0, [R5+URZ+0x19c40], R4 ;  /* 0x019c4004050085a7 */ /* 0x000ea4000800007f */
[----:B--2---:R-:W-:Y:S05]  /*214e0*/  @!P0 BRA `(.L_x_9345) ;  /* 0xfffffffc00f08947 */ /* 0x004fea000383ffff */
[----:B------:R-:W-:Y:S05]  /*214f0*/  BRA `(.L_x_9444) ;  /* 0xffffffcc00f87947 */ /* 0x000fea000383ffff */
.L_x_9353:
[----:B0-----:R0:W1:Y:S02]  /*21500*/  SYNCS.PHASECHK.TRANS64.TRYWAIT P2, [R13+URZ+0x19c70], R3 ;  /* 0x019c70030d0075a7 */ /* 0x001064000804017f */
[----:B-1----:R-:W-:Y:S05]  /*21510*/  @!P2 NANOSLEEP.SYNCS 0x989680 ;  /* 0x009896800000a95d */ /* 0x002fea0003900000 */
[----:B------:R-:W1:Y:S02]  /*21520*/  @!P2 SYNCS.PHASECHK.TRANS64 P2, [R13+URZ+0x19c70], R3 ;  /* 0x019c70030d00a5a7 */ /* 0x000e64000804007f */
[----:B-1----:R-:W-:Y:S05]  /*21530*/  @!P2 BRA `(.L_x_9353) ;  /* 0xfffffffc00f0a947 */ /* 0x002fea000383ffff */
[----:B------:R-:W-:Y:S05]  /*21540*/  BRA `(.L_x_9445) ;  /* 0xffffffd4000c7947 */ /* 0x000fea000383ffff */
.L_x_9355:
[----:B0-----:R0:W1:Y:S02]  /*21550*/  SYNCS.PHASECHK.TRANS64.TRYWAIT P2, [R13+URZ+0x19c60], R4 ;  /* 0x019c60040d0075a7 */ /* 0x001064000804017f */
[----:B-1----:R-:W-:Y:S05]  /*21560*/  @!P2 NANOSLEEP.SYNCS 0x989680 ;  /* 0x009896800000a95d */ /* 0x002fea0003900000 */
[----:B------:R-:W1:Y:S02]  /*21570*/  @!P2 SYNCS.PHASECHK.TRANS64 P2, [R13+URZ+0x19c60], R4 ;  /* 0x019c60040d00a5a7 */ /* 0x000e64000804007f */
[----:B-1----:R-:W-:Y:S05]  /*21580*/  @!P2 BRA `(.L_x_9355) ;  /* 0xfffffffc00f0a947 */ /* 0x002fea000383ffff */
[----:B------:R-:W-:Y:S05]  /*21590*/  BRA `(.L_x_9446) ;  /* 0xffffffd400147947 */ /* 0x000fea000383ffff */
.L_x_9362:
[----:B-1----:R1:W3:Y:S02]  /*215a0*/  SYNCS.PHASECHK.TRANS64.TRYWAIT P0, [R0+URZ+0x19c70], R3 ;  /* 0x019c7003000075a7 */ /* 0x0022e4000800017f */
[----:B---3--:R-:W-:Y:S05]  /*215b0*/  @!P0 NANOSLEEP.SYNCS 0x989680 ;  /* 0x009896800000895d */ /* 0x008fea0003900000 */
[----:B------:R-:W3:Y:S02]  /*215c0*/  @!P0 SYNCS.PHASECHK.TRANS64 P0, [R0+URZ+0x19c70], R3 ;  /* 0x019c7003000085a7 */ /* 0x000ee4000800007f */
[----:B---3--:R-:W-:Y:S05]  /*215d0*/  @!P0 BRA `(.L_x_9362) ;  /* 0xfffffffc00f08947 */ /* 0x008fea000383ffff */
[----:B------:R-:W-:Y:S05]  /*215e0*/  BRA `(.L_x_9447) ;  /* 0xffffffd800a87947 */ /* 0x000fea000383ffff */
.L_x_9364:
[----:B-1----:R1:W3:Y:S02]  /*215f0*/  SYNCS.PHASECHK.TRANS64.TRYWAIT P0, [R0+URZ+0x19c60], R3 ;  /* 0x019c6003000075a7 */ /* 0x0022e4000800017f */
[----:B---3--:R-:W-:Y:S05]  /*21600*/  @!P0 NANOSLEEP.SYNCS 0x989680 ;  /* 0x009896800000895d */ /* 0x008fea0003900000 */
[----:B------:R-:W3:Y:S02]  /*21610*/  @!P0 SYNCS.PHASECHK.TRANS64 P0, [R0+URZ+0x19c60], R3 ;  /* 0x019c6003000085a7 */ /* 0x000ee4000800007f */
[----:B---3--:R-:W-:Y:S05]  /*21620*/  @!P0 BRA `(.L_x_9364) ;  /* 0xfffffffc00f08947 */ /* 0x008fea000383ffff */
[----:B------:R-:W-:Y:S05]  /*21630*/  BRA `(.L_x_9448) ;  /* 0xffffffd800ac7947 */ /* 0x000fea000383ffff */
.L_x_9368:
[----:B------:R-:W-:Y:S01]  /*21640*/  BSSY B0, `(.L_x_9449) ;  /* 0x0000008000007945 */ /* 0x000fe20003800000 */
[----:B0-----:R-:W-:Y:S02]  /*21650*/  IMAD.MOV.U32 R13, RZ, RZ, R24 ;  /* 0x000000ffff0d7224 */ /* 0x001fe400078e0018 */
[----:B------:R-:W-:Y:S02]  /*21660*/  IMAD.MOV.U32 R12, RZ, RZ, RZ ;  /* 0x000000ffff0c7224 */ /* 0x000fe400078e00ff */
[----:B------:R-:W-:Y:S02]  /*21670*/  IMAD.MOV.U32 R11, RZ, RZ, 0x1f ;  /* 0x0000001fff0b7424 */ /* 0x000fe400078e00ff */
[----:B------:R-:W-:-:S07]  /*21680*/  IMAD.MOV.U32 R15, RZ, RZ, -0x1 ;  /* 0xffffffffff0f7424 */ /* 0x000fce00078e00ff */
[----:B-1----:R-:W-:Y:S05]  /*21690*/  WARPSYNC.COLLECTIVE R15, `(.L_x_9450) ;  /* 0x000000000f087348 */ /* 0x002fea0003c00000 */
[----:B------:R0:W2:Y:S02]  /*216a0*/  SHFL.IDX P6, R14, R13, R12, R11 ;  /* 0x0000000c0d0e7389 */ /* 0x0000a400000c000b */
[----:B012---:R-:W-:Y:S01]  /*216b0*/  ENDCOLLECTIVE ;  /* 0x000000000000791b */ /* 0x007fe20003800000 */
.L_x_9450:
[----:B------:R-:W-:Y:S05]  /*216c0*/  BSYNC B0 ;  /* 0x0000000000007941 */ /* 0x000fea0003800000 */
.L_x_9449:
        /* <DEDUP_REMOVED lines=9> */
.L_x_9451:
        /* <DEDUP_REMOVED lines=18> */
.L_x_9452:
[----:B------:R-:W-:Y:S01]  /*21880*/  IMAD.MOV.U32 R12, RZ, RZ, 0x2 ;  /* 0x00000002ff0c7424 */ /* 0x000fe200078e00ff */
[----:B------:R-:W-:-:S05]  /*21890*/  SEL R5, R14, RZ, P1 ;  /* 0x000000ff0e057207 */ /* 0x000fca0000800000 */
[----:B------:R-:W-:-:S04]  /*218a0*/  IMAD.IADD R4, R2, 0x1, R5 ;  /* 0x0000000102047824 */ /* 0x000fc800078e0205 */
[----:B------:R-:W-:-:S07]  /*218b0*/  IMAD.MOV.U32 R13, RZ, RZ, R4 ;  /* 0x000000ffff0d7224 */ /* 0x000fce00078e0004 */
[----:B------:R-:W-:Y:S05]  /*218c0*/  WARPSYNC.COLLECTIVE R15, `(.L_x_9453) ;  /* 0x000000000f087348 */ /* 0x000fea0003c00000 */
[----:B------:R0:W1:Y:S02]  /*218d0*/  SHFL.UP P6, R14, R13, R12, R11 ;  /* 0x0400000c0d0e7389 */ /* 0x00006400000c000b */
[----:B01----:R-:W-:Y:S01]  /*218e0*/  ENDCOLLECTIVE ;  /* 0x000000000000791b */ /* 0x003fe20003800000 */
.L_x_9453:
[----:B------:R-:W-:Y:S01]  /*218f0*/  IMAD.MOV.U32 R12, RZ, RZ, 0x4 ;  /* 0x00000004ff0c7424 */ /* 0x000fe200078e00ff */
[----:B------:R-:W-:-:S05]  /*21900*/  SEL R5, R14, RZ, P2 ;  /* 0x000000ff0e057207 */ /* 0x000fca0001000000 */
[----:B------:R-:W-:-:S04]  /*21910*/  IMAD.IADD R5, R4, 0x1, R5 ;  /* 0x0000000104057824 */ /* 0x000fc800078e0205 */
[----:B------:R-:W-:-:S07]  /*21920*/  IMAD.MOV.U32 R13, RZ, RZ, R5 ;  /* 0x000000ffff0d7224 */ /* 0x000fce00078e0005 */
[----:B------:R-:W-:Y:S05]  /*21930*/  WARPSYNC.COLLECTIVE R15, `(.L_x_9454) ;  /* 0x000000000f087348 */ /* 0x000fea0003c00000 */
[----:B------:R0:W1:Y:S02]  /*21940*/  SHFL.UP P6, R14, R13, R12, R11 ;  /* 0x0400000c0d0e7389 */ /* 0x00006400000c000b */
[----:B01----:R-:W-:Y:S01]  /*21950*/  ENDCOLLECTIVE ;  /* 0x000000000000791b */ /* 0x003fe20003800000 */
.L_x_9454:
[----:B------:R-:W-:Y:S01]  /*21960*/  IMAD.MOV.U32 R12, RZ, RZ, 0x8 ;  /* 0x00000008ff0c7424 */ /* 0x000fe200078e00ff */
[----:B------:R-:W-:-:S05]  /*21970*/  SEL R6, R14, RZ, P3 ;  /* 0x000000ff0e067207 */ /* 0x000fca0001800000 */
[----:B------:R-:W-:-:S04]  /*21980*/  IMAD.IADD R6, R5, 0x1, R6 ;  /* 0x0000000105067824 */ /* 0x000fc800078e0206 */
[----:B------:R-:W-:-:S07]  /*21990*/  IMAD.MOV.U32 R13, RZ, RZ, R6 ;  /* 0x000000ffff0d7224 */ /* 0x000fce00078e0006 */
[----:B------:R-:W-:Y:S05]  /*219a0*/  WARPSYNC.COLLECTIVE R15, `(.L_x_9455) ;  /* 0x000000000f087348 */ /* 0x000fea0003c00000 */
[----:B------:R0:W1:Y:S02]  /*219b0*/  SHFL.UP P6, R14, R13, R12, R11 ;  /* 0x0400000c0d0e7389 */ /* 0x00006400000c000b */
[----:B01----:R-:W-:Y:S01]  /*219c0*/  ENDCOLLECTIVE ;  /* 0x000000000000791b */ /* 0x003fe20003800000 */
.L_x_9455:
[----:B------:R-:W-:Y:S01]  /*219d0*/  IMAD.MOV.U32 R12, RZ, RZ, 0x10 ;  /* 0x00000010ff0c7424 */ /* 0x000fe200078e00ff */
[----:B------:R-:W-:-:S05]  /*219e0*/  SEL R3, R14, RZ, P4 ;  /* 0x000000ff0e037207 */ /* 0x000fca0002000000 */
[----:B------:R-:W-:-:S04]  /*219f0*/  IMAD.IADD R4, R6, 0x1, R3 ;  /* 0x0000000106047824 */ /* 0x000fc800078e0203 */
[----:B------:R-:W-:-:S07]  /*21a00*/  IMAD.MOV.U32 R13, RZ, RZ, R4 ;  /* 0x000000ffff0d7224 */ /* 0x000fce00078e0004 */
[----:B------:R-:W-:Y:S05]  /*21a10*/  WARPSYNC.COLLECTIVE R15, `(.L_x_9456) ;  /* 0x000000000f087348 */ /* 0x000fea0003c00000 */
[----:B------:R0:W1:Y:S02]  /*21a20*/  SHFL.UP P6, R14, R13, R12, R11 ;  /* 0x0400000c0d0e7389 */ /* 0x00006400000c000b */
[----:B01----:R-:W-:Y:S01]  /*21a30*/  ENDCOLLECTIVE ;  /* 0x000000000000791b */ /* 0x003fe20003800000 */
.L_x_9456:
        /* <DEDUP_REMOVED lines=8> */
.L_x_9457:
[----:B------:R-:W-:Y:S05]  /*21ac0*/  BRA `(.L_x_9458) ;  /* 0xffffffdc00807947 */ /* 0x000fea000383ffff */
.L_x_9373:
[----:B------:R-:W-:Y:S01]  /*21ad0*/  BSSY B0, `(.L_x_9459) ;  /* 0x0000008000007945 */ /* 0x000fe20003800000 */
[----:B0----5:R-:W-:Y:S02]  /*21ae0*/  IMAD.MOV.U32 R13, RZ, RZ, R2 ;  /* 0x000000ffff0d7224 */ /* 0x021fe400078e0002 */
[----:B------:R-:W-:Y:S02]  /*21af0*/  IMAD.MOV.U32 R12, RZ, RZ, 0x1 ;  /* 0x00000001ff0c7424 */ /* 0x000fe400078e00ff */
[----:B------:R-:W-:Y:S02]  /*21b00*/  IMAD.MOV.U32 R11, RZ, RZ, RZ ;  /* 0x000000ffff0b7224 */ /* 0x000fe400078e00ff */
[----:B------:R-:W-:-:S07]  /*21b10*/  IMAD.MOV.U32 R15, RZ, RZ, -0x1 ;  /* 0xffffffffff0f7424 */ /* 0x000fce00078e00ff */
[----:B-12---:R-:W-:Y:S05]  /*21b20*/  WARPSYNC.COLLECTIVE R15, `(.L_x_9460) ;  /* 0x000000000f087348 */ /* 0x006fea0003c00000 */
[----:B------:R0:W3:Y:S02]  /*21b30*/  SHFL.UP P6, R14, R13, R12, R11 ;  /* 0x0400000c0d0e7389 */ /* 0x0000e400000c000b */
[----:B0123--:R-:W-:Y:S01]  /*21b40*/  ENDCOLLECTIVE ;  /* 0x000000000000791b */ /* 0x00ffe20003800000 */
.L_x_9460:
[----:B------:R-:W-:Y:S05]  /*21b50*/  BSYNC B0 ;  /* 0x0000000000007941 */ /* 0x000fea0003800000 */
.L_x_9459:
        /* <DEDUP_REMOVED lines=8> */
.L_x_9461:
[----:B------:R-:W-:Y:S01]  /*21be0*/  IMAD.MOV.U32 R12, RZ, RZ, 0x4 ;  /* 0x00000004ff0c7424 */ /* 0x000fe200078e00ff */
[----:B------:R-:W-:-:S05]  /*21bf0*/  SEL R14, R14, RZ, P2 ;  /* 0x000000ff0e0e7207 */ /* 0x000fca0001000000 */
[----:B------:R-:W-:-:S04]  /*21c00*/  IMAD.IADD R3, R13, 0x1, R14 ;  /* 0x000000010d037824 */ /* 0x000fc800078e020e */
[----:B------:R-:W-:-:S07]  /*21c10*/  IMAD.MOV.U32 R13, RZ, RZ, R3 ;  /* 0x000000ffff0d7224 */ /* 0x000fce00078e0003 */
[----:B------:R-:W-:Y:S05]  /*21c20*/  WARPSYNC.COLLECTIVE R15, `(.L_x_9462) ;  /* 0x000000000f087348 */ /* 0x000fea0003c00000 */
[----:B------:R0:W1:Y:S02]  /*21c30*/  SHFL.UP P6, R14, R13, R12, R11 ;  /* 0x0400000c0d0e7389 */ /* 0x00006400000c000b */
[----:B01----:R-:W-:Y:S01]  /*21c40*/  ENDCOLLECTIVE ;  /* 0x000000000000791b */ /* 0x003fe20003800000 */
.L_x_9462:
[----:B------:R-:W-:Y:S01]  /*21c50*/  IMAD.MOV.U32 R12, RZ, RZ, 0x8 ;  /* 0x00000008ff0c7424 */ /* 0x000fe200078e00ff */
[----:B------:R-:W-:-:S05]  /*21c60*/  SEL R4, R14, RZ, P3 ;  /* 0x000000ff0e047207 */ /* 0x000fca0001800000 */
[----:B------:R-:W-:-:S04]  /*21c70*/  IMAD.IADD R4, R3, 0x1, R4 ;  /* 0x0000000103047824 */ /* 0x000fc800078e0204 */
[----:B------:R-:W-:-:S07]  /*21c80*/  IMAD.MOV.U32 R13, RZ, RZ, R4 ;  /* 0x000000ffff0d7224 */ /* 0x000fce00078e0004 */
[----:B------:R-:W-:Y:S05]  /*21c90*/  WARPSYNC.COLLECTIVE R15, `(.L_x_9463) ;  /* 0x000000000f087348 */ /* 0x000fea0003c00000 */
[----:B------:R0:W1:Y:S02]  /*21ca0*/  SHFL.UP P6, R14, R13, R12, R11 ;  /* 0x0400000c0d0e7389 */ /* 0x00006400000c000b */
[----:B01----:R-:W-:Y:S01]  /*21cb0*/  ENDCOLLECTIVE ;  /* 0x000000000000791b */ /* 0x003fe20003800000 */
.L_x_9463:
[----:B------:R-:W-:Y:S01]  /*21cc0*/  IMAD.MOV.U32 R12, RZ, RZ, 0x10 ;  /* 0x00000010ff0c7424 */ /* 0x000fe200078e00ff */
[----:B------:R-:W-:-:S05]  /*21cd0*/  SEL R5, R14, RZ, P4 ;  /* 0x000000ff0e057207 */ /* 0x000fca0002000000 */
[----:B------:R-:W-:-:S04]  /*21ce0*/  IMAD.IADD R5, R4, 0x1, R5 ;  /* 0x0000000104057824 */ /* 0x000fc800078e0205 */
[----:B------:R-:W-:-:S07]  /*21cf0*/  IMAD.MOV.U32 R13, RZ, RZ, R5 ;  /* 0x000000ffff0d7224 */ /* 0x000fce00078e0005 */
[----:B------:R-:W-:Y:S05]  /*21d00*/  WARPSYNC.COLLECTIVE R15, `(.L_x_9464) ;  /* 0x000000000f087348 */ /* 0x000fea0003c00000 */
[----:B------:R0:W1:Y:S02]  /*21d10*/  SHFL.UP P6, R14, R13, R12, R11 ;  /* 0x0400000c0d0e7389 */ /* 0x00006400000c000b */
[----:B01----:R-:W-:Y:S01]  /*21d20*/  ENDCOLLECTIVE ;  /* 0x000000000000791b */ /* 0x003fe20003800000 */
.L_x_9464:
        /* <DEDUP_REMOVED lines=8> */
.L_x_9465:
[----:B------:R-:W-:Y:S05]  /*21db0*/  BRA `(.L_x_9466) ;  /* 0xffffffdc00607947 */ /* 0x000fea000383ffff */
.L_x_9375:
[----:B------:R-:W-:Y:S01]  /*21dc0*/  BSSY B0, `(.L_x_9467) ;  /* 0x0000006000007945 */ /* 0x000fe20003800000 */
[----:B------:R-:W-:Y:S01]  /*21dd0*/  PLOP3.LUT P6, PT, P6, PT, PT, 0x8, 0x0 ;  /* 0x000000000000781c */ /* 0x000fe200037ce170 */
[----:B------:R-:W-:-:S12]  /*21de0*/  IMAD.MOV.U32 R15, RZ, RZ, -0x1 ;  /* 0xffffffffff0f7424 */ /* 0x000fd800078e00ff */
[----:B01----:R-:W-:Y:S05]  /*21df0*/  WARPSYNC.COLLECTIVE R15, `(.L_x_9468) ;  /* 0x000000000f087348 */ /* 0x003fea0003c00000 */
[----:B------:R-:W-:Y:S01]  /*21e00*/  VOTE.ANY R14, PT, P6 ;  /* 0x00000000000e7806 */ /* 0x000fe200030e0100 */
[----:B01----:R-:W-:Y:S06]  /*21e10*/  ENDCOLLECTIVE ;  /* 0x000000000000791b */ /* 0x003fec0003800000 */
.L_x_9468:
[----:B------:R-:W-:Y:S05]  /*21e20*/  BSYNC B0 ;  /* 0x0000000000007941 */ /* 0x000fea0003800000 */
.L_x_9467:
        /* <DEDUP_REMOVED lines=9> */
.L_x_9469:
[----:B------:R-:W-:Y:S01]  /*21ec0*/  IMAD.MOV.U32 R25, RZ, RZ, R14 ;  /* 0x000000ffff197224 */ /* 0x000fe200078e000e */
[----:B------:R-:W-:Y:S06]  /*21ed0*/  BRA `(.L_x_9470) ;  /* 0xffffffdc00507947 */ /* 0x000fec000383ffff */
.L_x_9377:
[----:B------:R-:W-:Y:S01]  /*21ee0*/  BSSY B0, `(.L_x_9471) ;  /* 0x0000007000007945 */ /* 0x000fe20003800000 */
[----:B0-----:R-:W-:Y:S02]  /*21ef0*/  IMAD.MOV.U32 R13, RZ, RZ, R3 ;  /* 0x000000ffff0d7224 */ /* 0x001fe400078e0003 */
[----:B------:R-:W-:Y:S02]  /*21f00*/  IMAD.MOV.U32 R11, RZ, RZ, 0x1f ;  /* 0x0000001fff0b7424 */ /* 0x000fe400078e00ff */
[----:B------:R-:W-:-:S07]  /*21f10*/  IMAD.MOV.U32 R15, RZ, RZ, -0x1 ;  /* 0xffffffffff0f7424 */ /* 0x000fce00078e00ff */
[----:B-123--:R-:W-:Y:S05]  /*21f20*/  WARPSYNC.COLLECTIVE R15, `(.L_x_9472) ;  /* 0x000000000f087348 */ /* 0x00efea0003c00000 */
[----:B------:R0:W4:Y:S02]  /*21f30*/  SHFL.IDX P6, R14, R13, R12, R11 ;  /* 0x0000000c0d0e7389 */ /* 0x00012400000c000b */
[----:B01234-:R-:W-:Y:S01]  /*21f40*/  ENDCOLLECTIVE ;  /* 0x000000000000791b */ /* 0x01ffe20003800000 */
.L_x_9472:
[----:B------:R-:W-:Y:S05]  /*21f50*/  BSYNC B0 ;  /* 0x0000000000007941 */ /* 0x000fea0003800000 */
.L_x_9471:
[----:B------:R-:W-:Y:S01]  /*21f60*/  IMAD.MOV.U32 R5, RZ, RZ, R14 ;  /* 0x000000ffff057224 */ /* 0x000fe200078e000e */
[----:B------:R-:W-:Y:S06]  /*21f70*/  BRA `(.L_x_9376) ;  /* 0xffffffdc00447947 */ /* 0x000fec000383ffff */
.L_x_9381:
[----:B-1----:R1:W2:Y:S02]  /*21f80*/  SYNCS.PHASECHK.TRANS64.TRYWAIT P0, [R6+URZ+0x19c20], R0 ;  /* 0x019c2000060075a7 */ /* 0x0022a4000800017f */
[----:B--2---:R-:W-:Y:S05]  /*21f90*/  @!P0 NANOSLEEP.SYNCS 0x989680 ;  /* 0x009896800000895d */ /* 0x004fea0003900000 */
[----:B------:R-:W2:Y:S02]  /*21fa0*/  @!P0 SYNCS.PHASECHK.TRANS64 P0, [R6+URZ+0x19c20], R0 ;  /* 0x019c2000060085a7 */ /* 0x000ea4000800007f */
[----:B--2---:R-:W-:Y:S05]  /*21fb0*/  @!P0 BRA `(.L_x_9381) ;  /* 0xfffffffc00f08947 */ /* 0x004fea000383ffff */
[----:B------:R-:W-:Y:S05]  /*21fc0*/  BRA `(.L_x_9473) ;  /* 0xffffffe000bc7947 */ /* 0x000fea000383ffff */
.L_x_9382:
[----:B------:R-:W2:Y:S01]  /*21fd0*/  S2R R2, SR_TID.X ;  /* 0x0000000000027919 */ /* 0x000ea20000002100 */
[----:B------:R-:W-:Y:S01]  /*21fe0*/  BSSY B0, `(.L_x_9474) ;  /* 0x000000a000007945 */ /* 0x000fe20003800000 */
[----:B------:R-:W-:Y:S02]  /*21ff0*/  IMAD.MOV.U32 R12, RZ, RZ, RZ ;  /* 0x000000ffff0c7224 */ /* 0x000fe400078e00ff */
[----:B------:R-:W-:Y:S02]  /*22000*/  IMAD.MOV.U32 R11, RZ, RZ, 0x1f ;  /* 0x0000001fff0b7424 */ /* 0x000fe400078e00ff */
[----:B------:R-:W-:Y:S01]  /*22010*/  IMAD.MOV.U32 R15, RZ, RZ, -0x1 ;  /* 0xffffffffff0f7424 */ /* 0x000fe200078e00ff */
[----:B--2---:R-:W-:-:S04]  /*22020*/  SHF.R.U32.HI R2, RZ, 0x5, R2 ;  /* 0x00000005ff027819 */ /* 0x004fc80000011602 */
[----:B------:R-:W-:-:S05]  /*22030*/  LOP3.LUT R2, R2, 0x3, RZ, 0xc0, !PT ;  /* 0x0000000302027812 */ /* 0x000fca00078ec0ff */
[----:B0-----:R-:W-:-:S07]  /*22040*/  IMAD.MOV.U32 R13, RZ, RZ, R2 ;  /* 0x000000ffff0d7224 */ /* 0x001fce00078e0002 */
[----:B-1----:R-:W-:Y:S05]  /*22050*/  WARPSYNC.COLLECTIVE R15, `(.L_x_9475) ;  /* 0x000000000f087348 */ /* 0x002fea0003c00000 */
[----:B------:R0:W2:Y:S02]  /*22060*/  SHFL.IDX P6, R14, R13, R12, R11 ;  /* 0x0000000c0d0e7389 */ /* 0x0000a400000c000b */
[----:B012---:R-:W-:Y:S01]  /*22070*/  ENDCOLLECTIVE ;  /* 0x000000000000791b */ /* 0x007fe20003800000 */
.L_x_9475:
[----:B------:R-:W-:Y:S05]  /*22080*/  BSYNC B0 ;  /* 0x0000000000007941 */ /* 0x000fea0003800000 */
.L_x_9474:
[----:B------:R-:W-:Y:S05]  /*22090*/  BRA `(.L_x_9476) ;  /* 0xffffffe000a47947 */ /* 0x000fea000383ffff */
.L_x_9383:
[----:B------:R-:W-:Y:S01]  /*220a0*/  BSSY B0, `(.L_x_9477) ;  /* 0x0000006000007945 */ /* 0x000fe20003800000 */
[----:B------:R-:W-:-:S07]  /*220b0*/  IMAD.MOV.U32 R15, RZ, RZ, -0x1 ;  /* 0xffffffffff0f7424 */ /* 0x000fce00078e00ff */
[----:B01----:R-:W-:Y:S05]  /*220c0*/  WARPSYNC.COLLECTIVE R15, `(.L_x_9478) ;  /* 0x000000000f0c7348 */ /* 0x003fea0003c00000 */
[----:B------:R-:W-:Y:S02]  /*220d0*/  ELECT P6, UR62, PT ;  /* 0x00000000003e782f */ /* 0x000fe400038c0000 */
[----:B------:R-:W-:Y:S01]  /*220e0*/  MOV R14, UR62 ;  /* 0x0000003e000e7c02 */ /* 0x000fe20008000f00 */
[----:B01----:R-:W-:Y:S10]  /*220f0*/  ENDCOLLECTIVE ;  /* 0x000000000000791b */ /* 0x003ff40003800000 */
.L_x_9478:
[----:B------:R-:W-:Y:S05]  /*22100*/  BSYNC B0 ;  /* 0x0000000000007941 */ /* 0x000fea0003800000 */
.L_x_9477:
[----:B------:R-:W-:Y:S05]  /*22110*/  BRA `(.L_x_9479) ;  /* 0xffffffe000987947 */ /* 0x000fea000383ffff */
.L_x_9385:
[----:B-1----:R1:W2:Y:S02]  /*22120*/  SYNCS.PHASECHK.TRANS64.TRYWAIT P1, [R5+URZ], R4 ;  /* 0x00000004050075a7 */ /* 0x0022a4000802017f */
[----:B--2---:R-:W-:Y:S05]  /*22130*/  @!P1 NANOSLEEP.SYNCS 0x989680 ;  /* 0x009896800000995d */ /* 0x004fea0003900000 */
[----:B------:R-:W2:Y:S02]  /*22140*/  @!P1 SYNCS.PHASECHK.TRANS64 P1, [R5+URZ], R4 ;  /* 0x00000004050095a7 */ /* 0x000ea4000802007f */
[----:B--2---:R-:W-:Y:S05]  /*22150*/  @!P1 BRA `(.L_x_9385) ;  /* 0xfffffffc00f09947 */ /* 0x004fea000383ffff */
[----:B------:R-:W-:Y:S05]  /*22160*/  BRA `(.L_x_9480) ;  /* 0xffffffe000cc7947 */ /* 0x000fea000383ffff */
.L_x_9386:
[----:B--2---:R2:W3:Y:S02]  /*22170*/  SYNCS.PHASECHK.TRANS64.TRYWAIT P1, [R9+URZ], R0 ;  /* 0x00000000090075a7 */ /* 0x0044e4000802017f */
[----:B---3--:R-:W-:Y:S05]  /*22180*/  @!P1 NANOSLEEP.SYNCS 0x989680 ;  /* 0x009896800000995d */ /* 0x008fea0003900000 */
[----:B------:R-:W3:Y:S02]  /*22190*/  @!P1 SYNCS.PHASECHK.TRANS64 P1, [R9+URZ], R0 ;  /* 0x00000000090095a7 */ /* 0x000ee4000802007f */
[----:B---3--:R-:W-:Y:S05]  /*221a0*/  @!P1 BRA `(.L_x_9386) ;  /* 0xfffffffc00f09947 */ /* 0x008fea000383ffff */
[----:B------:R-:W-:Y:S05]  /*221b0*/  BRA `(.L_x_9481) ;  /* 0xffffffe000c07947 */ /* 0x000fea000383ffff */
.L_x_9388:
[----:B---3--:R3:W4:Y:S02]  /*221c0*/  SYNCS.PHASECHK.TRANS64.TRYWAIT P1, [R17+URZ+0x19c60], R4 ;  /* 0x019c6004110075a7 */ /* 0x008724000802017f */
[----:B----4-:R-:W-:Y:S05]  /*221d0*/  @!P1 NANOSLEEP.SYNCS 0x989680 ;  /* 0x009896800000995d */ /* 0x010fea0003900000 */
[----:B------:R-:W4:Y:S02]  /*221e0*/  @!P1 SYNCS.PHASECHK.TRANS64 P1, [R17+URZ+0x19c60], R4 ;  /* 0x019c6004110095a7 */ /* 0x000f24000802007f */
[----:B----4-:R-:W-:Y:S05]  /*221f0*/  @!P1 BRA `(.L_x_9388) ;  /* 0xfffffffc00f09947 */ /* 0x010fea000383ffff */
[----:B------:R-:W-:Y:S05]  /*22200*/  BRA `(.L_x_9482) ;  /* 0xffffffe000c07947 */ /* 0x000fea000383ffff */
.L_x_9390:
[----:B----4-:R4:W0:Y:S02]  /*22210*/  SYNCS.PHASECHK.TRANS64.TRYWAIT P1, [R7+URZ+0x19c60], R0 ;  /* 0x019c6000070075a7 */ /* 0x010824000802017f */
[----:B0-----:R-:W-:Y:S05]  /*22220*/  @!P1 NANOSLEEP.SYNCS 0x989680 ;  /* 0x009896800000995d */ /* 0x001fea0003900000 */
[----:B------:R-:W0:Y:S02]  /*22230*/  @!P1 SYNCS.PHASECHK.TRANS64 P1, [R7+URZ+0x19c60], R0 ;  /* 0x019c6000070095a7 */ /* 0x000e24000802007f */
[----:B0-----:R-:W-:Y:S05]  /*22240*/  @!P1 BRA `(.L_x_9390) ;  /* 0xfffffffc00f09947 */ /* 0x001fea000383ffff */
[----:B------:R-:W-:Y:S05]  /*22250*/  BRA `(.L_x_9483) ;  /* 0xffffffe000c07947 */ /* 0x000fea000383ffff */
.L_x_9392:
[----:B------:R0:W0:Y:S02]  /*22260*/  SYNCS.PHASECHK.TRANS64.TRYWAIT P0, [R17+URZ+0x19c80], R4 ;  /* 0x019c8004110075a7 */ /* 0x000024000800017f */
[----:B0-----:R-:W-:Y:S05]  /*22270*/  @!P0 NANOSLEEP.SYNCS 0x989680 ;  /* 0x009896800000895d */ /* 0x001fea0003900000 */
[----:B------:R-:W0:Y:S02]  /*22280*/  @!P0 SYNCS.PHASECHK.TRANS64 P0, [R17+URZ+0x19c80], R4 ;  /* 0x019c8004110085a7 */ /* 0x000e24000800007f */
[----:B0-----:R-:W-:Y:S05]  /*22290*/  @!P0 BRA `(.L_x_9392) ;  /* 0xfffffffc00f08947 */ /* 0x001fea000383ffff */
[----:B------:R-:W-:Y:S05]  /*222a0*/  BRA `(.L_x_9393) ;  /* 0xffffffe000bc7947 */ /* 0x000fea000383ffff */
.L_x_9484:
        /* <DEDUP_REMOVED lines=13> */
.L_x_12384:


//--------------------- .text._ZN7cutlass13device_kernelIN5flash11enable_sm90INS1_16FlashAttnFwdSm90INS1_25CollectiveMainloopFwdSm90ILi2EN4cute5tupleIJNS5_1CILi1EEES8_S8_EEENS6_IJNS7_ILi192EEENS7_ILi128EEENS7_ILi96EEEEEELi96ENS_12float_e4m3_tEfNS_4arch4Sm90ELb1ELb0ELb0ELb0ELb0ELb0ELb0ELb1ELb1ELb0ELb0ELb0EEENS1_21CollectiveEpilogueFwdINS6_IJSA_SC_SB_EEES9_NS_10bfloat16_tESG_Li384ELb0ELb0ELb0ELb1EEENS1_30DynamicPersistentTileSchedulerILi384ELi128ELb0ELb0ELb1EEEEEEEEEvNT_6ParamsE --------------------------
	.section	.text._ZN7cutlass13device_kernelIN5flash11enable_sm90INS1_16FlashAttnFwdSm90INS1_25CollectiveMainloopFwdSm90ILi2EN4cute5tupleIJNS5_1CILi1EEES8_S8_EEENS6_IJNS7_ILi192EEENS7_ILi128EEENS7_ILi96EEEEEELi96ENS_12float_e4m3_tEfNS_4arch4Sm90ELb1ELb0ELb0ELb0ELb0ELb0ELb0ELb1ELb1ELb0ELb0ELb0EEENS1_21CollectiveEpilogueFwdINS6_IJSA_SC_SB_EEES9_NS_10bfloat16_tESG_Li384ELb0ELb0ELb0ELb1EEENS1_30DynamicPersistentTileSchedulerILi384ELi128ELb0ELb0ELb1EEEEEEEEEvNT_6ParamsE,"ax",@progbits
	.align	128
.text._ZN7cutlass13device_kernelIN5flash11enable_sm90INS1_16FlashAttnFwdSm90INS1_25CollectiveMainloopFwdSm90ILi2EN4cute5tupleIJNS5_1CILi1EEES8_S8_EEENS6_IJNS7_ILi192EEENS7_ILi128EEENS7_ILi96EEEEEELi96ENS_12float_e4m3_tEfNS_4arch4Sm90ELb1ELb0ELb0ELb0ELb0ELb0ELb0ELb1ELb1ELb0ELb0ELb0EEENS1_21CollectiveEpilogueFwdINS6_IJSA_SC_SB_EEES9_NS_10bfloat16_tESG_Li384ELb0ELb0ELb0ELb1EEENS1_30DynamicPersistentTileSchedulerILi384ELi128ELb0ELb0ELb1EEEEEEEEEvNT_6ParamsE:
        .type           _ZN7cutlass13device_kernelIN5flash11enable_sm90INS1_16FlashAttnFwdSm90INS1_25CollectiveMainloopFwdSm90ILi2EN4cute5tupleIJNS5_1CILi1EEES8_S8_EEENS6_IJNS7_ILi192EEENS7_ILi128EEENS7_ILi96EEEEEELi96ENS_12float_e4m3_tEfNS_4arch4Sm90ELb1ELb0ELb0ELb0ELb0ELb0ELb0ELb1ELb1ELb0ELb0ELb0EEENS1_21CollectiveEpilogueFwdINS6_IJSA_SC_SB_EEES9_NS_10bfloat16_tESG_Li384ELb0ELb0ELb0ELb1EEENS1_30DynamicPersistentTileSchedulerILi384ELi128ELb0ELb0ELb1EEEEEEEEEvNT_6ParamsE,@function
        .size           _ZN7cutlass13device_kernelIN5flash11enable_sm90INS1_16FlashAttnFwdSm90INS1_25CollectiveMainloopFwdSm90ILi2EN4cute5tupleIJNS5_1CILi1EEES8_S8_EEENS6_IJNS7_ILi192EEENS7_ILi128EEENS7_ILi96EEEEEELi96ENS_12float_e4m3_tEfNS_4arch4Sm90ELb1ELb0ELb0ELb0ELb0ELb0ELb0ELb1ELb1ELb0ELb0ELb0EEENS1_21CollectiveEpilogueFwdINS6_IJSA_SC_SB_EEES9_NS_10bfloat16_tESG_Li384ELb0ELb0ELb0ELb1EEENS1_30DynamicPersistentTileSchedulerILi384ELi128ELb0ELb0ELb1EEEEEEEEEvNT_6ParamsE,(.L_x_12385 - _ZN7cutlass13device_kernelIN5flash11enable_sm90INS1_16FlashAttnFwdSm90INS1_25CollectiveMainloopFwdSm90ILi2EN4cute5tupleIJNS5_1CILi1EEES8_S8_EEENS6_IJNS7_ILi192EEENS7_ILi128EEENS7_ILi96EEEEEELi96ENS_12float_e4m3_tEfNS_4arch4Sm90ELb1ELb0ELb0ELb0ELb0ELb0ELb0ELb1ELb1ELb0ELb0ELb0EEENS1_21CollectiveEpilogueFwdINS6_IJSA_SC_SB_EEES9_NS_10bfloat16_tESG_Li384ELb0ELb0ELb0ELb1EEENS1_30DynamicPersistentTileSchedulerILi384ELi128ELb0ELb0ELb1EEEEEEEEEvNT_6ParamsE)
        .other          _ZN7cutlass13device_kernelIN5flash11enable_sm90INS1_16FlashAttnFwdSm90INS1_25CollectiveMainloopFwdSm90ILi2EN4cute5tupleIJNS5_1CILi1EEES8_S8_EEENS6_IJNS7_ILi192EEENS7_ILi128EEENS7_ILi96EEEEEELi96ENS_12float_e4m3_tEfNS_4arch4Sm90ELb1ELb0ELb0ELb0ELb0ELb0ELb0ELb1ELb1ELb0ELb0ELb0EEENS1_21CollectiveEpilogueFwdINS6_IJSA_SC_SB_EEES9_NS_10bfloat16_tESG_Li384ELb0ELb0ELb0ELb1EEENS1_30DynamicPersistentTileSchedulerILi384ELi128ELb0ELb0ELb1EEEEEEEEEvNT_6ParamsE,@"STO_CUDA_ENTRY STV_DEFAULT"
_ZN7cutlass13device_kernelIN5flash11enable_sm90INS1_16FlashAttnFwdSm90INS1_25CollectiveMainloopFwdSm90ILi2EN4cute5tupleIJNS5_1CILi1EEES8_S8_EEENS6_IJNS7_ILi192EEENS7_ILi128EEENS7_ILi96EEEEEELi96ENS_12float_e4m3_tEfNS_4arch4Sm90ELb1ELb0ELb0ELb0ELb0ELb0ELb0ELb1ELb1ELb0ELb0ELb0EEENS1_21CollectiveEpilogueFwdINS6_IJSA_SC_SB_EEES9_NS_10bfloat16_tESG_Li384ELb0ELb0ELb0ELb1EEENS1_30DynamicPersistentTileSchedulerILi384ELi128ELb0ELb0ELb1EEEEEEEEEvNT_6ParamsE:
        /* <DEDUP_REMOVED lines=23> */
.L_x_9486:
[----:B------:R-:W-:Y:S05]  /*0170*/  BSYNC B0 ;  /* 0x0000000000007941 */ /* 0x000fea0003800000 */
.L_x_9485:
[----:B------:R-:W-:Y:S01]  /*0180*/  VOTEU.ANY UP0, P0 ;  /* 0x00000000003f7886 */ /* 0x000fe20000000100 */
[----:B------:R-:W1:Y:S01]  /*0190*/  SHFL.IDX PT, R2, R0, RZ, 0x1f ;  /* 0x00001fff00027589 */ /* 0x000e6200000e0000 */
[----:B------:R-:W-:Y:S01]  /*01a0*/  UMOV UR4, 0x1 ;  /* 0x0000000100047882 */ /* 0x000fe20000000000 */
[----:B------:R-:W-:Y:S02]  /*01b0*/  VOTEU.ANY UP1, P0 ;  /* 0x00000000003f7886 */ /* 0x000fe40000020100 */
[----:B------:R-:W2:Y:S01]  /*01c0*/  @UP0 S2UR UR7, SR_CgaCtaId ;  /* 0x00000000000709c3 */ /* 0x000ea20000008800 */
[----:B------:R-:W-:Y:S01]  /*01d0*/  @UP0 UMOV UR6, 0x400 ;  /* 0x0000040000060882 */ /* 0x000fe20000000000 */
[----:B------:R-:W-:-:S04]  /*01e0*/  @UP0 UIADD3 UR4, -UR4, 0x100000, URZ ;  /* 0x0010000004040890 */ /* 0x000fc8000fffe13f */
[----:B------:R-:W-:Y:S02]  /*01f0*/  @UP0 USHF.L.U32 UR5, UR4, 0xb, URZ ;  /* 0x0000000b04050899 */ /* 0x000fe4000800063f */
[----:B------:R-:W-:Y:S01]  /*0200*/  @UP0 USHF.L.U32 UR4, UR4, 0x1, URZ ;  /* 0x0000000104040899 */ /* 0x000fe2000800063f */
[----:B-1----:R-:W-:Y:S02]  /*0210*/  ISETP.NE.AND P1, PT, R2, RZ, PT ;  /* 0x000000ff0200720c */ /* 0x002fe40003f25270 */
[----:B------:R-:W-:Y:S01]  /*0220*/  SHF.R.U32.HI R2, RZ, 0x7, R3 ;  /* 0x00000007ff027819 */ /* 0x000fe20000011603 */
[----:B--2---:R-:W-:Y:S01]  /*0230*/  @UP0 ULEA UR6, UR7, UR6, 0x18 ;  /* 0x0000000607060291 */ /* 0x004fe2000f8ec03f */
[----:B------:R-:W-:-:S04]  /*0240*/  VOTEU.ANY UP0, P0 ;  /* 0x00000000003f7886 */ /* 0x000fc80000000100 */
[----:B------:R-:W1:Y:S04]  /*0250*/  SHFL.IDX PT, R2, R2, RZ, 0x1f ;  /* 0x00001fff02027589 */ /* 0x000e6800000e0000 */
[----:B------:R-:W2:Y:S03]  /*0260*/  FENCE.VIEW.ASYNC.S ;  /* 0x00000000000073c6 */ /* 0x000ea60000000000 */
[----:B--2---:R2:W3:Y:S01]  /*0270*/  @UP0 SYNCS.EXCH.64 URZ, [UR6+0x19c00], UR4 ;  /* 0x019c0004063f05b2 */ /* 0x0044e20008000100 */
[----:B------:R2:W4:Y:S01]  /*0280*/  @UP1 SYNCS.EXCH.64 URZ, [UR6+0x19c20], UR4 ;  /* 0x019c2004063f15b2 */ /* 0x0005220008000100 */
[----:B------:R-:W-:Y:S05]  /*0290*/  @P1 BRA `(.L_x_9487) ;  /* 0x0000000000481947 */ /* 0x000fea0003800000 */
[----:B--2---:R-:W2:Y:S01]  /*02a0*/  S2UR UR5, SR_CgaCtaId ;  /* 0x00000000000579c3 */ /* 0x004ea20000008800 */
[----:B------:R-:W-:Y:S01]  /*02b0*/  UMOV UR4, 0x400 ;  /* 0x0000040000047882 */ /* 0x000fe20000000000 */
[----:B------:R-:W-:Y:S01]  /*02c0*/  UMOV UR6, 0x1 ;  /* 0x0000000100067882 */ /* 0x000fe20000000000 */
[----:B------:R-:W-:Y:S01]  /*02d0*/  UMOV UR9, 0x3 ;  /* 0x0000000300097882 */ /* 0x000fe20000000000 */
[----:B------:R-:W-:-:S04]  /*02e0*/  UIADD3 UR6, -UR6, 0x100000, URZ ;  /* 0x0010000006067890 */ /* 0x000fc8000fffe13f */
[----:B------:R-:W-:Y:S02]  /*02f0*/  USHF.L.U32 UR7, UR6, 0xb, URZ ;  /* 0x0000000b06077899 */ /* 0x000fe4000800063f */
[----:B------:R-:W-:Y:S01]  /*0300*/  USHF.L.U32 UR6, UR6, 0x1, URZ ;  /* 0x0000000106067899 */ /* 0x000fe2000800063f */
[----:B------:R-:W-:Y:S01]  /*0310*/  ELECT P0, URZ, PT ;  /* 0x00000000003f782f */ /* 0x000fe20003800000 */
[----:B--2---:R-:W-:Y:S02]  /*0320*/  ULEA UR8, UR5, UR4, 0x18 ;  /* 0x0000000405087291 */ /* 0x004fe4000f8ec03f */
[----:B------:R-:W-:-:S04]  /*0330*/  UIADD3 UR4, -UR9, 0x100000, URZ ;  /* 0x0010000009047890 */ /* 0x000fc8000fffe13f */
[----:B------:R-:W-:Y:S02]  /*0340*/  USHF.L.U32 UR5, UR4, 0xb, URZ ;  /* 0x0000000b04057899 */ /* 0x000fe4000800063f */
[----:B------:R-:W-:Y:S01]  /*0350*/  USHF.L.U32 UR4, UR4, 0x1, URZ ;  /* 0x0000000104047899 */ /* 0x000fe2000800063f */
[----:B------:R-:W2:Y:S03]  /*0360*/  FENCE.VIEW.ASYNC.S ;  /* 0x00000000000073c6 */ /* 0x000ea60000000000 */
[----:B--2---:R2:W1:Y:S08]  /*0370*/  SYNCS.EXCH.64 URZ, [UR8+0x19c30], UR6 ;  /* 0x019c3006083f75b2 */ /* 0x0044700008000100 */
[----:B------:R2:W1:Y:S01]  /*0380*/  SYNCS.EXCH.64 URZ, [UR8+0x19c40], UR4 ;  /* 0x019c4004083f75b2 */ /* 0x0004620008000100 */
[----:B------:R2:W1:Y:S01]  /*0390*/  SYNCS.EXCH.64 URZ, [UR8+0x19c38], UR6 ;  /* 0x019c3806083f75b2 */ /* 0x0004620008000100 */
[----:B------:R2:W1:Y:S01]  /*03a0*/  SYNCS.EXCH.64 URZ, [UR8+0x19c48], UR4 ;  /* 0x019c4804083f75b2 */ /* 0x0004620008000100 */
[----:B------:R-:W-:Y:S01]  /*03b0*/  NOP ;  /* 0x0000000000007918 */ /* 0x000fe20000000000 */
.L_x_9487:
[----:B------:R-:W5:Y:S01]  /*03c0*/  SHFL.IDX PT, R3, R0, RZ, 0x1f ;  /* 0x00001fff00037589 */ /* 0x000f6200000e0000 */
[----:B------:R-:W-:Y:S01]  /*03d0*/  NOP ;  /* 0x0000000000007918 */ /* 0x000fe20000000000 */
[----:B-----5:R-:W-:-:S13]  /*03e0*/  ISETP.NE.AND P0, PT, R3, RZ, PT ;  /* 0x000000ff0300720c */ /* 0x020fda0003f05270 */
[----:B------:R-:W-:Y:S05]  /*03f0*/  @P0 BRA `(.L_x_9488) ;  /* 0x0000000000480947 */ /* 0x000fea0003800000 */
[----:B--2---:R-:W2:Y:S01]  /*0400*/  S2UR UR5, SR_CgaCtaId ;  /* 0x00000000000579c3 */ /* 0x004ea20000008800 */
[----:B------:R-:W-:Y:S01]  /*0410*/  UMOV UR4, 0x400 ;  /* 0x0000040000047882 */ /* 0x000fe20000000000 */
[----:B------:R-:W-:Y:S01]  /*0420*/  UMOV UR6, 0x80 ;  /* 0x0000008000067882 */ /* 0x000fe20000000000 */
[----:B------:R-:W-:Y:S01]  /*0430*/  UMOV UR7, 0x180 ;  /* 0x0000018000077882 */ /* 0x000fe20000000000 */
[----:B------:R-:W-:Y:S01]  /*0440*/  ELECT P0, URZ, PT ;  /* 0x00000000003f782f */ /* 0x000fe20003800000 */
[----:B--2---:R-:W-:Y:S02]  /*0450*/  ULEA UR8, UR5, UR4, 0x18 ;  /* 0x0000000405087291 */ /* 0x004fe4000f8ec03f */
[----:B------:R-:W-:-:S04]  /*0460*/  UIADD3 UR4, -UR6, 0x100000, URZ ;  /* 0x0010000006047890 */ /* 0x000fc8000fffe13f */
[----:B------:R-:W-:Y:S02]  /*0470*/  USHF.L.U32 UR5, UR4, 0xb, URZ ;  /* 0x0000000b04057899 */ /* 0x000fe4000800063f */
[----:B------:R-:W-:Y:S02]  /*0480*/  USHF.L.U32 UR4, UR4, 0x1, URZ ;  /* 0x0000000104047899 */ /* 0x000fe4000800063f */
        /* <DEDUP_REMOVED lines=9> */
.L_x_9488:
[----:B------:R-:W5:Y:S01]  /*0520*/  SHFL.IDX PT, R3, R0, RZ, 0x1f ;  /* 0x00001fff00037589 */ /* 0x000f6200000e0000 */
[----:B------:R-:W-:Y:S01]  /*0530*/  NOP ;  /* 0x0000000000007918 */ /* 0x000fe20000000000 */
[----:B-----5:R-:W-:-:S13]  /*0540*/  ISETP.NE.AND P0, PT, R3, RZ, PT ;  /* 0x000000ff0300720c */ /* 0x020fda0003f05270 */
[----:B------:R-:W-:Y:S05]  /*0550*/  @P0 BRA `(.L_x_9489) ;  /* 0x0000000000380947 */ /* 0x000fea0003800000 */
[----:B--2---:R-:W2:Y:S01]  /*0560*/  S2UR UR5, SR_CgaCtaId ;  /* 0x00000000000579c3 */ /* 0x004ea20000008800 */
[----:B------:R-:W-:Y:S01]  /*0570*/  UMOV UR4, 0x400 ;  /* 0x0000040000047882 */ /* 0x000fe20000000000 */
[----:B------:R-:W-:Y:S01]  /*0580*/  UMOV UR7, 0x1 ;  /* 0x0000000100077882 */ /* 0x000fe20000000000 */
[----:B------:R-:W-:Y:S01]  /*0590*/  ELECT P0, URZ, PT ;  /* 0x00000000003f782f */ /* 0x000fe20003800000 */
[----:B--2---:R-:W-:Y:S02]  /*05a0*/  ULEA UR6, UR5, UR4, 0x18 ;  /* 0x0000000405067291 */ /* 0x004fe4000f8ec03f */
[----:B------:R-:W-:-:S04]  /*05b0*/  UIADD3 UR4, -UR7, 0x100000, URZ ;  /* 0x0010000007047890 */ /* 0x000fc8000fffe13f */
[----:B------:R-:W-:Y:S02]  /*05c0*/  USHF.L.U32 UR5, UR4, 0xb, URZ ;  /* 0x0000000b04057899 */ /* 0x000fe4000800063f */
[----:B------:R-:W-:Y:S01]  /*05d0*/  USHF.L.U32 UR4, UR4, 0x1, URZ ;  /* 0x0000000104047899 */ /* 0x000fe2000800063f */
[----:B------:R-:W2:Y:S11]  /*05e0*/  FENCE.VIEW.ASYNC.S ;  /* 0x00000000000073c6 */ /* 0x000eb60000000000 */
[----:B--2---:R2:W1:Y:S01]  /*05f0*/  SYNCS.EXCH.64 URZ, [UR6+0x19c70], UR4 ;  /* 0x019c7004063f75b2 */ /* 0x0044620008000100 */
[----:B------:R2:W1:Y:S01]  /*0600*/  SYNCS.EXCH.64 URZ, [UR6+0x19c80], UR4 ;  /* 0x019c8004063f75b2 */ /* 0x0004620008000100 */
[----:B------:R2:W1:Y:S01]  /*0610*/  SYNCS.EXCH.64 URZ, [UR6+0x19c78], UR4 ;  /* 0x019c7804063f75b2 */ /* 0x0004620008000100 */
[----:B------:R2:W1:Y:S01]  /*0620*/  SYNCS.EXCH.64 URZ, [UR6+0x19c88], UR4 ;  /* 0x019c8804063f75b2 */ /* 0x0004620008000100 */
[----:B------:R-:W-:Y:S01]  /*0630*/  NOP ;  /* 0x0000000000007918 */ /* 0x000fe20000000000 */
.L_x_9489:
        /* <DEDUP_REMOVED lines=22> */
.L_x_9490:
        /* <DEDUP_REMOVED lines=22> */
.L_x_9491:
[----:B-1----:R-:W-:Y:S01]  /*0900*/  ISETP.NE.AND P0, PT, R2, RZ, PT ;  /* 0x000000ff0200720c */ /* 0x002fe20003f05270 */
[----:B------:R-:W-:Y:S01]  /*0910*/  IMAD.MOV.U32 R2, RZ, RZ, 0x1 ;  /* 0x00000001ff027424 */ /* 0x000fe200078e00ff */
[----:B------:R-:W-:Y:S01]  /*0920*/  NOP ;  /* 0x0000000000007918 */ /* 0x000fe20000000000 */
[----:B------:R-:W-:-:S03]  /*0930*/  ULDC.64 UR46, c[0x0][0x208] ;  /* 0x00008200002e7ab9 */ /* 0x000fc60000000a00 */
[----:B------:R-:W-:-:S05]  /*0940*/  SEL R2, R2, 0x2, !P0 ;  /* 0x0000000202027807 */ /* 0x000fca0004000000 */
[----:B------:R1:W-:Y:S01]  /*0950*/  STL [R1], R2 ;  /* 0x0000000201007387 */ /* 0x0003e20000100800 */
[----:B---34-:R-:W-:Y:S06]  /*0960*/  BAR.SYNC.DEFER_BLOCKING 0x0 ;  /* 0x0000000000007b1d */ /* 0x018fec0000010000 */
[----:B------:R-:W-:Y:S05]  /*0970*/  @!P0 BRA `(.L_x_9492) ;  /* 0x00000090003c8947 */ /* 0x000fea0003800000 */
.L_x_9493:
[----:B------:R-:W-:-:S08]  /*0980*/  NOP ;  /* 0x0000000000007918 */ /* 0x000fd00000000000 */
[----:B------:R-:W3:Y:S02]  /*0990*/  USETMAXREG.TRY_ALLOC.CTAPOOL UP0, 0xa0 ;  /* 0x000000a0000079c8 */ /* 0x000ee40008000600 */
[----:B---3--:R-:W-:-:S13]  /*09a0*/  PLOP3.LUT P0, PT, PT, PT, UP0, 0x80, 0x0 ;  /* 0x000000000000781c */ /* 0x008fda0003f0f008 */
[----:B------:R-:W-:Y:S05]  /*09b0*/  @!P0 BRA `(.L_x_9493) ;  /* 0xfffffffc00f08947 */ /* 0x000fea000383ffff */
[----:B--2---:R-:W2:Y:S08]  /*09c0*/  S2UR UR7, SR_CTAID.X ;  /* 0x00000000000779c3 */ /* 0x004eb00000002500 */
[----:B------:R-:W-:Y:S08]  /*09d0*/  BAR.ARV 0x4, 0x200 ;  /* 0x0108000000007b1d */ /* 0x000ff00000002000 */
[----:B------:R-:W2:Y:S08]  /*09e0*/  LDC R0, c[0x0][0xda8] ;  /* 0x00036a00ff007b82 */ /* 0x000eb00000000800 */
[----:B------:R-:W-:Y:S06]  /*09f0*/  BAR.ARV 0x8, 0x1a0 ;  /* 0x0206800000007b1d */ /* 0x000fec0000002000 */
[----:B--2---:R-:W-:-:S13]  /*0a00*/  ISETP.LE.AND P0, PT, R0, UR7, PT ;  /* 0x0000000700007c0c */ /* 0x004fda000bf03270 */
[----:B------:R-:W-:Y:S05]  /*0a10*/  @P0 EXIT ;  /* 0x000000000000094d */ /* 0x000fea0003800000 */
[----:B------:R-:W2:Y:S01]  /*0a20*/  LDL.LU R12, [R1] ;  /* 0x00000000010c7983 */ /* 0x000ea20000300800 */
[----:B-1----:R-:W1:Y:S01]  /*0a30*/  S2R R2, SR_TID.X ;  /* 0x0000000000027919 */ /* 0x002e620000002100 */
[----:B------:R-:W3:Y:S08]  /*0a40*/  S2UR UR48, SR_CgaCtaId ;  /* 0x00000000003079c3 */ /* 0x000ef00000008800 */
[----:B------:R-:W4:Y:S01]  /*0a50*/  S2UR UR6, SR_SWINHI ;  /* 0x00000000000679c3 */ /* 0x000f220000002f00 */
[----:B-1----:R-:W-:-:S05]  /*0a60*/  VIADD R11, R2, 0xffffff80 ;  /* 0xffffff80020b7836 */ /* 0x002fca0000000000 */
[----:B------:R-:W-:-:S04]  /*0a70*/  SHF.R.S32.HI R0, RZ, 0x1f, R11 ;  /* 0x0000001fff007819 */ /* 0x000fc8000001140b */
[CC--:B------:R-:W-:Y:S02]  /*0a80*/  LEA.HI R2, R0.reuse, R11.reuse, RZ, 0x7 ;  /* 0x0000000b00027211 */ /* 0x0c0fe400078f38ff */
[----:B------:R-:W-:Y:S02]  /*0a90*/  LEA.HI R3, R0, R11, RZ, 0x4 ;  /* 0x0000000b00037211 */ /* 0x000fe400078f20ff */
[----:B------:R-:W-:Y:S02]  /*0aa0*/  LOP3.LUT R5, R2, 0xffffff80, RZ, 0xc0, !PT ;  /* 0xffffff8002057812 */ /* 0x000fe400078ec0ff */
[----:B------:R-:W-:-:S03]  /*0ab0*/  SHF.R.S32.HI R4, RZ, 0x4, R3 ;  /* 0x00000004ff047819 */ /* 0x000fc60000011403 */
[----:B------:R-:W-:Y:S01]  /*0ac0*/  IMAD.IADD R10, R11, 0x1, -R5 ;  /* 0x000000010b0a7824 */ /* 0x000fe200078e0a05 */
[----:B------:R-:W-:-:S04]  /*0ad0*/  LEA.HI R5, R3, R4, RZ, 0x1 ;  /* 0x0000000403057211 */ /* 0x000fc800078f08ff */
[----:B------:R-:W-:Y:S02]  /*0ae0*/  SHF.R.S32.HI R6, RZ, 0x1f, R10 ;  /* 0x0000001fff067819 */ /* 0x000fe4000001140a */
[----:B------:R-:W-:Y:S02]  /*0af0*/  LOP3.LUT R5, R5, 0x1ffffffe, RZ, 0xc0, !PT ;  /* 0x1ffffffe05057812 */ /* 0x000fe400078ec0ff */
[----:B------:R-:W-:Y:S02]  /*0b00*/  LEA.HI R7, R6, R10, RZ, 0x2 ;  /* 0x0000000a06077211 */ /* 0x000fe400078f10ff */
[----:B------:R-:W-:Y:S01]  /*0b10*/  SHF.R.S32.HI R13, RZ, 0x7, R2 ;  /* 0x00000007ff0d7819 */ /* 0x000fe20000011402 */
[----:B------:R-:W-:Y:S01]  /*0b20*/  IMAD.IADD R5, R4, 0x1, -R5 ;  /* 0x0000000104057824 */ /* 0x000fe200078e0a05 */
[----:B------:R-:W-:Y:S02]  /*0b30*/  LEA.HI R4, R0, R11, RZ, 0x5 ;  /* 0x0000000b00047211 */ /* 0x000fe400078f28ff */
[----:B------:R-:W-:Y:S01]  /*0b40*/  LOP3.LUT R3, R3, 0x7fffff0, RZ, 0xc0, !PT ;  /* 0x07fffff003037812 */ /* 0x000fe200078ec0ff */
[----:B------:R-:W-:Y:S01]  /*0b50*/  IMAD.HI R2, R13, 0x55555556, RZ ;  /* 0x555555560d027827 */ /* 0x000fe200078e02ff */
[----:B------:R-:W-:-:S02]  /*0b60*/  SHF.R.S32.HI R8, RZ, 0x2, R7 ;  /* 0x00000002ff087819 */ /* 0x000fc40000011407 */
[----:B------:R-:W-:Y:S01]  /*0b70*/  SHF.R.S32.HI R9, RZ, 0x1f, R7 ;  /* 0x0000001fff097819 */ /* 0x000fe20000011407 */
[----:B------:R-:W-:Y:S01]  /*0b80*/  IMAD.IADD R3, R11, 0x1, -R3 ;  /* 0x000000010b037824 */ /* 0x000fe200078e0a03 */
[----:B------:R-:W-:Y:S02]  /*0b90*/  SHF.R.S32.HI R14, RZ, 0x5, R4 ;  /* 0x00000005ff0e7819 */ /* 0x000fe40000011404 */
[----:B------:R-:W-:Y:S01]  /*0ba0*/  LEA.HI R9, R9, R8, RZ, 0x3 ;  /* 0x0000000809097211 */ /* 0x000fe200078f18ff */
[----:B------:R-:W-:Y:S01]  /*0bb0*/  UMOV UR39, 0x400 ;  /* 0x0000040000277882 */ /* 0x000fe20000000000 */
[----:B------:R-:W-:Y:S01]  /*0bc0*/  LEA.HI R2, R2, R2, RZ, 0x1 ;  /* 0x0000000202027211 */ /* 0x000fe200078f08ff */
[----:B---3--:R-:W-:Y:S01]  /*0bd0*/  ULEA UR39, UR48, UR39, 0x18 ;  /* 0x0000002730277291 */ /* 0x008fe2000f8ec03f */
[----:B------:R-:W-:Y:S01]  /*0be0*/  LOP3.LUT R9, R9, 0xfffffff8, RZ, 0xc0, !PT ;  /* 0xfffffff809097812 */ /* 0x000fe200078ec0ff */
[----:B------:R-:W-:Y:S01]  /*0bf0*/  IMAD R4, R14, 0x10, R3 ;  /* 0x000000100e047824 */ /* 0x000fe200078e0203 */
[----:B------:R-:W-:-:S02]  /*0c00*/  LEA.HI R6, R6, R10, RZ, 0x5 ;  /* 0x0000000a06067211 */ /* 0x000fc400078f28ff */
[----:B------:R-:W-:Y:S01]  /*0c10*/  LEA.HI R0, R0, R11, RZ, 0x2 ;  /* 0x0000000b00007211 */ /* 0x000fe200078f10ff */
[----:B------:R-:W-:Y:S01]  /*0c20*/  IMAD R23, R2, -0x3, R13 ;  /* 0xfffffffd02177824 */ /* 0x000fe200078e020d */
[----:B------:R-:W-:Y:S01]  /*0c30*/  SHF.R.S32.HI R6, RZ, 0x5, R6 ;  /* 0x00000005ff067819 */ /* 0x000fe20000011406 */
[----:B------:R-:W-:Y:S01]  /*0c40*/  IMAD R3, R4, 0x4, R5 ;  /* 0x0000000404037824 */ /* 0x000fe200078e0205 */
[----:B------:R-:W-:Y:S01]  /*0c50*/  LOP3.LUT R2, R0, 0x1ffffffc, RZ, 0xc0, !PT ;  /* 0x1ffffffc00027812 */ /* 0x000fe200078ec0ff */
[----:B------:R-:W-:Y:S01]  /*0c60*/  IMAD.IADD R9, R8, 0x1, -R9 ;  /* 0x0000000108097824 */ /* 0x000fe200078e0a09 */
[----:B------:R-:W-:Y:S01]  /*0c70*/  UMOV UR4, UR39 ;  /* 0x0000002700047c82 */ /* 0x000fe20008000000 */
[----:B----4-:R-:W-:Y:S01]  /*0c80*/  UMOV UR5, UR6 ;  /* 0x0000000600057c82 */ /* 0x010fe20008000000 */
[----:B------:R-:W-:Y:S01]  /*0c90*/  LOP3.LUT R22, R7, 0x7ffffffc, RZ, 0xc0, !PT ;  /* 0x7ffffffc07167812 */ /* 0x000fe200078ec0ff */
[----:B------:R-:W-:Y:S02]  /*0ca0*/  IMAD.U32 R18, RZ, RZ, UR4 ;  /* 0x00000004ff127e24 */ /* 0x000fe4000f8e00ff */
[----:B------:R-:W-:-:S02]  /*0cb0*/  IMAD.U32 R19, RZ, RZ, UR5 ;  /* 0x00000005ff137e24 */ /* 0x000fc4000f8e00ff */
[----:B------:R-:W-:Y:S02]  /*0cc0*/  IMAD.SHL.U32 R3, R3, 0x8, RZ ;  /* 0x0000000803037824 */ /* 0x000fe400078e00ff */
[----:B------:R-:W-:Y:S02]  /*0cd0*/  IMAD R6, R6, 0x10, R9 ;  /* 0x0000001006067824 */ /* 0x000fe400078e0209 */
[----:B------:R-:W-:Y:S01]  /*0ce0*/  IMAD.IADD R2, R11, 0x1, -R2 ;  /* 0x000000010b027824 */ /* 0x000fe200078e0a02 */
[----:B------:R-:W-:Y:S01]  /*0cf0*/  SHF.R.S32.HI R154, RZ, 0x2, R0 ;  /* 0x00000002ff9a7819 */ /* 0x000fe20000011400 */
[----:B------:R-:W-:Y:S01]  /*0d00*/  IMAD.WIDE R18, R3, 0x2, R18 ;  /* 0x0000000203127825 */ /* 0x000fe200078e0212 */
[----:B------:R-:W-:-:S03]  /*0d10*/  UMOV UR4, UR7 ;  /* 0x0000000700047c82 */ /* 0x000fc60008000000 */
[----:B------:R-:W-:Y:S02]  /*0d20*/  IMAD R23, R23, 0x40, R6 ;  /* 0x0000004017177824 */ /* 0x000fe400078e0206 */
[----:B------:R-:W-:Y:S02]  /*0d30*/  IMAD.MOV.U32 R157, RZ, RZ, RZ ;  /* 0x000000ffff9d7224 */ /* 0x000fe400078e00ff */
[----:B------:R-:W-:Y:S02]  /*0d40*/  IMAD.MOV.U32 R16, RZ, RZ, RZ ;  /* 0x000000ffff107224 */ /* 0x000fe400078e00ff */
[----:B------:R-:W-:Y:S02]  /*0d50*/  IMAD.SHL.U32 R152, R2, 0x8, RZ ;  /* 0x0000000802987824 */ /* 0x000fe400078e00ff */
[----:B------:R-:W-:Y:S01]  /*0d60*/  IMAD.IADD R22, R10, 0x1, -R22 ;  /* 0x000000010a167824 */ /* 0x000fe200078e0a16 */
[----:B------:R-:W-:Y:S01]  /*0d70*/  ULDC.64 UR36, c[0x0][0x198] ;  /* 0x0000660000247ab9 */ /* 0x000fe20000000a00 */
[----:B------:R-:W-:Y:S01]  /*0d80*/  UMOV UR38, URZ ;  /* 0x0000003f00267c82 */ /* 0x000fe20008000000 */
[----:B--2---:R-:W-:-:S07]  /*0d90*/  LOP3.LUT R17, R12, 0x1, RZ, 0xfc, !PT ;  /* 0x000000010c117812 */ /* 0x004fce00078efcff */
.L_x_9539:
        /* <DEDUP_REMOVED lines=11> */
[----:B--23--:R-:W-:Y:S05]  /*0e50*/  @!P0 BRA `(.L_x_9494) ;  /* 0x0000000000208947 */ /* 0x00cfea0003800000 */
        /* <DEDUP_REMOVED lines=8> */
.L_x_9494:
[----:B------:R-:W-:Y:S01]  /*0ee0*/  ULDC UR6, c[0x0][0xdc4] ;  /* 0x0003710000067ab9 */ /* 0x000fe20000000800 */
[----:B------:R-:W-:Y:S01]  /*0ef0*/  UMOV UR40, UR7 ;  /* 0x0000000700287c82 */ /* 0x000fe20008000000 */
[----:B------:R-:W-:-:S11]  /*0f00*/  UISETP.NE.AND UP0, UPT, UR6, 0x1, UPT ;  /* 0x000000010600788c */ /* 0x000fd6000bf05270 */
[----:B------:R-:W-:Y:S02]  /*0f10*/  @UP0 ULDC.64 UR10, c[0x0][0xdc8] ;  /* 0x00037200000a0ab9 */ /* 0x000fe40000000a00 */
[----:B------:R-:W-:-:S04]  /*0f20*/  UIMAD.WIDE.U32 UR4, UR7, UR10, URZ ;  /* 0x0000000a070472a5 */ /* 0x000fc8000f8e003f */
[----:B------:R-:W-:-:S04]  /*0f30*/  @UP0 USHF.R.U32.HI UR40, URZ, UR11, UR5 ;  /* 0x0000000b3f280299 */ /* 0x000fc80008011605 */
[----:B------:R-:W-:-:S12]  /*0f40*/  UIMAD UR4, UR40, UR6, URZ ;  /* 0x00000006280472a4 */ /* 0x000fd8000f8e023f */
.L_x_9495:
        /* <DEDUP_REMOVED lines=40> */
[----:B------:R-:W-:Y:S01]  /*11d0*/  @P0 SHF.R.S32.HI R7, RZ, 0x1f, R9 ;  /* 0x0000001fff070819 */ /* 0x000fe20000011409 */
[----:B------:R-:W4:Y:S02]  /*11e0*/  @P2 LDC R10, c[0x0][0x42c] ;  /* 0x00010b00ff0a2b82 */ /* 0x000f240000000800 */
        /* <DEDUP_REMOVED lines=12> */
[----:B------:R-:W-:-:S03]  /*12b0*/  @P1 IMAD.IADD R0, R7, 0x1, R9 ;  /* 0x0000000107001824 */ /* 0x000fc600078e0209 */
[----:B------:R-:W-:Y:S01]  /*12c0*/  @P0 LEA.HI.X R5, R2, R15, R3, 0x2, P3 ;  /* 0x0000000f02050211 */ /* 0x000fe200018f1403 */
[----:B------:R-:W-:Y:S01]  /*12d0*/  IMAD.MOV.U32 R3, RZ, RZ, 0x3f800000 ;  /* 0x3f800000ff037424 */ /* 0x000fe200078e00ff */
[----:B------:R-:W-:Y:S01]  /*12e0*/  @P1 LEA.HI.X R9, R6, R25, R0, 0x2, P4 ;  /* 0x0000001906091211 */ /* 0x000fe200020f1400 */
[----:B------:R-:W-:Y:S01]  /*12f0*/  IMAD.MOV.U32 R0, RZ, RZ, 0x3f800000 ;  /* 0x3f800000ff007424 */ /* 0x000fe200078e00ff */
[----:B------:R-:W2:Y:S03]  /*1300*/  LDC R2, c[0x0][0x288] ;  /* 0x0000a200ff027b82 */ /* 0x000ea60000000800 */
[----:B------:R-:W3:Y:S04]  /*1310*/  @P0 LDG.E R3, desc[UR46][R4.64] ;  /* 0x0000002e04030981 */ /* 0x000ee8000c1e1900 */
[----:B------:R5:W3:Y:S01]  /*1320*/  @P1 LDG.E R0, desc[UR46][R8.64] ;  /* 0x0000002e08001981 */ /* 0x000ae2000c1e1900 */
[----:B------:R-:W2:Y:S01]  /*1330*/  LDC R6, c[0x0][0x2e0] ;  /* 0x0000b800ff067b82 */ /* 0x000ea20000000800 */
[----:B------:R-:W-:Y:S01]  /*1340*/  ISETP.NE.U32.AND P0, PT, RZ, UR4, PT ;  /* 0x00000004ff007c0c */ /* 0x000fe2000bf05070 */
[----:B------:R-:W-:Y:S01]  /*1350*/  ULOP3.LUT UR4, URZ, UR40, URZ, 0x33, !UPT ;  /* 0x000000283f047292 */ /* 0x000fe2000f8e333f */
[----:B----4-:R-:W-:Y:S01]  /*1360*/  @P2 IMAD.HI.U32 R10, R10, UR43, RZ ;  /* 0x0000002b0a0a2c27 */ /* 0x010fe2000f8e00ff */
[----:B------:R-:W-:-:S02]  /*1370*/  CS2R R12, SRZ ;  /* 0x00000000000c7805 */ /* 0x000fc4000001ff00 */
[----:B------:R-:W-:Y:S01]  /*1380*/  ISETP.NE.AND.EX P0, PT, RZ, UR5, PT, P0 ;  /* 0x00000005ff007c0c */ /* 0x000fe2000bf05300 */
[----:B------:R-:W-:Y:S01]  /*1390*/  ULDC UR5, c[0x0][0xdac] ;  /* 0x00036b0000057ab9 */ /* 0x000fe20000000800 */
[----:B------:R-:W-:Y:S01]  /*13a0*/  IMAD.U32 R156, RZ, RZ, UR43 ;  /* 0x0000002bff9c7e24 */ /* 0x000fe2000f8e00ff */
[----:B------:R-:W-:Y:S01]  /*13b0*/  UIADD3 UR4, UR4, UR5, URZ ;  /* 0x0000000504047290 */ /* 0x000fe2000fffe03f */
[----:B-1----:R-:W-:Y:S01]  /*13c0*/  SEL R89, R89, 0x1, P0 ;  /* 0x0000000159597807 */ /* 0x002fe20000000000 */
[----:B-----5:R-:W1:Y:S01]  /*13d0*/  @P2 LDC R9, c[0x0][0x430] ;  /* 0x00010c00ff092b82 */ /* 0x020e620000000800 */
[----:B------:R-:W-:Y:S01]  /*13e0*/  PLOP3.LUT P0, PT, PT, PT, PT, 0x80, 0x0 ;  /* 0x000000000000781c */ /* 0x000fe20003f0f070 */
[----:B------:R-:W-:Y:S01]  /*13f0*/  UIMAD UR42, UR4, 0xc0, URZ ;  /* 0x000000c0042a78a4 */ /* 0x000fe2000f8e023f */
[----:B------:R-:W-:Y:S01]  /*1400*/  IMAD.MOV.U32 R135, RZ, RZ, RZ ;  /* 0x000000ffff877224 */ /* 0x000fe200078e00ff */
[----:B------:R-:W-:Y:S01]  /*1410*/  CS2R R14, SRZ ;  /* 0x00000000000e7805 */ /* 0x000fe2000001ff00 */
[----:B------:R-:W-:Y:S01]  /*1420*/  ULDC UR4, c[0x0][0x988] ;  /* 0x0002620000047ab9 */ /* 0x000fe20000000800 */
[----:B--2---:R-:W-:-:S02]  /*1430*/  IADD3 R2, -R2, 0x13f, RZ ;  /* 0x0000013f02027810 */ /* 0x004fc40007ffe1ff */
[----:B------:R-:W-:Y:S02]  /*1440*/  CS2R R20, SRZ ;  /* 0x0000000000147805 */ /* 0x000fe4000001ff00 */
[----:B------:R-:W-:Y:S02]  /*1450*/  CS2R R24, SRZ ;  /* 0x0000000000187805 */ /* 0x000fe4000001ff00 */
[----:B------:R-:W-:Y:S02]  /*1460*/  CS2R R26, SRZ ;  /* 0x00000000001a7805 */ /* 0x000fe4000001ff00 */
[----:B------:R-:W-:Y:S02]  /*1470*/  CS2R R28, SRZ ;  /* 0x00000000001c7805 */ /* 0x000fe4000001ff00 */
[----:B------:R-:W-:Y:S02]  /*1480*/  CS2R R30, SRZ ;  /* 0x00000000001e7805 */ /* 0x000fe4000001ff00 */
[----:B------:R-:W-:-:S02]  /*1490*/  CS2R R32, SRZ ;  /* 0x0000000000207805 */ /* 0x000fc4000001ff00 */
[----:B------:R-:W-:Y:S01]  /*14a0*/  CS2R R34, SRZ ;  /* 0x0000000000227805 */ /* 0x000fe2000001ff00 */
[CC--:B------:R-:W-:Y:S01]  /*14b0*/  IMAD R4, R89.reuse, R6.reuse, R2 ;  /* 0x0000000659047224 */ /* 0x0c0fe200078e0202 */
[----:B------:R-:W-:Y:S01]  /*14c0*/  CS2R R36, SRZ ;  /* 0x0000000000247805 */ /* 0x000fe2000001ff00 */
[----:B------:R-:W-:Y:S01]  /*14d0*/  IMAD R2, R89, R6, 0x7f ;  /* 0x0000007f59027424 */ /* 0x000fe200078e0206 */
[----:B------:R-:W-:Y:S01]  /*14e0*/  CS2R R38, SRZ ;  /* 0x0000000000267805 */ /* 0x000fe2000001ff00 */
[----:B------:R-:W-:Y:S01]  /*14f0*/  VIADD R4, R4, UR42 ;  /* 0x0000002a04047c36 */ /* 0x000fe20008000000 */
[----:B------:R-:W-:Y:S02]  /*1500*/  CS2R R40, SRZ ;  /* 0x0000000000287805 */ /* 0x000fe4000001ff00 */
[----:B------:R-:W-:Y:S02]  /*1510*/  CS2R R42, SRZ ;  /* 0x00000000002a7805 */ /* 0x000fe4000001ff00 */
[----:B------:R-:W-:-:S02]  /*1520*/  SHF.R.S32.HI R5, RZ, 0x1f, R2 ;  /* 0x0000001fff057819 */ /* 0x000fc40000011402 */
[----:B------:R-:W-:Y:S02]  /*1530*/  CS2R R44, SRZ ;  /* 0x00000000002c7805 */ /* 0x000fe4000001ff00 */
[----:B------:R-:W-:Y:S02]  /*1540*/  SHF.R.S32.HI R7, RZ, 0x1f, R4 ;  /* 0x0000001fff077819 */ /* 0x000fe40000011404 */
[----:B------:R-:W-:Y:S02]  /*1550*/  CS2R R46, SRZ ;  /* 0x00000000002e7805 */ /* 0x000fe4000001ff00 */
[----:B------:R-:W-:Y:S02]  /*1560*/  LEA.HI R5, R5, R2, RZ, 0x7 ;  /* 0x0000000205057211 */ /* 0x000fe400078f38ff */
[----:B------:R-:W-:Y:S02]  /*1570*/  CS2R R48, SRZ ;  /* 0x0000000000307805 */ /* 0x000fe4000001ff00 */
[----:B------:R-:W-:-:S02]  /*1580*/  LEA.HI R7, R7, R4, RZ, 0x7 ;  /* 0x0000000407077211 */ /* 0x000fc400078f38ff */
[----:B------:R-:W-:Y:S02]  /*1590*/  CS2R R50, SRZ ;  /* 0x0000000000327805 */ /* 0x000fe4000001ff00 */
[----:B------:R-:W-:Y:S02]  /*15a0*/  SHF.R.S32.HI R5, RZ, 0x7, R5 ;  /* 0x00000007ff057819 */ /* 0x000fe40000011405 */
[----:B------:R-:W-:Y:S02]  /*15b0*/  CS2R R52, SRZ ;  /* 0x0000000000347805 */ /* 0x000fe4000001ff00 */
[----:B------:R-:W-:Y:S02]  /*15c0*/  SHF.R.S32.HI R88, RZ, 0x7, R7 ;  /* 0x00000007ff587819 */ /* 0x000fe40000011407 */
[----:B------:R-:W-:Y:S02]  /*15d0*/  CS2R R6, SRZ ;  /* 0x0000000000067805 */ /* 0x000fe4000001ff00 */
[----:B-1----:R-:W-:-:S02]  /*15e0*/  @P2 SHF.R.U32.HI R156, RZ, R9, R10 ;  /* 0x00000009ff9c2219 */ /* 0x002fc4000001160a */
[----:B------:R-:W-:Y:S02]  /*15f0*/  CS2R R8, SRZ ;  /* 0x0000000000087805 */ /* 0x000fe4000001ff00 */
[----:B------:R-:W-:Y:S02]  /*1600*/  VIMNMX R88, R5, R88, PT ;  /* 0x0000005805587248 */ /* 0x000fe40003fe0100 */
[----:B------:R-:W-:Y:S02]  /*1610*/  CS2R R4, SRZ ;  /* 0x0000000000047805 */ /* 0x000fe4000001ff00 */
[----:B------:R-:W-:Y:S02]  /*1620*/  CS2R R10, SRZ ;  /* 0x00000000000a7805 */ /* 0x000fe4000001ff00 */
[----:B------:R-:W-:Y:S02]  /*1630*/  CS2R R54, SRZ ;  /* 0x0000000000367805 */ /* 0x000fe4000001ff00 */
[----:B------:R-:W-:-:S02]  /*1640*/  ISETP.GE.AND P1, PT, R88, 0x1, PT ;  /* 0x000000015800780c */ /* 0x000fc40003f26270 */
[----:B------:R-:W-:Y:S01]  /*1650*/  CS2R R56, SRZ ;  /* 0x0000000000387805 */ /* 0x000fe2000001ff00 */
[----:B------:R-:W-:Y:S02]  /*1660*/  IMAD.MOV.U32 R58, RZ, RZ, RZ ;  /* 0x000000ffff3a7224 */ /* 0x000fe400078e00ff */
[----:B---3--:R-:W-:-:S04]  /*1670*/  FMUL.FTZ R0, R3, R0 ;  /* 0x0000000003007220 */ /* 0x008fc80000410000 */
[----:B------:R-:W-:-:S04]  /*1680*/  FMUL.FTZ R2, R0, UR4 ;  /* 0x0000000400027c20 */ /* 0x000fc80008410000 */
[----:B------:R-:W-:Y:S05]  /*1690*/  @!P1 BRA `(.L_x_9496) ;  /* 0x0000006c00c49947 */ /* 0x000fea0003800000 */
[----:B------:R-:W1:Y:S02]  /*16a0*/  S2R R59, SR_TID.X ;  /* 0x00000000003b7919 */ /* 0x000e640000002100 */
[----:B-1----:R-:W-:-:S05]  /*16b0*/  VIADD R60, R59, 0xffffff80 ;  /* 0xffffff803b3c7836 */ /* 0x002fca0000000000 */
[----:B------:R-:W-:-:S04]  /*16c0*/  SHF.R.S32.HI R59, RZ, 0x1f, R60 ;  /* 0x0000001fff3b7819 */ /* 0x000fc8000001143c */
[----:B------:R-:W-:-:S04]  /*16d0*/  LEA.HI R59, R59, R60, RZ, 0x7 ;  /* 0x0000003c3b3b7211 */ /* 0x000fc800078f38ff */
[----:B------:R-:W-:-:S05]  /*16e0*/  SHF.R.S32.HI R59, RZ, 0x7, R59 ;  /* 0x00000007ff3b7819 */ /* 0x000fca000001143b */
        /* <DEDUP_REMOVED lines=28> */
.L_x_9497:
[----:B------:R-:W-:Y:S02]  /*18b0*/  LEA.HI R0, R157, R157, RZ, 0x1 ;  /* 0x0000009d9d007211 */ /* 0x000fe400078f08ff */
[----:B------:R-:W-:Y:S02]  /*18c0*/  ISETP.NE.AND P1, PT, R17, 0x3, PT ;  /* 0x000000031100780c */ /* 0x000fe40003f25270 */
[----:B------:R-:W-:-:S05]  /*18d0*/  LOP3.LUT R0, R0, 0xfffffffe, RZ, 0xc0, !PT ;  /* 0xfffffffe00007812 */ /* 0x000fca00078ec0ff */
[----:B------:R-:W-:-:S05]  /*18e0*/  IMAD.IADD R0, R157, 0x1, -R0 ;  /* 0x000000019d007824 */ /* 0x000fca00078e0a00 */
[----:B------:R-:W-:-:S04]  /*18f0*/  SHF.L.U32 R0, R0, 0x1f, RZ ;  /* 0x0000001f00007819 */ /* 0x000fc800000006ff */
[----:B------:R-:W1:Y:S02]  /*1900*/  SYNCS.PHASECHK.TRANS64.TRYWAIT P0, [UR39+0x19c00], R0 ;  /* 0x019c0000ff0075a7 */ /* 0x000e640008000167 */
[----:B-1----:R-:W-:Y:S05]  /*1910*/  @!P0 BRA `(.L_x_9498) ;  /* 0x000000b400ac8947 */ /* 0x002fea0003800000 */
.L_x_9613:
[----:B------:R-:W-:Y:S05]  /*1920*/  @!P1 BRA `(.L_x_9499) ;  /* 0x0000000000049947 */ /* 0x000fea0003800000 */
[----:B------:R-:W-:Y:S01]  /*1930*/  BPT.TRAP 0x1 ;  /* 0x000000040000795c */ /* 0x000fe20000300000 */
.L_x_9499:
[----:B------:R-:W-:Y:S01]  /*1940*/  IMAD.U32 R4, RZ, RZ, UR38 ;  /* 0x00000026ff047e24 */ /* 0x000fe2000f8e00ff */
[----:B-1----:R-:W-:-:S04]  /*1950*/  SHF.L.U32 R3, R16, 0x1f, RZ ;  /* 0x0000001f10037819 */ /* 0x002fc800000006ff */
[----:B------:R-:W-:-:S04]  /*1960*/  LEA R4, R4, UR39, 0x3 ;  /* 0x0000002704047c11 */ /* 0x000fc8000f8e18ff */
[----:B------:R1:W2:Y:S01]  /*1970*/  SYNCS.PHASECHK.TRANS64.TRYWAIT P2, [R4+URZ+0x19c30], R3 ;  /* 0x019c3003040075a7 */ /* 0x0002a2000804017f */
[----:B------:R-:W-:Y:S05]  /*1980*/  @!P1 BRA `(.L_x_9500) ;  /* 0x0000000000049947 */ /* 0x000fea0003800000 */
[----:B------:R-:W-:Y:S01]  /*1990*/  BPT.TRAP 0x1 ;  /* 0x000000040000795c */ /* 0x000fe20000300000 */
.L_x_9500:
[----:B------:R-:W3:Y:S01]  /*19a0*/  S2R R0, SR_TID.X ;  /* 0x0000000000007919 */ /* 0x000ee20000002100 */
[----:B------:R-:W-:Y:S01]  /*19b0*/  IMAD.MOV.U32 R135, RZ, RZ, RZ ;  /* 0x000000ffff877224 */ /* 0x000fe200078e00ff */
[----:B---3--:R-:W-:Y:S01]  /*19c0*/  LOP3.LUT P0, RZ, R0, 0x7f, RZ, 0xc0, !PT ;  /* 0x0000007f00ff7812 */ /* 0x008fe2000780c0ff */
[----:B--2---:R-:W-:-:S12]  /*19d0*/  @P2 BRA `(.L_x_9501) ;  /* 0x0000000000082947 */ /* 0x004fd80003800000 */
[----:B------:R-:W2:Y:S02]  /*19e0*/  SYNCS.PHASECHK.TRANS64.TRYWAIT P2, [R4+URZ+0x19c30], R3 ;  /* 0x019c3003040075a7 */ /* 0x000ea4000804017f */
[----:B--2---:R-:W-:Y:S05]  /*19f0*/  @!P2 BRA `(.L_x_9502) ;  /* 0x000000b4008ca947 */ /* 0x004fea0003800000 */
.L_x_9501:
[----:B------:R-:W-:Y:S05]  /*1a00*/  WARPSYNC.ALL ;  /* 0x0000000000007948 */ /* 0x000fea0003800000 */
[----:B------:R-:W-:Y:S01]  /*1a10*/  UIADD3 UR4, UR39, 0x13800, URZ ;  /* 0x0001380027047890 */ /* 0x000fe2000fffe03f */
[----:B------:R-:W-:Y:S01]  /*1a20*/  WARPGROUP.ARRIVE ;  /* 0x00000000000079c5 */ /* 0x000fe20000000000 */
[----:B------:R-:W-:Y:S01]  /*1a30*/  ULOP3.LUT UR12, UR41, 0x10000, URZ, 0xfc, !UPT ;  /* 0x00010000290c7892 */ /* 0x000fe2000f8efc3f */
[----:B------:R-:W3:Y:S01]  /*1a40*/  LDC R8, c[0x0][0x2e0] ;  /* 0x0000b800ff087b82 */ /* 0x000ee20000000800 */
[----:B------:R-:W-:Y:S01]  /*1a50*/  USHF.R.U32.HI UR4, URZ, 0x4, UR4 ;  /* 0x000000043f047899 */ /* 0x000fe20008011604 */
[----:B-12---:R-:W-:Y:S01]  /*1a60*/  IMAD.MOV.U32 R3, RZ, RZ, -0x80 ;  /* 0xffffff80ff037424 */ /* 0x006fe200078e00ff */
[----:B------:R-:W-:Y:S01]  /*1a70*/  UMOV UR13, 0xc0000010 ;  /* 0xc0000010000d7882 */ /* 0x000fe20000000000 */
[----:B------:R-:W-:Y:S01]  /*1a80*/  UMOV UR15, 0xc0000010 ;  /* 0xc0000010000f7882 */ /* 0x000fe20000000000 */
[----:B------:R-:W-:Y:S01]  /*1a90*/  ULOP3.LUT UR4, UR4, 0x3fff, URZ, 0xc0, !UPT ;  /* 0x00003fff04047892 */ /* 0x000fe2000f8ec03f */
[----:B------:R-:W-:Y:S01]  /*1aa0*/  IMAD R0, R88, R3, 0x80 ;  /* 0x0000008058007424 */ /* 0x000fe200078e0203 */
[----:B------:R-:W-:Y:S01]  /*1ab0*/  UMOV UR5, 0xc0000010 ;  /* 0xc000001000057882 */ /* 0x000fe20000000000 */
[----:B------:R-:W-:Y:S01]  /*1ac0*/  UMOV UR7, 0xc0000010 ;  /* 0xc000001000077882 */ /* 0x000fe20000000000 */
[----:B------:R-:W-:Y:S01]  /*1ad0*/  ULOP3.LUT UR16, UR4, 0x10000, URZ, 0xfc, !UPT ;  /* 0x0001000004107892 */ /* 0x000fe2000f8efc3f */
[----:B------:R-:W1:Y:S01]  /*1ae0*/  LDC R6, c[0x0][0x288] ;  /* 0x0000a200ff067b82 */ /* 0x000e620000000800 */
[----:B------:R-:W-:Y:S01]  /*1af0*/  UIADD3 UR4, UR12, 0x180, URZ ;  /* 0x000001800c047890 */ /* 0x000fe2000fffe03f */
[----:B------:R-:W-:Y:S01]  /*1b00*/  VIADD R11, R23, UR42 ;  /* 0x0000002a170b7c36 */ /* 0x000fe20008000000 */
[----:B------:R-:W-:Y:S01]  /*1b10*/  UIMAD UR14, UR38, 0x300, UR16 ;  /* 0x00000300260e78a4 */ /* 0x000fe2000f8e0210 */
[----:B------:R-:W-:Y:S01]  /*1b20*/  @!P0 VIADD R4, R4, 0x19c40 ;  /* 0x00019c4004048836 */ /* 0x000fe20000000000 */
[----:B------:R-:W-:Y:S01]  /*1b30*/  UIADD3 UR8, UR12, 0x300, URZ ;  /* 0x000003000c087890 */ /* 0x000fe2000fffe03f */
[--C-:B------:R-:W-:Y:S01]  /*1b40*/  IMAD.MOV.U32 R134, RZ, RZ, R135.reuse ;  /* 0x000000ffff867224 */ /* 0x100fe200078e0087 */
[----:B------:R-:W-:Y:S01]  /*1b50*/  UIADD3 UR6, UR14, 0x100, URZ ;  /* 0x000001000e067890 */ /* 0x000fe2000fffe03f */
[----:B------:R-:W-:Y:S01]  /*1b60*/  IMAD.MOV.U32 R133, RZ, RZ, R135 ;  /* 0x000000ffff857224 */ /* 0x000fe200078e0087 */
[----:B------:R-:W-:Y:S01]  /*1b70*/  UIADD3 UR10, UR14, 0x200, URZ ;  /* 0x000002000e0a7890 */ /* 0x000fe2000fffe03f */
[----:B------:R-:W-:Y:S01]  /*1b80*/  @!P0 PRMT R4, RZ, 0x654, R4 ;  /* 0x00000654ff048816 */ /* 0x000fe20000000004 */
[----:B------:R-:W-:Y:S01]  /*1b90*/  UMOV UR9, 0xc0000010 ;  /* 0xc000001000097882 */ /* 0x000fe20000000000 */
[----:B------:R-:W-:Y:S01]  /*1ba0*/  QGMMA.64x128x32.F32.E4M3.E4M3 R24, gdesc[UR12], RZ, !UPT, gsb0 ;  /* 0x01e000000c1879f3 */ /* 0x000fe2000c0008ff */
[----:B------:R-:W-:Y:S01]  /*1bb0*/  UMOV UR11, 0xc0000010 ;  /* 0xc0000010000b7882 */ /* 0x000fe20000000000 */
[----:B---3--:R-:W-:-:S02]  /*1bc0*/  IMAD R3, R89, R8, R0 ;  /* 0x0000000859037224 */ /* 0x008fc400078e0200 */
[----:B------:R-:W-:Y:S02]  /*1bd0*/  IMAD.MOV.U32 R132, RZ, RZ, R135 ;  /* 0x000000ffff847224 */ /* 0x000fe400078e0087 */
[----:B------:R-:W-:Y:S02]  /*1be0*/  IMAD R90, R22, -0x2, R3 ;  /* 0xfffffffe165a7824 */ /* 0x000fe400078e0203 */
[--C-:B------:R-:W-:Y:S02]  /*1bf0*/  IMAD.MOV.U32 R131, RZ, RZ, R135.reuse ;  /* 0x000000ffff837224 */ /* 0x100fe400078e0087 */
[--C-:B------:R-:W-:Y:S01]  /*1c00*/  IMAD.MOV.U32 R130, RZ, RZ, R135.reuse ;  /* 0x000000ffff827224 */ /* 0x100fe200078e0087 */
[--C-:B-1----:R-:W-:Y:S01]  /*1c10*/  IADD3 R5, R3, 0x1, -R6.reuse ;  /* 0x0000000103057810 */ /* 0x102fe20007ffe806 */
[----:B------:R-:W-:Y:S02]  /*1c20*/  IMAD R89, R89, R8, -R6 ;  /* 0x0000000859597224 */ /* 0x000fe400078e0a06 */
[----:B------:R-:W-:-:S02]  /*1c30*/  IMAD.MOV.U32 R129, RZ, RZ, R135 ;  /* 0x000000ffff817224 */ /* 0x000fc400078e0087 */
[----:B------:R-:W-:Y:S02]  /*1c40*/  IMAD R10, R22, -0x2, R5 ;  /* 0xfffffffe160a7824 */ /* 0x000fe400078e0205 */
[----:B------:R-:W-:Y:S02]  /*1c50*/  VIADD R89, R89, UR42 ;  /* 0x0000002a59597c36 */ /* 0x000fe40008000000 */
[----:B------:R-:W-:Y:S01]  /*1c60*/  IMAD.MOV.U32 R128, RZ, RZ, R135 ;  /* 0x000000ffff807224 */ /* 0x000fe200078e0087 */
[----:B------:R-:W-:Y:S01]  /*1c70*/  IADD3 R3, R10, 0x8, R11 ;  /* 0x000000080a037810 */ /* 0x000fe20007ffe00b */
[--C-:B------:R-:W-:Y:S02]  /*1c80*/  IMAD.MOV.U32 R127, RZ, RZ, R135.reuse ;  /* 0x000000ffff7f7224 */ /* 0x100fe400078e0087 */
[--C-:B------:R-:W-:Y:S01]  /*1c90*/  IMAD.MOV.U32 R126, RZ, RZ, R135.reuse ;  /* 0x000000ffff7e7224 */ /* 0x100fe200078e0087 */
[----:B------:R-:W-:Y:S01]  /*1ca0*/  VIMNMX R0, R90, R3, PT ;  /* 0x000000035a007248 */ /* 0x000fe20003fe0100 */
[----:B------:R-:W-:-:S02]  /*1cb0*/  IMAD.MOV.U32 R125, RZ, RZ, R135 ;  /* 0x000000ffff7d7224 */ /* 0x000fc400078e0087 */
[--C-:B------:R-:W-:Y:S01]  /*1cc0*/  IMAD.MOV.U32 R124, RZ, RZ, R135.reuse ;  /* 0x000000ffff7c7224 */ /* 0x100fe200078e0087 */
[C---:B------:R-:W-:Y:S01]  /*1cd0*/  ISETP.GT.AND P2, PT, R0.reuse, RZ, PT ;  /* 0x000000ff0000720c */ /* 0x040fe20003f44270 */
[--C-:B------:R-:W-:Y:S01]  /*1ce0*/  IMAD.MOV.U32 R123, RZ, RZ, R135.reuse ;  /* 0x000000ffff7b7224 */ /* 0x100fe200078e0087 */
[C---:B------:R-:W-:Y:S01]  /*1cf0*/  ISETP.GT.AND P3, PT, R0.reuse, 0x1, PT ;  /* 0x000000010000780c */ /* 0x040fe20003f64270 */
[--C-:B------:R-:W-:Y:S01]  /*1d00*/  IMAD.MOV.U32 R122, RZ, RZ, R135.reuse ;  /* 0x000000ffff7a7224 */ /* 0x100fe200078e0087 */
[----:B------:R-:W-:Y:S01]  /*1d10*/  ISETP.GT.AND P4, PT, R0, 0x8, PT ;  /* 0x000000080000780c */ /* 0x000fe20003f84270 */
        /* <DEDUP_REMOVED lines=117> */
[----:B------:R-:W-:Y:S01]  /*2470*/  VIADDMNMX R75, R11, R10, R90, PT ;  /* 0x0000000a0b4b7246 */ /* 0x000fe2000380015a */
[----:B------:R-:W-:Y:S01]  /*2480*/  IMAD.MOV.U32 R90, RZ, RZ, R135 ;  /* 0x000000ffff5a7224 */ /* 0x000fe200078e0087 */
[----:B------:R-:W-:Y:S02]  /*2490*/  FMNMX.FTZ R31, R87, R0, !PT ;  /* 0x00000000571f7209 */ /* 0x000fe40007810000 */
[----:B------:R-:W-:-:S02]  /*24a0*/  ISETP.GT.AND P3, PT, R75, 0x1, PT ;  /* 0x000000014b00780c */ /* 0x000fc40003f64270 */
[----:B------:R-:W-:Y:S01]  /*24b0*/  ISETP.GT.AND P4, PT, R75, 0x8, PT ;  /* 0x000000084b00780c */ /* 0x000fe20003f84270 */
[----:B------:R-:W2:Y:S02]  /*24c0*/  SHFL.BFLY PT, R0, R31, 0x2, 0x1f ;  /* 0x0c401f001f007f89 */ /* 0x000ea400000e0000 */
[----:B--2---:R-:W-:Y:S02]  /*24d0*/  FMNMX.FTZ R35, R31, R0, !PT ;  /* 0x000000001f237209 */ /* 0x004fe40007810000 */
[----:B------:R-:W-:Y:S02]  /*24e0*/  FSEL R31, R25, -INF , P3 ;  /* 0xff800000191f7808 */ /* 0x000fe40001800000 */
[----:B------:R-:W-:Y:S01]  /*24f0*/  FSEL R25, R28, -INF , P4 ;  /* 0xff8000001c197808 */ /* 0x000fe20002000000 */
[----:B------:R-:W2:Y:S01]  /*2500*/  SHFL.BFLY PT, R0, R35, 0x1, 0x1f ;  /* 0x0c201f0023007f89 */ /* 0x000ea200000e0000 */
[----:B------:R-:W-:Y:S02]  /*2510*/  ISETP.GT.AND P3, PT, R75, 0x10, PT ;  /* 0x000000104b00780c */ /* 0x000fe40003f64270 */
[----:B--2---:R-:W-:-:S02]  /*2520*/  FMNMX.FTZ R0, R35, R0, !PT ;  /* 0x0000000023007209 */ /* 0x004fc40007810000 */
[----:B------:R-:W-:Y:S02]  /*2530*/  FSEL R35, R32, -INF , P3 ;  /* 0xff80000020237808 */ /* 0x000fe40001800000 */
[----:B------:R-:W-:Y:S01]  /*2540*/  FSETP.NEU.FTZ.AND P2, PT, R0, -INF , PT ;  /* 0xff8000000000780b */ /* 0x000fe20003f5d000 */
[----:B------:R-:W-:-:S01]  /*2550*/  FFMA.FTZ R7, R2, R0, -8 ;  /* 0xc100000002077423 */ /* 0x000fc20000010000 */
[----:B------:R-:W-:-:S04]  /*2560*/  ISETP.GT.AND P3, PT, R75, 0x18, PT ;  /* 0x000000184b00780c */ /* 0x000fc80003f64270 */
[----:B------:R-:W-:Y:S02]  /*2570*/  FSEL R7, R7, RZ, P2 ;  /* 0x000000ff07077208 */ /* 0x000fe40001000000 */
[----:B------:R-:W-:Y:S02]  /*2580*/  ISETP.GT.AND P2, PT, R75, RZ, PT ;  /* 0x000000ff4b00720c */ /* 0x000fe40003f44270 */
[----:B------:R-:W-:Y:S01]  /*2590*/  FSEL R39, R36, -INF , P3 ;  /* 0xff80000024277808 */ /* 0x000fe20001800000 */
        /* <DEDUP_REMOVED lines=63> */
[----:B------:R-:W-:Y:S01]  /*2990*/  FMNMX.FTZ R24, R71, R24, !PT ;  /* 0x0000001847187209 */ /* 0x000fe20007810000 */
[----:B------:R-:W-:Y:S01]  /*29a0*/  IMAD.MOV.U32 R92, RZ, RZ, R135 ;  /* 0x000000ffff5c7224 */ /* 0x000fe200078e0087 */
[----:B------:R-:W-:-:S02]  /*29b0*/  ISETP.GT.AND P2, PT, R75, 0x39, PT ;  /* 0x000000394b00780c */ /* 0x000fc40003f44270 */
[----:B------:R-:W-:Y:S02]  /*29c0*/  FSEL R79, R52, -INF , P3 ;  /* 0xff800000344f7808 */ /* 0x000fe40001800000 */
[----:B------:R-:W-:Y:S01]  /*29d0*/  FMNMX.FTZ R28, R49, R24, !PT ;  /* 0x00000018311c7209 */ /* 0x000fe20007810000 */
[----:B------:R2:W3:Y:S01]  /*29e0*/  MUFU.EX2 R10, R94 ;  /* 0x0000005e000a7308 */ /* 0x0004e20000000800 */
[----:B------:R-:W-:Y:S02]  /*29f0*/  ISETP.GT.AND P3, PT, R75, 0x40, PT ;  /* 0x000000404b00780c */ /* 0x000fe40003f64270 */
[----:B------:R-:W-:Y:S02]  /*2a00*/  FSEL R53, R53, -INF , P2 ;  /* 0xff80000035357808 */ /* 0x000fe40001000000 */
[----:B------:R-:W-:Y:S02]  /*2a10*/  FMNMX.FTZ R28, R79, R28, !PT ;  /* 0x0000001c4f1c7209 */ /* 0x000fe40007810000 */
        /* <DEDUP_REMOVED lines=9> */
[----:B----4-:R-:W-:Y:S01]  /*2ab0*/  FFMA.FTZ R43, R2, R47, -R7 ;  /* 0x0000002f022b7223 */ /* 0x010fe20000010807 */
[----:B------:R-:W-:Y:S01]  /*2ac0*/  ISETP.GT.AND P2, PT, R75, 0x49, PT ;  /* 0x000000494b00780c */ /* 0x000fe20003f44270 */
[----:B---3--:R-:W-:Y:S01]  /*2ad0*/  FADD.FTZ R8, R9, R10 ;  /* 0x0000000a09087221 */ /* 0x008fe20000010000 */
[----:B------:R-:W-:Y:S02]  /*2ae0*/  FSEL R91, R60, -INF , P3 ;  /* 0xff8000003c5b7808 */ /* 0x000fe40001800000 */
[----:B------:R-:W-:Y:S01]  /*2af0*/  FMNMX.FTZ R32, R57, R32, !PT ;  /* 0x0000002039207209 */ /* 0x000fe20007810000 */
[----:B------:R-:W-:Y:S01]  /*2b00*/  MUFU.EX2 R11, R11 ;  /* 0x0000000b000b7308 */ /* 0x000fe20000000800 */
[----:B------:R-:W-:-:S02]  /*2b10*/  ISETP.GT.AND P3, PT, R75, 0x50, PT ;  /* 0x000000504b00780c */ /* 0x000fc40003f64270 */
[----:B------:R-:W-:Y:S02]  /*2b20*/  FSEL R61, R61, -INF , P2 ;  /* 0xff8000003d3d7808 */ /* 0x000fe40001000000 */
[----:B------:R-:W-:Y:S02]  /*2b30*/  FMNMX.FTZ R32, R91, R32, !PT ;  /* 0x000000205b207209 */ /* 0x000fe40007810000 */
[----:B------:R-:W-:Y:S01]  /*2b40*/  ISETP.GT.AND P2, PT, R75, 0x51, PT ;  /* 0x000000514b00780c */ /* 0x000fe20003f44270 */
[----:B------:R-:W2:Y:S01]  /*2b50*/  MUFU.EX2 R12, R12 ;  /* 0x0000000c000c7308 */ /* 0x000ea20000000800 */
        /* <DEDUP_REMOVED lines=29> */
[----:B------:R-:W3:Y:S01]  /*2d30*/  MUFU.EX2 R20, R20 ;  /* 0x0000001400147308 */ /* 0x000ee20000000800 */
        /* <DEDUP_REMOVED lines=10> */
[----:B------:R-:W-:-:S02]  /*2de0*/  FSEL R85, R85, -INF , P2 ;  /* 0xff80000055557808 */ /* 0x000fc40001000000 */
[----:B------:R-:W-:Y:S02]  /*2df0*/  FMNMX.FTZ R44, R75, R44, !PT ;  /* 0x0000002c4b2c7209 */ /* 0x000fe40007810000 */
[----:B--2---:R-:W-:Y:S02]  /*2e00*/  F2FP.SATFINITE.E4M3.F32.PACK_AB_MERGE_C R149, R12, R11, RZ ;  /* 0x0000000b0c95723e */ /* 0x004fe400048070ff */
[----:B------:R-:W-:Y:S01]  /*2e10*/  FMNMX.FTZ R3, R85, R44, !PT ;  /* 0x0000002c55037209 */ /* 0x000fe20007810000 */
[----:B------:R-:W2:Y:S01]  /*2e20*/  MUFU.EX2 R43, R43 ;  /* 0x0000002b002b7308 */ /* 0x000ea20000000800 */
[----:B---3--:R-:W-:Y:S02]  /*2e30*/  F2FP.SATFINITE.E4M3.F32.PACK_AB_MERGE_C R151, R20, R15, RZ ;  /* 0x0000000f1497723e */ /* 0x008fe400048070ff */
[----:B------:R-:W-:Y:S01]  /*2e40*/  F2FP.SATFINITE.E4M3.F32.PACK_AB_MERGE_C R149, R10, R9, R149 ;  /* 0x000000090a95723e */ /* 0x000fe20004807095 */
[----:B------:R-:W3:Y:S01]  /*2e50*/  SHFL.BFLY PT, R48, R3, 0x2, 0x1f ;  /* 0x0c401f0003307f89 */ /* 0x000ee200000e0000 */
[----:B------:R-:W-:-:S03]  /*2e60*/  F2FP.SATFINITE.E4M3.F32.PACK_AB_MERGE_C R151, R14, R13, R151 ;  /* 0x0000000d0e97723e */ /* 0x000fc60004807097 */
[----:B------:R-:W-:Y:S08]  /*2e70*/  MUFU.EX2 R44, R62 ;  /* 0x0000003e002c7308 */ /* 0x000ff00000000800 */
[----:B------:R-:W-:Y:S01]  /*2e80*/  MUFU.EX2 R51, R51 ;  /* 0x0000003300337308 */ /* 0x000fe20000000800 */
[----:B--2---:R-:W-:-:S04]  /*2e90*/  F2FP.SATFINITE.E4M3.F32.PACK_AB_MERGE_C R145, R43, R28, RZ ;  /* 0x0000001c2b91723e */ /* 0x004fc800048070ff */
[----:B------:R-:W-:-:S03]  /*2ea0*/  F2FP.SATFINITE.E4M3.F32.PACK_AB_MERGE_C R145, R24, R21, R145 ;  /* 0x000000151891723e */ /* 0x000fc60004807091 */
[----:B------:R-:W2:Y:S01]  /*2eb0*/  MUFU.EX2 R55, R55 ;  /* 0x0000003700377308 */ /* 0x000ea20000000800 */
[----:B---3--:R-:W-:-:S07]  /*2ec0*/  FMNMX.FTZ R48, R3, R48, !PT ;  /* 0x0000003003307209 */ /* 0x008fce0007810000 */
[----:B------:R-:W-:Y:S01]  /*2ed0*/  MUFU.EX2 R59, R59 ;  /* 0x0000003b003b7308 */ /* 0x000fe20000000800 */
[----:B------:R-:W3:Y:S07]  /*2ee0*/  SHFL.BFLY PT, R3, R48, 0x1, 0x1f ;  /* 0x0c201f0030037f89 */ /* 0x000eee00000e0000 */
[----:B------:R-:W4:Y:S01]  /*2ef0*/  MUFU.EX2 R105, R105 ;  /* 0x0000006900697308 */ /* 0x000f220000000800 */
[----:B--2---:R-:W-:-:S04]  /*2f00*/  F2FP.SATFINITE.E4M3.F32.PACK_AB_MERGE_C R147, R55, R36, RZ ;  /* 0x000000243793723e */ /* 0x004fc800048070ff */
[----:B------:R-:W-:-:S03]  /*2f10*/  F2FP.SATFINITE.E4M3.F32.PACK_AB_MERGE_C R147, R51, R32, R147 ;  /* 0x000000203393723e */ /* 0x000fc60004807093 */
[----:B------:R-:W-:Y:S08]  /*2f20*/  MUFU.EX2 R26, R26 ;  /* 0x0000001a001a7308 */ /* 0x000ff00000000800 */
[----:B------:R-:W-:Y:S01]  /*2f30*/  MUFU.EX2 R101, R101 ;  /* 0x0000006500657308 */ /* 0x000fe20000000800 */
[----:B---3--:R-:W-:Y:S02]  /*2f40*/  FMNMX.FTZ R3, R48, R3, !PT ;  /* 0x0000000330037209 */ /* 0x008fe40007810000 */
[----:B----4-:R-:W-:-:S02]  /*2f50*/  F2FP.SATFINITE.E4M3.F32.PACK_AB_MERGE_C R141, R105, R44, RZ ;  /* 0x0000002c698d723e */ /* 0x010fc400048070ff */
[----:B------:R-:W-:Y:S01]  /*2f60*/  FSETP.NEU.FTZ.AND P2, PT, R3, -INF , PT ;  /* 0xff8000000300780b */ /* 0x000fe20003f5d000 */
[----:B------:R-:W-:Y:S01]  /*2f70*/  FFMA.FTZ R50, R2, R3, -8 ;  /* 0xc100000002327423 */ /* 0x000fe20000010003 */
[----:B------:R-:W-:Y:S01]  /*2f80*/  F2FP.SATFINITE.E4M3.F32.PACK_AB_MERGE_C R141, R59, R40, R141 ;  /* 0x000000283b8d723e */ /* 0x000fe2000480708d */
[----:B------:R-:W-:Y:S03]  /*2f90*/  MUFU.EX2 R30, R30 ;  /* 0x0000001e001e7308 */ /* 0x000fe60000000800 */
[----:B------:R-:W-:-:S05]  /*2fa0*/  FSEL R50, R50, RZ, P2 ;  /* 0x000000ff32327208 */ /* 0x000fca0001000000 */
        /* <DEDUP_REMOVED lines=10> */
[----:B------:R-:W-:Y:S01]  /*3050*/  FADD.FTZ R49, R11, R8 ;  /* 0x000000080b317221 */ /* 0x000fe20000010000 */
[----:B------:R-:W-:-:S01]  /*3060*/  FFMA.FTZ R29, R2, R63, -R50 ;  /* 0x0000003f021d7223 */ /* 0x000fc20000010832 */
[C-C-:B------:R-:W-:Y:S01]  /*3070*/  FFMA.FTZ R56, R2.reuse, R41, -R50.reuse ;  /* 0x0000002902387223 */ /* 0x140fe20000010832 */
[----:B-1----:R-:W-:-:S01]  /*3080*/  FFMA.FTZ R4, R2, R47, -R50 ;  /* 0x0000002f02047223 */ /* 0x002fc20000010832 */
[----:B------:R-:W1:Y:S01]  /*3090*/  MUFU.EX2 R48, R48 ;  /* 0x0000003000307308 */ /* 0x000e620000000800 */
[----:B------:R-:W-:-:S01]  /*30a0*/  FADD.FTZ R8, R12, R49 ;  /* 0x000000310c087221 */ /* 0x000fc20000010000 */
[C-C-:B------:R-:W-:Y:S01]  /*30b0*/  FFMA.FTZ R35, R2.reuse, R67, -R50.reuse ;  /* 0x0000004302237223 */ /* 0x140fe20000010832 */
[----:B------:R-:W-:-:S01]  /*30c0*/  FFMA.FTZ R62, R2, R45, -R50 ;  /* 0x0000002d023e7223 */ /* 0x000fc20000010832 */
[----:B------:R-:W-:Y:S01]  /*30d0*/  FFMA.FTZ R33, R2, R71, -R50 ;  /* 0x0000004702217223 */ /* 0x000fe20000010832 */
[----:B------:R-:W-:-:S01]  /*30e0*/  FADD.FTZ R49, R13, R8 ;  /* 0x000000080d317221 */ /* 0x000fc20000010000 */
[----:B------:R-:W-:Y:S01]  /*30f0*/  SHF.R.S32.HI R8, RZ, 0x1f, R89 ;  /* 0x0000001fff087819 */ /* 0x000fe20000011459 */
[----:B------:R-:W-:-:S01]  /*3100*/  FFMA.FTZ R41, R2, R79, -R50 ;  /* 0x0000004f02297223 */ /* 0x000fc20000010832 */
[----:B------:R-:W2:Y:S01]  /*3110*/  MUFU.EX2 R27, R27 ;  /* 0x0000001b001b7308 */ /* 0x000ea20000000800 */
        /* <DEDUP_REMOVED lines=24> */
[----:B---3--:R-:W-:-:S01]  /*32a0*/  FADD.FTZ R6, R54, R39 ;  /* 0x0000002736067221 */ /* 0x008fc20000010000 */
[----:B------:R-:W-:Y:S01]  /*32b0*/  FADD.FTZ R49, R43, R74 ;  /* 0x0000004a2b317221 */ /* 0x000fe20000010000 */
[----:B------:R-:W-:-:S01]  /*32c0*/  FFMA.FTZ R39, R2, R65, -R50 ;  /* 0x0000004102277223 */ /* 0x000fc20000010832 */
[----:B------:R-:W-:Y:S01]  /*32d0*/  F2FP.SATFINITE.E4M3.F32.PACK_AB_MERGE_C R27, R54, R27, RZ ;  /* 0x0000001b361b723e */ /* 0x000fe200048070ff */
[----:B------:R-:W-:-:S02]  /*32e0*/  IMAD.MOV.U32 R91, RZ, RZ, R135 ;  /* 0x000000ffff5b7224 */ /* 0x000fc400078e0087 */
[----:B------:R-:W-:Y:S01]  /*32f0*/  FADD.FTZ R74, R32, R49 ;  /* 0x00000031204a7221 */ /* 0x000fe20000010000 */
[----:B------:R-:W3:Y:S01]  /*3300*/  MUFU.EX2 R31, R31 ;  /* 0x0000001f001f7308 */ /* 0x000ee20000000800 */
[----:B-1----:R-:W-:-:S01]  /*3310*/  FADD.FTZ R47, R25, R6 ;  /* 0x00000006192f7221 */ /* 0x002fc20000010000 */
[----:B------:R-:W-:Y:S01]  /*3320*/  LEA.HI R6, R8, R89, RZ, 0x7 ;  /* 0x0000005908067211 */ /* 0x000fe200078f38ff */
[----:B------:R-:W-:-:S01]  /*3330*/  FADD.FTZ R11, R51, R74 ;  /* 0x0000004a330b7221 */ /* 0x000fc20000010000 */
[----:B------:R-:W-:Y:S01]  /*3340*/  F2FP.SATFINITE.E4M3.F32.PACK_AB_MERGE_C R148, R48, R7, R27 ;  /* 0x000000073094723e */ /* 0x000fe2000480701b */
[----:B------:R-:W-:Y:S01]  /*3350*/  IMAD.MOV.U32 R89, RZ, RZ, R135 ;  /* 0x000000ffff597224 */ /* 0x000fe200078e0087 */
[----:B------:R-:W-:Y:S01]  /*3360*/  SHF.R.S32.HI R6, RZ, 0x7, R6 ;  /* 0x00000007ff067819 */ /* 0x000fe20000011406 */
[----:B------:R-:W-:-:S01]  /*3370*/  FADD.FTZ R20, R36, R11 ;  /* 0x0000000b24147221 */ /* 0x000fc20000010000 */
[----:B------:R-:W1:Y:S01]  /*3380*/  MUFU.EX2 R58, R58 ;  /* 0x0000003a003a7308 */ /* 0x000e620000000800 */
[----:B--2---:R-:W-:-:S02]  /*3390*/  FADD.FTZ R8, R52, R47 ;  /* 0x0000002f34087221 */ /* 0x004fc40000010000 */
[----:B------:R-:W-:-:S04]  /*33a0*/  FADD.FTZ R55, R55, R20 ;  /* 0x0000001437377221 */ /* 0x000fc80000010000 */
[----:B------:R-:W-:Y:S01]  /*33b0*/  FADD.FTZ R20, R40, R55 ;  /* 0x0000003728147221 */ /* 0x000fe20000010000 */
[----:B------:R-:W2:Y:S01]  /*33c0*/  MUFU.EX2 R29, R29 ;  /* 0x0000001d001d7308 */ /* 0x000ea20000000800 */
[----:B---3--:R-:W-:-:S01]  /*33d0*/  FADD.FTZ R47, R31, R8 ;  /* 0x000000081f2f7221 */ /* 0x008fc20000010000 */
[----:B------:R-:W-:Y:S01]  /*33e0*/  FFMA.FTZ R8, R2, R95, -R50 ;  /* 0x0000005f02087223 */ /* 0x000fe20000010832 */
[----:B------:R-:W-:-:S01]  /*33f0*/  FADD.FTZ R15, R59, R20 ;  /* 0x000000143b0f7221 */ /* 0x000fc20000010000 */
[----:B------:R-:W-:Y:S01]  /*3400*/  FFMA.FTZ R50, R2, R85, -R50 ;  /* 0x0000005502327223 */ /* 0x000fe20000010832 */
[----:B------:R-:W-:Y:S02]  /*3410*/  IMAD.MOV.U32 R95, RZ, RZ, R135 ;  /* 0x000000ffff5f7224 */ /* 0x000fe400078e0087 */
[----:B------:R-:W-:Y:S01]  /*3420*/  FADD.FTZ R28, R44, R15 ;  /* 0x0000000f2c1c7221 */ /* 0x000fe20000010000 */
[----:B------:R-:W3:Y:S01]  /*3430*/  MUFU.EX2 R56, R56 ;  /* 0x0000003800387308 */ /* 0x000ee20000000800 */
[----:B-1----:R-:W-:-:S01]  /*3440*/  FADD.FTZ R70, R58, R47 ;  /* 0x0000002f3a467221 */ /* 0x002fc20000010000 */
[----:B------:R-:W-:Y:S01]  /*3450*/  F2FP.SATFINITE.E4M3.F32.PACK_AB_MERGE_C R31, R58, R31, RZ ;  /* 0x0000001f3a1f723e */ /* 0x000fe200048070ff */
[----:B------:R-:W-:-:S03]  /*3460*/  FADD.FTZ R105, R105, R28 ;  /* 0x0000001c69697221 */ /* 0x000fc60000010000 */
[----:B------:R-:W-:Y:S02]  /*3470*/  F2FP.SATFINITE.E4M3.F32.PACK_AB_MERGE_C R150, R52, R25, R31 ;  /* 0x000000193496723e */ /* 0x000fe4000480701f */
        /* <DEDUP_REMOVED lines=25> */
[----:B---3--:R-:W-:-:S01]  /*3610*/  FADD.FTZ R9, R45, R20 ;  /* 0x000000142d097221 */ /* 0x008fc20000010000 */
[----:B------:R-:W-:Y:S01]  /*3620*/  FADD.FTZ R20, R26, R105 ;  /* 0x000000691a147221 */ /* 0x000fe20000010000 */
[----:B------:R-:W-:-:S05]  /*3630*/  IMAD.MOV.U32 R105, RZ, RZ, R135 ;  /* 0x000000ffff697224 */ /* 0x000fca00078e0087 */
[----:B------:R-:W3:Y:S01]  /*3640*/  MUFU.EX2 R39, R39 ;  /* 0x0000002700277308 */ /* 0x000ee20000000800 */
[----:B-1----:R-:W-:-:S01]  /*3650*/  FADD.FTZ R9, R68, R9 ;  /* 0x0000000944097221 */ /* 0x002fc20000010000 */
[----:B------:R-:W-:-:S04]  /*3660*/  F2FP.SATFINITE.E4M3.F32.PACK_AB_MERGE_C R45, R68, R45, RZ ;  /* 0x0000002d442d723e */ /* 0x000fc800048070ff */
[----:B------:R-:W-:Y:S02]  /*3670*/  F2FP.SATFINITE.E4M3.F32.PACK_AB_MERGE_C R140, R64, R37, R45 ;  /* 0x00000025408c723e */ /* 0x000fe4000480702d */
        /* <DEDUP_REMOVED lines=9> */
[----:B--2---:R-:W-:-:S01]  /*3710*/  FADD.FTZ R9, R70, R9 ;  /* 0x0000000946097221 */ /* 0x004fc20000010000 */
[----:B------:R-:W-:-:S04]  /*3720*/  F2FP.SATFINITE.E4M3.F32.PACK_AB_MERGE_C R93, R70, R93, RZ ;  /* 0x0000005d465d723e */ /* 0x000fc800048070ff */
[----:B------:R-:W-:Y:S01]  /*3730*/  F2FP.SATFINITE.E4M3.F32.PACK_AB_MERGE_C R142, R39, R4, R93 ;  /* 0x00000004278e723e */ /* 0x000fe2000480705d */
[----:B------:R-:W-:Y:S01]  /*3740*/  IMAD.MOV.U32 R93, RZ, RZ, R135 ;  /* 0x000000ffff5d7224 */ /* 0x000fe200078e0087 */
[----:B------:R-:W-:Y:S01]  /*3750*/  MUFU.EX2 R38, R38 ;  /* 0x0000002600267308 */ /* 0x000fe20000000800 */
[C---:B---3--:R-:W-:Y:S01]  /*3760*/  F2FP.SATFINITE.E4M3.F32.PACK_AB_MERGE_C R30, R103.reuse, R30, RZ ;  /* 0x0000001e671e723e */ /* 0x048fe200048070ff */
[----:B------:R-:W-:-:S03]  /*3770*/  FADD.FTZ R103, R103, R20 ;  /* 0x0000001467677221 */ /* 0x000fc60000010000 */
[----:B------:R-:W-:Y:S01]  /*3780*/  F2FP.SATFINITE.E4M3.F32.PACK_AB_MERGE_C R143, R101, R26, R30 ;  /* 0x0000001a658f723e */ /* 0x000fe2000480701e */
[----:B------:R-:W-:Y:S02]  /*3790*/  IMAD.MOV.U32 R101, RZ, RZ, R135 ;  /* 0x000000ffff657224 */ /* 0x000fe400078e0087 */
[----:B------:R-:W2:Y:S01]  /*37a0*/  MUFU.EX2 R109, R109 ;  /* 0x0000006d006d7308 */ /* 0x000ea20000000800 */
[----:B-1----:R-:W-:-:S07]  /*37b0*/  FADD.FTZ R14, R8, R9 ;  /* 0x00000009080e7221 */ /* 0x002fce0000010000 */
[----:B------:R-:W1:Y:S08]  /*37c0*/  MUFU.EX2 R34, R34 ;  /* 0x0000002200227308 */ /* 0x000e700000000800 */
[----:B------:R-:W3:Y:S01]  /*37d0*/  MUFU.EX2 R73, R73 ;  /* 0x0000004900497308 */ /* 0x000ee20000000800 */
[----:B--2---:R-:W-:-:S07]  /*37e0*/  F2FP.SATFINITE.E4M3.F32.PACK_AB_MERGE_C R11, R109, R38, RZ ;  /* 0x000000266d0b723e */ /* 0x004fce00048070ff */
[----:B------:R-:W2:Y:S01]  /*37f0*/  MUFU.EX2 R107, R107 ;  /* 0x0000006b006b7308 */ /* 0x000ea20000000800 */
[----:B-1----:R-:W-:-:S01]  /*3800*/  FADD.FTZ R20, R34, R103 ;  /* 0x0000006722147221 */ /* 0x002fc20000010000 */
[----:B------:R-:W-:-:S06]  /*3810*/  IMAD.MOV.U32 R103, RZ, RZ, R135 ;  /* 0x000000ffff677224 */ /* 0x000fcc00078e0087 */
[----:B------:R-:W-:Y:S01]  /*3820*/  MUFU.EX2 R5, R5 ;  /* 0x0000000500057308 */ /* 0x000fe20000000800 */
[----:B---3--:R-:W-:-:S07]  /*3830*/  FADD.FTZ R14, R73, R14 ;  /* 0x0000000e490e7221 */ /* 0x008fce0000010000 */
[----:B------:R-:W1:Y:S01]  /*3840*/  MUFU.EX2 R46, R46 ;  /* 0x0000002e002e7308 */ /* 0x000e620000000800 */
[C---:B--2---:R-:W-:Y:S01]  /*3850*/  F2FP.SATFINITE.E4M3.F32.PACK_AB_MERGE_C R137, R107.reuse, R34, R11 ;  /* 0x000000226b89723e */ /* 0x044fe2000480700b */
[----:B------:R-:W-:-:S04]  /*3860*/  FADD.FTZ R107, R107, R20 ;  /* 0x000000146b6b7221 */ /* 0x000fc80000010000 */
[----:B------:R-:W-:Y:S01]  /*3870*/  FADD.FTZ R38, R38, R107 ;  /* 0x0000006b26267221 */ /* 0x000fe20000010000 */
[----:B------:R-:W-:Y:S01]  /*3880*/  IMAD.MOV.U32 R107, RZ, RZ, R135 ;  /* 0x000000ffff6b7224 */ /* 0x000fe200078e0087 */
[----:B------:R-:W2:Y:S02]  /*3890*/  MUFU.EX2 R97, R97 ;  /* 0x0000006100617308 */ /* 0x000ea40000000800 */
[----:B------:R-:W-:-:S06]  /*38a0*/  FADD.FTZ R109, R109, R38 ;  /* 0x000000266d6d7221 */ /* 0x000fcc0000010000 */
[----:B------:R-:W3:Y:S01]  /*38b0*/  MUFU.EX2 R12, R77 ;  /* 0x0000004d000c7308 */ /* 0x000ee20000000800 */
[----:B-1----:R-:W-:-:S07]  /*38c0*/  F2FP.SATFINITE.E4M3.F32.PACK_AB_MERGE_C R9, R46, R5, RZ ;  /* 0x000000052e09723e */ /* 0x002fce00048070ff */
[----:B------:R-:W1:Y:S01]  /*38d0*/  MUFU.EX2 R42, R42 ;  /* 0x0000002a002a7308 */ /* 0x000e620000000800 */
[----:B--2---:R-:W-:-:S07]  /*38e0*/  FADD.FTZ R7, R97, R14 ;  /* 0x0000000e61077221 */ /* 0x004fce0000010000 */
[----:B------:R-:W2:Y:S01]  /*38f0*/  MUFU.EX2 R111, R111 ;  /* 0x0000006f006f7308 */ /* 0x000ea20000000800 */
[C---:B---3--:R-:W-:Y:S01]  /*3900*/  F2FP.SATFINITE.E4M3.F32.PACK_AB_MERGE_C R97, R12.reuse, R97, RZ ;  /* 0x000000610c61723e */ /* 0x048fe200048070ff */
[----:B------:R-:W-:-:S03]  /*3910*/  FADD.FTZ R12, R12, R7 ;  /* 0x000000070c0c7221 */ /* 0x000fc60000010000 */
[----:B------:R-:W-:Y:S01]  /*3920*/  F2FP.SATFINITE.E4M3.F32.PACK_AB_MERGE_C R136, R73, R8, R97 ;  /* 0x000000084988723e */ /* 0x000fe20004807061 */
[----:B------:R-:W-:Y:S01]  /*3930*/  IMAD.MOV.U32 R97, RZ, RZ, R135 ;  /* 0x000000ffff617224 */ /* 0x000fe200078e0087 */
[----:B------:R-:W-:Y:S01]  /*3940*/  VIMNMX R8, RZ, R6, !PT ;  /* 0x00000006ff087248 */ /* 0x000fe20007fe0100 */
[----:B------:R-:W3:Y:S01]  /*3950*/  MUFU.EX2 R99, R99 ;  /* 0x0000006300637308 */ /* 0x000ee20000000800 */
[----:B-1----:R-:W-:-:S01]  /*3960*/  FADD.FTZ R14, R42, R109 ;  /* 0x0000006d2a0e7221 */ /* 0x002fc20000010000 */
[----:B------:R-:W-:-:S06]  /*3970*/  IMAD.MOV.U32 R109, RZ, RZ, R135 ;  /* 0x000000ffff6d7224 */ /* 0x000fcc00078e0087 */
[----:B------:R-:W1:Y:S01]  /*3980*/  MUFU.EX2 R10, R81 ;  /* 0x00000051000a7308 */ /* 0x000e620000000800 */
[C---:B--2---:R-:W-:Y:S01]  /*3990*/  F2FP.SATFINITE.E4M3.F32.PACK_AB_MERGE_C R139, R111.reuse, R42, R9 ;  /* 0x0000002a6f8b723e */ /* 0x044fe20004807009 */
[----:B------:R-:W-:Y:S02]  /*39a0*/  VIADD R9, R88, 0xfffffffe ;  /* 0xfffffffe58097836 */ /* 0x000fe40000000000 */
[----:B------:R-:W-:-:S01]  /*39b0*/  FADD.FTZ R14, R111, R14 ;  /* 0x0000000e6f0e7221 */ /* 0x000fc20000010000 */
[--C-:B------:R-:W-:Y:S02]  /*39c0*/  IMAD.MOV.U32 R111, RZ, RZ, R135.reuse ;  /* 0x000000ffff6f7224 */ /* 0x100fe400078e0087 */
[----:B------:R-:W-:Y:S01]  /*39d0*/  IMAD.MOV.U32 R88, RZ, RZ, R135 ;  /* 0x000000ffff587224 */ /* 0x000fe200078e0087 */
[----:B------:R-:W-:Y:S01]  /*39e0*/  ISETP.GE.AND P2, PT, R9, R8, PT ;  /* 0x000000080900720c */ /* 0x000fe20003f46270 */
[----:B------:R-:W2:Y:S01]  /*39f0*/  MUFU.EX2 R75, R75 ;  /* 0x0000004b004b7308 */ /* 0x000ea20000000800 */
[----:B---3--:R-:W-:-:S07]  /*3a00*/  FADD.FTZ R7, R99, R12 ;  /* 0x0000000c63077221 */ /* 0x008fce0000010000 */
[----:B------:R-:W3:Y:S01]  /*3a10*/  MUFU.EX2 R50, R50 ;  /* 0x0000003200327308 */ /* 0x000ee20000000800 */
[----:B-1----:R-:W-:-:S01]  /*3a20*/  FADD.FTZ R12, R10, R7 ;  /* 0x000000070a0c7221 */ /* 0x002fc20000010000 */
[----:B------:R-:W-:-:S03]  /*3a30*/  FADD.FTZ R7, R5, R14 ;  /* 0x0000000e05077221 */ /* 0x000fc60000010000 */
[----:B--2---:R-:W-:Y:S01]  /*3a40*/  FADD.FTZ R5, R75, R12 ;  /* 0x0000000c4b057221 */ /* 0x004fe20000010000 */
[----:B---3--:R-:W-:-:S03]  /*3a50*/  F2FP.SATFINITE.E4M3.F32.PACK_AB_MERGE_C R4, R50, R75, RZ ;  /* 0x0000004b3204723e */ /* 0x008fc600048070ff */
[----:B------:R-:W-:Y:S01]  /*3a60*/  FADD.FTZ R5, R50, R5 ;  /* 0x0000000532057221 */ /* 0x000fe20000010000 */
[----:B------:R-:W-:Y:S01]  /*3a70*/  F2FP.SATFINITE.E4M3.F32.PACK_AB_MERGE_C R138, R10, R99, R4 ;  /* 0x000000630a8a723e */ /* 0x000fe20004807004 */
[----:B------:R-:W-:Y:S01]  /*3a80*/  FADD.FTZ R4, R46, R7 ;  /* 0x000000072e047221 */ /* 0x000fe20000010000 */
        /* <DEDUP_REMOVED lines=30> */
[----:B------:R-:W-:Y:S01]  /*3c70*/  ULDC UR20, c[0x0][0x288] ;  /* 0x0000a20000147ab9 */ /* 0x000fe20000000800 */
[----:B------:R-:W-:Y:S01]  /*3c80*/  ULDC UR21, c[0x0][0x404] ;  /* 0x0001010000157ab9 */ /* 0x000fe20000000800 */
[----:B------:R-:W-:-:S05]  /*3c90*/  ULDC.64 UR18, c[0x0][0x3f8] ;  /* 0x0000fe0000127ab9 */ /* 0x000fca0000000a00 */
.L_x_9513:
[----:B------:R-:W-:-:S04]  /*3ca0*/  UISETP.NE.AND UP0, UPT, UR17, 0x1, UPT ;  /* 0x000000011100788c */ /* 0x000fc8000bf05270 */
[----:B------:R-:W-:-:S06]  /*3cb0*/  USEL UR6, URZ, 0x1, UP0 ;  /* 0x000000013f067887 */ /* 0x000fcc0008000000 */
[----:B------:R-:W-:Y:S01]  /*3cc0*/  LOP3.LUT R16, R10, UR6, RZ, 0x3c, !PT ;  /* 0x000000060a107c12 */ /* 0x000fe2000f8e3cff */
[----:B------:R-:W-:Y:S06]  /*3cd0*/  @!P1 BRA `(.L_x_9504) ;  /* 0x0000000000049947 */ /* 0x000fec0003800000 */
[----:B------:R-:W-:Y:S01]  /*3ce0*/  BPT.TRAP 0x1 ;  /* 0x000000040000795c */ /* 0x000fe20000300000 */
.L_x_9504:
        /* <DEDUP_REMOVED lines=8> */
.L_x_9505:
[----:B--2---:R-:W-:Y:S05]  /*3d70*/  @P2 BRA `(.L_x_9506) ;  /* 0x0000000000082947 */ /* 0x004fea0003800000 */
[----:B------:R-:W2:Y:S02]  /*3d80*/  SYNCS.PHASECHK.TRANS64.TRYWAIT P2, [UR22+0x19c30], R0 ;  /* 0x019c3000ff0075a7 */ /* 0x000ea40008040156 */
[----:B--2---:R-:W-:Y:S05]  /*3d90*/  @!P2 BRA `(.L_x_9507) ;  /* 0x0000009000b8a947 */ /* 0x004fea0003800000 */
.L_x_9506:
        /* <DEDUP_REMOVED lines=17> */
.L_x_9508:
[----:B------:R-:W-:Y:S01]  /*3eb0*/  ULEA UR7, UR17, UR39, 0x3 ;  /* 0x0000002711077291 */ /* 0x000fe2000f8e183f */
[----:B-12---:R-:W-:-:S08]  /*3ec0*/  SHF.L.U32 R0, R10, 0x1f, RZ ;  /* 0x0000001f0a007819 */ /* 0x006fd000000006ff */
[----:B------:R1:W2:Y:S01]  /*3ed0*/  SYNCS.PHASECHK.TRANS64.TRYWAIT P2, [UR7+0x19c50], R0 ;  /* 0x019c5000ff0075a7 */ /* 0x0002a20008040147 */
[----:B------:R-:W-:Y:S05]  /*3ee0*/  @!P1 BRA `(.L_x_9509) ;  /* 0x0000000000049947 */ /* 0x000fea0003800000 */
[----:B------:R-:W-:Y:S01]  /*3ef0*/  BPT.TRAP 0x1 ;  /* 0x000000040000795c */ /* 0x000fe20000300000 */
.L_x_9509:
[----:B--2---:R-:W-:Y:S05]  /*3f00*/  @P2 BRA `(.L_x_9510) ;  /* 0x0000000000082947 */ /* 0x004fea0003800000 */
[----:B------:R-:W2:Y:S02]  /*3f10*/  SYNCS.PHASECHK.TRANS64.TRYWAIT P2, [UR7+0x19c50], R0 ;  /* 0x019c5000ff0075a7 */ /* 0x000ea40008040147 */
[----:B--2---:R-:W-:Y:S05]  /*3f20*/  @!P2 BRA `(.L_x_9511) ;  /* 0x00000090006ca947 */ /* 0x004fea0003800000 */
.L_x_9510:
[----:B------:R-:W-:Y:S01]  /*3f30*/  UIADD3 UR6, UR39, 0x3000, URZ ;  /* 0x0000300027067890 */ /* 0x000fe2000fffe03f */
[----:B------:R-:W-:Y:S01]  /*3f40*/  WARPGROUP.ARRIVE ;  /* 0x00000000000079c5 */ /* 0x000fe20000000000 */
[----:B------:R-:W-:Y:S01]  /*3f50*/  UMOV UR11, 0x40000040 ;  /* 0x40000040000b7882 */ /* 0x000fe20000000000 */
[----:B--2---:R-:W2:Y:S01]  /*3f60*/  LDC R3, c[0x0][0x2e0] ;  /* 0x0000b800ff037b82 */ /* 0x004ea20000000800 */
[----:B------:R-:W-:Y:S01]  /*3f70*/  USHF.R.U32.HI UR6, URZ, 0x4, UR6 ;  /* 0x000000043f067899 */ /* 0x000fe20008011606 */
[----:B-1----:R-:W-:Y:S01]  /*3f80*/  IMAD.MOV.U32 R0, RZ, RZ, -0x80 ;  /* 0xffffff80ff007424 */ /* 0x002fe200078e00ff */
[----:B------:R-:W-:Y:S02]  /*3f90*/  UISETP.NE.U32.AND UP0, UPT, UR18, URZ, UPT ;  /* 0x0000003f1200728c */ /* 0x000fe4000bf05070 */
[----:B------:R-:W-:Y:S01]  /*3fa0*/  ULOP3.LUT UR6, UR6, 0x3fff, URZ, 0xc0, !UPT ;  /* 0x00003fff06067892 */ /* 0x000fe2000f8ec03f */
[----:B------:R-:W-:Y:S01]  /*3fb0*/  IMAD R0, R9, R0, 0x1 ;  /* 0x0000000109007424 */ /* 0x000fe200078e0200 */
[----:B------:R-:W-:-:S02]  /*3fc0*/  UISETP.NE.AND.EX UP0, UPT, UR19, URZ, UPT, UP0 ;  /* 0x0000003f1300728c */ /* 0x000fc4000bf05300 */
[----:B------:R-:W-:Y:S01]  /*3fd0*/  ULOP3.LUT UR6, UR6, 0x10000, URZ, 0xfc, !UPT ;  /* 0x0001000006067892 */ /* 0x000fe2000f8efc3f */
[----:B------:R-:W-:-:S03]  /*3fe0*/  VIADD R0, R0, UR42 ;  /* 0x0000002a00007c36 */ /* 0x000fc60008000000 */
[----:B------:R-:W-:-:S07]  /*3ff0*/  UIMAD UR6, UR17, 0x300, UR6 ;  /* 0x00000300110678a4 */ /* 0x000fce000f8e0206 */
[----:B------:R-:W-:Y:S02]  /*4000*/  UMOV UR10, UR6 ;  /* 0x00000006000a7c82 */ /* 0x000fe40008000000 */
[----:B------:R-:W-:Y:S01]  /*4010*/  QGMMA.64x96x32.F32.E4M3.E4M3 R88, R148, gdesc[UR8], R88, gsb0 ;  /* 0x0160000894587df3 */ /* 0x000fe20008000858 */
[----:B------:R-:W-:Y:S01]  /*4020*/  USEL UR10, UR21, 0x1, UP0 ;  /* 0x00000001150a7887 */ /* 0x000fe20008000000 */
[----:B------:R-:W-:-:S05]  /*4030*/  UMOV UR11, 0x40000040 ;  /* 0x40000040000b7882 */ /* 0x000fca0000000000 */
[----:B--2---:R-:W-:Y:S01]  /*4040*/  IMAD R0, R3, UR10, R0 ;  /* 0x0000000a03007c24 */ /* 0x004fe2000f8e0200 */
[----:B------:R-:W-:-:S03]  /*4050*/  UIADD3 UR10, UR6, 0x2, URZ ;  /* 0x00000002060a7890 */ /* 0x000fc6000fffe03f */
[----:B------:R-:W-:-:S04]  /*4060*/  VIADD R3, R0, -UR20 ;  /* 0x8000001400037c36 */ /* 0x000fc80008000000 */
[----:B------:R-:W-:-:S04]  /*4070*/  IMAD R0, R22, -0x2, R3 ;  /* 0xfffffffe16007824 */ /* 0x000fc800078e0203 */
        /* <DEDUP_REMOVED lines=38> */
[----:B------:R-:W-:Y:S01]  /*42e0*/  ISETP.GT.AND P3, PT, R0, 0x51, PT ;  /* 0x000000510000780c */ /* 0x000fe20003f64270 */
[----:B------:R-:W-:Y:S02]  /*42f0*/  WARPGROUP.DEPBAR.LE gsb0, 0x0 ;  /* 0x00008000000079c5 */ /* 0x000fe40000010000 */
[----:B------:R-:W-:Y:S01]  /*4300*/  FSEL R149, R40, -INF , P2 ;  /* 0xff80000028957808 */ /* 0x000fe20001000000 */
[----:B------:R-:W-:Y:S01]  /*4310*/  WARPGROUP.ARRIVE ;  /* 0x00000000000079c5 */ /* 0x000fe20000000000 */
[----:B------:R-:W-:Y:S02]  /*4320*/  ISETP.GT.AND P2, PT, R0, 0x28, PT ;  /* 0x000000280000780c */ /* 0x000fe40003f44270 */
[----:B------:R-:W-:Y:S02]  /*4330*/  FMNMX.FTZ R10, R149, R10, !PT ;  /* 0x0000000a950a7209 */ /* 0x000fe40007810000 */
[----:B------:R-:W-:Y:S01]  /*4340*/  FSEL R151, R44, -INF , P2 ;  /* 0xff8000002c977808 */ /* 0x000fe20001000000 */
[----:B------:R-:W-:Y:S01]  /*4350*/  QGMMA.64x96x32.F32.E4M3.E4M3 R88, R144, gdesc[UR8], R88, gsb0 ;  /* 0x0160000890587df3 */ /* 0x000fe20008000858 */
[----:B------:R-:W-:Y:S01]  /*4360*/  FMNMX.FTZ R10, R41, R10, !PT ;  /* 0x0000000a290a7209 */ /* 0x000fe20007810000 */
[----:B------:R-:W-:Y:S01]  /*4370*/  UIADD3 UR10, UR6, 0x4, URZ ;  /* 0x00000004060a7890 */ /* 0x000fe2000fffe03f */
[----:B------:R-:W-:Y:S01]  /*4380*/  ISETP.GT.AND P2, PT, R0, 0x30, PT ;  /* 0x000000300000780c */ /* 0x000fe20003f44270 */
[----:B------:R-:W-:Y:S01]  /*4390*/  UMOV UR11, 0x40000040 ;  /* 0x40000040000b7882 */ /* 0x000fe20000000000 */
[----:B------:R-:W-:Y:S01]  /*43a0*/  FMNMX.FTZ R10, R151, R10, !PT ;  /* 0x0000000a970a7209 */ /* 0x000fe20007810000 */
[----:B------:R-:W-:Y:S01]  /*43b0*/  UIADD3 UR6, UR6, 0x6, URZ ;  /* 0x0000000606067890 */ /* 0x000fe2000fffe03f */
        /* <DEDUP_REMOVED lines=51> */
[C---:B------:R-:W-:Y:S02]  /*46f0*/  ISETP.GT.AND P2, PT, R0.reuse, 0x1, PT ;  /* 0x000000010000780c */ /* 0x040fe40003f44270 */
[----:B------:R-:W-:Y:S01]  /*4700*/  FMNMX.FTZ R10, R85, R10, !PT ;  /* 0x0000000a550a7209 */ /* 0x000fe20007810000 */
[----:B------:R-:W-:Y:S02]  /*4710*/  WARPGROUP.DEPBAR.LE gsb0, 0x0 ;  /* 0x00008000000079c5 */ /* 0x000fe40000010000 */
[----:B------:R-:W-:Y:S01]  /*4720*/  ISETP.GT.AND P5, PT, R0, RZ, PT ;  /* 0x000000ff0000720c */ /* 0x000fe20003fa4270 */
[----:B------:R-:W-:Y:S01]  /*4730*/  WARPGROUP.ARRIVE ;  /* 0x00000000000079c5 */ /* 0x000fe20000000000 */
[----:B------:R-:W1:Y:S01]  /*4740*/  SHFL.BFLY PT, R3, R10, 0x2, 0x1f ;  /* 0x0c401f000a037f89 */ /* 0x000e6200000e0000 */
[----:B------:R-:W-:-:S02]  /*4750*/  FSEL R27, R27, -INF , P2 ;  /* 0xff8000001b1b7808 */ /* 0x000fc40001000000 */
[----:B------:R-:W-:Y:S02]  /*4760*/  FSEL R26, R26, -INF , P5 ;  /* 0xff8000001a1a7808 */ /* 0x000fe40002800000 */
[C---:B------:R-:W-:Y:S01]  /*4770*/  ISETP.GT.AND P2, PT, R0.reuse, 0x18, PT ;  /* 0x000000180000780c */ /* 0x040fe20003f44270 */
[----:B------:R-:W-:Y:S01]  /*4780*/  QGMMA.64x96x32.F32.E4M3.E4M3 R88, R140, gdesc[UR8], R88, gsb0 ;  /* 0x016000088c587df3 */ /* 0x000fe20008000858 */
[C---:B------:R-:W-:Y:S01]  /*4790*/  ISETP.GT.AND P3, PT, R0.reuse, 0x8, PT ;  /* 0x000000080000780c */ /* 0x040fe20003f64270 */
[----:B------:R-:W-:Y:S01]  /*47a0*/  UMOV UR10, UR6 ;  /* 0x00000006000a7c82 */ /* 0x000fe20008000000 */
[C---:B------:R-:W-:Y:S01]  /*47b0*/  ISETP.GT.AND P4, PT, R0.reuse, 0x9, PT ;  /* 0x000000090000780c */ /* 0x040fe20003f84270 */
[----:B------:R-:W-:Y:S01]  /*47c0*/  UMOV UR11, 0x40000040 ;  /* 0x40000040000b7882 */ /* 0x000fe20000000000 */
[C---:B------:R-:W-:Y:S02]  /*47d0*/  ISETP.GT.AND P6, PT, R0.reuse, 0x10, PT ;  /* 0x000000100000780c */ /* 0x040fe40003fc4270 */
[----:B------:R-:W-:-:S02]  /*47e0*/  ISETP.GT.AND P5, PT, R0, 0x11, PT ;  /* 0x000000110000780c */ /* 0x000fc40003fa4270 */
[----:B------:R-:W-:Y:S02]  /*47f0*/  FSEL R38, R38, -INF , P2 ;  /* 0xff80000026267808 */ /* 0x000fe40001000000 */
[----:B------:R-:W-:Y:S02]  /*4800*/  FSEL R145, R30, -INF , P3 ;  /* 0xff8000001e917808 */ /* 0x000fe40001800000 */
[----:B------:R-:W-:Y:S02]  /*4810*/  FSEL R31, R31, -INF , P4 ;  /* 0xff8000001f1f7808 */ /* 0x000fe40002000000 */
[----:B------:R-:W-:Y:S02]  /*4820*/  FSEL R147, R34, -INF , P6 ;  /* 0xff80000022937808 */ /* 0x000fe40003000000 */
[----:B------:R-:W-:Y:S02]  /*4830*/  FSEL R35, R35, -INF , P5 ;  /* 0xff80000023237808 */ /* 0x000fe40002800000 */
[----:B-1----:R-:W-:-:S02]  /*4840*/  FMNMX.FTZ R12, R10, R3, !PT ;  /* 0x000000030a0c7209 */ /* 0x002fc40007810000 */
[C---:B------:R-:W-:Y:S02]  /*4850*/  ISETP.GT.AND P2, PT, R0.reuse, 0x29, PT ;  /* 0x000000290000780c */ /* 0x040fe40003f44270 */
[C---:B------:R-:W-:Y:S01]  /*4860*/  ISETP.GT.AND P3, PT, R0.reuse, 0x19, PT ;  /* 0x000000190000780c */ /* 0x040fe20003f64270 */
[----:B------:R-:W1:Y:S01]  /*4870*/  SHFL.BFLY PT, R3, R12, 0x1, 0x1f ;  /* 0x0c201f000c037f89 */ /* 0x000e6200000e0000 */
[C---:B------:R-:W-:Y:S02]  /*4880*/  ISETP.GT.AND P4, PT, R0.reuse, 0x20, PT ;  /* 0x000000200000780c */ /* 0x040fe40003f84270 */
[C---:B------:R-:W-:Y:S02]  /*4890*/  ISETP.GT.AND P6, PT, R0.reuse, 0x21, PT ;  /* 0x000000210000780c */ /* 0x040fe40003fc4270 */
[----:B------:R-:W-:Y:S02]  /*48a0*/  ISETP.GT.AND P5, PT, R0, 0x28, PT ;  /* 0x000000280000780c */ /* 0x000fe40003fa4270 */
[----:B------:R-:W-:-:S02]  /*48b0*/  FSEL R47, R47, -INF , P2 ;  /* 0xff8000002f2f7808 */ /* 0x000fc40001000000 */
[----:B------:R-:W-:Y:S02]  /*48c0*/  FSEL R39, R39, -INF , P3 ;  /* 0xff80000027277808 */ /* 0x000fe40001800000 */
[----:B------:R-:W-:Y:S02]  /*48d0*/  FSEL R42, R42, -INF , P4 ;  /* 0xff8000002a2a7808 */ /* 0x000fe40002000000 */
[----:B------:R-:W-:Y:S02]  /*48e0*/  FSEL R43, R43, -INF , P6 ;  /* 0xff8000002b2b7808 */ /* 0x000fe40003000000 */
[----:B------:R-:W-:Y:S02]  /*48f0*/  FSEL R46, R46, -INF , P5 ;  /* 0xff8000002e2e7808 */ /* 0x000fe40002800000 */
[C---:B------:R-:W-:Y:S02]  /*4900*/  ISETP.GT.AND P3, PT, R0.reuse, 0x30, PT ;  /* 0x000000300000780c */ /* 0x040fe40003f64270 */
[----:B------:R-:W-:-:S02]  /*4910*/  ISETP.GT.AND P4, PT, R0, 0x31, PT ;  /* 0x000000310000780c */ /* 0x000fc40003f84270 */
[C---:B------:R-:W-:Y:S02]  /*4920*/  ISETP.GT.AND P6, PT, R0.reuse, 0x38, PT ;  /* 0x000000380000780c */ /* 0x040fe40003fc4270 */
[----:B------:R-:W-:Y:S02]  /*4930*/  ISETP.GT.AND P5, PT, R0, 0x39, PT ;  /* 0x000000390000780c */ /* 0x000fe40003fa4270 */
[----:B-1----:R-:W-:Y:S02]  /*4940*/  FMNMX.FTZ R3, R12, R3, !PT ;  /* 0x000000030c037209 */ /* 0x002fe40007810000 */
[----:B------:R-:W-:Y:S02]  /*4950*/  FSEL R50, R50, -INF , P3 ;  /* 0xff80000032327808 */ /* 0x000fe40001800000 */
[----:B------:R-:W-:Y:S01]  /*4960*/  FSETP.NEU.FTZ.AND P2, PT, R3, -INF , PT ;  /* 0xff8000000300780b */ /* 0x000fe20003f5d000 */
[----:B------:R-:W-:-:S01]  /*4970*/  FFMA.FTZ R10, R2, R3, -8 ;  /* 0xc1000000020a7423 */ /* 0x000fc20000010003 */
[----:B------:R-:W-:-:S02]  /*4980*/  FSEL R51, R51, -INF , P4 ;  /* 0xff80000033337808 */ /* 0x000fc40002000000 */
[----:B------:R-:W-:Y:S02]  /*4990*/  FSEL R54, R54, -INF , P6 ;  /* 0xff80000036367808 */ /* 0x000fe40003000000 */
[----:B------:R-:W-:Y:S02]  /*49a0*/  FSEL R10, R10, RZ, P2 ;  /* 0x000000ff0a0a7208 */ /* 0x000fe40001000000 */
[----:B------:R-:W-:Y:S02]  /*49b0*/  FSEL R55, R55, -INF , P5 ;  /* 0xff80000037377808 */ /* 0x000fe40002800000 */
[----:B------:R-:W-:Y:S01]  /*49c0*/  ISETP.GT.AND P3, PT, R0, 0x40, PT ;  /* 0x000000400000780c */ /* 0x000fe20003f64270 */
[----:B------:R-:W-:-:S01]  /*49d0*/  FFMA.FTZ R12, R2, R11, -R10 ;  /* 0x0000000b020c7223 */ /* 0x000fc2000001080a */
[----:B------:R-:W-:Y:S01]  /*49e0*/  ISETP.GT.AND P4, PT, R0, 0x41, PT ;  /* 0x000000410000780c */ /* 0x000fe20003f84270 */
[----:B------:R-:W-:-:S01]  /*49f0*/  FFMA.FTZ R14, R2, R13, -R10 ;  /* 0x0000000d020e7223 */ /* 0x000fc2000001080a */
[----:B------:R-:W-:Y:S01]  /*4a00*/  ISETP.GT.AND P6, PT, R0, 0x48, PT ;  /* 0x000000480000780c */ /* 0x000fe20003fc4270 */
[----:B------:R-:W-:-:S01]  /*4a10*/  FFMA.FTZ R20, R2, R33, -R10 ;  /* 0x0000002102147223 */ /* 0x000fc2000001080a */
[----:B------:R-:W-:Y:S01]  /*4a20*/  ISETP.GT.AND P5, PT, R0, 0x49, PT ;  /* 0x000000490000780c */ /* 0x000fe20003fa4270 */
[----:B------:R-:W-:-:S01]  /*4a30*/  FFMA.FTZ R24, R2, R37, -R10 ;  /* 0x0000002502187223 */ /* 0x000fc2000001080a */
[----:B------:R-:W-:Y:S01]  /*4a40*/  FSEL R11, R58, -INF , P3 ;  /* 0xff8000003a0b7808 */ /* 0x000fe20001800000 */
[----:B------:R-:W-:-:S01]  /*4a50*/  FFMA.FTZ R41, R2, R41, -R10 ;  /* 0x0000002902297223 */ /* 0x000fc2000001080a */
[----:B------:R-:W-:Y:S01]  /*4a60*/  FSEL R59, R59, -INF , P4 ;  /* 0xff8000003b3b7808 */ /* 0x000fe20002000000 */
[----:B------:R-:W-:-:S01]  /*4a70*/  FFMA.FTZ R34, R2, R45, -R10 ;  /* 0x0000002d02227223 */ /* 0x000fc2000001080a */
[----:B------:R-:W-:Y:S01]  /*4a80*/  FSEL R62, R62, -INF , P6 ;  /* 0xff8000003e3e7808 */ /* 0x000fe20003000000 */
[----:B------:R-:W-:-:S01]  /*4a90*/  FFMA.FTZ R36, R2, R49, -R10 ;  /* 0x0000003102247223 */ /* 0x000fc2000001080a */
[----:B------:R-:W-:Y:S01]  /*4aa0*/  FSEL R63, R63, -INF , P5 ;  /* 0xff8000003f3f7808 */ /* 0x000fe20002800000 */
[----:B------:R-:W-:-:S01]  /*4ab0*/  FFMA.FTZ R44, R2, R57, -R10 ;  /* 0x00000039022c7223 */ /* 0x000fc2000001080a */
        /* <DEDUP_REMOVED lines=9> */
[----:B------:R-:W-:Y:S01]  /*4b50*/  MUFU.EX2 R12, R12 ;  /* 0x0000000c000c7308 */ /* 0x000fe20000000800 */
[----:B------:R-:W-:Y:S01]  /*4b60*/  FSEL R67, R67, -INF , P4 ;  /* 0xff80000043437808 */ /* 0x000fe20002000000 */
[--C-:B------:R-:W-:Y:S01]  /*4b70*/  FFMA.FTZ R29, R2, R29, -R10.reuse ;  /* 0x0000001d021d7223 */ /* 0x100fe2000001080a */
[----:B------:R-:W-:Y:S01]  /*4b80*/  FSEL R13, R70, -INF , P6 ;  /* 0xff800000460d7808 */ /* 0x000fe20003000000 */
[C-C-:B------:R-:W-:Y:S01]  /*4b90*/  FFMA.FTZ R15, R2.reuse, R15, -R10.reuse ;  /* 0x0000000f020f7223 */ /* 0x140fe2000001080a */
[----:B------:R-:W-:Y:S01]  /*4ba0*/  FSEL R71, R71, -INF , P5 ;  /* 0xff80000047477808 */ /* 0x000fe20002800000 */
[--C-:B------:R-:W-:Y:S01]  /*4bb0*/  FFMA.FTZ R21, R2, R21, -R10.reuse ;  /* 0x0000001502157223 */ /* 0x100fe2000001080a */
[C---:B------:R-:W-:Y:S01]  /*4bc0*/  ISETP.GT.AND P3, PT, R0.reuse, 0x60, PT ;  /* 0x000000600000780c */ /* 0x040fe20003f64270 */
[----:B------:R-:W-:Y:S01]  /*4bd0*/  MUFU.EX2 R25, R25 ;  /* 0x0000001900197308 */ /* 0x000fe20000000800 */
[----:B------:R-:W-:Y:S01]  /*4be0*/  ISETP.GT.AND P4, PT, R0, 0x61, PT ;  /* 0x000000610000780c */ /* 0x000fe20003f84270 */
[--C-:B------:R-:W-:Y:S01]  /*4bf0*/  FFMA.FTZ R32, R2, R48, -R10.reuse ;  /* 0x0000003002207223 */ /* 0x100fe2000001080a */
[----:B------:R-:W-:Y:S01]  /*4c00*/  ISETP.GT.AND P6, PT, R0, 0x68, PT ;  /* 0x000000680000780c */ /* 0x000fe20003fc4270 */
[--C-:B------:R-:W-:Y:S01]  /*4c10*/  FFMA.FTZ R48, R2, R68, -R10.reuse ;  /* 0x0000004402307223 */ /* 0x100fe2000001080a */
[----:B------:R-:W-:Y:S01]  /*4c20*/  ISETP.GT.AND P5, PT, R0, 0x69, PT ;  /* 0x000000690000780c */ /* 0x000fe20003fa4270 */
[--C-:B------:R-:W-:Y:S01]  /*4c30*/  FFMA.FTZ R52, R2, R52, -R10.reuse ;  /* 0x0000003402347223 */ /* 0x100fe2000001080a */
[----:B------:R-:W-:Y:S01]  /*4c40*/  FSEL R74, R74, -INF , P3 ;  /* 0xff8000004a4a7808 */ /* 0x000fe20001800000 */
[----:B------:R-:W-:Y:S01]  /*4c50*/  MUFU.EX2 R14, R14 ;  /* 0x0000000e000e7308 */ /* 0x000fe20000000800 */
[----:B------:R-:W-:Y:S01]  /*4c60*/  FSEL R75, R75, -INF , P4 ;  /* 0xff8000004b4b7808 */ /* 0x000fe20002000000 */
[--C-:B------:R-:W-:Y:S01]  /*4c70*/  FFMA.FTZ R56, R2, R56, -R10.reuse ;  /* 0x0000003802387223 */ /* 0x100fe2000001080a */
[----:B------:R-:W-:Y:S01]  /*4c80*/  FSEL R78, R78, -INF , P6 ;  /* 0xff8000004e4e7808 */ /* 0x000fe20003000000 */
[----:B------:R-:W-:Y:S01]  /*4c90*/  FFMA.FTZ R61, R2, R61, -R10 ;  /* 0x0000003d023d7223 */ /* 0x000fe2000001080a */
[----:B------:R-:W-:Y:S01]  /*4ca0*/  FSEL R79, R79, -INF , P5 ;  /* 0xff8000004f4f7808 */ /* 0x000fe20002800000 */
[----:B------:R-:W-:-:S02]  /*4cb0*/  WARPGROUP.DEPBAR.LE gsb0, 0x0 ;  /* 0x00008000000079c5 */ /* 0x000fc40000010000 */
[C---:B------:R-:W-:Y:S01]  /*4cc0*/  ISETP.GT.AND P3, PT, R0.reuse, 0x70, PT ;  /* 0x000000700000780c */ /* 0x040fe20003f64270 */
[----:B------:R-:W-:Y:S01]  /*4cd0*/  MUFU.EX2 R29, R29 ;  /* 0x0000001d001d7308 */ /* 0x000fe20000000800 */
[C---:B------:R-:W-:Y:S01]  /*4ce0*/  ISETP.GT.AND P4, PT, R0.reuse, 0x71, PT ;  /* 0x000000710000780c */ /* 0x040fe20003f84270 */
[----:B------:R-:W-:Y:S01]  /*4cf0*/  WARPGROUP.ARRIVE ;  /* 0x00000000000079c5 */ /* 0x000fe20000000000 */
[----:B------:R-:W-:Y:S01]  /*4d00*/  ISETP.GT.AND P6, PT, R0, 0x78, PT ;  /* 0x000000780000780c */ /* 0x000fe20003fc4270 */
[--C-:B------:R-:W-:Y:S01]  /*4d10*/  FFMA.FTZ R65, R2, R65, -R10.reuse ;  /* 0x0000004102417223 */ /* 0x100fe2000001080a */
[----:B------:R-:W-:Y:S01]  /*4d20*/  ISETP.GT.AND P5, PT, R0, 0x79, PT ;  /* 0x000000790000780c */ /* 0x000fe20003fa4270 */
[--C-:B------:R-:W-:Y:S01]  /*4d30*/  FFMA.FTZ R69, R2, R69, -R10.reuse ;  /* 0x0000004502457223 */ /* 0x100fe2000001080a */
[----:B------:R-:W-:Y:S01]  /*4d40*/  FMNMX.FTZ R0, R26, R7, !PT ;  /* 0x000000071a007209 */ /* 0x000fe20007810000 */
[----:B------:R-:W-:Y:S01]  /*4d50*/  MUFU.EX2 R15, R15 ;  /* 0x0000000f000f7308 */ /* 0x000fe20000000800 */
[----:B------:R-:W-:Y:S01]  /*4d60*/  FSEL R83, R83, -INF , P4 ;  /* 0xff80000053537808 */ /* 0x000fe20002000000 */
[----:B------:R-:W-:Y:S01]  /*4d70*/  QGMMA.64x96x32.F32.E4M3.E4M3 R88, R136, gdesc[UR8], R88, gsb0 ;  /* 0x0160000888587df3 */ /* 0x000fe20008000858 */
[----:B------:R-:W-:Y:S01]  /*4d80*/  FMNMX.FTZ R0, R27, R0, !PT ;  /* 0x000000001b007209 */ /* 0x000fe20007810000 */
[--C-:B------:R-:W-:Y:S01]  /*4d90*/  FFMA.FTZ R73, R2, R73, -R10.reuse ;  /* 0x0000004902497223 */ /* 0x100fe2000001080a */
[----:B------:R-:W-:Y:S01]  /*4da0*/  FSEL R57, R86, -INF , P6 ;  /* 0xff80000056397808 */ /* 0x000fe20003000000 */
[C-C-:B------:R-:W-:Y:S01]  /*4db0*/  FFMA.FTZ R77, R2.reuse, R77, -R10.reuse ;  /* 0x0000004d024d7223 */ /* 0x140fe2000001080a */
[----:B------:R-:W-:Y:S01]  /*4dc0*/  FMNMX.FTZ R0, R145, R0, !PT ;  /* 0x0000000091007209 */ /* 0x000fe20007810000 */
[----:B------:R-:W-:Y:S01]  /*4dd0*/  MUFU.EX2 R20, R20 ;  /* 0x0000001400147308 */ /* 0x000fe20000000800 */
[----:B------:R-:W-:Y:S01]  /*4de0*/  FSEL R87, R87, -INF , P5 ;  /* 0xff80000057577808 */ /* 0x000fe20002800000 */
[C-C-:B------:R-:W-:Y:S01]  /*4df0*/  FFMA.FTZ R58, R2.reuse, R80, -R10.reuse ;  /* 0x00000050023a7223 */ /* 0x140fe2000001080a */
[----:B------:R-:W-:Y:S01]  /*4e00*/  FMNMX.FTZ R0, R31, R0, !PT ;  /* 0x000000001f007209 */ /* 0x000fe20007810000 */
[C-C-:B------:R-:W-:Y:S01]  /*4e10*/  FFMA.FTZ R81, R2.reuse, R81, -R10.reuse ;  /* 0x0000005102517223 */ /* 0x140fe2000001080a */
[----:B------:R-:W-:-:S02]  /*4e20*/  FFMA.FTZ R84, R2, R84, -R10 ;  /* 0x0000005402547223 */ /* 0x000fc4000001080a */
        /* <DEDUP_REMOVED lines=20> */
[----:B-1----:R-:W-:-:S04]  /*4f70*/  FMNMX.FTZ R41, R59, R0, !PT ;  /* 0x000000003b297209 */ /* 0x002fc80007810000 */
[----:B------:R-:W-:Y:S01]  /*4f80*/  FMNMX.FTZ R0, R62, R41, !PT ;  /* 0x000000293e007209 */ /* 0x000fe20007810000 */
[----:B------:R1:W-:Y:S03]  /*4f90*/  MUFU.EX2 R34, R52 ;  /* 0x0000003400227308 */ /* 0x0003e60000000800 */
[----:B------:R-:W-:-:S04]  /*4fa0*/  FMNMX.FTZ R45, R63, R0, !PT ;  /* 0x000000003f2d7209 */ /* 0x000fc80007810000 */
[----:B------:R-:W-:Y:S01]  /*4fb0*/  FMNMX.FTZ R0, R66, R45, !PT ;  /* 0x0000002d42007209 */ /* 0x000fe20007810000 */
[----:B------:R-:W-:-:S01]  /*4fc0*/  FFMA.FTZ R45, R2, R53, -R10 ;  /* 0x00000035022d7223 */ /* 0x000fc2000001080a */
[----:B------:R-:W-:Y:S01]  /*4fd0*/  FSEL R53, R82, -INF , P3 ;  /* 0xff80000052357808 */ /* 0x000fe20001800000 */
[----:B------:R-:W-:Y:S01]  /*4fe0*/  MUFU.EX2 R41, R36 ;  /* 0x0000002400297308 */ /* 0x000fe20000000800 */
[----:B------:R-:W-:Y:S01]  /*4ff0*/  FMNMX.FTZ R0, R67, R0, !PT ;  /* 0x0000000043007209 */ /* 0x000fe20007810000 */
[----:B-1----:R-:W-:-:S03]  /*5000*/  FFMA.FTZ R52, R2, R72, -R10 ;  /* 0x0000004802347223 */ /* 0x002fc6000001080a */
[----:B------:R-:W-:-:S03]  /*5010*/  FMNMX.FTZ R0, R13, R0, !PT ;  /* 0x000000000d007209 */ /* 0x000fc60007810000 */
[----:B------:R-:W-:Y:S01]  /*5020*/  MUFU.EX2 R45, R45 ;  /* 0x0000002d002d7308 */ /* 0x000fe20000000800 */
[----:B------:R-:W-:-:S04]  /*5030*/  FMNMX.FTZ R49, R71, R0, !PT ;  /* 0x0000000047317209 */ /* 0x000fc80007810000 */
[----:B------:R-:W-:-:S03]  /*5040*/  FMNMX.FTZ R0, R74, R49, !PT ;  /* 0x000000314a007209 */ /* 0x000fc60007810000 */
[----:B------:R1:W-:Y:S01]  /*5050*/  MUFU.EX2 R36, R56 ;  /* 0x0000003800247308 */ /* 0x0003e20000000800 */
[----:B------:R-:W-:-:S04]  /*5060*/  FMNMX.FTZ R49, R75, R0, !PT ;  /* 0x000000004b317209 */ /* 0x000fc80007810000 */
[----:B------:R-:W-:-:S03]  /*5070*/  FMNMX.FTZ R0, R78, R49, !PT ;  /* 0x000000314e007209 */ /* 0x000fc60007810000 */
[----:B------:R2:W-:Y:S01]  /*5080*/  MUFU.EX2 R49, R44 ;  /* 0x0000002c00317308 */ /* 0x0005e20000000800 */
[----:B------:R-:W-:Y:S01]  /*5090*/  FMNMX.FTZ R0, R79, R0, !PT ;  /* 0x000000004f007209 */ /* 0x000fe20007810000 */
[----:B-1----:R-:W-:-:S03]  /*50a0*/  FFMA.FTZ R56, R2, R76, -R10 ;  /* 0x0000004c02387223 */ /* 0x002fc6000001080a */
[----:B------:R-:W-:Y:S01]  /*50b0*/  FMNMX.FTZ R0, R53, R0, !PT ;  /* 0x0000000035007209 */ /* 0x000fe20007810000 */
[----:B------:R-:W-:Y:S02]  /*50c0*/  WARPGROUP.DEPBAR.LE gsb0, 0x0 ;  /* 0x00008000000079c5 */ /* 0x000fe40000010000 */
[----:B------:R-:W-:Y:S01]  /*50d0*/  MUFU.EX2 R40, R40 ;  /* 0x0000002800287308 */ /* 0x000fe20000000800 */
[----:B------:R-:W-:Y:S01]  /*50e0*/  FMNMX.FTZ R0, R83, R0, !PT ;  /* 0x0000000053007209 */ /* 0x000fe20007810000 */
[C-C-:B--2---:R-:W-:Y:S01]  /*50f0*/  FFMA.FTZ R44, R2.reuse, R64, -R10.reuse ;  /* 0x00000040022c7223 */ /* 0x144fe2000001080a */
[----:B------:R-:W-:-:S01]  /*5100*/  FFMA.FTZ R64, R2, R85, -R10 ;  /* 0x0000005502407223 */ /* 0x000fc2000001080a */
[----:B------:R-:W-:Y:S02]  /*5110*/  FSEL R85, R3, RZ, P2 ;  /* 0x000000ff03557208 */ /* 0x000fe40001000000 */
[----:B------:R-:W-:Y:S02]  /*5120*/  FMNMX.FTZ R0, R57, R0, !PT ;  /* 0x0000000039007209 */ /* 0x000fe40007810000 */
[----:B------:R-:W-:Y:S01]  /*5130*/  MUFU.EX2 R61, R61 ;  /* 0x0000003d003d7308 */ /* 0x000fe20000000800 */
[----:B------:R-:W-:-:S01]  /*5140*/  FADD.FTZ R85, -R85, R6 ;  /* 0x0000000655557221 */ /* 0x000fc20000010100 */
[----:B------:R-:W-:-:S03]  /*5150*/  FMNMX.FTZ R0, R87, R0, !PT ;  /* 0x0000000057007209 */ /* 0x000fc60007810000 */
[----:B------:R-:W-:Y:S02]  /*5160*/  FMUL.FTZ R85, R2, R85 ;  /* 0x0000005502557220 */ /* 0x000fe40000410000 */
[----:B------:R-:W1:Y:S01]  /*5170*/  SHFL.BFLY PT, R149, R0, 0x2, 0x1f ;  /* 0x0c401f0000957f89 */ /* 0x000e6200000e0000 */
[----:B------:R-:W-:Y:S08]  /*5180*/  MUFU.EX2 R44, R44 ;  /* 0x0000002c002c7308 */ /* 0x000ff00000000800 */
[----:B------:R-:W2:Y:S08]  /*5190*/  MUFU.EX2 R85, R85 ;  /* 0x0000005500557308 */ /* 0x000eb00000000800 */
[----:B------:R-:W-:Y:S01]  /*51a0*/  MUFU.EX2 R65, R65 ;  /* 0x0000004100417308 */ /* 0x000fe20000000800 */
[----:B-1----:R-:W-:-:S07]  /*51b0*/  FMNMX.FTZ R60, R0, R149, !PT ;  /* 0x00000095003c7209 */ /* 0x002fce0007810000 */
[----:B------:R-:W-:Y:S01]  /*51c0*/  MUFU.EX2 R48, R48 ;  /* 0x0000003000307308 */ /* 0x000fe20000000800 */
        /* <DEDUP_REMOVED lines=10> */
[----:B-1----:R-:W-:Y:S01]  /*5270*/  FSEL R64, R0, RZ, P2 ;  /* 0x000000ff00407208 */ /* 0x002fe20001000000 */
[C-C-:B------:R-:W-:Y:S01]  /*5280*/  FFMA.FTZ R6, R2.reuse, R26, -R151.reuse ;  /* 0x0000001a02067223 */ /* 0x140fe20000010897 */
[----:B------:R-:W-:-:S01]  /*5290*/  FFMA.FTZ R27, R2, R27, -R151 ;  /* 0x0000001b021b7223 */ /* 0x000fc20000010897 */
[C-C-:B------:R-:W-:Y:S01]  /*52a0*/  FFMA.FTZ R26, R2.reuse, R145, -R151.reuse ;  /* 0x00000091021a7223 */ /* 0x140fe20000010897 */
[----:B------:R-:W-:-:S01]  /*52b0*/  FFMA.FTZ R31, R2, R31, -R151 ;  /* 0x0000001f021f7223 */ /* 0x000fc20000010897 */
[----:B------:R-:W-:Y:S01]  /*52c0*/  FADD.FTZ R7, -R64, R7 ;  /* 0x0000000740077221 */ /* 0x000fe20000010100 */
[----:B------:R-:W-:-:S01]  /*52d0*/  FFMA.FTZ R60, R2, R147, -R151 ;  /* 0x00000093023c7223 */ /* 0x000fc20000010897 */
[----:B------:R-:W-:Y:S01]  /*52e0*/  MUFU.EX2 R6, R6 ;  /* 0x0000000600067308 */ /* 0x000fe20000000800 */
[----:B------:R-:W-:-:S01]  /*52f0*/  FFMA.FTZ R35, R2, R35, -R151 ;  /* 0x0000002302237223 */ /* 0x000fc20000010897 */
[C---:B------:R-:W-:Y:S01]  /*5300*/  FMUL.FTZ R7, R2.reuse, R7 ;  /* 0x0000000702077220 */ /* 0x040fe20000410000 */
[----:B------:R-:W-:-:S01]  /*5310*/  FFMA.FTZ R64, R2, R59, -R151 ;  /* 0x0000003b02407223 */ /* 0x000fc20000010897 */
[----:B------:R-:W-:Y:S01]  /*5320*/  FFMA.FTZ R59, R2, R62, -R151 ;  /* 0x0000003e023b7223 */ /* 0x000fe20000010897 */
[----:B--2---:R-:W-:-:S01]  /*5330*/  FFMA.FTZ R62, R85, R5, R12 ;  /* 0x00000005553e7223 */ /* 0x004fc2000001000c */
        /* <DEDUP_REMOVED lines=21> */
[----:B------:R-:W-:-:S05]  /*5490*/  FFMA.FTZ R57, R2, R57, -R151 ;  /* 0x0000003902397223 */ /* 0x000fca0000010897 */
        /* <DEDUP_REMOVED lines=22> */
[----:B---3--:R-:W-:-:S01]  /*5600*/  FADD.FTZ R68, R42, R5 ;  /* 0x000000052a447221 */ /* 0x008fc20000010000 */
[----:B------:R-:W-:-:S04]  /*5610*/  FADD.FTZ R5, R33, R4 ;  /* 0x0000000421057221 */ /* 0x000fc80000010000 */
[----:B------:R-:W-:Y:S02]  /*5620*/  FADD.FTZ R4, R30, R5 ;  /* 0x000000051e047221 */ /* 0x000fe40000010000 */
[----:B------:R-:W3:Y:S01]  /*5630*/  MUFU.EX2 R47, R47 ;  /* 0x0000002f002f7308 */ /* 0x000ee20000000800 */
[----:B-1----:R-:W-:-:S01]  /*5640*/  FADD.FTZ R67, R43, R68 ;  /* 0x000000442b437221 */ /* 0x002fc20000010000 */
[----:B------:R-:W-:Y:S01]  /*5650*/  FFMA.FTZ R68, R2, R71, -R151 ;  /* 0x0000004702447223 */ /* 0x000fe20000010897 */
[----:B------:R-:W-:-:S04]  /*5660*/  FADD.FTZ R5, R37, R4 ;  /* 0x0000000425057221 */ /* 0x000fc80000010000 */
[----:B------:R-:W-:Y:S01]  /*5670*/  FADD.FTZ R4, R32, R5 ;  /* 0x0000000520047221 */ /* 0x000fe20000010000 */
        /* <DEDUP_REMOVED lines=14> */
[----:B------:R-:W-:-:S04]  /*5760*/  FADD.FTZ R75, R49, R4 ;  /* 0x00000004314b7221 */ /* 0x000fc80000010000 */
[----:B------:R-:W-:Y:S01]  /*5770*/  FADD.FTZ R74, R40, R75 ;  /* 0x0000004b284a7221 */ /* 0x000fe20000010000 */
[----:B------:R-:W2:Y:S01]  /*5780*/  MUFU.EX2 R11, R11 ;  /* 0x0000000b000b7308 */ /* 0x000ea20000000800 */
[----:B---3--:R-:W-:-:S01]  /*5790*/  FADD.FTZ R72, R54, R71 ;  /* 0x0000004736487221 */ /* 0x008fc20000010000 */
[----:B------:R-:W-:Y:S01]  /*57a0*/  FFMA.FTZ R71, R2, R78, -R151 ;  /* 0x0000004e02477223 */ /* 0x000fe20000010897 */
[----:B------:R-:W-:-:S01]  /*57b0*/  FADD.FTZ R75, R61, R74 ;  /* 0x0000004a3d4b7221 */ /* 0x000fc20000010000 */
[----:B------:R-:W-:-:S03]  /*57c0*/  IMAD.U32 R78, RZ, RZ, UR22 ;  /* 0x00000016ff4e7e24 */ /* 0x000fc6000f8e00ff */
[----:B------:R-:W-:Y:S01]  /*57d0*/  FADD.FTZ R74, R44, R75 ;  /* 0x0000004b2c4a7221 */ /* 0x000fe20000010000 */
[----:B------:R-:W3:Y:S01]  /*57e0*/  MUFU.EX2 R64, R64 ;  /* 0x0000004000407308 */ /* 0x000ee20000000800 */
[----:B-1----:R-:W-:-:S02]  /*57f0*/  FADD.FTZ R72, R55, R72 ;  /* 0x0000004837487221 */ /* 0x002fc40000010000 */
[----:B------:R-:W-:Y:S01]  /*5800*/  FADD.FTZ R75, R65, R74 ;  /* 0x0000004a414b7221 */ /* 0x000fe20000010000 */
[----:B------:R-:W-:-:S03]  /*5810*/  FFMA.FTZ R74, R2, R83, -R151 ;  /* 0x00000053024a7223 */ /* 0x000fc60000010897 */
        /* <DEDUP_REMOVED lines=8> */
[----:B------:R-:W-:Y:S01]  /*58a0*/  FADD.FTZ R75, R73, R76 ;  /* 0x0000004c494b7221 */ /* 0x000fe20000010000 */
[----:B------:R-:W-:-:S03]  /*58b0*/  FFMA.FTZ R76, R2, R87, -R151 ;  /* 0x00000057024c7223 */ /* 0x000fc60000010897 */
[----:B------:R-:W-:Y:S01]  /*58c0*/  FADD.FTZ R80, R56, R75 ;  /* 0x0000004b38507221 */ /* 0x000fe20000010000 */
        /* <DEDUP_REMOVED lines=14> */
[----:B------:R-:W-:-:S05]  /*59b0*/  @!P0 VIADD R4, R78, 0x19c40 ;  /* 0x00019c404e048836 */ /* 0x000fca0000000000 */
[----:B------:R-:W-:Y:S01]  /*59c0*/  @!P0 PRMT R4, RZ, 0x654, R4 ;  /* 0x00000654ff048816 */ /* 0x000fe20000000004 */
[----:B------:R-:W1:Y:S01]  /*59d0*/  MUFU.EX2 R77, R77 ;  /* 0x0000004d004d7308 */ /* 0x000e620000000800 */
[----:B--2---:R-:W-:-:S02]  /*59e0*/  FADD.FTZ R78, R70, R5 ;  /* 0x00000005464e7221 */ /* 0x004fc40000010000 */
[----:B------:R2:W-:Y:S05]  /*59f0*/  @!P0 SYNCS.ARRIVE.TRANS64.RED.A1T0 RZ, [R4+URZ], RZ ;  /* 0x000000ff04ff89a7 */ /* 0x0005ea000810043f */
        /* <DEDUP_REMOVED lines=21> */
.L_x_9512:
[----:B------:R-:W-:Y:S01]  /*5b50*/  UIADD3 UR6, UR7, 0x19c60, URZ ;  /* 0x00019c6007067890 */ /* 0x000fe2000fffe03f */
[----:B------:R-:W-:Y:S01]  /*5b60*/  ISETP.GT.AND P2, PT, R9, R8, PT ;  /* 0x000000080900720c */ /* 0x000fe20003f44270 */
        /* <DEDUP_REMOVED lines=88> */
.L_x_9503:
[----:B------:R-:W-:-:S13]  /*60f0*/  ISETP.GE.AND P2, PT, R9, RZ, PT ;  /* 0x000000ff0900720c */ /* 0x000fda0003f46270 */
[----:B------:R-:W-:Y:S05]  /*6100*/  @!P2 BRA `(.L_x_9514) ;  /* 0x0000001800dca947 */ /* 0x000fea0003800000 */
[----:B------:R-:W-:Y:S01]  /*6110*/  IMAD.MOV.U32 R7, RZ, RZ, R0 ;  /* 0x000000ffff077224 */ /* 0x000fe200078e0000 */
[----:B------:R-:W-:Y:S01]  /*6120*/  UMOV UR17, UR38 ;  /* 0x0000002600117c82 */ /* 0x000fe20008000000 */
[----:B------:R-:W-:Y:S02]  /*6130*/  IMAD.MOV.U32 R6, RZ, RZ, R3 ;  /* 0x000000ffff067224 */ /* 0x000fe400078e0003 */
[----:B------:R-:W-:-:S07]  /*6140*/  IMAD.MOV.U32 R8, RZ, RZ, R16 ;  /* 0x000000ffff087224 */ /* 0x000fce00078e0010 */
.L_x_9524:
[----:B------:R-:W-:-:S04]  /*6150*/  UIADD3 UR6, UR17, 0x1, URZ ;  /* 0x0000000111067890 */ /* 0x000fc8000fffe03f */
[----:B------:R-:W-:-:S04]  /*6160*/  UISETP.NE.AND UP0, UPT, UR6, 0x2, UPT ;  /* 0x000000020600788c */ /* 0x000fc8000bf05270 */
[----:B------:R-:W-:Y:S02]  /*6170*/  USEL UR7, URZ, 0x1, UP0 ;  /* 0x000000013f077887 */ /* 0x000fe40008000000 */
[----:B------:R-:W-:-:S04]  /*6180*/  USEL UR38, UR6, URZ, UP0 ;  /* 0x0000003f06267287 */ /* 0x000fc80008000000 */
[----:B------:R-:W-:Y:S01]  /*6190*/  LOP3.LUT R16, R8, UR7, RZ, 0x3c, !PT ;  /* 0x0000000708107c12 */ /* 0x000fe2000f8e3cff */
[----:B------:R-:W-:Y:S07]  /*61a0*/  @!P1 BRA `(.L_x_9515) ;  /* 0x0000000000049947 */ /* 0x000fee0003800000 */
[----:B------:R-:W-:Y:S01]  /*61b0*/  BPT.TRAP 0x1 ;  /* 0x000000040000795c */ /* 0x000fe20000300000 */
.L_x_9515:
[----:B------:R-:W-:Y:S01]  /*61c0*/  ULEA UR6, UR38, UR39, 0x3 ;  /* 0x0000002726067291 */ /* 0x000fe2000f8e183f */
[----:B------:R-:W-:-:S08]  /*61d0*/  SHF.L.U32 R0, R16, 0x1f, RZ ;  /* 0x0000001f10007819 */ /* 0x000fd000000006ff */
[----:B------:R1:W2:Y:S01]  /*61e0*/  SYNCS.PHASECHK.TRANS64.TRYWAIT P2, [UR6+0x19c30], R0 ;  /* 0x019c3000ff0075a7 */ /* 0x0002a20008040146 */
[----:B------:R-:W-:Y:S05]  /*61f0*/  @!P1 BRA `(.L_x_9516) ;  /* 0x0000000000049947 */ /* 0x000fea0003800000 */
[----:B------:R-:W-:Y:S01]  /*6200*/  BPT.TRAP 0x1 ;  /* 0x000000040000795c */ /* 0x000fe20000300000 */
.L_x_9516:
[----:B--2---:R-:W-:Y:S05]  /*6210*/  @P2 BRA `(.L_x_9517) ;  /* 0x0000000000082947 */ /* 0x004fea0003800000 */
[----:B------:R-:W2:Y:S02]  /*6220*/  SYNCS.PHASECHK.TRANS64.TRYWAIT P2, [UR6+0x19c30], R0 ;  /* 0x019c3000ff0075a7 */ /* 0x000ea40008040146 */
[----:B--2---:R-:W-:Y:S05]  /*6230*/  @!P2 BRA `(.L_x_9518) ;  /* 0x0000006c00c0a947 */ /* 0x004fea0003800000 */
.L_x_9517:
        /* <DEDUP_REMOVED lines=17> */
.L_x_9519:
[----:B------:R-:W-:Y:S01]  /*6350*/  ULEA UR7, UR17, UR39, 0x3 ;  /* 0x0000002711077291 */ /* 0x000fe2000f8e183f */
[----:B-12---:R-:W-:-:S08]  /*6360*/  SHF.L.U32 R0, R8, 0x1f, RZ ;  /* 0x0000001f08007819 */ /* 0x006fd000000006ff */
[----:B------:R1:W2:Y:S01]  /*6370*/  SYNCS.PHASECHK.TRANS64.TRYWAIT P2, [UR7+0x19c50], R0 ;  /* 0x019c5000ff0075a7 */ /* 0x0002a20008040147 */
[----:B------:R-:W-:Y:S05]  /*6380*/  @!P1 BRA `(.L_x_9520) ;  /* 0x0000000000049947 */ /* 0x000fea0003800000 */
[----:B------:R-:W-:Y:S01]  /*6390*/  BPT.TRAP 0x1 ;  /* 0x000000040000795c */ /* 0x000fe20000300000 */
.L_x_9520:
[----:B--2---:R-:W-:Y:S05]  /*63a0*/  @P2 BRA `(.L_x_9521) ;  /* 0x0000000000082947 */ /* 0x004fea0003800000 */
[----:B------:R-:W2:Y:S02]  /*63b0*/  SYNCS.PHASECHK.TRANS64.TRYWAIT P2, [UR7+0x19c50], R0 ;  /* 0x019c5000ff0075a7 */ /* 0x000ea40008040147 */
[----:B--2---:R-:W-:Y:S05]  /*63c0*/  @!P2 BRA `(.L_x_9522) ;  /* 0x0000006c0074a947 */ /* 0x004fea0003800000 */
.L_x_9521:
[----:B------:R-:W-:Y:S01]  /*63d0*/  UIADD3 UR6, UR39, 0x3000, URZ ;  /* 0x0000300027067890 */ /* 0x000fe2000fffe03f */
[----:B------:R-:W-:Y:S01]  /*63e0*/  WARPGROUP.ARRIVE ;  /* 0x00000000000079c5 */ /* 0x000fe20000000000 */
[----:B------:R-:W-:Y:S01]  /*63f0*/  UMOV UR11, 0x40000040 ;  /* 0x40000040000b7882 */ /* 0x000fe20000000000 */
[----:B-12---:R-:W-:Y:S01]  /*6400*/  FMNMX.FTZ R0, R24, R6, !PT ;  /* 0x0000000618007209 */ /* 0x006fe20007810000 */
        /* <DEDUP_REMOVED lines=78> */
[----:B------:R-:W-:Y:S01]  /*68f0*/  UIADD3 UR6, UR6, 0x6, URZ ;  /* 0x0000000606067890 */ /* 0x000fe2000fffe03f */
[----:B-1----:R-:W-:-:S02]  /*6900*/  FMNMX.FTZ R11, R10, R3, !PT ;  /* 0x000000030a0b7209 */ /* 0x002fc40007810000 */
[----:B--2---:R-:W-:-:S03]  /*6910*/  FMNMX.FTZ R13, R8, R13, !PT ;  /* 0x0000000d080d7209 */ /* 0x004fc60007810000 */
[----:B------:R-:W1:Y:S04]  /*6920*/  SHFL.BFLY PT, R0, R11, 0x1, 0x1f ;  /* 0x0c201f000b007f89 */ /* 0x000e6800000e0000 */
[----:B------:R-:W2:Y:S01]  /*6930*/  SHFL.BFLY PT, R12, R13, 0x1, 0x1f ;  /* 0x0c201f000d0c7f89 */ /* 0x000ea200000e0000 */
[----:B-1----:R-:W-:Y:S02]  /*6940*/  FMNMX.FTZ R3, R11, R0, !PT ;  /* 0x000000000b037209 */ /* 0x002fe40007810000 */
[----:B--2---:R-:W-:-:S03]  /*6950*/  FMNMX.FTZ R0, R13, R12, !PT ;  /* 0x0000000c0d007209 */ /* 0x004fc60007810000 */
[----:B------:R-:W-:Y:S01]  /*6960*/  FFMA.FTZ R11, R2, R3, -8 ;  /* 0xc1000000020b7423 */ /* 0x000fe20000010003 */
[----:B------:R-:W-:-:S03]  /*6970*/  FADD.FTZ R15, -R3, R6 ;  /* 0x00000006030f7221 */ /* 0x000fc60000010100 */
[C-C-:B------:R-:W-:Y:S01]  /*6980*/  FFMA.FTZ R8, R2.reuse, R25, -R11.reuse ;  /* 0x0000001902087223 */ /* 0x140fe2000001080b */
[----:B------:R-:W-:-:S01]  /*6990*/  FFMA.FTZ R25, R2, R37, -R11 ;  /* 0x0000002502197223 */ /* 0x000fc2000001080b */
[C-C-:B------:R-:W-:Y:S01]  /*69a0*/  FFMA.FTZ R37, R2.reuse, R49, -R11.reuse ;  /* 0x0000003102257223 */ /* 0x140fe2000001080b */
        /* <DEDUP_REMOVED lines=9> */
[C---:B------:R-:W-:Y:S01]  /*6a40*/  FFMA.FTZ R10, R2.reuse, R28, -R11 ;  /* 0x0000001c020a7223 */ /* 0x040fe2000001080b */
[----:B------:R-:W-:Y:S01]  /*6a50*/  MUFU.EX2 R6, R6 ;  /* 0x0000000600067308 */ /* 0x000fe20000000800 */
[----:B------:R-:W-:-:S01]  /*6a60*/  FFMA.FTZ R30, R2, R30, -R73 ;  /* 0x0000001e021e7223 */ /* 0x000fc20000010849 */
[C---:B------:R-:W-:Y:S01]  /*6a70*/  FFMA.FTZ R15, R2.reuse, R29, -R11 ;  /* 0x0000001d020f7223 */ /* 0x040fe2000001080b */
[----:B------:R-:W-:-:S01]  /*6a80*/  FFMA.FTZ R31, R2, R31, -R73 ;  /* 0x0000001f021f7223 */ /* 0x000fc20000010849 */
[C---:B------:R-:W-:Y:S01]  /*6a90*/  FFMA.FTZ R12, R2.reuse, R32, -R11 ;  /* 0x00000020020c7223 */ /* 0x040fe2000001080b */
[----:B------:R-:W-:-:S01]  /*6aa0*/  FFMA.FTZ R34, R2, R34, -R73 ;  /* 0x0000002202227223 */ /* 0x000fc20000010849 */
[C---:B------:R-:W-:Y:S01]  /*6ab0*/  FFMA.FTZ R21, R2.reuse, R33, -R11 ;  /* 0x0000002102157223 */ /* 0x040fe2000001080b */
[----:B------:R-:W-:-:S01]  /*6ac0*/  FFMA.FTZ R35, R2, R35, -R73 ;  /* 0x0000002302237223 */ /* 0x000fc20000010849 */
[----:B------:R-:W1:Y:S01]  /*6ad0*/  MUFU.EX2 R13, R13 ;  /* 0x0000000d000d7308 */ /* 0x000e620000000800 */
        /* <DEDUP_REMOVED lines=24> */
[----:B------:R-:W-:-:S01]  /*6c60*/  FFMA.FTZ R55, R2, R55, -R73 ;  /* 0x0000003702377223 */ /* 0x000fc20000010849 */
[C---:B------:R-:W-:Y:S01]  /*6c70*/  FFMA.FTZ R36, R2.reuse, R56, -R11 ;  /* 0x0000003802247223 */ /* 0x040fe2000001080b */
[----:B------:R-:W-:-:S01]  /*6c80*/  FFMA.FTZ R58, R2, R58, -R73 ;  /* 0x0000003a023a7223 */ /* 0x000fc20000010849 */
[C---:B------:R-:W-:Y:S01]  /*6c90*/  FFMA.FTZ R45, R2.reuse, R57, -R11 ;  /* 0x00000039022d7223 */ /* 0x040fe2000001080b */
[----:B------:R-:W-:-:S01]  /*6ca0*/  FFMA.FTZ R59, R2, R59, -R73 ;  /* 0x0000003b023b7223 */ /* 0x000fc20000010849 */
[C-C-:B------:R-:W-:Y:S01]  /*6cb0*/  FFMA.FTZ R52, R2.reuse, R72, -R11.reuse ;  /* 0x0000004802347223 */ /* 0x140fe2000001080b */
[----:B------:R-:W-:-:S01]  /*6cc0*/  FFMA.FTZ R40, R2, R60, -R11 ;  /* 0x0000003c02287223 */ /* 0x000fc2000001080b */
[----:B------:R-:W-:-:S02]  /*6cd0*/  WARPGROUP.DEPBAR.LE gsb0, 0x0 ;  /* 0x00008000000079c5 */ /* 0x000fc40000010000 */
[----:B------:R-:W-:Y:S01]  /*6ce0*/  WARPGROUP.ARRIVE ;  /* 0x00000000000079c5 */ /* 0x000fe20000000000 */
[----:B------:R-:W3:Y:S01]  /*6cf0*/  MUFU.EX2 R27, R27 ;  /* 0x0000001b001b7308 */ /* 0x000ee20000000800 */
[----:B--2---:R-:W-:-:S01]  /*6d00*/  FFMA.FTZ R4, R7, R4, R26 ;  /* 0x0000000407047223 */ /* 0x004fc2000001001a */
[C-C-:B------:R-:W-:Y:S01]  /*6d10*/  FFMA.FTZ R62, R2.reuse, R62, -R73.reuse ;  /* 0x0000003e023e7223 */ /* 0x140fe20000010849 */
[----:B------:R-:W-:-:S01]  /*6d20*/  FFMA.FTZ R63, R2, R63, -R73 ;  /* 0x0000003f023f7223 */ /* 0x000fc20000010849 */
[----:B------:R-:W-:Y:S01]  /*6d30*/  FFMA.FTZ R44, R2, R64, -R11 ;  /* 0x00000040022c7223 */ /* 0x000fe2000001080b */
[----:B------:R-:W-:Y:S01]  /*6d40*/  QGMMA.64x96x32.F32.E4M3.E4M3 R88, R140, gdesc[UR8], R88, gsb0 ;  /* 0x016000088c587df3 */ /* 0x000fe20008000858 */
[----:B-1----:R-:W-:-:S01]  /*6d50*/  FADD.FTZ R5, R8, R5 ;  /* 0x0000000508057221 */ /* 0x002fc20000010000 */
[----:B------:R-:W-:Y:S01]  /*6d60*/  UMOV UR10, UR6 ;  /* 0x00000006000a7c82 */ /* 0x000fe20008000000 */
[----:B------:R-:W1:Y:S01]  /*6d70*/  MUFU.EX2 R10, R10 ;  /* 0x0000000a000a7308 */ /* 0x000e620000000800 */
[----:B------:R-:W-:Y:S01]  /*6d80*/  UMOV UR11, 0x40000040 ;  /* 0x40000040000b7882 */ /* 0x000fe20000000000 */
        /* <DEDUP_REMOVED lines=11> */
[----:B------:R-:W-:-:S03]  /*6e40*/  FFMA.FTZ R11, R2, R85, -R11 ;  /* 0x00000055020b7223 */ /* 0x000fc6000001080b */
        /* <DEDUP_REMOVED lines=24> */
[----:B------:R-:W-:Y:S01]  /*6fd0*/  FFMA.FTZ R68, R2, R70, -R73 ;  /* 0x0000004602447223 */ /* 0x000fe20000010849 */
[----:B------:R-:W-:Y:S02]  /*6fe0*/  WARPGROUP.DEPBAR.LE gsb0, 0x0 ;  /* 0x00008000000079c5 */ /* 0x000fe40000010000 */
[----:B------:R-:W-:-:S03]  /*6ff0*/  WARPGROUP.ARRIVE ;  /* 0x00000000000079c5 */ /* 0x000fc60000000000 */
[----:B------:R-:W3:Y:S01]  /*7000*/  MUFU.EX2 R29, R29 ;  /* 0x0000001d001d7308 */ /* 0x000ee20000000800 */
[----:B-1----:R-:W-:-:S02]  /*7010*/  FADD.FTZ R4, R20, R5 ;  /* 0x0000000514047221 */ /* 0x002fc40000010000 */
[----:B------:R-:W-:Y:S05]  /*7020*/  QGMMA.64x96x32.F32.E4M3.E4M3 R88, R136, gdesc[UR8], R88, gsb0 ;  /* 0x0160000888587df3 */ /* 0x000fea0008000858 */
        /* <DEDUP_REMOVED lines=29> */
[----:B------:R-:W-:-:S06]  /*7200*/  WARPGROUP.DEPBAR.LE gsb0, 0x0 ;  /* 0x00008000000079c5 */ /* 0x000fcc0000010000 */
[----:B------:R-:W3:Y:S01]  /*7210*/  MUFU.EX2 R58, R58 ;  /* 0x0000003a003a7308 */ /* 0x000ee20000000800 */
[----:B-1----:R-:W-:-:S01]  /*7220*/  FADD.FTZ R77, R55, R72 ;  /* 0x00000048374d7221 */ /* 0x002fc20000010000 */
[----:B------:R-:W-:Y:S01]  /*7230*/  FFMA.FTZ R72, R2, R78, -R73 ;  /* 0x0000004e02487223 */ /* 0x000fe20000010849 */
[----:B------:R-:W-:-:S05]  /*7240*/  IMAD.U32 R78, RZ, RZ, UR38 ;  /* 0x00000026ff4e7e24 */ /* 0x000fca000f8e00ff */
        /* <DEDUP_REMOVED lines=33> */
[----:B------:R-:W-:-:S05]  /*7460*/  @!P0 LEA R4, R78, UR39, 0x3 ;  /* 0x000000274e048c11 */ /* 0x000fca000f8e18ff */
[----:B------:R-:W-:Y:S01]  /*7470*/  @!P0 VIADD R4, R4, 0x19c40 ;  /* 0x00019c4004048836 */ /* 0x000fe20000000000 */
[----:B------:R-:W1:Y:S01]  /*7480*/  MUFU.EX2 R70, R70 ;  /* 0x0000004600467308 */ /* 0x000e620000000800 */
[----:B--2---:R-:W-:-:S01]  /*7490*/  FADD.FTZ R81, R71, R76 ;  /* 0x0000004c47517221 */ /* 0x004fc20000010000 */
[C-C-:B------:R-:W-:Y:S01]  /*74a0*/  FFMA.FTZ R76, R2.reuse, R86, -R73.reuse ;  /* 0x00000056024c7223 */ /* 0x140fe20000010849 */
[----:B------:R-:W-:-:S01]  /*74b0*/  FFMA.FTZ R73, R2, R87, -R73 ;  /* 0x0000005702497223 */ /* 0x000fc20000010849 */
[----:B------:R-:W-:-:S04]  /*74c0*/  @!P0 PRMT R4, RZ, 0x654, R4 ;  /* 0x00000654ff048816 */ /* 0x000fc80000000004 */
[----:B------:R-:W2:Y:S01]  /*74d0*/  MUFU.EX2 R61, R61 ;  /* 0x0000003d003d7308 */ /* 0x000ea20000000800 */
[----:B---3--:R-:W-:-:S01]  /*74e0*/  FADD.FTZ R78, R52, R5 ;  /* 0x00000005344e7221 */ /* 0x008fc20000010000 */
[----:B------:R3:W-:Y:S06]  /*74f0*/  @!P0 SYNCS.ARRIVE.TRANS64.RED.A1T0 RZ, [R4+URZ], RZ ;  /* 0x000000ff04ff89a7 */ /* 0x0007ec000810043f */
        /* <DEDUP_REMOVED lines=30> */
.L_x_9523:
[----:B------:R-:W-:Y:S01]  /*76e0*/  UIADD3 UR6, UR7, 0x19c60, URZ ;  /* 0x00019c6007067890 */ /* 0x000fe2000fffe03f */
[----:B------:R-:W-:Y:S01]  /*76f0*/  ISETP.GT.AND P2, PT, R9, RZ, PT ;  /* 0x000000ff0900720c */ /* 0x000fe20003f44270 */
        /* <DEDUP_REMOVED lines=88> */
.L_x_9514:
[----:B------:R-:W-:Y:S06]  /*7c80*/  BAR.ARV 0x8, 0x1a0 ;  /* 0x0206800000007b1d */ /* 0x000fec0000002000 */
[----:B------:R-:W-:Y:S05]  /*7c90*/  @!P1 BRA `(.L_x_9525) ;  /* 0x0000000000049947 */ /* 0x000fea0003800000 */
[----:B------:R-:W-:Y:S01]  /*7ca0*/  BPT.TRAP 0x1 ;  /* 0x000000040000795c */ /* 0x000fe20000300000 */
.L_x_9525:
[----:B------:R-:W-:Y:S01]  /*7cb0*/  ULEA UR5, UR38, UR39, 0x3 ;  /* 0x0000002726057291 */ /* 0x000fe2000f8e183f */
[----:B------:R-:W-:-:S08]  /*7cc0*/  SHF.L.U32 R6, R16, 0x1f, RZ ;  /* 0x0000001f10067819 */ /* 0x000fd000000006ff */
[----:B------:R1:W2:Y:S01]  /*7cd0*/  SYNCS.PHASECHK.TRANS64.TRYWAIT P2, [UR5+0x19c50], R6 ;  /* 0x019c5006ff0075a7 */ /* 0x0002a20008040145 */
[----:B------:R-:W-:Y:S05]  /*7ce0*/  @!P1 BRA `(.L_x_9526) ;  /* 0x0000000000049947 */ /* 0x000fea0003800000 */
[----:B------:R-:W-:Y:S01]  /*7cf0*/  BPT.TRAP 0x1 ;  /* 0x000000040000795c */ /* 0x000fe20000300000 */
.L_x_9526:
[----:B------:R-:W3:Y:S02]  /*7d00*/  LDC.64 R12, c[0x0][0x9a0] ;  /* 0x00026800ff0c7b82 */ /* 0x000ee40000000a00 */
[----:B---3--:R-:W-:-:S04]  /*7d10*/  ISETP.NE.U32.AND P0, PT, R12, RZ, PT ;  /* 0x000000ff0c00720c */ /* 0x008fc80003f05070 */
[----:B------:R-:W-:-:S13]  /*7d20*/  ISETP.NE.AND.EX P0, PT, R13, RZ, PT, P0 ;  /* 0x000000ff0d00720c */ /* 0x000fda0003f05300 */
[----:B------:R-:W3:Y:S08]  /*7d30*/  @P0 LDC.64 R10, c[0x0][0x9c8] ;  /* 0x00027200ff0a0b82 */ /* 0x000ef00000000a00 */
[----:B------:R-:W4:Y:S01]  /*7d40*/  @P0 LDC.64 R14, c[0x0][0x9d0] ;  /* 0x00027400ff0e0b82 */ /* 0x000f220000000a00 */
[----:B--2---:R-:W-:Y:S05]  /*7d50*/  @P2 BRA `(.L_x_9527) ;  /* 0x0000000000082947 */ /* 0x004fea0003800000 */
[----:B------:R-:W2:Y:S02]  /*7d60*/  SYNCS.PHASECHK.TRANS64.TRYWAIT P2, [UR5+0x19c50], R6 ;  /* 0x019c5006ff0075a7 */ /* 0x000ea40008040145 */
[----:B--2---:R-:W-:Y:S05]  /*7d70*/  @!P2 BRA `(.L_x_9528) ;  /* 0x000000540020a947 */ /* 0x004fea0003800000 */
.L_x_9527:
[----:B------:R-:W-:Y:S01]  /*7d80*/  UIADD3 UR39, UR39, 0x3000, URZ ;  /* 0x0000300027277890 */ /* 0x000fe2000fffe03f */
[----:B------:R-:W-:Y:S01]  /*7d90*/  WARPGROUP.ARRIVE ;  /* 0x00000000000079c5 */ /* 0x000fe20000000000 */
[----:B------:R-:W-:Y:S01]  /*7da0*/  UMOV UR7, 0x40000040 ;  /* 0x4000004000077882 */ /* 0x000fe20000000000 */
[----:B--2---:R-:W-:Y:S01]  /*7db0*/  IMAD.U32 R7, RZ, RZ, UR44 ;  /* 0x0000002cff077e24 */ /* 0x004fe2000f8e00ff */
[----:B------:R-:W-:Y:S01]  /*7dc0*/  USHF.R.U32.HI UR39, URZ, 0x4, UR39 ;  /* 0x000000043f277899 */ /* 0x000fe20008011627 */
[----:B------:R-:W-:-:S03]  /*7dd0*/  @P0 SHF.R.S32.HI R9, RZ, 0x1f, R156 ;  /* 0x0000001fff090819 */ /* 0x000fc6000001149c */
[----:B------:R-:W-:Y:S01]  /*7de0*/  ULOP3.LUT UR39, UR39, 0x3fff, URZ, 0xc0, !UPT ;  /* 0x00003fff27277892 */ /* 0x000fe2000f8ec03f */
[----:B------:R-:W-:Y:S01]  /*7df0*/  @P0 SHF.R.S32.HI R7, RZ, 0x1f, R7 ;  /* 0x0000001fff070819 */ /* 0x000fe20000011407 */
[----:B----4-:R-:W-:Y:S02]  /*7e00*/  @P0 IMAD R9, R9, R14, RZ ;  /* 0x0000000e09090224 */ /* 0x010fe400078e02ff */
[----:B------:R-:W-:Y:S02]  /*7e10*/  ULOP3.LUT UR4, UR39, 0x10000, URZ, 0xfc, !UPT ;  /* 0x0001000027047892 */ /* 0x000fe4000f8efc3f */
[----:B-1-3--:R-:W-:Y:S02]  /*7e20*/  @P0 IMAD R6, R7, R10, RZ ;  /* 0x0000000a07060224 */ /* 0x00afe400078e02ff */
[----:B------:R-:W-:Y:S01]  /*7e30*/  UIMAD UR4, UR38, 0x300, UR4 ;  /* 0x00000300260478a4 */ /* 0x000fe2000f8e0204 */
[----:B------:R-:W-:Y:S02]  /*7e40*/  @P0 IMAD R9, R156, R15, R9 ;  /* 0x0000000f9c090224 */ /* 0x000fe400078e0209 */
[----:B------:R-:W-:-:S02]  /*7e50*/  @P0 IMAD R11, R11, UR44, R6 ;  /* 0x0000002c0b0b0c24 */ /* 0x000fc4000f8e0206 */
[----:B------:R-:W-:Y:S02]  /*7e60*/  @P0 IMAD.WIDE.U32 R6, R10, UR44, RZ ;  /* 0x0000002c0a060c25 */ /* 0x000fe4000f8e00ff */
[----:B------:R-:W-:Y:S02]  /*7e70*/  UMOV UR6, UR4 ;  /* 0x0000000400067c82 */ /* 0x000fe40008000000 */
[----:B------:R-:W-:Y:S01]  /*7e80*/  QGMMA.64x96x32.F32.E4M3.E4M3 R88, R148, gdesc[UR4], R88, gsb0 ;  /* 0x0160000494587df3 */ /* 0x000fe20008000858 */
[----:B------:R-:W-:Y:S02]  /*7e90*/  @P0 IMAD.IADD R7, R7, 0x1, R11 ;  /* 0x0000000107070824 */ /* 0x000fe400078e020b */
[----:B------:R-:W-:-:S04]  /*7ea0*/  @P0 IMAD.WIDE.U32 R6, R156, R14, R6 ;  /* 0x0000000e9c060225 */ /* 0x000fc800078e0006 */
[----:B------:R-:W-:Y:S01]  /*7eb0*/  @P0 IMAD.IADD R7, R7, 0x1, R9 ;  /* 0x0000000107070824 */ /* 0x000fe200078e0209 */
[----:B------:R-:W-:-:S04]  /*7ec0*/  @P0 LEA R8, P2, R6, R12, 0x2 ;  /* 0x0000000c06080211 */ /* 0x000fc800078410ff */
[----:B------:R-:W-:Y:S01]  /*7ed0*/  @P0 LEA.HI.X R9, R6, R13, R7, 0x2, P2 ;  /* 0x0000000d06090211 */ /* 0x000fe200010f1407 */
[----:B------:R-:W-:-:S06]  /*7ee0*/  IMAD.MOV.U32 R6, RZ, RZ, 0x3f800000 ;  /* 0x3f800000ff067424 */ /* 0x000fcc00078e00ff */
[----:B------:R1:W2:Y:S01]  /*7ef0*/  @P0 LDG.E R6, desc[UR46][R8.64] ;  /* 0x0000002e08060981 */ /* 0x0002a2000c1e1900 */
[----:B------:R-:W-:Y:S01]  /*7f00*/  UIADD3 UR6, UR4, 0x2, URZ ;  /* 0x0000000204067890 */ /* 0x000fe2000fffe03f */
[----:B------:R-:W-:Y:S01]  /*7f10*/  UMOV UR7, 0x40000040 ;  /* 0x4000004000077882 */ /* 0x000fe20000000000 */
[----:B------:R-:W-:Y:S02]  /*7f20*/  WARPGROUP.DEPBAR.LE gsb0, 0x0 ;  /* 0x00008000000079c5 */ /* 0x000fe40000010000 */
[----:B------:R-:W-:-:S06]  /*7f30*/  WARPGROUP.ARRIVE ;  /* 0x00000000000079c5 */ /* 0x000fcc0000000000 */
[----:B------:R-:W-:Y:S01]  /*7f40*/  QGMMA.64x96x32.F32.E4M3.E4M3 R88, R144, gdesc[UR4], R88, gsb0 ;  /* 0x0160000490587df3 */ /* 0x000fe20008000858 */
[----:B------:R-:W-:Y:S01]  /*7f50*/  UIADD3 UR6, UR4, 0x4, URZ ;  /* 0x0000000404067890 */ /* 0x000fe2000fffe03f */
[----:B------:R-:W-:Y:S01]  /*7f60*/  UMOV UR7, 0x40000040 ;  /* 0x4000004000077882 */ /* 0x000fe20000000000 */
[----:B------:R-:W3:Y:S01]  /*7f70*/  SHFL.BFLY PT, R10, R5, 0x2, 0x1f ;  /* 0x0c401f00050a7f89 */ /* 0x000ee200000e0000 */
[----:B------:R-:W-:-:S03]  /*7f80*/  UIADD3 UR4, UR4, 0x6, URZ ;  /* 0x0000000604047890 */ /* 0x000fc6000fffe03f */
[----:B------:R-:W4:Y:S01]  /*7f90*/  SHFL.BFLY PT, R11, R4, 0x2, 0x1f ;  /* 0x0c401f00040b7f89 */ /* 0x000f2200000e0000 */
[----:B------:R-:W-:Y:S02]  /*7fa0*/  WARPGROUP.DEPBAR.LE gsb0, 0x0 ;  /* 0x00008000000079c5 */ /* 0x000fe40000010000 */
[----:B------:R-:W-:-:S06]  /*7fb0*/  WARPGROUP.ARRIVE ;  /* 0x00000000000079c5 */ /* 0x000fcc0000000000 */
[----:B------:R-:W-:Y:S01]  /*7fc0*/  QGMMA.64x96x32.F32.E4M3.E4M3 R88, R140, gdesc[UR4], R88, gsb0 ;  /* 0x016000048c587df3 */ /* 0x000fe20008000858 */
        /* <DEDUP_REMOVED lines=36> */
.L_x_9529:
        /* <DEDUP_REMOVED lines=58> */
.L_x_9496:
        /* <DEDUP_REMOVED lines=16> */
[C---:B------:R-:W-:Y:S02]  /*86b0*/  IADD3 R13, P6, R18.reuse, 0x20, RZ ;  /* 0x00000020120d7810 */ /* 0x040fe40007fde0ff */
[----:B------:R-:W-:Y:S02]  /*86c0*/  F2FP.BF16.F32.PACK_AB R11, R11, R12 ;  /* 0x0000000c0b0b723e */ /* 0x000fe400000010ff */
[----:B------:R-:W-:Y:S01]  /*86d0*/  F2FP.BF16.F32.PACK_AB R9, R9, R10 ;  /* 0x0000000a0909723e */ /* 0x000fe200000010ff */
[----:B------:R1:W2:Y:S01]  /*86e0*/  LDG.E.CONSTANT R0, desc[UR46][R2.64] ;  /* 0x0000002e02007981 */ /* 0x0002a2000c1e9900 */
[----:B------:R-:W-:Y:S01]  /*86f0*/  LOP3.LUT R12, R13, 0x180, RZ, 0xc0, !PT ;  /* 0x000001800d0c7812 */ /* 0x000fe200078ec0ff */
[----:B------:R-:W-:Y:S01]  /*8700*/  VIADD R71, R23, UR42 ;  /* 0x0000002a17477c36 */ /* 0x000fe20008000000 */
[----:B------:R-:W-:Y:S01]  /*8710*/  F2FP.BF16.F32.PACK_AB R8, R7, R8 ;  /* 0x000000080708723e */ /* 0x000fe200000010ff */
[----:B------:R-:W-:Y:S01]  /*8720*/  USHF.R.S32.HI UR5, URZ, 0x1f, UR43 ;  /* 0x0000001f3f057899 */ /* 0x000fe2000801142b */
[----:B------:R-:W-:Y:S01]  /*8730*/  F2FP.BF16.F32.PACK_AB R6, R135, R6 ;  /* 0x000000068706723e */ /* 0x000fe200000010ff */
[----:B------:R-:W-:Y:S01]  /*8740*/  ULDC.64 UR6, c[0x0][0xb70] ;  /* 0x0002dc0000067ab9 */ /* 0x000fe20000000a00 */
[----:B------:R-:W-:Y:S01]  /*8750*/  IADD3 R7, P5, R18, 0x6000, RZ ;  /* 0x0000600012077810 */ /* 0x000fe20007fbe0ff */
[----:B------:R-:W-:Y:S01]  /*8760*/  UIMAD UR5, UR5, UR6, URZ ;  /* 0x00000006050572a4 */ /* 0x000fe2000f8e023f */
[----:B------:R-:W-:Y:S01]  /*8770*/  SHF.R.U64 R12, R12, 0x3, RZ ;  /* 0x000000030c0c7819 */ /* 0x000fe200000012ff */
[----:B------:R-:W-:Y:S01]  /*8780*/  UIMAD.WIDE.U32 UR8, UR43, UR6, URZ ;  /* 0x000000062b0872a5 */ /* 0x000fe2000f8e003f */
[C---:B-1----:R-:W-:Y:S01]  /*8790*/  LOP3.LUT P0, R2, R60.reuse, 0x3, RZ, 0xc0, !PT ;  /* 0x000000033c027812 */ /* 0x042fe2000780c0ff */
[----:B------:R-:W-:Y:S01]  /*87a0*/  VIADD R60, R60, 0xffffff80 ;  /* 0xffffff803c3c7836 */ /* 0x000fe20000000000 */
[----:B------:R-:W-:Y:S01]  /*87b0*/  F2FP.BF16.F32.PACK_AB R52, R51, R52 ;  /* 0x000000343334723e */ /* 0x000fe200000010ff */
[----:B------:R-:W-:Y:S01]  /*87c0*/  UIMAD UR5, UR43, UR7, UR5 ;  /* 0x000000072b0572a4 */ /* 0x000fe2000f8e0205 */
[----:B------:R-:W-:Y:S01]  /*87d0*/  ISETP.EQ.OR P0, PT, R2, 0x3, !P0 ;  /* 0x000000030200780c */ /* 0x000fe20004702670 */
[----:B------:R-:W-:Y:S01]  /*87e0*/  VIADD R2, R71, 0x8 ;  /* 0x0000000847027836 */ /* 0x000fe20000000000 */
[----:B------:R-:W-:Y:S01]  /*87f0*/  SHF.R.S32.HI R3, RZ, 0x1f, R60 ;  /* 0x0000001fff037819 */ /* 0x000fe2000001143c */
[----:B------:R-:W-:Y:S01]  /*8800*/  UIADD3 UR5, UR9, UR5, URZ ;  /* 0x0000000509057290 */ /* 0x000fe2000fffe03f */
[----:B------:R-:W-:Y:S01]  /*8810*/  F2FP.BF16.F32.PACK_AB R46, R45, R46 ;  /* 0x0000002e2d2e723e */ /* 0x000fe200000010ff */
[----:B------:R-:W-:Y:S01]  /*8820*/  ULDC.64 UR6, c[0x0][0xb40] ;  /* 0x0002d00000067ab9 */ /* 0x000fe20000000a00 */
[----:B------:R-:W-:-:S02]  /*8830*/  LEA.HI R3, R3, R60, RZ, 0x7 ;  /* 0x0000003c03037211 */ /* 0x000fc400078f38ff */
[----:B------:R-:W-:Y:S02]  /*8840*/  SEL R67, R9, R6, P0 ;  /* 0x0000000609437207 */ /* 0x000fe40000000000 */
[----:B------:R-:W-:Y:S02]  /*8850*/  SEL R69, R6, R9, P0 ;  /* 0x0000000906457207 */ /* 0x000fe40000000000 */
[----:B------:R-:W-:Y:S02]  /*8860*/  SEL R45, R11, R8, P0 ;  /* 0x000000080b2d7207 */ /* 0x000fe40000000000 */
[----:B------:R-:W-:Y:S02]  /*8870*/  SEL R51, R8, R11, P0 ;  /* 0x0000000b08337207 */ /* 0x000fe40000000000 */
[----:B------:R-:W-:Y:S02]  /*8880*/  LOP3.LUT R6, R7, 0x180, RZ, 0xc0, !PT ;  /* 0x0000018007067812 */ /* 0x000fe400078ec0ff */
[----:B------:R-:W-:-:S02]  /*8890*/  IADD3 R11, P3, R18, 0x3000, RZ ;  /* 0x00003000120b7810 */ /* 0x000fc40007f7e0ff */
[----:B------:R-:W-:Y:S02]  /*88a0*/  F2FP.BF16.F32.PACK_AB R55, R55, R56 ;  /* 0x000000383737723e */ /* 0x000fe400000010ff */
[----:B------:R-:W-:Y:S01]  /*88b0*/  LOP3.LUT R12, R12, R13, RZ, 0x3c, !PT ;  /* 0x0000000d0c0c7212 */ /* 0x000fe200078e3cff */
[----:B------:R-:W-:Y:S01]  /*88c0*/  IMAD.X R13, RZ, RZ, R19, P6 ;  /* 0x000000ffff0d7224 */ /* 0x000fe200030e0613 */
[----:B------:R-:W-:Y:S01]  /*88d0*/  LOP3.LUT R3, R3, 0xffffff80, RZ, 0xc0, !PT ;  /* 0xffffff8003037812 */ /* 0x000fe200078ec0ff */
[----:B------:R-:W1:Y:S01]  /*88e0*/  S2R R56, SR_TID.X ;  /* 0x0000000000387919 */ /* 0x000e620000002100 */
[----:B------:R-:W-:Y:S02]  /*88f0*/  SHF.R.U64 R6, R6, 0x3, RZ ;  /* 0x0000000306067819 */ /* 0x000fe400000012ff */
[----:B------:R-:W-:Y:S01]  /*8900*/  F2FP.BF16.F32.PACK_AB R54, R53, R54 ;  /* 0x000000363536723e */ /* 0x000fe200000010ff */
[----:B------:R-:W-:Y:S01]  /*8910*/  IMAD.IADD R3, R60, 0x1, -R3 ;  /* 0x000000013c037824 */ /* 0x000fe200078e0a03 */
[----:B------:R-:W-:-:S02]  /*8920*/  F2FP.BF16.F32.PACK_AB R20, R15, R20 ;  /* 0x000000140f14723e */ /* 0x000fc400000010ff */
[----:B------:R-:W-:Y:S02]  /*8930*/  LOP3.LUT R10, R11, 0x180, RZ, 0xc0, !PT ;  /* 0x000001800b0a7812 */ /* 0x000fe400078ec0ff */
[----:B------:R-:W-:Y:S02]  /*8940*/  SEL R53, R55, R52, P0 ;  /* 0x0000003437357207 */ /* 0x000fe40000000000 */
[C---:B------:R-:W-:Y:S02]  /*8950*/  IADD3 R9, P4, R18.reuse, 0x3020, RZ ;  /* 0x0000302012097810 */ /* 0x040fe40007f9e0ff */
[----:B------:R-:W-:Y:S02]  /*8960*/  LOP3.LUT R15, R18, 0x180, RZ, 0xc0, !PT ;  /* 0x00000180120f7812 */ /* 0x000fe400078ec0ff */
[----:B------:R-:W-:Y:S02]  /*8970*/  SEL R55, R52, R55, P0 ;  /* 0x0000003734377207 */ /* 0x000fe40000000000 */
[----:B------:R-:W-:-:S02]  /*8980*/  F2FP.BF16.F32.PACK_AB R49, R49, R50 ;  /* 0x000000323131723e */ /* 0x000fc400000010ff */
[----:B------:R-:W-:Y:S02]  /*8990*/  F2FP.BF16.F32.PACK_AB R21, R21, R24 ;  /* 0x000000181515723e */ /* 0x000fe400000010ff */
[----:B------:R-:W-:Y:S01]  /*89a0*/  LOP3.LUT R6, R6, R7, RZ, 0x3c, !PT ;  /* 0x0000000706067212 */ /* 0x000fe200078e3cff */
[----:B------:R-:W-:Y:S01]  /*89b0*/  IMAD.X R7, RZ, RZ, R19, P5 ;  /* 0x000000ffff077224 */ /* 0x000fe200028e0613 */
[----:B------:R-:W-:Y:S02]  /*89c0*/  MOV R52, R12 ;  /* 0x0000000c00347202 */ /* 0x000fe40000000f00 */
[----:B------:R-:W-:Y:S01]  /*89d0*/  SHF.R.U64 R10, R10, 0x3, RZ ;  /* 0x000000030a0a7819 */ /* 0x000fe200000012ff */
[----:B------:R-:W3:Y:S01]  /*89e0*/  LDC.64 R12, c[0x0][0xb78] ;  /* 0x0002de00ff0c7b82 */ /* 0x000ee20000000a00 */
[----:B------:R-:W-:Y:S02]  /*89f0*/  F2FP.BF16.F32.PACK_AB R57, R57, R58 ;  /* 0x0000003a3939723e */ /* 0x000fe400000010ff */
[----:B------:R-:W-:-:S02]  /*8a00*/  LOP3.LUT R8, R9, 0x180, RZ, 0xc0, !PT ;  /* 0x0000018009087812 */ /* 0x000fc400078ec0ff */
[----:B------:R-:W-:Y:S01]  /*8a10*/  SHF.R.U64 R15, R15, 0x3, RZ ;  /* 0x000000030f0f7819 */ /* 0x000fe200000012ff */
[----:B-1----:R-:W-:Y:S01]  /*8a20*/  VIADD R60, R56, 0xffffff80 ;  /* 0xffffff80383c7836 */ /* 0x002fe20000000000 */
[----:B------:R-:W-:Y:S02]  /*8a30*/  F2FP.BF16.F32.PACK_AB R30, R29, R30 ;  /* 0x0000001e1d1e723e */ /* 0x000fe400000010ff */
        /* <DEDUP_REMOVED lines=11> */
[----:B------:R-:W-:Y:S02]  /*8af0*/  LOP3.LUT P1, RZ, R3, 0x3, RZ, 0xc0, !PT ;  /* 0x0000000303ff7812 */ /* 0x000fe4000782c0ff */
[----:B------:R-:W-:Y:S01]  /*8b00*/  LOP3.LUT R10, R10, R11, RZ, 0x3c, !PT ;  /* 0x0000000b0a0a7212 */ /* 0x000fe200078e3cff */
[----:B------:R-:W-:Y:S01]  /*8b10*/  IMAD.X R11, RZ, RZ, R19, P3 ;  /* 0x000000ffff0b7224 */ /* 0x000fe200018e0613 */
[----:B------:R-:W-:Y:S02]  /*8b20*/  F2FP.BF16.F32.PACK_AB R33, R33, R34 ;  /* 0x000000222121723e */ /* 0x000fe400000010ff */
[----:B------:R-:W-:Y:S02]  /*8b30*/  F2FP.BF16.F32.PACK_AB R31, R31, R32 ;  /* 0x000000201f1f723e */ /* 0x000fe400000010ff */
[----:B------:R-:W-:-:S02]  /*8b40*/  F2FP.BF16.F32.PACK_AB R25, R25, R26 ;  /* 0x0000001a1919723e */ /* 0x000fc400000010ff */
[----:B------:R-:W-:Y:S02]  /*8b50*/  SEL R27, R57, R54, P0 ;  /* 0x00000036391b7207 */ /* 0x000fe40000000000 */
[----:B------:R-:W-:Y:S02]  /*8b60*/  IADD3 R3, P6, R18, 0x6020, RZ ;  /* 0x0000602012037810 */ /* 0x000fe40007fde0ff */
[----:B------:R-:W-:Y:S02]  /*8b70*/  SHF.R.U64 R8, R8, 0x3, RZ ;  /* 0x0000000308087819 */ /* 0x000fe400000012ff */
[----:B------:R-:W-:Y:S01]  /*8b80*/  LOP3.LUT R14, R15, R18, RZ, 0x3c, !PT ;  /* 0x000000120f0e7212 */ /* 0x000fe200078e3cff */
[----:B------:R-:W-:Y:S01]  /*8b90*/  IMAD.MOV.U32 R15, RZ, RZ, R19 ;  /* 0x000000ffff0f7224 */ /* 0x000fe200078e0013 */
[----:B------:R-:W-:Y:S02]  /*8ba0*/  MOV R46, R6 ;  /* 0x00000006002e7202 */ /* 0x000fe40000000f00 */
[----:B------:R-:W-:-:S02]  /*8bb0*/  SEL R57, R54, R57, P0 ;  /* 0x0000003936397207 */ /* 0x000fc40000000000 */
[----:B------:R-:W-:Y:S02]  /*8bc0*/  SEL R35, R41, R38, P0 ;  /* 0x0000002629237207 */ /* 0x000fe40000000000 */
[----:B------:R-:W-:Y:S02]  /*8bd0*/  SEL R59, R47, R44, P0 ;  /* 0x0000002c2f3b7207 */ /* 0x000fe40000000000 */
[----:B------:R-:W-:Y:S02]  /*8be0*/  SEL R41, R38, R41, P0 ;  /* 0x0000002926297207 */ /* 0x000fe40000000000 */
[----:B------:R-:W-:Y:S02]  /*8bf0*/  SEL R47, R44, R47, P0 ;  /* 0x0000002f2c2f7207 */ /* 0x000fe40000000000 */
[----:B------:R-:W-:Y:S02]  /*8c00*/  SEL R61, R39, R36, P0 ;  /* 0x00000024273d7207 */ /* 0x000fe40000000000 */
[----:B------:R-:W-:-:S02]  /*8c10*/  ISETP.GE.OR P2, PT, R2, UR10, P1 ;  /* 0x0000000a02007c0c */ /* 0x000fc40008f46670 */
[----:B------:R-:W-:Y:S02]  /*8c20*/  SEL R37, R33, R30, P0 ;  /* 0x0000001e21257207 */ /* 0x000fe40000000000 */
[----:B------:R-:W-:Y:S02]  /*8c30*/  SEL R43, R25, R20, P0 ;  /* 0x00000014192b7207 */ /* 0x000fe40000000000 */
[----:B------:R-:W-:Y:S02]  /*8c40*/  SEL R39, R36, R39, P0 ;  /* 0x0000002724277207 */ /* 0x000fe40000000000 */
[----:B------:R-:W-:Y:S02]  /*8c50*/  SEL R63, R31, R28, P0 ;  /* 0x0000001c1f3f7207 */ /* 0x000fe40000000000 */
[----:B------:R-:W-:Y:S02]  /*8c60*/  LOP3.LUT R2, R3, 0x180, RZ, 0xc0, !PT ;  /* 0x0000018003027812 */ /* 0x000fe400078ec0ff */
[----:B------:R-:W-:Y:S01]  /*8c70*/  LOP3.LUT R8, R8, R9, RZ, 0x3c, !PT ;  /* 0x0000000908087212 */ /* 0x000fe200078e3cff */
[----:B------:R-:W-:Y:S01]  /*8c80*/  IMAD.X R9, RZ, RZ, R19, P4 ;  /* 0x000000ffff097224 */ /* 0x000fe200020e0613 */
[----:B------:R-:W-:-:S02]  /*8c90*/  SEL R33, R30, R33, P0 ;  /* 0x000000211e217207 */ /* 0x000fc40000000000 */
[----:B------:R-:W-:Y:S02]  /*8ca0*/  SEL R25, R20, R25, P0 ;  /* 0x0000001914197207 */ /* 0x000fe40000000000 */
[----:B------:R-:W-:Y:S02]  /*8cb0*/  SEL R31, R28, R31, P0 ;  /* 0x0000001f1c1f7207 */ /* 0x000fe40000000000 */
[----:B------:R-:W-:Y:S02]  /*8cc0*/  MOV R50, R10 ;  /* 0x0000000a00327202 */ /* 0x000fe40000000f00 */
[----:B------:R-:W-:Y:S02]  /*8cd0*/  MOV R54, R14 ;  /* 0x0000000e00367202 */ /* 0x000fe40000000f00 */
[----:B------:R-:W-:Y:S02]  /*8ce0*/  SHF.R.U64 R2, R2, 0x3, RZ ;  /* 0x0000000302027819 */ /* 0x000fe400000012ff */
[----:B------:R-:W-:Y:S01]  /*8cf0*/  MOV R48, R8 ;  /* 0x0000000800307202 */ /* 0x000fe20000000f00 */
[----:B------:R-:W-:Y:S01]  /*8d00*/  IMAD.U32 R9, RZ, RZ, UR9 ;  /* 0x00000009ff097e24 */ /* 0x000fe2000f8e00ff */
[----:B------:R-:W-:Y:S01]  /*8d10*/  LOP3.LUT R2, R2, R3, RZ, 0x3c, !PT ;  /* 0x0000000302027212 */ /* 0x000fe200078e3cff */
[----:B------:R-:W-:Y:S01]  /*8d20*/  IMAD.U32 R9, RZ, RZ, UR5 ;  /* 0x00000005ff097e24 */ /* 0x000fe2000f8e00ff */
[----:B------:R-:W-:Y:S01]  /*8d30*/  USHF.R.S32.HI UR5, URZ, 0x1f, UR44 ;  /* 0x0000001f3f057899 */ /* 0x000fe2000801142c */
[----:B------:R-:W-:Y:S01]  /*8d40*/  IMAD.X R3, RZ, RZ, R19, P6 ;  /* 0x000000ffff037224 */ /* 0x000fe200030e0613 */
[----:B------:R-:W-:Y:S01]  /*8d50*/  SHF.R.S32.HI R56, RZ, 0x1f, R60 ;  /* 0x0000001fff387819 */ /* 0x000fe2000001143c */
[----:B------:R-:W-:Y:S01]  /*8d60*/  IMAD.U32 R8, RZ, RZ, UR8 ;  /* 0x00000008ff087e24 */ /* 0x000fe2000f8e00ff */
[----:B------:R-:W-:-:S02]  /*8d70*/  ISETP.GE.OR P1, PT, R71, UR10, P1 ;  /* 0x0000000a47007c0c */ /* 0x000fc40008f26670 */
[----:B------:R-:W-:Y:S01]  /*8d80*/  MOV R7, R2 ;  /* 0x0000000200077202 */ /* 0x000fe20000000f00 */
[----:B---3--:R-:W-:Y:S01]  /*8d90*/  IMAD R2, R12, UR5, RZ ;  /* 0x000000050c027c24 */ /* 0x008fe2000f8e02ff */
[----:B------:R-:W-:-:S03]  /*8da0*/  LEA.HI R56, R56, R60, RZ, 0x5 ;  /* 0x0000003c38387211 */ /* 0x000fc600078f28ff */
[----:B------:R-:W-:Y:S01]  /*8db0*/  IMAD R38, R13, UR44, R2 ;  /* 0x0000002c0d267c24 */ /* 0x000fe2000f8e0202 */
[----:B------:R-:W-:Y:S01]  /*8dc0*/  SHF.R.S32.HI R56, RZ, 0x5, R56 ;  /* 0x00000005ff387819 */ /* 0x000fe20000011438 */
[----:B------:R-:W-:Y:S01]  /*8dd0*/  IMAD.WIDE.U32 R2, R12, UR44, R8 ;  /* 0x0000002c0c027c25 */ /* 0x000fe2000f8e0008 */
        /* <DEDUP_REMOVED lines=19> */
[----:B------:R-:W-:Y:S04]  /*8f10*/  SHFL.IDX PT, R37, R37, R0, 0x1c1f ;  /* 0x001c1f0025257589 */ /* 0x000fe800000e0000 */
[----:B------:R-:W-:Y:S01]  /*8f20*/  SHFL.IDX PT, R43, R43, R0, 0x1c1f ;  /* 0x001c1f002b2b7589 */ /* 0x000fe200000e0000 */
[----:B----4-:R-:W-:Y:S02]  /*8f30*/  SEL R24, R35, R26, P0 ;  /* 0x0000001a23187207 */ /* 0x010fe40000000000 */
[----:B------:R-:W-:Y:S01]  /*8f40*/  SEL R26, R26, R35, P0 ;  /* 0x000000231a1a7207 */ /* 0x000fe20000000000 */
[----:B------:R-:W-:Y:S04]  /*8f50*/  SHFL.IDX PT, R63, R63, R0, 0x1c1f ;  /* 0x001c1f003f3f7589 */ /* 0x000fe800000e0000 */
[----:B------:R-:W3:Y:S01]  /*8f60*/  SHFL.IDX PT, R20, R33, R6, 0x1c1f ;  /* 0x001c1f0621147589 */ /* 0x000ee200000e0000 */
[----:B-1----:R-:W-:-:S02]  /*8f70*/  SEL R13, R59, R30, P0 ;  /* 0x0000001e3b0d7207 */ /* 0x002fc40000000000 */
[----:B------:R-:W-:Y:S01]  /*8f80*/  SEL R15, R30, R59, P0 ;  /* 0x0000003b1e0f7207 */ /* 0x000fe20000000000 */
[----:B------:R1:W4:Y:S04]  /*8f90*/  SHFL.IDX PT, R32, R25, R6, 0x1c1f ;  /* 0x001c1f0619207589 */ /* 0x00032800000e0000 */
[----:B------:R-:W5:Y:S01]  /*8fa0*/  SHFL.IDX PT, R40, R31, R6, 0x1c1f ;  /* 0x001c1f061f287589 */ /* 0x000f6200000e0000 */
[----:B--2---:R-:W-:-:S03]  /*8fb0*/  SEL R27, R36, R61, P0 ;  /* 0x0000003d241b7207 */ /* 0x004fc60000000000 */
[----:B------:R-:W-:Y:S01]  /*8fc0*/  SHFL.IDX PT, R45, R45, R0, 0x1c1f ;  /* 0x001c1f002d2d7589 */ /* 0x000fe200000e0000 */
[----:B-1----:R-:W-:-:S03]  /*8fd0*/  SEL R25, R61, R36, P0 ;  /* 0x000000243d197207 */ /* 0x002fc60000000000 */
[----:B------:R-:W-:Y:S04]  /*8fe0*/  SHFL.IDX PT, R65, R65, R0, 0x1c1f ;  /* 0x001c1f0041417589 */ /* 0x000fe800000e0000 */
[----:B------:R-:W1:Y:S04]  /*8ff0*/  SHFL.IDX PT, R34, R51, R6, 0x1c1f ;  /* 0x001c1f0633227589 */ /* 0x000e6800000e0000 */
[----:B------:R2:W1:Y:S01]  /*9000*/  SHFL.IDX PT, R42, R21, R6, 0x1c1f ;  /* 0x001c1f06152a7589 */ /* 0x00046200000e0000 */
[----:B---3--:R-:W-:Y:S02]  /*9010*/  SEL R28, R37, R20, P0 ;  /* 0x00000014251c7207 */ /* 0x008fe40000000000 */
[----:B------:R-:W-:Y:S01]  /*9020*/  SEL R30, R20, R37, P0 ;  /* 0x00000025141e7207 */ /* 0x000fe20000000000 */
[----:B------:R3:W-:Y:S01]  /*9030*/  SHFL.IDX PT, R67, R67, R0, 0x1c1f ;  /* 0x001c1f0043437589 */ /* 0x0007e200000e0000 */
[----:B----4-:R-:W-:-:S03]  /*9040*/  SEL R36, R43, R32, P0 ;  /* 0x000000202b247207 */ /* 0x010fc60000000000 */
[----:B------:R-:W4:Y:S01]  /*9050*/  SHFL.IDX PT, R44, R69, R6, 0x1c1f ;  /* 0x001c1f06452c7589 */ /* 0x000f2200000e0000 */
[----:B-----5:R-:W-:Y:S02]  /*9060*/  SEL R29, R63, R40, P0 ;  /* 0x000000283f1d7207 */ /* 0x020fe40000000000 */
[----:B--2---:R-:W-:Y:S01]  /*9070*/  SHF.R.S32.HI R21, RZ, 0x1f, R71 ;  /* 0x0000001fff157819 */ /* 0x004fe20000011447 */
[----:B------:R-:W-:Y:S01]  /*9080*/  BAR.SYNC.DEFER_BLOCKING 0x1, 0x180 ;  /* 0x0046000000007b1d */ /* 0x000fe20000010000 */
[----:B------:R-:W-:Y:S02]  /*9090*/  SEL R31, R40, R63, P0 ;  /* 0x0000003f281f7207 */ /* 0x000fe40000000000 */
[----:B---3--:R-:W-:-:S04]  /*90a0*/  IADD3 R0, P3, R71, R2, RZ ;  /* 0x0000000247007210 */ /* 0x008fc80007f7e0ff */
[----:B------:R-:W-:Y:S02]  /*90b0*/  IADD3.X R21, R21, R3, R38, P3, !PT ;  /* 0x0000000315157210 */ /* 0x000fe40001ffe426 */
[----:B------:R-:W-:Y:S02]  /*90c0*/  SEL R38, R32, R43, P0 ;  /* 0x0000002b20267207 */ /* 0x000fe40000000000 */
[----:B-1----:R-:W-:Y:S02]  /*90d0*/  SEL R32, R45, R34, P0 ;  /* 0x000000222d207207 */ /* 0x002fe40000000000 */
[----:B------:R-:W-:Y:S02]  /*90e0*/  SEL R37, R65, R42, P0 ;  /* 0x0000002a41257207 */ /* 0x000fe40000000000 */
[----:B------:R-:W-:Y:S02]  /*90f0*/  SEL R39, R42, R65, P0 ;  /* 0x000000412a277207 */ /* 0x000fe40000000000 */
[----:B------:R-:W-:-:S02]  /*9100*/  SEL R34, R34, R45, P0 ;  /* 0x0000002d22227207 */ /* 0x000fc40000000000 */
[----:B------:R-:W-:Y:S02]  /*9110*/  LEA R2, P3, R0, UR6, 0x2 ;  /* 0x0000000600027c11 */ /* 0x000fe4000f8610ff */
[----:B----4-:R-:W-:Y:S02]  /*9120*/  SEL R33, R67, R44, P0 ;  /* 0x0000002c43217207 */ /* 0x010fe40000000000 */
        /* <DEDUP_REMOVED lines=45> */
.L_x_9533:
[----:B------:R-:W-:Y:S05]  /*9400*/  BSYNC B0 ;  /* 0x0000000000007941 */ /* 0x000fea0003800000 */
.L_x_9532:
[----:B------:R-:W-:Y:S05]  /*9410*/  BRA `(.L_x_9531) ;  /* 0x0000000400847947 */ /* 0x000fea0003800000 */
.L_x_9530:
        /* <DEDUP_REMOVED lines=35> */
.L_x_9535:
[----:B------:R-:W-:Y:S05]  /*9650*/  BSYNC B0 ;  /* 0x0000000000007941 */ /* 0x000fea0003800000 */
.L_x_9534:
        /* <DEDUP_REMOVED lines=36> */
.L_x_9537:
[----:B------:R-:W-:Y:S05]  /*98a0*/  BSYNC B0 ;  /* 0x0000000000007941 */ /* 0x000fea0003800000 */
.L_x_9536:
        /* <DEDUP_REMOVED lines=23> */
.L_x_9538:
[----:B------:R-:W-:Y:S05]  /*9a20*/  BSYNC B0 ;  /* 0x0000000000007941 */ /* 0x000fea0003800000 */
.L_x_9531:
[----:B------:R-:W4:Y:S02]  /*9a30*/  LDC R0, c[0x0][0xda8] ;  /* 0x00036a00ff007b82 */ /* 0x000f240000000800 */
[----:B----4-:R-:W-:-:S13]  /*9a40*/  ISETP.LE.AND P0, PT, R0, UR4, PT ;  /* 0x0000000400007c0c */ /* 0x010fda000bf03270 */
[----:B------:R-:W-:Y:S05]  /*9a50*/  @!P0 BRA `(.L_x_9539) ;  /* 0xffffff7000d08947 */ /* 0x000fea000383ffff */
[----:B------:R-:W-:Y:S05]  /*9a60*/  EXIT ;  /* 0x000000000000794d */ /* 0x000fea0003800000 */
.L_x_9492:
[----:B------:R-:W-:-:S08]  /*9a70*/  NOP ;  /* 0x0000000000007918 */ /* 0x000fd00000000000 */
[----:B-1----:R-:W1:-:S00]  /*9a80*/  USETMAXREG.DEALLOC.CTAPOOL 0x20 ;  /* 0x00000020000079c8 */ /* 0x002e4000080e0500 */
[----:B-1----:R-:W-:-:S06]  /*9a90*/  LOP3.LUT R2, R0, 0x3, RZ, 0xc0, !PT ;  /* 0x0000000300027812 */ /* 0x002fcc00078ec0ff */
[----:B--2---:R-:W1:Y:S01]  /*9aa0*/  S2UR UR4, SR_CTAID.X ;  /* 0x00000000000479c3 */ /* 0x004e620000002500 */
[----:B------:R-:W-:Y:S02]  /*9ab0*/  IMAD.MOV.U32 R19, RZ, RZ, 0x1 ;  /* 0x00000001ff137424 */ /* 0x000fe400078e00ff */
[----:B------:R-:W-:Y:S01]  /*9ac0*/  IMAD.MOV.U32 R17, RZ, RZ, RZ ;  /* 0x000000ffff117224 */ /* 0x000fe200078e00ff */
[----:B------:R2:W3:Y:S04]  /*9ad0*/  SHFL.IDX PT, R3, R2, RZ, 0x1f ;  /* 0x00001fff02037589 */ /* 0x0004e800000e0000 */
[----:B--2---:R-:W1:Y:S01]  /*9ae0*/  LDC R2, c[0x0][0xda8] ;  /* 0x00036a00ff027b82 */ /* 0x004e620000000800 */
[----:B---3--:R-:W-:-:S04]  /*9af0*/  ISETP.NE.AND P0, PT, R3, RZ, PT ;  /* 0x000000ff0300720c */ /* 0x008fc80003f05270 */
[----:B------:R-:W-:-:S05]  /*9b00*/  P2R R3, PR, RZ, 0x1 ;  /* 0x00000001ff037803 */ /* 0x000fca0000000000 */
[----:B------:R2:W-:Y:S04]  /*9b10*/  STL [R1+0xc], R3 ;  /* 0x00000c0301007387 */ /* 0x0005e80000100800 */
[----:B------:R2:W-:Y:S01]  /*9b20*/  STL [R1+0x4], RZ ;  /* 0x000004ff01007387 */ /* 0x0005e20000100800 */
[----:B------:R-:W-:Y:S06]  /*9b30*/  @P0 BAR.ARV 0x4, 0x200 ;  /* 0x0108000000000b1d */ /* 0x000fec0000002000 */
[----:B-1----:R-:W-:-:S13]  /*9b40*/  ISETP.LE.AND P0, PT, R2, UR4, PT ;  /* 0x0000000402007c0c */ /* 0x002fda000bf03270 */
[----:B--2---:R-:W-:Y:S05]  /*9b50*/  @P0 BRA `(.L_x_9540) ;  /* 0x0000003000180947 */ /* 0x004fea0003800000 */
[----:B------:R-:W2:Y:S01]  /*9b60*/  LDL R8, [R1] ;  /* 0x0000000001087983 */ /* 0x000ea20000100800 */
[----:B------:R-:W1:Y:S01]  /*9b70*/  S2R R10, SR_TID.X ;  /* 0x00000000000a7919 */ /* 0x000e620000002100 */
[----:B------:R-:W3:Y:S01]  /*9b80*/  S2R R7, SR_TID.X ;  /* 0x0000000000077919 */ /* 0x000ee20000002100 */
[----:B------:R-:W-:Y:S01]  /*9b90*/  IMAD.SHL.U32 R9, R0, 0x800, RZ ;  /* 0x0000080000097824 */ /* 0x000fe200078e00ff */
[----:B-1----:R-:W-:Y:S01]  /*9ba0*/  SHF.R.U32.HI R4, RZ, 0x1, R10 ;  /* 0x00000001ff047819 */ /* 0x002fe2000001160a */
[----:B------:R-:W-:-:S03]  /*9bb0*/  IMAD.SHL.U32 R6, R10, 0x80, RZ ;  /* 0x000000800a067824 */ /* 0x000fc600078e00ff */
[----:B------:R-:W-:Y:S02]  /*9bc0*/  LOP3.LUT R5, R4, 0x20, RZ, 0xc0, !PT ;  /* 0x0000002004057812 */ /* 0x000fe400078ec0ff */
[----:B---3--:R-:W-:Y:S02]  /*9bd0*/  LOP3.LUT R11, R7, 0x7f, RZ, 0xc0, !PT ;  /* 0x0000007f070b7812 */ /* 0x008fe400078ec0ff */
[----:B------:R-:W-:Y:S01]  /*9be0*/  LOP3.LUT R7, R5, 0x10, R10, 0xf8, !PT ;  /* 0x0000001005077812 */ /* 0x000fe200078ef80a */
[----:B------:R-:W-:-:S03]  /*9bf0*/  IMAD.SHL.U32 R0, R10, 0x10, RZ ;  /* 0x000000100a007824 */ /* 0x000fc600078e00ff */
[----:B------:R-:W-:-:S04]  /*9c00*/  LOP3.LUT R7, R7, 0x380, R6, 0xf8, !PT ;  /* 0x0000038007077812 */ /* 0x000fc800078ef806 */
[----:B------:R-:W-:Y:S01]  /*9c10*/  LOP3.LUT R7, R7, 0x70, R0, 0x78, !PT ;  /* 0x0000007007077812 */ /* 0x000fe200078e7800 */
[----:B------:R-:W-:Y:S01]  /*9c20*/  IMAD.SHL.U32 R2, R10, 0x20, RZ ;  /* 0x000000200a027824 */ /* 0x000fe200078e00ff */
[----:B------:R-:W-:-:S04]  /*9c30*/  LOP3.LUT R6, R6, 0x400, RZ, 0xc0, !PT ;  /* 0x0000040006067812 */ /* 0x000fc800078ec0ff */
[----:B------:R-:W-:Y:S01]  /*9c40*/  LOP3.LUT R3, R2, 0x80, RZ, 0xc0, !PT ;  /* 0x0000008002037812 */ /* 0x000fe200078ec0ff */
[----:B------:R-:W-:Y:S01]  /*9c50*/  IMAD.SHL.U32 R5, R11, 0x10, RZ ;  /* 0x000000100b057824 */ /* 0x000fe200078e00ff */
[C---:B------:R-:W-:Y:S02]  /*9c60*/  LOP3.LUT P0, RZ, R10.reuse, 0x4, RZ, 0xc0, !PT ;  /* 0x000000040aff7812 */ /* 0x040fe4000780c0ff */
[----:B------:R-:W-:Y:S01]  /*9c70*/  LOP3.LUT R3, R3, 0x10, R4, 0xf8, !PT ;  /* 0x0000001003037812 */ /* 0x000fe200078ef804 */
[----:B------:R-:W-:Y:S01]  /*9c80*/  IMAD.SHL.U32 R4, R10, 0x4, RZ ;  /* 0x000000040a047824 */ /* 0x000fe200078e00ff */
[----:B------:R-:W-:Y:S02]  /*9c90*/  LOP3.LUT R2, R2, 0x360, RZ, 0xc0, !PT ;  /* 0x0000036002027812 */ /* 0x000fe400078ec0ff */
[----:B------:R-:W-:Y:S02]  /*9ca0*/  LOP3.LUT R6, R6, 0x800, R9, 0xf8, !PT ;  /* 0x0000080006067812 */ /* 0x000fe400078ef809 */
[----:B------:R-:W-:-:S02]  /*9cb0*/  LOP3.LUT R2, R2, 0x400, R5, 0xf8, !PT ;  /* 0x0000040002027812 */ /* 0x000fc400078ef805 */
[----:B------:R-:W-:Y:S02]  /*9cc0*/  LOP3.LUT R3, R3, 0x10, R4, 0x78, !PT ;  /* 0x0000001003037812 */ /* 0x000fe400078e7804 */
[----:B------:R-:W-:Y:S02]  /*9cd0*/  LOP3.LUT R22, R6, R7, RZ, 0xfc, !PT ;  /* 0x0000000706167212 */ /* 0x000fe400078efcff */
[----:B------:R-:W-:Y:S01]  /*9ce0*/  LOP3.LUT R18, R2, R3, RZ, 0xfc, !PT ;  /* 0x0000000302127212 */ /* 0x000fe200078efcff */
[----:B------:R-:W-:Y:S02]  /*9cf0*/  IMAD.U32 R27, RZ, RZ, UR4 ;  /* 0x00000004ff1b7e24 */ /* 0x000fe4000f8e00ff */
[----:B------:R-:W-:Y:S01]  /*9d00*/  VIADD R23, R22, 0x40 ;  /* 0x0000004016177836 */ /* 0x000fe20000000000 */
[C---:B------:R-:W-:Y:S01]  /*9d10*/  LOP3.LUT R25, R18.reuse, 0x1800, RZ, 0xfc, !PT ;  /* 0x0000180012197812 */ /* 0x040fe200078efcff */
[----:B------:R-:W-:Y:S01]  /*9d20*/  IMAD.MOV.U32 R19, RZ, RZ, 0x1 ;  /* 0x00000001ff137424 */ /* 0x000fe200078e00ff */
[----:B------:R-:W-:Y:S01]  /*9d30*/  LOP3.LUT R24, R18, 0x2800, RZ, 0xfc, !PT ;  /* 0x0000280012187812 */ /* 0x000fe200078efcff */
[----:B------:R-:W-:-:S02]  /*9d40*/  IMAD.MOV.U32 R17, RZ, RZ, RZ ;  /* 0x000000ffff117224 */ /* 0x000fc400078e00ff */
[----:B------:R-:W-:Y:S01]  /*9d50*/  @P0 VIADD R23, R22, 0xffffffc0 ;  /* 0xffffffc016170836 */ /* 0x000fe20000000000 */
[----:B------:R-:W-:Y:S01]  /*9d60*/  ULDC UR42, c[0x0][0xc] ;  /* 0x00000300002a7ab9 */ /* 0x000fe20000000800 */
[----:B------:R-:W-:Y:S01]  /*9d70*/  ULDC.64 UR44, c[0x0][0x198] ;  /* 0x00006600002c7ab9 */ /* 0x000fe20000000a00 */
[----:B--2---:R-:W-:-:S05]  /*9d80*/  LOP3.LUT R0, R8, 0x1, RZ, 0xfc, !PT ;  /* 0x0000000108007812 */ /* 0x004fca00078efcff */
[----:B------:R1:W-:Y:S04]  /*9d90*/  STL [R1+0x8], R0 ;  /* 0x0000080001007387 */ /* 0x0003e80000100800 */
[----:B------:R1:W-:Y:S01]  /*9da0*/  STL [R1+0x4], RZ ;  /* 0x000004ff01007387 */ /* 0x0003e20000100800 */
[----:B------:R-:W-:-:S07]  /*9db0*/  LOP3.LUT R29, R8, 0x2, RZ, 0xfc, !PT ;  /* 0x00000002081d7812 */ /* 0x000fce00078efcff */
.L_x_9596:
[----:B------:R-:W-:Y:S01]  /*9dc0*/  ULDC UR8, c[0x0][0xdd0] ;  /* 0x0003740000087ab9 */ /* 0x000fe20000000800 */
[----:B-1----:R-:W1:Y:S01]  /*9dd0*/  LDC R0, c[0x0][0xde8] ;  /* 0x00037a00ff007b82 */ /* 0x002e620000000800 */
        /* <DEDUP_REMOVED lines=10> */
[----:B--2---:R-:W-:Y:S05]  /*9e80*/  @!P0 BRA `(.L_x_9541) ;  /* 0x0000000000208947 */ /* 0x004fea0003800000 */
        /* <DEDUP_REMOVED lines=8> */
.L_x_9541:
[----:B------:R-:W-:Y:S01]  /*9f10*/  ULDC UR9, c[0x0][0xdc4] ;  /* 0x0003710000097ab9 */ /* 0x000fe20000000800 */
[----:B------:R-:W-:Y:S01]  /*9f20*/  UMOV UR7, UR8 ;  /* 0x0000000800077c82 */ /* 0x000fe20008000000 */
[----:B------:R-:W-:-:S11]  /*9f30*/  UISETP.NE.AND UP0, UPT, UR9, 0x1, UPT ;  /* 0x000000010900788c */ /* 0x000fd6000bf05270 */
[----:B------:R-:W-:Y:S02]  /*9f40*/  @UP0 ULDC.64 UR10, c[0x0][0xdc8] ;  /* 0x00037200000a0ab9 */ /* 0x000fe40000000a00 */
[----:B------:R-:W-:-:S04]  /*9f50*/  UIMAD.WIDE.U32 UR4, UR8, UR10, URZ ;  /* 0x0000000a080472a5 */ /* 0x000fc8000f8e003f */
[----:B------:R-:W-:-:S04]  /*9f60*/  @UP0 USHF.R.U32.HI UR7, URZ, UR11, UR5 ;  /* 0x0000000b3f070299 */ /* 0x000fc80008011605 */
[----:B------:R-:W-:-:S12]  /*9f70*/  UIMAD UR4, UR7, UR9, URZ ;  /* 0x00000009070472a4 */ /* 0x000fd8000f8e023f */
.L_x_9542:
[----:B------:R-:W-:Y:S01]  /*9f80*/  ULOP3.LUT UR5, URZ, UR7, URZ, 0x33, !UPT ;  /* 0x000000073f057292 */ /* 0x000fe2000f8e333f */
[----:B------:R-:W-:Y:S01]  /*9f90*/  BSSY B6, `(.L_x_9543) ;  /* 0x00002aa000067945 */ /* 0x000fe20003800000 */
[----:B------:R-:W-:Y:S01]  /*9fa0*/  ULDC.64 UR10, c[0x0][0x3f8] ;  /* 0x0000fe00000a7ab9 */ /* 0x000fe20000000a00 */
[----:B------:R-:W-:Y:S01]  /*9fb0*/  ULDC UR7, c[0x0][0xdac] ;  /* 0x00036b0000077ab9 */ /* 0x000fe20000000800 */
[----:B------:R-:W-:Y:S02]  /*9fc0*/  UISETP.NE.U32.AND UP0, UPT, UR10, URZ, UPT ;  /* 0x0000003f0a00728c */ /* 0x000fe4000bf05070 */
[----:B------:R-:W-:Y:S02]  /*9fd0*/  UIADD3 UR5, UR5, UR7, URZ ;  /* 0x0000000705057290 */ /* 0x000fe4000fffe03f */
[----:B------:R-:W-:Y:S02]  /*9fe0*/  UISETP.NE.AND.EX UP0, UPT, UR11, URZ, UPT, UP0 ;  /* 0x0000003f0b00728c */ /* 0x000fe4000bf05300 */
[----:B------:R-:W-:Y:S01]  /*9ff0*/  UIMAD UR37, UR5, 0xc0, URZ ;  /* 0x000000c0052578a4 */ /* 0x000fe2000f8e023f */
        /* <DEDUP_REMOVED lines=46> */
.L_x_9544:
        /* <DEDUP_REMOVED lines=23> */
.L_x_9546:
        /* <DEDUP_REMOVED lines=20> */
.L_x_9547:
        /* <DEDUP_REMOVED lines=20> */
.L_x_9548:
        /* <DEDUP_REMOVED lines=18> */
.L_x_9549:
        /* <DEDUP_REMOVED lines=43> */
.L_x_9615:
        /* <DEDUP_REMOVED lines=8> */
.L_x_9618:
        /* <DEDUP_REMOVED lines=20> */
.L_x_9554:
[----:B------:R-:W-:Y:S02]  /*ac60*/  LEA R5, R17, UR40, 0x3 ;  /* 0x0000002811057c11 */ /* 0x000fe4000f8e18ff */
[----:B--2---:R-:W-:Y:S02]  /*ac70*/  SHF.L.U32 R2, R19, 0x1f, RZ ;  /* 0x0000001f13027819 */ /* 0x004fe400000006ff */
[----:B------:R-:W-:Y:S02]  /*ac80*/  ISETP.NE.AND P0, PT, R8, RZ, PT ;  /* 0x000000ff0800720c */ /* 0x000fe40003f05270 */
[----:B------:R-:W2:Y:S02]  /*ac90*/  SYNCS.PHASECHK.TRANS64.TRYWAIT P3, [R5+URZ+0x19c80], R2 ;  /* 0x019c8002050075a7 */ /* 0x000ea4000806017f */
[----:B--2---:R-:W-:Y:S09]  /*aca0*/  @!P3 BRA `(.L_x_9555) ;  /* 0x0000002400acb947 */ /* 0x004ff20003800000 */
.L_x_9619:
        /* <DEDUP_REMOVED lines=8> */
.L_x_9556:
        /* <DEDUP_REMOVED lines=27> */
.L_x_9620:
        /* <DEDUP_REMOVED lines=8> */
.L_x_9558:
        /* <DEDUP_REMOVED lines=24> */
.L_x_9553:
        /* <DEDUP_REMOVED lines=31> */
.L_x_9551:
        /* <DEDUP_REMOVED lines=10> */
.L_x_9621:
[----:B------:R-:W-:Y:S05]  /*b370*/  BSYNC B0 ;  /* 0x0000000000007941 */ /* 0x000fea0003800000 */
.L_x_9559:
[----:B------:R-:W-:-:S06]  /*b380*/  UISETP.GE.AND UP0, UPT, UR41, 0x2, UPT ;  /* 0x000000022900788c */ /* 0x000fcc000bf06270 */
[----:B------:R-:W-:-:S13]  /*b390*/  PLOP3.LUT P0, PT, PT, PT, UP0, 0x80, 0x0 ;  /* 0x000000000000781c */ /* 0x000fda0003f0f008 */
[----:B------:R-:W-:Y:S05]  /*b3a0*/  @!P0 BRA `(.L_x_9561) ;  /* 0x0000001000048947 */ /* 0x000fea0003800000 */
[----:B------:R-:W-:Y:S01]  /*b3b0*/  UIADD3 UR4, UR41, -0x2, URZ ;  /* 0xfffffffe29047890 */ /* 0x000fe2000fffe03f */
[----:B--2---:R-:W-:Y:S02]  /*b3c0*/  IMAD.MOV.U32 R3, RZ, RZ, R19 ;  /* 0x000000ffff037224 */ /* 0x004fe400078e0013 */
[----:B------:R-:W-:-:S03]  /*b3d0*/  IMAD.MOV.U32 R8, RZ, RZ, R17 ;  /* 0x000000ffff087224 */ /* 0x000fc600078e0011 */
[----:B------:R-:W-:-:S07]  /*b3e0*/  IMAD.U32 R2, RZ, RZ, UR4 ;  /* 0x00000004ff027e24 */ /* 0x000fce000f8e00ff */
.L_x_9585:
[----:B------:R-:W-:Y:S01]  /*b3f0*/  VIADD R17, R8, 0x1 ;  /* 0x0000000108117836 */ /* 0x000fe20000000000 */
[----:B------:R-:W-:Y:S05]  /*b400*/  YIELD ;  /* 0x0000000000007946 */ /* 0x000fea0003800000 */
[----:B------:R-:W-:Y:S01]  /*b410*/  ISETP.NE.AND P0, PT, R17, 0x2, PT ;  /* 0x000000021100780c */ /* 0x000fe20003f05270 */
[----:B------:R-:W-:Y:S03]  /*b420*/  BSSY B0, `(.L_x_9562) ;  /* 0x00000a1000007945 */ /* 0x000fe60003800000 */
[----:B-1----:R-:W-:-:S02]  /*b430*/  SEL R4, RZ, 0x1, P0 ;  /* 0x00000001ff047807 */ /* 0x002fc40000000000 */
[----:B------:R-:W-:Y:S02]  /*b440*/  SEL R17, R17, RZ, P0 ;  /* 0x000000ff11117207 */ /* 0x000fe40000000000 */
[----:B------:R-:W-:Y:S01]  /*b450*/  LOP3.LUT R19, R3, R4, RZ, 0x3c, !PT ;  /* 0x0000000403137212 */ /* 0x000fe200078e3cff */
[----:B------:R-:W-:Y:S06]  /*b460*/  @!P6 BRA `(.L_x_9563) ;  /* 0x000000080070e947 */ /* 0x000fec0003800000 */
[----:B------:R-:W-:Y:S01]  /*b470*/  IMAD.MOV.U32 R9, RZ, RZ, R2 ;  /* 0x000000ffff097224 */ /* 0x000fe200078e0002 */
[----:B------:R-:W-:Y:S06]  /*b480*/  @!P1 BRA `(.L_x_9564) ;  /* 0x0000000000489947 */ /* 0x000fec0003800000 */
[----:B------:R-:W1:Y:S01]  /*b490*/  LDC R9, c[0x0][0x41c] ;  /* 0x00010700ff097b82 */ /* 0x000e620000000800 */
[----:B------:R-:W-:Y:S02]  /*b4a0*/  ULDC.64 UR4, c[0x0][0x408] ;  /* 0x0001020000047ab9 */ /* 0x000fe40000000a00 */
[----:B------:R-:W-:Y:S01]  /*b4b0*/  IMAD R7, R21, UR4, RZ ;  /* 0x0000000415077c24 */ /* 0x000fe2000f8e02ff */
        /* <DEDUP_REMOVED lines=8> */
[C---:B------:R-:W-:Y:S02]  /*b540*/  IMAD R0, R20.reuse, UR5, R7 ;  /* 0x0000000514007c24 */ /* 0x040fe4000f8e0207 */
[----:B------:R-:W-:Y:S01]  /*b550*/  IMAD.WIDE.U32 R4, R20, UR4, R4 ;  /* 0x0000000414047c25 */ /* 0x000fe2000f8e0004 */
[----:B------:R-:W-:-:S03]  /*b560*/  ULDC.64 UR4, c[0x0][0x3f8] ;  /* 0x0000fe0000047ab9 */ /* 0x000fc60000000a00 */
[----:B------:R-:W-:Y:S01]  /*b570*/  IMAD.IADD R0, R0, 0x1, R5 ;  /* 0x0000000100007824 */ /* 0x000fe200078e0205 */
[----:B------:R-:W-:-:S04]  /*b580*/  LEA R6, P0, R4, UR4, 0x2 ;  /* 0x0000000404067c11 */ /* 0x000fc8000f8010ff */
[----:B------:R-:W-:-:S05]  /*b590*/  LEA.HI.X R7, R4, UR5, R0, 0x2, P0 ;  /* 0x0000000504077c11 */ /* 0x000fca00080f1400 */
[----:B------:R1:W5:Y:S04]  /*b5a0*/  LDG.E R0, desc[UR46][R6.64] ;  /* 0x0000002e06007981 */ /* 0x000368000c1e1900 */
.L_x_9564:
[----:B------:R-:W2:Y:S01]  /*b5b0*/  S2R R4, SR_TID.X ;  /* 0x0000000000047919 */ /* 0x000ea20000002100 */
[----:B-1----:R-:W-:Y:S01]  /*b5c0*/  LEA R6, R17, UR40, 0x3 ;  /* 0x0000002811067c11 */ /* 0x002fe2000f8e18ff */
[----:B------:R-:W-:Y:S01]  /*b5d0*/  BSSY B1, `(.L_x_9565) ;  /* 0x0000006000017945 */ /* 0x000fe20003800000 */
[----:B--2---:R-:W-:Y:S02]  /*b5e0*/  LOP3.LUT R5, R4, 0x7f, RZ, 0xc0, !PT ;  /* 0x0000007f04057812 */ /* 0x004fe400078ec0ff */
[----:B------:R-:W-:Y:S02]  /*b5f0*/  SHF.L.U32 R4, R19, 0x1f, RZ ;  /* 0x0000001f13047819 */ /* 0x000fe400000006ff */
[----:B------:R-:W-:Y:S02]  /*b600*/  ISETP.NE.AND P3, PT, R5, RZ, PT ;  /* 0x000000ff0500720c */ /* 0x000fe40003f65270 */
[----:B------:R-:W1:Y:S02]  /*b610*/  SYNCS.PHASECHK.TRANS64.TRYWAIT P0, [R6+URZ+0x19c80], R4 ;  /* 0x019c8004060075a7 */ /* 0x000e64000800017f */
[----:B-1----:R-:W-:Y:S09]  /*b620*/  @!P0 BRA `(.L_x_9566) ;  /* 0x0000001c00888947 */ /* 0x002ff20003800000 */
.L_x_9622:
[----:B------:R-:W-:Y:S05]  /*b630*/  BSYNC B1 ;  /* 0x0000000000017941 */ /* 0x000fea0003800000 */
.L_x_9565:
        /* <DEDUP_REMOVED lines=9> */
.L_x_9568:
[----:B------:R-:W-:Y:S05]  /*b6d0*/  BSYNC B1 ;  /* 0x0000000000017941 */ /* 0x000fea0003800000 */
.L_x_9567:
[----:B------:R-:W-:Y:S01]  /*b6e0*/  IMAD.MOV.U32 R12, RZ, RZ, RZ ;  /* 0x000000ffff0c7224 */ /* 0x000fe200078e00ff */
[----:B------:R-:W-:Y:S01]  /*b6f0*/  R2UR UR12, R16 ;  /* 0x00000000100c72ca */ /* 0x000fe200000e0000 */
[----:B------:R-:W-:Y:S01]  /*b700*/  IMAD R7, R17, 0x3000, R26 ;  /* 0x0000300011077824 */ /* 0x000fe200078e021a */
        /* <DEDUP_REMOVED lines=9> */
.L_x_9569:
        /* <DEDUP_REMOVED lines=16> */
.L_x_9570:
        /* <DEDUP_REMOVED lines=16> */
.L_x_9571:
        /* <DEDUP_REMOVED lines=12> */
.L_x_9623:
[----:B------:R-:W-:Y:S05]  /*ba60*/  BSYNC B1 ;  /* 0x0000000000017941 */ /* 0x000fea0003800000 */
.L_x_9572:
        /* <DEDUP_REMOVED lines=11> */
.L_x_9575:
[----:B------:R-:W-:Y:S05]  /*bb20*/  BSYNC B1 ;  /* 0x0000000000017941 */ /* 0x000fea0003800000 */
.L_x_9574:
        /* <DEDUP_REMOVED lines=9> */
.L_x_9576:
        /* <DEDUP_REMOVED lines=15> */
.L_x_9577:
        /* <DEDUP_REMOVED lines=15> */
.L_x_9578:
        /* <DEDUP_REMOVED lines=9> */
.L_x_9563:
[----:B------:R-:W-:Y:S05]  /*be30*/  BSYNC B0 ;  /* 0x0000000000007941 */ /* 0x000fea0003800000 */
.L_x_9562:
[----:B------:R-:W2:Y:S02]  /*be40*/  LDL R4, [R1+0x8] ;  /* 0x0000080001047983 */ /* 0x000ea40000100800 */
[----:B--2---:R-:W-:-:S13]  /*be50*/  ISETP.NE.AND P0, PT, R4, 0x3, PT ;  /* 0x000000030400780c */ /* 0x004fda0003f05270 */
[----:B------:R-:W-:Y:S05]  /*be60*/  @!P0 BRA `(.L_x_9579) ;  /* 0x0000000000048947 */ /* 0x000fea0003800000 */
[----:B------:R-:W-:Y:S01]  /*be70*/  BPT.TRAP 0x1 ;  /* 0x000000040000795c */ /* 0x000fe20000300000 */
.L_x_9579:
[----:B------:R-:W-:Y:S01]  /*be80*/  LOP3.LUT R5, R3, 0x1, RZ, 0x3c, !PT ;  /* 0x0000000103057812 */ /* 0x000fe200078e3cff */
[----:B------:R-:W-:Y:S01]  /*be90*/  BSSY B0, `(.L_x_9580) ;  /* 0x0000006000007945 */ /* 0x000fe20003800000 */
[----:B------:R-:W-:Y:S02]  /*bea0*/  LEA R12, R8, UR40, 0x3 ;  /* 0x00000028080c7c11 */ /* 0x000fe4000f8e18ff */
[----:B------:R-:W-:Y:S02]  /*beb0*/  SHF.L.U32 R5, R5, 0x1f, RZ ;  /* 0x0000001f05057819 */ /* 0x000fe400000006ff */
[----:B------:R-:W-:Y:S02]  /*bec0*/  ISETP.NE.AND P0, PT, R29, 0x3, PT ;  /* 0x000000031d00780c */ /* 0x000fe40003f05270 */
[----:B------:R-:W1:Y:S02]  /*bed0*/  SYNCS.PHASECHK.TRANS64.TRYWAIT P3, [R12+URZ+0x19c70], R5 ;  /* 0x019c70050c0075a7 */ /* 0x000e64000806017f */
[----:B-1----:R-:W-:Y:S09]  /*bee0*/  @!P3 BRA `(.L_x_9581) ;  /* 0x000000140080b947 */ /* 0x002ff20003800000 */
.L_x_9624:
[----:B------:R-:W-:Y:S05]  /*bef0*/  BSYNC B0 ;  /* 0x0000000000007941 */ /* 0x000fea0003800000 */
.L_x_9580:
[----:B------:R-:W-:Y:S05]  /*bf00*/  @!P0 BRA `(.L_x_9582) ;  /* 0x0000000000048947 */ /* 0x000fea0003800000 */
[----:B------:R-:W-:Y:S01]  /*bf10*/  BPT.TRAP 0x1 ;  /* 0x000000040000795c */ /* 0x000fe20000300000 */
.L_x_9582:
[----:B-1----:R-:W-:Y:S01]  /*bf20*/  SHF.L.U32 R5, R3, 0x1f, RZ ;  /* 0x0000001f03057819 */ /* 0x002fe200000006ff */
[----:B------:R-:W-:-:S03]  /*bf30*/  IMAD R3, R8, 0x3000, RZ ;  /* 0x0000300008037824 */ /* 0x000fc600078e02ff */
[----:B------:R-:W1:Y:S02]  /*bf40*/  SYNCS.PHASECHK.TRANS64.TRYWAIT P3, [R12+URZ+0x19c60], R5 ;  /* 0x019c60050c0075a7 */ /* 0x000e64000806017f */
[----:B-1----:R-:W-:Y:S05]  /*bf50*/  @!P3 BRA `(.L_x_9583) ;  /* 0x000000140078b947 */ /* 0x002fea0003800000 */
.L_x_9625:
[----:B------:R-:W-:Y:S01]  /*bf60*/  LOP3.LUT R13, R3, R18, RZ, 0xfc, !PT ;  /* 0x00000012030d7212 */ /* 0x000fe200078efcff */
[----:B------:R-:W-:Y:S05]  /*bf70*/  WARPSYNC.ALL ;  /* 0x0000000000007948 */ /* 0x000fea0003800000 */
[----:B-1----:R-:W1:Y:S01]  /*bf80*/  LDSM.16.MT88.4 R4, [R13+UR40+0x9000] ;  /* 0x009000280d04783b */ /* 0x002e620008004200 */
[----:B------:R-:W-:Y:S02]  /*bf90*/  IADD3 R15, R25, UR40, R3 ;  /* 0x00000028190f7c10 */ /* 0x000fe4000fffe003 */
[C-C-:B-1----:R-:W-:Y:S02]  /*bfa0*/  PRMT R8, R4.reuse, 0x6420, R5.reuse ;  /* 0x0000642004087816 */ /* 0x142fe40000000005 */
[----:B------:R-:W-:-:S02]  /*bfb0*/  PRMT R9, R4, 0x7531, R5 ;  /* 0x0000753104097816 */ /* 0x000fc40000000005 */
[----:B------:R-:W-:Y:S02]  /*bfc0*/  LOP3.LUT R4, R3, R22, RZ, 0xfc, !PT ;  /* 0x0000001603047212 */ /* 0x000fe400078efcff */
[C-C-:B------:R-:W-:Y:S02]  /*bfd0*/  PRMT R10, R6.reuse, 0x6420, R7.reuse ;  /* 0x00006420060a7816 */ /* 0x140fe40000000007 */
[----:B------:R-:W-:Y:S01]  /*bfe0*/  PRMT R11, R6, 0x7531, R7 ;  /* 0x00007531060b7816 */ /* 0x000fe20000000007 */
[----:B------:R-:W-:-:S05]  /*bff0*/  IMAD.IADD R4, R28, 0x1, R4 ;  /* 0x000000011c047824 */ /* 0x000fca00078e0204 */
[----:B------:R1:W-:Y:S02]  /*c000*/  STSM.16.M88.4 [R4], R8 ;  /* 0x0000000804007844 */ /* 0x0003e40000000200 */
[----:B-1----:R-:W-:-:S05]  /*c010*/  VIADD R10, R3, 0x1000 ;  /* 0x00001000030a7836 */ /* 0x002fca0000000000 */
[----:B------:R-:W-:-:S05]  /*c020*/  LOP3.LUT R14, R10, R18, RZ, 0xfc, !PT ;  /* 0x000000120a0e7212 */ /* 0x000fca00078efcff */
[----:B------:R1:W2:Y:S02]  /*c030*/  LDSM.16.MT88.4 R4, [R14+UR40+0x9000] ;  /* 0x009000280e04783b */ /* 0x0002a40008004200 */
[----:B-1----:R-:W-:Y:S02]  /*c040*/  LOP3.LUT R14, R3, 0x800, R18, 0xfe, !PT ;  /* 0x00000800030e7812 */ /* 0x002fe400078efe12 */
[C-C-:B--2---:R-:W-:Y:S02]  /*c050*/  PRMT R8, R4.reuse, 0x6420, R5.reuse ;  /* 0x0000642004087816 */ /* 0x144fe40000000005 */
[----:B------:R-:W-:Y:S02]  /*c060*/  PRMT R9, R4, 0x7531, R5 ;  /* 0x0000753104097816 */ /* 0x000fe40000000005 */
[----:B------:R-:W-:Y:S02]  /*c070*/  LOP3.LUT R4, R10, R22, RZ, 0xfc, !PT ;  /* 0x000000160a047212 */ /* 0x000fe400078efcff */
[----:B------:R-:W-:-:S02]  /*c080*/  PRMT R10, R6, 0x6420, R7 ;  /* 0x00006420060a7816 */ /* 0x000fc40000000007 */
[----:B------:R-:W-:Y:S01]  /*c090*/  PRMT R11, R6, 0x7531, R7 ;  /* 0x00007531060b7816 */ /* 0x000fe20000000007 */
[----:B------:R-:W-:-:S05]  /*c0a0*/  IMAD.IADD R4, R28, 0x1, R4 ;  /* 0x000000011c047824 */ /* 0x000fca00078e0204 */
[----:B------:R1:W-:Y:S02]  /*c0b0*/  STSM.16.M88.4 [R4], R8 ;  /* 0x0000000804007844 */ /* 0x0003e40000000200 */
[----:B-1----:R-:W-:-:S05]  /*c0c0*/  VIADD R10, R3, 0x2000 ;  /* 0x00002000030a7836 */ /* 0x002fca0000000000 */
[----:B------:R-:W-:-:S05]  /*c0d0*/  LOP3.LUT R13, R10, R18, RZ, 0xfc, !PT ;  /* 0x000000120a0d7212 */ /* 0x000fca00078efcff */
[----:B------:R1:W2:Y:S02]  /*c0e0*/  LDSM.16.MT88.4 R4, [R13+UR40+0x9000] ;  /* 0x009000280d04783b */ /* 0x0002a40008004200 */
[----:B-1----:R-:W-:Y:S02]  /*c0f0*/  IADD3 R13, R28, R23, R3 ;  /* 0x000000171c0d7210 */ /* 0x002fe40007ffe003 */
[C-C-:B--2---:R-:W-:Y:S02]  /*c100*/  PRMT R8, R4.reuse, 0x6420, R5.reuse ;  /* 0x0000642004087816 */ /* 0x144fe40000000005 */
[----:B------:R-:W-:Y:S02]  /*c110*/  PRMT R9, R4, 0x7531, R5 ;  /* 0x0000753104097816 */ /* 0x000fe40000000005 */
[----:B------:R-:W-:Y:S02]  /*c120*/  LOP3.LUT R4, R10, R22, RZ, 0xfc, !PT ;  /* 0x000000160a047212 */ /* 0x000fe400078efcff */
[----:B------:R-:W-:-:S02]  /*c130*/  PRMT R10, R6, 0x6420, R7 ;  /* 0x00006420060a7816 */ /* 0x000fc40000000007 */
        /* <DEDUP_REMOVED lines=30> */
.L_x_9584:
[----:B--2---:R-:W-:Y:S01]  /*c320*/  SYNCS.ARRIVE.TRANS64.A1T0 RZ, [R12+URZ+0x19c50], RZ ;  /* 0x019c50ff0cff79a7 */ /* 0x004fe2000810003f */
[----:B------:R-:W-:Y:S01]  /*c330*/  BAR.SYNC.DEFER_BLOCKING 0x2, 0x80 ;  /* 0x0082000000007b1d */ /* 0x000fe20000010000 */
[----:B------:R-:W-:Y:S01]  /*c340*/  ISETP.GT.AND P0, PT, R2, RZ, PT ;  /* 0x000000ff0200720c */ /* 0x000fe20003f04270 */
[----:B------:R-:W-:Y:S02]  /*c350*/  @!P2 VIADD R3, R12, 0x19c80 ;  /* 0x00019c800c03a836 */ /* 0x000fe40000000000 */
[----:B------:R-:W-:Y:S02]  /*c360*/  VIADD R2, R2, 0xffffffff ;  /* 0xffffffff02027836 */ /* 0x000fe40000000000 */
[----:B-1----:R-:W-:Y:S01]  /*c370*/  IMAD.MOV.U32 R8, RZ, RZ, R17 ;  /* 0x000000ffff087224 */ /* 0x002fe200078e0011 */
[----:B------:R-:W-:-:S04]  /*c380*/  @!P2 PRMT R3, RZ, 0x654, R3 ;  /* 0x00000654ff03a816 */ /* 0x000fc80000000003 */
[----:B------:R1:W-:Y:S02]  /*c390*/  @!P2 SYNCS.ARRIVE.TRANS64.RED.A1T0 RZ, [R3+URZ], RZ ;  /* 0x000000ff03ffa9a7 */ /* 0x0003e4000810043f */
[----:B-1----:R-:W-:Y:S01]  /*c3a0*/  IMAD.MOV.U32 R3, RZ, RZ, R19 ;  /* 0x000000ffff037224 */ /* 0x002fe200078e0013 */
[----:B------:R-:W-:Y:S06]  /*c3b0*/  @P0 BRA `(.L_x_9585) ;  /* 0xfffffff0000c0947 */ /* 0x000fec000383ffff */
.L_x_9561:
[----:B-1----:R-:W3:Y:S01]  /*c3c0*/  LDL R4, [R1+0x8] ;  /* 0x0000080001047983 */ /* 0x002ee20000100800 */
[----:B------:R-:W-:Y:S01]  /*c3d0*/  BSSY B0, `(.L_x_9586) ;  /* 0x000000f000007945 */ /* 0x000fe20003800000 */
[----:B---3--:R-:W-:-:S03]  /*c3e0*/  ISETP.NE.AND P1, PT, R4, 0x3, PT ;  /* 0x000000030400780c */ /* 0x008fc60003f25270 */
[----:B------:R-:W-:Y:S10]  /*c3f0*/  @P2 BRA `(.L_x_9587) ;  /* 0x0000000000302947 */ /* 0x000ff40003800000 */
[----:B------:R-:W1:Y:S01]  /*c400*/  S2R R5, SR_LANEID ;  /* 0x0000000000057919 */ /* 0x000e620000000000 */
[----:B------:R-:W-:Y:S01]  /*c410*/  VOTEU.ANY UR4, UPT, PT ;  /* 0x0000000000047886 */ /* 0x000fe200038e0100 */
[----:B--2---:R-:W2:Y:S01]  /*c420*/  LDC.64 R2, c[0x0][0xdf0] ;  /* 0x00037c00ff027b82 */ /* 0x004ea20000000a00 */
        /* <DEDUP_REMOVED lines=8> */
[----:B-1----:R-:W-:-:S07]  /*c4b0*/  IADD3 R27, R0, UR42, R27 ;  /* 0x0000002a001b7c10 */ /* 0x002fce000fffe01b */
.L_x_9587:
[----:B------:R-:W-:Y:S05]  /*c4c0*/  BSYNC B0 ;  /* 0x0000000000007941 */ /* 0x000fea0003800000 */
.L_x_9586:
[----:B------:R-:W-:Y:S05]  /*c4d0*/  @!P1 BRA `(.L_x_9588) ;  /* 0x0000000000049947 */ /* 0x000fea0003800000 */
[----:B------:R-:W-:Y:S01]  /*c4e0*/  BPT.TRAP 0x1 ;  /* 0x000000040000795c */ /* 0x000fe20000300000 */
.L_x_9588:
[----:B--2---:R-:W-:Y:S01]  /*c4f0*/  LOP3.LUT R3, R19, 0x1, RZ, 0x3c, !PT ;  /* 0x0000000113037812 */ /* 0x004fe200078e3cff */
[----:B------:R-:W-:Y:S01]  /*c500*/  BSSY B0, `(.L_x_9589) ;  /* 0x0000006000007945 */ /* 0x000fe20003800000 */
[----:B------:R-:W-:Y:S02]  /*c510*/  LEA R0, R17, UR40, 0x3 ;  /* 0x0000002811007c11 */ /* 0x000fe4000f8e18ff */
[----:B------:R-:W-:Y:S02]  /*c520*/  SHF.L.U32 R3, R3, 0x1f, RZ ;  /* 0x0000001f03037819 */ /* 0x000fe400000006ff */
[----:B------:R-:W-:Y:S02]  /*c530*/  ISETP.NE.AND P1, PT, R29, 0x3, PT ;  /* 0x000000031d00780c */ /* 0x000fe40003f25270 */
[----:B------:R-:W1:Y:S02]  /*c540*/  SYNCS.PHASECHK.TRANS64.TRYWAIT P0, [R0+URZ+0x19c70], R3 ;  /* 0x019c7003000075a7 */ /* 0x000e64000800017f */
[----:B-1----:R-:W-:Y:S09]  /*c550*/  @!P0 BRA `(.L_x_9590) ;  /* 0x00000010000c8947 */ /* 0x002ff20003800000 */
.L_x_9626:
[----:B------:R-:W-:Y:S05]  /*c560*/  BSYNC B0 ;  /* 0x0000000000007941 */ /* 0x000fea0003800000 */
.L_x_9589:
[----:B------:R-:W-:Y:S05]  /*c570*/  @!P1 BRA `(.L_x_9591) ;  /* 0x0000000000049947 */ /* 0x000fea0003800000 */
[----:B------:R-:W-:Y:S01]  /*c580*/  BPT.TRAP 0x1 ;  /* 0x000000040000795c */ /* 0x000fe20000300000 */
.L_x_9591:
[----:B-1----:R-:W-:-:S04]  /*c590*/  SHF.L.U32 R3, R19, 0x1f, RZ ;  /* 0x0000001f13037819 */ /* 0x002fc800000006ff */
[----:B------:R-:W1:Y:S02]  /*c5a0*/  SYNCS.PHASECHK.TRANS64.TRYWAIT P0, [R0+URZ+0x19c60], R3 ;  /* 0x019c6003000075a7 */ /* 0x000e64000800017f */
[----:B-1----:R-:W-:Y:S05]  /*c5b0*/  @!P0 BRA `(.L_x_9592) ;  /* 0x0000001000088947 */ /* 0x002fea0003800000 */
.L_x_9627:
[----:B------:R-:W-:Y:S01]  /*c5c0*/  IMAD R2, R17, 0x3000, RZ ;  /* 0x0000300011027824 */ /* 0x000fe200078e02ff */
[----:B------:R-:W-:Y:S05]  /*c5d0*/  WARPSYNC.ALL ;  /* 0x0000000000007948 */ /* 0x000fea0003800000 */
[C---:B-1----:R-:W-:Y:S01]  /*c5e0*/  LOP3.LUT R3, R2.reuse, R18, RZ, 0xfc, !PT ;  /* 0x0000001202037212 */ /* 0x042fe200078efcff */
[----:B------:R-:W-:-:S04]  /*c5f0*/  VIADD R13, R2, 0x1000 ;  /* 0x00001000020d7836 */ /* 0x000fc80000000000 */
[----:B------:R1:W2:Y:S01]  /*c600*/  LDSM.16.MT88.4 R4, [R3+UR40+0x9000] ;  /* 0x009000280304783b */ /* 0x0002a20008004200 */
[C---:B------:R-:W-:Y:S02]  /*c610*/  LOP3.LUT R14, R13.reuse, R18, RZ, 0xfc, !PT ;  /* 0x000000120d0e7212 */ /* 0x040fe400078efcff */
[----:B------:R-:W-:Y:S01]  /*c620*/  LOP3.LUT R13, R13, R22, RZ, 0xfc, !PT ;  /* 0x000000160d0d7212 */ /* 0x000fe200078efcff */
[----:B-1----:R-:W-:-:S04]  /*c630*/  VIADD R3, R2, 0x2000 ;  /* 0x0000200002037836 */ /* 0x002fc80000000000 */
[----:B------:R-:W-:Y:S01]  /*c640*/  IMAD.IADD R13, R28, 0x1, R13 ;  /* 0x000000011c0d7824 */ /* 0x000fe200078e020d */
[C-C-:B--2---:R-:W-:Y:S02]  /*c650*/  PRMT R8, R4.reuse, 0x6420, R5.reuse ;  /* 0x0000642004087816 */ /* 0x144fe40000000005 */
[----:B------:R-:W-:Y:S02]  /*c660*/  PRMT R9, R4, 0x7531, R5 ;  /* 0x0000753104097816 */ /* 0x000fe40000000005 */
[----:B------:R-:W-:Y:S02]  /*c670*/  LOP3.LUT R5, R2, R22, RZ, 0xfc, !PT ;  /* 0x0000001602057212 */ /* 0x000fe400078efcff */
[C-C-:B------:R-:W-:Y:S02]  /*c680*/  PRMT R10, R6.reuse, 0x6420, R7.reuse ;  /* 0x00006420060a7816 */ /* 0x140fe40000000007 */
[----:B------:R-:W-:Y:S01]  /*c690*/  PRMT R11, R6, 0x7531, R7 ;  /* 0x00007531060b7816 */ /* 0x000fe20000000007 */
[----:B------:R-:W-:-:S05]  /*c6a0*/  IMAD.IADD R12, R28, 0x1, R5 ;  /* 0x000000011c0c7824 */ /* 0x000fca00078e0205 */
[----:B------:R1:W-:Y:S04]  /*c6b0*/  STSM.16.M88.4 [R12], R8 ;  /* 0x000000080c007844 */ /* 0x0003e80000000200 */
[----:B------:R-:W2:Y:S01]  /*c6c0*/  LDSM.16.MT88.4 R4, [R14+UR40+0x9000] ;  /* 0x009000280e04783b */ /* 0x000ea20008004200 */
[C---:B-1----:R-:W-:Y:S02]  /*c6d0*/  LOP3.LUT R12, R3.reuse, R18, RZ, 0xfc, !PT ;  /* 0x00000012030c7212 */ /* 0x042fe400078efcff */
[----:B------:R-:W-:-:S05]  /*c6e0*/  LOP3.LUT R3, R3, R22, RZ, 0xfc, !PT ;  /* 0x0000001603037212 */ /* 0x000fca00078efcff */
[C---:B------:R-:W-:Y:S01]  /*c6f0*/  IMAD.IADD R3, R28.reuse, 0x1, R3 ;  /* 0x000000011c037824 */ /* 0x040fe200078e0203 */
[----:B------:R-:W-:Y:S02]  /*c700*/  IADD3 R28, R28, R23, R2 ;  /* 0x000000171c1c7210 */ /* 0x000fe40007ffe002 */
[C-C-:B--2---:R-:W-:Y:S02]  /*c710*/  PRMT R8, R4.reuse, 0x6420, R5.reuse ;  /* 0x0000642004087816 */ /* 0x144fe40000000005 */
[----:B------:R-:W-:Y:S02]  /*c720*/  PRMT R9, R4, 0x7531, R5 ;  /* 0x0000753104097816 */ /* 0x000fe40000000005 */
[C-C-:B------:R-:W-:Y:S02]  /*c730*/  PRMT R10, R6.reuse, 0x6420, R7.reuse ;  /* 0x00006420060a7816 */ /* 0x140fe40000000007 */
[----:B------:R-:W-:-:S05]  /*c740*/  PRMT R11, R6, 0x7531, R7 ;  /* 0x00007531060b7816 */ /* 0x000fca0000000007 */
[----:B------:R-:W-:Y:S04]  /*c750*/  STSM.16.M88.4 [R13], R8 ;  /* 0x000000080d007844 */ /* 0x000fe80000000200 */
[----:B------:R1:W2:Y:S02]  /*c760*/  LDSM.16.MT88.4 R4, [R12+UR40+0x9000] ;  /* 0x009000280c04783b */ /* 0x0002a40008004200 */
[----:B-1----:R-:W-:Y:S02]  /*c770*/  IADD3 R12, R25, UR40, R2 ;  /* 0x00000028190c7c10 */ /* 0x002fe4000fffe002 */
[----:B------:R-:W-:Y:S02]  /*c780*/  LOP3.LUT R13, R2, 0x800, R18, 0xfe, !PT ;  /* 0x00000800020d7812 */ /* 0x000fe400078efe12 */
[----:B--2---:R-:W-:-:S02]  /*c790*/  PRMT R8, R4, 0x6420, R5 ;  /* 0x0000642004087816 */ /* 0x004fc40000000005 */
        /* <DEDUP_REMOVED lines=31> */
.L_x_9593:
[----:B--2---:R2:W-:Y:S01]  /*c990*/  SYNCS.ARRIVE.TRANS64.A1T0 RZ, [R0+URZ+0x19c50], RZ ;  /* 0x019c50ff00ff79a7 */ /* 0x0045e2000810003f */
[----:B------:R-:W-:Y:S02]  /*c9a0*/  @!P2 VIADD R2, R0, 0x19c80 ;  /* 0x00019c800002a836 */ /* 0x000fe40000000000 */
[----:B------:R-:W-:-:S03]  /*c9b0*/  VIADD R17, R17, 0x1 ;  /* 0x0000000111117836 */ /* 0x000fc60000000000 */
[----:B------:R-:W-:Y:S01]  /*c9c0*/  @!P2 PRMT R2, RZ, 0x654, R2 ;  /* 0x00000654ff02a816 */ /* 0x000fe20000000002 */
[----:B------:R-:W-:Y:S01]  /*c9d0*/  BAR.SYNC.DEFER_BLOCKING 0x2, 0x80 ;  /* 0x0082000000007b1d */ /* 0x000fe20000010000 */
[----:B------:R-:W-:-:S04]  /*c9e0*/  ISETP.NE.AND P0, PT, R17, 0x2, PT ;  /* 0x000000021100780c */ /* 0x000fc80003f05270 */
[----:B--2---:R-:W-:Y:S02]  /*c9f0*/  SEL R0, RZ, 0x1, P0 ;  /* 0x00000001ff007807 */ /* 0x004fe40000000000 */
[----:B------:R-:W-:Y:S02]  /*ca00*/  SEL R17, R17, RZ, P0 ;  /* 0x000000ff11117207 */ /* 0x000fe40000000000 */
[----:B------:R-:W-:Y:S01]  /*ca10*/  LOP3.LUT R19, R19, R0, RZ, 0x3c, !PT ;  /* 0x0000000013137212 */ /* 0x000fe200078e3cff */
[----:B------:R2:W-:Y:S06]  /*ca20*/  @!P2 SYNCS.ARRIVE.TRANS64.RED.A1T0 RZ, [R2+URZ], RZ ;  /* 0x000000ff02ffa9a7 */ /* 0x0005ec000810043f */
.L_x_9545:
[----:B------:R-:W-:Y:S05]  /*ca30*/  BSYNC B6 ;  /* 0x0000000000067941 */ /* 0x000fea0003800000 */
.L_x_9543:
[----:B------:R-:W3:Y:S02]  /*ca40*/  LDL R0, [R1+0xc] ;  /* 0x00000c0001007983 */ /* 0x000ee40000100800 */
[----:B---3--:R-:W-:-:S13]  /*ca50*/  ISETP.NE.AND P0, PT, R0, RZ, PT ;  /* 0x000000ff0000720c */ /* 0x008fda0003f05270 */
        /* <DEDUP_REMOVED lines=8> */
.L_x_9594:
[----:B------:R-:W3:Y:S01]  /*cae0*/  S2R R0, SR_TID.X ;  /* 0x0000000000007919 */ /* 0x000ee20000002100 */
[----:B------:R-:W-:Y:S01]  /*caf0*/  BAR.SYNC.DEFER_BLOCKING 0x4, 0x200 ;  /* 0x0108000000007b1d */ /* 0x000fe20000010000 */
[----:B---3--:R-:W-:-:S04]  /*cb00*/  LOP3.LUT R0, R0, 0x7f, RZ, 0xc0, !PT ;  /* 0x0000007f00007812 */ /* 0x008fc800078ec0ff */
        /* <DEDUP_REMOVED lines=8> */
.L_x_9595:
[----:B------:R-:W-:Y:S02]  /*cb90*/  ULDC UR4, c[0x0][0xda8] ;  /* 0x00036a0000047ab9 */ /* 0x000fe40000000800 */
[----:B---3--:R-:W-:-:S13]  /*cba0*/  ISETP.GE.AND P0, PT, R27, UR4, PT ;  /* 0x000000041b007c0c */ /* 0x008fda000bf06270 */
[----:B------:R-:W-:Y:S05]  /*cbb0*/  @!P0 BRA `(.L_x_9596) ;  /* 0xffffffd000808947 */ /* 0x000fea000383ffff */
.L_x_9540:
[----:B------:R-:W3:Y:S01]  /*cbc0*/  LDL.LU R0, [R1+0x4] ;  /* 0x0000040001007983 */ /* 0x000ee20000300800 */
[----:B------:R-:W-:Y:S01]  /*cbd0*/  BSSY B0, `(.L_x_9597) ;  /* 0x000000b000007945 */ /* 0x000fe20003800000 */
[----:B------:R-:W1:Y:S01]  /*cbe0*/  S2R R5, SR_CgaCtaId ;  /* 0x0000000000057919 */ /* 0x000e620000008800 */
[----:B---3--:R-:W-:-:S05]  /*cbf0*/  VIADD R0, R0, 0x1 ;  /* 0x0000000100007836 */ /* 0x008fca0000000000 */
[----:B--2---:R-:W-:-:S04]  /*cc00*/  LEA.HI R2, R0, R0, RZ, 0x1 ;  /* 0x0000000000027211 */ /* 0x004fc800078f08ff */
[----:B------:R-:W-:Y:S02]  /*cc10*/  LOP3.LUT R3, R2, 0xfffffffe, RZ, 0xc0, !PT ;  /* 0xfffffffe02037812 */ /* 0x000fe400078ec0ff */
[----:B------:R-:W-:-:S03]  /*cc20*/  MOV R2, 0x400 ;  /* 0x0000040000027802 */ /* 0x000fc60000000f00 */
[----:B------:R-:W-:Y:S01]  /*cc30*/  IMAD.IADD R0, R0, 0x1, -R3 ;  /* 0x0000000100007824 */ /* 0x000fe200078e0a03 */
[----:B-1----:R-:W-:-:S04]  /*cc40*/  LEA R8, R5, R2, 0x18 ;  /* 0x0000000205087211 */ /* 0x002fc800078ec0ff */
[----:B------:R-:W-:-:S04]  /*cc50*/  SHF.L.U32 R0, R0, 0x1f, RZ ;  /* 0x0000001f00007819 */ /* 0x000fc800000006ff */
[----:B------:R-:W1:Y:S02]  /*cc60*/  SYNCS.PHASECHK.TRANS64.TRYWAIT P0, [R8+URZ+0x19c20], R0 ;  /* 0x019c2000080075a7 */ /* 0x000e64000800017f */
[----:B-1----:R-:W-:Y:S05]  /*cc70*/  @!P0 BRA `(.L_x_9598) ;  /* 0x00000008006c8947 */ /* 0x002fea0003800000 */
.L_x_9628:
[----:B------:R-:W-:Y:S05]  /*cc80*/  BSYNC B0 ;  /* 0x0000000000007941 */ /* 0x000fea0003800000 */
.L_x_9597:
[----:B------:R-:W-:-:S03]  /*cc90*/  UMOV UR4, 0xffffffff ;  /* 0xffffffff00047882 */ /* 0x000fc60000000000 */
[----:B------:R-:W-:Y:S05]  /*cca0*/  BRA.DIV UR4, `(.L_x_9599) ;  /* 0x0000000a04747947 */ /* 0x000fea000b800000 */
[----:B-1----:R-:W1:Y:S02]  /*ccb0*/  S2R R0, SR_TID.X ;  /* 0x0000000000007919 */ /* 0x002e640000002100 */
[----:B-1----:R-:W-:-:S04]  /*ccc0*/  SHF.R.U32.HI R0, RZ, 0x5, R0 ;  /* 0x00000005ff007819 */ /* 0x002fc80000011600 */
[----:B------:R-:W-:-:S05]  /*ccd0*/  LOP3.LUT R0, R0, 0x3, RZ, 0xc0, !PT ;  /* 0x0000000300007812 */ /* 0x000fca00078ec0ff */
[----:B------:R1:W2:Y:S02]  /*cce0*/  SHFL.IDX PT, R14, R0, RZ, 0x1f ;  /* 0x00001fff000e7589 */ /* 0x0002a400000e0000 */
.L_x_9631:
[----:B--2---:R-:W-:Y:S01]  /*ccf0*/  ISETP.NE.AND P0, PT, R14, RZ, PT ;  /* 0x000000ff0e00720c */ /* 0x004fe20003f05270 */
[----:B------:R-:W-:-:S12]  /*cd00*/  BSSY B0, `(.L_x_9600) ;  /* 0x000002b000007945 */ /* 0x000fd80003800000 */
[----:B------:R-:W-:Y:S05]  /*cd10*/  @P0 BRA `(.L_x_9601) ;  /* 0x0000000000a40947 */ /* 0x000fea0003800000 */
[----:B------:R-:W-:-:S03]  /*cd20*/  UMOV UR4, 0xffffffff ;  /* 0xffffffff00047882 */ /* 0x000fc60000000000 */
[----:B------:R-:W-:Y:S05]  /*cd30*/  BRA.DIV UR4, `(.L_x_9602) ;  /* 0x0000000a04847947 */ /* 0x000fea000b800000 */
[----:B------:R-:W-:-:S13]  /*cd40*/  ELECT P6, URZ, PT ;  /* 0x00000000003f782f */ /* 0x000fda00038c0000 */
.L_x_9634:
[----:B------:R-:W-:Y:S05]  /*cd50*/  @!P6 BRA `(.L_x_9601) ;  /* 0x000000000094e947 */ /* 0x000fea0003800000 */
[----:B-1----:R-:W2:Y:S02]  /*cd60*/  LDL.LU R0, [R1] ;  /* 0x0000000001007983 */ /* 0x002ea40000300800 */
[----:B--2---:R-:W-:-:S04]  /*cd70*/  LOP3.LUT R0, R0, 0x2, RZ, 0xfc, !PT ;  /* 0x0000000200007812 */ /* 0x004fc800078efcff */
[----:B------:R-:W-:-:S13]  /*cd80*/  ISETP.NE.AND P0, PT, R0, 0x3, PT ;  /* 0x000000030000780c */ /* 0x000fda0003f05270 */
[----:B------:R-:W-:Y:S05]  /*cd90*/  @!P0 BRA `(.L_x_9603) ;  /* 0x0000000000048947 */ /* 0x000fea0003800000 */
[----:B------:R-:W-:Y:S01]  /*cda0*/  BPT.TRAP 0x1 ;  /* 0x000000040000795c */ /* 0x000fe20000300000 */
.L_x_9603:
        /* <DEDUP_REMOVED lines=12> */
.L_x_9635:
[----:B------:R-:W2:Y:S02]  /*ce70*/  SYNCS.PHASECHK.TRANS64.TRYWAIT P1, [R7+URZ], R0 ;  /* 0x00000000070075a7 */ /* 0x000ea4000802017f */
[----:B--2---:R-:W-:Y:S05]  /*ce80*/  @!P1 BRA `(.L_x_9605) ;  /* 0x0000000800649947 */ /* 0x004fea0003800000 */
.L_x_9636:
[----:B------:R-:W-:Y:S05]  /*ce90*/  @!P0 BRA `(.L_x_9606) ;  /* 0x0000000000048947 */ /* 0x000fea0003800000 */
[----:B------:R-:W-:Y:S01]  /*cea0*/  BPT.TRAP 0x1 ;  /* 0x000000040000795c */ /* 0x000fe20000300000 */
.L_x_9606:
[----:B------:R-:W-:-:S04]  /*ceb0*/  IMAD R2, R17, 0x8, R8 ;  /* 0x0000000811027824 */ /* 0x000fc800078e0208 */
[----:B------:R-:W3:Y:S02]  /*cec0*/  SYNCS.PHASECHK.TRANS64.TRYWAIT P1, [R2+URZ+0x19c60], R3 ;  /* 0x019c6003020075a7 */ /* 0x000ee4000802017f */
[----:B---3--:R-:W-:Y:S05]  /*ced0*/  @!P1 BRA `(.L_x_9607) ;  /* 0x0000000800649947 */ /* 0x008fea0003800000 */
.L_x_9637:
[----:B------:R-:W-:Y:S05]  /*cee0*/  @!P0 BRA `(.L_x_9608) ;  /* 0x0000000000048947 */ /* 0x000fea0003800000 */
[----:B------:R-:W-:Y:S01]  /*cef0*/  BPT.TRAP 0x1 ;  /* 0x000000040000795c */ /* 0x000fe20000300000 */
.L_x_9608:
[----:B------:R-:W-:-:S04]  /*cf00*/  IMAD R5, R5, 0x8, R8 ;  /* 0x0000000805057824 */ /* 0x000fc800078e0208 */
[----:B------:R-:W4:Y:S02]  /*cf10*/  SYNCS.PHASECHK.TRANS64.TRYWAIT P1, [R5+URZ+0x19c60], R0 ;  /* 0x019c6000050075a7 */ /* 0x000f24000802017f */
[----:B----4-:R-:W-:Y:S05]  /*cf20*/  @!P1 BRA `(.L_x_9609) ;  /* 0x0000000800649947 */ /* 0x010fea0003800000 */
.L_x_9638:
[----:B------:R-:W-:Y:S05]  /*cf30*/  @!P0 BRA `(.L_x_9610) ;  /* 0x0000000000048947 */ /* 0x000fea0003800000 */
[----:B------:R-:W-:Y:S01]  /*cf40*/  BPT.TRAP 0x1 ;  /* 0x000000040000795c */ /* 0x000fe20000300000 */
.L_x_9610:
[----:B------:R-:W5:Y:S02]  /*cf50*/  SYNCS.PHASECHK.TRANS64.TRYWAIT P0, [R2+URZ+0x19c80], R3 ;  /* 0x019c8003020075a7 */ /* 0x000f64000800017f */
[----:B-----5:R-:W-:Y:S05]  /*cf60*/  @!P0 BRA `(.L_x_9611) ;  /* 0x0000000800688947 */ /* 0x020fea0003800000 */
.L_x_9612:
[----:B------:R1:W1:Y:S02]  /*cf70*/  SYNCS.PHASECHK.TRANS64.TRYWAIT P0, [R5+URZ+0x19c80], R0 ;  /* 0x019c8000050075a7 */ /* 0x000264000800017f */
[----:B-1----:R-:W-:Y:S05]  /*cf80*/  @!P0 NANOSLEEP.SYNCS 0x989680 ;  /* 0x009896800000895d */ /* 0x002fea0003900000 */
[----:B------:R-:W1:Y:S02]  /*cf90*/  @!P0 SYNCS.PHASECHK.TRANS64 P0, [R5+URZ+0x19c80], R0 ;  /* 0x019c8000050085a7 */ /* 0x000e64000800007f */
[----:B-1----:R-:W-:Y:S05]  /*cfa0*/  @!P0 BRA `(.L_x_9612) ;  /* 0xfffffffc00f08947 */ /* 0x002fea000383ffff */
.L_x_9601:
[----:B------:R-:W-:Y:S05]  /*cfb0*/  BSYNC B0 ;  /* 0x0000000000007941 */ /* 0x000fea0003800000 */
.L_x_9600:
[----:B------:R-:W-:Y:S05]  /*cfc0*/  EXIT ;  /* 0x000000000000794d */ /* 0x000fea0003800000 */
.L_x_9498:
[----:B-1----:R-:W-:-:S04]  /*cfd0*/  IMAD.U32 R3, RZ, RZ, UR39 ;  /* 0x00000027ff037e24 */ /* 0x002fc8000f8e00ff */
[----:B------:R1:W2:Y:S03]  /*cfe0*/  SYNCS.PHASECHK.TRANS64.TRYWAIT P0, [R3+URZ+0x19c00], R0 ;  /* 0x019c0000030075a7 */ /* 0x0002a6000800017f */
[----:B--2---:R-:W-:Y:S05]  /*cff0*/  @!P0 NANOSLEEP.SYNCS 0x989680 ;  /* 0x009896800000895d */ /* 0x004fea0003900000 */
[----:B------:R-:W2:Y:S02]  /*d000*/  @!P0 SYNCS.PHASECHK.TRANS64 P0, [R3+URZ+0x19c00], R0 ;  /* 0x019c0000030085a7 */ /* 0x000ea4000800007f */
[----:B--2---:R-:W-:Y:S05]  /*d010*/  @!P0 BRA `(.L_x_9498) ;  /* 0xfffffffc00ec8947 */ /* 0x004fea000383ffff */
[----:B------:R-:W-:Y:S05]  /*d020*/  BRA `(.L_x_9613) ;  /* 0xffffff48003c7947 */ /* 0x000fea000383ffff */
.L_x_9502:
[----:B--2---:R2:W3:Y:S02]  /*d030*/  SYNCS.PHASECHK.TRANS64.TRYWAIT P2, [R4+URZ+0x19c30], R3 ;  /* 0x019c3003040075a7 */ /* 0x0044e4000804017f */
[----:B---3--:R-:W-:Y:S05]  /*d040*/  @!P2 NANOSLEEP.SYNCS 0x989680 ;  /* 0x009896800000a95d */ /* 0x008fea0003900000 */
[----:B------:R-:W3:Y:S02]  /*d050*/  @!P2 SYNCS.PHASECHK.TRANS64 P2, [R4+URZ+0x19c30], R3 ;  /* 0x019c30030400a5a7 */ /* 0x000ee4000804007f */
[----:B---3--:R-:W-:Y:S05]  /*d060*/  @!P2 BRA `(.L_x_9502) ;  /* 0xfffffffc00f0a947 */ /* 0x008fea000383ffff */
[----:B------:R-:W-:Y:S05]  /*d070*/  BRA `(.L_x_9501) ;  /* 0xffffff4800607947 */ /* 0x000fea000383ffff */
.L_x_9507:
[----:B--2---:R-:W-:-:S04]  /*d080*/  IMAD.U32 R3, RZ, RZ, UR22 ;  /* 0x00000016ff037e24 */ /* 0x004fc8000f8e00ff */
[----:B------:R2:W3:Y:S03]  /*d090*/  SYNCS.PHASECHK.TRANS64.TRYWAIT P2, [R3+URZ+0x19c30], R0 ;  /* 0x019c3000030075a7 */ /* 0x0004e6000804017f */
[----:B---3--:R-:W-:Y:S05]  /*d0a0*/  @!P2 NANOSLEEP.SYNCS 0x989680 ;  /* 0x009896800000a95d */ /* 0x008fea0003900000 */
[----:B------:R-:W3:Y:S02]  /*d0b0*/  @!P2 SYNCS.PHASECHK.TRANS64 P2, [R3+URZ+0x19c30], R0 ;  /* 0x019c30000300a5a7 */ /* 0x000ee4000804007f */
[----:B---3--:R-:W-:Y:S05]  /*d0c0*/  @!P2 BRA `(.L_x_9507) ;  /* 0xfffffffc00eca947 */ /* 0x008fea000383ffff */
[----:B------:R-:W-:Y:S05]  /*d0d0*/  BRA `(.L_x_9506) ;  /* 0xffffff6c00307947 */ /* 0x000fea000383ffff */
.L_x_9511:
[----:B--2---:R-:W-:-:S04]  /*d0e0*/  IMAD.U32 R3, RZ, RZ, UR7 ;  /* 0x00000007ff037e24 */ /* 0x004fc8000f8e00ff */
[----:B------:R2:W3:Y:S03]  /*d0f0*/  SYNCS.PHASECHK.TRANS64.TRYWAIT P2, [R3+URZ+0x19c50], R0 ;  /* 0x019c5000030075a7 */ /* 0x0004e6000804017f */
[----:B---3--:R-:W-:Y:S05]  /*d100*/  @!P2 NANOSLEEP.SYNCS 0x989680 ;  /* 0x009896800000a95d */ /* 0x008fea0003900000 */
[----:B------:R-:W3:Y:S02]  /*d110*/  @!P2 SYNCS.PHASECHK.TRANS64 P2, [R3+URZ+0x19c50], R0 ;  /* 0x019c50000300a5a7 */ /* 0x000ee4000804007f */
[----:B---3--:R-:W-:Y:S05]  /*d120*/  @!P2 BRA `(.L_x_9511) ;  /* 0xfffffffc00eca947 */ /* 0x008fea000383ffff */
[----:B------:R-:W-:Y:S05]  /*d130*/  BRA `(.L_x_9510) ;  /* 0xffffff6c007c7947 */ /* 0x000fea000383ffff */
.L_x_9518:
[----:B--2---:R-:W-:-:S04]  /*d140*/  IMAD.U32 R3, RZ, RZ, UR6 ;  /* 0x00000006ff037e24 */ /* 0x004fc8000f8e00ff */
[----:B------:R2:W3:Y:S03]  /*d150*/  SYNCS.PHASECHK.TRANS64.TRYWAIT P2, [R3+URZ+0x19c30], R0 ;  /* 0x019c3000030075a7 */ /* 0x0004e6000804017f */
[----:B---3--:R-:W-:Y:S05]  /*d160*/  @!P2 NANOSLEEP.SYNCS 0x989680 ;  /* 0x009896800000a95d */ /* 0x008fea0003900000 */
[----:B------:R-:W3:Y:S02]  /*d170*/  @!P2 SYNCS.PHASECHK.TRANS64 P2, [R3+URZ+0x19c30], R0 ;  /* 0x019c30000300a5a7 */ /* 0x000ee4000804007f */
[----:B---3--:R-:W-:Y:S05]  /*d180*/  @!P2 BRA `(.L_x_9518) ;  /* 0xfffffffc00eca947 */ /* 0x008fea000383ffff */
[----:B------:R-:W-:Y:S05]  /*d190*/  BRA `(.L_x_9517) ;  /* 0xffffff9000287947 */ /* 0x000fea000383ffff */
.L_x_9522:
[----:B--2---:R-:W-:-:S04]  /*d1a0*/  IMAD.U32 R3, RZ, RZ, UR7 ;  /* 0x00000007ff037e24 */ /* 0x004fc8000f8e00ff */
[----:B------:R2:W3:Y:S03]  /*d1b0*/  SYNCS.PHASECHK.TRANS64.TRYWAIT P2, [R3+URZ+0x19c50], R0 ;  /* 0x019c5000030075a7 */ /* 0x0004e6000804017f */
[----:B---3--:R-:W-:Y:S05]  /*d1c0*/  @!P2 NANOSLEEP.SYNCS 0x989680 ;  /* 0x009896800000a95d */ /* 0x008fea0003900000 */
[----:B------:R-:W3:Y:S02]  /*d1d0*/  @!P2 SYNCS.PHASECHK.TRANS64 P2, [R3+URZ+0x19c50], R0 ;  /* 0x019c50000300a5a7 */ /* 0x000ee4000804007f */
[----:B---3--:R-:W-:Y:S05]  /*d1e0*/  @!P2 BRA `(.L_x_9522) ;  /* 0xfffffffc00eca947 */ /* 0x008fea000383ffff */
[----:B------:R-:W-:Y:S05]  /*d1f0*/  BRA `(.L_x_9521) ;  /* 0xffffff9000747947 */ /* 0x000fea000383ffff */
.L_x_9528:
[----:B--2---:R-:W-:-:S04]  /*d200*/  IMAD.U32 R7, RZ, RZ, UR5 ;  /* 0x00000005ff077e24 */ /* 0x004fc8000f8e00ff */
[----:B------:R2:W1:Y:S03]  /*d210*/  SYNCS.PHASECHK.TRANS64.TRYWAIT P2, [R7+URZ+0x19c50], R6 ;  /* 0x019c5006070075a7 */ /* 0x000466000804017f */
[----:B-1----:R-:W-:Y:S05]  /*d220*/  @!P2 NANOSLEEP.SYNCS 0x989680 ;  /* 0x009896800000a95d */ /* 0x002fea0003900000 */
[----:B------:R-:W1:Y:S02]  /*d230*/  @!P2 SYNCS.PHASECHK.TRANS64 P2, [R7+URZ+0x19c50], R6 ;  /* 0x019c50060700a5a7 */ /* 0x000e64000804007f */
[----:B-1----:R-:W-:Y:S05]  /*d240*/  @!P2 BRA `(.L_x_9528) ;  /* 0xfffffffc00eca947 */ /* 0x002fea000383ffff */
[----:B------:R-:W-:Y:S05]  /*d250*/  BRA `(.L_x_9527) ;  /* 0xffffffa800c87947 */ /* 0x000fea000383ffff */
.L_x_9550:
[----:B------:R-:W-:Y:S02]  /*d260*/  IMAD.MOV.U32 R13, RZ, RZ, R4 ;  /* 0x000000ffff0d7224 */ /* 0x000fe400078e0004 */
[----:B------:R-:W-:Y:S02]  /*d270*/  IMAD.MOV.U32 R12, RZ, RZ, RZ ;  /* 0x000000ffff0c7224 */ /* 0x000fe400078e00ff */
[----:B------:R-:W-:Y:S02]  /*d280*/  IMAD.MOV.U32 R11, RZ, RZ, 0x1f ;  /* 0x0000001fff0b7424 */ /* 0x000fe400078e00ff */
[----:B------:R-:W-:-:S07]  /*d290*/  IMAD.MOV.U32 R15, RZ, RZ, -0x1 ;  /* 0xffffffffff0f7424 */ /* 0x000fce00078e00ff */
[----:B------:R-:W-:Y:S05]  /*d2a0*/  WARPSYNC.COLLECTIVE R15, `(.L_x_9614) ;  /* 0x000000000f087348 */ /* 0x000fea0003c00000 */
[----:B------:R1:W2:Y:S02]  /*d2b0*/  SHFL.IDX P6, R14, R13, R12, R11 ;  /* 0x0000000c0d0e7389 */ /* 0x0002a400000c000b */
[----:B-12---:R-:W-:Y:S01]  /*d2c0*/  ENDCOLLECTIVE ;  /* 0x000000000000791b */ /* 0x006fe20003800000 */
.L_x_9614:
[----:B------:R-:W-:Y:S05]  /*d2d0*/  BRA `(.L_x_9615) ;  /* 0xffffffd400f07947 */ /* 0x000fea000383ffff */
.L_x_9552:
[----:B------:R-:W-:Y:S01]  /*d2e0*/  BSSY B0, `(.L_x_9616) ;  /* 0x0000006000007945 */ /* 0x000fe20003800000 */
[----:B------:R-:W-:-:S07]  /*d2f0*/  IMAD.MOV.U32 R15, RZ, RZ, -0x1 ;  /* 0xffffffffff0f7424 */ /* 0x000fce00078e00ff */
[----:B-1----:R-:W-:Y:S05]  /*d300*/  WARPSYNC.COLLECTIVE R15, `(.L_x_9617) ;  /* 0x000000000f0c7348 */ /* 0x002fea0003c00000 */
[----:B------:R-:W-:Y:S02]  /*d310*/  ELECT P6, UR62, PT ;  /* 0x00000000003e782f */ /* 0x000fe400038c0000 */
[----:B------:R-:W-:Y:S01]  /*d320*/  MOV R14, UR62 ;  /* 0x0000003e000e7c02 */ /* 0x000fe20008000f00 */
[----:B-1----:R-:W-:Y:S10]  /*d330*/  ENDCOLLECTIVE ;  /* 0x000000000000791b */ /* 0x002ff40003800000 */
.L_x_9617:
[----:B------:R-:W-:Y:S05]  /*d340*/  BSYNC B0 ;  /* 0x0000000000007941 */ /* 0x000fea0003800000 */
.L_x_9616:
[----:B------:R-:W-:Y:S05]  /*d350*/  BRA `(.L_x_9618) ;  /* 0xffffffd400f07947 */ /* 0x000fea000383ffff */
.L_x_9555:
[----:B--2---:R2:W3:Y:S02]  /*d360*/  SYNCS.PHASECHK.TRANS64.TRYWAIT P3, [R5+URZ+0x19c80], R2 ;  /* 0x019c8002050075a7 */ /* 0x0044e4000806017f */
[----:B---3--:R-:W-:Y:S05]  /*d370*/  @!P3 NANOSLEEP.SYNCS 0x989680 ;  /* 0x009896800000b95d */ /* 0x008fea0003900000 */
[----:B------:R-:W3:Y:S02]  /*d380*/  @!P3 SYNCS.PHASECHK.TRANS64 P3, [R5+URZ+0x19c80], R2 ;  /* 0x019c80020500b5a7 */ /* 0x000ee4000806007f */
[----:B---3--:R-:W-:Y:S05]  /*d390*/  @!P3 BRA `(.L_x_9555) ;  /* 0xfffffffc00f0b947 */ /* 0x008fea000383ffff */
[----:B------:R-:W-:Y:S05]  /*d3a0*/  BRA `(.L_x_9619) ;  /* 0xffffffd800407947 */ /* 0x000fea000383ffff */
.L_x_9557:
[----:B---3--:R3:W4:Y:S02]  /*d3b0*/  SYNCS.PHASECHK.TRANS64.TRYWAIT P3, [R5+URZ+0x19c40], R2 ;  /* 0x019c4002050075a7 */ /* 0x008724000806017f */
[----:B----4-:R-:W-:Y:S05]  /*d3c0*/  @!P3 NANOSLEEP.SYNCS 0x989680 ;  /* 0x009896800000b95d */ /* 0x010fea0003900000 */
[----:B------:R-:W4:Y:S02]  /*d3d0*/  @!P3 SYNCS.PHASECHK.TRANS64 P3, [R5+URZ+0x19c40], R2 ;  /* 0x019c40020500b5a7 */ /* 0x000f24000806007f */
[----:B----4-:R-:W-:Y:S05]  /*d3e0*/  @!P3 BRA `(.L_x_9557) ;  /* 0xfffffffc00f0b947 */ /* 0x010fea000383ffff */
[----:B------:R-:W-:Y:S05]  /*d3f0*/  BRA `(.L_x_9620) ;  /* 0xffffffd800b87947 */ /* 0x000fea000383ffff */
.L_x_9560:
[----:B--2---:R2:W3:Y:S02]  /*d400*/  SYNCS.PHASECHK.TRANS64.TRYWAIT P0, [R26+URZ+0x19c20], R3 ;  /* 0x019c20031a0075a7 */ /* 0x0044e4000800017f */
[----:B---3--:R-:W-:Y:S05]  /*d410*/  @!P0 NANOSLEEP.SYNCS 0x989680 ;  /* 0x009896800000895d */ /* 0x008fea0003900000 */
[----:B------:R-:W3:Y:S02]  /*d420*/  @!P0 SYNCS.PHASECHK.TRANS64 P0, [R26+URZ+0x19c20], R3 ;  /* 0x019c20031a0085a7 */ /* 0x000ee4000800007f */
[----:B---3--:R-:W-:Y:S05]  /*d430*/  @!P0 BRA `(.L_x_9560) ;  /* 0xfffffffc00f08947 */ /* 0x008fea000383ffff */
[----:B------:R-:W-:Y:S05]  /*d440*/  BRA `(.L_x_9621) ;  /* 0xffffffdc00c87947 */ /* 0x000fea000383ffff */
.L_x_9566:
[----:B-1----:R1:W2:Y:S02]  /*d450*/  SYNCS.PHASECHK.TRANS64.TRYWAIT P0, [R6+URZ+0x19c80], R4 ;  /* 0x019c8004060075a7 */ /* 0x0022a4000800017f */
[----:B--2---:R-:W-:Y:S05]  /*d460*/  @!P0 NANOSLEEP.SYNCS 0x989680 ;  /* 0x009896800000895d */ /* 0x004fea0003900000 */
[----:B------:R-:W2:Y:S02]  /*d470*/  @!P0 SYNCS.PHASECHK.TRANS64 P0, [R6+URZ+0x19c80], R4 ;  /* 0x019c8004060085a7 */ /* 0x000ea4000800007f */
[----:B--2---:R-:W-:Y:S05]  /*d480*/  @!P0 BRA `(.L_x_9566) ;  /* 0xfffffffc00f08947 */ /* 0x004fea000383ffff */
[----:B------:R-:W-:Y:S05]  /*d490*/  BRA `(.L_x_9622) ;  /* 0xffffffe000647947 */ /* 0x000fea000383ffff */
.L_x_9573:
[----:B--2---:R2:W3:Y:S02]  /*d4a0*/  SYNCS.PHASECHK.TRANS64.TRYWAIT P0, [R6+URZ+0x19c40], R4 ;  /* 0x019c4004060075a7 */ /* 0x0044e4000800017f */
[----:B---3--:R-:W-:Y:S05]  /*d4b0*/  @!P0 NANOSLEEP.SYNCS 0x989680 ;  /* 0x009896800000895d */ /* 0x008fea0003900000 */
[----:B------:R-:W3:Y:S02]  /*d4c0*/  @!P0 SYNCS.PHASECHK.TRANS64 P0, [R6+URZ+0x19c40], R4 ;  /* 0x019c4004060085a7 */ /* 0x000ee4000800007f */
[----:B---3--:R-:W-:Y:S05]  /*d4d0*/  @!P0 BRA `(.L_x_9573) ;  /* 0xfffffffc00f08947 */ /* 0x008fea000383ffff */
[----:B------:R-:W-:Y:S05]  /*d4e0*/  BRA `(.L_x_9623) ;  /* 0xffffffe4005c7947 */ /* 0x000fea000383ffff */
.L_x_9581:
[----:B-1----:R1:W2:Y:S02]  /*d4f0*/  SYNCS.PHASECHK.TRANS64.TRYWAIT P3, [R12+URZ+0x19c70], R5 ;  /* 0x019c70050c0075a7 */ /* 0x0022a4000806017f */
[----:B--2---:R-:W-:Y:S05]  /*d500*/  @!P3 NANOSLEEP.SYNCS 0x989680 ;  /* 0x009896800000b95d */ /* 0x004fea0003900000 */
[----:B------:R-:W2:Y:S02]  /*d510*/  @!P3 SYNCS.PHASECHK.TRANS64 P3, [R12+URZ+0x19c70], R5 ;  /* 0x019c70050c00b5a7 */ /* 0x000ea4000806007f */
[----:B--2---:R-:W-:Y:S05]  /*d520*/  @!P3 BRA `(.L_x_9581) ;  /* 0xfffffffc00f0b947 */ /* 0x004fea000383ffff */
[----:B------:R-:W-:Y:S05]  /*d530*/  BRA `(.L_x_9624) ;  /* 0xffffffe8006c7947 */ /* 0x000fea000383ffff */
.L_x_9583:
[----:B-1----:R1:W2:Y:S02]  /*d540*/  SYNCS.PHASECHK.TRANS64.TRYWAIT P3, [R12+URZ+0x19c60], R5 ;  /* 0x019c60050c0075a7 */ /* 0x0022a4000806017f */
[----:B--2---:R-:W-:Y:S05]  /*d550*/  @!P3 NANOSLEEP.SYNCS 0x989680 ;  /* 0x009896800000b95d */ /* 0x004fea0003900000 */
[----:B------:R-:W2:Y:S02]  /*d560*/  @!P3 SYNCS.PHASECHK.TRANS64 P3, [R12+URZ+0x19c60], R5 ;  /* 0x019c60050c00b5a7 */ /* 0x000ea4000806007f */
[----:B--2---:R-:W-:Y:S05]  /*d570*/  @!P3 BRA `(.L_x_9583) ;  /* 0xfffffffc00f0b947 */ /* 0x004fea000383ffff */
[----:B------:R-:W-:Y:S05]  /*d580*/  BRA `(.L_x_9625) ;  /* 0xffffffe800747947 */ /* 0x000fea000383ffff */
.L_x_9590:
[----:B-1----:R1:W2:Y:S02]  /*d590*/  SYNCS.PHASECHK.TRANS64.TRYWAIT P0, [R0+URZ+0x19c70], R3 ;  /* 0x019c7003000075a7 */ /* 0x0022a4000800017f */
[----:B--2---:R-:W-:Y:S05]  /*d5a0*/  @!P0 NANOSLEEP.SYNCS 0x989680 ;  /* 0x009896800000895d */ /* 0x004fea0003900000 */
[----:B------:R-:W2:Y:S02]  /*d5b0*/  @!P0 SYNCS.PHASECHK.TRANS64 P0, [R0+URZ+0x19c70], R3 ;  /* 0x019c7003000085a7 */ /* 0x000ea4000800007f */
[----:B--2---:R-:W-:Y:S05]  /*d5c0*/  @!P0 BRA `(.L_x_9590) ;  /* 0xfffffffc00f08947 */ /* 0x004fea000383ffff */
[----:B------:R-:W-:Y:S05]  /*d5d0*/  BRA `(.L_x_9626) ;  /* 0xffffffec00e07947 */ /* 0x000fea000383ffff */
.L_x_9592:
[----:B-1----:R1:W2:Y:S02]  /*d5e0*/  SYNCS.PHASECHK.TRANS64.TRYWAIT P0, [R0+URZ+0x19c60], R3 ;  /* 0x019c6003000075a7 */ /* 0x0022a4000800017f */
[----:B--2---:R-:W-:Y:S05]  /*d5f0*/  @!P0 NANOSLEEP.SYNCS 0x989680 ;  /* 0x009896800000895d */ /* 0x004fea0003900000 */
[----:B------:R-:W2:Y:S02]  /*d600*/  @!P0 SYNCS.PHASECHK.TRANS64 P0, [R0+URZ+0x19c60], R3 ;  /* 0x019c6003000085a7 */ /* 0x000ea4000800007f */
[----:B--2---:R-:W-:Y:S05]  /*d610*/  @!P0 BRA `(.L_x_9592) ;  /* 0xfffffffc00f08947 */ /* 0x004fea000383ffff */
[----:B------:R-:W-:Y:S05]  /*d620*/  BRA `(.L_x_9627) ;  /* 0xffffffec00e47947 */ /* 0x000fea000383ffff */
.L_x_9598:
[----:B-1----:R1:W2:Y:S02]  /*d630*/  SYNCS.PHASECHK.TRANS64.TRYWAIT P0, [R8+URZ+0x19c20], R0 ;  /* 0x019c2000080075a7 */ /* 0x0022a4000800017f */
[----:B--2---:R-:W-:Y:S05]  /*d640*/  @!P0 NANOSLEEP.SYNCS 0x989680 ;  /* 0x009896800000895d */ /* 0x004fea0003900000 */
[----:B------:R-:W2:Y:S02]  /*d650*/  @!P0 SYNCS.PHASECHK.TRANS64 P0, [R8+URZ+0x19c20], R0 ;  /* 0x019c2000080085a7 */ /* 0x000ea4000800007f */
[----:B--2---:R-:W-:Y:S05]  /*d660*/  @!P0 BRA `(.L_x_9598) ;  /* 0xfffffffc00f08947 */ /* 0x004fea000383ffff */
[----:B------:R-:W-:Y:S05]  /*d670*/  BRA `(.L_x_9628) ;  /* 0xfffffff400807947 */ /* 0x000fea000383ffff */
.L_x_9599:
        /* <DEDUP_REMOVED lines=11> */
.L_x_9630:
[----:B------:R-:W-:Y:S05]  /*d730*/  BSYNC B0 ;  /* 0x0000000000007941 */ /* 0x000fea0003800000 */
.L_x_9629:
[----:B------:R-:W-:Y:S05]  /*d740*/  BRA `(.L_x_9631) ;  /* 0xfffffff400687947 */ /* 0x000fea000383ffff */
.L_x_9602:
[----:B------:R-:W-:Y:S01]  /*d750*/  BSSY B1, `(.L_x_9632) ;  /* 0x0000006000017945 */ /* 0x000fe20003800000 */
[----:B------:R-:W-:-:S07]  /*d760*/  IMAD.MOV.U32 R15, RZ, RZ, -0x1 ;  /* 0xffffffffff0f7424 */ /* 0x000fce00078e00ff */
[----:B-1----:R-:W-:Y:S05]  /*d770*/  WARPSYNC.COLLECTIVE R15, `(.L_x_9633) ;  /* 0x000000000f0c7348 */ /* 0x002fea0003c00000 */
[----:B------:R-:W-:Y:S02]  /*d780*/  ELECT P6, UR62, PT ;  /* 0x00000000003e782f */ /* 0x000fe400038c0000 */
[----:B------:R-:W-:Y:S01]  /*d790*/  MOV R14, UR62 ;  /* 0x0000003e000e7c02 */ /* 0x000fe20008000f00 */
[----:B-1----:R-:W-:Y:S10]  /*d7a0*/  ENDCOLLECTIVE ;  /* 0x000000000000791b */ /* 0x002ff40003800000 */
.L_x_9633:
[----:B------:R-:W-:Y:S05]  /*d7b0*/  BSYNC B1 ;  /* 0x0000000000017941 */ /* 0x000fea0003800000 */
.L_x_9632:
[----:B------:R-:W-:Y:S05]  /*d7c0*/  BRA `(.L_x_9634) ;  /* 0xfffffff400607947 */ /* 0x000fea000383ffff */
.L_x_9604:
[----:B-1----:R1:W2:Y:S02]  /*d7d0*/  SYNCS.PHASECHK.TRANS64.TRYWAIT P1, [R6+URZ], R3 ;  /* 0x00000003060075a7 */ /* 0x0022a4000802017f */
[----:B--2---:R-:W-:Y:S05]  /*d7e0*/  @!P1 NANOSLEEP.SYNCS 0x989680 ;  /* 0x009896800000995d */ /* 0x004fea0003900000 */
[----:B------:R-:W2:Y:S02]  /*d7f0*/  @!P1 SYNCS.PHASECHK.TRANS64 P1, [R6+URZ], R3 ;  /* 0x00000003060095a7 */ /* 0x000ea4000802007f */
[----:B--2---:R-:W-:Y:S05]  /*d800*/  @!P1 BRA `(.L_x_9604) ;  /* 0xfffffffc00f09947 */ /* 0x004fea000383ffff */
[----:B------:R-:W-:Y:S05]  /*d810*/  BRA `(.L_x_9635) ;  /* 0xfffffff400947947 */ /* 0x000fea000383ffff */
.L_x_9605:
[----:B--2---:R2:W3:Y:S02]  /*d820*/  SYNCS.PHASECHK.TRANS64.TRYWAIT P1, [R7+URZ], R0 ;  /* 0x00000000070075a7 */ /* 0x0044e4000802017f */
[----:B---3--:R-:W-:Y:S05]  /*d830*/  @!P1 NANOSLEEP.SYNCS 0x989680 ;  /* 0x009896800000995d */ /* 0x008fea0003900000 */
[----:B------:R-:W3:Y:S02]  /*d840*/  @!P1 SYNCS.PHASECHK.TRANS64 P1, [R7+URZ], R0 ;  /* 0x00000000070095a7 */ /* 0x000ee4000802007f */
[----:B---3--:R-:W-:Y:S05]  /*d850*/  @!P1 BRA `(.L_x_9605) ;  /* 0xfffffffc00f09947 */ /* 0x008fea000383ffff */
[----:B------:R-:W-:Y:S05]  /*d860*/  BRA `(.L_x_9636) ;  /* 0xfffffff400887947 */ /* 0x000fea000383ffff */
.L_x_9607:
[----:B---3--:R3:W4:Y:S02]  /*d870*/  SYNCS.PHASECHK.TRANS64.TRYWAIT P1, [R2+URZ+0x19c60], R3 ;  /* 0x019c6003020075a7 */ /* 0x008724000802017f */
[----:B----4-:R-:W-:Y:S05]  /*d880*/  @!P1 NANOSLEEP.SYNCS 0x989680 ;  /* 0x009896800000995d */ /* 0x010fea0003900000 */
[----:B------:R-:W4:Y:S02]  /*d890*/  @!P1 SYNCS.PHASECHK.TRANS64 P1, [R2+URZ+0x19c60], R3 ;  /* 0x019c6003020095a7 */ /* 0x000f24000802007f */
[----:B----4-:R-:W-:Y:S05]  /*d8a0*/  @!P1 BRA `(.L_x_9607) ;  /* 0xfffffffc00f09947 */ /* 0x010fea000383ffff */
[----:B------:R-:W-:Y:S05]  /*d8b0*/  BRA `(.L_x_9637) ;  /* 0xfffffff400887947 */ /* 0x000fea000383ffff */
.L_x_9609:
[----:B----4-:R4:W1:Y:S02]  /*d8c0*/  SYNCS.PHASECHK.TRANS64.TRYWAIT P1, [R5+URZ+0x19c60], R0 ;  /* 0x019c6000050075a7 */ /* 0x010864000802017f */
[----:B-1----:R-:W-:Y:S05]  /*d8d0*/  @!P1 NANOSLEEP.SYNCS 0x989680 ;  /* 0x009896800000995d */ /* 0x002fea0003900000 */
[----:B------:R-:W1:Y:S02]  /*d8e0*/  @!P1 SYNCS.PHASECHK.TRANS64 P1, [R5+URZ+0x19c60], R0 ;  /* 0x019c6000050095a7 */ /* 0x000e64000802007f */
[----:B-1----:R-:W-:Y:S05]  /*d8f0*/  @!P1 BRA `(.L_x_9609) ;  /* 0xfffffffc00f09947 */ /* 0x002fea000383ffff */
[----:B------:R-:W-:Y:S05]  /*d900*/  BRA `(.L_x_9638) ;  /* 0xfffffff400887947 */ /* 0x000fea000383ffff */
.L_x_9611:
[----:B------:R1:W1:Y:S02]  /*d910*/  SYNCS.PHASECHK.TRANS64.TRYWAIT P0, [R2+URZ+0x19c80], R3 ;  /* 0x019c8003020075a7 */ /* 0x000264000800017f */
[----:B-1----:R-:W-:Y:S05]  /*d920*/  @!P0 NANOSLEEP.SYNCS 0x989680 ;  /* 0x009896800000895d */ /* 0x002fea0003900000 */
[----:B------:R-:W1:Y:S02]  /*d930*/  @!P0 SYNCS.PHASECHK.TRANS64 P0, [R2+URZ+0x19c80], R3 ;  /* 0x019c8003020085a7 */ /* 0x000e64000800007f */
[----:B-1----:R-:W-:Y:S05]  /*d940*/  @!P0 BRA `(.L_x_9611) ;  /* 0xfffffffc00f08947 */ /* 0x002fea000383ffff */
[----:B------:R-:W-:Y:S05]  /*d950*/  BRA `(.L_x_9612) ;  /* 0xfffffff400847947 */ /* 0x000fea000383ffff */
.L_x_9639:
        /* <DEDUP_REMOVED lines=10> */
.L_x_12385:


//--------------------- .text._ZN7cutlass13device_kernelIN5flash11enable_sm90INS1_16FlashAttnFwdSm90INS1_25CollectiveMainloopFwdSm90ILi2EN4cute5tupleIJNS5_1CILi1EEES8_S8_EEENS6_IJNS7_ILi192EEENS7_ILi128EEENS7_ILi96EEEEEELi96ENS_12float_e4m3_tEfNS_4arch4Sm90ELb1ELb0ELb0ELb1ELb0ELb0ELb0ELb1ELb1ELb0ELb0ELb0EEENS1_21CollectiveEpilogueFwdINS6_IJSA_SC_SB_EEES9_NS_10bfloat16_tESG_Li384ELb1ELb0ELb0ELb1EEENS1_36VarlenDynamicPersistentTileSchedulerILi192ELi128ELi384ELi128ELb0ELb0ELb1ELb1ELb1ELb1EEEEEEEEEvNT_6ParamsE --------------------------
	.section	.text._ZN7cutlass13device_kernelIN5flash11enable_sm90INS1_16FlashAttnFwdSm90INS1_25CollectiveMainloopFwdSm90ILi2EN4cute5tupleIJNS5_1CILi1EEES8_S8_EEENS6_IJNS7_ILi192EEENS7_ILi128EEENS7_ILi96EEEEEELi96ENS_12float_e4m3_tEfNS_4arch4Sm90ELb1ELb0ELb0ELb1ELb0ELb0ELb0ELb1ELb1ELb0ELb0ELb0EEENS1_21CollectiveEpilogueFwdINS6_IJSA_SC_SB_EEES9_NS_10bfloat16_tESG_Li384ELb1ELb0ELb0ELb1EEENS1_36VarlenDynamicPersistentTileSchedulerILi192ELi128ELi384ELi128ELb0ELb0ELb1ELb1ELb1ELb1EEEEEEEEEvNT_6ParamsE,"ax",@progbits
	.align	128
.text._ZN7cutlass13device_kernelIN5flash11enable_sm90INS1_16FlashAttnFwdSm90INS1_25CollectiveMainloopFwdSm90ILi2EN4cute5tupleIJNS5_1CILi1EEES8_S8_EEENS6_IJNS7_ILi192EEENS7_ILi128EEENS7_ILi96EEEEEELi96ENS_12float_e4m3_tEfNS_4arch4Sm90ELb1ELb0ELb0ELb1ELb0ELb0ELb0ELb1ELb1ELb0ELb0ELb0EEENS1_21CollectiveEpilogueFwdINS6_IJSA_SC_SB_EEES9_NS_10bfloat16_tESG_Li384ELb1ELb0ELb0ELb1EEENS1_36VarlenDynamicPersistentTileSchedulerILi192ELi128ELi384ELi128ELb0ELb0ELb1ELb1ELb1ELb1EEEEEEEEEvNT_6ParamsE:
        .type           _ZN7cutlass13device_kernelIN5flash11enable_sm90INS1_16FlashAttnFwdSm90INS1_25CollectiveMainloopFwdSm90ILi2EN4cute5tupleIJNS5_1CILi1EEES8_S8_EEENS6_IJNS7_ILi192EEENS7_ILi128EEENS7_ILi96EEEEEELi96ENS_12float_e4m3_tEfNS_4arch4Sm90ELb1ELb0ELb0ELb1ELb0ELb0ELb0ELb1ELb1ELb0ELb0ELb0EEENS1_21CollectiveEpilogueFwdINS6_IJSA_SC_SB_EEES9_NS_10bfloat16_tESG_Li384ELb1ELb0ELb0ELb1EEENS1_36VarlenDynamicPersistentTileSchedulerILi192ELi128ELi384ELi128ELb0ELb0ELb1ELb1ELb1ELb1EEEEEEEEEvNT_6ParamsE,@function
        .size           _ZN7cutlass13device_kernelIN5flash11enable_sm90INS1_16FlashAttnFwdSm90INS1_25CollectiveMainloopFwdSm90ILi2EN4cute5tupleIJNS5_1CILi1EEES8_S8_EEENS6_IJNS7_ILi192EEENS7_ILi128EEENS7_ILi96EEEEEELi96ENS_12float_e4m3_tEfNS_4arch4Sm90ELb1ELb0ELb0ELb1ELb0ELb0ELb0ELb1ELb1ELb0ELb0ELb0EEENS1_21CollectiveEpilogueFwdINS6_IJSA_SC_SB_EEES9_NS_10bfloat16_tESG_Li384ELb1ELb0ELb0ELb1EEENS1_36VarlenDynamicPersistentTileSchedulerILi192ELi128ELi384ELi128ELb0ELb0ELb1ELb1ELb1ELb1EEEEEEEEEvNT_6ParamsE,(.L_x_12386 - _ZN7cutlass13device_kernelIN5flash11enable_sm90INS1_16FlashAttnFwdSm90INS1_25CollectiveMainloopFwdSm90ILi2EN4cute5tupleIJNS5_1CILi1EEES8_S8_EEENS6_IJNS7_ILi192EEENS7_ILi128EEENS7_ILi96EEEEEELi96ENS_12float_e4m3_tEfNS_4arch4Sm90ELb1ELb0ELb0ELb1ELb0ELb0ELb0ELb1ELb1ELb0ELb0ELb0EEENS1_21CollectiveEpilogueFwdINS6_IJSA_SC_SB_EEES9_NS_10bfloat16_tESG_Li384ELb1ELb0ELb0ELb1EEENS1_36VarlenDynamicPersistentTileSchedulerILi192ELi128ELi384ELi128ELb0ELb0ELb1ELb1ELb1ELb1EEEEEEEEEvNT_6ParamsE)
        .other          _ZN7cutlass13device_kernelIN5flash11enable_sm90INS1_16FlashAttnFwdSm90INS1_25CollectiveMainloopFwdSm90ILi2EN4cute5tupleIJNS5_1CILi1EEES8_S8_EEENS6_IJNS7_ILi192EEENS7_ILi128EEENS7_ILi96EEEEEELi96ENS_12float_e4m3_tEfNS_4arch4Sm90ELb1ELb0ELb0ELb1ELb0ELb0ELb0ELb1ELb1ELb0ELb0ELb0EEENS1_21CollectiveEpilogueFwdINS6_IJSA_SC_SB_EEES9_NS_10bfloat16_tESG_Li384ELb1ELb0ELb0ELb1EEENS1_36VarlenDynamicPersistentTileSchedulerILi192ELi128ELi384ELi128ELb0ELb0ELb1ELb1ELb1ELb1EEEEEEEEEvNT_6ParamsE,@"STO_CUDA_ENTRY STV_DEFAULT"
_ZN7cutlass13device_kernelIN5flash11enable_sm90INS1_16FlashAttnFwdSm90INS1_25CollectiveMainloopFwdSm90ILi2EN4cute5tupleIJNS5_1CILi1EEES8_S8_EEENS6_IJNS7_ILi192EEENS7_ILi128EEENS7_ILi96EEEEEELi96ENS_12float_e4m3_tEfNS_4arch4Sm90ELb1ELb0ELb0ELb1ELb0ELb0ELb0ELb1ELb1ELb0ELb0ELb0EEENS1_21CollectiveEpilogueFwdINS6_IJSA_SC_SB_EEES9_NS_10bfloat16_tESG_Li384ELb1ELb0ELb0ELb1EEENS1_36VarlenDynamicPersistentTileSchedulerILi192ELi128ELi384ELi128ELb0ELb0ELb1ELb1ELb1ELb1EEEEEEEEEvNT_6ParamsE:
        /* <DEDUP_REMOVED lines=21> */
.L_x_9641:
[----:B------:R-:W-:Y:S05]  /*0150*/  BSYNC B0 ;  /* 0x0000000000007941 */ /* 0x000fea0003800000 */
.L_x_9640:
        /* <DEDUP_REMOVED lines=41> */
.L_x_9642:
        /* <DEDUP_REMOVED lines=22> */
.L_x_9643:
        /* <DEDUP_REMOVED lines=18> */
.L_x_9644:
        /* <DEDUP_REMOVED lines=22> */
.L_x_9645:
        /* <DEDUP_REMOVED lines=22> */
.L_x_9646:
[----:B------:R-:W-:Y:S01]  /*0930*/  PLOP3.LUT P0, PT, PT, PT, UP0, 0x80, 0x0 ;  /* 0x000000000000781c */ /* 0x000fe20003f0f008 */
[----:B------:R-:W-:Y:S01]  /*0940*/  UMOV UR46, 0x1 ;  /* 0x00000001002e7882 */ /* 0x000fe20000000000 */
[----:B------:R-:W-:Y:S01]  /*0950*/  NOP ;  /* 0x0000000000007918 */ /* 0x000fe20000000000 */
[----:B------:R-:W-:Y:S01]  /*0960*/  USEL UR46, UR46, 0x2, !UP0 ;  /* 0x000000022e2e7887 */ /* 0x000fe2000c000000 */
[----:B------:R-:W-:Y:S01]  /*0970*/  ULDC.64 UR50, c[0x0][0x208] ;  /* 0x0000820000327ab9 */ /* 0x000fe20000000a00 */
[----:B012-4-:R-:W-:Y:S08]  /*0980*/  BAR.SYNC.DEFER_BLOCKING 0x0 ;  /* 0x0000000000007b1d */ /* 0x017ff00000010000 */
[----:B------:R-:W-:Y:S05]  /*0990*/  @!P0 BRA `(.L_x_9647) ;  /* 0x0000009c000c8947 */ /* 0x000fea0003800000 */
.L_x_9648:
        /* <DEDUP_REMOVED lines=26> */
[----:B------:R-:W-:Y:S02]  /*0b40*/  LEA.HI R2, R3, R154, RZ, 0x5 ;  /* 0x0000009a03027211 */ /* 0x000fe400078f28ff */
[----:B------:R-:W-:Y:S01]  /*0b50*/  SHF.R.S32.HI R7, RZ, 0x4, R0 ;  /* 0x00000004ff077819 */ /* 0x000fe20000011400 */
[----:B------:R-:W-:Y:S01]  /*0b60*/  IMAD.IADD R23, R154, 0x1, -R23 ;  /* 0x000000019a177824 */ /* 0x000fe200078e0a17 */
[----:B------:R-:W-:Y:S01]  /*0b70*/  LOP3.LUT R5, R0, 0x7fffff0, RZ, 0xc0, !PT ;  /* 0x07fffff000057812 */ /* 0x000fe200078ec0ff */
[----:B------:R-:W-:Y:S01]  /*0b80*/  IMAD.SHL.U32 R2, R2, 0x10, RZ ;  /* 0x0000001002027824 */ /* 0x000fe200078e00ff */
[----:B------:R-:W-:-:S02]  /*0b90*/  LEA.HI R0, R0, R7, RZ, 0x1 ;  /* 0x0000000700007211 */ /* 0x000fc400078f08ff */
[----:B------:R-:W-:Y:S01]  /*0ba0*/  SHF.R.S32.HI R6, RZ, 0x1f, R23 ;  /* 0x0000001fff067819 */ /* 0x000fe20000011417 */
[----:B------:R-:W-:Y:S01]  /*0bb0*/  IMAD.IADD R5, R154, 0x1, -R5 ;  /* 0x000000019a057824 */ /* 0x000fe200078e0a05 */
[----:B------:R-:W-:Y:S02]  /*0bc0*/  SHF.R.S32.HI R152, RZ, 0x7, R152 ;  /* 0x00000007ff987819 */ /* 0x000fe40000011498 */
[----:B------:R-:W-:Y:S02]  /*0bd0*/  LEA.HI R8, R6, R23, RZ, 0x2 ;  /* 0x0000001706087211 */ /* 0x000fe400078f10ff */
[----:B------:R-:W-:Y:S01]  /*0be0*/  LOP3.LUT R2, R2, 0xfffffe00, RZ, 0xc0, !PT ;  /* 0xfffffe0002027812 */ /* 0x000fe200078ec0ff */
[----:B------:R-:W-:Y:S01]  /*0bf0*/  IMAD.HI R4, R152, 0x55555556, RZ ;  /* 0x5555555698047827 */ /* 0x000fe200078e02ff */
[--C-:B------:R-:W-:Y:S02]  /*0c00*/  SHF.R.S32.HI R10, RZ, 0x2, R8.reuse ;  /* 0x00000002ff0a7819 */ /* 0x100fe40000011408 */
[----:B------:R-:W-:Y:S01]  /*0c10*/  SHF.R.S32.HI R9, RZ, 0x1f, R8 ;  /* 0x0000001fff097819 */ /* 0x000fe20000011408 */
[----:B------:R-:W-:Y:S01]  /*0c20*/  IMAD R5, R5, 0x20, R2 ;  /* 0x0000002005057824 */ /* 0x000fe200078e0202 */
[----:B------:R-:W-:-:S02]  /*0c30*/  LOP3.LUT R0, R0, 0x1ffffffe, RZ, 0xc0, !PT ;  /* 0x1ffffffe00007812 */ /* 0x000fc400078ec0ff */
[----:B------:R-:W-:Y:S02]  /*0c40*/  LEA.HI R9, R9, R10, RZ, 0x3 ;  /* 0x0000000a09097211 */ /* 0x000fe400078f18ff */
[----:B------:R-:W-:Y:S01]  /*0c50*/  LEA.HI R6, R6, R23, RZ, 0x5 ;  /* 0x0000001706067211 */ /* 0x000fe200078f28ff */
[----:B------:R-:W-:Y:S01]  /*0c60*/  IMAD.IADD R0, R7, 0x1, -R0 ;  /* 0x0000000107007824 */ /* 0x000fe200078e0a00 */
[----:B------:R-:W-:Y:S02]  /*0c70*/  LOP3.LUT R11, R9, 0xfffffff8, RZ, 0xc0, !PT ;  /* 0xfffffff8090b7812 */ /* 0x000fe400078ec0ff */
[----:B------:R-:W-:Y:S01]  /*0c80*/  LEA.HI R3, R3, R154, RZ, 0x2 ;  /* 0x0000009a03037211 */ /* 0x000fe200078f10ff */
[----:B------:R-:W-:Y:S01]  /*0c90*/  IMAD R153, R0, 0x8, R5 ;  /* 0x0000000800997824 */ /* 0x000fe200078e0205 */
[----:B------:R-:W-:Y:S01]  /*0ca0*/  LEA.HI R9, R4, R4, RZ, 0x1 ;  /* 0x0000000404097211 */ /* 0x000fe200078f08ff */
[----:B------:R-:W-:Y:S01]  /*0cb0*/  IMAD.IADD R11, R10, 0x1, -R11 ;  /* 0x000000010a0b7824 */ /* 0x000fe200078e0a0b */
[----:B------:R-:W-:-:S02]  /*0cc0*/  SHF.R.S32.HI R6, RZ, 0x5, R6 ;  /* 0x00000005ff067819 */ /* 0x000fc40000011406 */
[----:B------:R-:W-:Y:S01]  /*0cd0*/  LOP3.LUT R5, R3, 0x1ffffffc, RZ, 0xc0, !PT ;  /* 0x1ffffffc03057812 */ /* 0x000fe200078ec0ff */
[----:B------:R-:W-:Y:S01]  /*0ce0*/  IMAD R9, R9, -0x3, R152 ;  /* 0xfffffffd09097824 */ /* 0x000fe200078e0298 */
[----:B------:R-:W-:Y:S01]  /*0cf0*/  LOP3.LUT R8, R8, 0x7ffffffc, RZ, 0xc0, !PT ;  /* 0x7ffffffc08087812 */ /* 0x000fe200078ec0ff */
[----:B------:R-:W-:Y:S01]  /*0d00*/  IMAD R6, R6, 0x10, R11 ;  /* 0x0000001006067824 */ /* 0x000fe200078e020b */
[----:B------:R-:W-:Y:S01]  /*0d10*/  SHF.R.S32.HI R18, RZ, 0x2, R3 ;  /* 0x00000002ff127819 */ /* 0x000fe20000011403 */
[----:B------:R-:W-:Y:S02]  /*0d20*/  IMAD.IADD R5, R154, 0x1, -R5 ;  /* 0x000000019a057824 */ /* 0x000fe400078e0a05 */
[----:B------:R-:W-:Y:S02]  /*0d30*/  IMAD R22, R9, 0x40, R6 ;  /* 0x0000004009167824 */ /* 0x000fe400078e0206 */
[----:B------:R-:W-:Y:S02]  /*0d40*/  IMAD.SHL.U32 R16, R5, 0x8, RZ ;  /* 0x0000000805107824 */ /* 0x000fe400078e00ff */
[----:B------:R-:W-:-:S07]  /*0d50*/  IMAD.IADD R17, R23, 0x1, -R8 ;  /* 0x0000000117117824 */ /* 0x000fce00078e0a08 */
.L_x_9697:
        /* <DEDUP_REMOVED lines=21> */
[----:B---34-:R-:W-:-:S03]  /*0eb0*/  IMAD.U32 R4, RZ, RZ, UR6 ;  /* 0x00000006ff047e24 */ /* 0x018fc6000f8e00ff */
        /* <DEDUP_REMOVED lines=15> */
[----:B-1---5:R-:W-:-:S14]  /*0fb0*/  @P2 BRA `(.L_x_9649) ;  /* 0x0000000000342947 */ /* 0x022fdc0003800000 */
        /* <DEDUP_REMOVED lines=13> */
.L_x_9649:
        /* <DEDUP_REMOVED lines=10> */
.L_x_9650:
        /* <DEDUP_REMOVED lines=13> */
.L_x_9651:
        /* <DEDUP_REMOVED lines=55> */
[----:B------:R-:W-:Y:S01]  /*1570*/  UIMAD UR6, UR53, 0xc0, UR5 ;  /* 0x000000c0350678a4 */ /* 0x000fe2000f8e0205 */
[----:B------:R-:W-:-:S02]  /*1580*/  CS2R R10, SRZ ;  /* 0x00000000000a7805 */ /* 0x000fc4000001ff00 */
[----:B------:R-:W-:Y:S02]  /*1590*/  CS2R R12, SRZ ;  /* 0x00000000000c7805 */ /* 0x000fe4000001ff00 */
[----:B------:R-:W-:Y:S01]  /*15a0*/  CS2R R14, SRZ ;  /* 0x00000000000e7805 */ /* 0x000fe2000001ff00 */
[----:B------:R-:W-:Y:S01]  /*15b0*/  USHF.R.S32.HI UR7, URZ, 0x1f, UR6 ;  /* 0x0000001f3f077899 */ /* 0x000fe20008011406 */
[----:B0-----:R-:W-:Y:S02]  /*15c0*/  CS2R R8, SRZ ;  /* 0x0000000000087805 */ /* 0x001fe4000001ff00 */
        /* <DEDUP_REMOVED lines=21> */
[----:B------:R-:W-:Y:S02]  /*1720*/  IMAD.MOV.U32 R62, RZ, RZ, RZ ;  /* 0x000000ffff3e7224 */ /* 0x000fe400078e00ff */
[----:B------:R-:W-:Y:S02]  /*1730*/  IMAD.MOV.U32 R64, RZ, RZ, RZ ;  /* 0x000000ffff407224 */ /* 0x000fe400078e00ff */
[----:B--2---:R-:W-:Y:S01]  /*1740*/  FMUL.FTZ R0, R3, R0 ;  /* 0x0000000003007220 */ /* 0x004fe20000410000 */
[----:B------:R-:W-:-:S03]  /*1750*/  IMAD.MOV.U32 R3, RZ, RZ, RZ ;  /* 0x000000ffff037224 */ /* 0x000fc600078e00ff */
        /* <DEDUP_REMOVED lines=45> */
.L_x_9653:
        /* <DEDUP_REMOVED lines=9> */
.L_x_9788:
[----:B------:R-:W-:Y:S05]  /*1ac0*/  @!P0 BRA `(.L_x_9655) ;  /* 0x0000000000048947 */ /* 0x000fea0003800000 */
[----:B------:R-:W-:Y:S01]  /*1ad0*/  BPT.TRAP 0x1 ;  /* 0x000000040000795c */ /* 0x000fe20000300000 */
.L_x_9655:
[----:B0-----:R-:W-:Y:S02]  /*1ae0*/  IMAD.U32 R3, RZ, RZ, UR36 ;  /* 0x00000024ff037e24 */ /* 0x001fe4000f8e00ff */
[----:B------:R-:W-:-:S03]  /*1af0*/  IMAD.U32 R0, RZ, RZ, UR45 ;  /* 0x0000002dff007e24 */ /* 0x000fc6000f8e00ff */
[----:B------:R-:W-:Y:S02]  /*1b00*/  LEA R3, R3, UR44, 0x3 ;  /* 0x0000002c03037c11 */ /* 0x000fe4000f8e18ff */
[----:B------:R-:W-:-:S04]  /*1b10*/  SHF.L.U32 R0, R0, 0x1f, RZ ;  /* 0x0000001f00007819 */ /* 0x000fc800000006ff */
[----:B------:R0:W1:Y:S01]  /*1b20*/  SYNCS.PHASECHK.TRANS64.TRYWAIT P2, [R3+URZ+0x19c30], R0 ;  /* 0x019c3000030075a7 */ /* 0x000062000804017f */
[----:B------:R-:W-:Y:S05]  /*1b30*/  @!P0 BRA `(.L_x_9656) ;  /* 0x0000000000048947 */ /* 0x000fea0003800000 */
[----:B------:R-:W-:Y:S01]  /*1b40*/  BPT.TRAP 0x1 ;  /* 0x000000040000795c */ /* 0x000fe20000300000 */
.L_x_9656:
[----:B------:R-:W2:Y:S01]  /*1b50*/  S2R R2, SR_TID.X ;  /* 0x0000000000027919 */ /* 0x000ea20000002100 */
[----:B------:R-:W-:Y:S01]  /*1b60*/  IMAD.MOV.U32 R135, RZ, RZ, RZ ;  /* 0x000000ffff877224 */ /* 0x000fe200078e00ff */
[----:B--2---:R-:W-:Y:S01]  /*1b70*/  LOP3.LUT P1, RZ, R2, 0x7f, RZ, 0xc0, !PT ;  /* 0x0000007f02ff7812 */ /* 0x004fe2000782c0ff */
[----:B-1----:R-:W-:-:S12]  /*1b80*/  @P2 BRA `(.L_x_9657) ;  /* 0x0000000000082947 */ /* 0x002fd80003800000 */
[----:B------:R-:W1:Y:S02]  /*1b90*/  SYNCS.PHASECHK.TRANS64.TRYWAIT P2, [R3+URZ+0x19c30], R0 ;  /* 0x019c3000030075a7 */ /* 0x000e64000804017f */
[----:B-1----:R-:W-:Y:S05]  /*1ba0*/  @!P2 BRA `(.L_x_9658) ;  /* 0x000000d8001ca947 */ /* 0x002fea0003800000 */
.L_x_9657:
[----:B------:R-:W-:Y:S05]  /*1bb0*/  WARPSYNC.ALL ;  /* 0x0000000000007948 */ /* 0x000fea0003800000 */
[----:B------:R-:W-:Y:S01]  /*1bc0*/  UIADD3 UR4, UR44, 0x13800, URZ ;  /* 0x000138002c047890 */ /* 0x000fe2000fffe03f */
[----:B------:R-:W-:Y:S01]  /*1bd0*/  WARPGROUP.ARRIVE ;  /* 0x00000000000079c5 */ /* 0x000fe20000000000 */
[----:B------:R-:W-:Y:S01]  /*1be0*/  ULOP3.LUT UR12, UR55, 0x10000, URZ, 0xfc, !UPT ;  /* 0x00010000370c7892 */ /* 0x000fe2000f8efc3f */
[----:B------:R-:W-:Y:S01]  /*1bf0*/  IMAD.U32 R7, RZ, RZ, UR53 ;  /* 0x00000035ff077e24 */ /* 0x000fe2000f8e00ff */
[----:B------:R-:W-:Y:S01]  /*1c00*/  USHF.R.U32.HI UR4, URZ, 0x4, UR4 ;  /* 0x000000043f047899 */ /* 0x000fe20008011604 */
[--C-:B------:R-:W-:Y:S01]  /*1c10*/  IMAD.MOV.U32 R134, RZ, RZ, R135.reuse ;  /* 0x000000ffff867224 */ /* 0x100fe200078e0087 */
[----:B------:R-:W-:Y:S01]  /*1c20*/  UMOV UR13, 0xc0000010 ;  /* 0xc0000010000d7882 */ /* 0x000fe20000000000 */
[----:B------:R-:W-:Y:S01]  /*1c30*/  UMOV UR15, 0xc0000010 ;  /* 0xc0000010000f7882 */ /* 0x000fe20000000000 */
[----:B------:R-:W-:Y:S01]  /*1c40*/  ULOP3.LUT UR4, UR4, 0x3fff, URZ, 0xc0, !UPT ;  /* 0x00003fff04047892 */ /* 0x000fe2000f8ec03f */
[----:B------:R-:W-:Y:S01]  /*1c50*/  IMAD R7, R7, 0xc0, R22 ;  /* 0x000000c007077824 */ /* 0x000fe200078e0216 */
[----:B------:R-:W-:Y:S01]  /*1c60*/  UMOV UR5, 0xc0000010 ;  /* 0xc000001000057882 */ /* 0x000fe20000000000 */
[----:B------:R-:W-:Y:S01]  /*1c70*/  UMOV UR7, 0xc0000010 ;  /* 0xc000001000077882 */ /* 0x000fe20000000000 */
[----:B------:R-:W-:Y:S01]  /*1c80*/  ULOP3.LUT UR16, UR4, 0x10000, URZ, 0xfc, !UPT ;  /* 0x0001000004107892 */ /* 0x000fe2000f8efc3f */
[--C-:B------:R-:W-:Y:S01]  /*1c90*/  IMAD.MOV.U32 R133, RZ, RZ, R135.reuse ;  /* 0x000000ffff857224 */ /* 0x100fe200078e0087 */
[----:B------:R-:W-:Y:S01]  /*1ca0*/  UIADD3 UR4, UR12, 0x180, URZ ;  /* 0x000001800c047890 */ /* 0x000fe2000fffe03f */
[--C-:B------:R-:W-:Y:S01]  /*1cb0*/  IMAD.MOV.U32 R132, RZ, RZ, R135.reuse ;  /* 0x000000ffff847224 */ /* 0x100fe200078e0087 */
[----:B------:R-:W-:Y:S01]  /*1cc0*/  UIMAD UR14, UR36, 0x300, UR16 ;  /* 0x00000300240e78a4 */ /* 0x000fe2000f8e0210 */
[--C-:B------:R-:W-:Y:S01]  /*1cd0*/  IMAD.MOV.U32 R131, RZ, RZ, R135.reuse ;  /* 0x000000ffff837224 */ /* 0x100fe200078e0087 */
        /* <DEDUP_REMOVED lines=49> */
[----:B01----:R-:W-:Y:S01]  /*1ff0*/  IMAD.U32 R0, RZ, RZ, UR6 ;  /* 0x00000006ff007e24 */ /* 0x003fe2000f8e00ff */
[----:B------:R-:W-:-:S03]  /*2000*/  UIADD3 UR6, UR49, -UR52, URZ ;  /* 0x8000003431067290 */ /* 0x000fc6000fffe03f */
[----:B------:R-:W-:Y:S01]  /*2010*/  IMAD.U32 R6, RZ, RZ, UR7 ;  /* 0x00000007ff067e24 */ /* 0x000fe2000f8e00ff */
[----:B------:R-:W-:Y:S01]  /*2020*/  UIMAD UR6, UR53, 0xc0, UR6 ;  /* 0x000000c0350678a4 */ /* 0x000fe2000f8e0206 */
[C---:B------:R-:W-:Y:S02]  /*2030*/  IMAD R5, R17.reuse, -0x2, R0 ;  /* 0xfffffffe11057824 */ /* 0x040fe400078e0200 */
[----:B------:R-:W-:Y:S01]  /*2040*/  IMAD R6, R17, -0x2, R6 ;  /* 0xfffffffe11067824 */ /* 0x000fe200078e0206 */
[----:B------:R-:W-:-:S04]  /*2050*/  USHF.R.S32.HI UR7, URZ, 0x1f, UR6 ;  /* 0x0000001f3f077899 */ /* 0x000fc80008011406 */
[----:B------:R-:W-:Y:S01]  /*2060*/  IADD3 R0, R6, 0x8, R7 ;  /* 0x0000000806007810 */ /* 0x000fe20007ffe007 */
[----:B------:R-:W-:-:S03]  /*2070*/  ULEA.HI UR7, UR7, UR6, URZ, 0x7 ;  /* 0x0000000607077291 */ /* 0x000fc6000f8f383f */
[----:B------:R-:W-:Y:S01]  /*2080*/  VIMNMX R0, R5, R0, PT ;  /* 0x0000000005007248 */ /* 0x000fe20003fe0100 */
[----:B------:R-:W-:-:S03]  /*2090*/  USHF.R.S32.HI UR7, URZ, 0x7, UR7 ;  /* 0x000000073f077899 */ /* 0x000fc60008011407 */
        /* <DEDUP_REMOVED lines=10> */
[----:B------:R-:W-:Y:S02]  /*2140*/  FSEL R4, R26, -INF , P2 ;  /* 0xff8000001a047808 */ /* 0x000fe40001000000 */
        /* <DEDUP_REMOVED lines=65> */
[----:B------:R-:W-:Y:S01]  /*2560*/  FSEL R2, R71, -INF , P2 ;  /* 0xff80000047027808 */ /* 0x000fe20001000000 */
[----:B------:R-:W-:Y:S01]  /*2570*/  IMAD.U32 R71, RZ, RZ, UR42 ;  /* 0x0000002aff477e24 */ /* 0x000fe2000f8e00ff */
        /* <DEDUP_REMOVED lines=24> */
[----:B------:R-:W-:Y:S02]  /*2700*/  VIADDMNMX R43, R7, R6, R5, PT ;  /* 0x00000006072b7246 */ /* 0x000fe40003800105 */
[----:B------:R-:W-:Y:S01]  /*2710*/  FMNMX.FTZ R11, R10, R9, !PT ;  /* 0x000000090a0b7209 */ /* 0x000fe20007810000 */
[----:B------:R-:W-:Y:S01]  /*2720*/  IMAD.U32 R9, RZ, RZ, UR42 ;  /* 0x0000002aff097e24 */ /* 0x000fe2000f8e00ff */
[----:B------:R-:W-:-:S02]  /*2730*/  ISETP.GT.AND P3, PT, R43, 0x1, PT ;  /* 0x000000012b00780c */ /* 0x000fc40003f64270 */
[----:B------:R-:W-:Y:S01]  /*2740*/  ISETP.GT.AND P4, PT, R43, 0x8, PT ;  /* 0x000000082b00780c */ /* 0x000fe20003f84270 */
[----:B------:R-:W0:Y:S01]  /*2750*/  SHFL.BFLY PT, R0, R11, 0x2, 0x1f ;  /* 0x0c401f000b007f89 */ /* 0x000e2200000e0000 */
[----:B------:R-:W-:Y:S02]  /*2760*/  FSEL R25, R25, -INF , P3 ;  /* 0xff80000019197808 */ /* 0x000fe40001800000 */
        /* <DEDUP_REMOVED lines=68> */
[--C-:B-1----:R-:W-:Y:S01]  /*2bb0*/  FFMA.FTZ R21, R90, UR42, -R9.reuse ;  /* 0x0000002a5a157c23 */ /* 0x102fe20008010809 */
        /* <DEDUP_REMOVED lines=12> */
[----:B0-----:R-:W-:Y:S01]  /*2c80*/  FMNMX.FTZ R31, R49, R94, !PT ;  /* 0x0000005e311f7209 */ /* 0x001fe20007810000 */
[----:B------:R-:W-:Y:S01]  /*2c90*/  FFMA.FTZ R20, R82, UR42, -R9 ;  /* 0x0000002a52147c23 */ /* 0x000fe20008010809 */
[----:B------:R-:W-:Y:S01]  /*2ca0*/  FSEL R53, R53, -INF , P2 ;  /* 0xff80000035357808 */ /* 0x000fe20001000000 */
[----:B------:R-:W-:Y:S01]  /*2cb0*/  MUFU.EX2 R4, R4 ;  /* 0x0000000400047308 */ /* 0x000fe20000000800 */
[----:B------:R-:W-:Y:S01]  /*2cc0*/  FMNMX.FTZ R88, R52, R31, !PT ;  /* 0x0000001f34587209 */ /* 0x000fe20007810000 */
[--C-:B------:R-:W-:Y:S01]  /*2cd0*/  IMAD.MOV.U32 R102, RZ, RZ, R135.reuse ;  /* 0x000000ffff667224 */ /* 0x100fe200078e0087 */
[----:B------:R-:W-:Y:S01]  /*2ce0*/  ISETP.GT.AND P2, PT, R43, 0x41, PT ;  /* 0x000000412b00780c */ /* 0x000fe20003f44270 */
[--C-:B------:R-:W-:Y:S01]  /*2cf0*/  IMAD.MOV.U32 R100, RZ, RZ, R135.reuse ;  /* 0x000000ffff647224 */ /* 0x100fe200078e0087 */
[----:B------:R-:W-:Y:S01]  /*2d00*/  FMNMX.FTZ R31, R53, R88, !PT ;  /* 0x00000058351f7209 */ /* 0x000fe20007810000 */
[--C-:B------:R-:W-:Y:S01]  /*2d10*/  IMAD.MOV.U32 R98, RZ, RZ, R135.reuse ;  /* 0x000000ffff627224 */ /* 0x100fe200078e0087 */
        /* <DEDUP_REMOVED lines=9> */
[----:B------:R0:W-:Y:S01]  /*2db0*/  MUFU.EX2 R31, R39 ;  /* 0x00000027001f7308 */ /* 0x0001e20000000800 */
[----:B------:R-:W-:Y:S01]  /*2dc0*/  FMNMX.FTZ R46, R60, R35, !PT ;  /* 0x000000233c2e7209 */ /* 0x000fe20007810000 */
[--C-:B------:R-:W-:Y:S01]  /*2dd0*/  IMAD.MOV.U32 R90, RZ, RZ, R135.reuse ;  /* 0x000000ffff5a7224 */ /* 0x100fe200078e0087 */
[----:B------:R-:W-:Y:S01]  /*2de0*/  ISETP.GT.AND P2, PT, R43, 0x51, PT ;  /* 0x000000512b00780c */ /* 0x000fe20003f44270 */
[----:B------:R-:W-:Y:S01]  /*2df0*/  IMAD.MOV.U32 R88, RZ, RZ, R135 ;  /* 0x000000ffff587224 */ /* 0x000fe200078e0087 */
[----:B------:R-:W-:-:S02]  /*2e00*/  FMNMX.FTZ R35, R61, R46, !PT ;  /* 0x0000002e3d237209 */ /* 0x000fc40007810000 */
[----:B------:R-:W-:Y:S01]  /*2e10*/  FSEL R65, R65, -INF , P2 ;  /* 0xff80000041417808 */ /* 0x000fe20001000000 */
[----:B------:R-:W1:Y:S01]  /*2e20*/  MUFU.EX2 R6, R6 ;  /* 0x0000000600067308 */ /* 0x000e620000000800 */
[----:B------:R-:W-:Y:S02]  /*2e30*/  FMNMX.FTZ R46, R64, R35, !PT ;  /* 0x00000023402e7209 */ /* 0x000fe40007810000 */
[----:B------:R-:W-:Y:S02]  /*2e40*/  ISETP.GT.AND P2, PT, R43, 0x59, PT ;  /* 0x000000592b00780c */ /* 0x000fe40003f44270 */
[----:B0-----:R-:W-:Y:S02]  /*2e50*/  FMNMX.FTZ R39, R65, R46, !PT ;  /* 0x0000002e41277209 */ /* 0x001fe40007810000 */
[----:B------:R-:W-:Y:S01]  /*2e60*/  ISETP.GT.AND P3, PT, R43, 0x60, PT ;  /* 0x000000602b00780c */ /* 0x000fe20003f64270 */
[----:B------:R0:W-:Y:S01]  /*2e70*/  MUFU.EX2 R35, R50 ;  /* 0x0000003200237308 */ /* 0x0001e20000000800 */
[----:B------:R-:W-:-:S02]  /*2e80*/  FSEL R69, R69, -INF , P2 ;  /* 0xff80000045457808 */ /* 0x000fc40001000000 */
        /* <DEDUP_REMOVED lines=8> */
[----:B------:R-:W2:Y:S01]  /*2f10*/  MUFU.EX2 R44, R44 ;  /* 0x0000002c002c7308 */ /* 0x000ea20000000800 */
[----:B------:R-:W-:Y:S02]  /*2f20*/  ISETP.GT.AND P2, PT, R43, 0x69, PT ;  /* 0x000000692b00780c */ /* 0x000fe40003f44270 */
[----:B------:R-:W-:Y:S02]  /*2f30*/  FSEL R76, R76, -INF , P3 ;  /* 0xff8000004c4c7808 */ /* 0x000fe40001800000 */
[----:B------:R-:W-:Y:S02]  /*2f40*/  FMNMX.FTZ R47, R73, R46, !PT ;  /* 0x0000002e492f7209 */ /* 0x000fe40007810000 */
        /* <DEDUP_REMOVED lines=16> */
[----:B------:R-:W-:Y:S01]  /*3050*/  MUFU.EX2 R43, R58 ;  /* 0x0000003a002b7308 */ /* 0x000fe20000000800 */
[----:B------:R-:W-:Y:S01]  /*3060*/  FMNMX.FTZ R46, R84, R47, !PT ;  /* 0x0000002f542e7209 */ /* 0x000fe20007810000 */
[--C-:B------:R-:W-:Y:S01]  /*3070*/  FFMA.FTZ R47, R14, UR42, -R9.reuse ;  /* 0x0000002a0e2f7c23 */ /* 0x100fe20008010809 */
[----:B------:R-:W-:-:S01]  /*3080*/  FFMA.FTZ R14, R66, UR42, -R9 ;  /* 0x0000002a420e7c23 */ /* 0x000fc20008010809 */
[----:B-1----:R-:W-:-:S02]  /*3090*/  F2FP.SATFINITE.E4M3.F32.PACK_AB_MERGE_C R149, R7, R6, RZ ;  /* 0x000000060795723e */ /* 0x002fc400048070ff */
[----:B0-----:R-:W-:Y:S01]  /*30a0*/  FMNMX.FTZ R50, R85, R46, !PT ;  /* 0x0000002e55327209 */ /* 0x001fe20007810000 */
[----:B------:R-:W-:Y:S01]  /*30b0*/  FFMA.FTZ R46, R62, UR42, -R9 ;  /* 0x0000002a3e2e7c23 */ /* 0x000fe20008010809 */
[----:B------:R-:W-:Y:S01]  /*30c0*/  MUFU.EX2 R42, R42 ;  /* 0x0000002a002a7308 */ /* 0x000fe20000000800 */
[----:B--2---:R-:W-:Y:S02]  /*30d0*/  F2FP.SATFINITE.E4M3.F32.PACK_AB_MERGE_C R151, R44, R13, RZ ;  /* 0x0000000d2c97723e */ /* 0x004fe400048070ff */
[----:B------:R-:W3:Y:S01]  /*30e0*/  SHFL.BFLY PT, R55, R50, 0x2, 0x1f ;  /* 0x0c401f0032377f89 */ /* 0x000ee200000e0000 */
[----:B------:R-:W-:Y:S02]  /*30f0*/  F2FP.SATFINITE.E4M3.F32.PACK_AB_MERGE_C R149, R5, R4, R149 ;  /* 0x000000040595723e */ /* 0x000fe40004807095 */
[----:B------:R-:W-:Y:S02]  /*3100*/  F2FP.SATFINITE.E4M3.F32.PACK_AB_MERGE_C R151, R11, R8, R151 ;  /* 0x000000080b97723e */ /* 0x000fe40004807097 */
[----:B------:R-:W-:Y:S08]  /*3110*/  MUFU.EX2 R38, R38 ;  /* 0x0000002600267308 */ /* 0x000ff00000000800 */
[----:B------:R-:W-:Y:S08]  /*3120*/  MUFU.EX2 R34, R34 ;  /* 0x0000002200227308 */ /* 0x000ff00000000800 */
[----:B------:R-:W-:Y:S01]  /*3130*/  MUFU.EX2 R12, R12 ;  /* 0x0000000c000c7308 */ /* 0x000fe20000000800 */
[----:B---3--:R-:W-:Y:S01]  /*3140*/  FMNMX.FTZ R54, R50, R55, !PT ;  /* 0x0000003732367209 */ /* 0x008fe20007810000 */
[----:B------:R-:W-:-:S04]  /*3150*/  FFMA.FTZ R50, R74, UR42, -R9 ;  /* 0x0000002a4a327c23 */ /* 0x000fc80008010809 */
[----:B------:R-:W0:Y:S02]  /*3160*/  SHFL.BFLY PT, R67, R54, 0x1, 0x1f ;  /* 0x0c201f0036437f89 */ /* 0x000e2400000e0000 */
[----:B------:R0:W-:Y:S08]  /*3170*/  MUFU.EX2 R55, R2 ;  /* 0x0000000200377308 */ /* 0x0001f00000000800 */
[----:B------:R-:W-:Y:S08]  /*3180*/  MUFU.EX2 R46, R46 ;  /* 0x0000002e002e7308 */ /* 0x000ff00000000800 */
[----:B------:R-:W-:Y:S01]  /*3190*/  MUFU.EX2 R47, R47 ;  /* 0x0000002f002f7308 */ /* 0x000fe20000000800 */
[----:B0-----:R-:W-:Y:S01]  /*31a0*/  FMNMX.FTZ R2, R54, R67, !PT ;  /* 0x0000004336027209 */ /* 0x001fe20007810000 */
[--C-:B------:R-:W-:Y:S01]  /*31b0*/  FFMA.FTZ R67, R83, UR42, -R9.reuse ;  /* 0x0000002a53437c23 */ /* 0x100fe20008010809 */
[----:B------:R-:W-:-:S01]  /*31c0*/  FFMA.FTZ R54, R86, UR42, -R9 ;  /* 0x0000002a56367c23 */ /* 0x000fc20008010809 */
[----:B------:R-:W-:Y:S01]  /*31d0*/  FFMA.FTZ R9, R10, UR42, -R9 ;  /* 0x0000002a0a097c23 */ /* 0x000fe20008010809 */
        /* <DEDUP_REMOVED lines=25> */
[----:B------:R-:W-:Y:S01]  /*3370*/  FADD.FTZ R56, R6, R41 ;  /* 0x0000002906387221 */ /* 0x000fe20000010000 */
[----:B------:R-:W-:-:S02]  /*3380*/  @!P1 VIADD R41, R3, 0x19c40 ;  /* 0x00019c4003299836 */ /* 0x000fc40000000000 */
[--C-:B------:R-:W-:Y:S01]  /*3390*/  FFMA.FTZ R45, R45, UR42, -R58.reuse ;  /* 0x0000002a2d2d7c23 */ /* 0x100fe2000801083a */
[----:B------:R-:W-:-:S01]  /*33a0*/  FFMA.FTZ R64, R64, UR42, -R58 ;  /* 0x0000002a40407c23 */ /* 0x000fc2000801083a */
[----:B------:R-:W1:Y:S01]  /*33b0*/  MUFU.EX2 R28, R28 ;  /* 0x0000001c001c7308 */ /* 0x000e620000000800 */
[----:B------:R-:W-:-:S01]  /*33c0*/  FFMA.FTZ R60, R60, UR42, -R58 ;  /* 0x0000002a3c3c7c23 */ /* 0x000fc2000801083a */
[----:B------:R-:W-:Y:S01]  /*33d0*/  @!P1 PRMT R41, RZ, 0x654, R41 ;  /* 0x00000654ff299816 */ /* 0x000fe20000000029 */
[----:B------:R-:W-:-:S01]  /*33e0*/  FFMA.FTZ R61, R61, UR42, -R58 ;  /* 0x0000002a3d3d7c23 */ /* 0x000fc2000801083a */
[--C-:B------:R-:W-:Y:S01]  /*33f0*/  FFMA.FTZ R68, R68, UR42, -R58.reuse ;  /* 0x0000002a44447c23 */ /* 0x100fe2000801083a */
[----:B------:R-:W-:-:S01]  /*3400*/  FFMA.FTZ R69, R69, UR42, -R58 ;  /* 0x0000002a45457c23 */ /* 0x000fc2000801083a */
[----:B------:R2:W-:Y:S01]  /*3410*/  @!P1 SYNCS.ARRIVE.TRANS64.RED.A1T0 RZ, [R41+URZ], RZ ;  /* 0x000000ff29ff99a7 */ /* 0x0005e2000810043f */
[----:B------:R-:W-:-:S01]  /*3420*/  FFMA.FTZ R72, R72, UR42, -R58 ;  /* 0x0000002a48487c23 */ /* 0x000fc2000801083a */
[----:B------:R-:W3:Y:S01]  /*3430*/  MUFU.EX2 R71, R71 ;  /* 0x0000004700477308 */ /* 0x000ee20000000800 */
[----:B------:R-:W-:-:S01]  /*3440*/  FFMA.FTZ R73, R73, UR42, -R58 ;  /* 0x0000002a49497c23 */ /* 0x000fc2000801083a */
[--C-:B------:R-:W-:Y:S01]  /*3450*/  FFMA.FTZ R76, R76, UR42, -R58.reuse ;  /* 0x0000002a4c4c7c23 */ /* 0x100fe2000801083a */
[----:B------:R-:W-:-:S01]  /*3460*/  FFMA.FTZ R77, R77, UR42, -R58 ;  /* 0x0000002a4d4d7c23 */ /* 0x000fc2000801083a */
[--C-:B------:R-:W-:Y:S01]  /*3470*/  FFMA.FTZ R80, R80, UR42, -R58.reuse ;  /* 0x0000002a50507c23 */ /* 0x100fe2000801083a */
[----:B------:R-:W-:-:S01]  /*3480*/  FFMA.FTZ R81, R81, UR42, -R58 ;  /* 0x0000002a51517c23 */ /* 0x000fc2000801083a */
[----:B------:R-:W-:-:S02]  /*3490*/  FFMA.FTZ R84, R84, UR42, -R58 ;  /* 0x0000002a54547c23 */ /* 0x000fc4000801083a */
[----:B------:R-:W4:Y:S08]  /*34a0*/  MUFU.EX2 R24, R24 ;  /* 0x0000001800187308 */ /* 0x000f300000000800 */
[----:B------:R5:W-:Y:S08]  /*34b0*/  MUFU.EX2 R66, R40 ;  /* 0x0000002800427308 */ /* 0x000bf00000000800 */
[----:B------:R-:W2:Y:S01]  /*34c0*/  MUFU.EX2 R29, R29 ;  /* 0x0000001d001d7308 */ /* 0x000ea20000000800 */
[----:B-----5:R-:W-:-:S01]  /*34d0*/  FFMA.FTZ R40, R57, UR42, -R58 ;  /* 0x0000002a39287c23 */ /* 0x020fc2000801083a */
[----:B0-----:R-:W-:-:S06]  /*34e0*/  FADD.FTZ R57, R10, R25 ;  /* 0x000000190a397221 */ /* 0x001fcc0000010000 */
[----:B------:R-:W0:Y:S08]  /*34f0*/  MUFU.EX2 R62, R62 ;  /* 0x0000003e003e7308 */ /* 0x000e300000000800 */
[----:B------:R1:W-:Y:S08]  /*3500*/  MUFU.EX2 R49, R52 ;  /* 0x0000003400317308 */ /* 0x0003f00000000800 */
[----:B------:R-:W5:Y:S01]  /*3510*/  MUFU.EX2 R37, R37 ;  /* 0x0000002500257308 */ /* 0x000f620000000800 */
[----:B-1----:R-:W-:-:S01]  /*3520*/  FADD.FTZ R52, R28, R57 ;  /* 0x000000391c347221 */ /* 0x002fc20000010000 */
[----:B------:R-:W-:Y:S01]  /*3530*/  FADD.FTZ R57, R7, R56 ;  /* 0x0000003807397221 */ /* 0x000fe20000010000 */
[----:B---3--:R-:W-:-:S03]  /*3540*/  F2FP.SATFINITE.E4M3.F32.PACK_AB_MERGE_C R28, R71, R28, RZ ;  /* 0x0000001c471c723e */ /* 0x008fc600048070ff */
[----:B------:R-:W-:Y:S01]  /*3550*/  FADD.FTZ R74, R8, R57 ;  /* 0x00000039084a7221 */ /* 0x000fe20000010000 */
[----:B------:R-:W-:Y:S01]  /*3560*/  F2FP.SATFINITE.E4M3.F32.PACK_AB_MERGE_C R148, R25, R10, R28 ;  /* 0x0000000a1994723e */ /* 0x000fe2000480701c */
[----:B------:R1:W-:Y:S02]  /*3570*/  MUFU.EX2 R70, R53 ;  /* 0x0000003500467308 */ /* 0x0003e40000000800 */
[----:B------:R-:W-:-:S06]  /*3580*/  FADD.FTZ R74, R11, R74 ;  /* 0x0000004a0b4a7221 */ /* 0x000fcc0000010000 */
[----:B------:R-:W3:Y:S01]  /*3590*/  MUFU.EX2 R32, R32 ;  /* 0x0000002000207308 */ /* 0x000ee20000000800 */
[----:B-1----:R-:W-:-:S01]  /*35a0*/  FADD.FTZ R53, R71, R52 ;  /* 0x0000003447357221 */ /* 0x002fc20000010000 */
[--C-:B------:R-:W-:Y:S01]  /*35b0*/  FFMA.FTZ R52, R65, UR42, -R58.reuse ;  /* 0x0000002a41347c23 */ /* 0x100fe2000801083a */
[----:B------:R-:W-:-:S02]  /*35c0*/  FFMA.FTZ R58, R85, UR42, -R58 ;  /* 0x0000002a553a7c23 */ /* 0x000fc4000801083a */
[----:B----4-:R-:W-:Y:S01]  /*35d0*/  FADD.FTZ R56, R24, R53 ;  /* 0x0000003518387221 */ /* 0x010fe20000010000 */
[----:B------:R-:W-:-:S02]  /*35e0*/  FADD.FTZ R53, R13, R74 ;  /* 0x0000004a0d357221 */ /* 0x000fc40000010000 */
[----:B------:R-:W1:Y:S01]  /*35f0*/  MUFU.EX2 R33, R33 ;  /* 0x0000002100217308 */ /* 0x000e620000000800 */
[----:B--2---:R-:W-:-:S04]  /*3600*/  FADD.FTZ R41, R29, R56 ;  /* 0x000000381d297221 */ /* 0x004fc80000010000 */
[----:B0-----:R-:W-:-:S03]  /*3610*/  FADD.FTZ R56, R62, R41 ;  /* 0x000000293e387221 */ /* 0x001fc60000010000 */
[----:B------:R-:W0:Y:S01]  /*3620*/  MUFU.EX2 R45, R45 ;  /* 0x0000002d002d7308 */ /* 0x000e220000000800 */
[----:B-----5:R-:W-:-:S01]  /*3630*/  FADD.FTZ R41, R37, R56 ;  /* 0x0000003825297221 */ /* 0x020fc20000010000 */
[----:B------:R-:W-:-:S03]  /*3640*/  F2FP.SATFINITE.E4M3.F32.PACK_AB_MERGE_C R37, R37, R62, RZ ;  /* 0x0000003e2525723e */ /* 0x000fc600048070ff */
[----:B---3--:R-:W-:Y:S01]  /*3650*/  FADD.FTZ R56, R32, R41 ;  /* 0x0000002920387221 */ /* 0x008fe20000010000 */
[----:B------:R-:W-:Y:S02]  /*3660*/  F2FP.SATFINITE.E4M3.F32.PACK_AB_MERGE_C R150, R29, R24, R37 ;  /* 0x000000181d96723e */ /* 0x000fe40004807025 */
[----:B------:R2:W-:Y:S01]  /*3670*/  MUFU.EX2 R3, R64 ;  /* 0x0000004000037308 */ /* 0x0005e20000000800 */
[----:B-1----:R-:W-:-:S04]  /*3680*/  FADD.FTZ R41, R33, R56 ;  /* 0x0000003821297221 */ /* 0x002fc80000010000 */
[----:B------:R-:W-:-:S03]  /*3690*/  FADD.FTZ R56, R66, R41 ;  /* 0x0000002942387221 */ /* 0x000fc60000010000 */
[----:B------:R-:W1:Y:S01]  /*36a0*/  MUFU.EX2 R15, R15 ;  /* 0x0000000f000f7308 */ /* 0x000e620000000800 */
[----:B--2---:R-:W-:-:S01]  /*36b0*/  FADD.FTZ R64, R44, R53 ;  /* 0x000000352c407221 */ /* 0x004fc20000010000 */
[C---:B0-----:R-:W-:Y:S01]  /*36c0*/  FADD.FTZ R56, R45.reuse, R56 ;  /* 0x000000382d387221 */ /* 0x041fe20000010000 */
[----:B------:R-:W-:Y:S02]  /*36d0*/  F2FP.SATFINITE.E4M3.F32.PACK_AB_MERGE_C R45, R45, R66, RZ ;  /* 0x000000422d2d723e */ /* 0x000fe400048070ff */
[----:B------:R-:W-:Y:S02]  /*36e0*/  FADD.FTZ R53, R21, R64 ;  /* 0x0000004015357221 */ /* 0x000fe40000010000 */
[----:B------:R-:W-:Y:S01]  /*36f0*/  F2FP.SATFINITE.E4M3.F32.PACK_AB_MERGE_C R144, R33, R32, R45 ;  /* 0x000000202190723e */ /* 0x000fe2000480702d */
[----:B------:R-:W0:Y:S01]  /*3700*/  MUFU.EX2 R36, R36 ;  /* 0x0000002400247308 */ /* 0x000e220000000800 */
[----:B------:R-:W-:-:S04]  /*3710*/  FADD.FTZ R64, R48, R53 ;  /* 0x0000003530407221 */ /* 0x000fc80000010000 */
[----:B------:R-:W-:Y:S01]  /*3720*/  FADD.FTZ R53, R31, R64 ;  /* 0x000000401f357221 */ /* 0x000fe20000010000 */
[C---:B------:R-:W-:Y:S02]  /*3730*/  F2FP.SATFINITE.E4M3.F32.PACK_AB_MERGE_C R31, R42.reuse, R31, RZ ;  /* 0x0000001f2a1f723e */ /* 0x040fe400048070ff */
[----:B------:R-:W2:Y:S01]  /*3740*/  MUFU.EX2 R27, R27 ;  /* 0x0000001b001b7308 */ /* 0x000ea20000000800 */
[----:B------:R-:W-:-:S01]  /*3750*/  FADD.FTZ R64, R42, R53 ;  /* 0x000000352a407221 */ /* 0x000fc20000010000 */
[----:B-1----:R-:W-:Y:S01]  /*3760*/  FADD.FTZ R7, R15, R56 ;  /* 0x000000380f077221 */ /* 0x002fe20000010000 */
[----:B------:R-:W-:Y:S02]  /*3770*/  F2FP.SATFINITE.E4M3.F32.PACK_AB_MERGE_C R145, R48, R21, R31 ;  /* 0x000000153091723e */ /* 0x000fe4000480701f */
[----:B------:R-:W-:-:S03]  /*3780*/  FADD.FTZ R41, R35, R64 ;  /* 0x0000004023297221 */ /* 0x000fc60000010000 */
[----:B------:R-:W1:Y:S01]  /*3790*/  MUFU.EX2 R40, R40 ;  /* 0x0000002800287308 */ /* 0x000e620000000800 */
[----:B------:R-:W-:-:S01]  /*37a0*/  FADD.FTZ R44, R38, R41 ;  /* 0x00000029262c7221 */ /* 0x000fc20000010000 */
[----:B0-----:R-:W-:-:S03]  /*37b0*/  FADD.FTZ R6, R36, R7 ;  /* 0x0000000724067221 */ /* 0x001fc60000010000 */
[----:B------:R-:W-:Y:S01]  /*37c0*/  FADD.FTZ R13, R39, R44 ;  /* 0x0000002c270d7221 */ /* 0x000fe20000010000 */
[----:B------:R-:W-:-:S01]  /*37d0*/  FADD.FTZ R7, R49, R6 ;  /* 0x0000000631077221 */ /* 0x000fc20000010000 */
[C---:B------:R-:W-:Y:S01]  /*37e0*/  F2FP.SATFINITE.E4M3.F32.PACK_AB_MERGE_C R39, R34.reuse, R39, RZ ;  /* 0x000000272227723e */ /* 0x040fe200048070ff */
[----:B------:R-:W0:Y:S01]  /*37f0*/  MUFU.EX2 R60, R60 ;  /* 0x0000003c003c7308 */ /* 0x000e220000000800 */
[----:B------:R-:W-:-:S01]  /*3800*/  FADD.FTZ R34, R34, R13 ;  /* 0x0000000d22227221 */ /* 0x000fc20000010000 */
[C---:B------:R-:W-:Y:S01]  /*3810*/  FADD.FTZ R6, R70.reuse, R7 ;  /* 0x0000000746067221 */ /* 0x040fe20000010000 */
[----:B------:R-:W-:Y:S02]  /*3820*/  F2FP.SATFINITE.E4M3.F32.PACK_AB_MERGE_C R49, R70, R49, RZ ;  /* 0x000000314631723e */ /* 0x000fe400048070ff */
[----:B------:R-:W-:Y:S01]  /*3830*/  FADD.FTZ R13, R43, R34 ;  /* 0x000000222b0d7221 */ /* 0x000fe20000010000 */
[----:B--2---:R-:W-:-:S01]  /*3840*/  FADD.FTZ R7, R27, R6 ;  /* 0x000000061b077221 */ /* 0x004fc20000010000 */
[----:B------:R-:W-:Y:S01]  /*3850*/  F2FP.SATFINITE.E4M3.F32.PACK_AB_MERGE_C R147, R38, R35, R39 ;  /* 0x000000232693723e */ /* 0x000fe20004807027 */
[----:B------:R-:W2:Y:S01]  /*3860*/  MUFU.EX2 R61, R61 ;  /* 0x0000003d003d7308 */ /* 0x000ea20000000800 */
[----:B------:R-:W-:-:S01]  /*3870*/  FADD.FTZ R13, R12, R13 ;  /* 0x0000000d0c0d7221 */ /* 0x000fc20000010000 */
[----:B-1----:R-:W-:Y:S01]  /*3880*/  FADD.FTZ R7, R40, R7 ;  /* 0x0000000728077221 */ /* 0x002fe20000010000 */
[----:B------:R-:W-:-:S02]  /*3890*/  F2FP.SATFINITE.E4M3.F32.PACK_AB_MERGE_C R146, R36, R15, R49 ;  /* 0x0000000f2492723e */ /* 0x000fc40004807031 */
[----:B------:R-:W-:Y:S01]  /*38a0*/  FADD.FTZ R6, R46, R13 ;  /* 0x0000000d2e067221 */ /* 0x000fe20000010000 */
[----:B------:R-:W-:Y:S02]  /*38b0*/  F2FP.SATFINITE.E4M3.F32.PACK_AB_MERGE_C R46, R47, R46, RZ ;  /* 0x0000002e2f2e723e */ /* 0x000fe400048070ff */
[----:B------:R-:W1:Y:S01]  /*38c0*/  MUFU.EX2 R51, R51 ;  /* 0x0000003300337308 */ /* 0x000e620000000800 */
[----:B0-----:R-:W-:-:S01]  /*38d0*/  FADD.FTZ R4, R60, R7 ;  /* 0x000000073c047221 */ /* 0x001fc20000010000 */
[----:B------:R-:W-:Y:S01]  /*38e0*/  FADD.FTZ R47, R47, R6 ;  /* 0x000000062f2f7221 */ /* 0x000fe20000010000 */
[----:B------:R-:W-:-:S03]  /*38f0*/  F2FP.SATFINITE.E4M3.F32.PACK_AB_MERGE_C R141, R12, R43, R46 ;  /* 0x0000002b0c8d723e */ /* 0x000fc6000480702e */
[----:B------:R-:W-:Y:S02]  /*3900*/  FADD.FTZ R6, R14, R47 ;  /* 0x0000002f0e067221 */ /* 0x000fe40000010000 */
[----:B------:R-:W0:Y:S01]  /*3910*/  MUFU.EX2 R52, R52 ;  /* 0x0000003400347308 */ /* 0x000e220000000800 */
[----:B--2---:R-:W-:-:S01]  /*3920*/  FADD.FTZ R4, R61, R4 ;  /* 0x000000043d047221 */ /* 0x004fc20000010000 */
[----:B------:R-:W-:-:S03]  /*3930*/  F2FP.SATFINITE.E4M3.F32.PACK_AB_MERGE_C R60, R61, R60, RZ ;  /* 0x0000003c3d3c723e */ /* 0x000fc600048070ff */
[----:B------:R-:W-:Y:S01]  /*3940*/  FADD.FTZ R5, R3, R4 ;  /* 0x0000000403057221 */ /* 0x000fe20000010000 */
[----:B------:R-:W-:Y:S02]  /*3950*/  F2FP.SATFINITE.E4M3.F32.PACK_AB_MERGE_C R4, R55, R30, RZ ;  /* 0x0000001e3704723e */ /* 0x000fe400048070ff */
[----:B------:R-:W2:Y:S01]  /*3960*/  MUFU.EX2 R68, R68 ;  /* 0x0000004400447308 */ /* 0x000ea20000000800 */
[----:B-1----:R-:W-:-:S01]  /*3970*/  FADD.FTZ R7, R51, R6 ;  /* 0x0000000633077221 */ /* 0x002fc20000010000 */
[----:B------:R-:W-:Y:S02]  /*3980*/  F2FP.SATFINITE.E4M3.F32.PACK_AB_MERGE_C R143, R51, R14, R4 ;  /* 0x0000000e338f723e */ /* 0x000fe40004807004 */
[----:B------:R-:W-:Y:S01]  /*3990*/  F2FP.SATFINITE.E4M3.F32.PACK_AB_MERGE_C R140, R40, R27, R60 ;  /* 0x0000001b288c723e */ /* 0x000fe2000480703c */
[----:B------:R-:W-:-:S03]  /*39a0*/  FADD.FTZ R30, R30, R7 ;  /* 0x000000071e1e7221 */ /* 0x000fc60000010000 */
[----:B------:R-:W1:Y:S01]  /*39b0*/  MUFU.EX2 R69, R69 ;  /* 0x0000004500457308 */ /* 0x000e620000000800 */
[----:B0-----:R-:W-:-:S01]  /*39c0*/  FADD.FTZ R5, R52, R5 ;  /* 0x0000000534057221 */ /* 0x001fc20000010000 */
[----:B------:R-:W-:-:S06]  /*39d0*/  FADD.FTZ R55, R55, R30 ;  /* 0x0000001e37377221 */ /* 0x000fcc0000010000 */
[----:B------:R-:W-:Y:S01]  /*39e0*/  MUFU.EX2 R26, R26 ;  /* 0x0000001a001a7308 */ /* 0x000fe20000000800 */
[----:B--2---:R-:W-:-:S07]  /*39f0*/  FADD.FTZ R4, R68, R5 ;  /* 0x0000000544047221 */ /* 0x004fce0000010000 */
        /* <DEDUP_REMOVED lines=71> */
.L_x_9669:
[----:B------:R-:W-:-:S04]  /*3e70*/  UISETP.NE.AND UP0, UPT, UR20, 0x1, UPT ;  /* 0x000000011400788c */ /* 0x000fc8000bf05270 */
[----:B------:R-:W-:-:S04]  /*3e80*/  USEL UR45, URZ, 0x1, UP0 ;  /* 0x000000013f2d7887 */ /* 0x000fc80008000000 */
[----:B------:R-:W-:Y:S01]  /*3e90*/  ULOP3.LUT UR45, UR19, UR45, URZ, 0x3c, !UPT ;  /* 0x0000002d132d7292 */ /* 0x000fe2000f8e3c3f */
[----:B------:R-:W-:Y:S11]  /*3ea0*/  @!P0 BRA `(.L_x_9660) ;  /* 0x0000000000048947 */ /* 0x000ff60003800000 */
[----:B------:R-:W-:Y:S01]  /*3eb0*/  BPT.TRAP 0x1 ;  /* 0x000000040000795c */ /* 0x000fe20000300000 */
.L_x_9660:
        /* <DEDUP_REMOVED lines=9> */
.L_x_9661:
[----:B-1----:R-:W-:Y:S05]  /*3f50*/  @P2 BRA `(.L_x_9662) ;  /* 0x0000000000082947 */ /* 0x002fea0003800000 */
[----:B------:R-:W1:Y:S02]  /*3f60*/  SYNCS.PHASECHK.TRANS64.TRYWAIT P2, [UR21+0x19c30], R0 ;  /* 0x019c3000ff0075a7 */ /* 0x000e640008040155 */
[----:B-1----:R-:W-:Y:S05]  /*3f70*/  @!P2 BRA `(.L_x_9663) ;  /* 0x000000b4003ca947 */ /* 0x002fea0003800000 */
.L_x_9662:
        /* <DEDUP_REMOVED lines=17> */
.L_x_9664:
[----:B------:R-:W-:Y:S01]  /*4090*/  ULEA UR11, UR20, UR44, 0x3 ;  /* 0x0000002c140b7291 */ /* 0x000fe2000f8e183f */
[----:B01----:R-:W-:-:S05]  /*40a0*/  IMAD.U32 R0, RZ, RZ, UR19 ;  /* 0x00000013ff007e24 */ /* 0x003fca000f8e00ff */
[----:B------:R-:W-:-:S04]  /*40b0*/  SHF.L.U32 R0, R0, 0x1f, RZ ;  /* 0x0000001f00007819 */ /* 0x000fc800000006ff */
[----:B------:R0:W1:Y:S01]  /*40c0*/  SYNCS.PHASECHK.TRANS64.TRYWAIT P2, [UR11+0x19c50], R0 ;  /* 0x019c5000ff0075a7 */ /* 0x000062000804014b */
[----:B------:R-:W-:Y:S05]  /*40d0*/  @!P0 BRA `(.L_x_9665) ;  /* 0x0000000000048947 */ /* 0x000fea0003800000 */
[----:B------:R-:W-:Y:S01]  /*40e0*/  BPT.TRAP 0x1 ;  /* 0x000000040000795c */ /* 0x000fe20000300000 */
.L_x_9665:
[----:B-1----:R-:W-:Y:S05]  /*40f0*/  @P2 BRA `(.L_x_9666) ;  /* 0x0000000000082947 */ /* 0x002fea0003800000 */
[----:B------:R-:W1:Y:S02]  /*4100*/  SYNCS.PHASECHK.TRANS64.TRYWAIT P2, [UR11+0x19c50], R0 ;  /* 0x019c5000ff0075a7 */ /* 0x000e64000804014b */
[----:B-1----:R-:W-:Y:S05]  /*4110*/  @!P2 BRA `(.L_x_9667) ;  /* 0x000000b000eca947 */ /* 0x002fea0003800000 */
.L_x_9666:
[----:B------:R-:W-:Y:S01]  /*4120*/  UMOV UR6, 0xffffff80 ;  /* 0xffffff8000067882 */ /* 0x000fe20000000000 */
[----:B01----:R-:W-:Y:S01]  /*4130*/  IMAD.MOV.U32 R0, RZ, RZ, -0x2 ;  /* 0xfffffffeff007424 */ /* 0x003fe200078e00ff */
[----:B------:R-:W-:Y:S01]  /*4140*/  UIMAD UR6, UR18, UR6, 0x1 ;  /* 0x00000001120674a4 */ /* 0x000fe2000f8e0206 */
[----:B------:R-:W-:Y:S01]  /*4150*/  WARPGROUP.ARRIVE ;  /* 0x00000000000079c5 */ /* 0x000fe20000000000 */
[----:B------:R-:W-:Y:S02]  /*4160*/  UMOV UR7, 0x40000040 ;  /* 0x4000004000077882 */ /* 0x000fe40000000000 */
[----:B------:R-:W-:-:S04]  /*4170*/  UIMAD UR6, UR53, 0xc0, UR6 ;  /* 0x000000c0350678a4 */ /* 0x000fc8000f8e0206 */
[----:B------:R-:W-:-:S06]  /*4180*/  UIADD3 UR6, -UR52, UR6, UR49 ;  /* 0x0000000634067290 */ /* 0x000fcc000fffe131 */
[----:B------:R-:W-:Y:S01]  /*4190*/  IMAD R7, R17, R0, UR6 ;  /* 0x0000000611077e24 */ /* 0x000fe2000f8e0200 */
[----:B------:R-:W-:-:S03]  /*41a0*/  UIADD3 UR6, UR44, 0x3000, URZ ;  /* 0x000030002c067890 */ /* 0x000fc6000fffe03f */
[----:B------:R-:W-:Y:S01]  /*41b0*/  IMAD.IADD R0, R22, 0x1, R7 ;  /* 0x0000000116007824 */ /* 0x000fe200078e0207 */
[----:B------:R-:W-:-:S04]  /*41c0*/  USHF.R.U32.HI UR6, URZ, 0x4, UR6 ;  /* 0x000000043f067899 */ /* 0x000fc80008011606 */
[C---:B------:R-:W-:Y:S01]  /*41d0*/  ISETP.GT.AND P2, PT, R0.reuse, RZ, PT ;  /* 0x000000ff0000720c */ /* 0x040fe20003f44270 */
[----:B------:R-:W-:Y:S01]  /*41e0*/  ULOP3.LUT UR6, UR6, 0x3fff, URZ, 0xc0, !UPT ;  /* 0x00003fff06067892 */ /* 0x000fe2000f8ec03f */
[----:B------:R-:W-:Y:S02]  /*41f0*/  ISETP.GT.AND P3, PT, R0, 0x1, PT ;  /* 0x000000010000780c */ /* 0x000fe40003f64270 */
[----:B------:R-:W-:Y:S01]  /*4200*/  FSEL R24, R24, -INF , P2 ;  /* 0xff80000018187808 */ /* 0x000fe20001000000 */
[----:B------:R-:W-:Y:S01]  /*4210*/  ULOP3.LUT UR6, UR6, 0x10000, URZ, 0xfc, !UPT ;  /* 0x0001000006067892 */ /* 0x000fe2000f8efc3f */
[----:B------:R-:W-:Y:S02]  /*4220*/  ISETP.GT.AND P2, PT, R0, 0x8, PT ;  /* 0x000000080000780c */ /* 0x000fe40003f44270 */
[----:B------:R-:W-:Y:S01]  /*4230*/  FSEL R25, R25, -INF , P3 ;  /* 0xff80000019197808 */ /* 0x000fe20001800000 */
[----:B------:R-:W-:Y:S01]  /*4240*/  UIMAD UR10, UR20, 0x300, UR6 ;  /* 0x00000300140a78a4 */ /* 0x000fe2000f8e0206 */
[----:B------:R-:W-:-:S02]  /*4250*/  FMNMX.FTZ R2, R24, R5, !PT ;  /* 0x0000000518027209 */ /* 0x000fc40007810000 */
[----:B------:R-:W-:Y:S02]  /*4260*/  ISETP.GT.AND P3, PT, R0, 0x9, PT ;  /* 0x000000090000780c */ /* 0x000fe40003f64270 */
[----:B------:R-:W-:Y:S02]  /*4270*/  FSEL R28, R28, -INF , P2 ;  /* 0xff8000001c1c7808 */ /* 0x000fe40001000000 */
[----:B------:R-:W-:Y:S01]  /*4280*/  FMNMX.FTZ R7, R25, R2, !PT ;  /* 0x0000000219077209 */ /* 0x000fe20007810000 */
[----:B------:R-:W-:Y:S01]  /*4290*/  UMOV UR6, UR10 ;  /* 0x0000000a00067c82 */ /* 0x000fe20008000000 */
[----:B------:R-:W-:Y:S01]  /*42a0*/  ISETP.GT.AND P2, PT, R0, 0x10, PT ;  /* 0x000000100000780c */ /* 0x000fe20003f44270 */
[----:B------:R-:W-:Y:S01]  /*42b0*/  QGMMA.64x96x32.F32.E4M3.E4M3 R88, R148, gdesc[UR4], R88, gsb0 ;  /* 0x0160000494587df3 */ /* 0x000fe20008000858 */
        /* <DEDUP_REMOVED lines=62> */
[----:B------:R-:W-:Y:S01]  /*46a0*/  FMNMX.FTZ R7, R65, R2, !PT ;  /* 0x0000000241077209 */ /* 0x000fe20007810000 */
[----:B------:R-:W-:Y:S01]  /*46b0*/  QGMMA.64x96x32.F32.E4M3.E4M3 R88, R144, gdesc[UR4], R88, gsb0 ;  /* 0x0160000490587df3 */ /* 0x000fe20008000858 */
[----:B------:R-:W-:Y:S01]  /*46c0*/  ISETP.GT.AND P2, PT, R0, 0x60, PT ;  /* 0x000000600000780c */ /* 0x000fe20003f44270 */
[----:B------:R-:W-:Y:S01]  /*46d0*/  UIADD3 UR6, UR10, 0x4, URZ ;  /* 0x000000040a067890 */ /* 0x000fe2000fffe03f */
[----:B------:R-:W-:Y:S01]  /*46e0*/  FSEL R69, R69, -INF , P3 ;  /* 0xff80000045457808 */ /* 0x000fe20001800000 */
[----:B------:R-:W-:Y:S01]  /*46f0*/  UMOV UR7, 0x40000040 ;  /* 0x4000004000077882 */ /* 0x000fe20000000000 */
        /* <DEDUP_REMOVED lines=25> */
[----:B------:R-:W-:Y:S02]  /*4890*/  ISETP.GT.AND P3, PT, R0, RZ, PT ;  /* 0x000000ff0000720c */ /* 0x000fe40003f64270 */
[----:B------:R-:W-:Y:S02]  /*48a0*/  FMNMX.FTZ R9, R8, R7, !PT ;  /* 0x0000000708097209 */ /* 0x000fe40007810000 */
[----:B------:R-:W-:-:S02]  /*48b0*/  ISETP.GT.AND P4, PT, R0, 0x1, PT ;  /* 0x000000010000780c */ /* 0x000fc40003f84270 */
[----:B------:R-:W-:Y:S01]  /*48c0*/  FSEL R13, R26, -INF , P3 ;  /* 0xff8000001a0d7808 */ /* 0x000fe20001800000 */
[----:B------:R-:W0:Y:S01]  /*48d0*/  SHFL.BFLY PT, R2, R9, 0x2, 0x1f ;  /* 0x0c401f0009027f89 */ /* 0x000e2200000e0000 */
        /* <DEDUP_REMOVED lines=12> */
[----:B0-----:R-:W-:Y:S02]  /*49a0*/  FMNMX.FTZ R10, R9, R2, !PT ;  /* 0x00000002090a7209 */ /* 0x001fe40007810000 */
[----:B------:R-:W-:Y:S02]  /*49b0*/  ISETP.GT.AND P3, PT, R0, 0x18, PT ;  /* 0x000000180000780c */ /* 0x000fe40003f64270 */
[----:B------:R-:W-:Y:S01]  /*49c0*/  FSEL R35, R35, -INF , P4 ;  /* 0xff80000023237808 */ /* 0x000fe20002000000 */
[----:B------:R-:W0:Y:S01]  /*49d0*/  SHFL.BFLY PT, R7, R10, 0x1, 0x1f ;  /* 0x0c201f000a077f89 */ /* 0x000e2200000e0000 */
[----:B------:R-:W-:Y:S02]  /*49e0*/  FMNMX.FTZ R20, R34, R21, !PT ;  /* 0x0000001522147209 */ /* 0x000fe40007810000 */
[----:B------:R-:W-:-:S02]  /*49f0*/  ISETP.GT.AND P4, PT, R0, 0x19, PT ;  /* 0x000000190000780c */ /* 0x000fc40003f84270 */
[----:B------:R-:W-:Y:S02]  /*4a00*/  FSEL R38, R38, -INF , P3 ;  /* 0xff80000026267808 */ /* 0x000fe40001800000 */
[----:B------:R-:W-:Y:S02]  /*4a10*/  FMNMX.FTZ R21, R35, R20, !PT ;  /* 0x0000001423157209 */ /* 0x000fe40007810000 */
[C---:B------:R-:W-:Y:S02]  /*4a20*/  ISETP.GT.AND P3, PT, R0.reuse, 0x20, PT ;  /* 0x000000200000780c */ /* 0x040fe40003f64270 */
[----:B------:R-:W-:Y:S02]  /*4a30*/  FSEL R39, R39, -INF , P4 ;  /* 0xff80000027277808 */ /* 0x000fe40002000000 */
[----:B------:R-:W-:Y:S02]  /*4a40*/  ISETP.GT.AND P4, PT, R0, 0x21, PT ;  /* 0x000000210000780c */ /* 0x000fe40003f84270 */
[----:B------:R-:W-:-:S02]  /*4a50*/  FSEL R42, R42, -INF , P3 ;  /* 0xff8000002a2a7808 */ /* 0x000fc40001800000 */
[C---:B------:R-:W-:Y:S02]  /*4a60*/  ISETP.GT.AND P3, PT, R0.reuse, 0x28, PT ;  /* 0x000000280000780c */ /* 0x040fe40003f64270 */
[----:B------:R-:W-:Y:S01]  /*4a70*/  FSEL R43, R43, -INF , P4 ;  /* 0xff8000002b2b7808 */ /* 0x000fe20002000000 */
[----:B------:R-:W-:Y:S02]  /*4a80*/  WARPGROUP.DEPBAR.LE gsb0, 0x0 ;  /* 0x00008000000079c5 */ /* 0x000fe40000010000 */
[----:B------:R-:W-:Y:S01]  /*4a90*/  ISETP.GT.AND P4, PT, R0, 0x29, PT ;  /* 0x000000290000780c */ /* 0x000fe20003f84270 */
[----:B------:R-:W-:Y:S01]  /*4aa0*/  WARPGROUP.ARRIVE ;  /* 0x00000000000079c5 */ /* 0x000fe20000000000 */
[----:B0-----:R-:W-:Y:S01]  /*4ab0*/  FMNMX.FTZ R2, R10, R7, !PT ;  /* 0x000000070a027209 */ /* 0x001fe20007810000 */
[----:B------:R-:W-:Y:S01]  /*4ac0*/  IMAD.U32 R7, RZ, RZ, UR42 ;  /* 0x0000002aff077e24 */ /* 0x000fe2000f8e00ff */
[----:B------:R-:W-:Y:S02]  /*4ad0*/  FSEL R46, R46, -INF , P3 ;  /* 0xff8000002e2e7808 */ /* 0x000fe40001800000 */
[C---:B------:R-:W-:Y:S01]  /*4ae0*/  FSETP.NEU.FTZ.AND P2, PT, R2.reuse, -INF , PT ;  /* 0xff8000000200780b */ /* 0x040fe20003f5d000 */
[----:B------:R-:W-:-:S01]  /*4af0*/  FFMA.FTZ R7, R2, R7, -8 ;  /* 0xc100000002077423 */ /* 0x000fc20000010007 */
[C---:B------:R-:W-:Y:S01]  /*4b00*/  ISETP.GT.AND P3, PT, R0.reuse, 0x30, PT ;  /* 0x000000300000780c */ /* 0x040fe20003f64270 */
[----:B------:R-:W-:Y:S01]  /*4b10*/  QGMMA.64x96x32.F32.E4M3.E4M3 R88, R140, gdesc[UR4], R88, gsb0 ;  /* 0x016000048c587df3 */ /* 0x000fe20008000858 */
[----:B------:R-:W-:Y:S01]  /*4b20*/  FSEL R47, R47, -INF , P4 ;  /* 0xff8000002f2f7808 */ /* 0x000fe20002000000 */
[----:B------:R-:W-:Y:S01]  /*4b30*/  UIADD3 UR6, UR10, 0x6, URZ ;  /* 0x000000060a067890 */ /* 0x000fe2000fffe03f */
[----:B------:R-:W-:Y:S01]  /*4b40*/  FSEL R7, R7, RZ, P2 ;  /* 0x000000ff07077208 */ /* 0x000fe20001000000 */
[----:B------:R-:W-:Y:S01]  /*4b50*/  UMOV UR7, 0x40000040 ;  /* 0x4000004000077882 */ /* 0x000fe20000000000 */
[----:B------:R-:W-:-:S02]  /*4b60*/  ISETP.GT.AND P4, PT, R0, 0x31, PT ;  /* 0x000000310000780c */ /* 0x000fc40003f84270 */
[----:B------:R-:W-:Y:S01]  /*4b70*/  FSEL R50, R50, -INF , P3 ;  /* 0xff80000032327808 */ /* 0x000fe20001800000 */
[----:B------:R-:W-:-:S01]  /*4b80*/  FFMA.FTZ R24, R24, UR42, -R7 ;  /* 0x0000002a18187c23 */ /* 0x000fc20008010807 */
[--C-:B------:R-:W-:Y:S01]  /*4b90*/  FFMA.FTZ R10, R25, UR42, -R7.reuse ;  /* 0x0000002a190a7c23 */ /* 0x100fe20008010807 */
[----:B------:R-:W-:-:S01]  /*4ba0*/  FFMA.FTZ R12, R29, UR42, -R7 ;  /* 0x0000002a1d0c7c23 */ /* 0x000fc20008010807 */
        /* <DEDUP_REMOVED lines=29> */
[----:B------:R-:W-:Y:S01]  /*4d80*/  MUFU.EX2 R24, R40 ;  /* 0x0000002800187308 */ /* 0x000fe20000000800 */
[----:B------:R-:W-:Y:S01]  /*4d90*/  FMNMX.FTZ R29, R47, R26, !PT ;  /* 0x0000001a2f1d7209 */ /* 0x000fe20007810000 */
[--C-:B------:R-:W-:Y:S01]  /*4da0*/  FFMA.FTZ R60, R60, UR42, -R7.reuse ;  /* 0x0000002a3c3c7c23 */ /* 0x100fe20008010807 */
[----:B------:R-:W-:Y:S01]  /*4db0*/  ISETP.GT.AND P4, PT, R0, 0x49, PT ;  /* 0x000000490000780c */ /* 0x000fe20003f84270 */
[----:B------:R-:W-:Y:S01]  /*4dc0*/  FFMA.FTZ R84, R84, UR42, -R7 ;  /* 0x0000002a54547c23 */ /* 0x000fe20008010807 */
[----:B------:R-:W-:-:S02]  /*4dd0*/  FMNMX.FTZ R26, R50, R29, !PT ;  /* 0x0000001d321a7209 */ /* 0x000fc40007810000 */
[----:B------:R-:W-:Y:S01]  /*4de0*/  FSEL R62, R62, -INF , P3 ;  /* 0xff8000003e3e7808 */ /* 0x000fe20001800000 */
[----:B------:R-:W-:Y:S01]  /*4df0*/  MUFU.EX2 R10, R10 ;  /* 0x0000000a000a7308 */ /* 0x000fe20000000800 */
[----:B------:R-:W-:Y:S02]  /*4e00*/  FMNMX.FTZ R29, R51, R26, !PT ;  /* 0x0000001a331d7209 */ /* 0x000fe40007810000 */
[----:B------:R-:W-:Y:S02]  /*4e10*/  ISETP.GT.AND P3, PT, R0, 0x50, PT ;  /* 0x000000500000780c */ /* 0x000fe40003f64270 */
[----:B------:R-:W-:Y:S01]  /*4e20*/  FMNMX.FTZ R28, R54, R29, !PT ;  /* 0x0000001d361c7209 */ /* 0x000fe20007810000 */
[----:B------:R-:W-:Y:S01]  /*4e30*/  FFMA.FTZ R29, R45, UR42, -R7 ;  /* 0x0000002a2d1d7c23 */ /* 0x000fe20008010807 */
[----:B------:R-:W-:Y:S01]  /*4e40*/  FSEL R63, R63, -INF , P4 ;  /* 0xff8000003f3f7808 */ /* 0x000fe20002000000 */
[----:B------:R0:W-:Y:S01]  /*4e50*/  MUFU.EX2 R26, R44 ;  /* 0x0000002c001a7308 */ /* 0x0001e20000000800 */
[----:B------:R-:W-:-:S02]  /*4e60*/  FMNMX.FTZ R33, R55, R28, !PT ;  /* 0x0000001c37217209 */ /* 0x000fc40007810000 */
[----:B------:R-:W-:Y:S02]  /*4e70*/  ISETP.GT.AND P4, PT, R0, 0x51, PT ;  /* 0x000000510000780c */ /* 0x000fe40003f84270 */
[----:B------:R-:W-:Y:S02]  /*4e80*/  FMNMX.FTZ R28, R58, R33, !PT ;  /* 0x000000213a1c7209 */ /* 0x000fe40007810000 */
[----:B------:R-:W-:Y:S01]  /*4e90*/  FSEL R66, R66, -INF , P3 ;  /* 0xff80000042427808 */ /* 0x000fe20001800000 */
[----:B------:R-:W-:Y:S01]  /*4ea0*/  MUFU.EX2 R11, R11 ;  /* 0x0000000b000b7308 */ /* 0x000fe20000000800 */
[----:B------:R-:W-:Y:S01]  /*4eb0*/  FMNMX.FTZ R33, R59, R28, !PT ;  /* 0x0000001c3b217209 */ /* 0x000fe20007810000 */
[--C-:B0-----:R-:W-:Y:S01]  /*4ec0*/  FFMA.FTZ R44, R64, UR42, -R7.reuse ;  /* 0x0000002a402c7c23 */ /* 0x101fe20008010807 */
[----:B------:R-:W-:Y:S02]  /*4ed0*/  ISETP.GT.AND P3, PT, R0, 0x58, PT ;  /* 0x000000580000780c */ /* 0x000fe40003f64270 */
[----:B------:R-:W-:Y:S01]  /*4ee0*/  FMNMX.FTZ R32, R62, R33, !PT ;  /* 0x000000213e207209 */ /* 0x000fe20007810000 */
[----:B------:R-:W-:-:S01]  /*4ef0*/  FFMA.FTZ R33, R49, UR42, -R7 ;  /* 0x0000002a31217c23 */ /* 0x000fc20008010807 */
[----:B------:R-:W-:Y:S01]  /*4f00*/  FSEL R67, R67, -INF , P4 ;  /* 0xff80000043437808 */ /* 0x000fe20002000000 */
[----:B------:R0:W-:Y:S01]  /*4f10*/  MUFU.EX2 R28, R48 ;  /* 0x00000030001c7308 */ /* 0x0001e20000000800 */
[----:B------:R-:W-:Y:S01]  /*4f20*/  FMNMX.FTZ R37, R63, R32, !PT ;  /* 0x000000203f257209 */ /* 0x000fe20007810000 */
[--C-:B------:R-:W-:Y:S01]  /*4f30*/  FFMA.FTZ R49, R65, UR42, -R7.reuse ;  /* 0x0000002a41317c23 */ /* 0x100fe20008010807 */
[----:B------:R-:W-:Y:S01]  /*4f40*/  ISETP.GT.AND P4, PT, R0, 0x59, PT ;  /* 0x000000590000780c */ /* 0x000fe20003f84270 */
[----:B------:R-:W-:Y:S01]  /*4f50*/  FFMA.FTZ R65, R81, UR42, -R7 ;  /* 0x0000002a51417c23 */ /* 0x000fe20008010807 */
[----:B------:R-:W-:-:S02]  /*4f60*/  FMNMX.FTZ R32, R66, R37, !PT ;  /* 0x0000002542207209 */ /* 0x000fc40007810000 */
[----:B------:R-:W-:Y:S01]  /*4f70*/  FSEL R70, R70, -INF , P3 ;  /* 0xff80000046467808 */ /* 0x000fe20001800000 */
[----:B------:R-:W-:Y:S01]  /*4f80*/  MUFU.EX2 R12, R12 ;  /* 0x0000000c000c7308 */ /* 0x000fe20000000800 */
[----:B------:R-:W-:Y:S01]  /*4f90*/  FMNMX.FTZ R37, R67, R32, !PT ;  /* 0x0000002043257209 */ /* 0x000fe20007810000 */
[--C-:B0-----:R-:W-:Y:S01]  /*4fa0*/  FFMA.FTZ R48, R68, UR42, -R7.reuse ;  /* 0x0000002a44307c23 */ /* 0x101fe20008010807 */
[----:B------:R-:W-:Y:S02]  /*4fb0*/  ISETP.GT.AND P3, PT, R0, 0x60, PT ;  /* 0x000000600000780c */ /* 0x000fe40003f64270 */
[----:B------:R-:W-:Y:S02]  /*4fc0*/  FSEL R71, R71, -INF , P4 ;  /* 0xff80000047477808 */ /* 0x000fe40002000000 */
[----:B------:R-:W-:Y:S01]  /*4fd0*/  FMNMX.FTZ R36, R70, R37, !PT ;  /* 0x0000002546247209 */ /* 0x000fe20007810000 */
[--C-:B------:R-:W-:Y:S01]  /*4fe0*/  FFMA.FTZ R37, R53, UR42, -R7.reuse ;  /* 0x0000002a35257c23 */ /* 0x100fe20008010807 */
[----:B------:R-:W-:Y:S01]  /*4ff0*/  ISETP.GT.AND P4, PT, R0, 0x61, PT ;  /* 0x000000610000780c */ /* 0x000fe20003f84270 */
[----:B------:R-:W-:Y:S01]  /*5000*/  FFMA.FTZ R53, R69, UR42, -R7 ;  /* 0x0000002a45357c23 */ /* 0x000fe20008010807 */
        /* <DEDUP_REMOVED lines=8> */
[----:B0-----:R-:W-:Y:S01]  /*5090*/  FFMA.FTZ R52, R72, UR42, -R7 ;  /* 0x0000002a48347c23 */ /* 0x001fe20008010807 */
[----:B------:R-:W-:Y:S02]  /*50a0*/  FSEL R78, R78, -INF , P3 ;  /* 0xff8000004e4e7808 */ /* 0x000fe40001800000 */
[----:B------:R-:W-:-:S02]  /*50b0*/  FMNMX.FTZ R41, R75, R36, !PT ;  /* 0x000000244b297209 */ /* 0x000fc40007810000 */
[----:B------:R-:W-:Y:S01]  /*50c0*/  ISETP.GT.AND P3, PT, R0, 0x70, PT ;  /* 0x000000700000780c */ /* 0x000fe20003f64270 */
[----:B------:R0:W-:Y:S01]  /*50d0*/  MUFU.EX2 R36, R56 ;  /* 0x0000003800247308 */ /* 0x0001e20000000800 */
[----:B------:R-:W-:Y:S01]  /*50e0*/  FSEL R79, R79, -INF , P4 ;  /* 0xff8000004f4f7808 */ /* 0x000fe20002000000 */
[----:B------:R-:W-:Y:S02]  /*50f0*/  WARPGROUP.DEPBAR.LE gsb0, 0x0 ;  /* 0x00008000000079c5 */ /* 0x000fe40000010000 */
[----:B------:R-:W-:Y:S01]  /*5100*/  FMNMX.FTZ R40, R78, R41, !PT ;  /* 0x000000294e287209 */ /* 0x000fe20007810000 */
[--C-:B------:R-:W-:Y:S01]  /*5110*/  FFMA.FTZ R41, R57, UR42, -R7.reuse ;  /* 0x0000002a39297c23 */ /* 0x100fe20008010807 */
[----:B------:R-:W-:Y:S01]  /*5120*/  ISETP.GT.AND P4, PT, R0, 0x71, PT ;  /* 0x000000710000780c */ /* 0x000fe20003f84270 */
[----:B------:R-:W-:Y:S01]  /*5130*/  WARPGROUP.ARRIVE ;  /* 0x00000000000079c5 */ /* 0x000fe20000000000 */
[----:B------:R-:W-:Y:S01]  /*5140*/  FSEL R82, R82, -INF , P3 ;  /* 0xff80000052527808 */ /* 0x000fe20001800000 */
[----:B0-----:R-:W-:Y:S01]  /*5150*/  FFMA.FTZ R56, R76, UR42, -R7 ;  /* 0x0000002a4c387c23 */ /* 0x001fe20008010807 */
[----:B------:R-:W-:Y:S01]  /*5160*/  FMNMX.FTZ R45, R79, R40, !PT ;  /* 0x000000284f2d7209 */ /* 0x000fe20007810000 */
[----:B------:R-:W-:Y:S01]  /*5170*/  MUFU.EX2 R21, R21 ;  /* 0x0000001500157308 */ /* 0x000fe20000000800 */
[----:B------:R-:W-:Y:S01]  /*5180*/  ISETP.GT.AND P3, PT, R0, 0x78, PT ;  /* 0x000000780000780c */ /* 0x000fe20003f64270 */
[----:B------:R-:W-:Y:S01]  /*5190*/  QGMMA.64x96x32.F32.E4M3.E4M3 R88, R136, gdesc[UR4], R88, gsb0 ;  /* 0x0160000488587df3 */ /* 0x000fe20008000858 */
[----:B------:R-:W-:-:S02]  /*51a0*/  FSEL R83, R83, -INF , P4 ;  /* 0xff80000053537808 */ /* 0x000fc40002000000 */
[----:B------:R-:W-:Y:S02]  /*51b0*/  FMNMX.FTZ R40, R82, R45, !PT ;  /* 0x0000002d52287209 */ /* 0x000fe40007810000 */
[----:B------:R-:W-:Y:S01]  /*51c0*/  ISETP.GT.AND P4, PT, R0, 0x79, PT ;  /* 0x000000790000780c */ /* 0x000fe20003f84270 */
[----:B------:R-:W-:Y:S01]  /*51d0*/  MUFU.EX2 R25, R25 ;  /* 0x0000001900197308 */ /* 0x000fe20000000800 */
[----:B------:R-:W-:Y:S02]  /*51e0*/  FSEL R86, R86, -INF , P3 ;  /* 0xff80000056567808 */ /* 0x000fe40001800000 */
[----:B------:R-:W-:Y:S02]  /*51f0*/  FMNMX.FTZ R45, R83, R40, !PT ;  /* 0x00000028532d7209 */ /* 0x000fe40007810000 */
[----:B------:R-:W-:Y:S02]  /*5200*/  FSEL R87, R87, -INF , P4 ;  /* 0xff80000057577808 */ /* 0x000fe40002000000 */
[----:B------:R-:W-:Y:S01]  /*5210*/  FMNMX.FTZ R0, R86, R45, !PT ;  /* 0x0000002d56007209 */ /* 0x000fe20007810000 */
[----:B------:R0:W-:Y:S01]  /*5220*/  MUFU.EX2 R40, R60 ;  /* 0x0000003c00287308 */ /* 0x0001e20000000800 */
[----:B------:R-:W-:Y:S01]  /*5230*/  FSEL R68, R2, RZ, P2 ;  /* 0x000000ff02447208 */ /* 0x000fe20001000000 */
[--C-:B------:R-:W-:Y:S01]  /*5240*/  FFMA.FTZ R45, R61, UR42, -R7.reuse ;  /* 0x0000002a3d2d7c23 */ /* 0x100fe20008010807 */
[----:B------:R-:W-:Y:S01]  /*5250*/  FMNMX.FTZ R0, R87, R0, !PT ;  /* 0x0000000057007209 */ /* 0x000fe20007810000 */
[----:B------:R-:W-:-:S04]  /*5260*/  FFMA.FTZ R61, R77, UR42, -R7 ;  /* 0x0000002a4d3d7c23 */ /* 0x000fc80008010807 */
[----:B------:R-:W1:Y:S01]  /*5270*/  SHFL.BFLY PT, R57, R0, 0x2, 0x1f ;  /* 0x0c401f0000397f89 */ /* 0x000e6200000e0000 */
[----:B0-----:R-:W-:-:S01]  /*5280*/  FFMA.FTZ R60, R80, UR42, -R7 ;  /* 0x0000002a503c7c23 */ /* 0x001fc20008010807 */
[----:B------:R-:W-:Y:S08]  /*5290*/  MUFU.EX2 R29, R29 ;  /* 0x0000001d001d7308 */ /* 0x000ff00000000800 */
[----:B------:R-:W-:Y:S08]  /*52a0*/  MUFU.EX2 R33, R33 ;  /* 0x0000002100217308 */ /* 0x000ff00000000800 */
[----:B------:R-:W-:Y:S01]  /*52b0*/  MUFU.EX2 R37, R37 ;  /* 0x0000002500257308 */ /* 0x000fe20000000800 */
[----:B-1----:R-:W-:Y:S01]  /*52c0*/  FMNMX.FTZ R64, R0, R57, !PT ;  /* 0x0000003900407209 */ /* 0x002fe20007810000 */
[----:B------:R-:W-:Y:S01]  /*52d0*/  FFMA.FTZ R57, R73, UR42, -R7 ;  /* 0x0000002a49397c23 */ /* 0x000fe20008010807 */
[----:B------:R-:W-:-:S05]  /*52e0*/  IMAD.U32 R73, RZ, RZ, UR42 ;  /* 0x0000002aff497e24 */ /* 0x000fca000f8e00ff */
[----:B------:R-:W-:Y:S01]  /*52f0*/  MUFU.EX2 R41, R41 ;  /* 0x0000002900297308 */ /* 0x000fe20000000800 */
[----:B------:R-:W0:Y:S07]  /*5300*/  SHFL.BFLY PT, R69, R64, 0x1, 0x1f ;  /* 0x0c201f0040457f89 */ /* 0x000e2e00000e0000 */
[----:B------:R-:W-:Y:S08]  /*5310*/  MUFU.EX2 R45, R45 ;  /* 0x0000002d002d7308 */ /* 0x000ff00000000800 */
[----:B------:R-:W-:Y:S08]  /*5320*/  MUFU.EX2 R44, R44 ;  /* 0x0000002c002c7308 */ /* 0x000ff00000000800 */
[----:B------:R-:W-:Y:S01]  /*5330*/  MUFU.EX2 R49, R49 ;  /* 0x0000003100317308 */ /* 0x000fe20000000800 */
[----:B0-----:R-:W-:Y:S01]  /*5340*/  FMNMX.FTZ R0, R64, R69, !PT ;  /* 0x0000004540007209 */ /* 0x001fe20007810000 */
        /* <DEDUP_REMOVED lines=31> */
[----:B------:R-:W-:Y:S01]  /*5540*/  FFMA.FTZ R58, R62, UR42, -R68 ;  /* 0x0000002a3e3a7c23 */ /* 0x000fe20008010844 */
[----:B------:R-:W-:-:S02]  /*5550*/  WARPGROUP.DEPBAR.LE gsb0, 0x0 ;  /* 0x00008000000079c5 */ /* 0x000fc40000010000 */
        /* <DEDUP_REMOVED lines=12> */
[----:B------:R-:W-:-:S06]  /*5620*/  FADD.FTZ R66, R14, R3 ;  /* 0x000000030e427221 */ /* 0x000fcc0000010000 */
        /* <DEDUP_REMOVED lines=55> */
[----:B------:R-:W-:Y:S02]  /*59a0*/  IMAD.U32 R79, RZ, RZ, UR21 ;  /* 0x00000015ff4f7e24 */ /* 0x000fe4000f8e00ff */
[----:B------:R-:W-:-:S02]  /*59b0*/  FADD.FTZ R3, R49, R4 ;  /* 0x0000000431037221 */ /* 0x000fc40000010000 */
[----:B------:R-:W0:Y:S01]  /*59c0*/  MUFU.EX2 R62, R62 ;  /* 0x0000003e003e7308 */ /* 0x000e220000000800 */
[----:B--2---:R-:W-:-:S01]  /*59d0*/  FADD.FTZ R76, R58, R73 ;  /* 0x000000493a4c7221 */ /* 0x004fc20000010000 */
[----:B------:R-:W-:Y:S01]  /*59e0*/  FADD.FTZ R4, R48, R3 ;  /* 0x0000000330047221 */ /* 0x000fe20000010000 */
[----:B------:R-:W-:-:S05]  /*59f0*/  FFMA.FTZ R73, R82, UR42, -R68 ;  /* 0x0000002a52497c23 */ /* 0x000fca0008010844 */
        /* <DEDUP_REMOVED lines=16> */
[----:B-1----:R-:W-:-:S01]  /*5b00*/  FADD.FTZ R4, R52, R3 ;  /* 0x0000000334047221 */ /* 0x002fc20000010000 */
[----:B------:R-:W-:-:S05]  /*5b10*/  @!P1 VIADD R3, R79, 0x19c40 ;  /* 0x00019c404f039836 */ /* 0x000fca0000000000 */
[----:B------:R-:W-:Y:S01]  /*5b20*/  @!P1 PRMT R3, RZ, 0x654, R3 ;  /* 0x00000654ff039816 */ /* 0x000fe20000000003 */
[----:B------:R-:W1:Y:S01]  /*5b30*/  MUFU.EX2 R70, R70 ;  /* 0x0000004600467308 */ /* 0x000e620000000800 */
[----:B0-----:R-:W-:-:S02]  /*5b40*/  FADD.FTZ R77, R69, R78 ;  /* 0x0000004e454d7221 */ /* 0x001fc40000010000 */
[----:B------:R0:W-:Y:S05]  /*5b50*/  @!P1 SYNCS.ARRIVE.TRANS64.RED.A1T0 RZ, [R3+URZ], RZ ;  /* 0x000000ff03ff99a7 */ /* 0x0001ea000810043f */
[----:B------:R-:W3:Y:S01]  /*5b60*/  MUFU.EX2 R56, R56 ;  /* 0x0000003800387308 */ /* 0x000ee20000000800 */
[----:B--2---:R-:W-:-:S07]  /*5b70*/  FADD.FTZ R79, R57, R4 ;  /* 0x00000004394f7221 */ /* 0x004fce0000010000 */
[----:B------:R-:W2:Y:S01]  /*5b80*/  MUFU.EX2 R71, R71 ;  /* 0x0000004700477308 */ /* 0x000ea20000000800 */
[----:B-1----:R-:W-:-:S07]  /*5b90*/  FADD.FTZ R4, R70, R77 ;  /* 0x0000004d46047221 */ /* 0x002fce0000010000 */
        /* <DEDUP_REMOVED lines=19> */
[----:B------:R-:W-:Y:S01]  /*5cd0*/  FADD.FTZ R4, R5, R78 ;  /* 0x0000004e05047221 */ /* 0x000fe20000010000 */
[----:B--2---:R-:W-:-:S01]  /*5ce0*/  FADD.FTZ R3, R68, R3 ;  /* 0x0000000344037221 */ /* 0x004fc20000010000 */
[----:B------:R-:W-:Y:S06]  /*5cf0*/  @!P0 BRA `(.L_x_9668) ;  /* 0x0000000000048947 */ /* 0x000fec0003800000 */
[----:B------:R-:W-:Y:S01]  /*5d00*/  BPT.TRAP 0x1 ;  /* 0x000000040000795c */ /* 0x000fe20000300000 */
.L_x_9668:
[----:B------:R-:W-:Y:S01]  /*5d10*/  UISETP.GT.AND UP0, UPT, UR18, UR17, UPT ;  /* 0x000000111200728c */ /* 0x000fe2000bf04270 */
[----:B------:R-:W-:Y:S01]  /*5d20*/  F2FP.SATFINITE.E4M3.F32.PACK_AB_MERGE_C R6, R51, R6, RZ ;  /* 0x000000063306723e */ /* 0x000fe200048070ff */
[----:B------:R-:W-:Y:S01]  /*5d30*/  UIADD3 UR6, UR11, 0x19c60, URZ ;  /* 0x00019c600b067890 */ /* 0x000fe2000fffe03f */
[----:B------:R-:W-:Y:S01]  /*5d40*/  F2FP.SATFINITE.E4M3.F32.PACK_AB_MERGE_C R5, R5, R64, RZ ;  /* 0x000000400505723e */ /* 0x000fe200048070ff */
[----:B------:R-:W-:Y:S01]  /*5d50*/  UIADD3 UR18, UR18, -0x1, URZ ;  /* 0xffffffff12127890 */ /* 0x000fe2000fffe03f */
[----:B------:R-:W-:Y:S01]  /*5d60*/  F2FP.SATFINITE.E4M3.F32.PACK_AB_MERGE_C R11, R12, R11, RZ ;  /* 0x0000000b0c0b723e */ /* 0x000fe200048070ff */
[----:B------:R-:W-:Y:S01]  /*5d70*/  UPRMT UR6, UR43, 0x654, UR6 ;  /* 0x000006542b067896 */ /* 0x000fe20008000006 */
[----:B------:R-:W-:Y:S01]  /*5d80*/  PLOP3.LUT P2, PT, PT, PT, UP0, 0x80, 0x0 ;  /* 0x000000000000781c */ /* 0x000fe20003f4f008 */
        /* <DEDUP_REMOVED lines=83> */
.L_x_9659:
[----:B------:R-:W-:-:S13]  /*62c0*/  ISETP.LE.AND P2, PT, RZ, UR18, PT ;  /* 0x00000012ff007c0c */ /* 0x000fda000bf43270 */
[----:B------:R-:W-:Y:S05]  /*62d0*/  @!P2 BRA `(.L_x_9670) ;  /* 0x0000001800eca947 */ /* 0x000fea0003800000 */
[----:B------:R-:W-:Y:S01]  /*62e0*/  IMAD.MOV.U32 R5, RZ, RZ, R0 ;  /* 0x000000ffff057224 */ /* 0x000fe200078e0000 */
[----:B------:R-:W-:Y:S01]  /*62f0*/  UMOV UR17, UR45 ;  /* 0x0000002d00117c82 */ /* 0x000fe20008000000 */
[----:B------:R-:W-:Y:S01]  /*6300*/  IMAD.MOV.U32 R7, RZ, RZ, R2 ;  /* 0x000000ffff077224 */ /* 0x000fe200078e0002 */
[----:B------:R-:W-:-:S06]  /*6310*/  UMOV UR19, UR36 ;  /* 0x0000002400137c82 */ /* 0x000fcc0008000000 */
.L_x_9680:
[----:B------:R-:W-:-:S04]  /*6320*/  UIADD3 UR36, UR19, 0x1, URZ ;  /* 0x0000000113247890 */ /* 0x000fc8000fffe03f */
[----:B------:R-:W-:-:S04]  /*6330*/  UISETP.NE.AND UP0, UPT, UR36, 0x2, UPT ;  /* 0x000000022400788c */ /* 0x000fc8000bf05270 */
[----:B------:R-:W-:Y:S02]  /*6340*/  USEL UR45, URZ, 0x1, UP0 ;  /* 0x000000013f2d7887 */ /* 0x000fe40008000000 */
[----:B------:R-:W-:Y:S02]  /*6350*/  USEL UR36, UR36, URZ, UP0 ;  /* 0x0000003f24247287 */ /* 0x000fe40008000000 */
[----:B------:R-:W-:Y:S01]  /*6360*/  ULOP3.LUT UR45, UR17, UR45, URZ, 0x3c, !UPT ;  /* 0x0000002d112d7292 */ /* 0x000fe2000f8e3c3f */
[----:B------:R-:W-:Y:S11]  /*6370*/  @!P0 BRA `(.L_x_9671) ;  /* 0x0000000000048947 */ /* 0x000ff60003800000 */
[----:B------:R-:W-:Y:S01]  /*6380*/  BPT.TRAP 0x1 ;  /* 0x000000040000795c */ /* 0x000fe20000300000 */
.L_x_9671:
[----:B------:R-:W-:Y:S01]  /*6390*/  ULEA UR6, UR36, UR44, 0x3 ;  /* 0x0000002c24067291 */ /* 0x000fe2000f8e183f */
[----:B------:R-:W-:-:S05]  /*63a0*/  IMAD.U32 R0, RZ, RZ, UR45 ;  /* 0x0000002dff007e24 */ /* 0x000fca000f8e00ff */
[----:B------:R-:W-:-:S04]  /*63b0*/  SHF.L.U32 R0, R0, 0x1f, RZ ;  /* 0x0000001f00007819 */ /* 0x000fc800000006ff */
[----:B------:R0:W1:Y:S01]  /*63c0*/  SYNCS.PHASECHK.TRANS64.TRYWAIT P2, [UR6+0x19c30], R0 ;  /* 0x019c3000ff0075a7 */ /* 0x0000620008040146 */
[----:B------:R-:W-:Y:S05]  /*63d0*/  @!P0 BRA `(.L_x_9672) ;  /* 0x0000000000048947 */ /* 0x000fea0003800000 */
[----:B------:R-:W-:Y:S01]  /*63e0*/  BPT.TRAP 0x1 ;  /* 0x000000040000795c */ /* 0x000fe20000300000 */
.L_x_9672:
[----:B-1----:R-:W-:Y:S05]  /*63f0*/  @P2 BRA `(.L_x_9673) ;  /* 0x0000000000082947 */ /* 0x002fea0003800000 */
[----:B------:R-:W1:Y:S02]  /*6400*/  SYNCS.PHASECHK.TRANS64.TRYWAIT P2, [UR6+0x19c30], R0 ;  /* 0x019c3000ff0075a7 */ /* 0x000e640008040146 */
[----:B-1----:R-:W-:Y:S05]  /*6410*/  @!P2 BRA `(.L_x_9674) ;  /* 0x000000900044a947 */ /* 0x002fea0003800000 */
.L_x_9673:
        /* <DEDUP_REMOVED lines=17> */
.L_x_9675:
[----:B------:R-:W-:Y:S01]  /*6530*/  ULEA UR11, UR19, UR44, 0x3 ;  /* 0x0000002c130b7291 */ /* 0x000fe2000f8e183f */
[----:B01----:R-:W-:-:S05]  /*6540*/  IMAD.U32 R0, RZ, RZ, UR17 ;  /* 0x00000011ff007e24 */ /* 0x003fca000f8e00ff */
[----:B------:R-:W-:-:S04]  /*6550*/  SHF.L.U32 R0, R0, 0x1f, RZ ;  /* 0x0000001f00007819 */ /* 0x000fc800000006ff */
[----:B------:R0:W1:Y:S01]  /*6560*/  SYNCS.PHASECHK.TRANS64.TRYWAIT P2, [UR11+0x19c50], R0 ;  /* 0x019c5000ff0075a7 */ /* 0x000062000804014b */
[----:B------:R-:W-:Y:S05]  /*6570*/  @!P0 BRA `(.L_x_9676) ;  /* 0x0000000000048947 */ /* 0x000fea0003800000 */
[----:B------:R-:W-:Y:S01]  /*6580*/  BPT.TRAP 0x1 ;  /* 0x000000040000795c */ /* 0x000fe20000300000 */
.L_x_9676:
        /* <DEDUP_REMOVED lines=63> */
[----:B-1----:R-:W-:Y:S06]  /*6980*/  @P2 BRA `(.L_x_9677) ;  /* 0x0000000000082947 */ /* 0x002fec0003800000 */
[----:B------:R-:W1:Y:S02]  /*6990*/  SYNCS.PHASECHK.TRANS64.TRYWAIT P2, [UR11+0x19c50], R0 ;  /* 0x019c5000ff0075a7 */ /* 0x000e64000804014b */
[----:B-1----:R-:W-:Y:S05]  /*69a0*/  @!P2 BRA `(.L_x_9678) ;  /* 0x0000008800f8a947 */ /* 0x002fea0003800000 */
.L_x_9677:
[----:B------:R-:W-:Y:S01]  /*69b0*/  UIADD3 UR6, UR44, 0x3000, URZ ;  /* 0x000030002c067890 */ /* 0x000fe2000fffe03f */
[----:B------:R-:W-:Y:S01]  /*69c0*/  WARPGROUP.ARRIVE ;  /* 0x00000000000079c5 */ /* 0x000fe20000000000 */
[----:B------:R-:W-:Y:S01]  /*69d0*/  UMOV UR7, 0x40000040 ;  /* 0x4000004000077882 */ /* 0x000fe20000000000 */
[----:B------:R-:W-:Y:S01]  /*69e0*/  FMNMX.FTZ R6, R87, R6, !PT ;  /* 0x0000000657067209 */ /* 0x000fe20007810000 */
[----:B------:R-:W-:Y:S01]  /*69f0*/  USHF.R.U32.HI UR6, URZ, 0x4, UR6 ;  /* 0x000000043f067899 */ /* 0x000fe20008011606 */
[----:B-1----:R-:W1:Y:S01]  /*6a00*/  SHFL.BFLY PT, R9, R8, 0x2, 0x1f ;  /* 0x0c401f0008097f89 */ /* 0x002e6200000e0000 */
[----:B------:R-:W-:Y:S02]  /*6a10*/  IMAD.U32 R13, RZ, RZ, UR42 ;  /* 0x0000002aff0d7e24 */ /* 0x000fe4000f8e00ff */
[----:B------:R-:W-:Y:S01]  /*6a20*/  ULOP3.LUT UR6, UR6, 0x3fff, URZ, 0xc0, !UPT ;  /* 0x00003fff06067892 */ /* 0x000fe2000f8ec03f */
[----:B------:R-:W2:Y:S03]  /*6a30*/  SHFL.BFLY PT, R11, R6, 0x2, 0x1f ;  /* 0x0c401f00060b7f89 */ /* 0x000ea600000e0000 */
[----:B------:R-:W-:-:S04]  /*6a40*/  ULOP3.LUT UR6, UR6, 0x10000, URZ, 0xfc, !UPT ;  /* 0x0001000006067892 */ /* 0x000fc8000f8efc3f */
[----:B------:R-:W-:-:S07]  /*6a50*/  UIMAD UR10, UR19, 0x300, UR6 ;  /* 0x00000300130a78a4 */ /* 0x000fce000f8e0206 */
[----:B------:R-:W-:Y:S02]  /*6a60*/  UMOV UR6, UR10 ;  /* 0x0000000a00067c82 */ /* 0x000fe40008000000 */
[----:B------:R-:W-:Y:S01]  /*6a70*/  QGMMA.64x96x32.F32.E4M3.E4M3 R88, R148, gdesc[UR4], R88, gsb0 ;  /* 0x0160000494587df3 */ /* 0x000fe20008000858 */
[----:B------:R-:W-:Y:S01]  /*6a80*/  UIADD3 UR6, UR10, 0x2, URZ ;  /* 0x000000020a067890 */ /* 0x000fe2000fffe03f */
[----:B------:R-:W-:Y:S01]  /*6a90*/  UMOV UR7, 0x40000040 ;  /* 0x4000004000077882 */ /* 0x000fe20000000000 */
[----:B-1----:R-:W-:Y:S02]  /*6aa0*/  FMNMX.FTZ R9, R8, R9, !PT ;  /* 0x0000000908097209 */ /* 0x002fe40007810000 */
[----:B--2---:R-:W-:-:S03]  /*6ab0*/  FMNMX.FTZ R11, R6, R11, !PT ;  /* 0x0000000b060b7209 */ /* 0x004fc60007810000 */
[----:B------:R-:W1:Y:S04]  /*6ac0*/  SHFL.BFLY PT, R2, R9, 0x1, 0x1f ;  /* 0x0c201f0009027f89 */ /* 0x000e6800000e0000 */
[----:B0-----:R-:W0:Y:S01]  /*6ad0*/  SHFL.BFLY PT, R0, R11, 0x1, 0x1f ;  /* 0x0c201f000b007f89 */ /* 0x001e2200000e0000 */
[----:B-1----:R-:W-:Y:S02]  /*6ae0*/  FMNMX.FTZ R2, R9, R2, !PT ;  /* 0x0000000209027209 */ /* 0x002fe40007810000 */
[----:B0-----:R-:W-:-:S03]  /*6af0*/  FMNMX.FTZ R0, R11, R0, !PT ;  /* 0x000000000b007209 */ /* 0x001fc60007810000 */
[----:B------:R-:W-:-:S04]  /*6b00*/  FADD.FTZ R7, -R2, R7 ;  /* 0x0000000702077221 */ /* 0x000fc80000010100 */
[----:B------:R-:W-:Y:S01]  /*6b10*/  FMUL.FTZ R12, R7, UR42 ;  /* 0x0000002a070c7c20 */ /* 0x000fe20008410000 */
[----:B------:R-:W-:-:S03]  /*6b20*/  FADD.FTZ R7, -R0, R5 ;  /* 0x0000000500077221 */ /* 0x000fc60000010100 */
[----:B------:R0:W-:Y:S01]  /*6b30*/  MUFU.EX2 R5, R12 ;  /* 0x0000000c00057308 */ /* 0x0001e20000000800 */
[----:B------:R-:W-:Y:S01]  /*6b40*/  FMUL.FTZ R6, R7, UR42 ;  /* 0x0000002a07067c20 */ /* 0x000fe20008410000 */
[----:B------:R-:W-:-:S04]  /*6b50*/  FFMA.FTZ R7, R2, R13, -8 ;  /* 0xc100000002077423 */ /* 0x000fc8000001000d */
[--C-:B------:R-:W-:Y:S01]  /*6b60*/  FFMA.FTZ R9, R25, UR42, -R7.reuse ;  /* 0x0000002a19097c23 */ /* 0x100fe20008010807 */
        /* <DEDUP_REMOVED lines=15> */
[----:B0-----:R-:W-:-:S01]  /*6c60*/  FFMA.FTZ R12, R32, UR42, -R7 ;  /* 0x0000002a200c7c23 */ /* 0x001fc20008010807 */
[----:B------:R-:W0:Y:S01]  /*6c70*/  MUFU.EX2 R8, R8 ;  /* 0x0000000800087308 */ /* 0x000e220000000800 */
        /* <DEDUP_REMOVED lines=17> */
[--C-:B------:R-:W-:Y:S01]  /*6d90*/  FFMA.FTZ R47, R50, UR42, -R65.reuse ;  /* 0x0000002a322f7c23 */ /* 0x100fe20008010841 */
[----:B------:R-:W-:-:S01]  /*6da0*/  FFMA.FTZ R50, R51, UR42, -R65 ;  /* 0x0000002a33327c23 */ /* 0x000fc20008010841 */
[----:B------:R-:W-:Y:S01]  /*6db0*/  FFMA.FTZ R20, R40, UR42, -R7 ;  /* 0x0000002a28147c23 */ /* 0x000fe20008010807 */
[----:B------:R-:W-:-:S01]  /*6dc0*/  FFMA.FTZ R51, R54, UR42, -R65 ;  /* 0x0000002a36337c23 */ /* 0x000fc20008010841 */
[--C-:B------:R-:W-:Y:S01]  /*6dd0*/  FFMA.FTZ R54, R55, UR42, -R65.reuse ;  /* 0x0000002a37367c23 */ /* 0x100fe20008010841 */
[----:B------:R-:W-:-:S01]  /*6de0*/  FFMA.FTZ R55, R58, UR42, -R65 ;  /* 0x0000002a3a377c23 */ /* 0x000fc20008010841 */
[----:B------:R-:W0:Y:S01]  /*6df0*/  MUFU.EX2 R26, R26 ;  /* 0x0000001a001a7308 */ /* 0x000e220000000800 */
[----:B-1----:R-:W-:-:S01]  /*6e00*/  FFMA.FTZ R3, R6, R3, R69 ;  /* 0x0000000306037223 */ /* 0x002fc20000010045 */
[----:B------:R-:W-:Y:S01]  /*6e10*/  FFMA.FTZ R58, R59, UR42, -R65 ;  /* 0x0000002a3b3a7c23 */ /* 0x000fe20008010841 */
[----:B------:R-:W-:-:S01]  /*6e20*/  FFMA.FTZ R21, R41, UR42, -R7 ;  /* 0x0000002a29157c23 */ /* 0x000fc20008010807 */
[--C-:B------:R-:W-:Y:S01]  /*6e30*/  FFMA.FTZ R59, R62, UR42, -R65.reuse ;  /* 0x0000002a3e3b7c23 */ /* 0x100fe20008010841 */
[----:B------:R-:W-:-:S01]  /*6e40*/  FFMA.FTZ R62, R63, UR42, -R65 ;  /* 0x0000002a3f3e7c23 */ /* 0x000fc20008010841 */
[----:B------:R-:W-:Y:S01]  /*6e50*/  FFMA.FTZ R63, R66, UR42, -R65 ;  /* 0x0000002a423f7c23 */ /* 0x000fe20008010841 */
        /* <DEDUP_REMOVED lines=10> */
[----:B------:R-:W-:-:S02]  /*6f00*/  WARPGROUP.DEPBAR.LE gsb0, 0x0 ;  /* 0x00008000000079c5 */ /* 0x000fc40000010000 */
[----:B------:R-:W-:Y:S01]  /*6f10*/  WARPGROUP.ARRIVE ;  /* 0x00000000000079c5 */ /* 0x000fe20000000000 */
[----:B0-----:R-:W-:-:S01]  /*6f20*/  FADD.FTZ R4, R26, R3 ;  /* 0x000000031a047221 */ /* 0x001fc20000010000 */
[--C-:B------:R-:W-:Y:S01]  /*6f30*/  FFMA.FTZ R44, R64, UR42, -R7.reuse ;  /* 0x0000002a402c7c23 */ /* 0x100fe20008010807 */
[----:B------:R-:W-:-:S01]  /*6f40*/  FFMA.FTZ R56, R76, UR42, -R7 ;  /* 0x0000002a4c387c23 */ /* 0x000fc20008010807 */
[--C-:B------:R-:W-:Y:S01]  /*6f50*/  FFMA.FTZ R57, R77, UR42, -R7.reuse ;  /* 0x0000002a4d397c23 */ /* 0x100fe20008010807 */
[----:B------:R-:W0:Y:S01]  /*6f60*/  MUFU.EX2 R30, R30 ;  /* 0x0000001e001e7308 */ /* 0x000e220000000800 */
[----:B------:R-:W-:Y:S01]  /*6f70*/  QGMMA.64x96x32.F32.E4M3.E4M3 R88, R144, gdesc[UR4], R88, gsb0 ;  /* 0x0160000490587df3 */ /* 0x000fe20008000858 */
[----:B------:R-:W-:Y:S01]  /*6f80*/  UIADD3 UR6, UR10, 0x4, URZ ;  /* 0x000000040a067890 */ /* 0x000fe2000fffe03f */
[----:B-1----:R-:W-:Y:S01]  /*6f90*/  FADD.FTZ R3, R27, R4 ;  /* 0x000000041b037221 */ /* 0x002fe20000010000 */
[----:B------:R-:W-:Y:S01]  /*6fa0*/  UMOV UR7, 0x40000040 ;  /* 0x4000004000077882 */ /* 0x000fe20000000000 */
[--C-:B------:R-:W-:Y:S01]  /*6fb0*/  FFMA.FTZ R60, R80, UR42, -R7.reuse ;  /* 0x0000002a503c7c23 */ /* 0x100fe20008010807 */
[----:B------:R-:W-:-:S01]  /*6fc0*/  FFMA.FTZ R61, R81, UR42, -R7 ;  /* 0x0000002a513d7c23 */ /* 0x000fc20008010807 */
[----:B------:R-:W-:Y:S01]  /*6fd0*/  FFMA.FTZ R64, R84, UR42, -R7 ;  /* 0x0000002a54407c23 */ /* 0x000fe20008010807 */
        /* <DEDUP_REMOVED lines=15> */
[--C-:B------:R-:W-:Y:S01]  /*70d0*/  FFMA.FTZ R66, R67, UR42, -R65.reuse ;  /* 0x0000002a43427c23 */ /* 0x100fe20008010841 */
[----:B------:R-:W-:-:S05]  /*70e0*/  FFMA.FTZ R67, R70, UR42, -R65 ;  /* 0x0000002a46437c23 */ /* 0x000fca0008010841 */
        /* <DEDUP_REMOVED lines=16> */
[----:B------:R-:W-:Y:S01]  /*71f0*/  QGMMA.64x96x32.F32.E4M3.E4M3 R88, R140, gdesc[UR4], R88, gsb0 ;  /* 0x016000048c587df3 */ /* 0x000fe20008000858 */
[----:B------:R-:W-:Y:S01]  /*7200*/  UIADD3 UR6, UR10, 0x6, URZ ;  /* 0x000000060a067890 */ /* 0x000fe2000fffe03f */
[----:B-1----:R-:W-:Y:S01]  /*7210*/  FADD.FTZ R73, R21, R68 ;  /* 0x0000004415497221 */ /* 0x002fe20000010000 */
[----:B------:R-:W-:-:S03]  /*7220*/  UMOV UR7, 0x40000040 ;  /* 0x4000004000077882 */ /* 0x000fc60000000000 */
[----:B------:R-:W0:Y:S01]  /*7230*/  MUFU.EX2 R24, R24 ;  /* 0x0000001800187308 */ /* 0x000e220000000800 */
[----:B------:R-:W-:-:S07]  /*7240*/  FFMA.FTZ R68, R71, UR42, -R65 ;  /* 0x0000002a47447c23 */ /* 0x000fce0008010841 */
        /* <DEDUP_REMOVED lines=33> */
[----:B------:R-:W-:Y:S01]  /*7460*/  QGMMA.64x96x32.F32.E4M3.E4M3 R88, R136, gdesc[UR4], R88, gsb0 ;  /* 0x0160000488587df3 */ /* 0x000fe20008000858 */
        /* <DEDUP_REMOVED lines=24> */
[----:B--2---:R-:W-:-:S01]  /*75f0*/  FADD.FTZ R3, R67, R4 ;  /* 0x0000000443037221 */ /* 0x004fc20000010000 */
[----:B------:R-:W-:-:S06]  /*7600*/  IMAD.U32 R4, RZ, RZ, UR36 ;  /* 0x00000024ff047e24 */ /* 0x000fcc000f8e00ff */
[----:B------:R-:W2:Y:S01]  /*7610*/  MUFU.EX2 R68, R68 ;  /* 0x0000004400447308 */ /* 0x000ea20000000800 */
[----:B0-----:R-:W-:-:S07]  /*7620*/  FADD.FTZ R76, R48, R77 ;  /* 0x0000004d304c7221 */ /* 0x001fce0000010000 */
[----:B------:R-:W0:Y:S01]  /*7630*/  MUFU.EX2 R52, R52 ;  /* 0x0000003400347308 */ /* 0x000e220000000800 */
[----:B-1----:R-:W-:-:S01]  /*7640*/  FADD.FTZ R77, R49, R76 ;  /* 0x0000004c314d7221 */ /* 0x002fc20000010000 */
[--C-:B------:R-:W-:Y:S01]  /*7650*/  FFMA.FTZ R76, R86, UR42, -R65.reuse ;  /* 0x0000002a564c7c23 */ /* 0x100fe20008010841 */
[----:B------:R-:W-:-:S05]  /*7660*/  FFMA.FTZ R65, R87, UR42, -R65 ;  /* 0x0000002a57417c23 */ /* 0x000fca0008010841 */
[----:B------:R-:W1:Y:S01]  /*7670*/  MUFU.EX2 R70, R70 ;  /* 0x0000004600467308 */ /* 0x000e620000000800 */
[----:B--2---:R-:W-:-:S01]  /*7680*/  FADD.FTZ R79, R68, R3 ;  /* 0x00000003444f7221 */ /* 0x004fc20000010000 */
[----:B------:R-:W-:Y:S01]  /*7690*/  @!P1 LEA R3, R4, UR44, 0x3 ;  /* 0x0000002c04039c11 */ /* 0x000fe2000f8e18ff */
[----:B------:R-:W-:-:S04]  /*76a0*/  WARPGROUP.DEPBAR.LE gsb0, 0x0 ;  /* 0x00008000000079c5 */ /* 0x000fc80000010000 */
[----:B------:R-:W-:Y:S01]  /*76b0*/  @!P1 VIADD R3, R3, 0x19c40 ;  /* 0x00019c4003039836 */ /* 0x000fe20000000000 */
[----:B------:R-:W2:Y:S01]  /*76c0*/  MUFU.EX2 R53, R53 ;  /* 0x0000003500357308 */ /* 0x000ea20000000800 */
[----:B0-----:R-:W-:-:S03]  /*76d0*/  FADD.FTZ R4, R52, R77 ;  /* 0x0000004d34047221 */ /* 0x001fc60000010000 */
[----:B------:R-:W-:-:S04]  /*76e0*/  @!P1 PRMT R3, RZ, 0x654, R3 ;  /* 0x00000654ff039816 */ /* 0x000fc80000000003 */
[----:B------:R-:W0:Y:S01]  /*76f0*/  MUFU.EX2 R71, R71 ;  /* 0x0000004700477308 */ /* 0x000e220000000800 */
[----:B-1----:R-:W-:-:S01]  /*7700*/  FADD.FTZ R78, R70, R79 ;  /* 0x0000004f464e7221 */ /* 0x002fc20000010000 */
[----:B------:R1:W-:Y:S06]  /*7710*/  @!P1 SYNCS.ARRIVE.TRANS64.RED.A1T0 RZ, [R3+URZ], RZ ;  /* 0x000000ff03ff99a7 */ /* 0x0003ec000810043f */
[----:B------:R-:W3:Y:S01]  /*7720*/  MUFU.EX2 R56, R56 ;  /* 0x0000003800387308 */ /* 0x000ee20000000800 */
[----:B--2---:R-:W-:-:S07]  /*7730*/  FADD.FTZ R77, R53, R4 ;  /* 0x00000004354d7221 */ /* 0x004fce0000010000 */
[----:B------:R-:W2:Y:S01]  /*7740*/  MUFU.EX2 R72, R72 ;  /* 0x0000004800487308 */ /* 0x000ea20000000800 */
[----:B0-----:R-:W-:-:S07]  /*7750*/  FADD.FTZ R79, R71, R78 ;  /* 0x0000004e474f7221 */ /* 0x001fce0000010000 */
[----:B------:R-:W1:Y:S01]  /*7760*/  MUFU.EX2 R57, R57 ;  /* 0x0000003900397308 */ /* 0x000e620000000800 */
[----:B---3--:R-:W-:-:S07]  /*7770*/  FADD.FTZ R4, R56, R77 ;  /* 0x0000004d38047221 */ /* 0x008fce0000010000 */
        /* <DEDUP_REMOVED lines=18> */
[----:B--2---:R-:W-:-:S03]  /*78a0*/  FADD.FTZ R4, R7, R4 ;  /* 0x0000000407047221 */ /* 0x004fc60000010000 */
[----:B-1----:R-:W-:Y:S01]  /*78b0*/  FADD.FTZ R3, R65, R77 ;  /* 0x0000004d41037221 */ /* 0x002fe20000010000 */
[----:B------:R-:W-:Y:S06]  /*78c0*/  @!P0 BRA `(.L_x_9679) ;  /* 0x0000000000048947 */ /* 0x000fec0003800000 */
[----:B------:R-:W-:Y:S01]  /*78d0*/  BPT.TRAP 0x1 ;  /* 0x000000040000795c */ /* 0x000fe20000300000 */
.L_x_9679:
        /* <DEDUP_REMOVED lines=91> */
.L_x_9670:
[----:B------:R-:W-:Y:S06]  /*7e90*/  BAR.ARV 0x8, 0x1a0 ;  /* 0x0206800000007b1d */ /* 0x000fec0000002000 */
[----:B------:R-:W-:Y:S05]  /*7ea0*/  @!P0 BRA `(.L_x_9681) ;  /* 0x0000000000048947 */ /* 0x000fea0003800000 */
[----:B------:R-:W-:Y:S01]  /*7eb0*/  BPT.TRAP 0x1 ;  /* 0x000000040000795c */ /* 0x000fe20000300000 */
.L_x_9681:
[----:B------:R-:W-:Y:S01]  /*7ec0*/  ULEA UR14, UR36, UR44, 0x3 ;  /* 0x0000002c240e7291 */ /* 0x000fe2000f8e183f */
[----:B------:R-:W-:-:S05]  /*7ed0*/  IMAD.U32 R5, RZ, RZ, UR45 ;  /* 0x0000002dff057e24 */ /* 0x000fca000f8e00ff */
[----:B------:R-:W-:-:S04]  /*7ee0*/  SHF.L.U32 R5, R5, 0x1f, RZ ;  /* 0x0000001f05057819 */ /* 0x000fc800000006ff */
[----:B------:R0:W1:Y:S01]  /*7ef0*/  SYNCS.PHASECHK.TRANS64.TRYWAIT P1, [UR14+0x19c50], R5 ;  /* 0x019c5005ff0075a7 */ /* 0x000062000802014e */
[----:B------:R-:W-:Y:S05]  /*7f00*/  @!P0 BRA `(.L_x_9682) ;  /* 0x0000000000048947 */ /* 0x000fea0003800000 */
[----:B------:R-:W-:Y:S01]  /*7f10*/  BPT.TRAP 0x1 ;  /* 0x000000040000795c */ /* 0x000fe20000300000 */
.L_x_9682:
[----:B-1----:R-:W-:Y:S05]  /*7f20*/  @P1 BRA `(.L_x_9683) ;  /* 0x0000000000081947 */ /* 0x002fea0003800000 */
[----:B------:R-:W1:Y:S02]  /*7f30*/  SYNCS.PHASECHK.TRANS64.TRYWAIT P1, [UR14+0x19c50], R5 ;  /* 0x019c5005ff0075a7 */ /* 0x000e64000802014e */
[----:B-1----:R-:W-:Y:S05]  /*7f40*/  @!P1 BRA `(.L_x_9684) ;  /* 0x0000007400a89947 */ /* 0x002fea0003800000 */
.L_x_9683:
[----:B------:R-:W-:Y:S01]  /*7f50*/  ULDC.64 UR4, c[0x0][0x9a0] ;  /* 0x0002680000047ab9 */ /* 0x000fe20000000a00 */
[----:B------:R-:W-:Y:S01]  /*7f60*/  UIADD3 UR44, UR44, 0x3000, URZ ;  /* 0x000030002c2c7890 */ /* 0x000fe2000fffe03f */
[----:B------:R-:W-:Y:S01]  /*7f70*/  WARPGROUP.ARRIVE ;  /* 0x00000000000079c5 */ /* 0x000fe20000000000 */
[----:B------:R-:W-:Y:S01]  /*7f80*/  UISETP.NE.U32.AND UP0, UPT, UR4, URZ, UPT ;  /* 0x0000003f0400728c */ /* 0x000fe2000bf05070 */
[----:B01----:R-:W-:Y:S01]  /*7f90*/  IMAD.MOV.U32 R5, RZ, RZ, 0x3f800000 ;  /* 0x3f800000ff057424 */ /* 0x003fe200078e00ff */
[----:B------:R-:W-:Y:S02]  /*7fa0*/  USHF.R.U32.HI UR44, URZ, 0x4, UR44 ;  /* 0x000000043f2c7899 */ /* 0x000fe4000801162c */
[----:B------:R-:W-:Y:S02]  /*7fb0*/  UISETP.NE.AND.EX UP0, UPT, UR5, URZ, UPT, UP0 ;  /* 0x0000003f0500728c */ /* 0x000fe4000bf05300 */
[----:B------:R-:W-:-:S04]  /*7fc0*/  ULOP3.LUT UR44, UR44, 0x3fff, URZ, 0xc0, !UPT ;  /* 0x00003fff2c2c7892 */ /* 0x000fc8000f8ec03f */
[----:B------:R-:W-:Y:S01]  /*7fd0*/  ULOP3.LUT UR44, UR44, 0x10000, URZ, 0xfc, !UPT ;  /* 0x000100002c2c7892 */ /* 0x000fe2000f8efc3f */
[----:B------:R-:W-:-:S04]  /*7fe0*/  PLOP3.LUT P1, PT, PT, PT, UP0, 0x80, 0x0 ;  /* 0x000000000000781c */ /* 0x000fc80003f2f008 */
[----:B------:R-:W-:Y:S01]  /*7ff0*/  @UP0 ULDC.64 UR10, c[0x0][0x9c8] ;  /* 0x00027200000a0ab9 */ /* 0x000fe20000000a00 */
[----:B------:R-:W-:Y:S02]  /*8000*/  @UP0 USHF.R.S32.HI UR7, URZ, 0x1f, UR41 ;  /* 0x0000001f3f070899 */ /* 0x000fe40008011429 */
[----:B------:R-:W-:Y:S02]  /*8010*/  @UP0 UIMAD UR6, UR38, UR10, URZ ;  /* 0x0000000a260602a4 */ /* 0x000fe4000f8e023f */
[----:B------:R-:W-:Y:S01]  /*8020*/  @UP0 UIMAD.WIDE.U32 UR8, UR37, UR10, URZ ;  /* 0x0000000a250802a5 */ /* 0x000fe2000f8e003f */
[----:B------:R-:W-:Y:S01]  /*8030*/  @UP0 ULDC.64 UR12, c[0x0][0x9d0] ;  /* 0x00027400000c0ab9 */ /* 0x000fe20000000a00 */
[----:B------:R-:W-:Y:S02]  /*8040*/  @UP0 UIMAD UR10, UR37, UR11, UR6 ;  /* 0x0000000b250a02a4 */ /* 0x000fe4000f8e0206 */
[----:B------:R-:W-:Y:S02]  /*8050*/  UIMAD UR6, UR36, 0x300, UR44 ;  /* 0x00000300240678a4 */ /* 0x000fe4000f8e022c */
[----:B------:R-:W-:-:S02]  /*8060*/  @UP0 UIMAD UR7, UR7, UR12, URZ ;  /* 0x0000000c070702a4 */ /* 0x000fc4000f8e023f */
[----:B------:R-:W-:Y:S02]  /*8070*/  @UP0 UIADD3 UR9, UR9, UR10, URZ ;  /* 0x0000000a09090290 */ /* 0x000fe4000fffe03f */
[----:B------:R-:W-:Y:S02]  /*8080*/  @UP0 UIMAD UR10, UR41, UR13, UR7 ;  /* 0x0000000d290a02a4 */ /* 0x000fe4000f8e0207 */
[----:B------:R-:W-:Y:S01]  /*8090*/  @UP0 UIMAD.WIDE.U32 UR8, UR41, UR12, UR8 ;  /* 0x0000000c290802a5 */ /* 0x000fe2000f8e0008 */
[----:B------:R-:W-:Y:S02]  /*80a0*/  UMOV UR7, 0x40000040 ;  /* 0x4000004000077882 */ /* 0x000fe40000000000 */
[----:B------:R-:W-:Y:S01]  /*80b0*/  QGMMA.64x96x32.F32.E4M3.E4M3 R88, R148, gdesc[UR4], R88, gsb0 ;  /* 0x0160000494587df3 */ /* 0x000fe20008000858 */
        /* <DEDUP_REMOVED lines=15> */
[----:B------:R-:W1:Y:S01]  /*81b0*/  SHFL.BFLY PT, R9, R4, 0x2, 0x1f ;  /* 0x0c401f0004097f89 */ /* 0x000e6200000e0000 */
[----:B------:R-:W-:-:S03]  /*81c0*/  UIADD3 UR6, UR6, 0x6, URZ ;  /* 0x0000000606067890 */ /* 0x000fc6000fffe03f */
[----:B------:R-:W3:Y:S01]  /*81d0*/  SHFL.BFLY PT, R8, R3, 0x2, 0x1f ;  /* 0x0c401f0003087f89 */ /* 0x000ee200000e0000 */
[----:B------:R-:W-:Y:S01]  /*81e0*/  UMOV UR7, 0x40000040 ;  /* 0x4000004000077882 */ /* 0x000fe20000000000 */
[----:B------:R-:W-:Y:S02]  /*81f0*/  WARPGROUP.DEPBAR.LE gsb0, 0x0 ;  /* 0x00008000000079c5 */ /* 0x000fe40000010000 */
[----:B------:R-:W-:-:S06]  /*8200*/  WARPGROUP.ARRIVE ;  /* 0x00000000000079c5 */ /* 0x000fcc0000000000 */
[----:B------:R-:W-:Y:S01]  /*8210*/  QGMMA.64x96x32.F32.E4M3.E4M3 R88, R140, gdesc[UR8], R88, gsb0 ;  /* 0x016000088c587df3 */ /* 0x000fe20008000858 */
        /* <DEDUP_REMOVED lines=36> */
.L_x_9685:
        /* <DEDUP_REMOVED lines=58> */
.L_x_9652:
        /* <DEDUP_REMOVED lines=24> */
[----:B------:R-:W-:Y:S01]  /*8980*/  F2FP.BF16.F32.PACK_AB R12, R9, R12 ;  /* 0x0000000c090c723e */ /* 0x000fe200000010ff */
[----:B------:R-:W-:Y:S01]  /*8990*/  UISETP.NE.U32.AND UP0, UPT, UR6, URZ, UPT ;  /* 0x0000003f0600728c */ /* 0x000fe2000bf05070 */
[----:B------:R-:W-:Y:S01]  /*89a0*/  F2FP.BF16.F32.PACK_AB R135, R135, R8 ;  /* 0x000000088787723e */ /* 0x000fe200000010ff */
[----:B------:R-:W-:Y:S01]  /*89b0*/  UISETP.NE.AND.EX UP1, UPT, UR5, URZ, UPT, UP1 ;  /* 0x0000003f0500728c */ /* 0x000fe2000bf25310 */
[----:B------:R-:W-:Y:S01]  /*89c0*/  F2FP.BF16.F32.PACK_AB R39, R39, R46 ;  /* 0x0000002e2727723e */ /* 0x000fe200000010ff */
[----:B------:R-:W-:Y:S01]  /*89d0*/  USHF.L.U32 UR8, UR37, 0x2, URZ ;  /* 0x0000000225087899 */ /* 0x000fe2000800063f */
[----:B------:R-:W-:Y:S01]  /*89e0*/  F2FP.BF16.F32.PACK_AB R10, R5, R10 ;  /* 0x0000000a050a723e */ /* 0x000fe200000010ff */
[----:B------:R-:W-:Y:S01]  /*89f0*/  UISETP.NE.AND.EX UP0, UPT, UR7, URZ, UPT, UP0 ;  /* 0x0000003f0700728c */ /* 0x000fe2000bf05300 */
[----:B-1----:R-:W-:Y:S01]  /*8a00*/  LOP3.LUT P0, R6, R63, 0x3, RZ, 0xc0, !PT ;  /* 0x000000033f067812 */ /* 0x002fe2000780c0ff */
[----:B------:R-:W-:Y:S01]  /*8a10*/  USHF.L.U64.HI UR9, UR37, 0x2, UR38 ;  /* 0x0000000225097899 */ /* 0x000fe20008010226 */
[----:B------:R-:W-:Y:S01]  /*8a20*/  F2FP.BF16.F32.PACK_AB R11, R11, R14 ;  /* 0x0000000e0b0b723e */ /* 0x000fe200000010ff */
[----:B------:R-:W-:Y:S01]  /*8a30*/  UIADD3 UR6, UP2, UR8, UR6, URZ ;  /* 0x0000000608067290 */ /* 0x000fe2000ff5e03f */
[----:B------:R-:W-:-:S02]  /*8a40*/  ISETP.EQ.OR P0, PT, R6, 0x3, !P0 ;  /* 0x000000030600780c */ /* 0x000fc40004702670 */
[----:B------:R-:W-:Y:S01]  /*8a50*/  F2FP.BF16.F32.PACK_AB R53, R53, R56 ;  /* 0x000000383535723e */ /* 0x000fe200000010ff */
[----:B------:R-:W-:Y:S01]  /*8a60*/  @UP1 UIADD3 UR4, UP3, UR8, UR4, URZ ;  /* 0x0000000408041290 */ /* 0x000fe2000ff7e03f */
[----:B------:R-:W-:Y:S01]  /*8a70*/  SEL R47, R51, R50, P0 ;  /* 0x00000032332f7207 */ /* 0x000fe20000000000 */
[----:B------:R-:W-:Y:S01]  /*8a80*/  UIADD3.X UR7, UR9, UR7, URZ, UP2, !UPT ;  /* 0x0000000709077290 */ /* 0x000fe200097fe43f */
[----:B------:R-:W-:Y:S01]  /*8a90*/  SEL R50, R50, R51, P0 ;  /* 0x0000003332327207 */ /* 0x000fe20000000000 */
[----:B------:R-:W-:Y:S01]  /*8aa0*/  @UP1 UIADD3.X UR5, UR9, UR5, URZ, UP3, !UPT ;  /* 0x0000000509051290 */ /* 0x000fe20009ffe43f */
[----:B------:R-:W-:Y:S02]  /*8ab0*/  SEL R51, R12, R135, P0 ;  /* 0x000000870c337207 */ /* 0x000fe40000000000 */
[----:B------:R-:W-:Y:S02]  /*8ac0*/  SEL R46, R135, R12, P0 ;  /* 0x0000000c872e7207 */ /* 0x000fe40000000000 */
[----:B------:R-:W-:-:S02]  /*8ad0*/  F2FP.BF16.F32.PACK_AB R25, R25, R28 ;  /* 0x0000001c1919723e */ /* 0x000fc400000010ff */
[----:B------:R-:W-:Y:S02]  /*8ae0*/  MOV R6, R0 ;  /* 0x0000000000067202 */ /* 0x000fe40000000f00 */
[----:B0-----:R-:W-:Y:S02]  /*8af0*/  MOV R7, R49 ;  /* 0x0000003100077202 */ /* 0x001fe40000000f00 */
[----:B------:R-:W-:Y:S02]  /*8b00*/  F2FP.BF16.F32.PACK_AB R32, R29, R32 ;  /* 0x000000201d20723e */ /* 0x000fe400000010ff */
[----:B------:R-:W-:Y:S01]  /*8b10*/  SEL R41, R11, R10, P0 ;  /* 0x0000000a0b297207 */ /* 0x000fe20000000000 */
[----:B------:R-:W-:Y:S01]  /*8b20*/  IMAD.WIDE R8, R153, 0x2, R6 ;  /* 0x0000000299087825 */ /* 0x000fe200078e0206 */
[----:B------:R-:W-:Y:S02]  /*8b30*/  SEL R28, R10, R11, P0 ;  /* 0x0000000b0a1c7207 */ /* 0x000fe40000000000 */
[----:B------:R-:W-:-:S02]  /*8b40*/  SEL R29, R53, R52, P0 ;  /* 0x00000034351d7207 */ /* 0x000fc40000000000 */
[C---:B------:R-:W-:Y:S02]  /*8b50*/  LOP3.LUT R5, R8.reuse, 0x180, RZ, 0xc0, !PT ;  /* 0x0000018008057812 */ /* 0x040fe400078ec0ff */
[----:B------:R-:W-:Y:S02]  /*8b60*/  IADD3 R12, P5, R8, 0x20, RZ ;  /* 0x00000020080c7810 */ /* 0x000fe40007fbe0ff */
[----:B------:R-:W-:Y:S02]  /*8b70*/  SHF.R.U64 R5, R5, 0x3, RZ ;  /* 0x0000000305057819 */ /* 0x000fe400000012ff */
[----:B------:R-:W-:Y:S02]  /*8b80*/  LOP3.LUT R10, R12, 0x180, RZ, 0xc0, !PT ;  /* 0x000001800c0a7812 */ /* 0x000fe400078ec0ff */
[----:B------:R-:W-:Y:S02]  /*8b90*/  F2FP.BF16.F32.PACK_AB R60, R57, R60 ;  /* 0x0000003c393c723e */ /* 0x000fe400000010ff */
[----:B------:R-:W-:-:S02]  /*8ba0*/  F2FP.BF16.F32.PACK_AB R58, R55, R58 ;  /* 0x0000003a373a723e */ /* 0x000fc400000010ff */
[----:B------:R-:W-:Y:S02]  /*8bb0*/  F2FP.BF16.F32.PACK_AB R33, R33, R36 ;  /* 0x000000242121723e */ /* 0x000fe400000010ff */
[----:B------:R-:W-:Y:S02]  /*8bc0*/  SEL R52, R52, R53, P0 ;  /* 0x0000003534347207 */ /* 0x000fe40000000000 */
[C---:B------:R-:W-:Y:S02]  /*8bd0*/  IADD3 R14, P4, R8.reuse, 0x3000, RZ ;  /* 0x00003000080e7810 */ /* 0x040fe40007f9e0ff */
[C---:B------:R-:W-:Y:S02]  /*8be0*/  IADD3 R53, P3, R8.reuse, 0x3020, RZ ;  /* 0x0000302008357810 */ /* 0x040fe40007f7e0ff */
[C---:B------:R-:W-:Y:S02]  /*8bf0*/  IADD3 R55, P2, R8.reuse, 0x6000, RZ ;  /* 0x0000600008377810 */ /* 0x040fe40007f5e0ff */
[----:B------:R-:W-:-:S02]  /*8c00*/  IADD3 R57, P1, R8, 0x6020, RZ ;  /* 0x0000602008397810 */ /* 0x000fc40007f3e0ff */
[----:B------:R-:W-:Y:S01]  /*8c10*/  F2FP.BF16.F32.PACK_AB R24, R15, R24 ;  /* 0x000000180f18723e */ /* 0x000fe200000010ff */
[--C-:B------:R-:W-:Y:S01]  /*8c20*/  IMAD.X R15, RZ, RZ, R9.reuse, P3 ;  /* 0x000000ffff0f7224 */ /* 0x100fe200018e0609 */
[----:B------:R-:W-:Y:S01]  /*8c30*/  LOP3.LUT R8, R5, R8, RZ, 0x3c, !PT ;  /* 0x0000000805087212 */ /* 0x000fe200078e3cff */
[----:B------:R-:W-:Y:S01]  /*8c40*/  IMAD.X R11, RZ, RZ, R9, P1 ;  /* 0x000000ffff0b7224 */ /* 0x000fe200008e0609 */
[----:B------:R-:W-:Y:S02]  /*8c50*/  F2FP.BF16.F32.PACK_AB R44, R37, R44 ;  /* 0x0000002c252c723e */ /* 0x000fe400000010ff */
[----:B------:R-:W-:Y:S02]  /*8c60*/  SHF.R.U64 R5, R10, 0x3, RZ ;  /* 0x000000030a057819 */ /* 0x000fe400000012ff */
[----:B------:R-:W-:Y:S02]  /*8c70*/  SEL R37, R33, R32, P0 ;  /* 0x0000002021257207 */ /* 0x000fe40000000000 */
[----:B------:R-:W-:-:S02]  /*8c80*/  F2FP.BF16.F32.PACK_AB R21, R21, R26 ;  /* 0x0000001a1515723e */ /* 0x000fc400000010ff */
[----:B------:R-:W-:Y:S02]  /*8c90*/  SEL R32, R32, R33, P0 ;  /* 0x0000002120207207 */ /* 0x000fe40000000000 */
[----:B------:R-:W-:Y:S02]  /*8ca0*/  SEL R33, R25, R24, P0 ;  /* 0x0000001819217207 */ /* 0x000fe40000000000 */
[----:B------:R-:W-:Y:S01]  /*8cb0*/  SEL R26, R24, R25, P0 ;  /* 0x00000019181a7207 */ /* 0x000fe20000000000 */
[----:B------:R-:W-:Y:S01]  /*8cc0*/  IMAD.X R25, RZ, RZ, R9, P5 ;  /* 0x000000ffff197224 */ /* 0x000fe200028e0609 */
[----:B------:R-:W-:Y:S02]  /*8cd0*/  F2FP.BF16.F32.PACK_AB R38, R35, R38 ;  /* 0x000000262326723e */ /* 0x000fe400000010ff */
[----:B------:R-:W-:Y:S02]  /*8ce0*/  LOP3.LUT R24, R5, R12, RZ, 0x3c, !PT ;  /* 0x0000000c05187212 */ /* 0x000fe400078e3cff */
[----:B------:R-:W-:-:S02]  /*8cf0*/  LOP3.LUT R5, R14, 0x180, RZ, 0xc0, !PT ;  /* 0x000001800e057812 */ /* 0x000fc400078ec0ff */
[----:B------:R-:W-:Y:S02]  /*8d00*/  F2FP.BF16.F32.PACK_AB R45, R45, R48 ;  /* 0x000000302d2d723e */ /* 0x000fe400000010ff */
[----:B------:R-:W-:Y:S02]  /*8d10*/  F2FP.BF16.F32.PACK_AB R31, R31, R34 ;  /* 0x000000221f1f723e */ /* 0x000fe400000010ff */
[----:B------:R-:W-:Y:S02]  /*8d20*/  F2FP.BF16.F32.PACK_AB R30, R27, R30 ;  /* 0x0000001e1b1e723e */ /* 0x000fe400000010ff */
[----:B------:R-:W-:Y:S02]  /*8d30*/  F2FP.BF16.F32.PACK_AB R61, R61, R64 ;  /* 0x000000403d3d723e */ /* 0x000fe400000010ff */
[----:B------:R-:W-:Y:S02]  /*8d40*/  F2FP.BF16.F32.PACK_AB R59, R59, R62 ;  /* 0x0000003e3b3b723e */ /* 0x000fe400000010ff */
[----:B------:R-:W-:Y:S01]  /*8d50*/  F2FP.BF16.F32.PACK_AB R20, R13, R20 ;  /* 0x000000140d14723e */ /* 0x000fe200000010ff */
[----:B------:R-:W-:Y:S01]  /*8d60*/  IMAD.X R13, RZ, RZ, R9, P2 ;  /* 0x000000ffff0d7224 */ /* 0x000fe200010e0609 */
[----:B------:R-:W-:-:S02]  /*8d70*/  SEL R49, R39, R38, P0 ;  /* 0x0000002627317207 */ /* 0x000fc40000000000 */
[----:B------:R-:W-:Y:S02]  /*8d80*/  SEL R38, R38, R39, P0 ;  /* 0x0000002726267207 */ /* 0x000fe40000000000 */
[----:B------:R-:W-:Y:S02]  /*8d90*/  SHF.R.U64 R5, R5, 0x3, RZ ;  /* 0x0000000305057819 */ /* 0x000fe400000012ff */
[----:B------:R-:W-:Y:S02]  /*8da0*/  SEL R35, R45, R44, P0 ;  /* 0x0000002c2d237207 */ /* 0x000fe40000000000 */
[----:B------:R-:W-:Y:S02]  /*8db0*/  SEL R39, R31, R30, P0 ;  /* 0x0000001e1f277207 */ /* 0x000fe40000000000 */
[----:B------:R-:W-:Y:S02]  /*8dc0*/  SEL R44, R44, R45, P0 ;  /* 0x0000002d2c2c7207 */ /* 0x000fe40000000000 */
[----:B------:R-:W-:-:S02]  /*8dd0*/  SEL R30, R30, R31, P0 ;  /* 0x0000001f1e1e7207 */ /* 0x000fc40000000000 */
[----:B------:R-:W-:Y:S02]  /*8de0*/  SEL R27, R61, R60, P0 ;  /* 0x0000003c3d1b7207 */ /* 0x000fe40000000000 */
[----:B------:R-:W-:Y:S02]  /*8df0*/  SEL R45, R59, R58, P0 ;  /* 0x0000003a3b2d7207 */ /* 0x000fe40000000000 */
[----:B------:R-:W-:Y:S02]  /*8e00*/  SEL R31, R21, R20, P0 ;  /* 0x00000014151f7207 */ /* 0x000fe40000000000 */
[----:B------:R-:W-:Y:S01]  /*8e10*/  SEL R34, R20, R21, P0 ;  /* 0x0000001514227207 */ /* 0x000fe20000000000 */
[----:B------:R-:W-:Y:S01]  /*8e20*/  IMAD.X R21, RZ, RZ, R9, P4 ;  /* 0x000000ffff157224 */ /* 0x000fe200020e0609 */
[----:B------:R-:W-:Y:S02]  /*8e30*/  SEL R60, R60, R61, P0 ;  /* 0x0000003d3c3c7207 */ /* 0x000fe40000000000 */
[----:B------:R-:W-:-:S02]  /*8e40*/  SEL R58, R58, R59, P0 ;  /* 0x0000003b3a3a7207 */ /* 0x000fc40000000000 */
[----:B------:R-:W-:Y:S02]  /*8e50*/  LOP3.LUT R20, R5, R14, RZ, 0x3c, !PT ;  /* 0x0000000e05147212 */ /* 0x000fe400078e3cff */
[----:B------:R-:W-:Y:S02]  /*8e60*/  LOP3.LUT R10, R53, 0x180, RZ, 0xc0, !PT ;  /* 0x00000180350a7812 */ /* 0x000fe400078ec0ff */
[----:B------:R-:W-:Y:S02]  /*8e70*/  LOP3.LUT R36, R57, 0x180, RZ, 0xc0, !PT ;  /* 0x0000018039247812 */ /* 0x000fe400078ec0ff */
[----:B------:R-:W-:Y:S02]  /*8e80*/  SHF.R.U64 R10, R10, 0x3, RZ ;  /* 0x000000030a0a7819 */ /* 0x000fe400000012ff */
[----:B------:R-:W-:Y:S02]  /*8e90*/  SHF.R.U64 R36, R36, 0x3, RZ ;  /* 0x0000000324247819 */ /* 0x000fe400000012ff */
[----:B------:R-:W-:-:S02]  /*8ea0*/  MOV R56, R20 ;  /* 0x0000001400387202 */ /* 0x000fc40000000f00 */
[----:B------:R-:W-:Y:S02]  /*8eb0*/  LOP3.LUT R14, R10, R53, RZ, 0x3c, !PT ;  /* 0x000000350a0e7212 */ /* 0x000fe400078e3cff */
[----:B------:R-:W-:Y:S02]  /*8ec0*/  LOP3.LUT R10, R36, R57, RZ, 0x3c, !PT ;  /* 0x00000039240a7212 */ /* 0x000fe400078e3cff */
[----:B------:R-:W-:Y:S02]  /*8ed0*/  LOP3.LUT R12, R55, 0x180, RZ, 0xc0, !PT ;  /* 0x00000180370c7812 */ /* 0x000fe400078ec0ff */
[----:B------:R-:W-:Y:S02]  /*8ee0*/  MOV R59, R8 ;  /* 0x00000008003b7202 */ /* 0x000fe40000000f00 */
[----:B------:R-:W-:Y:S02]  /*8ef0*/  SHF.R.U64 R12, R12, 0x3, RZ ;  /* 0x000000030c0c7819 */ /* 0x000fe400000012ff */
[----:B------:R-:W-:-:S02]  /*8f00*/  MOV R53, R10 ;  /* 0x0000000a00357202 */ /* 0x000fc40000000f00 */
[----:B------:R-:W-:Y:S02]  /*8f10*/  LOP3.LUT R12, R12, R55, RZ, 0x3c, !PT ;  /* 0x000000370c0c7212 */ /* 0x000fe400078e3cff */
[----:B------:R-:W-:Y:S02]  /*8f20*/  MOV R55, R14 ;  /* 0x0000000e00377202 */ /* 0x000fe40000000f00 */
        /* <DEDUP_REMOVED lines=23> */
[----:B------:R-:W2:Y:S01]  /*90a0*/  SHFL.IDX PT, R32, R32, R5, 0x1c1f ;  /* 0x001c1f0520207589 */ /* 0x000ea200000e0000 */
[----:B---3--:R-:W-:Y:S02]  /*90b0*/  SEL R13, R47, R50, P0 ;  /* 0x000000322f0d7207 */ /* 0x008fe40000000000 */
[----:B------:R-:W-:Y:S01]  /*90c0*/  SEL R15, R50, R47, P0 ;  /* 0x0000002f320f7207 */ /* 0x000fe20000000000 */
[----:B------:R-:W-:Y:S04]  /*90d0*/  SHFL.IDX PT, R33, R33, R2, 0x1c1f ;  /* 0x001c1f0221217589 */ /* 0x000fe800000e0000 */
[----:B------:R-:W-:Y:S04]  /*90e0*/  SHFL.IDX PT, R39, R39, R2, 0x1c1f ;  /* 0x001c1f0227277589 */ /* 0x000fe800000e0000 */
[----:B------:R3:W4:Y:S01]  /*90f0*/  SHFL.IDX PT, R20, R26, R5, 0x1c1f ;  /* 0x001c1f051a147589 */ /* 0x00072200000e0000 */
[----:B0-----:R-:W-:-:S03]  /*9100*/  SEL R24, R35, R44, P0 ;  /* 0x0000002c23187207 */ /* 0x001fc60000000000 */
[----:B------:R2:W0:Y:S04]  /*9110*/  SHFL.IDX PT, R40, R30, R5, 0x1c1f ;  /* 0x001c1f051e287589 */ /* 0x00042800000e0000 */
[----:B------:R-:W-:Y:S01]  /*9120*/  SHFL.IDX PT, R21, R31, R2, 0x1c1f ;  /* 0x001c1f021f157589 */ /* 0x000fe200000e0000 */
[----:B-1----:R-:W-:Y:S02]  /*9130*/  SEL R25, R49, R38, P0 ;  /* 0x0000002631197207 */ /* 0x002fe40000000000 */
[----:B---3--:R-:W-:Y:S01]  /*9140*/  SEL R26, R44, R35, P0 ;  /* 0x000000232c1a7207 */ /* 0x008fe20000000000 */
[----:B------:R4:W1:Y:S01]  /*9150*/  SHFL.IDX PT, R42, R34, R5, 0x1c1f ;  /* 0x001c1f05222a7589 */ /* 0x00086200000e0000 */
[----:B------:R-:W-:Y:S02]  /*9160*/  SEL R27, R38, R49, P0 ;  /* 0x00000031261b7207 */ /* 0x000fe40000000000 */
[----:B--2---:R-:W-:Y:S01]  /*9170*/  SEL R30, R32, R37, P0 ;  /* 0x00000025201e7207 */ /* 0x004fe20000000000 */
[----:B------:R-:W-:Y:S04]  /*9180*/  SHFL.IDX PT, R41, R41, R2, 0x1c1f ;  /* 0x001c1f0229297589 */ /* 0x000fe800000e0000 */
[----:B------:R-:W-:Y:S04]  /*9190*/  SHFL.IDX PT, R51, R51, R2, 0x1c1f ;  /* 0x001c1f0233337589 */ /* 0x000fe800000e0000 */
[----:B------:R2:W3:Y:S01]  /*91a0*/  SHFL.IDX PT, R36, R28, R5, 0x1c1f ;  /* 0x001c1f051c247589 */ /* 0x0004e200000e0000 */
[----:B----4-:R-:W-:-:S03]  /*91b0*/  SEL R34, R20, R33, P0 ;  /* 0x0000002114227207 */ /* 0x010fc60000000000 */
[----:B------:R4:W5:Y:S01]  /*91c0*/  SHFL.IDX PT, R48, R46, R5, 0x1c1f ;  /* 0x001c1f052e307589 */ /* 0x00096200000e0000 */
[----:B0-----:R-:W-:Y:S02]  /*91d0*/  SEL R29, R39, R40, P0 ;  /* 0x00000028271d7207 */ /* 0x001fe40000000000 */
[----:B------:R-:W-:Y:S01]  /*91e0*/  SEL R31, R40, R39, P0 ;  /* 0x00000027281f7207 */ /* 0x000fe20000000000 */
[----:B------:R-:W-:Y:S01]  /*91f0*/  BAR.SYNC.DEFER_BLOCKING 0x1, 0x180 ;  /* 0x0046000000007b1d */ /* 0x000fe20000010000 */
[----:B--2---:R-:W-:Y:S02]  /*9200*/  SEL R28, R37, R32, P0 ;  /* 0x00000020251c7207 */ /* 0x004fe40000000000 */
[----:B------:R-:W-:Y:S02]  /*9210*/  SEL R32, R33, R20, P0 ;  /* 0x0000001421207207 */ /* 0x000fe40000000000 */
[----:B-1----:R-:W-:Y:S02]  /*9220*/  SEL R33, R21, R42, P0 ;  /* 0x0000002a15217207 */ /* 0x002fe40000000000 */
[----:B------:R-:W-:-:S02]  /*9230*/  SEL R35, R42, R21, P0 ;  /* 0x000000152a237207 */ /* 0x000fc40000000000 */
[----:B---3--:R-:W-:Y:S02]  /*9240*/  SEL R44, R41, R36, P0 ;  /* 0x00000024292c7207 */ /* 0x008fe40000000000 */
[----:B----4-:R-:W-:Y:S02]  /*9250*/  SEL R46, R36, R41, P0 ;  /* 0x00000029242e7207 */ /* 0x010fe40000000000 */
[----:B-----5:R-:W-:Y:S02]  /*9260*/  SEL R45, R51, R48, P0 ;  /* 0x00000030332d7207 */ /* 0x020fe40000000000 */
[----:B------:R-:W-:Y:S01]  /*9270*/  SEL R47, R48, R51, P0 ;  /* 0x00000033302f7207 */ /* 0x000fe20000000000 */
[----:B------:R0:W-:Y:S01]  /*9280*/  STSM.16.M88.4 [R59], R8 ;  /* 0x000000083b007844 */ /* 0x0001e20000000200 */
[----:B------:R-:W-:-:S03]  /*9290*/  PLOP3.LUT P0, PT, PT, PT, UP1, 0x80, 0x0 ;  /* 0x000000000000781c */ /* 0x000fc60003f0f018 */
[----:B------:R1:W-:Y:S04]  /*92a0*/  STSM.16.M88.4 [R57], R12 ;  /* 0x0000000c39007844 */ /* 0x0003e80000000200 */
[----:B------:R1:W-:Y:S04]  /*92b0*/  STSM.16.M88.4 [R56], R24 ;  /* 0x0000001838007844 */ /* 0x0003e80000000200 */
[----:B------:R1:W-:Y:S04]  /*92c0*/  STSM.16.M88.4 [R55], R28 ;  /* 0x0000001c37007844 */ /* 0x0003e80000000200 */
[----:B------:R1:W-:Y:S01]  /*92d0*/  STSM.16.M88.4 [R54], R32 ;  /* 0x0000002036007844 */ /* 0x0003e20000000200 */
[----:B0-----:R-:W-:-:S02]  /*92e0*/  IMAD.U32 R8, RZ, RZ, UR6 ;  /* 0x00000006ff087e24 */ /* 0x001fc4000f8e00ff */
[----:B------:R-:W-:Y:S01]  /*92f0*/  IMAD.U32 R9, RZ, RZ, UR7 ;  /* 0x00000007ff097e24 */ /* 0x000fe2000f8e00ff */
        /* <DEDUP_REMOVED lines=20> */
.L_x_9688:
[----:B------:R-:W-:Y:S01]  /*9440*/  USHF.R.S32.HI UR12, URZ, 0x1f, UR40 ;  /* 0x0000001f3f0c7899 */ /* 0x000fe20008011428 */
[----:B------:R-:W-:Y:S01]  /*9450*/  LOP3.LUT R8, R5, 0x180, RZ, 0xc0, !PT ;  /* 0x0000018005087812 */ /* 0x000fe200078ec0ff */
[----:B------:R-:W-:Y:S01]  /*9460*/  ULDC.64 UR10, c[0x0][0xb70] ;  /* 0x0002dc00000a7ab9 */ /* 0x000fe20000000a00 */
[----:B------:R-:W-:Y:S01]  /*9470*/  USHF.R.S32.HI UR5, URZ, 0x1f, UR4 ;  /* 0x0000001f3f057899 */ /* 0x000fe20008011404 */
[----:B------:R-:W-:Y:S01]  /*9480*/  IMAD.U32 R9, RZ, RZ, UR39 ;  /* 0x00000027ff097e24 */ /* 0x000fe2000f8e00ff */
[----:B------:R-:W-:Y:S01]  /*9490*/  UIMAD UR9, UR12, UR10, URZ ;  /* 0x0000000a0c0972a4 */ /* 0x000fe2000f8e023f */
[----:B------:R-:W-:Y:S01]  /*94a0*/  SHF.R.U64 R8, R8, 0x3, RZ ;  /* 0x0000000308087819 */ /* 0x000fe200000012ff */
[----:B------:R-:W-:Y:S01]  /*94b0*/  UIMAD.WIDE.U32 UR6, UR40, UR10, UR4 ;  /* 0x0000000a280672a5 */ /* 0x000fe2000f8e0004 */
[----:B------:R-:W-:Y:S01]  /*94c0*/  IMAD R9, R9, 0xc0, R22 ;  /* 0x000000c009097824 */ /* 0x000fe200078e0216 */
[----:B------:R-:W-:Y:S01]  /*94d0*/  UIMAD UR9, UR40, UR11, UR9 ;  /* 0x0000000b280972a4 */ /* 0x000fe2000f8e0209 */
[----:B------:R-:W-:Y:S01]  /*94e0*/  LOP3.LUT R8, R8, R5, RZ, 0x3c, !PT ;  /* 0x0000000508087212 */ /* 0x000fe200078e3cff */
[----:B------:R-:W-:Y:S01]  /*94f0*/  USEL UR38, UR38, URZ, !UP0 ;  /* 0x0000003f26267287 */ /* 0x000fe2000c000000 */
[----:B------:R-:W-:Y:S01]  /*9500*/  LOP3.LUT P0, RZ, R23, 0x3, RZ, 0xc0, !PT ;  /* 0x0000000317ff7812 */ /* 0x000fe2000780c0ff */
[----:B------:R-:W-:Y:S01]  /*9510*/  ULDC.64 UR10, c[0x0][0xb78] ;  /* 0x0002de00000a7ab9 */ /* 0x000fe20000000a00 */
[----:B------:R-:W-:Y:S01]  /*9520*/  UIADD3 UR7, UR7, UR9, URZ ;  /* 0x0000000907077290 */ /* 0x000fe2000fffe03f */
[----:B------:R-:W-:Y:S01]  /*9530*/  SHF.R.S32.HI R2, RZ, 0x1f, R9 ;  /* 0x0000001fff027819 */ /* 0x000fe20000011409 */
[----:B------:R-:W-:Y:S01]  /*9540*/  USEL UR37, UR37, URZ, !UP0 ;  /* 0x0000003f25257287 */ /* 0x000fe2000c000000 */
[C---:B------:R-:W-:Y:S01]  /*9550*/  IADD3 R33, P5, R6.reuse, 0x3000, RZ ;  /* 0x0000300006217810 */ /* 0x040fe20007fbe0ff */
[----:B------:R-:W-:Y:S01]  /*9560*/  UIMAD UR9, UR38, UR10, URZ ;  /* 0x0000000a260972a4 */ /* 0x000fe2000f8e023f */
[C---:B------:R-:W-:Y:S01]  /*9570*/  IADD3 R13, P4, R6.reuse, 0x4800, RZ ;  /* 0x00004800060d7810 */ /* 0x040fe20007f9e0ff */
[----:B------:R-:W-:Y:S01]  /*9580*/  UIMAD.WIDE.U32 UR6, UR37, UR10, UR6 ;  /* 0x0000000a250672a5 */ /* 0x000fe2000f8e0006 */
[----:B------:R-:W-:Y:S01]  /*9590*/  IADD3 R37, P3, R6, 0x6000, RZ ;  /* 0x0000600006257810 */ /* 0x000fe20007f7e0ff */
        /* <DEDUP_REMOVED lines=9> */
[----:B------:R-:W-:Y:S01]  /*9630*/  ISETP.GE.OR P1, PT, R9, UR8, P0 ;  /* 0x0000000809007c0c */ /* 0x000fe20008726670 */
[----:B------:R-:W-:Y:S01]  /*9640*/  IMAD.X R9, RZ, RZ, R7, P6 ;  /* 0x000000ffff097224 */ /* 0x000fe200030e0607 */
[----:B------:R-:W-:Y:S01]  /*9650*/  LEA.HI.X R41, R5, UR11, R10, 0x2, P2 ;  /* 0x0000000b05297c11 */ /* 0x000fe200090f140a */
[----:B------:R-:W-:Y:S01]  /*9660*/  ULDC.64 UR6, c[0x0][0xaa0] ;  /* 0x0002a80000067ab9 */ /* 0x000fe20000000a00 */
[----:B------:R-:W-:-:S02]  /*9670*/  IADD3 R5, P2, R6, 0x7800, RZ ;  /* 0x0000780006057810 */ /* 0x000fc40007f5e0ff */
[----:B------:R-:W-:Y:S02]  /*9680*/  LOP3.LUT R36, R37, 0x180, RZ, 0xc0, !PT ;  /* 0x0000018025247812 */ /* 0x000fe400078ec0ff */
[----:B------:R-:W-:Y:S01]  /*9690*/  ISETP.GE.OR P0, PT, R2, UR8, P0 ;  /* 0x0000000802007c0c */ /* 0x000fe20008706670 */
[----:B------:R-:W-:Y:S01]  /*96a0*/  IMAD.X R25, RZ, RZ, R7, P2 ;  /* 0x000000ffff197224 */ /* 0x000fe200010e0607 */
[----:B------:R-:W-:Y:S02]  /*96b0*/  LOP3.LUT R2, R5, 0x180, RZ, 0xc0, !PT ;  /* 0x0000018005027812 */ /* 0x000fe400078ec0ff */
[----:B------:R-:W-:Y:S01]  /*96c0*/  LOP3.LUT R11, R6, 0x180, RZ, 0xc0, !PT ;  /* 0x00000180060b7812 */ /* 0x000fe200078ec0ff */
[----:B------:R0:W-:Y:S01]  /*96d0*/  @!P1 STG.E desc[UR50][R40.64], R3 ;  /* 0x0000000328009986 */ /* 0x0001e2000c101932 */
[----:B------:R-:W-:Y:S02]  /*96e0*/  SHF.R.U64 R32, R32, 0x3, RZ ;  /* 0x0000000320207819 */ /* 0x000fe400000012ff */
[----:B------:R-:W-:-:S02]  /*96f0*/  SHF.R.U64 R12, R12, 0x3, RZ ;  /* 0x000000030c0c7819 */ /* 0x000fc400000012ff */
[----:B------:R-:W-:Y:S02]  /*9700*/  SHF.R.U64 R36, R36, 0x3, RZ ;  /* 0x0000000324247819 */ /* 0x000fe400000012ff */
[----:B------:R-:W-:Y:S01]  /*9710*/  SHF.R.U64 R2, R2, 0x3, RZ ;  /* 0x0000000302027819 */ /* 0x000fe200000012ff */
[----:B------:R-:W-:Y:S01]  /*9720*/  UIMAD UR5, UR5, UR6, URZ ;  /* 0x00000006050572a4 */ /* 0x000fe2000f8e023f */
[----:B------:R-:W-:Y:S01]  /*9730*/  SHF.R.U64 R11, R11, 0x3, RZ ;  /* 0x000000030b0b7819 */ /* 0x000fe200000012ff */
[--C-:B------:R-:W-:Y:S01]  /*9740*/  IMAD.MOV.U32 R20, RZ, RZ, R16.reuse ;  /* 0x000000ffff147224 */ /* 0x100fe200078e0010 */
[----:B------:R-:W-:Y:S01]  /*9750*/  LOP3.LUT R32, R32, R33, RZ, 0x3c, !PT ;  /* 0x0000002120207212 */ /* 0x000fe200078e3cff */
[--C-:B------:R-:W-:Y:S01]  /*9760*/  IMAD.X R33, RZ, RZ, R7.reuse, P5 ;  /* 0x000000ffff217224 */ /* 0x100fe200028e0607 */
[----:B------:R-:W-:Y:S01]  /*9770*/  LOP3.LUT R12, R12, R13, RZ, 0x3c, !PT ;  /* 0x0000000d0c0c7212 */ /* 0x000fe200078e3cff */
[--C-:B------:R-:W-:Y:S01]  /*9780*/  IMAD.X R13, RZ, RZ, R7.reuse, P4 ;  /* 0x000000ffff0d7224 */ /* 0x100fe200020e0607 */
[----:B------:R-:W-:Y:S01]  /*9790*/  LOP3.LUT R36, R36, R37, RZ, 0x3c, !PT ;  /* 0x0000002524247212 */ /* 0x000fe200078e3cff */
[----:B------:R-:W-:Y:S01]  /*97a0*/  IMAD.X R37, RZ, RZ, R7, P3 ;  /* 0x000000ffff257224 */ /* 0x000fe200018e0607 */
[----:B------:R-:W-:Y:S01]  /*97b0*/  LOP3.LUT R24, R2, R5, RZ, 0x3c, !PT ;  /* 0x0000000502187212 */ /* 0x000fe200078e3cff */
[----:B------:R1:W-:Y:S01]  /*97c0*/  @!P0 STG.E desc[UR50][R40.64+0x20], R4 ;  /* 0x0000200428008986 */ /* 0x0003e2000c101932 */
[----:B------:R-:W-:Y:S01]  /*97d0*/  LOP3.LUT R6, R11, R6, RZ, 0x3c, !PT ;  /* 0x000000060b067212 */ /* 0x000fe200078e3cff */
[----:B0-----:R-:W-:Y:S01]  /*97e0*/  IMAD.U32 R3, RZ, RZ, UR6 ;  /* 0x00000006ff037e24 */ /* 0x001fe2000f8e00ff */
[----:B------:R-:W-:Y:S01]  /*97f0*/  SHF.R.S32.HI R21, RZ, 0x1f, R16 ;  /* 0x0000001fff157819 */ /* 0x000fe20000011410 */
[----:B------:R-:W5:Y:S01]  /*9800*/  LD.E.128 R8, desc[UR50][R8.64] ;  /* 0x0000003208087980 */ /* 0x000f62000c101d00 */
[----:B------:R-:W-:-:S03]  /*9810*/  UIMAD UR5, UR4, UR7, UR5 ;  /* 0x00000007040572a4 */ /* 0x000fc6000f8e0205 */
[----:B------:R0:W5:Y:S01]  /*9820*/  LD.E.128 R28, desc[UR50][R6.64] ;  /* 0x00000032061c7980 */ /* 0x000162000c101d00 */
[----:B------:R-:W-:Y:S01]  /*9830*/  IMAD.WIDE.U32 R2, R3, UR4, R20 ;  /* 0x0000000403027c25 */ /* 0x000fe2000f8e0014 */
[----:B------:R-:W-:Y:S02]  /*9840*/  ULDC.64 UR6, c[0x0][0xae0] ;  /* 0x0002b80000067ab9 */ /* 0x000fe40000000a00 */
        /* <DEDUP_REMOVED lines=10> */
[----:B--2---:R-:W2:Y:S01]  /*98f0*/  FENCE.VIEW.ASYNC.S ;  /* 0x00000000000073c6 */ /* 0x004ea20000000000 */
[----:B------:R-:W-:Y:S01]  /*9900*/  VIADD R3, R3, UR5 ;  /* 0x0000000503037c36 */ /* 0x000fe20008000000 */
[----:B------:R-:W-:Y:S01]  /*9910*/  UIMAD UR8, UR39, -0xc0, UR8 ;  /* 0xffffff40270878a4 */ /* 0x000fe2000f8e0208 */
[----:B------:R-:W-:Y:S01]  /*9920*/  IMAD.U32 R5, RZ, RZ, UR6 ;  /* 0x00000006ff057e24 */ /* 0x000fe2000f8e00ff */
[----:B------:R-:W-:-:S03]  /*9930*/  UIMAD UR4, UR40, UR7, UR4 ;  /* 0x00000007280472a4 */ /* 0x000fc6000f8e0204 */
[----:B------:R-:W-:Y:S01]  /*9940*/  IMAD.WIDE.U32 R2, R5, UR40, R2 ;  /* 0x0000002805027c25 */ /* 0x000fe2000f8e0002 */
[----:B------:R-:W-:Y:S01]  /*9950*/  ULDC.64 UR6, c[0x0][0xae8] ;  /* 0x0002ba0000067ab9 */ /* 0x000fe20000000a00 */
[----:B------:R-:W-:Y:S02]  /*9960*/  ISETP.GE.AND P0, PT, R18, UR8, PT ;  /* 0x0000000812007c0c */ /* 0x000fe4000bf06270 */
[----:B------:R-:W-:Y:S01]  /*9970*/  VIADD R3, R3, UR4 ;  /* 0x0000000403037c36 */ /* 0x000fe20008000000 */
[----:B------:R-:W-:Y:S01]  /*9980*/  UIMAD UR4, UR38, UR6, URZ ;  /* 0x00000006260472a4 */ /* 0x000fe2000f8e023f */
[----:B------:R-:W-:Y:S02]  /*9990*/  VIADD R0, R0, 0x19c20 ;  /* 0x00019c2000007836 */ /* 0x000fe40000000000 */
[----:B0-----:R-:W-:Y:S01]  /*99a0*/  IMAD.U32 R7, RZ, RZ, UR6 ;  /* 0x00000006ff077e24 */ /* 0x001fe2000f8e00ff */
[----:B------:R-:W-:Y:S01]  /*99b0*/  UIMAD UR4, UR37, UR7, UR4 ;  /* 0x00000007250472a4 */ /* 0x000fe2000f8e0204 */
[----:B-1----:R-:W-:Y:S01]  /*99c0*/  VIADD R4, R18, 0x60 ;  /* 0x0000006012047836 */ /* 0x002fe20000000000 */
[----:B------:R-:W-:Y:S01]  /*99d0*/  PRMT R0, RZ, 0x654, R0 ;  /* 0x00000654ff007816 */ /* 0x000fe20000000000 */
[----:B------:R-:W-:Y:S01]  /*99e0*/  IMAD.WIDE.U32 R6, R7, UR37, R2 ;  /* 0x0000002507067c25 */ /* 0x000fe2000f8e0002 */
[--C-:B------:R-:W-:Y:S01]  /*99f0*/  SHF.R.S32.HI R19, RZ, 0x1f, R18.reuse ;  /* 0x0000001fff137819 */ /* 0x100fe20000011412 */
[----:B------:R-:W-:Y:S02]  /*9a00*/  BSSY B1, `(.L_x_9689) ;  /* 0x000001a000017945 */ /* 0x000fe40003800000 */
[----:B------:R-:W-:Y:S01]  /*9a10*/  IMAD.U32 R5, RZ, RZ, UR39 ;  /* 0x00000027ff057e24 */ /* 0x000fe2000f8e00ff */
[----:B--2---:R0:W-:Y:S01]  /*9a20*/  SYNCS.ARRIVE.TRANS64.RED.A1T0 RZ, [R0+URZ], RZ ;  /* 0x000000ff00ff79a7 */ /* 0x0041e2000810043f */
[----:B------:R-:W-:Y:S01]  /*9a30*/  VIADD R41, R7, UR4 ;  /* 0x0000000407297c36 */ /* 0x000fe20008000000 */
[----:B------:R-:W-:Y:S01]  /*9a40*/  ISETP.GE.AND P3, PT, R4, UR8, PT ;  /* 0x0000000804007c0c */ /* 0x000fe2000bf66270 */
[----:B------:R-:W-:Y:S01]  /*9a50*/  IMAD.WIDE R4, R5, 0xc0, R18 ;  /* 0x000000c005047825 */ /* 0x000fe200078e0212 */
[----:B------:R-:W-:Y:S11]  /*9a60*/  @P0 BRA `(.L_x_9690) ;  /* 0x00000000004c0947 */ /* 0x000ff60003800000 */
        /* <DEDUP_REMOVED lines=19> */
.L_x_9690:
[----:B------:R-:W-:Y:S05]  /*9ba0*/  BSYNC B1 ;  /* 0x0000000000017941 */ /* 0x000fea0003800000 */
.L_x_9689:
        /* <DEDUP_REMOVED lines=24> */
.L_x_9687:
        /* <DEDUP_REMOVED lines=29> */
.L_x_9692:
        /* <DEDUP_REMOVED lines=32> */
.L_x_9694:
[----:B------:R-:W-:Y:S05]  /*a100*/  BSYNC B1 ;  /* 0x0000000000017941 */ /* 0x000fea0003800000 */
.L_x_9693:
        /* <DEDUP_REMOVED lines=16> */
[----:B------:R-:W-:Y:S01]  /*a210*/  IMAD.U32 R9, RZ, RZ, UR39 ;  /* 0x00000027ff097e24 */ /* 0x000fe2000f8e00ff */
[----:B------:R-:W-:Y:S01]  /*a220*/  ISETP.GE.AND P1, PT, R0, UR6, PT ;  /* 0x0000000600007c0c */ /* 0x000fe2000bf26270 */
[----:B------:R-:W-:Y:S01]  /*a230*/  IMAD.WIDE.U32 R2, R5, UR40, R2 ;  /* 0x0000002805027c25 */ /* 0x000fe2000f8e0002 */
[----:B------:R-:W-:-:S02]  /*a240*/  ULDC.64 UR8, c[0x0][0xae8] ;  /* 0x0002ba0000087ab9 */ /* 0x000fc40000000a00 */
[----:B------:R-:W-:Y:S01]  /*a250*/  UIMAD UR4, UR38, UR8, URZ ;  /* 0x00000008260472a4 */ /* 0x000fe2000f8e023f */
[----:B------:R-:W-:Y:S02]  /*a260*/  VIADD R3, R3, UR5 ;  /* 0x0000000503037c36 */ /* 0x000fe40008000000 */
[----:B------:R-:W-:Y:S01]  /*a270*/  IMAD.U32 R5, RZ, RZ, UR8 ;  /* 0x00000008ff057e24 */ /* 0x000fe2000f8e00ff */
[----:B------:R-:W-:Y:S01]  /*a280*/  UIMAD UR4, UR37, UR9, UR4 ;  /* 0x00000009250472a4 */ /* 0x000fe2000f8e0204 */
[----:B------:R-:W-:Y:S02]  /*a290*/  IMAD.MOV.U32 R6, RZ, RZ, R18 ;  /* 0x000000ffff067224 */ /* 0x000fe400078e0012 */
        /* <DEDUP_REMOVED lines=23> */
.L_x_9696:
[----:B------:R-:W-:Y:S05]  /*a410*/  BSYNC B1 ;  /* 0x0000000000017941 */ /* 0x000fea0003800000 */
.L_x_9695:
        /* <DEDUP_REMOVED lines=22> */
.L_x_9691:
[----:B------:R-:W-:Y:S05]  /*a580*/  BSYNC B0 ;  /* 0x0000000000007941 */ /* 0x000fea0003800000 */
.L_x_9686:
[----:B------:R-:W-:Y:S02]  /*a590*/  ULDC UR4, c[0x0][0xc14] ;  /* 0x0003050000047ab9 */ /* 0x000fe40000000800 */
[----:B------:R-:W-:-:S13]  /*a5a0*/  ISETP.GE.AND P0, PT, R43, UR4, PT ;  /* 0x000000042b007c0c */ /* 0x000fda000bf06270 */
[----:B------:R-:W-:Y:S05]  /*a5b0*/  @!P0 BRA `(.L_x_9697) ;  /* 0xffffff6400e88947 */ /* 0x000fea000383ffff */
[----:B------:R-:W-:Y:S05]  /*a5c0*/  EXIT ;  /* 0x000000000000794d */ /* 0x000fea0003800000 */
.L_x_9647:
        /* <DEDUP_REMOVED lines=18> */
.L_x_9698:
        /* <DEDUP_REMOVED lines=41> */
.L_x_9704:
        /* <DEDUP_REMOVED lines=14> */
.L_x_9703:
[----:B------:R-:W-:Y:S05]  /*aa60*/  BSYNC B0 ;  /* 0x0000000000007941 */ /* 0x000fea0003800000 */
.L_x_9702:
        /* <DEDUP_REMOVED lines=21> */
.L_x_9700:
        /* <DEDUP_REMOVED lines=25> */
.L_x_9705:
        /* <DEDUP_REMOVED lines=57> */
.L_x_9701:
[----:B------:R-:W-:Y:S01]  /*b0e0*/  IMAD.MOV.U32 R24, RZ, RZ, R7 ;  /* 0x000000ffff187224 */ /* 0x000fe200078e0007 */
[----:B------:R-:W-:Y:S01]  /*b0f0*/  UMOV UR38, URZ ;  /* 0x0000003f00267c82 */ /* 0x000fe20008000000 */
[----:B------:R-:W-:-:S07]  /*b100*/  IMAD.MOV.U32 R25, RZ, RZ, RZ ;  /* 0x000000ffff197224 */ /* 0x000fce00078e00ff */
.L_x_9706:
        /* <DEDUP_REMOVED lines=10> */
.L_x_9699:
        /* <DEDUP_REMOVED lines=41> */
[----:B--2---:R-:W-:-:S07]  /*b440*/  LOP3.LUT R28, R18, 0x2800, RZ, 0xfc, !PT ;  /* 0x00002800121c7812 */ /* 0x004fce00078efcff */
.L_x_9771:
[----:B------:R-:W-:Y:S01]  /*b450*/  ULDC.64 UR4, c[0x0][0xc60] ;  /* 0x0003180000047ab9 */ /* 0x000fe20000000a00 */
[----:B------:R-:W-:Y:S01]  /*b460*/  ULDC.64 UR8, c[0x0][0xa00] ;  /* 0x0002800000087ab9 */ /* 0x000fe20000000a00 */
[----:B------:R-:W-:Y:S01]  /*b470*/  UIMAD.WIDE UR4, UR49, 0x4, UR4 ;  /* 0x00000004310478a5 */ /* 0x000fe2000f8e0204 */
[----:B------:R-:W-:-:S05]  /*b480*/  ULDC.64 UR10, c[0x0][0xa08] ;  /* 0x00028200000a7ab9 */ /* 0x000fca0000000a00 */
[----:B------:R-:W-:Y:S02]  /*b490*/  IMAD.U32 R2, RZ, RZ, UR4 ;  /* 0x00000004ff027e24 */ /* 0x000fe4000f8e00ff */
[----:B------:R-:W-:Y:S01]  /*b4a0*/  IMAD.U32 R3, RZ, RZ, UR5 ;  /* 0x00000005ff037e24 */ /* 0x000fe2000f8e00ff */
[----:B------:R-:W-:-:S04]  /*b4b0*/  ULDC.64 UR4, c[0x0][0xa28] ;  /* 0x00028a0000047ab9 */ /* 0x000fc80000000a00 */
[----:B------:R-:W2:Y:S01]  /*b4c0*/  LDG.E R2, desc[UR50][R2.64] ;  /* 0x0000003202027981 */ /* 0x000ea2000c1e1900 */
[----:B------:R-:W-:Y:S01]  /*b4d0*/  UISETP.NE.U32.AND UP0, UPT, UR4, URZ, UPT ;  /* 0x0000003f0400728c */ /* 0x000fe2000bf05070 */
[----:B------:R-:W-:Y:S01]  /*b4e0*/  ISETP.NE.U32.AND P1, PT, RZ, UR8, PT ;  /* 0x00000008ff007c0c */ /* 0x000fe2000bf25070 */
[----:B0-----:R-:W-:Y:S01]  /*b4f0*/  IMAD.MOV.U32 R0, RZ, RZ, RZ ;  /* 0x000000ffff007224 */ /* 0x001fe200078e00ff */
[----:B------:R-:W-:Y:S01]  /*b500*/  ISETP.NE.U32.AND P0, PT, RZ, UR10, PT ;  /* 0x0000000aff007c0c */ /* 0x000fe2000bf05070 */
[----:B------:R-:W-:Y:S01]  /*b510*/  UISETP.NE.AND.EX UP0, UPT, UR5, URZ, UPT, UP0 ;  /* 0x0000003f0500728c */ /* 0x000fe2000bf05300 */
[----:B------:R-:W-:Y:S02]  /*b520*/  ISETP.NE.AND.EX P1, PT, RZ, UR9, PT, P1 ;  /* 0x00000009ff007c0c */ /* 0x000fe4000bf25310 */
[----:B------:R-:W-:-:S03]  /*b530*/  ISETP.NE.AND.EX P0, PT, RZ, UR11, PT, P0 ;  /* 0x0000000bff007c0c */ /* 0x000fc6000bf05300 */
[----:B------:R-:W-:Y:S02]  /*b540*/  PLOP3.LUT P2, PT, PT, PT, UP0, 0x80, 0x0 ;  /* 0x000000000000781c */ /* 0x000fe40003f4f008 */
[----:B--2---:R-:W-:-:S13]  /*b550*/  R2UR UR45, R2 ;  /* 0x00000000022d72ca */ /* 0x004fda00000e0000 */
[----:B------:R-:W-:Y:S02]  /*b560*/  USHF.R.S32.HI UR44, URZ, 0x1f, UR45 ;  /* 0x0000001f3f2c7899 */ /* 0x000fe4000801142d */
[----:B------:R-:W-:Y:S02]  /*b570*/  @UP0 ULEA UR4, UP1, UR45, UR4, 0x2 ;  /* 0x000000042d040291 */ /* 0x000fe4000f82103f */
[----:B------:R-:W-:Y:S02]  /*b580*/  USHF.L.U32 UR43, UR45, 0x2, URZ ;  /* 0x000000022d2b7899 */ /* 0x000fe4000800063f */
[----:B------:R-:W-:Y:S02]  /*b590*/  @UP0 ULEA.HI.X UR5, UR45, UR5, UR44, 0x2, UP1 ;  /* 0x000000052d050291 */ /* 0x000fe400088f142c */
[----:B------:R-:W-:Y:S01]  /*b5a0*/  USHF.L.U64.HI UR44, UR45, 0x2, UR44 ;  /* 0x000000022d2c7899 */ /* 0x000fe2000801022c */
[----:B------:R-:W-:Y:S01]  /*b5b0*/  IMAD.U32 R2, RZ, RZ, UR4 ;  /* 0x00000004ff027e24 */ /* 0x000fe2000f8e00ff */
[----:B------:R-:W-:-:S02]  /*b5c0*/  UIADD3 UR6, UP0, UR43, UR8, URZ ;  /* 0x000000082b067290 */ /* 0x000fc4000ff1e03f */
[----:B------:R-:W-:Y:S01]  /*b5d0*/  UIADD3 UR7, UP1, UR43, UR10, URZ ;  /* 0x0000000a2b077290 */ /* 0x000fe2000ff3e03f */
[----:B------:R-:W-:Y:S01]  /*b5e0*/  IMAD.U32 R3, RZ, RZ, UR5 ;  /* 0x00000005ff037e24 */ /* 0x000fe2000f8e00ff */
[----:B------:R-:W-:Y:S02]  /*b5f0*/  UIADD3.X UR4, UR44, UR9, URZ, UP0, !UPT ;  /* 0x000000092c047290 */ /* 0x000fe400087fe43f */
[----:B------:R-:W-:Y:S01]  /*b600*/  IMAD.U32 R4, RZ, RZ, UR6 ;  /* 0x00000006ff047e24 */ /* 0x000fe2000f8e00ff */
[----:B------:R-:W-:Y:S01]  /*b610*/  UIADD3.X UR5, UR44, UR11, URZ, UP1, !UPT ;  /* 0x0000000b2c057290 */ /* 0x000fe20008ffe43f */
[----:B------:R0:W5:Y:S02]  /*b620*/  @P2 LDG.E R8, desc[UR50][R2.64] ;  /* 0x0000003202082981 */ /* 0x000164000c1e1900 */
[----:B------:R-:W-:-:S05]  /*b630*/  IMAD.U32 R5, RZ, RZ, UR4 ;  /* 0x00000004ff057e24 */ /* 0x000fca000f8e00ff */
[----:B------:R-:W2:Y:S01]  /*b640*/  @P1 LDG.E R0, desc[UR50][R4.64] ;  /* 0x0000003204001981 */ /* 0x000ea2000c1e1900 */
[----:B0-----:R-:W-:Y:S01]  /*b650*/  IMAD.U32 R3, RZ, RZ, UR5 ;  /* 0x00000005ff037e24 */ /* 0x001fe2000f8e00ff */
[----:B------:R-:W-:Y:S01]  /*b660*/  ULDC.64 UR4, c[0x0][0xa18] ;  /* 0x0002860000047ab9 */ /* 0x000fe20000000a00 */
[----:B------:R-:W-:Y:S01]  /*b670*/  IMAD.U32 R2, RZ, RZ, UR7 ;  /* 0x00000007ff027e24 */ /* 0x000fe2000f8e00ff */
[----:B------:R-:W-:-:S04]  /*b680*/  UISETP.NE.U32.AND UP0, UPT, UR4, URZ, UPT ;  /* 0x0000003f0400728c */ /* 0x000fc8000bf05070 */
[----:B------:R-:W-:Y:S01]  /*b690*/  UISETP.NE.AND.EX UP0, UPT, UR5, URZ, UPT, UP0 ;  /* 0x0000003f0500728c */ /* 0x000fe2000bf05300 */
[----:B------:R0:W5:Y:S05]  /*b6a0*/  @P0 LDG.E R9, desc[UR50][R2.64] ;  /* 0x0000003202090981 */ /* 0x00016a000c1e1900 */
[----:B------:R-:W-:-:S05]  /*b6b0*/  PLOP3.LUT P3, PT, PT, PT, UP0, 0x80, 0x0 ;  /* 0x000000000000781c */ /* 0x000fca0003f6f008 */
[----:B------:R-:W-:-:S04]  /*b6c0*/  @UP0 UIADD3 UR4, UP1, UR43, UR4, URZ ;  /* 0x000000042b040290 */ /* 0x000fc8000ff3e03f */
[----:B------:R-:W-:Y:S02]  /*b6d0*/  @UP0 UIADD3.X UR5, UR44, UR5, URZ, UP1, !UPT ;  /* 0x000000052c050290 */ /* 0x000fe40008ffe43f */
[----:B------:R-:W-:-:S04]  /*b6e0*/  IMAD.U32 R6, RZ, RZ, UR4 ;  /* 0x00000004ff067e24 */ /* 0x000fc8000f8e00ff */
[----:B------:R-:W-:Y:S01]  /*b6f0*/  IMAD.U32 R7, RZ, RZ, UR5 ;  /* 0x00000005ff077e24 */ /* 0x000fe2000f8e00ff */
[----:B--2---:R1:W-:Y:S02]  /*b700*/  STL [R1+0x4], R0 ;  /* 0x0000040001007387 */ /* 0x0043e40000100800 */
[----:B-1----:R-:W1:Y:S02]  /*b710*/  LDC R0, c[0x0][0x288] ;  /* 0x0000a200ff007b82 */ /* 0x002e640000000800 */
[----:B-1----:R0:W5:Y:S01]  /*b720*/  @P3 LDG.E R0, desc[UR50][R6.64] ;  /* 0x0000003206003981 */ /* 0x002162000c1e1900 */
[----:B------:R-:W-:Y:S05]  /*b730*/  @P3 BRA `(.L_x_9708) ;  /* 0x0000000000103947 */ /* 0x000fea0003800000 */
[----:B------:R-:W-:Y:S05]  /*b740*/  @!P1 BRA `(.L_x_9708) ;  /* 0x00000000000c9947 */ /* 0x000fea0003800000 */
[----:B0-----:R-:W2:Y:S04]  /*b750*/  LDG.E R7, desc[UR50][R4.64] ;  /* 0x0000003204077981 */ /* 0x001ea8000c1e1900 */
[----:B-----5:R-:W2:Y:S02]  /*b760*/  LDG.E R0, desc[UR50][R4.64+0x4] ;  /* 0x0000043204007981 */ /* 0x020ea4000c1e1900 */
[----:B--2---:R-:W-:-:S07]  /*b770*/  IMAD.IADD R0, R0, 0x1, -R7 ;  /* 0x0000000100007824 */ /* 0x004fce00078e0a07 */
.L_x_9708:
[----:B------:R-:W-:Y:S01]  /*b780*/  ULDC.64 UR6, c[0x0][0x3f8] ;  /* 0x0000fe0000067ab9 */ /* 0x000fe20000000a00 */
[----:B------:R-:W-:Y:S01]  /*b790*/  ULDC.64 UR8, c[0x0][0xa20] ;  /* 0x0002880000087ab9 */ /* 0x000fe20000000a00 */
[----:B------:R-:W-:Y:S01]  /*b7a0*/  UISETP.NE.U32.AND UP0, UPT, UR6, URZ, UPT ;  /* 0x0000003f0600728c */ /* 0x000fe2000bf05070 */
[----:B------:R-:W-:Y:S01]  /*b7b0*/  ISETP.NE.U32.AND P1, PT, RZ, UR8, PT ;  /* 0x00000008ff007c0c */ /* 0x000fe2000bf25070 */
[----:B------:R-:W-:Y:S01]  /*b7c0*/  UMOV UR4, URZ ;  /* 0x0000003f00047c82 */ /* 0x000fe20008000000 */
[----:B------:R-:W-:Y:S01]  /*b7d0*/  UMOV UR42, URZ ;  /* 0x0000003f002a7c82 */ /* 0x000fe20008000000 */
[----:B------:R-:W-:Y:S01]  /*b7e0*/  UISETP.NE.AND.EX UP0, UPT, UR7, URZ, UPT, UP0 ;  /* 0x0000003f0700728c */ /* 0x000fe2000bf05300 */
[----:B-----5:R-:W-:Y:S01]  /*b7f0*/  @P2 R2UR UR4, R8 ;  /* 0x00000000080422ca */ /* 0x020fe200000e0000 */
[----:B------:R-:W-:Y:S01]  /*b800*/  ULDC UR5, c[0x0][0x404] ;  /* 0x0001010000057ab9 */ /* 0x000fe20000000800 */
[----:B------:R-:W-:Y:S01]  /*b810*/  @P0 R2UR UR42, R9 ;  /* 0x00000000092a02ca */ /* 0x000fe200000e0000 */
[----:B------:R-:W-:Y:S01]  /*b820*/  USEL UR5, UR5, 0x1, UP0 ;  /* 0x0000000105057887 */ /* 0x000fe20008000000 */
[----:B------:R-:W-:Y:S01]  /*b830*/  ISETP.NE.AND.EX P1, PT, RZ, UR9, PT, P1 ;  /* 0x00000009ff007c0c */ /* 0x000fe2000bf25310 */
[----:B------:R-:W-:-:S02]  /*b840*/  ULDC UR6, c[0x0][0x2e0] ;  /* 0x0000b80000067ab9 */ /* 0x000fc40000000800 */
[----:B------:R-:W-:-:S06]  /*b850*/  UIMAD UR5, UR5, UR6, URZ ;  /* 0x00000006050572a4 */ /* 0x000fcc000f8e023f */
[----:B------:R-:W-:Y:S02]  /*b860*/  IMAD.U32 R4, RZ, RZ, UR5 ;  /* 0x00000005ff047e24 */ /* 0x000fe4000f8e00ff */
[----:B------:R-:W-:Y:S02]  /*b870*/  UIADD3 UR42, UR42, UR4, URZ ;  /* 0x000000042a2a7290 */ /* 0x000fe4000fffe03f */
[----:B------:R-:W-:Y:S10]  /*b880*/  @!P1 BRA `(.L_x_9709) ;  /* 0x0000000000189947 */ /* 0x000ff40003800000 */
[----:B------:R-:W-:-:S04]  /*b890*/  UIADD3 UR5, UP0, UR43, UR8, URZ ;  /* 0x000000082b057290 */ /* 0x000fc8000ff1e03f */
[----:B------:R-:W-:Y:S02]  /*b8a0*/  UIADD3.X UR6, UR44, UR9, URZ, UP0, !UPT ;  /* 0x000000092c067290 */ /* 0x000fe400087fe43f */
[----:B0-----:R-:W-:-:S04]  /*b8b0*/  IMAD.U32 R2, RZ, RZ, UR5 ;  /* 0x00000005ff027e24 */ /* 0x001fc8000f8e00ff */
[----:B------:R-:W-:-:S05]  /*b8c0*/  IMAD.U32 R3, RZ, RZ, UR6 ;  /* 0x00000006ff037e24 */ /* 0x000fca000f8e00ff */
[----:B------:R0:W5:Y:S01]  /*b8d0*/  LDG.E R4, desc[UR50][R2.64] ;  /* 0x0000003202047981 */ /* 0x000162000c1e1900 */
[----:B------:R-:W-:Y:S05]  /*b8e0*/  BRA `(.L_x_9710) ;  /* 0x0000000000107947 */ /* 0x000fea0003800000 */
.L_x_9709:
[----:B------:R-:W-:Y:S05]  /*b8f0*/  @!P0 BRA `(.L_x_9710) ;  /* 0x00000000000c8947 */ /* 0x000fea0003800000 */
[----:B------:R-:W2:Y:S04]  /*b900*/  LDG.E R5, desc[UR50][R2.64] ;  /* 0x0000003202057981 */ /* 0x000ea8000c1e1900 */
[----:B------:R-:W2:Y:S02]  /*b910*/  LDG.E R4, desc[UR50][R2.64+0x4] ;  /* 0x0000043202047981 */ /* 0x000ea4000c1e1900 */
[----:B--2---:R-:W-:-:S07]  /*b920*/  IMAD.IADD R4, R4, 0x1, -R5 ;  /* 0x0000000104047824 */ /* 0x004fce00078e0a05 */
.L_x_9710:
[----:B0-----:R-:W-:Y:S01]  /*b930*/  IMAD R3, R25, 0xc0, RZ ;  /* 0x000000c019037824 */ /* 0x001fe200078e02ff */
[----:B------:R-:W-:Y:S01]  /*b940*/  BSSY B6, `(.L_x_9711) ;  /* 0x00002a6000067945 */ /* 0x000fe20003800000 */
[----:B-----5:R-:W-:-:S03]  /*b950*/  VIADD R4, R4, -UR4 ;  /* 0x8000000404047c36 */ /* 0x020fc60008000000 */
[----:B------:R-:W-:-:S05]  /*b960*/  IADD3 R3, -R0, 0x13f, R3 ;  /* 0x0000013f00037810 */ /* 0x000fca0007ffe103 */
[C---:B------:R-:W-:Y:S02]  /*b970*/  IMAD.IADD R0, R4.reuse, 0x1, R3 ;  /* 0x0000000104007824 */ /* 0x040fe400078e0203 */
[----:B------:R-:W-:-:S03]  /*b980*/  VIADD R4, R4, 0x7f ;  /* 0x0000007f04047836 */ /* 0x000fc60000000000 */
[----:B------:R-:W-:Y:S02]  /*b990*/  SHF.R.S32.HI R5, RZ, 0x1f, R0 ;  /* 0x0000001fff057819 */ /* 0x000fe40000011400 */
[----:B------:R-:W-:Y:S02]  /*b9a0*/  SHF.R.S32.HI R3, RZ, 0x1f, R4 ;  /* 0x0000001fff037819 */ /* 0x000fe40000011404 */
[----:B------:R-:W-:Y:S02]  /*b9b0*/  LEA.HI R5, R5, R0, RZ, 0x7 ;  /* 0x0000000005057211 */ /* 0x000fe400078f38ff */
[----:B------:R-:W-:Y:S02]  /*b9c0*/  LEA.HI R3, R3, R4, RZ, 0x7 ;  /* 0x0000000403037211 */ /* 0x000fe400078f38ff */
[----:B------:R-:W-:Y:S02]  /*b9d0*/  SHF.R.S32.HI R0, RZ, 0x7, R5 ;  /* 0x00000007ff007819 */ /* 0x000fe40000011405 */
[----:B------:R-:W-:-:S04]  /*b9e0*/  SHF.R.S32.HI R3, RZ, 0x7, R3 ;  /* 0x00000007ff037819 */ /* 0x000fc80000011403 */
[----:B------:R-:W-:-:S04]  /*b9f0*/  VIMNMX R2, R3, R0, PT ;  /* 0x0000000003027248 */ /* 0x000fc80003fe0100 */
        /* <DEDUP_REMOVED lines=20> */
.L_x_9712:
        /* <DEDUP_REMOVED lines=23> */
.L_x_9714:
        /* <DEDUP_REMOVED lines=20> */
.L_x_9715:
        /* <DEDUP_REMOVED lines=20> */
.L_x_9716:
        /* <DEDUP_REMOVED lines=18> */
.L_x_9717:
        /* <DEDUP_REMOVED lines=10> */
[----:B------:R-:W-:-:S04]  /*c0f0*/  @UP0 UIADD3 UR4, UP1, UR43, UR4, URZ ;  /* 0x000000042b040290 */ /* 0x000fc8000ff3e03f */
[----:B------:R-:W-:Y:S02]  /*c100*/  @UP0 UIADD3.X UR5, UR44, UR5, URZ, UP1, !UPT ;  /* 0x000000052c050290 */ /* 0x000fe40008ffe43f */
[----:B------:R-:W-:-:S04]  /*c110*/  IMAD.U32 R2, RZ, RZ, UR4 ;  /* 0x00000004ff027e24 */ /* 0x000fc8000f8e00ff */
[----:B------:R-:W-:Y:S01]  /*c120*/  IMAD.U32 R3, RZ, RZ, UR5 ;  /* 0x00000005ff037e24 */ /* 0x000fe2000f8e00ff */
[----:B------:R-:W-:-:S04]  /*c130*/  ULDC.64 UR4, c[0x0][0xa00] ;  /* 0x0002800000047ab9 */ /* 0x000fc80000000a00 */
[----:B------:R3:W4:Y:S01]  /*c140*/  @P0 LDG.E R20, desc[UR50][R2.64] ;  /* 0x0000003202140981 */ /* 0x000722000c1e1900 */
[----:B0-----:R-:W-:Y:S01]  /*c150*/  ISETP.NE.AND P0, PT, R0, 0x1, PT ;  /* 0x000000010000780c */ /* 0x001fe20003f05270 */
[----:B------:R-:W-:Y:S01]  /*c160*/  UMOV UR36, URZ ;  /* 0x0000003f00247c82 */ /* 0x000fe20008000000 */
[----:B------:R-:W-:Y:S01]  /*c170*/  UMOV UR6, UR38 ;  /* 0x0000002600067c82 */ /* 0x000fe20008000000 */
[----:B------:R-:W-:Y:S01]  /*c180*/  UMOV UR8, 0x40 ;  /* 0x0000004000087882 */ /* 0x000fe20000000000 */
[----:B-1----:R-:W-:Y:S01]  /*c190*/  LOP3.LUT R10, R4, 0x7f, RZ, 0xc0, !PT ;  /* 0x0000007f040a7812 */ /* 0x002fe200078ec0ff */
        /* <DEDUP_REMOVED lines=8> */
[----:B------:R-:W-:-:S04]  /*c220*/  @!UP1 UIADD3 UR12, UP0, UR52, 0x270, URZ ;  /* 0x00000270340c9890 */ /* 0x000fc8000ff1e03f */
[----:B------:R-:W-:Y:S01]  /*c230*/  @!UP1 UIADD3.X UR13, URZ, UR53, URZ, UP0, !UPT ;  /* 0x000000353f0d9290 */ /* 0x000fe200087fe43f */
[----:B-1----:R-:W-:-:S05]  /*c240*/  @P0 IMAD.HI.U32 R0, R0, UR38, RZ ;  /* 0x0000002600000c27 */ /* 0x002fca000f8e00ff */
[----:B---3--:R-:W-:Y:S02]  /*c250*/  @P0 SHF.R.U32.HI R16, RZ, R5, R0 ;  /* 0x00000005ff100219 */ /* 0x008fe40000011600 */
[----:B------:R-:W-:Y:S01]  /*c260*/  ISETP.NE.U32.AND P0, PT, RZ, UR4, PT ;  /* 0x00000004ff007c0c */ /* 0x000fe2000bf05070 */
[----:B------:R-:W-:-:S03]  /*c270*/  UMOV UR4, 0x20 ;  /* 0x0000002000047882 */ /* 0x000fc60000000000 */
[----:B------:R-:W-:-:S04]  /*c280*/  ISETP.NE.AND.EX P0, PT, RZ, UR5, PT, P0 ;  /* 0x00000005ff007c0c */ /* 0x000fc8000bf05300 */
        /* <DEDUP_REMOVED lines=18> */
.L_x_9790:
        /* <DEDUP_REMOVED lines=8> */
.L_x_9793:
[----:B------:R-:W-:Y:S05]  /*c430*/  @!P6 BRA `(.L_x_9721) ;  /* 0x000000040070e947 */ /* 0x000fea0003800000 */
[----:B------:R-:W-:-:S04]  /*c440*/  ISETP.NE.U32.AND P0, PT, R2, RZ, PT ;  /* 0x000000ff0200720c */ /* 0x000fc80003f05070 */
[----:B------:R-:W-:-:S13]  /*c450*/  ISETP.NE.AND.EX P0, PT, R3, RZ, PT, P0 ;  /* 0x000000ff0300720c */ /* 0x000fda0003f05300 */
[----:B------:R-:W-:Y:S05]  /*c460*/  @!P0 BRA `(.L_x_9722) ;  /* 0x0000000000448947 */ /* 0x000fea0003800000 */
[----:B------:R-:W0:Y:S01]  /*c470*/  LDC R0, c[0x0][0x41c] ;  /* 0x00010700ff007b82 */ /* 0x000e220000000800 */
[----:B------:R-:W-:Y:S02]  /*c480*/  ULDC.64 UR4, c[0x0][0x408] ;  /* 0x0001020000047ab9 */ /* 0x000fe40000000a00 */
[----:B------:R-:W-:-:S04]  /*c490*/  IMAD R9, R21, UR4, RZ ;  /* 0x0000000415097c24 */ /* 0x000fc8000f8e02ff */
[----:B------:R-:W-:Y:S01]  /*c4a0*/  IMAD R9, R20, UR5, R9 ;  /* 0x0000000514097c24 */ /* 0x000fe2000f8e0209 */
[----:B0-----:R-:W-:-:S13]  /*c4b0*/  ISETP.NE.AND P0, PT, R0, 0x1, PT ;  /* 0x000000010000780c */ /* 0x001fda0003f05270 */
[----:B------:R-:W0:Y:S02]  /*c4c0*/  @P0 LDC.64 R4, c[0x0][0x420] ;  /* 0x00010800ff040b82 */ /* 0x000e240000000a00 */
[----:B0-----:R-:W-:-:S04]  /*c4d0*/  @P0 IMAD.HI.U32 R8, R7, R4, RZ ;  /* 0x0000000407080227 */ /* 0x001fc800078e00ff */
[----:B------:R-:W-:Y:S01]  /*c4e0*/  IMAD.MOV.U32 R4, RZ, RZ, R7 ;  /* 0x000000ffff047224 */ /* 0x000fe200078e0007 */
[----:B------:R-:W-:-:S05]  /*c4f0*/  @P0 SHF.R.U32.HI R4, RZ, R5, R8 ;  /* 0x00000005ff040219 */ /* 0x000fca0000011608 */
[----:B------:R-:W-:-:S04]  /*c500*/  IMAD.MOV R5, RZ, RZ, -R4 ;  /* 0x000000ffff057224 */ /* 0x000fc800078e0a04 */
[----:B------:R-:W-:Y:S01]  /*c510*/  IMAD R7, R0, R5, R7 ;  /* 0x0000000500077224 */ /* 0x000fe200078e0207 */
[----:B------:R-:W-:-:S03]  /*c520*/  SHF.R.S32.HI R5, RZ, 0x1f, R4 ;  /* 0x0000001fff057819 */ /* 0x000fc60000011404 */
[----:B------:R-:W-:-:S04]  /*c530*/  IMAD.WIDE.U32 R4, R20, UR4, R4 ;  /* 0x0000000414047c25 */ /* 0x000fc8000f8e0004 */
[----:B------:R-:W-:Y:S01]  /*c540*/  IMAD.IADD R0, R5, 0x1, R9 ;  /* 0x0000000105007824 */ /* 0x000fe200078e0209 */
[----:B------:R-:W-:-:S04]  /*c550*/  LEA R2, P0, R4, R2, 0x2 ;  /* 0x0000000204027211 */ /* 0x000fc800078010ff */
[----:B------:R-:W-:-:S05]  /*c560*/  LEA.HI.X R3, R4, R3, R0, 0x2, P0 ;  /* 0x0000000304037211 */ /* 0x000fca00000f1400 */
[----:B------:R0:W5:Y:S04]  /*c570*/  LDG.E R0, desc[UR50][R2.64] ;  /* 0x0000003202007981 */ /* 0x000168000c1e1900 */
.L_x_9722:
[----:B------:R-:W-:Y:S02]  /*c580*/  LEA R5, R17, UR40, 0x3 ;  /* 0x0000002811057c11 */ /* 0x000fe4000f8e18ff */
[----:B0-----:R-:W-:Y:S02]  /*c590*/  SHF.L.U32 R2, R19, 0x1f, RZ ;  /* 0x0000001f13027819 */ /* 0x001fe400000006ff */
[----:B------:R-:W-:Y:S02]  /*c5a0*/  ISETP.NE.AND P0, PT, R10, RZ, PT ;  /* 0x000000ff0a00720c */ /* 0x000fe40003f05270 */
[----:B------:R-:W0:Y:S02]  /*c5b0*/  SYNCS.PHASECHK.TRANS64.TRYWAIT P2, [R5+URZ+0x19c80], R2 ;  /* 0x019c8002050075a7 */ /* 0x000e24000804017f */
[----:B0-----:R-:W-:Y:S09]  /*c5c0*/  @!P2 BRA `(.L_x_9723) ;  /* 0x000000300060a947 */ /* 0x001ff20003800000 */
.L_x_9794:
        /* <DEDUP_REMOVED lines=8> */
.L_x_9724:
        /* <DEDUP_REMOVED lines=27> */
.L_x_9795:
        /* <DEDUP_REMOVED lines=8> */
.L_x_9726:
        /* <DEDUP_REMOVED lines=24> */
.L_x_9721:
        /* <DEDUP_REMOVED lines=31> */
.L_x_9719:
[----:B------:R-:W2:Y:S04]  /*cbf0*/  LDL.LU R3, [R1+0x8] ;  /* 0x0000080001037983 */ /* 0x000ea80000300800 */
[----:B0-----:R-:W3:Y:S01]  /*cc00*/  LDL R4, [R1] ;  /* 0x0000000001047983 */ /* 0x001ee20000100800 */
[----:B------:R-:W-:Y:S01]  /*cc10*/  BSSY B0, `(.L_x_9727) ;  /* 0x000000a000007945 */ /* 0x000fe20003800000 */
[----:B--2---:R-:W-:Y:S01]  /*cc20*/  VIADD R3, R3, 0x1 ;  /* 0x0000000103037836 */ /* 0x004fe20000000000 */
[----:B---3--:R-:W-:-:S04]  /*cc30*/  ISETP.GE.AND P2, PT, R4, 0x2, PT ;  /* 0x000000020400780c */ /* 0x008fc80003f46270 */
[----:B------:R0:W-:Y:S01]  /*cc40*/  STL [R1+0x8], R3 ;  /* 0x0000080301007387 */ /* 0x0001e20000100800 */
[----:B------:R-:W-:-:S04]  /*cc50*/  LEA.HI R2, R3, R3, RZ, 0x1 ;  /* 0x0000000303027211 */ /* 0x000fc800078f08ff */
[----:B------:R-:W-:-:S05]  /*cc60*/  LOP3.LUT R2, R2, 0xfffffffe, RZ, 0xc0, !PT ;  /* 0xfffffffe02027812 */ /* 0x000fca00078ec0ff */
[----:B------:R-:W-:-:S05]  /*cc70*/  IMAD.IADD R2, R3, 0x1, -R2 ;  /* 0x0000000103027824 */ /* 0x000fca00078e0a02 */
[----:B0-----:R-:W-:-:S04]  /*cc80*/  SHF.L.U32 R3, R2, 0x1f, RZ ;  /* 0x0000001f02037819 */ /* 0x001fc800000006ff */
[----:B------:R-:W0:Y:S02]  /*cc90*/  SYNCS.PHASECHK.TRANS64.TRYWAIT P0, [UR40+0x19c20], R3 ;  /* 0x019c2003ff0075a7 */ /* 0x000e240008000168 */
[----:B0-----:R-:W-:Y:S05]  /*cca0*/  @!P0 BRA `(.L_x_9728) ;  /* 0x0000002800d08947 */ /* 0x001fea0003800000 */
.L_x_9796:
[----:B------:R-:W-:Y:S05]  /*ccb0*/  BSYNC B0 ;  /* 0x0000000000007941 */ /* 0x000fea0003800000 */
.L_x_9727:
[----:B------:R-:W-:Y:S05]  /*ccc0*/  @!P2 BRA `(.L_x_9729) ;  /* 0x000000100014a947 */ /* 0x000fea0003800000 */
[----:B------:R-:W2:Y:S01]  /*ccd0*/  LDL.LU R2, [R1] ;  /* 0x0000000001027983 */ /* 0x000ea20000300800 */
[----:B------:R-:W-:Y:S02]  /*cce0*/  IMAD.MOV.U32 R8, RZ, RZ, R19 ;  /* 0x000000ffff087224 */ /* 0x000fe400078e0013 */
[----:B0-----:R-:W-:Y:S02]  /*ccf0*/  IMAD.MOV.U32 R3, RZ, RZ, R17 ;  /* 0x000000ffff037224 */ /* 0x001fe400078e0011 */
[----:B--2---:R-:W-:-:S07]  /*cd00*/  VIADD R2, R2, 0xfffffffe ;  /* 0xfffffffe02027836 */ /* 0x004fce0000000000 */
.L_x_9753:
        /* <DEDUP_REMOVED lines=19> */
[----:B------:R-:W0:Y:S02]  /*ce40*/  @P0 LDC.64 R4, c[0x0][0x420] ;  /* 0x00010800ff040b82 */ /* 0x000e240000000a00 */
        /* <DEDUP_REMOVED lines=11> */
.L_x_9732:
[----:B------:R-:W-:Y:S01]  /*cf00*/  LEA R10, R17, UR40, 0x3 ;  /* 0x00000028110a7c11 */ /* 0x000fe2000f8e18ff */
[----:B------:R-:W1:Y:S01]  /*cf10*/  S2R R5, SR_TID.X ;  /* 0x0000000000057919 */ /* 0x000e620000002100 */
[----:B------:R-:W-:Y:S01]  /*cf20*/  SHF.L.U32 R13, R19, 0x1f, RZ ;  /* 0x0000001f130d7819 */ /* 0x000fe200000006ff */
[----:B------:R-:W-:Y:S03]  /*cf30*/  BSSY B1, `(.L_x_9733) ;  /* 0x0000005000017945 */ /* 0x000fe60003800000 */
[----:B------:R-:W2:Y:S01]  /*cf40*/  SYNCS.PHASECHK.TRANS64.TRYWAIT P0, [R10+URZ+0x19c80], R13 ;  /* 0x019c800d0a0075a7 */ /* 0x000ea2000800017f */
[----:B-1----:R-:W-:-:S04]  /*cf50*/  LOP3.LUT R5, R5, 0x7f, RZ, 0xc0, !PT ;  /* 0x0000007f05057812 */ /* 0x002fc800078ec0ff */
[----:B------:R-:W-:Y:S01]  /*cf60*/  ISETP.NE.AND P2, PT, R5, RZ, PT ;  /* 0x000000ff0500720c */ /* 0x000fe20003f45270 */
[----:B--2---:R-:W-:-:S12]  /*cf70*/  @!P0 BRA `(.L_x_9734) ;  /* 0x0000002800308947 */ /* 0x004fd80003800000 */
.L_x_9797:
[----:B------:R-:W-:Y:S05]  /*cf80*/  BSYNC B1 ;  /* 0x0000000000017941 */ /* 0x000fea0003800000 */
.L_x_9733:
        /* <DEDUP_REMOVED lines=9> */
.L_x_9736:
[----:B------:R-:W-:Y:S05]  /*d020*/  BSYNC B1 ;  /* 0x0000000000017941 */ /* 0x000fea0003800000 */
.L_x_9735:
[----:B------:R-:W-:Y:S01]  /*d030*/  IMAD.MOV.U32 R9, RZ, RZ, RZ ;  /* 0x000000ffff097224 */ /* 0x000fe200078e00ff */
[----:B------:R-:W-:Y:S01]  /*d040*/  R2UR UR12, R16 ;  /* 0x00000000100c72ca */ /* 0x000fe200000e0000 */
[----:B0-----:R-:W-:Y:S01]  /*d050*/  IMAD R7, R17, 0x3000, R26 ;  /* 0x0000300011077824 */ /* 0x001fe200078e021a */
        /* <DEDUP_REMOVED lines=9> */
.L_x_9737:
        /* <DEDUP_REMOVED lines=16> */
.L_x_9738:
        /* <DEDUP_REMOVED lines=16> */
.L_x_9739:
        /* <DEDUP_REMOVED lines=12> */
.L_x_9798:
[----:B------:R-:W-:Y:S05]  /*d3b0*/  BSYNC B1 ;  /* 0x0000000000017941 */ /* 0x000fea0003800000 */
.L_x_9740:
        /* <DEDUP_REMOVED lines=11> */
.L_x_9743:
[----:B------:R-:W-:Y:S05]  /*d470*/  BSYNC B1 ;  /* 0x0000000000017941 */ /* 0x000fea0003800000 */
.L_x_9742:
[----:B------:R-:W-:Y:S01]  /*d480*/  R2UR UR6, R4 ;  /* 0x00000000040672ca */ /* 0x000fe200000e0000 */
[----:B------:R-:W-:Y:S01]  /*d490*/  UIADD3 UR4, UP0, UR52, 0x370, URZ ;  /* 0x0000037034047890 */ /* 0x000fe2000ff1e03f */
[----:B------:R-:W-:Y:S01]  /*d4a0*/  R2UR UR7, R5 ;  /* 0x00000000050772ca */ /* 0x000fe200000e0000 */
[----:B01----:R-:W-:Y:S01]  /*d4b0*/  VIADD R10, R10, 0x19c30 ;  /* 0x00019c300a0a7836 */ /* 0x003fe20000000000 */
[----:B------:R-:W-:Y:S01]  /*d4c0*/  R2UR UR12, R16 ;  /* 0x00000000100c72ca */ /* 0x000fe200000e0000 */
[----:B------:R-:W-:Y:S01]  /*d4d0*/  UIADD3.X UR5, URZ, UR53, URZ, UP0, !UPT ;  /* 0x000000353f057290 */ /* 0x000fe200087fe43f */
[----:B------:R-:W-:Y:S01]  /*d4e0*/  R2UR UR10, R9 ;  /* 0x00000000090a72ca */ /* 0x000fe200000e0000 */
[----:B------:R-:W-:Y:S01]  /*d4f0*/  VIADD R9, R7, 0x13800 ;  /* 0x0001380007097836 */ /* 0x000fe20000000000 */
[----:B------:R-:W-:-:S13]  /*d500*/  PLOP3.LUT P0, PT, PT, PT, PT, 0x80, 0x0 ;  /* 0x000000000000781c */ /* 0x000fda0003f0f070 */
.L_x_9744:
        /* <DEDUP_REMOVED lines=15> */
.L_x_9745:
        /* <DEDUP_REMOVED lines=15> */
.L_x_9746:
        /* <DEDUP_REMOVED lines=9> */
.L_x_9731:
[----:B------:R-:W-:Y:S05]  /*d780*/  BSYNC B0 ;  /* 0x0000000000007941 */ /* 0x000fea0003800000 */
.L_x_9730:
[----:B------:R-:W-:-:S06]  /*d790*/  UISETP.NE.AND UP0, UPT, UR41, 0x3, UPT ;  /* 0x000000032900788c */ /* 0x000fcc000bf05270 */
[----:B------:R-:W-:-:S13]  /*d7a0*/  PLOP3.LUT P0, PT, PT, PT, UP0, 0x80, 0x0 ;  /* 0x000000000000781c */ /* 0x000fda0003f0f008 */
[----:B------:R-:W-:Y:S05]  /*d7b0*/  @!P0 BRA `(.L_x_9747) ;  /* 0x0000000000048947 */ /* 0x000fea0003800000 */
[----:B------:R-:W-:Y:S01]  /*d7c0*/  BPT.TRAP 0x1 ;  /* 0x000000040000795c */ /* 0x000fe20000300000 */
.L_x_9747:
[----:B------:R-:W-:Y:S01]  /*d7d0*/  LOP3.LUT R5, R8, 0x1, RZ, 0x3c, !PT ;  /* 0x0000000108057812 */ /* 0x000fe200078e3cff */
[----:B------:R-:W-:Y:S01]  /*d7e0*/  IMAD.U32 R4, RZ, RZ, UR48 ;  /* 0x00000030ff047e24 */ /* 0x000fe2000f8e00ff */
[----:B------:R-:W-:Y:S01]  /*d7f0*/  LEA R12, R3, UR40, 0x3 ;  /* 0x00000028030c7c11 */ /* 0x000fe2000f8e18ff */
[----:B------:R-:W-:Y:S01]  /*d800*/  BSSY B0, `(.L_x_9748) ;  /* 0x0000005000007945 */ /* 0x000fe20003800000 */
[----:B------:R-:W-:Y:S02]  /*d810*/  SHF.L.U32 R5, R5, 0x1f, RZ ;  /* 0x0000001f05057819 */ /* 0x000fe400000006ff */
[----:B------:R-:W-:Y:S02]  /*d820*/  ISETP.NE.AND P0, PT, R4, 0x3, PT ;  /* 0x000000030400780c */ /* 0x000fe40003f05270 */
[----:B------:R-:W0:Y:S02]  /*d830*/  SYNCS.PHASECHK.TRANS64.TRYWAIT P2, [R12+URZ+0x19c70], R5 ;  /* 0x019c70050c0075a7 */ /* 0x000e24000804017f */
[----:B0-----:R-:W-:Y:S09]  /*d840*/  @!P2 BRA `(.L_x_9749) ;  /* 0x000000200024a947 */ /* 0x001ff20003800000 */
.L_x_9799:
[----:B------:R-:W-:Y:S05]  /*d850*/  BSYNC B0 ;  /* 0x0000000000007941 */ /* 0x000fea0003800000 */
.L_x_9748:
[----:B------:R-:W-:Y:S05]  /*d860*/  @!P0 BRA `(.L_x_9750) ;  /* 0x0000000000048947 */ /* 0x000fea0003800000 */
[----:B------:R-:W-:Y:S01]  /*d870*/  BPT.TRAP 0x1 ;  /* 0x000000040000795c */ /* 0x000fe20000300000 */
.L_x_9750:
[----:B0-----:R-:W-:Y:S01]  /*d880*/  SHF.L.U32 R5, R8, 0x1f, RZ ;  /* 0x0000001f08057819 */ /* 0x001fe200000006ff */
[----:B------:R-:W-:-:S03]  /*d890*/  IMAD R3, R3, 0x3000, RZ ;  /* 0x0000300003037824 */ /* 0x000fc600078e02ff */
[----:B------:R-:W0:Y:S02]  /*d8a0*/  SYNCS.PHASECHK.TRANS64.TRYWAIT P2, [R12+URZ+0x19c60], R5 ;  /* 0x019c60050c0075a7 */ /* 0x000e24000804017f */
[----:B0-----:R-:W-:Y:S05]  /*d8b0*/  @!P2 BRA `(.L_x_9751) ;  /* 0x00000020001ca947 */ /* 0x001fea0003800000 */
.L_x_9800:
        /* <DEDUP_REMOVED lines=60> */
.L_x_9752:
        /* <DEDUP_REMOVED lines=10> */
.L_x_9729:
[----:B------:R-:W-:Y:S04]  /*dd20*/  BSSY B0, `(.L_x_9754) ;  /* 0x000000e000007945 */ /* 0x000fe80003800000 */
[----:B------:R-:W-:Y:S05]  /*dd30*/  @P1 BRA `(.L_x_9755) ;  /* 0x0000000000301947 */ /* 0x000fea0003800000 */
[----:B------:R-:W1:Y:S01]  /*dd40*/  S2R R7, SR_LANEID ;  /* 0x0000000000077919 */ /* 0x000e620000000000 */
[----:B------:R-:W-:Y:S01]  /*dd50*/  VOTEU.ANY UR4, UPT, PT ;  /* 0x0000000000047886 */ /* 0x000fe200038e0100 */
[----:B0-----:R-:W0:Y:S01]  /*dd60*/  LDC.64 R2, c[0x0][0xc38] ;  /* 0x00030e00ff027b82 */ /* 0x001e220000000a00 */
[----:B------:R-:W1:Y:S08]  /*dd70*/  FLO.U32 R0, UR4 ;  /* 0x0000000400007d00 */ /* 0x000e7000080e0000 */
[----:B------:R-:W0:Y:S01]  /*dd80*/  POPC R5, UR4 ;  /* 0x0000000400057d09 */ /* 0x000e220008000000 */
[----:B-1----:R-:W-:-:S13]  /*dd90*/  ISETP.EQ.U32.AND P0, PT, R0, R7, PT ;  /* 0x000000070000720c */ /* 0x002fda0003f02070 */
[----:B0-----:R-:W2:Y:S01]  /*dda0*/  @P0 ATOMG.E.ADD.STRONG.GPU PT, R3, desc[UR50][R2.64], R5 ;  /* 0x00000005020309a8 */ /* 0x001ea200081ee1f2 */
[----:B------:R-:W0:Y:S02]  /*ddb0*/  S2R R4, SR_LTMASK ;  /* 0x0000000000047919 */ /* 0x000e240000003900 */
[----:B0-----:R-:W-:-:S04]  /*ddc0*/  LOP3.LUT R4, R4, UR4, RZ, 0xc0, !PT ;  /* 0x0000000404047c12 */ /* 0x001fc8000f8ec0ff */
[----:B------:R-:W0:Y:S01]  /*ddd0*/  POPC R7, R4 ;  /* 0x0000000400077309 */ /* 0x000e220000000000 */
[----:B--2---:R-:W0:Y:S02]  /*dde0*/  SHFL.IDX PT, R0, R3, R0, 0x1f ;  /* 0x00001f0003007589 */ /* 0x004e2400000e0000 */
[----:B0-----:R-:W-:-:S07]  /*ddf0*/  IADD3 R24, R0, UR47, R7 ;  /* 0x0000002f00187c10 */ /* 0x001fce000fffe007 */
.L_x_9755:
[----:B------:R-:W-:Y:S05]  /*de00*/  BSYNC B0 ;  /* 0x0000000000007941 */ /* 0x000fea0003800000 */
.L_x_9754:
[----:B------:R-:W-:-:S06]  /*de10*/  UISETP.NE.AND UP0, UPT, UR41, 0x3, UPT ;  /* 0x000000032900788c */ /* 0x000fcc000bf05270 */
[----:B------:R-:W-:-:S13]  /*de20*/  PLOP3.LUT P0, PT, PT, PT, UP0, 0x80, 0x0 ;  /* 0x000000000000781c */ /* 0x000fda0003f0f008 */
[----:B------:R-:W-:Y:S05]  /*de30*/  @!P0 BRA `(.L_x_9756) ;  /* 0x0000000000048947 */ /* 0x000fea0003800000 */
[----:B------:R-:W-:Y:S01]  /*de40*/  BPT.TRAP 0x1 ;  /* 0x000000040000795c */ /* 0x000fe20000300000 */
.L_x_9756:
[----:B0-----:R-:W-:Y:S01]  /*de50*/  LOP3.LUT R3, R19, 0x1, RZ, 0x3c, !PT ;  /* 0x0000000113037812 */ /* 0x001fe200078e3cff */
[----:B------:R-:W-:Y:S01]  /*de60*/  IMAD.U32 R0, RZ, RZ, UR48 ;  /* 0x00000030ff007e24 */ /* 0x000fe2000f8e00ff */
[----:B------:R-:W-:Y:S01]  /*de70*/  LEA R2, R17, UR40, 0x3 ;  /* 0x0000002811027c11 */ /* 0x000fe2000f8e18ff */
[----:B------:R-:W-:Y:S01]  /*de80*/  BSSY B0, `(.L_x_9757) ;  /* 0x0000005000007945 */ /* 0x000fe20003800000 */
[----:B------:R-:W-:Y:S02]  /*de90*/  SHF.L.U32 R3, R3, 0x1f, RZ ;  /* 0x0000001f03037819 */ /* 0x000fe400000006ff */
[----:B------:R-:W-:Y:S02]  /*dea0*/  ISETP.NE.AND P2, PT, R0, 0x3, PT ;  /* 0x000000030000780c */ /* 0x000fe40003f45270 */
[----:B------:R-:W0:Y:S02]  /*deb0*/  SYNCS.PHASECHK.TRANS64.TRYWAIT P0, [R2+URZ+0x19c70], R3 ;  /* 0x019c7003020075a7 */ /* 0x000e24000800017f */
[----:B0-----:R-:W-:Y:S09]  /*dec0*/  @!P0 BRA `(.L_x_9758) ;  /* 0x0000001800ac8947 */ /* 0x001ff20003800000 */
.L_x_9801:
[----:B------:R-:W-:Y:S05]  /*ded0*/  BSYNC B0 ;  /* 0x0000000000007941 */ /* 0x000fea0003800000 */
.L_x_9757:
[----:B------:R-:W-:Y:S05]  /*dee0*/  @!P2 BRA `(.L_x_9759) ;  /* 0x000000000004a947 */ /* 0x000fea0003800000 */
[----:B------:R-:W-:Y:S01]  /*def0*/  BPT.TRAP 0x1 ;  /* 0x000000040000795c */ /* 0x000fe20000300000 */
.L_x_9759:
[----:B0-----:R-:W-:Y:S01]  /*df00*/  SHF.L.U32 R3, R19, 0x1f, RZ ;  /* 0x0000001f13037819 */ /* 0x001fe200000006ff */
[----:B------:R-:W-:-:S03]  /*df10*/  IMAD R0, R17, 0x3000, RZ ;  /* 0x0000300011007824 */ /* 0x000fc600078e02ff */
[----:B------:R-:W0:Y:S02]  /*df20*/  SYNCS.PHASECHK.TRANS64.TRYWAIT P0, [R2+URZ+0x19c60], R3 ;  /* 0x019c6003020075a7 */ /* 0x000e24000800017f */
[----:B0-----:R-:W-:Y:S05]  /*df30*/  @!P0 BRA `(.L_x_9760) ;  /* 0x0000001800a48947 */ /* 0x001fea0003800000 */
.L_x_9802:
[C---:B0-----:R-:W-:Y:S01]  /*df40*/  LOP3.LUT R3, R0.reuse, R18, RZ, 0xfc, !PT ;  /* 0x0000001200037212 */ /* 0x041fe200078efcff */
[----:B------:R-:W-:Y:S05]  /*df50*/  WARPSYNC.ALL ;  /* 0x0000000000007948 */ /* 0x000fea0003800000 */
[----:B------:R-:W0:Y:S01]  /*df60*/  LDSM.16.MT88.4 R4, [R3+UR40+0x9000] ;  /* 0x009000280304783b */ /* 0x000e220008004200 */
        /* <DEDUP_REMOVED lines=57> */
.L_x_9761:
        /* <DEDUP_REMOVED lines=10> */
.L_x_9713:
[----:B------:R-:W-:Y:S05]  /*e3a0*/  BSYNC B6 ;  /* 0x0000000000067941 */ /* 0x000fea0003800000 */
.L_x_9711:
[----:B------:R-:W2:Y:S02]  /*e3b0*/  LDL R0, [R1+0xc] ;  /* 0x00000c0001007983 */ /* 0x000ea40000100800 */
[----:B--2---:R-:W-:-:S13]  /*e3c0*/  ISETP.NE.AND P0, PT, R0, RZ, PT ;  /* 0x000000ff0000720c */ /* 0x004fda0003f05270 */
        /* <DEDUP_REMOVED lines=10> */
.L_x_9762:
[----:B------:R-:W1:Y:S01]  /*e470*/  S2R R0, SR_TID.X ;  /* 0x0000000000007919 */ /* 0x000e620000002100 */
[----:B------:R-:W-:Y:S01]  /*e480*/  ULDC UR4, c[0x0][0xc14] ;  /* 0x0003050000047ab9 */ /* 0x000fe20000000800 */
        /* <DEDUP_REMOVED lines=8> */
[----:B------:R-:W2:Y:S01]  /*e510*/  @!P1 LDG.E R25, desc[UR50][R2.64] ;  /* 0x0000003202199981 */ /* 0x000ea2000c1e1900 */
[C---:B------:R-:W-:Y:S02]  /*e520*/  ISETP.NE.AND P1, PT, R6.reuse, RZ, PT ;  /* 0x000000ff0600720c */ /* 0x040fe40003f25270 */
[C---:B------:R-:W-:Y:S02]  /*e530*/  ISETP.GE.U32.AND P2, PT, R6.reuse, 0x2, PT ;  /* 0x000000020600780c */ /* 0x040fe40003f46070 */
        /* <DEDUP_REMOVED lines=12> */
[----:B------:R-:W-:Y:S04]  /*e600*/  SHFL.IDX PT, R5, R24, RZ, 0x1f ;  /* 0x00001fff18057589 */ /* 0x000fe800000e0000 */
[----:B------:R-:W1:Y:S02]  /*e610*/  SHFL.UP PT, R2, R4, 0x8, RZ ;  /* 0x0500000004027989 */ /* 0x000e6400000e00ff */
[----:B-1----:R-:W-:Y:S02]  /*e620*/  SEL R3, R2, RZ, P4 ;  /* 0x000000ff02037207 */ /* 0x002fe40002000000 */
[----:B------:R-:W-:Y:S03]  /*e630*/  SHFL.IDX PT, R2, R24, 0x1, 0x1f ;  /* 0x00201f0018027f89 */ /* 0x000fe600000e0000 */
[----:B------:R-:W-:-:S05]  /*e640*/  IMAD.IADD R3, R4, 0x1, R3 ;  /* 0x0000000104037824 */ /* 0x000fca00078e0203 */
[----:B------:R-:W1:Y:S02]  /*e650*/  SHFL.UP PT, R0, R3, 0x10, RZ ;  /* 0x0600000003007989 */ /* 0x000e6400000e00ff */
[----:B-1----:R-:W-:-:S05]  /*e660*/  SEL R0, R0, RZ, P5 ;  /* 0x000000ff00007207 */ /* 0x002fca0002800000 */
[----:B------:R-:W-:Y:S02]  /*e670*/  IMAD.IADD R7, R3, 0x1, R0 ;  /* 0x0000000103077824 */ /* 0x000fe400078e0200 */
[----:B------:R-:W1:Y:S03]  /*e680*/  LDC R0, c[0x0][0xc10] ;  /* 0x00030400ff007b82 */ /* 0x000e660000000800 */
[----:B0-----:R-:W1:Y:S02]  /*e690*/  SHFL.IDX PT, R9, R7, 0x1f, 0x1f ;  /* 0x03e01f0007097f89 */ /* 0x001e6400000e0000 */
[----:B-1----:R-:W-:-:S04]  /*e6a0*/  IMAD R9, R9, R0, RZ ;  /* 0x0000000009097224 */ /* 0x002fc800078e02ff */
[----:B------:R-:W-:-:S05]  /*e6b0*/  IMAD.IADD R4, R2, 0x1, R9 ;  /* 0x0000000102047824 */ /* 0x000fca00078e0209 */
[----:B------:R-:W-:-:S13]  /*e6c0*/  ISETP.GT.AND P6, PT, R4, R5, PT ;  /* 0x000000050400720c */ /* 0x000fda0003fc4270 */
[----:B------:R-:W-:Y:S05]  /*e6d0*/  @P6 BRA `(.L_x_9764) ;  /* 0x0000000000946947 */ /* 0x000fea0003800000 */
.L_x_9768:
        /* <DEDUP_REMOVED lines=14> */
.L_x_9767:
[----:B------:R-:W-:Y:S05]  /*e7c0*/  BSYNC B0 ;  /* 0x0000000000007941 */ /* 0x000fea0003800000 */
.L_x_9766:
        /* <DEDUP_REMOVED lines=22> */
.L_x_9764:
        /* <DEDUP_REMOVED lines=26> */
.L_x_9769:
        /* <DEDUP_REMOVED lines=57> */
.L_x_9765:
[----:B------:R-:W-:Y:S01]  /*ee60*/  IMAD.MOV.U32 R24, RZ, RZ, R5 ;  /* 0x000000ffff187224 */ /* 0x000fe200078e0005 */
[----:B------:R-:W-:Y:S01]  /*ee70*/  ULDC UR49, c[0x0][0xc14] ;  /* 0x0003050000317ab9 */ /* 0x000fe20000000800 */
[----:B------:R-:W-:Y:S01]  /*ee80*/  IMAD.MOV.U32 R25, RZ, RZ, RZ ;  /* 0x000000ffff197224 */ /* 0x000fe200078e00ff */
[----:B------:R-:W-:-:S06]  /*ee90*/  UMOV UR38, URZ ;  /* 0x0000003f00267c82 */ /* 0x000fcc0008000000 */
.L_x_9770:
        /* <DEDUP_REMOVED lines=13> */
.L_x_9763:
[----:B------:R-:W-:Y:S02]  /*ef70*/  ULDC UR4, c[0x0][0xc14] ;  /* 0x0003050000047ab9 */ /* 0x000fe40000000800 */
[----:B------:R-:W-:-:S06]  /*ef80*/  UISETP.GE.AND UP0, UPT, UR49, UR4, UPT ;  /* 0x000000043100728c */ /* 0x000fcc000bf06270 */
[----:B------:R-:W-:-:S13]  /*ef90*/  PLOP3.LUT P0, PT, PT, PT, UP0, 0x80, 0x0 ;  /* 0x000000000000781c */ /* 0x000fda0003f0f008 */
[----:B------:R-:W-:Y:S05]  /*efa0*/  @!P0 BRA `(.L_x_9771) ;  /* 0xffffffc400288947 */ /* 0x000fea000383ffff */
.L_x_9707:
[----:B0-----:R-:W2:Y:S01]  /*efb0*/  LDL.LU R0, [R1+0x8] ;  /* 0x0000080001007983 */ /* 0x001ea20000300800 */
        /* <DEDUP_REMOVED lines=11> */
.L_x_9803:
[----:B------:R-:W-:Y:S05]  /*f070*/  BSYNC B0 ;  /* 0x0000000000007941 */ /* 0x000fea0003800000 */
.L_x_9772:
[----:B------:R-:W-:-:S03]  /*f080*/  UMOV UR4, 0xffffffff ;  /* 0xffffffff00047882 */ /* 0x000fc60000000000 */
[----:B------:R-:W-:Y:S05]  /*f090*/  BRA.DIV UR4, `(.L_x_9774) ;  /* 0x0000000a04747947 */ /* 0x000fea000b800000 */
[----:B0-----:R-:W0:Y:S02]  /*f0a0*/  S2R R0, SR_TID.X ;  /* 0x0000000000007919 */ /* 0x001e240000002100 */
[----:B0-----:R-:W-:-:S04]  /*f0b0*/  SHF.R.U32.HI R0, RZ, 0x5, R0 ;  /* 0x00000005ff007819 */ /* 0x001fc80000011600 */
[----:B------:R-:W-:-:S05]  /*f0c0*/  LOP3.LUT R0, R0, 0x3, RZ, 0xc0, !PT ;  /* 0x0000000300007812 */ /* 0x000fca00078ec0ff */
[----:B------:R0:W1:Y:S02]  /*f0d0*/  SHFL.IDX PT, R14, R0, RZ, 0x1f ;  /* 0x00001fff000e7589 */ /* 0x00006400000e0000 */
.L_x_9806:
[----:B-1----:R-:W-:Y:S01]  /*f0e0*/  ISETP.NE.AND P0, PT, R14, RZ, PT ;  /* 0x000000ff0e00720c */ /* 0x002fe20003f05270 */
[----:B------:R-:W-:-:S12]  /*f0f0*/  BSSY B0, `(.L_x_9775) ;  /* 0x000002b000007945 */ /* 0x000fd80003800000 */
[----:B------:R-:W-:Y:S05]  /*f100*/  @P0 BRA `(.L_x_9776) ;  /* 0x0000000000a40947 */ /* 0x000fea0003800000 */
[----:B------:R-:W-:-:S03]  /*f110*/  UMOV UR4, 0xffffffff ;  /* 0xffffffff00047882 */ /* 0x000fc60000000000 */
[----:B------:R-:W-:Y:S05]  /*f120*/  BRA.DIV UR4, `(.L_x_9777) ;  /* 0x0000000a04847947 */ /* 0x000fea000b800000 */
[----:B------:R-:W-:-:S13]  /*f130*/  ELECT P6, URZ, PT ;  /* 0x00000000003f782f */ /* 0x000fda00038c0000 */
.L_x_9809:
[----:B------:R-:W-:Y:S05]  /*f140*/  @!P6 BRA `(.L_x_9776) ;  /* 0x000000000094e947 */ /* 0x000fea0003800000 */
[----:B------:R-:W-:-:S06]  /*f150*/  ULOP3.LUT UR4, UR46, 0x2, URZ, 0xfc, !UPT ;  /* 0x000000022e047892 */ /* 0x000fcc000f8efc3f */
[----:B0-----:R-:W-:-:S05]  /*f160*/  IMAD.U32 R0, RZ, RZ, UR4 ;  /* 0x00000004ff007e24 */ /* 0x001fca000f8e00ff */
[----:B------:R-:W-:-:S13]  /*f170*/  ISETP.NE.AND P0, PT, R0, 0x3, PT ;  /* 0x000000030000780c */ /* 0x000fda0003f05270 */
[----:B------:R-:W-:Y:S05]  /*f180*/  @!P0 BRA `(.L_x_9778) ;  /* 0x0000000000048947 */ /* 0x000fea0003800000 */
[----:B------:R-:W-:Y:S01]  /*f190*/  BPT.TRAP 0x1 ;  /* 0x000000040000795c */ /* 0x000fe20000300000 */
.L_x_9778:
        /* <DEDUP_REMOVED lines=12> */
.L_x_9810:
[----:B------:R-:W1:Y:S02]  /*f260*/  SYNCS.PHASECHK.TRANS64.TRYWAIT P1, [R7+URZ], R0 ;  /* 0x00000000070075a7 */ /* 0x000e64000802017f */
[----:B-1----:R-:W-:Y:S05]  /*f270*/  @!P1 BRA `(.L_x_9780) ;  /* 0x0000000800649947 */ /* 0x002fea0003800000 */
.L_x_9811:
[----:B------:R-:W-:Y:S05]  /*f280*/  @!P0 BRA `(.L_x_9781) ;  /* 0x0000000000048947 */ /* 0x000fea0003800000 */
[----:B------:R-:W-:Y:S01]  /*f290*/  BPT.TRAP 0x1 ;  /* 0x000000040000795c */ /* 0x000fe20000300000 */
.L_x_9781:
[----:B------:R-:W-:-:S04]  /*f2a0*/  IMAD R2, R17, 0x8, R8 ;  /* 0x0000000811027824 */ /* 0x000fc800078e0208 */
[----:B------:R-:W2:Y:S02]  /*f2b0*/  SYNCS.PHASECHK.TRANS64.TRYWAIT P1, [R2+URZ+0x19c60], R3 ;  /* 0x019c6003020075a7 */ /* 0x000ea4000802017f */
[----:B--2---:R-:W-:Y:S05]  /*f2c0*/  @!P1 BRA `(.L_x_9782) ;  /* 0x0000000800649947 */ /* 0x004fea0003800000 */
.L_x_9812:
[----:B------:R-:W-:Y:S05]  /*f2d0*/  @!P0 BRA `(.L_x_9783) ;  /* 0x0000000000048947 */ /* 0x000fea0003800000 */
[----:B------:R-:W-:Y:S01]  /*f2e0*/  BPT.TRAP 0x1 ;  /* 0x000000040000795c */ /* 0x000fe20000300000 */
.L_x_9783:
[----:B------:R-:W-:-:S04]  /*f2f0*/  IMAD R5, R5, 0x8, R8 ;  /* 0x0000000805057824 */ /* 0x000fc800078e0208 */
[----:B------:R-:W3:Y:S02]  /*f300*/  SYNCS.PHASECHK.TRANS64.TRYWAIT P1, [R5+URZ+0x19c60], R0 ;  /* 0x019c6000050075a7 */ /* 0x000ee4000802017f */
[----:B---3--:R-:W-:Y:S05]  /*f310*/  @!P1 BRA `(.L_x_9784) ;  /* 0x0000000800649947 */ /* 0x008fea0003800000 */
.L_x_9813:
[----:B------:R-:W-:Y:S05]  /*f320*/  @!P0 BRA `(.L_x_9785) ;  /* 0x0000000000048947 */ /* 0x000fea0003800000 */
[----:B------:R-:W-:Y:S01]  /*f330*/  BPT.TRAP 0x1 ;  /* 0x000000040000795c */ /* 0x000fe20000300000 */
.L_x_9785:
[----:B------:R-:W4:Y:S02]  /*f340*/  SYNCS.PHASECHK.TRANS64.TRYWAIT P0, [R2+URZ+0x19c80], R3 ;  /* 0x019c8003020075a7 */ /* 0x000f24000800017f */
[----:B----4-:R-:W-:Y:S05]  /*f350*/  @!P0 BRA `(.L_x_9786) ;  /* 0x0000000800688947 */ /* 0x010fea0003800000 */
.L_x_9787:
[----:B------:R0:W0:Y:S02]  /*f360*/  SYNCS.PHASECHK.TRANS64.TRYWAIT P0, [R5+URZ+0x19c80], R0 ;  /* 0x019c8000050075a7 */ /* 0x000024000800017f */
[----:B0-----:R-:W-:Y:S05]  /*f370*/  @!P0 NANOSLEEP.SYNCS 0x989680 ;  /* 0x009896800000895d */ /* 0x001fea0003900000 */
[----:B------:R-:W0:Y:S02]  /*f380*/  @!P0 SYNCS.PHASECHK.TRANS64 P0, [R5+URZ+0x19c80], R0 ;  /* 0x019c8000050085a7 */ /* 0x000e24000800007f */
[----:B0-----:R-:W-:Y:S05]  /*f390*/  @!P0 BRA `(.L_x_9787) ;  /* 0xfffffffc00f08947 */ /* 0x001fea000383ffff */
.L_x_9776:
[----:B------:R-:W-:Y:S05]  /*f3a0*/  BSYNC B0 ;  /* 0x0000000000007941 */ /* 0x000fea0003800000 */
.L_x_9775:
[----:B------:R-:W-:Y:S05]  /*f3b0*/  EXIT ;  /* 0x000000000000794d */ /* 0x000fea0003800000 */
.L_x_9654:
[----:B0-----:R-:W-:-:S04]  /*f3c0*/  IMAD.U32 R3, RZ, RZ, UR44 ;  /* 0x0000002cff037e24 */ /* 0x001fc8000f8e00ff */
[----:B------:R0:W1:Y:S03]  /*f3d0*/  SYNCS.PHASECHK.TRANS64.TRYWAIT P1, [R3+URZ+0x19c00], R0 ;  /* 0x019c0000030075a7 */ /* 0x000066000802017f */
[----:B-1----:R-:W-:Y:S05]  /*f3e0*/  @!P1 NANOSLEEP.SYNCS 0x989680 ;  /* 0x009896800000995d */ /* 0x002fea0003900000 */
[----:B------:R-:W1:Y:S02]  /*f3f0*/  @!P1 SYNCS.PHASECHK.TRANS64 P1, [R3+URZ+0x19c00], R0 ;  /* 0x019c0000030095a7 */ /* 0x000e64000802007f */
[----:B-1----:R-:W-:Y:S05]  /*f400*/  @!P1 BRA `(.L_x_9654) ;  /* 0xfffffffc00ec9947 */ /* 0x002fea000383ffff */
[----:B------:R-:W-:Y:S05]  /*f410*/  BRA `(.L_x_9788) ;  /* 0xffffff2400a87947 */ /* 0x000fea000383ffff */
.L_x_9658:
[----:B-1----:R1:W2:Y:S02]  /*f420*/  SYNCS.PHASECHK.TRANS64.TRYWAIT P2, [R3+URZ+0x19c30], R0 ;  /* 0x019c3000030075a7 */ /* 0x0022a4000804017f */
[----:B--2---:R-:W-:Y:S05]  /*f430*/  @!P2 NANOSLEEP.SYNCS 0x989680 ;  /* 0x009896800000a95d */ /* 0x004fea0003900000 */
[----:B------:R-:W2:Y:S02]  /*f440*/  @!P2 SYNCS.PHASECHK.TRANS64 P2, [R3+URZ+0x19c30], R0 ;  /* 0x019c30000300a5a7 */ /* 0x000ea4000804007f */
[----:B--2---:R-:W-:Y:S05]  /*f450*/  @!P2 BRA `(.L_x_9658) ;  /* 0xfffffffc00f0a947 */ /* 0x004fea000383ffff */
[----:B------:R-:W-:Y:S05]  /*f460*/  BRA `(.L_x_9657) ;  /* 0xffffff2400d07947 */ /* 0x000fea000383ffff */
.L_x_9663:
[----:B-1----:R-:W-:-:S04]  /*f470*/  IMAD.U32 R7, RZ, RZ, UR21 ;  /* 0x00000015ff077e24 */ /* 0x002fc8000f8e00ff */
[----:B------:R1:W2:Y:S03]  /*f480*/  SYNCS.PHASECHK.TRANS64.TRYWAIT P2, [R7+URZ+0x19c30], R0 ;  /* 0x019c3000070075a7 */ /* 0x0002a6000804017f */
[----:B--2---:R-:W-:Y:S05]  /*f490*/  @!P2 NANOSLEEP.SYNCS 0x989680 ;  /* 0x009896800000a95d */ /* 0x004fea0003900000 */
[----:B------:R-:W2:Y:S02]  /*f4a0*/  @!P2 SYNCS.PHASECHK.TRANS64 P2, [R7+URZ+0x19c30], R0 ;  /* 0x019c30000700a5a7 */ /* 0x000ea4000804007f */
[----:B--2---:R-:W-:Y:S05]  /*f4b0*/  @!P2 BRA `(.L_x_9663) ;  /* 0xfffffffc00eca947 */ /* 0x004fea000383ffff */
[----:B------:R-:W-:Y:S05]  /*f4c0*/  BRA `(.L_x_9662) ;  /* 0xffffff4800ac7947 */ /* 0x000fea000383ffff */
.L_x_9667:
[----:B-1----:R-:W-:-:S04]  /*f4d0*/  IMAD.U32 R7, RZ, RZ, UR11 ;  /* 0x0000000bff077e24 */ /* 0x002fc8000f8e00ff */
[----:B------:R1:W2:Y:S03]  /*f4e0*/  SYNCS.PHASECHK.TRANS64.TRYWAIT P2, [R7+URZ+0x19c50], R0 ;  /* 0x019c5000070075a7 */ /* 0x0002a6000804017f */
[----:B--2---:R-:W-:Y:S05]  /*f4f0*/  @!P2 NANOSLEEP.SYNCS 0x989680 ;  /* 0x009896800000a95d */ /* 0x004fea0003900000 */
[----:B------:R-:W2:Y:S02]  /*f500*/  @!P2 SYNCS.PHASECHK.TRANS64 P2, [R7+URZ+0x19c50], R0 ;  /* 0x019c50000700a5a7 */ /* 0x000ea4000804007f */
[----:B--2---:R-:W-:Y:S05]  /*f510*/  @!P2 BRA `(.L_x_9667) ;  /* 0xfffffffc00eca947 */ /* 0x004fea000383ffff */
[----:B------:R-:W-:Y:S05]  /*f520*/  BRA `(.L_x_9666) ;  /* 0xffffff4800fc7947 */ /* 0x000fea000383ffff */
.L_x_9674:
[----:B-1----:R-:W-:-:S04]  /*f530*/  IMAD.U32 R9, RZ, RZ, UR6 ;  /* 0x00000006ff097e24 */ /* 0x002fc8000f8e00ff */
[----:B------:R1:W2:Y:S03]  /*f540*/  SYNCS.PHASECHK.TRANS64.TRYWAIT P2, [R9+URZ+0x19c30], R0 ;  /* 0x019c3000090075a7 */ /* 0x0002a6000804017f */
[----:B--2---:R-:W-:Y:S05]  /*f550*/  @!P2 NANOSLEEP.SYNCS 0x989680 ;  /* 0x009896800000a95d */ /* 0x004fea0003900000 */
[----:B------:R-:W2:Y:S02]  /*f560*/  @!P2 SYNCS.PHASECHK.TRANS64 P2, [R9+URZ+0x19c30], R0 ;  /* 0x019c30000900a5a7 */ /* 0x000ea4000804007f */
[----:B--2---:R-:W-:Y:S05]  /*f570*/  @!P2 BRA `(.L_x_9674) ;  /* 0xfffffffc00eca947 */ /* 0x004fea000383ffff */
[----:B------:R-:W-:Y:S05]  /*f580*/  BRA `(.L_x_9673) ;  /* 0xffffff6c00a47947 */ /* 0x000fea000383ffff */
.L_x_9678:
[----:B-1----:R-:W-:-:S04]  /*f590*/  IMAD.U32 R9, RZ, RZ, UR11 ;  /* 0x0000000bff097e24 */ /* 0x002fc8000f8e00ff */
[----:B------:R1:W2:Y:S03]  /*f5a0*/  SYNCS.PHASECHK.TRANS64.TRYWAIT P2, [R9+URZ+0x19c50], R0 ;  /* 0x019c5000090075a7 */ /* 0x0002a6000804017f */
[----:B--2---:R-:W-:Y:S05]  /*f5b0*/  @!P2 NANOSLEEP.SYNCS 0x989680 ;  /* 0x009896800000a95d */ /* 0x004fea0003900000 */
[----:B------:R-:W2:Y:S02]  /*f5c0*/  @!P2 SYNCS.PHASECHK.TRANS64 P2, [R9+URZ+0x19c50], R0 ;  /* 0x019c50000900a5a7 */ /* 0x000ea4000804007f */
[----:B--2---:R-:W-:Y:S05]  /*f5d0*/  @!P2 BRA `(.L_x_9678) ;  /* 0xfffffffc00eca947 */ /* 0x004fea000383ffff */
[----:B------:R-:W-:Y:S05]  /*f5e0*/  BRA `(.L_x_9677) ;  /* 0xffffff7000f07947 */ /* 0x000fea000383ffff */
.L_x_9684:
[----:B-1----:R-:W-:-:S04]  /*f5f0*/  IMAD.U32 R6, RZ, RZ, UR14 ;  /* 0x0000000eff067e24 */ /* 0x002fc8000f8e00ff */
[----:B------:R1:W2:Y:S03]  /*f600*/  SYNCS.PHASECHK.TRANS64.TRYWAIT P1, [R6+URZ+0x19c50], R5 ;  /* 0x019c5005060075a7 */ /* 0x0002a6000802017f */
[----:B--2---:R-:W-:Y:S05]  /*f610*/  @!P1 NANOSLEEP.SYNCS 0x989680 ;  /* 0x009896800000995d */ /* 0x004fea0003900000 */
[----:B------:R-:W2:Y:S02]  /*f620*/  @!P1 SYNCS.PHASECHK.TRANS64 P1, [R6+URZ+0x19c50], R5 ;  /* 0x019c5005060095a7 */ /* 0x000ea4000802007f */
[----:B--2---:R-:W-:Y:S05]  /*f630*/  @!P1 BRA `(.L_x_9684) ;  /* 0xfffffffc00ec9947 */ /* 0x004fea000383ffff */
[----:B------:R-:W-:Y:S05]  /*f640*/  BRA `(.L_x_9683) ;  /* 0xffffff8800407947 */ /* 0x000fea000383ffff */
.L_x_9718:
[----:B------:R-:W-:Y:S02]  /*f650*/  IMAD.MOV.U32 R13, RZ, RZ, R4 ;  /* 0x000000ffff0d7224 */ /* 0x000fe400078e0004 */
[----:B------:R-:W-:Y:S02]  /*f660*/  IMAD.MOV.U32 R12, RZ, RZ, RZ ;  /* 0x000000ffff0c7224 */ /* 0x000fe400078e00ff */
[----:B------:R-:W-:Y:S02]  /*f670*/  IMAD.MOV.U32 R11, RZ, RZ, 0x1f ;  /* 0x0000001fff0b7424 */ /* 0x000fe400078e00ff */
[----:B------:R-:W-:-:S07]  /*f680*/  IMAD.MOV.U32 R15, RZ, RZ, -0x1 ;  /* 0xffffffffff0f7424 */ /* 0x000fce00078e00ff */
[----:B------:R-:W-:Y:S05]  /*f690*/  WARPSYNC.COLLECTIVE R15, `(.L_x_9789) ;  /* 0x000000000f087348 */ /* 0x000fea0003c00000 */
[----:B------:R0:W1:Y:S02]  /*f6a0*/  SHFL.IDX P6, R14, R13, R12, R11 ;  /* 0x0000000c0d0e7389 */ /* 0x00006400000c000b */
[----:B01----:R-:W-:Y:S01]  /*f6b0*/  ENDCOLLECTIVE ;  /* 0x000000000000791b */ /* 0x003fe20003800000 */
.L_x_9789:
[----:B------:R-:W-:Y:S05]  /*f6c0*/  BRA `(.L_x_9790) ;  /* 0xffffffcc00387947 */ /* 0x000fea000383ffff */
.L_x_9720:
[----:B------:R-:W-:Y:S01]  /*f6d0*/  BSSY B0, `(.L_x_9791) ;  /* 0x0000006000007945 */ /* 0x000fe20003800000 */
[----:B------:R-:W-:-:S07]  /*f6e0*/  IMAD.MOV.U32 R15, RZ, RZ, -0x1 ;  /* 0xffffffffff0f7424 */ /* 0x000fce00078e00ff */
[----:B------:R-:W-:Y:S05]  /*f6f0*/  WARPSYNC.COLLECTIVE R15, `(.L_x_9792) ;  /* 0x000000000f0c7348 */ /* 0x000fea0003c00000 */
[----:B------:R-:W-:Y:S02]  /*f700*/  ELECT P6, UR62, PT ;  /* 0x00000000003e782f */ /* 0x000fe400038c0000 */
[----:B------:R-:W-:Y:S01]  /*f710*/  MOV R14, UR62 ;  /* 0x0000003e000e7c02 */ /* 0x000fe20008000f00 */
[----:B------:R-:W-:Y:S10]  /*f720*/  ENDCOLLECTIVE ;  /* 0x000000000000791b */ /* 0x000ff40003800000 */
.L_x_9792:
[----:B------:R-:W-:Y:S05]  /*f730*/  BSYNC B0 ;  /* 0x0000000000007941 */ /* 0x000fea0003800000 */
.L_x_9791:
[----:B------:R-:W-:Y:S05]  /*f740*/  BRA `(.L_x_9793) ;  /* 0xffffffcc00387947 */ /* 0x000fea000383ffff */
.L_x_9723:
[----:B0-----:R0:W1:Y:S02]  /*f750*/  SYNCS.PHASECHK.TRANS64.TRYWAIT P2, [R5+URZ+0x19c80], R2 ;  /* 0x019c8002050075a7 */ /* 0x001064000804017f */
[----:B-1----:R-:W-:Y:S05]  /*f760*/  @!P2 NANOSLEEP.SYNCS 0x989680 ;  /* 0x009896800000a95d */ /* 0x002fea0003900000 */
[----:B------:R-:W1:Y:S02]  /*f770*/  @!P2 SYNCS.PHASECHK.TRANS64 P2, [R5+URZ+0x19c80], R2 ;  /* 0x019c80020500a5a7 */ /* 0x000e64000804007f */
[----:B-1----:R-:W-:Y:S05]  /*f780*/  @!P2 BRA `(.L_x_9723) ;  /* 0xfffffffc00f0a947 */ /* 0x002fea000383ffff */
[----:B------:R-:W-:Y:S05]  /*f790*/  BRA `(.L_x_9794) ;  /* 0xffffffcc008c7947 */ /* 0x000fea000383ffff */
.L_x_9725:
[----:B-1----:R1:W2:Y:S02]  /*f7a0*/  SYNCS.PHASECHK.TRANS64.TRYWAIT P2, [R5+URZ+0x19c40], R2 ;  /* 0x019c4002050075a7 */ /* 0x0022a4000804017f */
[----:B--2---:R-:W-:Y:S05]  /*f7b0*/  @!P2 NANOSLEEP.SYNCS 0x989680 ;  /* 0x009896800000a95d */ /* 0x004fea0003900000 */
[----:B------:R-:W2:Y:S02]  /*f7c0*/  @!P2 SYNCS.PHASECHK.TRANS64 P2, [R5+URZ+0x19c40], R2 ;  /* 0x019c40020500a5a7 */ /* 0x000ea4000804007f */
[----:B--2---:R-:W-:Y:S05]  /*f7d0*/  @!P2 BRA `(.L_x_9725) ;  /* 0xfffffffc00f0a947 */ /* 0x004fea000383ffff */
[----:B------:R-:W-:Y:S05]  /*f7e0*/  BRA `(.L_x_9795) ;  /* 0xffffffd000047947 */ /* 0x000fea000383ffff */
.L_x_9728:
[----:B0-----:R0:W1:Y:S02]  /*f7f0*/  SYNCS.PHASECHK.TRANS64.TRYWAIT P0, [R26+URZ+0x19c20], R3 ;  /* 0x019c20031a0075a7 */ /* 0x001064000800017f */
[----:B-1----:R-:W-:Y:S05]  /*f800*/  @!P0 NANOSLEEP.SYNCS 0x989680 ;  /* 0x009896800000895d */ /* 0x002fea0003900000 */
[----:B------:R-:W1:Y:S02]  /*f810*/  @!P0 SYNCS.PHASECHK.TRANS64 P0, [R26+URZ+0x19c20], R3 ;  /* 0x019c20031a0085a7 */ /* 0x000e64000800007f */
[----:B-1----:R-:W-:Y:S05]  /*f820*/  @!P0 BRA `(.L_x_9728) ;  /* 0xfffffffc00f08947 */ /* 0x002fea000383ffff */
[----:B------:R-:W-:Y:S05]  /*f830*/  BRA `(.L_x_9796) ;  /* 0xffffffd4001c7947 */ /* 0x000fea000383ffff */
.L_x_9734:
[----:B-1----:R1:W2:Y:S02]  /*f840*/  SYNCS.PHASECHK.TRANS64.TRYWAIT P0, [R10+URZ+0x19c80], R13 ;  /* 0x019c800d0a0075a7 */ /* 0x0022a4000800017f */
[----:B--2---:R-:W-:Y:S05]  /*f850*/  @!P0 NANOSLEEP.SYNCS 0x989680 ;  /* 0x009896800000895d */ /* 0x004fea0003900000 */
[----:B------:R-:W2:Y:S02]  /*f860*/  @!P0 SYNCS.PHASECHK.TRANS64 P0, [R10+URZ+0x19c80], R13 ;  /* 0x019c800d0a0085a7 */ /* 0x000ea4000800007f */
[----:B--2---:R-:W-:Y:S05]  /*f870*/  @!P0 BRA `(.L_x_9734) ;  /* 0xfffffffc00f08947 */ /* 0x004fea000383ffff */
[----:B------:R-:W-:Y:S05]  /*f880*/  BRA `(.L_x_9797) ;  /* 0xffffffd400bc7947 */ /* 0x000fea000383ffff */
.L_x_9741:
[----:B0-----:R0:W2:Y:S02]  /*f890*/  SYNCS.PHASECHK.TRANS64.TRYWAIT P0, [R10+URZ+0x19c40], R13 ;  /* 0x019c400d0a0075a7 */ /* 0x0010a4000800017f */
[----:B--2---:R-:W-:Y:S05]  /*f8a0*/  @!P0 NANOSLEEP.SYNCS 0x989680 ;  /* 0x009896800000895d */ /* 0x004fea0003900000 */
[----:B------:R-:W2:Y:S02]  /*f8b0*/  @!P0 SYNCS.PHASECHK.TRANS64 P0, [R10+URZ+0x19c40], R13 ;  /* 0x019c400d0a0085a7 */ /* 0x000ea4000800007f */
[----:B--2---:R-:W-:Y:S05]  /*f8c0*/  @!P0 BRA `(.L_x_9741) ;  /* 0xfffffffc00f08947 */ /* 0x004fea000383ffff */
[----:B------:R-:W-:Y:S05]  /*f8d0*/  BRA `(.L_x_9798) ;  /* 0xffffffd800b47947 */ /* 0x000fea000383ffff */
.L_x_9749:
[----:B0-----:R0:W1:Y:S02]  /*f8e0*/  SYNCS.PHASECHK.TRANS64.TRYWAIT P2, [R12+URZ+0x19c70], R5 ;  /* 0x019c70050c0075a7 */ /* 0x001064000804017f */
[----:B-1----:R-:W-:Y:S05]  /*f8f0*/  @!P2 NANOSLEEP.SYNCS 0x989680 ;  /* 0x009896800000a95d */ /* 0x002fea0003900000 */
[----:B------:R-:W1:Y:S02]  /*f900*/  @!P2 SYNCS.PHASECHK.TRANS64 P2, [R12+URZ+0x19c70], R5 ;  /* 0x019c70050c00a5a7 */ /* 0x000e64000804007f */
[----:B-1----:R-:W-:Y:S05]  /*f910*/  @!P2 BRA `(.L_x_9749) ;  /* 0xfffffffc00f0a947 */ /* 0x002fea000383ffff */
[----:B------:R-:W-:Y:S05]  /*f920*/  BRA `(.L_x_9799) ;  /* 0xffffffdc00c87947 */ /* 0x000fea000383ffff */
.L_x_9751:
[----:B0-----:R0:W1:Y:S02]  /*f930*/  SYNCS.PHASECHK.TRANS64.TRYWAIT P2, [R12+URZ+0x19c60], R5 ;  /* 0x019c60050c0075a7 */ /* 0x001064000804017f */
[----:B-1----:R-:W-:Y:S05]  /*f940*/  @!P2 NANOSLEEP.SYNCS 0x989680 ;  /* 0x009896800000a95d */ /* 0x002fea0003900000 */
[----:B------:R-:W1:Y:S02]  /*f950*/  @!P2 SYNCS.PHASECHK.TRANS64 P2, [R12+URZ+0x19c60], R5 ;  /* 0x019c60050c00a5a7 */ /* 0x000e64000804007f */
[----:B-1----:R-:W-:Y:S05]  /*f960*/  @!P2 BRA `(.L_x_9751) ;  /* 0xfffffffc00f0a947 */ /* 0x002fea000383ffff */
[----:B------:R-:W-:Y:S05]  /*f970*/  BRA `(.L_x_9800) ;  /* 0xffffffdc00d07947 */ /* 0x000fea000383ffff */
.L_x_9758:
[----:B0-----:R0:W1:Y:S02]  /*f980*/  SYNCS.PHASECHK.TRANS64.TRYWAIT P0, [R2+URZ+0x19c70], R3 ;  /* 0x019c7003020075a7 */ /* 0x001064000800017f */
[----:B-1----:R-:W-:Y:S05]  /*f990*/  @!P0 NANOSLEEP.SYNCS 0x989680 ;  /* 0x009896800000895d */ /* 0x002fea0003900000 */
[----:B------:R-:W1:Y:S02]  /*f9a0*/  @!P0 SYNCS.PHASECHK.TRANS64 P0, [R2+URZ+0x19c70], R3 ;  /* 0x019c7003020085a7 */ /* 0x000e64000800007f */
[----:B-1----:R-:W-:Y:S05]  /*f9b0*/  @!P0 BRA `(.L_x_9758) ;  /* 0xfffffffc00f08947 */ /* 0x002fea000383ffff */
[----:B------:R-:W-:Y:S05]  /*f9c0*/  BRA `(.L_x_9801) ;  /* 0xffffffe400407947 */ /* 0x000fea000383ffff */
.L_x_9760:
[----:B0-----:R0:W1:Y:S02]  /*f9d0*/  SYNCS.PHASECHK.TRANS64.TRYWAIT P0, [R2+URZ+0x19c60], R3 ;  /* 0x019c6003020075a7 */ /* 0x001064000800017f */
[----:B-1----:R-:W-:Y:S05]  /*f9e0*/  @!P0 NANOSLEEP.SYNCS 0x989680 ;  /* 0x009896800000895d */ /* 0x002fea0003900000 */
[----:B------:R-:W1:Y:S02]  /*f9f0*/  @!P0 SYNCS.PHASECHK.TRANS64 P0, [R2+URZ+0x19c60], R3 ;  /* 0x019c6003020085a7 */ /* 0x000e64000800007f */
[----:B-1----:R-:W-:Y:S05]  /*fa00*/  @!P0 BRA `(.L_x_9760) ;  /* 0xfffffffc00f08947 */ /* 0x002fea000383ffff */
[----:B------:R-:W-:Y:S05]  /*fa10*/  BRA `(.L_x_9802) ;  /* 0xffffffe400487947 */ /* 0x000fea000383ffff */
.L_x_9773:
[----:B0-----:R0:W1:Y:S02]  /*fa20*/  SYNCS.PHASECHK.TRANS64.TRYWAIT P0, [R8+URZ+0x19c20], R0 ;  /* 0x019c2000080075a7 */ /* 0x001064000800017f */
[----:B-1----:R-:W-:Y:S05]  /*fa30*/  @!P0 NANOSLEEP.SYNCS 0x989680 ;  /* 0x009896800000895d */ /* 0x002fea0003900000 */
[----:B------:R-:W1:Y:S02]  /*fa40*/  @!P0 SYNCS.PHASECHK.TRANS64 P0, [R8+URZ+0x19c20], R0 ;  /* 0x019c2000080085a7 */ /* 0x000e64000800007f */
[----:B-1----:R-:W-:Y:S05]  /*fa50*/  @!P0 BRA `(.L_x_9773) ;  /* 0xfffffffc00f08947 */ /* 0x002fea000383ffff */
[----:B------:R-:W-:Y:S05]  /*fa60*/  BRA `(.L_x_9803) ;  /* 0xfffffff400807947 */ /* 0x000fea000383ffff */
.L_x_9774:
        /* <DEDUP_REMOVED lines=11> */
.L_x_9805:
[----:B------:R-:W-:Y:S05]  /*fb20*/  BSYNC B0 ;  /* 0x0000000000007941 */ /* 0x000fea0003800000 */
.L_x_9804:
[----:B------:R-:W-:Y:S05]  /*fb30*/  BRA `(.L_x_9806) ;  /* 0xfffffff400687947 */ /* 0x000fea000383ffff */
.L_x_9777:
[----:B------:R-:W-:Y:S01]  /*fb40*/  BSSY B1, `(.L_x_9807) ;  /* 0x0000006000017945 */ /* 0x000fe20003800000 */
[----:B------:R-:W-:-:S07]  /*fb50*/  IMAD.MOV.U32 R15, RZ, RZ, -0x1 ;  /* 0xffffffffff0f7424 */ /* 0x000fce00078e00ff */
[----:B0-----:R-:W-:Y:S05]  /*fb60*/  WARPSYNC.COLLECTIVE R15, `(.L_x_9808) ;  /* 0x000000000f0c7348 */ /* 0x001fea0003c00000 */
[----:B------:R-:W-:Y:S02]  /*fb70*/  ELECT P6, UR62, PT ;  /* 0x00000000003e782f */ /* 0x000fe400038c0000 */
[----:B------:R-:W-:Y:S01]  /*fb80*/  MOV R14, UR62 ;  /* 0x0000003e000e7c02 */ /* 0x000fe20008000f00 */
[----:B0-----:R-:W-:Y:S10]  /*fb90*/  ENDCOLLECTIVE ;  /* 0x000000000000791b */ /* 0x001ff40003800000 */
.L_x_9808:
[----:B------:R-:W-:Y:S05]  /*fba0*/  BSYNC B1 ;  /* 0x0000000000017941 */ /* 0x000fea0003800000 */
.L_x_9807:
[----:B------:R-:W-:Y:S05]  /*fbb0*/  BRA `(.L_x_9809) ;  /* 0xfffffff400607947 */ /* 0x000fea000383ffff */
.L_x_9779:
[----:B0-----:R0:W1:Y:S02]  /*fbc0*/  SYNCS.PHASECHK.TRANS64.TRYWAIT P1, [R6+URZ], R3 ;  /* 0x00000003060075a7 */ /* 0x001064000802017f */
[----:B-1----:R-:W-:Y:S05]  /*fbd0*/  @!P1 NANOSLEEP.SYNCS 0x989680 ;  /* 0x009896800000995d */ /* 0x002fea0003900000 */
[----:B------:R-:W1:Y:S02]  /*fbe0*/  @!P1 SYNCS.PHASECHK.TRANS64 P1, [R6+URZ], R3 ;  /* 0x00000003060095a7 */ /* 0x000e64000802007f */
[----:B-1----:R-:W-:Y:S05]  /*fbf0*/  @!P1 BRA `(.L_x_9779) ;  /* 0xfffffffc00f09947 */ /* 0x002fea000383ffff */
[----:B------:R-:W-:Y:S05]  /*fc00*/  BRA `(.L_x_9810) ;  /* 0xfffffff400947947 */ /* 0x000fea000383ffff */
.L_x_9780:
[----:B-1----:R1:W2:Y:S02]  /*fc10*/  SYNCS.PHASECHK.TRANS64.TRYWAIT P1, [R7+URZ], R0 ;  /* 0x00000000070075a7 */ /* 0x0022a4000802017f */
[----:B--2---:R-:W-:Y:S05]  /*fc20*/  @!P1 NANOSLEEP.SYNCS 0x989680 ;  /* 0x009896800000995d */ /* 0x004fea0003900000 */
[----:B------:R-:W2:Y:S02]  /*fc30*/  @!P1 SYNCS.PHASECHK.TRANS64 P1, [R7+URZ], R0 ;  /* 0x00000000070095a7 */ /* 0x000ea4000802007f */
[----:B--2---:R-:W-:Y:S05]  /*fc40*/  @!P1 BRA `(.L_x_9780) ;  /* 0xfffffffc00f09947 */ /* 0x004fea000383ffff */
[----:B------:R-:W-:Y:S05]  /*fc50*/  BRA `(.L_x_9811) ;  /* 0xfffffff400887947 */ /* 0x000fea000383ffff */
.L_x_9782:
[----:B--2---:R2:W3:Y:S02]  /*fc60*/  SYNCS.PHASECHK.TRANS64.TRYWAIT P1, [R2+URZ+0x19c60], R3 ;  /* 0x019c6003020075a7 */ /* 0x0044e4000802017f */
[----:B---3--:R-:W-:Y:S05]  /*fc70*/  @!P1 NANOSLEEP.SYNCS 0x989680 ;  /* 0x009896800000995d */ /* 0x008fea0003900000 */
[----:B------:R-:W3:Y:S02]  /*fc80*/  @!P1 SYNCS.PHASECHK.TRANS64 P1, [R2+URZ+0x19c60], R3 ;  /* 0x019c6003020095a7 */ /* 0x000ee4000802007f */
[----:B---3--:R-:W-:Y:S05]  /*fc90*/  @!P1 BRA `(.L_x_9782) ;  /* 0xfffffffc00f09947 */ /* 0x008fea000383ffff */
[----:B------:R-:W-:Y:S05]  /*fca0*/  BRA `(.L_x_9812) ;  /* 0xfffffff400887947 */ /* 0x000fea000383ffff */
.L_x_9784:
[----:B---3--:R3:W4:Y:S02]  /*fcb0*/  SYNCS.PHASECHK.TRANS64.TRYWAIT P1, [R5+URZ+0x19c60], R0 ;  /* 0x019c6000050075a7 */ /* 0x008724000802017f */
[----:B----4-:R-:W-:Y:S05]  /*fcc0*/  @!P1 NANOSLEEP.SYNCS 0x989680 ;  /* 0x009896800000995d */ /* 0x010fea0003900000 */
[----:B------:R-:W4:Y:S02]  /*fcd0*/  @!P1 SYNCS.PHASECHK.TRANS64 P1, [R5+URZ+0x19c60], R0 ;  /* 0x019c6000050095a7 */ /* 0x000f24000802007f */
[----:B----4-:R-:W-:Y:S05]  /*fce0*/  @!P1 BRA `(.L_x_9784) ;  /* 0xfffffffc00f09947 */ /* 0x010fea000383ffff */
[----:B------:R-:W-:Y:S05]  /*fcf0*/  BRA `(.L_x_9813) ;  /* 0xfffffff400887947 */ /* 0x000fea000383ffff */
.L_x_9786:
[----:B----4-:R4:W0:Y:S02]  /*fd00*/  SYNCS.PHASECHK.TRANS64.TRYWAIT P0, [R2+URZ+0x19c80], R3 ;  /* 0x019c8003020075a7 */ /* 0x010824000800017f */
[----:B0-----:R-:W-:Y:S05]  /*fd10*/  @!P0 NANOSLEEP.SYNCS 0x989680 ;  /* 0x009896800000895d */ /* 0x001fea0003900000 */
[----:B------:R-:W0:Y:S02]  /*fd20*/  @!P0 SYNCS.PHASECHK.TRANS64 P0, [R2+URZ+0x19c80], R3 ;  /* 0x019c8003020085a7 */ /* 0x000e24000800007f */
[----:B0-----:R-:W-:Y:S05]  /*fd30*/  @!P0 BRA `(.L_x_9786) ;  /* 0xfffffffc00f08947 */ /* 0x001fea000383ffff */
[----:B------:R-:W-:Y:S05]  /*fd40*/  BRA `(.L_x_9787) ;  /* 0xfffffff400847947 */ /* 0x000fea000383ffff */
.L_x_9814:
        /* <DEDUP_REMOVED lines=11> */
.L_x_12386:


//--------------------- .text._ZN7cutlass13device_kernelIN5flash11enable_sm90INS1_16FlashAttnFwdSm90INS1_25CollectiveMainloopFwdSm90ILi2EN4cute5tupleIJNS5_1CILi1EEES8_S8_EEENS6_IJNS7_ILi192EEENS7_ILi128EEENS7_ILi96EEEEEELi96ENS_12float_e4m3_tEfNS_4arch4Sm90ELb1ELb0ELb0ELb1ELb0ELb1ELb0ELb1ELb1ELb0ELb0ELb0EEENS1_21CollectiveEpilogueFwdINS6_IJSA_SC_SB_EEES9_NS_10bfloat16_tESG_Li384ELb1ELb0ELb0ELb1EEENS1_36VarlenDynamicPersistentTileSchedulerILi192ELi128ELi384ELi128ELb0ELb0ELb1ELb1ELb1ELb1EEEEEEEEEvNT_6ParamsE --------------------------
	.section	.text._ZN7cutlass13device_kernelIN5flash11enable_sm90INS1_16FlashAttnFwdSm90INS1_25CollectiveMainloopFwdSm90ILi2EN4cute5tupleIJNS5_1CILi1EEES8_S8_EEENS6_IJNS7_ILi192EEENS7_ILi128EEENS7_ILi96EEEEEELi96ENS_12float_e4m3_tEfNS_4arch4Sm90ELb1ELb0ELb0ELb1ELb0ELb1ELb0ELb1ELb1ELb0ELb0ELb0EEENS1_21CollectiveEpilogueFwdINS6_IJSA_SC_SB_EEES9_NS_10bfloat16_tESG_Li384ELb1ELb0ELb0ELb1EEENS1_36VarlenDynamicPersistentTileSchedulerILi192ELi128ELi384ELi128ELb0ELb0ELb1ELb1ELb1ELb1EEEEEEEEEvNT_6ParamsE,"ax",@progbits
	.align	128
.text._ZN7cutlass13device_kernelIN5flash11enable_sm90INS1_16FlashAttnFwdSm90INS1_25CollectiveMainloopFwdSm90ILi2EN4cute5tupleIJNS5_1CILi1EEES8_S8_EEENS6_IJNS7_ILi192EEENS7_ILi128EEENS7_ILi96EEEEEELi96ENS_12float_e4m3_tEfNS_4arch4Sm90ELb1ELb0ELb0ELb1ELb0ELb1ELb0ELb1ELb1ELb0ELb0ELb0EEENS1_21CollectiveEpilogueFwdINS6_IJSA_SC_SB_EEES9_NS_10bfloat16_tESG_Li384ELb1ELb0ELb0ELb1EEENS1_36VarlenDynamicPersistentTileSchedulerILi192ELi128ELi384ELi128ELb0ELb0ELb1ELb1ELb1ELb1EEEEEEEEEvNT_6ParamsE:
        .type           _ZN7cutlass13device_kernelIN5flash11enable_sm90INS1_16FlashAttnFwdSm90INS1_25CollectiveMainloopFwdSm90ILi2EN4cute5tupleIJNS5_1CILi1EEES8_S8_EEENS6_IJNS7_ILi192EEENS7_ILi128EEENS7_ILi96EEEEEELi96ENS_12float_e4m3_tEfNS_4arch4Sm90ELb1ELb0ELb0ELb1ELb0ELb1ELb0ELb1ELb1ELb0ELb0ELb0EEENS1_21CollectiveEpilogueFwdINS6_IJSA_SC_SB_EEES9_NS_10bfloat16_tESG_Li384ELb1ELb0ELb0ELb1EEENS1_36VarlenDynamicPersistentTileSchedulerILi192ELi128ELi384ELi128ELb0ELb0ELb1ELb1ELb1ELb1EEEEEEEEEvNT_6ParamsE,@function
        .size           _ZN7cutlass13device_kernelIN5flash11enable_sm90INS1_16FlashAttnFwdSm90INS1_25CollectiveMainloopFwdSm90ILi2EN4cute5tupleIJNS5_1CILi1EEES8_S8_EEENS6_IJNS7_ILi192EEENS7_ILi128EEENS7_ILi96EEEEEELi96ENS_12float_e4m3_tEfNS_4arch4Sm90ELb1ELb0ELb0ELb1ELb0ELb1ELb0ELb1ELb1ELb0ELb0ELb0EEENS1_21CollectiveEpilogueFwdINS6_IJSA_SC_SB_EEES9_NS_10bfloat16_tESG_Li384ELb1ELb0ELb0ELb1EEENS1_36VarlenDynamicPersistentTileSchedulerILi192ELi128ELi384ELi128ELb0ELb0ELb1ELb1ELb1ELb1EEEEEEEEEvNT_6ParamsE,(.L_x_12387 - _ZN7cutlass13device_kernelIN5flash11enable_sm90INS1_16FlashAttnFwdSm90INS1_25CollectiveMainloopFwdSm90ILi2EN4cute5tupleIJNS5_1CILi1EEES8_S8_EEENS6_IJNS7_ILi192EEENS7_ILi128EEENS7_ILi96EEEEEELi96ENS_12float_e4m3_tEfNS_4arch4Sm90ELb1ELb0ELb0ELb1ELb0ELb1ELb0ELb1ELb1ELb0ELb0ELb0EEENS1_21CollectiveEpilogueFwdINS6_IJSA_SC_SB_EEES9_NS_10bfloat16_tESG_Li384ELb1ELb0ELb0ELb1EEENS1_36VarlenDynamicPersistentTileSchedulerILi192ELi128ELi384ELi128ELb0ELb0ELb1ELb1ELb1ELb1EEEEEEEEEvNT_6ParamsE)
        .other          _ZN7cutlass13device_kernelIN5flash11enable_sm90INS1_16FlashAttnFwdSm90INS1_25CollectiveMainloopFwdSm90ILi2EN4cute5tupleIJNS5_1CILi1EEES8_S8_EEENS6_IJNS7_ILi192EEENS7_ILi128EEENS7_ILi96EEEEEELi96ENS_12float_e4m3_tEfNS_4arch4Sm90ELb1ELb0ELb0ELb1ELb0ELb1ELb0ELb1ELb1ELb0ELb0ELb0EEENS1_21CollectiveEpilogueFwdINS6_IJSA_SC_SB_EEES9_NS_10bfloat16_tESG_Li384ELb1ELb0ELb0ELb1EEENS1_36VarlenDynamicPersistentTileSchedulerILi192ELi128ELi384ELi128ELb0ELb0ELb1ELb1ELb1ELb1EEEEEEEEEvNT_6ParamsE,@"STO_CUDA_ENTRY STV_DEFAULT"
_ZN7cutlass13device_kernelIN5flash11enable_sm90INS1_16FlashAttnFwdSm90INS1_25CollectiveMainloopFwdSm90ILi2EN4cute5tupleIJNS5_1CILi1EEES8_S8_EEENS6_IJNS7_ILi192EEENS7_ILi128EEENS7_ILi96EEEEEELi96ENS_12float_e4m3_tEfNS_4arch4Sm90ELb1ELb0ELb0ELb1ELb0ELb1ELb0ELb1ELb1ELb0ELb0ELb0EEENS1_21CollectiveEpilogueFwdINS6_IJSA_SC_SB_EEES9_NS_10bfloat16_tESG_Li384ELb1ELb0ELb0ELb1EEENS1_36VarlenDynamicPersistentTileSchedulerILi192ELi128ELi384ELi128ELb0ELb0ELb1ELb1ELb1ELb1EEEEEEEEEvNT_6ParamsE:
        /* <DEDUP_REMOVED lines=26> */
.L_x_9816:
[----:B------:R-:W-:Y:S05]  /*01a0*/  BSYNC B0 ;  /* 0x0000000000007941 */ /* 0x000fea0003800000 */
.L_x_9815:
        /* <DEDUP_REMOVED lines=40> */
.L_x_9817:
        /* <DEDUP_REMOVED lines=22> */
.L_x_9818:
        /* <DEDUP_REMOVED lines=18> */
.L_x_9819:
        /* <DEDUP_REMOVED lines=22> */
.L_x_9820:
        /* <DEDUP_REMOVED lines=22> */
.L_x_9821:
        /* <DEDUP_REMOVED lines=9> */
.L_x_9824:
        /* <DEDUP_REMOVED lines=28> */
[C---:B------:R-:W-:Y:S01]  /*0bc0*/  LEA.HI R3, R15.reuse, R15, RZ, 0x1 ;  /* 0x0000000f0f037211 */ /* 0x040fe200078f08ff */
[----:B------:R-:W-:-:S03]  /*0bd0*/  IMAD.IADD R13, R15, 0x1, -R6 ;  /* 0x000000010f0d7824 */ /* 0x000fc600078e0a06 */
[--C-:B------:R-:W-:Y:S02]  /*0be0*/  SHF.R.S32.HI R19, RZ, 0x1, R3.reuse ;  /* 0x00000001ff137819 */ /* 0x100fe40000011403 */
[----:B------:R-:W-:Y:S02]  /*0bf0*/  SHF.R.S32.HI R6, RZ, 0x1f, R3 ;  /* 0x0000001fff067819 */ /* 0x000fe40000011403 */
[----:B------:R-:W-:Y:S02]  /*0c00*/  LOP3.LUT R3, R3, 0xfffffffe, RZ, 0xc0, !PT ;  /* 0xfffffffe03037812 */ /* 0x000fe400078ec0ff */
[----:B------:R-:W-:Y:S02]  /*0c10*/  SHF.R.S32.HI R9, RZ, 0x1f, R13 ;  /* 0x0000001fff097819 */ /* 0x000fe4000001140d */
[----:B------:R-:W-:Y:S01]  /*0c20*/  LEA.HI R6, R6, R19, RZ, 0x2 ;  /* 0x0000001306067211 */ /* 0x000fe200078f10ff */
[----:B------:R-:W-:Y:S01]  /*0c30*/  IMAD.IADD R14, R15, 0x1, -R3 ;  /* 0x000000010f0e7824 */ /* 0x000fe200078e0a03 */
[----:B------:R-:W-:-:S02]  /*0c40*/  LEA.HI R10, R9, R13, RZ, 0x2 ;  /* 0x0000000d090a7211 */ /* 0x000fc400078f10ff */
[----:B------:R-:W-:Y:S01]  /*0c50*/  SHF.R.S32.HI R3, RZ, 0x4, R5 ;  /* 0x00000004ff037819 */ /* 0x000fe20000011405 */
[----:B------:R-:W-:Y:S01]  /*0c60*/  IMAD R7, R4, 0x20, R7 ;  /* 0x0000002004077824 */ /* 0x000fe200078e0207 */
[----:B------:R-:W-:Y:S02]  /*0c70*/  SHF.R.S32.HI R18, RZ, 0x7, R2 ;  /* 0x00000007ff127819 */ /* 0x000fe40000011402 */
[----:B------:R-:W-:Y:S02]  /*0c80*/  LEA.HI R4, R0, R15, RZ, 0x3 ;  /* 0x0000000f00047211 */ /* 0x000fe400078f18ff */
[--C-:B------:R-:W-:Y:S02]  /*0c90*/  SHF.R.S32.HI R11, RZ, 0x2, R10.reuse ;  /* 0x00000002ff0b7819 */ /* 0x100fe4000001140a */
[----:B------:R-:W-:Y:S01]  /*0ca0*/  SHF.R.S32.HI R2, RZ, 0x1f, R10 ;  /* 0x0000001fff027819 */ /* 0x000fe2000001140a */
[----:B------:R-:W-:Y:S01]  /*0cb0*/  IMAD.SHL.U32 R157, R14, 0x10, RZ ;  /* 0x000000100e9d7824 */ /* 0x000fe200078e00ff */
[----:B------:R-:W-:-:S02]  /*0cc0*/  LEA.HI R5, R5, R3, RZ, 0x1 ;  /* 0x0000000305057211 */ /* 0x000fc400078f08ff */
[----:B------:R-:W-:Y:S02]  /*0cd0*/  LOP3.LUT R6, R6, 0x7fffffc, RZ, 0xc0, !PT ;  /* 0x07fffffc06067812 */ /* 0x000fe400078ec0ff */
[----:B------:R-:W-:Y:S02]  /*0ce0*/  SHF.R.S32.HI R4, RZ, 0x3, R4 ;  /* 0x00000003ff047819 */ /* 0x000fe40000011404 */
[----:B------:R-:W-:Y:S01]  /*0cf0*/  LEA.HI R12, R2, R11, RZ, 0x3 ;  /* 0x0000000b020c7211 */ /* 0x000fe200078f18ff */
[----:B------:R-:W-:Y:S01]  /*0d00*/  IMAD.IADD R6, R19, 0x1, -R6 ;  /* 0x0000000113067824 */ /* 0x000fe200078e0a06 */
[----:B------:R-:W-:Y:S01]  /*0d10*/  LOP3.LUT R2, R5, 0x1ffffffe, RZ, 0xc0, !PT ;  /* 0x1ffffffe05027812 */ /* 0x000fe200078ec0ff */
[----:B------:R-:W-:Y:S02]  /*0d20*/  VIADD R21, R157, 0x20 ;  /* 0x000000209d157836 */ /* 0x000fe40000000000 */
[----:B------:R-:W-:Y:S02]  /*0d30*/  IMAD.SHL.U32 R4, R4, 0x80, RZ ;  /* 0x0000008004047824 */ /* 0x000fe400078e00ff */
[----:B------:R-:W-:-:S02]  /*0d40*/  IMAD R6, R3, 0x8, R6 ;  /* 0x0000000803067824 */ /* 0x000fc400078e0206 */
[----:B------:R-:W-:Y:S01]  /*0d50*/  IMAD.IADD R2, R3, 0x1, -R2 ;  /* 0x0000000103027824 */ /* 0x000fe200078e0a02 */
[----:B------:R-:W-:Y:S02]  /*0d60*/  SHF.R.S32.HI R3, RZ, 0x1f, R21 ;  /* 0x0000001fff037819 */ /* 0x000fe40000011415 */
[----:B------:R-:W-:Y:S01]  /*0d70*/  LOP3.LUT R20, R4, 0x80, RZ, 0xc0, !PT ;  /* 0x0000008004147812 */ /* 0x000fe200078ec0ff */
[----:B------:R-:W-:Y:S01]  /*0d80*/  IMAD.HI R8, R18, 0x55555556, RZ ;  /* 0x5555555612087827 */ /* 0x000fe200078e02ff */
[----:B------:R-:W-:Y:S02]  /*0d90*/  LOP3.LUT R12, R12, 0xfffffff8, RZ, 0xc0, !PT ;  /* 0xfffffff80c0c7812 */ /* 0x000fe400078ec0ff */
[----:B------:R-:W-:Y:S02]  /*0da0*/  LEA.HI R4, R3, R21, RZ, 0x5 ;  /* 0x0000001503047211 */ /* 0x000fe400078f28ff */
[----:B------:R-:W-:Y:S02]  /*0db0*/  LEA.HI R9, R9, R13, RZ, 0x5 ;  /* 0x0000000d09097211 */ /* 0x000fe400078f28ff */
[----:B------:R-:W-:Y:S01]  /*0dc0*/  LEA.HI R3, R3, R21, RZ, 0x4 ;  /* 0x0000001503037211 */ /* 0x000fe200078f20ff */
[----:B------:R-:W-:Y:S01]  /*0dd0*/  IMAD.IADD R12, R11, 0x1, -R12 ;  /* 0x000000010b0c7824 */ /* 0x000fe200078e0a0c */
[----:B------:R-:W-:Y:S01]  /*0de0*/  SHF.R.S32.HI R5, RZ, 0x5, R4 ;  /* 0x00000005ff057819 */ /* 0x000fe20000011404 */
[----:B------:R-:W-:Y:S01]  /*0df0*/  IMAD.SHL.U32 R6, R6, 0x20, RZ ;  /* 0x0000002006067824 */ /* 0x000fe200078e00ff */
[----:B------:R-:W-:-:S02]  /*0e00*/  LEA.HI R8, R8, R8, RZ, 0x1 ;  /* 0x0000000808087211 */ /* 0x000fc400078f08ff */
[----:B------:R-:W-:Y:S02]  /*0e10*/  SHF.R.U32.HI R11, RZ, 0x3, R20 ;  /* 0x00000003ff0b7819 */ /* 0x000fe40000011614 */
[----:B------:R-:W-:Y:S02]  /*0e20*/  LOP3.LUT R4, R20, 0x10, R3, 0xf8, !PT ;  /* 0x0000001014047812 */ /* 0x000fe400078ef803 */
[----:B------:R-:W-:Y:S01]  /*0e30*/  SHF.R.S32.HI R9, RZ, 0x5, R9 ;  /* 0x00000005ff097819 */ /* 0x000fe20000011409 */
[----:B------:R-:W-:Y:S01]  /*0e40*/  IMAD R5, R5, 0x1800, R6 ;  /* 0x0000180005057824 */ /* 0x000fe200078e0206 */
[----:B------:R-:W-:Y:S01]  /*0e50*/  LOP3.LUT R4, R4, R11, RZ, 0x3c, !PT ;  /* 0x0000000b04047212 */ /* 0x000fe200078e3cff */
[----:B------:R-:W-:Y:S02]  /*0e60*/  IMAD R8, R8, -0x3, R18 ;  /* 0xfffffffd08087824 */ /* 0x000fe400078e0212 */
[----:B------:R-:W-:Y:S01]  /*0e70*/  IMAD R9, R9, 0x10, R12 ;  /* 0x0000001009097824 */ /* 0x000fe200078e020c */
[----:B------:R-:W-:Y:S01]  /*0e80*/  IADD3 R4, R16, R5, R4 ;  /* 0x0000000510047210 */ /* 0x000fe20007ffe004 */
[----:B------:R-:W-:Y:S01]  /*0e90*/  IMAD R7, R2, 0x8, R7 ;  /* 0x0000000802077824 */ /* 0x000fe200078e0207 */
[----:B------:R-:W-:Y:S01]  /*0ea0*/  STL [R1+0x4], R20 ;  /* 0x0000041401007387 */ /* 0x000fe20000100800 */
[----:B------:R-:W-:Y:S01]  /*0eb0*/  IMAD R2, R8, 0x40, R9 ;  /* 0x0000004008027824 */ /* 0x000fe200078e0209 */
[----:B------:R-:W-:-:S02]  /*0ec0*/  LEA.HI R0, R0, R15, RZ, 0x2 ;  /* 0x0000000f00007211 */ /* 0x000fc400078f10ff */
[----:B------:R-:W-:Y:S04]  /*0ed0*/  STL [R1+0x10], R6 ;  /* 0x0000100601007387 */ /* 0x000fe80000100800 */
[----:B------:R-:W-:Y:S04]  /*0ee0*/  STL [R1+0x64], R11 ;  /* 0x0000640b01007387 */ /* 0x000fe80000100800 */
[----:B------:R-:W-:Y:S01]  /*0ef0*/  STL [R1+0x68], R7 ;  /* 0x0000680701007387 */ /* 0x000fe20000100800 */
[----:B------:R-:W-:-:S03]  /*0f00*/  SHF.R.S32.HI R8, RZ, 0x2, R0 ;  /* 0x00000002ff087819 */ /* 0x000fc60000011400 */
[----:B------:R-:W-:Y:S04]  /*0f10*/  STL [R1+0x60], R4 ;  /* 0x0000600401007387 */ /* 0x000fe80000100800 */
[----:B------:R0:W-:Y:S01]  /*0f20*/  STL [R1+0x2c], R2 ;  /* 0x00002c0201007387 */ /* 0x0001e20000100800 */
[----:B------:R-:W-:Y:S02]  /*0f30*/  LOP3.LUT R10, R10, 0x7ffffffc, RZ, 0xc0, !PT ;  /* 0x7ffffffc0a0a7812 */ /* 0x000fe400078ec0ff */
[----:B0-----:R-:W-:Y:S02]  /*0f40*/  LOP3.LUT R2, R0, 0x1ffffffc, RZ, 0xc0, !PT ;  /* 0x1ffffffc00027812 */ /* 0x001fe400078ec0ff */
[----:B------:R-:W-:-:S03]  /*0f50*/  LOP3.LUT R0, R20, 0x10, R157, 0xf8, !PT ;  /* 0x0000001014007812 */ /* 0x000fc600078ef89d */
[----:B------:R-:W-:Y:S01]  /*0f60*/  IMAD.IADD R2, R15, 0x1, -R2 ;  /* 0x000000010f027824 */ /* 0x000fe200078e0a02 */
[----:B------:R-:W-:Y:S02]  /*0f70*/  LOP3.LUT R0, R0, R11, RZ, 0x3c, !PT ;  /* 0x0000000b00007212 */ /* 0x000fe400078e3cff */
[----:B------:R-:W-:Y:S01]  /*0f80*/  SHF.R.S32.HI R4, RZ, 0x1f, R19 ;  /* 0x0000001fff047819 */ /* 0x000fe20000011413 */
[----:B------:R-:W-:Y:S02]  /*0f90*/  IMAD.SHL.U32 R4, R14, 0x8, RZ ;  /* 0x000000080e047824 */ /* 0x000fe400078e00ff */
[----:B------:R-:W-:Y:S02]  /*0fa0*/  IMAD.SHL.U32 R5, R2, 0x8, RZ ;  /* 0x0000000802057824 */ /* 0x000fe400078e00ff */
[----:B------:R-:W-:Y:S01]  /*0fb0*/  IMAD.IADD R4, R13, 0x1, -R10 ;  /* 0x000000010d047824 */ /* 0x000fe200078e0a0a */
[----:B------:R0:W-:Y:S01]  /*0fc0*/  STL [R1+0x50], RZ ;  /* 0x000050ff01007387 */ /* 0x0001e20000100800 */
[----:B------:R-:W-:-:S03]  /*0fd0*/  IMAD.IADD R0, R6, 0x1, R0 ;  /* 0x0000000106007824 */ /* 0x000fc600078e0200 */
[----:B------:R0:W-:Y:S04]  /*0fe0*/  STL [R1+0x38], R8 ;  /* 0x0000380801007387 */ /* 0x0001e80000100800 */
[----:B------:R0:W-:Y:S04]  /*0ff0*/  STL [R1+0x24], R5 ;  /* 0x0000240501007387 */ /* 0x0001e80000100800 */
[----:B------:R0:W-:Y:S04]  /*1000*/  STL [R1+0x28], R4 ;  /* 0x0000280401007387 */ /* 0x0001e80000100800 */
[----:B------:R0:W-:Y:S01]  /*1010*/  STL [R1+0x30], R0 ;  /* 0x0000300001007387 */ /* 0x0001e20000100800 */
[----:B------:R-:W-:Y:S01]  /*1020*/  IMAD.MOV.U32 R156, RZ, RZ, RZ ;  /* 0x000000ffff9c7224 */ /* 0x000fe200078e00ff */
[----:B------:R-:W-:Y:S01]  /*1030*/  SHF.R.S32.HI R2, RZ, 0x4, R3 ;  /* 0x00000004ff027819 */ /* 0x000fe20000011403 */
[----:B------:R-:W-:-:S02]  /*1040*/  IMAD.MOV.U32 R22, RZ, RZ, RZ ;  /* 0x000000ffff167224 */ /* 0x000fc400078e00ff */
[----:B------:R-:W-:Y:S01]  /*1050*/  IMAD.MOV.U32 R18, RZ, RZ, RZ ;  /* 0x000000ffff127224 */ /* 0x000fe200078e00ff */
[----:B---3--:R-:W-:Y:S01]  /*1060*/  LOP3.LUT R23, R17, 0x1, RZ, 0xfc, !PT ;  /* 0x0000000111177812 */ /* 0x008fe200078efcff */
[----:B0-----:R-:W-:-:S07]  /*1070*/  IMAD.MOV.U32 R17, RZ, RZ, RZ ;  /* 0x000000ffff117224 */ /* 0x001fce00078e00ff */
.L_x_9960:
[----:B0-----:R-:W0:Y:S01]  /*1080*/  LDC.64 R2, c[0x0][0xc60] ;  /* 0x00031800ff027b82 */ /* 0x001e220000000a00 */
[----:B------:R-:W-:Y:S01]  /*1090*/  ULDC.64 UR4, c[0x0][0xa28] ;  /* 0x00028a0000047ab9 */ /* 0x000fe20000000a00 */
[----:B------:R-:W-:Y:S01]  /*10a0*/  ULDC.64 UR8, c[0x0][0xa18] ;  /* 0x0002860000087ab9 */ /* 0x000fe20000000a00 */
[----:B------:R-:W-:Y:S01]  /*10b0*/  ULDC.64 UR6, c[0x0][0xa08] ;  /* 0x0002820000067ab9 */ /* 0x000fe20000000a00 */
[----:B0-----:R-:W-:-:S05]  /*10c0*/  IMAD.WIDE R2, R155, 0x4, R2 ;  /* 0x000000049b027825 */ /* 0x001fca00078e0202 */
[----:B--2---:R-:W2:Y:S01]  /*10d0*/  LDG.E R0, desc[UR40][R2.64] ;  /* 0x0000002802007981 */ /* 0x004ea2000c1e1900 */
[----:B------:R-:W-:Y:S01]  /*10e0*/  ISETP.NE.U32.AND P2, PT, RZ, UR4, PT ;  /* 0x00000004ff007c0c */ /* 0x000fe2000bf45070 */
[----:B-----5:R-:W-:Y:S01]  /*10f0*/  IMAD.MOV.U32 R9, RZ, RZ, RZ ;  /* 0x000000ffff097224 */ /* 0x020fe200078e00ff */
[----:B------:R-:W-:Y:S01]  /*1100*/  ISETP.NE.U32.AND P1, PT, RZ, UR8, PT ;  /* 0x00000008ff007c0c */ /* 0x000fe2000bf25070 */
[----:B------:R-:W-:Y:S01]  /*1110*/  IMAD.MOV.U32 R29, RZ, RZ, RZ ;  /* 0x000000ffff1d7224 */ /* 0x000fe200078e00ff */
[----:B------:R-:W-:Y:S02]  /*1120*/  ISETP.NE.AND.EX P2, PT, RZ, UR5, PT, P2 ;  /* 0x00000005ff007c0c */ /* 0x000fe4000bf45320 */
[----:B------:R-:W-:Y:S02]  /*1130*/  ISETP.NE.AND.EX P1, PT, RZ, UR9, PT, P1 ;  /* 0x00000009ff007c0c */ /* 0x000fe4000bf25310 */
[----:B------:R-:W-:-:S04]  /*1140*/  ISETP.NE.U32.AND P0, PT, RZ, UR6, PT ;  /* 0x00000006ff007c0c */ /* 0x000fc8000bf05070 */
[----:B------:R-:W-:Y:S02]  /*1150*/  ISETP.NE.AND.EX P0, PT, RZ, UR7, PT, P0 ;  /* 0x00000007ff007c0c */ /* 0x000fe4000bf05300 */
[----:B--23--:R-:W-:Y:S01]  /*1160*/  SHF.R.S32.HI R4, RZ, 0x1f, R0 ;  /* 0x0000001fff047819 */ /* 0x00cfe20000011400 */
[C---:B------:R-:W-:Y:S02]  /*1170*/  IMAD.SHL.U32 R31, R0.reuse, 0x4, RZ ;  /* 0x00000004001f7824 */ /* 0x040fe400078e00ff */
[C---:B------:R-:W-:Y:S01]  /*1180*/  @P2 LEA R2, P3, R0.reuse, UR4, 0x2 ;  /* 0x0000000400022c11 */ /* 0x040fe2000f8610ff */
[----:B------:R-:W-:Y:S01]  /*1190*/  STL [R1+0x40], R0 ;  /* 0x0000400001007387 */ /* 0x000fe20000100800 */
[C-C-:B------:R-:W-:Y:S02]  /*11a0*/  SHF.L.U64.HI R30, R0.reuse, 0x2, R4.reuse ;  /* 0x00000002001e7819 */ /* 0x140fe40000010204 */
[----:B------:R-:W-:Y:S01]  /*11b0*/  @P2 LEA.HI.X R3, R0, UR5, R4, 0x2, P3 ;  /* 0x0000000500032c11 */ /* 0x000fe200098f1404 */
[----:B------:R0:W-:Y:S01]  /*11c0*/  STL [R1+0x54], R4 ;  /* 0x0000540401007387 */ /* 0x0001e20000100800 */
[----:B------:R-:W-:Y:S01]  /*11d0*/  ULDC UR4, c[0x0][0x288] ;  /* 0x0000a20000047ab9 */ /* 0x000fe20000000800 */
[----:B------:R-:W-:-:S02]  /*11e0*/  IADD3 R6, P4, R31, UR6, RZ ;  /* 0x000000061f067c10 */ /* 0x000fc4000ff9e0ff */
        /* <DEDUP_REMOVED lines=12> */
[----:B------:R-:W2:Y:S01]  /*12b0*/  @P1 LDG.E R8, desc[UR40][R4.64] ;  /* 0x0000002804081981 */ /* 0x000ea2000c1e1900 */
        /* <DEDUP_REMOVED lines=8> */
[----:B--2---:R1:W-:Y:S04]  /*1340*/  STL [R1+0x1c], R8 ;  /* 0x00001c0801007387 */ /* 0x0043e80000100800 */
[----:B------:R1:W-:Y:S04]  /*1350*/  STL [R1+0x58], R153 ;  /* 0x0000589901007387 */ /* 0x0003e80000100800 */
        /* <DEDUP_REMOVED lines=13> */
.L_x_9826:
[----:B------:R-:W-:Y:S02]  /*1430*/  IMAD.U32 R26, RZ, RZ, UR5 ;  /* 0x00000005ff1a7e24 */ /* 0x000fe4000f8e00ff */
[----:B------:R-:W-:Y:S01]  /*1440*/  IMAD.U32 R28, RZ, RZ, UR4 ;  /* 0x00000004ff1c7e24 */ /* 0x000fe2000f8e00ff */
[----:B------:R-:W-:Y:S06]  /*1450*/  @!P2 BRA `(.L_x_9827) ;  /* 0x000000000010a947 */ /* 0x000fec0003800000 */
[----:B-1----:R-:W-:-:S04]  /*1460*/  IADD3 R2, P0, R31, UR8, RZ ;  /* 0x000000081f027c10 */ /* 0x002fc8000ff1e0ff */
[----:B------:R-:W-:-:S05]  /*1470*/  IADD3.X R3, R30, UR9, RZ, P0, !PT ;  /* 0x000000091e037c10 */ /* 0x000fca00087fe4ff */
[----:B------:R2:W5:Y:S01]  /*1480*/  LDG.E R28, desc[UR40][R2.64] ;  /* 0x00000028021c7981 */ /* 0x000562000c1e1900 */
[----:B------:R-:W-:Y:S05]  /*1490*/  BRA `(.L_x_9828) ;  /* 0x0000000000107947 */ /* 0x000fea0003800000 */
.L_x_9827:
[----:B------:R-:W-:Y:S05]  /*14a0*/  @!P0 BRA `(.L_x_9828) ;  /* 0x00000000000c8947 */ /* 0x000fea0003800000 */
[----:B-1----:R-:W2:Y:S04]  /*14b0*/  LDG.E R3, desc[UR40][R6.64] ;  /* 0x0000002806037981 */ /* 0x002ea8000c1e1900 */
[----:B------:R-:W2:Y:S02]  /*14c0*/  LDG.E R28, desc[UR40][R6.64+0x4] ;  /* 0x00000428061c7981 */ /* 0x000ea4000c1e1900 */
[----:B--2---:R-:W-:-:S07]  /*14d0*/  IMAD.IADD R28, R28, 0x1, -R3 ;  /* 0x000000011c1c7824 */ /* 0x004fce00078e0a03 */
.L_x_9828:
[----:B------:R-:W-:Y:S02]  /*14e0*/  ULDC.64 UR4, c[0x0][0xa10] ;  /* 0x0002840000047ab9 */ /* 0x000fe40000000a00 */
[----:B------:R-:W-:-:S04]  /*14f0*/  ISETP.NE.U32.AND P0, PT, RZ, UR4, PT ;  /* 0x00000004ff007c0c */ /* 0x000fc8000bf05070 */
[----:B------:R-:W-:Y:S01]  /*1500*/  ISETP.NE.AND.EX P0, PT, RZ, UR5, PT, P0 ;  /* 0x00000005ff007c0c */ /* 0x000fe2000bf05300 */
[----:B------:R-:W-:-:S12]  /*1510*/  ULDC.64 UR4, c[0x0][0xa30] ;  /* 0x00028c0000047ab9 */ /* 0x000fd80000000a00 */
[----:B-12---:R-:W1:Y:S02]  /*1520*/  @P0 LDC.64 R2, c[0x0][0xa10] ;  /* 0x00028400ff020b82 */ /* 0x006e640000000a00 */
[----:B-1----:R-:W-:-:S05]  /*1530*/  @P0 IMAD.WIDE R2, R27, 0x4, R2 ;  /* 0x000000041b020825 */ /* 0x002fca00078e0202 */
[----:B------:R-:W2:Y:S04]  /*1540*/  @P0 LDG.E R0, desc[UR40][R2.64] ;  /* 0x0000002802000981 */ /* 0x000ea8000c1e1900 */
[----:B------:R1:W2:Y:S01]  /*1550*/  @P0 LDG.E R7, desc[UR40][R2.64+0x4] ;  /* 0x0000042802070981 */ /* 0x0002a2000c1e1900 */
[----:B------:R-:W-:Y:S01]  /*1560*/  ISETP.NE.U32.AND P1, PT, RZ, UR4, PT ;  /* 0x00000004ff007c0c */ /* 0x000fe2000bf25070 */
[----:B-----5:R-:W-:-:S03]  /*1570*/  IMAD.MOV.U32 R24, RZ, RZ, R28 ;  /* 0x000000ffff187224 */ /* 0x020fc600078e001c */
[----:B------:R-:W-:-:S13]  /*1580*/  ISETP.NE.AND.EX P1, PT, RZ, UR5, PT, P1 ;  /* 0x00000005ff007c0c */ /* 0x000fda000bf25310 */
[----:B------:R-:W-:-:S04]  /*1590*/  @P1 IADD3 R4, P2, R31, UR4, RZ ;  /* 0x000000041f041c10 */ /* 0x000fc8000ff5e0ff */
[----:B------:R-:W-:-:S05]  /*15a0*/  @P1 IADD3.X R5, R30, UR5, RZ, P2, !PT ;  /* 0x000000051e051c10 */ /* 0x000fca00097fe4ff */
[----:B------:R3:W5:Y:S01]  /*15b0*/  @P1 LDG.E R24, desc[UR40][R4.64] ;  /* 0x0000002804181981 */ /* 0x000762000c1e1900 */
[----:B------:R-:W-:Y:S01]  /*15c0*/  IMAD.MOV.U32 R6, RZ, RZ, 0xc0 ;  /* 0x000000c0ff067424 */ /* 0x000fe200078e00ff */
[----:B------:R-:W-:Y:S01]  /*15d0*/  PLOP3.LUT P3, PT, PT, PT, PT, 0x80, 0x0 ;  /* 0x000000000000781c */ /* 0x000fe20003f6f070 */
[----:B------:R-:W-:Y:S02]  /*15e0*/  IMAD.IADD R9, R28, 0x1, -R9 ;  /* 0x000000011c097824 */ /* 0x000fe400078e0a09 */
[----:B-1----:R-:W-:Y:S02]  /*15f0*/  IMAD R2, R153, R6, 0x13f ;  /* 0x0000013f99027424 */ /* 0x002fe400078e0206 */
[----:B------:R-:W-:-:S05]  /*1600*/  IMAD.MOV R25, RZ, RZ, -R9 ;  /* 0x000000ffff197224 */ /* 0x000fca00078e0a09 */
[----:B------:R-:W-:Y:S01]  /*1610*/  VIMNMX R25, RZ, R25, !PT ;  /* 0x00000019ff197248 */ /* 0x000fe20007fe0100 */
        /* <DEDUP_REMOVED lines=17> */
[----:B------:R-:W-:-:S05]  /*1730*/  @P0 VIADD R0, R0, 0x7f ;  /* 0x0000007f00000836 */ /* 0x000fca0000000000 */
[----:B------:R-:W-:-:S04]  /*1740*/  @P0 SHF.R.S32.HI R3, RZ, 0x1f, R0 ;  /* 0x0000001fff030819 */ /* 0x000fc80000011400 */
[----:B------:R-:W-:-:S04]  /*1750*/  @P0 LEA.HI R3, R3, R0, RZ, 0x7 ;  /* 0x0000000003030211 */ /* 0x000fc800078f38ff */
[----:B------:R-:W-:-:S04]  /*1760*/  @P0 SHF.R.S32.HI R2, RZ, 0x7, R3 ;  /* 0x00000007ff020819 */ /* 0x000fc80000011403 */
        /* <DEDUP_REMOVED lines=13> */
[----:B0-----:R-:W-:Y:S02]  /*1840*/  IMAD.U32 R10, RZ, RZ, UR6 ;  /* 0x00000006ff0a7e24 */ /* 0x001fe4000f8e00ff */
[----:B------:R-:W-:Y:S02]  /*1850*/  IMAD.U32 R6, RZ, RZ, UR4 ;  /* 0x00000004ff067e24 */ /* 0x000fe4000f8e00ff */
[----:B------:R-:W-:-:S02]  /*1860*/  IMAD.U32 R7, RZ, RZ, UR5 ;  /* 0x00000005ff077e24 */ /* 0x000fc4000f8e00ff */
[----:B------:R-:W-:Y:S02]  /*1870*/  IMAD.U32 R11, RZ, RZ, UR7 ;  /* 0x00000007ff0b7e24 */ /* 0x000fe4000f8e00ff */
[----:B------:R-:W-:Y:S02]  /*1880*/  IMAD.MOV.U32 R8, RZ, RZ, 0x70 ;  /* 0x00000070ff087424 */ /* 0x000fe400078e00ff */
[----:B------:R-:W-:Y:S02]  /*1890*/  IMAD.MOV.U32 R12, RZ, RZ, 0x1 ;  /* 0x00000001ff0c7424 */ /* 0x000fe400078e00ff */
[----:B-1----:R-:W-:-:S07]  /*18a0*/  IMAD.MOV.U32 R13, RZ, RZ, RZ ;  /* 0x000000ffff0d7224 */ /* 0x002fce00078e00ff */
[----:B------:R-:W-:-:S07]  /*18b0*/  LEPC R20, `(.L_x_9831) ;  /* 0x000000001014794e */ /* 0x000fce0000000000 */
[----:B--2--5:R-:W-:Y:S05]  /*18c0*/  CALL.ABS.NOINC R14 ;  /* 0x000000000e007343 */ /* 0x024fea0003c00000 */
.L_x_9831:
[----:B------:R-:W-:Y:S05]  /*18d0*/  BSYNC B6 ;  /* 0x0000000000067941 */ /* 0x000fea0003800000 */
.L_x_9830:
        /* <DEDUP_REMOVED lines=20> */
.L_x_9833:
[----:B------:R-:W-:Y:S05]  /*1a20*/  BSYNC B6 ;  /* 0x0000000000067941 */ /* 0x000fea0003800000 */
.L_x_9832:
[----:B------:R-:W-:Y:S01]  /*1a30*/  ULDC.64 UR4, c[0x0][0x9f8] ;  /* 0x00027e0000047ab9 */ /* 0x000fe20000000a00 */
[----:B------:R-:W1:Y:S01]  /*1a40*/  LDC R0, c[0x0][0x428] ;  /* 0x00010a00ff007b82 */ /* 0x000e620000000800 */
[----:B------:R-:W-:-:S07]  /*1a50*/  ISETP.NE.U32.AND P0, PT, RZ, UR4, PT ;  /* 0x00000004ff007c0c */ /* 0x000fce000bf05070 */
[----:B------:R-:W2:Y:S01]  /*1a60*/  LDC.64 R6, c[0x0][0x2f0] ;  /* 0x0000bc00ff067b82 */ /* 0x000ea20000000a00 */
[----:B------:R-:W-:Y:S01]  /*1a70*/  ISETP.NE.AND.EX P0, PT, RZ, UR5, PT, P0 ;  /* 0x00000005ff007c0c */ /* 0x000fe2000bf05300 */
[----:B------:R-:W-:Y:S01]  /*1a80*/  IMAD.IADD R44, R29, 0x1, R28 ;  /* 0x000000011d2c7824 */ /* 0x000fe200078e021c */
[----:B------:R-:W-:Y:S01]  /*1a90*/  ULDC UR6, c[0x0][0x2e4] ;  /* 0x0000b90000067ab9 */ /* 0x000fe20000000800 */
[----:B------:R-:W-:Y:S01]  /*1aa0*/  IMAD.MOV.U32 R11, RZ, RZ, R154 ;  /* 0x000000ffff0b7224 */ /* 0x000fe200078e009a */
[----:B------:R-:W-:-:S03]  /*1ab0*/  ULDC.64 UR8, c[0x0][0x320] ;  /* 0x0000c80000087ab9 */ /* 0x000fc60000000a00 */
[----:B------:R-:W3:Y:S06]  /*1ac0*/  LDC R84, c[0x0][0x3d4] ;  /* 0x0000f500ff547b82 */ /* 0x000eec0000000800 */
[----:B------:R-:W-:Y:S02]  /*1ad0*/  @P0 IADD3 R4, P1, R31, UR4, RZ ;  /* 0x000000041f040c10 */ /* 0x000fe4000ff3e0ff */
[----:B------:R-:W4:Y:S02]  /*1ae0*/  LDC.64 R62, c[0x0][0x3e8] ;  /* 0x0000fa00ff3e7b82 */ /* 0x000f240000000a00 */
[----:B------:R-:W-:-:S02]  /*1af0*/  @P0 IADD3.X R5, R30, UR5, RZ, P1, !PT ;  /* 0x000000051e050c10 */ /* 0x000fc40008ffe4ff */
[----:B------:R-:W-:Y:S01]  /*1b00*/  SHF.R.S32.HI R3, RZ, 0x1f, R44 ;  /* 0x0000001fff037819 */ /* 0x000fe2000001142c */
[----:B------:R-:W0:Y:S01]  /*1b10*/  S2R R14, SR_TID.X ;  /* 0x00000000000e7919 */ /* 0x000e220000002100 */
[----:B------:R-:W-:Y:S01]  /*1b20*/  VIADD R30, R157, 0x20 ;  /* 0x000000209d1e7836 */ /* 0x000fe20000000000 */
[----:B------:R-:W-:Y:S01]  /*1b30*/  ULDC.64 UR4, c[0x0][0x2f8] ;  /* 0x0000be0000047ab9 */ /* 0x000fe20000000a00 */
[----:B------:R2:W3:Y:S01]  /*1b40*/  @P0 LDG.E R27, desc[UR40][R4.64] ;  /* 0x00000028041b0981 */ /* 0x0004e2000c1e1900 */
[----:B-1----:R-:W-:Y:S01]  /*1b50*/  ISETP.NE.AND P0, PT, R0, 0x1, PT ;  /* 0x000000010000780c */ /* 0x002fe20003f05270 */
[-C--:B--2---:R-:W-:Y:S01]  /*1b60*/  IMAD R8, R3, R6.reuse, RZ ;  /* 0x0000000603087224 */ /* 0x084fe200078e02ff */
[----:B------:R-:W-:Y:S01]  /*1b70*/  ISETP.GE.AND P1, PT, R30, UR6, PT ;  /* 0x000000061e007c0c */ /* 0x000fe2000bf26270 */
[----:B------:R-:W-:-:S10]  /*1b80*/  IMAD.WIDE.U32 R4, R44, R6, RZ ;  /* 0x000000062c047225 */ /* 0x000fd400078e00ff */
[----:B------:R-:W1:Y:S08]  /*1b90*/  @P0 LDC R9, c[0x0][0x42c] ;  /* 0x00010b00ff090b82 */ /* 0x000e700000000800 */
[----:B------:R-:W2:Y:S01]  /*1ba0*/  @P0 LDC R13, c[0x0][0x430] ;  /* 0x00010c00ff0d0b82 */ /* 0x000ea20000000800 */
[----:B0-----:R-:W-:-:S05]  /*1bb0*/  VIADD R20, R14, 0xffffff80 ;  /* 0xffffff800e147836 */ /* 0x001fca0000000000 */
[----:B------:R-:W-:-:S04]  /*1bc0*/  LEA.HI R31, R20, R20, RZ, 0x1 ;  /* 0x00000014141f7211 */ /* 0x000fc800078f08ff */
[----:B------:R-:W-:Y:S01]  /*1bd0*/  LOP3.LUT R31, R31, 0xfffffffe, RZ, 0xc0, !PT ;  /* 0xfffffffe1f1f7812 */ /* 0x000fe200078ec0ff */
[----:B-1----:R-:W-:-:S04]  /*1be0*/  @P0 IMAD.HI.U32 R0, R154, R9, RZ ;  /* 0x000000099a000227 */ /* 0x002fc800078e00ff */
[----:B------:R-:W-:Y:S02]  /*1bf0*/  IMAD R9, R44, R7, R8 ;  /* 0x000000072c097224 */ /* 0x000fe400078e0208 */
[----:B------:R-:W-:Y:S01]  /*1c00*/  IMAD.IADD R31, R20, 0x1, -R31 ;  /* 0x00000001141f7824 */ /* 0x000fe200078e0a1f */
[----:B------:R-:W-:Y:S01]  /*1c10*/  SHF.R.S32.HI R20, RZ, 0x1f, R19 ;  /* 0x0000001fff147819 */ /* 0x000fe20000011413 */
[----:B------:R-:W-:Y:S01]  /*1c20*/  IMAD.IADD R5, R5, 0x1, R9 ;  /* 0x0000000105057824 */ /* 0x000fe200078e0209 */
[----:B--2---:R-:W-:Y:S01]  /*1c30*/  @P0 SHF.R.U32.HI R11, RZ, R13, R0 ;  /* 0x0000000dff0b0219 */ /* 0x004fe20000011600 */
[----:B------:R-:W-:Y:S01]  /*1c40*/  IMAD.SHL.U32 R31, R31, 0x8, RZ ;  /* 0x000000081f1f7824 */ /* 0x000fe200078e00ff */
[----:B------:R-:W-:Y:S02]  /*1c50*/  ISETP.GE.AND P0, PT, R157, UR6, PT ;  /* 0x000000069d007c0c */ /* 0x000fe4000bf06270 */
[----:B------:R-:W-:Y:S01]  /*1c60*/  SHF.R.S32.HI R8, RZ, 0x1f, R11 ;  /* 0x0000001fff087819 */ /* 0x000fe2000001140b */
[----:B------:R-:W-:Y:S01]  /*1c70*/  IMAD.WIDE.U32 R4, R11, UR4, R4 ;  /* 0x000000040b047c25 */ /* 0x000fe2000f8e0004 */
[----:B------:R-:W-:-:S03]  /*1c80*/  SEL R58, RZ, 0x1, P0 ;  /* 0x00000001ff3a7807 */ /* 0x000fc60000000000 */
[C---:B------:R-:W-:Y:S02]  /*1c90*/  IMAD R0, R8.reuse, UR4, RZ ;  /* 0x0000000408007c24 */ /* 0x040fe4000f8e02ff */
[----:B------:R-:W-:Y:S02]  /*1ca0*/  IMAD R12, R8, UR8, RZ ;  /* 0x00000008080c7c24 */ /* 0x000fe4000f8e02ff */
[----:B------:R-:W-:Y:S01]  /*1cb0*/  IMAD R57, R11, UR5, R0 ;  /* 0x000000050b397c24 */ /* 0x000fe2000f8e0200 */
[----:B------:R-:W-:Y:S01]  /*1cc0*/  SEL R0, RZ, 0xffffffff, P1 ;  /* 0xffffffffff007807 */ /* 0x000fe20000800000 */
[----:B------:R-:W-:Y:S01]  /*1cd0*/  ULDC.64 UR4, c[0x0][0xa08] ;  /* 0x0002820000047ab9 */ /* 0x000fe20000000a00 */
[----:B------:R-:W-:Y:S01]  /*1ce0*/  IMAD.MOV.U32 R8, RZ, RZ, R157 ;  /* 0x000000ffff087224 */ /* 0x000fe200078e009d */
[----:B------:R-:W-:Y:S01]  /*1cf0*/  ISETP.NE.U32.AND P0, PT, RZ, UR4, PT ;  /* 0x00000004ff007c0c */ /* 0x000fe2000bf05070 */
[----:B------:R-:W-:Y:S02]  /*1d00*/  IMAD.IADD R57, R5, 0x1, R57 ;  /* 0x0000000105397824 */ /* 0x000fe400078e0239 */
[----:B------:R-:W-:Y:S01]  /*1d10*/  IMAD.SHL.U32 R9, R0, 0x2, RZ ;  /* 0x0000000200097824 */ /* 0x000fe200078e00ff */
[----:B------:R-:W-:Y:S01]  /*1d20*/  ISETP.NE.AND.EX P0, PT, RZ, UR5, PT, P0 ;  /* 0x00000005ff007c0c */ /* 0x000fe2000bf05300 */
[----:B------:R-:W-:Y:S01]  /*1d30*/  ULDC.64 UR4, c[0x0][0x300] ;  /* 0x0000c00000047ab9 */ /* 0x000fe20000000a00 */
[----:B------:R-:W-:-:S02]  /*1d40*/  IMAD.MOV.U32 R56, RZ, RZ, R4 ;  /* 0x000000ffff387224 */ /* 0x000fc400078e0004 */
[----:B------:R-:W-:Y:S01]  /*1d50*/  LOP3.LUT R58, R9, 0x2, R58, 0xe2, !PT ;  /* 0x00000002093a7812 */ /* 0x000fe200078ee23a */
[----:B------:R-:W0:Y:S01]  /*1d60*/  LDC.64 R4, c[0x0][0x3d8] ;  /* 0x0000f600ff047b82 */ /* 0x000e220000000a00 */
[----:B------:R-:W-:-:S03]  /*1d70*/  SHF.R.S32.HI R9, RZ, 0x1f, R157 ;  /* 0x0000001fff097819 */ /* 0x000fc6000001149d */
[----:B------:R-:W-:Y:S01]  /*1d80*/  IMAD.WIDE.U32 R14, R11, UR8, R8 ;  /* 0x000000080b0e7c25 */ /* 0x000fe2000f8e0008 */
[----:B---3--:R-:W-:Y:S02]  /*1d90*/  SHF.R.S32.HI R0, RZ, 0x1f, R27 ;  /* 0x0000001fff007819 */ /* 0x008fe4000001141b */
[----:B------:R-:W-:Y:S01]  /*1da0*/  SEL R21, R27, RZ, !P0 ;  /* 0x000000ff1b157207 */ /* 0x000fe20004000000 */
[----:B------:R-:W-:Y:S01]  /*1db0*/  IMAD R27, R11, UR9, R12 ;  /* 0x000000090b1b7c24 */ /* 0x000fe2000f8e020c */
[----:B------:R-:W-:Y:S01]  /*1dc0*/  SEL R0, R0, RZ, !P0 ;  /* 0x000000ff00007207 */ /* 0x000fe20004000000 */
[----:B------:R-:W-:Y:S01]  /*1dd0*/  IMAD.WIDE.U32 R12, R19, R6, R8 ;  /* 0x00000006130c7225 */ /* 0x000fe200078e0008 */
[----:B------:R-:W-:-:S03]  /*1de0*/  SHF.R.S32.HI R11, RZ, 0x1f, R31 ;  /* 0x0000001fff0b7819 */ /* 0x000fc6000001141f */
[----:B------:R-:W-:Y:S02]  /*1df0*/  IMAD R10, R0, UR4, RZ ;  /* 0x00000004000a7c24 */ /* 0x000fe4000f8e02ff */
[----:B------:R-:W-:-:S04]  /*1e00*/  IMAD.WIDE.U32 R56, R21, UR4, R56 ;  /* 0x0000000415387c25 */ /* 0x000fc8000f8e0038 */
[----:B------:R-:W-:Y:S01]  /*1e10*/  IMAD R79, R21, UR5, R10 ;  /* 0x00000005154f7c24 */ /* 0x000fe2000f8e020a */
[----:B------:R-:W-:Y:S01]  /*1e20*/  ULDC.64 UR4, c[0x0][0x328] ;  /* 0x0000ca0000047ab9 */ /* 0x000fe20000000a00 */
[----:B------:R-:W-:Y:S01]  /*1e30*/  IMAD.IADD R15, R15, 0x1, R27 ;  /* 0x000000010f0f7824 */ /* 0x000fe200078e021b */
[----:B------:R-:W-:Y:S01]  /*1e40*/  IADD3 R78, P0, R56, R12, RZ ;  /* 0x0000000c384e7210 */ /* 0x000fe20007f1e0ff */
[----:B------:R-:W-:Y:S01]  /*1e50*/  IMAD R0, R0, UR4, RZ ;  /* 0x0000000400007c24 */ /* 0x000fe2000f8e02ff */
[----:B------:R-:W2:Y:S01]  /*1e60*/  LDL R27, [R1+0x4] ;  /* 0x00000400011b7983 */ /* 0x000ea20000100800 */
[----:B------:R-:W-:-:S03]  /*1e70*/  IMAD.WIDE.U32 R54, R21, UR4, R14 ;  /* 0x0000000415367c25 */ /* 0x000fc6000f8e000e */
[----:B------:R-:W3:Y:S01]  /*1e80*/  LDL R14, [R1+0x10] ;  /* 0x00001000010e7983 */ /* 0x000ee20000100800 */
[----:B------:R-:W-:Y:S02]  /*1e90*/  IMAD R29, R21, UR5, R0 ;  /* 0x00000005151d7c24 */ /* 0x000fe4000f8e0200 */
[----:B------:R-:W-:Y:S01]  /*1ea0*/  IMAD R10, R20, R6, RZ ;  /* 0x00000006140a7224 */ /* 0x000fe200078e02ff */
[----:B------:R-:W3:Y:S01]  /*1eb0*/  LDL R21, [R1+0x64] ;  /* 0x0000640001157983 */ /* 0x000ee20000100800 */
[----:B------:R-:W-:Y:S02]  /*1ec0*/  IMAD.IADD R79, R57, 0x1, R79 ;  /* 0x00000001394f7824 */ /* 0x000fe400078e024f */
[----:B------:R-:W-:-:S05]  /*1ed0*/  IMAD R10, R19, R7, R10 ;  /* 0x00000007130a7224 */ /* 0x000fca00078e020a */
[----:B------:R-:W-:Y:S01]  /*1ee0*/  IADD3.X R73, R79, R13, R10, P0, !PT ;  /* 0x0000000d4f497210 */ /* 0x000fe200007fe40a */
[----:B------:R-:W-:Y:S01]  /*1ef0*/  IMAD.MOV.U32 R10, RZ, RZ, R31 ;  /* 0x000000ffff0a7224 */ /* 0x000fe200078e001f */
[----:B------:R-:W-:-:S03]  /*1f00*/  ISETP.GE.AND P0, PT, R30, R84, PT ;  /* 0x000000541e00720c */ /* 0x000fc60003f06270 */
[----:B0-----:R-:W-:-:S04]  /*1f10*/  IMAD.WIDE.U32 R52, R19, R4, R10 ;  /* 0x0000000413347225 */ /* 0x001fc800078e000a */
[----:B----4-:R-:W-:Y:S01]  /*1f20*/  IMAD.WIDE.U32 R48, R19, R62, R10 ;  /* 0x0000003e13307225 */ /* 0x010fe200078e000a */
[----:B------:R-:W-:Y:S02]  /*1f30*/  SEL R10, R84, RZ, P0 ;  /* 0x000000ff540a7207 */ /* 0x000fe40000000000 */
[----:B------:R-:W-:Y:S01]  /*1f40*/  ISETP.GE.AND P2, PT, R157, R84, PT ;  /* 0x000000549d00720c */ /* 0x000fe20003f46270 */
[-C--:B------:R-:W-:Y:S02]  /*1f50*/  IMAD R0, R20, R4.reuse, RZ ;  /* 0x0000000414007224 */ /* 0x080fe400078e02ff */
[----:B------:R-:W-:Y:S02]  /*1f60*/  IMAD.IADD R10, R30, 0x1, R10 ;  /* 0x000000011e0a7824 */ /* 0x000fe400078e020a */
[----:B------:R-:W0:Y:S01]  /*1f70*/  S2R R30, SR_TID.X ;  /* 0x00000000001e7919 */ /* 0x000e220000002100 */
[C---:B------:R-:W-:Y:S01]  /*1f80*/  IMAD R13, R19.reuse, R5, R0 ;  /* 0x00000005130d7224 */ /* 0x040fe200078e0200 */
[----:B------:R-:W-:Y:S01]  /*1f90*/  SEL R0, R84, RZ, P2 ;  /* 0x000000ff54007207 */ /* 0x000fe20001000000 */
[----:B------:R-:W-:-:S04]  /*1fa0*/  IMAD.WIDE.U32 R50, R19, R4, R8 ;  /* 0x0000000413327225 */ /* 0x000fc800078e0008 */
[----:B------:R-:W-:Y:S02]  /*1fb0*/  IMAD.IADD R0, R157, 0x1, R0 ;  /* 0x000000019d007824 */ /* 0x000fe400078e0200 */
[----:B------:R-:W-:-:S03]  /*1fc0*/  IMAD.IADD R53, R53, 0x1, R13 ;  /* 0x0000000135357824 */ /* 0x000fc600078e020d */
[----:B------:R-:W-:Y:S01]  /*1fd0*/  SHF.R.S32.HI R11, RZ, 0x1f, R0 ;  /* 0x0000001fff0b7819 */ /* 0x000fe20000011400 */
[----:B------:R-:W-:Y:S01]  /*1fe0*/  IMAD.IADD R51, R13, 0x1, R51 ;  /* 0x000000010d337824 */ /* 0x000fe200078e0233 */
[----:B------:R-:W-:Y:S02]  /*1ff0*/  SHF.R.S32.HI R13, RZ, 0x1f, R10 ;  /* 0x0000001fff0d7819 */ /* 0x000fe4000001140a */
[CC--:B------:R-:W-:Y:S02]  /*2000*/  LEA.HI R72, R11.reuse, R0.reuse, RZ, 0x4 ;  /* 0x000000000b487211 */ /* 0x0c0fe400078f20ff */
[----:B------:R-:W-:Y:S01]  /*2010*/  LEA.HI R0, R11, R0, RZ, 0x5 ;  /* 0x000000000b007211 */ /* 0x000fe200078f28ff */
[----:B------:R-:W-:Y:S01]  /*2020*/  IMAD R12, R20, R62, RZ ;  /* 0x0000003e140c7224 */ /* 0x000fe200078e02ff */
[----:B------:R-:W-:Y:S01]  /*2030*/  LEA.HI R71, R13, R10, RZ, 0x4 ;  /* 0x0000000a0d477211 */ /* 0x000fe200078f20ff */
[----:B------:R-:W-:Y:S01]  /*2040*/  IMAD.WIDE.U32 R46, R19, R62, R8 ;  /* 0x0000003e132e7225 */ /* 0x000fe200078e0008 */
[----:B------:R-:W-:-:S02]  /*2050*/  LEA.HI R10, R13, R10, RZ, 0x5 ;  /* 0x0000000a0d0a7211 */ /* 0x000fc400078f28ff */
[----:B-----5:R-:W-:Y:S01]  /*2060*/  SHF.R.S32.HI R13, RZ, 0x1f, R24 ;  /* 0x0000001fff0d7819 */ /* 0x020fe20000011418 */
[----:B------:R-:W-:Y:S02]  /*2070*/  IMAD.SHL.U32 R8, R0, 0x80, RZ ;  /* 0x0000008000087824 */ /* 0x000fe400078e00ff */
[C---:B------:R-:W-:Y:S01]  /*2080*/  IMAD R15, R19.reuse, R63, R12 ;  /* 0x0000003f130f7224 */ /* 0x040fe200078e020c */
[----:B------:R-:W-:Y:S01]  /*2090*/  IADD3 R44, P2, R19, R44, RZ ;  /* 0x0000002c132c7210 */ /* 0x000fe20007f5e0ff */
[----:B------:R-:W-:Y:S02]  /*20a0*/  IMAD.SHL.U32 R11, R10, 0x80, RZ ;  /* 0x000000800a0b7824 */ /* 0x000fe400078e00ff */
[----:B------:R-:W-:Y:S02]  /*20b0*/  IMAD.IADD R49, R49, 0x1, R15 ;  /* 0x0000000131317824 */ /* 0x000fe400078e020f */
[----:B------:R-:W-:Y:S01]  /*20c0*/  IMAD.IADD R47, R15, 0x1, R47 ;  /* 0x000000010f2f7824 */ /* 0x000fe200078e022f */
[----:B------:R-:W-:Y:S01]  /*20d0*/  SHF.L.U64.HI R68, R6, 0x7, R7 ;  /* 0x0000000706447819 */ /* 0x000fe20000010207 */
[----:B------:R-:W-:Y:S01]  /*20e0*/  IMAD.WIDE.U32 R52, R24, R4, R52 ;  /* 0x0000000418347225 */ /* 0x000fe200078e0034 */
[----:B0-----:R-:W-:-:S02]  /*20f0*/  SHF.R.U32.HI R12, RZ, 0x7, R30 ;  /* 0x00000007ff0c7819 */ /* 0x001fc4000001161e */
[----:B------:R-:W-:Y:S01]  /*2100*/  LOP3.LUT R8, R8, 0xfffff000, RZ, 0xc0, !PT ;  /* 0xfffff00008087812 */ /* 0x000fe200078ec0ff */
[----:B------:R-:W-:Y:S01]  /*2110*/  VIADD R64, R157, 0x40 ;  /* 0x000000409d407836 */ /* 0x000fe20000000000 */
[----:B------:R-:W-:Y:S01]  /*2120*/  LOP3.LUT R11, R11, 0xfffff000, RZ, 0xc0, !PT ;  /* 0xfffff0000b0b7812 */ /* 0x000fe200078ec0ff */
[----:B------:R-:W-:Y:S01]  /*2130*/  IMAD.X R45, R20, 0x1, R3, P2 ;  /* 0x00000001142d7824 */ /* 0x000fe200010e0603 */
[----:B------:R-:W-:Y:S01]  /*2140*/  LOP3.LUT R20, R72, 0xfffffff0, RZ, 0xc0, !PT ;  /* 0xfffffff048147812 */ /* 0x000fe200078ec0ff */
[----:B------:R-:W-:Y:S01]  /*2150*/  IMAD.WIDE.U32 R50, R24, R4, R50 ;  /* 0x0000000418327225 */ /* 0x000fe200078e0032 */
[----:B------:R-:W-:-:S03]  /*2160*/  LOP3.LUT R7, R71, 0xfffffff0, RZ, 0xc0, !PT ;  /* 0xfffffff047077812 */ /* 0x000fc600078ec0ff */
[----:B------:R-:W-:Y:S01]  /*2170*/  IMAD.WIDE.U32 R48, R24, R62, R48 ;  /* 0x0000003e18307225 */ /* 0x000fe200078e0030 */
[----:B------:R-:W-:-:S03]  /*2180*/  SHF.L.U64.HI R66, R4, 0x7, R5 ;  /* 0x0000000704427819 */ /* 0x000fc60000010205 */
[----:B------:R-:W-:Y:S01]  /*2190*/  IMAD.WIDE.U32 R46, R24, R62, R46 ;  /* 0x0000003e182e7225 */ /* 0x000fe200078e002e */
[----:B------:R-:W-:Y:S02]  /*21a0*/  LOP3.LUT R59, R58, 0x1, RZ, 0xc0, !PT ;  /* 0x000000013a3b7812 */ /* 0x000fe400078ec0ff */
[----:B------:R-:W-:Y:S01]  /*21b0*/  ISETP.GE.AND P1, PT, R64, UR6, PT ;  /* 0x0000000640007c0c */ /* 0x000fe2000bf26270 */
[----:B------:R-:W-:Y:S01]  /*21c0*/  IMAD.SHL.U32 R67, R6, 0x80, RZ ;  /* 0x0000008006437824 */ /* 0x000fe200078e00ff */
[----:B------:R-:W-:Y:S01]  /*21d0*/  LOP3.LUT R58, R58, 0x2, RZ, 0xc0, !PT ;  /* 0x000000023a3a7812 */ /* 0x000fe200078ec0ff */
[----:B------:R-:W-:Y:S01]  /*21e0*/  IMAD.SHL.U32 R65, R4, 0x80, RZ ;  /* 0x0000008004417824 */ /* 0x000fe200078e00ff */
[----:B------:R-:W-:Y:S01]  /*21f0*/  SHF.R.S32.HI R3, RZ, 0x1f, R7 ;  /* 0x0000001fff037819 */ /* 0x000fe20000011407 */
[----:B------:R-:W-:Y:S02]  /*2200*/  VIADD R61, R12, 0x8 ;  /* 0x000000080c3d7836 */ /* 0x000fe40000000000 */
[----:B------:R-:W-:Y:S01]  /*2210*/  IMAD.SHL.U32 R60, R84, 0x2, RZ ;  /* 0x00000002543c7824 */ /* 0x000fe200078e00ff */
[----:B--2---:R-:W-:-:S02]  /*2220*/  LOP3.LUT R0, R27, 0x10, R72, 0xf8, !PT ;  /* 0x000000101b007812 */ /* 0x004fc400078ef848 */
[----:B------:R-:W-:Y:S02]  /*2230*/  LOP3.LUT R10, R27, 0x10, R71, 0xf8, !PT ;  /* 0x000000101b0a7812 */ /* 0x000fe400078ef847 */
[-C--:B---3--:R-:W-:Y:S01]  /*2240*/  LOP3.LUT R9, R0, R21.reuse, RZ, 0x3c, !PT ;  /* 0x0000001500097212 */ /* 0x088fe200078e3cff */
[C---:B------:R-:W-:Y:S02]  /*2250*/  IMAD R0, R13.reuse, R4, RZ ;  /* 0x000000040d007224 */ /* 0x040fe400078e02ff */
[----:B------:R-:W-:Y:S01]  /*2260*/  IMAD R13, R13, R62, RZ ;  /* 0x0000003e0d0d7224 */ /* 0x000fe200078e02ff */
[----:B------:R-:W-:Y:S01]  /*2270*/  LOP3.LUT R10, R10, R21, RZ, 0x3c, !PT ;  /* 0x000000150a0a7212 */ /* 0x000fe200078e3cff */
[C---:B------:R-:W-:Y:S02]  /*2280*/  IMAD R21, R24.reuse, R5, R0 ;  /* 0x0000000518157224 */ /* 0x040fe400078e0200 */
[----:B------:R-:W-:Y:S01]  /*2290*/  IMAD R13, R24, R63, R13 ;  /* 0x0000003f180d7224 */ /* 0x000fe200078e020d */
[C---:B------:R-:W-:Y:S01]  /*22a0*/  SHF.L.U64.HI R63, R62.reuse, 0x7, R63 ;  /* 0x000000073e3f7819 */ /* 0x040fe2000001023f */
[----:B------:R-:W-:Y:S01]  /*22b0*/  IMAD.IADD R27, R53, 0x1, R21 ;  /* 0x00000001351b7824 */ /* 0x000fe200078e0215 */
[--C-:B------:R-:W-:Y:S01]  /*22c0*/  IADD3 R70, R9, R8, R14.reuse ;  /* 0x0000000809467210 */ /* 0x100fe20007ffe00e */
[----:B------:R-:W-:Y:S01]  /*22d0*/  IMAD.SHL.U32 R62, R62, 0x80, RZ ;  /* 0x000000803e3e7824 */ /* 0x000fe200078e00ff */
[----:B------:R-:W-:Y:S01]  /*22e0*/  IADD3 R69, R10, R11, R14 ;  /* 0x0000000b0a457210 */ /* 0x000fe20007ffe00e */
[----:B------:R-:W-:Y:S01]  /*22f0*/  IMAD.IADD R21, R21, 0x1, R51 ;  /* 0x0000000115157824 */ /* 0x000fe200078e0233 */
[----:B------:R-:W-:Y:S01]  /*2300*/  SHF.R.S32.HI R4, RZ, 0x1f, R20 ;  /* 0x0000001fff047819 */ /* 0x000fe20000011414 */
[----:B------:R-:W-:-:S02]  /*2310*/  IMAD.IADD R6, R49, 0x1, R13 ;  /* 0x0000000131067824 */ /* 0x000fc400078e020d */
[----:B------:R-:W-:Y:S02]  /*2320*/  IMAD.IADD R5, R13, 0x1, R47 ;  /* 0x000000010d057824 */ /* 0x000fe400078e022f */
[----:B------:R-:W-:-:S07]  /*2330*/  IMAD.IADD R0, R55, 0x1, R29 ;  /* 0x0000000137007824 */ /* 0x000fce00078e021d */
.L_x_9873:
[----:B------:R-:W2:Y:S01]  /*2340*/  LDL R8, [R1+0x30] ;  /* 0x0000300001087983 */ /* 0x000ea20000100800 */
[----:B------:R-:W0:Y:S01]  /*2350*/  LDC R89, c[0x0][0x3d4] ;  /* 0x0000f500ff597b82 */ /* 0x000e220000000800 */
[----:B------:R-:W-:Y:S01]  /*2360*/  VIADD R10, R2, 0xffffffff ;  /* 0xffffffff020a7836 */ /* 0x000fe20000000000 */
[----:B------:R-:W-:Y:S05]  /*2370*/  YIELD ;  /* 0x0000000000007946 */ /* 0x000fea0003800000 */
[----:B----4-:R-:W-:Y:S01]  /*2380*/  SHF.R.S32.HI R12, RZ, 0x1f, R10 ;  /* 0x0000001fff0c7819 */ /* 0x010fe2000001140a */
[----:B------:R-:W1:Y:S01]  /*2390*/  LDC.64 R74, c[0x0][0x2d8] ;  /* 0x0000b600ff4a7b82 */ /* 0x000e620000000a00 */
[-C--:B------:R-:W-:Y:S01]  /*23a0*/  IMAD R2, R68, R10.reuse, RZ ;  /* 0x0000000a44027224 */ /* 0x080fe200078e02ff */
[----:B------:R-:W-:Y:S01]  /*23b0*/  BSSY B0, `(.L_x_9834) ;  /* 0x0000409000007945 */ /* 0x000fe20003800000 */
[----:B------:R-:W-:Y:S01]  /*23c0*/  IMAD.WIDE.U32 R36, R67, R10, RZ ;  /* 0x0000000a43247225 */ /* 0x000fe200078e00ff */
[----:B------:R-:W-:-:S03]  /*23d0*/  ISETP.GT.AND P2, PT, R10, R25, PT ;  /* 0x000000190a00720c */ /* 0x000fc60003f44270 */
[----:B------:R-:W-:Y:S02]  /*23e0*/  IMAD R11, R12, R67, R2 ;  /* 0x000000430c0b7224 */ /* 0x000fe400078e0202 */
[----:B------:R-:W-:Y:S02]  /*23f0*/  IMAD.MOV.U32 R2, RZ, RZ, R10 ;  /* 0x000000ffff027224 */ /* 0x000fe400078e000a */
        /* <DEDUP_REMOVED lines=58> */
.L_x_9838:
[----:B------:R-:W-:Y:S05]  /*27a0*/  BSYNC B1 ;  /* 0x0000000000017941 */ /* 0x000fea0003800000 */
.L_x_9837:
        /* <DEDUP_REMOVED lines=9> */
.L_x_9839:
[----:B------:R-:W-:Y:S01]  /*2840*/  IMAD R85, R17, 0x8, R16 ;  /* 0x0000000811557824 */ /* 0x000fe200078e0210 */
[----:B------:R-:W-:Y:S01]  /*2850*/  SHF.L.U32 R88, R156, 0x1f, RZ ;  /* 0x0000001f9c587819 */ /* 0x000fe200000006ff */
[----:B------:R-:W-:Y:S03]  /*2860*/  BSSY B1, `(.L_x_9840) ;  /* 0x0000003000017945 */ /* 0x000fe60003800000 */
[----:B------:R-:W0:Y:S02]  /*2870*/  SYNCS.PHASECHK.TRANS64.TRYWAIT P5, [R85+URZ+0x19c90], R88 ;  /* 0x019c9058550075a7 */ /* 0x000e2400080a017f */
[----:B0-----:R-:W-:Y:S05]  /*2880*/  @!P5 BRA `(.L_x_9841) ;  /* 0x0000018400a8d947 */ /* 0x001fea0003800000 */
.L_x_10096:
[----:B------:R-:W-:Y:S05]  /*2890*/  BSYNC B1 ;  /* 0x0000000000017941 */ /* 0x000fea0003800000 */
.L_x_9840:
        /* <DEDUP_REMOVED lines=32> */
[-C--:B------:R-:W-:Y:S01]  /*2aa0*/  F2FP.F16.E4M3.UNPACK_B R8, R9.reuse ;  /* 0x00000009ff08723e */ /* 0x080fe200020006ff */
        /* <DEDUP_REMOVED lines=8> */
[CC--:B------:R-:W-:Y:S01]  /*2b30*/  FMUL.FTZ R81, R37.reuse, R77.reuse ;  /* 0x0000004d25517220 */ /* 0x0c0fe20000410000 */
[----:B------:R-:W-:Y:S02]  /*2b40*/  HADD2.F32 R76, -RZ, R75.H0_H0 ;  /* 0x2000004bff4c7230 */ /* 0x000fe40000004100 */
        /* <DEDUP_REMOVED lines=9> */
[-C--:B------:R-:W-:Y:S01]  /*2be0*/  F2FP.F16.E4M3.UNPACK_B R37, R36.reuse.H1 ;  /* 0x00000024ff25723e */ /* 0x080fe200030006ff */
[-C--:B------:R-:W-:Y:S01]  /*2bf0*/  FFMA.FTZ R92, R43, R75.reuse, -R92 ;  /* 0x0000004b2b5c7223 */ /* 0x080fe2000001085c */
[----:B------:R-:W-:Y:S01]  /*2c00*/  F2FP.F16.E4M3.UNPACK_B R36, R36 ;  /* 0x00000024ff24723e */ /* 0x000fe200020006ff */
[----:B------:R-:W-:Y:S01]  /*2c10*/  FFMA.FTZ R83, R74, R75, R81 ;  /* 0x0000004b4a537223 */ /* 0x000fe20000010051 */
[----:B------:R-:W-:Y:S01]  /*2c20*/  F2FP.F16.E4M3.UNPACK_B R75, R42 ;  /* 0x0000002aff4b723e */ /* 0x000fe200020006ff */
[----:B------:R-:W-:Y:S01]  /*2c30*/  HADD2.F32 R76, -RZ, R77.H1_H1 ;  /* 0x3000004dff4c7230 */ /* 0x000fe20000004100 */
[----:B------:R-:W-:Y:S01]  /*2c40*/  F2FP.F16.E4M3.UNPACK_B R82, R35 ;  /* 0x00000023ff52723e */ /* 0x000fe200020006ff */
[----:B------:R-:W-:-:S02]  /*2c50*/  HADD2.F32 R43, -RZ, R37.H0_H0 ;  /* 0x20000025ff2b7230 */ /* 0x000fc40000004100 */
[----:B------:R-:W-:Y:S02]  /*2c60*/  HADD2.F32 R74, -RZ, R37.H1_H1 ;  /* 0x30000025ff4a7230 */ /* 0x000fe40000004100 */
[----:B------:R-:W-:Y:S02]  /*2c70*/  HADD2.F32 R77, -RZ, R77.H0_H0 ;  /* 0x2000004dff4d7230 */ /* 0x000fe40000004100 */
[-C--:B------:R-:W-:Y:S01]  /*2c80*/  FMUL.FTZ R81, R43, R76.reuse ;  /* 0x0000004c2b517220 */ /* 0x080fe20000410000 */
[--C-:B------:R-:W-:Y:S02]  /*2c90*/  HADD2.F32 R42, -RZ, R36.reuse.H1_H1 ;  /* 0x30000024ff2a7230 */ /* 0x100fe40000004100 */
[----:B------:R-:W-:Y:S01]  /*2ca0*/  FMUL.FTZ R80, R74, R76 ;  /* 0x0000004c4a507220 */ /* 0x000fe20000410000 */
[----:B------:R-:W-:Y:S02]  /*2cb0*/  HADD2.F32 R37, -RZ, R36.H0_H0 ;  /* 0x20000024ff257230 */ /* 0x000fe40000004100 */
[----:B------:R-:W-:-:S02]  /*2cc0*/  HADD2.F32 R36, -RZ, R75.H1_H1 ;  /* 0x3000004bff247230 */ /* 0x000fc40000004100 */
[-C--:B------:R-:W-:Y:S01]  /*2cd0*/  FMUL.FTZ R76, R42, R77.reuse ;  /* 0x0000004d2a4c7220 */ /* 0x080fe20000410000 */
[----:B------:R-:W-:Y:S02]  /*2ce0*/  HADD2.F32 R75, -RZ, R75.H0_H0 ;  /* 0x2000004bff4b7230 */ /* 0x000fe40000004100 */
[----:B------:R-:W-:Y:S01]  /*2cf0*/  FMUL.FTZ R77, R37, R77 ;  /* 0x0000004d254d7220 */ /* 0x000fe20000410000 */
[--C-:B------:R-:W-:Y:S02]  /*2d00*/  HADD2.F32 R91, -RZ, R82.reuse.H1_H1 ;  /* 0x30000052ff5b7230 */ /* 0x100fe40000004100 */
[-C--:B------:R-:W-:Y:S01]  /*2d10*/  FFMA.FTZ R43, R43, R36.reuse, -R80 ;  /* 0x000000242b2b7223 */ /* 0x080fe20000010850 */
[----:B------:R-:W-:Y:S01]  /*2d20*/  FFMA.FTZ R74, R74, R36, R81 ;  /* 0x000000244a4a7223 */ /* 0x000fe20000010051 */
[-C--:B------:R-:W-:Y:S01]  /*2d30*/  FFMA.FTZ R36, R37, R75.reuse, -R76 ;  /* 0x0000004b25247223 */ /* 0x080fe2000001084c */
[----:B------:R-:W-:Y:S01]  /*2d40*/  FFMA.FTZ R37, R42, R75, R77 ;  /* 0x0000004b2a257223 */ /* 0x000fe2000001004d */
[----:B------:R-:W-:Y:S01]  /*2d50*/  F2FP.F16.E4M3.UNPACK_B R75, R11.H1 ;  /* 0x0000000bff4b723e */ /* 0x000fe200030006ff */
[----:B------:R-:W-:Y:S01]  /*2d60*/  HADD2.F32 R82, -RZ, R82.H0_H0 ;  /* 0x20000052ff527230 */ /* 0x000fe20000004100 */
[----:B------:R-:W-:-:S02]  /*2d70*/  F2FP.SATFINITE.E4M3.F32.PACK_AB_MERGE_C R42, R83, R92, RZ ;  /* 0x0000005c532a723e */ /* 0x000fc400048070ff */
[----:B------:R-:W-:Y:S01]  /*2d80*/  F2FP.F16.E4M3.UNPACK_B R83, R35.H1 ;  /* 0x00000023ff53723e */ /* 0x000fe200030006ff */
[--C-:B------:R-:W-:Y:S01]  /*2d90*/  HADD2.F32 R76, -RZ, R75.reuse.H0_H0 ;  /* 0x2000004bff4c7230 */ /* 0x100fe20000004100 */
[----:B------:R-:W-:Y:S01]  /*2da0*/  F2FP.SATFINITE.E4M3.F32.PACK_AB_MERGE_C R43, R74, R43, RZ ;  /* 0x0000002b4a2b723e */ /* 0x000fe200048070ff */
[----:B------:R-:W-:Y:S01]  /*2db0*/  HADD2.F32 R75, -RZ, R75.H1_H1 ;  /* 0x3000004bff4b7230 */ /* 0x000fe20000004100 */
[----:B------:R-:W-:Y:S01]  /*2dc0*/  F2FP.F16.E4M3.UNPACK_B R74, R10.H1 ;  /* 0x0000000aff4a723e */ /* 0x000fe200030006ff */
[--C-:B------:R-:W-:Y:S01]  /*2dd0*/  HADD2.F32 R92, -RZ, R83.reuse.H1_H1 ;  /* 0x30000053ff5c7230 */ /* 0x100fe20000004100 */
[-C--:B------:R-:W-:Y:S01]  /*2de0*/  F2FP.F16.E4M3.UNPACK_B R80, R34.reuse.H1 ;  /* 0x00000022ff50723e */ /* 0x080fe200030006ff */
[----:B------:R-:W-:Y:S01]  /*2df0*/  HADD2.F32 R83, -RZ, R83.H0_H0 ;  /* 0x20000053ff537230 */ /* 0x000fe20000004100 */
[----:B------:R-:W-:Y:S01]  /*2e00*/  F2FP.F16.E4M3.UNPACK_B R77, R34 ;  /* 0x00000022ff4d723e */ /* 0x000fe200020006ff */
[----:B------:R-:W-:Y:S02]  /*2e10*/  HADD2.F32 R35, -RZ, R74.H1_H1 ;  /* 0x3000004aff237230 */ /* 0x000fe40000004100 */
[----:B------:R-:W-:Y:S01]  /*2e20*/  FMUL.FTZ R93, R75, R92 ;  /* 0x0000005c4b5d7220 */ /* 0x000fe20000410000 */
[----:B------:R-:W-:-:S02]  /*2e30*/  HADD2.F32 R81, -RZ, R80.H1_H1 ;  /* 0x30000050ff517230 */ /* 0x000fc40000004100 */
[C---:B------:R-:W-:Y:S01]  /*2e40*/  FMUL.FTZ R92, R76.reuse, R92 ;  /* 0x0000005c4c5c7220 */ /* 0x040fe20000410000 */
[----:B------:R-:W-:Y:S01]  /*2e50*/  HADD2.F32 R74, -RZ, R74.H0_H0 ;  /* 0x2000004aff4a7230 */ /* 0x000fe20000004100 */
[----:B------:R-:W-:Y:S01]  /*2e60*/  F2FP.F16.E4M3.UNPACK_B R11, R11 ;  /* 0x0000000bff0b723e */ /* 0x000fe200020006ff */
[----:B------:R-:W-:Y:S02]  /*2e70*/  HADD2.F32 R34, -RZ, R77.H1_H1 ;  /* 0x3000004dff227230 */ /* 0x000fe40000004100 */
[----:B------:R-:W-:Y:S01]  /*2e80*/  FFMA.FTZ R94, R76, R81, -R93 ;  /* 0x000000514c5e7223 */ /* 0x000fe2000001085d */
[-C--:B------:R-:W-:Y:S01]  /*2e90*/  FMUL.FTZ R93, R35, R91.reuse ;  /* 0x0000005b235d7220 */ /* 0x080fe20000410000 */
        /* <DEDUP_REMOVED lines=9> */
[----:B------:R-:W-:-:S02]  /*2f30*/  HADD2.F32 R11, -RZ, R10.H0_H0 ;  /* 0x2000000aff0b7230 */ /* 0x000fc40000004100 */
[-C--:B------:R-:W-:Y:S01]  /*2f40*/  FMUL.FTZ R92, R34, R83.reuse ;  /* 0x00000053225c7220 */ /* 0x080fe20000410000 */
[----:B------:R-:W-:Y:S02]  /*2f50*/  HADD2.F32 R10, -RZ, R10.H1_H1 ;  /* 0x3000000aff0a7230 */ /* 0x000fe40000004100 */
[----:B------:R-:W-:Y:S01]  /*2f60*/  FMUL.FTZ R81, R35, R83 ;  /* 0x0000005323517220 */ /* 0x000fe20000410000 */
        /* <DEDUP_REMOVED lines=9> */
[----:B------:R-:W-:-:S02]  /*3000*/  F2FP.SATFINITE.E4M3.F32.PACK_AB_MERGE_C R8, R37, R36, R43 ;  /* 0x000000242508723e */ /* 0x000fc4000480702b */
[----:B------:R-:W-:Y:S02]  /*3010*/  F2FP.SATFINITE.E4M3.F32.PACK_AB_MERGE_C R11, R92, R81, R91 ;  /* 0x000000515c0b723e */ /* 0x000fe4000480705b */
[----:B------:R-:W-:-:S07]  /*3020*/  F2FP.SATFINITE.E4M3.F32.PACK_AB_MERGE_C R10, R75, R74, R76 ;  /* 0x0000004a4b0a723e */ /* 0x000fce000480704c */
.L_x_9846:
[----:B------:R-:W-:Y:S05]  /*3030*/  BSYNC B2 ;  /* 0x0000000000027941 */ /* 0x000fea0003800000 */
.L_x_9845:
[----:B--2---:R1:W-:Y:S02]  /*3040*/  STG.E.128 desc[UR40][R32.64], R8 ;  /* 0x0000000820007986 */ /* 0x0043e4000c101d28 */
.L_x_9844:
[----:B------:R-:W-:Y:S05]  /*3050*/  BSYNC B1 ;  /* 0x0000000000017941 */ /* 0x000fea0003800000 */
.L_x_9843:
        /* <DEDUP_REMOVED lines=25> */
[----:B--2---:R-:W-:Y:S01]  /*31f0*/  IMAD.MOV.U32 R30, RZ, RZ, R8 ;  /* 0x000000ffff1e7224 */ /* 0x004fe200078e0008 */
        /* <DEDUP_REMOVED lines=35> */
[----:B------:R-:W-:Y:S01]  /*3430*/  HADD2.F32 R35, -RZ, R31.H0_H0 ;  /* 0x2000001fff237230 */ /* 0x000fe20000004100 */
[----:B------:R-:W-:Y:S01]  /*3440*/  F2FP.SATFINITE.E4M3.F32.PACK_AB_MERGE_C R82, R76, R75, RZ ;  /* 0x0000004b4c52723e */ /* 0x000fe200048070ff */
[----:B------:R-:W-:-:S02]  /*3450*/  HADD2.F32 R31, -RZ, R30.H0_H0 ;  /* 0x2000001eff1f7230 */ /* 0x000fc40000004100 */
[-C--:B------:R-:W-:Y:S01]  /*3460*/  FMUL.FTZ R74, R36, R37.reuse ;  /* 0x00000025244a7220 */ /* 0x080fe20000410000 */
[----:B------:R-:W-:Y:S02]  /*3470*/  HADD2.F32 R34, -RZ, R30.H1_H1 ;  /* 0x3000001eff227230 */ /* 0x000fe40000004100 */
[----:B------:R-:W-:Y:S01]  /*3480*/  FMUL.FTZ R37, R35, R37 ;  /* 0x0000002523257220 */ /* 0x000fe20000410000 */
[----:B------:R-:W-:Y:S02]  /*3490*/  HADD2.F32 R41, -RZ, R41.H0_H0 ;  /* 0x20000029ff297230 */ /* 0x000fe40000004100 */
[--C-:B------:R-:W-:Y:S02]  /*34a0*/  HADD2.F32 R30, -RZ, R40.reuse.H1_H1 ;  /* 0x30000028ff1e7230 */ /* 0x100fe40000004100 */
[----:B------:R-:W-:Y:S02]  /*34b0*/  HADD2.F32 R40, -RZ, R40.H0_H0 ;  /* 0x20000028ff287230 */ /* 0x000fe40000004100 */
[-C--:B------:R-:W-:Y:S01]  /*34c0*/  FMUL.FTZ R42, R34, R41.reuse ;  /* 0x00000029222a7220 */ /* 0x080fe20000410000 */
[----:B------:R-:W-:Y:S01]  /*34d0*/  FMUL.FTZ R41, R31, R41 ;  /* 0x000000291f297220 */ /* 0x000fe20000410000 */
[-C--:B------:R-:W-:Y:S01]  /*34e0*/  FFMA.FTZ R74, R35, R30.reuse, -R74 ;  /* 0x0000001e234a7223 */ /* 0x080fe2000001084a */
[----:B------:R-:W-:Y:S01]  /*34f0*/  FFMA.FTZ R37, R36, R30, R37 ;  /* 0x0000001e24257223 */ /* 0x000fe20000010025 */
[----:B------:R-:W-:Y:S01]  /*3500*/  F2FP.F16.E4M3.UNPACK_B R35, R11.H1 ;  /* 0x0000000bff23723e */ /* 0x000fe200030006ff */
[-C--:B------:R-:W-:Y:S01]  /*3510*/  FFMA.FTZ R30, R31, R40.reuse, -R42 ;  /* 0x000000281f1e7223 */ /* 0x080fe2000001082a */
[----:B------:R-:W-:Y:S01]  /*3520*/  FFMA.FTZ R31, R34, R40, R41 ;  /* 0x00000028221f7223 */ /* 0x000fe20000010029 */
[----:B------:R-:W-:-:S02]  /*3530*/  F2FP.F16.E4M3.UNPACK_B R40, R9.H1 ;  /* 0x00000009ff28723e */ /* 0x000fc400030006ff */
[----:B------:R-:W-:Y:S01]  /*3540*/  F2FP.SATFINITE.E4M3.F32.PACK_AB_MERGE_C R80, R37, R74, RZ ;  /* 0x0000004a2550723e */ /* 0x000fe200048070ff */
[--C-:B------:R-:W-:Y:S01]  /*3550*/  HADD2.F32 R36, -RZ, R35.reuse.H0_H0 ;  /* 0x20000023ff247230 */ /* 0x100fe20000004100 */
[----:B------:R-:W-:Y:S01]  /*3560*/  F2FP.F16.E4M3.UNPACK_B R34, R10.H1 ;  /* 0x0000000aff22723e */ /* 0x000fe200030006ff */
[----:B------:R-:W-:Y:S01]  /*3570*/  HADD2.F32 R35, -RZ, R35.H1_H1 ;  /* 0x30000023ff237230 */ /* 0x000fe20000004100 */
[----:B------:R-:W-:Y:S01]  /*3580*/  F2FP.F16.E4M3.UNPACK_B R42, R28 ;  /* 0x0000001cff2a723e */ /* 0x000fe200020006ff */
[----:B------:R-:W-:Y:S01]  /*3590*/  HADD2.F32 R74, -RZ, R43.H1_H1 ;  /* 0x3000002bff4a7230 */ /* 0x000fe20000004100 */
[----:B------:R-:W-:Y:S01]  /*35a0*/  F2FP.F16.E4M3.UNPACK_B R37, R9 ;  /* 0x00000009ff25723e */ /* 0x000fe200020006ff */
[----:B------:R-:W-:Y:S01]  /*35b0*/  HADD2.F32 R41, -RZ, R40.H1_H1 ;  /* 0x30000028ff297230 */ /* 0x000fe20000004100 */
[----:B------:R-:W-:Y:S01]  /*35c0*/  F2FP.F16.E4M3.UNPACK_B R11, R11 ;  /* 0x0000000bff0b723e */ /* 0x000fe200020006ff */
[----:B------:R-:W-:Y:S02]  /*35d0*/  HADD2.F32 R28, -RZ, R34.H1_H1 ;  /* 0x30000022ff1c7230 */ /* 0x000fe40000004100 */
[----:B------:R-:W-:Y:S01]  /*35e0*/  FMUL.FTZ R9, R35, R74 ;  /* 0x0000004a23097220 */ /* 0x000fe20000410000 */
[----:B------:R-:W-:Y:S01]  /*35f0*/  HADD2.F32 R75, -RZ, R42.H1_H1 ;  /* 0x3000002aff4b7230 */ /* 0x000fe20000004100 */
[----:B------:R-:W-:Y:S01]  /*3600*/  F2FP.F16.E4M3.UNPACK_B R10, R10 ;  /* 0x0000000aff0a723e */ /* 0x000fe200020006ff */
[----:B------:R-:W-:-:S02]  /*3610*/  HADD2.F32 R34, -RZ, R34.H0_H0 ;  /* 0x20000022ff227230 */ /* 0x000fc40000004100 */
[----:B------:R-:W-:Y:S01]  /*3620*/  FFMA.FTZ R76, R36, R41, -R9 ;  /* 0x00000029244c7223 */ /* 0x000fe20000010809 */
[----:B------:R-:W-:Y:S02]  /*3630*/  HADD2.F32 R9, -RZ, R37.H1_H1 ;  /* 0x30000025ff097230 */ /* 0x000fe40000004100 */
[-C--:B------:R-:W-:Y:S01]  /*3640*/  FMUL.FTZ R77, R28, R75.reuse ;  /* 0x0000004b1c4d7220 */ /* 0x080fe20000410000 */
[----:B------:R-:W-:Y:S01]  /*3650*/  FMUL.FTZ R74, R36, R74 ;  /* 0x0000004a244a7220 */ /* 0x000fe20000410000 */
[C---:B------:R-:W-:Y:S01]  /*3660*/  FMUL.FTZ R75, R34.reuse, R75 ;  /* 0x0000004b224b7220 */ /* 0x040fe20000410000 */
[----:B------:R-:W-:Y:S02]  /*3670*/  HADD2.F32 R43, -RZ, R43.H0_H0 ;  /* 0x2000002bff2b7230 */ /* 0x000fe40000004100 */
[-C--:B------:R-:W-:Y:S01]  /*3680*/  FFMA.FTZ R77, R34, R9.reuse, -R77 ;  /* 0x00000009224d7223 */ /* 0x080fe2000001084d */
[----:B------:R-:W-:Y:S02]  /*3690*/  HADD2.F32 R42, -RZ, R42.H0_H0 ;  /* 0x2000002aff2a7230 */ /* 0x000fe40000004100 */
[----:B------:R-:W-:Y:S01]  /*36a0*/  FFMA.FTZ R36, R28, R9, R75 ;  /* 0x000000091c247223 */ /* 0x000fe2000001004b */
[----:B------:R-:W-:-:S02]  /*36b0*/  HADD2.F32 R28, -RZ, R11.H0_H0 ;  /* 0x2000000bff1c7230 */ /* 0x000fc40000004100 */
[----:B------:R-:W-:Y:S01]  /*36c0*/  FFMA.FTZ R81, R35, R41, R74 ;  /* 0x0000002923517223 */ /* 0x000fe2000001004a */
[--C-:B------:R-:W-:Y:S02]  /*36d0*/  HADD2.F32 R9, -RZ, R10.reuse.H0_H0 ;  /* 0x2000000aff097230 */ /* 0x100fe40000004100 */
[----:B------:R-:W-:Y:S02]  /*36e0*/  HADD2.F32 R11, -RZ, R11.H1_H1 ;  /* 0x3000000bff0b7230 */ /* 0x000fe40000004100 */
[-C--:B------:R-:W-:Y:S01]  /*36f0*/  FMUL.FTZ R74, R28, R43.reuse ;  /* 0x0000002b1c4a7220 */ /* 0x080fe20000410000 */
[----:B------:R-:W-:Y:S02]  /*3700*/  HADD2.F32 R10, -RZ, R10.H1_H1 ;  /* 0x3000000aff0a7230 */ /* 0x000fe40000004100 */
[----:B------:R-:W-:Y:S01]  /*3710*/  FMUL.FTZ R35, R9, R42 ;  /* 0x0000002a09237220 */ /* 0x000fe20000410000 */
[----:B------:R-:W-:Y:S02]  /*3720*/  HADD2.F32 R40, -RZ, R40.H0_H0 ;  /* 0x20000028ff287230 */ /* 0x000fe40000004100 */
[----:B------:R-:W-:Y:S01]  /*3730*/  FMUL.FTZ R41, R11, R43 ;  /* 0x0000002b0b297220 */ /* 0x000fe20000410000 */
[----:B------:R-:W-:-:S02]  /*3740*/  HADD2.F32 R37, -RZ, R37.H0_H0 ;  /* 0x20000025ff257230 */ /* 0x000fc40000004100 */
[----:B------:R-:W-:Y:S01]  /*3750*/  FMUL.FTZ R34, R10, R42 ;  /* 0x0000002a0a227220 */ /* 0x000fe20000410000 */
[----:B------:R-:W-:Y:S01]  /*3760*/  F2FP.SATFINITE.E4M3.F32.PACK_AB_MERGE_C R36, R36, R77, RZ ;  /* 0x0000004d2424723e */ /* 0x000fe200048070ff */
[-C--:B------:R-:W-:Y:S01]  /*3770*/  FFMA.FTZ R41, R28, R40.reuse, -R41 ;  /* 0x000000281c297223 */ /* 0x080fe20000010829 */
[----:B------:R-:W-:Y:S01]  /*3780*/  FFMA.FTZ R74, R11, R40, R74 ;  /* 0x000000280b4a7223 */ /* 0x000fe2000001004a */
[-C--:B------:R-:W-:Y:S01]  /*3790*/  FFMA.FTZ R34, R9, R37.reuse, -R34 ;  /* 0x0000002509227223 */ /* 0x080fe20000010822 */
[----:B------:R-:W-:Y:S01]  /*37a0*/  FFMA.FTZ R35, R10, R37, R35 ;  /* 0x000000250a237223 */ /* 0x000fe20000010023 */
[----:B------:R-:W-:Y:S02]  /*37b0*/  F2FP.SATFINITE.E4M3.F32.PACK_AB_MERGE_C R76, R81, R76, RZ ;  /* 0x0000004c514c723e */ /* 0x000fe400048070ff */
[----:B------:R-:W-:Y:S02]  /*37c0*/  F2FP.SATFINITE.E4M3.F32.PACK_AB_MERGE_C R9, R29, R8, R82 ;  /* 0x000000081d09723e */ /* 0x000fe40004807052 */
[----:B------:R-:W-:-:S02]  /*37d0*/  F2FP.SATFINITE.E4M3.F32.PACK_AB_MERGE_C R8, R31, R30, R80 ;  /* 0x0000001e1f08723e */ /* 0x000fc40004807050 */
[----:B------:R-:W-:Y:S02]  /*37e0*/  F2FP.SATFINITE.E4M3.F32.PACK_AB_MERGE_C R10, R35, R34, R36 ;  /* 0x00000022230a723e */ /* 0x000fe40004807024 */
[----:B------:R-:W-:-:S07]  /*37f0*/  F2FP.SATFINITE.E4M3.F32.PACK_AB_MERGE_C R11, R74, R41, R76 ;  /* 0x000000294a0b723e */ /* 0x000fce000480704c */
.L_x_9850:
[----:B------:R-:W-:Y:S05]  /*3800*/  BSYNC B2 ;  /* 0x0000000000027941 */ /* 0x000fea0003800000 */
.L_x_9849:
[----:B--2---:R2:W-:Y:S02]  /*3810*/  STG.E.128 desc[UR40][R32.64+0x20], R8 ;  /* 0x0000200820007986 */ /* 0x0045e4000c101d28 */
.L_x_9848:
[----:B------:R-:W-:Y:S05]  /*3820*/  BSYNC B1 ;  /* 0x0000000000017941 */ /* 0x000fea0003800000 */
.L_x_9847:
        /* <DEDUP_REMOVED lines=117> */
.L_x_9852:
[----:B------:R-:W-:Y:S05]  /*3f80*/  BSYNC B1 ;  /* 0x0000000000017941 */ /* 0x000fea0003800000 */
.L_x_9851:
[----:B--2---:R3:W-:Y:S01]  /*3f90*/  STG.E.128 desc[UR40][R32.64+0x40], R8 ;  /* 0x0000400820007986 */ /* 0x0047e2000c101d28 */
[----:B------:R-:W-:Y:S05]  /*3fa0*/  BRA `(.L_x_9842) ;  /* 0x0000002400247947 */ /* 0x000fea0003800000 */
.L_x_9836:
        /* <DEDUP_REMOVED lines=18> */
[----:B------:R-:W-:-:S02]  /*40d0*/  CS2R R30, SRZ ;  /* 0x00000000001e7805 */ /* 0x000fc4000001ff00 */
[----:B------:R-:W-:Y:S02]  /*40e0*/  IADD3 R38, P3, P5, R46, UR6, R38 ;  /* 0x000000062e267c10 */ /* 0x000fe4000fd7e026 */
[----:B------:R-:W-:Y:S02]  /*40f0*/  CS2R R28, SRZ ;  /* 0x00000000001c7805 */ /* 0x000fe4000001ff00 */
[----:B------:R-:W-:Y:S02]  /*4100*/  IADD3.X R39, R5, UR7, R43, P3, P5 ;  /* 0x0000000705277c10 */ /* 0x000fe40009fea42b */
[-C--:B------:R-:W-:Y:S02]  /*4110*/  ISETP.GE.AND P3, PT, R157, R89.reuse, PT ;  /* 0x000000599d00720c */ /* 0x080fe40003f66270 */
[----:B------:R-:W-:-:S11]  /*4120*/  ISETP.GE.AND P5, PT, R76, R89, PT ;  /* 0x000000594c00720c */ /* 0x000fd60003fa6270 */
[----:B------:R0:W5:Y:S04]  /*4130*/  @!P3 LDG.E.128 R12, desc[UR40][R40.64] ;  /* 0x00000028280cb981 */ /* 0x000168000c1e1d00 */
[----:B------:R0:W5:Y:S04]  /*4140*/  @!P5 LDG.E.128 R8, desc[UR40][R40.64+0x20] ;  /* 0x000020282808d981 */ /* 0x000168000c1e1d00 */
[----:B------:R0:W5:Y:S04]  /*4150*/  @!P3 LDG.E.128 R32, desc[UR40][R38.64] ;  /* 0x000000282620b981 */ /* 0x000168000c1e1d00 */
[----:B------:R0:W5:Y:S02]  /*4160*/  @!P5 LDG.E.128 R28, desc[UR40][R38.64+0x20] ;  /* 0x00002028261cd981 */ /* 0x000164000c1e1d00 */
.L_x_9854:
[----:B------:R-:W-:Y:S05]  /*4170*/  BSYNC B1 ;  /* 0x0000000000017941 */ /* 0x000fea0003800000 */
.L_x_9853:
        /* <DEDUP_REMOVED lines=11> */
.L_x_9855:
[----:B------:R-:W-:Y:S01]  /*4230*/  IMAD R85, R17, 0x8, R16 ;  /* 0x0000000811557824 */ /* 0x000fe200078e0210 */
[----:B------:R-:W-:Y:S01]  /*4240*/  SHF.L.U32 R88, R156, 0x1f, RZ ;  /* 0x0000001f9c587819 */ /* 0x000fe200000006ff */
[----:B------:R-:W-:Y:S03]  /*4250*/  BSSY B1, `(.L_x_9856) ;  /* 0x0000003000017945 */ /* 0x000fe60003800000 */
[----:B------:R-:W1:Y:S02]  /*4260*/  SYNCS.PHASECHK.TRANS64.TRYWAIT P5, [R85+URZ+0x19c90], R88 ;  /* 0x019c9058550075a7 */ /* 0x000e6400080a017f */
[----:B-1----:R-:W-:Y:S05]  /*4270*/  @!P5 BRA `(.L_x_9857) ;  /* 0x0000016c0040d947 */ /* 0x002fea0003800000 */
.L_x_10097:
[----:B------:R-:W-:Y:S05]  /*4280*/  BSYNC B1 ;  /* 0x0000000000017941 */ /* 0x000fea0003800000 */
.L_x_9856:
        /* <DEDUP_REMOVED lines=13> */
[----:B------:R-:W2:Y:S04]  /*4360*/  LDL R43, [R1+0x4] ;  /* 0x00000400012b7983 */ /* 0x000ea80000100800 */
[----:B------:R-:W3:Y:S04]  /*4370*/  LDL R42, [R1+0x64] ;  /* 0x00006400012a7983 */ /* 0x000ee80000100800 */
[----:B------:R-:W4:Y:S01]  /*4380*/  LDL R41, [R1+0x10] ;  /* 0x0000100001297983 */ /* 0x000f220000100800 */
[----:B------:R-:W-:Y:S01]  /*4390*/  ISETP.GE.AND P5, PT, R157, R84, PT ;  /* 0x000000549d00720c */ /* 0x000fe20003fa6270 */
[----:B------:R-:W-:Y:S03]  /*43a0*/  BSSY B2, `(.L_x_9860) ;  /* 0x00000f4000027945 */ /* 0x000fe60003800000 */
[----:B------:R-:W-:-:S02]  /*43b0*/  SEL R36, R60, R101, !P5 ;  /* 0x000000653c247207 */ /* 0x000fc40006800000 */
[----:B------:R-:W-:Y:S02]  /*43c0*/  IADD3 R81, P4, P5, R56, R76, R20 ;  /* 0x0000004c38517210 */ /* 0x000fe40007d9e014 */
        /* <DEDUP_REMOVED lines=29> */
[--C-:B------:R-:W-:Y:S02]  /*45a0*/  SHF.R.U32.HI R32, RZ, 0x8, R13.reuse ;  /* 0x00000008ff207819 */ /* 0x100fe4000001160d */
[----:B------:R-:W-:Y:S01]  /*45b0*/  LOP3.LUT R12, R13, 0xff, RZ, 0xc0, !PT ;  /* 0x000000ff0d0c7812 */ /* 0x000fe200078ec0ff */
[----:B------:R-:W-:Y:S01]  /*45c0*/  IMAD.U32 R14, R14, 0x10000, RZ ;  /* 0x000100000e0e7824 */ /* 0x000fe200078e00ff */
[----:B------:R-:W-:Y:S01]  /*45d0*/  SHF.R.U32.HI R103, RZ, 0x18, R13 ;  /* 0x00000018ff677819 */ /* 0x000fe2000001160d */
[----:B------:R-:W-:Y:S01]  /*45e0*/  IMAD.SHL.U32 R32, R32, 0x100, RZ ;  /* 0x0000010020207824 */ /* 0x000fe200078e00ff */
[--C-:B------:R-:W-:Y:S02]  /*45f0*/  SHF.R.U32.HI R13, RZ, 0x10, R15.reuse ;  /* 0x00000010ff0d7819 */ /* 0x100fe4000001160f */
[----:B------:R-:W-:-:S02]  /*4600*/  SHF.R.U32.HI R34, RZ, 0x8, R15 ;  /* 0x00000008ff227819 */ /* 0x000fc4000001160f */
[----:B------:R-:W-:Y:S02]  /*4610*/  LOP3.LUT R102, R15, 0xff, RZ, 0xc0, !PT ;  /* 0x000000ff0f667812 */ /* 0x000fe400078ec0ff */
        /* <DEDUP_REMOVED lines=10> */
[----:B------:R-:W-:Y:S01]  /*46c0*/  LOP3.LUT R108, R35, 0xff, RZ, 0xc0, !PT ;  /* 0x000000ff236c7812 */ /* 0x000fe200078ec0ff */
[----:B------:R-:W-:Y:S01]  /*46d0*/  IMAD.SHL.U32 R106, R106, 0x100, RZ ;  /* 0x000001006a6a7824 */ /* 0x000fe200078e00ff */
[----:B------:R-:W-:Y:S01]  /*46e0*/  SHF.R.U32.HI R35, RZ, 0x18, R35 ;  /* 0x00000018ff237819 */ /* 0x000fe20000011623 */
[----:B------:R-:W-:Y:S01]  /*46f0*/  IMAD.U32 R33, R33, 0x10000, RZ ;  /* 0x0001000021217824 */ /* 0x000fe200078e00ff */
[----:B------:R-:W-:Y:S01]  /*4700*/  PRMT R103, R103, 0x654, R12 ;  /* 0x0000065467677816 */ /* 0x000fe2000000000c */
[----:B------:R-:W-:Y:S01]  /*4710*/  IMAD.U32 R12, R13, 0x10000, RZ ;  /* 0x000100000d0c7824 */ /* 0x000fe200078e00ff */
[----:B------:R-:W-:Y:S02]  /*4720*/  PRMT R107, R107, 0x654, R102 ;  /* 0x000006546b6b7816 */ /* 0x000fe40000000066 */
[----:B------:R-:W-:-:S02]  /*4730*/  PRMT R35, R35, 0x654, R108 ;  /* 0x0000065423237816 */ /* 0x000fc4000000006c */
[----:B------:R-:W-:Y:S02]  /*4740*/  LOP3.LUT R103, R103, 0xff00, R32, 0xf8, !PT ;  /* 0x0000ff0067677812 */ /* 0x000fe400078ef820 */
[----:B------:R-:W-:Y:S02]  /*4750*/  LOP3.LUT R107, R107, 0xff00, R34, 0xf8, !PT ;  /* 0x0000ff006b6b7812 */ /* 0x000fe400078ef822 */
[----:B------:R-:W-:Y:S02]  /*4760*/  LOP3.LUT R108, R35, 0xff00, R106, 0xf8, !PT ;  /* 0x0000ff00236c7812 */ /* 0x000fe400078ef86a */
[----:B------:R-:W-:Y:S02]  /*4770*/  F2FP.F16.E4M3.UNPACK_B R106, R97.H1 ;  /* 0x00000061ff6a723e */ /* 0x000fe400030006ff */
[----:B--2---:R-:W-:Y:S02]  /*4780*/  F2FP.F16.E4M3.UNPACK_B R34, R40.H1 ;  /* 0x00000028ff22723e */ /* 0x004fe400030006ff */
[----:B0-----:R-:W-:Y:S01]  /*4790*/  F2FP.F16.E4M3.UNPACK_B R35, R36.H1 ;  /* 0x00000024ff23723e */ /* 0x001fe200030006ff */
[----:B------:R-:W-:Y:S01]  /*47a0*/  HADD2.F32 R13, -RZ, R106.H0_H0 ;  /* 0x2000006aff0d7230 */ /* 0x000fe20000004100 */
[----:B------:R-:W-:Y:S01]  /*47b0*/  LOP3.LUT R14, R103, 0xff0000, R14, 0xf8, !PT ;  /* 0x00ff0000670e7812 */ /* 0x000fe200078ef80e */
[----:B------:R-:W-:Y:S01]  /*47c0*/  HADD2.F32 R102, -RZ, R34.H0_H0 ;  /* 0x20000022ff667230 */ /* 0x000fe20000004100 */
[----:B------:R-:W-:Y:S01]  /*47d0*/  PRMT R105, R110, 0x654, R105 ;  /* 0x000006546e697816 */ /* 0x000fe20000000069 */
[--C-:B------:R-:W-:Y:S01]  /*47e0*/  HADD2.F32 R32, -RZ, R35.reuse.H0_H0 ;  /* 0x20000023ff207230 */ /* 0x100fe20000004100 */
[----:B------:R-:W-:Y:S01]  /*47f0*/  F2FP.F16.E4M3.UNPACK_B R103, R99.H1 ;  /* 0x00000063ff67723e */ /* 0x000fe200030006ff */
[----:B------:R-:W-:Y:S01]  /*4800*/  HADD2.F32 R35, -RZ, R35.H1_H1 ;  /* 0x30000023ff237230 */ /* 0x000fe20000004100 */
[----:B------:R-:W-:-:S02]  /*4810*/  LOP3.LUT R104, R105, 0xff00, R104, 0xf8, !PT ;  /* 0x0000ff0069687812 */ /* 0x000fc400078ef868 */
[----:B------:R-:W-:Y:S01]  /*4820*/  LOP3.LUT R12, R107, 0xff0000, R12, 0xf8, !PT ;  /* 0x00ff00006b0c7812 */ /* 0x000fe200078ef80c */
[--C-:B------:R-:W-:Y:S02]  /*4830*/  HADD2.F32 R105, -RZ, R103.reuse.H0_H0 ;  /* 0x20000067ff697230 */ /* 0x100fe40000004100 */
[-C--:B------:R-:W-:Y:S01]  /*4840*/  FMUL.FTZ R107, R102, R13.reuse ;  /* 0x0000000d666b7220 */ /* 0x080fe20000410000 */
[----:B------:R-:W-:Y:S01]  /*4850*/  FMUL.FTZ R109, R32, R13 ;  /* 0x0000000d206d7220 */ /* 0x000fe20000410000 */
[----:B------:R-:W-:Y:S01]  /*4860*/  LOP3.LUT R13, R108, 0xff0000, R33, 0xf8, !PT ;  /* 0x00ff00006c0d7812 */ /* 0x000fe200078ef821 */
[----:B------:R-:W-:Y:S01]  /*4870*/  HADD2.F32 R108, -RZ, R106.H1_H1 ;  /* 0x3000006aff6c7230 */ /* 0x000fe20000004100 */
[----:B------:R-:W-:Y:S01]  /*4880*/  LOP3.LUT R15, R104, 0xff0000, R15, 0xf8, !PT ;  /* 0x00ff0000680f7812 */ /* 0x000fe200078ef80f */
[----:B------:R-:W-:Y:S01]  /*4890*/  FFMA.FTZ R33, R32, R105, -R107 ;  /* 0x0000006920217223 */ /* 0x000fe2000001086b */
[----:B------:R-:W-:Y:S01]  /*48a0*/  F2FP.F16.E4M3.UNPACK_B R106, R97 ;  /* 0x00000061ff6a723e */ /* 0x000fe200020006ff */
[----:B------:R-:W-:Y:S01]  /*48b0*/  FFMA.FTZ R32, R102, R105, R109 ;  /* 0x0000006966207223 */ /* 0x000fe2000001006d */
[----:B------:R-:W-:Y:S01]  /*48c0*/  HADD2.F32 R104, -RZ, R103.H1_H1 ;  /* 0x30000067ff687230 */ /* 0x000fe20000004100 */
[----:B------:R-:W-:-:S02]  /*48d0*/  F2FP.F16.E4M3.UNPACK_B R97, R40 ;  /* 0x00000028ff61723e */ /* 0x000fc400020006ff */
[----:B------:R-:W-:Y:S01]  /*48e0*/  F2FP.F16.E4M3.UNPACK_B R102, R36 ;  /* 0x00000024ff66723e */ /* 0x000fe200020006ff */
[----:B------:R-:W-:Y:S01]  /*48f0*/  HADD2.F32 R107, -RZ, R106.H0_H0 ;  /* 0x2000006aff6b7230 */ /* 0x000fe20000004100 */
[----:B------:R-:W-:Y:S01]  /*4900*/  F2FP.F16.E4M3.UNPACK_B R103, R99 ;  /* 0x00000063ff67723e */ /* 0x000fe200020006ff */
[----:B------:R-:W-:Y:S02]  /*4910*/  HADD2.F32 R99, -RZ, R34.H1_H1 ;  /* 0x30000022ff637230 */ /* 0x000fe40000004100 */
[----:B------:R-:W-:Y:S02]  /*4920*/  HADD2.F32 R40, -RZ, R97.H0_H0 ;  /* 0x20000061ff287230 */ /* 0x000fe40000004100 */
[----:B------:R-:W-:Y:S02]  /*4930*/  HADD2.F32 R36, -RZ, R102.H0_H0 ;  /* 0x20000066ff247230 */ /* 0x000fe40000004100 */
[-C--:B------:R-:W-:Y:S01]  /*4940*/  FMUL.FTZ R34, R99, R108.reuse ;  /* 0x0000006c63227220 */ /* 0x080fe20000410000 */
[----:B------:R-:W-:Y:S01]  /*4950*/  FMUL.FTZ R108, R35, R108 ;  /* 0x0000006c236c7220 */ /* 0x000fe20000410000 */
[----:B------:R-:W-:-:S02]  /*4960*/  HADD2.F32 R105, -RZ, R103.H0_H0 ;  /* 0x20000067ff697230 */ /* 0x000fc40000004100 */
[-C--:B------:R-:W-:Y:S01]  /*4970*/  FMUL.FTZ R109, R40, R107.reuse ;  /* 0x0000006b286d7220 */ /* 0x080fe20000410000 */
[C---:B------:R-:W-:Y:S01]  /*4980*/  FMUL.FTZ R107, R36.reuse, R107 ;  /* 0x0000006b246b7220 */ /* 0x040fe20000410000 */
[-C--:B------:R-:W-:Y:S01]  /*4990*/  FFMA.FTZ R34, R35, R104.reuse, -R34 ;  /* 0x0000006823227223 */ /* 0x080fe20000010822 */
[----:B------:R-:W-:Y:S01]  /*49a0*/  FFMA.FTZ R35, R99, R104, R108 ;  /* 0x0000006863237223 */ /* 0x000fe2000001006c */
[----:B------:R-:W-:Y:S02]  /*49b0*/  HADD2.F32 R108, -RZ, R103.H1_H1 ;  /* 0x30000067ff6c7230 */ /* 0x000fe40000004100 */
[-C--:B------:R-:W-:Y:S01]  /*49c0*/  FFMA.FTZ R36, R36, R105.reuse, -R109 ;  /* 0x0000006924247223 */ /* 0x080fe2000001086d */
[----:B------:R-:W-:Y:S02]  /*49d0*/  HADD2.F32 R103, -RZ, R106.H1_H1 ;  /* 0x3000006aff677230 */ /* 0x000fe40000004100 */
[----:B------:R-:W-:Y:S01]  /*49e0*/  FFMA.FTZ R40, R40, R105, R107 ;  /* 0x0000006928287223 */ /* 0x000fe2000001006b */
[----:B------:R-:W-:Y:S01]  /*49f0*/  HADD2.F32 R102, -RZ, R102.H1_H1 ;  /* 0x30000066ff667230 */ /* 0x000fe20000004100 */
[----:B------:R-:W-:Y:S01]  /*4a00*/  F2FP.F16.E4M3.UNPACK_B R109, R98.H1 ;  /* 0x00000062ff6d723e */ /* 0x000fe200030006ff */
[----:B------:R-:W-:Y:S01]  /*4a10*/  HADD2.F32 R99, -RZ, R97.H1_H1 ;  /* 0x30000061ff637230 */ /* 0x000fe20000004100 */
[----:B------:R-:W-:-:S02]  /*4a20*/  F2FP.F16.E4M3.UNPACK_B R106, R42.H1 ;  /* 0x0000002aff6a723e */ /* 0x000fc400030006ff */
[----:B------:R-:W-:Y:S01]  /*4a30*/  F2FP.F16.E4M3.UNPACK_B R105, R38.H1 ;  /* 0x00000026ff69723e */ /* 0x000fe200030006ff */
[CC--:B------:R-:W-:Y:S01]  /*4a40*/  FMUL.FTZ R112, R102.reuse, R103.reuse ;  /* 0x0000006766707220 */ /* 0x0c0fe20000410000 */
[----:B------:R-:W-:Y:S01]  /*4a50*/  F2FP.F16.E4M3.UNPACK_B R104, R100.H1 ;  /* 0x00000064ff68723e */ /* 0x000fe200030006ff */
[C---:B------:R-:W-:Y:S01]  /*4a60*/  FMUL.FTZ R97, R99.reuse, R103 ;  /* 0x0000006763617220 */ /* 0x040fe20000410000 */
[----:B------:R-:W-:Y:S02]  /*4a70*/  HADD2.F32 R110, -RZ, R109.H0_H0 ;  /* 0x2000006dff6e7230 */ /* 0x000fe40000004100 */
[-C--:B------:R-:W-:Y:S01]  /*4a80*/  FFMA.FTZ R99, R99, R108.reuse, R112 ;  /* 0x0000006c63637223 */ /* 0x080fe20000010070 */
[----:B------:R-:W-:Y:S02]  /*4a90*/  HADD2.F32 R107, -RZ, R106.H0_H0 ;  /* 0x2000006aff6b7230 */ /* 0x000fe40000004100 */
[----:B------:R-:W-:Y:S01]  /*4aa0*/  FFMA.FTZ R97, R102, R108, -R97 ;  /* 0x0000006c66617223 */ /* 0x000fe20000010861 */
        /* <DEDUP_REMOVED lines=10> */
[----:B------:R-:W-:Y:S01]  /*4b50*/  F2FP.F16.E4M3.UNPACK_B R108, R98 ;  /* 0x00000062ff6c723e */ /* 0x000fe200020006ff */
[----:B------:R-:W-:Y:S01]  /*4b60*/  HADD2.F32 R104, -RZ, R104.H1_H1 ;  /* 0x30000068ff687230 */ /* 0x000fe20000004100 */
[----:B------:R-:W-:Y:S01]  /*4b70*/  F2FP.F16.E4M3.UNPACK_B R98, R42 ;  /* 0x0000002aff62723e */ /* 0x000fe200020006ff */
[-C--:B------:R-:W-:Y:S01]  /*4b80*/  FMUL.FTZ R110, R106, R109.reuse ;  /* 0x0000006d6a6e7220 */ /* 0x080fe20000410000 */
[----:B------:R-:W-:Y:S01]  /*4b90*/  FMUL.FTZ R109, R105, R109 ;  /* 0x0000006d696d7220 */ /* 0x000fe20000410000 */
[----:B------:R-:W-:Y:S01]  /*4ba0*/  F2FP.F16.E4M3.UNPACK_B R107, R100 ;  /* 0x00000064ff6b723e */ /* 0x000fe200020006ff */
[----:B------:R-:W-:-:S02]  /*4bb0*/  HADD2.F32 R111, -RZ, R108.H0_H0 ;  /* 0x2000006cff6f7230 */ /* 0x000fc40000004100 */
[-C--:B------:R-:W-:Y:S01]  /*4bc0*/  FFMA.FTZ R105, R105, R104.reuse, -R110 ;  /* 0x0000006869697223 */ /* 0x080fe2000001086e */
[----:B------:R-:W-:Y:S02]  /*4bd0*/  HADD2.F32 R100, -RZ, R98.H0_H0 ;  /* 0x20000062ff647230 */ /* 0x000fe40000004100 */
[----:B------:R-:W-:Y:S01]  /*4be0*/  FFMA.FTZ R106, R106, R104, R109 ;  /* 0x000000686a6a7223 */ /* 0x000fe2000001006d */
[----:B------:R-:W-:Y:S01]  /*4bf0*/  HADD2.F32 R42, -RZ, R38.H0_H0 ;  /* 0x20000026ff2a7230 */ /* 0x000fe20000004100 */
[----:B------:R-:W-:Y:S01]  /*4c00*/  F2FP.SATFINITE.E4M3.F32.PACK_AB_MERGE_C R33, R34, R33, RZ ;  /* 0x000000212221723e */ /* 0x000fe200048070ff */
[----:B------:R-:W-:Y:S02]  /*4c10*/  HADD2.F32 R109, -RZ, R107.H0_H0 ;  /* 0x2000006bff6d7230 */ /* 0x000fe40000004100 */
[----:B------:R-:W-:Y:S01]  /*4c20*/  FMUL.FTZ R115, R100, R111 ;  /* 0x0000006f64737220 */ /* 0x000fe20000410000 */
[----:B------:R-:W-:Y:S01]  /*4c30*/  HADD2.F32 R113, -RZ, R108.H1_H1 ;  /* 0x3000006cff717230 */ /* 0x000fe20000004100 */
[----:B------:R-:W-:Y:S01]  /*4c40*/  F2FP.SATFINITE.E4M3.F32.PACK_AB_MERGE_C R32, R35, R32, RZ ;  /* 0x000000202320723e */ /* 0x000fe200048070ff */
[----:B------:R-:W-:Y:S01]  /*4c50*/  HADD2.F32 R104, -RZ, R98.H1_H1 ;  /* 0x30000062ff687230 */ /* 0x000fe20000004100 */
[----:B------:R-:W-:Y:S01]  /*4c60*/  F2FP.SATFINITE.E4M3.F32.PACK_AB_MERGE_C R36, R97, R36, R33 ;  /* 0x000000246124723e */ /* 0x000fe20004807021 */
[----:B------:R-:W-:-:S02]  /*4c70*/  HADD2.F32 R98, -RZ, R38.H1_H1 ;  /* 0x30000026ff627230 */ /* 0x000fc40000004100 */
[----:B------:R-:W-:Y:S01]  /*4c80*/  FFMA.FTZ R38, R42, R109, -R115 ;  /* 0x0000006d2a267223 */ /* 0x000fe20000010873 */
[----:B------:R-:W-:Y:S02]  /*4c90*/  HADD2.F32 R107, -RZ, R107.H1_H1 ;  /* 0x3000006bff6b7230 */ /* 0x000fe40000004100 */
[----:B------:R-:W-:Y:S01]  /*4ca0*/  FMUL.FTZ R115, R104, R113 ;  /* 0x0000007168737220 */ /* 0x000fe20000410000 */
[----:B------:R-:W-:Y:S01]  /*4cb0*/  FMUL.FTZ R111, R42, R111 ;  /* 0x0000006f2a6f7220 */ /* 0x000fe20000410000 */
[C---:B------:R-:W-:Y:S01]  /*4cc0*/  FMUL.FTZ R113, R98.reuse, R113 ;  /* 0x0000007162717220 */ /* 0x040fe20000410000 */
[----:B------:R-:W-:Y:S01]  /*4cd0*/  F2FP.F16.E4M3.UNPACK_B R34, R41 ;  /* 0x00000029ff22723e */ /* 0x000fe200020006ff */
[----:B------:R-:W-:Y:S01]  /*4ce0*/  FFMA.FTZ R115, R98, R107, -R115 ;  /* 0x0000006b62737223 */ /* 0x000fe20000010873 */
[----:B------:R-:W-:Y:S01]  /*4cf0*/  F2FP.F16.E4M3.UNPACK_B R35, R15 ;  /* 0x0000000fff23723e */ /* 0x000fe200020006ff */
[----:B------:R-:W-:Y:S01]  /*4d00*/  FFMA.FTZ R42, R100, R109, R111 ;  /* 0x0000006d642a7223 */ /* 0x000fe2000001006f */
[----:B------:R-:W-:Y:S01]  /*4d10*/  F2FP.F16.E4M3.UNPACK_B R33, R37 ;  /* 0x00000025ff21723e */ /* 0x000fe200020006ff */
[----:B------:R-:W-:Y:S01]  /*4d20*/  FFMA.FTZ R113, R104, R107, R113 ;  /* 0x0000006b68717223 */ /* 0x000fe20000010071 */
[----:B------:R-:W-:Y:S01]  /*4d30*/  F2FP.SATFINITE.E4M3.F32.PACK_AB_MERGE_C R40, R99, R40, R32 ;  /* 0x000000286328723e */ /* 0x000fe20004807020 */
[--C-:B------:R-:W-:Y:S01]  /*4d40*/  HADD2.F32 R97, -RZ, R34.reuse.H0_H0 ;  /* 0x20000022ff617230 */ /* 0x100fe20000004100 */
[----:B------:R-:W-:Y:S01]  /*4d50*/  F2FP.SATFINITE.E4M3.F32.PACK_AB_MERGE_C R102, R105, R102, RZ ;  /* 0x000000666966723e */ /* 0x000fe200048070ff */
[----:B------:R-:W-:Y:S01]  /*4d60*/  HADD2.F32 R100, -RZ, R35.H0_H0 ;  /* 0x20000023ff647230 */ /* 0x000fe20000004100 */
[----:B------:R-:W-:Y:S01]  /*4d70*/  F2FP.SATFINITE.E4M3.F32.PACK_AB_MERGE_C R103, R106, R103, RZ ;  /* 0x000000676a67723e */ /* 0x000fe200048070ff */
[----:B------:R-:W-:Y:S01]  /*4d80*/  HADD2.F32 R32, -RZ, R33.H0_H0 ;  /* 0x20000021ff207230 */ /* 0x000fe20000004100 */
[----:B------:R-:W-:Y:S01]  /*4d90*/  F2FP.F16.E4M3.UNPACK_B R98, R14 ;  /* 0x0000000eff62723e */ /* 0x000fe200020006ff */
[----:B------:R-:W-:Y:S01]  /*4da0*/  HADD2.F32 R34, -RZ, R34.H1_H1 ;  /* 0x30000022ff227230 */ /* 0x000fe20000004100 */
[----:B------:R-:W-:-:S02]  /*4db0*/  F2FP.SATFINITE.E4M3.F32.PACK_AB_MERGE_C R38, R115, R38, R102 ;  /* 0x000000267326723e */ /* 0x000fc40004807066 */
[----:B------:R-:W-:Y:S01]  /*4dc0*/  F2FP.SATFINITE.E4M3.F32.PACK_AB_MERGE_C R42, R113, R42, R103 ;  /* 0x0000002a712a723e */ /* 0x000fe20004807067 */
[CC--:B------:R-:W-:Y:S01]  /*4dd0*/  FMUL.FTZ R103, R97.reuse, R100.reuse ;  /* 0x0000006461677220 */ /* 0x0c0fe20000410000 */
[C---:B------:R-:W-:Y:S01]  /*4de0*/  FMUL.FTZ R102, R32.reuse, R100 ;  /* 0x0000006420667220 */ /* 0x040fe20000410000 */
[--C-:B------:R-:W-:Y:S01]  /*4df0*/  HADD2.F32 R99, -RZ, R98.reuse.H0_H0 ;  /* 0x20000062ff637230 */ /* 0x100fe20000004100 */
[----:B------:R-:W-:Y:S01]  /*4e00*/  F2FP.F16.E4M3.UNPACK_B R41, R41.H1 ;  /* 0x00000029ff29723e */ /* 0x000fe200030006ff */
[----:B------:R-:W-:Y:S01]  /*4e10*/  HADD2.F32 R100, -RZ, R35.H1_H1 ;  /* 0x30000023ff647230 */ /* 0x000fe20000004100 */
[----:B------:R-:W-:Y:S01]  /*4e20*/  F2FP.F16.E4M3.UNPACK_B R37, R37.H1 ;  /* 0x00000025ff25723e */ /* 0x000fe200030006ff */
[----:B------:R-:W-:Y:S02]  /*4e30*/  HADD2.F32 R35, -RZ, R33.H1_H1 ;  /* 0x30000021ff237230 */ /* 0x000fe40000004100 */
[-C--:B------:R-:W-:Y:S01]  /*4e40*/  FFMA.FTZ R32, R32, R99.reuse, -R103 ;  /* 0x0000006320207223 */ /* 0x080fe20000010867 */
[----:B------:R-:W-:Y:S01]  /*4e50*/  FFMA.FTZ R33, R97, R99, R102 ;  /* 0x0000006361217223 */ /* 0x000fe20000010066 */
[----:B------:R-:W-:-:S02]  /*4e60*/  HADD2.F32 R98, -RZ, R98.H1_H1 ;  /* 0x30000062ff627230 */ /* 0x000fc40000004100 */
[CC--:B------:R-:W-:Y:S01]  /*4e70*/  FMUL.FTZ R102, R34.reuse, R100.reuse ;  /* 0x0000006422667220 */ /* 0x0c0fe20000410000 */
[C---:B------:R-:W-:Y:S01]  /*4e80*/  FMUL.FTZ R97, R35.reuse, R100 ;  /* 0x0000006423617220 */ /* 0x040fe20000410000 */
[----:B------:R-:W-:Y:S01]  /*4e90*/  F2FP.F16.E4M3.UNPACK_B R99, R15.H1 ;  /* 0x0000000fff63723e */ /* 0x000fe200030006ff */
[----:B------:R-:W-:Y:S02]  /*4ea0*/  HADD2.F32 R15, -RZ, R37.H0_H0 ;  /* 0x20000025ff0f7230 */ /* 0x000fe40000004100 */
[-C--:B------:R-:W-:Y:S01]  /*4eb0*/  FFMA.FTZ R35, R35, R98.reuse, -R102 ;  /* 0x0000006223237223 */ /* 0x080fe20000010866 */
[----:B------:R-:W-:Y:S01]  /*4ec0*/  FFMA.FTZ R34, R34, R98, R97 ;  /* 0x0000006222227223 */ /* 0x000fe20000010061 */
        /* <DEDUP_REMOVED lines=11> */
[CC--:B------:R-:W-:Y:S01]  /*4f80*/  FMUL.FTZ R106, R98.reuse, R41.reuse ;  /* 0x00000029626a7220 */ /* 0x0c0fe20000410000 */
[----:B------:R-:W-:Y:S01]  /*4f90*/  FMUL.FTZ R103, R37, R41 ;  /* 0x0000002925677220 */ /* 0x000fe20000410000 */
[-C--:B------:R-:W-:Y:S01]  /*4fa0*/  FFMA.FTZ R14, R15, R100.reuse, -R104 ;  /* 0x000000640f0e7223 */ /* 0x080fe20000010868 */
[----:B------:R-:W-:Y:S01]  /*4fb0*/  FFMA.FTZ R15, R97, R100, R102 ;  /* 0x00000064610f7223 */ /* 0x000fe20000010066 */
[----:B------:R-:W-:Y:S01]  /*4fc0*/  F2FP.F16.E4M3.UNPACK_B R41, R43 ;  /* 0x0000002bff29723e */ /* 0x000fe200020006ff */
[----:B------:R-:W-:Y:S01]  /*4fd0*/  FFMA.FTZ R37, R37, R99, -R106 ;  /* 0x0000006325257223 */ /* 0x000fe2000001086a */
[----:B------:R-:W-:Y:S01]  /*4fe0*/  F2FP.F16.E4M3.UNPACK_B R104, R43.H1 ;  /* 0x0000002bff68723e */ /* 0x000fe200030006ff */
[----:B------:R-:W-:Y:S01]  /*4ff0*/  FFMA.FTZ R98, R98, R99, R103 ;  /* 0x0000006362627223 */ /* 0x000fe20000010067 */
        /* <DEDUP_REMOVED lines=15> */
[-C--:B------:R-:W-:Y:S01]  /*50f0*/  FMUL.FTZ R108, R102, R109.reuse ;  /* 0x0000006d666c7220 */ /* 0x080fe20000410000 */
[----:B------:R-:W-:Y:S02]  /*5100*/  HADD2.F32 R104, -RZ, R104.H1_H1 ;  /* 0x30000068ff687230 */ /* 0x000fe40000004100 */
[C---:B------:R-:W-:Y:S01]  /*5110*/  FMUL.FTZ R113, R103.reuse, R109 ;  /* 0x0000006d67717220 */ /* 0x040fe20000410000 */
[----:B------:R-:W-:Y:S02]  /*5120*/  HADD2.F32 R107, -RZ, R107.H1_H1 ;  /* 0x3000006bff6b7230 */ /* 0x000fe40000004100 */
[----:B------:R-:W-:Y:S01]  /*5130*/  FFMA.FTZ R103, R103, R106, R108 ;  /* 0x0000006a67677223 */ /* 0x000fe2000001006c */
[----:B------:R-:W-:-:S02]  /*5140*/  HADD2.F32 R39, -RZ, R39.H1_H1 ;  /* 0x30000027ff277230 */ /* 0x000fc40000004100 */
[----:B------:R-:W-:Y:S01]  /*5150*/  FFMA.FTZ R102, R102, R106, -R113 ;  /* 0x0000006a66667223 */ /* 0x000fe20000010871 */
[----:B------:R-:W-:Y:S02]  /*5160*/  HADD2.F32 R105, -RZ, R13.H0_H0 ;  /* 0x2000000dff697230 */ /* 0x000fe40000004100 */
        /* <DEDUP_REMOVED lines=8> */
[----:B------:R-:W-:Y:S01]  /*51f0*/  FMUL.FTZ R110, R41, R108 ;  /* 0x0000006c296e7220 */ /* 0x000fe20000410000 */
[----:B------:R-:W-:Y:S02]  /*5200*/  HADD2.F32 R106, -RZ, R13.H1_H1 ;  /* 0x3000000dff6a7230 */ /* 0x000fe40000004100 */
[-C--:B------:R-:W-:Y:S01]  /*5210*/  FFMA.FTZ R39, R39, R12.reuse, -R112 ;  /* 0x0000000c27277223 */ /* 0x080fe20000010870 */
[----:B------:R-:W-:Y:S01]  /*5220*/  FFMA.FTZ R12, R104, R12, R107 ;  /* 0x0000000c680c7223 */ /* 0x000fe2000001006b */
[C---:B------:R-:W-:Y:S01]  /*5230*/  FMUL.FTZ R108, R97.reuse, R108 ;  /* 0x0000006c616c7220 */ /* 0x040fe20000410000 */
[----:B------:R-:W-:Y:S01]  /*5240*/  F2FP.SATFINITE.E4M3.F32.PACK_AB_MERGE_C R15, R34, R33, R15 ;  /* 0x00000021220f723e */ /* 0x000fe2000480700f */
[----:B------:R-:W-:Y:S01]  /*5250*/  FFMA.FTZ R110, R97, R106, -R110 ;  /* 0x0000006a616e7223 */ /* 0x000fe2000001086e */
[----:B------:R-:W-:Y:S01]  /*5260*/  F2FP.SATFINITE.E4M3.F32.PACK_AB_MERGE_C R14, R37, R14, RZ ;  /* 0x0000000e250e723e */ /* 0x000fe200048070ff */
[----:B------:R-:W-:Y:S01]  /*5270*/  FFMA.FTZ R41, R41, R106, R108 ;  /* 0x0000006a29297223 */ /* 0x000fe2000001006c */
[----:B------:R-:W-:-:S02]  /*5280*/  F2FP.SATFINITE.E4M3.F32.PACK_AB_MERGE_C R12, R12, R103, RZ ;  /* 0x000000670c0c723e */ /* 0x000fc400048070ff */
[----:B------:R-:W-:Y:S02]  /*5290*/  F2FP.SATFINITE.E4M3.F32.PACK_AB_MERGE_C R39, R39, R102, RZ ;  /* 0x000000662727723e */ /* 0x000fe400048070ff */
[----:B------:R-:W-:Y:S01]  /*52a0*/  F2FP.SATFINITE.E4M3.F32.PACK_AB_MERGE_C R43, R41, R100, R12 ;  /* 0x00000064292b723e */ /* 0x000fe2000480700c */
[----:B------:R-:W-:Y:S01]  /*52b0*/  IMAD.MOV.U32 R41, RZ, RZ, R15 ;  /* 0x000000ffff297224 */ /* 0x000fe200078e000f */
[----:B------:R-:W-:Y:S02]  /*52c0*/  F2FP.SATFINITE.E4M3.F32.PACK_AB_MERGE_C R37, R35, R32, R14 ;  /* 0x000000202325723e */ /* 0x000fe4000480700e */
[----:B------:R-:W-:-:S07]  /*52d0*/  F2FP.SATFINITE.E4M3.F32.PACK_AB_MERGE_C R39, R110, R99, R39 ;  /* 0x000000636e27723e */ /* 0x000fce0004807027 */
.L_x_9861:
[----:B------:R-:W-:Y:S05]  /*52e0*/  BSYNC B2 ;  /* 0x0000000000027941 */ /* 0x000fea0003800000 */
.L_x_9860:
[----:B0-----:R0:W-:Y:S04]  /*52f0*/  STG.E.128 desc[UR40][R80.64], R36 ;  /* 0x0000002450007986 */ /* 0x0011e8000c101d28 */
[----:B--2---:R0:W-:Y:S02]  /*5300*/  @!P4 STG.E.128 desc[UR40][R82.64], R40 ;  /* 0x000000285200c986 */ /* 0x0041e4000c101d28 */
.L_x_9859:
[----:B------:R-:W-:Y:S05]  /*5310*/  BSYNC B1 ;  /* 0x0000000000017941 */ /* 0x000fea0003800000 */
.L_x_9858:
[----:B------:R-:W-:-:S13]  /*5320*/  ISETP.NE.AND P4, PT, R58, RZ, PT ;  /* 0x000000ff3a00720c */ /* 0x000fda0003f85270 */
[----:B------:R-:W-:Y:S05]  /*5330*/  @!P4 BRA `(.L_x_9842) ;  /* 0x000000100040c947 */ /* 0x000fea0003800000 */
[----:B------:R-:W2:Y:S04]  /*5340*/  LDL R32, [R1+0x4] ;  /* 0x0000040001207983 */ /* 0x000ea80000100800 */
[----:B------:R-:W3:Y:S04]  /*5350*/  LDL R15, [R1+0x64] ;  /* 0x00006400010f7983 */ /* 0x000ee80000100800 */
[----:B------:R-:W4:Y:S01]  /*5360*/  LDL R14, [R1+0x10] ;  /* 0x00001000010e7983 */ /* 0x000f220000100800 */
[----:B------:R-:W-:Y:S01]  /*5370*/  SEL R101, R60, R101, !P0 ;  /* 0x000000653c657207 */ /* 0x000fe20004000000 */
[----:B0-----:R-:W-:Y:S01]  /*5380*/  VIADD R40, R157, 0x20 ;  /* 0x000000209d287836 */ /* 0x001fe20000000000 */
[----:B------:R-:W-:Y:S01]  /*5390*/  IADD3 R37, P4, P5, R56, R76, R7 ;  /* 0x0000004c38257210 */ /* 0x000fe20007d9e007 */
[----:B------:R-:W-:Y:S01]  /*53a0*/  BSSY B1, `(.L_x_9862) ;  /* 0x00000ea000017945 */ /* 0x000fe20003800000 */
[----:B------:R-:W-:-:S02]  /*53b0*/  SHF.R.S32.HI R12, RZ, 0x1f, R101 ;  /* 0x0000001fff0c7819 */ /* 0x000fc40000011465 */
[----:B------:R-:W-:Y:S02]  /*53c0*/  IADD3.X R38, R79, R96, R3, P4, P5 ;  /* 0x000000604f267210 */ /* 0x000fe400027ea403 */
[----:B------:R-:W-:Y:S02]  /*53d0*/  LEA.HI R12, R12, R101, RZ, 0x5 ;  /* 0x000000650c0c7211 */ /* 0x000fe400078f28ff */
[----:B------:R-:W-:Y:S02]  /*53e0*/  ISETP.GE.AND P5, PT, R40, R89, PT ;  /* 0x000000592800720c */ /* 0x000fe40003fa6270 */
[----:B------:R-:W-:Y:S02]  /*53f0*/  SHF.R.S32.HI R12, RZ, 0x5, R12 ;  /* 0x00000005ff0c7819 */ /* 0x000fe4000001140c */
        /* <DEDUP_REMOVED lines=94> */
[----:B------:R-:W-:Y:S01]  /*59e0*/  FFMA.FTZ R41, R38, R92, -R41 ;  /* 0x0000005c26297223 */ /* 0x000fe20000010829 */
        /* <DEDUP_REMOVED lines=16> */
[----:B------:R-:W-:Y:S01]  /*5af0*/  FMUL.FTZ R92, R42, R92 ;  /* 0x0000005c2a5c7220 */ /* 0x000fe20000410000 */
[----:B------:R-:W-:Y:S01]  /*5b00*/  FFMA.FTZ R80, R80, R83, R89 ;  /* 0x0000005350507223 */ /* 0x000fe20000010059 */
[----:B------:R-:W-:Y:S01]  /*5b10*/  FFMA.FTZ R99, R42, R82, -R97 ;  /* 0x000000522a637223 */ /* 0x000fe20000010861 */
[----:B------:R-:W-:Y:S01]  /*5b20*/  F2FP.F16.E4M3.UNPACK_B R91, R91 ;  /* 0x0000005bff5b723e */ /* 0x000fe200020006ff */
[----:B------:R-:W-:Y:S01]  /*5b30*/  HADD2.F32 R83, -RZ, R93.H0_H0 ;  /* 0x2000005dff537230 */ /* 0x000fe20000004100 */
[----:B------:R-:W-:Y:S01]  /*5b40*/  F2FP.SATFINITE.E4M3.F32.PACK_AB_MERGE_C R12, R29, R12, RZ ;  /* 0x0000000c1d0c723e */ /* 0x000fe200048070ff */
[----:B------:R-:W-:-:S02]  /*5b50*/  HADD2.F32 R42, -RZ, R40.H0_H0 ;  /* 0x20000028ff2a7230 */ /* 0x000fc40000004100 */
[----:B------:R-:W-:Y:S01]  /*5b60*/  FFMA.FTZ R101, R81, R82, R92 ;  /* 0x0000005251657223 */ /* 0x000fe2000001005c */
[----:B------:R-:W-:Y:S01]  /*5b70*/  HADD2.F32 R34, -RZ, R14.H0_H0 ;  /* 0x2000000eff227230 */ /* 0x000fe20000004100 */
[----:B------:R-:W-:Y:S01]  /*5b80*/  F2FP.SATFINITE.E4M3.F32.PACK_AB_MERGE_C R28, R31, R28, RZ ;  /* 0x0000001c1f1c723e */ /* 0x000fe200048070ff */
[----:B------:R-:W-:Y:S02]  /*5b90*/  HADD2.F32 R93, -RZ, R93.H1_H1 ;  /* 0x3000005dff5d7230 */ /* 0x000fe40000004100 */
[-C--:B------:R-:W-:Y:S01]  /*5ba0*/  FMUL.FTZ R89, R42, R83.reuse ;  /* 0x000000532a597220 */ /* 0x080fe20000410000 */
[----:B------:R-:W-:Y:S01]  /*5bb0*/  HADD2.F32 R40, -RZ, R40.H1_H1 ;  /* 0x30000028ff287230 */ /* 0x000fe20000004100 */
[----:B------:R-:W-:Y:S01]  /*5bc0*/  F2FP.SATFINITE.E4M3.F32.PACK_AB_MERGE_C R12, R41, R30, R12 ;  /* 0x0000001e290c723e */ /* 0x000fe2000480700c */
[--C-:B------:R-:W-:Y:S02]  /*5bd0*/  HADD2.F32 R81, -RZ, R91.reuse.H0_H0 ;  /* 0x2000005bff517230 */ /* 0x100fe40000004100 */
[----:B------:R-:W-:Y:S01]  /*5be0*/  FMUL.FTZ R83, R34, R83 ;  /* 0x0000005322537220 */ /* 0x000fe20000410000 */
[----:B------:R-:W-:Y:S01]  /*5bf0*/  HADD2.F32 R14, -RZ, R14.H1_H1 ;  /* 0x3000000eff0e7230 */ /* 0x000fe20000004100 */
[----:B------:R-:W-:Y:S01]  /*5c00*/  F2FP.F16.E4M3.UNPACK_B R31, R33 ;  /* 0x00000021ff1f723e */ /* 0x000fe200020006ff */
[----:B------:R-:W-:Y:S01]  /*5c10*/  HADD2.F32 R91, -RZ, R91.H1_H1 ;  /* 0x3000005bff5b7230 */ /* 0x000fe20000004100 */
[----:B------:R-:W-:Y:S01]  /*5c20*/  F2FP.F16.E4M3.UNPACK_B R30, R11 ;  /* 0x0000000bff1e723e */ /* 0x000fe200020006ff */
[----:B------:R-:W-:Y:S01]  /*5c30*/  FMUL.FTZ R97, R40, R93 ;  /* 0x0000005d28617220 */ /* 0x000fe20000410000 */
[----:B------:R-:W-:Y:S01]  /*5c40*/  F2FP.F16.E4M3.UNPACK_B R29, R13 ;  /* 0x0000000dff1d723e */ /* 0x000fe200020006ff */
        /* <DEDUP_REMOVED lines=9> */
[----:B------:R-:W-:Y:S01]  /*5ce0*/  FFMA.FTZ R93, R40, R91, R93 ;  /* 0x0000005b285d7223 */ /* 0x000fe2000001005d */
        /* <DEDUP_REMOVED lines=32> */
[----:B------:R-:W-:Y:S01]  /*5ef0*/  F2FP.SATFINITE.E4M3.F32.PACK_AB_MERGE_C R14, R14, R89, R99 ;  /* 0x000000590e0e723e */ /* 0x000fe20004807063 */
[-C--:B------:R-:W-:Y:S01]  /*5f00*/  FFMA.FTZ R10, R11, R33.reuse, -R80 ;  /* 0x000000210b0a7223 */ /* 0x080fe20000010850 */
[----:B------:R-:W-:Y:S01]  /*5f10*/  FFMA.FTZ R11, R38, R33, R41 ;  /* 0x00000021260b7223 */ /* 0x000fe20000010029 */
[-C--:B------:R-:W-:Y:S01]  /*5f20*/  FFMA.FTZ R31, R31, R42.reuse, -R82 ;  /* 0x0000002a1f1f7223 */ /* 0x080fe20000010852 */
[----:B------:R-:W-:Y:S01]  /*5f30*/  FFMA.FTZ R38, R40, R42, R43 ;  /* 0x0000002a28267223 */ /* 0x000fe2000001002b */
[----:B------:R-:W-:Y:S02]  /*5f40*/  F2FP.F16.E4M3.UNPACK_B R42, R35.H1 ;  /* 0x00000023ff2a723e */ /* 0x000fe400030006ff */
[----:B------:R-:W-:Y:S02]  /*5f50*/  F2FP.F16.E4M3.UNPACK_B R89, R9.H1 ;  /* 0x00000009ff59723e */ /* 0x000fe400030006ff */
[----:B------:R-:W-:-:S02]  /*5f60*/  F2FP.F16.E4M3.UNPACK_B R33, R15 ;  /* 0x0000000fff21723e */ /* 0x000fc400020006ff */
        /* <DEDUP_REMOVED lines=19> */
[----:B------:R-:W-:-:S02]  /*60a0*/  HADD2.F32 R15, -RZ, R15.H1_H1 ;  /* 0x3000000fff0f7230 */ /* 0x000fc40000004100 */
[----:B------:R-:W-:Y:S01]  /*60b0*/  FMUL.FTZ R92, R35, R92 ;  /* 0x0000005c235c7220 */ /* 0x000fe20000410000 */
[----:B------:R-:W-:Y:S02]  /*60c0*/  HADD2.F32 R82, -RZ, R9.H0_H0 ;  /* 0x20000009ff527230 */ /* 0x000fe40000004100 */
[-C--:B------:R-:W-:Y:S01]  /*60d0*/  FMUL.FTZ R98, R42, R89.reuse ;  /* 0x000000592a627220 */ /* 0x080fe20000410000 */
[----:B------:R-:W-:Y:S02]  /*60e0*/  HADD2.F32 R41, -RZ, R41.H1_H1 ;  /* 0x30000029ff297230 */ /* 0x000fe40000004100 */
[----:B------:R-:W-:Y:S01]  /*60f0*/  FMUL.FTZ R89, R15, R89 ;  /* 0x000000590f597220 */ /* 0x000fe20000410000 */
[----:B------:R-:W-:Y:S02]  /*6100*/  HADD2.F32 R40, -RZ, R83.H1_H1 ;  /* 0x30000053ff287230 */ /* 0x000fe40000004100 */
[----:B------:R-:W-:Y:S01]  /*6110*/  FFMA.FTZ R91, R8, R81, R91 ;  /* 0x00000051085b7223 */ /* 0x000fe2000001005b */
[----:B------:R-:W-:-:S02]  /*6120*/  HADD2.F32 R80, -RZ, R80.H1_H1 ;  /* 0x30000050ff507230 */ /* 0x000fc40000004100 */
[-C--:B------:R-:W-:Y:S01]  /*6130*/  FFMA.FTZ R94, R35, R82.reuse, -R94 ;  /* 0x00000052235e7223 */ /* 0x080fe2000001085e */
[----:B------:R-:W-:Y:S02]  /*6140*/  HADD2.F32 R33, -RZ, R33.H1_H1 ;  /* 0x30000021ff217230 */ /* 0x000fe40000004100 */
[----:B------:R-:W-:Y:S01]  /*6150*/  FFMA.FTZ R92, R43, R82, R92 ;  /* 0x000000522b5c7223 */ /* 0x000fe2000001005c */
[----:B------:R-:W-:Y:S02]  /*6160*/  HADD2.F32 R8, -RZ, R9.H1_H1 ;  /* 0x30000009ff087230 */ /* 0x000fe40000004100 */
[----:B------:R-:W-:Y:S01]  /*6170*/  FMUL.FTZ R82, R41, R40 ;  /* 0x0000002829527220 */ /* 0x000fe20000410000 */
[----:B------:R-:W-:Y:S01]  /*6180*/  FFMA.FTZ R98, R15, R80, -R98 ;  /* 0x000000500f627223 */ /* 0x000fe20000010862 */
[C---:B------:R-:W-:Y:S01]  /*6190*/  FMUL.FTZ R40, R33.reuse, R40 ;  /* 0x0000002821287220 */ /* 0x040fe20000410000 */
[----:B------:R-:W-:Y:S01]  /*61a0*/  FFMA.FTZ R42, R42, R80, R89 ;  /* 0x000000502a2a7223 */ /* 0x000fe20000010059 */
        /* <DEDUP_REMOVED lines=9> */
.L_x_9863:
[----:B------:R-:W-:Y:S05]  /*6240*/  BSYNC B1 ;  /* 0x0000000000017941 */ /* 0x000fea0003800000 */
.L_x_9862:
        /* <DEDUP_REMOVED lines=10> */
.L_x_9835:
[----:B------:R-:W-:-:S13]  /*62f0*/  ISETP.NE.AND P3, PT, R23, 0x3, PT ;  /* 0x000000031700780c */ /* 0x000fda0003f65270 */
[----:B------:R-:W-:Y:S05]  /*6300*/  @!P3 BRA `(.L_x_9864) ;  /* 0x000000000004b947 */ /* 0x000fea0003800000 */
[----:B------:R-:W-:Y:S01]  /*6310*/  BPT.TRAP 0x1 ;  /* 0x000000040000795c */ /* 0x000fe20000300000 */
.L_x_9864:
        /* <DEDUP_REMOVED lines=8> */
.L_x_10098:
[----:B------:R-:W-:Y:S05]  /*63a0*/  BSYNC B1 ;  /* 0x0000000000017941 */ /* 0x000fea0003800000 */
.L_x_9865:
        /* <DEDUP_REMOVED lines=9> */
.L_x_9842:
[----:B------:R-:W-:Y:S05]  /*6440*/  BSYNC B0 ;  /* 0x0000000000007941 */ /* 0x000fea0003800000 */
.L_x_9834:
        /* <DEDUP_REMOVED lines=17> */
.L_x_9868:
[----:B------:R-:W-:Y:S05]  /*6560*/  BSYNC B0 ;  /* 0x0000000000007941 */ /* 0x000fea0003800000 */
.L_x_9867:
[----:B------:R-:W2:Y:S01]  /*6570*/  SYNCS.PHASECHK.TRANS64.TRYWAIT P5, [R85+URZ+0x19cb0], R88 ;  /* 0x019cb058550075a7 */ /* 0x000ea200080a017f */
[----:B------:R-:W-:Y:S01]  /*6580*/  BSSY B0, `(.L_x_9869) ;  /* 0x0000003000007945 */ /* 0x000fe20003800000 */
[----:B------:R-:W-:-:S03]  /*6590*/  ISETP.GE.AND P3, PT, R19, R87, PT ;  /* 0x000000571300720c */ /* 0x000fc60003f66270 */
[----:B--2---:R-:W-:Y:S10]  /*65a0*/  @!P5 BRA `(.L_x_9870) ;  /* 0x00000148009cd947 */ /* 0x004ff40003800000 */
.L_x_10099:
[----:B------:R-:W-:Y:S05]  /*65b0*/  BSYNC B0 ;  /* 0x0000000000007941 */ /* 0x000fea0003800000 */
.L_x_9869:
        /* <DEDUP_REMOVED lines=13> */
[----:B------:R-:W-:Y:S01]  /*6690*/  IADD3 R28, P3, R14, UR6, RZ ;  /* 0x000000060e1c7c10 */ /* 0x000fe2000ff7e0ff */
[----:B------:R-:W-:-:S03]  /*66a0*/  VIADD R30, R157, 0x20 ;  /* 0x000000209d1e7836 */ /* 0x000fc60000000000 */
        /* <DEDUP_REMOVED lines=8> */
.L_x_9872:
[----:B------:R-:W-:Y:S05]  /*6730*/  BSYNC B0 ;  /* 0x0000000000007941 */ /* 0x000fea0003800000 */
.L_x_9871:
        /* <DEDUP_REMOVED lines=16> */
[----:B--2---:R-:W-:Y:S06]  /*6840*/  @P2 BRA `(.L_x_9873) ;  /* 0xffffffb800bc2947 */ /* 0x004fec000383ffff */
.L_x_9829:
[----:B------:R-:W1:Y:S01]  /*6850*/  LDC R0, c[0x0][0x428] ;  /* 0x00010a00ff007b82 */ /* 0x000e620000000800 */
[----:B------:R-:W-:Y:S04]  /*6860*/  BSSY B0, `(.L_x_9874) ;  /* 0x0000004000007945 */ /* 0x000fe80003800000 */
[----:B------:R-:W-:Y:S05]  /*6870*/  @P3 BRA `(.L_x_9875) ;  /* 0x0000000000083947 */ /* 0x000fea0003800000 */
[----:B------:R-:W2:Y:S02]  /*6880*/  FENCE.VIEW.ASYNC.G ;  /* 0x00000000000073c6 */ /* 0x000ea40000000100 */
[----:B--2---:R-:W-:Y:S06]  /*6890*/  BAR.ARV 0xc, 0x200 ;  /* 0x0308000000007b1d */ /* 0x004fec0000002000 */
.L_x_9875:
[----:B------:R-:W-:Y:S05]  /*68a0*/  BSYNC B0 ;  /* 0x0000000000007941 */ /* 0x000fea0003800000 */
.L_x_9874:
[----:B------:R-:W2:Y:S01]  /*68b0*/  LDL R4, [R1+0x54] ;  /* 0x0000540001047983 */ /* 0x000ea20000100800 */
[----:B------:R-:W-:-:S03]  /*68c0*/  ULDC.64 UR4, c[0x0][0x990] ;  /* 0x0002640000047ab9 */ /* 0x000fc60000000a00 */
[----:B------:R-:W3:Y:S01]  /*68d0*/  LDL R5, [R1+0x40] ;  /* 0x0000400001057983 */ /* 0x000ee20000100800 */
[----:B------:R-:W-:Y:S01]  /*68e0*/  ISETP.NE.U32.AND P0, PT, RZ, UR4, PT ;  /* 0x00000004ff007c0c */ /* 0x000fe2000bf05070 */
[----:B------:R-:W-:Y:S01]  /*68f0*/  ULDC.64 UR6, c[0x0][0x998] ;  /* 0x0002660000067ab9 */ /* 0x000fe20000000a00 */
[----:B-1----:R-:W-:Y:S01]  /*6900*/  ISETP.NE.AND P4, PT, R0, 0x1, PT ;  /* 0x000000010000780c */ /* 0x002fe20003f85270 */
[----:B------:R-:W3:Y:S01]  /*6910*/  LDL R26, [R1+0x1c] ;  /* 0x00001c00011a7983 */ /* 0x000ee20000100800 */
[----:B------:R-:W-:Y:S02]  /*6920*/  ISETP.NE.AND.EX P0, PT, RZ, UR5, PT, P0 ;  /* 0x00000005ff007c0c */ /* 0x000fe4000bf05300 */
[----:B------:R-:W-:Y:S01]  /*6930*/  ISETP.NE.U32.AND P1, PT, RZ, UR6, PT ;  /* 0x00000006ff007c0c */ /* 0x000fe2000bf25070 */
[----:B------:R-:W3:Y:S01]  /*6940*/  LDL R25, [R1+0x20] ;  /* 0x0000200001197983 */ /* 0x000ee20000100800 */
[----:B------:R-:W-:Y:S02]  /*6950*/  IMAD.MOV.U32 R7, RZ, RZ, R154 ;  /* 0x000000ffff077224 */ /* 0x000fe400078e009a */
[----:B------:R-:W-:-:S05]  /*6960*/  ISETP.NE.AND.EX P1, PT, RZ, UR7, PT, P1 ;  /* 0x00000007ff007c0c */ /* 0x000fca000bf25310 */
[----:B------:R-:W1:Y:S08]  /*6970*/  @P4 LDC R3, c[0x0][0x42c] ;  /* 0x00010b00ff034b82 */ /* 0x000e700000000800 */
[----:B0-----:R-:W2:Y:S08]  /*6980*/  @P0 LDC.64 R10, c[0x0][0x9a8] ;  /* 0x00026a00ff0a0b82 */ /* 0x001eb00000000a00 */
[----:B------:R-:W0:Y:S08]  /*6990*/  @P4 LDC R2, c[0x0][0x430] ;  /* 0x00010c00ff024b82 */ /* 0x000e300000000800 */
[----:B----4-:R-:W4:Y:S01]  /*69a0*/  @P1 LDC.64 R12, c[0x0][0x9b8] ;  /* 0x00026e00ff0c1b82 */ /* 0x010f220000000a00 */
[----:B-1----:R-:W-:-:S07]  /*69b0*/  @P4 IMAD.HI.U32 R3, R154, R3, RZ ;  /* 0x000000039a034227 */ /* 0x002fce00078e00ff */
[----:B------:R-:W1:Y:S08]  /*69c0*/  @P0 LDC.64 R14, c[0x0][0x9b0] ;  /* 0x00026c00ff0e0b82 */ /* 0x000e700000000a00 */
[----:B------:R-:W1:Y:S01]  /*69d0*/  @P1 LDC.64 R20, c[0x0][0x9c0] ;  /* 0x00027000ff141b82 */ /* 0x000e620000000a00 */
[----:B0-----:R-:W-:-:S04]  /*69e0*/  @P4 SHF.R.U32.HI R7, RZ, R2, R3 ;  /* 0x00000002ff074219 */ /* 0x001fc80000011603 */
        /* <DEDUP_REMOVED lines=36> */
[----:B0-----:R-:W-:-:S04]  /*6c30*/  @P4 IMAD.HI.U32 R11, R154, R11, RZ ;  /* 0x0000000b9a0b4227 */ /* 0x001fc800078e00ff */
[----:B---3--:R-:W-:Y:S01]  /*6c40*/  IMAD.MOV.U32 R4, RZ, RZ, R154 ;  /* 0x000000ffff047224 */ /* 0x008fe200078e009a */
[----:B-1----:R-:W-:Y:S02]  /*6c50*/  @P4 SHF.R.U32.HI R4, RZ, R6, R11 ;  /* 0x00000006ff044219 */ /* 0x002fe4000001160b */
[----:B------:R-:W-:Y:S02]  /*6c60*/  CS2R R20, SRZ ;  /* 0x0000000000147805 */ /* 0x000fe4000001ff00 */
[----:B------:R-:W-:Y:S01]  /*6c70*/  PLOP3.LUT P0, PT, PT, PT, PT, 0x80, 0x0 ;  /* 0x000000000000781c */ /* 0x000fe20003f0f070 */
[----:B------:R-:W-:Y:S01]  /*6c80*/  IMAD.MOV.U32 R135, RZ, RZ, RZ ;  /* 0x000000ffff877224 */ /* 0x000fe200078e00ff */
[----:B------:R-:W-:Y:S01]  /*6c90*/  CS2R R14, SRZ ;  /* 0x00000000000e7805 */ /* 0x000fe2000001ff00 */
[----:B------:R0:W-:Y:S01]  /*6ca0*/  STL [R1+0x5c], R4 ;  /* 0x00005c0401007387 */ /* 0x0001e20000100800 */
        /* <DEDUP_REMOVED lines=23> */
[----:B------:R-:W-:Y:S02]  /*6e20*/  IMAD.MOV.U32 R60, RZ, RZ, RZ ;  /* 0x000000ffff3c7224 */ /* 0x000fe400078e00ff */
[----:B--2---:R-:W-:-:S04]  /*6e30*/  FMUL.FTZ R0, R3, R0 ;  /* 0x0000000003007220 */ /* 0x004fc80000410000 */
[----:B------:R-:W-:Y:S01]  /*6e40*/  FMUL.FTZ R2, R0, UR4 ;  /* 0x0000000400027c20 */ /* 0x000fe20008410000 */
        /* <DEDUP_REMOVED lines=33> */
.L_x_9878:
[----:B------:R-:W-:Y:S05]  /*7060*/  BSYNC B6 ;  /* 0x0000000000067941 */ /* 0x000fea0003800000 */
.L_x_9877:
        /* <DEDUP_REMOVED lines=13> */
.L_x_9882:
[----:B-1----:R1:W2:Y:S02]  /*7140*/  SYNCS.PHASECHK.TRANS64.TRYWAIT P0, [R16+URZ+0x19c00], R3 ;  /* 0x019c0003100075a7 */ /* 0x0022a4000800017f */
[----:B--2---:R-:W-:Y:S05]  /*7150*/  @!P0 NANOSLEEP.SYNCS 0x989680 ;  /* 0x009896800000895d */ /* 0x004fea0003900000 */
[----:B------:R-:W2:Y:S02]  /*7160*/  @!P0 SYNCS.PHASECHK.TRANS64 P0, [R16+URZ+0x19c00], R3 ;  /* 0x019c0003100085a7 */ /* 0x000ea4000800007f */
[----:B--2---:R-:W-:Y:S05]  /*7170*/  @!P0 BRA `(.L_x_9882) ;  /* 0xfffffffc00f08947 */ /* 0x004fea000383ffff */
.L_x_9881:
[----:B------:R-:W-:Y:S05]  /*7180*/  BSYNC B0 ;  /* 0x0000000000007941 */ /* 0x000fea0003800000 */
.L_x_9880:
[----:B------:R-:W-:Y:S05]  /*7190*/  BRA `(.L_x_9883) ;  /* 0x0000004400f87947 */ /* 0x000fea0003800000 */
.L_x_9879:
[----:B------:R-:W0:Y:S01]  /*71a0*/  S2R R4, SR_TID.X ;  /* 0x0000000000047919 */ /* 0x000e220000002100 */
[----:B------:R-:W-:Y:S01]  /*71b0*/  LOP3.LUT P0, RZ, R26, 0x9f, RZ, 0xc0, !PT ;  /* 0x0000009f1aff7812 */ /* 0x000fe2000780c0ff */
[----:B------:R-:W-:Y:S01]  /*71c0*/  ULDC.64 UR4, c[0x0][0x3d8] ;  /* 0x0000f60000047ab9 */ /* 0x000fe20000000a00 */
[----:B-----5:R-:W-:Y:S01]  /*71d0*/  SHF.R.S32.HI R0, RZ, 0x1f, R24 ;  /* 0x0000001fff007819 */ /* 0x020fe20000011418 */
[----:B------:R-:W-:Y:S01]  /*71e0*/  ULDC.64 UR6, c[0x0][0x3e8] ;  /* 0x0000fa0000067ab9 */ /* 0x000fe20000000a00 */
[----:B------:R-:W-:Y:S01]  /*71f0*/  IMAD.WIDE.U32 R38, R24, UR4, RZ ;  /* 0x0000000418267c25 */ /* 0x000fe2000f8e00ff */
[----:B------:R-:W-:Y:S01]  /*7200*/  BSSY B6, `(.L_x_9884) ;  /* 0x0000020000067945 */ /* 0x000fe20003800000 */
[----:B------:R-:W-:Y:S02]  /*7210*/  SHF.R.S32.HI R50, RZ, 0x1f, R157 ;  /* 0x0000001fff327819 */ /* 0x000fe4000001149d */
        /* <DEDUP_REMOVED lines=8> */
[----:B------:R-:W-:-:S04]  /*72a0*/  LEA.HI R35, R4, R4, RZ, 0x1 ;  /* 0x0000000404237211 */ /* 0x000fc800078f08ff */
[----:B------:R-:W-:-:S05]  /*72b0*/  LOP3.LUT R35, R35, 0xfffffffe, RZ, 0xc0, !PT ;  /* 0xfffffffe23237812 */ /* 0x000fca00078ec0ff */
[----:B------:R-:W-:-:S04]  /*72c0*/  IMAD.IADD R35, R4, 0x1, -R35 ;  /* 0x0000000104237824 */ /* 0x000fc800078e0a23 */
[----:B------:R-:W-:-:S05]  /*72d0*/  IMAD.SHL.U32 R35, R35, 0x8, RZ ;  /* 0x0000000823237824 */ /* 0x000fca00078e00ff */
        /* <DEDUP_REMOVED lines=18> */
.L_x_9885:
[----:B------:R-:W-:Y:S05]  /*7400*/  BSYNC B6 ;  /* 0x0000000000067941 */ /* 0x000fea0003800000 */
.L_x_9884:
[----:B------:R-:W2:Y:S01]  /*7410*/  LDL R21, [R1+0x1c] ;  /* 0x00001c0001157983 */ /* 0x000ea20000100800 */
[----:B------:R-:W0:Y:S01]  /*7420*/  LDC.64 R10, c[0x0][0x3d8] ;  /* 0x0000f600ff0a7b82 */ /* 0x000e220000000a00 */
[----:B------:R-:W-:Y:S02]  /*7430*/  ULDC.U8 UR4, c[0x0][0x3f0] ;  /* 0x0000fc0000047ab9 */ /* 0x000fe40000000000 */
[----:B------:R-:W3:Y:S01]  /*7440*/  LDL R20, [R1+0x30] ;  /* 0x0000300001147983 */ /* 0x000ee20000100800 */
[----:B------:R-:W-:Y:S01]  /*7450*/  ISETP.NE.AND P0, PT, RZ, UR4, PT ;  /* 0x00000004ff007c0c */ /* 0x000fe2000bf05270 */
[----:B------:R-:W-:Y:S01]  /*7460*/  BSSY B0, `(.L_x_9886) ;  /* 0x0000449000007945 */ /* 0x000fe20003800000 */
[----:B------:R-:W-:Y:S02]  /*7470*/  SHF.R.S32.HI R3, RZ, 0x1f, R153 ;  /* 0x0000001fff037819 */ /* 0x000fe40000011499 */
[----:B------:R-:W1:Y:S03]  /*7480*/  LDC.64 R12, c[0x0][0x3e8] ;  /* 0x0000fa00ff0c7b82 */ /* 0x000e660000000a00 */
[----:B0-----:R-:W-:-:S02]  /*7490*/  IMAD R4, R3, R10, RZ ;  /* 0x0000000a03047224 */ /* 0x001fc400078e02ff */
[----:B------:R-:W-:-:S04]  /*74a0*/  IMAD.WIDE.U32 R42, R153, R10, RZ ;  /* 0x0000000a992a7225 */ /* 0x000fc800078e00ff */
[-C--:B-1----:R-:W-:Y:S02]  /*74b0*/  IMAD R6, R3, R12.reuse, RZ ;  /* 0x0000000c03067224 */ /* 0x082fe400078e02ff */
[----:B------:R-:W-:-:S04]  /*74c0*/  IMAD.WIDE.U32 R14, R153, R12, RZ ;  /* 0x0000000c990e7225 */ /* 0x000fc800078e00ff */
[C---:B------:R-:W-:Y:S02]  /*74d0*/  IMAD R3, R153.reuse, R11, R4 ;  /* 0x0000000b99037224 */ /* 0x040fe400078e0204 */
[----:B------:R-:W-:Y:S02]  /*74e0*/  IMAD R5, R153, R13, R6 ;  /* 0x0000000d99057224 */ /* 0x000fe400078e0206 */
[----:B------:R-:W-:Y:S02]  /*74f0*/  IMAD.IADD R44, R43, 0x1, R3 ;  /* 0x000000012b2c7824 */ /* 0x000fe400078e0203 */
[----:B------:R-:W-:Y:S02]  /*7500*/  IMAD.IADD R48, R15, 0x1, R5 ;  /* 0x000000010f307824 */ /* 0x000fe400078e0205 */
[----:B--2---:R-:W-:Y:S02]  /*7510*/  IMAD R0, R153, -0xc0, R21 ;  /* 0xffffff4099007824 */ /* 0x004fe400078e0215 */
[----:B---3--:R-:W-:-:S03]  /*7520*/  IMAD.IADD R20, R16, 0x1, R20 ;  /* 0x0000000110147824 */ /* 0x008fc600078e0214 */
[----:B------:R-:W-:Y:S01]  /*7530*/  VIMNMX R4, R0, 0xc0, PT ;  /* 0x000000c000047848 */ /* 0x000fe20003fe0100 */
        /* <DEDUP_REMOVED lines=63> */
.L_x_9889:
[----:B------:R-:W-:Y:S05]  /*7930*/  BSYNC B1 ;  /* 0x0000000000017941 */ /* 0x000fea0003800000 */
.L_x_9888:
        /* <DEDUP_REMOVED lines=19> */
.L_x_10102:
[----:B------:R-:W-:-:S03]  /*7a70*/  UMOV UR4, 0xffffffff ;  /* 0xffffffff00047882 */ /* 0x000fc60000000000 */
[----:B------:R-:W-:Y:S05]  /*7a80*/  BRA.DIV UR4, `(.L_x_9891) ;  /* 0x00000136049c7947 */ /* 0x000fea000b800000 */
.L_x_10105:
[----:B------:R-:W-:-:S03]  /*7a90*/  UMOV UR4, 0xffffffff ;  /* 0xffffffff00047882 */ /* 0x000fc60000000000 */
[----:B------:R-:W-:Y:S05]  /*7aa0*/  BRA.DIV UR4, `(.L_x_9892) ;  /* 0x0000013604bc7947 */ /* 0x000fea000b800000 */
.L_x_10108:
[----:B------:R-:W-:-:S03]  /*7ab0*/  UMOV UR4, 0xffffffff ;  /* 0xffffffff00047882 */ /* 0x000fc60000000000 */
[----:B------:R-:W-:Y:S05]  /*7ac0*/  BRA.DIV UR4, `(.L_x_9893) ;  /* 0x0000013604dc7947 */ /* 0x000fea000b800000 */
.L_x_10111:
[----:B------:R-:W0:Y:S01]  /*7ad0*/  SYNCS.PHASECHK.TRANS64.TRYWAIT P1, [R16+URZ+0x19c00], R5 ;  /* 0x019c0005100075a7 */ /* 0x000e22000802017f */
[----:B------:R-:W-:Y:S04]  /*7ae0*/  BSSY B1, `(.L_x_9894) ;  /* 0x0000002000017945 */ /* 0x000fe80003800000 */
[----:B0-----:R-:W-:Y:S05]  /*7af0*/  @!P1 BRA `(.L_x_9895) ;  /* 0x0000013400f89947 */ /* 0x001fea0003800000 */
.L_x_10112:
[----:B------:R-:W-:Y:S05]  /*7b00*/  BSYNC B1 ;  /* 0x0000000000017941 */ /* 0x000fea0003800000 */
.L_x_9894:
        /* <DEDUP_REMOVED lines=10> */
[C---:B0-----:R-:W-:Y:S01]  /*7bb0*/  VIADD R5, R4.reuse, 0x20 ;  /* 0x0000002004057836 */ /* 0x041fe20000000000 */
[-C--:B-1----:R-:W-:Y:S02]  /*7bc0*/  ISETP.GE.AND P0, PT, R4, R0.reuse, PT ;  /* 0x000000000400720c */ /* 0x082fe40003f06270 */
[-C--:B------:R-:W-:Y:S02]  /*7bd0*/  ISETP.GE.AND P1, PT, R3, R0.reuse, PT ;  /* 0x000000000300720c */ /* 0x080fe40003f26270 */
[----:B------:R-:W-:-:S09]  /*7be0*/  ISETP.GE.AND P2, PT, R5, R0, PT ;  /* 0x000000000500720c */ /* 0x000fd20003f46270 */
[----:B------:R-:W-:Y:S05]  /*7bf0*/  @P0 BRA `(.L_x_9898) ;  /* 0x0000000400d80947 */ /* 0x000fea0003800000 */
[----:B------:R-:W0:Y:S01]  /*7c00*/  LDS.128 R4, [R20+0xf000] ;  /* 0x00f0000014047984 */ /* 0x000e220000000c00 */
        /* <DEDUP_REMOVED lines=117> */
.L_x_9898:
[----:B------:R-:W-:Y:S05]  /*8360*/  BSYNC B1 ;  /* 0x0000000000017941 */ /* 0x000fea0003800000 */
.L_x_9897:
[----:B------:R-:W-:Y:S04]  /*8370*/  BSSY B1, `(.L_x_9899) ;  /* 0x000007c000017945 */ /* 0x000fe80003800000 */
[----:B------:R-:W-:Y:S05]  /*8380*/  @P1 BRA `(.L_x_9900) ;  /* 0x0000000400e81947 */ /* 0x000fea0003800000 */
[----:B0-----:R-:W0:Y:S01]  /*8390*/  LDS.128 R4, [R20+0x10800] ;  /* 0x0108000014047984 */ /* 0x001e220000000c00 */
        /* <DEDUP_REMOVED lines=121> */
.L_x_9900:
[----:B------:R-:W-:Y:S05]  /*8b30*/  BSYNC B1 ;  /* 0x0000000000017941 */ /* 0x000fea0003800000 */
.L_x_9899:
[----:B------:R-:W-:Y:S05]  /*8b40*/  @P2 BRA `(.L_x_9896) ;  /* 0x0000002c00682947 */ /* 0x000fea0003800000 */
[----:B01----:R-:W0:Y:S01]  /*8b50*/  LDS.128 R4, [R20+0x12000] ;  /* 0x0120000014047984 */ /* 0x003e220000000c00 */
        /* <DEDUP_REMOVED lines=118> */
.L_x_9887:
        /* <DEDUP_REMOVED lines=23> */
[----:B------:R-:W-:Y:S01]  /*9430*/  IMAD.MOV.U32 R4, RZ, RZ, R157 ;  /* 0x000000ffff047224 */ /* 0x000fe200078e009d */
[----:B------:R-:W-:Y:S01]  /*9440*/  SHF.R.S32.HI R49, RZ, 0x1f, R19 ;  /* 0x0000001fff317819 */ /* 0x000fe20000011413 */
[----:B------:R-:W-:Y:S01]  /*9450*/  IMAD.MOV.U32 R5, RZ, RZ, R50 ;  /* 0x000000ffff057224 */ /* 0x000fe200078e0032 */
[----:B------:R-:W-:Y:S01]  /*9460*/  ULDC UR4, c[0x0][0x3d4] ;  /* 0x0000f50000047ab9 */ /* 0x000fe20000000800 */
[----:B------:R-:W-:Y:S01]  /*9470*/  ULDC.64 UR6, c[0x0][0x3c8] ;  /* 0x0000f20000067ab9 */ /* 0x000fe20000000a00 */
[----:B------:R-:W-:Y:S01]  /*9480*/  ULDC.64 UR8, c[0x0][0x3e0] ;  /* 0x0000f80000087ab9 */ /* 0x000fe20000000a00 */
[-CC-:B------:R-:W-:Y:S01]  /*9490*/  IMAD.WIDE.U32 R6, R19, R10.reuse, R4.reuse ;  /* 0x0000000a13067225 */ /* 0x180fe200078e0004 */
[----:B------:R-:W-:Y:S02]  /*94a0*/  ISETP.GE.AND P3, PT, R157, UR4, PT ;  /* 0x000000049d007c0c */ /* 0x000fe4000bf66270 */
[----:B------:R-:W-:Y:S02]  /*94b0*/  CS2R R28, SRZ ;  /* 0x00000000001c7805 */ /* 0x000fe4000001ff00 */
[----:B------:R-:W-:Y:S01]  /*94c0*/  CS2R R30, SRZ ;  /* 0x00000000001e7805 */ /* 0x000fe2000001ff00 */
[C---:B------:R-:W-:Y:S01]  /*94d0*/  IMAD R0, R49.reuse, R10, RZ ;  /* 0x0000000a31007224 */ /* 0x040fe200078e02ff */
[----:B------:R-:W-:Y:S01]  /*94e0*/  IADD3 R38, P1, R6, R38, RZ ;  /* 0x0000002606267210 */ /* 0x000fe20007f3e0ff */
[-C--:B------:R-:W-:Y:S01]  /*94f0*/  IMAD R24, R49, R12.reuse, RZ ;  /* 0x0000000c31187224 */ /* 0x080fe200078e02ff */
[----:B------:R-:W-:Y:S01]  /*9500*/  CS2R R32, SRZ ;  /* 0x0000000000207805 */ /* 0x000fe2000001ff00 */
[----:B------:R-:W-:Y:S01]  /*9510*/  IMAD.WIDE.U32 R4, R19, R12, R4 ;  /* 0x0000000c13047225 */ /* 0x000fe200078e0004 */
[----:B------:R-:W-:-:S02]  /*9520*/  CS2R R34, SRZ ;  /* 0x0000000000227805 */ /* 0x000fc4000001ff00 */
[----:B------:R-:W-:Y:S01]  /*9530*/  CS2R R26, SRZ ;  /* 0x00000000001a7805 */ /* 0x000fe2000001ff00 */
[C---:B------:R-:W-:Y:S01]  /*9540*/  IMAD R6, R19.reuse, R11, R0 ;  /* 0x0000000b13067224 */ /* 0x040fe200078e0200 */
[----:B------:R-:W-:Y:S01]  /*9550*/  IADD3 R40, P2, R4, R40, RZ ;  /* 0x0000002804287210 */ /* 0x000fe20007f5e0ff */
[----:B------:R-:W-:Y:S02]  /*9560*/  IMAD R24, R19, R13, R24 ;  /* 0x0000000d13187224 */ /* 0x000fe400078e0218 */
[----:B------:R-:W-:Y:S01]  /*9570*/  VIADD R49, R157, 0x20 ;  /* 0x000000209d317836 */ /* 0x000fe20000000000 */
[----:B------:R-:W-:Y:S01]  /*9580*/  IADD3.X R39, R37, R6, R7, P1, !PT ;  /* 0x0000000625277210 */ /* 0x000fe20000ffe407 */
[----:B------:R-:W-:Y:S01]  /*9590*/  IMAD R7, R48, 0xc0, RZ ;  /* 0x000000c030077824 */ /* 0x000fe200078e02ff */
[----:B------:R-:W-:Y:S01]  /*95a0*/  IADD3.X R41, R45, R24, R5, P2, !PT ;  /* 0x000000182d297210 */ /* 0x000fe200017fe405 */
[----:B------:R-:W-:Y:S01]  /*95b0*/  IMAD R5, R44, 0xc0, RZ ;  /* 0x000000c02c057824 */ /* 0x000fe200078e02ff */
[----:B------:R-:W-:Y:S01]  /*95c0*/  ISETP.GE.AND P4, PT, R49, UR4, PT ;  /* 0x0000000431007c0c */ /* 0x000fe2000bf86270 */
[----:B------:R-:W-:Y:S01]  /*95d0*/  IMAD.WIDE.U32 R42, R42, 0xc0, R38 ;  /* 0x000000c02a2a7825 */ /* 0x000fe200078e0026 */
[----:B------:R-:W-:-:S03]  /*95e0*/  CS2R R24, SRZ ;  /* 0x0000000000187805 */ /* 0x000fc6000001ff00 */
[----:B------:R-:W-:Y:S01]  /*95f0*/  IMAD.WIDE.U32 R14, R14, 0xc0, R40 ;  /* 0x000000c00e0e7825 */ /* 0x000fe200078e0028 */
[----:B------:R-:W-:Y:S02]  /*9600*/  IADD3 R38, P1, R42, UR6, RZ ;  /* 0x000000062a267c10 */ /* 0x000fe4000ff3e0ff */
[----:B------:R-:W-:Y:S02]  /*9610*/  IADD3 R14, P2, R14, UR8, RZ ;  /* 0x000000080e0e7c10 */ /* 0x000fe4000ff5e0ff */
[----:B------:R-:W-:Y:S02]  /*9620*/  IADD3.X R39, R5, UR7, R43, P1, !PT ;  /* 0x0000000705277c10 */ /* 0x000fe40008ffe42b */
[----:B------:R-:W-:Y:S02]  /*9630*/  CS2R R4, SRZ ;  /* 0x0000000000047805 */ /* 0x000fe4000001ff00 */
[----:B------:R-:W-:Y:S02]  /*9640*/  IADD3.X R15, R7, UR9, R15, P2, !PT ;  /* 0x00000009070f7c10 */ /* 0x000fe400097fe40f */
[----:B------:R-:W-:Y:S01]  /*9650*/  CS2R R6, SRZ ;  /* 0x0000000000067805 */ /* 0x000fe2000001ff00 */
[----:B------:R0:W5:Y:S04]  /*9660*/  @!P3 LDG.E.128 R28, desc[UR40][R38.64] ;  /* 0x00000028261cb981 */ /* 0x000168000c1e1d00 */
[----:B------:R0:W5:Y:S04]  /*9670*/  @!P4 LDG.E.128 R32, desc[UR40][R38.64+0x20] ;  /* 0x000020282620c981 */ /* 0x000168000c1e1d00 */
[----:B------:R0:W5:Y:S04]  /*9680*/  @!P3 LDG.E.128 R4, desc[UR40][R14.64] ;  /* 0x000000280e04b981 */ /* 0x000168000c1e1d00 */
[----:B------:R0:W5:Y:S02]  /*9690*/  @!P4 LDG.E.128 R24, desc[UR40][R14.64+0x20] ;  /* 0x000020280e18c981 */ /* 0x000164000c1e1d00 */
.L_x_9902:
[----:B------:R-:W-:Y:S05]  /*96a0*/  BSYNC B1 ;  /* 0x0000000000017941 */ /* 0x000fea0003800000 */
.L_x_9901:
        /* <DEDUP_REMOVED lines=19> */
.L_x_10115:
[----:B------:R-:W-:-:S03]  /*97e0*/  UMOV UR4, 0xffffffff ;  /* 0xffffffff00047882 */ /* 0x000fc60000000000 */
[----:B------:R-:W-:Y:S05]  /*97f0*/  BRA.DIV UR4, `(.L_x_9904) ;  /* 0x0000011a04f07947 */ /* 0x000fea000b800000 */
.L_x_10118:
[----:B------:R-:W-:-:S03]  /*9800*/  UMOV UR4, 0xffffffff ;  /* 0xffffffff00047882 */ /* 0x000fc60000000000 */
[----:B------:R-:W-:Y:S05]  /*9810*/  BRA.DIV UR4, `(.L_x_9905) ;  /* 0x0000011e04107947 */ /* 0x000fea000b800000 */
.L_x_10121:
[----:B------:R-:W-:-:S03]  /*9820*/  UMOV UR4, 0xffffffff ;  /* 0xffffffff00047882 */ /* 0x000fc60000000000 */
[----:B------:R-:W-:Y:S05]  /*9830*/  BRA.DIV UR4, `(.L_x_9906) ;  /* 0x0000011e04307947 */ /* 0x000fea000b800000 */
.L_x_10124:
[----:B------:R-:W0:Y:S01]  /*9840*/  SYNCS.PHASECHK.TRANS64.TRYWAIT P1, [R16+URZ+0x19c00], R9 ;  /* 0x019c0009100075a7 */ /* 0x000e22000802017f */
[----:B------:R-:W-:Y:S04]  /*9850*/  BSSY B1, `(.L_x_9907) ;  /* 0x0000002000017945 */ /* 0x000fe80003800000 */
[----:B0-----:R-:W-:Y:S05]  /*9860*/  @!P1 BRA `(.L_x_9908) ;  /* 0x0000011c004c9947 */ /* 0x001fea0003800000 */
.L_x_10125:
[----:B------:R-:W-:Y:S05]  /*9870*/  BSYNC B1 ;  /* 0x0000000000017941 */ /* 0x000fea0003800000 */
.L_x_9907:
[----:B------:R-:W-:Y:S05]  /*9880*/  @P0 BRA `(.L_x_9896) ;  /* 0x0000002000180947 */ /* 0x000fea0003800000 */
[----:B------:R1:W5:Y:S01]  /*9890*/  LDL R62, [R1+0x4] ;  /* 0x00000400013e7983 */ /* 0x0003620000100800 */
[----:B------:R-:W2:Y:S03]  /*98a0*/  LDC R0, c[0x0][0x3d4] ;  /* 0x0000f500ff007b82 */ /* 0x000ea60000000800 */
[----:B------:R1:W5:Y:S01]  /*98b0*/  LDL R61, [R1+0x10] ;  /* 0x00001000013d7983 */ /* 0x0003620000100800 */
[----:B------:R-:W-:-:S03]  /*98c0*/  VIADD R3, R157, 0x20 ;  /* 0x000000209d037836 */ /* 0x000fc60000000000 */
[----:B------:R1:W5:Y:S01]  /*98d0*/  LDL R60, [R1+0x64] ;  /* 0x00006400013c7983 */ /* 0x0003620000100800 */
[----:B------:R-:W-:Y:S01]  /*98e0*/  BSSY B1, `(.L_x_9909) ;  /* 0x00000fd000017945 */ /* 0x000fe20003800000 */
[-C--:B--2---:R-:W-:Y:S02]  /*98f0*/  ISETP.GE.AND P0, PT, R157, R0.reuse, PT ;  /* 0x000000009d00720c */ /* 0x084fe40003f06270 */
[----:B------:R-:W-:-:S11]  /*9900*/  ISETP.GE.AND P1, PT, R3, R0, PT ;  /* 0x000000000300720c */ /* 0x000fd60003f26270 */
[----:B-1----:R-:W-:Y:S05]  /*9910*/  @P0 BRA `(.L_x_9910) ;  /* 0x0000000c00e40947 */ /* 0x002fea0003800000 */
[----:B------:R-:W1:Y:S01]  /*9920*/  S2R R11, SR_TID.X ;  /* 0x00000000000b7919 */ /* 0x000e620000002100 */
[----:B-----5:R-:W-:Y:S02]  /*9930*/  SHF.R.U32.HI R3, RZ, 0x8, R28 ;  /* 0x00000008ff037819 */ /* 0x020fe4000001161c */
[----:B------:R-:W-:Y:S02]  /*9940*/  LOP3.LUT R8, R28, 0xff, RZ, 0xc0, !PT ;  /* 0x000000ff1c087812 */ /* 0x000fe400078ec0ff */
[----:B------:R-:W-:Y:S02]  /*9950*/  LOP3.LUT R3, R3, 0xff, RZ, 0xc0, !PT ;  /* 0x000000ff03037812 */ /* 0x000fe400078ec0ff */
[----:B0-----:R-:W-:Y:S02]  /*9960*/  SHF.R.U32.HI R9, RZ, 0x8, R29 ;  /* 0x00000008ff097819 */ /* 0x001fe4000001161d */
[----:B------:R-:W-:Y:S02]  /*9970*/  PRMT R21, R3, 0x7604, R8 ;  /* 0x0000760403157816 */ /* 0x000fe40000000008 */
[----:B------:R-:W-:-:S02]  /*9980*/  LOP3.LUT R10, R29, 0xff, RZ, 0xc0, !PT ;  /* 0x000000ff1d0a7812 */ /* 0x000fc400078ec0ff */
[----:B------:R-:W-:Y:S02]  /*9990*/  LOP3.LUT R9, R9, 0xff, RZ, 0xc0, !PT ;  /* 0x000000ff09097812 */ /* 0x000fe400078ec0ff */
[----:B------:R-:W-:Y:S02]  /*99a0*/  LOP3.LUT R12, R30, 0xff, RZ, 0xc0, !PT ;  /* 0x000000ff1e0c7812 */ /* 0x000fe400078ec0ff */
[----:B------:R-:W-:Y:S02]  /*99b0*/  PRMT R37, R9, 0x7604, R10 ;  /* 0x0000760409257816 */ /* 0x000fe4000000000a */
[----:B------:R-:W-:Y:S02]  /*99c0*/  SHF.R.U32.HI R9, RZ, 0x8, R31 ;  /* 0x00000008ff097819 */ /* 0x000fe4000001161f */
[----:B------:R-:W-:Y:S02]  /*99d0*/  LOP3.LUT R10, R31, 0xff, RZ, 0xc0, !PT ;  /* 0x000000ff1f0a7812 */ /* 0x000fe400078ec0ff */
[----:B------:R-:W-:-:S02]  /*99e0*/  LOP3.LUT R9, R9, 0xff, RZ, 0xc0, !PT ;  /* 0x000000ff09097812 */ /* 0x000fc400078ec0ff */
[----:B------:R-:W-:Y:S02]  /*99f0*/  LOP3.LUT R15, R4, 0xff, RZ, 0xc0, !PT ;  /* 0x000000ff040f7812 */ /* 0x000fe400078ec0ff */
[----:B------:R-:W-:Y:S02]  /*9a00*/  PRMT R40, R9, 0x7604, R10 ;  /* 0x0000760409287816 */ /* 0x000fe4000000000a */
[----:B------:R-:W-:Y:S02]  /*9a10*/  SHF.R.U32.HI R38, RZ, 0x8, R5 ;  /* 0x00000008ff267819 */ /* 0x000fe40000011605 */
[----:B------:R-:W-:Y:S01]  /*9a20*/  SHF.R.U32.HI R42, RZ, 0x8, R6 ;  /* 0x00000008ff2a7819 */ /* 0x000fe20000011606 */
        /* <DEDUP_REMOVED lines=135> */
[----:B------:R-:W-:Y:S01]  /*a2a0*/  F2FP.F16.E4M3.UNPACK_B R50, R28.H1 ;  /* 0x0000001cff32723e */ /* 0x000fe200030006ff */
[----:B------:R-:W-:Y:S01]  /*a2b0*/  FFMA.FTZ R43, R43, R52, R53 ;  /* 0x000000342b2b7223 */ /* 0x000fe20000010035 */
[----:B------:R-:W-:Y:S01]  /*a2c0*/  F2FP.F16.E4M3.UNPACK_B R53, R30.H1 ;  /* 0x0000001eff35723e */ /* 0x000fe200030006ff */
[----:B------:R-:W-:Y:S01]  /*a2d0*/  HADD2.F32 R52, -RZ, R48.H1_H1 ;  /* 0x30000030ff347230 */ /* 0x000fe20000004100 */
[----:B------:R-:W-:Y:S01]  /*a2e0*/  F2FP.SATFINITE.E4M3.F32.PACK_AB_MERGE_C R9, R8, R9, R13 ;  /* 0x000000090809723e */ /* 0x000fe2000480700d */
[----:B------:R-:W-:-:S02]  /*a2f0*/  HADD2.F32 R48, -RZ, R46.H1_H1 ;  /* 0x3000002eff307230 */ /* 0x000fc40000004100 */
[----:B------:R-:W-:Y:S02]  /*a300*/  HADD2.F32 R49, -RZ, R47.H1_H1 ;  /* 0x3000002fff317230 */ /* 0x000fe40000004100 */
[----:B------:R-:W-:Y:S02]  /*a310*/  HADD2.F32 R46, -RZ, R45.H0_H0 ;  /* 0x2000002dff2e7230 */ /* 0x000fe40000004100 */
[----:B------:R-:W-:Y:S02]  /*a320*/  HADD2.F32 R51, -RZ, R50.H0_H0 ;  /* 0x20000032ff337230 */ /* 0x000fe40000004100 */
[C---:B------:R-:W-:Y:S01]  /*a330*/  FMUL.FTZ R57, R49.reuse, R55 ;  /* 0x0000003731397220 */ /* 0x040fe20000410000 */
[----:B------:R-:W-:Y:S02]  /*a340*/  HADD2.F32 R54, -RZ, R53.H0_H0 ;  /* 0x20000035ff367230 */ /* 0x000fe40000004100 */
[----:B------:R-:W-:Y:S01]  /*a350*/  FMUL.FTZ R58, R49, R52 ;  /* 0x00000034313a7220 */ /* 0x000fe20000410000 */
[----:B------:R-:W-:-:S02]  /*a360*/  HADD2.F32 R47, -RZ, R40.H0_H0 ;  /* 0x20000028ff2f7230 */ /* 0x000fc40000004100 */
[CC--:B------:R-:W-:Y:S01]  /*a370*/  FMUL.FTZ R49, R46.reuse, R51.reuse ;  /* 0x000000332e317220 */ /* 0x0c0fe20000410000 */
[----:B------:R-:W-:Y:S02]  /*a380*/  HADD2.F32 R45, -RZ, R45.H1_H1 ;  /* 0x3000002dff2d7230 */ /* 0x000fe40000004100 */
[-C--:B------:R-:W-:Y:S01]  /*a390*/  FMUL.FTZ R56, R46, R54.reuse ;  /* 0x000000362e387220 */ /* 0x080fe20000410000 */
[----:B------:R-:W-:Y:S02]  /*a3a0*/  HADD2.F32 R50, -RZ, R50.H1_H1 ;  /* 0x30000032ff327230 */ /* 0x000fe40000004100 */
[C---:B------:R-:W-:Y:S01]  /*a3b0*/  FFMA.FTZ R54, R47.reuse, R54, R49 ;  /* 0x000000362f367223 */ /* 0x040fe20000010031 */
[----:B------:R-:W-:Y:S01]  /*a3c0*/  HADD2.F32 R53, -RZ, R53.H1_H1 ;  /* 0x30000035ff357230 */ /* 0x000fe20000004100 */
[----:B------:R-:W-:Y:S01]  /*a3d0*/  F2FP.F16.E4M3.UNPACK_B R49, R30 ;  /* 0x0000001eff31723e */ /* 0x000fe200020006ff */
[----:B------:R-:W-:Y:S01]  /*a3e0*/  FFMA.FTZ R56, R47, R51, -R56 ;  /* 0x000000332f387223 */ /* 0x000fe20000010838 */
[----:B------:R-:W-:Y:S01]  /*a3f0*/  F2FP.F16.E4M3.UNPACK_B R47, R28 ;  /* 0x0000001cff2f723e */ /* 0x000fe200020006ff */
[----:B------:R-:W-:Y:S01]  /*a400*/  FFMA.FTZ R46, R48, R52, -R57 ;  /* 0x00000034302e7223 */ /* 0x000fe20000010839 */
[----:B------:R-:W-:-:S02]  /*a410*/  HADD2.F32 R40, -RZ, R40.H1_H1 ;  /* 0x30000028ff287230 */ /* 0x000fc40000004100 */
[----:B------:R-:W-:Y:S01]  /*a420*/  FFMA.FTZ R48, R48, R55, R58 ;  /* 0x0000003730307223 */ /* 0x000fe2000001003a */
[CC--:B------:R-:W-:Y:S01]  /*a430*/  FMUL.FTZ R28, R45.reuse, R50.reuse ;  /* 0x000000322d1c7220 */ /* 0x0c0fe20000410000 */
[-C--:B------:R-:W-:Y:S01]  /*a440*/  FMUL.FTZ R55, R45, R53.reuse ;  /* 0x000000352d377220 */ /* 0x080fe20000410000 */
[----:B------:R-:W-:Y:S02]  /*a450*/  HADD2.F32 R51, -RZ, R49.H0_H0 ;  /* 0x20000031ff337230 */ /* 0x000fe40000004100 */
[----:B------:R-:W-:Y:S02]  /*a460*/  HADD2.F32 R30, -RZ, R39.H0_H0 ;  /* 0x20000027ff1e7230 */ /* 0x000fe40000004100 */
[C---:B------:R-:W-:Y:S01]  /*a470*/  FFMA.FTZ R57, R40.reuse, R53, R28 ;  /* 0x0000003528397223 */ /* 0x040fe2000001001c */
[----:B------:R-:W-:Y:S02]  /*a480*/  HADD2.F32 R45, -RZ, R47.H0_H0 ;  /* 0x2000002fff2d7230 */ /* 0x000fe40000004100 */
[----:B------:R-:W-:Y:S01]  /*a490*/  FFMA.FTZ R55, R40, R50, -R55 ;  /* 0x0000003228377223 */ /* 0x000fe20000010837 */
        /* <DEDUP_REMOVED lines=65> */
.L_x_9910:
[----:B------:R-:W-:Y:S05]  /*a8b0*/  BSYNC B1 ;  /* 0x0000000000017941 */ /* 0x000fea0003800000 */
.L_x_9909:
[----:B------:R-:W-:Y:S05]  /*a8c0*/  @P1 BRA `(.L_x_9896) ;  /* 0x0000001000081947 */ /* 0x000fea0003800000 */
[----:B------:R-:W2:Y:S01]  /*a8d0*/  LDL R51, [R1+0x60] ;  /* 0x0000600001337983 */ /* 0x000ea20000100800 */
[C---:B------:R-:W-:Y:S01]  /*a8e0*/  VIADD R13, R157.reuse, 0x20 ;  /* 0x000000209d0d7836 */ /* 0x040fe20000000000 */
[----:B-1---5:R-:W-:Y:S01]  /*a8f0*/  SHF.R.U32.HI R4, RZ, 0x8, R32 ;  /* 0x00000008ff047819 */ /* 0x022fe20000011620 */
[----:B------:R-:W-:Y:S01]  /*a900*/  VIADD R15, R157, 0x20 ;  /* 0x000000209d0f7836 */ /* 0x000fe20000000000 */
[----:B------:R-:W-:Y:S02]  /*a910*/  LOP3.LUT R3, R32, 0xff, RZ, 0xc0, !PT ;  /* 0x000000ff20037812 */ /* 0x000fe400078ec0ff */
[----:B------:R-:W-:Y:S02]  /*a920*/  SHF.R.S32.HI R13, RZ, 0x1f, R13 ;  /* 0x0000001fff0d7819 */ /* 0x000fe4000001140d */
[----:B------:R-:W-:Y:S02]  /*a930*/  LOP3.LUT R4, R4, 0xff, RZ, 0xc0, !PT ;  /* 0x000000ff04047812 */ /* 0x000fe400078ec0ff */
[----:B------:R-:W-:-:S02]  /*a940*/  LEA.HI R13, R13, R15, RZ, 0x4 ;  /* 0x0000000f0d0d7211 */ /* 0x000fc400078f20ff */
[----:B------:R-:W-:Y:S02]  /*a950*/  SHF.R.U32.HI R6, RZ, 0x8, R34 ;  /* 0x00000008ff067819 */ /* 0x000fe40000011622 */
[----:B------:R-:W-:Y:S02]  /*a960*/  SHF.R.S32.HI R13, RZ, 0x4, R13 ;  /* 0x00000004ff0d7819 */ /* 0x000fe4000001140d */
[----:B------:R-:W-:Y:S02]  /*a970*/  PRMT R12, R4, 0x7604, R3 ;  /* 0x00007604040c7816 */ /* 0x000fe40000000003 */
[----:B------:R-:W-:Y:S02]  /*a980*/  LOP3.LUT R3, R34, 0xff, RZ, 0xc0, !PT ;  /* 0x000000ff22037812 */ /* 0x000fe400078ec0ff */
[----:B------:R-:W-:Y:S02]  /*a990*/  LOP3.LUT R6, R6, 0xff, RZ, 0xc0, !PT ;  /* 0x000000ff06067812 */ /* 0x000fe400078ec0ff */
[----:B------:R-:W-:-:S02]  /*a9a0*/  LEA.HI R0, R0, R13, RZ, 0x1c ;  /* 0x0000000d00007211 */ /* 0x000fc400078fe0ff */
[----:B------:R-:W-:Y:S02]  /*a9b0*/  PRMT R21, R6, 0x7604, R3 ;  /* 0x0000760406157816 */ /* 0x000fe40000000003 */
[----:B------:R-:W-:Y:S02]  /*a9c0*/  SHF.R.U32.HI R10, RZ, 0x8, R24 ;  /* 0x00000008ff0a7819 */ /* 0x000fe40000011618 */
[C---:B------:R-:W-:Y:S01]  /*a9d0*/  LEA.HI R3, R0.reuse, R0, RZ, 0x1 ;  /* 0x0000000000037211 */ /* 0x040fe200078f08ff */
[----:B------:R-:W-:Y:S01]  /*a9e0*/  IMAD.SHL.U32 R0, R0, 0x10, RZ ;  /* 0x0000001000007824 */ /* 0x000fe200078e00ff */
[----:B------:R-:W-:Y:S02]  /*a9f0*/  SHF.R.U32.HI R11, RZ, 0x8, R33 ;  /* 0x00000008ff0b7819 */ /* 0x000fe40000011621 */
[----:B------:R-:W-:Y:S02]  /*aa00*/  SHF.R.U32.HI R8, RZ, 0x8, R35 ;  /* 0x00000008ff087819 */ /* 0x000fe40000011623 */
[----:B0-----:R-:W-:-:S02]  /*aa10*/  LOP3.LUT R9, R24, 0xff, RZ, 0xc0, !PT ;  /* 0x000000ff18097812 */ /* 0x001fc400078ec0ff */
[----:B------:R-:W-:Y:S02]  /*aa20*/  LOP3.LUT R10, R10, 0xff, RZ, 0xc0, !PT ;  /* 0x000000ff0a0a7812 */ /* 0x000fe400078ec0ff */
[----:B------:R-:W-:Y:S02]  /*aa30*/  SHF.R.S32.HI R3, RZ, 0x1, R3 ;  /* 0x00000001ff037819 */ /* 0x000fe40000011403 */
[----:B------:R-:W-:Y:S02]  /*aa40*/  LOP3.LUT R0, R62, 0x10, R0, 0xf8, !PT ;  /* 0x000000103e007812 */ /* 0x000fe400078ef800 */
[----:B------:R-:W-:Y:S01]  /*aa50*/  LOP3.LUT R7, R35, 0xff, RZ, 0xc0, !PT ;  /* 0x000000ff23077812 */ /* 0x000fe200078ec0ff */
[----:B------:R-:W-:Y:S01]  /*aa60*/  IMAD R3, R3, 0x1800, R61 ;  /* 0x0000180003037824 */ /* 0x000fe200078e023d */
[----:B------:R-:W-:Y:S02]  /*aa70*/  LOP3.LUT R4, R11, 0xff, RZ, 0xc0, !PT ;  /* 0x000000ff0b047812 */ /* 0x000fe400078ec0ff */
[----:B------:R-:W-:-:S02]  /*aa80*/  LOP3.LUT R8, R8, 0xff, RZ, 0xc0, !PT ;  /* 0x000000ff08087812 */ /* 0x000fc400078ec0ff */
[----:B------:R-:W-:Y:S02]  /*aa90*/  PRMT R31, R10, 0x7604, R9 ;  /* 0x000076040a1f7816 */ /* 0x000fe40000000009 */
[----:B------:R-:W-:Y:S02]  /*aaa0*/  SHF.R.U32.HI R9, RZ, 0x8, R25 ;  /* 0x00000008ff097819 */ /* 0x000fe40000011619 */
[----:B------:R-:W-:Y:S02]  /*aab0*/  SHF.R.U32.HI R11, RZ, 0x8, R26 ;  /* 0x00000008ff0b7819 */ /* 0x000fe4000001161a */
[----:B------:R-:W-:Y:S02]  /*aac0*/  LOP3.LUT R0, R0, R60, RZ, 0x3c, !PT ;  /* 0x0000003c00007212 */ /* 0x000fe400078e3cff */
[----:B------:R-:W-:Y:S02]  /*aad0*/  PRMT R29, R8, 0x7604, R7 ;  /* 0x00007604081d7816 */ /* 0x000fe40000000007 */
[----:B------:R-:W-:-:S02]  /*aae0*/  LOP3.LUT R8, R25, 0xff, RZ, 0xc0, !PT ;  /* 0x000000ff19087812 */ /* 0x000fc400078ec0ff */
[----:B------:R-:W-:Y:S02]  /*aaf0*/  LOP3.LUT R10, R26, 0xff, RZ, 0xc0, !PT ;  /* 0x000000ff1a0a7812 */ /* 0x000fe400078ec0ff */
[----:B------:R-:W-:Y:S02]  /*ab00*/  LOP3.LUT R9, R9, 0xff, RZ, 0xc0, !PT ;  /* 0x000000ff09097812 */ /* 0x000fe400078ec0ff */
[----:B------:R-:W-:Y:S02]  /*ab10*/  LOP3.LUT R11, R11, 0xff, RZ, 0xc0, !PT ;  /* 0x000000ff0b0b7812 */ /* 0x000fe400078ec0ff */
[----:B------:R-:W-:Y:S02]  /*ab20*/  IADD3 R0, R16, R3, R0 ;  /* 0x0000000310007210 */ /* 0x000fe40007ffe000 */
[----:B------:R-:W-:Y:S02]  /*ab30*/  LOP3.LUT R5, R33, 0xff, RZ, 0xc0, !PT ;  /* 0x000000ff21057812 */ /* 0x000fe400078ec0ff */
[----:B------:R-:W-:-:S02]  /*ab40*/  PRMT R30, R9, 0x7604, R8 ;  /* 0x00007604091e7816 */ /* 0x000fc40000000008 */
[----:B------:R-:W-:Y:S02]  /*ab50*/  PRMT R39, R11, 0x7604, R10 ;  /* 0x000076040b277816 */ /* 0x000fe4000000000a */
[----:B------:R-:W0:Y:S01]  /*ab60*/  LDS.128 R8, [R0+0xf000] ;  /* 0x00f0000000087984 */ /* 0x000e220000000c00 */
[----:B------:R-:W-:Y:S02]  /*ab70*/  PRMT R14, R4, 0x7604, R5 ;  /* 0x00007604040e7816 */ /* 0x000fe40000000005 */
[----:B------:R-:W-:Y:S02]  /*ab80*/  SHF.R.U32.HI R20, RZ, 0x8, R27 ;  /* 0x00000008ff147819 */ /* 0x000fe4000001161b */
[----:B------:R-:W-:Y:S02]  /*ab90*/  LOP3.LUT R13, R27, 0xff, RZ, 0xc0, !PT ;  /* 0x000000ff1b0d7812 */ /* 0x000fe400078ec0ff */
[----:B------:R-:W-:Y:S02]  /*aba0*/  LOP3.LUT R20, R20, 0xff, RZ, 0xc0, !PT ;  /* 0x000000ff14147812 */ /* 0x000fe400078ec0ff */
[----:B------:R-:W-:-:S02]  /*abb0*/  SHF.R.U32.HI R15, RZ, 0x10, R34 ;  /* 0x00000010ff0f7819 */ /* 0x000fc40000011622 */
[----:B------:R-:W-:Y:S02]  /*abc0*/  PRMT R43, R20, 0x7604, R13 ;  /* 0x00007604142b7816 */ /* 0x000fe4000000000d */
[----:B------:R-:W-:Y:S02]  /*abd0*/  SHF.R.U32.HI R13, RZ, 0x10, R33 ;  /* 0x00000010ff0d7819 */ /* 0x000fe40000011621 */
[----:B------:R-:W-:Y:S02]  /*abe0*/  SHF.R.U32.HI R3, RZ, 0x10, R32 ;  /* 0x00000010ff037819 */ /* 0x000fe40000011620 */
[----:B------:R-:W-:Y:S02]  /*abf0*/  LOP3.LUT R13, R13, 0xff, RZ, 0xc0, !PT ;  /* 0x000000ff0d0d7812 */ /* 0x000fe400078ec0ff */
[----:B------:R-:W-:Y:S02]  /*ac00*/  LOP3.LUT R20, R15, 0xff, RZ, 0xc0, !PT ;  /* 0x000000ff0f147812 */ /* 0x000fe400078ec0ff */
[----:B------:R-:W-:-:S02]  /*ac10*/  PRMT R15, R13, 0x7054, R14 ;  /* 0x000070540d0f7816 */ /* 0x000fc4000000000e */
[----:B------:R-:W-:Y:S02]  /*ac20*/  SHF.R.U32.HI R13, RZ, 0x10, R25 ;  /* 0x00000010ff0d7819 */ /* 0x000fe40000011619 */
[----:B------:R-:W-:Y:S02]  /*ac30*/  LOP3.LUT R3, R3, 0xff, RZ, 0xc0, !PT ;  /* 0x000000ff03037812 */ /* 0x000fe400078ec0ff */
[----:B------:R-:W-:Y:S02]  /*ac40*/  SHF.R.U32.HI R14, RZ, 0x10, R26 ;  /* 0x00000010ff0e7819 */ /* 0x000fe4000001161a */
[----:B------:R-:W-:Y:S02]  /*ac50*/  LOP3.LUT R13, R13, 0xff, RZ, 0xc0, !PT ;  /* 0x000000ff0d0d7812 */ /* 0x000fe400078ec0ff */
[----:B------:R-:W-:Y:S02]  /*ac60*/  PRMT R3, R3, 0x7054, R12 ;  /* 0x0000705403037816 */ /* 0x000fe4000000000c */
[----:B------:R-:W-:-:S02]  /*ac70*/  SHF.R.U32.HI R12, RZ, 0x10, R24 ;  /* 0x00000010ff0c7819 */ /* 0x000fc40000011618 */
[----:B------:R-:W-:Y:S02]  /*ac80*/  LOP3.LUT R14, R14, 0xff, RZ, 0xc0, !PT ;  /* 0x000000ff0e0e7812 */ /* 0x000fe400078ec0ff */
[----:B------:R-:W-:Y:S02]  /*ac90*/  PRMT R37, R13, 0x7054, R30 ;  /* 0x000070540d257816 */ /* 0x000fe4000000001e */
[----:B------:R-:W-:Y:S02]  /*aca0*/  SHF.R.U32.HI R28, RZ, 0x10, R35 ;  /* 0x00000010ff1c7819 */ /* 0x000fe40000011623 */
[----:B------:R-:W-:Y:S02]  /*acb0*/  LOP3.LUT R12, R12, 0xff, RZ, 0xc0, !PT ;  /* 0x000000ff0c0c7812 */ /* 0x000fe400078ec0ff */
[----:B------:R-:W-:Y:S02]  /*acc0*/  PRMT R41, R14, 0x7054, R39 ;  /* 0x000070540e297816 */ /* 0x000fe40000000027 */
[----:B------:R-:W-:-:S02]  /*acd0*/  PRMT R21, R20, 0x7054, R21 ;  /* 0x0000705414157816 */ /* 0x000fc40000000015 */
[----:B------:R-:W-:Y:S02]  /*ace0*/  LOP3.LUT R39, R37, 0xff000000, R25, 0xf8, !PT ;  /* 0xff00000025277812 */ /* 0x000fe400078ef819 */
[----:B------:R-:W-:Y:S02]  /*acf0*/  SHF.R.U32.HI R20, RZ, 0x10, R27 ;  /* 0x00000010ff147819 */ /* 0x000fe4000001161b */
[----:B------:R-:W-:Y:S02]  /*ad00*/  LOP3.LUT R28, R28, 0xff, RZ, 0xc0, !PT ;  /* 0x000000ff1c1c7812 */ /* 0x000fe400078ec0ff */
[----:B------:R-:W-:Y:S02]  /*ad10*/  PRMT R31, R12, 0x7054, R31 ;  /* 0x000070540c1f7816 */ /* 0x000fe4000000001f */
[----:B------:R-:W-:Y:S02]  /*ad20*/  LOP3.LUT R13, R3, 0xff000000, R32, 0xf8, !PT ;  /* 0xff000000030d7812 */ /* 0x000fe400078ef820 */
[----:B------:R-:W-:-:S02]  /*ad30*/  LOP3.LUT R32, R15, 0xff000000, R33, 0xf8, !PT ;  /* 0xff0000000f207812 */ /* 0x000fc400078ef821 */
[----:B------:R-:W-:Y:S02]  /*ad40*/  LOP3.LUT R12, R41, 0xff000000, R26, 0xf8, !PT ;  /* 0xff000000290c7812 */ /* 0x000fe400078ef81a */
[----:B------:R-:W-:Y:S02]  /*ad50*/  F2FP.F16.E4M3.UNPACK_B R41, R39 ;  /* 0x00000027ff29723e */ /* 0x000fe400020006ff */
[----:B0-----:R-:W-:Y:S02]  /*ad60*/  F2FP.F16.E4M3.UNPACK_B R26, R9 ;  /* 0x00000009ff1a723e */ /* 0x001fe400020006ff */
[----:B------:R-:W-:Y:S01]  /*ad70*/  LOP3.LUT R20, R20, 0xff, RZ, 0xc0, !PT ;  /* 0x000000ff14147812 */ /* 0x000fe200078ec0ff */
[--C-:B------:R-:W-:Y:S01]  /*ad80*/  HADD2.F32 R42, -RZ, R41.reuse.H0_H0 ;  /* 0x20000029ff2a7230 */ /* 0x100fe20000004100 */
[----:B------:R-:W-:Y:S01]  /*ad90*/  PRMT R29, R28, 0x7054, R29 ;  /* 0x000070541c1d7816 */ /* 0x000fe2000000001d */
[----:B------:R-:W-:Y:S01]  /*ada0*/  HADD2.F32 R41, -RZ, R41.H1_H1 ;  /* 0x30000029ff297230 */ /* 0x000fe20000004100 */
[----:B------:R-:W-:-:S02]  /*adb0*/  F2FP.F16.E4M3.UNPACK_B R28, R32 ;  /* 0x00000020ff1c723e */ /* 0x000fc400020006ff */
[----:B------:R-:W-:Y:S02]  /*adc0*/  PRMT R43, R20, 0x7054, R43 ;  /* 0x00007054142b7816 */ /* 0x000fe4000000002b */
[----:B------:R-:W-:Y:S01]  /*add0*/  LOP3.LUT R3, R21, 0xff000000, R34, 0xf8, !PT ;  /* 0xff00000015037812 */ /* 0x000fe200078ef822 */
[--C-:B------:R-:W-:Y:S01]  /*ade0*/  HADD2.F32 R40, -RZ, R28.reuse.H0_H0 ;  /* 0x2000001cff287230 */ /* 0x100fe20000004100 */
[----:B------:R-:W-:Y:S01]  /*adf0*/  LOP3.LUT R43, R43, 0xff000000, R27, 0xf8, !PT ;  /* 0xff0000002b2b7812 */ /* 0x000fe200078ef81b */
[----:B------:R-:W-:Y:S01]  /*ae00*/  HADD2.F32 R33, -RZ, R28.H1_H1 ;  /* 0x3000001cff217230 */ /* 0x000fe20000004100 */
[-C--:B------:R-:W-:Y:S02]  /*ae10*/  F2FP.F16.E4M3.UNPACK_B R21, R8.reuse ;  /* 0x00000008ff15723e */ /* 0x080fe400020006ff */
[----:B------:R-:W-:Y:S02]  /*ae20*/  F2FP.F16.E4M3.UNPACK_B R37, R8.H1 ;  /* 0x00000008ff25723e */ /* 0x000fe400030006ff */
[----:B------:R-:W-:-:S02]  /*ae30*/  F2FP.F16.E4M3.UNPACK_B R27, R9.H1 ;  /* 0x00000009ff1b723e */ /* 0x000fc400030006ff */
        /* <DEDUP_REMOVED lines=171> */
.L_x_9896:
[----:B------:R-:W-:Y:S05]  /*b8f0*/  BSYNC B0 ;  /* 0x0000000000007941 */ /* 0x000fea0003800000 */
.L_x_9886:
        /* <DEDUP_REMOVED lines=8> */
.L_x_9883:
[----:B------:R-:W-:-:S13]  /*b980*/  ISETP.NE.AND P1, PT, R23, 0x3, PT ;  /* 0x000000031700780c */ /* 0x000fda0003f25270 */
[----:B------:R-:W-:Y:S05]  /*b990*/  @!P1 BRA `(.L_x_9911) ;  /* 0x0000000000049947 */ /* 0x000fea0003800000 */
[----:B------:R-:W-:Y:S01]  /*b9a0*/  BPT.TRAP 0x1 ;  /* 0x000000040000795c */ /* 0x000fe20000300000 */
.L_x_9911:
[----:B-12---:R-:W-:Y:S01]  /*b9b0*/  IMAD R10, R18, 0x8, R16 ;  /* 0x00000008120a7824 */ /* 0x006fe200078e0210 */
[----:B0-----:R-:W-:-:S04]  /*b9c0*/  SHF.L.U32 R3, R22, 0x1f, RZ ;  /* 0x0000001f16037819 */ /* 0x001fc800000006ff */
[----:B------:R0:W1:Y:S01]  /*b9d0*/  SYNCS.PHASECHK.TRANS64.TRYWAIT P0, [R10+URZ+0x19c30], R3 ;  /* 0x019c30030a0075a7 */ /* 0x000062000800017f */
[----:B------:R-:W-:Y:S05]  /*b9e0*/  @!P1 BRA `(.L_x_9912) ;  /* 0x0000000000049947 */ /* 0x000fea0003800000 */
[----:B------:R-:W-:Y:S01]  /*b9f0*/  BPT.TRAP 0x1 ;  /* 0x000000040000795c */ /* 0x000fe20000300000 */
.L_x_9912:
[----:B------:R-:W-:Y:S01]  /*ba00*/  VIADD R0, R16, 0x13800 ;  /* 0x0001380010007836 */ /* 0x000fe20000000000 */
[----:B---3-5:R-:W-:Y:S01]  /*ba10*/  LOP3.LUT R6, R36, 0x10000, RZ, 0xfc, !PT ;  /* 0x0001000024067812 */ /* 0x028fe200078efcff */
        /* <DEDUP_REMOVED lines=8> */
.L_x_9913:
[----:B--2---:R-:W2:Y:S01]  /*baa0*/  LDL R0, [R1+0xc] ;  /* 0x00000c0001007983 */ /* 0x004ea20000100800 */
[----:B------:R-:W-:Y:S01]  /*bab0*/  IMAD.MOV.U32 R5, RZ, RZ, -0x3ffffff0 ;  /* 0xc0000010ff057424 */ /* 0x000fe200078e00ff */
[----:B------:R-:W-:Y:S05]  /*bac0*/  WARPSYNC.ALL ;  /* 0x0000000000007948 */ /* 0x000fea0003800000 */
[C---:B------:R-:W-:Y:S01]  /*bad0*/  R2UR UR4, R6.reuse ;  /* 0x00000000060472ca */ /* 0x040fe200000e0000 */
[----:B------:R-:W3:Y:S01]  /*bae0*/  LDL R96, [R1+0x20] ;  /* 0x0000200001607983 */ /* 0x000ee20000100800 */
[----:B------:R-:W-:Y:S02]  /*baf0*/  R2UR UR5, R7 ;  /* 0x00000000070572ca */ /* 0x000fe400000e0000 */
[----:B------:R-:W-:Y:S01]  /*bb00*/  R2UR UR7, R5 ;  /* 0x00000000050772ca */ /* 0x000fe200000e0000 */
[----:B------:R-:W-:Y:S01]  /*bb10*/  WARPGROUP.ARRIVE ;  /* 0x00000000000079c5 */ /* 0x000fe20000000000 */
[----:B------:R-:W4:Y:S04]  /*bb20*/  LDL R98, [R1+0x1c] ;  /* 0x00001c0001627983 */ /* 0x000f280000100800 */
[----:B------:R-:W5:Y:S04]  /*bb30*/  LDL R12, [R1+0x2c] ;  /* 0x00002c00010c7983 */ /* 0x000f680000100800 */
[----:B------:R-:W5:Y:S01]  /*bb40*/  LDL R11, [R1+0x28] ;  /* 0x00002800010b7983 */ /* 0x000f620000100800 */
[----:B------:R-:W-:-:S02]  /*bb50*/  VIADD R154, R6, 0x180 ;  /* 0x00000180069a7836 */ /* 0x000fc40000000000 */
[----:B------:R-:W-:Y:S02]  /*bb60*/  IMAD.MOV.U32 R155, RZ, RZ, -0x3ffffff0 ;  /* 0xc0000010ff9b7424 */ /* 0x000fe400078e00ff */
[----:B------:R-:W-:Y:S02]  /*bb70*/  IMAD.MOV.U32 R9, RZ, RZ, -0x3ffffff0 ;  /* 0xc0000010ff097424 */ /* 0x000fe400078e00ff */
[----:B------:R-:W-:Y:S02]  /*bb80*/  IMAD.MOV.U32 R5, RZ, RZ, -0x3ffffff0 ;  /* 0xc0000010ff057424 */ /* 0x000fe400078e00ff */
[----:B--2---:R-:W-:-:S05]  /*bb90*/  IMAD R4, R18, 0x300, R0 ;  /* 0x0000030012047824 */ /* 0x004fca00078e0200 */
[----:B------:R-:W-:-:S13]  /*bba0*/  R2UR UR6, R4 ;  /* 0x00000000040672ca */ /* 0x000fda00000e0000 */
[----:B------:R-:W-:Y:S01]  /*bbb0*/  QGMMA.64x128x32.F32.E4M3.E4M3 R24, gdesc[UR4], RZ, !UPT, gsb0 ;  /* 0x01e00000041879f3 */ /* 0x000fe2000c0008ff */
[----:B------:R-:W-:Y:S01]  /*bbc0*/  VIADD R8, R4, 0x100 ;  /* 0x0000010004087836 */ /* 0x000fe20000000000 */
[----:B------:R-:W-:Y:S02]  /*bbd0*/  R2UR UR4, R154 ;  /* 0x000000009a0472ca */ /* 0x000fe400000e0000 */
[----:B------:R-:W-:Y:S02]  /*bbe0*/  R2UR UR5, R155 ;  /* 0x000000009b0572ca */ /* 0x000fe400000e0000 */
[----:B------:R-:W-:Y:S02]  /*bbf0*/  R2UR UR6, R8 ;  /* 0x00000000080672ca */ /* 0x000fe400000e0000 */
[----:B------:R-:W-:Y:S01]  /*bc00*/  R2UR UR7, R9 ;  /* 0x00000000090772ca */ /* 0x000fe200000e0000 */
[----:B------:R-:W-:Y:S02]  /*bc10*/  VIADD R8, R6, 0x300 ;  /* 0x0000030006087836 */ /* 0x000fe40000000000 */
[----:B------:R-:W-:-:S02]  /*bc20*/  VIADD R4, R4, 0x200 ;  /* 0x0000020004047836 */ /* 0x000fc40000000000 */
        /* <DEDUP_REMOVED lines=8> */
[----:B01----:R-:W-:-:S04]  /*bcb0*/  IMAD.MOV.U32 R3, RZ, RZ, -0x80 ;  /* 0xffffff80ff037424 */ /* 0x003fc800078e00ff */
[----:B------:R-:W-:-:S04]  /*bcc0*/  IMAD R0, R90, R3, 0x80 ;  /* 0x000000805a007424 */ /* 0x000fc800078e0203 */
[----:B---3--:R-:W-:-:S05]  /*bcd0*/  IMAD.IADD R0, R96, 0x1, R0 ;  /* 0x0000000160007824 */ /* 0x008fca00078e0200 */
[----:B----4-:R-:W-:Y:S01]  /*bce0*/  IADD3 R97, -R98, 0x1, R0 ;  /* 0x0000000162617810 */ /* 0x010fe20007ffe100 */
[----:B-----5:R-:W-:-:S04]  /*bcf0*/  IMAD R14, R153, 0xc0, R12 ;  /* 0x000000c0990e7824 */ /* 0x020fc800078e020c */
[C---:B------:R-:W-:Y:S02]  /*bd00*/  IMAD R97, R11.reuse, -0x2, R97 ;  /* 0xfffffffe0b617824 */ /* 0x040fe400078e0261 */
        /* <DEDUP_REMOVED lines=31> */
[----:B------:R-:W-:Y:S02]  /*bf00*/  ISETP.GT.AND P0, PT, R0, 0x21, PT ;  /* 0x000000210000780c */ /* 0x000fe40003f04270 */
        /* <DEDUP_REMOVED lines=81> */
[----:B------:R-:W-:Y:S02]  /*c420*/  ISETP.GT.AND P0, PT, R14, RZ, PT ;  /* 0x000000ff0e00720c */ /* 0x000fe40003f04270 */
[----:B------:R-:W-:Y:S02]  /*c430*/  FSEL R99, R28, -INF , P3 ;  /* 0xff8000001c637808 */ /* 0x000fe40001800000 */
[----:B------:R-:W-:Y:S01]  /*c440*/  FSEL R97, R24, -INF , P0 ;  /* 0xff80000018617808 */ /* 0x000fe20000000000 */
[----:B------:R-:W-:Y:S01]  /*c450*/  FFMA.FTZ R28, R2, R20, -R95 ;  /* 0x00000014021c7223 */ /* 0x000fe2000001085f */
[----:B------:R-:W-:Y:S02]  /*c460*/  ISETP.GT.AND P0, PT, R14, 0x9, PT ;  /* 0x000000090e00780c */ /* 0x000fe40003f04270 */
        /* <DEDUP_REMOVED lines=15> */
[----:B------:R-:W-:Y:S01]  /*c560*/  FMNMX.FTZ R24, R105, R24, !PT ;  /* 0x0000001869187209 */ /* 0x000fe20007810000 */
[----:B------:R0:W-:Y:S01]  /*c570*/  MUFU.EX2 R29, R28 ;  /* 0x0000001c001d7308 */ /* 0x0001e20000000800 */
[----:B------:R-:W-:Y:S02]  /*c580*/  ISETP.GT.AND P0, PT, R14, 0x21, PT ;  /* 0x000000210e00780c */ /* 0x000fe40003f04270 */
[----:B------:R-:W-:Y:S02]  /*c590*/  FSEL R109, R40, -INF , P2 ;  /* 0xff800000286d7808 */ /* 0x000fe40001000000 */
[----:B------:R-:W-:-:S02]  /*c5a0*/  ISETP.GT.AND P2, PT, R14, 0x28, PT ;  /* 0x000000280e00780c */ /* 0x000fc40003f44270 */
[----:B0-----:R-:W-:Y:S02]  /*c5b0*/  FMNMX.FTZ R28, R107, R24, !PT ;  /* 0x000000186b1c7209 */ /* 0x001fe40007810000 */
        /* <DEDUP_REMOVED lines=16> */
[----:B------:R-:W-:Y:S01]  /*c6c0*/  FMNMX.FTZ R28, R49, R28, !PT ;  /* 0x0000001c311c7209 */ /* 0x000fe20007810000 */
[C-C-:B------:R-:W-:Y:S01]  /*c6d0*/  FFMA.FTZ R26, R2.reuse, R26, -R95.reuse ;  /* 0x0000001a021a7223 */ /* 0x140fe2000001085f */
[----:B------:R-:W-:-:S01]  /*c6e0*/  FFMA.FTZ R30, R2, R30, -R95 ;  /* 0x0000001e021e7223 */ /* 0x000fc2000001085f */
[----:B------:R-:W-:-:S02]  /*c6f0*/  ISETP.GT.AND P2, PT, R14, 0x40, PT ;  /* 0x000000400e00780c */ /* 0x000fc40003f44270 */
[----:B------:R-:W-:Y:S02]  /*c700*/  FSEL R53, R53, -INF , P0 ;  /* 0xff80000035357808 */ /* 0x000fe40000000000 */
[----:B------:R-:W-:Y:S01]  /*c710*/  FMNMX.FTZ R28, R117, R28, !PT ;  /* 0x0000001c751c7209 */ /* 0x000fe20007810000 */
[----:B------:R0:W-:Y:S01]  /*c720*/  MUFU.EX2 R45, R26 ;  /* 0x0000001a002d7308 */ /* 0x0001e20000000800 */
[----:B------:R-:W-:-:S07]  /*c730*/  ISETP.GT.AND P0, PT, R14, 0x41, PT ;  /* 0x000000410e00780c */ /* 0x000fce0003f04270 */
[----:B------:R1:W-:Y:S01]  /*c740*/  MUFU.EX2 R37, R30 ;  /* 0x0000001e00257308 */ /* 0x0003e20000000800 */
[----:B0-----:R-:W-:-:S01]  /*c750*/  FFMA.FTZ R26, R2, R43, -R95 ;  /* 0x0000002b021a7223 */ /* 0x001fc2000001085f */
[----:B------:R-:W-:Y:S02]  /*c760*/  FSEL R43, R56, -INF , P2 ;  /* 0xff800000382b7808 */ /* 0x000fe40001000000 */
[----:B------:R-:W-:Y:S02]  /*c770*/  ISETP.GT.AND P2, PT, R14, 0x48, PT ;  /* 0x000000480e00780c */ /* 0x000fe40003f44270 */
[----:B-1----:R-:W-:Y:S02]  /*c780*/  FMNMX.FTZ R30, R53, R28, !PT ;  /* 0x0000001c351e7209 */ /* 0x002fe40007810000 */
        /* <DEDUP_REMOVED lines=16> */
[----:B------:R-:W-:Y:S01]  /*c890*/  FMNMX.FTZ R32, R65, R30, !PT ;  /* 0x0000001e41207209 */ /* 0x000fe20007810000 */
[C-C-:B------:R-:W-:Y:S01]  /*c8a0*/  FFMA.FTZ R3, R2.reuse, R3, -R95.reuse ;  /* 0x0000000302037223 */ /* 0x140fe2000001085f */
[----:B------:R-:W-:-:S01]  /*c8b0*/  FFMA.FTZ R34, R2, R34, -R95 ;  /* 0x0000002202227223 */ /* 0x000fc2000001085f */
[C---:B------:R-:W-:Y:S02]  /*c8c0*/  ISETP.GT.AND P2, PT, R14.reuse, 0x60, PT ;  /* 0x000000600e00780c */ /* 0x040fe40003f44270 */
        /* <DEDUP_REMOVED lines=27> */
[----:B------:R-:W-:Y:S01]  /*ca80*/  FMNMX.FTZ R34, R129, R34, !PT ;  /* 0x0000002281227209 */ /* 0x000fe20007810000 */
[----:B------:R0:W-:Y:S03]  /*ca90*/  MUFU.EX2 R30, R3 ;  /* 0x00000003001e7308 */ /* 0x0001e60000000800 */
[----:B0-----:R-:W-:-:S05]  /*caa0*/  FMNMX.FTZ R3, R85, R34, !PT ;  /* 0x0000002255037209 */ /* 0x001fca0007810000 */
[----:B------:R-:W0:Y:S01]  /*cab0*/  SHFL.BFLY PT, R40, R3, 0x2, 0x1f ;  /* 0x0c401f0003287f89 */ /* 0x000e2200000e0000 */
[----:B------:R-:W-:-:S04]  /*cac0*/  FFMA.FTZ R13, R2, R13, -R95 ;  /* 0x0000000d020d7223 */ /* 0x000fc8000001085f */
[----:B------:R0:W-:Y:S02]  /*cad0*/  MUFU.EX2 R32, R13 ;  /* 0x0000000d00207308 */ /* 0x0001e40000000800 */
[----:B0-----:R-:W-:-:S05]  /*cae0*/  FMNMX.FTZ R13, R3, R40, !PT ;  /* 0x00000028030d7209 */ /* 0x001fca0007810000 */
[----:B------:R-:W0:Y:S01]  /*caf0*/  SHFL.BFLY PT, R46, R13, 0x1, 0x1f ;  /* 0x0c201f000d2e7f89 */ /* 0x000e2200000e0000 */
[----:B------:R-:W1:Y:S01]  /*cb00*/  S2R R94, SR_TID.X ;  /* 0x00000000005e7919 */ /* 0x000e620000002100 */
[----:B------:R-:W-:-:S01]  /*cb10*/  FFMA.FTZ R87, R2, R88, -R95 ;  /* 0x0000005802577223 */ /* 0x000fc2000001085f */
[C-C-:B------:R-:W-:Y:S01]  /*cb20*/  FFMA.FTZ R92, R2.reuse, R92, -R95.reuse ;  /* 0x0000005c025c7223 */ /* 0x140fe2000001085f */
[----:B------:R-:W-:-:S01]  /*cb30*/  FFMA.FTZ R12, R2, R12, -R95 ;  /* 0x0000000c020c7223 */ /* 0x000fc2000001085f */
[----:B0-----:R-:W-:-:S04]  /*cb40*/  FMNMX.FTZ R3, R13, R46, !PT ;  /* 0x0000002e0d037209 */ /* 0x001fc80007810000 */
[----:B------:R-:W-:Y:S01]  /*cb50*/  FSETP.NEU.FTZ.AND P0, PT, R3, -INF , PT ;  /* 0xff8000000300780b */ /* 0x000fe20003f1d000 */
[----:B------:R-:W-:-:S05]  /*cb60*/  FFMA.FTZ R52, R2, R3, -8 ;  /* 0xc100000002347423 */ /* 0x000fca0000010003 */
[----:B------:R-:W-:Y:S01]  /*cb70*/  FSEL R52, R52, RZ, P0 ;  /* 0x000000ff34347208 */ /* 0x000fe20000000000 */
[----:B------:R-:W-:Y:S04]  /*cb80*/  MUFU.EX2 R87, R87 ;  /* 0x0000005700577308 */ /* 0x000fe80000000800 */
[----:B------:R-:W-:-:S01]  /*cb90*/  FFMA.FTZ R48, R2, R97, -R52 ;  /* 0x0000006102307223 */ /* 0x000fc20000010834 */
[C-C-:B------:R-:W-:Y:S01]  /*cba0*/  FFMA.FTZ R25, R2.reuse, R25, -R52.reuse ;  /* 0x0000001902197223 */ /* 0x140fe20000010834 */
[----:B------:R-:W-:-:S02]  /*cbb0*/  FFMA.FTZ R54, R2, R99, -R52 ;  /* 0x0000006302367223 */ /* 0x000fc40000010834 */
[----:B------:R-:W0:Y:S01]  /*cbc0*/  MUFU.EX2 R4, R92 ;  /* 0x0000005c00047308 */ /* 0x000e220000000800 */
[----:B------:R-:W-:-:S01]  /*cbd0*/  FFMA.FTZ R34, R2, R67, -R95 ;  /* 0x0000004302227223 */ /* 0x000fc2000001085f */
[----:B------:R-:W-:-:S06]  /*cbe0*/  FFMA.FTZ R67, R2, R101, -R52 ;  /* 0x0000006502437223 */ /* 0x000fcc0000010834 */
[----:B------:R-:W-:Y:S01]  /*cbf0*/  MUFU.EX2 R48, R48 ;  /* 0x0000003000307308 */ /* 0x000fe20000000800 */
[----:B------:R-:W-:-:S07]  /*cc00*/  FFMA.FTZ R50, R2, R103, -R52 ;  /* 0x0000006702327223 */ /* 0x000fce0000010834 */
[----:B------:R-:W2:Y:S08]  /*cc10*/  MUFU.EX2 R25, R25 ;  /* 0x0000001900197308 */ /* 0x000eb00000000800 */
[----:B------:R-:W3:Y:S01]  /*cc20*/  MUFU.EX2 R12, R12 ;  /* 0x0000000c000c7308 */ /* 0x000ee20000000800 */
[----:B------:R-:W-:-:S07]  /*cc30*/  FFMA.FTZ R33, R2, R33, -R52 ;  /* 0x0000002102217223 */ /* 0x000fce0000010834 */
[----:B------:R-:W4:Y:S01]  /*cc40*/  MUFU.EX2 R54, R54 ;  /* 0x0000003600367308 */ /* 0x000f220000000800 */
[----:B------:R-:W-:-:S01]  /*cc50*/  FFMA.FTZ R38, R2, R38, -R95 ;  /* 0x0000002602267223 */ /* 0x000fc2000001085f */
[----:B------:R-:W-:Y:S01]  /*cc60*/  FFMA.FTZ R46, R2, R83, -R95 ;  /* 0x00000053022e7223 */ /* 0x000fe2000001085f */
[----:B-1----:R-:W-:-:S05]  /*cc70*/  LOP3.LUT R94, R94, 0x7f, RZ, 0xc0, !PT ;  /* 0x0000007f5e5e7812 */ /* 0x002fca00078ec0ff */
[----:B------:R-:W1:Y:S01]  /*cc80*/  MUFU.EX2 R67, R67 ;  /* 0x0000004300437308 */ /* 0x000e620000000800 */
[----:B------:R-:W-:-:S01]  /*cc90*/  FFMA.FTZ R58, R2, R105, -R52 ;  /* 0x00000069023a7223 */ /* 0x000fc20000010834 */
[----:B0-----:R-:W-:Y:S01]  /*cca0*/  FADD.FTZ R83, R87, R4 ;  /* 0x0000000457537221 */ /* 0x001fe20000010000 */
[----:B------:R-:W-:Y:S02]  /*ccb0*/  IMAD.IADD R68, R96, 0x1, -R98 ;  /* 0x0000000160447824 */ /* 0x000fe400078e0a62 */
[----:B------:R-:W-:-:S03]  /*ccc0*/  FFMA.FTZ R42, R2, R79, -R95 ;  /* 0x0000004f022a7223 */ /* 0x000fc6000001085f */
[----:B------:R-:W0:Y:S01]  /*ccd0*/  MUFU.EX2 R50, R50 ;  /* 0x0000003200327308 */ /* 0x000e220000000800 */
[----:B------:R-:W-:Y:S01]  /*cce0*/  ISETP.NE.AND P0, PT, R94, RZ, PT ;  /* 0x000000ff5e00720c */ /* 0x000fe20003f05270 */
[----:B--2---:R-:W-:Y:S01]  /*ccf0*/  FADD.FTZ R79, R48, R25 ;  /* 0x00000019304f7221 */ /* 0x004fe20000010000 */
[----:B---3--:R-:W-:-:S01]  /*cd00*/  FADD.FTZ R74, R12, R83 ;  /* 0x000000530c4a7221 */ /* 0x008fc20000010000 */
[----:B------:R-:W-:Y:S01]  /*cd10*/  FFMA.FTZ R11, R2, R11, -R95 ;  /* 0x0000000b020b7223 */ /* 0x000fe2000001085f */
[----:B------:R-:W-:-:S03]  /*cd20*/  IMAD R13, R153, 0xc0, R68 ;  /* 0x000000c0990d7824 */ /* 0x000fc600078e0244 */
[----:B------:R2:W-:Y:S01]  /*cd30*/  MUFU.EX2 R24, R38 ;  /* 0x0000002600187308 */ /* 0x0005e20000000800 */
[----:B----4-:R-:W-:-:S01]  /*cd40*/  FADD.FTZ R72, R54, R79 ;  /* 0x0000004f36487221 */ /* 0x010fc20000010000 */
[----:B------:R-:W-:-:S06]  /*cd50*/  FFMA.FTZ R56, R2, R109, -R52 ;  /* 0x0000006d02387223 */ /* 0x000fcc0000010834 */
[----:B------:R-:W3:Y:S01]  /*cd60*/  MUFU.EX2 R33, R33 ;  /* 0x0000002100217308 */ /* 0x000ee20000000800 */
[----:B--2---:R-:W-:-:S01]  /*cd70*/  FFMA.FTZ R38, R2, R71, -R95 ;  /* 0x0000004702267223 */ /* 0x004fc2000001085f */
[----:B------:R-:W-:Y:S01]  /*cd80*/  FFMA.FTZ R71, R2, R107, -R52 ;  /* 0x0000006b02477223 */ /* 0x000fe20000010834 */
[----:B------:R-:W-:-:S01]  /*cd90*/  FADD.FTZ R83, R29, R74 ;  /* 0x0000004a1d537221 */ /* 0x000fc20000010000 */
[----:B------:R-:W-:-:S04]  /*cda0*/  SHF.R.S32.HI R70, RZ, 0x1f, R13 ;  /* 0x0000001fff467819 */ /* 0x000fc8000001140d */
[----:B------:R-:W2:Y:S01]  /*cdb0*/  MUFU.EX2 R58, R58 ;  /* 0x0000003a003a7308 */ /* 0x000ea20000000800 */
[----:B-1----:R-:W-:-:S01]  /*cdc0*/  FADD.FTZ R79, R67, R72 ;  /* 0x00000048434f7221 */ /* 0x002fc20000010000 */
[----:B------:R-:W-:Y:S01]  /*cdd0*/  FFMA.FTZ R41, R2, R41, -R52 ;  /* 0x0000002902297223 */ /* 0x000fe20000010834 */
[----:B------:R-:W-:-:S01]  /*cde0*/  FADD.FTZ R74, R20, R83 ;  /* 0x00000053144a7221 */ /* 0x000fc20000010000 */
[----:B------:R-:W-:-:S04]  /*cdf0*/  LEA.HI R13, R70, R13, RZ, 0x7 ;  /* 0x0000000d460d7211 */ /* 0x000fc800078f38ff */
[----:B------:R-:W1:Y:S01]  /*ce00*/  MUFU.EX2 R71, R71 ;  /* 0x0000004700477308 */ /* 0x000e620000000800 */
[----:B------:R-:W-:-:S01]  /*ce10*/  FFMA.FTZ R70, R2, R61, -R52 ;  /* 0x0000003d02467223 */ /* 0x000fc20000010834 */
[----:B0-----:R-:W-:Y:S01]  /*ce20*/  FADD.FTZ R72, R50, R79 ;  /* 0x0000004f32487221 */ /* 0x001fe20000010000 */
[----:B------:R-:W-:-:S05]  /*ce30*/  FFMA.FTZ R62, R2, R111, -R52 ;  /* 0x0000006f023e7223 */ /* 0x000fca0000010834 */
[----:B------:R-:W-:Y:S01]  /*ce40*/  MUFU.EX2 R11, R11 ;  /* 0x0000000b000b7308 */ /* 0x000fe20000000800 */
[----:B------:R-:W-:Y:S02]  /*ce50*/  @!P0 VIADD R61, R10, 0x19c40 ;  /* 0x00019c400a3d8836 */ /* 0x000fe40000000000 */
[----:B------:R-:W-:Y:S01]  /*ce60*/  FADD.FTZ R83, R37, R74 ;  /* 0x0000004a25537221 */ /* 0x000fe20000010000 */
[----:B------:R-:W-:-:S04]  /*ce70*/  FFMA.FTZ R47, R2, R47, -R95 ;  /* 0x0000002f022f7223 */ /* 0x000fc8000001085f */
[----:B------:R-:W0:Y:S01]  /*ce80*/  MUFU.EX2 R56, R56 ;  /* 0x0000003800387308 */ /* 0x000e220000000800 */
[----:B------:R-:W-:-:S01]  /*ce90*/  FFMA.FTZ R40, R2, R75, -R95 ;  /* 0x0000004b02287223 */ /* 0x000fc2000001085f */
[----:B---3--:R-:W-:Y:S01]  /*cea0*/  FADD.FTZ R79, R33, R72 ;  /* 0x00000048214f7221 */ /* 0x008fe20000010000 */
[----:B------:R-:W-:-:S05]  /*ceb0*/  FFMA.FTZ R75, R2, R113, -R52 ;  /* 0x00000071024b7223 */ /* 0x000fca0000010834 */
[----:B------:R-:W3:Y:S01]  /*cec0*/  MUFU.EX2 R26, R26 ;  /* 0x0000001a001a7308 */ /* 0x000ee20000000800 */
[----:B------:R-:W-:-:S01]  /*ced0*/  FADD.FTZ R74, R24, R83 ;  /* 0x00000053184a7221 */ /* 0x000fc20000010000 */
[----:B------:R-:W-:Y:S01]  /*cee0*/  FFMA.FTZ R5, R2, R5, -R95 ;  /* 0x0000000502057223 */ /* 0x000fe2000001085f */
[----:B------:R-:W-:-:S05]  /*cef0*/  @!P0 PRMT R61, RZ, 0x654, R61 ;  /* 0x00000654ff3d8816 */ /* 0x000fca000000003d */
[----:B------:R-:W4:Y:S01]  /*cf00*/  MUFU.EX2 R41, R41 ;  /* 0x0000002900297308 */ /* 0x000f220000000800 */
[----:B------:R-:W-:-:S01]  /*cf10*/  FFMA.FTZ R65, R2, R65, -R52 ;  /* 0x0000004102417223 */ /* 0x000fc20000010834 */
[----:B--2---:R-:W-:Y:S01]  /*cf20*/  FADD.FTZ R72, R58, R79 ;  /* 0x0000004f3a487221 */ /* 0x004fe20000010000 */
[----:B------:R-:W-:-:S01]  /*cf30*/  FFMA.FTZ R60, R2, R115, -R52 ;  /* 0x00000073023c7223 */ /* 0x000fc20000010834 */
[----:B------:R-:W-:Y:S01]  /*cf40*/  FADD.FTZ R74, R45, R74 ;  /* 0x0000004a2d4a7221 */ /* 0x000fe20000010000 */
[----:B------:R2:W-:Y:S03]  /*cf50*/  @!P0 SYNCS.ARRIVE.TRANS64.RED.A1T0 RZ, [R61+URZ], RZ ;  /* 0x000000ff3dff89a7 */ /* 0x0005e6000810043f */
[----:B------:R-:W5:Y:S01]  /*cf60*/  MUFU.EX2 R62, R62 ;  /* 0x0000003e003e7308 */ /* 0x000f620000000800 */
[----:B-1----:R-:W-:-:S01]  /*cf70*/  FADD.FTZ R79, R71, R72 ;  /* 0x00000048474f7221 */ /* 0x002fc20000010000 */
[----:B------:R-:W-:-:S06]  /*cf80*/  FFMA.FTZ R49, R2, R49, -R52 ;  /* 0x0000003102317223 */ /* 0x000fcc0000010834 */
[----:B------:R-:W1:Y:S01]  /*cf90*/  MUFU.EX2 R47, R47 ;  /* 0x0000002f002f7308 */ /* 0x000e620000000800 */
[----:B0-----:R-:W-:-:S01]  /*cfa0*/  FADD.FTZ R72, R56, R79 ;  /* 0x0000004f38487221 */ /* 0x001fc20000010000 */
[----:B------:R-:W-:-:S06]  /*cfb0*/  FFMA.FTZ R55, R2, R55, -R95 ;  /* 0x0000003702377223 */ /* 0x000fcc000001085f */
[----:B------:R-:W0:Y:S01]  /*cfc0*/  MUFU.EX2 R75, R75 ;  /* 0x0000004b004b7308 */ /* 0x000e220000000800 */
[----:B------:R-:W-:-:S07]  /*cfd0*/  FFMA.FTZ R66, R2, R117, -R52 ;  /* 0x0000007502427223 */ /* 0x000fce0000010834 */
[----:B------:R-:W0:Y:S08]  /*cfe0*/  MUFU.EX2 R5, R5 ;  /* 0x0000000500057308 */ /* 0x000e300000000800 */
[----:B--2---:R2:W-:Y:S01]  /*cff0*/  MUFU.EX2 R61, R65 ;  /* 0x00000041003d7308 */ /* 0x0045e20000000800 */
[----:B------:R-:W-:-:S01]  /*d000*/  FFMA.FTZ R53, R2, R53, -R52 ;  /* 0x0000003502357223 */ /* 0x000fc20000010834 */
[----:B--2---:R-:W-:-:S06]  /*d010*/  FADD.FTZ R65, R11, R74 ;  /* 0x0000004a0b417221 */ /* 0x004fcc0000010000 */
[----:B------:R-:W2:Y:S01]  /*d020*/  MUFU.EX2 R60, R60 ;  /* 0x0000003c003c7308 */ /* 0x000ea20000000800 */
[----:B---3--:R-:W-:-:S01]  /*d030*/  FADD.FTZ R79, R26, R65 ;  /* 0x000000411a4f7221 */ /* 0x008fc20000010000 */
[----:B----4-:R-:W-:Y:S01]  /*d040*/  FADD.FTZ R65, R41, R72 ;  /* 0x0000004829417221 */ /* 0x010fe20000010000 */
[----:B------:R-:W-:-:S05]  /*d050*/  FFMA.FTZ R15, R2, R15, -R95 ;  /* 0x0000000f020f7223 */ /* 0x000fca000001085f */
[----:B------:R-:W3:Y:S01]  /*d060*/  MUFU.EX2 R49, R49 ;  /* 0x0000003100317308 */ /* 0x000ee20000000800 */
[----:B------:R-:W-:-:S01]  /*d070*/  FADD.FTZ R74, R28, R79 ;  /* 0x0000004f1c4a7221 */ /* 0x000fc20000010000 */
[----:B-----5:R-:W-:Y:S01]  /*d080*/  FADD.FTZ R72, R62, R65 ;  /* 0x000000413e487221 */ /* 0x020fe20000010000 */
[----:B------:R-:W-:-:S01]  /*d090*/  FFMA.FTZ R43, R2, R43, -R52 ;  /* 0x0000002b022b7223 */ /* 0x000fc20000010834 */
[----:B------:R-:W-:Y:S01]  /*d0a0*/  FFMA.FTZ R14, R2, R59, -R95 ;  /* 0x0000003b020e7223 */ /* 0x000fe2000001085f */
[----:B-1----:R-:W-:-:S03]  /*d0b0*/  FADD.FTZ R74, R47, R74 ;  /* 0x0000004a2f4a7221 */ /* 0x002fc60000010000 */
[----:B------:R-:W-:Y:S01]  /*d0c0*/  MUFU.EX2 R55, R55 ;  /* 0x0000003700377308 */ /* 0x000fe20000000800 */
[----:B0-----:R-:W-:-:S01]  /*d0d0*/  FADD.FTZ R79, R75, R72 ;  /* 0x000000484b4f7221 */ /* 0x001fc20000010000 */
[----:B------:R-:W-:-:S06]  /*d0e0*/  FFMA.FTZ R64, R2, R57, -R52 ;  /* 0x0000003902407223 */ /* 0x000fcc0000010834 */
[----:B------:R-:W0:Y:S01]  /*d0f0*/  MUFU.EX2 R66, R66 ;  /* 0x0000004200427308 */ /* 0x000e220000000800 */
[----:B------:R-:W-:-:S01]  /*d100*/  FADD.FTZ R83, R5, R74 ;  /* 0x0000004a05537221 */ /* 0x000fc20000010000 */
[----:B------:R-:W-:Y:S01]  /*d110*/  FFMA.FTZ R21, R2, R21, -R95 ;  /* 0x0000001502157223 */ /* 0x000fe2000001085f */
[----:B------:R-:W-:-:S05]  /*d120*/  F2FP.SATFINITE.E4M3.F32.PACK_AB_MERGE_C R151, R45, R24, RZ ;  /* 0x000000182d97723e */ /* 0x000fca00048070ff */
[----:B------:R-:W1:Y:S01]  /*d130*/  MUFU.EX2 R53, R53 ;  /* 0x0000003500357308 */ /* 0x000e620000000800 */
[----:B--2---:R-:W-:-:S01]  /*d140*/  FADD.FTZ R24, R60, R79 ;  /* 0x0000004f3c187221 */ /* 0x004fc20000010000 */
[----:B------:R-:W-:Y:S01]  /*d150*/  FFMA.FTZ R36, R2, R63, -R95 ;  /* 0x0000003f02247223 */ /* 0x000fe2000001085f */
[----:B------:R-:W-:-:S05]  /*d160*/  FADD.FTZ R83, R30, R83 ;  /* 0x000000531e537221 */ /* 0x000fca0000010000 */
[----:B------:R-:W2:Y:S01]  /*d170*/  MUFU.EX2 R15, R15 ;  /* 0x0000000f000f7308 */ /* 0x000ea20000000800 */
[----:B------:R-:W-:Y:S01]  /*d180*/  F2FP.SATFINITE.E4M3.F32.PACK_AB_MERGE_C R149, R29, R12, RZ ;  /* 0x0000000c1d95723e */ /* 0x000fe200048070ff */
[----:B---3--:R-:W-:-:S06]  /*d190*/  FADD.FTZ R29, R49, R24 ;  /* 0x00000018311d7221 */ /* 0x008fcc0000010000 */
[----:B------:R-:W3:Y:S01]  /*d1a0*/  MUFU.EX2 R43, R43 ;  /* 0x0000002b002b7308 */ /* 0x000ee20000000800 */
[----:B------:R-:W-:-:S01]  /*d1b0*/  FADD.FTZ R24, R32, R83 ;  /* 0x0000005320187221 */ /* 0x000fc20000010000 */
[----:B------:R-:W-:-:S06]  /*d1c0*/  FFMA.FTZ R27, R2, R27, -R95 ;  /* 0x0000001b021b7223 */ /* 0x000fcc000001085f */
[----:B------:R-:W4:Y:S01]  /*d1d0*/  MUFU.EX2 R14, R14 ;  /* 0x0000000e000e7308 */ /* 0x000f220000000800 */
[----:B------:R-:W-:Y:S01]  /*d1e0*/  F2FP.SATFINITE.E4M3.F32.PACK_AB_MERGE_C R145, R47, R28, RZ ;  /* 0x0000001c2f91723e */ /* 0x000fe200048070ff */
[----:B0-----:R-:W-:Y:S01]  /*d1f0*/  FADD.FTZ R28, R66, R29 ;  /* 0x0000001d421c7221 */ /* 0x001fe20000010000 */
[----:B------:R-:W-:-:S05]  /*d200*/  F2FP.SATFINITE.E4M3.F32.PACK_AB_MERGE_C R147, R55, R32, RZ ;  /* 0x000000203793723e */ /* 0x000fca00048070ff */
[----:B------:R-:W0:Y:S01]  /*d210*/  MUFU.EX2 R64, R64 ;  /* 0x0000004000407308 */ /* 0x000e220000000800 */
[----:B------:R-:W-:-:S07]  /*d220*/  FADD.FTZ R32, R55, R24 ;  /* 0x0000001837207221 */ /* 0x000fce0000010000 */
[----:B------:R-:W5:Y:S01]  /*d230*/  MUFU.EX2 R21, R21 ;  /* 0x0000001500157308 */ /* 0x000f620000000800 */
[----:B------:R-:W-:-:S01]  /*d240*/  FFMA.FTZ R57, R2, R119, -R52 ;  /* 0x0000007702397223 */ /* 0x000fc20000010834 */
[----:B-1----:R-:W-:-:S06]  /*d250*/  FADD.FTZ R28, R53, R28 ;  /* 0x0000001c351c7221 */ /* 0x002fcc0000010000 */
[----:B------:R-:W1:Y:S01]  /*d260*/  MUFU.EX2 R36, R36 ;  /* 0x0000002400247308 */ /* 0x000e620000000800 */
[----:B------:R-:W-:-:S01]  /*d270*/  FFMA.FTZ R31, R2, R31, -R95 ;  /* 0x0000001f021f7223 */ /* 0x000fc2000001085f */
[----:B--2---:R-:W-:Y:S01]  /*d280*/  FADD.FTZ R45, R15, R32 ;  /* 0x000000200f2d7221 */ /* 0x004fe20000010000 */
[----:B------:R-:W-:-:S01]  /*d290*/  FFMA.FTZ R68, R2, R121, -R52 ;  /* 0x0000007902447223 */ /* 0x000fc20000010834 */
[----:B---3--:R-:W-:-:S04]  /*d2a0*/  FADD.FTZ R29, R43, R28 ;  /* 0x0000001c2b1d7221 */ /* 0x008fc80000010000 */
[----:B------:R-:W2:Y:S01]  /*d2b0*/  MUFU.EX2 R27, R27 ;  /* 0x0000001b001b7308 */ /* 0x000ea20000000800 */
[----:B----4-:R-:W-:-:S01]  /*d2c0*/  FADD.FTZ R28, R14, R45 ;  /* 0x0000002d0e1c7221 */ /* 0x010fc20000010000 */
[----:B------:R-:W-:Y:S01]  /*d2d0*/  F2FP.SATFINITE.E4M3.F32.PACK_AB_MERGE_C R149, R4, R87, R149 ;  /* 0x000000570495723e */ /* 0x000fe20004807095 */
[----:B0-----:R-:W-:-:S05]  /*d2e0*/  FADD.FTZ R4, R64, R29 ;  /* 0x0000001d40047221 */ /* 0x001fca0000010000 */
[----:B------:R-:W0:Y:S01]  /*d2f0*/  MUFU.EX2 R34, R34 ;  /* 0x0000002200227308 */ /* 0x000e220000000800 */
[----:B------:R-:W-:-:S01]  /*d300*/  FFMA.FTZ R39, R2, R39, -R95 ;  /* 0x0000002702277223 */ /* 0x000fc2000001085f */
[----:B-----5:R-:W-:Y:S01]  /*d310*/  FADD.FTZ R29, R21, R28 ;  /* 0x0000001c151d7221 */ /* 0x020fe20000010000 */
[----:B------:R-:W-:-:S05]  /*d320*/  FFMA.FTZ R35, R2, R35, -R95 ;  /* 0x0000002302237223 */ /* 0x000fca000001085f */
[----:B------:R-:W3:Y:S01]  /*d330*/  MUFU.EX2 R57, R57 ;  /* 0x0000003900397308 */ /* 0x000ee20000000800 */
[C---:B-1----:R-:W-:Y:S01]  /*d340*/  F2FP.SATFINITE.E4M3.F32.PACK_AB_MERGE_C R141, R36.reuse, R21, RZ ;  /* 0x00000015248d723e */ /* 0x042fe200048070ff */
[----:B------:R-:W-:-:S06]  /*d350*/  FADD.FTZ R36, R36, R29 ;  /* 0x0000001d24247221 */ /* 0x000fcc0000010000 */
[----:B------:R-:W-:Y:S08]  /*d360*/  MUFU.EX2 R31, R31 ;  /* 0x0000001f001f7308 */ /* 0x000ff00000000800 */
[----:B------:R-:W1:Y:S08]  /*d370*/  MUFU.EX2 R38, R38 ;  /* 0x0000002600267308 */ /* 0x000e700000000800 */
[----:B------:R-:W4:Y:S01]  /*d380*/  MUFU.EX2 R68, R68 ;  /* 0x0000004400447308 */ /* 0x000f220000000800 */
[----:B------:R-:W-:-:S01]  /*d390*/  FFMA.FTZ R123, R2, R123, -R52 ;  /* 0x0000007b027b7223 */ /* 0x000fc20000010834 */
[----:B--2---:R-:W-:-:S06]  /*d3a0*/  FADD.FTZ R29, R27, R36 ;  /* 0x000000241b1d7221 */ /* 0x004fcc0000010000 */
[----:B------:R2:W5:Y:S01]  /*d3b0*/  MUFU.EX2 R10, R70 ;  /* 0x00000046000a7308 */ /* 0x0005620000000800 */
[----:B------:R-:W-:Y:S01]  /*d3c0*/  F2FP.SATFINITE.E4M3.F32.PACK_AB_MERGE_C R145, R26, R11, R145 ;  /* 0x0000000b1a91723e */ /* 0x000fe20004807091 */
[----:B0-----:R-:W-:-:S06]  /*d3d0*/  FADD.FTZ R26, R34, R29 ;  /* 0x0000001d221a7221 */ /* 0x001fcc0000010000 */
[----:B------:R-:W-:Y:S01]  /*d3e0*/  MUFU.EX2 R39, R39 ;  /* 0x0000002700277308 */ /* 0x000fe20000000800 */
[----:B--2---:R-:W-:-:S01]  /*d3f0*/  FFMA.FTZ R70, R2, R69, -R52 ;  /* 0x0000004502467223 */ /* 0x004fc20000010834 */
[----:B------:R-:W-:-:S06]  /*d400*/  FFMA.FTZ R69, R2, R51, -R52 ;  /* 0x0000003302457223 */ /* 0x000fcc0000010834 */
[----:B------:R-:W0:Y:S01]  /*d410*/  MUFU.EX2 R42, R42 ;  /* 0x0000002a002a7308 */ /* 0x000e220000000800 */
[----:B---3--:R-:W-:-:S07]  /*d420*/  FADD.FTZ R21, R57, R4 ;  /* 0x0000000439157221 */ /* 0x008fce0000010000 */
[----:B------:R-:W2:Y:S01]  /*d430*/  MUFU.EX2 R35, R35 ;  /* 0x0000002300237308 */ /* 0x000ea20000000800 */
[----:B-1----:R-:W-:Y:S01]  /*d440*/  F2FP.SATFINITE.E4M3.F32.PACK_AB_MERGE_C R143, R38, R31, RZ ;  /* 0x0000001f268f723e */ /* 0x002fe200048070ff */
[----:B------:R-:W-:-:S06]  /*d450*/  FFMA.FTZ R63, R2, R93, -R95 ;  /* 0x0000005d023f7223 */ /* 0x000fcc000001085f */
[----:B------:R-:W1:Y:S01]  /*d460*/  MUFU.EX2 R40, R40 ;  /* 0x0000002800287308 */ /* 0x000e620000000800 */
[----:B------:R-:W-:-:S01]  /*d470*/  FADD.FTZ R31, R31, R26 ;  /* 0x0000001a1f1f7221 */ /* 0x000fc20000010000 */
[----:B------:R-:W-:Y:S01]  /*d480*/  FFMA.FTZ R44, R2, R89, -R95 ;  /* 0x00000059022c7223 */ /* 0x000fe2000001085f */
[----:B----4-:R-:W-:-:S05]  /*d490*/  FADD.FTZ R21, R68, R21 ;  /* 0x0000001544157221 */ /* 0x010fca0000010000 */
[----:B------:R-:W3:Y:S01]  /*d4a0*/  MUFU.EX2 R51, R123 ;  /* 0x0000007b00337308 */ /* 0x000ee20000000800 */
[----:B------:R-:W-:-:S01]  /*d4b0*/  FFMA.FTZ R59, R2, R91, -R95 ;  /* 0x0000005b023b7223 */ /* 0x000fc2000001085f */
[----:B------:R-:W-:Y:S01]  /*d4c0*/  FFMA.FTZ R73, R2, R73, -R52 ;  /* 0x0000004902497223 */ /* 0x000fe20000010834 */
[----:B------:R-:W-:-:S05]  /*d4d0*/  F2FP.SATFINITE.E4M3.F32.PACK_AB_MERGE_C R151, R37, R20, R151 ;  /* 0x000000142597723e */ /* 0x000fca0004807097 */
[----:B------:R-:W4:Y:S01]  /*d4e0*/  MUFU.EX2 R70, R70 ;  /* 0x0000004600467308 */ /* 0x000f220000000800 */
[----:B------:R-:W-:-:S01]  /*d4f0*/  FADD.FTZ R38, R38, R31 ;  /* 0x0000001f26267221 */ /* 0x000fc20000010000 */
[----:B-----5:R-:W-:Y:S01]  /*d500*/  FADD.FTZ R20, R10, R21 ;  /* 0x000000150a147221 */ /* 0x020fe20000010000 */
[----:B0-----:R-:W-:Y:S01]  /*d510*/  F2FP.SATFINITE.E4M3.F32.PACK_AB_MERGE_C R137, R42, R39, RZ ;  /* 0x000000272a89723e */ /* 0x001fe200048070ff */
[----:B------:R-:W-:-:S04]  /*d520*/  FFMA.FTZ R125, R2, R125, -R52 ;  /* 0x0000007d027d7223 */ /* 0x000fc80000010834 */
[----:B------:R-:W0:Y:S01]  /*d530*/  MUFU.EX2 R65, R69 ;  /* 0x0000004500417308 */ /* 0x000e220000000800 */
[----:B--2---:R-:W-:-:S01]  /*d540*/  FADD.FTZ R11, R35, R38 ;  /* 0x00000026230b7221 */ /* 0x004fc20000010000 */
[----:B------:R-:W-:Y:S01]  /*d550*/  FADD.FTZ R20, R61, R20 ;  /* 0x000000143d147221 */ /* 0x000fe20000010000 */
[----:B------:R-:W-:-:S05]  /*d560*/  FFMA.FTZ R77, R2, R77, -R52 ;  /* 0x0000004d024d7223 */ /* 0x000fca0000010834 */
[----:B------:R-:W-:Y:S01]  /*d570*/  MUFU.EX2 R46, R46 ;  /* 0x0000002e002e7308 */ /* 0x000fe20000000800 */
[C---:B-1----:R-:W-:Y:S01]  /*d580*/  F2FP.SATFINITE.E4M3.F32.PACK_AB_MERGE_C R137, R40.reuse, R35, R137 ;  /* 0x000000232889723e */ /* 0x042fe20004807089 */
[----:B------:R-:W-:-:S06]  /*d590*/  FADD.FTZ R40, R40, R11 ;  /* 0x0000000b28287221 */ /* 0x000fcc0000010000 */
[----:B------:R-:W1:Y:S01]  /*d5a0*/  MUFU.EX2 R63, R63 ;  /* 0x0000003f003f7308 */ /* 0x000e620000000800 */
[----:B------:R-:W-:Y:S01]  /*d5b0*/  F2FP.SATFINITE.E4M3.F32.PACK_AB_MERGE_C R147, R30, R5, R147 ;  /* 0x000000051e93723e */ /* 0x000fe20004807093 */
[----:B---3--:R-:W-:-:S06]  /*d5c0*/  FADD.FTZ R5, R51, R20 ;  /* 0x0000001433057221 */ /* 0x008fcc0000010000 */
[----:B------:R-:W2:Y:S01]  /*d5d0*/  MUFU.EX2 R44, R44 ;  /* 0x0000002c002c7308 */ /* 0x000ea20000000800 */
[----:B------:R-:W-:-:S07]  /*d5e0*/  FFMA.FTZ R127, R2, R127, -R52 ;  /* 0x0000007f027f7223 */ /* 0x000fce0000010834 */
[----:B------:R-:W3:Y:S01]  /*d5f0*/  MUFU.EX2 R12, R73 ;  /* 0x00000049000c7308 */ /* 0x000ee20000000800 */
[----:B----4-:R-:W-:Y:S01]  /*d600*/  F2FP.SATFINITE.E4M3.F32.PACK_AB_MERGE_C R51, R70, R51, RZ ;  /* 0x000000334633723e */ /* 0x010fe200048070ff */
[----:B------:R-:W-:-:S06]  /*d610*/  FADD.FTZ R39, R39, R40 ;  /* 0x0000002827277221 */ /* 0x000fcc0000010000 */
[----:B------:R-:W4:Y:S01]  /*d620*/  MUFU.EX2 R59, R59 ;  /* 0x0000003b003b7308 */ /* 0x000f220000000800 */
[----:B------:R-:W-:-:S07]  /*d630*/  FADD.FTZ R70, R70, R5 ;  /* 0x0000000546467221 */ /* 0x000fce0000010000 */
[----:B------:R-:W5:Y:S01]  /*d640*/  MUFU.EX2 R24, R125 ;  /* 0x0000007d00187308 */ /* 0x000f620000000800 */
[----:B------:R-:W-:-:S01]  /*d650*/  FFMA.FTZ R81, R2, R81, -R52 ;  /* 0x0000005102517223 */ /* 0x000fc20000010834 */
[----:B------:R-:W-:Y:S01]  /*d660*/  FFMA.FTZ R129, R2, R129, -R52 ;  /* 0x0000008102817223 */ /* 0x000fe20000010834 */
[----:B------:R-:W-:-:S01]  /*d670*/  FADD.FTZ R39, R42, R39 ;  /* 0x000000272a277221 */ /* 0x000fc20000010000 */
[----:B------:R-:W-:-:S04]  /*d680*/  SHF.R.S32.HI R13, RZ, 0x7, R13 ;  /* 0x00000007ff0d7819 */ /* 0x000fc8000001140d */
[----:B------:R-:W5:Y:S01]  /*d690*/  MUFU.EX2 R77, R77 ;  /* 0x0000004d004d7308 */ /* 0x000f620000000800 */
[----:B------:R-:W-:-:S01]  /*d6a0*/  FFMA.FTZ R52, R2, R85, -R52 ;  /* 0x0000005502347223 */ /* 0x000fc20000010834 */
[----:B0-----:R-:W-:Y:S01]  /*d6b0*/  FADD.FTZ R5, R65, R70 ;  /* 0x0000004641057221 */ /* 0x001fe20000010000 */
[----:B-1----:R-:W-:Y:S01]  /*d6c0*/  F2FP.SATFINITE.E4M3.F32.PACK_AB_MERGE_C R11, R63, R46, RZ ;  /* 0x0000002e3f0b723e */ /* 0x002fe200048070ff */
[----:B--2---:R-:W-:-:S04]  /*d6d0*/  FADD.FTZ R20, R44, R39 ;  /* 0x000000272c147221 */ /* 0x004fc80000010000 */
[----:B------:R-:W0:Y:S01]  /*d6e0*/  MUFU.EX2 R127, R127 ;  /* 0x0000007f007f7308 */ /* 0x000e220000000800 */
[----:B------:R-:W-:Y:S01]  /*d6f0*/  VIMNMX R76, RZ, R13, !PT ;  /* 0x0000000dff4c7248 */ /* 0x000fe20007fe0100 */
[----:B---3--:R-:W-:Y:S01]  /*d700*/  FADD.FTZ R5, R12, R5 ;  /* 0x000000050c057221 */ /* 0x008fe20000010000 */
[C---:B----4-:R-:W-:Y:S01]  /*d710*/  F2FP.SATFINITE.E4M3.F32.PACK_AB_MERGE_C R139, R59.reuse, R44, R11 ;  /* 0x0000002c3b8b723e */ /* 0x050fe2000480700b */
[----:B------:R-:W-:-:S04]  /*d720*/  FADD.FTZ R59, R59, R20 ;  /* 0x000000143b3b7221 */ /* 0x000fc80000010000 */
[----:B------:R-:W1:Y:S01]  /*d730*/  MUFU.EX2 R4, R81 ;  /* 0x0000005100047308 */ /* 0x000e620000000800 */
[----:B------:R-:W-:Y:S01]  /*d740*/  F2FP.SATFINITE.E4M3.F32.PACK_AB_MERGE_C R141, R14, R15, R141 ;  /* 0x0000000f0e8d723e */ /* 0x000fe2000480708d */
[----:B-----5:R-:W-:Y:S01]  /*d750*/  FADD.FTZ R14, R24, R5 ;  /* 0x00000005180e7221 */ /* 0x020fe20000010000 */
[----:B------:R-:W-:Y:S01]  /*d760*/  VIADD R20, R90, 0xfffffffe ;  /* 0xfffffffe5a147836 */ /* 0x000fe20000000000 */
[----:B------:R2:W-:Y:S04]  /*d770*/  STL [R1+0x14], R76 ;  /* 0x0000144c01007387 */ /* 0x0005e80000100800 */
[----:B------:R-:W3:Y:S01]  /*d780*/  MUFU.EX2 R129, R129 ;  /* 0x0000008100817308 */ /* 0x000ee20000000800 */
[----:B------:R-:W-:-:S07]  /*d790*/  FADD.FTZ R14, R77, R14 ;  /* 0x0000000e4d0e7221 */ /* 0x000fce0000010000 */
[----:B------:R-:W4:Y:S01]  /*d7a0*/  MUFU.EX2 R52, R52 ;  /* 0x0000003400347308 */ /* 0x000f220000000800 */
[----:B------:R-:W-:Y:S01]  /*d7b0*/  ISETP.GE.AND P0, PT, R20, R76, PT ;  /* 0x0000004c1400720c */ /* 0x000fe20003f06270 */
[----:B0-----:R-:W-:Y:S01]  /*d7c0*/  FADD.FTZ R5, R127, R14 ;  /* 0x0000000e7f057221 */ /* 0x001fe20000010000 */
[----:B------:R-:W-:-:S03]  /*d7d0*/  F2FP.SATFINITE.E4M3.F32.PACK_AB_MERGE_C R142, R61, R10, R51 ;  /* 0x0000000a3d8e723e */ /* 0x000fc60004807033 */
[----:B-1----:R-:W-:Y:S01]  /*d7e0*/  FADD.FTZ R10, R4, R5 ;  /* 0x00000005040a7221 */ /* 0x002fe20000010000 */
[----:B------:R-:W-:Y:S01]  /*d7f0*/  F2FP.SATFINITE.E4M3.F32.PACK_AB_MERGE_C R148, R67, R54, RZ ;  /* 0x000000364394723e */ /* 0x000fe200048070ff */
[----:B------:R-:W-:Y:S01]  /*d800*/  FADD.FTZ R46, R46, R59 ;  /* 0x0000003b2e2e7221 */ /* 0x000fe20000010000 */
[----:B------:R-:W-:Y:S01]  /*d810*/  F2FP.SATFINITE.E4M3.F32.PACK_AB_MERGE_C R150, R71, R58, RZ ;  /* 0x0000003a4796723e */ /* 0x000fe200048070ff */
[----:B---3--:R-:W-:Y:S01]  /*d820*/  FADD.FTZ R5, R129, R10 ;  /* 0x0000000a81057221 */ /* 0x008fe20000010000 */
[----:B------:R-:W-:Y:S01]  /*d830*/  F2FP.SATFINITE.E4M3.F32.PACK_AB_MERGE_C R144, R75, R62, RZ ;  /* 0x0000003e4b90723e */ /* 0x000fe200048070ff */
[----:B------:R-:W-:Y:S01]  /*d840*/  IMAD.MOV.U32 R135, RZ, RZ, RZ ;  /* 0x000000ffff877224 */ /* 0x000fe200078e00ff */
[----:B------:R-:W-:Y:S01]  /*d850*/  F2FP.SATFINITE.E4M3.F32.PACK_AB_MERGE_C R146, R53, R66, RZ ;  /* 0x000000423592723e */ /* 0x000fe200048070ff */
[----:B------:R-:W-:Y:S01]  /*d860*/  BSSY B0, `(.L_x_9915) ;  /* 0x00002bb000007945 */ /* 0x000fe20003800000 */
[----:B------:R-:W-:Y:S02]  /*d870*/  F2FP.SATFINITE.E4M3.F32.PACK_AB_MERGE_C R140, R68, R57, RZ ;  /* 0x00000039448c723e */ /* 0x000fe400048070ff */
[----:B----4-:R-:W-:-:S02]  /*d880*/  F2FP.SATFINITE.E4M3.F32.PACK_AB_MERGE_C R11, R52, R129, RZ ;  /* 0x00000081340b723e */ /* 0x010fc400048070ff */
[----:B------:R-:W-:Y:S01]  /*d890*/  F2FP.SATFINITE.E4M3.F32.PACK_AB_MERGE_C R24, R77, R24, RZ ;  /* 0x000000184d18723e */ /* 0x000fe200048070ff */
[----:B------:R-:W-:Y:S01]  /*d8a0*/  FADD.FTZ R5, R52, R5 ;  /* 0x0000000534057221 */ /* 0x000fe20000010000 */
[----:B------:R-:W-:Y:S01]  /*d8b0*/  F2FP.SATFINITE.E4M3.F32.PACK_AB_MERGE_C R138, R4, R127, R11 ;  /* 0x0000007f048a723e */ /* 0x000fe2000480700b */
[----:B------:R-:W-:Y:S01]  /*d8c0*/  FADD.FTZ R4, R63, R46 ;  /* 0x0000002e3f047221 */ /* 0x000fe20000010000 */
        /* <DEDUP_REMOVED lines=54> */
[----:B--2---:R-:W-:Y:S06]  /*dc30*/  @!P0 BRA `(.L_x_9916) ;  /* 0x0000002400f48947 */ /* 0x004fec0003800000 */
        /* <DEDUP_REMOVED lines=29> */
.L_x_9928:
[----:B------:R-:W-:-:S04]  /*de10*/  ISETP.NE.AND P0, PT, R10, 0x1, PT ;  /* 0x000000010a00780c */ /* 0x000fc80003f05270 */
[----:B------:R-:W-:-:S04]  /*de20*/  SEL R22, RZ, 0x1, P0 ;  /* 0x00000001ff167807 */ /* 0x000fc80000000000 */
[----:B------:R-:W-:Y:S01]  /*de30*/  LOP3.LUT R22, R11, R22, RZ, 0x3c, !PT ;  /* 0x000000160b167212 */ /* 0x000fe200078e3cff */
[----:B------:R-:W-:Y:S06]  /*de40*/  @!P1 BRA `(.L_x_9917) ;  /* 0x0000000000049947 */ /* 0x000fec0003800000 */
[----:B------:R-:W-:Y:S01]  /*de50*/  BPT.TRAP 0x1 ;  /* 0x000000040000795c */ /* 0x000fe20000300000 */
.L_x_9917:
        /* <DEDUP_REMOVED lines=8> */
.L_x_9918:
[----:B------:R-:W2:Y:S01]  /*dee0*/  LDL R3, [R1+0xc] ;  /* 0x00000c0001037983 */ /* 0x000ea20000100800 */
[----:B------:R-:W-:Y:S01]  /*def0*/  BSSY B2, `(.L_x_9919) ;  /* 0x0000006000027945 */ /* 0x000fe20003800000 */
[----:B------:R-:W-:Y:S02]  /*df00*/  IMAD.MOV.U32 R25, RZ, RZ, -0x3ffffff0 ;  /* 0xc0000010ff197424 */ /* 0x000fe400078e00ff */
[----:B--2---:R-:W-:Y:S01]  /*df10*/  IMAD R24, R18, 0x300, R3 ;  /* 0x0000030012187824 */ /* 0x004fe200078e0203 */
[----:B-1----:R-:W-:Y:S06]  /*df20*/  @P0 BRA `(.L_x_9920) ;  /* 0x0000000000080947 */ /* 0x002fec0003800000 */
[----:B------:R-:W1:Y:S02]  /*df30*/  SYNCS.PHASECHK.TRANS64.TRYWAIT P0, [R21+URZ+0x19c30], R0 ;  /* 0x019c3000150075a7 */ /* 0x000e64000800017f */
[----:B-1----:R-:W-:Y:S05]  /*df40*/  @!P0 BRA `(.L_x_9921) ;  /* 0x000000d400bc8947 */ /* 0x002fea0003800000 */
.L_x_9920:
[----:B------:R-:W-:Y:S05]  /*df50*/  BSYNC B2 ;  /* 0x0000000000027941 */ /* 0x000fea0003800000 */
.L_x_9919:
        /* <DEDUP_REMOVED lines=27> */
.L_x_9922:
[----:B01----:R-:W-:Y:S01]  /*e110*/  SHF.L.U32 R0, R11, 0x1f, RZ ;  /* 0x0000001f0b007819 */ /* 0x003fe200000006ff */
[----:B------:R-:W-:-:S04]  /*e120*/  IMAD R152, R10, 0x8, R16 ;  /* 0x000000080a987824 */ /* 0x000fc800078e0210 */
[----:B------:R0:W1:Y:S01]  /*e130*/  SYNCS.PHASECHK.TRANS64.TRYWAIT P0, [R152+URZ+0x19c50], R0 ;  /* 0x019c5000980075a7 */ /* 0x000062000800017f */
[----:B------:R-:W-:Y:S05]  /*e140*/  @!P1 BRA `(.L_x_9923) ;  /* 0x0000000000049947 */ /* 0x000fea0003800000 */
[----:B------:R-:W-:Y:S01]  /*e150*/  BPT.TRAP 0x1 ;  /* 0x000000040000795c */ /* 0x000fe20000300000 */
.L_x_9923:
[----:B------:R-:W-:Y:S04]  /*e160*/  BSSY B2, `(.L_x_9924) ;  /* 0x0000004000027945 */ /* 0x000fe80003800000 */
[----:B-1----:R-:W-:Y:S05]  /*e170*/  @P0 BRA `(.L_x_9925) ;  /* 0x0000000000080947 */ /* 0x002fea0003800000 */
[----:B------:R-:W1:Y:S02]  /*e180*/  SYNCS.PHASECHK.TRANS64.TRYWAIT P0, [R152+URZ+0x19c50], R0 ;  /* 0x019c5000980075a7 */ /* 0x000e64000800017f */
[----:B-1----:R-:W-:Y:S05]  /*e190*/  @!P0 BRA `(.L_x_9926) ;  /* 0x000000d4003c8947 */ /* 0x002fea0003800000 */
.L_x_9925:
[----:B------:R-:W-:Y:S05]  /*e1a0*/  BSYNC B2 ;  /* 0x0000000000027941 */ /* 0x000fea0003800000 */
.L_x_9924:
[----:B01----:R-:W-:Y:S01]  /*e1b0*/  VIADD R0, R16, 0x3000 ;  /* 0x0000300010007836 */ /* 0x003fe20000000000 */
[----:B------:R-:W2:Y:S01]  /*e1c0*/  LDL R3, [R1+0x2c] ;  /* 0x00002c0001037983 */ /* 0x000ea20000100800 */
[----:B------:R-:W-:Y:S01]  /*e1d0*/  IMAD.MOV.U32 R11, RZ, RZ, 0x40000040 ;  /* 0x40000040ff0b7424 */ /* 0x000fe200078e00ff */
[----:B------:R-:W-:Y:S02]  /*e1e0*/  WARPGROUP.ARRIVE ;  /* 0x00000000000079c5 */ /* 0x000fe40000000000 */
[----:B------:R-:W-:Y:S02]  /*e1f0*/  SHF.R.U32.HI R0, RZ, 0x4, R0 ;  /* 0x00000004ff007819 */ /* 0x000fe40000011600 */
[----:B------:R-:W-:Y:S02]  /*e200*/  R2UR UR7, R11 ;  /* 0x000000000b0772ca */ /* 0x000fe400000e0000 */
[----:B------:R-:W-:-:S04]  /*e210*/  LOP3.LUT R0, R0, 0x3fff, RZ, 0xc0, !PT ;  /* 0x00003fff00007812 */ /* 0x000fc800078ec0ff */
[----:B------:R-:W-:-:S05]  /*e220*/  LOP3.LUT R0, R0, 0x10000, RZ, 0xfc, !PT ;  /* 0x0001000000007812 */ /* 0x000fca00078efcff */
[----:B------:R-:W-:-:S05]  /*e230*/  IMAD R10, R10, 0x300, R0 ;  /* 0x000003000a0a7824 */ /* 0x000fca00078e0200 */
[----:B------:R-:W-:-:S13]  /*e240*/  R2UR UR6, R10 ;  /* 0x000000000a0672ca */ /* 0x000fda00000e0000 */
[----:B------:R-:W-:Y:S03]  /*e250*/  QGMMA.64x96x32.F32.E4M3.E4M3 R88, R148, gdesc[UR4], R88, gsb0 ;  /* 0x0160000494587df3 */ /* 0x000fe60008000858 */
[----:B------:R-:W-:Y:S02]  /*e260*/  WARPGROUP.DEPBAR.LE gsb0, 0x0 ;  /* 0x00008000000079c5 */ /* 0x000fe40000010000 */
[----:B------:R-:W3:Y:S04]  /*e270*/  LDL R149, [R1+0x20] ;  /* 0x0000200001957983 */ /* 0x000ee80000100800 */
[----:B------:R-:W3:Y:S04]  /*e280*/  LDL R150, [R1+0x1c] ;  /* 0x00001c0001967983 */ /* 0x000ee80000100800 */
[----:B------:R-:W4:Y:S01]  /*e290*/  LDL R151, [R1+0x28] ;  /* 0x0000280001977983 */ /* 0x000f220000100800 */
[----:B------:R-:W-:Y:S01]  /*e2a0*/  IMAD.MOV.U32 R0, RZ, RZ, -0x80 ;  /* 0xffffff80ff007424 */ /* 0x000fe200078e00ff */
[----:B------:R-:W-:Y:S01]  /*e2b0*/  WARPGROUP.ARRIVE ;  /* 0x00000000000079c5 */ /* 0x000fe20000000000 */
[----:B------:R-:W-:-:S02]  /*e2c0*/  VIADD R14, R10, 0x2 ;  /* 0x000000020a0e7836 */ /* 0x000fc40000000000 */
[----:B------:R-:W-:Y:S02]  /*e2d0*/  IMAD R0, R20, R0, 0x1 ;  /* 0x0000000114007424 */ /* 0x000fe400078e0200 */
[----:B------:R-:W-:Y:S01]  /*e2e0*/  IMAD.MOV.U32 R15, RZ, RZ, 0x40000040 ;  /* 0x40000040ff0f7424 */ /* 0x000fe200078e00ff */
[----:B------:R-:W-:Y:S01]  /*e2f0*/  R2UR UR6, R14 ;  /* 0x000000000e0672ca */ /* 0x000fe200000e0000 */
[----:B------:R-:W-:Y:S02]  /*e300*/  IMAD R0, R153, 0xc0, R0 ;  /* 0x000000c099007824 */ /* 0x000fe400078e0200 */
[C---:B------:R-:W-:Y:S01]  /*e310*/  VIADD R14, R10.reuse, 0x4 ;  /* 0x000000040a0e7836 */ /* 0x040fe20000000000 */
[----:B------:R-:W-:Y:S01]  /*e320*/  R2UR UR7, R15 ;  /* 0x000000000f0772ca */ /* 0x000fe200000e0000 */
[----:B------:R-:W-:Y:S02]  /*e330*/  IMAD.MOV.U32 R15, RZ, RZ, 0x40000040 ;  /* 0x40000040ff0f7424 */ /* 0x000fe400078e00ff */
[----:B------:R-:W-:-:S10]  /*e340*/  VIADD R10, R10, 0x6 ;  /* 0x000000060a0a7836 */ /* 0x000fd40000000000 */
[----:B------:R-:W-:Y:S01]  /*e350*/  QGMMA.64x96x32.F32.E4M3.E4M3 R88, R144, gdesc[UR4], R88, gsb0 ;  /* 0x0160000490587df3 */ /* 0x000fe20008000858 */
[----:B------:R-:W-:Y:S02]  /*e360*/  R2UR UR6, R14 ;  /* 0x000000000e0672ca */ /* 0x000fe400000e0000 */
[----:B------:R-:W-:Y:S01]  /*e370*/  R2UR UR7, R15 ;  /* 0x000000000f0772ca */ /* 0x000fe200000e0000 */
[----:B------:R-:W-:Y:S02]  /*e380*/  WARPGROUP.DEPBAR.LE gsb0, 0x0 ;  /* 0x00008000000079c5 */ /* 0x000fe40000010000 */
[----:B------:R-:W-:-:S10]  /*e390*/  WARPGROUP.ARRIVE ;  /* 0x00000000000079c5 */ /* 0x000fd40000000000 */
[----:B------:R-:W-:Y:S01]  /*e3a0*/  QGMMA.64x96x32.F32.E4M3.E4M3 R88, R140, gdesc[UR4], R88, gsb0 ;  /* 0x016000048c587df3 */ /* 0x000fe20008000858 */
[----:B------:R-:W-:Y:S02]  /*e3b0*/  R2UR UR6, R10 ;  /* 0x000000000a0672ca */ /* 0x000fe400000e0000 */
[----:B------:R-:W-:Y:S02]  /*e3c0*/  WARPGROUP.DEPBAR.LE gsb0, 0x0 ;  /* 0x00008000000079c5 */ /* 0x000fe40000010000 */
[----:B------:R-:W-:Y:S01]  /*e3d0*/  WARPGROUP.ARRIVE ;  /* 0x00000000000079c5 */ /* 0x000fe20000000000 */
[----:B---3--:R-:W-:-:S05]  /*e3e0*/  IADD3 R0, -R150, R0, R149 ;  /* 0x0000000096007210 */ /* 0x008fca0007ffe195 */
[----:B----4-:R-:W-:Y:S02]  /*e3f0*/  IMAD R0, R151, -0x2, R0 ;  /* 0xfffffffe97007824 */ /* 0x010fe400078e0200 */
[----:B------:R-:W0:Y:S02]  /*e400*/  S2R R151, SR_TID.X ;  /* 0x0000000000977919 */ /* 0x000e240000002100 */
[----:B--2---:R-:W-:-:S05]  /*e410*/  IMAD.IADD R0, R3, 0x1, R0 ;  /* 0x0000000103007824 */ /* 0x004fca00078e0200 */
        /* <DEDUP_REMOVED lines=101> */
[C---:B------:R-:W-:Y:S02]  /*ea70*/  ISETP.GT.AND P2, PT, R0.reuse, 0x8, PT ;  /* 0x000000080000780c */ /* 0x040fe40003f44270 */
        /* <DEDUP_REMOVED lines=10> */
[----:B------:R-:W-:Y:S02]  /*eb20*/  FSEL R38, R38, -INF , P2 ;  /* 0xff80000026267808 */ /* 0x000fe40001000000 */
[----:B-1----:R-:W-:Y:S01]  /*eb30*/  FMNMX.FTZ R3, R3, R11, !PT ;  /* 0x0000000b03037209 */ /* 0x002fe20007810000 */
[----:B------:R-:W-:Y:S01]  /*eb40*/  IMAD.MOV.U32 R11, RZ, RZ, 0x40000040 ;  /* 0x40000040ff0b7424 */ /* 0x000fe200078e00ff */
[----:B------:R-:W-:Y:S02]  /*eb50*/  ISETP.GT.AND P2, PT, R0, 0x20, PT ;  /* 0x000000200000780c */ /* 0x000fe40003f44270 */
[----:B------:R-:W-:Y:S01]  /*eb60*/  FSEL R39, R39, -INF , P3 ;  /* 0xff80000027277808 */ /* 0x000fe20001800000 */
[----:B------:R-:W1:Y:S01]  /*eb70*/  SHFL.BFLY PT, R14, R3, 0x1, 0x1f ;  /* 0x0c201f00030e7f89 */ /* 0x000e6200000e0000 */
[----:B------:R-:W-:-:S02]  /*eb80*/  R2UR UR7, R11 ;  /* 0x000000000b0772ca */ /* 0x000fc400000e0000 */
[----:B------:R-:W-:Y:S02]  /*eb90*/  ISETP.GT.AND P3, PT, R0, 0x21, PT ;  /* 0x000000210000780c */ /* 0x000fe40003f64270 */
[----:B------:R-:W-:Y:S02]  /*eba0*/  FSEL R42, R42, -INF , P2 ;  /* 0xff8000002a2a7808 */ /* 0x000fe40001000000 */
[C---:B------:R-:W-:Y:S02]  /*ebb0*/  ISETP.GT.AND P2, PT, R0.reuse, 0x28, PT ;  /* 0x000000280000780c */ /* 0x040fe40003f44270 */
[----:B------:R-:W-:Y:S02]  /*ebc0*/  FSEL R43, R43, -INF , P3 ;  /* 0xff8000002b2b7808 */ /* 0x000fe40001800000 */
[----:B------:R-:W-:Y:S02]  /*ebd0*/  ISETP.GT.AND P3, PT, R0, 0x29, PT ;  /* 0x000000290000780c */ /* 0x000fe40003f64270 */
[----:B------:R-:W-:Y:S01]  /*ebe0*/  FSEL R46, R46, -INF , P2 ;  /* 0xff8000002e2e7808 */ /* 0x000fe20001000000 */
[----:B------:R-:W-:Y:S01]  /*ebf0*/  QGMMA.64x96x32.F32.E4M3.E4M3 R88, R136, gdesc[UR4], R88, gsb0 ;  /* 0x0160000488587df3 */ /* 0x000fe20008000858 */
[----:B------:R-:W-:-:S02]  /*ec00*/  ISETP.GT.AND P2, PT, R0, 0x30, PT ;  /* 0x000000300000780c */ /* 0x000fc40003f44270 */
[----:B------:R-:W-:Y:S02]  /*ec10*/  FSEL R47, R47, -INF , P3 ;  /* 0xff8000002f2f7808 */ /* 0x000fe40001800000 */
[----:B------:R-:W-:Y:S02]  /*ec20*/  ISETP.GT.AND P3, PT, R0, 0x31, PT ;  /* 0x000000310000780c */ /* 0x000fe40003f64270 */
[----:B------:R-:W-:Y:S02]  /*ec30*/  FSEL R50, R50, -INF , P2 ;  /* 0xff80000032327808 */ /* 0x000fe40001000000 */
[----:B------:R-:W-:Y:S02]  /*ec40*/  ISETP.GT.AND P2, PT, R0, 0x38, PT ;  /* 0x000000380000780c */ /* 0x000fe40003f44270 */
[----:B-1----:R-:W-:Y:S02]  /*ec50*/  FMNMX.FTZ R3, R3, R14, !PT ;  /* 0x0000000e03037209 */ /* 0x002fe40007810000 */
[----:B------:R-:W-:-:S02]  /*ec60*/  FSEL R51, R51, -INF , P3 ;  /* 0xff80000033337808 */ /* 0x000fc40001800000 */
[----:B------:R-:W-:Y:S01]  /*ec70*/  FSETP.NEU.FTZ.AND P0, PT, R3, -INF , PT ;  /* 0xff8000000300780b */ /* 0x000fe20003f1d000 */
[----:B------:R-:W-:-:S01]  /*ec80*/  FFMA.FTZ R11, R2, R3, -8 ;  /* 0xc1000000020b7423 */ /* 0x000fc20000010003 */
[----:B------:R-:W-:Y:S02]  /*ec90*/  ISETP.GT.AND P3, PT, R0, 0x39, PT ;  /* 0x000000390000780c */ /* 0x000fe40003f64270 */
[----:B------:R-:W-:Y:S02]  /*eca0*/  FSEL R54, R54, -INF , P2 ;  /* 0xff80000036367808 */ /* 0x000fe40001000000 */
[----:B------:R-:W-:Y:S02]  /*ecb0*/  FSEL R11, R11, RZ, P0 ;  /* 0x000000ff0b0b7208 */ /* 0x000fe40000000000 */
[----:B------:R-:W-:Y:S02]  /*ecc0*/  ISETP.GT.AND P2, PT, R0, 0x40, PT ;  /* 0x000000400000780c */ /* 0x000fe40003f44270 */
        /* <DEDUP_REMOVED lines=51> */
[----:B------:R-:W-:Y:S01]  /*f000*/  MUFU.EX2 R10, R10 ;  /* 0x0000000a000a7308 */ /* 0x000fe20000000800 */
[----:B------:R-:W-:-:S02]  /*f010*/  ISETP.GT.AND P3, PT, R0, 0x59, PT ;  /* 0x000000590000780c */ /* 0x000fc40003f64270 */
[----:B------:R-:W-:Y:S02]  /*f020*/  FMNMX.FTZ R25, R51, R25, !PT ;  /* 0x0000001933197209 */ /* 0x000fe40007810000 */
[----:B------:R-:W-:Y:S02]  /*f030*/  FSEL R70, R70, -INF , P2 ;  /* 0xff80000046467808 */ /* 0x000fe40001000000 */
[----:B------:R-:W-:Y:S01]  /*f040*/  FMNMX.FTZ R25, R54, R25, !PT ;  /* 0x0000001936197209 */ /* 0x000fe20007810000 */
[----:B------:R-:W-:Y:S01]  /*f050*/  MUFU.EX2 R14, R14 ;  /* 0x0000000e000e7308 */ /* 0x000fe20000000800 */
[----:B------:R-:W-:Y:S02]  /*f060*/  ISETP.GT.AND P2, PT, R0, 0x60, PT ;  /* 0x000000600000780c */ /* 0x000fe40003f44270 */
[----:B------:R-:W-:Y:S02]  /*f070*/  FMNMX.FTZ R25, R55, R25, !PT ;  /* 0x0000001937197209 */ /* 0x000fe40007810000 */
[----:B------:R-:W-:-:S02]  /*f080*/  FSEL R71, R71, -INF , P3 ;  /* 0xff80000047477808 */ /* 0x000fc40001800000 */
[----:B------:R-:W-:Y:S01]  /*f090*/  FMNMX.FTZ R25, R58, R25, !PT ;  /* 0x000000193a197209 */ /* 0x000fe20007810000 */
[----:B------:R-:W-:Y:S01]  /*f0a0*/  MUFU.EX2 R15, R15 ;  /* 0x0000000f000f7308 */ /* 0x000fe20000000800 */
[----:B------:R-:W-:Y:S02]  /*f0b0*/  ISETP.GT.AND P3, PT, R0, 0x61, PT ;  /* 0x000000610000780c */ /* 0x000fe40003f64270 */
[----:B------:R-:W-:Y:S02]  /*f0c0*/  FMNMX.FTZ R25, R59, R25, !PT ;  /* 0x000000193b197209 */ /* 0x000fe40007810000 */
[----:B------:R-:W-:Y:S02]  /*f0d0*/  FSEL R74, R74, -INF , P2 ;  /* 0xff8000004a4a7808 */ /* 0x000fe40001000000 */
[----:B------:R-:W-:Y:S01]  /*f0e0*/  FMNMX.FTZ R25, R62, R25, !PT ;  /* 0x000000193e197209 */ /* 0x000fe20007810000 */
[----:B------:R-:W-:Y:S01]  /*f0f0*/  MUFU.EX2 R24, R24 ;  /* 0x0000001800187308 */ /* 0x000fe20000000800 */
[----:B------:R-:W-:-:S02]  /*f100*/  ISETP.GT.AND P2, PT, R0, 0x68, PT ;  /* 0x000000680000780c */ /* 0x000fc40003f44270 */
[----:B------:R-:W-:Y:S02]  /*f110*/  FMNMX.FTZ R25, R63, R25, !PT ;  /* 0x000000193f197209 */ /* 0x000fe40007810000 */
[----:B------:R-:W-:Y:S02]  /*f120*/  FSEL R75, R75, -INF , P3 ;  /* 0xff8000004b4b7808 */ /* 0x000fe40001800000 */
[----:B------:R-:W-:Y:S01]  /*f130*/  FMNMX.FTZ R25, R66, R25, !PT ;  /* 0x0000001942197209 */ /* 0x000fe20007810000 */
[----:B------:R-:W-:Y:S01]  /*f140*/  MUFU.EX2 R32, R32 ;  /* 0x0000002000207308 */ /* 0x000fe20000000800 */
[----:B------:R-:W-:Y:S01]  /*f150*/  ISETP.GT.AND P3, PT, R0, 0x69, PT ;  /* 0x000000690000780c */ /* 0x000fe20003f64270 */
[----:B------:R-:W-:Y:S02]  /*f160*/  WARPGROUP.DEPBAR.LE gsb0, 0x0 ;  /* 0x00008000000079c5 */ /* 0x000fe40000010000 */
        /* <DEDUP_REMOVED lines=24> */
[----:B------:R-:W-:-:S02]  /*f2f0*/  FMNMX.FTZ R0, R86, R0, !PT ;  /* 0x0000000056007209 */ /* 0x000fc40007810000 */
[----:B0-----:R-:W-:Y:S02]  /*f300*/  LOP3.LUT R140, R151, 0x7f, RZ, 0xc0, !PT ;  /* 0x0000007f978c7812 */ /* 0x001fe400078ec0ff */
[----:B------:R-:W-:-:S03]  /*f310*/  FMNMX.FTZ R0, R87, R0, !PT ;  /* 0x0000000057007209 */ /* 0x000fc60007810000 */
[----:B------:R-:W-:Y:S01]  /*f320*/  MUFU.EX2 R41, R41 ;  /* 0x0000002900297308 */ /* 0x000fe20000000800 */
[----:B-1----:R-:W-:-:S01]  /*f330*/  FFMA.FTZ R60, R2, R65, -R11 ;  /* 0x00000041023c7223 */ /* 0x002fc2000001080b */
[----:B------:R-:W0:Y:S01]  /*f340*/  SHFL.BFLY PT, R61, R0, 0x2, 0x1f ;  /* 0x0c401f00003d7f89 */ /* 0x000e2200000e0000 */
[----:B------:R-:W-:-:S01]  /*f350*/  FFMA.FTZ R65, R2, R69, -R11 ;  /* 0x0000004502417223 */ /* 0x000fc2000001080b */
[C-C-:B------:R-:W-:Y:S01]  /*f360*/  FFMA.FTZ R69, R2.reuse, R76, -R11.reuse ;  /* 0x0000004c02457223 */ /* 0x140fe2000001080b */
[----:B------:R-:W-:-:S03]  /*f370*/  FFMA.FTZ R76, R2, R80, -R11 ;  /* 0x00000050024c7223 */ /* 0x000fc6000001080b */
        /* <DEDUP_REMOVED lines=9> */
[----:B------:R-:W-:Y:S08]  /*f410*/  MUFU.EX2 R52, R52 ;  /* 0x0000003400347308 */ /* 0x000ff00000000800 */
[----:B------:R-:W-:Y:S01]  /*f420*/  MUFU.EX2 R53, R53 ;  /* 0x0000003500357308 */ /* 0x000fe20000000800 */
[----:B0-----:R-:W-:-:S07]  /*f430*/  FMNMX.FTZ R0, R0, R72, !PT ;  /* 0x0000004800007209 */ /* 0x001fce0007810000 */
[----:B------:R-:W-:Y:S01]  /*f440*/  MUFU.EX2 R56, R56 ;  /* 0x0000003800387308 */ /* 0x000fe20000000800 */
[----:B------:R-:W-:Y:S02]  /*f450*/  FSEL R72, R3, RZ, P0 ;  /* 0x000000ff03487208 */ /* 0x000fe40000000000 */
[----:B------:R-:W-:Y:S01]  /*f460*/  FSETP.NEU.FTZ.AND P0, PT, R0, -INF , PT ;  /* 0xff8000000000780b */ /* 0x000fe20003f1d000 */
[----:B------:R-:W-:-:S02]  /*f470*/  FFMA.FTZ R11, R2, R0, -8 ;  /* 0xc1000000020b7423 */ /* 0x000fc40000010000 */
[----:B------:R-:W-:Y:S02]  /*f480*/  FADD.FTZ R72, -R72, R13 ;  /* 0x0000000d48487221 */ /* 0x000fe40000010100 */
[----:B------:R-:W-:Y:S01]  /*f490*/  MUFU.EX2 R57, R57 ;  /* 0x0000003900397308 */ /* 0x000fe20000000800 */
[----:B------:R-:W-:Y:S01]  /*f4a0*/  FSEL R11, R11, RZ, P0 ;  /* 0x000000ff0b0b7208 */ /* 0x000fe20000000000 */
[----:B------:R-:W-:Y:S01]  /*f4b0*/  FMUL.FTZ R13, R2, R72 ;  /* 0x00000048020d7220 */ /* 0x000fe20000410000 */
[----:B------:R-:W-:-:S02]  /*f4c0*/  FSEL R72, R0, RZ, P0 ;  /* 0x000000ff00487208 */ /* 0x000fc40000000000 */
[----:B------:R-:W-:Y:S01]  /*f4d0*/  ISETP.NE.AND P0, PT, R140, RZ, PT ;  /* 0x000000ff8c00720c */ /* 0x000fe20003f05270 */
[----:B------:R-:W-:-:S01]  /*f4e0*/  FFMA.FTZ R26, R2, R26, -R11 ;  /* 0x0000001a021a7223 */ /* 0x000fc2000001080b */
[----:B------:R-:W-:Y:S01]  /*f4f0*/  FFMA.FTZ R27, R2, R27, -R11 ;  /* 0x0000001b021b7223 */ /* 0x000fe2000001080b */
[----:B------:R-:W-:-:S01]  /*f500*/  FADD.FTZ R72, -R72, R12 ;  /* 0x0000000c48487221 */ /* 0x000fc20000010100 */
[----:B------:R-:W0:Y:S01]  /*f510*/  MUFU.EX2 R13, R13 ;  /* 0x0000000d000d7308 */ /* 0x000e220000000800 */
        /* <DEDUP_REMOVED lines=32> */
[----:B-1----:R-:W-:-:S01]  /*f720*/  FFMA.FTZ R4, R12, R4, R26 ;  /* 0x000000040c047223 */ /* 0x002fc2000001001a */
[----:B------:R-:W-:Y:S01]  /*f730*/  FADD.FTZ R5, R32, R5 ;  /* 0x0000000520057221 */ /* 0x000fe20000010000 */
[----:B------:R-:W-:-:S01]  /*f740*/  FFMA.FTZ R74, R2, R75, -R11 ;  /* 0x0000004b024a7223 */ /* 0x000fc2000001080b */
[C-C-:B------:R-:W-:Y:S01]  /*f750*/  FFMA.FTZ R75, R2.reuse, R78, -R11.reuse ;  /* 0x0000004e024b7223 */ /* 0x140fe2000001080b */
[----:B------:R-:W-:-:S01]  /*f760*/  FFMA.FTZ R78, R2, R79, -R11 ;  /* 0x0000004f024e7223 */ /* 0x000fc2000001080b */
[----:B------:R-:W-:Y:S01]  /*f770*/  FADD.FTZ R5, R33, R5 ;  /* 0x0000000521057221 */ /* 0x000fe20000010000 */
[----:B------:R-:W-:-:S01]  /*f780*/  FFMA.FTZ R79, R2, R82, -R11 ;  /* 0x00000052024f7223 */ /* 0x000fc2000001080b */
[----:B------:R-:W1:Y:S01]  /*f790*/  MUFU.EX2 R31, R31 ;  /* 0x0000001f001f7308 */ /* 0x000e620000000800 */
[----:B0-----:R-:W-:-:S01]  /*f7a0*/  FADD.FTZ R4, R27, R4 ;  /* 0x000000041b047221 */ /* 0x001fc20000010000 */
[----:B------:R-:W-:Y:S01]  /*f7b0*/  FADD.FTZ R5, R36, R5 ;  /* 0x0000000524057221 */ /* 0x000fe20000010000 */
[----:B------:R-:W-:-:S01]  /*f7c0*/  FFMA.FTZ R80, R2, R83, -R11 ;  /* 0x0000005302507223 */ /* 0x000fc2000001080b */
[C-C-:B------:R-:W-:Y:S01]  /*f7d0*/  FFMA.FTZ R86, R2.reuse, R86, -R11.reuse ;  /* 0x0000005602567223 */ /* 0x140fe2000001080b */
[----:B------:R-:W-:-:S01]  /*f7e0*/  FFMA.FTZ R11, R2, R87, -R11 ;  /* 0x00000057020b7223 */ /* 0x000fc2000001080b */
[----:B------:R-:W-:Y:S01]  /*f7f0*/  FADD.FTZ R5, R37, R5 ;  /* 0x0000000525057221 */ /* 0x000fe20000010000 */
[----:B------:R-:W-:Y:S01]  /*f800*/  @!P0 VIADD R21, R21, 0x19c40 ;  /* 0x00019c4015158836 */ /* 0x000fe20000000000 */
[----:B------:R-:W0:Y:S01]  /*f810*/  MUFU.EX2 R34, R34 ;  /* 0x0000002200227308 */ /* 0x000e220000000800 */
[----:B--2---:R-:W-:-:S01]  /*f820*/  FADD.FTZ R4, R30, R4 ;  /* 0x000000041e047221 */ /* 0x004fc20000010000 */
[----:B------:R-:W-:-:S02]  /*f830*/  FADD.FTZ R5, R40, R5 ;  /* 0x0000000528057221 */ /* 0x000fc40000010000 */
[----:B------:R-:W-:Y:S02]  /*f840*/  @!P0 PRMT R21, RZ, 0x654, R21 ;  /* 0x00000654ff158816 */ /* 0x000fe40000000015 */
[----:B------:R-:W-:Y:S02]  /*f850*/  FADD.FTZ R5, R41, R5 ;  /* 0x0000000529057221 */ /* 0x000fe40000010000 */
[----:B------:R-:W2:Y:S01]  /*f860*/  MUFU.EX2 R35, R35 ;  /* 0x0000002300237308 */ /* 0x000ea20000000800 */
[----:B-1----:R-:W-:-:S01]  /*f870*/  FADD.FTZ R4, R31, R4 ;  /* 0x000000041f047221 */ /* 0x002fc20000010000 */
[----:B------:R-:W-:Y:S01]  /*f880*/  FADD.FTZ R5, R44, R5 ;  /* 0x000000052c057221 */ /* 0x000fe20000010000 */
[----:B------:R1:W-:Y:S03]  /*f890*/  @!P0 SYNCS.ARRIVE.TRANS64.RED.A1T0 RZ, [R21+URZ], RZ ;  /* 0x000000ff15ff89a7 */ /* 0x0003e6000810043f */
[----:B------:R-:W-:-:S02]  /*f8a0*/  FADD.FTZ R5, R45, R5 ;  /* 0x000000052d057221 */ /* 0x000fc40000010000 */
[----:B------:R-:W3:Y:S01]  /*f8b0*/  MUFU.EX2 R38, R38 ;  /* 0x0000002600267308 */ /* 0x000ee20000000800 */
        /* <DEDUP_REMOVED lines=12> */
[----:B0-----:R-:W-:-:S01]  /*f980*/  FADD.FTZ R4, R39, R4 ;  /* 0x0000000427047221 */ /* 0x001fc20000010000 */
[----:B------:R-:W-:-:S06]  /*f990*/  FADD.FTZ R5, R25, R5 ;  /* 0x0000000519057221 */ /* 0x000fcc0000010000 */
        /* <DEDUP_REMOVED lines=74> */
.L_x_9927:
        /* <DEDUP_REMOVED lines=89> */
[C---:B--2---:R-:W-:Y:S01]  /*103d0*/  ISETP.GT.AND P0, PT, R20.reuse, R21, PT ;  /* 0x000000151400720c */ /* 0x044fe20003f04270 */
[----:B------:R-:W-:-:S12]  /*103e0*/  VIADD R20, R20, 0xffffffff ;  /* 0xffffffff14147836 */ /* 0x000fd80000000000 */
[----:B0-----:R-:W-:Y:S05]  /*103f0*/  @P0 BRA `(.L_x_9928) ;  /* 0xffffffd800840947 */ /* 0x001fea000383ffff */
[----:B------:R-:W-:Y:S05]  /*10400*/  BSYNC B1 ;  /* 0x0000000000017941 */ /* 0x000fea0003800000 */
.L_x_9916:
[----:B------:R-:W-:Y:S05]  /*10410*/  BSYNC B0 ;  /* 0x0000000000007941 */ /* 0x000fea0003800000 */
.L_x_9915:
[----:B------:R-:W-:Y:S01]  /*10420*/  ISETP.GE.AND P0, PT, R20, RZ, PT ;  /* 0x000000ff1400720c */ /* 0x000fe20003f06270 */
[----:B------:R-:W-:-:S12]  /*10430*/  BSSY B0, `(.L_x_9929) ;  /* 0x00001d3000007945 */ /* 0x000fd80003800000 */
[----:B------:R-:W-:Y:S05]  /*10440*/  @!P0 BRA `(.L_x_9930) ;  /* 0x0000001c00448947 */ /* 0x000fea0003800000 */
[----:B------:R-:W-:Y:S02]  /*10450*/  IMAD.MOV.U32 R15, RZ, RZ, R0 ;  /* 0x000000ffff0f7224 */ /* 0x000fe400078e0000 */
[----:B------:R-:W-:Y:S02]  /*10460*/  IMAD.MOV.U32 R14, RZ, RZ, R3 ;  /* 0x000000ffff0e7224 */ /* 0x000fe400078e0003 */
[----:B------:R-:W-:Y:S02]  /*10470*/  IMAD.MOV.U32 R11, RZ, RZ, R22 ;  /* 0x000000ffff0b7224 */ /* 0x000fe400078e0016 */
[----:B------:R-:W-:-:S07]  /*10480*/  IMAD.MOV.U32 R10, RZ, RZ, R18 ;  /* 0x000000ffff0a7224 */ /* 0x000fce00078e0012 */
.L_x_9942:
[----:B------:R-:W-:-:S05]  /*10490*/  VIADD R18, R10, 0x1 ;  /* 0x000000010a127836 */ /* 0x000fca0000000000 */
[----:B------:R-:W-:-:S04]  /*104a0*/  ISETP.NE.AND P0, PT, R18, 0x2, PT ;  /* 0x000000021200780c */ /* 0x000fc80003f05270 */
[----:B------:R-:W-:Y:S02]  /*104b0*/  SEL R22, RZ, 0x1, P0 ;  /* 0x00000001ff167807 */ /* 0x000fe40000000000 */
[----:B------:R-:W-:Y:S02]  /*104c0*/  SEL R18, R18, RZ, P0 ;  /* 0x000000ff12127207 */ /* 0x000fe40000000000 */
[----:B------:R-:W-:Y:S01]  /*104d0*/  LOP3.LUT R22, R11, R22, RZ, 0x3c, !PT ;  /* 0x000000160b167212 */ /* 0x000fe200078e3cff */
[----:B0-----:R-:W-:Y:S06]  /*104e0*/  @!P1 BRA `(.L_x_9931) ;  /* 0x0000000000049947 */ /* 0x001fec0003800000 */
[----:B------:R-:W-:Y:S01]  /*104f0*/  BPT.TRAP 0x1 ;  /* 0x000000040000795c */ /* 0x000fe20000300000 */
.L_x_9931:
[----:B------:R-:W-:Y:S01]  /*10500*/  IMAD R0, R18, 0x8, R16 ;  /* 0x0000000812007824 */ /* 0x000fe200078e0210 */
[----:B------:R-:W-:-:S04]  /*10510*/  SHF.L.U32 R3, R22, 0x1f, RZ ;  /* 0x0000001f16037819 */ /* 0x000fc800000006ff */
[----:B------:R0:W1:Y:S01]  /*10520*/  SYNCS.PHASECHK.TRANS64.TRYWAIT P0, [R0+URZ+0x19c30], R3 ;  /* 0x019c3003000075a7 */ /* 0x000062000800017f */
[----:B------:R-:W-:Y:S05]  /*10530*/  @!P1 BRA `(.L_x_9932) ;  /* 0x0000000000049947 */ /* 0x000fea0003800000 */
[----:B------:R-:W-:Y:S01]  /*10540*/  BPT.TRAP 0x1 ;  /* 0x000000040000795c */ /* 0x000fe20000300000 */
.L_x_9932:
[----:B------:R-:W2:Y:S01]  /*10550*/  LDL R12, [R1+0xc] ;  /* 0x00000c00010c7983 */ /* 0x000ea20000100800 */
[----:B------:R-:W-:Y:S01]  /*10560*/  BSSY B1, `(.L_x_9933) ;  /* 0x0000006000017945 */ /* 0x000fe20003800000 */
[----:B------:R-:W-:Y:S02]  /*10570*/  IMAD.MOV.U32 R25, RZ, RZ, -0x3ffffff0 ;  /* 0xc0000010ff197424 */ /* 0x000fe400078e00ff */
[----:B--2---:R-:W-:Y:S01]  /*10580*/  IMAD R24, R18, 0x300, R12 ;  /* 0x0000030012187824 */ /* 0x004fe200078e020c */
[----:B-1----:R-:W-:Y:S06]  /*10590*/  @P0 BRA `(.L_x_9934) ;  /* 0x0000000000080947 */ /* 0x002fec0003800000 */
[----:B------:R-:W1:Y:S02]  /*105a0*/  SYNCS.PHASECHK.TRANS64.TRYWAIT P0, [R0+URZ+0x19c30], R3 ;  /* 0x019c3003000075a7 */ /* 0x000e64000800017f */
[----:B-1----:R-:W-:Y:S05]  /*105b0*/  @!P0 BRA `(.L_x_9935) ;  /* 0x000000b000488947 */ /* 0x002fea0003800000 */
.L_x_9934:
[----:B------:R-:W-:Y:S05]  /*105c0*/  BSYNC B1 ;  /* 0x0000000000017941 */ /* 0x000fea0003800000 */
.L_x_9933:
        /* <DEDUP_REMOVED lines=27> */
.L_x_9936:
[----:B01----:R-:W-:Y:S01]  /*10780*/  SHF.L.U32 R0, R11, 0x1f, RZ ;  /* 0x0000001f0b007819 */ /* 0x003fe200000006ff */
[----:B------:R-:W-:-:S04]  /*10790*/  IMAD R21, R10, 0x8, R16 ;  /* 0x000000080a157824 */ /* 0x000fc800078e0210 */
[----:B------:R0:W1:Y:S01]  /*107a0*/  SYNCS.PHASECHK.TRANS64.TRYWAIT P0, [R21+URZ+0x19c50], R0 ;  /* 0x019c5000150075a7 */ /* 0x000062000800017f */
[----:B------:R-:W-:Y:S05]  /*107b0*/  @!P1 BRA `(.L_x_9937) ;  /* 0x0000000000049947 */ /* 0x000fea0003800000 */
[----:B------:R-:W-:Y:S01]  /*107c0*/  BPT.TRAP 0x1 ;  /* 0x000000040000795c */ /* 0x000fe20000300000 */
.L_x_9937:
[----:B------:R-:W-:Y:S04]  /*107d0*/  BSSY B1, `(.L_x_9938) ;  /* 0x0000004000017945 */ /* 0x000fe80003800000 */
[----:B-1----:R-:W-:Y:S05]  /*107e0*/  @P0 BRA `(.L_x_9939) ;  /* 0x0000000000080947 */ /* 0x002fea0003800000 */
[----:B------:R-:W1:Y:S02]  /*107f0*/  SYNCS.PHASECHK.TRANS64.TRYWAIT P0, [R21+URZ+0x19c50], R0 ;  /* 0x019c5000150075a7 */ /* 0x000e64000800017f */
[----:B-1----:R-:W-:Y:S05]  /*10800*/  @!P0 BRA `(.L_x_9940) ;  /* 0x000000ac00c88947 */ /* 0x002fea0003800000 */
.L_x_9939:
[----:B------:R-:W-:Y:S05]  /*10810*/  BSYNC B1 ;  /* 0x0000000000017941 */ /* 0x000fea0003800000 */
.L_x_9938:
[----:B01----:R-:W-:Y:S01]  /*10820*/  VIADD R0, R16, 0x3000 ;  /* 0x0000300010007836 */ /* 0x003fe20000000000 */
[----:B------:R-:W-:Y:S01]  /*10830*/  WARPGROUP.ARRIVE ;  /* 0x00000000000079c5 */ /* 0x000fe20000000000 */
[----:B------:R-:W-:Y:S01]  /*10840*/  IMAD.MOV.U32 R11, RZ, RZ, 0x40000040 ;  /* 0x40000040ff0b7424 */ /* 0x000fe200078e00ff */
[----:B------:R-:W-:Y:S01]  /*10850*/  FMNMX.FTZ R3, R26, R15, !PT ;  /* 0x0000000f1a037209 */ /* 0x000fe20007810000 */
[----:B------:R-:W-:Y:S01]  /*10860*/  IMAD.MOV.U32 R13, RZ, RZ, 0x40000040 ;  /* 0x40000040ff0d7424 */ /* 0x000fe200078e00ff */
[----:B------:R-:W-:Y:S02]  /*10870*/  SHF.R.U32.HI R0, RZ, 0x4, R0 ;  /* 0x00000004ff007819 */ /* 0x000fe40000011600 */
[----:B------:R-:W0:Y:S01]  /*10880*/  S2R R152, SR_TID.X ;  /* 0x0000000000987919 */ /* 0x000e220000002100 */
[----:B------:R-:W-:Y:S02]  /*10890*/  R2UR UR7, R11 ;  /* 0x000000000b0772ca */ /* 0x000fe400000e0000 */
        /* <DEDUP_REMOVED lines=31> */
[----:B------:R-:W-:Y:S01]  /*10a90*/  R2UR UR6, R12 ;  /* 0x000000000c0672ca */ /* 0x000fe200000e0000 */
[----:B------:R-:W-:Y:S01]  /*10aa0*/  VIADD R12, R10, 0x4 ;  /* 0x000000040a0c7836 */ /* 0x000fe20000000000 */
[----:B------:R-:W-:Y:S01]  /*10ab0*/  FMNMX.FTZ R0, R48, R0, !PT ;  /* 0x0000000030007209 */ /* 0x000fe20007810000 */
[----:B------:R-:W-:Y:S01]  /*10ac0*/  VIADD R10, R10, 0x6 ;  /* 0x000000060a0a7836 */ /* 0x000fe20000000000 */
[----:B------:R-:W-:Y:S01]  /*10ad0*/  R2UR UR7, R13 ;  /* 0x000000000d0772ca */ /* 0x000fe200000e0000 */
[----:B------:R-:W-:Y:S01]  /*10ae0*/  IMAD.MOV.U32 R13, RZ, RZ, 0x40000040 ;  /* 0x40000040ff0d7424 */ /* 0x000fe200078e00ff */
        /* <DEDUP_REMOVED lines=39> */
[----:B0-----:R-:W-:Y:S01]  /*10d60*/  LOP3.LUT R152, R152, 0x7f, RZ, 0xc0, !PT ;  /* 0x0000007f98987812 */ /* 0x001fe200078ec0ff */
[----:B------:R-:W0:Y:S03]  /*10d70*/  SHFL.BFLY PT, R11, R0, 0x2, 0x1f ;  /* 0x0c401f00000b7f89 */ /* 0x000e2600000e0000 */
[----:B------:R-:W-:Y:S01]  /*10d80*/  ISETP.NE.AND P0, PT, R152, RZ, PT ;  /* 0x000000ff9800720c */ /* 0x000fe20003f05270 */
        /* <DEDUP_REMOVED lines=8> */
[----:B0-----:R-:W-:-:S05]  /*10e10*/  FMNMX.FTZ R3, R0, R3, !PT ;  /* 0x0000000300037209 */ /* 0x001fca0007810000 */
[----:B------:R-:W-:Y:S01]  /*10e20*/  FFMA.FTZ R13, R2, R3, -8 ;  /* 0xc1000000020d7423 */ /* 0x000fe20000010003 */
[----:B------:R-:W-:Y:S02]  /*10e30*/  WARPGROUP.DEPBAR.LE gsb0, 0x0 ;  /* 0x00008000000079c5 */ /* 0x000fe40000010000 */
[----:B------:R-:W-:-:S06]  /*10e40*/  WARPGROUP.ARRIVE ;  /* 0x00000000000079c5 */ /* 0x000fcc0000000000 */
[----:B------:R-:W-:Y:S01]  /*10e50*/  QGMMA.64x96x32.F32.E4M3.E4M3 R88, R140, gdesc[UR4], R88, gsb0 ;  /* 0x016000048c587df3 */ /* 0x000fe20008000858 */
[----:B------:R-:W-:Y:S02]  /*10e60*/  R2UR UR6, R10 ;  /* 0x000000000a0672ca */ /* 0x000fe400000e0000 */
[----:B------:R-:W0:Y:S01]  /*10e70*/  SHFL.BFLY PT, R10, R12, 0x1, 0x1f ;  /* 0x0c201f000c0a7f89 */ /* 0x000e2200000e0000 */
[----:B------:R-:W-:Y:S01]  /*10e80*/  R2UR UR7, R11 ;  /* 0x000000000b0772ca */ /* 0x000fe200000e0000 */
        /* <DEDUP_REMOVED lines=12> */
[----:B------:R-:W-:-:S03]  /*10f50*/  FFMA.FTZ R73, R2, R80, -R13 ;  /* 0x0000005002497223 */ /* 0x000fc6000001080d */
[----:B------:R-:W-:Y:S01]  /*10f60*/  MUFU.EX2 R11, R11 ;  /* 0x0000000b000b7308 */ /* 0x000fe20000000800 */
[----:B0-----:R-:W-:Y:S01]  /*10f70*/  FMNMX.FTZ R0, R12, R10, !PT ;  /* 0x0000000a0c007209 */ /* 0x001fe20007810000 */
[C-C-:B------:R-:W-:Y:S01]  /*10f80*/  FFMA.FTZ R12, R2.reuse, R24, -R13.reuse ;  /* 0x00000018020c7223 */ /* 0x140fe2000001080d */
[----:B------:R-:W-:-:S05]  /*10f90*/  FFMA.FTZ R24, R2, R29, -R13 ;  /* 0x0000001d02187223 */ /* 0x000fca000001080d */
        /* <DEDUP_REMOVED lines=31> */
[----:B------:R-:W1:Y:S01]  /*11190*/  MUFU.EX2 R26, R26 ;  /* 0x0000001a001a7308 */ /* 0x000e620000000800 */
[----:B0-----:R-:W-:-:S01]  /*111a0*/  FFMA.FTZ R5, R11, R5, R12 ;  /* 0x000000050b057223 */ /* 0x001fc2000001000c */
[C-C-:B------:R-:W-:Y:S01]  /*111b0*/  FFMA.FTZ R50, R2.reuse, R50, -R81.reuse ;  /* 0x0000003202327223 */ /* 0x140fe20000010851 */
        /* <DEDUP_REMOVED lines=15> */
[C-C-:B------:R-:W-:Y:S01]  /*112b0*/  FFMA.FTZ R67, R2.reuse, R67, -R81.reuse ;  /* 0x0000004302437223 */ /* 0x140fe20000010851 */
[----:B------:R-:W-:-:S01]  /*112c0*/  FFMA.FTZ R70, R2, R70, -R81 ;  /* 0x0000004602467223 */ /* 0x000fc20000010851 */
[C---:B------:R-:W-:Y:S01]  /*112d0*/  FFMA.FTZ R71, R2.reuse, R71, -R81 ;  /* 0x0000004702477223 */ /* 0x040fe20000010851 */
[----:B------:R-:W-:-:S01]  /*112e0*/  FFMA.FTZ R65, R2, R72, -R13 ;  /* 0x0000004802417223 */ /* 0x000fc2000001080d */
[C-C-:B------:R-:W-:Y:S01]  /*112f0*/  FFMA.FTZ R74, R2.reuse, R74, -R81.reuse ;  /* 0x0000004a024a7223 */ /* 0x140fe20000010851 */
        /* <DEDUP_REMOVED lines=13> */
[----:B------:R-:W-:Y:S01]  /*113d0*/  FFMA.FTZ R81, R2, R87, -R81 ;  /* 0x0000005702517223 */ /* 0x000fe20000010851 */
[----:B------:R-:W-:-:S03]  /*113e0*/  @!P0 IMAD R83, R18, 0x8, R16 ;  /* 0x0000000812538824 */ /* 0x000fc600078e0210 */
[----:B------:R-:W2:Y:S01]  /*113f0*/  MUFU.EX2 R31, R31 ;  /* 0x0000001f001f7308 */ /* 0x000ea20000000800 */
[----:B-1----:R-:W-:-:S01]  /*11400*/  FADD.FTZ R4, R30, R4 ;  /* 0x000000041e047221 */ /* 0x002fc20000010000 */
[----:B------:R-:W-:-:S05]  /*11410*/  @!P0 VIADD R83, R83, 0x19c40 ;  /* 0x00019c4053538836 */ /* 0x000fca0000000000 */
[----:B------:R-:W-:Y:S01]  /*11420*/  @!P0 PRMT R83, RZ, 0x654, R83 ;  /* 0x00000654ff538816 */ /* 0x000fe20000000053 */
[----:B------:R-:W1:Y:S01]  /*11430*/  MUFU.EX2 R34, R34 ;  /* 0x0000002200227308 */ /* 0x000e620000000800 */
[----:B0-----:R-:W-:-:S01]  /*11440*/  FADD.FTZ R5, R24, R5 ;  /* 0x0000000518057221 */ /* 0x001fc20000010000 */
[----:B------:R-:W-:Y:S02]  /*11450*/  WARPGROUP.DEPBAR.LE gsb0, 0x0 ;  /* 0x00008000000079c5 */ /* 0x000fe40000010000 */
[----:B------:R-:W-:Y:S01]  /*11460*/  WARPGROUP.ARRIVE ;  /* 0x00000000000079c5 */ /* 0x000fe20000000000 */
[----:B------:R-:W-:-:S03]  /*11470*/  FADD.FTZ R5, R25, R5 ;  /* 0x0000000519057221 */ /* 0x000fc60000010000 */
        /* <DEDUP_REMOVED lines=113> */
[----:B0-----:R-:W-:Y:S06]  /*11b90*/  @!P1 BRA `(.L_x_9941) ;  /* 0x0000000000049947 */ /* 0x001fec0003800000 */
[----:B------:R-:W-:Y:S01]  /*11ba0*/  BPT.TRAP 0x1 ;  /* 0x000000040000795c */ /* 0x000fe20000300000 */
.L_x_9941:
[----:B------:R-:W2:Y:S01]  /*11bb0*/  LDL R83, [R1+0x18] ;  /* 0x0000180001537983 */ /* 0x000ea20000100800 */
[----:B------:R-:W-:Y:S01]  /*11bc0*/  ISETP.GT.AND P0, PT, R20, RZ, PT ;  /* 0x000000ff1400720c */ /* 0x000fe20003f04270 */
[----:B------:R-:W-:Y:S01]  /*11bd0*/  VIADD R21, R21, 0x19c60 ;  /* 0x00019c6015157836 */ /* 0x000fe20000000000 */
        /* <DEDUP_REMOVED lines=88> */
.L_x_9930:
[----:B------:R-:W-:Y:S05]  /*12160*/  BSYNC B0 ;  /* 0x0000000000007941 */ /* 0x000fea0003800000 */
.L_x_9929:
[----:B------:R-:W-:Y:S06]  /*12170*/  BAR.ARV 0x8, 0x1a0 ;  /* 0x0206800000007b1d */ /* 0x000fec0000002000 */
[----:B------:R-:W-:Y:S05]  /*12180*/  @!P1 BRA `(.L_x_9943) ;  /* 0x0000000000049947 */ /* 0x000fea0003800000 */
[----:B------:R-:W-:Y:S01]  /*12190*/  BPT.TRAP 0x1 ;  /* 0x000000040000795c */ /* 0x000fe20000300000 */
.L_x_9943:
[----:B------:R-:W-:Y:S01]  /*121a0*/  IMAD R12, R18, 0x8, R16 ;  /* 0x00000008120c7824 */ /* 0x000fe200078e0210 */
[----:B------:R-:W-:-:S04]  /*121b0*/  SHF.L.U32 R7, R22, 0x1f, RZ ;  /* 0x0000001f16077819 */ /* 0x000fc800000006ff */
[----:B------:R1:W2:Y:S01]  /*121c0*/  SYNCS.PHASECHK.TRANS64.TRYWAIT P0, [R12+URZ+0x19c50], R7 ;  /* 0x019c50070c0075a7 */ /* 0x0002a2000800017f */
[----:B------:R-:W-:Y:S05]  /*121d0*/  @!P1 BRA `(.L_x_9944) ;  /* 0x0000000000049947 */ /* 0x000fea0003800000 */
[----:B------:R-:W-:Y:S01]  /*121e0*/  BPT.TRAP 0x1 ;  /* 0x000000040000795c */ /* 0x000fe20000300000 */
.L_x_9944:
[----:B------:R-:W-:Y:S04]  /*121f0*/  BSSY B0, `(.L_x_9945) ;  /* 0x0000004000007945 */ /* 0x000fe80003800000 */
[----:B--2---:R-:W-:Y:S05]  /*12200*/  @P0 BRA `(.L_x_9946) ;  /* 0x0000000000080947 */ /* 0x004fea0003800000 */
[----:B------:R-:W2:Y:S02]  /*12210*/  SYNCS.PHASECHK.TRANS64.TRYWAIT P0, [R12+URZ+0x19c50], R7 ;  /* 0x019c50070c0075a7 */ /* 0x000ea4000800017f */
[----:B--2---:R-:W-:Y:S05]  /*12220*/  @!P0 BRA `(.L_x_9947) ;  /* 0x0000009400548947 */ /* 0x004fea0003800000 */
.L_x_9946:
[----:B------:R-:W-:Y:S05]  /*12230*/  BSYNC B0 ;  /* 0x0000000000007941 */ /* 0x000fea0003800000 */
.L_x_9945:
        /* <DEDUP_REMOVED lines=10> */
[----:B-12---:R-:W-:-:S05]  /*122e0*/  LOP3.LUT R7, R16, 0x10000, RZ, 0xfc, !PT ;  /* 0x0001000010077812 */ /* 0x006fca00078efcff */
[----:B------:R-:W-:Y:S02]  /*122f0*/  IMAD R6, R18, 0x300, R7 ;  /* 0x0000030012067824 */ /* 0x000fe400078e0207 */
[----:B------:R-:W-:Y:S01]  /*12300*/  IMAD.MOV.U32 R7, RZ, RZ, 0x40000040 ;  /* 0x40000040ff077424 */ /* 0x000fe200078e00ff */
[----:B------:R-:W3:Y:S02]  /*12310*/  @P0 LDC.64 R10, c[0x0][0x9c8] ;  /* 0x00027200ff0a0b82 */ /* 0x000ee40000000a00 */
[----:B------:R-:W-:Y:S02]  /*12320*/  R2UR UR6, R6 ;  /* 0x00000000060672ca */ /* 0x000fe400000e0000 */
[----:B------:R-:W-:-:S04]  /*12330*/  R2UR UR7, R7 ;  /* 0x00000000070772ca */ /* 0x000fc800000e0000 */
[----:B------:R-:W1:Y:S09]  /*12340*/  @P0 LDC.64 R8, c[0x0][0x9d0] ;  /* 0x00027400ff080b82 */ /* 0x000e720000000a00 */
        /* <DEDUP_REMOVED lines=8> */
[----:B------:R-:W-:Y:S02]  /*123d0*/  IMAD.MOV.U32 R13, RZ, RZ, 0x3f800000 ;  /* 0x3f800000ff0d7424 */ /* 0x000fe400078e00ff */
[----:B-1----:R-:W-:-:S04]  /*123e0*/  @P0 IMAD R14, R7, R8, RZ ;  /* 0x00000008070e0224 */ /* 0x002fc800078e02ff */
[C---:B------:R-:W-:Y:S02]  /*123f0*/  @P0 IMAD R7, R15.reuse, R9, R14 ;  /* 0x000000090f070224 */ /* 0x040fe400078e020e */
[----:B------:R-:W-:-:S04]  /*12400*/  @P0 IMAD.WIDE.U32 R8, R15, R8, R10 ;  /* 0x000000080f080225 */ /* 0x000fc800078e000a */
[----:B------:R-:W-:Y:S01]  /*12410*/  @P0 IMAD.IADD R7, R9, 0x1, R7 ;  /* 0x0000000109070824 */ /* 0x000fe200078e0207 */
[----:B------:R-:W-:-:S04]  /*12420*/  @P0 LEA R10, P2, R8, UR4, 0x2 ;  /* 0x00000004080a0c11 */ /* 0x000fc8000f8410ff */
[----:B------:R-:W-:-:S05]  /*12430*/  @P0 LEA.HI.X R11, R8, UR5, R7, 0x2, P2 ;  /* 0x00000005080b0c11 */ /* 0x000fca00090f1407 */
[----:B------:R1:W2:Y:S01]  /*12440*/  @P0 LDG.E R13, desc[UR40][R10.64] ;  /* 0x000000280a0d0981 */ /* 0x0002a2000c1e1900 */
        /* <DEDUP_REMOVED lines=8> */
[----:B0-----:R-:W-:Y:S02]  /*124d0*/  IMAD.MOV.U32 R21, RZ, RZ, -0x800000 ;  /* 0xff800000ff157424 */ /* 0x001fe400078e00ff */
[----:B------:R-:W-:-:S06]  /*124e0*/  IMAD.MOV.U32 R20, RZ, RZ, -0x800000 ;  /* 0xff800000ff147424 */ /* 0x000fcc00078e00ff */
[----:B------:R-:W-:Y:S01]  /*124f0*/  QGMMA.64x96x32.F32.E4M3.E4M3 R88, R144, gdesc[UR4], R88, gsb0 ;  /* 0x0160000490587df3 */ /* 0x000fe20008000858 */
[----:B------:R-:W-:Y:S02]  /*12500*/  R2UR UR6, R8 ;  /* 0x00000000080672ca */ /* 0x000fe400000e0000 */
[----:B------:R-:W-:Y:S01]  /*12510*/  R2UR UR7, R9 ;  /* 0x00000000090772ca */ /* 0x000fe200000e0000 */
[----:B------:R-:W0:Y:S04]  /*12520*/  SHFL.BFLY PT, R8, R5, 0x2, 0x1f ;  /* 0x0c401f0005087f89 */ /* 0x000e2800000e0000 */
[----:B------:R-:W3:Y:S01]  /*12530*/  SHFL.BFLY PT, R9, R4, 0x2, 0x1f ;  /* 0x0c401f0004097f89 */ /* 0x000ee200000e0000 */
[----:B0-----:R-:W-:-:S01]  /*12540*/  FADD.FTZ R8, R8, R5 ;  /* 0x0000000508087221 */ /* 0x001fc20000010000 */
[----:B---3--:R-:W-:Y:S01]  /*12550*/  FADD.FTZ R9, R9, R4 ;  /* 0x0000000409097221 */ /* 0x008fe20000010000 */
[----:B------:R-:W-:Y:S01]  /*12560*/  IMAD.MOV.U32 R4, RZ, RZ, RZ ;  /* 0x000000ffff047224 */ /* 0x000fe200078e00ff */
[----:B------:R-:W-:-:S02]  /*12570*/  WARPGROUP.DEPBAR.LE gsb0, 0x0 ;  /* 0x00008000000079c5 */ /* 0x000fc40000010000 */
[----:B------:R-:W-:-:S06]  /*12580*/  WARPGROUP.ARRIVE ;  /* 0x00000000000079c5 */ /* 0x000fcc0000000000 */
[----:B------:R-:W-:Y:S01]  /*12590*/  QGMMA.64x96x32.F32.E4M3.E4M3 R88, R140, gdesc[UR4], R88, gsb0 ;  /* 0x016000048c587df3 */ /* 0x000fe20008000858 */
[----:B------:R-:W-:Y:S02]  /*125a0*/  R2UR UR6, R6 ;  /* 0x00000000060672ca */ /* 0x000fe400000e0000 */
[----:B------:R-:W-:Y:S01]  /*125b0*/  R2UR UR7, R7 ;  /* 0x00000000070772ca */ /* 0x000fe200000e0000 */
[----:B------:R-:W1:Y:S04]  /*125c0*/  SHFL.BFLY PT, R6, R9, 0x1, 0x1f ;  /* 0x0c201f0009067f89 */ /* 0x000e6800000e0000 */
[----:B------:R-:W0:Y:S01]  /*125d0*/  SHFL.BFLY PT, R7, R8, 0x1, 0x1f ;  /* 0x0c201f0008077f89 */ /* 0x000e2200000e0000 */
[----:B-1----:R-:W-:-:S01]  /*125e0*/  FADD.FTZ R11, R9, R6 ;  /* 0x00000006090b7221 */ /* 0x002fc20000010000 */
[----:B0-----:R-:W-:-:S03]  /*125f0*/  FADD.FTZ R10, R8, R7 ;  /* 0x00000007080a7221 */ /* 0x001fc60000010000 */
[----:B------:R-:W-:Y:S01]  /*12600*/  FMUL.FTZ R15, R11, 0.00390625 ;  /* 0x3b8000000b0f7820 */ /* 0x000fe20000410000 */
[----:B------:R-:W-:Y:S02]  /*12610*/  IMAD.MOV.U32 R8, RZ, RZ, RZ ;  /* 0x000000ffff087224 */ /* 0x000fe400078e00ff */
[C---:B------:R-:W-:Y:S01]  /*12620*/  FMUL.FTZ R14, R10.reuse, 0.00390625 ;  /* 0x3b8000000a0e7820 */ /* 0x040fe20000410000 */
[----:B------:R-:W-:Y:S02]  /*12630*/  FSETP.NE.FTZ.AND P0, PT, R10, RZ, PT ;  /* 0x000000ff0a00720b */ /* 0x000fe40003f15000 */
[----:B------:R-:W-:Y:S02]  /*12640*/  FSETP.NE.FTZ.AND P3, PT, R15, RZ, PT ;  /* 0x000000ff0f00720b */ /* 0x000fe40003f75000 */
[----:B------:R-:W-:-:S09]  /*12650*/  FSETP.NE.FTZ.AND P2, PT, R14, RZ, PT ;  /* 0x000000ff0e00720b */ /* 0x000fd20003f55000 */
[----:B------:R-:W-:Y:S01]  /*12660*/  @P0 MUFU.RCP R4, R10 ;  /* 0x0000000a00040308 */ /* 0x000fe20000001000 */
[----:B------:R-:W-:-:S03]  /*12670*/  FSETP.NE.FTZ.AND P0, PT, R11, RZ, PT ;  /* 0x000000ff0b00720b */ /* 0x000fc60003f15000 */
[C---:B------:R-:W-:Y:S01]  /*12680*/  @P2 FMUL.FTZ R6, R2.reuse, 0.69314718246459960938 ;  /* 0x3f31721802062820 */ /* 0x040fe20000410000 */
[----:B------:R-:W-:-:S03]  /*12690*/  @P3 FMUL.FTZ R2, R2, 0.69314718246459960938 ;  /* 0x3f31721802023820 */ /* 0x000fc60000410000 */
[----:B------:R-:W0:Y:S08]  /*126a0*/  @P3 MUFU.LG2 R7, R15 ;  /* 0x0000000f00073308 */ /* 0x000e300000000c00 */
        /* <DEDUP_REMOVED lines=14> */
.L_x_9948:
        /* <DEDUP_REMOVED lines=61> */
.L_x_9876:
        /* <DEDUP_REMOVED lines=10> */
[----:B------:R-:W0:Y:S01]  /*12c00*/  S2R R59, SR_TID.X ;  /* 0x00000000003b7919 */ /* 0x000e220000002100 */
[----:B------:R-:W-:Y:S01]  /*12c10*/  ULDC.64 UR4, c[0x4][0x70] ;  /* 0x01001c0000047ab9 */ /* 0x000fe20000000a00 */
[----:B-----5:R-:W2:Y:S04]  /*12c20*/  LDL R24, [R1+0x68] ;  /* 0x0000680001187983 */ /* 0x020ea80000100800 */
[----:B------:R-:W3:Y:S04]  /*12c30*/  LDL.LU R64, [R1+0x48] ;  /* 0x0000480001407983 */ /* 0x000ee80000300800 */
[----:B------:R-:W4:Y:S01]  /*12c40*/  LDL.64 R62, [R1+0x38] ;  /* 0x00003800013e7983 */ /* 0x000f220000100a00 */
[----:B0-----:R-:W-:-:S05]  /*12c50*/  IMAD.SHL.U32 R0, R59, 0x4, RZ ;  /* 0x000000043b007824 */ /* 0x001fca00078e00ff */
[----:B------:R-:W-:-:S04]  /*12c60*/  LOP3.LUT R0, R0, 0xc, RZ, 0xc0, !PT ;  /* 0x0000000c00007812 */ /* 0x000fc800078ec0ff */
[----:B------:R-:W-:-:S05]  /*12c70*/  IADD3 R2, P0, R0, UR4, RZ ;  /* 0x0000000400027c10 */ /* 0x000fca000ff1e0ff */
[----:B------:R-:W-:Y:S01]  /*12c80*/  IMAD.X R3, RZ, RZ, UR5, P0 ;  /* 0x00000005ff037e24 */ /* 0x000fe200080e06ff */
[----:B------:R-:W-:Y:S01]  /*12c90*/  F2FP.BF16.F32.PACK_AB R52, R52, R13 ;  /* 0x0000000d3434723e */ /* 0x000fe200000010ff */
[----:B------:R-:W-:-:S03]  /*12ca0*/  ULDC.64 UR4, c[0x0][0xbd8] ;  /* 0x0002f60000047ab9 */ /* 0x000fc60000000a00 */
[----:B------:R0:W3:Y:S01]  /*12cb0*/  LDG.E.CONSTANT R0, desc[UR40][R2.64] ;  /* 0x0000002802007981 */ /* 0x0000e2000c1e9900 */
[----:B------:R-:W-:Y:S02]  /*12cc0*/  F2FP.BF16.F32.PACK_AB R47, R47, R54 ;  /* 0x000000362f2f723e */ /* 0x000fe400000010ff */
[----:B------:R-:W-:Y:S01]  /*12cd0*/  F2FP.BF16.F32.PACK_AB R50, R45, R50 ;  /* 0x000000322d32723e */ /* 0x000fe200000010ff */
[----:B------:R-:W1:Y:S01]  /*12ce0*/  S2R R13, SR_SWINHI ;  /* 0x00000000000d7919 */ /* 0x000e620000002f00 */
[----:B------:R-:W-:Y:S02]  /*12cf0*/  F2FP.BF16.F32.PACK_AB R41, R41, R46 ;  /* 0x0000002e2929723e */ /* 0x000fe400000010ff */
[----:B------:R-:W-:Y:S02]  /*12d00*/  F2FP.BF16.F32.PACK_AB R44, R37, R44 ;  /* 0x0000002c252c723e */ /* 0x000fe400000010ff */
[----:B------:R-:W-:Y:S02]  /*12d10*/  F2FP.BF16.F32.PACK_AB R35, R35, R40 ;  /* 0x000000282323723e */ /* 0x000fe400000010ff */
[----:B0-----:R-:W-:-:S02]  /*12d20*/  LOP3.LUT P1, R2, R59, 0x3, RZ, 0xc0, !PT ;  /* 0x000000033b027812 */ /* 0x001fc4000782c0ff */
[----:B------:R-:W4:Y:S01]  /*12d30*/  LDL.LU R59, [R1+0x4c] ;  /* 0x00004c00013b7983 */ /* 0x000f220000300800 */
[----:B------:R-:W-:Y:S02]  /*12d40*/  F2FP.BF16.F32.PACK_AB R36, R33, R36 ;  /* 0x000000242124723e */ /* 0x000fe400000010ff */
[----:B------:R-:W-:Y:S01]  /*12d50*/  ISETP.EQ.OR P1, PT, R2, 0x3, !P1 ;  /* 0x000000030200780c */ /* 0x000fe20004f22670 */
[----:B------:R-:W4:Y:S01]  /*12d60*/  LDL R54, [R1+0x24] ;  /* 0x0000240001367983 */ /* 0x000f220000100800 */
[----:B------:R-:W-:Y:S02]  /*12d70*/  F2FP.BF16.F32.PACK_AB R29, R29, R34 ;  /* 0x000000221d1d723e */ /* 0x000fe400000010ff */
        /* <DEDUP_REMOVED lines=8> */
[----:B------:R-:W-:-:S02]  /*12e00*/  MOV R2, R16 ;  /* 0x0000001000027202 */ /* 0x000fc40000000f00 */
[----:B-1----:R-:W-:Y:S02]  /*12e10*/  MOV R3, R13 ;  /* 0x0000000d00037202 */ /* 0x002fe40000000f00 */
[----:B------:R-:W-:Y:S02]  /*12e20*/  SEL R36, R36, R35, P1 ;  /* 0x0000002324247207 */ /* 0x000fe40000800000 */
[----:B------:R-:W-:Y:S02]  /*12e30*/  SEL R35, R29, R32, P1 ;  /* 0x000000201d237207 */ /* 0x000fe40000800000 */
[----:B------:R-:W-:Y:S02]  /*12e40*/  SEL R32, R32, R29, P1 ;  /* 0x0000001d20207207 */ /* 0x000fe40000800000 */
[----:B------:R-:W-:Y:S02]  /*12e50*/  F2FP.BF16.F32.PACK_AB R53, R53, R4 ;  /* 0x000000043535723e */ /* 0x000fe400000010ff */
        /* <DEDUP_REMOVED lines=8> */
[----:B------:R-:W-:Y:S01]  /*12ee0*/  F2FP.BF16.F32.PACK_AB R8, R57, R8 ;  /* 0x000000083908723e */ /* 0x000fe200000010ff */
[----:B------:R0:W4:Y:S01]  /*12ef0*/  LDL.64 R60, [R1+0x38] ;  /* 0x00003800013c7983 */ /* 0x0001220000100a00 */
[----:B------:R-:W-:Y:S02]  /*12f00*/  F2FP.BF16.F32.PACK_AB R49, R49, R56 ;  /* 0x000000383131723e */ /* 0x000fe400000010ff */
[----:B------:R-:W-:Y:S01]  /*12f10*/  SEL R39, R10, R15, P1 ;  /* 0x0000000f0a277207 */ /* 0x000fe20000800000 */
[----:B------:R-:W4:Y:S01]  /*12f20*/  LDL R56, [R1+0x44] ;  /* 0x0000440001387983 */ /* 0x000f220000100800 */
[----:B------:R-:W-:Y:S02]  /*12f30*/  SEL R34, R15, R10, P1 ;  /* 0x0000000a0f227207 */ /* 0x000fe40000800000 */
        /* <DEDUP_REMOVED lines=15> */
[----:B------:R-:W-:Y:S01]  /*13030*/  SEL R40, R14, R25, P1 ;  /* 0x000000190e287207 */ /* 0x000fe20000800000 */
[----:B--2---:R-:W-:-:S03]  /*13040*/  IMAD.WIDE R6, R24, 0x2, R2 ;  /* 0x0000000218067825 */ /* 0x004fc600078e0202 */
[----:B------:R-:W-:-:S04]  /*13050*/  IADD3 R29, P5, R6, 0x20, RZ ;  /* 0x00000020061d7810 */ /* 0x000fc80007fbe0ff */
[----:B------:R-:W-:Y:S02]  /*13060*/  LOP3.LUT R4, R29, 0x180, RZ, 0xc0, !PT ;  /* 0x000001801d047812 */ /* 0x000fe400078ec0ff */
[----:B------:R-:W-:Y:S02]  /*13070*/  IADD3 R51, P4, R6, 0x3000, RZ ;  /* 0x0000300006337810 */ /* 0x000fe40007f9e0ff */
[----:B------:R-:W-:-:S04]  /*13080*/  SHF.R.U64 R4, R4, 0x3, RZ ;  /* 0x0000000304047819 */ /* 0x000fc800000012ff */
[----:B------:R-:W-:Y:S02]  /*13090*/  LOP3.LUT R12, R4, R29, RZ, 0x3c, !PT ;  /* 0x0000001d040c7212 */ /* 0x000fe400078e3cff */
[----:B------:R-:W-:Y:S01]  /*130a0*/  LOP3.LUT R4, R51, 0x180, RZ, 0xc0, !PT ;  /* 0x0000018033047812 */ /* 0x000fe200078ec0ff */
[----:B------:R-:W-:-:S03]  /*130b0*/  IMAD.X R13, RZ, RZ, R7, P5 ;  /* 0x000000ffff0d7224 */ /* 0x000fc600028e0607 */
[----:B------:R-:W-:-:S04]  /*130c0*/  SHF.R.U64 R4, R4, 0x3, RZ ;  /* 0x0000000304047819 */ /* 0x000fc800000012ff */
[----:B------:R-:W-:Y:S02]  /*130d0*/  LOP3.LUT R10, R4, R51, RZ, 0x3c, !PT ;  /* 0x00000033040a7212 */ /* 0x000fe400078e3cff */
[----:B------:R-:W-:Y:S02]  /*130e0*/  MOV R51, R12 ;  /* 0x0000000c00337202 */ /* 0x000fe40000000f00 */
[C---:B------:R-:W-:Y:S02]  /*130f0*/  IADD3 R55, P2, R6.reuse, 0x6000, RZ ;  /* 0x0000600006377810 */ /* 0x040fe40007f5e0ff */
[----:B------:R-:W-:Y:S02]  /*13100*/  IADD3 R53, P3, R6, 0x3020, RZ ;  /* 0x0000302006357810 */ /* 0x000fe40007f7e0ff */
[----:B---3--:R-:W-:Y:S01]  /*13110*/  LOP3.LUT R13, R0, 0x2, RZ, 0x3c, !PT ;  /* 0x00000002000d7812 */ /* 0x008fe200078e3cff */
[----:B------:R-:W-:Y:S04]  /*13120*/  SHFL.IDX PT, R27, R27, R0, 0x1c1f ;  /* 0x001c1f001b1b7589 */ /* 0x000fe800000e0000 */
[----:B------:R-:W1:Y:S04]  /*13130*/  SHFL.IDX PT, R28, R28, R13, 0x1c1f ;  /* 0x001c1f0d1c1c7589 */ /* 0x000e6800000e0000 */
[----:B------:R-:W-:Y:S04]  /*13140*/  SHFL.IDX PT, R43, R43, R0, 0x1c1f ;  /* 0x001c1f002b2b7589 */ /* 0x000fe800000e0000 */
[----:B------:R-:W2:Y:S04]  /*13150*/  SHFL.IDX PT, R58, R58, R13, 0x1c1f ;  /* 0x001c1f0d3a3a7589 */ /* 0x000ea800000e0000 */
[----:B------:R-:W-:Y:S04]  /*13160*/  SHFL.IDX PT, R31, R31, R0, 0x1c1f ;  /* 0x001c1f001f1f7589 */ /* 0x000fe800000e0000 */
[----:B------:R-:W3:Y:S04]  /*13170*/  SHFL.IDX PT, R52, R52, R13, 0x1c1f ;  /* 0x001c1f0d34347589 */ /* 0x000ee800000e0000 */
[----:B------:R-:W-:Y:S04]  /*13180*/  SHFL.IDX PT, R45, R45, R0, 0x1c1f ;  /* 0x001c1f002d2d7589 */ /* 0x000fe800000e0000 */
[----:B------:R-:W0:Y:S04]  /*13190*/  SHFL.IDX PT, R50, R50, R13, 0x1c1f ;  /* 0x001c1f0d32327589 */ /* 0x000e2800000e0000 */
[----:B------:R-:W-:Y:S04]  /*131a0*/  SHFL.IDX PT, R33, R33, R0, 0x1c1f ;  /* 0x001c1f0021217589 */ /* 0x000fe800000e0000 */
[----:B------:R-:W0:Y:S04]  /*131b0*/  SHFL.IDX PT, R30, R30, R13, 0x1c1f ;  /* 0x001c1f0d1e1e7589 */ /* 0x000e2800000e0000 */
[----:B------:R-:W-:Y:S04]  /*131c0*/  SHFL.IDX PT, R47, R47, R0, 0x1c1f ;  /* 0x001c1f002f2f7589 */ /* 0x000fe800000e0000 */
[----:B------:R-:W4:Y:S01]  /*131d0*/  SHFL.IDX PT, R44, R44, R13, 0x1c1f ;  /* 0x001c1f0d2c2c7589 */ /* 0x000f2200000e0000 */
[----:B------:R-:W-:-:S03]  /*131e0*/  LOP3.LUT R5, R6, 0x180, RZ, 0xc0, !PT ;  /* 0x0000018006057812 */ /* 0x000fc600078ec0ff */
[----:B------:R-:W-:Y:S01]  /*131f0*/  SHFL.IDX PT, R29, R15, R0, 0x1c1f ;  /* 0x001c1f000f1d7589 */ /* 0x000fe200000e0000 */
[----:B------:R-:W-:-:S03]  /*13200*/  LOP3.LUT R14, R55, 0x180, RZ, 0xc0, !PT ;  /* 0x00000180370e7812 */ /* 0x000fc600078ec0ff */
[----:B------:R-:W-:Y:S01]  /*13210*/  SHFL.IDX PT, R26, R26, R13, 0x1c1f ;  /* 0x001c1f0d1a1a7589 */ /* 0x000fe200000e0000 */
[----:B------:R-:W-:-:S03]  /*13220*/  LOP3.LUT R8, R53, 0x180, RZ, 0xc0, !PT ;  /* 0x0000018035087812 */ /* 0x000fc600078ec0ff */
[----:B------:R-:W-:Y:S01]  /*13230*/  SHFL.IDX PT, R37, R37, R0, 0x1c1f ;  /* 0x001c1f0025257589 */ /* 0x000fe200000e0000 */
[----:B------:R-:W-:-:S03]  /*13240*/  SHF.R.U64 R5, R5, 0x3, RZ ;  /* 0x0000000305057819 */ /* 0x000fc600000012ff */
[----:B------:R-:W-:Y:S04]  /*13250*/  SHFL.IDX PT, R41, R41, R0, 0x1c1f ;  /* 0x001c1f0029297589 */ /* 0x000fe800000e0000 */
[----:B------:R-:W4:Y:S04]  /*13260*/  SHFL.IDX PT, R38, R38, R13, 0x1c1f ;  /* 0x001c1f0d26267589 */ /* 0x000f2800000e0000 */
[----:B------:R-:W4:Y:S04]  /*13270*/  SHFL.IDX PT, R36, R36, R13, 0x1c1f ;  /* 0x001c1f0d24247589 */ /* 0x000f2800000e0000 */
[----:B------:R-:W-:Y:S04]  /*13280*/  SHFL.IDX PT, R39, R39, R0, 0x1c1f ;  /* 0x001c1f0027277589 */ /* 0x000fe800000e0000 */
[----:B------:R-:W-:Y:S04]  /*13290*/  SHFL.IDX PT, R35, R35, R0, 0x1c1f ;  /* 0x001c1f0023237589 */ /* 0x000fe800000e0000 */
[----:B------:R-:W4:Y:S04]  /*132a0*/  SHFL.IDX PT, R34, R34, R13, 0x1c1f ;  /* 0x001c1f0d22227589 */ /* 0x000f2800000e0000 */
[----:B------:R-:W4:Y:S01]  /*132b0*/  SHFL.IDX PT, R32, R32, R13, 0x1c1f ;  /* 0x001c1f0d20207589 */ /* 0x000f2200000e0000 */
[----:B------:R-:W-:-:S03]  /*132c0*/  SHF.R.U64 R14, R14, 0x3, RZ ;  /* 0x000000030e0e7819 */ /* 0x000fc600000012ff */
[----:B------:R-:W-:Y:S04]  /*132d0*/  SHFL.IDX PT, R49, R49, R0, 0x1c1f ;  /* 0x001c1f0031317589 */ /* 0x000fe800000e0000 */
[----:B------:R4:W4:Y:S01]  /*132e0*/  SHFL.IDX PT, R40, R40, R13, 0x1c1f ;  /* 0x001c1f0d28287589 */ /* 0x00092200000e0000 */
[----:B------:R-:W-:Y:S02]  /*132f0*/  IADD3 R57, P0, R6, 0x6020, RZ ;  /* 0x0000602006397810 */ /* 0x000fe40007f1e0ff */
[----:B------:R-:W-:Y:S02]  /*13300*/  SHF.R.U64 R8, R8, 0x3, RZ ;  /* 0x0000000308087819 */ /* 0x000fe400000012ff */
[----:B------:R-:W-:Y:S01]  /*13310*/  LOP3.LUT R6, R5, R6, RZ, 0x3c, !PT ;  /* 0x0000000605067212 */ /* 0x000fe200078e3cff */
[--C-:B------:R-:W-:Y:S01]  /*13320*/  IMAD.X R5, RZ, RZ, R7.reuse, P2 ;  /* 0x000000ffff057224 */ /* 0x100fe200010e0607 */
[----:B------:R-:W-:Y:S01]  /*13330*/  LOP3.LUT R4, R14, R55, RZ, 0x3c, !PT ;  /* 0x000000370e047212 */ /* 0x000fe200078e3cff */
[--C-:B------:R-:W-:Y:S01]  /*13340*/  IMAD.X R11, RZ, RZ, R7.reuse, P4 ;  /* 0x000000ffff0b7224 */ /* 0x100fe200020e0607 */
[----:B------:R-:W-:Y:S01]  /*13350*/  LOP3.LUT R8, R8, R53, RZ, 0x3c, !PT ;  /* 0x0000003508087212 */ /* 0x000fe200078e3cff */
[--C-:B------:R-:W-:Y:S01]  /*13360*/  IMAD.X R9, RZ, RZ, R7.reuse, P3 ;  /* 0x000000ffff097224 */ /* 0x100fe200018e0607 */
[----:B------:R-:W-:Y:S01]  /*13370*/  MOV R53, R6 ;  /* 0x0000000600357202 */ /* 0x000fe20000000f00 */
[----:B------:R-:W-:Y:S01]  /*13380*/  IMAD.X R25, RZ, RZ, R7, P0 ;  /* 0x000000ffff197224 */ /* 0x000fe200000e0607 */
[----:B------:R-:W-:-:S02]  /*13390*/  MOV R42, R4 ;  /* 0x00000004002a7202 */ /* 0x000fc40000000f00 */
[----:B------:R-:W-:Y:S02]  /*133a0*/  LOP3.LUT R24, R57, 0x180, RZ, 0xc0, !PT ;  /* 0x0000018039187812 */ /* 0x000fe400078ec0ff */
[----:B------:R-:W-:Y:S02]  /*133b0*/  MOV R48, R10 ;  /* 0x0000000a00307202 */ /* 0x000fe40000000f00 */
[----:B------:R-:W-:Y:S02]  /*133c0*/  MOV R46, R8 ;  /* 0x00000008002e7202 */ /* 0x000fe40000000f00 */
[----:B-1----:R-:W-:Y:S02]  /*133d0*/  SEL R4, R27, R28, P1 ;  /* 0x0000001c1b047207 */ /* 0x002fe40000800000 */
[----:B------:R-:W-:Y:S02]  /*133e0*/  SEL R6, R28, R27, P1 ;  /* 0x0000001b1c067207 */ /* 0x000fe40000800000 */
[----:B--2---:R-:W-:-:S02]  /*133f0*/  SEL R5, R43, R58, P1 ;  /* 0x0000003a2b057207 */ /* 0x004fc40000800000 */
[----:B------:R-:W-:Y:S01]  /*13400*/  SEL R7, R58, R43, P1 ;  /* 0x0000002b3a077207 */ /* 0x000fe20000800000 */
[----:B------:R-:W-:Y:S01]  /*13410*/  BAR.SYNC.DEFER_BLOCKING 0x1, 0x180 ;  /* 0x0046000000007b1d */ /* 0x000fe20000010000 */
[----:B---3--:R-:W-:Y:S02]  /*13420*/  SEL R8, R31, R52, P1 ;  /* 0x000000341f087207 */ /* 0x008fe40000800000 */
[----:B------:R-:W-:Y:S02]  /*13430*/  SEL R10, R52, R31, P1 ;  /* 0x0000001f340a7207 */ /* 0x000fe40000800000 */
[----:B0-----:R-:W-:Y:S02]  /*13440*/  SEL R9, R45, R50, P1 ;  /* 0x000000322d097207 */ /* 0x001fe40000800000 */
[----:B------:R-:W-:Y:S02]  /*13450*/  SEL R11, R50, R45, P1 ;  /* 0x0000002d320b7207 */ /* 0x000fe40000800000 */
[----:B------:R-:W-:-:S02]  /*13460*/  SEL R12, R33, R30, P1 ;  /* 0x0000001e210c7207 */ /* 0x000fc40000800000 */
[----:B------:R-:W-:Y:S02]  /*13470*/  SEL R14, R30, R33, P1 ;  /* 0x000000211e0e7207 */ /* 0x000fe40000800000 */
[----:B----4-:R-:W-:Y:S02]  /*13480*/  SEL R13, R47, R44, P1 ;  /* 0x0000002c2f0d7207 */ /* 0x010fe40000800000 */
[----:B------:R-:W-:Y:S02]  /*13490*/  SEL R15, R44, R47, P1 ;  /* 0x0000002f2c0f7207 */ /* 0x000fe40000800000 */
[----:B------:R-:W-:Y:S02]  /*134a0*/  SHF.R.U64 R24, R24, 0x3, RZ ;  /* 0x0000000318187819 */ /* 0x000fe400000012ff */
[----:B------:R-:W-:Y:S02]  /*134b0*/  ISETP.NE.U32.AND P0, PT, RZ, UR4, PT ;  /* 0x00000004ff007c0c */ /* 0x000fe4000bf05070 */
[----:B------:R-:W-:Y:S01]  /*134c0*/  LOP3.LUT R24, R24, R57, RZ, 0x3c, !PT ;  /* 0x0000003918187212 */ /* 0x000fe200078e3cff */
[----:B------:R0:W-:Y:S04]  /*134d0*/  STSM.16.M88.4 [R53], R4 ;  /* 0x0000000435007844 */ /* 0x0001e80000000200 */
[----:B------:R-:W-:Y:S04]  /*134e0*/  STSM.16.M88.4 [R51], R8 ;  /* 0x0000000833007844 */ /* 0x000fe80000000200 */
[----:B------:R1:W-:Y:S01]  /*134f0*/  STSM.16.M88.4 [R48], R12 ;  /* 0x0000000c30007844 */ /* 0x0003e20000000200 */
[----:B------:R-:W-:-:S02]  /*13500*/  MOV R28, R24 ;  /* 0x00000018001c7202 */ /* 0x000fc40000000f00 */
[----:B------:R-:W-:Y:S02]  /*13510*/  ISETP.NE.AND.EX P0, PT, RZ, UR5, PT, P0 ;  /* 0x00000005ff007c0c */ /* 0x000fe4000bf05300 */
[----:B0-----:R-:W-:Y:S02]  /*13520*/  SEL R4, R37, R38, P1 ;  /* 0x0000002625047207 */ /* 0x001fe40000800000 */
[----:B------:R-:W-:Y:S02]  /*13530*/  SEL R6, R38, R37, P1 ;  /* 0x0000002526067207 */ /* 0x000fe40000800000 */
[----:B------:R-:W-:Y:S02]  /*13540*/  SEL R5, R41, R36, P1 ;  /* 0x0000002429057207 */ /* 0x000fe40000800000 */
[----:B------:R-:W-:Y:S02]  /*13550*/  SEL R7, R36, R41, P1 ;  /* 0x0000002924077207 */ /* 0x000fe40000800000 */
[----:B-1----:R-:W-:-:S02]  /*13560*/  SEL R12, R29, R26, P1 ;  /* 0x0000001a1d0c7207 */ /* 0x002fc40000800000 */
[----:B------:R-:W-:Y:S02]  /*13570*/  SEL R14, R26, R29, P1 ;  /* 0x0000001d1a0e7207 */ /* 0x000fe40000800000 */
[----:B------:R-:W-:Y:S02]  /*13580*/  IADD3 R26, P2, R64, UR4, RZ ;  /* 0x00000004401a7c10 */ /* 0x000fe4000ff5e0ff */
[----:B------:R-:W-:Y:S02]  /*13590*/  SEL R8, R39, R34, P1 ;  /* 0x0000002227087207 */ /* 0x000fe40000800000 */
[----:B------:R-:W-:Y:S02]  /*135a0*/  SEL R10, R34, R39, P1 ;  /* 0x00000027220a7207 */ /* 0x000fe40000800000 */
[----:B------:R-:W-:Y:S02]  /*135b0*/  SEL R9, R35, R32, P1 ;  /* 0x0000002023097207 */ /* 0x000fe40000800000 */
[----:B------:R-:W-:-:S02]  /*135c0*/  SEL R11, R32, R35, P1 ;  /* 0x00000023200b7207 */ /* 0x000fc40000800000 */
[----:B------:R-:W-:Y:S02]  /*135d0*/  SEL R13, R49, R40, P1 ;  /* 0x00000028310d7207 */ /* 0x000fe40000800000 */
[----:B------:R-:W-:Y:S02]  /*135e0*/  SEL R15, R40, R49, P1 ;  /* 0x00000031280f7207 */ /* 0x000fe40000800000 */
[----:B------:R-:W-:Y:S01]  /*135f0*/  IADD3.X R27, R59, UR5, RZ, P2, !PT ;  /* 0x000000053b1b7c10 */ /* 0x000fe200097fe4ff */
[----:B------:R-:W-:Y:S01]  /*13600*/  ULDC.64 UR4, c[0x0][0xbe0] ;  /* 0x0002f80000047ab9 */ /* 0x000fe20000000a00 */
[----:B------:R-:W-:Y:S01]  /*13610*/  STSM.16.M88.4 [R46], R4 ;  /* 0x000000042e007844 */ /* 0x000fe20000000200 */
[----:B------:R-:W-:-:S03]  /*13620*/  ISETP.NE.U32.AND P1, PT, RZ, UR4, PT ;  /* 0x00000004ff007c0c */ /* 0x000fc6000bf25070 */
[----:B------:R0:W-:Y:S01]  /*13630*/  STSM.16.M88.4 [R42], R8 ;  /* 0x000000082a007844 */ /* 0x0001e20000000200 */
[----:B------:R-:W-:-:S03]  /*13640*/  ISETP.NE.AND.EX P1, PT, RZ, UR5, PT, P1 ;  /* 0x00000005ff007c0c */ /* 0x000fc6000bf25310 */
[----:B------:R1:W-:Y:S01]  /*13650*/  STSM.16.M88.4 [R28], R12 ;  /* 0x0000000c1c007844 */ /* 0x0003e20000000200 */
[----:B------:R-:W-:Y:S01]  /*13660*/  IMAD.MOV.U32 R41, RZ, RZ, RZ ;  /* 0x000000ffff297224 */ /* 0x000fe200078e00ff */
[----:B------:R-:W-:Y:S08]  /*13670*/  BAR.SYNC.DEFER_BLOCKING 0x1, 0x180 ;  /* 0x0046000000007b1d */ /* 0x000ff00000010000 */
[----:B------:R-:W-:Y:S01]  /*13680*/  @P1 IADD3 R24, P2, R64, UR4, RZ ;  /* 0x0000000440181c10 */ /* 0x000fe2000ff5e0ff */
[----:B------:R-:W-:-:S02]  /*13690*/  ULDC UR4, c[0x0][0xa88] ;  /* 0x0002a20000047ab9 */ /* 0x000fc40000000800 */
[----:B------:R-:W-:Y:S01]  /*136a0*/  IMAD.U32 R0, RZ, RZ, UR4 ;  /* 0x00000004ff007e24 */ /* 0x000fe2000f8e00ff */
[----:B------:R-:W-:Y:S01]  /*136b0*/  @P1 IADD3.X R25, R59, UR5, RZ, P2, !PT ;  /* 0x000000053b191c10 */ /* 0x000fe200097fe4ff */
[----:B------:R1:W5:Y:S04]  /*136c0*/  @P0 LDG.E R41, desc[UR40][R26.64] ;  /* 0x000000281a290981 */ /* 0x000368000c1e1900 */
[----:B------:R1:W5:Y:S01]  /*136d0*/  @P1 LDG.E R0, desc[UR40][R24.64] ;  /* 0x0000002818001981 */ /* 0x000362000c1e1900 */
[----:B------:R-:W-:-:S04]  /*136e0*/  IMAD.MOV.U32 R60, RZ, RZ, R62 ;  /* 0x000000ffff3c7224 */ /* 0x000fc800078e003e */
[----:B------:R-:W-:Y:S01]  /*136f0*/  IMAD R29, R60, 0x20, R54 ;  /* 0x000000203c1d7824 */ /* 0x000fe200078e0236 */
[----:B0-----:R-:W-:-:S03]  /*13700*/  SHF.R.S32.HI R42, RZ, 0x1f, R56 ;  /* 0x0000001fff2a7819 */ /* 0x001fc60000011438 */
[----:B------:R-:W-:Y:S01]  /*13710*/  IMAD.WIDE R4, R29, 0x2, R2 ;  /* 0x000000021d047825 */ /* 0x000fe200078e0202 */
[----:B-1----:R-:W-:Y:S06]  /*13720*/  @P1 BRA `(.L_x_9951) ;  /* 0x0000000000101947 */ /* 0x002fec0003800000 */
[----:B------:R-:W-:Y:S05]  /*13730*/  @!P0 BRA `(.L_x_9951) ;  /* 0x00000000000c8947 */ /* 0x000fea0003800000 */
[----:B------:R-:W2:Y:S04]  /*13740*/  LDG.E R3, desc[UR40][R26.64] ;  /* 0x000000281a037981 */ /* 0x000ea8000c1e1900 */
[----:B-----5:R-:W2:Y:S02]  /*13750*/  LDG.E R0, desc[UR40][R26.64+0x4] ;  /* 0x000004281a007981 */ /* 0x020ea4000c1e1900 */
[----:B--2---:R-:W-:-:S07]  /*13760*/  IMAD.IADD R0, R0, 0x1, -R3 ;  /* 0x0000000100007824 */ /* 0x004fce00078e0a03 */
.L_x_9951:
[----:B------:R-:W2:Y:S01]  /*13770*/  LDL.LU R6, [R1+0x54] ;  /* 0x0000540001067983 */ /* 0x000ea20000300800 */
[----:B------:R-:W-:-:S03]  /*13780*/  ULDC.64 UR4, c[0x0][0xb70] ;  /* 0x0002dc0000047ab9 */ /* 0x000fc60000000a00 */
[----:B------:R-:W3:Y:S04]  /*13790*/  LDL.LU R3, [R1+0x40] ;  /* 0x0000400001037983 */ /* 0x000ee80000300800 */
[----:B------:R-:W4:Y:S04]  /*137a0*/  LDL R15, [R1+0x2c] ;  /* 0x00002c00010f7983 */ /* 0x000f280000100800 */
[----:B------:R-:W4:Y:S01]  /*137b0*/  LDL.LU R45, [R1+0x58] ;  /* 0x00005800012d7983 */ /* 0x000f220000300800 */
[----:B-----5:R-:W-:Y:S01]  /*137c0*/  IMAD.MOV.U32 R2, RZ, RZ, R41 ;  /* 0x000000ffff027224 */ /* 0x020fe200078e0029 */
        /* <DEDUP_REMOVED lines=29> */
[----:B------:R-:W-:Y:S01]  /*139a0*/  IMAD R6, R42, UR4, RZ ;  /* 0x000000042a067c24 */ /* 0x000fe2000f8e02ff */
[----:B------:R-:W-:-:S03]  /*139b0*/  SHF.R.S32.HI R3, RZ, 0x1f, R41 ;  /* 0x0000001fff037819 */ /* 0x000fc60000011429 */
[C---:B------:R-:W-:Y:S02]  /*139c0*/  IMAD R11, R56.reuse, UR5, R6 ;  /* 0x00000005380b7c24 */ /* 0x040fe4000f8e0206 */
[----:B------:R-:W-:Y:S01]  /*139d0*/  IMAD.WIDE.U32 R6, R56, UR4, R2 ;  /* 0x0000000438067c25 */ /* 0x000fe2000f8e0002 */
[----:B------:R-:W-:-:S03]  /*139e0*/  ULDC.64 UR4, c[0x0][0xb78] ;  /* 0x0002de0000047ab9 */ /* 0x000fc60000000a00 */
[----:B------:R-:W-:Y:S02]  /*139f0*/  IMAD.IADD R7, R7, 0x1, R11 ;  /* 0x0000000107077824 */ /* 0x000fe400078e020b */
[----:B----4-:R-:W-:Y:S02]  /*13a00*/  IMAD R11, R45, 0xc0, R15 ;  /* 0x000000c02d0b7824 */ /* 0x010fe400078e020f */
[----:B------:R-:W-:Y:S02]  /*13a10*/  IMAD R2, R44, UR4, RZ ;  /* 0x000000042c027c24 */ /* 0x000fe4000f8e02ff */
[----:B------:R-:W-:-:S04]  /*13a20*/  IMAD.WIDE.U32 R6, R43, UR4, R6 ;  /* 0x000000042b067c25 */ /* 0x000fc8000f8e0006 */
[----:B0-----:R-:W-:-:S05]  /*13a30*/  VIADD R14, R10, 0xffffff80 ;  /* 0xffffff800a0e7836 */ /* 0x001fca0000000000 */
[----:B------:R-:W-:-:S04]  /*13a40*/  SHF.R.S32.HI R10, RZ, 0x1f, R14 ;  /* 0x0000001fff0a7819 */ /* 0x000fc8000001140e */
[----:B------:R-:W-:-:S04]  /*13a50*/  LEA.HI R10, R10, R14, RZ, 0x7 ;  /* 0x0000000e0a0a7211 */ /* 0x000fc800078f38ff */
[----:B------:R-:W-:Y:S01]  /*13a60*/  LOP3.LUT R10, R10, 0xffffff80, RZ, 0xc0, !PT ;  /* 0xffffff800a0a7812 */ /* 0x000fe200078ec0ff */
[----:B------:R-:W-:Y:S01]  /*13a70*/  IMAD R2, R43, UR5, R2 ;  /* 0x000000052b027c24 */ /* 0x000fe2000f8e0202 */
[----:B------:R-:W-:Y:S01]  /*13a80*/  SHF.R.S32.HI R9, RZ, 0x1f, R11 ;  /* 0x0000001fff097819 */ /* 0x000fe2000001140b */
[----:B------:R-:W-:Y:S01]  /*13a90*/  ULDC.64 UR4, c[0x0][0xb40] ;  /* 0x0002d00000047ab9 */ /* 0x000fe20000000a00 */
[----:B------:R-:W-:Y:S01]  /*13aa0*/  IADD3 R6, P5, R11, R6, RZ ;  /* 0x000000060b067210 */ /* 0x000fe20007fbe0ff */
[----:B------:R-:W-:-:S03]  /*13ab0*/  IMAD.IADD R10, R14, 0x1, -R10 ;  /* 0x000000010e0a7824 */ /* 0x000fc600078e0a0a */
[----:B------:R-:W-:Y:S02]  /*13ac0*/  IADD3.X R9, R9, R7, R2, P5, !PT ;  /* 0x0000000709097210 */ /* 0x000fe40002ffe402 */
[----:B------:R-:W-:Y:S02]  /*13ad0*/  LOP3.LUT P0, RZ, R10, 0x3, RZ, 0xc0, !PT ;  /* 0x000000030aff7812 */ /* 0x000fe4000780c0ff */
[----:B------:R-:W-:Y:S01]  /*13ae0*/  LEA R38, P6, R6, UR4, 0x2 ;  /* 0x0000000406267c11 */ /* 0x000fe2000f8c10ff */
[C---:B------:R-:W-:Y:S01]  /*13af0*/  VIADD R7, R11.reuse, 0x8 ;  /* 0x000000080b077836 */ /* 0x040fe20000000000 */
[----:B------:R-:W-:Y:S02]  /*13b00*/  ISETP.GE.OR P5, PT, R11, R0, P0 ;  /* 0x000000000b00720c */ /* 0x000fe400007a6670 */
[----:B------:R-:W-:Y:S02]  /*13b10*/  LOP3.LUT R2, R4, 0x180, RZ, 0xc0, !PT ;  /* 0x0000018004027812 */ /* 0x000fe400078ec0ff */
[----:B------:R-:W-:Y:S01]  /*13b20*/  LEA.HI.X R39, R6, UR5, R9, 0x2, P6 ;  /* 0x0000000506277c11 */ /* 0x000fe2000b0f1409 */
[----:B------:R-:W-:Y:S01]  /*13b30*/  ULDC.64 UR4, c[0x0][0xaa0] ;  /* 0x0002a80000047ab9 */ /* 0x000fe20000000a00 */
[----:B------:R-:W-:-:S02]  /*13b40*/  IADD3 R11, P6, R4, 0x7800, RZ ;  /* 0x00007800040b7810 */ /* 0x000fc40007fde0ff */
[----:B------:R-:W-:Y:S02]  /*13b50*/  ISETP.GE.OR P0, PT, R7, R0, P0 ;  /* 0x000000000700720c */ /* 0x000fe40000706670 */
[----:B------:R-:W-:Y:S02]  /*13b60*/  SHF.R.U64 R7, R2, 0x3, RZ ;  /* 0x0000000302077819 */ /* 0x000fe400000012ff */
[----:B------:R-:W-:-:S04]  /*13b70*/  LOP3.LUT R2, R11, 0x180, RZ, 0xc0, !PT ;  /* 0x000001800b027812 */ /* 0x000fc800078ec0ff */
[----:B------:R-:W-:Y:S01]  /*13b80*/  SHF.R.U64 R2, R2, 0x3, RZ ;  /* 0x0000000302027819 */ /* 0x000fe200000012ff */
[--C-:B------:R-:W-:Y:S01]  /*13b90*/  IMAD.X R9, RZ, RZ, R5.reuse, P1 ;  /* 0x000000ffff097224 */ /* 0x100fe200008e0605 */
[----:B------:R-:W-:Y:S01]  /*13ba0*/  LOP3.LUT R4, R7, R4, RZ, 0x3c, !PT ;  /* 0x0000000407047212 */ /* 0x000fe200078e3cff */
[----:B------:R-:W-:Y:S01]  /*13bb0*/  IMAD.X R33, RZ, RZ, R5, P6 ;  /* 0x000000ffff217224 */ /* 0x000fe200030e0605 */
        /* <DEDUP_REMOVED lines=15> */
[----:B-1----:R-:W1:Y:S01]  /*13cb0*/  FENCE.VIEW.ASYNC.S ;  /* 0x00000000000073c6 */ /* 0x002e620000000000 */
[----:B------:R-:W-:-:S04]  /*13cc0*/  IMAD.WIDE.U32 R2, R41, UR4, R36 ;  /* 0x0000000429027c25 */ /* 0x000fc8000f8e0024 */
[----:B------:R-:W-:Y:S01]  /*13cd0*/  IMAD R41, R41, UR5, R40 ;  /* 0x0000000529297c24 */ /* 0x000fe2000f8e0228 */
[----:B------:R-:W-:Y:S01]  /*13ce0*/  ULDC.64 UR4, c[0x0][0xae0] ;  /* 0x0002b80000047ab9 */ /* 0x000fe20000000a00 */
[----:B------:R-:W-:Y:S02]  /*13cf0*/  IMAD R37, R45, -0xc0, R0 ;  /* 0xffffff402d257824 */ /* 0x000fe400078e0200 */
[----:B------:R-:W-:Y:S02]  /*13d00*/  IMAD.IADD R3, R3, 0x1, R41 ;  /* 0x0000000103037824 */ /* 0x000fe400078e0229 */
[----:B0-----:R-:W-:Y:S01]  /*13d10*/  IMAD R21, R42, UR4, RZ ;  /* 0x000000042a157c24 */ /* 0x001fe2000f8e02ff */
[C---:B------:R-:W-:Y:S01]  /*13d20*/  ISETP.GE.AND P0, PT, R60.reuse, R37, PT ;  /* 0x000000253c00720c */ /* 0x040fe20003f06270 */
[----:B------:R-:W-:Y:S02]  /*13d30*/  VIADD R0, R60, 0x60 ;  /* 0x000000603c007836 */ /* 0x000fe40000000000 */
[----:B------:R-:W-:-:S02]  /*13d40*/  VIADD R20, R16, 0x19c20 ;  /* 0x00019c2010147836 */ /* 0x000fc40000000000 */
        /* <DEDUP_REMOVED lines=8> */
[----:B-1----:R0:W-:Y:S03]  /*13dd0*/  SYNCS.ARRIVE.TRANS64.RED.A1T0 RZ, [R20+URZ], RZ ;  /* 0x000000ff14ff79a7 */ /* 0x0021e6000810043f */
        /* <DEDUP_REMOVED lines=23> */
.L_x_9953:
[----:B------:R-:W-:Y:S05]  /*13f50*/  BSYNC B1 ;  /* 0x0000000000017941 */ /* 0x000fea0003800000 */
.L_x_9952:
        /* <DEDUP_REMOVED lines=24> */
.L_x_9950:
        /* <DEDUP_REMOVED lines=25> */
.L_x_9955:
        /* <DEDUP_REMOVED lines=34> */
.L_x_9957:
[----:B------:R-:W-:Y:S05]  /*14490*/  BSYNC B1 ;  /* 0x0000000000017941 */ /* 0x000fea0003800000 */
.L_x_9956:
        /* <DEDUP_REMOVED lines=46> */
.L_x_9959:
[----:B------:R-:W-:Y:S05]  /*14780*/  BSYNC B1 ;  /* 0x0000000000017941 */ /* 0x000fea0003800000 */
.L_x_9958:
        /* <DEDUP_REMOVED lines=22> */
.L_x_9954:
[----:B------:R-:W-:Y:S05]  /*148f0*/  BSYNC B0 ;  /* 0x0000000000007941 */ /* 0x000fea0003800000 */
.L_x_9949:
[----:B------:R-:W-:Y:S02]  /*14900*/  ULDC UR4, c[0x0][0xc14] ;  /* 0x0003050000047ab9 */ /* 0x000fe40000000800 */
[----:B-1----:R-:W-:-:S13]  /*14910*/  ISETP.GE.AND P0, PT, R155, UR4, PT ;  /* 0x000000049b007c0c */ /* 0x002fda000bf06270 */
[----:B------:R-:W-:Y:S05]  /*14920*/  @!P0 BRA `(.L_x_9960) ;  /* 0xfffffec400d48947 */ /* 0x000fea000383ffff */
[----:B------:R-:W-:Y:S05]  /*14930*/  BRA `(.L_x_9825) ;  /* 0x0000006400747947 */ /* 0x000fea0003800000 */
.L_x_9823:
[----:B------:R-:W-:-:S08]  /*14940*/  NOP ;  /* 0x0000000000007918 */ /* 0x000fd00000000000 */
[----:B--2---:R-:W0:-:S00]  /*14950*/  USETMAXREG.DEALLOC.CTAPOOL 0x20 ;  /* 0x00000020000079c8 */ /* 0x004e0000080e0500 */
        /* <DEDUP_REMOVED lines=14> */
.L_x_9961:
        /* <DEDUP_REMOVED lines=42> */
.L_x_9967:
        /* <DEDUP_REMOVED lines=12> */
.L_x_9966:
[----:B------:R-:W-:Y:S05]  /*14da0*/  BSYNC B0 ;  /* 0x0000000000007941 */ /* 0x000fea0003800000 */
.L_x_9965:
        /* <DEDUP_REMOVED lines=21> */
.L_x_9963:
        /* <DEDUP_REMOVED lines=21> */
.L_x_9968:
        /* <DEDUP_REMOVED lines=55> */
.L_x_9964:
[----:B------:R-:W-:Y:S02]  /*153c0*/  IMAD.MOV.U32 R17, RZ, RZ, RZ ;  /* 0x000000ffff117224 */ /* 0x000fe400078e00ff */
[----:B------:R-:W-:Y:S02]  /*153d0*/  IMAD.U32 R16, RZ, RZ, UR6 ;  /* 0x00000006ff107e24 */ /* 0x000fe4000f8e00ff */
[----:B------:R-:W-:-:S07]  /*153e0*/  IMAD.MOV.U32 R18, RZ, RZ, RZ ;  /* 0x000000ffff127224 */ /* 0x000fce00078e00ff */
.L_x_9969:
[----:B------:R-:W-:-:S13]  /*153f0*/  ISETP.NE.AND P0, PT, R5, RZ, PT ;  /* 0x000000ff0500720c */ /* 0x000fda0003f05270 */
[----:B------:R-:W0:Y:S01]  /*15400*/  @!P0 S2R R3, SR_CgaCtaId ;  /* 0x0000000000038919 */ /* 0x000e220000008800 */
[----:B------:R-:W-:-:S04]  /*15410*/  @!P0 MOV R2, 0x400 ;  /* 0x0000040000028802 */ /* 0x000fc80000000f00 */
[----:B0-----:R-:W-:-:S05]  /*15420*/  @!P0 LEA R2, R3, R2, 0x18 ;  /* 0x0000000203028211 */ /* 0x001fca00078ec0ff */
[----:B------:R0:W-:Y:S01]  /*15430*/  @!P0 STS.128 [R2+0x19cd0], R16 ;  /* 0x019cd01002008388 */ /* 0x0001e20000000c00 */
[----:B------:R-:W-:Y:S06]  /*15440*/  BAR.ARV 0x5, 0x200 ;  /* 0x0148000000007b1d */ /* 0x000fec0000002000 */
.L_x_9962:
[----:B------:R2:W-:Y:S01]  /*15450*/  STL [R1+0x24], RZ ;  /* 0x000024ff01007387 */ /* 0x0005e20000100800 */
[----:B------:R-:W-:Y:S01]  /*15460*/  ULDC UR4, c[0x0][0xc14] ;  /* 0x0003050000047ab9 */ /* 0x000fe20000000800 */
[----:B------:R-:W-:Y:S01]  /*15470*/  IMAD.MOV.U32 R25, RZ, RZ, 0x1 ;  /* 0x00000001ff197424 */ /* 0x000fe200078e00ff */
[----:B-1----:R-:W-:Y:S01]  /*15480*/  ISETP.GE.AND P0, PT, R19, UR4, PT ;  /* 0x0000000413007c0c */ /* 0x002fe2000bf06270 */
[----:B------:R-:W-:-:S12]  /*15490*/  IMAD.MOV.U32 R22, RZ, RZ, RZ ;  /* 0x000000ffff167224 */ /* 0x000fd800078e00ff */
[----:B--2---:R-:W-:Y:S05]  /*154a0*/  @P0 BRA `(.L_x_9970) ;  /* 0x0000005400a00947 */ /* 0x004fea0003800000 */
[----:B------:R-:W2:Y:S01]  /*154b0*/  LDL R8, [R1+0x20] ;  /* 0x0000200001087983 */ /* 0x000ea20000100800 */
[----:B------:R-:W1:Y:S01]  /*154c0*/  S2R R10, SR_TID.X ;  /* 0x00000000000a7919 */ /* 0x000e620000002100 */
[----:B------:R-:W3:Y:S01]  /*154d0*/  S2R R7, SR_TID.X ;  /* 0x0000000000077919 */ /* 0x000ee20000002100 */
[----:B------:R-:W-:Y:S01]  /*154e0*/  IMAD.SHL.U32 R9, R0, 0x800, RZ ;  /* 0x0000080000097824 */ /* 0x000fe200078e00ff */
[----:B-1----:R-:W-:Y:S01]  /*154f0*/  SHF.R.U32.HI R4, RZ, 0x1, R10 ;  /* 0x00000001ff047819 */ /* 0x002fe2000001160a */
[----:B0-----:R-:W-:-:S03]  /*15500*/  IMAD.SHL.U32 R2, R10, 0x20, RZ ;  /* 0x000000200a027824 */ /* 0x001fc600078e00ff */
        /* <DEDUP_REMOVED lines=28> */
[----:B--2---:R-:W-:-:S02]  /*156d0*/  LOP3.LUT R3, R8, 0x1, RZ, 0xfc, !PT ;  /* 0x0000000108037812 */ /* 0x004fc400078efcff */
[----:B------:R-:W-:-:S03]  /*156e0*/  LOP3.LUT R2, R8, 0x2, RZ, 0xfc, !PT ;  /* 0x0000000208027812 */ /* 0x000fc600078efcff */
[----:B------:R-:W-:Y:S04]  /*156f0*/  STL [R1+0x30], R3 ;  /* 0x0000300301007387 */ /* 0x000fe80000100800 */
[----:B------:R0:W-:Y:S04]  /*15700*/  STL [R1+0x18], R2 ;  /* 0x0000180201007387 */ /* 0x0001e80000100800 */
[----:B------:R-:W-:Y:S04]  /*15710*/  STL [R1+0x24], RZ ;  /* 0x000024ff01007387 */ /* 0x000fe80000100800 */
[----:B------:R1:W-:Y:S01]  /*15720*/  STL [R1], R0 ;  /* 0x0000000001007387 */ /* 0x0003e20000100800 */
[----:B0-----:R-:W-:-:S02]  /*15730*/  LOP3.LUT R2, R23, 0x1800, RZ, 0xfc, !PT ;  /* 0x0000180017027812 */ /* 0x001fc400078efcff */
[----:B-1----:R-:W-:-:S07]  /*15740*/  LOP3.LUT R0, R23, 0x2800, RZ, 0xfc, !PT ;  /* 0x0000280017007812 */ /* 0x002fce00078efcff */
.L_x_10081:
[----:B0-----:R-:W0:Y:S02]  /*15750*/  LDC.64 R2, c[0x0][0xc60] ;  /* 0x00031800ff027b82 */ /* 0x001e240000000a00 */
[----:B0-----:R-:W-:-:S05]  /*15760*/  IMAD.WIDE R2, R19, 0x4, R2 ;  /* 0x0000000413027825 */ /* 0x001fca00078e0202 */
[----:B--2---:R-:W2:Y:S01]  /*15770*/  LDG.E R14, desc[UR40][R2.64] ;  /* 0x00000028020e7981 */ /* 0x004ea2000c1e1900 */
[----:B------:R-:W-:Y:S05]  /*15780*/  YIELD ;  /* 0x0000000000007946 */ /* 0x000fea0003800000 */
[----:B------:R-:W-:Y:S01]  /*15790*/  ULDC.64 UR4, c[0x0][0xa28] ;  /* 0x00028a0000047ab9 */ /* 0x000fe20000000a00 */
[----:B------:R-:W-:Y:S01]  /*157a0*/  ULDC.64 UR8, c[0x0][0xa18] ;  /* 0x0002860000087ab9 */ /* 0x000fe20000000a00 */
[----:B------:R-:W-:Y:S01]  /*157b0*/  ISETP.NE.U32.AND P0, PT, RZ, UR4, PT ;  /* 0x00000004ff007c0c */ /* 0x000fe2000bf05070 */
[----:B------:R-:W-:Y:S01]  /*157c0*/  ULDC.64 UR6, c[0x0][0xa00] ;  /* 0x0002800000067ab9 */ /* 0x000fe20000000a00 */
[----:B------:R-:W-:-:S02]  /*157d0*/  CS2R R8, SRZ ;  /* 0x0000000000087805 */ /* 0x000fc4000001ff00 */
[----:B------:R-:W-:Y:S02]  /*157e0*/  ISETP.NE.AND.EX P1, PT, RZ, UR5, PT, P0 ;  /* 0x00000005ff007c0c */ /* 0x000fe4000bf25300 */
[----:B------:R-:W-:Y:S02]  /*157f0*/  ISETP.NE.U32.AND P3, PT, RZ, UR8, PT ;  /* 0x00000008ff007c0c */ /* 0x000fe4000bf65070 */
[----:B------:R-:W-:Y:S02]  /*15800*/  ISETP.NE.U32.AND P0, PT, RZ, UR6, PT ;  /* 0x00000006ff007c0c */ /* 0x000fe4000bf05070 */
[----:B------:R-:W-:Y:S02]  /*15810*/  ISETP.NE.AND.EX P3, PT, RZ, UR9, PT, P3 ;  /* 0x00000009ff007c0c */ /* 0x000fe4000bf65330 */
[----:B------:R-:W-:Y:S01]  /*15820*/  ISETP.NE.AND.EX P0, PT, RZ, UR7, PT, P0 ;  /* 0x00000007ff007c0c */ /* 0x000fe2000bf05300 */
[----:B------:R-:W-:Y:S01]  /*15830*/  IMAD.MOV.U32 R29, RZ, RZ, RZ ;  /* 0x000000ffff1d7224 */ /* 0x000fe200078e00ff */
[----:B--2---:R-:W-:Y:S01]  /*15840*/  SHF.R.S32.HI R0, RZ, 0x1f, R14 ;  /* 0x0000001fff007819 */ /* 0x004fe2000001140e */
[----:B------:R-:W-:-:S02]  /*15850*/  IMAD.SHL.U32 R20, R14, 0x4, RZ ;  /* 0x000000040e147824 */ /* 0x000fc400078e00ff */
[C---:B------:R-:W-:Y:S01]  /*15860*/  @P1 LEA R4, P2, R14.reuse, UR4, 0x2 ;  /* 0x000000040e041c11 */ /* 0x040fe2000f8410ff */
[----:B------:R-:W-:Y:S01]  /*15870*/  STL [R1+0x8], R14 ;  /* 0x0000080e01007387 */ /* 0x000fe20000100800 */
[C-C-:B------:R-:W-:Y:S02]  /*15880*/  SHF.L.U64.HI R15, R14.reuse, 0x2, R0.reuse ;  /* 0x000000020e0f7819 */ /* 0x140fe40000010200 */
[----:B------:R-:W-:Y:S01]  /*15890*/  @P1 LEA.HI.X R5, R14, UR5, R0, 0x2, P2 ;  /* 0x000000050e051c11 */ /* 0x000fe200090f1400 */
[----:B------:R-:W-:Y:S01]  /*158a0*/  ULDC.64 UR4, c[0x0][0xa08] ;  /* 0x0002820000047ab9 */ /* 0x000fe20000000a00 */
[C---:B------:R-:W-:Y:S01]  /*158b0*/  IADD3 R2, P2, R20.reuse, UR6, RZ ;  /* 0x0000000614027c10 */ /* 0x040fe2000ff5e0ff */
[----:B------:R-:W-:Y:S01]  /*158c0*/  STL [R1+0xc], R20 ;  /* 0x00000c1401007387 */ /* 0x000fe20000100800 */
[----:B------:R-:W-:Y:S02]  /*158d0*/  IADD3 R6, P4, R20, UR4, RZ ;  /* 0x0000000414067c10 */ /* 0x000fe4000ff9e0ff */
[----:B------:R-:W-:Y:S01]  /*158e0*/  IADD3.X R3, R15, UR7, RZ, P2, !PT ;  /* 0x000000070f037c10 */ /* 0x000fe200097fe4ff */
[----:B------:R-:W-:Y:S01]  /*158f0*/  ULDC.64 UR6, c[0x0][0xa10] ;  /* 0x0002840000067ab9 */ /* 0x000fe20000000a00 */
[----:B------:R0:W5:Y:S01]  /*15900*/  @P1 LDG.E R8, desc[UR40][R4.64] ;  /* 0x0000002804081981 */ /* 0x000162000c1e1900 */
[----:B------:R-:W-:-:S02]  /*15910*/  ISETP.NE.U32.AND P1, PT, RZ, UR4, PT ;  /* 0x00000004ff007c0c */ /* 0x000fc4000bf25070 */
[----:B------:R-:W-:Y:S01]  /*15920*/  ISETP.NE.U32.AND P2, PT, RZ, UR6, PT ;  /* 0x00000006ff007c0c */ /* 0x000fe2000bf45070 */
[----:B------:R-:W2:Y:S01]  /*15930*/  @P0 LDG.E R9, desc[UR40][R2.64] ;  /* 0x0000002802090981 */ /* 0x000ea2000c1e1900 */
[----:B------:R-:W-:Y:S02]  /*15940*/  IADD3.X R7, R15, UR5, RZ, P4, !PT ;  /* 0x000000050f077c10 */ /* 0x000fe4000a7fe4ff */
[----:B------:R-:W-:Y:S01]  /*15950*/  ISETP.NE.AND.EX P1, PT, RZ, UR5, PT, P1 ;  /* 0x00000005ff007c0c */ /* 0x000fe2000bf25310 */
[----:B------:R-:W-:Y:S01]  /*15960*/  IMAD.MOV.U32 R0, RZ, RZ, RZ ;  /* 0x000000ffff007224 */ /* 0x000fe200078e00ff */
[----:B------:R-:W-:Y:S01]  /*15970*/  ISETP.NE.AND.EX P2, PT, RZ, UR7, PT, P2 ;  /* 0x00000007ff007c0c */ /* 0x000fe2000bf45320 */
[----:B------:R-:W-:Y:S01]  /*15980*/  STL [R1+0x10], R15 ;  /* 0x0000100f01007387 */ /* 0x000fe20000100800 */
[----:B0-----:R-:W-:Y:S01]  /*15990*/  IADD3 R4, P4, R20, UR6, RZ ;  /* 0x0000000614047c10 */ /* 0x001fe2000ff9e0ff */
[----:B------:R-:W-:-:S03]  /*159a0*/  ULDC UR4, c[0x0][0x288] ;  /* 0x0000a20000047ab9 */ /* 0x000fc60000000800 */
[C---:B------:R-:W-:Y:S02]  /*159b0*/  IADD3.X R5, R15.reuse, UR7, RZ, P4, !PT ;  /* 0x000000070f057c10 */ /* 0x040fe4000a7fe4ff */
[----:B------:R-:W-:Y:S01]  /*159c0*/  @P3 IADD3 R12, P4, R20, UR8, RZ ;  /* 0x00000008140c3c10 */ /* 0x000fe2000ff9e0ff */
[----:B------:R-:W-:Y:S01]  /*159d0*/  IMAD.U32 R10, RZ, RZ, UR4 ;  /* 0x00000004ff0a7e24 */ /* 0x000fe2000f8e00ff */
[----:B------:R-:W-:Y:S01]  /*159e0*/  ULDC.64 UR4, c[0x0][0x3f8] ;  /* 0x0000fe0000047ab9 */ /* 0x000fe20000000a00 */
[----:B------:R0:W5:Y:S01]  /*159f0*/  @P1 LDG.E R29, desc[UR40][R6.64] ;  /* 0x00000028061d1981 */ /* 0x000162000c1e1900 */
[----:B------:R-:W-:-:S03]  /*15a00*/  @P3 IADD3.X R13, R15, UR9, RZ, P4, !PT ;  /* 0x000000090f0d3c10 */ /* 0x000fc6000a7fe4ff */
[----:B------:R0:W5:Y:S04]  /*15a10*/  @P2 LDG.E R0, desc[UR40][R4.64] ;  /* 0x0000002804002981 */ /* 0x000168000c1e1900 */
[----:B------:R0:W5:Y:S01]  /*15a20*/  @P3 LDG.E R10, desc[UR40][R12.64] ;  /* 0x000000280c0a3981 */ /* 0x000162000c1e1900 */
[----:B------:R-:W-:-:S03]  /*15a30*/  UISETP.NE.U32.AND UP0, UPT, UR4, URZ, UPT ;  /* 0x0000003f0400728c */ /* 0x000fc6000bf05070 */
[----:B------:R-:W-:Y:S01]  /*15a40*/  ULDC UR4, c[0x0][0x404] ;  /* 0x0001010000047ab9 */ /* 0x000fe20000000800 */
[----:B------:R-:W-:-:S03]  /*15a50*/  UISETP.NE.AND.EX UP0, UPT, UR5, URZ, UPT, UP0 ;  /* 0x0000003f0500728c */ /* 0x000fc6000bf05300 */
[----:B------:R-:W-:Y:S01]  /*15a60*/  ULDC UR5, c[0x0][0x2e0] ;  /* 0x0000b80000057ab9 */ /* 0x000fe20000000800 */
[----:B------:R-:W-:-:S04]  /*15a70*/  USEL UR4, UR4, 0x1, UP0 ;  /* 0x0000000104047887 */ /* 0x000fc80008000000 */
[----:B------:R-:W-:-:S03]  /*15a80*/  UIMAD UR4, UR4, UR5, URZ ;  /* 0x00000005040472a4 */ /* 0x000fc6000f8e023f */
[----:B------:R-:W-:-:S03]  /*15a90*/  ULDC UR5, c[0x0][0x338] ;  /* 0x0000ce0000057ab9 */ /* 0x000fc60000000800 */
[----:B------:R-:W-:Y:S01]  /*15aa0*/  IMAD.U32 R11, RZ, RZ, UR4 ;  /* 0x00000004ff0b7e24 */ /* 0x000fe2000f8e00ff */
[----:B--2---:R1:W-:Y:S02]  /*15ab0*/  STL [R1+0x28], R9 ;  /* 0x0000280901007387 */ /* 0x0043e40000100800 */
[----:B-1----:R-:W-:Y:S01]  /*15ac0*/  IMAD.U32 R9, RZ, RZ, UR5 ;  /* 0x00000005ff097e24 */ /* 0x002fe2000f8e00ff */
[----:B0-----:R-:W-:Y:S06]  /*15ad0*/  @P3 BRA `(.L_x_9971) ;  /* 0x0000000000103947 */ /* 0x001fec0003800000 */
[----:B------:R-:W-:Y:S05]  /*15ae0*/  @!P0 BRA `(.L_x_9971) ;  /* 0x00000000000c8947 */ /* 0x000fea0003800000 */
[----:B-----5:R-:W2:Y:S04]  /*15af0*/  LDG.E R10, desc[UR40][R2.64] ;  /* 0x00000028020a7981 */ /* 0x020ea8000c1e1900 */
[----:B------:R-:W2:Y:S02]  /*15b00*/  LDG.E R2, desc[UR40][R2.64+0x4] ;  /* 0x0000042802027981 */ /* 0x000ea4000c1e1900 */
[----:B--2---:R-:W-:-:S07]  /*15b10*/  IMAD.IADD R10, R2, 0x1, -R10 ;  /* 0x00000001020a7824 */ /* 0x004fce00078e0a0a */
.L_x_9971:
[----:B------:R-:W-:Y:S01]  /*15b20*/  ULDC.64 UR4, c[0x0][0xa20] ;  /* 0x0002880000047ab9 */ /* 0x000fe20000000a00 */
[----:B-----5:R-:W-:Y:S01]  /*15b30*/  IMAD.IADD R29, R29, 0x1, R8 ;  /* 0x000000011d1d7824 */ /* 0x020fe200078e0208 */
[----:B------:R-:W-:-:S04]  /*15b40*/  ISETP.NE.U32.AND P0, PT, RZ, UR4, PT ;  /* 0x00000004ff007c0c */ /* 0x000fc8000bf05070 */
[----:B------:R-:W-:-:S13]  /*15b50*/  ISETP.NE.AND.EX P0, PT, RZ, UR5, PT, P0 ;  /* 0x00000005ff007c0c */ /* 0x000fda000bf05300 */
[----:B------:R-:W-:Y:S05]  /*15b60*/  @!P0 BRA `(.L_x_9972) ;  /* 0x0000000000108947 */ /* 0x000fea0003800000 */
[----:B------:R-:W-:-:S04]  /*15b70*/  IADD3 R2, P0, R20, UR4, RZ ;  /* 0x0000000414027c10 */ /* 0x000fc8000ff1e0ff */
[----:B------:R-:W-:-:S05]  /*15b80*/  IADD3.X R3, R15, UR5, RZ, P0, !PT ;  /* 0x000000050f037c10 */ /* 0x000fca00087fe4ff */
[----:B------:R0:W5:Y:S01]  /*15b90*/  LDG.E R11, desc[UR40][R2.64] ;  /* 0x00000028020b7981 */ /* 0x000162000c1e1900 */
[----:B------:R-:W-:Y:S05]  /*15ba0*/  BRA `(.L_x_9973) ;  /* 0x0000000000107947 */ /* 0x000fea0003800000 */
.L_x_9972:
[----:B------:R-:W-:Y:S05]  /*15bb0*/  @!P1 BRA `(.L_x_9973) ;  /* 0x00000000000c9947 */ /* 0x000fea0003800000 */
[----:B------:R-:W2:Y:S04]  /*15bc0*/  LDG.E R11, desc[UR40][R6.64] ;  /* 0x00000028060b7981 */ /* 0x000ea8000c1e1900 */
[----:B------:R-:W2:Y:S02]  /*15bd0*/  LDG.E R6, desc[UR40][R6.64+0x4] ;  /* 0x0000042806067981 */ /* 0x000ea4000c1e1900 */
[----:B--2---:R-:W-:-:S07]  /*15be0*/  IMAD.IADD R11, R6, 0x1, -R11 ;  /* 0x00000001060b7824 */ /* 0x004fce00078e0a0b */
.L_x_9973:
[----:B0-----:R-:W2:Y:S01]  /*15bf0*/  @P2 LDG.E R2, desc[UR40][R4.64] ;  /* 0x0000002804022981 */ /* 0x001ea2000c1e1900 */
[----:B-----5:R-:W-:-:S03]  /*15c00*/  IMAD.IADD R11, R11, 0x1, -R8 ;  /* 0x000000010b0b7824 */ /* 0x020fc600078e0a08 */
[----:B------:R-:W2:Y:S01]  /*15c10*/  @P2 LDG.E R4, desc[UR40][R4.64+0x4] ;  /* 0x0000042804042981 */ /* 0x000ea2000c1e1900 */
[----:B------:R-:W-:Y:S01]  /*15c20*/  BSSY B0, `(.L_x_9974) ;  /* 0x0000167000007945 */ /* 0x000fe20003800000 */
        /* <DEDUP_REMOVED lines=8> */
[----:B------:R-:W-:-:S04]  /*15cb0*/  SHF.R.S32.HI R2, RZ, 0x1f, R10 ;  /* 0x0000001fff027819 */ /* 0x000fc8000001140a */
[----:B------:R-:W-:Y:S02]  /*15cc0*/  LEA.HI R2, R2, R10, RZ, 0x7 ;  /* 0x0000000a02027211 */ /* 0x000fe400078f38ff */
[----:B------:R-:W-:Y:S02]  /*15cd0*/  SHF.R.S32.HI R3, RZ, 0x7, R3 ;  /* 0x00000007ff037819 */ /* 0x000fe40000011403 */
[----:B------:R-:W-:-:S04]  /*15ce0*/  SHF.R.S32.HI R2, RZ, 0x7, R2 ;  /* 0x00000007ff027819 */ /* 0x000fc80000011402 */
[----:B------:R-:W-:-:S05]  /*15cf0*/  VIMNMX R6, R3, R2, PT ;  /* 0x0000000203067248 */ /* 0x000fca0003fe0100 */
[--C-:B------:R-:W-:Y:S02]  /*15d00*/  IMAD R2, R6, 0x80, -R11.reuse ;  /* 0x0000008006027824 */ /* 0x100fe400078e0a0b */
[----:B------:R-:W-:-:S03]  /*15d10*/  IMAD.MOV R11, RZ, RZ, -R11 ;  /* 0x000000ffff0b7224 */ /* 0x000fc600078e0a0b */
[----:B------:R-:W-:Y:S02]  /*15d20*/  VIMNMX R2, R2, R9, PT ;  /* 0x0000000902027248 */ /* 0x000fe40003fe0100 */
[----:B------:R-:W-:-:S04]  /*15d30*/  VIMNMX R11, RZ, R11, !PT ;  /* 0x0000000bff0b7248 */ /* 0x000fc80007fe0100 */
[----:B------:R-:W-:Y:S02]  /*15d40*/  ISETP.GT.AND P0, PT, R2, R11, PT ;  /* 0x0000000b0200720c */ /* 0x000fe40003f04270 */
[----:B------:R-:W-:-:S11]  /*15d50*/  SHF.R.U32.HI R4, RZ, 0x7, R11 ;  /* 0x00000007ff047819 */ /* 0x000fd6000001160b */
[----:B------:R-:W-:-:S05]  /*15d60*/  @P0 VIADD R2, R2, 0x7f ;  /* 0x0000007f02020836 */ /* 0x000fca0000000000 */
[----:B------:R-:W-:Y:S01]  /*15d70*/  @P0 SHF.R.S32.HI R3, RZ, 0x1f, R2 ;  /* 0x0000001fff030819 */ /* 0x000fe20000011402 */
[----:B------:R0:W-:Y:S03]  /*15d80*/  STL [R1+0x14], R6 ;  /* 0x0000140601007387 */ /* 0x0001e60000100800 */
[----:B------:R-:W-:Y:S01]  /*15d90*/  @P0 LEA.HI R3, R3, R2, RZ, 0x7 ;  /* 0x0000000203030211 */ /* 0x000fe200078f38ff */
[----:B------:R-:W-:-:S03]  /*15da0*/  IMAD.MOV.U32 R5, RZ, RZ, R4 ;  /* 0x000000ffff057224 */ /* 0x000fc600078e0004 */
[----:B------:R-:W-:-:S04]  /*15db0*/  @P0 SHF.R.S32.HI R5, RZ, 0x7, R3 ;  /* 0x00000007ff050819 */ /* 0x000fc80000011403 */
        /* <DEDUP_REMOVED lines=17> */
.L_x_10128:
[----:B-1----:R-:W-:Y:S02]  /*15ed0*/  ISETP.NE.AND P0, PT, R14, RZ, PT ;  /* 0x000000ff0e00720c */ /* 0x002fe40003f05270 */
[----:B------:R-:W-:-:S11]  /*15ee0*/  PLOP3.LUT P6, PT, PT, PT, PT, 0x8, 0x0 ;  /* 0x000000000000781c */ /* 0x000fd60003fce170 */
[----:B------:R-:W-:Y:S05]  /*15ef0*/  @P0 BRA `(.L_x_9977) ;  /* 0x00000000000c0947 */ /* 0x000fea0003800000 */
[----:B------:R-:W-:-:S03]  /*15f00*/  UMOV UR4, 0xffffffff ;  /* 0xffffffff00047882 */ /* 0x000fc60000000000 */
[----:B------:R-:W-:Y:S05]  /*15f10*/  BRA.DIV UR4, `(.L_x_9978) ;  /* 0x0000005a04607947 */ /* 0x000fea000b800000 */
[----:B------:R-:W-:-:S13]  /*15f20*/  ELECT P6, URZ, PT ;  /* 0x00000000003f782f */ /* 0x000fda00038c0000 */
.L_x_9977:
        /* <DEDUP_REMOVED lines=12> */
.L_x_10131:
[----:B------:R-:W-:Y:S05]  /*15ff0*/  BSYNC B1 ;  /* 0x0000000000017941 */ /* 0x000fea0003800000 */
.L_x_9979:
        /* <DEDUP_REMOVED lines=10> */
.L_x_10132:
[----:B------:R-:W-:Y:S05]  /*160a0*/  BSYNC B2 ;  /* 0x0000000000027941 */ /* 0x000fea0003800000 */
.L_x_9983:
        /* <DEDUP_REMOVED lines=9> */
.L_x_9986:
[----:B------:R-:W-:Y:S05]  /*16140*/  BSYNC B2 ;  /* 0x0000000000027941 */ /* 0x000fea0003800000 */
.L_x_9985:
        /* <DEDUP_REMOVED lines=12> */
.L_x_9987:
        /* <DEDUP_REMOVED lines=16> */
.L_x_9988:
        /* <DEDUP_REMOVED lines=16> */
.L_x_9989:
        /* <DEDUP_REMOVED lines=13> */
.L_x_10133:
[----:B------:R-:W-:Y:S05]  /*164e0*/  BSYNC B2 ;  /* 0x0000000000027941 */ /* 0x000fea0003800000 */
.L_x_9990:
[----:B------:R-:W-:Y:S01]  /*164f0*/  BSSY B2, `(.L_x_9992) ;  /* 0x000000b000027945 */ /* 0x000fe20003800000 */
[----:B------:R-:W-:Y:S02]  /*16500*/  IMAD.MOV.U32 R10, RZ, RZ, 0x0 ;  /* 0x00000000ff0a7424 */ /* 0x000fe400078e00ff */
[----:B01----:R-:W-:Y:S01]  /*16510*/  IMAD.MOV.U32 R11, RZ, RZ, 0x12f00000 ;  /* 0x12f00000ff0b7424 */ /* 0x003fe200078e00ff */
        /* <DEDUP_REMOVED lines=8> */
.L_x_9993:
[----:B------:R-:W-:Y:S05]  /*165a0*/  BSYNC B2 ;  /* 0x0000000000027941 */ /* 0x000fea0003800000 */
.L_x_9992:
        /* <DEDUP_REMOVED lines=8> */
.L_x_9994:
        /* <DEDUP_REMOVED lines=15> */
.L_x_9995:
        /* <DEDUP_REMOVED lines=15> */
.L_x_9996:
        /* <DEDUP_REMOVED lines=10> */
.L_x_9982:
[----:B------:R-:W-:Y:S05]  /*168b0*/  BSYNC B1 ;  /* 0x0000000000017941 */ /* 0x000fea0003800000 */
.L_x_9981:
        /* <DEDUP_REMOVED lines=9> */
.L_x_10013:
        /* <DEDUP_REMOVED lines=11> */
.L_x_10134:
[----:B------:R-:W-:Y:S05]  /*16a00*/  BSYNC B2 ;  /* 0x0000000000027941 */ /* 0x000fea0003800000 */
.L_x_9999:
        /* <DEDUP_REMOVED lines=9> */
.L_x_10002:
[----:B------:R-:W-:Y:S05]  /*16aa0*/  BSYNC B2 ;  /* 0x0000000000027941 */ /* 0x000fea0003800000 */
.L_x_10001:
        /* <DEDUP_REMOVED lines=11> */
.L_x_10003:
        /* <DEDUP_REMOVED lines=16> */
.L_x_10004:
        /* <DEDUP_REMOVED lines=16> */
.L_x_10005:
        /* <DEDUP_REMOVED lines=13> */
.L_x_10135:
[----:B------:R-:W-:Y:S05]  /*16e30*/  BSYNC B2 ;  /* 0x0000000000027941 */ /* 0x000fea0003800000 */
.L_x_10006:
        /* <DEDUP_REMOVED lines=11> */
.L_x_10009:
[----:B------:R-:W-:Y:S05]  /*16ef0*/  BSYNC B2 ;  /* 0x0000000000027941 */ /* 0x000fea0003800000 */
.L_x_10008:
        /* <DEDUP_REMOVED lines=8> */
.L_x_10010:
        /* <DEDUP_REMOVED lines=15> */
.L_x_10011:
        /* <DEDUP_REMOVED lines=15> */
.L_x_10012:
        /* <DEDUP_REMOVED lines=10> */
.L_x_9998:
[----:B------:R-:W-:Y:S05]  /*17200*/  BSYNC B1 ;  /* 0x0000000000017941 */ /* 0x000fea0003800000 */
.L_x_9997:
        /* <DEDUP_REMOVED lines=8> */
.L_x_9975:
[----:B------:R-:W-:Y:S05]  /*17290*/  BSYNC B0 ;  /* 0x0000000000007941 */ /* 0x000fea0003800000 */
.L_x_9974:
        /* <DEDUP_REMOVED lines=23> */
.L_x_10015:
        /* <DEDUP_REMOVED lines=22> */
.L_x_10017:
        /* <DEDUP_REMOVED lines=19> */
.L_x_10018:
        /* <DEDUP_REMOVED lines=19> */
.L_x_10019:
        /* <DEDUP_REMOVED lines=19> */
.L_x_10020:
[----:B------:R-:W2:Y:S01]  /*17900*/  LDL.LU R2, [R1+0xc] ;  /* 0x00000c0001027983 */ /* 0x000ea20000300800 */
[----:B------:R-:W-:-:S03]  /*17910*/  ULDC.64 UR4, c[0x0][0x9f8] ;  /* 0x00027e0000047ab9 */ /* 0x000fc60000000a00 */
[----:B------:R-:W3:Y:S04]  /*17920*/  LDL.LU R20, [R1+0x10] ;  /* 0x0000100001147983 */ /* 0x000ee80000300800 */
[----:B------:R-:W0:Y:S04]  /*17930*/  LDL.LU R0, [R1+0x28] ;  /* 0x0000280001007983 */ /* 0x000e280000300800 */
[----:B------:R-:W4:Y:S01]  /*17940*/  LDL.LU R21, [R1+0x8] ;  /* 0x0000080001157983 */ /* 0x000f220000300800 */
        /* <DEDUP_REMOVED lines=19> */
[----:B------:R-:W0:Y:S08]  /*17a80*/  @P0 LDC R5, c[0x0][0x42c] ;  /* 0x00010b00ff050b82 */ /* 0x000e300000000800 */
[----:B-1----:R-:W1:Y:S01]  /*17a90*/  @P0 LDC R2, c[0x0][0x430] ;  /* 0x00010c00ff020b82 */ /* 0x002e620000000800 */
[----:B0-----:R-:W-:-:S05]  /*17aa0*/  @P0 IMAD.HI.U32 R3, R18, R5, RZ ;  /* 0x0000000512030227 */ /* 0x001fca00078e00ff */
[----:B-1----:R-:W-:Y:S02]  /*17ab0*/  @P0 SHF.R.U32.HI R0, RZ, R2, R3 ;  /* 0x00000002ff000219 */ /* 0x002fe40000011603 */
[----:B------:R-:W-:-:S04]  /*17ac0*/  ISETP.NE.U32.AND P0, PT, RZ, UR4, PT ;  /* 0x00000004ff007c0c */ /* 0x000fc8000bf05070 */
[----:B------:R-:W-:-:S04]  /*17ad0*/  ISETP.NE.AND.EX P2, PT, RZ, UR5, PT, P0 ;  /* 0x00000005ff007c0c */ /* 0x000fc8000bf45300 */
[----:B------:R-:W-:-:S09]  /*17ae0*/  SEL R7, R21, RZ, !P2 ;  /* 0x000000ff15077207 */ /* 0x000fd20005000000 */
.L_x_10021:
        /* <DEDUP_REMOVED lines=13> */
.L_x_10022:
        /* <DEDUP_REMOVED lines=12> */
.L_x_10023:
        /* <DEDUP_REMOVED lines=21> */
.L_x_10138:
[----:B-1----:R-:W-:Y:S02]  /*17dd0*/  ISETP.NE.AND P0, PT, R14, RZ, PT ;  /* 0x000000ff0e00720c */ /* 0x002fe40003f05270 */
[----:B------:R-:W-:-:S11]  /*17de0*/  PLOP3.LUT P6, PT, PT, PT, PT, 0x8, 0x0 ;  /* 0x000000000000781c */ /* 0x000fd60003fce170 */
[----:B------:R-:W-:Y:S05]  /*17df0*/  @P0 BRA `(.L_x_10025) ;  /* 0x00000008001c0947 */ /* 0x000fea0003800000 */
[----:B------:R-:W-:-:S03]  /*17e00*/  UMOV UR4, 0xffffffff ;  /* 0xffffffff00047882 */ /* 0x000fc60000000000 */
[----:B------:R-:W-:Y:S05]  /*17e10*/  BRA.DIV UR4, `(.L_x_10026) ;  /* 0x0000003e04587947 */ /* 0x000fea000b800000 */
[----:B------:R-:W-:-:S13]  /*17e20*/  ELECT P6, URZ, PT ;  /* 0x00000000003f782f */ /* 0x000fda00038c0000 */
.L_x_10141:
[----:B------:R-:W-:Y:S05]  /*17e30*/  @!P6 BRA `(.L_x_10027) ;  /* 0x000000040080e947 */ /* 0x000fea0003800000 */
[----:B0-----:R-:W2:Y:S01]  /*17e40*/  LDL R3, [R1+0x14] ;  /* 0x0000140001037983 */ /* 0x001ea20000100800 */
[----:B------:R-:W-:-:S04]  /*17e50*/  ISETP.NE.U32.AND P0, PT, R4, RZ, PT ;  /* 0x000000ff0400720c */ /* 0x000fc80003f05070 */
[----:B------:R-:W-:Y:S01]  /*17e60*/  ISETP.NE.AND.EX P0, PT, R5, RZ, PT, P0 ;  /* 0x000000ff0500720c */ /* 0x000fe20003f05300 */
[----:B--2---:R-:W-:-:S12]  /*17e70*/  VIADD R8, R3, 0xffffffff ;  /* 0xffffffff03087836 */ /* 0x004fd80000000000 */
        /* <DEDUP_REMOVED lines=18> */
.L_x_10028:
[----:B0-----:R-:W-:Y:S01]  /*17fa0*/  IMAD R5, R22, 0x8, R28 ;  /* 0x0000000816057824 */ /* 0x001fe200078e021c */
[----:B------:R-:W-:Y:S01]  /*17fb0*/  SHF.L.U32 R4, R25, 0x1f, RZ ;  /* 0x0000001f19047819 */ /* 0x000fe200000006ff */
[----:B------:R-:W0:Y:S03]  /*17fc0*/  S2R R3, SR_TID.X ;  /* 0x0000000000037919 */ /* 0x000e260000002100 */
[----:B------:R-:W1:Y:S01]  /*17fd0*/  SYNCS.PHASECHK.TRANS64.TRYWAIT P2, [R5+URZ+0x19c80], R4 ;  /* 0x019c8004050075a7 */ /* 0x000e62000804017f */
[----:B0-----:R-:W-:-:S04]  /*17fe0*/  LOP3.LUT R3, R3, 0x7f, RZ, 0xc0, !PT ;  /* 0x0000007f03037812 */ /* 0x001fc800078ec0ff */
[----:B------:R-:W-:Y:S01]  /*17ff0*/  ISETP.NE.AND P0, PT, R3, RZ, PT ;  /* 0x000000ff0300720c */ /* 0x000fe20003f05270 */
[----:B-1----:R-:W-:-:S12]  /*18000*/  @!P2 BRA `(.L_x_10029) ;  /* 0x0000003800fca947 */ /* 0x002fd80003800000 */
.L_x_10142:
        /* <DEDUP_REMOVED lines=8> */
.L_x_10030:
        /* <DEDUP_REMOVED lines=27> */
.L_x_10143:
        /* <DEDUP_REMOVED lines=8> */
.L_x_10032:
        /* <DEDUP_REMOVED lines=24> */
.L_x_10027:
        /* <DEDUP_REMOVED lines=35> */
.L_x_10025:
        /* <DEDUP_REMOVED lines=10> */
.L_x_10144:
[----:B------:R-:W-:Y:S05]  /*18710*/  BSYNC B0 ;  /* 0x0000000000007941 */ /* 0x000fea0003800000 */
.L_x_10033:
[----:B------:R-:W2:Y:S02]  /*18720*/  LDL R4, [R1+0x14] ;  /* 0x0000140001047983 */ /* 0x000ea40000100800 */
[----:B--2---:R-:W-:-:S13]  /*18730*/  ISETP.GE.AND P0, PT, R4, 0x2, PT ;  /* 0x000000020400780c */ /* 0x004fda0003f06270 */
[----:B------:R-:W-:Y:S05]  /*18740*/  @!P0 BRA `(.L_x_10035) ;  /* 0x00000010002c8947 */ /* 0x000fea0003800000 */
[----:B------:R-:W-:Y:S02]  /*18750*/  VIADD R12, R4, 0xfffffffe ;  /* 0xfffffffe040c7836 */ /* 0x000fe40000000000 */
[----:B------:R-:W-:Y:S02]  /*18760*/  IMAD.MOV.U32 R6, RZ, RZ, R22 ;  /* 0x000000ffff067224 */ /* 0x000fe400078e0016 */
[----:B------:R-:W-:-:S07]  /*18770*/  IMAD.MOV.U32 R7, RZ, RZ, R25 ;  /* 0x000000ffff077224 */ /* 0x000fce00078e0019 */
.L_x_10059:
        /* <DEDUP_REMOVED lines=30> */
.L_x_10038:
        /* <DEDUP_REMOVED lines=8> */
.L_x_10145:
[----:B------:R-:W-:Y:S05]  /*189e0*/  BSYNC B1 ;  /* 0x0000000000017941 */ /* 0x000fea0003800000 */
.L_x_10039:
        /* <DEDUP_REMOVED lines=9> */
.L_x_10042:
[----:B------:R-:W-:Y:S05]  /*18a80*/  BSYNC B1 ;  /* 0x0000000000017941 */ /* 0x000fea0003800000 */
.L_x_10041:
        /* <DEDUP_REMOVED lines=11> */
.L_x_10043:
        /* <DEDUP_REMOVED lines=16> */
.L_x_10044:
        /* <DEDUP_REMOVED lines=16> */
.L_x_10045:
        /* <DEDUP_REMOVED lines=13> */
.L_x_10146:
[----:B------:R-:W-:Y:S05]  /*18e10*/  BSYNC B1 ;  /* 0x0000000000017941 */ /* 0x000fea0003800000 */
.L_x_10046:
        /* <DEDUP_REMOVED lines=11> */
.L_x_10049:
[----:B------:R-:W-:Y:S05]  /*18ed0*/  BSYNC B1 ;  /* 0x0000000000017941 */ /* 0x000fea0003800000 */
.L_x_10048:
        /* <DEDUP_REMOVED lines=8> */
.L_x_10050:
        /* <DEDUP_REMOVED lines=15> */
.L_x_10051:
        /* <DEDUP_REMOVED lines=15> */
.L_x_10052:
        /* <DEDUP_REMOVED lines=10> */
.L_x_10037:
[----:B------:R-:W-:Y:S05]  /*191e0*/  BSYNC B0 ;  /* 0x0000000000007941 */ /* 0x000fea0003800000 */
.L_x_10036:
[----:B------:R-:W2:Y:S02]  /*191f0*/  LDL R4, [R1+0x30] ;  /* 0x0000300001047983 */ /* 0x000ea40000100800 */
[----:B--2---:R-:W-:-:S13]  /*19200*/  ISETP.NE.AND P0, PT, R4, 0x3, PT ;  /* 0x000000030400780c */ /* 0x004fda0003f05270 */
[----:B------:R-:W-:Y:S05]  /*19210*/  @!P0 BRA `(.L_x_10053) ;  /* 0x0000000000048947 */ /* 0x000fea0003800000 */
[----:B------:R-:W-:Y:S01]  /*19220*/  BPT.TRAP 0x1 ;  /* 0x000000040000795c */ /* 0x000fe20000300000 */
.L_x_10053:
        /* <DEDUP_REMOVED lines=8> */
.L_x_10147:
[----:B------:R-:W-:Y:S05]  /*192b0*/  BSYNC B0 ;  /* 0x0000000000007941 */ /* 0x000fea0003800000 */
.L_x_10054:
[----:B------:R-:W-:Y:S05]  /*192c0*/  @!P0 BRA `(.L_x_10056) ;  /* 0x0000000000048947 */ /* 0x000fea0003800000 */
[----:B------:R-:W-:Y:S01]  /*192d0*/  BPT.TRAP 0x1 ;  /* 0x000000040000795c */ /* 0x000fe20000300000 */
.L_x_10056:
[----:B------:R-:W-:Y:S01]  /*192e0*/  SHF.L.U32 R4, R7, 0x1f, RZ ;  /* 0x0000001f07047819 */ /* 0x000fe200000006ff */
[----:B0-----:R-:W-:-:S03]  /*192f0*/  IMAD R3, R6, 0x3000, RZ ;  /* 0x0000300006037824 */ /* 0x001fc600078e02ff */
[----:B------:R-:W0:Y:S02]  /*19300*/  SYNCS.PHASECHK.TRANS64.TRYWAIT P2, [R13+URZ+0x19c60], R4 ;  /* 0x019c60040d0075a7 */ /* 0x000e24000804017f */
[----:B0-----:R-:W-:Y:S05]  /*19310*/  @!P2 BRA `(.L_x_10057) ;  /* 0x0000002800b0a947 */ /* 0x001fea0003800000 */
.L_x_10148:
[----:B------:R-:W2:Y:S01]  /*19320*/  LDL R18, [R1] ;  /* 0x0000000001127983 */ /* 0x000ea20000100800 */
        /* <DEDUP_REMOVED lines=67> */
.L_x_10058:
        /* <DEDUP_REMOVED lines=10> */
.L_x_10035:
        /* <DEDUP_REMOVED lines=16> */
.L_x_10061:
[----:B------:R-:W-:Y:S05]  /*19900*/  BSYNC B0 ;  /* 0x0000000000007941 */ /* 0x000fea0003800000 */
.L_x_10060:
[----:B------:R-:W-:Y:S05]  /*19910*/  @!P2 BRA `(.L_x_10062) ;  /* 0x000000000004a947 */ /* 0x000fea0003800000 */
[----:B------:R-:W-:Y:S01]  /*19920*/  BPT.TRAP 0x1 ;  /* 0x000000040000795c */ /* 0x000fe20000300000 */
.L_x_10062:
        /* <DEDUP_REMOVED lines=8> */
.L_x_10149:
[----:B------:R-:W-:Y:S05]  /*199b0*/  BSYNC B0 ;  /* 0x0000000000007941 */ /* 0x000fea0003800000 */
.L_x_10063:
[----:B------:R-:W-:Y:S05]  /*199c0*/  @!P2 BRA `(.L_x_10065) ;  /* 0x000000000004a947 */ /* 0x000fea0003800000 */
[----:B------:R-:W-:Y:S01]  /*199d0*/  BPT.TRAP 0x1 ;  /* 0x000000040000795c */ /* 0x000fe20000300000 */
.L_x_10065:
[----:B0-----:R-:W-:-:S04]  /*199e0*/  SHF.L.U32 R3, R25, 0x1f, RZ ;  /* 0x0000001f19037819 */ /* 0x001fc800000006ff */
[----:B------:R-:W0:Y:S02]  /*199f0*/  SYNCS.PHASECHK.TRANS64.TRYWAIT P0, [R0+URZ+0x19c60], R3 ;  /* 0x019c6003000075a7 */ /* 0x000e24000800017f */
[----:B0-----:R-:W-:Y:S05]  /*19a00*/  @!P0 BRA `(.L_x_10066) ;  /* 0x00000024001c8947 */ /* 0x001fea0003800000 */
.L_x_10150:
[----:B------:R-:W2:Y:S01]  /*19a10*/  LDL R18, [R1] ;  /* 0x0000000001127983 */ /* 0x000ea20000100800 */
        /* <DEDUP_REMOVED lines=68> */
.L_x_10067:
        /* <DEDUP_REMOVED lines=10> */
.L_x_10016:
[----:B------:R-:W-:Y:S05]  /*19f00*/  BSYNC B6 ;  /* 0x0000000000067941 */ /* 0x000fea0003800000 */
.L_x_10014:
[----:B------:R-:W2:Y:S02]  /*19f10*/  LDL R0, [R1+0x3c] ;  /* 0x00003c0001007983 */ /* 0x000ea40000100800 */
[----:B--2---:R-:W-:-:S13]  /*19f20*/  ISETP.NE.AND P0, PT, R0, RZ, PT ;  /* 0x000000ff0000720c */ /* 0x004fda0003f05270 */
        /* <DEDUP_REMOVED lines=9> */
.L_x_10068:
        /* <DEDUP_REMOVED lines=36> */
.L_x_10160:
[----:B------:R-:W-:Y:S02]  /*1a200*/  ULDC UR4, c[0x0][0xc10] ;  /* 0x0003040000047ab9 */ /* 0x000fe40000000800 */
[----:B------:R-:W-:-:S04]  /*1a210*/  IMAD.U32 R4, RZ, RZ, UR4 ;  /* 0x00000004ff047e24 */ /* 0x000fc8000f8e00ff */
[----:B-1----:R-:W-:-:S04]  /*1a220*/  IMAD R5, R14, R4, RZ ;  /* 0x000000040e057224 */ /* 0x002fc800078e02ff */
[----:B------:R-:W-:-:S05]  /*1a230*/  IMAD.IADD R16, R16, 0x1, R5 ;  /* 0x0000000110107824 */ /* 0x000fca00078e0205 */
[----:B------:R-:W-:-:S13]  /*1a240*/  ISETP.GT.AND P6, PT, R16, R0, PT ;  /* 0x000000001000720c */ /* 0x000fda0003fc4270 */
[----:B------:R-:W-:Y:S05]  /*1a250*/  @P6 BRA `(.L_x_10071) ;  /* 0x00000000009c6947 */ /* 0x000fea0003800000 */
.L_x_10076:
        /* <DEDUP_REMOVED lines=14> */
.L_x_10074:
[----:B------:R-:W-:Y:S05]  /*1a340*/  BSYNC B0 ;  /* 0x0000000000007941 */ /* 0x000fea0003800000 */
.L_x_10073:
        /* <DEDUP_REMOVED lines=18> */
.L_x_10168:
[----:B------:R-:W-:Y:S02]  /*1a470*/  ULDC UR4, c[0x0][0xc10] ;  /* 0x0003040000047ab9 */ /* 0x000fe40000000800 */
[----:B------:R-:W-:-:S04]  /*1a480*/  IMAD.U32 R4, RZ, RZ, UR4 ;  /* 0x00000004ff047e24 */ /* 0x000fc8000f8e00ff */
[----:B-1----:R-:W-:-:S04]  /*1a490*/  IMAD R5, R14, R4, RZ ;  /* 0x000000040e057224 */ /* 0x002fc800078e02ff */
[----:B------:R-:W-:-:S05]  /*1a4a0*/  IMAD.IADD R16, R5, 0x1, R16 ;  /* 0x0000000105107824 */ /* 0x000fca00078e0210 */
[----:B------:R-:W-:-:S13]  /*1a4b0*/  ISETP.GT.AND P6, PT, R16, R0, PT ;  /* 0x000000001000720c */ /* 0x000fda0003fc4270 */
[----:B------:R-:W-:Y:S05]  /*1a4c0*/  @!P6 BRA `(.L_x_10076) ;  /* 0xfffffffc0064e947 */ /* 0x000fea000383ffff */
.L_x_10071:
        /* <DEDUP_REMOVED lines=8> */
.L_x_10172:
[----:B------:R-:W-:Y:S01]  /*1a550*/  ISETP.NE.AND P0, PT, R5, RZ, PT ;  /* 0x000000ff0500720c */ /* 0x000fe20003f05270 */
[----:B------:R-:W-:-:S12]  /*1a560*/  IMAD.MOV.U32 R5, RZ, RZ, RZ ;  /* 0x000000ffff057224 */ /* 0x000fd800078e00ff */
[----:B------:R-:W-:Y:S05]  /*1a570*/  @!P0 BRA `(.L_x_10078) ;  /* 0x0000000000108947 */ /* 0x000fea0003800000 */
[----:B------:R-:W-:Y:S01]  /*1a580*/  UMOV UR4, 0xffffffff ;  /* 0xffffffff00047882 */ /* 0x000fe20000000000 */
[----:B------:R-:W-:Y:S02]  /*1a590*/  VIADD R12, R6, 0xffffffff ;  /* 0xffffffff060c7836 */ /* 0x000fe40000000000 */
[----:B------:R-:W-:Y:S05]  /*1a5a0*/  BRA.DIV UR4, `(.L_x_10079) ;  /* 0x0000002204707947 */ /* 0x000fea000b800000 */
[----:B------:R3:W4:Y:S02]  /*1a5b0*/  SHFL.IDX PT, R5, R3, R12, 0x1f ;  /* 0x00001f0c03057589 */ /* 0x00072400000e0000 */
.L_x_10078:
[----:B01-3--:R-:W0:Y:S01]  /*1a5c0*/  LDC.64 R2, c[0x0][0xc68] ;  /* 0x00031a00ff027b82 */ /* 0x00be220000000a00 */
[----:B------:R-:W-:-:S04]  /*1a5d0*/  IMAD.IADD R19, R6, 0x1, R19 ;  /* 0x0000000106137824 */ /* 0x000fc800078e0213 */
[----:B0-----:R-:W-:-:S05]  /*1a5e0*/  IMAD.WIDE R2, R19, 0x4, R2 ;  /* 0x0000000413027825 */ /* 0x001fca00078e0202 */
[----:B------:R0:W2:Y:S01]  /*1a5f0*/  LDG.E R7, desc[UR40][R2.64] ;  /* 0x0000002802077981 */ /* 0x0000a2000c1e1900 */
[----:B----4-:R-:W-:Y:S02]  /*1a600*/  IMAD R16, R5, R4, R16 ;  /* 0x0000000405107224 */ /* 0x010fe400078e0210 */
[----:B0-----:R-:W-:Y:S02]  /*1a610*/  IMAD.MOV.U32 R2, RZ, RZ, RZ ;  /* 0x000000ffff027224 */ /* 0x001fe400078e00ff */
[----:B--2---:R-:W-:-:S05]  /*1a620*/  IMAD R6, R17, R7, RZ ;  /* 0x0000000711067224 */ /* 0x004fca00078e02ff */
        /* <DEDUP_REMOVED lines=59> */
.L_x_10072:
[----:B------:R-:W-:Y:S01]  /*1a9e0*/  UMOV UR4, URZ ;  /* 0x0000003f00047c82 */ /* 0x000fe20008000000 */
[----:B------:R-:W-:Y:S01]  /*1a9f0*/  UMOV UR5, URZ ;  /* 0x0000003f00057c82 */ /* 0x000fe20008000000 */
[----:B------:R-:W-:Y:S01]  /*1aa00*/  ULDC UR6, c[0x0][0xc14] ;  /* 0x0003050000067ab9 */ /* 0x000fe20000000800 */
[----:B------:R-:W-:Y:S02]  /*1aa10*/  IMAD.MOV.U32 R16, RZ, RZ, R0 ;  /* 0x000000ffff107224 */ /* 0x000fe400078e0000 */
[----:B------:R-:W-:Y:S02]  /*1aa20*/  IMAD.U32 R17, RZ, RZ, UR4 ;  /* 0x00000004ff117e24 */ /* 0x000fe4000f8e00ff */
[----:B------:R-:W-:Y:S02]  /*1aa30*/  IMAD.U32 R18, RZ, RZ, UR5 ;  /* 0x00000005ff127e24 */ /* 0x000fe4000f8e00ff */
[----:B------:R-:W-:-:S07]  /*1aa40*/  IMAD.U32 R19, RZ, RZ, UR6 ;  /* 0x00000006ff137e24 */ /* 0x000fce000f8e00ff */
.L_x_10080:
        /* <DEDUP_REMOVED lines=10> */
.L_x_10069:
[----:B------:R-:W-:Y:S02]  /*1aaf0*/  ULDC UR4, c[0x0][0xc14] ;  /* 0x0003050000047ab9 */ /* 0x000fe40000000800 */
[----:B-1----:R-:W-:-:S13]  /*1ab00*/  ISETP.GE.AND P0, PT, R19, UR4, PT ;  /* 0x0000000413007c0c */ /* 0x002fda000bf06270 */
[----:B------:R-:W-:Y:S05]  /*1ab10*/  @!P0 BRA `(.L_x_10081) ;  /* 0xffffffac000c8947 */ /* 0x000fea000383ffff */
[----:B------:R-:W-:Y:S05]  /*1ab20*/  BSYNC B7 ;  /* 0x0000000000077941 */ /* 0x000fea0003800000 */
.L_x_9970:
[----:B--2---:R-:W2:Y:S01]  /*1ab30*/  LDL.LU R0, [R1+0x24] ;  /* 0x0000240001007983 */ /* 0x004ea20000300800 */
[----:B------:R-:W-:Y:S01]  /*1ab40*/  BSSY B0, `(.L_x_10082) ;  /* 0x000000b000007945 */ /* 0x000fe20003800000 */
[----:B------:R-:W1:Y:S01]  /*1ab50*/  S2R R5, SR_CgaCtaId ;  /* 0x0000000000057919 */ /* 0x000e620000008800 */
[----:B--2---:R-:W-:-:S05]  /*1ab60*/  VIADD R0, R0, 0x1 ;  /* 0x0000000100007836 */ /* 0x004fca0000000000 */
[----:B0-----:R-:W-:-:S04]  /*1ab70*/  LEA.HI R2, R0, R0, RZ, 0x1 ;  /* 0x0000000000027211 */ /* 0x001fc800078f08ff */
[----:B------:R-:W-:Y:S02]  /*1ab80*/  LOP3.LUT R3, R2, 0xfffffffe, RZ, 0xc0, !PT ;  /* 0xfffffffe02037812 */ /* 0x000fe400078ec0ff */
[----:B------:R-:W-:-:S03]  /*1ab90*/  MOV R2, 0x400 ;  /* 0x0000040000027802 */ /* 0x000fc60000000f00 */
[----:B------:R-:W-:Y:S01]  /*1aba0*/  IMAD.IADD R0, R0, 0x1, -R3 ;  /* 0x0000000100007824 */ /* 0x000fe200078e0a03 */
[----:B-1----:R-:W-:-:S04]  /*1abb0*/  LEA R7, R5, R2, 0x18 ;  /* 0x0000000205077211 */ /* 0x002fc800078ec0ff */
[----:B------:R-:W-:-:S04]  /*1abc0*/  SHF.L.U32 R0, R0, 0x1f, RZ ;  /* 0x0000001f00007819 */ /* 0x000fc800000006ff */
[----:B------:R-:W0:Y:S02]  /*1abd0*/  SYNCS.PHASECHK.TRANS64.TRYWAIT P0, [R7+URZ+0x19c20], R0 ;  /* 0x019c2000070075a7 */ /* 0x000e24000800017f */
[----:B0-----:R-:W-:Y:S05]  /*1abe0*/  @!P0 BRA `(.L_x_10083) ;  /* 0x0000001c00088947 */ /* 0x001fea0003800000 */
.L_x_10175:
[----:B------:R-:W-:Y:S05]  /*1abf0*/  BSYNC B0 ;  /* 0x0000000000007941 */ /* 0x000fea0003800000 */
.L_x_10082:
[----:B------:R-:W-:-:S03]  /*1ac00*/  UMOV UR4, 0xffffffff ;  /* 0xffffffff00047882 */ /* 0x000fc60000000000 */
[----:B------:R-:W-:Y:S05]  /*1ac10*/  BRA.DIV UR4, `(.L_x_10084) ;  /* 0x0000001e04107947 */ /* 0x000fea000b800000 */
[----:B0-----:R-:W0:Y:S02]  /*1ac20*/  S2R R0, SR_TID.X ;  /* 0x0000000000007919 */ /* 0x001e240000002100 */
[----:B0-----:R-:W-:-:S04]  /*1ac30*/  SHF.R.U32.HI R0, RZ, 0x5, R0 ;  /* 0x00000005ff007819 */ /* 0x001fc80000011600 */
[----:B------:R-:W-:-:S05]  /*1ac40*/  LOP3.LUT R0, R0, 0x3, RZ, 0xc0, !PT ;  /* 0x0000000300007812 */ /* 0x000fca00078ec0ff */
[----:B------:R0:W1:Y:S02]  /*1ac50*/  SHFL.IDX PT, R14, R0, RZ, 0x1f ;  /* 0x00001fff000e7589 */ /* 0x00006400000e0000 */
.L_x_10178:
[----:B-1----:R-:W-:-:S13]  /*1ac60*/  ISETP.NE.AND P0, PT, R14, RZ, PT ;  /* 0x000000ff0e00720c */ /* 0x002fda0003f05270 */
[----:B------:R-:W-:Y:S05]  /*1ac70*/  @P0 BRA `(.L_x_9825) ;  /* 0x0000000000a40947 */ /* 0x000fea0003800000 */
[----:B------:R-:W-:-:S03]  /*1ac80*/  UMOV UR4, 0xffffffff ;  /* 0xffffffff00047882 */ /* 0x000fc60000000000 */
[----:B------:R-:W-:Y:S05]  /*1ac90*/  BRA.DIV UR4, `(.L_x_10085) ;  /* 0x0000001e04247947 */ /* 0x000fea000b800000 */
[----:B------:R-:W-:-:S13]  /*1aca0*/  ELECT P6, URZ, PT ;  /* 0x00000000003f782f */ /* 0x000fda00038c0000 */
.L_x_10181:
[----:B------:R-:W-:Y:S05]  /*1acb0*/  @!P6 BRA `(.L_x_9825) ;  /* 0x000000000094e947 */ /* 0x000fea0003800000 */
[----:B0-----:R-:W2:Y:S02]  /*1acc0*/  LDL.LU R0, [R1+0x20] ;  /* 0x0000200001007983 */ /* 0x001ea40000300800 */
[----:B--2---:R-:W-:-:S04]  /*1acd0*/  LOP3.LUT R0, R0, 0x2, RZ, 0xfc, !PT ;  /* 0x0000000200007812 */ /* 0x004fc800078efcff */
[----:B------:R-:W-:-:S13]  /*1ace0*/  ISETP.NE.AND P0, PT, R0, 0x3, PT ;  /* 0x000000030000780c */ /* 0x000fda0003f05270 */
[----:B------:R-:W-:Y:S05]  /*1acf0*/  @!P0 BRA `(.L_x_10086) ;  /* 0x0000000000048947 */ /* 0x000fea0003800000 */
[----:B------:R-:W-:Y:S01]  /*1ad00*/  BPT.TRAP 0x1 ;  /* 0x000000040000795c */ /* 0x000fe20000300000 */
.L_x_10086:
        /* <DEDUP_REMOVED lines=12> */
.L_x_10182:
[----:B------:R-:W1:Y:S02]  /*1add0*/  SYNCS.PHASECHK.TRANS64.TRYWAIT P1, [R3+URZ], R0 ;  /* 0x00000000030075a7 */ /* 0x000e64000802017f */
[----:B-1----:R-:W-:Y:S05]  /*1ade0*/  @!P1 BRA `(.L_x_10088) ;  /* 0x0000001c00049947 */ /* 0x002fea0003800000 */
.L_x_10183:
[----:B------:R-:W-:Y:S05]  /*1adf0*/  @!P0 BRA `(.L_x_10089) ;  /* 0x0000000000048947 */ /* 0x000fea0003800000 */
[----:B------:R-:W-:Y:S01]  /*1ae00*/  BPT.TRAP 0x1 ;  /* 0x000000040000795c */ /* 0x000fe20000300000 */
.L_x_10089:
[----:B-1----:R-:W-:-:S04]  /*1ae10*/  IMAD R3, R22, 0x8, R7 ;  /* 0x0000000816037824 */ /* 0x002fc800078e0207 */
[----:B------:R-:W1:Y:S02]  /*1ae20*/  SYNCS.PHASECHK.TRANS64.TRYWAIT P1, [R3+URZ+0x19c60], R4 ;  /* 0x019c6004030075a7 */ /* 0x000e64000802017f */
[----:B-1----:R-:W-:Y:S05]  /*1ae30*/  @!P1 BRA `(.L_x_10090) ;  /* 0x0000001c00049947 */ /* 0x002fea0003800000 */
.L_x_10184:
[----:B------:R-:W-:Y:S05]  /*1ae40*/  @!P0 BRA `(.L_x_10091) ;  /* 0x0000000000048947 */ /* 0x000fea0003800000 */
[----:B------:R-:W-:Y:S01]  /*1ae50*/  BPT.TRAP 0x1 ;  /* 0x000000040000795c */ /* 0x000fe20000300000 */
.L_x_10091:
[----:B0-----:R-:W-:-:S04]  /*1ae60*/  IMAD R5, R6, 0x8, R7 ;  /* 0x0000000806057824 */ /* 0x001fc800078e0207 */
[----:B------:R-:W0:Y:S02]  /*1ae70*/  SYNCS.PHASECHK.TRANS64.TRYWAIT P1, [R5+URZ+0x19c60], R0 ;  /* 0x019c6000050075a7 */ /* 0x000e24000802017f */
[----:B0-----:R-:W-:Y:S05]  /*1ae80*/  @!P1 BRA `(.L_x_10092) ;  /* 0x0000001c00049947 */ /* 0x001fea0003800000 */
.L_x_10185:
[----:B------:R-:W-:Y:S05]  /*1ae90*/  @!P0 BRA `(.L_x_10093) ;  /* 0x0000000000048947 */ /* 0x000fea0003800000 */
[----:B------:R-:W-:Y:S01]  /*1aea0*/  BPT.TRAP 0x1 ;  /* 0x000000040000795c */ /* 0x000fe20000300000 */
.L_x_10093:
[----:B------:R-:W2:Y:S02]  /*1aeb0*/  SYNCS.PHASECHK.TRANS64.TRYWAIT P0, [R3+URZ+0x19c80], R4 ;  /* 0x019c8004030075a7 */ /* 0x000ea4000800017f */
[----:B--2---:R-:W-:Y:S05]  /*1aec0*/  @!P0 BRA `(.L_x_10094) ;  /* 0x0000001c00088947 */ /* 0x004fea0003800000 */
.L_x_10095:
[----:B---3--:R3:W4:Y:S02]  /*1aed0*/  SYNCS.PHASECHK.TRANS64.TRYWAIT P0, [R5+URZ+0x19c80], R0 ;  /* 0x019c8000050075a7 */ /* 0x008724000800017f */
[----:B----4-:R-:W-:Y:S05]  /*1aee0*/  @!P0 NANOSLEEP.SYNCS 0x989680 ;  /* 0x009896800000895d */ /* 0x010fea0003900000 */
[----:B------:R-:W4:Y:S02]  /*1aef0*/  @!P0 SYNCS.PHASECHK.TRANS64 P0, [R5+URZ+0x19c80], R0 ;  /* 0x019c8000050085a7 */ /* 0x000f24000800007f */
[----:B----4-:R-:W-:Y:S05]  /*1af00*/  @!P0 BRA `(.L_x_10095) ;  /* 0xfffffffc00f08947 */ /* 0x010fea000383ffff */
.L_x_9825:
[----:B------:R-:W-:Y:S05]  /*1af10*/  BSYNC B8 ;  /* 0x0000000000087941 */ /* 0x000fea0003800000 */
.L_x_9822:
[----:B------:R-:W-:Y:S05]  /*1af20*/  EXIT ;  /* 0x000000000000794d */ /* 0x000fea0003800000 */
.L_x_9841:
[----:B0-----:R0:W1:Y:S02]  /*1af30*/  SYNCS.PHASECHK.TRANS64.TRYWAIT P5, [R85+URZ+0x19c90], R88 ;  /* 0x019c9058550075a7 */ /* 0x00106400080a017f */
[----:B-1----:R-:W-:Y:S05]  /*1af40*/  @!P5 NANOSLEEP.SYNCS 0x989680 ;  /* 0x009896800000d95d */ /* 0x002fea0003900000 */
[----:B------:R-:W1:Y:S02]  /*1af50*/  @!P5 SYNCS.PHASECHK.TRANS64 P5, [R85+URZ+0x19c90], R88 ;  /* 0x019c90585500d5a7 */ /* 0x000e6400080a007f */
[----:B-1----:R-:W-:Y:S05]  /*1af60*/  @!P5 BRA `(.L_x_9841) ;  /* 0xfffffffc00f0d947 */ /* 0x002fea000383ffff */
[----:B------:R-:W-:Y:S05]  /*1af70*/  BRA `(.L_x_10096) ;  /* 0xfffffe7800447947 */ /* 0x000fea000383ffff */
.L_x_9857:
[----:B-1----:R1:W2:Y:S02]  /*1af80*/  SYNCS.PHASECHK.TRANS64.TRYWAIT P5, [R85+URZ+0x19c90], R88 ;  /* 0x019c9058550075a7 */ /* 0x0022a400080a017f */
[----:B--2---:R-:W-:Y:S05]  /*1af90*/  @!P5 NANOSLEEP.SYNCS 0x989680 ;  /* 0x009896800000d95d */ /* 0x004fea0003900000 */
[----:B------:R-:W2:Y:S02]  /*1afa0*/  @!P5 SYNCS.PHASECHK.TRANS64 P5, [R85+URZ+0x19c90], R88 ;  /* 0x019c90585500d5a7 */ /* 0x000ea400080a007f */
[----:B--2---:R-:W-:Y:S05]  /*1afb0*/  @!P5 BRA `(.L_x_9857) ;  /* 0xfffffffc00f0d947 */ /* 0x004fea000383ffff */
[----:B------:R-:W-:Y:S05]  /*1afc0*/  BRA `(.L_x_10097) ;  /* 0xfffffe9000ac7947 */ /* 0x000fea000383ffff */
.L_x_9866:
[----:B0-----:R0:W1:Y:S02]  /*1afd0*/  SYNCS.PHASECHK.TRANS64.TRYWAIT P5, [R85+URZ+0x19c90], R88 ;  /* 0x019c9058550075a7 */ /* 0x00106400080a017f */
[----:B-1----:R-:W-:Y:S05]  /*1afe0*/  @!P5 NANOSLEEP.SYNCS 0x989680 ;  /* 0x009896800000d95d */ /* 0x002fea0003900000 */
[----:B------:R-:W1:Y:S02]  /*1aff0*/  @!P5 SYNCS.PHASECHK.TRANS64 P5, [R85+URZ+0x19c90], R88 ;  /* 0x019c90585500d5a7 */ /* 0x000e6400080a007f */
[----:B-1----:R-:W-:Y:S05]  /*1b000*/  @!P5 BRA `(.L_x_9866) ;  /* 0xfffffffc00f0d947 */ /* 0x002fea000383ffff */
[----:B------:R-:W-:Y:S05]  /*1b010*/  BRA `(.L_x_10098) ;  /* 0xfffffeb000e07947 */ /* 0x000fea000383ffff */
.L_x_9870:
[----:B--2---:R2:W3:Y:S02]  /*1b020*/  SYNCS.PHASECHK.TRANS64.TRYWAIT P5, [R85+URZ+0x19cb0], R88 ;  /* 0x019cb058550075a7 */ /* 0x0044e400080a017f */
[----:B---3--:R-:W-:Y:S05]  /*1b030*/  @!P5 NANOSLEEP.SYNCS 0x989680 ;  /* 0x009896800000d95d */ /* 0x008fea0003900000 */
[----:B------:R-:W3:Y:S02]  /*1b040*/  @!P5 SYNCS.PHASECHK.TRANS64 P5, [R85+URZ+0x19cb0], R88 ;  /* 0x019cb0585500d5a7 */ /* 0x000ee400080a007f */
[----:B---3--:R-:W-:Y:S05]  /*1b050*/  @!P5 BRA `(.L_x_9870) ;  /* 0xfffffffc00f0d947 */ /* 0x008fea000383ffff */
[----:B------:R-:W-:Y:S05]  /*1b060*/  BRA `(.L_x_10099) ;  /* 0xfffffeb400507947 */ /* 0x000fea000383ffff */
.L_x_9890:
[----:B------:R-:W-:Y:S01]  /*1b070*/  BSSY B1, `(.L_x_10100) ;  /* 0x0000007000017945 */ /* 0x000fe20003800000 */
[----:B------:R-:W-:Y:S02]  /*1b080*/  IMAD.MOV.U32 R12, RZ, RZ, RZ ;  /* 0x000000ffff0c7224 */ /* 0x000fe400078e00ff */
[----:B------:R-:W-:Y:S02]  /*1b090*/  IMAD.MOV.U32 R11, RZ, RZ, 0x1e1f ;  /* 0x00001e1fff0b7424 */ /* 0x000fe400078e00ff */
[----:B------:R-:W-:-:S07]  /*1b0a0*/  IMAD.MOV.U32 R15, RZ, RZ, -0x1 ;  /* 0xffffffffff0f7424 */ /* 0x000fce00078e00ff */
[----:B-----5:R-:W-:Y:S05]  /*1b0b0*/  WARPSYNC.COLLECTIVE R15, `(.L_x_10101) ;  /* 0x000000000f087348 */ /* 0x020fea0003c00000 */
[----:B------:R0:W1:Y:S02]  /*1b0c0*/  SHFL.IDX P6, R14, R13, R12, R11 ;  /* 0x0000000c0d0e7389 */ /* 0x00006400000c000b */
[----:B01---5:R-:W-:Y:S01]  /*1b0d0*/  ENDCOLLECTIVE ;  /* 0x000000000000791b */ /* 0x023fe20003800000 */
.L_x_10101:
[----:B------:R-:W-:Y:S05]  /*1b0e0*/  BSYNC B1 ;  /* 0x0000000000017941 */ /* 0x000fea0003800000 */
.L_x_10100:
[----:B------:R-:W-:Y:S05]  /*1b0f0*/  BRA `(.L_x_10102) ;  /* 0xfffffec8005c7947 */ /* 0x000fea000383ffff */
.L_x_9891:
        /* <DEDUP_REMOVED lines=8> */
.L_x_10104:
[----:B------:R-:W-:Y:S05]  /*1b180*/  BSYNC B1 ;  /* 0x0000000000017941 */ /* 0x000fea0003800000 */
.L_x_10103:
[----:B------:R-:W-:Y:S05]  /*1b190*/  BRA `(.L_x_10105) ;  /* 0xfffffec8003c7947 */ /* 0x000fea000383ffff */
.L_x_9892:
        /* <DEDUP_REMOVED lines=8> */
.L_x_10107:
[----:B------:R-:W-:Y:S05]  /*1b220*/  BSYNC B1 ;  /* 0x0000000000017941 */ /* 0x000fea0003800000 */
.L_x_10106:
[----:B------:R-:W-:Y:S05]  /*1b230*/  BRA `(.L_x_10108) ;  /* 0xfffffec8001c7947 */ /* 0x000fea000383ffff */
.L_x_9893:
        /* <DEDUP_REMOVED lines=8> */
.L_x_10110:
[----:B------:R-:W-:Y:S05]  /*1b2c0*/  BSYNC B1 ;  /* 0x0000000000017941 */ /* 0x000fea0003800000 */
.L_x_10109:
[----:B------:R-:W-:Y:S05]  /*1b2d0*/  BRA `(.L_x_10111) ;  /* 0xfffffec400fc7947 */ /* 0x000fea000383ffff */
.L_x_9895:
[----:B0-----:R0:W1:Y:S02]  /*1b2e0*/  SYNCS.PHASECHK.TRANS64.TRYWAIT P1, [R16+URZ+0x19c00], R5 ;  /* 0x019c0005100075a7 */ /* 0x001064000802017f */
[----:B-1----:R-:W-:Y:S05]  /*1b2f0*/  @!P1 NANOSLEEP.SYNCS 0x989680 ;  /* 0x009896800000995d */ /* 0x002fea0003900000 */
[----:B------:R-:W1:Y:S02]  /*1b300*/  @!P1 SYNCS.PHASECHK.TRANS64 P1, [R16+URZ+0x19c00], R5 ;  /* 0x019c0005100095a7 */ /* 0x000e64000802007f */
[----:B-1----:R-:W-:Y:S05]  /*1b310*/  @!P1 BRA `(.L_x_9895) ;  /* 0xfffffffc00f09947 */ /* 0x002fea000383ffff */
[----:B------:R-:W-:Y:S05]  /*1b320*/  BRA `(.L_x_10112) ;  /* 0xfffffec400f47947 */ /* 0x000fea000383ffff */
.L_x_9903:
[----:B------:R-:W-:Y:S01]  /*1b330*/  BSSY B1, `(.L_x_10113) ;  /* 0x0000007000017945 */ /* 0x000fe20003800000 */
[----:B------:R-:W-:Y:S02]  /*1b340*/  IMAD.MOV.U32 R12, RZ, RZ, RZ ;  /* 0x000000ffff0c7224 */ /* 0x000fe400078e00ff */
[----:B------:R-:W-:Y:S02]  /*1b350*/  IMAD.MOV.U32 R11, RZ, RZ, 0x1e1f ;  /* 0x00001e1fff0b7424 */ /* 0x000fe400078e00ff */
[----:B------:R-:W-:-:S07]  /*1b360*/  IMAD.MOV.U32 R15, RZ, RZ, -0x1 ;  /* 0xffffffffff0f7424 */ /* 0x000fce00078e00ff */
[----:B-----5:R-:W-:Y:S05]  /*1b370*/  WARPSYNC.COLLECTIVE R15, `(.L_x_10114) ;  /* 0x000000000f087348 */ /* 0x020fea0003c00000 */
[----:B------:R0:W1:Y:S02]  /*1b380*/  SHFL.IDX P6, R14, R13, R12, R11 ;  /* 0x0000000c0d0e7389 */ /* 0x00006400000c000b */
[----:B01---5:R-:W-:Y:S01]  /*1b390*/  ENDCOLLECTIVE ;  /* 0x000000000000791b */ /* 0x023fe20003800000 */
.L_x_10114:
[----:B------:R-:W-:Y:S05]  /*1b3a0*/  BSYNC B1 ;  /* 0x0000000000017941 */ /* 0x000fea0003800000 */
.L_x_10113:
[----:B------:R-:W-:Y:S05]  /*1b3b0*/  BRA `(.L_x_10115) ;  /* 0xfffffee400087947 */ /* 0x000fea000383ffff */
.L_x_9904:
        /* <DEDUP_REMOVED lines=8> */
.L_x_10117:
[----:B------:R-:W-:Y:S05]  /*1b440*/  BSYNC B1 ;  /* 0x0000000000017941 */ /* 0x000fea0003800000 */
.L_x_10116:
[----:B------:R-:W-:Y:S05]  /*1b450*/  BRA `(.L_x_10118) ;  /* 0xfffffee000e87947 */ /* 0x000fea000383ffff */
.L_x_9905:
        /* <DEDUP_REMOVED lines=8> */
.L_x_10120:
[----:B------:R-:W-:Y:S05]  /*1b4e0*/  BSYNC B1 ;  /* 0x0000000000017941 */ /* 0x000fea0003800000 */
.L_x_10119:
[----:B------:R-:W-:Y:S05]  /*1b4f0*/  BRA `(.L_x_10121) ;  /* 0xfffffee000c87947 */ /* 0x000fea000383ffff */
.L_x_9906:
        /* <DEDUP_REMOVED lines=8> */
.L_x_10123:
[----:B------:R-:W-:Y:S05]  /*1b580*/  BSYNC B1 ;  /* 0x0000000000017941 */ /* 0x000fea0003800000 */
.L_x_10122:
[----:B------:R-:W-:Y:S05]  /*1b590*/  BRA `(.L_x_10124) ;  /* 0xfffffee000a87947 */ /* 0x000fea000383ffff */
.L_x_9908:
[----:B0-----:R0:W1:Y:S02]  /*1b5a0*/  SYNCS.PHASECHK.TRANS64.TRYWAIT P1, [R16+URZ+0x19c00], R9 ;  /* 0x019c0009100075a7 */ /* 0x001064000802017f */
[----:B-1----:R-:W-:Y:S05]  /*1b5b0*/  @!P1 NANOSLEEP.SYNCS 0x989680 ;  /* 0x009896800000995d */ /* 0x002fea0003900000 */
[----:B------:R-:W1:Y:S02]  /*1b5c0*/  @!P1 SYNCS.PHASECHK.TRANS64 P1, [R16+URZ+0x19c00], R9 ;  /* 0x019c0009100095a7 */ /* 0x000e64000802007f */
[----:B-1----:R-:W-:Y:S05]  /*1b5d0*/  @!P1 BRA `(.L_x_9908) ;  /* 0xfffffffc00f09947 */ /* 0x002fea000383ffff */
[----:B------:R-:W-:Y:S05]  /*1b5e0*/  BRA `(.L_x_10125) ;  /* 0xfffffee000a07947 */ /* 0x000fea000383ffff */
.L_x_9914:
[----:B-1----:R1:W3:Y:S02]  /*1b5f0*/  SYNCS.PHASECHK.TRANS64.TRYWAIT P0, [R10+URZ+0x19c30], R3 ;  /* 0x019c30030a0075a7 */ /* 0x0022e4000800017f */
[----:B---3--:R-:W-:Y:S05]  /*1b600*/  @!P0 NANOSLEEP.SYNCS 0x989680 ;  /* 0x009896800000895d */ /* 0x008fea0003900000 */
[----:B------:R-:W3:Y:S02]  /*1b610*/  @!P0 SYNCS.PHASECHK.TRANS64 P0, [R10+URZ+0x19c30], R3 ;  /* 0x019c30030a0085a7 */ /* 0x000ee4000800007f */
[----:B---3--:R-:W-:Y:S05]  /*1b620*/  @!P0 BRA `(.L_x_9914) ;  /* 0xfffffffc00f08947 */ /* 0x008fea000383ffff */
[----:B------:R-:W-:Y:S05]  /*1b630*/  BRA `(.L_x_9913) ;  /* 0xffffff0400187947 */ /* 0x000fea000383ffff */
.L_x_9921:
[----:B-1----:R1:W2:Y:S02]  /*1b640*/  SYNCS.PHASECHK.TRANS64.TRYWAIT P0, [R21+URZ+0x19c30], R0 ;  /* 0x019c3000150075a7 */ /* 0x0022a4000800017f */
[----:B--2---:R-:W-:Y:S05]  /*1b650*/  @!P0 NANOSLEEP.SYNCS 0x989680 ;  /* 0x009896800000895d */ /* 0x004fea0003900000 */
[----:B------:R-:W2:Y:S02]  /*1b660*/  @!P0 SYNCS.PHASECHK.TRANS64 P0, [R21+URZ+0x19c30], R0 ;  /* 0x019c3000150085a7 */ /* 0x000ea4000800007f */
[----:B--2---:R-:W-:Y:S05]  /*1b670*/  @!P0 BRA `(.L_x_9921) ;  /* 0xfffffffc00f08947 */ /* 0x004fea000383ffff */
[----:B------:R-:W-:Y:S05]  /*1b680*/  BRA `(.L_x_9920) ;  /* 0xffffff2800307947 */ /* 0x000fea000383ffff */
.L_x_9926:
[----:B-1----:R1:W2:Y:S02]  /*1b690*/  SYNCS.PHASECHK.TRANS64.TRYWAIT P0, [R152+URZ+0x19c50], R0 ;  /* 0x019c5000980075a7 */ /* 0x0022a4000800017f */
[----:B--2---:R-:W-:Y:S05]  /*1b6a0*/  @!P0 NANOSLEEP.SYNCS 0x989680 ;  /* 0x009896800000895d */ /* 0x004fea0003900000 */
[----:B------:R-:W2:Y:S02]  /*1b6b0*/  @!P0 SYNCS.PHASECHK.TRANS64 P0, [R152+URZ+0x19c50], R0 ;  /* 0x019c5000980085a7 */ /* 0x000ea4000800007f */
[----:B--2---:R-:W-:Y:S05]  /*1b6c0*/  @!P0 BRA `(.L_x_9926) ;  /* 0xfffffffc00f08947 */ /* 0x004fea000383ffff */
[----:B------:R-:W-:Y:S05]  /*1b6d0*/  BRA `(.L_x_9925) ;  /* 0xffffff2800b07947 */ /* 0x000fea000383ffff */
.L_x_9935:
[----:B-1----:R1:W2:Y:S02]  /*1b6e0*/  SYNCS.PHASECHK.TRANS64.TRYWAIT P0, [R0+URZ+0x19c30], R3 ;  /* 0x019c3003000075a7 */ /* 0x0022a4000800017f */
[----:B--2---:R-:W-:Y:S05]  /*1b6f0*/  @!P0 NANOSLEEP.SYNCS 0x989680 ;  /* 0x009896800000895d */ /* 0x004fea0003900000 */
[----:B------:R-:W2:Y:S02]  /*1b700*/  @!P0 SYNCS.PHASECHK.TRANS64 P0, [R0+URZ+0x19c30], R3 ;  /* 0x019c3003000085a7 */ /* 0x000ea4000800007f */
[----:B--2---:R-:W-:Y:S05]  /*1b710*/  @!P0 BRA `(.L_x_9935) ;  /* 0xfffffffc00f08947 */ /* 0x004fea000383ffff */
[----:B------:R-:W-:Y:S05]  /*1b720*/  BRA `(.L_x_9934) ;  /* 0xffffff4c00a47947 */ /* 0x000fea000383ffff */
.L_x_9940:
[----:B-1----:R1:W2:Y:S02]  /*1b730*/  SYNCS.PHASECHK.TRANS64.TRYWAIT P0, [R21+URZ+0x19c50], R0 ;  /* 0x019c5000150075a7 */ /* 0x0022a4000800017f */
[----:B--2---:R-:W-:Y:S05]  /*1b740*/  @!P0 NANOSLEEP.SYNCS 0x989680 ;  /* 0x009896800000895d */ /* 0x004fea0003900000 */
[----:B------:R-:W2:Y:S02]  /*1b750*/  @!P0 SYNCS.PHASECHK.TRANS64 P0, [R21+URZ+0x19c50], R0 ;  /* 0x019c5000150085a7 */ /* 0x000ea4000800007f */
[----:B--2---:R-:W-:Y:S05]  /*1b760*/  @!P0 BRA `(.L_x_9940) ;  /* 0xfffffffc00f08947 */ /* 0x004fea000383ffff */
[----:B------:R-:W-:Y:S05]  /*1b770*/  BRA `(.L_x_9939) ;  /* 0xffffff5000247947 */ /* 0x000fea000383ffff */
.L_x_9947:
[----:B--2---:R2:W3:Y:S02]  /*1b780*/  SYNCS.PHASECHK.TRANS64.TRYWAIT P0, [R12+URZ+0x19c50], R7 ;  /* 0x019c50070c0075a7 */ /* 0x0044e4000800017f */
[----:B---3--:R-:W-:Y:S05]  /*1b790*/  @!P0 NANOSLEEP.SYNCS 0x989680 ;  /* 0x009896800000895d */ /* 0x008fea0003900000 */
[----:B------:R-:W3:Y:S02]  /*1b7a0*/  @!P0 SYNCS.PHASECHK.TRANS64 P0, [R12+URZ+0x19c50], R7 ;  /* 0x019c50070c0085a7 */ /* 0x000ee4000800007f */
[----:B---3--:R-:W-:Y:S05]  /*1b7b0*/  @!P0 BRA `(.L_x_9947) ;  /* 0xfffffffc00f08947 */ /* 0x008fea000383ffff */
[----:B------:R-:W-:Y:S05]  /*1b7c0*/  BRA `(.L_x_9946) ;  /* 0xffffff6800987947 */ /* 0x000fea000383ffff */
.L_x_9976:
        /* <DEDUP_REMOVED lines=11> */
.L_x_10127:
[----:B------:R-:W-:Y:S05]  /*1b880*/  BSYNC B1 ;  /* 0x0000000000017941 */ /* 0x000fea0003800000 */
.L_x_10126:
[----:B------:R-:W-:Y:S05]  /*1b890*/  BRA `(.L_x_10128) ;  /* 0xffffffa4008c7947 */ /* 0x000fea000383ffff */
.L_x_9978:
[----:B------:R-:W-:Y:S01]  /*1b8a0*/  BSSY B1, `(.L_x_10129) ;  /* 0x0000006000017945 */ /* 0x000fe20003800000 */
[----:B------:R-:W-:-:S07]  /*1b8b0*/  IMAD.MOV.U32 R15, RZ, RZ, -0x1 ;  /* 0xffffffffff0f7424 */ /* 0x000fce00078e00ff */
[----:B0-----:R-:W-:Y:S05]  /*1b8c0*/  WARPSYNC.COLLECTIVE R15, `(.L_x_10130) ;  /* 0x000000000f0c7348 */ /* 0x001fea0003c00000 */
[----:B------:R-:W-:Y:S02]  /*1b8d0*/  ELECT P6, UR62, PT ;  /* 0x00000000003e782f */ /* 0x000fe400038c0000 */
[----:B------:R-:W-:Y:S01]  /*1b8e0*/  MOV R14, UR62 ;  /* 0x0000003e000e7c02 */ /* 0x000fe20008000f00 */
[----:B0-----:R-:W-:Y:S10]  /*1b8f0*/  ENDCOLLECTIVE ;  /* 0x000000000000791b */ /* 0x001ff40003800000 */
.L_x_10130:
[----:B------:R-:W-:Y:S05]  /*1b900*/  BSYNC B1 ;  /* 0x0000000000017941 */ /* 0x000fea0003800000 */
.L_x_10129:
[----:B------:R-:W-:Y:S05]  /*1b910*/  BRA `(.L_x_9977) ;  /* 0xffffffa400847947 */ /* 0x000fea000383ffff */
.L_x_9980:
[----:B0-----:R0:W1:Y:S02]  /*1b920*/  SYNCS.PHASECHK.TRANS64.TRYWAIT P0, [R12+URZ+0x19c20], R6 ;  /* 0x019c20060c0075a7 */ /* 0x001064000800017f */
[----:B-1----:R-:W-:Y:S05]  /*1b930*/  @!P0 NANOSLEEP.SYNCS 0x989680 ;  /* 0x009896800000895d */ /* 0x002fea0003900000 */
[----:B------:R-:W1:Y:S02]  /*1b940*/  @!P0 SYNCS.PHASECHK.TRANS64 P0, [R12+URZ+0x19c20], R6 ;  /* 0x019c20060c0085a7 */ /* 0x000e64000800007f */
[----:B-1----:R-:W-:Y:S05]  /*1b950*/  @!P0 BRA `(.L_x_9980) ;  /* 0xfffffffc00f08947 */ /* 0x002fea000383ffff */
[----:B------:R-:W-:Y:S05]  /*1b960*/  BRA `(.L_x_10131) ;  /* 0xffffffa400a07947 */ /* 0x000fea000383ffff */
.L_x_9984:
[----:B-1----:R1:W2:Y:S02]  /*1b970*/  SYNCS.PHASECHK.TRANS64.TRYWAIT P0, [R9+URZ+0x19ca0], R11 ;  /* 0x019ca00b090075a7 */ /* 0x0022a4000800017f */
[----:B--2---:R-:W-:Y:S05]  /*1b980*/  @!P0 NANOSLEEP.SYNCS 0x989680 ;  /* 0x009896800000895d */ /* 0x004fea0003900000 */
[----:B------:R-:W2:Y:S02]  /*1b990*/  @!P0 SYNCS.PHASECHK.TRANS64 P0, [R9+URZ+0x19ca0], R11 ;  /* 0x019ca00b090085a7 */ /* 0x000ea4000800007f */
[----:B--2---:R-:W-:Y:S05]  /*1b9a0*/  @!P0 BRA `(.L_x_9984) ;  /* 0xfffffffc00f08947 */ /* 0x004fea000383ffff */
[----:B------:R-:W-:Y:S05]  /*1b9b0*/  BRA `(.L_x_10132) ;  /* 0xffffffa400b87947 */ /* 0x000fea000383ffff */
.L_x_9991:
[----:B0-----:R0:W2:Y:S02]  /*1b9c0*/  SYNCS.PHASECHK.TRANS64.TRYWAIT P0, [R9+URZ+0x19cc0], R11 ;  /* 0x019cc00b090075a7 */ /* 0x0010a4000800017f */
[----:B--2---:R-:W-:Y:S05]  /*1b9d0*/  @!P0 NANOSLEEP.SYNCS 0x989680 ;  /* 0x009896800000895d */ /* 0x004fea0003900000 */
[----:B------:R-:W2:Y:S02]  /*1b9e0*/  @!P0 SYNCS.PHASECHK.TRANS64 P0, [R9+URZ+0x19cc0], R11 ;  /* 0x019cc00b090085a7 */ /* 0x000ea4000800007f */
[----:B--2---:R-:W-:Y:S05]  /*1b9f0*/  @!P0 BRA `(.L_x_9991) ;  /* 0xfffffffc00f08947 */ /* 0x004fea000383ffff */
[----:B------:R-:W-:Y:S05]  /*1ba00*/  BRA `(.L_x_10133) ;  /* 0xffffffa800b47947 */ /* 0x000fea000383ffff */
.L_x_10000:
[----:B-1----:R1:W2:Y:S02]  /*1ba10*/  SYNCS.PHASECHK.TRANS64.TRYWAIT P1, [R9+URZ+0x19ca0], R8 ;  /* 0x019ca008090075a7 */ /* 0x0022a4000802017f */
[----:B--2---:R-:W-:Y:S05]  /*1ba20*/  @!P1 NANOSLEEP.SYNCS 0x989680 ;  /* 0x009896800000995d */ /* 0x004fea0003900000 */
[----:B------:R-:W2:Y:S02]  /*1ba30*/  @!P1 SYNCS.PHASECHK.TRANS64 P1, [R9+URZ+0x19ca0], R8 ;  /* 0x019ca008090095a7 */ /* 0x000ea4000802007f */
[----:B--2---:R-:W-:Y:S05]  /*1ba40*/  @!P1 BRA `(.L_x_10000) ;  /* 0xfffffffc00f09947 */ /* 0x004fea000383ffff */
[----:B------:R-:W-:Y:S05]  /*1ba50*/  BRA `(.L_x_10134) ;  /* 0xffffffac00e87947 */ /* 0x000fea000383ffff */
.L_x_10007:
[----:B0-----:R0:W2:Y:S02]  /*1ba60*/  SYNCS.PHASECHK.TRANS64.TRYWAIT P1, [R9+URZ+0x19cc0], R8 ;  /* 0x019cc008090075a7 */ /* 0x0010a4000802017f */
[----:B--2---:R-:W-:Y:S05]  /*1ba70*/  @!P1 NANOSLEEP.SYNCS 0x989680 ;  /* 0x009896800000995d */ /* 0x004fea0003900000 */
[----:B------:R-:W2:Y:S02]  /*1ba80*/  @!P1 SYNCS.PHASECHK.TRANS64 P1, [R9+URZ+0x19cc0], R8 ;  /* 0x019cc008090095a7 */ /* 0x000ea4000802007f */
[----:B--2---:R-:W-:Y:S05]  /*1ba90*/  @!P1 BRA `(.L_x_10007) ;  /* 0xfffffffc00f09947 */ /* 0x004fea000383ffff */
[----:B------:R-:W-:Y:S05]  /*1baa0*/  BRA `(.L_x_10135) ;  /* 0xffffffb000e07947 */ /* 0x000fea000383ffff */
.L_x_10024:
        /* <DEDUP_REMOVED lines=11> */
.L_x_10137:
[----:B------:R-:W-:Y:S05]  /*1bb60*/  BSYNC B0 ;  /* 0x0000000000007941 */ /* 0x000fea0003800000 */
.L_x_10136:
[----:B------:R-:W-:Y:S05]  /*1bb70*/  BRA `(.L_x_10138) ;  /* 0xffffffc000947947 */ /* 0x000fea000383ffff */
.L_x_10026:
[----:B------:R-:W-:Y:S01]  /*1bb80*/  BSSY B0, `(.L_x_10139) ;  /* 0x0000006000007945 */ /* 0x000fe20003800000 */
[----:B------:R-:W-:-:S07]  /*1bb90*/  IMAD.MOV.U32 R15, RZ, RZ, -0x1 ;  /* 0xffffffffff0f7424 */ /* 0x000fce00078e00ff */
[----:B0-----:R-:W-:Y:S05]  /*1bba0*/  WARPSYNC.COLLECTIVE R15, `(.L_x_10140) ;  /* 0x000000000f0c7348 */ /* 0x001fea0003c00000 */
[----:B------:R-:W-:Y:S02]  /*1bbb0*/  ELECT P6, UR62, PT ;  /* 0x00000000003e782f */ /* 0x000fe400038c0000 */
[----:B------:R-:W-:Y:S01]  /*1bbc0*/  MOV R14, UR62 ;  /* 0x0000003e000e7c02 */ /* 0x000fe20008000f00 */
[----:B0-----:R-:W-:Y:S10]  /*1bbd0*/  ENDCOLLECTIVE ;  /* 0x000000000000791b */ /* 0x001ff40003800000 */
.L_x_10140:
[----:B------:R-:W-:Y:S05]  /*1bbe0*/  BSYNC B0 ;  /* 0x0000000000007941 */ /* 0x000fea0003800000 */
.L_x_10139:
[----:B------:R-:W-:Y:S05]  /*1bbf0*/  BRA `(.L_x_10141) ;  /* 0xffffffc0008c7947 */ /* 0x000fea000383ffff */
.L_x_10029:
[----:B0-----:R0:W1:Y:S02]  /*1bc00*/  SYNCS.PHASECHK.TRANS64.TRYWAIT P2, [R5+URZ+0x19c80], R4 ;  /* 0x019c8004050075a7 */ /* 0x001064000804017f */
[----:B-1----:R-:W-:Y:S05]  /*1bc10*/  @!P2 NANOSLEEP.SYNCS 0x989680 ;  /* 0x009896800000a95d */ /* 0x002fea0003900000 */
[----:B------:R-:W1:Y:S02]  /*1bc20*/  @!P2 SYNCS.PHASECHK.TRANS64 P2, [R5+URZ+0x19c80], R4 ;  /* 0x019c80040500a5a7 */ /* 0x000e64000804007f */
[----:B-1----:R-:W-:Y:S05]  /*1bc30*/  @!P2 BRA `(.L_x_10029) ;  /* 0xfffffffc00f0a947 */ /* 0x002fea000383ffff */
[----:B------:R-:W-:Y:S05]  /*1bc40*/  BRA `(.L_x_10142) ;  /* 0xffffffc000f07947 */ /* 0x000fea000383ffff */
.L_x_10031:
[----:B-1----:R1:W2:Y:S02]  /*1bc50*/  SYNCS.PHASECHK.TRANS64.TRYWAIT P2, [R5+URZ+0x19c40], R4 ;  /* 0x019c4004050075a7 */ /* 0x0022a4000804017f */
[----:B--2---:R-:W-:Y:S05]  /*1bc60*/  @!P2 NANOSLEEP.SYNCS 0x989680 ;  /* 0x009896800000a95d */ /* 0x004fea0003900000 */
[----:B------:R-:W2:Y:S02]  /*1bc70*/  @!P2 SYNCS.PHASECHK.TRANS64 P2, [R5+URZ+0x19c40], R4 ;  /* 0x019c40040500a5a7 */ /* 0x000ea4000804007f */
[----:B--2---:R-:W-:Y:S05]  /*1bc80*/  @!P2 BRA `(.L_x_10031) ;  /* 0xfffffffc00f0a947 */ /* 0x004fea000383ffff */
[----:B------:R-:W-:Y:S05]  /*1bc90*/  BRA `(.L_x_10143) ;  /* 0xffffffc400687947 */ /* 0x000fea000383ffff */
.L_x_10034:
[----:B0-----:R0:W1:Y:S02]  /*1bca0*/  SYNCS.PHASECHK.TRANS64.TRYWAIT P0, [R28+URZ+0x19c20], R3 ;  /* 0x019c20031c0075a7 */ /* 0x001064000800017f */
[----:B-1----:R-:W-:Y:S05]  /*1bcb0*/  @!P0 NANOSLEEP.SYNCS 0x989680 ;  /* 0x009896800000895d */ /* 0x002fea0003900000 */
[----:B------:R-:W1:Y:S02]  /*1bcc0*/  @!P0 SYNCS.PHASECHK.TRANS64 P0, [R28+URZ+0x19c20], R3 ;  /* 0x019c20031c0085a7 */ /* 0x000e64000800007f */
[----:B-1----:R-:W-:Y:S05]  /*1bcd0*/  @!P0 BRA `(.L_x_10034) ;  /* 0xfffffffc00f08947 */ /* 0x002fea000383ffff */
[----:B------:R-:W-:Y:S05]  /*1bce0*/  BRA `(.L_x_10144) ;  /* 0xffffffc800887947 */ /* 0x000fea000383ffff */
.L_x_10040:
[----:B0-----:R0:W1:Y:S02]  /*1bcf0*/  SYNCS.PHASECHK.TRANS64.TRYWAIT P0, [R5+URZ+0x19c80], R4 ;  /* 0x019c8004050075a7 */ /* 0x001064000800017f */
[----:B-1----:R-:W-:Y:S05]  /*1bd00*/  @!P0 NANOSLEEP.SYNCS 0x989680 ;  /* 0x009896800000895d */ /* 0x002fea0003900000 */
[----:B------:R-:W1:Y:S02]  /*1bd10*/  @!P0 SYNCS.PHASECHK.TRANS64 P0, [R5+URZ+0x19c80], R4 ;  /* 0x019c8004050085a7 */ /* 0x000e64000800007f */
[----:B-1----:R-:W-:Y:S05]  /*1bd20*/  @!P0 BRA `(.L_x_10040) ;  /* 0xfffffffc00f08947 */ /* 0x002fea000383ffff */
[----:B------:R-:W-:Y:S05]  /*1bd30*/  BRA `(.L_x_10145) ;  /* 0xffffffcc00287947 */ /* 0x000fea000383ffff */
.L_x_10047:
[----:B-1----:R1:W2:Y:S02]  /*1bd40*/  SYNCS.PHASECHK.TRANS64.TRYWAIT P0, [R5+URZ+0x19c40], R4 ;  /* 0x019c4004050075a7 */ /* 0x0022a4000800017f */
[----:B--2---:R-:W-:Y:S05]  /*1bd50*/  @!P0 NANOSLEEP.SYNCS 0x989680 ;  /* 0x009896800000895d */ /* 0x004fea0003900000 */
[----:B------:R-:W2:Y:S02]  /*1bd60*/  @!P0 SYNCS.PHASECHK.TRANS64 P0, [R5+URZ+0x19c40], R4 ;  /* 0x019c4004050085a7 */ /* 0x000ea4000800007f */
[----:B--2---:R-:W-:Y:S05]  /*1bd70*/  @!P0 BRA `(.L_x_10047) ;  /* 0xfffffffc00f08947 */ /* 0x004fea000383ffff */
[----:B------:R-:W-:Y:S05]  /*1bd80*/  BRA `(.L_x_10146) ;  /* 0xffffffd000207947 */ /* 0x000fea000383ffff */
.L_x_10055:
[----:B0-----:R0:W1:Y:S02]  /*1bd90*/  SYNCS.PHASECHK.TRANS64.TRYWAIT P2, [R13+URZ+0x19c70], R3 ;  /* 0x019c70030d0075a7 */ /* 0x001064000804017f */
[----:B-1----:R-:W-:Y:S05]  /*1bda0*/  @!P2 NANOSLEEP.SYNCS 0x989680 ;  /* 0x009896800000a95d */ /* 0x002fea0003900000 */
[----:B------:R-:W1:Y:S02]  /*1bdb0*/  @!P2 SYNCS.PHASECHK.TRANS64 P2, [R13+URZ+0x19c70], R3 ;  /* 0x019c70030d00a5a7 */ /* 0x000e64000804007f */
[----:B-1----:R-:W-:Y:S05]  /*1bdc0*/  @!P2 BRA `(.L_x_10055) ;  /* 0xfffffffc00f0a947 */ /* 0x002fea000383ffff */
[----:B------:R-:W-:Y:S05]  /*1bdd0*/  BRA `(.L_x_10147) ;  /* 0xffffffd400347947 */ /* 0x000fea000383ffff */
.L_x_10057:
[----:B0-----:R0:W1:Y:S02]  /*1bde0*/  SYNCS.PHASECHK.TRANS64.TRYWAIT P2, [R13+URZ+0x19c60], R4 ;  /* 0x019c60040d0075a7 */ /* 0x001064000804017f */
[----:B-1----:R-:W-:Y:S05]  /*1bdf0*/  @!P2 NANOSLEEP.SYNCS 0x989680 ;  /* 0x009896800000a95d */ /* 0x002fea0003900000 */
[----:B------:R-:W1:Y:S02]  /*1be00*/  @!P2 SYNCS.PHASECHK.TRANS64 P2, [R13+URZ+0x19c60], R4 ;  /* 0x019c60040d00a5a7 */ /* 0x000e64000804007f */
[----:B-1----:R-:W-:Y:S05]  /*1be10*/  @!P2 BRA `(.L_x_10057) ;  /* 0xfffffffc00f0a947 */ /* 0x002fea000383ffff */
[----:B------:R-:W-:Y:S05]  /*1be20*/  BRA `(.L_x_10148) ;  /* 0xffffffd4003c7947 */ /* 0x000fea000383ffff */
.L_x_10064:
[----:B0-----:R0:W2:Y:S02]  /*1be30*/  SYNCS.PHASECHK.TRANS64.TRYWAIT P0, [R0+URZ+0x19c70], R3 ;  /* 0x019c7003000075a7 */ /* 0x0010a4000800017f */
[----:B--2---:R-:W-:Y:S05]  /*1be40*/  @!P0 NANOSLEEP.SYNCS 0x989680 ;  /* 0x009896800000895d */ /* 0x004fea0003900000 */
[----:B------:R-:W2:Y:S02]  /*1be50*/  @!P0 SYNCS.PHASECHK.TRANS64 P0, [R0+URZ+0x19c70], R3 ;  /* 0x019c7003000085a7 */ /* 0x000ea4000800007f */
[----:B--2---:R-:W-:Y:S05]  /*1be60*/  @!P0 BRA `(.L_x_10064) ;  /* 0xfffffffc00f08947 */ /* 0x004fea000383ffff */
[----:B------:R-:W-:Y:S05]  /*1be70*/  BRA `(.L_x_10149) ;  /* 0xffffffd800cc7947 */ /* 0x000fea000383ffff */
.L_x_10066:
[----:B0-----:R0:W2:Y:S02]  /*1be80*/  SYNCS.PHASECHK.TRANS64.TRYWAIT P0, [R0+URZ+0x19c60], R3 ;  /* 0x019c6003000075a7 */ /* 0x0010a4000800017f */
[----:B--2---:R-:W-:Y:S05]  /*1be90*/  @!P0 NANOSLEEP.SYNCS 0x989680 ;  /* 0x009896800000895d */ /* 0x004fea0003900000 */
[----:B------:R-:W2:Y:S02]  /*1bea0*/  @!P0 SYNCS.PHASECHK.TRANS64 P0, [R0+URZ+0x19c60], R3 ;  /* 0x019c6003000085a7 */ /* 0x000ea4000800007f */
[----:B--2---:R-:W-:Y:S05]  /*1beb0*/  @!P0 BRA `(.L_x_10066) ;  /* 0xfffffffc00f08947 */ /* 0x004fea000383ffff */
[----:B------:R-:W-:Y:S05]  /*1bec0*/  BRA `(.L_x_10150) ;  /* 0xffffffd800d07947 */ /* 0x000fea000383ffff */
.L_x_10070:
        /* <DEDUP_REMOVED lines=8> */
.L_x_10152:
[----:B------:R-:W-:Y:S05]  /*1bf50*/  BSYNC B0 ;  /* 0x0000000000007941 */ /* 0x000fea0003800000 */
.L_x_10151:
        /* <DEDUP_REMOVED lines=9> */
.L_x_10153:
        /* <DEDUP_REMOVED lines=18> */
.L_x_10154:
[----:B------:R-:W-:Y:S01]  /*1c110*/  IMAD.MOV.U32 R12, RZ, RZ, 0x2 ;  /* 0x00000002ff0c7424 */ /* 0x000fe200078e00ff */
[----:B------:R-:W-:-:S05]  /*1c120*/  SEL R5, R14, RZ, P1 ;  /* 0x000000ff0e057207 */ /* 0x000fca0000800000 */
[----:B------:R-:W-:-:S04]  /*1c130*/  IMAD.IADD R4, R2, 0x1, R5 ;  /* 0x0000000102047824 */ /* 0x000fc800078e0205 */
[----:B------:R-:W-:-:S07]  /*1c140*/  IMAD.MOV.U32 R13, RZ, RZ, R4 ;  /* 0x000000ffff0d7224 */ /* 0x000fce00078e0004 */
[----:B------:R-:W-:Y:S05]  /*1c150*/  WARPSYNC.COLLECTIVE R15, `(.L_x_10155) ;  /* 0x000000000f087348 */ /* 0x000fea0003c00000 */
[----:B------:R0:W1:Y:S02]  /*1c160*/  SHFL.UP P6, R14, R13, R12, R11 ;  /* 0x0400000c0d0e7389 */ /* 0x00006400000c000b */
[----:B01----:R-:W-:Y:S01]  /*1c170*/  ENDCOLLECTIVE ;  /* 0x000000000000791b */ /* 0x003fe20003800000 */
.L_x_10155:
[----:B------:R-:W-:Y:S01]  /*1c180*/  IMAD.MOV.U32 R12, RZ, RZ, 0x4 ;  /* 0x00000004ff0c7424 */ /* 0x000fe200078e00ff */
[----:B------:R-:W-:-:S05]  /*1c190*/  SEL R5, R14, RZ, P2 ;  /* 0x000000ff0e057207 */ /* 0x000fca0001000000 */
[----:B------:R-:W-:-:S04]  /*1c1a0*/  IMAD.IADD R5, R4, 0x1, R5 ;  /* 0x0000000104057824 */ /* 0x000fc800078e0205 */
[----:B------:R-:W-:-:S07]  /*1c1b0*/  IMAD.MOV.U32 R13, RZ, RZ, R5 ;  /* 0x000000ffff0d7224 */ /* 0x000fce00078e0005 */
[----:B------:R-:W-:Y:S05]  /*1c1c0*/  WARPSYNC.COLLECTIVE R15, `(.L_x_10156) ;  /* 0x000000000f087348 */ /* 0x000fea0003c00000 */
[----:B------:R0:W1:Y:S02]  /*1c1d0*/  SHFL.UP P6, R14, R13, R12, R11 ;  /* 0x0400000c0d0e7389 */ /* 0x00006400000c000b */
[----:B01----:R-:W-:Y:S01]  /*1c1e0*/  ENDCOLLECTIVE ;  /* 0x000000000000791b */ /* 0x003fe20003800000 */
.L_x_10156:
[----:B------:R-:W-:Y:S01]  /*1c1f0*/  IMAD.MOV.U32 R12, RZ, RZ, 0x8 ;  /* 0x00000008ff0c7424 */ /* 0x000fe200078e00ff */
[----:B------:R-:W-:-:S05]  /*1c200*/  SEL R6, R14, RZ, P3 ;  /* 0x000000ff0e067207 */ /* 0x000fca0001800000 */
[----:B------:R-:W-:-:S04]  /*1c210*/  IMAD.IADD R6, R5, 0x1, R6 ;  /* 0x0000000105067824 */ /* 0x000fc800078e0206 */
[----:B------:R-:W-:-:S07]  /*1c220*/  IMAD.MOV.U32 R13, RZ, RZ, R6 ;  /* 0x000000ffff0d7224 */ /* 0x000fce00078e0006 */
[----:B------:R-:W-:Y:S05]  /*1c230*/  WARPSYNC.COLLECTIVE R15, `(.L_x_10157) ;  /* 0x000000000f087348 */ /* 0x000fea0003c00000 */
[----:B------:R0:W1:Y:S02]  /*1c240*/  SHFL.UP P6, R14, R13, R12, R11 ;  /* 0x0400000c0d0e7389 */ /* 0x00006400000c000b */
[----:B01----:R-:W-:Y:S01]  /*1c250*/  ENDCOLLECTIVE ;  /* 0x000000000000791b */ /* 0x003fe20003800000 */
.L_x_10157:
[----:B------:R-:W-:Y:S01]  /*1c260*/  IMAD.MOV.U32 R12, RZ, RZ, 0x10 ;  /* 0x00000010ff0c7424 */ /* 0x000fe200078e00ff */
[----:B------:R-:W-:-:S05]  /*1c270*/  SEL R3, R14, RZ, P4 ;  /* 0x000000ff0e037207 */ /* 0x000fca0002000000 */
[----:B------:R-:W-:-:S04]  /*1c280*/  IMAD.IADD R4, R6, 0x1, R3 ;  /* 0x0000000106047824 */ /* 0x000fc800078e0203 */
[----:B------:R-:W-:-:S07]  /*1c290*/  IMAD.MOV.U32 R13, RZ, RZ, R4 ;  /* 0x000000ffff0d7224 */ /* 0x000fce00078e0004 */
[----:B------:R-:W-:Y:S05]  /*1c2a0*/  WARPSYNC.COLLECTIVE R15, `(.L_x_10158) ;  /* 0x000000000f087348 */ /* 0x000fea0003c00000 */
[----:B------:R0:W1:Y:S02]  /*1c2b0*/  SHFL.UP P6, R14, R13, R12, R11 ;  /* 0x0400000c0d0e7389 */ /* 0x00006400000c000b */
[----:B01----:R-:W-:Y:S01]  /*1c2c0*/  ENDCOLLECTIVE ;  /* 0x000000000000791b */ /* 0x003fe20003800000 */
.L_x_10158:
        /* <DEDUP_REMOVED lines=8> */
.L_x_10159:
[----:B------:R-:W-:Y:S05]  /*1c350*/  BRA `(.L_x_10160) ;  /* 0xffffffdc00a87947 */ /* 0x000fea000383ffff */
.L_x_10075:
        /* <DEDUP_REMOVED lines=8> */
.L_x_10162:
[----:B------:R-:W-:Y:S05]  /*1c3e0*/  BSYNC B0 ;  /* 0x0000000000007941 */ /* 0x000fea0003800000 */
.L_x_10161:
        /* <DEDUP_REMOVED lines=8> */
.L_x_10163:
[----:B------:R-:W-:Y:S01]  /*1c470*/  IMAD.MOV.U32 R12, RZ, RZ, 0x4 ;  /* 0x00000004ff0c7424 */ /* 0x000fe200078e00ff */
[----:B------:R-:W-:-:S05]  /*1c480*/  SEL R14, R14, RZ, P2 ;  /* 0x000000ff0e0e7207 */ /* 0x000fca0001000000 */
[----:B------:R-:W-:-:S04]  /*1c490*/  IMAD.IADD R3, R13, 0x1, R14 ;  /* 0x000000010d037824 */ /* 0x000fc800078e020e */
[----:B------:R-:W-:-:S07]  /*1c4a0*/  IMAD.MOV.U32 R13, RZ, RZ, R3 ;  /* 0x000000ffff0d7224 */ /* 0x000fce00078e0003 */
[----:B------:R-:W-:Y:S05]  /*1c4b0*/  WARPSYNC.COLLECTIVE R15, `(.L_x_10164) ;  /* 0x000000000f087348 */ /* 0x000fea0003c00000 */
[----:B------:R0:W1:Y:S02]  /*1c4c0*/  SHFL.UP P6, R14, R13, R12, R11 ;  /* 0x0400000c0d0e7389 */ /* 0x00006400000c000b */
[----:B01----:R-:W-:Y:S01]  /*1c4d0*/  ENDCOLLECTIVE ;  /* 0x000000000000791b */ /* 0x003fe20003800000 */
.L_x_10164:
[----:B------:R-:W-:Y:S01]  /*1c4e0*/  IMAD.MOV.U32 R12, RZ, RZ, 0x8 ;  /* 0x00000008ff0c7424 */ /* 0x000fe200078e00ff */
[----:B------:R-:W-:-:S05]  /*1c4f0*/  SEL R4, R14, RZ, P3 ;  /* 0x000000ff0e047207 */ /* 0x000fca0001800000 */
[----:B------:R-:W-:-:S04]  /*1c500*/  IMAD.IADD R4, R3, 0x1, R4 ;  /* 0x0000000103047824 */ /* 0x000fc800078e0204 */
[----:B------:R-:W-:-:S07]  /*1c510*/  IMAD.MOV.U32 R13, RZ, RZ, R4 ;  /* 0x000000ffff0d7224 */ /* 0x000fce00078e0004 */
[----:B------:R-:W-:Y:S05]  /*1c520*/  WARPSYNC.COLLECTIVE R15, `(.L_x_10165) ;  /* 0x000000000f087348 */ /* 0x000fea0003c00000 */
[----:B------:R0:W1:Y:S02]  /*1c530*/  SHFL.UP P6, R14, R13, R12, R11 ;  /* 0x0400000c0d0e7389 */ /* 0x00006400000c000b */
[----:B01----:R-:W-:Y:S01]  /*1c540*/  ENDCOLLECTIVE ;  /* 0x000000000000791b */ /* 0x003fe20003800000 */
.L_x_10165:
[----:B------:R-:W-:Y:S01]  /*1c550*/  IMAD.MOV.U32 R12, RZ, RZ, 0x10 ;  /* 0x00000010ff0c7424 */ /* 0x000fe200078e00ff */
[----:B------:R-:W-:-:S05]  /*1c560*/  SEL R5, R14, RZ, P4 ;  /* 0x000000ff0e057207 */ /* 0x000fca0002000000 */
[----:B------:R-:W-:-:S04]  /*1c570*/  IMAD.IADD R5, R4, 0x1, R5 ;  /* 0x0000000104057824 */ /* 0x000fc800078e0205 */
[----:B------:R-:W-:-:S07]  /*1c580*/  IMAD.MOV.U32 R13, RZ, RZ, R5 ;  /* 0x000000ffff0d7224 */ /* 0x000fce00078e0005 */
[----:B------:R-:W-:Y:S05]  /*1c590*/  WARPSYNC.COLLECTIVE R15, `(.L_x_10166) ;  /* 0x000000000f087348 */ /* 0x000fea0003c00000 */
[----:B------:R0:W1:Y:S02]  /*1c5a0*/  SHFL.UP P6, R14, R13, R12, R11 ;  /* 0x0400000c0d0e7389 */ /* 0x00006400000c000b */
[----:B01----:R-:W-:Y:S01]  /*1c5b0*/  ENDCOLLECTIVE ;  /* 0x000000000000791b */ /* 0x003fe20003800000 */
.L_x_10166:
        /* <DEDUP_REMOVED lines=8> */
.L_x_10167:
[----:B------:R-:W-:Y:S05]  /*1c640*/  BRA `(.L_x_10168) ;  /* 0xffffffdc00887947 */ /* 0x000fea000383ffff */
.L_x_10077:
[----:B------:R-:W-:Y:S01]  /*1c650*/  BSSY B0, `(.L_x_10169) ;  /* 0x0000006000007945 */ /* 0x000fe20003800000 */
[----:B------:R-:W-:Y:S01]  /*1c660*/  PLOP3.LUT P6, PT, P6, PT, PT, 0x8, 0x0 ;  /* 0x000000000000781c */ /* 0x000fe200037ce170 */
[----:B------:R-:W-:-:S12]  /*1c670*/  IMAD.MOV.U32 R15, RZ, RZ, -0x1 ;  /* 0xffffffffff0f7424 */ /* 0x000fd800078e00ff */
[----:B0-----:R-:W-:Y:S05]  /*1c680*/  WARPSYNC.COLLECTIVE R15, `(.L_x_10170) ;  /* 0x000000000f087348 */ /* 0x001fea0003c00000 */
[----:B------:R-:W-:Y:S01]  /*1c690*/  VOTE.ANY R14, PT, P6 ;  /* 0x00000000000e7806 */ /* 0x000fe200030e0100 */
[----:B0-----:R-:W-:Y:S06]  /*1c6a0*/  ENDCOLLECTIVE ;  /* 0x000000000000791b */ /* 0x001fec0003800000 */
.L_x_10170:
[----:B------:R-:W-:Y:S05]  /*1c6b0*/  BSYNC B0 ;  /* 0x0000000000007941 */ /* 0x000fea0003800000 */
.L_x_10169:
        /* <DEDUP_REMOVED lines=9> */
.L_x_10171:
[----:B------:R-:W-:Y:S01]  /*1c750*/  IMAD.MOV.U32 R17, RZ, RZ, R14 ;  /* 0x000000ffff117224 */ /* 0x000fe200078e000e */
[----:B------:R-:W-:Y:S06]  /*1c760*/  BRA `(.L_x_10172) ;  /* 0xffffffdc00787947 */ /* 0x000fec000383ffff */
.L_x_10079:
[----:B------:R-:W-:Y:S01]  /*1c770*/  BSSY B0, `(.L_x_10173) ;  /* 0x0000007000007945 */ /* 0x000fe20003800000 */
[----:B------:R-:W-:Y:S02]  /*1c780*/  IMAD.MOV.U32 R13, RZ, RZ, R3 ;  /* 0x000000ffff0d7224 */ /* 0x000fe400078e0003 */
[----:B------:R-:W-:Y:S02]  /*1c790*/  IMAD.MOV.U32 R11, RZ, RZ, 0x1f ;  /* 0x0000001fff0b7424 */ /* 0x000fe400078e00ff */
[----:B------:R-:W-:-:S07]  /*1c7a0*/  IMAD.MOV.U32 R15, RZ, RZ, -0x1 ;  /* 0xffffffffff0f7424 */ /* 0x000fce00078e00ff */
[----:B012---:R-:W-:Y:S05]  /*1c7b0*/  WARPSYNC.COLLECTIVE R15, `(.L_x_10174) ;  /* 0x000000000f087348 */ /* 0x007fea0003c00000 */
[----:B------:R3:W4:Y:S02]  /*1c7c0*/  SHFL.IDX P6, R14, R13, R12, R11 ;  /* 0x0000000c0d0e7389 */ /* 0x00072400000c000b */
[----:B01234-:R-:W-:Y:S01]  /*1c7d0*/  ENDCOLLECTIVE ;  /* 0x000000000000791b */ /* 0x01ffe20003800000 */
.L_x_10174:
[----:B------:R-:W-:Y:S05]  /*1c7e0*/  BSYNC B0 ;  /* 0x0000000000007941 */ /* 0x000fea0003800000 */
.L_x_10173:
[----:B------:R-:W-:Y:S01]  /*1c7f0*/  IMAD.MOV.U32 R5, RZ, RZ, R14 ;  /* 0x000000ffff057224 */ /* 0x000fe200078e000e */
[----:B------:R-:W-:Y:S06]  /*1c800*/  BRA `(.L_x_10078) ;  /* 0xffffffdc006c7947 */ /* 0x000fec000383ffff */
.L_x_10083:
[----:B0-----:R0:W1:Y:S02]  /*1c810*/  SYNCS.PHASECHK.TRANS64.TRYWAIT P0, [R7+URZ+0x19c20], R0 ;  /* 0x019c2000070075a7 */ /* 0x001064000800017f */
[----:B-1----:R-:W-:Y:S05]  /*1c820*/  @!P0 NANOSLEEP.SYNCS 0x989680 ;  /* 0x009896800000895d */ /* 0x002fea0003900000 */
[----:B------:R-:W1:Y:S02]  /*1c830*/  @!P0 SYNCS.PHASECHK.TRANS64 P0, [R7+URZ+0x19c20], R0 ;  /* 0x019c2000070085a7 */ /* 0x000e64000800007f */
[----:B-1----:R-:W-:Y:S05]  /*1c840*/  @!P0 BRA `(.L_x_10083) ;  /* 0xfffffffc00f08947 */ /* 0x002fea000383ffff */
[----:B------:R-:W-:Y:S05]  /*1c850*/  BRA `(.L_x_10175) ;  /* 0xffffffe000e47947 */ /* 0x000fea000383ffff */
.L_x_10084:
        /* <DEDUP_REMOVED lines=11> */
.L_x_10177:
[----:B------:R-:W-:Y:S05]  /*1c910*/  BSYNC B0 ;  /* 0x0000000000007941 */ /* 0x000fea0003800000 */
.L_x_10176:
[----:B------:R-:W-:Y:S05]  /*1c920*/  BRA `(.L_x_10178) ;  /* 0xffffffe000cc7947 */ /* 0x000fea000383ffff */
.L_x_10085:
[----:B------:R-:W-:Y:S01]  /*1c930*/  BSSY B0, `(.L_x_10179) ;  /* 0x0000006000007945 */ /* 0x000fe20003800000 */
[----:B------:R-:W-:-:S07]  /*1c940*/  IMAD.MOV.U32 R15, RZ, RZ, -0x1 ;  /* 0xffffffffff0f7424 */ /* 0x000fce00078e00ff */
[----:B0-----:R-:W-:Y:S05]  /*1c950*/  WARPSYNC.COLLECTIVE R15, `(.L_x_10180) ;  /* 0x000000000f0c7348 */ /* 0x001fea0003c00000 */
[----:B------:R-:W-:Y:S02]  /*1c960*/  ELECT P6, UR62, PT ;  /* 0x00000000003e782f */ /* 0x000fe400038c0000 */
[----:B------:R-:W-:Y:S01]  /*1c970*/  MOV R14, UR62 ;  /* 0x0000003e000e7c02 */ /* 0x000fe20008000f00 */
[----:B0-----:R-:W-:Y:S10]  /*1c980*/  ENDCOLLECTIVE ;  /* 0x000000000000791b */ /* 0x001ff40003800000 */
.L_x_10180:
[----:B------:R-:W-:Y:S05]  /*1c990*/  BSYNC B0 ;  /* 0x0000000000007941 */ /* 0x000fea0003800000 */
.L_x_10179:
[----:B------:R-:W-:Y:S05]  /*1c9a0*/  BRA `(.L_x_10181) ;  /* 0xffffffe000c07947 */ /* 0x000fea000383ffff */
.L_x_10087:
[----:B0-----:R0:W1:Y:S02]  /*1c9b0*/  SYNCS.PHASECHK.TRANS64.TRYWAIT P1, [R5+URZ], R4 ;  /* 0x00000004050075a7 */ /* 0x001064000802017f */
[----:B-1----:R-:W-:Y:S05]  /*1c9c0*/  @!P1 NANOSLEEP.SYNCS 0x989680 ;  /* 0x009896800000995d */ /* 0x002fea0003900000 */
[----:B------:R-:W1:Y:S02]  /*1c9d0*/  @!P1 SYNCS.PHASECHK.TRANS64 P1, [R5+URZ], R4 ;  /* 0x00000004050095a7 */ /* 0x000e64000802007f */
[----:B-1----:R-:W-:Y:S05]  /*1c9e0*/  @!P1 BRA `(.L_x_10087) ;  /* 0xfffffffc00f09947 */ /* 0x002fea000383ffff */
[----:B------:R-:W-:Y:S05]  /*1c9f0*/  BRA `(.L_x_10182) ;  /* 0xffffffe000f47947 */ /* 0x000fea000383ffff */
.L_x_10088:
[----:B-1----:R1:W2:Y:S02]  /*1ca00*/  SYNCS.PHASECHK.TRANS64.TRYWAIT P1, [R3+URZ], R0 ;  /* 0x00000000030075a7 */ /* 0x0022a4000802017f */
[----:B--2---:R-:W-:Y:S05]  /*1ca10*/  @!P1 NANOSLEEP.SYNCS 0x989680 ;  /* 0x009896800000995d */ /* 0x004fea0003900000 */
[----:B------:R-:W2:Y:S02]  /*1ca20*/  @!P1 SYNCS.PHASECHK.TRANS64 P1, [R3+URZ], R0 ;  /* 0x00000000030095a7 */ /* 0x000ea4000802007f */
[----:B--2---:R-:W-:Y:S05]  /*1ca30*/  @!P1 BRA `(.L_x_10088) ;  /* 0xfffffffc00f09947 */ /* 0x004fea000383ffff */
[----:B------:R-:W-:Y:S05]  /*1ca40*/  BRA `(.L_x_10183) ;  /* 0xffffffe000e87947 */ /* 0x000fea000383ffff */
.L_x_10090:
[----:B-1----:R1:W2:Y:S02]  /*1ca50*/  SYNCS.PHASECHK.TRANS64.TRYWAIT P1, [R3+URZ+0x19c60], R4 ;  /* 0x019c6004030075a7 */ /* 0x0022a4000802017f */
[----:B--2---:R-:W-:Y:S05]  /*1ca60*/  @!P1 NANOSLEEP.SYNCS 0x989680 ;  /* 0x009896800000995d */ /* 0x004fea0003900000 */
[----:B------:R-:W2:Y:S02]  /*1ca70*/  @!P1 SYNCS.PHASECHK.TRANS64 P1, [R3+URZ+0x19c60], R4 ;  /* 0x019c6004030095a7 */ /* 0x000ea4000802007f */
[----:B--2---:R-:W-:Y:S05]  /*1ca80*/  @!P1 BRA `(.L_x_10090) ;  /* 0xfffffffc00f09947 */ /* 0x004fea000383ffff */
[----:B------:R-:W-:Y:S05]  /*1ca90*/  BRA `(.L_x_10184) ;  /* 0xffffffe000e87947 */ /* 0x000fea000383ffff */
.L_x_10092:
[----:B0-----:R0:W2:Y:S02]  /*1caa0*/  SYNCS.PHASECHK.TRANS64.TRYWAIT P1, [R5+URZ+0x19c60], R0 ;  /* 0x019c6000050075a7 */ /* 0x0010a4000802017f */
[----:B--2---:R-:W-:Y:S05]  /*1cab0*/  @!P1 NANOSLEEP.SYNCS 0x989680 ;  /* 0x009896800000995d */ /* 0x004fea0003900000 */
[----:B------:R-:W2:Y:S02]  /*1cac0*/  @!P1 SYNCS.PHASECHK.TRANS64 P1, [R5+URZ+0x19c60], R0 ;  /* 0x019c6000050095a7 */ /* 0x000ea4000802007f */
[----:B--2---:R-:W-:Y:S05]  /*1cad0*/  @!P1 BRA `(.L_x_10092) ;  /* 0xfffffffc00f09947 */ /* 0x004fea000383ffff */
[----:B------:R-:W-:Y:S05]  /*1cae0*/  BRA `(.L_x_10185) ;  /* 0xffffffe000e87947 */ /* 0x000fea000383ffff */
.L_x_10094:
[----:B--2---:R2:W3:Y:S02]  /*1caf0*/  SYNCS.PHASECHK.TRANS64.TRYWAIT P0, [R3+URZ+0x19c80], R4 ;  /* 0x019c8004030075a7 */ /* 0x0044e4000800017f */
[----:B---3--:R-:W-:Y:S05]  /*1cb00*/  @!P0 NANOSLEEP.SYNCS 0x989680 ;  /* 0x009896800000895d */ /* 0x008fea0003900000 */
[----:B------:R-:W3:Y:S02]  /*1cb10*/  @!P0 SYNCS.PHASECHK.TRANS64 P0, [R3+URZ+0x19c80], R4 ;  /* 0x019c8004030085a7 */ /* 0x000ee4000800007f */
[----:B---3--:R-:W-:Y:S05]  /*1cb20*/  @!P0 BRA `(.L_x_10094) ;  /* 0xfffffffc00f08947 */ /* 0x008fea000383ffff */
[----:B------:R-:W-:Y:S05]  /*1cb30*/  BRA `(.L_x_10095) ;  /* 0xffffffe000e47947 */ /* 0x000fea000383ffff */
.L_x_10186:
        /* <DEDUP_REMOVED lines=12> */
.L_x_12387:


//--------------------- .text._ZN7cutlass13device_kernelIN5flash11enable_sm90INS1_16FlashAttnFwdSm90INS1_25CollectiveMainloopFwdSm90ILi2EN4cute5tupleIJNS5_1CILi1EEES8_S8_EEENS6_IJNS7_ILi192EEENS7_ILi160EEENS7_ILi64EEEEEELi64ENS_12float_e4m3_tEfNS_4arch4Sm90ELb0ELb0ELb0ELb0ELb0ELb0ELb0ELb1ELb1ELb0ELb0ELb0EEENS1_21CollectiveEpilogueFwdINS6_IJSA_SC_SB_EEES9_NS_10bfloat16_tESG_Li384ELb0ELb0ELb0ELb1EEENS1_29StaticPersistentTileSchedulerILb0EEEEEEEEEvNT_6ParamsE --------------------------
	.section	.text._ZN7cutlass13device_kernelIN5flash11enable_sm90INS1_16FlashAttnFwdSm90INS1_25CollectiveMainloopFwdSm90ILi2EN4cute5tupleIJNS5_1CILi1EEES8_S8_EEENS6_IJNS7_ILi192EEENS7_ILi160EEENS7_ILi64EEEEEELi64ENS_12float_e4m3_tEfNS_4arch4Sm90ELb0ELb0ELb0ELb0ELb0ELb0ELb0ELb1ELb1ELb0ELb0ELb0EEENS1_21CollectiveEpilogueFwdINS6_IJSA_SC_SB_EEES9_NS_10bfloat16_tESG_Li384ELb0ELb0ELb0ELb1EEENS1_29StaticPersistentTileSchedulerILb0EEEEEEEEEvNT_6ParamsE,"ax",@progbits
	.align	128
.text._ZN7cutlass13device_kernelIN5flash11enable_sm90INS1_16FlashAttnFwdSm90INS1_25CollectiveMainloopFwdSm90ILi2EN4cute5tupleIJNS5_1CILi1EEES8_S8_EEENS6_IJNS7_ILi192EEENS7_ILi160EEENS7_ILi64EEEEEELi64ENS_12float_e4m3_tEfNS_4arch4Sm90ELb0ELb0ELb0ELb0ELb0ELb0ELb0ELb1ELb1ELb0ELb0ELb0EEENS1_21CollectiveEpilogueFwdINS6_IJSA_SC_SB_EEES9_NS_10bfloat16_tESG_Li384ELb0ELb0ELb0ELb1EEENS1_29StaticPersistentTileSchedulerILb0EEEEEEEEEvNT_6ParamsE:
        .type           _ZN7cutlass13device_kernelIN5flash11enable_sm90INS1_16FlashAttnFwdSm90INS1_25CollectiveMainloopFwdSm90ILi2EN4cute5tupleIJNS5_1CILi1EEES8_S8_EEENS6_IJNS7_ILi192EEENS7_ILi160EEENS7_ILi64EEEEEELi64ENS_12float_e4m3_tEfNS_4arch4Sm90ELb0ELb0ELb0ELb0ELb0ELb0ELb0ELb1ELb1ELb0ELb0ELb0EEENS1_21CollectiveEpilogueFwdINS6_IJSA_SC_SB_EEES9_NS_10bfloat16_tESG_Li384ELb0ELb0ELb0ELb1EEENS1_29StaticPersistentTileSchedulerILb0EEEEEEEEEvNT_6ParamsE,@function
        .size           _ZN7cutlass13device_kernelIN5flash11enable_sm90INS1_16FlashAttnFwdSm90INS1_25CollectiveMainloopFwdSm90ILi2EN4cute5tupleIJNS5_1CILi1EEES8_S8_EEENS6_IJNS7_ILi192EEENS7_ILi160EEENS7_ILi64EEEEEELi64ENS_12float_e4m3_tEfNS_4arch4Sm90ELb0ELb0ELb0ELb0ELb0ELb0ELb0ELb1ELb1ELb0ELb0ELb0EEENS1_21CollectiveEpilogueFwdINS6_IJSA_SC_SB_EEES9_NS_10bfloat16_tESG_Li384ELb0ELb0ELb0ELb1EEENS1_29StaticPersistentTileSchedulerILb0EEEEEEEEEvNT_6ParamsE,(.L_x_12388 - _ZN7cutlass13device_kernelIN5flash11enable_sm90INS1_16FlashAttnFwdSm90INS1_25CollectiveMainloopFwdSm90ILi2EN4cute5tupleIJNS5_1CILi1EEES8_S8_EEENS6_IJNS7_ILi192EEENS7_ILi160EEENS7_ILi64EEEEEELi64ENS_12float_e4m3_tEfNS_4arch4Sm90ELb0ELb0ELb0ELb0ELb0ELb0ELb0ELb1ELb1ELb0ELb0ELb0EEENS1_21CollectiveEpilogueFwdINS6_IJSA_SC_SB_EEES9_NS_10bfloat16_tESG_Li384ELb0ELb0ELb0ELb1EEENS1_29StaticPersistentTileSchedulerILb0EEEEEEEEEvNT_6ParamsE)
        .other          _ZN7cutlass13device_kernelIN5flash11enable_sm90INS1_16FlashAttnFwdSm90INS1_25CollectiveMainloopFwdSm90ILi2EN4cute5tupleIJNS5_1CILi1EEES8_S8_EEENS6_IJNS7_ILi192EEENS7_ILi160EEENS7_ILi64EEEEEELi64ENS_12float_e4m3_tEfNS_4arch4Sm90ELb0ELb0ELb0ELb0ELb0ELb0ELb0ELb1ELb1ELb0ELb0ELb0EEENS1_21CollectiveEpilogueFwdINS6_IJSA_SC_SB_EEES9_NS_10bfloat16_tESG_Li384ELb0ELb0ELb0ELb1EEENS1_29StaticPersistentTileSchedulerILb0EEEEEEEEEvNT_6ParamsE,@"STO_CUDA_ENTRY STV_DEFAULT"
_ZN7cutlass13device_kernelIN5flash11enable_sm90INS1_16FlashAttnFwdSm90INS1_25CollectiveMainloopFwdSm90ILi2EN4cute5tupleIJNS5_1CILi1EEES8_S8_EEENS6_IJNS7_ILi192EEENS7_ILi160EEENS7_ILi64EEEEEELi64ENS_12float_e4m3_tEfNS_4arch4Sm90ELb0ELb0ELb0ELb0ELb0ELb0ELb0ELb1ELb1ELb0ELb0ELb0EEENS1_21CollectiveEpilogueFwdINS6_IJSA_SC_SB_EEES9_NS_10bfloat16_tESG_Li384ELb0ELb0ELb0ELb1EEENS1_29StaticPersistentTileSchedulerILb0EEEEEEEEEvNT_6ParamsE:
        /* <DEDUP_REMOVED lines=23> */
.L_x_10188:
[----:B------:R-:W-:Y:S05]  /*0170*/  BSYNC B0 ;  /* 0x0000000000007941 */ /* 0x000fea0003800000 */
.L_x_10187:
        /* <DEDUP_REMOVED lines=37> */
.L_x_10189:
        /* <DEDUP_REMOVED lines=22> */
.L_x_10190:
        /* <DEDUP_REMOVED lines=18> */
.L_x_10191:
        /* <DEDUP_REMOVED lines=22> */
.L_x_10192:
        /* <DEDUP_REMOVED lines=22> */
.L_x_10193:
        /* <DEDUP_REMOVED lines=8> */
.L_x_10195:
        /* <DEDUP_REMOVED lines=59> */
.L_x_10220:
        /* <DEDUP_REMOVED lines=78> */
[----:B------:R-:W-:Y:S02]  /*1220*/  ULEA.HI UR5, UR5, UR5, URZ, 0x1 ;  /* 0x0000000505057291 */ /* 0x000fe4000f8f083f */
[----:B------:R-:W-:-:S02]  /*1230*/  UIMAD UR58, UR58, UR8, URZ ;  /* 0x000000083a3a72a4 */ /* 0x000fc4000f8e023f */
[----:B------:R-:W-:Y:S02]  /*1240*/  UIMAD UR5, UR5, -0x3, UR6 ;  /* 0xfffffffd050578a4 */ /* 0x000fe4000f8e0206 */
[----:B------:R-:W-:Y:S02]  /*1250*/  ULOP3.LUT UP1, URZ, UR7, 0x9f, URZ, 0xc0, !UPT ;  /* 0x0000009f073f7892 */ /* 0x000fe4000f82c03f */
[----:B------:R-:W-:Y:S02]  /*1260*/  ULEA UR7, UR5, UR7, 0xc ;  /* 0x0000000705077291 */ /* 0x000fe4000f8e603f */
[----:B------:R-:W-:Y:S02]  /*1270*/  UIADD3 UR4, UR58, 0x9f, URZ ;  /* 0x0000009f3a047890 */ /* 0x000fe4000fffe03f */
[----:B------:R-:W-:Y:S01]  /*1280*/  USHF.R.U32.HI UR7, URZ, 0x4, UR7 ;  /* 0x000000043f077899 */ /* 0x000fe20008011607 */
[----:B------:R-:W-:Y:S01]  /*1290*/  PLOP3.LUT P0, PT, PT, PT, UP1, 0x80, 0x0 ;  /* 0x000000000000781c */ /* 0x000fe20003f0f018 */
[----:B------:R-:W-:-:S02]  /*12a0*/  UIMAD.WIDE UR4, UR4, 0x66666667, URZ ;  /* 0x66666667040478a5 */ /* 0x000fc4000f8e023f */
[----:B------:R-:W-:Y:S01]  /*12b0*/  ULOP3.LUT UR7, UR7, 0x3fff, URZ, 0xc0, !UPT ;  /* 0x00003fff07077892 */ /* 0x000fe2000f8ec03f */
[----:B------:R-:W-:Y:S01]  /*12c0*/  @UP2 ULDC UR8, c[0x0][0x42c] ;  /* 0x00010b0000082ab9 */ /* 0x000fe20000000800 */
[----:B------:R-:W-:Y:S02]  /*12d0*/  UMOV UR42, UR43 ;  /* 0x0000002b002a7c82 */ /* 0x000fe40008000000 */
[----:B------:R-:W-:Y:S01]  /*12e0*/  ULOP3.LUT UR59, UR7, 0x10000, URZ, 0xfc, !UPT ;  /* 0x00010000073b7892 */ /* 0x000fe2000f8efc3f */
[----:B------:R-:W-:Y:S01]  /*12f0*/  UMOV UR53, UR5 ;  /* 0x0000000500357c82 */ /* 0x000fe20008000000 */
[----:B------:R-:W-:Y:S02]  /*1300*/  UIMAD.WIDE.U32 UR4, UR43, UR8, URZ ;  /* 0x000000082b0472a5 */ /* 0x000fe4000f8e003f */
[----:B------:R-:W-:Y:S02]  /*1310*/  USHF.R.U32.HI UR6, URZ, 0x1f, UR53 ;  /* 0x0000001f3f067899 */ /* 0x000fe40008011635 */
[----:B------:R-:W-:-:S02]  /*1320*/  @UP2 USHF.R.U32.HI UR42, URZ, UR10, UR5 ;  /* 0x0000000a3f2a2299 */ /* 0x000fc40008011605 */
[----:B------:R-:W-:Y:S01]  /*1330*/  ULEA.HI.SX32 UR53, UR53, UR6, 0x1a ;  /* 0x0000000635357291 */ /* 0x000fe2000f8fd23f */
[----:B------:R-:W-:Y:S01]  /*1340*/  UMOV UR36, UR59 ;  /* 0x0000003b00247c82 */ /* 0x000fe20008000000 */
[----:B------:R-:W-:Y:S01]  /*1350*/  UMOV UR37, 0x80000020 ;  /* 0x8000002000257882 */ /* 0x000fe20000000000 */
        /* <DEDUP_REMOVED lines=20> */
.L_x_10196:
[----:B------:R-:W-:Y:S01]  /*14a0*/  ULOP3.LUT UR4, UR47, 0x1, URZ, 0xc0, !UPT ;  /* 0x000000012f047892 */ /* 0x000fe2000f8ec03f */
[----:B------:R-:W-:-:S05]  /*14b0*/  IMAD.U32 R3, RZ, RZ, UR51 ;  /* 0x00000033ff037e24 */ /* 0x000fca000f8e00ff */
[----:B------:R-:W-:Y:S01]  /*14c0*/  IMAD.U32 R0, RZ, RZ, UR4 ;  /* 0x00000004ff007e24 */ /* 0x000fe2000f8e00ff */
[----:B------:R-:W-:-:S04]  /*14d0*/  ISETP.NE.AND P0, PT, R3, 0x3, PT ;  /* 0x000000030300780c */ /* 0x000fc80003f05270 */
[----:B------:R-:W-:-:S04]  /*14e0*/  SHF.L.U32 R0, R0, 0x1f, RZ ;  /* 0x0000001f00007819 */ /* 0x000fc800000006ff */
[----:B------:R-:W1:Y:S02]  /*14f0*/  SYNCS.PHASECHK.TRANS64.TRYWAIT P1, [UR40+0x13200], R0 ;  /* 0x01320000ff0075a7 */ /* 0x000e640008020168 */
[----:B-1----:R-:W-:Y:S05]  /*1500*/  @!P1 BRA `(.L_x_10197) ;  /* 0x0000008000809947 */ /* 0x002fea0003800000 */
.L_x_10277:
[----:B------:R-:W-:Y:S05]  /*1510*/  @!P0 BRA `(.L_x_10198) ;  /* 0x0000000000048947 */ /* 0x000fea0003800000 */
[----:B------:R-:W-:Y:S01]  /*1520*/  BPT.TRAP 0x1 ;  /* 0x000000040000795c */ /* 0x000fe20000300000 */
.L_x_10198:
[----:B------:R-:W-:Y:S02]  /*1530*/  IMAD.U32 R4, RZ, RZ, UR49 ;  /* 0x00000031ff047e24 */ /* 0x000fe4000f8e00ff */
[----:B-1----:R-:W-:-:S03]  /*1540*/  IMAD.U32 R3, RZ, RZ, UR48 ;  /* 0x00000030ff037e24 */ /* 0x002fc6000f8e00ff */
[----:B------:R-:W-:Y:S02]  /*1550*/  LEA R4, R4, UR40, 0x3 ;  /* 0x0000002804047c11 */ /* 0x000fe4000f8e18ff */
[----:B------:R-:W-:-:S04]  /*1560*/  SHF.L.U32 R3, R3, 0x1f, RZ ;  /* 0x0000001f03037819 */ /* 0x000fc800000006ff */
[----:B------:R1:W2:Y:S01]  /*1570*/  SYNCS.PHASECHK.TRANS64.TRYWAIT P1, [R4+URZ+0x13230], R3 ;  /* 0x01323003040075a7 */ /* 0x0002a2000802017f */
[----:B------:R-:W-:Y:S05]  /*1580*/  @!P0 BRA `(.L_x_10199) ;  /* 0x0000000000048947 */ /* 0x000fea0003800000 */
[----:B------:R-:W-:Y:S01]  /*1590*/  BPT.TRAP 0x1 ;  /* 0x000000040000795c */ /* 0x000fe20000300000 */
.L_x_10199:
[----:B--2---:R-:W-:Y:S05]  /*15a0*/  @P1 BRA `(.L_x_10200) ;  /* 0x0000000000081947 */ /* 0x004fea0003800000 */
[----:B------:R-:W2:Y:S02]  /*15b0*/  SYNCS.PHASECHK.TRANS64.TRYWAIT P1, [R4+URZ+0x13230], R3 ;  /* 0x01323003040075a7 */ /* 0x000ea4000802017f */
[----:B--2---:R-:W-:Y:S05]  /*15c0*/  @!P1 BRA `(.L_x_10201) ;  /* 0x0000008000689947 */ /* 0x004fea0003800000 */
.L_x_10200:
[----:B------:R-:W-:Y:S01]  /*15d0*/  UIADD3 UR4, UR40, 0xe000, URZ ;  /* 0x0000e00028047890 */ /* 0x000fe2000fffe03f */
[----:B------:R-:W-:Y:S01]  /*15e0*/  LOP3.LUT P1, RZ, R2, 0x7f, RZ, 0xc0, !PT ;  /* 0x0000007f02ff7812 */ /* 0x000fe2000782c0ff */
[----:B------:R-:W-:Y:S01]  /*15f0*/  IMAD.MOV.U32 R55, RZ, RZ, RZ ;  /* 0x000000ffff377224 */ /* 0x000fe200078e00ff */
[----:B-12---:R-:W-:Y:S01]  /*1600*/  LOP3.LUT R3, R3, 0xffffffef, RZ, 0xc0, !PT ;  /* 0xffffffef03037812 */ /* 0x006fe200078ec0ff */
[----:B------:R-:W-:-:S04]  /*1610*/  USHF.R.U32.HI UR4, URZ, 0x4, UR4 ;  /* 0x000000043f047899 */ /* 0x000fc80008011604 */
[----:B------:R-:W-:-:S06]  /*1620*/  ULOP3.LUT UR4, UR4, 0x3fff, URZ, 0xc0, !UPT ;  /* 0x00003fff04047892 */ /* 0x000fcc000f8ec03f */
[----:B------:R-:W-:Y:S01]  /*1630*/  IMAD.U32 R0, RZ, RZ, UR4 ;  /* 0x00000004ff007e24 */ /* 0x000fe2000f8e00ff */
[----:B------:R-:W-:Y:S05]  /*1640*/  WARPSYNC.ALL ;  /* 0x0000000000007948 */ /* 0x000fea0003800000 */
[----:B------:R-:W-:Y:S02]  /*1650*/  LOP3.LUT R0, R0, 0x10000, RZ, 0xfc, !PT ;  /* 0x0001000000007812 */ /* 0x000fe400078efcff */
[----:B------:R-:W-:Y:S02]  /*1660*/  @P1 LOP3.LUT R3, R3, 0x10, RZ, 0xfc, !PT ;  /* 0x0000001003031812 */ /* 0x000fe400078efcff */
[----:B------:R-:W-:Y:S01]  /*1670*/  R2UR UR8, R0 ;  /* 0x00000000000872ca */ /* 0x000fe200000e0000 */
[----:B------:R-:W-:Y:S01]  /*1680*/  WARPGROUP.ARRIVE ;  /* 0x00000000000079c5 */ /* 0x000fe20000000000 */
[----:B------:R-:W-:Y:S01]  /*1690*/  UMOV UR39, 0x80000020 ;  /* 0x8000002000277882 */ /* 0x000fe20000000000 */
[----:B------:R-:W-:Y:S01]  /*16a0*/  UMOV UR4, UR36 ;  /* 0x0000002400047c82 */ /* 0x000fe20008000000 */
[----:B------:R-:W-:Y:S01]  /*16b0*/  UMOV UR5, UR37 ;  /* 0x0000002500057c82 */ /* 0x000fe20008000000 */
[----:B------:R-:W-:Y:S01]  /*16c0*/  UMOV UR7, 0x80000020 ;  /* 0x8000002000077882 */ /* 0x000fe20000000000 */
[----:B------:R-:W-:Y:S01]  /*16d0*/  UIADD3 UR10, UR59, 0x2, URZ ;  /* 0x000000023b0a7890 */ /* 0x000fe2000fffe03f */
[----:B------:R-:W-:Y:S01]  /*16e0*/  VIADD R5, R18, UR58 ;  /* 0x0000003a12057c36 */ /* 0x000fe20008000000 */
[----:B------:R-:W-:Y:S01]  /*16f0*/  P2R R6, PR, RZ, 0x1 ;  /* 0x00000001ff067803 */ /* 0x000fe20000000000 */
[----:B------:R-:W-:Y:S01]  /*1700*/  IMAD.U32 R8, RZ, RZ, UR53 ;  /* 0x00000035ff087e24 */ /* 0x000fe2000f8e00ff */
[----:B------:R-:W-:Y:S01]  /*1710*/  UISETP.GE.AND UP0, UPT, UR58, 0xa1, UPT ;  /* 0x000000a13a00788c */ /* 0x000fe2000bf06270 */
[----:B------:R-:W-:-:S02]  /*1720*/  IMAD.U32 R44, RZ, RZ, UR41 ;  /* 0x00000029ff2c7e24 */ /* 0x000fc4000f8e00ff */
[----:B------:R-:W-:Y:S01]  /*1730*/  UIMAD UR8, UR49, 0x280, UR8 ;  /* 0x00000280310878a4 */ /* 0x000fe2000f8e0208 */
[----:B------:R-:W-:-:S03]  /*1740*/  IMAD R5, R8, -0xa0, R5 ;  /* 0xffffff6008057824 */ /* 0x000fc600078e0205 */
        /* <DEDUP_REMOVED lines=9> */
[----:B------:R-:W-:-:S02]  /*17e0*/  ISETP.GT.AND P4, PT, R5, 0x8, PT ;  /* 0x000000080500780c */ /* 0x000fc40003f84270 */
[C---:B------:R-:W-:Y:S02]  /*17f0*/  ISETP.GT.AND P1, PT, R5.reuse, 0x9, PT ;  /* 0x000000090500780c */ /* 0x040fe40003f24270 */
[C---:B------:R-:W-:Y:S02]  /*1800*/  ISETP.GT.AND P3, PT, R5.reuse, 0x10, PT ;  /* 0x000000100500780c */ /* 0x040fe40003f64270 */
[C---:B------:R-:W-:Y:S02]  /*1810*/  ISETP.GT.AND P0, PT, R5.reuse, 0x79, PT ;  /* 0x000000790500780c */ /* 0x040fe40003f04270 */
[----:B------:R-:W-:Y:S01]  /*1820*/  ISETP.GT.AND P6, PT, R5, 0x80, PT ;  /* 0x000000800500780c */ /* 0x000fe20003fc4270 */
        /* <DEDUP_REMOVED lines=35> */
[----:B------:R-:W-:Y:S01]  /*1a60*/  FSEL R109, R109, -INF , P1 ;  /* 0xff8000006d6d7808 */ /* 0x000fe20000800000 */
[----:B------:R-:W-:Y:S01]  /*1a70*/  UIADD3 UR8, UR8, 0x202, URZ ;  /* 0x0000020208087890 */ /* 0x000fe2000fffe03f */
        /* <DEDUP_REMOVED lines=14> */
[----:B------:R-:W-:Y:S02]  /*1b60*/  FSEL R117, R117, -INF , P4 ;  /* 0xff80000075757808 */ /* 0x000fe40002000000 */
[----:B------:R-:W-:Y:S02]  /*1b70*/  ISETP.GT.AND P3, PT, R5, 0x20, PT ;  /* 0x000000200500780c */ /* 0x000fe40003f64270 */
[----:B------:R-:W-:Y:S02]  /*1b80*/  FMNMX.FTZ R8, R116, R3, !PT ;  /* 0x0000000374087209 */ /* 0x000fe40007810000 */
[----:B------:R-:W-:Y:S02]  /*1b90*/  FSEL R111, R111, -INF , P1 ;  /* 0xff8000006f6f7808 */ /* 0x000fe40000800000 */
[----:B------:R-:W-:-:S02]  /*1ba0*/  ISETP.GT.AND P1, PT, R5, 0x21, PT ;  /* 0x000000210500780c */ /* 0x000fc40003f24270 */
[----:B------:R-:W-:Y:S02]  /*1bb0*/  FMNMX.FTZ R3, R117, R8, !PT ;  /* 0x0000000875037209 */ /* 0x000fe40007810000 */
[----:B------:R-:W-:Y:S02]  /*1bc0*/  FSEL R115, R115, -INF , P2 ;  /* 0xff80000073737808 */ /* 0x000fe40001000000 */
[C---:B------:R-:W-:Y:S02]  /*1bd0*/  ISETP.GT.AND P2, PT, R5.reuse, 0x28, PT ;  /* 0x000000280500780c */ /* 0x040fe40003f44270 */
[----:B------:R-:W-:Y:S02]  /*1be0*/  FSEL R118, R118, -INF , P5 ;  /* 0xff80000076767808 */ /* 0x000fe40002800000 */
[----:B------:R-:W-:Y:S02]  /*1bf0*/  ISETP.GT.AND P5, PT, R5, 0x29, PT ;  /* 0x000000290500780c */ /* 0x000fe40003fa4270 */
[----:B------:R-:W-:-:S02]  /*1c00*/  FSEL R119, R119, -INF , P4 ;  /* 0xff80000077777808 */ /* 0x000fc40002000000 */
[----:B------:R-:W-:Y:S02]  /*1c10*/  ISETP.GT.AND P4, PT, R5, 0x30, PT ;  /* 0x000000300500780c */ /* 0x000fe40003f84270 */
[----:B------:R-:W-:Y:S01]  /*1c20*/  FMNMX.FTZ R13, R106, R107, !PT ;  /* 0x0000006b6a0d7209 */ /* 0x000fe20007810000 */
        /* <DEDUP_REMOVED lines=77> */
[----:B------:R-:W-:Y:S02]  /*2100*/  ISETP.GT.AND P0, PT, R5, 0x81, PT ;  /* 0x000000810500780c */ /* 0x000fe40003f04270 */
[----:B------:R-:W-:Y:S01]  /*2110*/  FSEL R56, R56, -INF , P1 ;  /* 0xff80000038387808 */ /* 0x000fe20000800000 */
[----:B------:R-:W-:Y:S01]  /*2120*/  QGMMA.64x32x32.F32.E4M3.E4M3 R24, gdesc[UR4], R24, gsb0 ;  /* 0x00600000041879f3 */ /* 0x000fe20008000818 */
[----:B------:R-:W-:-:S02]  /*2130*/  P2R R12, PR, RZ, 0x1 ;  /* 0x00000001ff0c7803 */ /* 0x000fc40000000000 */
[----:B------:R-:W-:Y:S02]  /*2140*/  FSEL R57, R57, -INF , P2 ;  /* 0xff80000039397808 */ /* 0x000fe40001000000 */
[----:B------:R-:W-:Y:S02]  /*2150*/  FMNMX.FTZ R8, R56, R3, !PT ;  /* 0x0000000338087209 */ /* 0x000fe40007810000 */
        /* <DEDUP_REMOVED lines=23> */
[C---:B------:R-:W-:Y:S02]  /*22d0*/  ISETP.GT.AND P4, PT, R5.reuse, 0x91, PT ;  /* 0x000000910500780c */ /* 0x040fe40003f84270 */
[----:B------:R-:W-:Y:S02]  /*22e0*/  FSEL R62, R62, -INF , P5 ;  /* 0xff8000003e3e7808 */ /* 0x000fe40002800000 */
[----:B------:R-:W-:Y:S02]  /*22f0*/  ISETP.GT.AND P5, PT, R5, 0x98, PT ;  /* 0x000000980500780c */ /* 0x000fe40003fa4270 */
[----:B------:R-:W-:Y:S01]  /*2300*/  P2R R11, PR, RZ, 0x2 ;  /* 0x00000002ff0b7803 */ /* 0x000fe20000000000 */
[----:B------:R-:W-:Y:S02]  /*2310*/  WARPGROUP.DEPBAR.LE gsb0, 0x0 ;  /* 0x00008000000079c5 */ /* 0x000fe40000010000 */
[----:B------:R-:W-:-:S02]  /*2320*/  FSEL R43, R25, -INF , P0 ;  /* 0xff800000192b7808 */ /* 0x000fc40000000000 */
[----:B------:R-:W-:Y:S02]  /*2330*/  ISETP.GT.AND P0, PT, R5, 0x80, PT ;  /* 0x000000800500780c */ /* 0x000fe40003f04270 */
[----:B------:R-:W-:Y:S02]  /*2340*/  FSEL R41, R24, -INF , P6 ;  /* 0xff80000018297808 */ /* 0x000fe40003000000 */
[----:B------:R-:W-:Y:S02]  /*2350*/  FSEL R26, R26, -INF , P0 ;  /* 0xff8000001a1a7808 */ /* 0x000fe40000000000 */
[----:B------:R-:W-:Y:S02]  /*2360*/  ISETP.NE.AND P0, PT, R12, RZ, PT ;  /* 0x000000ff0c00720c */ /* 0x000fe40003f05270 */
[----:B------:R-:W-:Y:S02]  /*2370*/  FMNMX.FTZ R8, R41, R8, !PT ;  /* 0x0000000829087209 */ /* 0x000fe40007810000 */
[----:B------:R-:W-:-:S02]  /*2380*/  FSEL R27, R27, -INF , P0 ;  /* 0xff8000001b1b7808 */ /* 0x000fc40000000000 */
[----:B------:R-:W-:Y:S02]  /*2390*/  ISETP.NE.AND P0, PT, R6, RZ, PT ;  /* 0x000000ff0600720c */ /* 0x000fe40003f05270 */
        /* <DEDUP_REMOVED lines=28> */
[----:B------:R-:W-:-:S02]  /*2560*/  FMNMX.FTZ R6, R74, R23, !PT ;  /* 0x000000174a067209 */ /* 0x000fc40007810000 */
[----:B------:R-:W-:Y:S01]  /*2570*/  ISETP.GT.AND P1, PT, R5, 0x79, PT ;  /* 0x000000790500780c */ /* 0x000fe20003f24270 */
[----:B------:R-:W1:Y:S01]  /*2580*/  SHFL.BFLY PT, R3, R8, 0x2, 0x1f ;  /* 0x0c401f0008037f89 */ /* 0x000e6200000e0000 */
[----:B------:R-:W-:Y:S02]  /*2590*/  FMNMX.FTZ R25, R75, R6, !PT ;  /* 0x000000064b197209 */ /* 0x000fe40007810000 */
[----:B------:R-:W-:Y:S02]  /*25a0*/  FSEL R71, R71, -INF , P1 ;  /* 0xff80000047477808 */ /* 0x000fe40000800000 */
[----:B------:R-:W-:Y:S02]  /*25b0*/  FMNMX.FTZ R6, R78, R25, !PT ;  /* 0x000000194e067209 */ /* 0x000fe40007810000 */
[----:B------:R-:W-:Y:S02]  /*25c0*/  P2R R9, PR, RZ, 0x4 ;  /* 0x00000004ff097803 */ /* 0x000fe40000000000 */
[----:B------:R-:W-:-:S02]  /*25d0*/  FMNMX.FTZ R25, R79, R6, !PT ;  /* 0x000000064f197209 */ /* 0x000fc40007810000 */
[----:B------:R-:W-:Y:S02]  /*25e0*/  ISETP.NE.AND P1, PT, R11, RZ, PT ;  /* 0x000000ff0b00720c */ /* 0x000fe40003f25270 */
[----:B------:R-:W-:Y:S02]  /*25f0*/  FMNMX.FTZ R6, R82, R25, !PT ;  /* 0x0000001952067209 */ /* 0x000fe40007810000 */
[----:B------:R-:W-:Y:S02]  /*2600*/  FSEL R30, R30, -INF , P1 ;  /* 0xff8000001e1e7808 */ /* 0x000fe40000800000 */
[----:B------:R-:W-:Y:S02]  /*2610*/  FMNMX.FTZ R29, R83, R6, !PT ;  /* 0x00000006531d7209 */ /* 0x000fe40007810000 */
[----:B------:R-:W-:Y:S02]  /*2620*/  FSEL R52, R34, -INF , P3 ;  /* 0xff80000022347808 */ /* 0x000fe40001800000 */
[----:B------:R-:W-:-:S02]  /*2630*/  FMNMX.FTZ R6, R86, R29, !PT ;  /* 0x0000001d56067209 */ /* 0x000fc40007810000 */
[----:B------:R-:W-:Y:S02]  /*2640*/  FSEL R38, R38, -INF , P5 ;  /* 0xff80000026267808 */ /* 0x000fe40002800000 */
[----:B-1----:R-:W-:Y:S02]  /*2650*/  FMNMX.FTZ R7, R8, R3, !PT ;  /* 0x0000000308077209 */ /* 0x002fe40007810000 */
[----:B------:R-:W-:Y:S02]  /*2660*/  FMNMX.FTZ R29, R87, R6, !PT ;  /* 0x00000006571d7209 */ /* 0x000fe40007810000 */
[----:B------:R-:W-:Y:S01]  /*2670*/  FSEL R54, R39, -INF , P6 ;  /* 0xff80000027367808 */ /* 0x000fe20003000000 */
[----:B------:R-:W1:Y:S01]  /*2680*/  SHFL.BFLY PT, R10, R7, 0x1, 0x1f ;  /* 0x0c201f00070a7f89 */ /* 0x000e6200000e0000 */
[----:B------:R-:W-:-:S04]  /*2690*/  FMNMX.FTZ R6, R58, R29, !PT ;  /* 0x0000001d3a067209 */ /* 0x000fc80007810000 */
[----:B------:R-:W-:-:S04]  /*26a0*/  FMNMX.FTZ R29, R59, R6, !PT ;  /* 0x000000063b1d7209 */ /* 0x000fc80007810000 */
[----:B------:R-:W-:-:S04]  /*26b0*/  FMNMX.FTZ R6, R62, R29, !PT ;  /* 0x0000001d3e067209 */ /* 0x000fc80007810000 */
[----:B------:R-:W-:-:S04]  /*26c0*/  FMNMX.FTZ R29, R63, R6, !PT ;  /* 0x000000063f1d7209 */ /* 0x000fc80007810000 */
[----:B------:R-:W-:-:S04]  /*26d0*/  FMNMX.FTZ R6, R66, R29, !PT ;  /* 0x0000001d42067209 */ /* 0x000fc80007810000 */
[----:B------:R-:W-:Y:S02]  /*26e0*/  FMNMX.FTZ R53, R67, R6, !PT ;  /* 0x0000000643357209 */ /* 0x000fe40007810000 */
[----:B-1----:R-:W-:Y:S02]  /*26f0*/  FMNMX.FTZ R3, R7, R10, !PT ;  /* 0x0000000a07037209 */ /* 0x002fe40007810000 */
[----:B------:R-:W-:Y:S02]  /*2700*/  FMNMX.FTZ R6, R70, R53, !PT ;  /* 0x0000003546067209 */ /* 0x000fe40007810000 */
[C---:B------:R-:W-:Y:S01]  /*2710*/  FSETP.NEU.FTZ.AND P2, PT, R3.reuse, -INF , PT ;  /* 0xff8000000300780b */ /* 0x040fe20003f5d000 */
[----:B------:R-:W-:-:S01]  /*2720*/  FFMA.FTZ R44, R3, R44, -8 ;  /* 0xc1000000032c7423 */ /* 0x000fc2000001002c */
[----:B------:R-:W-:-:S04]  /*2730*/  FMNMX.FTZ R53, R71, R6, !PT ;  /* 0x0000000647357209 */ /* 0x000fc80007810000 */
[----:B------:R-:W-:Y:S02]  /*2740*/  FMNMX.FTZ R6, R26, R53, !PT ;  /* 0x000000351a067209 */ /* 0x000fe40007810000 */
[----:B------:R-:W-:Y:S02]  /*2750*/  FSEL R44, R44, RZ, P2 ;  /* 0x000000ff2c2c7208 */ /* 0x000fe40001000000 */
[----:B------:R-:W-:Y:S02]  /*2760*/  ISETP.NE.AND P2, PT, R9, RZ, PT ;  /* 0x000000ff0900720c */ /* 0x000fe40003f45270 */
[----:B------:R-:W-:Y:S01]  /*2770*/  FMNMX.FTZ R53, R27, R6, !PT ;  /* 0x000000061b357209 */ /* 0x000fe20007810000 */
        /* <DEDUP_REMOVED lines=27> */
[--C-:B------:R-:W-:Y:S01]  /*2930*/  FFMA.FTZ R12, R113, UR41, -R44.reuse ;  /* 0x00000029710c7c23 */ /* 0x100fe2000801082c */
[----:B------:R-:W2:Y:S01]  /*2940*/  SHFL.BFLY PT, R73, R6, 0x2, 0x1f ;  /* 0x0c401f0006497f89 */ /* 0x000ea200000e0000 */
[----:B------:R-:W-:-:S01]  /*2950*/  FFMA.FTZ R11, R116, UR41, -R44 ;  /* 0x00000029740b7c23 */ /* 0x000fc2000801082c */
[----:B-1----:R-:W-:Y:S01]  /*2960*/  FFMA.FTZ R72, R47, UR41, -R44 ;  /* 0x000000292f487c23 */ /* 0x002fe2000801082c */
[----:B------:R-:W-:-:S02]  /*2970*/  IMAD.U32 R47, RZ, RZ, UR41 ;  /* 0x00000029ff2f7e24 */ /* 0x000fc4000f8e00ff */
        /* <DEDUP_REMOVED lines=20> */
[----:B--2---:R-:W-:Y:S01]  /*2ac0*/  FMNMX.FTZ R73, R6, R73, !PT ;  /* 0x0000004906497209 */ /* 0x004fe20007810000 */
[----:B------:R-:W-:Y:S01]  /*2ad0*/  MUFU.EX2 R5, R5 ;  /* 0x0000000500057308 */ /* 0x000fe20000000800 */
[----:B------:R-:W-:-:S03]  /*2ae0*/  LOP3.LUT P2, RZ, R2, 0x7f, RZ, 0xc0, !PT ;  /* 0x0000007f02ff7812 */ /* 0x000fc6000784c0ff */
[----:B------:R-:W1:Y:S04]  /*2af0*/  SHFL.BFLY PT, R6, R73, 0x1, 0x1f ;  /* 0x0c201f0049067f89 */ /* 0x000e6800000e0000 */
[----:B------:R-:W2:Y:S08]  /*2b00*/  MUFU.EX2 R8, R8 ;  /* 0x0000000800087308 */ /* 0x000eb00000000800 */
[----:B------:R-:W3:Y:S08]  /*2b10*/  MUFU.EX2 R7, R7 ;  /* 0x0000000700077308 */ /* 0x000ef00000000800 */
[----:B------:R-:W4:Y:S01]  /*2b20*/  MUFU.EX2 R10, R10 ;  /* 0x0000000a000a7308 */ /* 0x000f220000000800 */
[----:B-1----:R-:W-:-:S04]  /*2b30*/  FMNMX.FTZ R6, R73, R6, !PT ;  /* 0x0000000649067209 */ /* 0x002fc80007810000 */
[C---:B------:R-:W-:Y:S01]  /*2b40*/  FSETP.NEU.FTZ.AND P1, PT, R6.reuse, -INF , PT ;  /* 0xff8000000600780b */ /* 0x040fe20003f3d000 */
[----:B------:R-:W-:-:S02]  /*2b50*/  FFMA.FTZ R47, R6, R47, -8 ;  /* 0xc1000000062f7423 */ /* 0x000fc4000001002f */
[----:B------:R1:W-:Y:S03]  /*2b60*/  MUFU.EX2 R29, R80 ;  /* 0x00000050001d7308 */ /* 0x0003e60000000800 */
        /* <DEDUP_REMOVED lines=8> */
[--C-:B-1----:R-:W-:Y:S01]  /*2bf0*/  FFMA.FTZ R80, R115, UR41, -R47.reuse ;  /* 0x0000002973507c23 */ /* 0x102fe2000801082f */
[----:B------:R-:W-:-:S01]  /*2c00*/  FFMA.FTZ R89, R78, UR41, -R47 ;  /* 0x000000294e597c23 */ /* 0x000fc2000801082f */
[----:B------:R-:W-:Y:S01]  /*2c10*/  MUFU.EX2 R37, R37 ;  /* 0x0000002500257308 */ /* 0x000fe20000000800 */
[----:B------:R-:W-:-:S01]  /*2c20*/  FFMA.FTZ R77, R118, UR41, -R47 ;  /* 0x00000029764d7c23 */ /* 0x000fc2000801082f */
[--C-:B------:R-:W-:Y:S01]  /*2c30*/  FFMA.FTZ R78, R82, UR41, -R47.reuse ;  /* 0x00000029524e7c23 */ /* 0x100fe2000801082f */
[----:B------:R-:W-:-:S01]  /*2c40*/  FFMA.FTZ R82, R86, UR41, -R47 ;  /* 0x0000002956527c23 */ /* 0x000fc2000801082f */
[----:B------:R-:W-:Y:S01]  /*2c50*/  FFMA.FTZ R73, R98, UR41, -R47 ;  /* 0x0000002962497c23 */ /* 0x000fe2000801082f */
[----:B--2---:R-:W-:-:S01]  /*2c60*/  FADD.FTZ R86, R5, R8 ;  /* 0x0000000805567221 */ /* 0x004fc20000010000 */
[--C-:B------:R-:W-:Y:S01]  /*2c70*/  FFMA.FTZ R98, R79, UR41, -R47.reuse ;  /* 0x000000294f627c23 */ /* 0x100fe2000801082f */
[----:B------:R-:W-:-:S01]  /*2c80*/  FFMA.FTZ R79, R83, UR41, -R47 ;  /* 0x00000029534f7c23 */ /* 0x000fc2000801082f */
[----:B------:R-:W1:Y:S01]  /*2c90*/  MUFU.EX2 R44, R44 ;  /* 0x0000002c002c7308 */ /* 0x000e620000000800 */
[----:B------:R-:W-:-:S01]  /*2ca0*/  FFMA.FTZ R83, R87, UR41, -R47 ;  /* 0x0000002957537c23 */ /* 0x000fc2000801082f */
[----:B---3--:R-:W-:Y:S01]  /*2cb0*/  FADD.FTZ R87, R7, R86 ;  /* 0x0000005607577221 */ /* 0x008fe20000010000 */
[----:B------:R-:W-:-:S01]  /*2cc0*/  FFMA.FTZ R69, R90, UR41, -R47 ;  /* 0x000000295a457c23 */ /* 0x000fc2000801082f */
[--C-:B------:R-:W-:Y:S01]  /*2cd0*/  FFMA.FTZ R85, R102, UR41, -R47.reuse ;  /* 0x0000002966557c23 */ /* 0x100fe2000801082f */
[----:B------:R-:W-:-:S01]  /*2ce0*/  FFMA.FTZ R86, R58, UR41, -R47 ;  /* 0x000000293a567c23 */ /* 0x000fc2000801082f */
[----:B------:R-:W-:-:S02]  /*2cf0*/  @!P2 VIADD R58, R4, 0x13240 ;  /* 0x00013240043aa836 */ /* 0x000fc40000000000 */
[----:B------:R-:W-:-:S01]  /*2d00*/  FFMA.FTZ R81, R94, UR41, -R47 ;  /* 0x000000295e517c23 */ /* 0x000fc2000801082f */
[----:B------:R-:W2:Y:S01]  /*2d10*/  MUFU.EX2 R65, R65 ;  /* 0x0000004100417308 */ /* 0x000ea20000000800 */
[----:B------:R-:W-:-:S01]  /*2d20*/  FFMA.FTZ R94, R95, UR41, -R47 ;  /* 0x000000295f5e7c23 */ /* 0x000fc2000801082f */
[--C-:B------:R-:W-:Y:S01]  /*2d30*/  FFMA.FTZ R90, R99, UR41, -R47.reuse ;  /* 0x00000029635a7c23 */ /* 0x100fe2000801082f */
[----:B------:R-:W-:Y:S01]  /*2d40*/  @!P2 PRMT R58, RZ, 0x654, R58 ;  /* 0x00000654ff3aa816 */ /* 0x000fe2000000003a */
[--C-:B------:R-:W-:Y:S01]  /*2d50*/  FFMA.FTZ R74, R74, UR41, -R47.reuse ;  /* 0x000000294a4a7c23 */ /* 0x100fe2000801082f */
[----:B------:R-:W-:-:S01]  /*2d60*/  FFMA.FTZ R75, R75, UR41, -R47 ;  /* 0x000000294b4b7c23 */ /* 0x000fc2000801082f */
[--C-:B------:R-:W-:Y:S01]  /*2d70*/  FFMA.FTZ R59, R59, UR41, -R47.reuse ;  /* 0x000000293b3b7c23 */ /* 0x100fe2000801082f */
[----:B------:R3:W-:Y:S01]  /*2d80*/  @!P2 SYNCS.ARRIVE.TRANS64.RED.A1T0 RZ, [R58+URZ], RZ ;  /* 0x000000ff3affa9a7 */ /* 0x0007e2000810043f */
[----:B------:R-:W5:Y:S01]  /*2d90*/  MUFU.EX2 R84, R84 ;  /* 0x0000005400547308 */ /* 0x000f620000000800 */
[----:B------:R-:W-:-:S01]  /*2da0*/  FFMA.FTZ R63, R63, UR41, -R47 ;  /* 0x000000293f3f7c23 */ /* 0x000fc2000801082f */
[--C-:B------:R-:W-:Y:S01]  /*2db0*/  FFMA.FTZ R66, R66, UR41, -R47.reuse ;  /* 0x0000002942427c23 */ /* 0x100fe2000801082f */
[----:B------:R-:W-:-:S01]  /*2dc0*/  FFMA.FTZ R67, R67, UR41, -R47 ;  /* 0x0000002943437c23 */ /* 0x000fc2000801082f */
[--C-:B------:R-:W-:Y:S01]  /*2dd0*/  FFMA.FTZ R70, R70, UR41, -R47.reuse ;  /* 0x0000002946467c23 */ /* 0x100fe2000801082f */
[----:B------:R-:W-:-:S01]  /*2de0*/  FFMA.FTZ R71, R71, UR41, -R47 ;  /* 0x0000002947477c23 */ /* 0x000fc2000801082f */
[--C-:B------:R-:W-:Y:S01]  /*2df0*/  FFMA.FTZ R30, R30, UR41, -R47.reuse ;  /* 0x000000291e1e7c23 */ /* 0x100fe2000801082f */
[----:B---3--:R-:W-:-:S01]  /*2e00*/  FFMA.FTZ R58, R62, UR41, -R47 ;  /* 0x000000293e3a7c23 */ /* 0x008fc2000801082f */
[----:B------:R-:W3:Y:S01]  /*2e10*/  MUFU.EX2 R49, R49 ;  /* 0x0000003100317308 */ /* 0x000ee20000000800 */
[----:B------:R-:W-:-:S01]  /*2e20*/  FFMA.FTZ R50, R50, UR41, -R47 ;  /* 0x0000002932327c23 */ /* 0x000fc2000801082f */
[--C-:B------:R-:W-:Y:S01]  /*2e30*/  FFMA.FTZ R52, R52, UR41, -R47.reuse ;  /* 0x0000002934347c23 */ /* 0x100fe2000801082f */
[----:B------:R-:W-:-:S01]  /*2e40*/  FFMA.FTZ R53, R53, UR41, -R47 ;  /* 0x0000002935357c23 */ /* 0x000fc2000801082f */
[----:B------:R-:W-:Y:S01]  /*2e50*/  FFMA.FTZ R38, R38, UR41, -R47 ;  /* 0x0000002926267c23 */ /* 0x000fe2000801082f */
[----:B----4-:R-:W-:-:S03]  /*2e60*/  F2FP.SATFINITE.E4M3.F32.PACK_AB_MERGE_C R152, R10, R7, RZ ;  /* 0x000000070a98723e */ /* 0x010fc600048070ff */
[----:B------:R-:W4:Y:S01]  /*2e70*/  MUFU.EX2 R12, R12 ;  /* 0x0000000c000c7308 */ /* 0x000f220000000800 */
[----:B------:R-:W-:-:S07]  /*2e80*/  F2FP.SATFINITE.E4M3.F32.PACK_AB_MERGE_C R152, R8, R5, R152 ;  /* 0x000000050898723e */ /* 0x000fce0004807098 */
[----:B------:R1:W-:Y:S08]  /*2e90*/  MUFU.EX2 R23, R100 ;  /* 0x0000006400177308 */ /* 0x0003f00000000800 */
[----:B------:R-:W4:Y:S01]  /*2ea0*/  MUFU.EX2 R80, R80 ;  /* 0x0000005000507308 */ /* 0x000f220000000800 */
[----:B-1----:R-:W-:-:S07]  /*2eb0*/  FADD.FTZ R100, R37, R44 ;  /* 0x0000002c25647221 */ /* 0x002fce0000010000 */
[----:B------:R1:W-:Y:S08]  /*2ec0*/  MUFU.EX2 R15, R92 ;  /* 0x0000005c000f7308 */ /* 0x0003f00000000800 */
[----:B------:R-:W4:Y:S01]  /*2ed0*/  MUFU.EX2 R11, R11 ;  /* 0x0000000b000b7308 */ /* 0x000f220000000800 */
[----:B-1----:R-:W-:-:S07]  /*2ee0*/  FFMA.FTZ R92, R119, UR41, -R47 ;  /* 0x00000029775c7c23 */ /* 0x002fce000801082f */
[----:B------:R1:W-:Y:S08]  /*2ef0*/  MUFU.EX2 R13, R88 ;  /* 0x00000058000d7308 */ /* 0x0003f00000000800 */
[----:B------:R-:W4:Y:S01]  /*2f00*/  MUFU.EX2 R77, R77 ;  /* 0x0000004d004d7308 */ /* 0x000f220000000800 */
[----:B-1----:R-:W-:-:S01]  /*2f10*/  FFMA.FTZ R88, R91, UR41, -R47 ;  /* 0x000000295b587c23 */ /* 0x002fc2000801082f */
[----:B--2---:R-:W-:Y:S01]  /*2f20*/  FADD.FTZ R91, R65, R100 ;  /* 0x00000064415b7221 */ /* 0x004fe20000010000 */
[----:B------:R-:W-:-:S01]  /*2f30*/  FADD.FTZ R100, R10, R87 ;  /* 0x000000570a647221 */ /* 0x000fc20000010000 */
[----:B-----5:R-:W-:-:S02]  /*2f40*/  F2FP.SATFINITE.E4M3.F32.PACK_AB_MERGE_C R65, R84, R65, RZ ;  /* 0x000000415441723e */ /* 0x020fc400048070ff */
[----:B------:R-:W-:-:S01]  /*2f50*/  FADD.FTZ R102, R84, R91 ;  /* 0x0000005b54667221 */ /* 0x000fc20000010000 */
[----:B------:R-:W-:Y:S01]  /*2f60*/  FADD.FTZ R87, R9, R100 ;  /* 0x0000006409577221 */ /* 0x000fe20000010000 */
[----:B------:R-:W1:Y:S01]  /*2f70*/  MUFU.EX2 R14, R14 ;  /* 0x0000000e000e7308 */ /* 0x000e620000000800 */
[----:B------:R-:W-:Y:S01]  /*2f80*/  F2FP.SATFINITE.E4M3.F32.PACK_AB_MERGE_C R153, R44, R37, R65 ;  /* 0x000000252c99723e */ /* 0x000fe20004807041 */
[----:B---3--:R-:W-:Y:S01]  /*2f90*/  FADD.FTZ R91, R49, R102 ;  /* 0x00000066315b7221 */ /* 0x008fe20000010000 */
[----:B----4-:R-:W-:-:S01]  /*2fa0*/  FADD.FTZ R100, R12, R87 ;  /* 0x000000570c647221 */ /* 0x010fc20000010000 */
[----:B------:R-:W-:Y:S02]  /*2fb0*/  IMAD.MOV.U32 R44, RZ, RZ, R55 ;  /* 0x000000ffff2c7224 */ /* 0x000fe400078e0037 */
[----:B------:R-:W-:-:S01]  /*2fc0*/  FADD.FTZ R102, R80, R91 ;  /* 0x0000005b50667221 */ /* 0x000fc20000010000 */
[----:B------:R-:W-:Y:S01]  /*2fd0*/  FADD.FTZ R87, R11, R100 ;  /* 0x000000640b577221 */ /* 0x000fe20000010000 */
[----:B------:R-:W2:Y:S01]  /*2fe0*/  MUFU.EX2 R92, R92 ;  /* 0x0000005c005c7308 */ /* 0x000ea20000000800 */
[----:B------:R-:W-:-:S02]  /*2ff0*/  IMAD.MOV.U32 R37, RZ, RZ, R55 ;  /* 0x000000ffff257224 */ /* 0x000fc400078e0037 */
[----:B------:R-:W-:-:S05]  /*3000*/  FADD.FTZ R91, R77, R102 ;  /* 0x000000664d5b7221 */ /* 0x000fca0000010000 */
[----:B------:R-:W-:Y:S01]  /*3010*/  MUFU.EX2 R69, R69 ;  /* 0x0000004500457308 */ /* 0x000fe20000000800 */
[----:B-1----:R-:W-:-:S01]  /*3020*/  FADD.FTZ R62, R14, R87 ;  /* 0x000000570e3e7221 */ /* 0x002fc20000010000 */
[----:B------:R-:W-:-:S03]  /*3030*/  F2FP.SATFINITE.E4M3.F32.PACK_AB_MERGE_C R154, R14, R11, RZ ;  /* 0x0000000b0e9a723e */ /* 0x000fc600048070ff */
[----:B------:R-:W-:Y:S01]  /*3040*/  FADD.FTZ R87, R13, R62 ;  /* 0x0000003e0d577221 */ /* 0x000fe20000010000 */
[----:B------:R-:W-:Y:S02]  /*3050*/  F2FP.SATFINITE.E4M3.F32.PACK_AB_MERGE_C R154, R12, R9, R154 ;  /* 0x000000090c9a723e */ /* 0x000fe4000480709a */
[----:B------:R-:W1:Y:S01]  /*3060*/  MUFU.EX2 R20, R20 ;  /* 0x0000001400147308 */ /* 0x000e620000000800 */
[----:B--2---:R-:W-:-:S04]  /*3070*/  F2FP.SATFINITE.E4M3.F32.PACK_AB_MERGE_C R77, R92, R77, RZ ;  /* 0x0000004d5c4d723e */ /* 0x004fc800048070ff */
[----:B------:R-:W-:Y:S01]  /*3080*/  F2FP.SATFINITE.E4M3.F32.PACK_AB_MERGE_C R155, R80, R49, R77 ;  /* 0x00000031509b723e */ /* 0x000fe2000480704d */
[----:B------:R-:W-:Y:S02]  /*3090*/  IMAD.MOV.U32 R49, RZ, RZ, R55 ;  /* 0x000000ffff317224 */ /* 0x000fe400078e0037 */
[----:B------:R-:W-:Y:S08]  /*30a0*/  MUFU.EX2 R88, R88 ;  /* 0x0000005800587308 */ /* 0x000ff00000000800 */
[----:B------:R-:W-:Y:S01]  /*30b0*/  MUFU.EX2 R81, R81 ;  /* 0x0000005100517308 */ /* 0x000fe20000000800 */
[----:B-1----:R-:W-:-:S04]  /*30c0*/  FADD.FTZ R62, R20, R87 ;  /* 0x00000057143e7221 */ /* 0x002fc80000010000 */
[----:B------:R-:W-:Y:S01]  /*30d0*/  FADD.FTZ R87, R15, R62 ;  /* 0x0000003e0f577221 */ /* 0x000fe20000010000 */
[----:B------:R-:W-:-:S02]  /*30e0*/  FFMA.FTZ R62, R26, UR41, -R47 ;  /* 0x000000291a3e7c23 */ /* 0x000fc4000801082f */
[----:B------:R-:W1:Y:S08]  /*30f0*/  MUFU.EX2 R24, R24 ;  /* 0x0000001800187308 */ /* 0x000e700000000800 */
[----:B------:R-:W2:Y:S08]  /*3100*/  MUFU.EX2 R94, R94 ;  /* 0x0000005e005e7308 */ /* 0x000eb00000000800 */
[----:B------:R3:W-:Y:S01]  /*3110*/  MUFU.EX2 R4, R86 ;  /* 0x0000005600047308 */ /* 0x0007e20000000800 */
[----:B-1----:R-:W-:-:S01]  /*3120*/  FADD.FTZ R100, R24, R87 ;  /* 0x0000005718647221 */ /* 0x002fc20000010000 */
[----:B------:R-:W-:Y:S01]  /*3130*/  F2FP.SATFINITE.E4M3.F32.PACK_AB_MERGE_C R136, R24, R15, RZ ;  /* 0x0000000f1888723e */ /* 0x000fe200048070ff */
[----:B------:R-:W-:-:S03]  /*3140*/  IMAD.MOV.U32 R24, RZ, RZ, R55 ;  /* 0x000000ffff187224 */ /* 0x000fc600078e0037 */
[----:B------:R-:W-:Y:S02]  /*3150*/  F2FP.SATFINITE.E4M3.F32.PACK_AB_MERGE_C R136, R20, R13, R136 ;  /* 0x0000000d1488723e */ /* 0x000fe40004807088 */
[----:B------:R1:W4:Y:S01]  /*3160*/  MUFU.EX2 R21, R96 ;  /* 0x0000006000157308 */ /* 0x0003220000000800 */
[----:B---3--:R-:W-:-:S04]  /*3170*/  FADD.FTZ R86, R92, R91 ;  /* 0x0000005b5c567221 */ /* 0x008fc80000010000 */
[----:B------:R-:W-:-:S03]  /*3180*/  FADD.FTZ R91, R69, R86 ;  /* 0x00000056455b7221 */ /* 0x000fc60000010000 */
[----:B------:R-:W3:Y:S01]  /*3190*/  MUFU.EX2 R73, R73 ;  /* 0x0000004900497308 */ /* 0x000ee20000000800 */
[----:B------:R-:W-:-:S01]  /*31a0*/  FADD.FTZ R86, R88, R91 ;  /* 0x0000005b58567221 */ /* 0x000fc20000010000 */
[----:B-1----:R-:W-:-:S03]  /*31b0*/  FFMA.FTZ R96, R103, UR41, -R47 ;  /* 0x0000002967607c23 */ /* 0x002fc6000801082f */
[----:B------:R-:W-:Y:S01]  /*31c0*/  FADD.FTZ R91, R81, R86 ;  /* 0x00000056515b7221 */ /* 0x000fe20000010000 */
[----:B------:R-:W-:-:S01]  /*31d0*/  FFMA.FTZ R86, R27, UR41, -R47 ;  /* 0x000000291b567c23 */ /* 0x000fc2000801082f */
[----:B------:R-:W-:Y:S01]  /*31e0*/  FFMA.FTZ R47, R54, UR41, -R47 ;  /* 0x00000029362f7c23 */ /* 0x000fe2000801082f */
[----:B------:R-:W1:Y:S01]  /*31f0*/  MUFU.EX2 R28, R28 ;  /* 0x0000001c001c7308 */ /* 0x000e620000000800 */
[----:B--2---:R-:W-:-:S01]  /*3200*/  FADD.FTZ R102, R94, R91 ;  /* 0x0000005b5e667221 */ /* 0x004fc20000010000 */
[----:B----4-:R-:W-:Y:S01]  /*3210*/  FADD.FTZ R27, R21, R100 ;  /* 0x00000064151b7221 */ /* 0x010fe20000010000 */
[----:B------:R-:W-:-:S04]  /*3220*/  F2FP.SATFINITE.E4M3.F32.PACK_AB_MERGE_C R81, R94, R81, RZ ;  /* 0x000000515e51723e */ /* 0x000fc800048070ff */
[----:B------:R-:W-:Y:S01]  /*3230*/  F2FP.SATFINITE.E4M3.F32.PACK_AB_MERGE_C R137, R88, R69, R81 ;  /* 0x000000455889723e */ /* 0x000fe20004807051 */
        /* <DEDUP_REMOVED lines=33> */
[----:B------:R-:W-:Y:S01]  /*3450*/  F2FP.SATFINITE.E4M3.F32.PACK_AB_MERGE_C R140, R51, R46, RZ ;  /* 0x0000002e338c723e */ /* 0x000fe200048070ff */
[--C-:B------:R-:W-:Y:S02]  /*3460*/  IMAD.MOV.U32 R51, RZ, RZ, R55.reuse ;  /* 0x000000ffff337224 */ /* 0x100fe400078e0037 */
[----:B------:R-:W-:Y:S01]  /*3470*/  FADD.FTZ R15, R29, R14 ;  /* 0x0000000e1d0f7221 */ /* 0x000fe20000010000 */
[----:B------:R-:W-:Y:S01]  /*3480*/  F2FP.SATFINITE.E4M3.F32.PACK_AB_MERGE_C R140, R32, R25, R140 ;  /* 0x00000019208c723e */ /* 0x000fe2000480708c */
[----:B------:R-:W-:Y:S01]  /*3490*/  IMAD.MOV.U32 R46, RZ, RZ, R55 ;  /* 0x000000ffff2e7224 */ /* 0x000fe200078e0037 */
[----:B------:R-:W2:Y:S01]  /*34a0*/  MUFU.EX2 R36, R36 ;  /* 0x0000002400247308 */ /* 0x000ea20000000800 */
[----:B---3--:R-:W-:-:S01]  /*34b0*/  FADD.FTZ R11, R98, R7 ;  /* 0x00000007620b7221 */ /* 0x008fc20000010000 */
[----:B------:R-:W-:Y:S01]  /*34c0*/  F2FP.SATFINITE.E4M3.F32.PACK_AB_MERGE_C R89, R98, R89, RZ ;  /* 0x000000596259723e */ /* 0x000fe200048070ff */
[----:B------:R-:W-:-:S02]  /*34d0*/  IMAD.MOV.U32 R32, RZ, RZ, R55 ;  /* 0x000000ffff207224 */ /* 0x000fc400078e0037 */
[----:B------:R-:W-:Y:S01]  /*34e0*/  IMAD.MOV.U32 R25, RZ, RZ, R55 ;  /* 0x000000ffff197224 */ /* 0x000fe200078e0037 */
        /* <DEDUP_REMOVED lines=16> */
[----:B------:R-:W3:Y:S01]  /*35f0*/  MUFU.EX2 R59, R59 ;  /* 0x0000003b003b7308 */ /* 0x000ee20000000800 */
[C---:B-1----:R-:W-:Y:S01]  /*3600*/  F2FP.SATFINITE.E4M3.F32.PACK_AB_MERGE_C R82, R83.reuse, R82, RZ ;  /* 0x000000525352723e */ /* 0x042fe200048070ff */
[----:B------:R-:W-:Y:S01]  /*3610*/  FADD.FTZ R83, R83, R8 ;  /* 0x0000000853537221 */ /* 0x000fe20000010000 */
[----:B------:R-:W-:Y:S02]  /*3620*/  IMAD.MOV.U32 R36, RZ, RZ, R55 ;  /* 0x000000ffff247224 */ /* 0x000fe400078e0037 */
[----:B------:R-:W-:Y:S01]  /*3630*/  F2FP.SATFINITE.E4M3.F32.PACK_AB_MERGE_C R143, R79, R78, R82 ;  /* 0x0000004e4f8f723e */ /* 0x000fe20004807052 */
[----:B------:R-:W-:-:S01]  /*3640*/  FADD.FTZ R10, R4, R83 ;  /* 0x00000053040a7221 */ /* 0x000fc20000010000 */
[----:B------:R-:W-:Y:S01]  /*3650*/  IMAD.MOV.U32 R29, RZ, RZ, R55 ;  /* 0x000000ffff1d7224 */ /* 0x000fe200078e0037 */
[----:B------:R-:W1:Y:S01]  /*3660*/  MUFU.EX2 R39, R39 ;  /* 0x0000002700277308 */ /* 0x000e620000000800 */
[----:B--2---:R-:W-:-:S01]  /*3670*/  FADD.FTZ R8, R34, R31 ;  /* 0x0000001f22087221 */ /* 0x004fc20000010000 */
[----:B------:R-:W-:-:S03]  /*3680*/  IMAD.MOV.U32 R31, RZ, RZ, R55 ;  /* 0x000000ffff1f7224 */ /* 0x000fc600078e0037 */
        /* <DEDUP_REMOVED lines=15> */
[--C-:B------:R-:W-:Y:S02]  /*3780*/  IMAD.MOV.U32 R35, RZ, RZ, R55.reuse ;  /* 0x000000ffff237224 */ /* 0x100fe400078e0037 */
[----:B------:R-:W-:Y:S01]  /*3790*/  F2FP.SATFINITE.E4M3.F32.PACK_AB_MERGE_C R145, R59, R4, R58 ;  /* 0x000000043b91723e */ /* 0x000fe2000480703a */
[----:B------:R-:W-:Y:S02]  /*37a0*/  IMAD.MOV.U32 R34, RZ, RZ, R55 ;  /* 0x000000ffff227224 */ /* 0x000fe400078e0037 */
        /* <DEDUP_REMOVED lines=19> */
[----:B------:R-:W-:Y:S01]  /*38e0*/  F2FP.SATFINITE.E4M3.F32.PACK_AB_MERGE_C R147, R27, R26, R70 ;  /* 0x0000001a1b93723e */ /* 0x000fe20004807046 */
[--C-:B------:R-:W-:Y:S01]  /*38f0*/  IMAD.MOV.U32 R27, RZ, RZ, R55.reuse ;  /* 0x000000ffff1b7224 */ /* 0x100fe200078e0037 */
[----:B------:R-:W2:Y:S01]  /*3900*/  MUFU.EX2 R41, R41 ;  /* 0x0000002900297308 */ /* 0x000ea20000000800 */
[----:B------:R-:W-:-:S07]  /*3910*/  IMAD.MOV.U32 R26, RZ, RZ, R55 ;  /* 0x000000ffff1a7224 */ /* 0x000fce00078e0037 */
        /* <DEDUP_REMOVED lines=8> */
[----:B------:R-:W-:Y:S01]  /*39a0*/  FADD.FTZ R68, R68, R9 ;  /* 0x0000000944447221 */ /* 0x000fe20000010000 */
[----:B------:R-:W-:-:S03]  /*39b0*/  IMAD.MOV.U32 R41, RZ, RZ, R55 ;  /* 0x000000ffff297224 */ /* 0x000fc600078e0037 */
[----:B------:R-:W-:Y:S02]  /*39c0*/  FADD.FTZ R43, R43, R68 ;  /* 0x000000442b2b7221 */ /* 0x000fe40000010000 */
        /* <DEDUP_REMOVED lines=8> */
[C---:B----4-:R-:W-:Y:S01]  /*3a50*/  F2FP.SATFINITE.E4M3.F32.PACK_AB_MERGE_C R30, R5.reuse, R30, RZ ;  /* 0x0000001e051e723e */ /* 0x050fe200048070ff */
[----:B------:R-:W-:-:S03]  /*3a60*/  FADD.FTZ R5, R5, R8 ;  /* 0x0000000805057221 */ /* 0x000fc60000010000 */
[----:B------:R-:W-:Y:S01]  /*3a70*/  F2FP.SATFINITE.E4M3.F32.PACK_AB_MERGE_C R149, R86, R7, R30 ;  /* 0x000000075695723e */ /* 0x000fe2000480701e */
[----:B------:R-:W-:Y:S02]  /*3a80*/  IMAD.MOV.U32 R30, RZ, RZ, R55 ;  /* 0x000000ffff1e7224 */ /* 0x000fe400078e0037 */
        /* <DEDUP_REMOVED lines=47> */
.L_x_10212:
[----:B------:R-:W-:-:S04]  /*3d80*/  UISETP.NE.AND UP0, UPT, UR17, 0x1, UPT ;  /* 0x000000011100788c */ /* 0x000fc8000bf05270 */
[----:B------:R-:W-:-:S04]  /*3d90*/  USEL UR48, URZ, 0x1, UP0 ;  /* 0x000000013f307887 */ /* 0x000fc80008000000 */
[----:B------:R-:W-:Y:S01]  /*3da0*/  ULOP3.LUT UR48, UR18, UR48, URZ, 0x3c, !UPT ;  /* 0x0000003012307292 */ /* 0x000fe2000f8e3c3f */
[----:B------:R-:W-:Y:S11]  /*3db0*/  @!P0 BRA `(.L_x_10203) ;  /* 0x0000000000048947 */ /* 0x000ff60003800000 */
[----:B------:R-:W-:Y:S01]  /*3dc0*/  BPT.TRAP 0x1 ;  /* 0x000000040000795c */ /* 0x000fe20000300000 */
.L_x_10203:
        /* <DEDUP_REMOVED lines=9> */
.L_x_10204:
[----:B--2---:R-:W-:Y:S05]  /*3e60*/  @P1 BRA `(.L_x_10205) ;  /* 0x0000000000081947 */ /* 0x004fea0003800000 */
[----:B------:R-:W2:Y:S02]  /*3e70*/  SYNCS.PHASECHK.TRANS64.TRYWAIT P1, [UR16+0x13230], R3 ;  /* 0x01323003ff0075a7 */ /* 0x000ea40008020150 */
[----:B--2---:R-:W-:Y:S05]  /*3e80*/  @!P1 BRA `(.L_x_10206) ;  /* 0x00000058004c9947 */ /* 0x004fea0003800000 */
.L_x_10205:
[----:B------:R-:W-:Y:S01]  /*3e90*/  R2UR UR19, R0 ;  /* 0x00000000001372ca */ /* 0x000fe200000e0000 */
[----:B------:R-:W-:Y:S01]  /*3ea0*/  WARPGROUP.ARRIVE ;  /* 0x00000000000079c5 */ /* 0x000fe20000000000 */
[----:B------:R-:W-:Y:S01]  /*3eb0*/  UMOV UR39, 0x80000020 ;  /* 0x8000002000277882 */ /* 0x000fe20000000000 */
[----:B------:R-:W-:Y:S01]  /*3ec0*/  UMOV UR8, UR36 ;  /* 0x0000002400087c82 */ /* 0x000fe20008000000 */
[----:B------:R-:W-:Y:S01]  /*3ed0*/  UMOV UR9, UR37 ;  /* 0x0000002500097c82 */ /* 0x000fe20008000000 */
[----:B------:R-:W-:Y:S01]  /*3ee0*/  UMOV UR11, 0x80000020 ;  /* 0x80000020000b7882 */ /* 0x000fe20000000000 */
[----:B------:R-:W-:Y:S01]  /*3ef0*/  UMOV UR12, UR36 ;  /* 0x00000024000c7c82 */ /* 0x000fe20008000000 */
[----:B------:R-:W-:Y:S01]  /*3f00*/  UMOV UR13, UR37 ;  /* 0x00000025000d7c82 */ /* 0x000fe20008000000 */
[----:B------:R-:W-:Y:S01]  /*3f10*/  UMOV UR15, 0x80000020 ;  /* 0x80000020000f7882 */ /* 0x000fe20000000000 */
[----:B------:R-:W-:-:S04]  /*3f20*/  UMOV UR7, 0x80000020 ;  /* 0x8000002000077882 */ /* 0x000fc80000000000 */
[----:B------:R-:W-:-:S04]  /*3f30*/  UIMAD UR19, UR49, 0x280, UR19 ;  /* 0x00000280311378a4 */ /* 0x000fc8000f8e0213 */
[----:B------:R-:W-:Y:S02]  /*3f40*/  UIADD3 UR10, UR19, 0x80, URZ ;  /* 0x00000080130a7890 */ /* 0x000fe4000fffe03f */
[----:B------:R-:W-:Y:S02]  /*3f50*/  UIADD3 UR14, UR19, 0x100, URZ ;  /* 0x00000100130e7890 */ /* 0x000fe4000fffe03f */
[----:B------:R-:W-:Y:S01]  /*3f60*/  UMOV UR38, UR19 ;  /* 0x0000001300267c82 */ /* 0x000fe20008000000 */
[----:B------:R-:W-:Y:S01]  /*3f70*/  UIADD3 UR6, UR19, 0x200, URZ ;  /* 0x0000020013067890 */ /* 0x000fe2000fffe03f */
        /* <DEDUP_REMOVED lines=49> */
.L_x_10207:
[----:B------:R-:W-:Y:S01]  /*4290*/  ULEA UR9, UR17, UR40, 0x3 ;  /* 0x0000002811097291 */ /* 0x000fe2000f8e183f */
[----:B-12---:R-:W-:-:S05]  /*42a0*/  IMAD.U32 R3, RZ, RZ, UR18 ;  /* 0x00000012ff037e24 */ /* 0x006fca000f8e00ff */
[----:B------:R-:W-:-:S04]  /*42b0*/  SHF.L.U32 R3, R3, 0x1f, RZ ;  /* 0x0000001f03037819 */ /* 0x000fc800000006ff */
[----:B------:R1:W2:Y:S01]  /*42c0*/  SYNCS.PHASECHK.TRANS64.TRYWAIT P1, [UR9+0x13250], R3 ;  /* 0x01325003ff0075a7 */ /* 0x0002a20008020149 */
[----:B------:R-:W-:Y:S05]  /*42d0*/  @!P0 BRA `(.L_x_10208) ;  /* 0x0000000000048947 */ /* 0x000fea0003800000 */
[----:B------:R-:W-:Y:S01]  /*42e0*/  BPT.TRAP 0x1 ;  /* 0x000000040000795c */ /* 0x000fe20000300000 */
.L_x_10208:
[----:B--2---:R-:W-:Y:S05]  /*42f0*/  @P1 BRA `(.L_x_10209) ;  /* 0x0000000000081947 */ /* 0x004fea0003800000 */
[----:B------:R-:W2:Y:S02]  /*4300*/  SYNCS.PHASECHK.TRANS64.TRYWAIT P1, [UR9+0x13250], R3 ;  /* 0x01325003ff0075a7 */ /* 0x000ea40008020149 */
[----:B--2---:R-:W-:Y:S05]  /*4310*/  @!P1 BRA `(.L_x_10210) ;  /* 0x0000005400409947 */ /* 0x004fea0003800000 */
.L_x_10209:
[----:B--2---:R-:W-:Y:S01]  /*4320*/  FMNMX.FTZ R6, R120, R7, !PT ;  /* 0x0000000778067209 */ /* 0x004fe20007810000 */
[----:B------:R-:W-:Y:S01]  /*4330*/  UIADD3 UR6, UR40, 0x1000, URZ ;  /* 0x0000100028067890 */ /* 0x000fe2000fffe03f */
[----:B------:R-:W-:Y:S01]  /*4340*/  WARPGROUP.ARRIVE ;  /* 0x00000000000079c5 */ /* 0x000fe20000000000 */
[----:B------:R-:W-:Y:S01]  /*4350*/  UMOV UR7, 0xc0000010 ;  /* 0xc000001000077882 */ /* 0x000fe20000000000 */
[----:B-1----:R-:W-:Y:S01]  /*4360*/  FMNMX.FTZ R3, R121, R6, !PT ;  /* 0x0000000679037209 */ /* 0x002fe20007810000 */
[----:B------:R-:W-:Y:S01]  /*4370*/  USHF.R.U32.HI UR6, URZ, 0x4, UR6 ;  /* 0x000000043f067899 */ /* 0x000fe20008011606 */
[----:B------:R-:W-:Y:S02]  /*4380*/  FMNMX.FTZ R6, R122, R9, !PT ;  /* 0x000000097a067209 */ /* 0x000fe40007810000 */
[----:B------:R-:W-:Y:S01]  /*4390*/  LOP3.LUT P1, RZ, R2, 0x7f, RZ, 0xc0, !PT ;  /* 0x0000007f02ff7812 */ /* 0x000fe2000782c0ff */
        /* <DEDUP_REMOVED lines=10> */
[----:B------:R-:W-:Y:S01]  /*4440*/  FMNMX.FTZ R3, R129, R6, !PT ;  /* 0x0000000681037209 */ /* 0x000fe20007810000 */
[----:B------:R-:W-:Y:S01]  /*4450*/  UMOV UR6, UR8 ;  /* 0x0000000800067c82 */ /* 0x000fe20008000000 */
[----:B------:R-:W-:Y:S01]  /*4460*/  FMNMX.FTZ R11, R131, R8, !PT ;  /* 0x00000008830b7209 */ /* 0x000fe20007810000 */
[----:B------:R-:W-:Y:S01]  /*4470*/  QGMMA.64x64x32.F32.E4M3.E4M3 R24, R152, gdesc[UR4], R24, gsb0 ;  /* 0x00e0000498187df3 */ /* 0x000fe20008000818 */
[----:B------:R-:W-:Y:S01]  /*4480*/  FMNMX.FTZ R6, R132, R3, !PT ;  /* 0x0000000384067209 */ /* 0x000fe20007810000 */
        /* <DEDUP_REMOVED lines=39> */
[----:B------:R-:W-:Y:S01]  /*4700*/  FMNMX.FTZ R3, R73, R6, !PT ;  /* 0x0000000649037209 */ /* 0x000fe20007810000 */
[----:B------:R-:W-:Y:S02]  /*4710*/  WARPGROUP.DEPBAR.LE gsb0, 0x0 ;  /* 0x00008000000079c5 */ /* 0x000fe40000010000 */
[----:B------:R-:W-:Y:S01]  /*4720*/  FMNMX.FTZ R11, R75, R8, !PT ;  /* 0x000000084b0b7209 */ /* 0x000fe20007810000 */
[----:B------:R-:W-:Y:S01]  /*4730*/  WARPGROUP.ARRIVE ;  /* 0x00000000000079c5 */ /* 0x000fe20000000000 */
[----:B------:R-:W-:-:S02]  /*4740*/  FMNMX.FTZ R6, R76, R3, !PT ;  /* 0x000000034c067209 */ /* 0x000fc40007810000 */
[----:B------:R-:W-:Y:S02]  /*4750*/  FMNMX.FTZ R8, R78, R11, !PT ;  /* 0x0000000b4e087209 */ /* 0x000fe40007810000 */
        /* <DEDUP_REMOVED lines=31> */
[----:B-1----:R-:W-:Y:S01]  /*4950*/  FMNMX.FTZ R10, R6, R3, !PT ;  /* 0x00000003060a7209 */ /* 0x002fe20007810000 */
[----:B------:R-:W-:Y:S02]  /*4960*/  WARPGROUP.DEPBAR.LE gsb0, 0x0 ;  /* 0x00008000000079c5 */ /* 0x000fe40000010000 */
[----:B--2---:R-:W-:Y:S02]  /*4970*/  FMNMX.FTZ R11, R8, R11, !PT ;  /* 0x0000000b080b7209 */ /* 0x004fe40007810000 */
[----:B------:R-:W1:Y:S01]  /*4980*/  SHFL.BFLY PT, R3, R10, 0x1, 0x1f ;  /* 0x0c201f000a037f89 */ /* 0x000e6200000e0000 */
[----:B------:R-:W-:-:S03]  /*4990*/  WARPGROUP.ARRIVE ;  /* 0x00000000000079c5 */ /* 0x000fc60000000000 */
[----:B------:R-:W2:Y:S03]  /*49a0*/  SHFL.BFLY PT, R12, R11, 0x1, 0x1f ;  /* 0x0c201f000b0c7f89 */ /* 0x000ea600000e0000 */
[----:B------:R-:W-:Y:S01]  /*49b0*/  QGMMA.64x64x32.F32.E4M3.E4M3 R24, R140, gdesc[UR4], R24, gsb0 ;  /* 0x00e000048c187df3 */ /* 0x000fe20008000818 */
[----:B------:R-:W-:Y:S01]  /*49c0*/  UIADD3 UR6, UR8, 0x180, URZ ;  /* 0x0000018008067890 */ /* 0x000fe2000fffe03f */
[----:B------:R-:W-:Y:S01]  /*49d0*/  UMOV UR7, 0xc0000010 ;  /* 0xc000001000077882 */ /* 0x000fe20000000000 */
[----:B-1----:R-:W-:Y:S01]  /*49e0*/  FMNMX.FTZ R3, R10, R3, !PT ;  /* 0x000000030a037209 */ /* 0x002fe20007810000 */
[----:B------:R-:W-:Y:S01]  /*49f0*/  IMAD.U32 R10, RZ, RZ, UR41 ;  /* 0x00000029ff0a7e24 */ /* 0x000fe2000f8e00ff */
[----:B--2---:R-:W-:-:S03]  /*4a00*/  FMNMX.FTZ R6, R11, R12, !PT ;  /* 0x0000000c0b067209 */ /* 0x004fc60007810000 */
        /* <DEDUP_REMOVED lines=13> */
[----:B------:R-:W-:Y:S02]  /*4ae0*/  IMAD.U32 R117, RZ, RZ, UR41 ;  /* 0x00000029ff757e24 */ /* 0x000fe4000f8e00ff */
        /* <DEDUP_REMOVED lines=33> */
[----:B------:R-:W-:Y:S03]  /*4d00*/  MUFU.EX2 R8, R8 ;  /* 0x0000000800087308 */ /* 0x000fe60000000800 */
[----:B------:R-:W-:-:S01]  /*4d10*/  FFMA.FTZ R120, R122, UR41, -R69 ;  /* 0x000000297a787c23 */ /* 0x000fc20008010845 */
[--C-:B------:R-:W-:Y:S01]  /*4d20*/  FFMA.FTZ R117, R123, UR41, -R69.reuse ;  /* 0x000000297b757c23 */ /* 0x100fe20008010845 */
[----:B------:R-:W-:-:S01]  /*4d30*/  FFMA.FTZ R121, R126, UR41, -R69 ;  /* 0x000000297e797c23 */ /* 0x000fc20008010845 */
[--C-:B------:R-:W-:Y:S01]  /*4d40*/  FFMA.FTZ R122, R127, UR41, -R69.reuse ;  /* 0x000000297f7a7c23 */ /* 0x100fe20008010845 */
[----:B------:R-:W-:-:S01]  /*4d50*/  FFMA.FTZ R123, R130, UR41, -R69 ;  /* 0x00000029827b7c23 */ /* 0x000fc20008010845 */
[----:B------:R-:W1:Y:S01]  /*4d60*/  MUFU.EX2 R11, R11 ;  /* 0x0000000b000b7308 */ /* 0x000e620000000800 */
[----:B------:R-:W-:-:S02]  /*4d70*/  WARPGROUP.DEPBAR.LE gsb0, 0x0 ;  /* 0x00008000000079c5 */ /* 0x000fc40000010000 */
[----:B------:R-:W-:Y:S01]  /*4d80*/  WARPGROUP.ARRIVE ;  /* 0x00000000000079c5 */ /* 0x000fe20000000000 */
[----:B------:R-:W-:-:S01]  /*4d90*/  FFMA.FTZ R124, R131, UR41, -R69 ;  /* 0x00000029837c7c23 */ /* 0x000fc20008010845 */
[--C-:B------:R-:W-:Y:S01]  /*4da0*/  FFMA.FTZ R125, R134, UR41, -R69.reuse ;  /* 0x00000029867d7c23 */ /* 0x100fe20008010845 */
[----:B------:R-:W-:-:S01]  /*4db0*/  FFMA.FTZ R126, R135, UR41, -R69 ;  /* 0x00000029877e7c23 */ /* 0x000fc20008010845 */
[--C-:B------:R-:W-:Y:S01]  /*4dc0*/  FFMA.FTZ R106, R106, UR41, -R69.reuse ;  /* 0x000000296a6a7c23 */ /* 0x100fe20008010845 */
[----:B------:R-:W-:Y:S01]  /*4dd0*/  MUFU.EX2 R7, R7 ;  /* 0x0000000700077308 */ /* 0x000fe20000000800 */
[----:B------:R-:W-:Y:S01]  /*4de0*/  QGMMA.64x64x32.F32.E4M3.E4M3 R24, R144, gdesc[UR4], R24, gsb0 ;  /* 0x00e0000490187df3 */ /* 0x000fe20008000818 */
[----:B------:R-:W-:-:S01]  /*4df0*/  FFMA.FTZ R107, R107, UR41, -R69 ;  /* 0x000000296b6b7c23 */ /* 0x000fc20008010845 */
[--C-:B------:R-:W-:Y:S01]  /*4e00*/  FFMA.FTZ R110, R110, UR41, -R69.reuse ;  /* 0x000000296e6e7c23 */ /* 0x100fe20008010845 */
[----:B------:R-:W-:-:S01]  /*4e10*/  FFMA.FTZ R111, R111, UR41, -R69 ;  /* 0x000000296f6f7c23 */ /* 0x000fc20008010845 */
[--C-:B------:R-:W-:Y:S01]  /*4e20*/  FFMA.FTZ R114, R114, UR41, -R69.reuse ;  /* 0x0000002972727c23 */ /* 0x100fe20008010845 */
[----:B------:R-:W-:-:S01]  /*4e30*/  FFMA.FTZ R115, R115, UR41, -R69 ;  /* 0x0000002973737c23 */ /* 0x000fc20008010845 */
[----:B------:R-:W-:Y:S01]  /*4e40*/  FFMA.FTZ R118, R118, UR41, -R69 ;  /* 0x0000002976767c23 */ /* 0x000fe20008010845 */
        /* <DEDUP_REMOVED lines=11> */
[----:B------:R-:W-:Y:S01]  /*4f00*/  UIADD3 UR6, UR8, 0x200, URZ ;  /* 0x0000020008067890 */ /* 0x000fe2000fffe03f */
[--C-:B------:R-:W-:Y:S01]  /*4f10*/  FFMA.FTZ R103, R103, UR41, -R69.reuse ;  /* 0x0000002967677c23 */ /* 0x100fe20008010845 */
[----:B------:R-:W-:-:S01]  /*4f20*/  FFMA.FTZ R74, R74, UR41, -R69 ;  /* 0x000000294a4a7c23 */ /* 0x000fc20008010845 */
[----:B------:R-:W-:Y:S01]  /*4f30*/  UMOV UR7, 0xc0000010 ;  /* 0xc000001000077882 */ /* 0x000fe20000000000 */
        /* <DEDUP_REMOVED lines=29> */
[----:B------:R-:W-:-:S06]  /*5110*/  WARPGROUP.DEPBAR.LE gsb0, 0x0 ;  /* 0x00008000000079c5 */ /* 0x000fcc0000010000 */
[----:B------:R-:W2:Y:S01]  /*5120*/  MUFU.EX2 R15, R15 ;  /* 0x0000000f000f7308 */ /* 0x000ea20000000800 */
[----:B-1----:R-:W-:-:S01]  /*5130*/  FADD.FTZ R128, R14, R127 ;  /* 0x0000007f0e807221 */ /* 0x002fc20000010000 */
[----:B------:R-:W-:-:S06]  /*5140*/  WARPGROUP.ARRIVE ;  /* 0x00000000000079c5 */ /* 0x000fcc0000000000 */
[----:B------:R-:W1:Y:S01]  /*5150*/  MUFU.EX2 R124, R124 ;  /* 0x0000007c007c7308 */ /* 0x000e620000000800 */
[----:B---3--:R-:W-:-:S01]  /*5160*/  FADD.FTZ R5, R123, R4 ;  /* 0x000000047b057221 */ /* 0x008fc20000010000 */
[----:B------:R-:W-:Y:S06]  /*5170*/  QGMMA.64x64x32.F32.E4M3.E4M3 R24, R148, gdesc[UR4], R24, gsb0 ;  /* 0x00e0000494187df3 */ /* 0x000fec0008000818 */
        /* <DEDUP_REMOVED lines=107> */
[----:B------:R-:W-:-:S04]  /*5830*/  IMAD.U32 R4, RZ, RZ, UR16 ;  /* 0x00000010ff047e24 */ /* 0x000fc8000f8e00ff */
[----:B------:R-:W-:Y:S02]  /*5840*/  @!P1 VIADD R4, R4, 0x13240 ;  /* 0x0001324004049836 */ /* 0x000fe40000000000 */
[----:B------:R-:W1:Y:S01]  /*5850*/  MUFU.EX2 R58, R58 ;  /* 0x0000003a003a7308 */ /* 0x000e620000000800 */
[----:B---3--:R-:W-:-:S02]  /*5860*/  FADD.FTZ R127, R87, R128 ;  /* 0x00000080577f7221 */ /* 0x008fc40000010000 */
[----:B------:R-:W-:-:S04]  /*5870*/  @!P1 PRMT R4, RZ, 0x654, R4 ;  /* 0x00000654ff049816 */ /* 0x000fc80000000004 */
[----:B------:R3:W-:Y:S01]  /*5880*/  @!P1 SYNCS.ARRIVE.TRANS64.RED.A1T0 RZ, [R4+URZ], RZ ;  /* 0x000000ff04ff99a7 */ /* 0x0007e2000810043f */
[----:B------:R-:W4:Y:S01]  /*5890*/  MUFU.EX2 R57, R57 ;  /* 0x0000003900397308 */ /* 0x000f220000000800 */
[----:B--2---:R-:W-:-:S07]  /*58a0*/  FADD.FTZ R128, R56, R5 ;  /* 0x0000000538807221 */ /* 0x004fce0000010000 */
[----:B------:R-:W2:Y:S01]  /*58b0*/  MUFU.EX2 R59, R59 ;  /* 0x0000003b003b7308 */ /* 0x000ea20000000800 */
[----:B-1----:R-:W-:-:S07]  /*58c0*/  FADD.FTZ R130, R58, R127 ;  /* 0x0000007f3a827221 */ /* 0x002fce0000010000 */
[----:B------:R-:W1:Y:S01]  /*58d0*/  MUFU.EX2 R60, R60 ;  /* 0x0000003c003c7308 */ /* 0x000e620000000800 */
[----:B----4-:R-:W-:-:S07]  /*58e0*/  FADD.FTZ R5, R57, R128 ;  /* 0x0000008039057221 */ /* 0x010fce0000010000 */
[----:B------:R-:W4:Y:S01]  /*58f0*/  MUFU.EX2 R62, R62 ;  /* 0x0000003e003e7308 */ /* 0x000f220000000800 */
[----:B--2---:R-:W-:-:S07]  /*5900*/  FADD.FTZ R127, R59, R130 ;  /* 0x000000823b7f7221 */ /* 0x004fce0000010000 */
        /* <DEDUP_REMOVED lines=24> */
.L_x_10211:
        /* <DEDUP_REMOVED lines=78> */
[----:B------:R-:W-:Y:S01]  /*5f70*/  IMAD.MOV.U32 R9, RZ, RZ, R6 ;  /* 0x000000ffff097224 */ /* 0x000fe200078e0006 */
[----:B------:R-:W-:Y:S01]  /*5f80*/  F2FP.SATFINITE.E4M3.F32.PACK_AB_MERGE_C R149, R59, R58, R62 ;  /* 0x0000003a3b95723e */ /* 0x000fe2000480703e */
[----:B------:R-:W-:Y:S01]  /*5f90*/  IMAD.MOV.U32 R7, RZ, RZ, R3 ;  /* 0x000000ffff077224 */ /* 0x000fe200078e0003 */
[----:B------:R-:W-:Y:S01]  /*5fa0*/  F2FP.SATFINITE.E4M3.F32.PACK_AB_MERGE_C R151, R67, R66, R70 ;  /* 0x000000424397723e */ /* 0x000fe20004807046 */
[----:B------:R-:W-:Y:S06]  /*5fb0*/  @P1 BRA `(.L_x_10212) ;  /* 0xffffffdc00701947 */ /* 0x000fec000383ffff */
.L_x_10202:
[----:B------:R-:W-:Y:S06]  /*5fc0*/  BAR.ARV 0x8, 0x1a0 ;  /* 0x0206800000007b1d */ /* 0x000fec0000002000 */
[----:B------:R-:W-:Y:S05]  /*5fd0*/  @!P0 BRA `(.L_x_10213) ;  /* 0x0000000000048947 */ /* 0x000fea0003800000 */
[----:B------:R-:W-:Y:S01]  /*5fe0*/  BPT.TRAP 0x1 ;  /* 0x000000040000795c */ /* 0x000fe20000300000 */
.L_x_10213:
[----:B------:R-:W-:Y:S01]  /*5ff0*/  ULEA UR8, UR49, UR40, 0x3 ;  /* 0x0000002831087291 */ /* 0x000fe2000f8e183f */
[----:B------:R-:W-:-:S05]  /*6000*/  IMAD.U32 R0, RZ, RZ, UR48 ;  /* 0x00000030ff007e24 */ /* 0x000fca000f8e00ff */
[----:B------:R-:W-:-:S04]  /*6010*/  SHF.L.U32 R0, R0, 0x1f, RZ ;  /* 0x0000001f00007819 */ /* 0x000fc800000006ff */
[----:B------:R1:W2:Y:S01]  /*6020*/  SYNCS.PHASECHK.TRANS64.TRYWAIT P1, [UR8+0x13250], R0 ;  /* 0x01325000ff0075a7 */ /* 0x0002a20008020148 */
[----:B------:R-:W-:Y:S05]  /*6030*/  @!P0 BRA `(.L_x_10214) ;  /* 0x0000000000048947 */ /* 0x000fea0003800000 */
[----:B------:R-:W-:Y:S01]  /*6040*/  BPT.TRAP 0x1 ;  /* 0x000000040000795c */ /* 0x000fe20000300000 */
.L_x_10214:
[----:B--2---:R-:W-:Y:S05]  /*6050*/  @P1 BRA `(.L_x_10215) ;  /* 0x0000000000081947 */ /* 0x004fea0003800000 */
[----:B------:R-:W2:Y:S02]  /*6060*/  SYNCS.PHASECHK.TRANS64.TRYWAIT P1, [UR8+0x13250], R0 ;  /* 0x01325000ff0075a7 */ /* 0x000ea40008020148 */
[----:B--2---:R-:W-:Y:S05]  /*6070*/  @!P1 BRA `(.L_x_10216) ;  /* 0x0000003800009947 */ /* 0x004fea0003800000 */
.L_x_10215:
        /* <DEDUP_REMOVED lines=8> */
[----:B------:R-:W-:Y:S01]  /*6100*/  ULOP3.LUT UR9, UR6, 0x10000, URZ, 0xfc, !UPT ;  /* 0x0001000006097892 */ /* 0x000fe2000f8efc3f */
[----:B------:R-:W-:-:S03]  /*6110*/  PLOP3.LUT P1, PT, PT, PT, UP0, 0x80, 0x0 ;  /* 0x000000000000781c */ /* 0x000fc60003f2f008 */
[----:B------:R-:W-:Y:S02]  /*6120*/  UIMAD UR9, UR49, 0x280, UR9 ;  /* 0x00000280310978a4 */ /* 0x000fe4000f8e0209 */
[----:B------:R-:W-:Y:S01]  /*6130*/  @UP0 USHF.R.S32.HI UR7, URZ, 0x1f, UR44 ;  /* 0x0000001f3f070899 */ /* 0x000fe2000801142c */
[----:B------:R-:W-:Y:S01]  /*6140*/  @UP0 ULDC.64 UR12, c[0x0][0x9c8] ;  /* 0x00027200000c0ab9 */ /* 0x000fe20000000a00 */
[----:B------:R-:W-:Y:S02]  /*6150*/  @UP0 USHF.R.S32.HI UR6, URZ, 0x1f, UR42 ;  /* 0x0000001f3f060899 */ /* 0x000fe4000801142a */
[----:B------:R-:W-:Y:S01]  /*6160*/  @UP0 UIMAD UR7, UR7, UR12, URZ ;  /* 0x0000000c070702a4 */ /* 0x000fe2000f8e023f */
[----:B------:R-:W-:Y:S01]  /*6170*/  @UP0 ULDC.64 UR14, c[0x0][0x9d0] ;  /* 0x00027400000e0ab9 */ /* 0x000fe20000000a00 */
[----:B------:R-:W-:Y:S02]  /*6180*/  @UP0 UIMAD.WIDE.U32 UR10, UR44, UR12, URZ ;  /* 0x0000000c2c0a02a5 */ /* 0x000fe4000f8e003f */
[----:B------:R-:W-:-:S02]  /*6190*/  @UP0 UIMAD UR7, UR44, UR13, UR7 ;  /* 0x0000000d2c0702a4 */ /* 0x000fc4000f8e0207 */
[----:B------:R-:W-:Y:S02]  /*61a0*/  @UP0 UIMAD UR6, UR6, UR14, URZ ;  /* 0x0000000e060602a4 */ /* 0x000fe4000f8e023f */
[----:B------:R-:W-:Y:S02]  /*61b0*/  @UP0 UIADD3 UR11, UR11, UR7, URZ ;  /* 0x000000070b0b0290 */ /* 0x000fe4000fffe03f */
[----:B------:R-:W-:Y:S01]  /*61c0*/  @UP0 UIMAD UR12, UR42, UR15, UR6 ;  /* 0x0000000f2a0c02a4 */ /* 0x000fe2000f8e0206 */
[----:B------:R-:W-:Y:S02]  /*61d0*/  UMOV UR7, 0xc0000010 ;  /* 0xc000001000077882 */ /* 0x000fe40000000000 */
[----:B------:R-:W-:Y:S02]  /*61e0*/  UMOV UR6, UR9 ;  /* 0x0000000900067c82 */ /* 0x000fe40008000000 */
[----:B------:R-:W-:Y:S01]  /*61f0*/  QGMMA.64x64x32.F32.E4M3.E4M3 R24, R152, gdesc[UR4], R24, gsb0 ;  /* 0x00e0000498187df3 */ /* 0x000fe20008000818 */
[----:B------:R-:W-:-:S04]  /*6200*/  @UP0 UIMAD.WIDE.U32 UR6, UR42, UR14, UR10 ;  /* 0x0000000e2a0602a5 */ /* 0x000fc8000f8e000a */
[----:B------:R-:W-:Y:S02]  /*6210*/  @UP0 UIADD3 UR7, UR7, UR12, URZ ;  /* 0x0000000c07070290 */ /* 0x000fe4000fffe03f */
[----:B------:R-:W-:-:S04]  /*6220*/  @UP0 ULEA UR4, UP1, UR6, UR4, 0x2 ;  /* 0x0000000406040291 */ /* 0x000fc8000f82103f */
[----:B------:R-:W-:Y:S02]  /*6230*/  @UP0 ULEA.HI.X UR5, UR6, UR5, UR7, 0x2, UP1 ;  /* 0x0000000506050291 */ /* 0x000fe400088f1407 */
[----:B------:R-:W-:-:S04]  /*6240*/  IMAD.U32 R8, RZ, RZ, UR4 ;  /* 0x00000004ff087e24 */ /* 0x000fc8000f8e00ff */
[----:B------:R-:W-:Y:S01]  /*6250*/  IMAD.U32 R9, RZ, RZ, UR5 ;  /* 0x00000005ff097e24 */ /* 0x000fe2000f8e00ff */
[----:B------:R-:W-:-:S04]  /*6260*/  UIADD3 UR6, UR9, 0x80, URZ ;  /* 0x0000008009067890 */ /* 0x000fc8000fffe03f */
[----:B------:R2:W3:Y:S01]  /*6270*/  @P1 LDG.E R7, desc[UR54][R8.64] ;  /* 0x0000003608071981 */ /* 0x0004e2000c1e1900 */
[----:B------:R-:W-:Y:S01]  /*6280*/  UMOV UR7, 0xc0000010 ;  /* 0xc000001000077882 */ /* 0x000fe20000000000 */
[----:B------:R-:W-:Y:S02]  /*6290*/  WARPGROUP.DEPBAR.LE gsb0, 0x0 ;  /* 0x00008000000079c5 */ /* 0x000fe40000010000 */
[----:B------:R-:W-:-:S06]  /*62a0*/  WARPGROUP.ARRIVE ;  /* 0x00000000000079c5 */ /* 0x000fcc0000000000 */
[----:B------:R-:W-:Y:S01]  /*62b0*/  QGMMA.64x64x32.F32.E4M3.E4M3 R24, R136, gdesc[UR4], R24, gsb0 ;  /* 0x00e0000488187df3 */ /* 0x000fe20008000818 */
[----:B------:R-:W-:Y:S01]  /*62c0*/  UIADD3 UR6, UR9, 0x100, URZ ;  /* 0x0000010009067890 */ /* 0x000fe2000fffe03f */
[----:B------:R-:W-:Y:S01]  /*62d0*/  UMOV UR7, 0xc0000010 ;  /* 0xc000001000077882 */ /* 0x000fe20000000000 */
[----:B------:R-:W-:Y:S02]  /*62e0*/  WARPGROUP.DEPBAR.LE gsb0, 0x0 ;  /* 0x00008000000079c5 */ /* 0x000fe40000010000 */
[----:B------:R-:W-:-:S06]  /*62f0*/  WARPGROUP.ARRIVE ;  /* 0x00000000000079c5 */ /* 0x000fcc0000000000 */
[----:B------:R-:W-:Y:S01]  /*6300*/  QGMMA.64x64x32.F32.E4M3.E4M3 R24, R140, gdesc[UR4], R24, gsb0 ;  /* 0x00e000048c187df3 */ /* 0x000fe20008000818 */
[----:B------:R-:W-:Y:S01]  /*6310*/  UIADD3 UR6, UR9, 0x180, URZ ;  /* 0x0000018009067890 */ /* 0x000fe2000fffe03f */
[----:B------:R-:W-:Y:S01]  /*6320*/  UMOV UR7, 0xc0000010 ;  /* 0xc000001000077882 */ /* 0x000fe20000000000 */
[----:B-1----:R-:W1:Y:S04]  /*6330*/  SHFL.BFLY PT, R0, R5, 0x2, 0x1f ;  /* 0x0c401f0005007f89 */ /* 0x002e6800000e0000 */
[----:B------:R-:W4:Y:S01]  /*6340*/  SHFL.BFLY PT, R11, R4, 0x2, 0x1f ;  /* 0x0c401f00040b7f89 */ /* 0x000f2200000e0000 */
[----:B------:R-:W-:Y:S02]  /*6350*/  WARPGROUP.DEPBAR.LE gsb0, 0x0 ;  /* 0x00008000000079c5 */ /* 0x000fe40000010000 */
[----:B------:R-:W-:-:S06]  /*6360*/  WARPGROUP.ARRIVE ;  /* 0x00000000000079c5 */ /* 0x000fcc0000000000 */
[----:B------:R-:W-:Y:S01]  /*6370*/  QGMMA.64x64x32.F32.E4M3.E4M3 R24, R144, gdesc[UR4], R24, gsb0 ;  /* 0x00e0000490187df3 */ /* 0x000fe20008000818 */
[----:B-1----:R-:W-:-:S01]  /*6380*/  FADD.FTZ R0, R0, R5 ;  /* 0x0000000500007221 */ /* 0x002fc20000010000 */
[----:B------:R-:W-:Y:S01]  /*6390*/  UIADD3 UR6, UR9, 0x200, URZ ;  /* 0x0000020009067890 */ /* 0x000fe2000fffe03f */
[----:B----4-:R-:W-:-:S01]  /*63a0*/  FADD.FTZ R11, R11, R4 ;  /* 0x000000040b0b7221 */ /* 0x010fc20000010000 */
[----:B------:R-:W-:Y:S02]  /*63b0*/  UMOV UR7, 0xc0000010 ;  /* 0xc000001000077882 */ /* 0x000fe40000000000 */
[----:B--2---:R-:W1:Y:S04]  /*63c0*/  SHFL.BFLY PT, R9, R0, 0x1, 0x1f ;  /* 0x0c201f0000097f89 */ /* 0x004e6800000e0000 */
[----:B------:R-:W2:Y:S01]  /*63d0*/  SHFL.BFLY PT, R8, R11, 0x1, 0x1f ;  /* 0x0c201f000b087f89 */ /* 0x000ea200000e0000 */
[----:B-1----:R-:W-:-:S01]  /*63e0*/  FADD.FTZ R10, R0, R9 ;  /* 0x00000009000a7221 */ /* 0x002fc20000010000 */
[----:B--2---:R-:W-:-:S04]  /*63f0*/  FADD.FTZ R13, R11, R8 ;  /* 0x000000080b0d7221 */ /* 0x004fc80000010000 */
[C---:B------:R-:W-:Y:S01]  /*6400*/  FSETP.NE.FTZ.AND P1, PT, R10.reuse, RZ, PT ;  /* 0x000000ff0a00720b */ /* 0x040fe20003f35000 */
[----:B------:R-:W-:Y:S01]  /*6410*/  FMUL.FTZ R5, R10, 0.00390625 ;  /* 0x3b8000000a057820 */ /* 0x000fe20000410000 */
[----:B------:R-:W-:Y:S01]  /*6420*/  FMUL.FTZ R14, R13, 0.00390625 ;  /* 0x3b8000000d0e7820 */ /* 0x000fe20000410000 */
[----:B------:R-:W-:Y:S01]  /*6430*/  IMAD.MOV.U32 R8, RZ, RZ, RZ ;  /* 0x000000ffff087224 */ /* 0x000fe200078e00ff */
[----:B------:R-:W-:Y:S02]  /*6440*/  WARPGROUP.DEPBAR.LE gsb0, 0x0 ;  /* 0x00008000000079c5 */ /* 0x000fe40000010000 */
[----:B------:R-:W-:-:S06]  /*6450*/  WARPGROUP.ARRIVE ;  /* 0x00000000000079c5 */ /* 0x000fcc0000000000 */
[----:B------:R-:W-:Y:S01]  /*6460*/  QGMMA.64x64x32.F32.E4M3.E4M3 R24, R148, gdesc[UR4], R24, gsb0 ;  /* 0x00e0000494187df3 */ /* 0x000fe20008000818 */
[----:B------:R-:W-:Y:S02]  /*6470*/  FSETP.NE.FTZ.AND P2, PT, R5, RZ, PT ;  /* 0x000000ff0500720b */ /* 0x000fe40003f55000 */
[----:B------:R-:W-:Y:S01]  /*6480*/  FSETP.NE.FTZ.AND P3, PT, R14, RZ, PT ;  /* 0x000000ff0e00720b */ /* 0x000fe20003f75000 */
[----:B------:R-:W-:Y:S01]  /*6490*/  @P1 MUFU.RCP R8, R10 ;  /* 0x0000000a00081308 */ /* 0x000fe20000001000 */
[----:B------:R-:W-:Y:S01]  /*64a0*/  FSETP.NE.FTZ.AND P1, PT, R13, RZ, PT ;  /* 0x000000ff0d00720b */ /* 0x000fe20003f35000 */
[----:B------:R-:W-:-:S08]  /*64b0*/  IMAD.MOV.U32 R12, RZ, RZ, RZ ;  /* 0x000000ffff0c7224 */ /* 0x000fd000078e00ff */
        /* <DEDUP_REMOVED lines=18> */
.L_x_10217:
        /* <DEDUP_REMOVED lines=8> */
[-C--:B------:R-:W-:Y:S01]  /*6660*/  FMUL.FTZ R10, R25, R5.reuse ;  /* 0x00000005190a7220 */ /* 0x080fe20000410000 */
[----:B------:R-:W-:Y:S01]  /*6670*/  IADD3 R6, P0, R3, UR4, RZ ;  /* 0x0000000403067c10 */ /* 0x000fe2000ff1e0ff */
[----:B------:R-:W-:Y:S01]  /*6680*/  FMUL.FTZ R23, R44, R5 ;  /* 0x000000052c177220 */ /* 0x000fe20000410000 */
        /* <DEDUP_REMOVED lines=17> */
[----:B------:R-:W-:Y:S01]  /*67a0*/  F2FP.BF16.F32.PACK_AB R24, R15, R24 ;  /* 0x000000180f18723e */ /* 0x000fe200000010ff */
[-C--:B-1----:R-:W-:Y:S01]  /*67b0*/  FMUL.FTZ R6, R26, R57.reuse ;  /* 0x000000391a067220 */ /* 0x082fe20000410000 */
[-C--:B------:R-:W-:Y:S01]  /*67c0*/  FMUL.FTZ R26, R35, R57.reuse ;  /* 0x00000039231a7220 */ /* 0x080fe20000410000 */
[----:B------:R-:W-:Y:S01]  /*67d0*/  F2FP.BF16.F32.PACK_AB R3, R3, R8 ;  /* 0x000000080303723e */ /* 0x000fe200000010ff */
[-C--:B------:R-:W-:Y:S01]  /*67e0*/  FMUL.FTZ R7, R31, R57.reuse ;  /* 0x000000391f077220 */ /* 0x080fe20000410000 */
[----:B------:R-:W-:Y:S01]  /*67f0*/  F2FP.BF16.F32.PACK_AB R10, R9, R10 ;  /* 0x0000000a090a723e */ /* 0x000fe200000010ff */
[-C--:B------:R-:W-:Y:S01]  /*6800*/  FMUL.FTZ R31, R54, R57.reuse ;  /* 0x00000039361f7220 */ /* 0x080fe20000410000 */
        /* <DEDUP_REMOVED lines=8> */
[----:B------:R-:W-:Y:S01]  /*6890*/  F2FP.BF16.F32.PACK_AB R12, R7, R12 ;  /* 0x0000000c070c723e */ /* 0x000fe200000010ff */
[-C--:B------:R-:W-:Y:S01]  /*68a0*/  FMUL.FTZ R30, R42, R57.reuse ;  /* 0x000000392a1e7220 */ /* 0x080fe20000410000 */
[----:B------:R-:W-:Y:S01]  /*68b0*/  SEL R21, R11, R24, P0 ;  /* 0x000000180b157207 */ /* 0x000fe20000000000 */
[----:B------:R-:W-:Y:S01]  /*68c0*/  FMUL.FTZ R35, R55, R57 ;  /* 0x0000003937237220 */ /* 0x000fe20000410000 */
[----:B------:R-:W-:Y:S01]  /*68d0*/  SEL R24, R24, R11, P0 ;  /* 0x0000000b18187207 */ /* 0x000fe20000000000 */
[----:B------:R-:W-:Y:S01]  /*68e0*/  FMUL.FTZ R42, R51, R57 ;  /* 0x00000039332a7220 */ /* 0x000fe20000410000 */
[----:B------:R-:W-:Y:S01]  /*68f0*/  IADD3 R11, P3, R156, 0x20, RZ ;  /* 0x000000209c0b7810 */ /* 0x000fe20007f7e0ff */
[----:B------:R-:W-:Y:S01]  /*6900*/  UIADD3 UR42, -UR45, URZ, URZ ;  /* 0x0000003f2d2a7290 */ /* 0x000fe2000fffe13f */
[----:B------:R-:W-:Y:S01]  /*6910*/  SEL R15, R3, R10, P0 ;  /* 0x0000000a030f7207 */ /* 0x000fe20000000000 */
[----:B------:R-:W-:Y:S01]  /*6920*/  UIADD3 UR8, UR8, 0x13260, URZ ;  /* 0x0001326008087890 */ /* 0x000fe2000fffe03f */
[----:B------:R-:W-:Y:S01]  /*6930*/  SEL R14, R10, R3, P0 ;  /* 0x000000030a0e7207 */ /* 0x000fe20000000000 */
[----:B------:R-:W-:Y:S01]  /*6940*/  USHF.R.S32.HI UR4, URZ, 0x1f, UR43 ;  /* 0x0000001f3f047899 */ /* 0x000fe2000801142b */
[----:B------:R-:W-:Y:S01]  /*6950*/  LOP3.LUT R10, R11, 0x380, RZ, 0xc0, !PT ;  /* 0x000003800b0a7812 */ /* 0x000fe200078ec0ff */
[----:B------:R-:W-:Y:S01]  /*6960*/  ULDC UR5, c[0x0][0xda8] ;  /* 0x00036a0000057ab9 */ /* 0x000fe20000000800 */
[----:B------:R-:W-:Y:S01]  /*6970*/  F2FP.BF16.F32.PACK_AB R23, R23, R28 ;  /* 0x0000001c1717723e */ /* 0x000fe200000010ff */
[----:B------:R-:W-:Y:S01]  /*6980*/  ULDC.64 UR6, c[0x0][0xb70] ;  /* 0x0002dc0000067ab9 */ /* 0x000fe20000000a00 */
[----:B------:R-:W-:Y:S01]  /*6990*/  SHF.R.U64 R10, R10, 0x3, RZ ;  /* 0x000000030a0a7819 */ /* 0x000fe200000012ff */
[----:B------:R-:W-:Y:S01]  /*69a0*/  UIMAD UR42, UR5, UR42, UR52 ;  /* 0x0000002a052a72a4 */ /* 0x000fe2000f8e0234 */
[----:B------:R-:W-:Y:S01]  /*69b0*/  F2FP.BF16.F32.PACK_AB R32, R29, R32 ;  /* 0x000000201d20723e */ /* 0x000fe200000010ff */
[----:B------:R-:W-:Y:S01]  /*69c0*/  UPRMT UR8, UR50, 0x654, UR8 ;  /* 0x0000065432087896 */ /* 0x000fe20008000008 */
[----:B------:R-:W-:Y:S01]  /*69d0*/  LOP3.LUT R10, R10, R11, RZ, 0x3c, !PT ;  /* 0x0000000b0a0a7212 */ /* 0x000fe200078e3cff */
[----:B------:R-:W-:Y:S01]  /*69e0*/  IMAD.X R11, RZ, RZ, R157, P3 ;  /* 0x000000ffff0b7224 */ /* 0x000fe200018e069d */
[----:B------:R-:W-:Y:S01]  /*69f0*/  F2FP.BF16.F32.PACK_AB R13, R13, R20 ;  /* 0x000000140d0d723e */ /* 0x000fe200000010ff */
[----:B------:R-:W-:Y:S01]  /*6a00*/  UIMAD UR4, UR4, UR6, URZ ;  /* 0x00000006040472a4 */ /* 0x000fe2000f8e023f */
[----:B------:R-:W-:Y:S01]  /*6a10*/  F2FP.BF16.F32.PACK_AB R33, R33, R36 ;  /* 0x000000242121723e */ /* 0x000fe200000010ff */
[----:B------:R-:W-:Y:S01]  /*6a20*/  UIMAD UR42, UR42, 0xc0, URZ ;  /* 0x000000c02a2a78a4 */ /* 0x000fe2000f8e023f */
[----:B------:R-:W-:Y:S01]  /*6a30*/  F2FP.BF16.F32.PACK_AB R31, R31, R38 ;  /* 0x000000261f1f723e */ /* 0x000fe200000010ff */
[----:B------:R-:W-:Y:S01]  /*6a40*/  UIMAD.WIDE.U32 UR10, UR43, UR6, URZ ;  /* 0x000000062b0a72a5 */ /* 0x000fe2000f8e003f */
[----:B------:R-:W-:Y:S01]  /*6a50*/  F2FP.BF16.F32.PACK_AB R40, R37, R40 ;  /* 0x000000282528723e */ /* 0x000fe200000010ff */
[----:B------:R-:W-:Y:S01]  /*6a60*/  UIMAD UR4, UR43, UR7, UR4 ;  /* 0x000000072b0472a4 */ /* 0x000fe2000f8e0204 */
[----:B------:R-:W-:Y:S01]  /*6a70*/  SEL R29, R5, R12, P0 ;  /* 0x0000000c051d7207 */ /* 0x000fe20000000000 */
[----:B------:R-:W-:Y:S01]  /*6a80*/  VIADD R41, R16, UR42 ;  /* 0x0000002a10297c36 */ /* 0x000fe20008000000 */
[----:B------:R-:W-:Y:S01]  /*6a90*/  SEL R20, R12, R5, P0 ;  /* 0x000000050c147207 */ /* 0x000fe20000000000 */
[----:B------:R-:W-:Y:S01]  /*6aa0*/  UIADD3 UR4, UR11, UR4, URZ ;  /* 0x000000040b047290 */ /* 0x000fe2000fffe03f */
[----:B------:R-:W-:Y:S01]  /*6ab0*/  F2FP.BF16.F32.PACK_AB R34, R27, R34 ;  /* 0x000000221b22723e */ /* 0x000fe200000010ff */
[----:B------:R-:W-:Y:S01]  /*6ac0*/  SYNCS.ARRIVE.TRANS64.RED.A1T0 RZ, [UR8], RZ ;  /* 0x000000ffffff79a7 */ /* 0x000fe20008100408 */
[----:B------:R-:W-:Y:S01]  /*6ad0*/  IADD3 R9, P2, R156, 0x40, RZ ;  /* 0x000000409c097810 */ /* 0x000fe20007f5e0ff */
[----:B------:R-:W-:Y:S01]  /*6ae0*/  USHF.R.S32.HI UR5, URZ, 0x1f, UR44 ;  /* 0x0000001f3f057899 */ /* 0x000fe2000801142c */
[----:B------:R-:W-:-:S02]  /*6af0*/  MOV R38, R10 ;  /* 0x0000000a00267202 */ /* 0x000fc40000000f00 */
[----:B------:R-:W-:Y:S02]  /*6b00*/  F2FP.BF16.F32.PACK_AB R25, R25, R30 ;  /* 0x0000001e1919723e */ /* 0x000fe400000010ff */
[----:B------:R-:W-:Y:S01]  /*6b10*/  SEL R27, R23, R32, P0 ;  /* 0x00000020171b7207 */ /* 0x000fe20000000000 */
[----:B------:R-:W1:Y:S01]  /*6b20*/  LDC.64 R10, c[0x0][0xb78] ;  /* 0x0002de00ff0a7b82 */ /* 0x000e620000000a00 */
[----:B------:R-:W-:Y:S02]  /*6b30*/  IADD3 R7, P1, R156, 0x60, RZ ;  /* 0x000000609c077810 */ /* 0x000fe40007f3e0ff */
[----:B------:R-:W-:Y:S02]  /*6b40*/  F2FP.BF16.F32.PACK_AB R42, R35, R42 ;  /* 0x0000002a232a723e */ /* 0x000fe400000010ff */
[----:B------:R-:W-:Y:S02]  /*6b50*/  SEL R32, R32, R23, P0 ;  /* 0x0000001720207207 */ /* 0x000fe40000000000 */
[----:B------:R-:W-:-:S02]  /*6b60*/  SEL R23, R33, R40, P0 ;  /* 0x0000002821177207 */ /* 0x000fc40000000000 */
[----:B------:R-:W-:Y:S02]  /*6b70*/  SEL R40, R40, R33, P0 ;  /* 0x0000002128287207 */ /* 0x000fe40000000000 */
[----:B------:R-:W-:Y:S02]  /*6b80*/  LOP3.LUT R8, R9, 0x380, RZ, 0xc0, !PT ;  /* 0x0000038009087812 */ /* 0x000fe400078ec0ff */
[----:B------:R-:W-:Y:S02]  /*6b90*/  SEL R33, R25, R34, P0 ;  /* 0x0000002219217207 */ /* 0x000fe40000000000 */
[----:B------:R-:W-:Y:S02]  /*6ba0*/  SEL R28, R34, R25, P0 ;  /* 0x00000019221c7207 */ /* 0x000fe40000000000 */
[----:B------:R-:W-:Y:S02]  /*6bb0*/  LOP3.LUT R6, R7, 0x380, RZ, 0xc0, !PT ;  /* 0x0000038007067812 */ /* 0x000fe400078ec0ff */
[----:B------:R-:W-:-:S02]  /*6bc0*/  SEL R5, R13, R26, P0 ;  /* 0x0000001a0d057207 */ /* 0x000fc40000000000 */
[----:B------:R-:W-:Y:S02]  /*6bd0*/  SEL R25, R31, R42, P0 ;  /* 0x0000002a1f197207 */ /* 0x000fe40000000000 */
[----:B------:R-:W-:Y:S02]  /*6be0*/  SEL R26, R26, R13, P0 ;  /* 0x0000000d1a1a7207 */ /* 0x000fe40000000000 */
[----:B------:R-:W-:Y:S02]  /*6bf0*/  SEL R42, R42, R31, P0 ;  /* 0x0000001f2a2a7207 */ /* 0x000fe40000000000 */
[----:B------:R-:W-:Y:S02]  /*6c00*/  SHF.R.U64 R8, R8, 0x3, RZ ;  /* 0x0000000308087819 */ /* 0x000fe400000012ff */
[----:B------:R-:W-:Y:S02]  /*6c10*/  SHF.R.U64 R6, R6, 0x3, RZ ;  /* 0x0000000306067819 */ /* 0x000fe400000012ff */
[----:B------:R-:W-:-:S02]  /*6c20*/  LOP3.LUT R13, R156, 0x380, RZ, 0xc0, !PT ;  /* 0x000003809c0d7812 */ /* 0x000fc400078ec0ff */
[----:B------:R-:W-:Y:S01]  /*6c30*/  LOP3.LUT R8, R8, R9, RZ, 0x3c, !PT ;  /* 0x0000000908087212 */ /* 0x000fe200078e3cff */
[--C-:B------:R-:W-:Y:S01]  /*6c40*/  IMAD.X R9, RZ, RZ, R157.reuse, P2 ;  /* 0x000000ffff097224 */ /* 0x100fe200010e069d */
[----:B------:R-:W-:Y:S01]  /*6c50*/  LOP3.LUT R6, R6, R7, RZ, 0x3c, !PT ;  /* 0x0000000706067212 */ /* 0x000fe200078e3cff */
[--C-:B------:R-:W-:Y:S01]  /*6c60*/  IMAD.X R7, RZ, RZ, R157.reuse, P1 ;  /* 0x000000ffff077224 */ /* 0x100fe200008e069d */
[----:B------:R-:W-:Y:S02]  /*6c70*/  SHF.R.U64 R13, R13, 0x3, RZ ;  /* 0x000000030d0d7819 */ /* 0x000fe400000012ff */
[----:B------:R-:W-:Y:S01]  /*6c80*/  MOV R37, R8 ;  /* 0x0000000800257202 */ /* 0x000fe20000000f00 */
[----:B------:R-:W-:Y:S01]  /*6c90*/  VIADD R8, R41, 0x8 ;  /* 0x0000000829087836 */ /* 0x000fe20000000000 */
[----:B------:R-:W-:Y:S01]  /*6ca0*/  MOV R35, R6 ;  /* 0x0000000600237202 */ /* 0x000fe20000000f00 */
[----:B------:R-:W-:Y:S01]  /*6cb0*/  IMAD.U32 R7, RZ, RZ, UR11 ;  /* 0x0000000bff077e24 */ /* 0x000fe2000f8e00ff */
[----:B------:R-:W-:Y:S01]  /*6cc0*/  LOP3.LUT R12, R13, R156, RZ, 0x3c, !PT ;  /* 0x0000009c0d0c7212 */ /* 0x000fe200078e3cff */
[----:B------:R-:W-:Y:S01]  /*6cd0*/  IMAD.MOV.U32 R13, RZ, RZ, R157 ;  /* 0x000000ffff0d7224 */ /* 0x000fe200078e009d */
[----:B------:R-:W-:Y:S01]  /*6ce0*/  LOP3.LUT P1, RZ, R19, 0x3, RZ, 0xc0, !PT ;  /* 0x0000000313ff7812 */ /* 0x000fe2000782c0ff */
[----:B------:R-:W-:Y:S01]  /*6cf0*/  IMAD.U32 R6, RZ, RZ, UR10 ;  /* 0x0000000aff067e24 */ /* 0x000fe2000f8e00ff */
[----:B------:R-:W-:Y:S01]  /*6d00*/  SHF.R.S32.HI R9, RZ, 0x1f, R41 ;  /* 0x0000001fff097819 */ /* 0x000fe20000011429 */
[----:B------:R-:W-:Y:S01]  /*6d10*/  IMAD.U32 R7, RZ, RZ, UR4 ;  /* 0x00000004ff077e24 */ /* 0x000fe2000f8e00ff */
[----:B------:R-:W-:Y:S01]  /*6d20*/  ULDC UR4, c[0x0][0xa88] ;  /* 0x0002a20000047ab9 */ /* 0x000fe20000000800 */
[----:B------:R-:W-:-:S02]  /*6d30*/  MOV R39, R12 ;  /* 0x0000000c00277202 */ /* 0x000fc40000000f00 */
[----:B------:R-:W-:Y:S01]  /*6d40*/  ISETP.GE.OR P2, PT, R8, UR4, P1 ;  /* 0x0000000408007c0c */ /* 0x000fe20008f46670 */
[C---:B-1----:R-:W-:Y:S01]  /*6d50*/  IMAD R8, R10.reuse, UR5, RZ ;  /* 0x000000050a087c24 */ /* 0x042fe2000f8e02ff */
[----:B------:R-:W-:Y:S01]  /*6d60*/  ISETP.GE.OR P1, PT, R41, UR4, P1 ;  /* 0x0000000429007c0c */ /* 0x000fe20008f26670 */
[----:B------:R-:W-:Y:S01]  /*6d70*/  IMAD.WIDE.U32 R6, R10, UR44, R6 ;  /* 0x0000002c0a067c25 */ /* 0x000fe2000f8e0006 */
[----:B------:R-:W-:-:S03]  /*6d80*/  ULDC.64 UR4, c[0x0][0xb40] ;  /* 0x0002d00000047ab9 */ /* 0x000fc60000000a00 */
[----:B------:R-:W-:Y:S01]  /*6d90*/  IMAD R8, R11, UR44, R8 ;  /* 0x0000002c0b087c24 */ /* 0x000fe2000f8e0208 */
        /* <DEDUP_REMOVED lines=8> */
[----:B------:R-:W-:Y:S01]  /*6e20*/  SHFL.IDX PT, R5, R5, R56, 0x1c1f ;  /* 0x001c1f3805057589 */ /* 0x000fe200000e0000 */
[----:B-1----:R-:W-:-:S02]  /*6e30*/  SEL R12, R15, R14, P0 ;  /* 0x0000000e0f0c7207 */ /* 0x002fc40000000000 */
[----:B------:R-:W-:Y:S01]  /*6e40*/  SEL R14, R14, R15, P0 ;  /* 0x0000000f0e0e7207 */ /* 0x000fe20000000000 */
[----:B------:R-:W1:Y:S04]  /*6e50*/  SHFL.IDX PT, R32, R32, R3, 0x1c1f ;  /* 0x001c1f0320207589 */ /* 0x000e6800000e0000 */
[----:B------:R4:W5:Y:S01]  /*6e60*/  SHFL.IDX PT, R34, R26, R3, 0x1c1f ;  /* 0x001c1f031a227589 */ /* 0x00096200000e0000 */
[----:B--2---:R-:W-:Y:S02]  /*6e70*/  SEL R13, R29, R20, P0 ;  /* 0x000000141d0d7207 */ /* 0x004fe40000000000 */
[----:B------:R-:W-:Y:S01]  /*6e80*/  SEL R15, R20, R29, P0 ;  /* 0x0000001d140f7207 */ /* 0x000fe20000000000 */
[----:B------:R-:W-:Y:S01]  /*6e90*/  SHFL.IDX PT, R33, R33, R56, 0x1c1f ;  /* 0x001c1f3821217589 */ /* 0x000fe200000e0000 */
[----:B------:R-:W-:-:S03]  /*6ea0*/  IADD3 R20, P3, R41, R6, RZ ;  /* 0x0000000629147210 */ /* 0x000fc60007f7e0ff */
[----:B------:R-:W-:Y:S01]  /*6eb0*/  SHFL.IDX PT, R31, R25, R56, 0x1c1f ;  /* 0x001c1f38191f7589 */ /* 0x000fe200000e0000 */
[----:B------:R-:W-:Y:S02]  /*6ec0*/  IADD3.X R7, R9, R7, R8, P3, !PT ;  /* 0x0000000709077210 */ /* 0x000fe40001ffe408 */
[----:B---3--:R-:W-:Y:S01]  /*6ed0*/  SEL R8, R21, R24, P0 ;  /* 0x0000001815087207 */ /* 0x008fe20000000000 */
[----:B------:R-:W2:Y:S01]  /*6ee0*/  SHFL.IDX PT, R36, R28, R3, 0x1c1f ;  /* 0x001c1f031c247589 */ /* 0x000ea200000e0000 */
[----:B------:R-:W-:Y:S02]  /*6ef0*/  SEL R10, R24, R21, P0 ;  /* 0x00000015180a7207 */ /* 0x000fe40000000000 */
[C---:B------:R-:W-:Y:S01]  /*6f00*/  LEA R6, P3, R20.reuse, UR4, 0x2 ;  /* 0x0000000414067c11 */ /* 0x040fe2000f8610ff */
[----:B------:R-:W3:Y:S01]  /*6f10*/  SHFL.IDX PT, R42, R42, R3, 0x1c1f ;  /* 0x001c1f032a2a7589 */ /* 0x000ee200000e0000 */
[----:B------:R-:W-:Y:S02]  /*6f20*/  ULDC UR4, c[0x0][0xc] ;  /* 0x0000030000047ab9 */ /* 0x000fe40000000800 */
[----:B------:R-:W-:Y:S01]  /*6f30*/  LEA.HI.X R7, R20, UR5, R7, 0x2, P3 ;  /* 0x0000000514077c11 */ /* 0x000fe200098f1407 */
[----:B------:R-:W-:Y:S01]  /*6f40*/  SHFL.IDX PT, R23, R23, R56, 0x1c1f ;  /* 0x001c1f3817177589 */ /* 0x000fe200000e0000 */
[----:B-1----:R-:W-:Y:S01]  /*6f50*/  SEL R24, R27, R32, P0 ;  /* 0x000000201b187207 */ /* 0x002fe20000000000 */
[----:B------:R-:W-:Y:S01]  /*6f60*/  UIADD3 UR52, UR4, UR52, URZ ;  /* 0x0000003404347290 */ /* 0x000fe2000fffe03f */
[----:B----4-:R-:W-:Y:S01]  /*6f70*/  SEL R26, R32, R27, P0 ;  /* 0x0000001b201a7207 */ /* 0x010fe20000000000 */
[----:B------:R-:W1:Y:S01]  /*6f80*/  SHFL.IDX PT, R40, R40, R3, 0x1c1f ;  /* 0x001c1f0328287589 */ /* 0x000e6200000e0000 */
[----:B-----5:R-:W-:-:S02]  /*6f90*/  SEL R9, R5, R34, P0 ;  /* 0x0000002205097207 */ /* 0x020fc40000000000 */
[----:B------:R-:W-:Y:S01]  /*6fa0*/  SEL R11, R34, R5, P0 ;  /* 0x00000005220b7207 */ /* 0x000fe20000000000 */
[----:B------:R-:W-:Y:S01]  /*6fb0*/  BAR.SYNC.DEFER_BLOCKING 0x1, 0x180 ;  /* 0x0046000000007b1d */ /* 0x000fe20000010000 */
[----:B--2---:R-:W-:-:S05]  /*6fc0*/  SEL R25, R33, R36, P0 ;  /* 0x0000002421197207 */ /* 0x004fca0000000000 */
[----:B------:R-:W2:Y:S01]  /*6fd0*/  SHFL.IDX PT, R3, R17, RZ, 0x1f ;  /* 0x00001fff11037589 */ /* 0x000ea200000e0000 */
[----:B------:R-:W-:Y:S02]  /*6fe0*/  SEL R27, R36, R33, P0 ;  /* 0x00000021241b7207 */ /* 0x000fe40000000000 */
[----:B---3--:R-:W-:Y:S02]  /*6ff0*/  SEL R29, R31, R42, P0 ;  /* 0x0000002a1f1d7207 */ /* 0x008fe40000000000 */
[----:B------:R-:W-:Y:S02]  /*7000*/  SEL R31, R42, R31, P0 ;  /* 0x0000001f2a1f7207 */ /* 0x000fe40000000000 */
[----:B-1----:R-:W-:Y:S02]  /*7010*/  SEL R28, R23, R40, P0 ;  /* 0x00000028171c7207 */ /* 0x002fe40000000000 */
[----:B------:R-:W-:Y:S01]  /*7020*/  SEL R30, R40, R23, P0 ;  /* 0x00000017281e7207 */ /* 0x000fe20000000000 */
[----:B------:R1:W-:Y:S04]  /*7030*/  STSM.16.M88.4 [R39], R12 ;  /* 0x0000000c27007844 */ /* 0x0003e80000000200 */
[----:B------:R1:W-:Y:S04]  /*7040*/  STSM.16.M88.4 [R38], R8 ;  /* 0x0000000826007844 */ /* 0x0003e80000000200 */
[----:B------:R1:W-:Y:S01]  /*7050*/  STSM.16.M88.4 [R37], R24 ;  /* 0x0000001825007844 */ /* 0x0003e20000000200 */
[----:B--2---:R-:W-:-:S03]  /*7060*/  ISETP.NE.AND P0, PT, R3, 0xb, PT ;  /* 0x0000000b0300780c */ /* 0x004fc60003f05270 */
[----:B------:R1:W-:Y:S01]  /*7070*/  STSM.16.M88.4 [R35], R28 ;  /* 0x0000001c23007844 */ /* 0x0003e20000000200 */
[----:B------:R-:W-:Y:S01]  /*7080*/  @!PT LDS RZ, [RZ] ;  /* 0x00000000fffff984 */ /* 0x000fe20000000800 */
[----:B------:R-:W-:Y:S01]  /*7090*/  @!PT LDS RZ, [RZ] ;  /* 0x00000000fffff984 */ /* 0x000fe20000000800 */
[----:B------:R-:W-:Y:S01]  /*70a0*/  @!PT LDS RZ, [RZ] ;  /* 0x00000000fffff984 */ /* 0x000fe20000000800 */
[----:B------:R2:W-:Y:S06]  /*70b0*/  MEMBAR.ALL.CTA ;  /* 0x0000000000007992 */ /* 0x0005ec0000008000 */
[----:B--2---:R-:W2:Y:S02]  /*70c0*/  FENCE.VIEW.ASYNC.S ;  /* 0x00000000000073c6 */ /* 0x004ea40000000000 */
[----:B--2---:R-:W-:Y:S06]  /*70d0*/  BAR.ARV 0x1, 0x1a0 ;  /* 0x0046800000007b1d */ /* 0x004fec0000002000 */
[----:B------:R1:W-:Y:S04]  /*70e0*/  @!P1 STG.E desc[UR54][R6.64], R4 ;  /* 0x0000000406009986 */ /* 0x0003e8000c101936 */
[----:B------:R1:W-:Y:S01]  /*70f0*/  @!P2 STG.E desc[UR54][R6.64+0x20], R0 ;  /* 0x000020000600a986 */ /* 0x0003e2000c101936 */
[----:B------:R-:W-:Y:S05]  /*7100*/  @P0 BRA `(.L_x_10218) ;  /* 0x00000000003c0947 */ /* 0x000fea0003800000 */
[----:B------:R-:W-:Y:S01]  /*7110*/  BAR.SYNC.DEFER_BLOCKING 0x1, 0x1a0 ;  /* 0x0046800000007b1d */ /* 0x000fe20000010000 */
[----:B------:R-:W-:-:S05]  /*7120*/  ELECT P0, URZ, PT ;  /* 0x00000000003f782f */ /* 0x000fca0003800000 */
[----:B------:R-:W-:Y:S08]  /*7130*/  BSSY B0, `(.L_x_10218) ;  /* 0x000000c000007945 */ /* 0x000ff00003800000 */
[----:B------:R-:W-:Y:S05]  /*7140*/  @!P0 BRA `(.L_x_10219) ;  /* 0x0000000000288947 */ /* 0x000fea0003800000 */
[----:B------:R-:W-:Y:S01]  /*7150*/  UIADD3 UR4, UP0, UR56, 0x9f0, URZ ;  /* 0x000009f038047890 */ /* 0x000fe2000ff1e03f */
[----:B------:R-:W-:Y:S01]  /*7160*/  UMOV UR41, URZ ;  /* 0x0000003f00297c82 */ /* 0x000fe20008000000 */
[----:B------:R-:W-:Y:S02]  /*7170*/  UMOV UR45, URZ ;  /* 0x0000003f002d7c82 */ /* 0x000fe40008000000 */
[----:B------:R-:W-:Y:S02]  /*7180*/  UIADD3.X UR5, URZ, UR57, URZ, UP0, !UPT ;  /* 0x000000393f057290 */ /* 0x000fe400087fe43f */
[----:B------:R-:W-:-:S04]  /*7190*/  UIADD3 UR6, UR40, 0x13220, URZ ;  /* 0x0001322028067890 */ /* 0x000fc8000fffe03f */
[----:B------:R-:W-:-:S03]  /*71a0*/  UPRMT UR6, URZ, 0x654, UR6 ;  /* 0x000006543f067896 */ /* 0x000fc60008000006 */
[----:B------:R2:W-:Y:S01]  /*71b0*/  UTMASTG.5D [UR40], [UR4] ;  /* 0x00000028040073b5 */ /* 0x0005e20008020000 */
[----:B------:R0:W-:Y:S01]  /*71c0*/  UTMACMDFLUSH ;  /* 0x00000000000079b7 */ /* 0x0001e20000000000 */
[----:B------:R-:W-:-:S04]  /*71d0*/  DEPBAR.LE SB0, 0x0 ;  /* 0x000080000000791a */ /* 0x000fc80000000000 */
[----:B--2---:R-:W-:Y:S03]  /*71e0*/  SYNCS.ARRIVE.TRANS64.RED.A1T0 RZ, [UR6], RZ ;  /* 0x000000ffffff79a7 */ /* 0x004fe60008100406 */
.L_x_10219:
[----:B------:R-:W-:Y:S05]  /*71f0*/  BSYNC B0 ;  /* 0x0000000000007941 */ /* 0x000fea0003800000 */
.L_x_10218:
[----:B-1----:R-:W1:Y:S01]  /*7200*/  LDC R0, c[0x0][0xda4] ;  /* 0x00036900ff007b82 */ /* 0x002e620000000800 */
        /* <DEDUP_REMOVED lines=9> */
.L_x_10194:
        /* <DEDUP_REMOVED lines=10> */
[C---:B------:R-:W-:Y:S01]  /*7340*/  IMAD.SHL.U32 R18, R2.reuse, 0x40, RZ ;  /* 0x0000004002127824 */ /* 0x040fe200078e00ff */
[----:B------:R-:W-:Y:S01]  /*7350*/  SHF.R.U32.HI R0, RZ, 0x1, R2 ;  /* 0x00000001ff007819 */ /* 0x000fe20000011602 */
[----:B------:R-:W-:Y:S01]  /*7360*/  IMAD.SHL.U32 R4, R2, 0x20, RZ ;  /* 0x0000002002047824 */ /* 0x000fe200078e00ff */
[----:B------:R-:W-:Y:S01]  /*7370*/  ULOP3.LUT UR43, UR46, 0x1, URZ, 0xfc, !UPT ;  /* 0x000000012e2b7892 */ /* 0x000fe2000f8efc3f */
[----:B------:R-:W-:Y:S01]  /*7380*/  IMAD.SHL.U32 R6, R23, 0x10, RZ ;  /* 0x0000001017067824 */ /* 0x000fe200078e00ff */
[----:B------:R-:W-:Y:S01]  /*7390*/  LOP3.LUT R3, R18, 0x180, RZ, 0xc0, !PT ;  /* 0x0000018012037812 */ /* 0x000fe200078ec0ff */
[----:B------:R-:W-:Y:S01]  /*73a0*/  IMAD.MOV.U32 R16, RZ, RZ, 0x1 ;  /* 0x00000001ff107424 */ /* 0x000fe200078e00ff */
[----:B------:R-:W-:Y:S01]  /*73b0*/  LOP3.LUT R5, R4, 0x80, RZ, 0xc0, !PT ;  /* 0x0000008004057812 */ /* 0x000fe200078ec0ff */
[----:B------:R-:W-:Y:S01]  /*73c0*/  IMAD.MOV.U32 R19, RZ, RZ, RZ ;  /* 0x000000ffff137224 */ /* 0x000fe200078e00ff */
[----:B------:R-:W-:Y:S01]  /*73d0*/  LOP3.LUT R7, R6, 0x600, RZ, 0xc0, !PT ;  /* 0x0000060006077812 */ /* 0x000fe200078ec0ff */
[C---:B------:R-:W-:Y:S01]  /*73e0*/  IMAD.SHL.U32 R6, R2.reuse, 0x4, RZ ;  /* 0x0000000402067824 */ /* 0x040fe200078e00ff */
[----:B------:R-:W-:Y:S01]  /*73f0*/  LOP3.LUT R0, R3, 0x30, R0, 0xf8, !PT ;  /* 0x0000003003007812 */ /* 0x000fe200078ef800 */
[----:B------:R-:W-:Y:S01]  /*7400*/  IMAD.SHL.U32 R3, R2, 0x8, RZ ;  /* 0x0000000802037824 */ /* 0x000fe200078e00ff */
[----:B------:R-:W-:Y:S01]  /*7410*/  LOP3.LUT R5, R5, 0x10, R2, 0xf8, !PT ;  /* 0x0000001005057812 */ /* 0x000fe200078ef802 */
[----:B------:R-:W-:Y:S01]  /*7420*/  ULOP3.LUT UR48, UR46, 0x2, URZ, 0xfc, !UPT ;  /* 0x000000022e307892 */ /* 0x000fe2000f8efc3f */
[----:B------:R-:W-:Y:S01]  /*7430*/  LOP3.LUT R7, R7, 0x60, R4, 0xf8, !PT ;  /* 0x0000006007077812 */ /* 0x000fe200078ef804 */
[----:B------:R-:W-:Y:S01]  /*7440*/  ULDC.64 UR50, c[0x0][0x198] ;  /* 0x0000660000327ab9 */ /* 0x000fe20000000a00 */
[----:B------:R-:W-:Y:S01]  /*7450*/  LOP3.LUT R5, R5, 0x10, R6, 0x78, !PT ;  /* 0x0000001005057812 */ /* 0x000fe200078e7806 */
[----:B------:R-:W-:Y:S01]  /*7460*/  ULDC UR44, c[0x0][0xc] ;  /* 0x00000300002c7ab9 */ /* 0x000fe20000000800 */
[----:B------:R-:W-:Y:S01]  /*7470*/  LOP3.LUT R4, R7, 0x100, R4, 0xf8, !PT ;  /* 0x0000010007047812 */ /* 0x000fe200078ef804 */
[----:B------:R-:W-:Y:S01]  /*7480*/  UMOV UR47, URZ ;  /* 0x0000003f002f7c82 */ /* 0x000fe20008000000 */
[----:B------:R-:W-:-:S02]  /*7490*/  LOP3.LUT R3, R0, 0x30, R3, 0x78, !PT ;  /* 0x0000003000037812 */ /* 0x000fc400078e7803 */
[----:B------:R-:W-:Y:S02]  /*74a0*/  LOP3.LUT R17, R4, R5, RZ, 0xfc, !PT ;  /* 0x0000000504117212 */ /* 0x000fe400078efcff */
[----:B------:R-:W-:Y:S02]  /*74b0*/  LOP3.LUT R18, R3, 0x640, R18, 0xf8, !PT ;  /* 0x0000064003127812 */ /* 0x000fe400078ef812 */
[----:B------:R-:W-:-:S07]  /*74c0*/  LOP3.LUT R2, R2, 0x1f, RZ, 0xc0, !PT ;  /* 0x0000001f02027812 */ /* 0x000fce00078ec0ff */
.L_x_10263:
[----:B-1----:R-:W1:Y:S01]  /*74d0*/  S2UR UR4, SR_CgaCtaId ;  /* 0x00000000000479c3 */ /* 0x002e620000008800 */
        /* <DEDUP_REMOVED lines=16> */
[----:B-1----:R-:W-:-:S03]  /*75e0*/  ULEA UR40, UR4, UR40, 0x18 ;  /* 0x0000002804287291 */ /* 0x002fc6000f8ec03f */
        /* <DEDUP_REMOVED lines=14> */
[----:B------:R-:W-:Y:S10]  /*76d0*/  @!P0 BRA `(.L_x_10222) ;  /* 0x0000000000408947 */ /* 0x000ff40003800000 */
        /* <DEDUP_REMOVED lines=16> */
.L_x_10222:
        /* <DEDUP_REMOVED lines=21> */
.L_x_10223:
        /* <DEDUP_REMOVED lines=20> */
.L_x_10224:
        /* <DEDUP_REMOVED lines=18> */
.L_x_10225:
        /* <DEDUP_REMOVED lines=15> */
[----:B------:R-:W-:Y:S01]  /*7c80*/  IMAD.U32 R20, RZ, RZ, UR38 ;  /* 0x00000026ff147e24 */ /* 0x000fe2000f8e00ff */
[----:B---3--:R-:W1:Y:S09]  /*7c90*/  LDC.64 R4, c[0x0][0x3f8] ;  /* 0x0000fe00ff047b82 */ /* 0x008e720000000a00 */
[----:B------:R-:W-:Y:S01]  /*7ca0*/  VOTEU.ALL UP1, P2 ;  /* 0x00000000003f7886 */ /* 0x000fe20001020000 */
[----:B------:R-:W3:Y:S01]  /*7cb0*/  @P0 LDC R0, c[0x0][0x42c] ;  /* 0x00010b00ff000b82 */ /* 0x000ee20000000800 */
[----:B--2---:R-:W-:-:S03]  /*7cc0*/  IMAD R8, R7, R8, UR49 ;  /* 0x0000003107087e24 */ /* 0x004fc6000f8e0208 */
[----:B------:R-:W-:Y:S01]  /*7cd0*/  @!UP1 UIADD3 UR4, UP0, UR50, 0x270, URZ ;  /* 0x0000027032049890 */ /* 0x000fe2000ff1e03f */
[----:B------:R-:W-:-:S03]  /*7ce0*/  IMAD R8, R8, 0xc0, RZ ;  /* 0x000000c008087824 */ /* 0x000fc600078e02ff */
[----:B------:R-:W2:Y:S01]  /*7cf0*/  @P0 LDC R7, c[0x0][0x430] ;  /* 0x00010c00ff070b82 */ /* 0x000ea20000000800 */
[----:B------:R-:W-:Y:S01]  /*7d00*/  @!UP1 UIADD3.X UR5, URZ, UR51, URZ, UP0, !UPT ;  /* 0x000000333f059290 */ /* 0x000fe200087fe43f */
[----:B------:R-:W-:Y:S02]  /*7d10*/  R2UR UR37, R8 ;  /* 0x00000000082572ca */ /* 0x000fe400000e0000 */
[----:B-1----:R-:W-:-:S04]  /*7d20*/  ISETP.NE.U32.AND P1, PT, R4, RZ, PT ;  /* 0x000000ff0400720c */ /* 0x002fc80003f25070 */
[----:B------:R-:W-:Y:S01]  /*7d30*/  ISETP.NE.AND.EX P1, PT, R5, RZ, PT, P1 ;  /* 0x000000ff0500720c */ /* 0x000fe20003f25310 */
[----:B---3--:R-:W-:-:S06]  /*7d40*/  @P0 IMAD.HI.U32 R0, R0, UR38, RZ ;  /* 0x0000002600000c27 */ /* 0x008fcc000f8e00ff */
[----:B------:R1:W-:Y:S01]  /*7d50*/  @!UP1 UTMAPF.L2.4D [UR36], [UR4] ;  /* 0x00000024040095b8 */ /* 0x0003e20008018000 */
[----:B--2---:R-:W-:Y:S02]  /*7d60*/  @P0 SHF.R.U32.HI R20, RZ, R7, R0 ;  /* 0x00000007ff140219 */ /* 0x004fe40000011600 */
[----:B----4-:R-:W-:Y:S02]  /*7d70*/  SHF.R.S32.HI R0, RZ, 0x1f, R3 ;  /* 0x0000001fff007819 */ /* 0x010fe40000011403 */
[----:B------:R-:W-:Y:S01]  /*7d80*/  SEL R6, R3, RZ, !P1 ;  /* 0x000000ff03067207 */ /* 0x000fe20004800000 */
[----:B-1----:R-:W-:Y:S06]  /*7d90*/  BRA.DIV UR6, `(.L_x_10226) ;  /* 0x0000001a06d07947 */ /* 0x002fec000b800000 */
[----:B------:R1:W2:Y:S02]  /*7da0*/  SHFL.IDX PT, R14, R22, RZ, 0x1f ;  /* 0x00001fff160e7589 */ /* 0x0002a400000e0000 */
.L_x_10279:
[----:B--2---:R-:W-:Y:S01]  /*7db0*/  ISETP.NE.AND P0, PT, R14, RZ, PT ;  /* 0x000000ff0e00720c */ /* 0x004fe20003f05270 */
[----:B------:R-:W-:Y:S01]  /*7dc0*/  IMAD.MOV.U32 R12, RZ, RZ, R6 ;  /* 0x000000ffff0c7224 */ /* 0x000fe200078e0006 */
[----:B------:R-:W-:-:S11]  /*7dd0*/  PLOP3.LUT P6, PT, PT, PT, PT, 0x8, 0x0 ;  /* 0x000000000000781c */ /* 0x000fd60003fce170 */
[----:B------:R-:W-:Y:S05]  /*7de0*/  @P0 BRA `(.L_x_10227) ;  /* 0x0000000400700947 */ /* 0x000fea0003800000 */
[----:B------:R-:W-:-:S06]  /*7df0*/  UIADD3 UR4, UR41, -0x1, URZ ;  /* 0xffffffff29047890 */ /* 0x000fcc000fffe03f */
[----:B------:R-:W-:Y:S01]  /*7e00*/  IMAD.U32 R9, RZ, RZ, UR4 ;  /* 0x00000004ff097e24 */ /* 0x000fe2000f8e00ff */
[----:B------:R-:W-:-:S03]  /*7e10*/  UMOV UR4, 0xffffffff ;  /* 0xffffffff00047882 */ /* 0x000fc60000000000 */
[----:B------:R-:W-:Y:S05]  /*7e20*/  BRA.DIV UR4, `(.L_x_10228) ;  /* 0x0000001a04cc7947 */ /* 0x000fea000b800000 */
[----:B------:R-:W-:-:S13]  /*7e30*/  ELECT P6, URZ, PT ;  /* 0x00000000003f782f */ /* 0x000fda00038c0000 */
.L_x_10282:
[----:B------:R-:W-:Y:S05]  /*7e40*/  @!P6 BRA `(.L_x_10229) ;  /* 0x000000040014e947 */ /* 0x000fea0003800000 */
[----:B------:R-:W-:Y:S01]  /*7e50*/  LEA R11, R19, UR40, 0x3 ;  /* 0x00000028130b7c11 */ /* 0x000fe2000f8e18ff */
[----:B------:R-:W-:Y:S01]  /*7e60*/  IMAD.MOV.U32 R12, RZ, RZ, R3 ;  /* 0x000000ffff0c7224 */ /* 0x000fe200078e0003 */
[----:B------:R-:W-:Y:S01]  /*7e70*/  SHF.L.U32 R10, R16, 0x1f, RZ ;  /* 0x0000001f100a7819 */ /* 0x000fe200000006ff */
        /* <DEDUP_REMOVED lines=19> */
.L_x_10230:
[----:B------:R-:W3:Y:S01]  /*7fb0*/  SYNCS.PHASECHK.TRANS64.TRYWAIT P3, [R11+URZ+0x13280], R10 ;  /* 0x0132800a0b0075a7 */ /* 0x000ee2000806017f */
[----:B------:R-:W-:Y:S01]  /*7fc0*/  ISETP.NE.AND P0, PT, R23, RZ, PT ;  /* 0x000000ff1700720c */ /* 0x000fe20003f05270 */
[----:B---3--:R-:W-:-:S12]  /*7fd0*/  @!P3 BRA `(.L_x_10231) ;  /* 0x000000180080b947 */ /* 0x008fd80003800000 */
.L_x_10283:
[----:B------:R-:W-:Y:S05]  /*7fe0*/  @P0 BRA `(.L_x_10232) ;  /* 0x0000000000140947 */ /* 0x000fea0003800000 */
[----:B------:R-:W-:Y:S01]  /*7ff0*/  ISETP.NE.AND P3, PT, R2, RZ, PT ;  /* 0x000000ff0200720c */ /* 0x000fe20003f65270 */
[----:B--2---:R-:W-:-:S04]  /*8000*/  IMAD.MOV.U32 R4, RZ, RZ, 0x2800 ;  /* 0x00002800ff047424 */ /* 0x004fc800078e00ff */
[----:B------:R4:W-:Y:S08]  /*8010*/  SYNCS.ARRIVE.TRANS64 RZ, [R11+URZ+0x13270], R4 ;  /* 0x013270040bff79a7 */ /* 0x0009f0000800003f */
[----:B------:R-:W-:Y:S05]  /*8020*/  @!P3 BRA `(.L_x_10232) ;  /* 0x000000000004b947 */ /* 0x000fea0003800000 */
[----:B------:R-:W-:Y:S01]  /*8030*/  BPT.TRAP 0x1 ;  /* 0x000000040000795c */ /* 0x000fe20000300000 */
.L_x_10232:
[----:B--2-4-:R-:W-:Y:S01]  /*8040*/  IMAD.U32 R4, RZ, RZ, UR40 ;  /* 0x00000028ff047e24 */ /* 0x014fe2000f8e00ff */
[----:B------:R-:W-:Y:S01]  /*8050*/  R2UR UR9, R11 ;  /* 0x000000000b0972ca */ /* 0x000fe200000e0000 */
[----:B------:R-:W-:Y:S01]  /*8060*/  IMAD R9, R9, 0xa0, RZ ;  /* 0x000000a009097824 */ /* 0x000fe200078e02ff */
[----:B------:R-:W-:Y:S01]  /*8070*/  R2UR UR12, R20 ;  /* 0x00000000140c72ca */ /* 0x000fe200000e0000 */
[----:B------:R-:W-:Y:S01]  /*8080*/  IMAD R4, R19, 0x2800, R4 ;  /* 0x0000280013047824 */ /* 0x000fe200078e0204 */
[----:B-----5:R-:W-:Y:S01]  /*8090*/  R2UR UR13, R12 ;  /* 0x000000000c0d72ca */ /* 0x020fe200000e0000 */
[----:B------:R-:W-:Y:S01]  /*80a0*/  UIADD3 UR4, UP0, UR50, 0x470, URZ ;  /* 0x0000047032047890 */ /* 0x000fe2000ff1e03f */
[----:B------:R-:W-:Y:S01]  /*80b0*/  R2UR UR11, R9 ;  /* 0x00000000090b72ca */ /* 0x000fe200000e0000 */
[----:B------:R-:W-:Y:S01]  /*80c0*/  UMOV UR6, 0x0 ;  /* 0x0000000000067882 */ /* 0x000fe20000000000 */
[----:B------:R-:W-:Y:S01]  /*80d0*/  R2UR UR8, R4 ;  /* 0x00000000040872ca */ /* 0x000fe200000e0000 */
[----:B------:R-:W-:Y:S01]  /*80e0*/  UIADD3.X UR5, URZ, UR51, URZ, UP0, !UPT ;  /* 0x000000333f057290 */ /* 0x000fe200087fe43f */
[----:B------:R-:W-:Y:S01]  /*80f0*/  UMOV UR7, 0x14f00000 ;  /* 0x14f0000000077882 */ /* 0x000fe20000000000 */
[----:B------:R-:W-:-:S02]  /*8100*/  UMOV UR10, URZ ;  /* 0x0000003f000a7c82 */ /* 0x000fc40008000000 */
[----:B------:R-:W-:-:S08]  /*8110*/  UIADD3 UR9, UR9, 0x13270, URZ ;  /* 0x0001327009097890 */ /* 0x000fd0000fffe03f */
[----:B------:R-:W-:-:S09]  /*8120*/  UIADD3 UR8, UR8, 0x6000, URZ ;  /* 0x0000600008087890 */ /* 0x000fd2000fffe03f */
[----:B------:R2:W-:Y:S01]  /*8130*/  UTMALDG.4D [UR8], [UR4], desc[UR6] ;  /* 0x00000608040075b4 */ /* 0x0005e20008019000 */
[----:B------:R-:W4:Y:S02]  /*8140*/  SYNCS.PHASECHK.TRANS64.TRYWAIT P3, [R11+URZ+0x13240], R10 ;  /* 0x0132400a0b0075a7 */ /* 0x000f24000806017f */
[----:B--2-4-:R-:W-:Y:S05]  /*8150*/  @!P3 BRA `(.L_x_10233) ;  /* 0x000000180034b947 */ /* 0x014fea0003800000 */
.L_x_10284:
[----:B------:R-:W-:Y:S05]  /*8160*/  @P0 BRA `(.L_x_10234) ;  /* 0x0000000000140947 */ /* 0x000fea0003800000 */
[----:B------:R-:W-:Y:S01]  /*8170*/  ISETP.NE.AND P0, PT, R2, RZ, PT ;  /* 0x000000ff0200720c */ /* 0x000fe20003f05270 */
[----:B------:R-:W-:-:S04]  /*8180*/  IMAD.MOV.U32 R6, RZ, RZ, 0x2800 ;  /* 0x00002800ff067424 */ /* 0x000fc800078e00ff */
[----:B------:R4:W-:Y:S08]  /*8190*/  SYNCS.ARRIVE.TRANS64 RZ, [R11+URZ+0x13230], R6 ;  /* 0x013230060bff79a7 */ /* 0x0009f0000800003f */
[----:B------:R-:W-:Y:S05]  /*81a0*/  @!P0 BRA `(.L_x_10234) ;  /* 0x0000000000048947 */ /* 0x000fea0003800000 */
[----:B------:R-:W-:Y:S01]  /*81b0*/  BPT.TRAP 0x1 ;  /* 0x000000040000795c */ /* 0x000fe20000300000 */
.L_x_10234:
        /* <DEDUP_REMOVED lines=13> */
[----:B-1----:R-:W-:Y:S01]  /*8290*/  NOP ;  /* 0x0000000000007918 */ /* 0x002fe20000000000 */
.L_x_10229:
        /* <DEDUP_REMOVED lines=16> */
[----:B-1----:R-:W-:Y:S01]  /*83a0*/  NOP ;  /* 0x0000000000007918 */ /* 0x002fe20000000000 */
.L_x_10227:
[----:B------:R-:W-:-:S06]  /*83b0*/  ULOP3.LUT UR4, UR47, 0x1, URZ, 0xc, !UPT ;  /* 0x000000012f047892 */ /* 0x000fcc000f8e0c3f */
[----:B------:R-:W-:-:S05]  /*83c0*/  IMAD.U32 R4, RZ, RZ, UR4 ;  /* 0x00000004ff047e24 */ /* 0x000fca000f8e00ff */
[----:B------:R-:W-:-:S04]  /*83d0*/  SHF.L.U32 R4, R4, 0x1f, RZ ;  /* 0x0000001f04047819 */ /* 0x000fc800000006ff */
[----:B------:R-:W5:Y:S02]  /*83e0*/  SYNCS.PHASECHK.TRANS64.TRYWAIT P0, [UR40+0x13220], R4 ;  /* 0x01322004ff0075a7 */ /* 0x000f640008000168 */
[----:B-----5:R-:W-:Y:S05]  /*83f0*/  @!P0 BRA `(.L_x_10235) ;  /* 0x0000001400a08947 */ /* 0x020fea0003800000 */
.L_x_10285:
[----:B------:R-:W-:-:S06]  /*8400*/  UISETP.GE.AND UP0, UPT, UR42, 0xa1, UPT ;  /* 0x000000a12a00788c */ /* 0x000fcc000bf06270 */
[----:B------:R-:W-:-:S13]  /*8410*/  PLOP3.LUT P0, PT, PT, PT, UP0, 0x80, 0x0 ;  /* 0x000000000000781c */ /* 0x000fda0003f0f008 */
[----:B------:R-:W-:Y:S05]  /*8420*/  @!P0 BRA `(.L_x_10236) ;  /* 0x0000000800b48947 */ /* 0x000fea0003800000 */
[----:B------:R-:W-:Y:S01]  /*8430*/  UIADD3 UR4, UR41, -0x2, URZ ;  /* 0xfffffffe29047890 */ /* 0x000fe2000fffe03f */
[----:B----4-:R-:W-:Y:S02]  /*8440*/  IMAD.MOV.U32 R6, RZ, RZ, R16 ;  /* 0x000000ffff067224 */ /* 0x010fe400078e0010 */
[----:B------:R-:W-:-:S03]  /*8450*/  IMAD.MOV.U32 R7, RZ, RZ, R19 ;  /* 0x000000ffff077224 */ /* 0x000fc600078e0013 */
[----:B------:R-:W-:-:S07]  /*8460*/  IMAD.U32 R14, RZ, RZ, UR4 ;  /* 0x00000004ff0e7e24 */ /* 0x000fce000f8e00ff */
.L_x_10256:
[----:B------:R-:W-:Y:S01]  /*8470*/  VIADD R19, R7, 0x1 ;  /* 0x0000000107137836 */ /* 0x000fe20000000000 */
[----:B------:R-:W-:Y:S04]  /*8480*/  BSSY B0, `(.L_x_10237) ;  /* 0x0000060000007945 */ /* 0x000fe80003800000 */
[----:B------:R-:W-:-:S04]  /*8490*/  ISETP.NE.AND P0, PT, R19, 0x2, PT ;  /* 0x000000021300780c */ /* 0x000fc80003f05270 */
[----:B------:R-:W-:Y:S02]  /*84a0*/  SEL R5, RZ, 0x1, P0 ;  /* 0x00000001ff057807 */ /* 0x000fe40000000000 */
[----:B------:R-:W-:Y:S02]  /*84b0*/  SEL R19, R19, RZ, P0 ;  /* 0x000000ff13137207 */ /* 0x000fe40000000000 */
[----:B------:R-:W-:Y:S01]  /*84c0*/  LOP3.LUT R16, R6, R5, RZ, 0x3c, !PT ;  /* 0x0000000506107212 */ /* 0x000fe200078e3cff */
[----:B--23--:R-:W-:Y:S06]  /*84d0*/  @!P6 BRA `(.L_x_10238) ;  /* 0x000000040068e947 */ /* 0x00cfec0003800000 */
[----:B------:R-:W-:Y:S01]  /*84e0*/  LEA R8, R19, UR40, 0x3 ;  /* 0x0000002813087c11 */ /* 0x000fe2000f8e18ff */
[----:B--23--:R-:W-:Y:S01]  /*84f0*/  IMAD.MOV.U32 R11, RZ, RZ, R14 ;  /* 0x000000ffff0b7224 */ /* 0x00cfe200078e000e */
[----:B------:R-:W-:Y:S01]  /*8500*/  SHF.L.U32 R9, R16, 0x1f, RZ ;  /* 0x0000001f10097819 */ /* 0x000fe200000006ff */
        /* <DEDUP_REMOVED lines=20> */
.L_x_10239:
[----:B------:R-:W3:Y:S01]  /*8650*/  SYNCS.PHASECHK.TRANS64.TRYWAIT P0, [R8+URZ+0x13280], R9 ;  /* 0x01328009080075a7 */ /* 0x000ee2000800017f */
[----:B------:R-:W-:Y:S01]  /*8660*/  BSSY B1, `(.L_x_10240) ;  /* 0x0000003000017945 */ /* 0x000fe20003800000 */
[----:B------:R-:W-:-:S03]  /*8670*/  ISETP.NE.AND P3, PT, R23, RZ, PT ;  /* 0x000000ff1700720c */ /* 0x000fc60003f65270 */
[----:B---3--:R-:W-:Y:S10]  /*8680*/  @!P0 BRA `(.L_x_10241) ;  /* 0x0000001400148947 */ /* 0x008ff40003800000 */
.L_x_10286:
[----:B------:R-:W-:Y:S05]  /*8690*/  BSYNC B1 ;  /* 0x0000000000017941 */ /* 0x000fea0003800000 */
.L_x_10240:
[----:B------:R-:W-:Y:S04]  /*86a0*/  BSSY B1, `(.L_x_10242) ;  /* 0x0000007000017945 */ /* 0x000fe80003800000 */
[----:B------:R-:W-:Y:S05]  /*86b0*/  @P3 BRA `(.L_x_10243) ;  /* 0x0000000000143947 */ /* 0x000fea0003800000 */
[----:B------:R-:W-:Y:S01]  /*86c0*/  ISETP.NE.AND P0, PT, R2, RZ, PT ;  /* 0x000000ff0200720c */ /* 0x000fe20003f05270 */
[----:B------:R-:W-:-:S04]  /*86d0*/  IMAD.MOV.U32 R5, RZ, RZ, 0x2800 ;  /* 0x00002800ff057424 */ /* 0x000fc800078e00ff */
[----:B------:R4:W-:Y:S08]  /*86e0*/  SYNCS.ARRIVE.TRANS64 RZ, [R8+URZ+0x13270], R5 ;  /* 0x0132700508ff79a7 */ /* 0x0009f0000800003f */
[----:B------:R-:W-:Y:S05]  /*86f0*/  @!P0 BRA `(.L_x_10243) ;  /* 0x0000000000048947 */ /* 0x000fea0003800000 */
[----:B------:R-:W-:Y:S01]  /*8700*/  BPT.TRAP 0x1 ;  /* 0x000000040000795c */ /* 0x000fe20000300000 */
.L_x_10243:
[----:B------:R-:W-:Y:S05]  /*8710*/  BSYNC B1 ;  /* 0x0000000000017941 */ /* 0x000fea0003800000 */
.L_x_10242:
[----:B--2---:R-:W-:Y:S01]  /*8720*/  IMAD.MOV.U32 R13, RZ, RZ, RZ ;  /* 0x000000ffff0d7224 */ /* 0x004fe200078e00ff */
        /* <DEDUP_REMOVED lines=8> */
[----:B----4-:R-:W-:Y:S01]  /*87b0*/  VIADD R5, R8, 0x13270 ;  /* 0x0001327008057836 */ /* 0x010fe20000000000 */
[----:B------:R-:W-:Y:S01]  /*87c0*/  UMOV UR6, 0x0 ;  /* 0x0000000000067882 */ /* 0x000fe20000000000 */
[----:B------:R-:W-:Y:S01]  /*87d0*/  VIADD R4, R10, 0x6000 ;  /* 0x000060000a047836 */ /* 0x000fe20000000000 */
[----:B------:R-:W-:-:S09]  /*87e0*/  UMOV UR7, 0x14f00000 ;  /* 0x14f0000000077882 */ /* 0x000fd20000000000 */
.L_x_10244:
        /* <DEDUP_REMOVED lines=12> */
.L_x_10287:
[----:B------:R-:W-:Y:S05]  /*88b0*/  BSYNC B1 ;  /* 0x0000000000017941 */ /* 0x000fea0003800000 */
.L_x_10245:
[----:B------:R-:W-:Y:S01]  /*88c0*/  BSSY B1, `(.L_x_10247) ;  /* 0x0000009000017945 */ /* 0x000fe20003800000 */
[----:B------:R-:W-:Y:S02]  /*88d0*/  IMAD.MOV.U32 R4, RZ, RZ, 0x0 ;  /* 0x00000000ff047424 */ /* 0x000fe400078e00ff */
[----:B------:R-:W-:Y:S01]  /*88e0*/  IMAD.MOV.U32 R5, RZ, RZ, 0x14f00000 ;  /* 0x14f00000ff057424 */ /* 0x000fe200078e00ff */
[----:B------:R-:W-:Y:S06]  /*88f0*/  @P3 BRA `(.L_x_10248) ;  /* 0x0000000000143947 */ /* 0x000fec0003800000 */
[----:B------:R-:W-:Y:S01]  /*8900*/  ISETP.NE.AND P0, PT, R2, RZ, PT ;  /* 0x000000ff0200720c */ /* 0x000fe20003f05270 */
[----:B--23--:R-:W-:-:S04]  /*8910*/  IMAD.MOV.U32 R9, RZ, RZ, 0x2800 ;  /* 0x00002800ff097424 */ /* 0x00cfc800078e00ff */
[----:B------:R4:W-:Y:S08]  /*8920*/  SYNCS.ARRIVE.TRANS64 RZ, [R8+URZ+0x13230], R9 ;  /* 0x0132300908ff79a7 */ /* 0x0009f0000800003f */
[----:B------:R-:W-:Y:S05]  /*8930*/  @!P0 BRA `(.L_x_10248) ;  /* 0x0000000000048947 */ /* 0x000fea0003800000 */
[----:B------:R-:W-:Y:S01]  /*8940*/  BPT.TRAP 0x1 ;  /* 0x000000040000795c */ /* 0x000fe20000300000 */
.L_x_10248:
[----:B------:R-:W-:Y:S05]  /*8950*/  BSYNC B1 ;  /* 0x0000000000017941 */ /* 0x000fea0003800000 */
.L_x_10247:
[----:B------:R-:W-:Y:S01]  /*8960*/  R2UR UR7, R5 ;  /* 0x00000000050772ca */ /* 0x000fe200000e0000 */
[----:B------:R-:W-:Y:S01]  /*8970*/  UIADD3 UR4, UP0, UR50, 0x370, URZ ;  /* 0x0000037032047890 */ /* 0x000fe2000ff1e03f */
[----:B------:R-:W-:Y:S01]  /*8980*/  R2UR UR10, R13 ;  /* 0x000000000d0a72ca */ /* 0x000fe200000e0000 */
[----:B--234-:R-:W-:Y:S01]  /*8990*/  VIADD R8, R8, 0x13230 ;  /* 0x0001323008087836 */ /* 0x01cfe20000000000 */
[----:B------:R-:W-:Y:S01]  /*89a0*/  R2UR UR12, R20 ;  /* 0x00000000140c72ca */ /* 0x000fe200000e0000 */
[----:B------:R-:W-:Y:S01]  /*89b0*/  UIADD3.X UR5, URZ, UR51, URZ, UP0, !UPT ;  /* 0x000000333f057290 */ /* 0x000fe200087fe43f */
[----:B------:R-:W-:Y:S01]  /*89c0*/  R2UR UR6, R4 ;  /* 0x00000000040672ca */ /* 0x000fe200000e0000 */
[----:B------:R-:W-:Y:S01]  /*89d0*/  VIADD R4, R10, 0xe000 ;  /* 0x0000e0000a047836 */ /* 0x000fe20000000000 */
[----:B------:R-:W-:-:S13]  /*89e0*/  PLOP3.LUT P0, PT, PT, PT, PT, 0x80, 0x0 ;  /* 0x000000000000781c */ /* 0x000fda0003f0f070 */
.L_x_10249:
        /* <DEDUP_REMOVED lines=9> */
.L_x_10238:
[----:B------:R-:W-:Y:S05]  /*8a80*/  BSYNC B0 ;  /* 0x0000000000007941 */ /* 0x000fea0003800000 */
.L_x_10237:
[----:B------:R-:W-:-:S06]  /*8a90*/  UISETP.NE.AND UP0, UPT, UR43, 0x3, UPT ;  /* 0x000000032b00788c */ /* 0x000fcc000bf05270 */
[----:B------:R-:W-:-:S13]  /*8aa0*/  PLOP3.LUT P0, PT, PT, PT, UP0, 0x80, 0x0 ;  /* 0x000000000000781c */ /* 0x000fda0003f0f008 */
[----:B------:R-:W-:Y:S05]  /*8ab0*/  @!P0 BRA `(.L_x_10250) ;  /* 0x0000000000048947 */ /* 0x000fea0003800000 */
[----:B------:R-:W-:Y:S01]  /*8ac0*/  BPT.TRAP 0x1 ;  /* 0x000000040000795c */ /* 0x000fe20000300000 */
.L_x_10250:
        /* <DEDUP_REMOVED lines=8> */
.L_x_10288:
[----:B------:R-:W-:Y:S05]  /*8b50*/  BSYNC B0 ;  /* 0x0000000000007941 */ /* 0x000fea0003800000 */
.L_x_10251:
[----:B------:R-:W-:Y:S05]  /*8b60*/  @!P0 BRA `(.L_x_10253) ;  /* 0x0000000000048947 */ /* 0x000fea0003800000 */
[----:B------:R-:W-:Y:S01]  /*8b70*/  BPT.TRAP 0x1 ;  /* 0x000000040000795c */ /* 0x000fe20000300000 */
.L_x_10253:
[----:B----4-:R-:W-:Y:S01]  /*8b80*/  SHF.L.U32 R4, R6, 0x1f, RZ ;  /* 0x0000001f06047819 */ /* 0x010fe200000006ff */
[----:B--23--:R-:W-:-:S03]  /*8b90*/  IMAD R10, R7, 0x2800, RZ ;  /* 0x00002800070a7824 */ /* 0x00cfc600078e02ff */
[----:B------:R-:W2:Y:S02]  /*8ba0*/  SYNCS.PHASECHK.TRANS64.TRYWAIT P3, [R13+URZ+0x13260], R4 ;  /* 0x013260040d0075a7 */ /* 0x000ea4000806017f */
[----:B------:R-:W-:Y:S01]  /*8bb0*/  LOP3.LUT R21, R10, R18, RZ, 0xfc, !PT ;  /* 0x000000120a157212 */ /* 0x000fe200078efcff */
[----:B--2---:R-:W-:Y:S06]  /*8bc0*/  @!P3 BRA `(.L_x_10254) ;  /* 0x000000100000b947 */ /* 0x004fec0003800000 */
.L_x_10289:
[----:B------:R-:W-:Y:S05]  /*8bd0*/  WARPSYNC.ALL ;  /* 0x0000000000007948 */ /* 0x000fea0003800000 */
[----:B--2---:R-:W2:Y:S01]  /*8be0*/  LDSM.16.MT88.4 R4, [R21+UR40+0x6000] ;  /* 0x006000281504783b */ /* 0x004ea20008004200 */
[----:B------:R-:W-:-:S05]  /*8bf0*/  LOP3.LUT R15, R10, R17, RZ, 0xfc, !PT ;  /* 0x000000110a0f7212 */ /* 0x000fca00078efcff */
[----:B------:R-:W-:Y:S01]  /*8c00*/  VIADD R15, R15, UR40 ;  /* 0x000000280f0f7c36 */ /* 0x000fe20008000000 */
        /* <DEDUP_REMOVED lines=37> */
.L_x_10255:
[----:B---3--:R3:W-:Y:S01]  /*8e60*/  SYNCS.ARRIVE.TRANS64.A1T0 RZ, [R13+URZ+0x13250], RZ ;  /* 0x013250ff0dff79a7 */ /* 0x0087e2000810003f */
[----:B------:R-:W-:Y:S01]  /*8e70*/  BAR.SYNC.DEFER_BLOCKING 0x2, 0x80 ;  /* 0x0082000000007b1d */ /* 0x000fe20000010000 */
[C---:B------:R-:W-:Y:S01]  /*8e80*/  ISETP.GT.AND P0, PT, R14.reuse, RZ, PT ;  /* 0x000000ff0e00720c */ /* 0x040fe20003f04270 */
[----:B------:R-:W-:Y:S02]  /*8e90*/  @!P2 VIADD R4, R13, 0x13280 ;  /* 0x000132800d04a836 */ /* 0x000fe40000000000 */
[----:B------:R-:W-:Y:S02]  /*8ea0*/  VIADD R14, R14, 0xffffffff ;  /* 0xffffffff0e0e7836 */ /* 0x000fe40000000000 */
[----:B------:R-:W-:Y:S01]  /*8eb0*/  IMAD.MOV.U32 R6, RZ, RZ, R16 ;  /* 0x000000ffff067224 */ /* 0x000fe200078e0010 */
[----:B------:R-:W-:Y:S01]  /*8ec0*/  @!P2 PRMT R4, RZ, 0x654, R4 ;  /* 0x00000654ff04a816 */ /* 0x000fe20000000004 */
[----:B------:R-:W-:-:S03]  /*8ed0*/  IMAD.MOV.U32 R7, RZ, RZ, R19 ;  /* 0x000000ffff077224 */ /* 0x000fc600078e0013 */
[----:B------:R3:W-:Y:S03]  /*8ee0*/  @!P2 SYNCS.ARRIVE.TRANS64.RED.A1T0 RZ, [R4+URZ], RZ ;  /* 0x000000ff04ffa9a7 */ /* 0x0007e6000810043f */
[----:B------:R-:W-:Y:S05]  /*8ef0*/  @P0 BRA `(.L_x_10256) ;  /* 0xfffffff4005c0947 */ /* 0x000fea000383ffff */
.L_x_10236:
[----:B------:R-:W-:-:S06]  /*8f00*/  UISETP.NE.AND UP0, UPT, UR43, 0x3, UPT ;  /* 0x000000032b00788c */ /* 0x000fcc000bf05270 */
[----:B------:R-:W-:-:S13]  /*8f10*/  PLOP3.LUT P0, PT, PT, PT, UP0, 0x80, 0x0 ;  /* 0x000000000000781c */ /* 0x000fda0003f0f008 */
[----:B------:R-:W-:Y:S05]  /*8f20*/  @!P0 BRA `(.L_x_10257) ;  /* 0x0000000000048947 */ /* 0x000fea0003800000 */
[----:B------:R-:W-:Y:S01]  /*8f30*/  BPT.TRAP 0x1 ;  /* 0x000000040000795c */ /* 0x000fe20000300000 */
.L_x_10257:
        /* <DEDUP_REMOVED lines=8> */
.L_x_10290:
[----:B------:R-:W-:Y:S05]  /*8fc0*/  BSYNC B0 ;  /* 0x0000000000007941 */ /* 0x000fea0003800000 */
.L_x_10258:
[----:B------:R-:W-:Y:S05]  /*8fd0*/  @!P1 BRA `(.L_x_10260) ;  /* 0x0000000000049947 */ /* 0x000fea0003800000 */
[----:B------:R-:W-:Y:S01]  /*8fe0*/  BPT.TRAP 0x1 ;  /* 0x000000040000795c */ /* 0x000fe20000300000 */
.L_x_10260:
[----:B------:R-:W-:Y:S01]  /*8ff0*/  SHF.L.U32 R5, R16, 0x1f, RZ ;  /* 0x0000001f10057819 */ /* 0x000fe200000006ff */
[----:B---3--:R-:W-:-:S03]  /*9000*/  IMAD R3, R19, 0x2800, RZ ;  /* 0x0000280013037824 */ /* 0x008fc600078e02ff */
[----:B------:R-:W3:Y:S02]  /*9010*/  SYNCS.PHASECHK.TRANS64.TRYWAIT P0, [R0+URZ+0x13260], R5 ;  /* 0x01326005000075a7 */ /* 0x000ee4000800017f */
[----:B------:R-:W-:Y:S01]  /*9020*/  LOP3.LUT R12, R3, R18, RZ, 0xfc, !PT ;  /* 0x00000012030c7212 */ /* 0x000fe200078efcff */
[----:B---3--:R-:W-:Y:S06]  /*9030*/  @!P0 BRA `(.L_x_10261) ;  /* 0x0000000c000c8947 */ /* 0x008fec0003800000 */
.L_x_10291:
[----:B------:R-:W-:Y:S05]  /*9040*/  WARPSYNC.ALL ;  /* 0x0000000000007948 */ /* 0x000fea0003800000 */
[----:B---34-:R-:W2:Y:S01]  /*9050*/  LDSM.16.MT88.4 R4, [R12+UR40+0x6000] ;  /* 0x006000280c04783b */ /* 0x018ea20008004200 */
        /* <DEDUP_REMOVED lines=39> */
.L_x_10262:
[----:B------:R-:W4:Y:S01]  /*92d0*/  LDC R4, c[0x0][0xda4] ;  /* 0x00036900ff047b82 */ /* 0x000f220000000800 */
[----:B------:R-:W-:Y:S01]  /*92e0*/  UIADD3 UR49, UR44, UR49, URZ ;  /* 0x000000312c317290 */ /* 0x000fe2000fffe03f */
[----:B--2---:R-:W-:Y:S01]  /*92f0*/  @!P2 VIADD R3, R0, 0x13280 ;  /* 0x000132800003a836 */ /* 0x004fe20000000000 */
        /* <DEDUP_REMOVED lines=9> */
[----:B--2---:R-:W-:-:S04]  /*9390*/  SEL R3, RZ, 0x1, P0 ;  /* 0x00000001ff037807 */ /* 0x004fc80000000000 */
[----:B------:R-:W-:-:S06]  /*93a0*/  LOP3.LUT R16, R16, R3, RZ, 0x3c, !PT ;  /* 0x0000000310107212 */ /* 0x000fcc00078e3cff */
[----:B------:R-:W-:Y:S05]  /*93b0*/  @!P1 BRA `(.L_x_10263) ;  /* 0xffffffe000449947 */ /* 0x000fea000383ffff */
[----:B------:R-:W-:-:S12]  /*93c0*/  ULOP3.LUT UR47, UR47, 0x1, URZ, 0xc, !UPT ;  /* 0x000000012f2f7892 */ /* 0x000fd8000f8e0c3f */
.L_x_10221:
[----:B------:R-:W2:Y:S01]  /*93d0*/  S2R R3, SR_CgaCtaId ;  /* 0x0000000000037919 */ /* 0x000ea20000008800 */
[----:B------:R-:W-:Y:S01]  /*93e0*/  MOV R0, 0x400 ;  /* 0x0000040000007802 */ /* 0x000fe20000000f00 */
[----:B------:R-:W-:-:S03]  /*93f0*/  IMAD.U32 R2, RZ, RZ, UR47 ;  /* 0x0000002fff027e24 */ /* 0x000fc6000f8e00ff */
[----:B--2---:R-:W-:Y:S02]  /*9400*/  LEA R6, R3, R0, 0x18 ;  /* 0x0000000003067211 */ /* 0x004fe400078ec0ff */
[----:B------:R-:W-:-:S04]  /*9410*/  SHF.L.U32 R0, R2, 0x1f, RZ ;  /* 0x0000001f02007819 */ /* 0x000fc800000006ff */
[----:B------:R-:W2:Y:S02]  /*9420*/  SYNCS.PHASECHK.TRANS64.TRYWAIT P0, [R6+URZ+0x13220], R0 ;  /* 0x01322000060075a7 */ /* 0x000ea4000800017f */
[----:B--2---:R-:W-:Y:S05]  /*9430*/  @!P0 BRA `(.L_x_10264) ;  /* 0x0000000800208947 */ /* 0x004fea0003800000 */
.L_x_10292:
[----:B-1----:R-:W1:Y:S02]  /*9440*/  SHFL.IDX PT, R22, R22, RZ, 0x1f ;  /* 0x00001fff16167589 */ /* 0x002e6400000e0000 */
[----:B-1----:R-:W-:-:S13]  /*9450*/  ISETP.NE.AND P0, PT, R22, RZ, PT ;  /* 0x000000ff1600720c */ /* 0x002fda0003f05270 */
[----:B------:R-:W-:Y:S05]  /*9460*/  @P0 EXIT ;  /* 0x000000000000094d */ /* 0x000fea0003800000 */
[----:B------:R-:W-:Y:S01]  /*9470*/  ELECT P0, URZ, PT ;  /* 0x00000000003f782f */ /* 0x000fe20003800000 */
[----:B------:R-:W-:-:S12]  /*9480*/  BSSY B0, `(.L_x_10265) ;  /* 0x0000027000007945 */ /* 0x000fd80003800000 */
[----:B------:R-:W-:Y:S05]  /*9490*/  @!P0 BRA `(.L_x_10266) ;  /* 0x0000000000948947 */ /* 0x000fea0003800000 */
[----:B------:R-:W-:-:S06]  /*94a0*/  ULOP3.LUT UR4, UR46, 0x2, URZ, 0xfc, !UPT ;  /* 0x000000022e047892 */ /* 0x000fcc000f8efc3f */
[----:B--2---:R-:W-:-:S05]  /*94b0*/  IMAD.U32 R0, RZ, RZ, UR4 ;  /* 0x00000004ff007e24 */ /* 0x004fca000f8e00ff */
[----:B------:R-:W-:-:S13]  /*94c0*/  ISETP.NE.AND P0, PT, R0, 0x3, PT ;  /* 0x000000030000780c */ /* 0x000fda0003f05270 */
[----:B------:R-:W-:Y:S05]  /*94d0*/  @!P0 BRA `(.L_x_10267) ;  /* 0x0000000000048947 */ /* 0x000fea0003800000 */
[----:B------:R-:W-:Y:S01]  /*94e0*/  BPT.TRAP 0x1 ;  /* 0x000000040000795c */ /* 0x000fe20000300000 */
.L_x_10267:
        /* <DEDUP_REMOVED lines=12> */
.L_x_10293:
[----:B------:R-:W2:Y:S02]  /*95b0*/  SYNCS.PHASECHK.TRANS64.TRYWAIT P1, [R9+URZ], R0 ;  /* 0x00000000090075a7 */ /* 0x000ea4000802017f */
[----:B--2---:R-:W-:Y:S05]  /*95c0*/  @!P1 BRA `(.L_x_10269) ;  /* 0x0000000400e49947 */ /* 0x004fea0003800000 */
.L_x_10294:
[----:B------:R-:W-:Y:S05]  /*95d0*/  @!P0 BRA `(.L_x_10270) ;  /* 0x0000000000048947 */ /* 0x000fea0003800000 */
[----:B------:R-:W-:Y:S01]  /*95e0*/  BPT.TRAP 0x1 ;  /* 0x000000040000795c */ /* 0x000fe20000300000 */
.L_x_10270:
[----:B------:R-:W-:-:S04]  /*95f0*/  IMAD R19, R19, 0x8, R6 ;  /* 0x0000000813137824 */ /* 0x000fc800078e0206 */
[----:B------:R-:W3:Y:S02]  /*9600*/  SYNCS.PHASECHK.TRANS64.TRYWAIT P1, [R19+URZ+0x13260], R4 ;  /* 0x01326004130075a7 */ /* 0x000ee4000802017f */
[----:B---3--:R-:W-:Y:S05]  /*9610*/  @!P1 BRA `(.L_x_10271) ;  /* 0x0000000400e49947 */ /* 0x008fea0003800000 */
.L_x_10295:
[----:B------:R-:W-:Y:S05]  /*9620*/  @!P0 BRA `(.L_x_10272) ;  /* 0x0000000000048947 */ /* 0x000fea0003800000 */
[----:B------:R-:W-:Y:S01]  /*9630*/  BPT.TRAP 0x1 ;  /* 0x000000040000795c */ /* 0x000fe20000300000 */
.L_x_10272:
[----:B------:R-:W-:-:S04]  /*9640*/  IMAD R7, R7, 0x8, R6 ;  /* 0x0000000807077824 */ /* 0x000fc800078e0206 */
[----:B------:R-:W4:Y:S02]  /*9650*/  SYNCS.PHASECHK.TRANS64.TRYWAIT P1, [R7+URZ+0x13260], R0 ;  /* 0x01326000070075a7 */ /* 0x000f24000802017f */
[----:B----4-:R-:W-:Y:S05]  /*9660*/  @!P1 BRA `(.L_x_10273) ;  /* 0x0000000400e49947 */ /* 0x010fea0003800000 */
.L_x_10296:
[----:B------:R-:W-:Y:S05]  /*9670*/  @!P0 BRA `(.L_x_10274) ;  /* 0x0000000000048947 */ /* 0x000fea0003800000 */
[----:B------:R-:W-:Y:S01]  /*9680*/  BPT.TRAP 0x1 ;  /* 0x000000040000795c */ /* 0x000fe20000300000 */
.L_x_10274:
[----:B------:R-:W5:Y:S02]  /*9690*/  SYNCS.PHASECHK.TRANS64.TRYWAIT P0, [R19+URZ+0x13280], R4 ;  /* 0x01328004130075a7 */ /* 0x000f64000800017f */
[----:B-----5:R-:W-:Y:S05]  /*96a0*/  @!P0 BRA `(.L_x_10275) ;  /* 0x0000000400e88947 */ /* 0x020fea0003800000 */
.L_x_10276:
[----:B------:R1:W1:Y:S02]  /*96b0*/  SYNCS.PHASECHK.TRANS64.TRYWAIT P0, [R7+URZ+0x13280], R0 ;  /* 0x01328000070075a7 */ /* 0x000264000800017f */
[----:B-1----:R-:W-:Y:S05]  /*96c0*/  @!P0 NANOSLEEP.SYNCS 0x989680 ;  /* 0x009896800000895d */ /* 0x002fea0003900000 */
[----:B------:R-:W1:Y:S02]  /*96d0*/  @!P0 SYNCS.PHASECHK.TRANS64 P0, [R7+URZ+0x13280], R0 ;  /* 0x01328000070085a7 */ /* 0x000e64000800007f */
[----:B-1----:R-:W-:Y:S05]  /*96e0*/  @!P0 BRA `(.L_x_10276) ;  /* 0xfffffffc00f08947 */ /* 0x002fea000383ffff */
.L_x_10266:
[----:B------:R-:W-:Y:S05]  /*96f0*/  BSYNC B0 ;  /* 0x0000000000007941 */ /* 0x000fea0003800000 */
.L_x_10265:
[----:B------:R-:W-:Y:S05]  /*9700*/  EXIT ;  /* 0x000000000000794d */ /* 0x000fea0003800000 */
.L_x_10197:
[----:B-1----:R-:W-:-:S04]  /*9710*/  IMAD.U32 R3, RZ, RZ, UR40 ;  /* 0x00000028ff037e24 */ /* 0x002fc8000f8e00ff */
[----:B------:R1:W2:Y:S03]  /*9720*/  SYNCS.PHASECHK.TRANS64.TRYWAIT P1, [R3+URZ+0x13200], R0 ;  /* 0x01320000030075a7 */ /* 0x0002a6000802017f */
[----:B--2---:R-:W-:Y:S05]  /*9730*/  @!P1 NANOSLEEP.SYNCS 0x989680 ;  /* 0x009896800000995d */ /* 0x004fea0003900000 */
[----:B------:R-:W2:Y:S02]  /*9740*/  @!P1 SYNCS.PHASECHK.TRANS64 P1, [R3+URZ+0x13200], R0 ;  /* 0x01320000030095a7 */ /* 0x000ea4000802007f */
[----:B--2---:R-:W-:Y:S05]  /*9750*/  @!P1 BRA `(.L_x_10197) ;  /* 0xfffffffc00ec9947 */ /* 0x004fea000383ffff */
[----:B------:R-:W-:Y:S05]  /*9760*/  BRA `(.L_x_10277) ;  /* 0xffffff7c00687947 */ /* 0x000fea000383ffff */
.L_x_10201:
[----:B--2---:R2:W3:Y:S02]  /*9770*/  SYNCS.PHASECHK.TRANS64.TRYWAIT P1, [R4+URZ+0x13230], R3 ;  /* 0x01323003040075a7 */ /* 0x0044e4000802017f */
[----:B---3--:R-:W-:Y:S05]  /*9780*/  @!P1 NANOSLEEP.SYNCS 0x989680 ;  /* 0x009896800000995d */ /* 0x008fea0003900000 */
[----:B------:R-:W3:Y:S02]  /*9790*/  @!P1 SYNCS.PHASECHK.TRANS64 P1, [R4+URZ+0x13230], R3 ;  /* 0x01323003040095a7 */ /* 0x000ee4000802007f */
[----:B---3--:R-:W-:Y:S05]  /*97a0*/  @!P1 BRA `(.L_x_10201) ;  /* 0xfffffffc00f09947 */ /* 0x008fea000383ffff */
[----:B------:R-:W-:Y:S05]  /*97b0*/  BRA `(.L_x_10200) ;  /* 0xffffff7c00847947 */ /* 0x000fea000383ffff */
.L_x_10206:
[----:B--2---:R-:W-:-:S04]  /*97c0*/  IMAD.U32 R6, RZ, RZ, UR16 ;  /* 0x00000010ff067e24 */ /* 0x004fc8000f8e00ff */
[----:B------:R2:W3:Y:S03]  /*97d0*/  SYNCS.PHASECHK.TRANS64.TRYWAIT P1, [R6+URZ+0x13230], R3 ;  /* 0x01323003060075a7 */ /* 0x0004e6000802017f */
[----:B---3--:R-:W-:Y:S05]  /*97e0*/  @!P1 NANOSLEEP.SYNCS 0x989680 ;  /* 0x009896800000995d */ /* 0x008fea0003900000 */
[----:B------:R-:W3:Y:S02]  /*97f0*/  @!P1 SYNCS.PHASECHK.TRANS64 P1, [R6+URZ+0x13230], R3 ;  /* 0x01323003060095a7 */ /* 0x000ee4000802007f */
[----:B---3--:R-:W-:Y:S05]  /*9800*/  @!P1 BRA `(.L_x_10206) ;  /* 0xfffffffc00ec9947 */ /* 0x008fea000383ffff */
[----:B------:R-:W-:Y:S05]  /*9810*/  BRA `(.L_x_10205) ;  /* 0xffffffa4009c7947 */ /* 0x000fea000383ffff */
.L_x_10210:
[----:B--2---:R-:W-:-:S04]  /*9820*/  IMAD.U32 R6, RZ, RZ, UR9 ;  /* 0x00000009ff067e24 */ /* 0x004fc8000f8e00ff */
[----:B------:R2:W3:Y:S03]  /*9830*/  SYNCS.PHASECHK.TRANS64.TRYWAIT P1, [R6+URZ+0x13250], R3 ;  /* 0x01325003060075a7 */ /* 0x0004e6000802017f */
[----:B---3--:R-:W-:Y:S05]  /*9840*/  @!P1 NANOSLEEP.SYNCS 0x989680 ;  /* 0x009896800000995d */ /* 0x008fea0003900000 */
[----:B------:R-:W3:Y:S02]  /*9850*/  @!P1 SYNCS.PHASECHK.TRANS64 P1, [R6+URZ+0x13250], R3 ;  /* 0x01325003060095a7 */ /* 0x000ee4000802007f */
[----:B---3--:R-:W-:Y:S05]  /*9860*/  @!P1 BRA `(.L_x_10210) ;  /* 0xfffffffc00ec9947 */ /* 0x008fea000383ffff */
[----:B------:R-:W-:Y:S05]  /*9870*/  BRA `(.L_x_10209) ;  /* 0xffffffa800a87947 */ /* 0x000fea000383ffff */
.L_x_10216:
[----:B--2---:R-:W-:-:S04]  /*9880*/  IMAD.U32 R7, RZ, RZ, UR8 ;  /* 0x00000008ff077e24 */ /* 0x004fc8000f8e00ff */
[----:B------:R2:W3:Y:S03]  /*9890*/  SYNCS.PHASECHK.TRANS64.TRYWAIT P1, [R7+URZ+0x13250], R0 ;  /* 0x01325000070075a7 */ /* 0x0004e6000802017f */
[----:B---3--:R-:W-:Y:S05]  /*98a0*/  @!P1 NANOSLEEP.SYNCS 0x989680 ;  /* 0x009896800000995d */ /* 0x008fea0003900000 */
[----:B------:R-:W3:Y:S02]  /*98b0*/  @!P1 SYNCS.PHASECHK.TRANS64 P1, [R7+URZ+0x13250], R0 ;  /* 0x01325000070095a7 */ /* 0x000ee4000802007f */
[----:B---3--:R-:W-:Y:S05]  /*98c0*/  @!P1 BRA `(.L_x_10216) ;  /* 0xfffffffc00ec9947 */ /* 0x008fea000383ffff */
[----:B------:R-:W-:Y:S05]  /*98d0*/  BRA `(.L_x_10215) ;  /* 0xffffffc400e87947 */ /* 0x000fea000383ffff */
.L_x_10226:
[----:B------:R-:W-:Y:S02]  /*98e0*/  IMAD.MOV.U32 R13, RZ, RZ, R22 ;  /* 0x000000ffff0d7224 */ /* 0x000fe400078e0016 */
[----:B------:R-:W-:Y:S02]  /*98f0*/  IMAD.MOV.U32 R12, RZ, RZ, RZ ;  /* 0x000000ffff0c7224 */ /* 0x000fe400078e00ff */
[----:B------:R-:W-:Y:S02]  /*9900*/  IMAD.MOV.U32 R11, RZ, RZ, 0x1f ;  /* 0x0000001fff0b7424 */ /* 0x000fe400078e00ff */
[----:B------:R-:W-:-:S07]  /*9910*/  IMAD.MOV.U32 R15, RZ, RZ, -0x1 ;  /* 0xffffffffff0f7424 */ /* 0x000fce00078e00ff */
[----:B------:R-:W-:Y:S05]  /*9920*/  WARPSYNC.COLLECTIVE R15, `(.L_x_10278) ;  /* 0x000000000f087348 */ /* 0x000fea0003c00000 */
[----:B------:R1:W2:Y:S02]  /*9930*/  SHFL.IDX P6, R14, R13, R12, R11 ;  /* 0x0000000c0d0e7389 */ /* 0x0002a400000c000b */
[----:B-12---:R-:W-:Y:S01]  /*9940*/  ENDCOLLECTIVE ;  /* 0x000000000000791b */ /* 0x006fe20003800000 */
.L_x_10278:
[----:B------:R-:W-:Y:S05]  /*9950*/  BRA `(.L_x_10279) ;  /* 0xffffffe400147947 */ /* 0x000fea000383ffff */
.L_x_10228:
[----:B------:R-:W-:Y:S01]  /*9960*/  BSSY B0, `(.L_x_10280) ;  /* 0x0000006000007945 */ /* 0x000fe20003800000 */
[----:B------:R-:W-:-:S07]  /*9970*/  IMAD.MOV.U32 R15, RZ, RZ, -0x1 ;  /* 0xffffffffff0f7424 */ /* 0x000fce00078e00ff */
[----:B-1----:R-:W-:Y:S05]  /*9980*/  WARPSYNC.COLLECTIVE R15, `(.L_x_10281) ;  /* 0x000000000f0c7348 */ /* 0x002fea0003c00000 */
[----:B------:R-:W-:Y:S02]  /*9990*/  ELECT P6, UR62, PT ;  /* 0x00000000003e782f */ /* 0x000fe400038c0000 */
[----:B------:R-:W-:Y:S01]  /*99a0*/  MOV R14, UR62 ;  /* 0x0000003e000e7c02 */ /* 0x000fe20008000f00 */
[----:B-1----:R-:W-:Y:S10]  /*99b0*/  ENDCOLLECTIVE ;  /* 0x000000000000791b */ /* 0x002ff40003800000 */
.L_x_10281:
[----:B------:R-:W-:Y:S05]  /*99c0*/  BSYNC B0 ;  /* 0x0000000000007941 */ /* 0x000fea0003800000 */
.L_x_10280:
[----:B------:R-:W-:Y:S05]  /*99d0*/  BRA `(.L_x_10282) ;  /* 0xffffffe400187947 */ /* 0x000fea000383ffff */
.L_x_10231:
[----:B---3--:R3:W4:Y:S02]  /*99e0*/  SYNCS.PHASECHK.TRANS64.TRYWAIT P3, [R11+URZ+0x13280], R10 ;  /* 0x0132800a0b0075a7 */ /* 0x008724000806017f */
[----:B----4-:R-:W-:Y:S05]  /*99f0*/  @!P3 NANOSLEEP.SYNCS 0x989680 ;  /* 0x009896800000b95d */ /* 0x010fea0003900000 */
[----:B------:R-:W4:Y:S02]  /*9a00*/  @!P3 SYNCS.PHASECHK.TRANS64 P3, [R11+URZ+0x13280], R10 ;  /* 0x0132800a0b00b5a7 */ /* 0x000f24000806007f */
[----:B----4-:R-:W-:Y:S05]  /*9a10*/  @!P3 BRA `(.L_x_10231) ;  /* 0xfffffffc00f0b947 */ /* 0x010fea000383ffff */
[----:B------:R-:W-:Y:S05]  /*9a20*/  BRA `(.L_x_10283) ;  /* 0xffffffe4006c7947 */ /* 0x000fea000383ffff */
.L_x_10233:
[----:B--2---:R2:W4:Y:S02]  /*9a30*/  SYNCS.PHASECHK.TRANS64.TRYWAIT P3, [R11+URZ+0x13240], R10 ;  /* 0x0132400a0b0075a7 */ /* 0x004524000806017f */
[----:B----4-:R-:W-:Y:S05]  /*9a40*/  @!P3 NANOSLEEP.SYNCS 0x989680 ;  /* 0x009896800000b95d */ /* 0x010fea0003900000 */
[----:B------:R-:W4:Y:S02]  /*9a50*/  @!P3 SYNCS.PHASECHK.TRANS64 P3, [R11+URZ+0x13240], R10 ;  /* 0x0132400a0b00b5a7 */ /* 0x000f24000806007f */
[----:B----4-:R-:W-:Y:S05]  /*9a60*/  @!P3 BRA `(.L_x_10233) ;  /* 0xfffffffc00f0b947 */ /* 0x010fea000383ffff */
[----:B------:R-:W-:Y:S05]  /*9a70*/  BRA `(.L_x_10284) ;  /* 0xffffffe400b87947 */ /* 0x000fea000383ffff */
.L_x_10235:
[----:B------:R-:W-:-:S04]  /*9a80*/  IMAD.U32 R5, RZ, RZ, UR40 ;  /* 0x00000028ff057e24 */ /* 0x000fc8000f8e00ff */
[----:B------:R1:W1:Y:S03]  /*9a90*/  SYNCS.PHASECHK.TRANS64.TRYWAIT P0, [R5+URZ+0x13220], R4 ;  /* 0x01322004050075a7 */ /* 0x000266000800017f */
[----:B-1----:R-:W-:Y:S05]  /*9aa0*/  @!P0 NANOSLEEP.SYNCS 0x989680 ;  /* 0x009896800000895d */ /* 0x002fea0003900000 */
[----:B------:R-:W1:Y:S02]  /*9ab0*/  @!P0 SYNCS.PHASECHK.TRANS64 P0, [R5+URZ+0x13220], R4 ;  /* 0x01322004050085a7 */ /* 0x000e64000800007f */
[----:B-1----:R-:W-:Y:S05]  /*9ac0*/  @!P0 BRA `(.L_x_10235) ;  /* 0xfffffffc00ec8947 */ /* 0x002fea000383ffff */
[----:B------:R-:W-:Y:S05]  /*9ad0*/  BRA `(.L_x_10285) ;  /* 0xffffffe800487947 */ /* 0x000fea000383ffff */
.L_x_10241:
[----:B---3--:R3:W4:Y:S02]  /*9ae0*/  SYNCS.PHASECHK.TRANS64.TRYWAIT P0, [R8+URZ+0x13280], R9 ;  /* 0x01328009080075a7 */ /* 0x008724000800017f */
[----:B----4-:R-:W-:Y:S05]  /*9af0*/  @!P0 NANOSLEEP.SYNCS 0x989680 ;  /* 0x009896800000895d */ /* 0x010fea0003900000 */
[----:B------:R-:W4:Y:S02]  /*9b00*/  @!P0 SYNCS.PHASECHK.TRANS64 P0, [R8+URZ+0x13280], R9 ;  /* 0x01328009080085a7 */ /* 0x000f24000800007f */
[----:B----4-:R-:W-:Y:S05]  /*9b10*/  @!P0 BRA `(.L_x_10241) ;  /* 0xfffffffc00f08947 */ /* 0x010fea000383ffff */
[----:B------:R-:W-:Y:S05]  /*9b20*/  BRA `(.L_x_10286) ;  /* 0xffffffe800d87947 */ /* 0x000fea000383ffff */
.L_x_10246:
[----:B--2---:R2:W4:Y:S02]  /*9b30*/  SYNCS.PHASECHK.TRANS64.TRYWAIT P0, [R8+URZ+0x13240], R9 ;  /* 0x01324009080075a7 */ /* 0x004524000800017f */
[----:B----4-:R-:W-:Y:S05]  /*9b40*/  @!P0 NANOSLEEP.SYNCS 0x989680 ;  /* 0x009896800000895d */ /* 0x010fea0003900000 */
[----:B------:R-:W4:Y:S02]  /*9b50*/  @!P0 SYNCS.PHASECHK.TRANS64 P0, [R8+URZ+0x13240], R9 ;  /* 0x01324009080085a7 */ /* 0x000f24000800007f */
[----:B----4-:R-:W-:Y:S05]  /*9b60*/  @!P0 BRA `(.L_x_10246) ;  /* 0xfffffffc00f08947 */ /* 0x010fea000383ffff */
[----:B------:R-:W-:Y:S05]  /*9b70*/  BRA `(.L_x_10287) ;  /* 0xffffffec004c7947 */ /* 0x000fea000383ffff */
.L_x_10252:
[----:B----4-:R4:W1:Y:S02]  /*9b80*/  SYNCS.PHASECHK.TRANS64.TRYWAIT P3, [R13+URZ+0x13270], R4 ;  /* 0x013270040d0075a7 */ /* 0x010864000806017f */
[----:B-1----:R-:W-:Y:S05]  /*9b90*/  @!P3 NANOSLEEP.SYNCS 0x989680 ;  /* 0x009896800000b95d */ /* 0x002fea0003900000 */
[----:B------:R-:W1:Y:S02]  /*9ba0*/  @!P3 SYNCS.PHASECHK.TRANS64 P3, [R13+URZ+0x13270], R4 ;  /* 0x013270040d00b5a7 */ /* 0x000e64000806007f */
[----:B-1----:R-:W-:Y:S05]  /*9bb0*/  @!P3 BRA `(.L_x_10252) ;  /* 0xfffffffc00f0b947 */ /* 0x002fea000383ffff */
[----:B------:R-:W-:Y:S05]  /*9bc0*/  BRA `(.L_x_10288) ;  /* 0xffffffec00e07947 */ /* 0x000fea000383ffff */
.L_x_10254:
[----:B--2---:R2:W3:Y:S02]  /*9bd0*/  SYNCS.PHASECHK.TRANS64.TRYWAIT P3, [R13+URZ+0x13260], R4 ;  /* 0x013260040d0075a7 */ /* 0x0044e4000806017f */
[----:B---3--:R-:W-:Y:S05]  /*9be0*/  @!P3 NANOSLEEP.SYNCS 0x989680 ;  /* 0x009896800000b95d */ /* 0x008fea0003900000 */
[----:B------:R-:W3:Y:S02]  /*9bf0*/  @!P3 SYNCS.PHASECHK.TRANS64 P3, [R13+URZ+0x13260], R4 ;  /* 0x013260040d00b5a7 */ /* 0x000ee4000806007f */
[----:B---3--:R-:W-:Y:S05]  /*9c00*/  @!P3 BRA `(.L_x_10254) ;  /* 0xfffffffc00f0b947 */ /* 0x008fea000383ffff */
[----:B------:R-:W-:Y:S05]  /*9c10*/  BRA `(.L_x_10289) ;  /* 0xffffffec00ec7947 */ /* 0x000fea000383ffff */
.L_x_10259:
[----:B---3--:R3:W1:Y:S02]  /*9c20*/  SYNCS.PHASECHK.TRANS64.TRYWAIT P0, [R0+URZ+0x13270], R3 ;  /* 0x01327003000075a7 */ /* 0x008664000800017f */
[----:B-1----:R-:W-:Y:S05]  /*9c30*/  @!P0 NANOSLEEP.SYNCS 0x989680 ;  /* 0x009896800000895d */ /* 0x002fea0003900000 */
[----:B------:R-:W1:Y:S02]  /*9c40*/  @!P0 SYNCS.PHASECHK.TRANS64 P0, [R0+URZ+0x13270], R3 ;  /* 0x01327003000085a7 */ /* 0x000e64000800007f */
[----:B-1----:R-:W-:Y:S05]  /*9c50*/  @!P0 BRA `(.L_x_10259) ;  /* 0xfffffffc00f08947 */ /* 0x002fea000383ffff */
[----:B------:R-:W-:Y:S05]  /*9c60*/  BRA `(.L_x_10290) ;  /* 0xfffffff000d47947 */ /* 0x000fea000383ffff */
.L_x_10261:
[----:B---3--:R3:W1:Y:S02]  /*9c70*/  SYNCS.PHASECHK.TRANS64.TRYWAIT P0, [R0+URZ+0x13260], R5 ;  /* 0x01326005000075a7 */ /* 0x008664000800017f */
[----:B-1----:R-:W-:Y:S05]  /*9c80*/  @!P0 NANOSLEEP.SYNCS 0x989680 ;  /* 0x009896800000895d */ /* 0x002fea0003900000 */
[----:B------:R-:W1:Y:S02]  /*9c90*/  @!P0 SYNCS.PHASECHK.TRANS64 P0, [R0+URZ+0x13260], R5 ;  /* 0x01326005000085a7 */ /* 0x000e64000800007f */
[----:B-1----:R-:W-:Y:S05]  /*9ca0*/  @!P0 BRA `(.L_x_10261) ;  /* 0xfffffffc00f08947 */ /* 0x002fea000383ffff */
[----:B------:R-:W-:Y:S05]  /*9cb0*/  BRA `(.L_x_10291) ;  /* 0xfffffff000e07947 */ /* 0x000fea000383ffff */
.L_x_10264:
[----:B--2---:R2:W3:Y:S02]  /*9cc0*/  SYNCS.PHASECHK.TRANS64.TRYWAIT P0, [R6+URZ+0x13220], R0 ;  /* 0x01322000060075a7 */ /* 0x0044e4000800017f */
[----:B---3--:R-:W-:Y:S05]  /*9cd0*/  @!P0 NANOSLEEP.SYNCS 0x989680 ;  /* 0x009896800000895d */ /* 0x008fea0003900000 */
[----:B------:R-:W3:Y:S02]  /*9ce0*/  @!P0 SYNCS.PHASECHK.TRANS64 P0, [R6+URZ+0x13220], R0 ;  /* 0x01322000060085a7 */ /* 0x000ee4000800007f */
[----:B---3--:R-:W-:Y:S05]  /*9cf0*/  @!P0 BRA `(.L_x_10264) ;  /* 0xfffffffc00f08947 */ /* 0x008fea000383ffff */
[----:B------:R-:W-:Y:S05]  /*9d00*/  BRA `(.L_x_10292) ;  /* 0xfffffff400cc7947 */ /* 0x000fea000383ffff */
.L_x_10268:
[----:B-1----:R1:W2:Y:S02]  /*9d10*/  SYNCS.PHASECHK.TRANS64.TRYWAIT P1, [R5+URZ], R4 ;  /* 0x00000004050075a7 */ /* 0x0022a4000802017f */
[----:B--2---:R-:W-:Y:S05]  /*9d20*/  @!P1 NANOSLEEP.SYNCS 0x989680 ;  /* 0x009896800000995d */ /* 0x004fea0003900000 */
[----:B------:R-:W2:Y:S02]  /*9d30*/  @!P1 SYNCS.PHASECHK.TRANS64 P1, [R5+URZ], R4 ;  /* 0x00000004050095a7 */ /* 0x000ea4000802007f */
[----:B--2---:R-:W-:Y:S05]  /*9d40*/  @!P1 BRA `(.L_x_10268) ;  /* 0xfffffffc00f09947 */ /* 0x004fea000383ffff */
[----:B------:R-:W-:Y:S05]  /*9d50*/  BRA `(.L_x_10293) ;  /* 0xfffffff800147947 */ /* 0x000fea000383ffff */
.L_x_10269:
[----:B--2---:R2:W3:Y:S02]  /*9d60*/  SYNCS.PHASECHK.TRANS64.TRYWAIT P1, [R9+URZ], R0 ;  /* 0x00000000090075a7 */ /* 0x0044e4000802017f */
[----:B---3--:R-:W-:Y:S05]  /*9d70*/  @!P1 NANOSLEEP.SYNCS 0x989680 ;  /* 0x009896800000995d */ /* 0x008fea0003900000 */
[----:B------:R-:W3:Y:S02]  /*9d80*/  @!P1 SYNCS.PHASECHK.TRANS64 P1, [R9+URZ], R0 ;  /* 0x00000000090095a7 */ /* 0x000ee4000802007f */
[----:B---3--:R-:W-:Y:S05]  /*9d90*/  @!P1 BRA `(.L_x_10269) ;  /* 0xfffffffc00f09947 */ /* 0x008fea000383ffff */
[----:B------:R-:W-:Y:S05]  /*9da0*/  BRA `(.L_x_10294) ;  /* 0xfffffff800087947 */ /* 0x000fea000383ffff */
.L_x_10271:
[----:B---3--:R3:W4:Y:S02]  /*9db0*/  SYNCS.PHASECHK.TRANS64.TRYWAIT P1, [R19+URZ+0x13260], R4 ;  /* 0x01326004130075a7 */ /* 0x008724000802017f */
[----:B----4-:R-:W-:Y:S05]  /*9dc0*/  @!P1 NANOSLEEP.SYNCS 0x989680 ;  /* 0x009896800000995d */ /* 0x010fea0003900000 */
[----:B------:R-:W4:Y:S02]  /*9dd0*/  @!P1 SYNCS.PHASECHK.TRANS64 P1, [R19+URZ+0x13260], R4 ;  /* 0x01326004130095a7 */ /* 0x000f24000802007f */
[----:B----4-:R-:W-:Y:S05]  /*9de0*/  @!P1 BRA `(.L_x_10271) ;  /* 0xfffffffc00f09947 */ /* 0x010fea000383ffff */
[----:B------:R-:W-:Y:S05]  /*9df0*/  BRA `(.L_x_10295) ;  /* 0xfffffff800087947 */ /* 0x000fea000383ffff */
.L_x_10273:
[----:B----4-:R4:W1:Y:S02]  /*9e00*/  SYNCS.PHASECHK.TRANS64.TRYWAIT P1, [R7+URZ+0x13260], R0 ;  /* 0x01326000070075a7 */ /* 0x010864000802017f */
[----:B-1----:R-:W-:Y:S05]  /*9e10*/  @!P1 NANOSLEEP.SYNCS 0x989680 ;  /* 0x009896800000995d */ /* 0x002fea0003900000 */
[----:B------:R-:W1:Y:S02]  /*9e20*/  @!P1 SYNCS.PHASECHK.TRANS64 P1, [R7+URZ+0x13260], R0 ;  /* 0x01326000070095a7 */ /* 0x000e64000802007f */
[----:B-1----:R-:W-:Y:S05]  /*9e30*/  @!P1 BRA `(.L_x_10273) ;  /* 0xfffffffc00f09947 */ /* 0x002fea000383ffff */
[----:B------:R-:W-:Y:S05]  /*9e40*/  BRA `(.L_x_10296) ;  /* 0xfffffff800087947 */ /* 0x000fea000383ffff */
.L_x_10275:
[----:B------:R1:W1:Y:S02]  /*9e50*/  SYNCS.PHASECHK.TRANS64.TRYWAIT P0, [R19+URZ+0x13280], R4 ;  /* 0x01328004130075a7 */ /* 0x000264000800017f */
[----:B-1----:R-:W-:Y:S05]  /*9e60*/  @!P0 NANOSLEEP.SYNCS 0x989680 ;  /* 0x009896800000895d */ /* 0x002fea0003900000 */
[----:B------:R-:W1:Y:S02]  /*9e70*/  @!P0 SYNCS.PHASECHK.TRANS64 P0, [R19+URZ+0x13280], R4 ;  /* 0x01328004130085a7 */ /* 0x000e64000800007f */
[----:B-1----:R-:W-:Y:S05]  /*9e80*/  @!P0 BRA `(.L_x_10275) ;  /* 0xfffffffc00f08947 */ /* 0x002fea000383ffff */
[----:B------:R-:W-:Y:S05]  /*9e90*/  BRA `(.L_x_10276) ;  /* 0xfffffff800047947 */ /* 0x000fea000383ffff */
.L_x_10297:
        /* <DEDUP_REMOVED lines=14> */
.L_x_12388:


//--------------------- .text._ZN7cutlass13device_kernelIN5flash11enable_sm90INS1_16FlashAttnFwdSm90INS1_25CollectiveMainloopFwdSm90ILi2EN4cute5tupleIJNS5_1CILi1EEES8_S8_EEENS6_IJNS7_ILi192EEENS7_ILi160EEENS7_ILi64EEEEEELi64ENS_12float_e4m3_tEfNS_4arch4Sm90ELb0ELb0ELb0ELb1ELb0ELb0ELb0ELb1ELb1ELb0ELb0ELb0EEENS1_21CollectiveEpilogueFwdINS6_IJSA_SC_SB_EEES9_NS_10bfloat16_tESG_Li384ELb1ELb0ELb0ELb1EEENS1_36VarlenDynamicPersistentTileSchedulerILi192ELi160ELi384ELi128ELb0ELb0ELb1ELb0ELb1ELb1EEEEEEEEEvNT_6ParamsE --------------------------
	.section	.text._ZN7cutlass13device_kernelIN5flash11enable_sm90INS1_16FlashAttnFwdSm90INS1_25CollectiveMainloopFwdSm90ILi2EN4cute5tupleIJNS5_1CILi1EEES8_S8_EEENS6_IJNS7_ILi192EEENS7_ILi160EEENS7_ILi64EEEEEELi64ENS_12float_e4m3_tEfNS_4arch4Sm90ELb0ELb0ELb0ELb1ELb0ELb0ELb0ELb1ELb1ELb0ELb0ELb0EEENS1_21CollectiveEpilogueFwdINS6_IJSA_SC_SB_EEES9_NS_10bfloat16_tESG_Li384ELb1ELb0ELb0ELb1EEENS1_36VarlenDynamicPersistentTileSchedulerILi192ELi160ELi384ELi128ELb0ELb0ELb1ELb0ELb1ELb1EEEEEEEEEvNT_6ParamsE,"ax",@progbits
	.align	128
.text._ZN7cutlass13device_kernelIN5flash11enable_sm90INS1_16FlashAttnFwdSm90INS1_25CollectiveMainloopFwdSm90ILi2EN4cute5tupleIJNS5_1CILi1EEES8_S8_EEENS6_IJNS7_ILi192EEENS7_ILi160EEENS7_ILi64EEEEEELi64ENS_12float_e4m3_tEfNS_4arch4Sm90ELb0ELb0ELb0ELb1ELb0ELb0ELb0ELb1ELb1ELb0ELb0ELb0EEENS1_21CollectiveEpilogueFwdINS6_IJSA_SC_SB_EEES9_NS_10bfloat16_tESG_Li384ELb1ELb0ELb0ELb1EEENS1_36VarlenDynamicPersistentTileSchedulerILi192ELi160ELi384ELi128ELb0ELb0ELb1ELb0ELb1ELb1EEEEEEEEEvNT_6ParamsE:
        .type           _ZN7cutlass13device_kernelIN5flash11enable_sm90INS1_16FlashAttnFwdSm90INS1_25CollectiveMainloopFwdSm90ILi2EN4cute5tupleIJNS5_1CILi1EEES8_S8_EEENS6_IJNS7_ILi192EEENS7_ILi160EEENS7_ILi64EEEEEELi64ENS_12float_e4m3_tEfNS_4arch4Sm90ELb0ELb0ELb0ELb1ELb0ELb0ELb0ELb1ELb1ELb0ELb0ELb0EEENS1_21CollectiveEpilogueFwdINS6_IJSA_SC_SB_EEES9_NS_10bfloat16_tESG_Li384ELb1ELb0ELb0ELb1EEENS1_36VarlenDynamicPersistentTileSchedulerILi192ELi160ELi384ELi128ELb0ELb0ELb1ELb0ELb1ELb1EEEEEEEEEvNT_6ParamsE,@function
        .size           _ZN7cutlass13device_kernelIN5flash11enable_sm90INS1_16FlashAttnFwdSm90INS1_25CollectiveMainloopFwdSm90ILi2EN4cute5tupleIJNS5_1CILi1EEES8_S8_EEENS6_IJNS7_ILi192EEENS7_ILi160EEENS7_ILi64EEEEEELi64ENS_12float_e4m3_tEfNS_4arch4Sm90ELb0ELb0ELb0ELb1ELb0ELb0ELb0ELb1ELb1ELb0ELb0ELb0EEENS1_21CollectiveEpilogueFwdINS6_IJSA_SC_SB_EEES9_NS_10bfloat16_tESG_Li384ELb1ELb0ELb0ELb1EEENS1_36VarlenDynamicPersistentTileSchedulerILi192ELi160ELi384ELi128ELb0ELb0ELb1ELb0ELb1ELb1EEEEEEEEEvNT_6ParamsE,(.L_x_12389 - _ZN7cutlass13device_kernelIN5flash11enable_sm90INS1_16FlashAttnFwdSm90INS1_25CollectiveMainloopFwdSm90ILi2EN4cute5tupleIJNS5_1CILi1EEES8_S8_EEENS6_IJNS7_ILi192EEENS7_ILi160EEENS7_ILi64EEEEEELi64ENS_12float_e4m3_tEfNS_4arch4Sm90ELb0ELb0ELb0ELb1ELb0ELb0ELb0ELb1ELb1ELb0ELb0ELb0EEENS1_21CollectiveEpilogueFwdINS6_IJSA_SC_SB_EEES9_NS_10bfloat16_tESG_Li384ELb1ELb0ELb0ELb1EEENS1_36VarlenDynamicPersistentTileSchedulerILi192ELi160ELi384ELi128ELb0ELb0ELb1ELb0ELb1ELb1EEEEEEEEEvNT_6ParamsE)
        .other          _ZN7cutlass13device_kernelIN5flash11enable_sm90INS1_16FlashAttnFwdSm90INS1_25CollectiveMainloopFwdSm90ILi2EN4cute5tupleIJNS5_1CILi1EEES8_S8_EEENS6_IJNS7_ILi192EEENS7_ILi160EEENS7_ILi64EEEEEELi64ENS_12float_e4m3_tEfNS_4arch4Sm90ELb0ELb0ELb0ELb1ELb0ELb0ELb0ELb1ELb1ELb0ELb0ELb0EEENS1_21CollectiveEpilogueFwdINS6_IJSA_SC_SB_EEES9_NS_10bfloat16_tESG_Li384ELb1ELb0ELb0ELb1EEENS1_36VarlenDynamicPersistentTileSchedulerILi192ELi160ELi384ELi128ELb0ELb0ELb1ELb0ELb1ELb1EEEEEEEEEvNT_6ParamsE,@"STO_CUDA_ENTRY STV_DEFAULT"
_ZN7cutlass13device_kernelIN5flash11enable_sm90INS1_16FlashAttnFwdSm90INS1_25CollectiveMainloopFwdSm90ILi2EN4cute5tupleIJNS5_1CILi1EEES8_S8_EEENS6_IJNS7_ILi192EEENS7_ILi160EEENS7_ILi64EEEEEELi64ENS_12float_e4m3_tEfNS_4arch4Sm90ELb0ELb0ELb0ELb1ELb0ELb0ELb0ELb1ELb1ELb0ELb0ELb0EEENS1_21CollectiveEpilogueFwdINS6_IJSA_SC_SB_EEES9_NS_10bfloat16_tESG_Li384ELb1ELb0ELb0ELb1EEENS1_36VarlenDynamicPersistentTileSchedulerILi192ELi160ELi384ELi128ELb0ELb0ELb1ELb0ELb1ELb1EEEEEEEEEvNT_6ParamsE:
        /* <DEDUP_REMOVED lines=21> */
.L_x_10299:
[----:B------:R-:W-:Y:S05]  /*0150*/  BSYNC B0 ;  /* 0x0000000000007941 */ /* 0x000fea0003800000 */
.L_x_10298:
        /* <DEDUP_REMOVED lines=41> */
.L_x_10300:
        /* <DEDUP_REMOVED lines=22> */
.L_x_10301:
        /* <DEDUP_REMOVED lines=18> */
.L_x_10302:
        /* <DEDUP_REMOVED lines=22> */
.L_x_10303:
        /* <DEDUP_REMOVED lines=22> */
.L_x_10304:
[----:B------:R-:W-:Y:S01]  /*0930*/  PLOP3.LUT P0, PT, PT, PT, UP0, 0x80, 0x0 ;  /* 0x000000000000781c */ /* 0x000fe20003f0f008 */
[----:B------:R-:W-:Y:S01]  /*0940*/  UMOV UR40, 0x1 ;  /* 0x0000000100287882 */ /* 0x000fe20000000000 */
[----:B------:R-:W-:Y:S01]  /*0950*/  NOP ;  /* 0x0000000000007918 */ /* 0x000fe20000000000 */
[----:B------:R-:W-:Y:S01]  /*0960*/  USEL UR40, UR40, 0x2, !UP0 ;  /* 0x0000000228287887 */ /* 0x000fe2000c000000 */
[----:B------:R-:W-:Y:S01]  /*0970*/  ULDC.64 UR52, c[0x0][0x208] ;  /* 0x0000820000347ab9 */ /* 0x000fe20000000a00 */
[----:B012-4-:R-:W-:Y:S08]  /*0980*/  BAR.SYNC.DEFER_BLOCKING 0x0 ;  /* 0x0000000000007b1d */ /* 0x017ff00000010000 */
[----:B------:R-:W-:Y:S05]  /*0990*/  @!P0 BRA `(.L_x_10305) ;  /* 0x0000008000348947 */ /* 0x000fea0003800000 */
.L_x_10306:
        /* <DEDUP_REMOVED lines=31> */
[----:B------:R-:W-:Y:S01]  /*0b90*/  IMAD.IADD R22, R10, 0x1, -R22 ;  /* 0x000000010a167824 */ /* 0x000fe200078e0a16 */
        /* <DEDUP_REMOVED lines=10> */
[--C-:B------:R-:W-:Y:S01]  /*0c40*/  SHF.R.S32.HI R8, RZ, 0x2, R6.reuse ;  /* 0x00000002ff087819 */ /* 0x100fe20000011406 */
[----:B------:R-:W-:Y:S01]  /*0c50*/  IMAD.HI R4, R23, 0x55555556, RZ ;  /* 0x5555555617047827 */ /* 0x000fe200078e02ff */
[----:B------:R-:W-:Y:S02]  /*0c60*/  SHF.R.S32.HI R9, RZ, 0x1f, R6 ;  /* 0x0000001fff097819 */ /* 0x000fe40000011406 */
[----:B------:R0:W-:Y:S01]  /*0c70*/  STL [R1+0x4], R3 ;  /* 0x0000040301007387 */ /* 0x0001e20000100800 */
[----:B------:R-:W-:Y:S02]  /*0c80*/  LEA.HI R0, R0, R10, RZ, 0x3 ;  /* 0x0000000a00007211 */ /* 0x000fe400078f18ff */
[----:B------:R-:W-:Y:S02]  /*0c90*/  LEA.HI R9, R9, R8, RZ, 0x3 ;  /* 0x0000000809097211 */ /* 0x000fe400078f18ff */
[----:B------:R-:W-:-:S02]  /*0ca0*/  LOP3.LUT R5, R6, 0x7ffffffc, RZ, 0xc0, !PT ;  /* 0x7ffffffc06057812 */ /* 0x000fc400078ec0ff */
[----:B------:R-:W-:Y:S02]  /*0cb0*/  LOP3.LUT R9, R9, 0xfffffff8, RZ, 0xc0, !PT ;  /* 0xfffffff809097812 */ /* 0x000fe400078ec0ff */
[----:B------:R-:W-:Y:S01]  /*0cc0*/  LEA.HI R4, R4, R4, RZ, 0x1 ;  /* 0x0000000404047211 */ /* 0x000fe200078f08ff */
[----:B------:R-:W-:Y:S01]  /*0cd0*/  IMAD.IADD R5, R22, 0x1, -R5 ;  /* 0x0000000116057824 */ /* 0x000fe200078e0a05 */
[----:B------:R-:W-:Y:S01]  /*0ce0*/  SHF.R.S32.HI R7, RZ, 0x5, R7 ;  /* 0x00000005ff077819 */ /* 0x000fe20000011407 */
[----:B------:R-:W-:Y:S01]  /*0cf0*/  IMAD.IADD R8, R8, 0x1, -R9 ;  /* 0x0000000108087824 */ /* 0x000fe200078e0a09 */
[----:B------:R-:W-:Y:S01]  /*0d00*/  LOP3.LUT R2, R0, 0x1ffffff8, RZ, 0xc0, !PT ;  /* 0x1ffffff800027812 */ /* 0x000fe200078ec0ff */
[----:B------:R-:W-:Y:S01]  /*0d10*/  IMAD R4, R4, -0x3, R23 ;  /* 0xfffffffd04047824 */ /* 0x000fe200078e0217 */
[----:B------:R-:W-:Y:S01]  /*0d20*/  SHF.R.S32.HI R16, RZ, 0x3, R0 ;  /* 0x00000003ff107819 */ /* 0x000fe20000011400 */
[----:B------:R-:W-:Y:S02]  /*0d30*/  IMAD R7, R7, 0x10, R8 ;  /* 0x0000001007077824 */ /* 0x000fe400078e0208 */
[----:B------:R-:W-:-:S02]  /*0d40*/  IMAD.IADD R2, R10, 0x1, -R2 ;  /* 0x000000010a027824 */ /* 0x000fc400078e0a02 */
[----:B------:R-:W-:Y:S02]  /*0d50*/  IMAD R156, R5, R156, 0xa0 ;  /* 0x000000a0059c7424 */ /* 0x000fe400078e029c */
[----:B------:R-:W-:Y:S02]  /*0d60*/  IMAD R157, R4, 0x40, R7 ;  /* 0x00000040049d7824 */ /* 0x000fe400078e0207 */
[----:B0-----:R-:W-:-:S07]  /*0d70*/  IMAD.SHL.U32 R18, R2, 0x8, RZ ;  /* 0x0000000802127824 */ /* 0x001fce00078e00ff */
.L_x_10350:
[----:B0-----:R-:W0:Y:S01]  /*0d80*/  LDC.64 R2, c[0x0][0xc60] ;  /* 0x00031800ff027b82 */ /* 0x001e220000000a00 */
[----:B------:R-:W-:Y:S01]  /*0d90*/  ULDC.64 UR8, c[0x0][0x990] ;  /* 0x0002640000087ab9 */ /* 0x000fe20000000a00 */
[----:B------:R-:W-:Y:S01]  /*0da0*/  ULDC UR4, c[0x0][0x428] ;  /* 0x00010a0000047ab9 */ /* 0x000fe20000000800 */
[----:B------:R-:W-:Y:S01]  /*0db0*/  ULDC.64 UR6, c[0x0][0x998] ;  /* 0x0002660000067ab9 */ /* 0x000fe20000000a00 */
[----:B0-----:R-:W-:-:S06]  /*0dc0*/  IMAD.WIDE R2, R31, 0x4, R2 ;  /* 0x000000041f027825 */ /* 0x001fcc00078e0202 */
[----:B--2---:R-:W2:Y:S01]  /*0dd0*/  LDG.E R2, desc[UR52][R2.64] ;  /* 0x0000003402027981 */ /* 0x004ea2000c1e1900 */
[----:B------:R-:W-:Y:S01]  /*0de0*/  UISETP.NE.U32.AND UP2, UPT, UR8, URZ, UPT ;  /* 0x0000003f0800728c */ /* 0x000fe2000bf45070 */
[----:B-1-345:R-:W-:Y:S01]  /*0df0*/  IMAD.MOV.U32 R9, RZ, RZ, 0x3f800000 ;  /* 0x3f800000ff097424 */ /* 0x03afe200078e00ff */
        /* <DEDUP_REMOVED lines=39> */
[----:B------:R-:W-:Y:S01]  /*1070*/  IMAD.U32 R4, RZ, RZ, UR8 ;  /* 0x00000008ff047e24 */ /* 0x000fe2000f8e00ff */
        /* <DEDUP_REMOVED lines=44> */
[----:B------:R-:W-:Y:S01]  /*1340*/  CS2R R26, SRZ ;  /* 0x00000000001a7805 */ /* 0x000fe2000001ff00 */
[----:B------:R-:W-:Y:S02]  /*1350*/  IMAD.MOV.U32 R56, RZ, RZ, RZ ;  /* 0x000000ffff387224 */ /* 0x000fe400078e00ff */
        /* <DEDUP_REMOVED lines=22> */
.L_x_10307:
        /* <DEDUP_REMOVED lines=16> */
[----:B------:R-:W-:Y:S01]  /*15c0*/  CS2R R60, SRZ ;  /* 0x00000000003c7805 */ /* 0x000fe2000001ff00 */
[----:B------:R-:W-:-:S02]  /*15d0*/  UMOV UR48, UR5 ;  /* 0x0000000500307c82 */ /* 0x000fc40008000000 */
[----:B------:R-:W-:-:S04]  /*15e0*/  ULEA.HI.SX32 UR50, UR9, UR50, 0x1a ;  /* 0x0000003209327291 */ /* 0x000fc8000f8fd23f */
[----:B------:R-:W-:Y:S08]  /*15f0*/  @!P1 BRA `(.L_x_10308) ;  /* 0x0000005400fc9947 */ /* 0x000ff00003800000 */
[----:B------:R-:W0:Y:S01]  /*1600*/  SHFL.IDX PT, R0, R23, RZ, 0x1f ;  /* 0x00001fff17007589 */ /* 0x000e2200000e0000 */
[----:B------:R-:W1:Y:S01]  /*1610*/  S2UR UR8, SR_CgaCtaId ;  /* 0x00000000000879c3 */ /* 0x000e620000008800 */
[----:B------:R-:W-:Y:S01]  /*1620*/  UMOV UR7, 0x400 ;  /* 0x0000040000077882 */ /* 0x000fe20000000000 */
        /* <DEDUP_REMOVED lines=8> */
[----:B------:R-:W-:Y:S01]  /*16b0*/  ULEA UR5, UR5, UR4, 0xc ;  /* 0x0000000405057291 */ /* 0x000fe2000f8e603f */
[----:B------:R-:W-:-:S03]  /*16c0*/  PLOP3.LUT P0, PT, PT, PT, UP0, 0x80, 0x0 ;  /* 0x000000000000781c */ /* 0x000fc60003f0f008 */
[----:B------:R-:W-:-:S04]  /*16d0*/  USHF.R.U32.HI UR5, URZ, 0x4, UR5 ;  /* 0x000000043f057899 */ /* 0x000fc80008011605 */
[----:B------:R-:W-:-:S04]  /*16e0*/  ULOP3.LUT UR5, UR5, 0x3fff, URZ, 0xc0, !UPT ;  /* 0x00003fff05057892 */ /* 0x000fc8000f8ec03f */
[----:B------:R-:W-:-:S07]  /*16f0*/  ULOP3.LUT UR54, UR5, 0x10000, URZ, 0xfc, !UPT ;  /* 0x0001000005367892 */ /* 0x000fce000f8efc3f */
[----:B------:R-:W-:Y:S01]  /*1700*/  UMOV UR36, UR54 ;  /* 0x0000003600247c82 */ /* 0x000fe20008000000 */
        /* <DEDUP_REMOVED lines=17> */
.L_x_10309:
        /* <DEDUP_REMOVED lines=13> */
.L_x_10435:
[----:B------:R-:W-:Y:S05]  /*18f0*/  @!P0 BRA `(.L_x_10311) ;  /* 0x0000000000048947 */ /* 0x000fea0003800000 */
[----:B------:R-:W-:Y:S01]  /*1900*/  BPT.TRAP 0x1 ;  /* 0x000000040000795c */ /* 0x000fe20000300000 */
.L_x_10311:
[----:B------:R-:W-:Y:S02]  /*1910*/  IMAD.U32 R4, RZ, RZ, UR42 ;  /* 0x0000002aff047e24 */ /* 0x000fe4000f8e00ff */
[----:B------:R-:W-:-:S03]  /*1920*/  IMAD.U32 R5, RZ, RZ, UR43 ;  /* 0x0000002bff057e24 */ /* 0x000fc6000f8e00ff */
[----:B------:R-:W-:Y:S01]  /*1930*/  SHF.L.U32 R4, R4, 0x1f, RZ ;  /* 0x0000001f04047819 */ /* 0x000fe200000006ff */
[----:B------:R-:W-:-:S04]  /*1940*/  IMAD R5, R5, 0x8, R0 ;  /* 0x0000000805057824 */ /* 0x000fc800078e0200 */
[----:B------:R1:W2:Y:S01]  /*1950*/  SYNCS.PHASECHK.TRANS64.TRYWAIT P1, [R5+URZ+0x13230], R4 ;  /* 0x01323004050075a7 */ /* 0x0002a2000802017f */
[----:B------:R-:W-:Y:S05]  /*1960*/  @!P0 BRA `(.L_x_10312) ;  /* 0x0000000000048947 */ /* 0x000fea0003800000 */
[----:B------:R-:W-:Y:S01]  /*1970*/  BPT.TRAP 0x1 ;  /* 0x000000040000795c */ /* 0x000fe20000300000 */
.L_x_10312:
[----:B------:R-:W3:Y:S01]  /*1980*/  LDL.LU R6, [R1] ;  /* 0x0000000001067983 */ /* 0x000ee20000300800 */
[----:B------:R-:W4:Y:S01]  /*1990*/  S2R R7, SR_TID.X ;  /* 0x0000000000077919 */ /* 0x000f220000002100 */
[----:B0-----:R-:W-:Y:S01]  /*19a0*/  VIADD R3, R0, 0xe000 ;  /* 0x0000e00000037836 */ /* 0x001fe20000000000 */
[----:B----4-:R-:W-:-:S04]  /*19b0*/  LOP3.LUT P2, RZ, R7, 0x7f, RZ, 0xc0, !PT ;  /* 0x0000007f07ff7812 */ /* 0x010fc8000784c0ff */
[----:B------:R-:W-:-:S04]  /*19c0*/  SHF.R.U32.HI R3, RZ, 0x4, R3 ;  /* 0x00000004ff037819 */ /* 0x000fc80000011603 */
[----:B------:R-:W-:Y:S02]  /*19d0*/  LOP3.LUT R3, R3, 0x3fff, RZ, 0xc0, !PT ;  /* 0x00003fff03037812 */ /* 0x000fe400078ec0ff */
[----:B---3--:R-:W-:-:S04]  /*19e0*/  LOP3.LUT R6, R6, 0xffffffef, RZ, 0xc0, !PT ;  /* 0xffffffef06067812 */ /* 0x008fc800078ec0ff */
[----:B------:R-:W-:-:S05]  /*19f0*/  @P2 LOP3.LUT R6, R6, 0x10, RZ, 0xfc, !PT ;  /* 0x0000001006062812 */ /* 0x000fca00078efcff */
[----:B------:R0:W-:Y:S01]  /*1a00*/  STL [R1], R6 ;  /* 0x0000000601007387 */ /* 0x0001e20000100800 */
[----:B--2---:R-:W-:Y:S05]  /*1a10*/  @P1 BRA `(.L_x_10313) ;  /* 0x0000000000081947 */ /* 0x004fea0003800000 */
[----:B------:R-:W2:Y:S02]  /*1a20*/  SYNCS.PHASECHK.TRANS64.TRYWAIT P1, [R5+URZ+0x13230], R4 ;  /* 0x01323004050075a7 */ /* 0x000ea4000802017f */
[----:B--2---:R-:W-:Y:S05]  /*1a30*/  @!P1 BRA `(.L_x_10314) ;  /* 0x000000ac00a89947 */ /* 0x004fea0003800000 */
.L_x_10313:
[----:B------:R-:W-:Y:S05]  /*1a40*/  WARPSYNC.ALL ;  /* 0x0000000000007948 */ /* 0x000fea0003800000 */
[----:B------:R-:W-:Y:S01]  /*1a50*/  IMAD.MOV.U32 R55, RZ, RZ, RZ ;  /* 0x000000ffff377224 */ /* 0x000fe200078e00ff */
[----:B------:R-:W-:-:S04]  /*1a60*/  LOP3.LUT R3, R3, 0x10000, RZ, 0xfc, !PT ;  /* 0x0001000003037812 */ /* 0x000fc800078efcff */
[----:B------:R-:W-:Y:S01]  /*1a70*/  R2UR UR8, R3 ;  /* 0x00000000030872ca */ /* 0x000fe200000e0000 */
[----:B------:R-:W-:Y:S01]  /*1a80*/  WARPGROUP.ARRIVE ;  /* 0x00000000000079c5 */ /* 0x000fe20000000000 */
[----:B------:R-:W-:Y:S01]  /*1a90*/  UMOV UR39, 0x80000020 ;  /* 0x8000002000277882 */ /* 0x000fe20000000000 */
[----:B------:R-:W-:Y:S01]  /*1aa0*/  UMOV UR4, UR36 ;  /* 0x0000002400047c82 */ /* 0x000fe20008000000 */
[----:B------:R-:W-:Y:S01]  /*1ab0*/  UMOV UR5, UR37 ;  /* 0x0000002500057c82 */ /* 0x000fe20008000000 */
[----:B------:R-:W-:Y:S01]  /*1ac0*/  UMOV UR7, 0x80000020 ;  /* 0x8000002000077882 */ /* 0x000fe20000000000 */
[----:B------:R-:W-:Y:S01]  /*1ad0*/  UIADD3 UR10, UR54, 0x2, URZ ;  /* 0x00000002360a7890 */ /* 0x000fe2000fffe03f */
[----:B0-----:R-:W-:Y:S01]  /*1ae0*/  VIADD R6, R156, UR51 ;  /* 0x000000339c067c36 */ /* 0x001fe20008000000 */
[----:B------:R-:W-:Y:S01]  /*1af0*/  P2R R7, PR, RZ, 0x1 ;  /* 0x00000001ff077803 */ /* 0x000fe20000000000 */
[----:B------:R-:W-:Y:S01]  /*1b00*/  IMAD.U32 R9, RZ, RZ, UR50 ;  /* 0x00000032ff097e24 */ /* 0x000fe2000f8e00ff */
[----:B------:R-:W0:Y:S01]  /*1b10*/  S2R R120, SR_TID.X ;  /* 0x0000000000787919 */ /* 0x000e220000002100 */
[----:B------:R-:W-:Y:S01]  /*1b20*/  IMAD.U32 R49, RZ, RZ, UR46 ;  /* 0x0000002eff317e24 */ /* 0x000fe2000f8e00ff */
[----:B------:R-:W-:Y:S01]  /*1b30*/  UISETP.GE.AND UP0, UPT, UR51, 0xa1, UPT ;  /* 0x000000a13300788c */ /* 0x000fe2000bf06270 */
[----:B------:R-:W-:Y:S01]  /*1b40*/  IMAD R6, R9, -0xa0, R6 ;  /* 0xffffff6009067824 */ /* 0x000fe200078e0206 */
[----:B------:R-:W-:-:S04]  /*1b50*/  UIMAD UR8, UR43, 0x280, UR8 ;  /* 0x000002802b0878a4 */ /* 0x000fc8000f8e0208 */
[----:B------:R-:W-:Y:S01]  /*1b60*/  UIADD3 UR6, UR8, 0x180, URZ ;  /* 0x0000018008067890 */ /* 0x000fe2000fffe03f */
[C---:B------:R-:W-:Y:S01]  /*1b70*/  ISETP.GT.AND P2, PT, R6.reuse, RZ, PT ;  /* 0x000000ff0600720c */ /* 0x040fe20003f44270 */
        /* <DEDUP_REMOVED lines=49> */
[----:B-12---:R-:W-:-:S02]  /*1e90*/  FMNMX.FTZ R4, R108, R9, !PT ;  /* 0x000000096c047209 */ /* 0x006fc40007810000 */
        /* <DEDUP_REMOVED lines=20> */
[----:B------:R-:W-:Y:S02]  /*1fe0*/  ISETP.GT.AND P2, PT, R6, 0x28, PT ;  /* 0x000000280600780c */ /* 0x000fe40003f44270 */
        /* <DEDUP_REMOVED lines=77> */
[----:B------:R-:W-:Y:S02]  /*24c0*/  FMNMX.FTZ R20, R110, R15, !PT ;  /* 0x0000000f6e147209 */ /* 0x000fe40007810000 */
[----:B------:R-:W-:Y:S01]  /*24d0*/  FSEL R87, R87, -INF , P3 ;  /* 0xff80000057577808 */ /* 0x000fe20001800000 */
[----:B------:R-:W-:Y:S02]  /*24e0*/  WARPGROUP.DEPBAR.LE gsb0, 0x0 ;  /* 0x00008000000079c5 */ /* 0x000fe40000010000 */
[----:B------:R-:W-:Y:S01]  /*24f0*/  WARPGROUP.ARRIVE ;  /* 0x00000000000079c5 */ /* 0x000fe20000000000 */
[----:B------:R-:W-:Y:S02]  /*2500*/  FSEL R56, R56, -INF , P1 ;  /* 0xff80000038387808 */ /* 0x000fe40000800000 */
[----:B------:R-:W-:Y:S02]  /*2510*/  FSEL R57, R57, -INF , P2 ;  /* 0xff80000039397808 */ /* 0x000fe40001000000 */
[----:B------:R-:W-:Y:S01]  /*2520*/  FMNMX.FTZ R4, R56, R9, !PT ;  /* 0x0000000938047209 */ /* 0x000fe20007810000 */
[----:B------:R-:W-:Y:S01]  /*2530*/  QGMMA.64x32x32.F32.E4M3.E4M3 R24, gdesc[UR4], R24, gsb0 ;  /* 0x00600000041879f3 */ /* 0x000fe20008000818 */
[----:B------:R-:W-:-:S02]  /*2540*/  FSEL R60, R60, -INF , P5 ;  /* 0xff8000003c3c7808 */ /* 0x000fc40002800000 */
[----:B------:R-:W-:Y:S02]  /*2550*/  FMNMX.FTZ R9, R57, R4, !PT ;  /* 0x0000000439097209 */ /* 0x000fe40007810000 */
[----:B------:R-:W-:Y:S02]  /*2560*/  ISETP.GT.AND P3, PT, R6, 0x70, PT ;  /* 0x000000700600780c */ /* 0x000fe40003f64270 */
[----:B------:R-:W-:Y:S02]  /*2570*/  FSEL R61, R61, -INF , P4 ;  /* 0xff8000003d3d7808 */ /* 0x000fe40002000000 */
[----:B------:R-:W-:Y:S02]  /*2580*/  FMNMX.FTZ R4, R60, R9, !PT ;  /* 0x000000093c047209 */ /* 0x000fe40007810000 */
[----:B------:R-:W-:Y:S02]  /*2590*/  FMNMX.FTZ R15, R111, R20, !PT ;  /* 0x000000146f0f7209 */ /* 0x000fe40007810000 */
[----:B------:R-:W-:-:S02]  /*25a0*/  FSEL R58, R58, -INF , P1 ;  /* 0xff8000003a3a7808 */ /* 0x000fc40000800000 */
[----:B------:R-:W-:Y:S02]  /*25b0*/  ISETP.GT.AND P1, PT, R6, 0x71, PT ;  /* 0x000000710600780c */ /* 0x000fe40003f24270 */
[----:B------:R-:W-:Y:S02]  /*25c0*/  FSEL R64, R64, -INF , P3 ;  /* 0xff80000040407808 */ /* 0x000fe40001800000 */
[----:B------:R-:W-:Y:S02]  /*25d0*/  FMNMX.FTZ R9, R61, R4, !PT ;  /* 0x000000043d097209 */ /* 0x000fe40007810000 */
[----:B------:R-:W-:Y:S02]  /*25e0*/  FMNMX.FTZ R20, R114, R15, !PT ;  /* 0x0000000f72147209 */ /* 0x000fe40007810000 */
[----:B------:R-:W-:Y:S02]  /*25f0*/  FSEL R59, R59, -INF , P2 ;  /* 0xff8000003b3b7808 */ /* 0x000fe40001000000 */
[----:B------:R-:W-:-:S02]  /*2600*/  ISETP.GT.AND P2, PT, R6, 0x78, PT ;  /* 0x000000780600780c */ /* 0x000fc40003f44270 */
[----:B------:R-:W-:Y:S02]  /*2610*/  FSEL R65, R65, -INF , P1 ;  /* 0xff80000041417808 */ /* 0x000fe40000800000 */
[----:B------:R-:W-:Y:S02]  /*2620*/  FMNMX.FTZ R4, R64, R9, !PT ;  /* 0x0000000940047209 */ /* 0x000fe40007810000 */
[----:B------:R-:W-:Y:S02]  /*2630*/  FMNMX.FTZ R21, R115, R20, !PT ;  /* 0x0000001473157209 */ /* 0x000fe40007810000 */
[----:B------:R-:W-:Y:S02]  /*2640*/  FSEL R68, R68, -INF , P2 ;  /* 0xff80000044447808 */ /* 0x000fe40001000000 */
[----:B------:R-:W-:Y:S02]  /*2650*/  FMNMX.FTZ R9, R65, R4, !PT ;  /* 0x0000000441097209 */ /* 0x000fe40007810000 */
[----:B------:R-:W-:-:S02]  /*2660*/  FSEL R69, R69, -INF , P0 ;  /* 0xff80000045457808 */ /* 0x000fc40000000000 */
[----:B------:R-:W-:Y:S02]  /*2670*/  FMNMX.FTZ R4, R68, R9, !PT ;  /* 0x0000000944047209 */ /* 0x000fe40007810000 */
[C---:B------:R-:W-:Y:S02]  /*2680*/  ISETP.GT.AND P0, PT, R6.reuse, 0x81, PT ;  /* 0x000000810600780c */ /* 0x040fe40003f04270 */
[----:B------:R-:W-:Y:S02]  /*2690*/  FMNMX.FTZ R9, R69, R4, !PT ;  /* 0x0000000445097209 */ /* 0x000fe40007810000 */
[----:B------:R-:W-:Y:S02]  /*26a0*/  FSEL R67, R67, -INF , P1 ;  /* 0xff80000043437808 */ /* 0x000fe40000800000 */
[----:B------:R-:W-:Y:S02]  /*26b0*/  ISETP.GT.AND P1, PT, R6, 0x88, PT ;  /* 0x000000880600780c */ /* 0x000fe40003f24270 */
[----:B------:R-:W-:-:S02]  /*26c0*/  FSEL R70, R70, -INF , P2 ;  /* 0xff80000046467808 */ /* 0x000fc40001000000 */
[----:B------:R-:W-:Y:S02]  /*26d0*/  ISETP.GT.AND P2, PT, R6, 0x89, PT ;  /* 0x000000890600780c */ /* 0x000fe40003f44270 */
[----:B------:R-:W-:Y:S02]  /*26e0*/  FSEL R66, R66, -INF , P3 ;  /* 0xff80000042427808 */ /* 0x000fe40001800000 */
[C---:B------:R-:W-:Y:S02]  /*26f0*/  ISETP.GT.AND P3, PT, R6.reuse, 0x90, PT ;  /* 0x000000900600780c */ /* 0x040fe40003f64270 */
[----:B------:R-:W-:Y:S02]  /*2700*/  FSEL R63, R63, -INF , P4 ;  /* 0xff8000003f3f7808 */ /* 0x000fe40002000000 */
[----:B------:R-:W-:Y:S01]  /*2710*/  ISETP.GT.AND P4, PT, R6, 0x91, PT ;  /* 0x000000910600780c */ /* 0x000fe20003f84270 */
[----:B------:R-:W-:Y:S02]  /*2720*/  WARPGROUP.DEPBAR.LE gsb0, 0x0 ;  /* 0x00008000000079c5 */ /* 0x000fe40000010000 */
[----:B------:R-:W-:-:S02]  /*2730*/  FSEL R8, R24, -INF , P6 ;  /* 0xff80000018087808 */ /* 0x000fc40003000000 */
[----:B------:R-:W-:Y:S02]  /*2740*/  FMNMX.FTZ R24, R118, R21, !PT ;  /* 0x0000001576187209 */ /* 0x000fe40007810000 */
[----:B------:R-:W-:Y:S02]  /*2750*/  FSEL R47, R25, -INF , P0 ;  /* 0xff800000192f7808 */ /* 0x000fe40000000000 */
[----:B------:R-:W-:Y:S02]  /*2760*/  FMNMX.FTZ R21, R119, R24, !PT ;  /* 0x0000001877157209 */ /* 0x000fe40007810000 */
[----:B------:R-:W-:Y:S02]  /*2770*/  FMNMX.FTZ R4, R8, R9, !PT ;  /* 0x0000000908047209 */ /* 0x000fe40007810000 */
[----:B------:R-:W-:Y:S02]  /*2780*/  FMNMX.FTZ R24, R90, R21, !PT ;  /* 0x000000155a187209 */ /* 0x000fe40007810000 */
[----:B------:R-:W-:-:S02]  /*2790*/  FSEL R52, R28, -INF , P1 ;  /* 0xff8000001c347808 */ /* 0x000fc40000800000 */
        /* <DEDUP_REMOVED lines=23> */
[----:B------:R-:W-:Y:S01]  /*2910*/  P2R R13, PR, RZ, 0x2 ;  /* 0x00000002ff0d7803 */ /* 0x000fe20000000000 */
[----:B------:R-:W1:Y:S01]  /*2920*/  SHFL.BFLY PT, R4, R9, 0x2, 0x1f ;  /* 0x0c401f0009047f89 */ /* 0x000e6200000e0000 */
[----:B------:R-:W-:-:S02]  /*2930*/  FMNMX.FTZ R33, R75, R32, !PT ;  /* 0x000000204b217209 */ /* 0x000fc40007810000 */
[----:B------:R-:W-:Y:S02]  /*2940*/  ISETP.GT.AND P1, PT, R6, 0x79, PT ;  /* 0x000000790600780c */ /* 0x000fe40003f24270 */
[----:B------:R-:W-:Y:S02]  /*2950*/  FMNMX.FTZ R36, R78, R33, !PT ;  /* 0x000000214e247209 */ /* 0x000fe40007810000 */
[----:B------:R-:W-:Y:S02]  /*2960*/  P2R R14, PR, RZ, 0x1 ;  /* 0x00000001ff0e7803 */ /* 0x000fe40000000000 */
[----:B------:R-:W-:Y:S02]  /*2970*/  FMNMX.FTZ R33, R79, R36, !PT ;  /* 0x000000244f217209 */ /* 0x000fe40007810000 */
[----:B------:R-:W-:Y:S02]  /*2980*/  ISETP.GT.AND P0, PT, R6, 0x80, PT ;  /* 0x000000800600780c */ /* 0x000fe40003f04270 */
[----:B------:R-:W-:-:S02]  /*2990*/  FMNMX.FTZ R36, R82, R33, !PT ;  /* 0x0000002152247209 */ /* 0x000fc40007810000 */
[----:B------:R-:W-:Y:S02]  /*29a0*/  FSEL R71, R71, -INF , P1 ;  /* 0xff80000047477808 */ /* 0x000fe40000800000 */
[----:B------:R-:W-:Y:S02]  /*29b0*/  FMNMX.FTZ R37, R83, R36, !PT ;  /* 0x0000002453257209 */ /* 0x000fe40007810000 */
[----:B------:R-:W-:Y:S02]  /*29c0*/  FSEL R26, R26, -INF , P0 ;  /* 0xff8000001a1a7808 */ /* 0x000fe40000000000 */
[----:B------:R-:W-:Y:S02]  /*29d0*/  FMNMX.FTZ R40, R86, R37, !PT ;  /* 0x0000002556287209 */ /* 0x000fe40007810000 */
[----:B------:R-:W-:Y:S02]  /*29e0*/  ISETP.NE.AND P0, PT, R14, RZ, PT ;  /* 0x000000ff0e00720c */ /* 0x000fe40003f05270 */
[----:B-1----:R-:W-:-:S02]  /*29f0*/  FMNMX.FTZ R10, R9, R4, !PT ;  /* 0x00000004090a7209 */ /* 0x002fc40007810000 */
[----:B------:R-:W-:Y:S02]  /*2a00*/  FMNMX.FTZ R37, R87, R40, !PT ;  /* 0x0000002857257209 */ /* 0x000fe40007810000 */
[----:B------:R-:W-:Y:S01]  /*2a10*/  P2R R12, PR, RZ, 0x4 ;  /* 0x00000004ff0c7803 */ /* 0x000fe20000000000 */
[----:B------:R-:W1:Y:S01]  /*2a20*/  SHFL.BFLY PT, R11, R10, 0x1, 0x1f ;  /* 0x0c201f000a0b7f89 */ /* 0x000e6200000e0000 */
[----:B------:R-:W-:Y:S02]  /*2a30*/  FMNMX.FTZ R40, R58, R37, !PT ;  /* 0x000000253a287209 */ /* 0x000fe40007810000 */
[----:B------:R-:W-:Y:S02]  /*2a40*/  ISETP.NE.AND P1, PT, R13, RZ, PT ;  /* 0x000000ff0d00720c */ /* 0x000fe40003f25270 */
[----:B------:R-:W-:Y:S02]  /*2a50*/  FMNMX.FTZ R41, R59, R40, !PT ;  /* 0x000000283b297209 */ /* 0x000fe40007810000 */
[----:B------:R-:W-:-:S02]  /*2a60*/  FSEL R27, R27, -INF , P0 ;  /* 0xff8000001b1b7808 */ /* 0x000fc40000000000 */
[----:B------:R-:W-:Y:S02]  /*2a70*/  FMNMX.FTZ R40, R62, R41, !PT ;  /* 0x000000293e287209 */ /* 0x000fe40007810000 */
[----:B------:R-:W-:Y:S02]  /*2a80*/  FSEL R30, R30, -INF , P1 ;  /* 0xff8000001e1e7808 */ /* 0x000fe40000800000 */
[----:B------:R-:W-:Y:S02]  /*2a90*/  FMNMX.FTZ R41, R63, R40, !PT ;  /* 0x000000283f297209 */ /* 0x000fe40007810000 */
[----:B------:R-:W-:Y:S02]  /*2aa0*/  ISETP.NE.AND P0, PT, R7, RZ, PT ;  /* 0x000000ff0700720c */ /* 0x000fe40003f05270 */
        /* <DEDUP_REMOVED lines=15> */
[----:B------:R1:W-:Y:S01]  /*2ba0*/  MUFU.EX2 R33, R72 ;  /* 0x0000004800217308 */ /* 0x0003e20000000800 */
[----:B------:R-:W-:Y:S01]  /*2bb0*/  FSEL R53, R34, -INF , P3 ;  /* 0xff80000022357808 */ /* 0x000fe20001800000 */
[--C-:B------:R-:W-:Y:S01]  /*2bc0*/  FFMA.FTZ R76, R76, UR46, -R49.reuse ;  /* 0x0000002e4c4c7c23 */ /* 0x100fe20008010831 */
[----:B------:R-:W-:Y:S01]  /*2bd0*/  FMNMX.FTZ R54, R51, R54, !PT ;  /* 0x0000003633367209 */ /* 0x000fe20007810000 */
[--C-:B------:R-:W-:Y:S01]  /*2be0*/  FFMA.FTZ R42, R77, UR46, -R49.reuse ;  /* 0x0000002e4d2a7c23 */ /* 0x100fe20008010831 */
[----:B------:R-:W-:Y:S01]  /*2bf0*/  FSEL R73, R38, -INF , P5 ;  /* 0xff80000026497808 */ /* 0x000fe20002800000 */
[--C-:B------:R-:W-:Y:S01]  /*2c00*/  FFMA.FTZ R31, R56, UR46, -R49.reuse ;  /* 0x0000002e381f7c23 */ /* 0x100fe20008010831 */
[----:B------:R-:W-:-:S01]  /*2c10*/  FFMA.FTZ R56, R65, UR46, -R49 ;  /* 0x0000002e41387c23 */ /* 0x000fc20008010831 */
[----:B------:R2:W-:Y:S01]  /*2c20*/  MUFU.EX2 R37, R76 ;  /* 0x0000004c00257308 */ /* 0x0005e20000000800 */
[----:B-1----:R-:W-:Y:S01]  /*2c30*/  FSEL R72, R35, -INF , P4 ;  /* 0xff80000023487808 */ /* 0x002fe20002000000 */
[--C-:B------:R-:W-:Y:S01]  /*2c40*/  FFMA.FTZ R69, R69, UR46, -R49.reuse ;  /* 0x0000002e45457c23 */ /* 0x100fe20008010831 */
[----:B------:R-:W-:Y:S01]  /*2c50*/  FMNMX.FTZ R35, R53, R54, !PT ;  /* 0x0000003635237209 */ /* 0x000fe20007810000 */
[--C-:B------:R-:W-:Y:S01]  /*2c60*/  FFMA.FTZ R54, R61, UR46, -R49.reuse ;  /* 0x0000002e3d367c23 */ /* 0x100fe20008010831 */
[----:B------:R-:W-:-:S01]  /*2c70*/  FFMA.FTZ R61, R8, UR46, -R49 ;  /* 0x0000002e083d7c23 */ /* 0x000fc20008010831 */
[--C-:B------:R-:W-:Y:S01]  /*2c80*/  FFMA.FTZ R57, R57, UR46, -R49.reuse ;  /* 0x0000002e39397c23 */ /* 0x100fe20008010831 */
[----:B------:R-:W-:Y:S01]  /*2c90*/  FMNMX.FTZ R38, R72, R35, !PT ;  /* 0x0000002348267209 */ /* 0x000fe20007810000 */
[--C-:B------:R-:W-:Y:S01]  /*2ca0*/  FFMA.FTZ R6, R104, UR46, -R49.reuse ;  /* 0x0000002e68067c23 */ /* 0x100fe20008010831 */
[----:B--2---:R-:W-:Y:S01]  /*2cb0*/  FSEL R76, R39, -INF , P6 ;  /* 0xff800000274c7808 */ /* 0x004fe20003000000 */
        /* <DEDUP_REMOVED lines=9> */
[--C-:B------:R-:W-:Y:S01]  /*2d50*/  FFMA.FTZ R10, R109, UR46, -R49.reuse ;  /* 0x0000002e6d0a7c23 */ /* 0x100fe20008010831 */
[----:B------:R-:W2:Y:S01]  /*2d60*/  SHFL.BFLY PT, R60, R77, 0x2, 0x1f ;  /* 0x0c401f004d3c7f89 */ /* 0x000ea200000e0000 */
        /* <DEDUP_REMOVED lines=16> */
[----:B-1----:R-:W-:-:S01]  /*2e70*/  FFMA.FTZ R57, R68, UR46, -R49 ;  /* 0x0000002e44397c23 */ /* 0x002fc20008010831 */
[--C-:B------:R-:W-:Y:S01]  /*2e80*/  FFMA.FTZ R50, R50, UR46, -R49.reuse ;  /* 0x0000002e32327c23 */ /* 0x100fe20008010831 */
[----:B------:R-:W-:-:S01]  /*2e90*/  FFMA.FTZ R48, R48, UR46, -R49 ;  /* 0x0000002e30307c23 */ /* 0x000fc20008010831 */
[----:B------:R-:W-:Y:S01]  /*2ea0*/  FFMA.FTZ R45, R45, UR46, -R49 ;  /* 0x0000002e2d2d7c23 */ /* 0x000fe20008010831 */
[----:B------:R-:W-:Y:S01]  /*2eb0*/  MUFU.EX2 R6, R6 ;  /* 0x0000000600067308 */ /* 0x000fe20000000800 */
[----:B0-----:R-:W-:-:S02]  /*2ec0*/  LOP3.LUT P2, RZ, R120, 0x7f, RZ, 0xc0, !PT ;  /* 0x0000007f78ff7812 */ /* 0x001fc4000784c0ff */
[----:B--2---:R-:W-:-:S05]  /*2ed0*/  FMNMX.FTZ R65, R77, R60, !PT ;  /* 0x0000003c4d417209 */ /* 0x004fca0007810000 */
[----:B------:R-:W0:Y:S01]  /*2ee0*/  SHFL.BFLY PT, R8, R65, 0x1, 0x1f ;  /* 0x0c201f0041087f89 */ /* 0x000e2200000e0000 */
[----:B------:R1:W-:Y:S08]  /*2ef0*/  MUFU.EX2 R60, R69 ;  /* 0x00000045003c7308 */ /* 0x0003f00000000800 */
[----:B------:R-:W-:Y:S01]  /*2f00*/  MUFU.EX2 R7, R7 ;  /* 0x0000000700077308 */ /* 0x000fe20000000800 */
[----:B-1----:R-:W-:-:S07]  /*2f10*/  IMAD.U32 R69, RZ, RZ, UR46 ;  /* 0x0000002eff457e24 */ /* 0x002fce000f8e00ff */
[----:B------:R-:W-:Y:S01]  /*2f20*/  MUFU.EX2 R9, R9 ;  /* 0x0000000900097308 */ /* 0x000fe20000000800 */
[----:B0-----:R-:W-:Y:S01]  /*2f30*/  FMNMX.FTZ R8, R65, R8, !PT ;  /* 0x0000000841087209 */ /* 0x001fe20007810000 */
[--C-:B------:R-:W-:Y:S01]  /*2f40*/  FFMA.FTZ R65, R44, UR46, -R49.reuse ;  /* 0x0000002e2c417c23 */ /* 0x100fe20008010831 */
[----:B------:R-:W-:-:S05]  /*2f50*/  FFMA.FTZ R44, R46, UR46, -R49 ;  /* 0x0000002e2e2c7c23 */ /* 0x000fca0008010831 */
[----:B------:R-:W0:Y:S01]  /*2f60*/  MUFU.EX2 R10, R10 ;  /* 0x0000000a000a7308 */ /* 0x000e220000000800 */
[C---:B------:R-:W-:Y:S01]  /*2f70*/  FSETP.NEU.FTZ.AND P1, PT, R8.reuse, -INF , PT ;  /* 0xff8000000800780b */ /* 0x040fe20003f3d000 */
[----:B------:R-:W-:-:S05]  /*2f80*/  FFMA.FTZ R52, R8, R69, -8 ;  /* 0xc100000008347423 */ /* 0x000fca0000010045 */
[----:B------:R-:W-:Y:S01]  /*2f90*/  FSEL R52, R52, RZ, P1 ;  /* 0x000000ff34347208 */ /* 0x000fe20000800000 */
[----:B------:R-:W-:Y:S01]  /*2fa0*/  MUFU.EX2 R11, R11 ;  /* 0x0000000b000b7308 */ /* 0x000fe20000000800 */
[----:B------:R-:W-:-:S03]  /*2fb0*/  PLOP3.LUT P1, PT, PT, PT, UP0, 0x80, 0x0 ;  /* 0x000000000000781c */ /* 0x000fc60003f2f008 */
[--C-:B------:R-:W-:Y:S01]  /*2fc0*/  FFMA.FTZ R46, R106, UR46, -R52.reuse ;  /* 0x0000002e6a2e7c23 */ /* 0x100fe20008010834 */
[----:B------:R-:W-:-:S01]  /*2fd0*/  FFMA.FTZ R49, R107, UR46, -R52 ;  /* 0x0000002e6b317c23 */ /* 0x000fc20008010834 */
[--C-:B------:R-:W-:Y:S01]  /*2fe0*/  FFMA.FTZ R77, R110, UR46, -R52.reuse ;  /* 0x0000002e6e4d7c23 */ /* 0x100fe20008010834 */
[----:B------:R-:W-:-:S01]  /*2ff0*/  FFMA.FTZ R80, R111, UR46, -R52 ;  /* 0x0000002e6f507c23 */ /* 0x000fc20008010834 */
[--C-:B------:R-:W-:Y:S01]  /*3000*/  FFMA.FTZ R68, R114, UR46, -R52.reuse ;  /* 0x0000002e72447c23 */ /* 0x100fe20008010834 */
[----:B------:R1:W-:Y:S01]  /*3010*/  MUFU.EX2 R21, R92 ;  /* 0x0000005c00157308 */ /* 0x0003e20000000800 */
[----:B------:R-:W-:-:S01]  /*3020*/  FFMA.FTZ R69, R115, UR46, -R52 ;  /* 0x0000002e73457c23 */ /* 0x000fc20008010834 */
[--C-:B------:R-:W-:Y:S01]  /*3030*/  FFMA.FTZ R89, R98, UR46, -R52.reuse ;  /* 0x0000002e62597c23 */ /* 0x100fe20008010834 */
[----:B------:R-:W-:-:S01]  /*3040*/  FFMA.FTZ R93, R102, UR46, -R52 ;  /* 0x0000002e665d7c23 */ /* 0x000fc20008010834 */
[--C-:B------:R-:W-:Y:S01]  /*3050*/  FFMA.FTZ R74, R74, UR46, -R52.reuse ;  /* 0x0000002e4a4a7c23 */ /* 0x100fe20008010834 */
[----:B------:R-:W-:-:S01]  /*3060*/  FFMA.FTZ R75, R75, UR46, -R52 ;  /* 0x0000002e4b4b7c23 */ /* 0x000fc20008010834 */
[--C-:B------:R-:W-:Y:S01]  /*3070*/  FFMA.FTZ R66, R66, UR46, -R52.reuse ;  /* 0x0000002e42427c23 */ /* 0x100fe20008010834 */
[----:B0-----:R-:W-:Y:S01]  /*3080*/  F2FP.SATFINITE.E4M3.F32.PACK_AB_MERGE_C R152, R10, R9, RZ ;  /* 0x000000090a98723e */ /* 0x001fe200048070ff */
[----:B------:R-:W-:Y:S01]  /*3090*/  MUFU.EX2 R46, R46 ;  /* 0x0000002e002e7308 */ /* 0x000fe20000000800 */
[----:B-1----:R-:W-:-:S01]  /*30a0*/  FFMA.FTZ R92, R95, UR46, -R52 ;  /* 0x0000002e5f5c7c23 */ /* 0x002fc20008010834 */
[--C-:B------:R-:W-:Y:S01]  /*30b0*/  FFMA.FTZ R95, R78, UR46, -R52.reuse ;  /* 0x0000002e4e5f7c23 */ /* 0x100fe20008010834 */
[----:B------:R-:W-:-:S01]  /*30c0*/  FFMA.FTZ R78, R82, UR46, -R52 ;  /* 0x0000002e524e7c23 */ /* 0x000fc20008010834 */
[----:B------:R-:W-:Y:S01]  /*30d0*/  FFMA.FTZ R82, R86, UR46, -R52 ;  /* 0x0000002e56527c23 */ /* 0x000fe20008010834 */
[----:B------:R-:W-:-:S01]  /*30e0*/  FADD.FTZ R86, R6, R7 ;  /* 0x0000000706567221 */ /* 0x000fc20000010000 */
[----:B------:R-:W-:Y:S01]  /*30f0*/  F2FP.SATFINITE.E4M3.F32.PACK_AB_MERGE_C R152, R7, R6, R152 ;  /* 0x000000060798723e */ /* 0x000fe20004807098 */
        /* <DEDUP_REMOVED lines=9> */
[----:B------:R-:W1:Y:S08]  /*3190*/  MUFU.EX2 R77, R77 ;  /* 0x0000004d004d7308 */ /* 0x000e700000000800 */
[----:B------:R-:W2:Y:S01]  /*31a0*/  MUFU.EX2 R80, R80 ;  /* 0x0000005000507308 */ /* 0x000ea20000000800 */
[----:B0-----:R-:W-:-:S07]  /*31b0*/  FADD.FTZ R98, R46, R49 ;  /* 0x000000312e627221 */ /* 0x001fce0000010000 */
[----:B------:R-:W0:Y:S01]  /*31c0*/  MUFU.EX2 R68, R68 ;  /* 0x0000004400447308 */ /* 0x000e220000000800 */
[----:B-1----:R-:W-:-:S07]  /*31d0*/  FADD.FTZ R97, R77, R98 ;  /* 0x000000624d617221 */ /* 0x002fce0000010000 */
[----:B------:R1:W-:Y:S01]  /*31e0*/  MUFU.EX2 R34, R85 ;  /* 0x0000005500227308 */ /* 0x0003e20000000800 */
[----:B--2---:R-:W-:-:S01]  /*31f0*/  FADD.FTZ R97, R80, R97 ;  /* 0x0000006150617221 */ /* 0x004fc20000010000 */
[----:B------:R-:W-:-:S04]  /*3200*/  F2FP.SATFINITE.E4M3.F32.PACK_AB_MERGE_C R77, R80, R77, RZ ;  /* 0x0000004d504d723e */ /* 0x000fc800048070ff */
[----:B------:R-:W-:Y:S01]  /*3210*/  F2FP.SATFINITE.E4M3.F32.PACK_AB_MERGE_C R153, R49, R46, R77 ;  /* 0x0000002e3199723e */ /* 0x000fe2000480704d */
[----:B------:R-:W-:Y:S01]  /*3220*/  IMAD.MOV.U32 R49, RZ, RZ, R55 ;  /* 0x000000ffff317224 */ /* 0x000fe200078e0037 */
[----:B------:R-:W-:Y:S01]  /*3230*/  MUFU.EX2 R12, R12 ;  /* 0x0000000c000c7308 */ /* 0x000fe20000000800 */
[----:B-1----:R-:W-:-:S01]  /*3240*/  FFMA.FTZ R85, R118, UR46, -R52 ;  /* 0x0000002e76557c23 */ /* 0x002fc20008010834 */
[----:B------:R-:W-:-:S06]  /*3250*/  IMAD.MOV.U32 R46, RZ, RZ, R55 ;  /* 0x000000ffff2e7224 */ /* 0x000fcc00078e0037 */
[----:B------:R1:W-:Y:S08]  /*3260*/  MUFU.EX2 R25, R96 ;  /* 0x0000006000197308 */ /* 0x0003f00000000800 */
[----:B------:R-:W2:Y:S01]  /*3270*/  MUFU.EX2 R69, R69 ;  /* 0x0000004500457308 */ /* 0x000ea20000000800 */
[----:B-1----:R-:W-:-:S01]  /*3280*/  FFMA.FTZ R96, R79, UR46, -R52 ;  /* 0x0000002e4f607c23 */ /* 0x002fc20008010834 */
[--C-:B------:R-:W-:Y:S01]  /*3290*/  FFMA.FTZ R79, R83, UR46, -R52.reuse ;  /* 0x0000002e534f7c23 */ /* 0x100fe20008010834 */
[----:B------:R-:W-:-:S01]  /*32a0*/  FFMA.FTZ R83, R87, UR46, -R52 ;  /* 0x0000002e57537c23 */ /* 0x000fc20008010834 */
[----:B------:R-:W-:Y:S01]  /*32b0*/  FADD.FTZ R87, R9, R86 ;  /* 0x0000005609577221 */ /* 0x000fe20000010000 */
[----:B------:R-:W-:-:S01]  /*32c0*/  FFMA.FTZ R86, R58, UR46, -R52 ;  /* 0x0000002e3a567c23 */ /* 0x000fc20008010834 */
[----:B------:R-:W-:-:S02]  /*32d0*/  @!P2 VIADD R58, R5, 0x13240 ;  /* 0x00013240053aa836 */ /* 0x000fc40000000000 */
[----:B------:R1:W-:Y:S01]  /*32e0*/  MUFU.EX2 R15, R88 ;  /* 0x00000058000f7308 */ /* 0x0003e20000000800 */
[----:B------:R-:W-:-:S01]  /*32f0*/  FADD.FTZ R98, R10, R87 ;  /* 0x000000570a627221 */ /* 0x000fc20000010000 */
[----:B------:R-:W-:Y:S01]  /*3300*/  FFMA.FTZ R87, R59, UR46, -R52 ;  /* 0x0000002e3b577c23 */ /* 0x000fe20008010834 */
[----:B------:R-:W-:Y:S01]  /*3310*/  @!P2 PRMT R58, RZ, 0x654, R58 ;  /* 0x00000654ff3aa816 */ /* 0x000fe2000000003a */
[--C-:B------:R-:W-:Y:S01]  /*3320*/  FFMA.FTZ R59, R62, UR46, -R52.reuse ;  /* 0x0000002e3e3b7c23 */ /* 0x100fe20008010834 */
[----:B------:R-:W-:-:S02]  /*3330*/  FFMA.FTZ R62, R63, UR46, -R52 ;  /* 0x0000002e3f3e7c23 */ /* 0x000fc40008010834 */
[----:B------:R3:W-:Y:S01]  /*3340*/  @!P2 SYNCS.ARRIVE.TRANS64.RED.A1T0 RZ, [R58+URZ], RZ ;  /* 0x000000ff3affa9a7 */ /* 0x0007e2000810043f */
[----:B------:R-:W-:Y:S01]  /*3350*/  MUFU.EX2 R13, R13 ;  /* 0x0000000d000d7308 */ /* 0x000fe20000000800 */
[----:B-1----:R-:W-:-:S07]  /*3360*/  FFMA.FTZ R88, R119, UR46, -R52 ;  /* 0x0000002e77587c23 */ /* 0x002fce0008010834 */
[----:B------:R-:W-:Y:S08]  /*3370*/  MUFU.EX2 R85, R85 ;  /* 0x0000005500557308 */ /* 0x000ff00000000800 */
[----:B------:R1:W-:Y:S08]  /*3380*/  MUFU.EX2 R41, R81 ;  /* 0x0000005100297308 */ /* 0x0003f00000000800 */
[----:B------:R-:W4:Y:S01]  /*3390*/  MUFU.EX2 R14, R14 ;  /* 0x0000000e000e7308 */ /* 0x000f220000000800 */
[----:B-1----:R-:W-:-:S01]  /*33a0*/  FFMA.FTZ R81, R90, UR46, -R52 ;  /* 0x0000002e5a517c23 */ /* 0x002fc20008010834 */
[----:B------:R-:W-:Y:S01]  /*33b0*/  FFMA.FTZ R90, R99, UR46, -R52 ;  /* 0x0000002e635a7c23 */ /* 0x000fe20008010834 */
[----:B------:R-:W-:-:S01]  /*33c0*/  FADD.FTZ R99, R11, R98 ;  /* 0x000000620b637221 */ /* 0x000fc20000010000 */
[----:B0-----:R-:W-:-:S04]  /*33d0*/  FADD.FTZ R98, R68, R97 ;  /* 0x0000006144627221 */ /* 0x001fc80000010000 */
[----:B------:R-:W0:Y:S01]  /*33e0*/  MUFU.EX2 R88, R88 ;  /* 0x0000005800587308 */ /* 0x000e220000000800 */
[----:B--2---:R-:W-:-:S07]  /*33f0*/  FADD.FTZ R98, R69, R98 ;  /* 0x0000006245627221 */ /* 0x004fce0000010000 */
[----:B------:R1:W-:Y:S01]  /*3400*/  MUFU.EX2 R43, R84 ;  /* 0x00000054002b7308 */ /* 0x0003e20000000800 */
[----:B----4-:R-:W-:-:S04]  /*3410*/  F2FP.SATFINITE.E4M3.F32.PACK_AB_MERGE_C R154, R14, R13, RZ ;  /* 0x0000000d0e9a723e */ /* 0x010fc800048070ff */
[----:B------:R-:W-:-:S03]  /*3420*/  F2FP.SATFINITE.E4M3.F32.PACK_AB_MERGE_C R154, R12, R11, R154 ;  /* 0x0000000b0c9a723e */ /* 0x000fc6000480709a */
[----:B------:R-:W-:Y:S01]  /*3430*/  MUFU.EX2 R81, R81 ;  /* 0x0000005100517308 */ /* 0x000fe20000000800 */
[----:B-1----:R-:W-:-:S01]  /*3440*/  FFMA.FTZ R84, R91, UR46, -R52 ;  /* 0x0000002e5b547c23 */ /* 0x002fc20008010834 */
[--C-:B------:R-:W-:Y:S01]  /*3450*/  FFMA.FTZ R91, R94, UR46, -R52.reuse ;  /* 0x0000002e5e5b7c23 */ /* 0x100fe20008010834 */
[----:B------:R-:W-:-:S05]  /*3460*/  FFMA.FTZ R94, R103, UR46, -R52 ;  /* 0x0000002e675e7c23 */ /* 0x000fca0008010834 */
[----:B------:R-:W-:Y:S08]  /*3470*/  MUFU.EX2 R20, R20 ;  /* 0x0000001400147308 */ /* 0x000ff00000000800 */
[----:B------:R1:W-:Y:S08]  /*3480*/  MUFU.EX2 R29, R100 ;  /* 0x00000064001d7308 */ /* 0x0003f00000000800 */
[----:B------:R-:W-:Y:S01]  /*3490*/  MUFU.EX2 R84, R84 ;  /* 0x0000005400547308 */ /* 0x000fe20000000800 */
[----:B-1----:R-:W-:-:S01]  /*34a0*/  FADD.FTZ R100, R12, R99 ;  /* 0x000000630c647221 */ /* 0x002fc20000010000 */
[----:B------:R-:W-:Y:S01]  /*34b0*/  FADD.FTZ R99, R85, R98 ;  /* 0x0000006255637221 */ /* 0x000fe20000010000 */
[----:B0-----:R-:W-:-:S02]  /*34c0*/  F2FP.SATFINITE.E4M3.F32.PACK_AB_MERGE_C R85, R88, R85, RZ ;  /* 0x000000555855723e */ /* 0x001fc400048070ff */
[----:B------:R-:W-:Y:S01]  /*34d0*/  FADD.FTZ R97, R13, R100 ;  /* 0x000000640d617221 */ /* 0x000fe20000010000 */
[----:B------:R-:W-:-:S01]  /*34e0*/  FADD.FTZ R98, R88, R99 ;  /* 0x0000006358627221 */ /* 0x000fc20000010000 */
[----:B------:R-:W-:Y:S01]  /*34f0*/  F2FP.SATFINITE.E4M3.F32.PACK_AB_MERGE_C R155, R69, R68, R85 ;  /* 0x00000044459b723e */ /* 0x000fe20004807055 */
[----:B------:R-:W-:Y:S08]  /*3500*/  MUFU.EX2 R91, R91 ;  /* 0x0000005b005b7308 */ /* 0x000ff00000000800 */
[----:B------:R-:W0:Y:S08]  /*3510*/  MUFU.EX2 R24, R24 ;  /* 0x0000001800187308 */ /* 0x000e300000000800 */
[----:B------:R1:W-:Y:S08]  /*3520*/  MUFU.EX2 R5, R86 ;  /* 0x0000005600057308 */ /* 0x0003f00000000800 */
[----:B------:R-:W2:Y:S01]  /*3530*/  MUFU.EX2 R92, R92 ;  /* 0x0000005c005c7308 */ /* 0x000ea20000000800 */
[----:B-1----:R-:W-:-:S01]  /*3540*/  FADD.FTZ R86, R14, R97 ;  /* 0x000000610e567221 */ /* 0x002fc20000010000 */
[----:B0-----:R-:W-:-:S03]  /*3550*/  F2FP.SATFINITE.E4M3.F32.PACK_AB_MERGE_C R136, R24, R21, RZ ;  /* 0x000000151888723e */ /* 0x001fc600048070ff */
[----:B------:R-:W-:Y:S01]  /*3560*/  FADD.FTZ R63, R15, R86 ;  /* 0x000000560f3f7221 */ /* 0x000fe20000010000 */
[C---:B------:R-:W-:Y:S02]  /*3570*/  F2FP.SATFINITE.E4M3.F32.PACK_AB_MERGE_C R136, R20.reuse, R15, R136 ;  /* 0x0000000f1488723e */ /* 0x040fe40004807088 */
[----:B------:R-:W0:Y:S01]  /*3580*/  MUFU.EX2 R89, R89 ;  /* 0x0000005900597308 */ /* 0x000e220000000800 */
[----:B------:R-:W-:-:S01]  /*3590*/  FADD.FTZ R86, R20, R63 ;  /* 0x0000003f14567221 */ /* 0x000fc20000010000 */
[----:B------:R-:W-:-:S06]  /*35a0*/  FFMA.FTZ R63, R26, UR46, -R52 ;  /* 0x0000002e1a3f7c23 */ /* 0x000fcc0008010834 */
[----:B---3--:R1:W-:Y:S08]  /*35b0*/  MUFU.EX2 R58, R87 ;  /* 0x00000057003a7308 */ /* 0x0083f00000000800 */
[----:B------:R-:W3:Y:S01]  /*35c0*/  MUFU.EX2 R28, R28 ;  /* 0x0000001c001c7308 */ /* 0x000ee20000000800 */
[----:B-1----:R-:W-:-:S04]  /*35d0*/  FADD.FTZ R87, R81, R98 ;  /* 0x0000006251577221 */ /* 0x002fc80000010000 */
[----:B------:R-:W-:Y:S01]  /*35e0*/  FADD.FTZ R98, R84, R87 ;  /* 0x0000005754627221 */ /* 0x000fe20000010000 */
[----:B------:R-:W-:-:S01]  /*35f0*/  FADD.FTZ R87, R21, R86 ;  /* 0x0000005615577221 */ /* 0x000fc20000010000 */
[----:B------:R-:W-:Y:S01]  /*3600*/  FFMA.FTZ R86, R27, UR46, -R52 ;  /* 0x0000002e1b567c23 */ /* 0x000fe20008010834 */
[----:B------:R-:W1:Y:S01]  /*3610*/  MUFU.EX2 R90, R90 ;  /* 0x0000005a005a7308 */ /* 0x000e620000000800 */
[----:B------:R-:W-:-:S01]  /*3620*/  FADD.FTZ R97, R91, R98 ;  /* 0x000000625b617221 */ /* 0x000fc20000010000 */
[----:B------:R-:W-:Y:S01]  /*3630*/  FADD.FTZ R98, R24, R87 ;  /* 0x0000005718627221 */ /* 0x000fe20000010000 */
[----:B------:R-:W-:-:S01]  /*3640*/  FFMA.FTZ R52, R76, UR46, -R52 ;  /* 0x0000002e4c347c23 */ /* 0x000fc20008010834 */
[C---:B--2---:R-:W-:Y:S01]  /*3650*/  F2FP.SATFINITE.E4M3.F32.PACK_AB_MERGE_C R91, R92.reuse, R91, RZ ;  /* 0x0000005b5c5b723e */ /* 0x044fe200048070ff */
[----:B------:R-:W-:-:S01]  /*3660*/  FADD.FTZ R100, R92, R97 ;  /* 0x000000615c647221 */ /* 0x000fc20000010000 */
[----:B------:R-:W-:Y:S02]  /*3670*/  FADD.FTZ R27, R25, R98 ;  /* 0x00000062191b7221 */ /* 0x000fe40000010000 */
[----:B------:R-:W2:Y:S01]  /*3680*/  MUFU.EX2 R93, R93 ;  /* 0x0000005d005d7308 */ /* 0x000ea20000000800 */
[----:B0-----:R-:W-:-:S01]  /*3690*/  FADD.FTZ R87, R89, R100 ;  /* 0x0000006459577221 */ /* 0x001fc20000010000 */
[----:B---3--:R-:W-:Y:S01]  /*36a0*/  FADD.FTZ R98, R28, R27 ;  /* 0x0000001b1c627221 */ /* 0x008fe20000010000 */
[----:B------:R-:W-:-:S05]  /*36b0*/  F2FP.SATFINITE.E4M3.F32.PACK_AB_MERGE_C R137, R84, R81, R91 ;  /* 0x000000515489723e */ /* 0x000fca000480705b */
[----:B------:R-:W0:Y:S01]  /*36c0*/  MUFU.EX2 R32, R32 ;  /* 0x0000002000207308 */ /* 0x000e220000000800 */
[----:B-1----:R-:W-:-:S01]  /*36d0*/  FADD.FTZ R100, R90, R87 ;  /* 0x000000575a647221 */ /* 0x002fc20000010000 */
[----:B------:R-:W-:-:S06]  /*36e0*/  FADD.FTZ R87, R29, R98 ;  /* 0x000000621d577221 */ /* 0x000fcc0000010000 */
[----:B------:R-:W1:Y:S01]  /*36f0*/  MUFU.EX2 R94, R94 ;  /* 0x0000005e005e7308 */ /* 0x000e620000000800 */
[----:B--2---:R-:W-:-:S07]  /*3700*/  FADD.FTZ R97, R93, R100 ;  /* 0x000000645d617221 */ /* 0x004fce0000010000 */
[----:B------:R-:W2:Y:S01]  /*3710*/  MUFU.EX2 R74, R74 ;  /* 0x0000004a004a7308 */ /* 0x000ea20000000800 */
[----:B0-----:R-:W-:-:S04]  /*3720*/  F2FP.SATFINITE.E4M3.F32.PACK_AB_MERGE_C R138, R32, R29, RZ ;  /* 0x0000001d208a723e */ /* 0x001fc800048070ff */
[----:B------:R-:W-:Y:S01]  /*3730*/  F2FP.SATFINITE.E4M3.F32.PACK_AB_MERGE_C R138, R28, R25, R138 ;  /* 0x000000191c8a723e */ /* 0x000fe2000480708a */
[----:B------:R-:W-:Y:S02]  /*3740*/  IMAD.MOV.U32 R28, RZ, RZ, R55 ;  /* 0x000000ffff1c7224 */ /* 0x000fe400078e0037 */
[----:B------:R-:W-:Y:S01]  /*3750*/  MUFU.EX2 R36, R36 ;  /* 0x0000002400247308 */ /* 0x000fe20000000800 */
[----:B-1----:R-:W-:-:S01]  /*3760*/  FADD.FTZ R97, R94, R97 ;  /* 0x000000615e617221 */ /* 0x002fc20000010000 */
[----:B------:R-:W-:Y:S01]  /*3770*/  F2FP.SATFINITE.E4M3.F32.PACK_AB_MERGE_C R93, R94, R93, RZ ;  /* 0x0000005d5e5d723e */ /* 0x000fe200048070ff */
[----:B------:R-:W-:-:S03]  /*3780*/  IMAD.MOV.U32 R25, RZ, RZ, R55 ;  /* 0x000000ffff197224 */ /* 0x000fc600078e0037 */
[----:B------:R-:W-:Y:S02]  /*3790*/  F2FP.SATFINITE.E4M3.F32.PACK_AB_MERGE_C R139, R90, R89, R93 ;  /* 0x000000595a8b723e */ /* 0x000fe4000480705d */
[----:B------:R-:W0:Y:S01]  /*37a0*/  MUFU.EX2 R75, R75 ;  /* 0x0000004b004b7308 */ /* 0x000e220000000800 */
[----:B--2---:R-:W-:-:S07]  /*37b0*/  FADD.FTZ R10, R74, R97 ;  /* 0x000000614a0a7221 */ /* 0x004fce0000010000 */
[----:B------:R-:W1:Y:S08]  /*37c0*/  MUFU.EX2 R95, R95 ;  /* 0x0000005f005f7308 */ /* 0x000e700000000800 */
[----:B------:R-:W2:Y:S01]  /*37d0*/  MUFU.EX2 R42, R42 ;  /* 0x0000002a002a7308 */ /* 0x000ea20000000800 */
[----:B0-----:R-:W-:-:S07]  /*37e0*/  FADD.FTZ R10, R75, R10 ;  /* 0x0000000a4b0a7221 */ /* 0x001fce0000010000 */
[----:B------:R0:W-:Y:S01]  /*37f0*/  MUFU.EX2 R26, R66 ;  /* 0x00000042001a7308 */ /* 0x0001e20000000800 */
[----:B-1----:R-:W-:-:S07]  /*3800*/  FADD.FTZ R21, R95, R10 ;  /* 0x0000000a5f157221 */ /* 0x002fce0000010000 */
[----:B------:R-:W1:Y:S01]  /*3810*/  MUFU.EX2 R96, R96 ;  /* 0x0000006000607308 */ /* 0x000e620000000800 */
[----:B0-----:R-:W-:-:S01]  /*3820*/  FADD.FTZ R66, R32, R87 ;  /* 0x0000005720427221 */ /* 0x001fc20000010000 */
[----:B--2---:R-:W-:-:S03]  /*3830*/  F2FP.SATFINITE.E4M3.F32.PACK_AB_MERGE_C R140, R42, R37, RZ ;  /* 0x000000252a8c723e */ /* 0x004fc600048070ff */
[----:B------:R-:W-:Y:S01]  /*3840*/  FADD.FTZ R87, R33, R66 ;  /* 0x0000004221577221 */ /* 0x000fe20000010000 */
[C---:B------:R-:W-:Y:S01]  /*3850*/  F2FP.SATFINITE.E4M3.F32.PACK_AB_MERGE_C R140, R36.reuse, R33, R140 ;  /* 0x00000021248c723e */ /* 0x040fe2000480708c */
[----:B------:R-:W-:Y:S01]  /*3860*/  IMAD.MOV.U32 R33, RZ, RZ, R55 ;  /* 0x000000ffff217224 */ /* 0x000fe200078e0037 */
[----:B------:R-:W0:Y:S01]  /*3870*/  MUFU.EX2 R40, R40 ;  /* 0x0000002800287308 */ /* 0x000e220000000800 */
[----:B------:R-:W-:-:S01]  /*3880*/  FADD.FTZ R24, R36, R87 ;  /* 0x0000005724187221 */ /* 0x000fc20000010000 */
[----:B------:R-:W-:-:S03]  /*3890*/  IMAD.MOV.U32 R36, RZ, RZ, R55 ;  /* 0x000000ffff247224 */ /* 0x000fc600078e0037 */
[----:B------:R-:W-:Y:S01]  /*38a0*/  FADD.FTZ R13, R37, R24 ;  /* 0x00000018250d7221 */ /* 0x000fe20000010000 */
[----:B------:R-:W-:Y:S02]  /*38b0*/  IMAD.MOV.U32 R37, RZ, RZ, R55 ;  /* 0x000000ffff257224 */ /* 0x000fe400078e0037 */
[----:B------:R-:W2:Y:S01]  /*38c0*/  MUFU.EX2 R78, R78 ;  /* 0x0000004e004e7308 */ /* 0x000ea20000000800 */
[----:B------:R-:W-:-:S01]  /*38d0*/  FADD.FTZ R13, R42, R13 ;  /* 0x0000000d2a0d7221 */ /* 0x000fc20000010000 */
[C---:B-1----:R-:W-:Y:S01]  /*38e0*/  FADD.FTZ R21, R96.reuse, R21 ;  /* 0x0000001560157221 */ /* 0x042fe20000010000 */
[----:B------:R-:W-:Y:S01]  /*38f0*/  F2FP.SATFINITE.E4M3.F32.PACK_AB_MERGE_C R95, R96, R95, RZ ;  /* 0x0000005f605f723e */ /* 0x000fe200048070ff */
[----:B------:R-:W-:-:S03]  /*3900*/  IMAD.MOV.U32 R42, RZ, RZ, R55 ;  /* 0x000000ffff2a7224 */ /* 0x000fc600078e0037 */
[----:B------:R-:W-:Y:S01]  /*3910*/  F2FP.SATFINITE.E4M3.F32.PACK_AB_MERGE_C R141, R75, R74, R95 ;  /* 0x0000004a4b8d723e */ /* 0x000fe2000480705f */
[----:B------:R-:W1:Y:S01]  /*3920*/  MUFU.EX2 R79, R79 ;  /* 0x0000004f004f7308 */ /* 0x000e620000000800 */
[----:B0-----:R-:W-:-:S04]  /*3930*/  FADD.FTZ R24, R40, R13 ;  /* 0x0000000d28187221 */ /* 0x001fc80000010000 */
[----:B------:R-:W-:-:S03]  /*3940*/  FADD.FTZ R24, R41, R24 ;  /* 0x0000001829187221 */ /* 0x000fc60000010000 */
[----:B------:R-:W0:Y:S01]  /*3950*/  MUFU.EX2 R82, R82 ;  /* 0x0000005200527308 */ /* 0x000e220000000800 */
[----:B--2---:R-:W-:-:S01]  /*3960*/  FADD.FTZ R32, R78, R21 ;  /* 0x000000154e207221 */ /* 0x004fc20000010000 */
[----:B------:R-:W-:Y:S01]  /*3970*/  FADD.FTZ R29, R43, R24 ;  /* 0x000000182b1d7221 */ /* 0x000fe20000010000 */
[C---:B------:R-:W-:Y:S01]  /*3980*/  F2FP.SATFINITE.E4M3.F32.PACK_AB_MERGE_C R43, R34.reuse, R43, RZ ;  /* 0x0000002b222b723e */ /* 0x040fe200048070ff */
[----:B------:R-:W-:Y:S02]  /*3990*/  IMAD.MOV.U32 R24, RZ, RZ, R55 ;  /* 0x000000ffff187224 */ /* 0x000fe400078e0037 */
[----:B------:R-:W-:-:S01]  /*39a0*/  FADD.FTZ R34, R34, R29 ;  /* 0x0000001d22227221 */ /* 0x000fc20000010000 */
[----:B------:R-:W-:Y:S01]  /*39b0*/  F2FP.SATFINITE.E4M3.F32.PACK_AB_MERGE_C R142, R41, R40, R43 ;  /* 0x00000028298e723e */ /* 0x000fe2000480702b */
[----:B------:R-:W2:Y:S01]  /*39c0*/  MUFU.EX2 R83, R83 ;  /* 0x0000005300537308 */ /* 0x000ea20000000800 */
[----:B-1----:R-:W-:-:S01]  /*39d0*/  FADD.FTZ R21, R79, R32 ;  /* 0x000000204f157221 */ /* 0x002fc20000010000 */
[----:B------:R-:W-:-:S02]  /*39e0*/  IMAD.MOV.U32 R43, RZ, RZ, R55 ;  /* 0x000000ffff2b7224 */ /* 0x000fc400078e0037 */
[--C-:B------:R-:W-:Y:S02]  /*39f0*/  IMAD.MOV.U32 R41, RZ, RZ, R55.reuse ;  /* 0x000000ffff297224 */ /* 0x100fe400078e0037 */
[----:B------:R-:W-:Y:S02]  /*3a00*/  IMAD.MOV.U32 R40, RZ, RZ, R55 ;  /* 0x000000ffff287224 */ /* 0x000fe400078e0037 */
[----:B------:R-:W1:Y:S01]  /*3a10*/  MUFU.EX2 R31, R31 ;  /* 0x0000001f001f7308 */ /* 0x000e620000000800 */
[----:B0-----:R-:W-:-:S01]  /*3a20*/  FADD.FTZ R6, R82, R21 ;  /* 0x0000001552067221 */ /* 0x001fc20000010000 */
[--C-:B------:R-:W-:Y:S02]  /*3a30*/  IMAD.MOV.U32 R32, RZ, RZ, R55.reuse ;  /* 0x000000ffff207224 */ /* 0x100fe400078e0037 */
[----:B------:R-:W-:-:S04]  /*3a40*/  IMAD.MOV.U32 R29, RZ, RZ, R55 ;  /* 0x000000ffff1d7224 */ /* 0x000fc800078e0037 */
[----:B------:R-:W0:Y:S01]  /*3a50*/  MUFU.EX2 R35, R35 ;  /* 0x0000002300237308 */ /* 0x000e220000000800 */
[----:B--2---:R-:W-:-:S01]  /*3a60*/  FADD.FTZ R6, R83, R6 ;  /* 0x0000000653067221 */ /* 0x004fc20000010000 */
[----:B------:R-:W-:-:S03]  /*3a70*/  F2FP.SATFINITE.E4M3.F32.PACK_AB_MERGE_C R82, R83, R82, RZ ;  /* 0x000000525352723e */ /* 0x000fc600048070ff */
[----:B------:R-:W-:Y:S01]  /*3a80*/  FADD.FTZ R11, R5, R6 ;  /* 0x00000006050b7221 */ /* 0x000fe20000010000 */
[----:B------:R-:W-:Y:S02]  /*3a90*/  F2FP.SATFINITE.E4M3.F32.PACK_AB_MERGE_C R143, R79, R78, R82 ;  /* 0x0000004e4f8f723e */ /* 0x000fe40004807052 */
[----:B------:R-:W2:Y:S01]  /*3aa0*/  MUFU.EX2 R59, R59 ;  /* 0x0000003b003b7308 */ /* 0x000ea20000000800 */
[----:B-1----:R-:W-:-:S01]  /*3ab0*/  FADD.FTZ R7, R31, R34 ;  /* 0x000000221f077221 */ /* 0x002fc20000010000 */
[----:B------:R-:W-:Y:S01]  /*3ac0*/  FADD.FTZ R12, R58, R11 ;  /* 0x0000000b3a0c7221 */ /* 0x000fe20000010000 */
[----:B------:R-:W-:Y:S02]  /*3ad0*/  IMAD.MOV.U32 R34, RZ, RZ, R55 ;  /* 0x000000ffff227224 */ /* 0x000fe400078e0037 */
[----:B------:R-:W-:-:S03]  /*3ae0*/  FADD.FTZ R6, R38, R7 ;  /* 0x0000000726067221 */ /* 0x000fc60000010000 */
        /* <DEDUP_REMOVED lines=12> */
[----:B------:R-:W-:Y:S02]  /*3bb0*/  IMAD.MOV.U32 R35, RZ, RZ, R55 ;  /* 0x000000ffff237224 */ /* 0x000fe400078e0037 */
[----:B------:R-:W-:Y:S01]  /*3bc0*/  FADD.FTZ R6, R26, R11 ;  /* 0x0000000b1a067221 */ /* 0x000fe20000010000 */
[----:B------:R-:W-:Y:S01]  /*3bd0*/  F2FP.SATFINITE.E4M3.F32.PACK_AB_MERGE_C R145, R58, R5, R59 ;  /* 0x000000053a91723e */ /* 0x000fe2000480703b */
[----:B------:R-:W-:Y:S01]  /*3be0*/  IMAD.MOV.U32 R31, RZ, RZ, R55 ;  /* 0x000000ffff1f7224 */ /* 0x000fe200078e0037 */
[----:B------:R-:W0:Y:S01]  /*3bf0*/  MUFU.EX2 R57, R57 ;  /* 0x0000003900397308 */ /* 0x000e220000000800 */
[----:B--2---:R-:W-:-:S01]  /*3c00*/  FADD.FTZ R7, R39, R54 ;  /* 0x0000003627077221 */ /* 0x004fc20000010000 */
[----:B------:R-:W-:-:S06]  /*3c10*/  IMAD.MOV.U32 R54, RZ, RZ, R55 ;  /* 0x000000ffff367224 */ /* 0x000fcc00078e0037 */
[----:B------:R-:W2:Y:S01]  /*3c20*/  MUFU.EX2 R27, R67 ;  /* 0x00000043001b7308 */ /* 0x000ea20000000800 */
[----:B-1----:R-:W-:-:S07]  /*3c30*/  FADD.FTZ R12, R56, R7 ;  /* 0x00000007380c7221 */ /* 0x002fce0000010000 */
[----:B------:R-:W1:Y:S01]  /*3c40*/  MUFU.EX2 R9, R70 ;  /* 0x0000004600097308 */ /* 0x000e620000000800 */
[----:B0-----:R-:W-:Y:S01]  /*3c50*/  F2FP.SATFINITE.E4M3.F32.PACK_AB_MERGE_C R7, R60, R57, RZ ;  /* 0x000000393c07723e */ /* 0x001fe200048070ff */
[----:B------:R-:W-:-:S03]  /*3c60*/  FADD.FTZ R57, R57, R12 ;  /* 0x0000000c39397221 */ /* 0x000fc60000010000 */
[----:B------:R-:W-:Y:S01]  /*3c70*/  F2FP.SATFINITE.E4M3.F32.PACK_AB_MERGE_C R146, R56, R39, R7 ;  /* 0x000000273892723e */ /* 0x000fe20004807007 */
[----:B------:R-:W-:-:S01]  /*3c80*/  FADD.FTZ R60, R60, R57 ;  /* 0x000000393c3c7221 */ /* 0x000fc20000010000 */
[----:B------:R-:W-:Y:S01]  /*3c90*/  IMAD.MOV.U32 R39, RZ, RZ, R55 ;  /* 0x000000ffff277224 */ /* 0x000fe200078e0037 */
[----:B------:R-:W0:Y:S01]  /*3ca0*/  MUFU.EX2 R14, R71 ;  /* 0x00000047000e7308 */ /* 0x000e220000000800 */
[----:B--2---:R-:W-:-:S07]  /*3cb0*/  FADD.FTZ R6, R27, R6 ;  /* 0x000000061b067221 */ /* 0x004fce0000010000 */
[----:B------:R-:W-:Y:S01]  /*3cc0*/  MUFU.EX2 R47, R47 ;  /* 0x0000002f002f7308 */ /* 0x000fe20000000800 */
[----:B-1----:R-:W-:-:S07]  /*3cd0*/  FADD.FTZ R7, R9, R6 ;  /* 0x0000000609077221 */ /* 0x002fce0000010000 */
[----:B------:R-:W1:Y:S01]  /*3ce0*/  MUFU.EX2 R50, R50 ;  /* 0x0000003200327308 */ /* 0x000e620000000800 */
[----:B0-----:R-:W-:-:S01]  /*3cf0*/  FADD.FTZ R7, R14, R7 ;  /* 0x000000070e077221 */ /* 0x001fc20000010000 */
[----:B------:R-:W-:-:S04]  /*3d00*/  F2FP.SATFINITE.E4M3.F32.PACK_AB_MERGE_C R11, R14, R9, RZ ;  /* 0x000000090e0b723e */ /* 0x000fc800048070ff */
[----:B------:R-:W-:Y:S01]  /*3d10*/  F2FP.SATFINITE.E4M3.F32.PACK_AB_MERGE_C R147, R27, R26, R11 ;  /* 0x0000001a1b93723e */ /* 0x000fe2000480700b */
[--C-:B------:R-:W-:Y:S01]  /*3d20*/  IMAD.MOV.U32 R27, RZ, RZ, R55.reuse ;  /* 0x000000ffff1b7224 */ /* 0x100fe200078e0037 */
[----:B------:R-:W0:Y:S01]  /*3d30*/  MUFU.EX2 R61, R61 ;  /* 0x0000003d003d7308 */ /* 0x000e220000000800 */
[----:B------:R-:W-:-:S07]  /*3d40*/  IMAD.MOV.U32 R26, RZ, RZ, R55 ;  /* 0x000000ffff1a7224 */ /* 0x000fce00078e0037 */
        /* <DEDUP_REMOVED lines=11> */
[----:B0-----:R-:W-:-:S01]  /*3e00*/  FADD.FTZ R7, R13, R6 ;  /* 0x000000060d077221 */ /* 0x001fc20000010000 */
[----:B------:R-:W-:Y:S01]  /*3e10*/  FADD.FTZ R47, R50, R47 ;  /* 0x0000002f322f7221 */ /* 0x000fe20000010000 */
[----:B------:R-:W-:-:S05]  /*3e20*/  IMAD.MOV.U32 R50, RZ, RZ, R55 ;  /* 0x000000ffff327224 */ /* 0x000fca00078e0037 */
[----:B------:R-:W-:Y:S01]  /*3e30*/  MUFU.EX2 R44, R44 ;  /* 0x0000002c002c7308 */ /* 0x000fe20000000800 */
[----:B--2---:R-:W-:-:S07]  /*3e40*/  FADD.FTZ R6, R30, R7 ;  /* 0x000000071e067221 */ /* 0x004fce0000010000 */
[----:B------:R-:W0:Y:S01]  /*3e50*/  MUFU.EX2 R45, R45 ;  /* 0x0000002d002d7308 */ /* 0x000e220000000800 */
[----:B-1----:R-:W-:-:S01]  /*3e60*/  FADD.FTZ R6, R51, R6 ;  /* 0x0000000633067221 */ /* 0x002fc20000010000 */
[----:B------:R-:W-:Y:S01]  /*3e70*/  F2FP.SATFINITE.E4M3.F32.PACK_AB_MERGE_C R30, R51, R30, RZ ;  /* 0x0000001e331e723e */ /* 0x000fe200048070ff */
[----:B------:R-:W-:-:S03]  /*3e80*/  IMAD.MOV.U32 R51, RZ, RZ, R55 ;  /* 0x000000ffff337224 */ /* 0x000fc600078e0037 */
[----:B------:R-:W-:Y:S01]  /*3e90*/  F2FP.SATFINITE.E4M3.F32.PACK_AB_MERGE_C R149, R13, R10, R30 ;  /* 0x0000000a0d95723e */ /* 0x000fe2000480701e */
[----:B------:R-:W-:Y:S01]  /*3ea0*/  IMAD.MOV.U32 R30, RZ, RZ, R55 ;  /* 0x000000ffff1e7224 */ /* 0x000fe200078e0037 */
[----:B------:R-:W1:Y:S08]  /*3eb0*/  MUFU.EX2 R48, R48 ;  /* 0x0000003000307308 */ /* 0x000e700000000800 */
[----:B------:R-:W2:Y:S01]  /*3ec0*/  MUFU.EX2 R53, R53 ;  /* 0x0000003500357308 */ /* 0x000ea20000000800 */
[----:B0-----:R-:W-:-:S07]  /*3ed0*/  F2FP.SATFINITE.E4M3.F32.PACK_AB_MERGE_C R9, R45, R44, RZ ;  /* 0x0000002c2d09723e */ /* 0x001fce00048070ff */
[----:B------:R-:W0:Y:S01]  /*3ee0*/  MUFU.EX2 R65, R65 ;  /* 0x0000004100417308 */ /* 0x000e220000000800 */
[----:B-1----:R-:W-:-:S01]  /*3ef0*/  FADD.FTZ R12, R48, R47 ;  /* 0x0000002f300c7221 */ /* 0x002fc20000010000 */
[----:B------:R-:W-:-:S06]  /*3f00*/  IMAD.MOV.U32 R47, RZ, RZ, R55 ;  /* 0x000000ffff2f7224 */ /* 0x000fcc00078e0037 */
[----:B------:R-:W1:Y:S01]  /*3f10*/  MUFU.EX2 R72, R72 ;  /* 0x0000004800487308 */ /* 0x000e620000000800 */
[----:B--2---:R-:W-:-:S07]  /*3f20*/  FADD.FTZ R7, R53, R6 ;  /* 0x0000000635077221 */ /* 0x004fce0000010000 */
[----:B------:R-:W-:Y:S01]  /*3f30*/  MUFU.EX2 R73, R73 ;  /* 0x0000004900497308 */ /* 0x000fe20000000800 */
[C---:B0-----:R-:W-:Y:S01]  /*3f40*/  F2FP.SATFINITE.E4M3.F32.PACK_AB_MERGE_C R150, R65.reuse, R48, R9 ;  /* 0x000000304196723e */ /* 0x041fe20004807009 */
[----:B------:R-:W-:Y:S01]  /*3f50*/  FADD.FTZ R65, R65, R12 ;  /* 0x0000000c41417221 */ /* 0x000fe20000010000 */
[----:B------:R-:W-:-:S03]  /*3f60*/  IMAD.MOV.U32 R48, RZ, RZ, R55 ;  /* 0x000000ffff307224 */ /* 0x000fc600078e0037 */
[----:B------:R-:W-:Y:S02]  /*3f70*/  FADD.FTZ R44, R44, R65 ;  /* 0x000000412c2c7221 */ /* 0x000fe40000010000 */
[----:B------:R-:W0:Y:S01]  /*3f80*/  MUFU.EX2 R52, R52 ;  /* 0x0000003400347308 */ /* 0x000e220000000800 */
[----:B-1----:R-:W-:-:S01]  /*3f90*/  FADD.FTZ R6, R72, R7 ;  /* 0x0000000748067221 */ /* 0x002fc20000010000 */
[----:B------:R-:W-:Y:S01]  /*3fa0*/  FADD.FTZ R7, R45, R44 ;  /* 0x0000002c2d077221 */ /* 0x000fe20000010000 */
[--C-:B------:R-:W-:Y:S02]  /*3fb0*/  IMAD.MOV.U32 R45, RZ, RZ, R55.reuse ;  /* 0x000000ffff2d7224 */ /* 0x100fe400078e0037 */
[----:B------:R-:W-:Y:S01]  /*3fc0*/  IMAD.MOV.U32 R44, RZ, RZ, R55 ;  /* 0x000000ffff2c7224 */ /* 0x000fe200078e0037 */
[----:B0-----:R-:W-:Y:S01]  /*3fd0*/  F2FP.SATFINITE.E4M3.F32.PACK_AB_MERGE_C R5, R52, R73, RZ ;  /* 0x000000493405723e */ /* 0x001fe200048070ff */
[----:B------:R-:W-:-:S03]  /*3fe0*/  FADD.FTZ R73, R73, R6 ;  /* 0x0000000649497221 */ /* 0x000fc60000010000 */
[----:B------:R-:W-:Y:S01]  /*3ff0*/  F2FP.SATFINITE.E4M3.F32.PACK_AB_MERGE_C R151, R72, R53, R5 ;  /* 0x000000354897723e */ /* 0x000fe20004807005 */
[----:B------:R-:W-:-:S01]  /*4000*/  FADD.FTZ R6, R52, R73 ;  /* 0x0000004934067221 */ /* 0x000fc20000010000 */
        /* <DEDUP_REMOVED lines=24> */
.L_x_10325:
[----:B------:R-:W-:-:S04]  /*4190*/  UISETP.NE.AND UP0, UPT, UR17, 0x1, UPT ;  /* 0x000000011100788c */ /* 0x000fc8000bf05270 */
[----:B------:R-:W-:-:S04]  /*41a0*/  USEL UR42, URZ, 0x1, UP0 ;  /* 0x000000013f2a7887 */ /* 0x000fc80008000000 */
[----:B------:R-:W-:Y:S01]  /*41b0*/  ULOP3.LUT UR42, UR16, UR42, URZ, 0x3c, !UPT ;  /* 0x0000002a102a7292 */ /* 0x000fe2000f8e3c3f */
[----:B------:R-:W-:Y:S11]  /*41c0*/  @!P0 BRA `(.L_x_10316) ;  /* 0x0000000000048947 */ /* 0x000ff60003800000 */
[----:B------:R-:W-:Y:S01]  /*41d0*/  BPT.TRAP 0x1 ;  /* 0x000000040000795c */ /* 0x000fe20000300000 */
.L_x_10316:
[----:B------:R-:W0:Y:S01]  /*41e0*/  S2UR UR6, SR_CgaCtaId ;  /* 0x00000000000679c3 */ /* 0x000e220000008800 */
[----:B------:R-:W-:Y:S01]  /*41f0*/  UIADD3 UR43, UR17, 0x1, URZ ;  /* 0x00000001112b7890 */ /* 0x000fe2000fffe03f */
[----:B------:R-:W-:Y:S01]  /*4200*/  MOV R5, 0x400 ;  /* 0x0000040000057802 */ /* 0x000fe20000000f00 */
[----:B------:R-:W-:Y:S02]  /*4210*/  IMAD.U32 R4, RZ, RZ, UR42 ;  /* 0x0000002aff047e24 */ /* 0x000fe4000f8e00ff */
[----:B------:R-:W-:-:S03]  /*4220*/  UISETP.NE.AND UP0, UPT, UR43, 0x2, UPT ;  /* 0x000000022b00788c */ /* 0x000fc6000bf05270 */
[----:B------:R-:W-:Y:S01]  /*4230*/  SHF.L.U32 R4, R4, 0x1f, RZ ;  /* 0x0000001f04047819 */ /* 0x000fe200000006ff */
[----:B------:R-:W-:Y:S01]  /*4240*/  USEL UR43, UR43, URZ, UP0 ;  /* 0x0000003f2b2b7287 */ /* 0x000fe20008000000 */
[----:B0-----:R-:W-:-:S05]  /*4250*/  IMAD.U32 R2, RZ, RZ, UR6 ;  /* 0x00000006ff027e24 */ /* 0x001fca000f8e00ff */
[----:B------:R-:W-:Y:S01]  /*4260*/  LEA R0, R2, R5, 0x18 ;  /* 0x0000000502007211 */ /* 0x000fe200078ec0ff */
[----:B------:R-:W-:-:S04]  /*4270*/  IMAD.U32 R5, RZ, RZ, UR43 ;  /* 0x0000002bff057e24 */ /* 0x000fc8000f8e00ff */
[----:B------:R-:W-:-:S04]  /*4280*/  IMAD R5, R5, 0x8, R0 ;  /* 0x0000000805057824 */ /* 0x000fc800078e0200 */
[----:B------:R0:W1:Y:S01]  /*4290*/  SYNCS.PHASECHK.TRANS64.TRYWAIT P1, [R5+URZ+0x13230], R4 ;  /* 0x01323004050075a7 */ /* 0x000062000802017f */
[----:B------:R-:W-:Y:S05]  /*42a0*/  @!P0 BRA `(.L_x_10317) ;  /* 0x0000000000048947 */ /* 0x000fea0003800000 */
[----:B------:R-:W-:Y:S01]  /*42b0*/  BPT.TRAP 0x1 ;  /* 0x000000040000795c */ /* 0x000fe20000300000 */
.L_x_10317:
[----:B-1----:R-:W-:Y:S05]  /*42c0*/  @P1 BRA `(.L_x_10318) ;  /* 0x0000000000081947 */ /* 0x002fea0003800000 */
[----:B------:R-:W1:Y:S02]  /*42d0*/  SYNCS.PHASECHK.TRANS64.TRYWAIT P1, [R5+URZ+0x13230], R4 ;  /* 0x01323004050075a7 */ /* 0x000e64000802017f */
[----:B-1----:R-:W-:Y:S05]  /*42e0*/  @!P1 BRA `(.L_x_10319) ;  /* 0x0000008400909947 */ /* 0x002fea0003800000 */
.L_x_10318:
        /* <DEDUP_REMOVED lines=64> */
.L_x_10320:
[----:B------:R-:W-:Y:S01]  /*46f0*/  R2UR UR9, R0 ;  /* 0x00000000000972ca */ /* 0x000fe200000e0000 */
[----:B01----:R-:W-:-:S05]  /*4700*/  IMAD.U32 R4, RZ, RZ, UR16 ;  /* 0x00000010ff047e24 */ /* 0x003fca000f8e00ff */
[----:B------:R-:W-:-:S07]  /*4710*/  SHF.L.U32 R4, R4, 0x1f, RZ ;  /* 0x0000001f04047819 */ /* 0x000fce00000006ff */
[----:B------:R-:W-:-:S09]  /*4720*/  ULEA UR9, UR17, UR9, 0x3 ;  /* 0x0000000911097291 */ /* 0x000fd2000f8e183f */
[----:B------:R0:W1:Y:S01]  /*4730*/  SYNCS.PHASECHK.TRANS64.TRYWAIT P1, [UR9+0x13250], R4 ;  /* 0x01325004ff0075a7 */ /* 0x0000620008020149 */
[----:B------:R-:W-:Y:S05]  /*4740*/  @!P0 BRA `(.L_x_10321) ;  /* 0x0000000000048947 */ /* 0x000fea0003800000 */
[----:B------:R-:W-:Y:S01]  /*4750*/  BPT.TRAP 0x1 ;  /* 0x000000040000795c */ /* 0x000fe20000300000 */
.L_x_10321:
[----:B-1----:R-:W-:Y:S05]  /*4760*/  @P1 BRA `(.L_x_10322) ;  /* 0x0000000000081947 */ /* 0x002fea0003800000 */
[----:B------:R-:W1:Y:S02]  /*4770*/  SYNCS.PHASECHK.TRANS64.TRYWAIT P1, [UR9+0x13250], R4 ;  /* 0x01325004ff0075a7 */ /* 0x000e640008020149 */
[----:B-1----:R-:W-:Y:S05]  /*4780*/  @!P1 BRA `(.L_x_10323) ;  /* 0x00000080007c9947 */ /* 0x002fea0003800000 */
.L_x_10322:
[----:B01----:R-:W-:Y:S01]  /*4790*/  FMNMX.FTZ R4, R120, R9, !PT ;  /* 0x0000000978047209 */ /* 0x003fe20007810000 */
[----:B------:R-:W-:Y:S01]  /*47a0*/  WARPGROUP.ARRIVE ;  /* 0x00000000000079c5 */ /* 0x000fe20000000000 */
[----:B------:R-:W-:Y:S01]  /*47b0*/  R2UR UR6, R0 ;  /* 0x00000000000672ca */ /* 0x000fe200000e0000 */
[----:B------:R-:W-:Y:S01]  /*47c0*/  UMOV UR7, 0xc0000010 ;  /* 0xc000001000077882 */ /* 0x000fe20000000000 */
[----:B------:R-:W-:Y:S01]  /*47d0*/  FMNMX.FTZ R13, R121, R4, !PT ;  /* 0x00000004790d7209 */ /* 0x000fe20007810000 */
[----:B------:R-:W-:Y:S01]  /*47e0*/  UMOV UR11, 0xc0000010 ;  /* 0xc0000010000b7882 */ /* 0x000fe20000000000 */
[----:B------:R-:W-:-:S04]  /*47f0*/  FMNMX.FTZ R4, R122, R11, !PT ;  /* 0x0000000b7a047209 */ /* 0x000fc80007810000 */
        /* <DEDUP_REMOVED lines=17> */
[----:B------:R-:W-:Y:S01]  /*4910*/  FMNMX.FTZ R15, R135, R8, !PT ;  /* 0x00000008870f7209 */ /* 0x000fe20007810000 */
[----:B------:R-:W-:Y:S01]  /*4920*/  UIADD3 UR8, UR6, 0x80, URZ ;  /* 0x0000008006087890 */ /* 0x000fe2000fffe03f */
[----:B------:R-:W-:Y:S02]  /*4930*/  FMNMX.FTZ R4, R104, R13, !PT ;  /* 0x0000000d68047209 */ /* 0x000fe40007810000 */
[----:B------:R-:W-:Y:S02]  /*4940*/  FMNMX.FTZ R8, R106, R15, !PT ;  /* 0x0000000f6a087209 */ /* 0x000fe40007810000 */
[----:B------:R-:W-:Y:S01]  /*4950*/  FMNMX.FTZ R13, R105, R4, !PT ;  /* 0x00000004690d7209 */ /* 0x000fe20007810000 */
[----:B------:R-:W-:Y:S01]  /*4960*/  QGMMA.64x64x32.F32.E4M3.E4M3 R24, R152, gdesc[UR4], R24, gsb0 ;  /* 0x00e0000498187df3 */ /* 0x000fe20008000818 */
[----:B------:R-:W-:Y:S01]  /*4970*/  FMNMX.FTZ R15, R107, R8, !PT ;  /* 0x000000086b0f7209 */ /* 0x000fe20007810000 */
[----:B------:R-:W-:Y:S01]  /*4980*/  UMOV UR10, UR8 ;  /* 0x00000008000a7c82 */ /* 0x000fe20008000000 */
        /* <DEDUP_REMOVED lines=46> */
[----:B------:R-:W-:Y:S01]  /*4c70*/  QGMMA.64x64x32.F32.E4M3.E4M3 R24, R136, gdesc[UR8], R24, gsb0 ;  /* 0x00e0000888187df3 */ /* 0x000fe20008000818 */
[----:B------:R-:W-:Y:S01]  /*4c80*/  FMNMX.FTZ R8, R86, R15, !PT ;  /* 0x0000000f56087209 */ /* 0x000fe20007810000 */
[----:B------:R-:W-:Y:S01]  /*4c90*/  UMOV UR10, UR8 ;  /* 0x00000008000a7c82 */ /* 0x000fe20008000000 */
[----:B------:R-:W-:Y:S01]  /*4ca0*/  FMNMX.FTZ R13, R85, R4, !PT ;  /* 0x00000004550d7209 */ /* 0x000fe20007810000 */
[----:B------:R-:W-:Y:S01]  /*4cb0*/  UMOV UR11, 0xc0000010 ;  /* 0xc0000010000b7882 */ /* 0x000fe20000000000 */
[----:B------:R-:W-:Y:S01]  /*4cc0*/  FMNMX.FTZ R15, R87, R8, !PT ;  /* 0x00000008570f7209 */ /* 0x000fe20007810000 */
[----:B------:R-:W-:Y:S01]  /*4cd0*/  UIADD3 UR8, UR6, 0x180, URZ ;  /* 0x0000018006087890 */ /* 0x000fe2000fffe03f */
[----:B------:R-:W-:Y:S01]  /*4ce0*/  FMNMX.FTZ R4, R56, R13, !PT ;  /* 0x0000000d38047209 */ /* 0x000fe20007810000 */
[----:B------:R-:W-:Y:S01]  /*4cf0*/  UIADD3 UR6, UR6, 0x200, URZ ;  /* 0x0000020006067890 */ /* 0x000fe2000fffe03f */
        /* <DEDUP_REMOVED lines=15> */
[----:B0-----:R-:W-:Y:S01]  /*4df0*/  LOP3.LUT P1, RZ, R155, 0x7f, RZ, 0xc0, !PT ;  /* 0x0000007f9bff7812 */ /* 0x001fe2000782c0ff */
[----:B------:R-:W0:Y:S04]  /*4e00*/  SHFL.BFLY PT, R13, R10, 0x2, 0x1f ;  /* 0x0c401f000a0d7f89 */ /* 0x000e2800000e0000 */
[----:B------:R-:W1:Y:S01]  /*4e10*/  SHFL.BFLY PT, R15, R12, 0x2, 0x1f ;  /* 0x0c401f000c0f7f89 */ /* 0x000e6200000e0000 */
[----:B0-----:R-:W-:-:S02]  /*4e20*/  FMNMX.FTZ R13, R10, R13, !PT ;  /* 0x0000000d0a0d7209 */ /* 0x001fc40007810000 */
[----:B-1----:R-:W-:-:S03]  /*4e30*/  FMNMX.FTZ R15, R12, R15, !PT ;  /* 0x0000000f0c0f7209 */ /* 0x002fc60007810000 */
[----:B------:R-:W0:Y:S04]  /*4e40*/  SHFL.BFLY PT, R4, R13, 0x1, 0x1f ;  /* 0x0c201f000d047f89 */ /* 0x000e2800000e0000 */
[----:B------:R-:W1:Y:S01]  /*4e50*/  SHFL.BFLY PT, R8, R15, 0x1, 0x1f ;  /* 0x0c201f000f087f89 */ /* 0x000e6200000e0000 */
[----:B------:R-:W-:Y:S02]  /*4e60*/  WARPGROUP.DEPBAR.LE gsb0, 0x0 ;  /* 0x00008000000079c5 */ /* 0x000fe40000010000 */
[----:B------:R-:W-:-:S06]  /*4e70*/  WARPGROUP.ARRIVE ;  /* 0x00000000000079c5 */ /* 0x000fcc0000000000 */
[----:B------:R-:W-:Y:S01]  /*4e80*/  QGMMA.64x64x32.F32.E4M3.E4M3 R24, R140, gdesc[UR8], R24, gsb0 ;  /* 0x00e000088c187df3 */ /* 0x000fe20008000818 */
[----:B------:R-:W-:Y:S01]  /*4e90*/  UMOV UR10, UR8 ;  /* 0x00000008000a7c82 */ /* 0x000fe20008000000 */
[----:B------:R-:W-:Y:S01]  /*4ea0*/  UMOV UR11, 0xc0000010 ;  /* 0xc0000010000b7882 */ /* 0x000fe20000000000 */
[----:B0-----:R-:W-:Y:S02]  /*4eb0*/  FMNMX.FTZ R4, R13, R4, !PT ;  /* 0x000000040d047209 */ /* 0x001fe40007810000 */
[----:B-1----:R-:W-:-:S03]  /*4ec0*/  FMNMX.FTZ R8, R15, R8, !PT ;  /* 0x000000080f087209 */ /* 0x002fc60007810000 */
[----:B------:R-:W-:-:S04]  /*4ed0*/  FADD.FTZ R9, -R4, R9 ;  /* 0x0000000904097221 */ /* 0x000fc80000010100 */
[----:B------:R-:W-:Y:S01]  /*4ee0*/  FMUL.FTZ R10, R9, UR46 ;  /* 0x0000002e090a7c20 */ /* 0x000fe20008410000 */
[----:B------:R-:W-:-:S01]  /*4ef0*/  FADD.FTZ R9, -R8, R11 ;  /* 0x0000000b08097221 */ /* 0x000fc20000010100 */
[----:B------:R-:W-:-:S03]  /*4f00*/  IMAD.U32 R11, RZ, RZ, UR46 ;  /* 0x0000002eff0b7e24 */ /* 0x000fc6000f8e00ff */
[----:B------:R-:W-:Y:S01]  /*4f10*/  FMUL.FTZ R9, R9, UR46 ;  /* 0x0000002e09097c20 */ /* 0x000fe20008410000 */
[----:B------:R-:W-:-:S01]  /*4f20*/  FFMA.FTZ R11, R4, R11, -8 ;  /* 0xc1000000040b7423 */ /* 0x000fc2000001000b */
[----:B------:R-:W-:Y:S03]  /*4f30*/  MUFU.EX2 R10, R10 ;  /* 0x0000000a000a7308 */ /* 0x000fe60000000800 */
        /* <DEDUP_REMOVED lines=42> */
[----:B------:R-:W0:Y:S03]  /*51e0*/  MUFU.EX2 R13, R13 ;  /* 0x0000000d000d7308 */ /* 0x000e260000000800 */
[----:B------:R-:W-:-:S01]  /*51f0*/  FFMA.FTZ R122, R122, UR46, -R69 ;  /* 0x0000002e7a7a7c23 */ /* 0x000fc20008010845 */
[--C-:B------:R-:W-:Y:S01]  /*5200*/  FFMA.FTZ R123, R123, UR46, -R69.reuse ;  /* 0x0000002e7b7b7c23 */ /* 0x100fe20008010845 */
[----:B------:R-:W-:-:S01]  /*5210*/  FFMA.FTZ R124, R126, UR46, -R69 ;  /* 0x0000002e7e7c7c23 */ /* 0x000fc20008010845 */
[--C-:B------:R-:W-:Y:S01]  /*5220*/  FFMA.FTZ R125, R127, UR46, -R69.reuse ;  /* 0x0000002e7f7d7c23 */ /* 0x100fe20008010845 */
[----:B------:R-:W-:-:S01]  /*5230*/  FFMA.FTZ R126, R130, UR46, -R69 ;  /* 0x0000002e827e7c23 */ /* 0x000fc20008010845 */
[----:B------:R-:W-:Y:S01]  /*5240*/  MUFU.EX2 R9, R9 ;  /* 0x0000000900097308 */ /* 0x000fe20000000800 */
[----:B------:R-:W-:-:S01]  /*5250*/  FFMA.FTZ R127, R131, UR46, -R69 ;  /* 0x0000002e837f7c23 */ /* 0x000fc20008010845 */
[----:B------:R-:W-:-:S02]  /*5260*/  WARPGROUP.DEPBAR.LE gsb0, 0x0 ;  /* 0x00008000000079c5 */ /* 0x000fc40000010000 */
[----:B------:R-:W-:Y:S01]  /*5270*/  WARPGROUP.ARRIVE ;  /* 0x00000000000079c5 */ /* 0x000fe20000000000 */
[--C-:B------:R-:W-:Y:S01]  /*5280*/  FFMA.FTZ R128, R134, UR46, -R69.reuse ;  /* 0x0000002e86807c23 */ /* 0x100fe20008010845 */
[----:B------:R-:W-:-:S01]  /*5290*/  FFMA.FTZ R129, R135, UR46, -R69 ;  /* 0x0000002e87817c23 */ /* 0x000fc20008010845 */
[----:B------:R-:W-:Y:S01]  /*52a0*/  FFMA.FTZ R106, R106, UR46, -R69 ;  /* 0x0000002e6a6a7c23 */ /* 0x000fe20008010845 */
[----:B------:R-:W1:Y:S01]  /*52b0*/  MUFU.EX2 R122, R122 ;  /* 0x0000007a007a7308 */ /* 0x000e620000000800 */
[----:B0-----:R-:W-:-:S01]  /*52c0*/  FFMA.FTZ R7, R10, R7, R13 ;  /* 0x000000070a077223 */ /* 0x001fc2000001000d */
[----:B------:R-:W-:Y:S01]  /*52d0*/  QGMMA.64x64x32.F32.E4M3.E4M3 R24, R144, gdesc[UR8], R24, gsb0 ;  /* 0x00e0000890187df3 */ /* 0x000fe20008000818 */
        /* <DEDUP_REMOVED lines=35> */
[----:B------:R-:W-:-:S02]  /*5510*/  FFMA.FTZ R67, R67, UR46, -R69 ;  /* 0x0000002e43437c23 */ /* 0x000fc40008010845 */
        /* <DEDUP_REMOVED lines=16> */
[----:B------:R-:W-:Y:S06]  /*5620*/  QGMMA.64x64x32.F32.E4M3.E4M3 R24, R148, gdesc[UR4], R24, gsb0 ;  /* 0x00e0000494187df3 */ /* 0x000fec0008000818 */
        /* <DEDUP_REMOVED lines=20> */
[----:B------:R-:W-:-:S06]  /*5770*/  WARPGROUP.DEPBAR.LE gsb0, 0x0 ;  /* 0x00008000000079c5 */ /* 0x000fcc0000010000 */
        /* <DEDUP_REMOVED lines=85> */
[----:B------:R-:W-:-:S05]  /*5cd0*/  @!P1 VIADD R6, R5, 0x13240 ;  /* 0x0001324005069836 */ /* 0x000fca0000000000 */
[----:B------:R-:W-:Y:S01]  /*5ce0*/  @!P1 PRMT R6, RZ, 0x654, R6 ;  /* 0x00000654ff069816 */ /* 0x000fe20000000006 */
[----:B------:R-:W0:Y:S01]  /*5cf0*/  MUFU.EX2 R58, R58 ;  /* 0x0000003a003a7308 */ /* 0x000e220000000800 */
[----:B--2---:R-:W-:-:S02]  /*5d00*/  FADD.FTZ R133, R87, R130 ;  /* 0x0000008257857221 */ /* 0x004fc40000010000 */
[----:B------:R2:W-:Y:S05]  /*5d10*/  @!P1 SYNCS.ARRIVE.TRANS64.RED.A1T0 RZ, [R6+URZ], RZ ;  /* 0x000000ff06ff99a7 */ /* 0x0005ea000810043f */
[----:B------:R-:W3:Y:S01]  /*5d20*/  MUFU.EX2 R57, R57 ;  /* 0x0000003900397308 */ /* 0x000ee20000000800 */
[----:B-1----:R-:W-:-:S07]  /*5d30*/  FADD.FTZ R70, R56, R131 ;  /* 0x0000008338467221 */ /* 0x002fce0000010000 */
[----:B------:R-:W1:Y:S01]  /*5d40*/  MUFU.EX2 R59, R59 ;  /* 0x0000003b003b7308 */ /* 0x000e620000000800 */
[----:B0-----:R-:W-:-:S07]  /*5d50*/  FADD.FTZ R130, R58, R133 ;  /* 0x000000853a827221 */ /* 0x001fce0000010000 */
[----:B------:R-:W0:Y:S01]  /*5d60*/  MUFU.EX2 R60, R60 ;  /* 0x0000003c003c7308 */ /* 0x000e220000000800 */
[----:B---3--:R-:W-:-:S01]  /*5d70*/  FADD.FTZ R131, R57, R70 ;  /* 0x0000004639837221 */ /* 0x008fc20000010000 */
[----:B------:R-:W-:-:S06]  /*5d80*/  FFMA.FTZ R70, R71, UR46, -R69 ;  /* 0x0000002e47467c23 */ /* 0x000fcc0008010845 */
[----:B------:R-:W3:Y:S01]  /*5d90*/  MUFU.EX2 R62, R62 ;  /* 0x0000003e003e7308 */ /* 0x000ee20000000800 */
[----:B-1----:R-:W-:-:S07]  /*5da0*/  FADD.FTZ R133, R59, R130 ;  /* 0x000000823b857221 */ /* 0x002fce0000010000 */
        /* <DEDUP_REMOVED lines=12> */
[----:B------:R-:W1:Y:S08]  /*5e70*/  MUFU.EX2 R68, R68 ;  /* 0x0000004400447308 */ /* 0x000e700000000800 */
[----:B------:R2:W3:Y:S01]  /*5e80*/  MUFU.EX2 R5, R7 ;  /* 0x0000000700057308 */ /* 0x0004e20000000800 */
[----:B0-----:R-:W-:-:S07]  /*5e90*/  FADD.FTZ R130, R67, R130 ;  /* 0x0000008243827221 */ /* 0x001fce0000010000 */
[----:B------:R-:W0:Y:S01]  /*5ea0*/  MUFU.EX2 R11, R11 ;  /* 0x0000000b000b7308 */ /* 0x000e220000000800 */
[----:B--2---:R-:W-:-:S04]  /*5eb0*/  FADD.FTZ R7, R65, R6 ;  /* 0x0000000641077221 */ /* 0x004fc80000010000 */
[----:B-1----:R-:W-:-:S03]  /*5ec0*/  FADD.FTZ R6, R68, R7 ;  /* 0x0000000744067221 */ /* 0x002fc60000010000 */
[----:B------:R-:W1:Y:S01]  /*5ed0*/  MUFU.EX2 R70, R70 ;  /* 0x0000004600467308 */ /* 0x000e620000000800 */
[----:B---3--:R-:W-:-:S01]  /*5ee0*/  FADD.FTZ R69, R5, R130 ;  /* 0x0000008205457221 */ /* 0x008fc20000010000 */
[----:B0-----:R-:W-:-:S03]  /*5ef0*/  FADD.FTZ R7, R11, R6 ;  /* 0x000000060b077221 */ /* 0x001fc60000010000 */
[----:B-1----:R-:W-:Y:S01]  /*5f00*/  FADD.FTZ R6, R70, R69 ;  /* 0x0000004546067221 */ /* 0x002fe20000010000 */
[----:B------:R-:W-:Y:S06]  /*5f10*/  @!P0 BRA `(.L_x_10324) ;  /* 0x0000000000048947 */ /* 0x000fec0003800000 */
[----:B------:R-:W-:Y:S01]  /*5f20*/  BPT.TRAP 0x1 ;  /* 0x000000040000795c */ /* 0x000fe20000300000 */
.L_x_10324:
        /* <DEDUP_REMOVED lines=84> */
.L_x_10315:
[----:B------:R-:W-:Y:S06]  /*6470*/  BAR.ARV 0x8, 0x1a0 ;  /* 0x0206800000007b1d */ /* 0x000fec0000002000 */
[----:B------:R-:W-:Y:S05]  /*6480*/  @!P0 BRA `(.L_x_10326) ;  /* 0x0000000000048947 */ /* 0x000fea0003800000 */
[----:B------:R-:W-:Y:S01]  /*6490*/  BPT.TRAP 0x1 ;  /* 0x000000040000795c */ /* 0x000fe20000300000 */
.L_x_10326:
[----:B------:R-:W-:Y:S02]  /*64a0*/  IMAD.U32 R3, RZ, RZ, UR43 ;  /* 0x0000002bff037e24 */ /* 0x000fe4000f8e00ff */
[----:B------:R-:W-:Y:S02]  /*64b0*/  IMAD.U32 R5, RZ, RZ, UR42 ;  /* 0x0000002aff057e24 */ /* 0x000fe4000f8e00ff */
[----:B------:R-:W-:-:S03]  /*64c0*/  IMAD R20, R3, 0x8, R0 ;  /* 0x0000000803147824 */ /* 0x000fc600078e0200 */
[----:B------:R-:W-:-:S04]  /*64d0*/  SHF.L.U32 R3, R5, 0x1f, RZ ;  /* 0x0000001f05037819 */ /* 0x000fc800000006ff */
[----:B------:R0:W1:Y:S01]  /*64e0*/  SYNCS.PHASECHK.TRANS64.TRYWAIT P1, [R20+URZ+0x13250], R3 ;  /* 0x01325003140075a7 */ /* 0x000062000802017f */
[----:B------:R-:W-:Y:S05]  /*64f0*/  @!P0 BRA `(.L_x_10327) ;  /* 0x0000000000048947 */ /* 0x000fea0003800000 */
[----:B------:R-:W-:Y:S01]  /*6500*/  BPT.TRAP 0x1 ;  /* 0x000000040000795c */ /* 0x000fe20000300000 */
.L_x_10327:
[----:B------:R-:W-:Y:S01]  /*6510*/  VIADD R0, R0, 0x1000 ;  /* 0x0000100000007836 */ /* 0x000fe20000000000 */
[----:B-1----:R-:W-:Y:S06]  /*6520*/  @P1 BRA `(.L_x_10328) ;  /* 0x0000000000081947 */ /* 0x002fec0003800000 */
[----:B------:R-:W1:Y:S02]  /*6530*/  SYNCS.PHASECHK.TRANS64.TRYWAIT P1, [R20+URZ+0x13250], R3 ;  /* 0x01325003140075a7 */ /* 0x000e64000802017f */
[----:B-1----:R-:W-:Y:S05]  /*6540*/  @!P1 BRA `(.L_x_10329) ;  /* 0x0000006400249947 */ /* 0x002fea0003800000 */
.L_x_10328:
[----:B------:R-:W-:Y:S01]  /*6550*/  SHF.R.U32.HI R0, RZ, 0x4, R0 ;  /* 0x00000004ff007819 */ /* 0x000fe20000011600 */
[----:B------:R-:W-:Y:S01]  /*6560*/  IMAD.U32 R11, RZ, RZ, UR43 ;  /* 0x0000002bff0b7e24 */ /* 0x000fe2000f8e00ff */
[----:B------:R-:W-:Y:S05]  /*6570*/  WARPSYNC.ALL ;  /* 0x0000000000007948 */ /* 0x000fea0003800000 */
[----:B------:R-:W-:Y:S01]  /*6580*/  LOP3.LUT R0, R0, 0x3fff, RZ, 0xc0, !PT ;  /* 0x00003fff00007812 */ /* 0x000fe200078ec0ff */
[----:B------:R-:W-:Y:S01]  /*6590*/  WARPGROUP.ARRIVE ;  /* 0x00000000000079c5 */ /* 0x000fe20000000000 */
[----:B------:R-:W-:Y:S01]  /*65a0*/  ULDC.64 UR10, c[0x0][0x9a0] ;  /* 0x00026800000a7ab9 */ /* 0x000fe20000000a00 */
[----:B------:R-:W-:Y:S01]  /*65b0*/  IMAD.MOV.U32 R5, RZ, RZ, 0x3f800000 ;  /* 0x3f800000ff057424 */ /* 0x000fe200078e00ff */
[----:B------:R-:W-:Y:S01]  /*65c0*/  LOP3.LUT R0, R0, 0x10000, RZ, 0xfc, !PT ;  /* 0x0001000000007812 */ /* 0x000fe200078efcff */
[----:B------:R-:W-:-:S04]  /*65d0*/  UISETP.NE.U32.AND UP0, UPT, UR10, URZ, UPT ;  /* 0x0000003f0a00728c */ /* 0x000fc8000bf05070 */
[----:B------:R-:W-:Y:S01]  /*65e0*/  IMAD R10, R11, 0x280, R0 ;  /* 0x000002800b0a7824 */ /* 0x000fe200078e0200 */
[----:B------:R-:W-:Y:S01]  /*65f0*/  UISETP.NE.AND.EX UP0, UPT, UR11, URZ, UPT, UP0 ;  /* 0x0000003f0b00728c */ /* 0x000fe2000bf05300 */
[----:B------:R-:W-:-:S03]  /*6600*/  IMAD.MOV.U32 R11, RZ, RZ, -0x3ffffff0 ;  /* 0xc0000010ff0b7424 */ /* 0x000fc600078e00ff */
[----:B------:R-:W-:Y:S02]  /*6610*/  R2UR UR6, R10 ;  /* 0x000000000a0672ca */ /* 0x000fe400000e0000 */
[----:B------:R-:W-:Y:S02]  /*6620*/  R2UR UR7, R11 ;  /* 0x000000000b0772ca */ /* 0x000fe400000e0000 */
[----:B------:R-:W-:-:S03]  /*6630*/  PLOP3.LUT P1, PT, PT, PT, UP0, 0x80, 0x0 ;  /* 0x000000000000781c */ /* 0x000fc60003f2f008 */
[----:B------:R-:W-:Y:S02]  /*6640*/  @UP0 ULDC.64 UR12, c[0x0][0x9c8] ;  /* 0x00027200000c0ab9 */ /* 0x000fe40000000a00 */
[----:B------:R-:W-:Y:S02]  /*6650*/  @UP0 UIMAD UR8, UR45, UR12, URZ ;  /* 0x0000000c2d0802a4 */ /* 0x000fe4000f8e023f */
[----:B------:R-:W-:Y:S02]  /*6660*/  @UP0 UIMAD.WIDE.U32 UR4, UR44, UR12, URZ ;  /* 0x0000000c2c0402a5 */ /* 0x000fe4000f8e003f */
[----:B------:R-:W-:-:S07]  /*6670*/  @UP0 UIMAD UR9, UR44, UR13, UR8 ;  /* 0x0000000d2c0902a4 */ /* 0x000fce000f8e0208 */
[----:B------:R-:W-:Y:S01]  /*6680*/  QGMMA.64x64x32.F32.E4M3.E4M3 R24, R152, gdesc[UR4], R24, gsb0 ;  /* 0x00e0000498187df3 */ /* 0x000fe20008000818 */
[----:B------:R-:W-:Y:S01]  /*6690*/  @UP0 USHF.R.S32.HI UR8, URZ, 0x1f, UR47 ;  /* 0x0000001f3f080899 */ /* 0x000fe2000801142f */
[----:B------:R-:W-:Y:S01]  /*66a0*/  @UP0 ULDC.64 UR12, c[0x0][0x9d0] ;  /* 0x00027400000c0ab9 */ /* 0x000fe20000000a00 */
[----:B------:R-:W-:Y:S02]  /*66b0*/  @UP0 UIADD3 UR5, UR5, UR9, URZ ;  /* 0x0000000905050290 */ /* 0x000fe4000fffe03f */
[----:B------:R-:W-:Y:S02]  /*66c0*/  @UP0 UIMAD UR8, UR8, UR12, URZ ;  /* 0x0000000c080802a4 */ /* 0x000fe4000f8e023f */
[----:B------:R-:W-:Y:S02]  /*66d0*/  @UP0 UIMAD.WIDE.U32 UR4, UR47, UR12, UR4 ;  /* 0x0000000c2f0402a5 */ /* 0x000fe4000f8e0004 */
[----:B------:R-:W-:Y:S02]  /*66e0*/  @UP0 UIMAD UR8, UR47, UR13, UR8 ;  /* 0x0000000d2f0802a4 */ /* 0x000fe4000f8e0208 */
[----:B------:R-:W-:-:S02]  /*66f0*/  @UP0 ULEA UR6, UP1, UR4, UR10, 0x2 ;  /* 0x0000000a04060291 */ /* 0x000fc4000f82103f */
[----:B------:R-:W-:-:S04]  /*6700*/  @UP0 UIADD3 UR5, UR5, UR8, URZ ;  /* 0x0000000805050290 */ /* 0x000fc8000fffe03f */
[----:B------:R-:W-:Y:S01]  /*6710*/  @UP0 ULEA.HI.X UR5, UR4, UR11, UR5, 0x2, UP1 ;  /* 0x0000000b04050291 */ /* 0x000fe200088f1405 */
[----:B------:R-:W-:Y:S02]  /*6720*/  VIADD R12, R10, 0x80 ;  /* 0x000000800a0c7836 */ /* 0x000fe40000000000 */
[----:B------:R-:W-:Y:S01]  /*6730*/  @UP0 UMOV UR4, UR6 ;  /* 0x0000000600040c82 */ /* 0x000fe20008000000 */
[----:B------:R-:W-:Y:S02]  /*6740*/  IMAD.MOV.U32 R13, RZ, RZ, -0x3ffffff0 ;  /* 0xc0000010ff0d7424 */ /* 0x000fe400078e00ff */
[----:B------:R-:W-:Y:S02]  /*6750*/  IMAD.U32 R14, RZ, RZ, UR4 ;  /* 0x00000004ff0e7e24 */ /* 0x000fe4000f8e00ff */
[----:B------:R-:W-:Y:S01]  /*6760*/  IMAD.U32 R15, RZ, RZ, UR5 ;  /* 0x00000005ff0f7e24 */ /* 0x000fe2000f8e00ff */
[----:B------:R-:W-:Y:S02]  /*6770*/  R2UR UR6, R12 ;  /* 0x000000000c0672ca */ /* 0x000fe400000e0000 */
[----:B------:R-:W-:-:S02]  /*6780*/  R2UR UR7, R13 ;  /* 0x000000000d0772ca */ /* 0x000fc400000e0000 */
[----:B------:R2:W3:Y:S01]  /*6790*/  @P1 LDG.E R5, desc[UR52][R14.64] ;  /* 0x000000340e051981 */ /* 0x0004e2000c1e1900 */
[----:B------:R-:W-:Y:S02]  /*67a0*/  WARPGROUP.DEPBAR.LE gsb0, 0x0 ;  /* 0x00008000000079c5 */ /* 0x000fe40000010000 */
[----:B------:R-:W-:-:S08]  /*67b0*/  WARPGROUP.ARRIVE ;  /* 0x00000000000079c5 */ /* 0x000fd00000000000 */
[----:B------:R-:W-:Y:S01]  /*67c0*/  QGMMA.64x64x32.F32.E4M3.E4M3 R24, R136, gdesc[UR4], R24, gsb0 ;  /* 0x00e0000488187df3 */ /* 0x000fe20008000818 */
[----:B------:R-:W-:Y:S02]  /*67d0*/  VIADD R12, R10, 0x100 ;  /* 0x000001000a0c7836 */ /* 0x000fe40000000000 */
[----:B------:R-:W-:-:S03]  /*67e0*/  IMAD.MOV.U32 R13, RZ, RZ, -0x3ffffff0 ;  /* 0xc0000010ff0d7424 */ /* 0x000fc600078e00ff */
[----:B------:R-:W-:Y:S02]  /*67f0*/  R2UR UR6, R12 ;  /* 0x000000000c0672ca */ /* 0x000fe400000e0000 */
[----:B------:R-:W-:Y:S01]  /*6800*/  R2UR UR7, R13 ;  /* 0x000000000d0772ca */ /* 0x000fe200000e0000 */
[----:B------:R-:W-:Y:S02]  /*6810*/  VIADD R12, R10, 0x180 ;  /* 0x000001800a0c7836 */ /* 0x000fe40000000000 */
[----:B------:R-:W-:Y:S01]  /*6820*/  IMAD.MOV.U32 R13, RZ, RZ, -0x3ffffff0 ;  /* 0xc0000010ff0d7424 */ /* 0x000fe200078e00ff */
[----:B------:R-:W-:Y:S02]  /*6830*/  WARPGROUP.DEPBAR.LE gsb0, 0x0 ;  /* 0x00008000000079c5 */ /* 0x000fe40000010000 */
[----:B------:R-:W-:-:S07]  /*6840*/  WARPGROUP.ARRIVE ;  /* 0x00000000000079c5 */ /* 0x000fce0000000000 */
[----:B------:R-:W-:Y:S01]  /*6850*/  QGMMA.64x64x32.F32.E4M3.E4M3 R24, R140, gdesc[UR4], R24, gsb0 ;  /* 0x00e000048c187df3 */ /* 0x000fe20008000818 */
[----:B------:R-:W-:Y:S02]  /*6860*/  R2UR UR6, R12 ;  /* 0x000000000c0672ca */ /* 0x000fe400000e0000 */
[----:B------:R-:W-:Y:S01]  /*6870*/  R2UR UR7, R13 ;  /* 0x000000000d0772ca */ /* 0x000fe200000e0000 */
[----:B------:R-:W4:Y:S04]  /*6880*/  SHFL.BFLY PT, R0, R7, 0x2, 0x1f ;  /* 0x0c401f0007007f89 */ /* 0x000f2800000e0000 */
[----:B------:R-:W5:Y:S01]  /*6890*/  SHFL.BFLY PT, R9, R6, 0x2, 0x1f ;  /* 0x0c401f0006097f89 */ /* 0x000f6200000e0000 */
[----:B------:R-:W-:Y:S02]  /*68a0*/  VIADD R10, R10, 0x200 ;  /* 0x000002000a0a7836 */ /* 0x000fe40000000000 */
[----:B------:R-:W-:Y:S01]  /*68b0*/  IMAD.MOV.U32 R11, RZ, RZ, -0x3ffffff0 ;  /* 0xc0000010ff0b7424 */ /* 0x000fe200078e00ff */
[----:B------:R-:W-:-:S02]  /*68c0*/  WARPGROUP.DEPBAR.LE gsb0, 0x0 ;  /* 0x00008000000079c5 */ /* 0x000fc40000010000 */
[----:B------:R-:W-:-:S06]  /*68d0*/  WARPGROUP.ARRIVE ;  /* 0x00000000000079c5 */ /* 0x000fcc0000000000 */
[----:B------:R-:W-:Y:S01]  /*68e0*/  QGMMA.64x64x32.F32.E4M3.E4M3 R24, R144, gdesc[UR4], R24, gsb0 ;  /* 0x00e0000490187df3 */ /* 0x000fe20008000818 */
[----:B------:R-:W-:Y:S02]  /*68f0*/  R2UR UR6, R10 ;  /* 0x000000000a0672ca */ /* 0x000fe400000e0000 */
[----:B------:R-:W-:Y:S01]  /*6900*/  R2UR UR7, R11 ;  /* 0x000000000b0772ca */ /* 0x000fe200000e0000 */
[----:B----4-:R-:W-:-:S01]  /*6910*/  FADD.FTZ R0, R0, R7 ;  /* 0x0000000700007221 */ /* 0x010fc20000010000 */
[----:B-----5:R-:W-:-:S04]  /*6920*/  FADD.FTZ R9, R9, R6 ;  /* 0x0000000609097221 */ /* 0x020fc80000010000 */
[----:B01----:R-:W0:Y:S04]  /*6930*/  SHFL.BFLY PT, R3, R0, 0x1, 0x1f ;  /* 0x0c201f0000037f89 */ /* 0x003e2800000e0000 */
[----:B------:R-:W2:Y:S01]  /*6940*/  SHFL.BFLY PT, R10, R9, 0x1, 0x1f ;  /* 0x0c201f00090a7f89 */ /* 0x000ea200000e0000 */
[----:B------:R-:W-:Y:S02]  /*6950*/  IMAD.MOV.U32 R6, RZ, RZ, RZ ;  /* 0x000000ffff067224 */ /* 0x000fe400078e00ff */
[----:B0-----:R-:W-:Y:S01]  /*6960*/  FADD.FTZ R13, R0, R3 ;  /* 0x00000003000d7221 */ /* 0x001fe20000010000 */
[----:B--2---:R-:W-:-:S04]  /*6970*/  FADD.FTZ R14, R9, R10 ;  /* 0x0000000a090e7221 */ /* 0x004fc80000010000 */
[C---:B------:R-:W-:Y:S01]  /*6980*/  FSETP.NE.FTZ.AND P1, PT, R13.reuse, RZ, PT ;  /* 0x000000ff0d00720b */ /* 0x040fe20003f35000 */
[----:B------:R-:W-:Y:S01]  /*6990*/  FMUL.FTZ R15, R13, 0.00390625 ;  /* 0x3b8000000d0f7820 */ /* 0x000fe20000410000 */
[----:B------:R-:W-:Y:S01]  /*69a0*/  FMUL.FTZ R21, R14, 0.00390625 ;  /* 0x3b8000000e157820 */ /* 0x000fe20000410000 */
        /* <DEDUP_REMOVED lines=26> */
.L_x_10330:
        /* <DEDUP_REMOVED lines=42> */
.L_x_10308:
        /* <DEDUP_REMOVED lines=15> */
[----:B------:R-:W-:Y:S01]  /*6ee0*/  IMAD.X R5, RZ, RZ, UR7, P0 ;  /* 0x00000007ff057e24 */ /* 0x000fe200080e06ff */
[----:B------:R-:W0:Y:S01]  /*6ef0*/  S2R R47, SR_SWINHI ;  /* 0x00000000002f7919 */ /* 0x000e220000002f00 */
[----:B------:R-:W-:Y:S02]  /*6f00*/  F2FP.BF16.F32.PACK_AB R9, R9, R10 ;  /* 0x0000000a0909723e */ /* 0x000fe400000010ff */
[----:B------:R-:W-:Y:S01]  /*6f10*/  F2FP.BF16.F32.PACK_AB R8, R7, R8 ;  /* 0x000000080708723e */ /* 0x000fe200000010ff */
[----:B------:R1:W3:Y:S01]  /*6f20*/  LDG.E.CONSTANT R28, desc[UR52][R4.64] ;  /* 0x00000034041c7981 */ /* 0x0002e2000c1e9900 */
[----:B------:R-:W-:Y:S01]  /*6f30*/  F2FP.BF16.F32.PACK_AB R10, R55, R6 ;  /* 0x00000006370a723e */ /* 0x000fe200000010ff */
[----:B------:R-:W-:Y:S01]  /*6f40*/  USHF.L.U32 UR8, UR44, 0x2, URZ ;  /* 0x000000022c087899 */ /* 0x000fe2000800063f */
[----:B------:R-:W-:Y:S01]  /*6f50*/  F2FP.BF16.F32.PACK_AB R14, R13, R14 ;  /* 0x0000000e0d0e723e */ /* 0x000fe200000010ff */
[----:B------:R-:W-:Y:S01]  /*6f60*/  ULDC.64 UR6, c[0x0][0xbd8] ;  /* 0x0002f60000067ab9 */ /* 0x000fe20000000a00 */
[----:B------:R-:W-:Y:S01]  /*6f70*/  F2FP.BF16.F32.PACK_AB R21, R21, R24 ;  /* 0x000000181515723e */ /* 0x000fe200000010ff */
[----:B------:R-:W-:Y:S01]  /*6f80*/  USHF.L.U64.HI UR9, UR44, 0x2, UR45 ;  /* 0x000000022c097899 */ /* 0x000fe2000801022d */
[----:B------:R-:W-:Y:S01]  /*6f90*/  F2FP.BF16.F32.PACK_AB R60, R60, R61 ;  /* 0x0000003d3c3c723e */ /* 0x000fe200000010ff */
[----:B------:R-:W-:Y:S01]  /*6fa0*/  UIADD3 UR4, UP1, UR8, UR6, URZ ;  /* 0x0000000608047290 */ /* 0x000fe2000ff3e03f */
[----:B------:R-:W-:Y:S01]  /*6fb0*/  F2FP.BF16.F32.PACK_AB R11, R11, R12 ;  /* 0x0000000c0b0b723e */ /* 0x000fe200000010ff */
[----:B------:R-:W-:Y:S01]  /*6fc0*/  UISETP.NE.U32.AND UP0, UPT, UR6, URZ, UPT ;  /* 0x0000003f0600728c */ /* 0x000fe2000bf05070 */
[----:B-1----:R-:W-:Y:S01]  /*6fd0*/  LOP3.LUT P0, R4, R35, 0x3, RZ, 0xc0, !PT ;  /* 0x0000000323047812 */ /* 0x002fe2000780c0ff */
[----:B------:R-:W-:Y:S01]  /*6fe0*/  UIADD3.X UR6, UR9, UR7, URZ, UP1, !UPT ;  /* 0x0000000709067290 */ /* 0x000fe20008ffe43f */
[----:B------:R-:W-:Y:S01]  /*6ff0*/  F2FP.BF16.F32.PACK_AB R36, R36, R57 ;  /* 0x000000392424723e */ /* 0x000fe200000010ff */
[----:B------:R-:W-:Y:S01]  /*7000*/  UISETP.NE.AND.EX UP0, UPT, UR7, URZ, UPT, UP0 ;  /* 0x0000003f0700728c */ /* 0x000fe2000bf05300 */
[----:B------:R-:W-:-:S02]  /*7010*/  ISETP.EQ.OR P0, PT, R4, 0x3, !P0 ;  /* 0x000000030400780c */ /* 0x000fc40004702670 */
[----:B------:R-:W-:Y:S02]  /*7020*/  F2FP.BF16.F32.PACK_AB R44, R44, R45 ;  /* 0x0000002d2c2c723e */ /* 0x000fe400000010ff */
[----:B------:R-:W-:Y:S02]  /*7030*/  SEL R49, R21, R14, P0 ;  /* 0x0000000e15317207 */ /* 0x000fe40000000000 */
[----:B------:R-:W-:Y:S02]  /*7040*/  SEL R39, R11, R8, P0 ;  /* 0x000000080b277207 */ /* 0x000fe40000000000 */
[----:B------:R-:W-:Y:S02]  /*7050*/  SEL R43, R8, R11, P0 ;  /* 0x0000000b082b7207 */ /* 0x000fe40000000000 */
[----:B------:R-:W-:Y:S02]  /*7060*/  SEL R21, R14, R21, P0 ;  /* 0x000000150e157207 */ /* 0x000fe40000000000 */
[----:B------:R-:W-:-:S02]  /*7070*/  F2FP.BF16.F32.PACK_AB R59, R58, R59 ;  /* 0x0000003b3a3b723e */ /* 0x000fc400000010ff */
[----:B------:R-:W-:Y:S02]  /*7080*/  MOV R4, R2 ;  /* 0x0000000200047202 */ /* 0x000fe40000000f00 */
[----:B0-----:R-:W-:Y:S02]  /*7090*/  MOV R5, R47 ;  /* 0x0000002f00057202 */ /* 0x001fe40000000f00 */
        /* <DEDUP_REMOVED lines=18> */
[----:B--2---:R-:W-:-:S03]  /*71c0*/  IMAD.WIDE R6, R38, 0x2, R4 ;  /* 0x0000000226067825 */ /* 0x004fc600078e0204 */
[C---:B------:R-:W-:Y:S02]  /*71d0*/  LOP3.LUT R13, R6.reuse, 0x380, RZ, 0xc0, !PT ;  /* 0x00000380060d7812 */ /* 0x040fe400078ec0ff */
[C---:B------:R-:W-:Y:S02]  /*71e0*/  IADD3 R61, P1, R6.reuse, 0x60, RZ ;  /* 0x00000060063d7810 */ /* 0x040fe40007f3e0ff */
[C---:B------:R-:W-:Y:S02]  /*71f0*/  IADD3 R55, P3, R6.reuse, 0x20, RZ ;  /* 0x0000002006377810 */ /* 0x040fe40007f7e0ff */
[----:B------:R-:W-:Y:S01]  /*7200*/  SHF.R.U64 R13, R13, 0x3, RZ ;  /* 0x000000030d0d7819 */ /* 0x000fe200000012ff */
[----:B------:R-:W-:Y:S01]  /*7210*/  IMAD.X R9, RZ, RZ, R7, P1 ;  /* 0x000000ffff097224 */ /* 0x000fe200008e0607 */
[----:B------:R-:W-:Y:S02]  /*7220*/  IADD3 R57, P2, R6, 0x40, RZ ;  /* 0x0000004006397810 */ /* 0x000fe40007f5e0ff */
[----:B------:R-:W-:-:S02]  /*7230*/  LOP3.LUT R8, R55, 0x380, RZ, 0xc0, !PT ;  /* 0x0000038037087812 */ /* 0x000fc400078ec0ff */
[----:B------:R-:W-:Y:S01]  /*7240*/  LOP3.LUT R14, R61, 0x380, RZ, 0xc0, !PT ;  /* 0x000003803d0e7812 */ /* 0x000fe200078ec0ff */
[--C-:B------:R-:W-:Y:S01]  /*7250*/  IMAD.X R11, RZ, RZ, R7.reuse, P2 ;  /* 0x000000ffff0b7224 */ /* 0x100fe200010e0607 */
[----:B------:R-:W-:Y:S01]  /*7260*/  LOP3.LUT R6, R13, R6, RZ, 0x3c, !PT ;  /* 0x000000060d067212 */ /* 0x000fe200078e3cff */
[----:B------:R-:W-:Y:S01]  /*7270*/  IMAD.X R13, RZ, RZ, R7, P3 ;  /* 0x000000ffff0d7224 */ /* 0x000fe200018e0607 */
[----:B------:R-:W-:Y:S02]  /*7280*/  SHF.R.U64 R8, R8, 0x3, RZ ;  /* 0x0000000308087819 */ /* 0x000fe400000012ff */
[----:B------:R-:W-:Y:S02]  /*7290*/  SHF.R.U64 R14, R14, 0x3, RZ ;  /* 0x000000030e0e7819 */ /* 0x000fe400000012ff */
[----:B------:R-:W-:Y:S01]  /*72a0*/  MOV R46, R6 ;  /* 0x00000006002e7202 */ /* 0x000fe20000000f00 */
[----:B------:R-:W-:Y:S01]  /*72b0*/  IMAD.U32 R7, RZ, RZ, UR6 ;  /* 0x00000006ff077e24 */ /* 0x000fe2000f8e00ff */
[----:B------:R-:W-:Y:S01]  /*72c0*/  LOP3.LUT R12, R8, R55, RZ, 0x3c, !PT ;  /* 0x00000037080c7212 */ /* 0x000fe200078e3cff */
[----:B------:R-:W-:Y:S01]  /*72d0*/  ULDC.64 UR6, c[0x0][0xbe0] ;  /* 0x0002f80000067ab9 */ /* 0x000fe20000000a00 */
[----:B------:R-:W-:-:S02]  /*72e0*/  LOP3.LUT R8, R14, R61, RZ, 0x3c, !PT ;  /* 0x0000003d0e087212 */ /* 0x000fc400078e3cff */
[----:B------:R-:W-:Y:S02]  /*72f0*/  LOP3.LUT R10, R57, 0x380, RZ, 0xc0, !PT ;  /* 0x00000380390a7812 */ /* 0x000fe400078ec0ff */
[----:B------:R-:W-:Y:S02]  /*7300*/  MOV R44, R12 ;  /* 0x0000000c002c7202 */ /* 0x000fe40000000f00 */
[----:B------:R-:W-:Y:S02]  /*7310*/  SHF.R.U64 R10, R10, 0x3, RZ ;  /* 0x000000030a0a7819 */ /* 0x000fe400000012ff */
[----:B------:R-:W-:Y:S02]  /*7320*/  PLOP3.LUT P1, PT, PT, PT, UP0, 0x80, 0x0 ;  /* 0x000000000000781c */ /* 0x000fe40003f2f008 */
[----:B------:R-:W-:-:S04]  /*7330*/  LOP3.LUT R10, R10, R57, RZ, 0x3c, !PT ;  /* 0x000000390a0a7212 */ /* 0x000fc800078e3cff */
[----:B------:R-:W-:Y:S02]  /*7340*/  MOV R42, R10 ;  /* 0x0000000a002a7202 */ /* 0x000fe40000000f00 */
[----:B---3--:R-:W-:Y:S01]  /*7350*/  LOP3.LUT R6, R28, 0x2, RZ, 0x3c, !PT ;  /* 0x000000021c067812 */ /* 0x008fe200078e3cff */
[----:B------:R-:W-:Y:S04]  /*7360*/  SHFL.IDX PT, R15, R15, R28, 0x1c1f ;  /* 0x001c1f1c0f0f7589 */ /* 0x000fe800000e0000 */
[----:B------:R-:W-:Y:S04]  /*7370*/  SHFL.IDX PT, R45, R45, R28, 0x1c1f ;  /* 0x001c1f1c2d2d7589 */ /* 0x000fe800000e0000 */
[----:B------:R-:W0:Y:S04]  /*7380*/  SHFL.IDX PT, R14, R59, R6, 0x1c1f ;  /* 0x001c1f063b0e7589 */ /* 0x000e2800000e0000 */
[----:B------:R1:W2:Y:S04]  /*7390*/  SHFL.IDX PT, R30, R41, R6, 0x1c1f ;  /* 0x001c1f06291e7589 */ /* 0x0002a800000e0000 */
[----:B------:R-:W-:Y:S04]  /*73a0*/  SHFL.IDX PT, R35, R35, R28, 0x1c1f ;  /* 0x001c1f1c23237589 */ /* 0x000fe800000e0000 */
[----:B------:R-:W-:Y:S01]  /*73b0*/  SHFL.IDX PT, R37, R37, R28, 0x1c1f ;  /* 0x001c1f1c25257589 */ /* 0x000fe200000e0000 */
[----:B-1----:R-:W-:-:S03]  /*73c0*/  MOV R41, R8 ;  /* 0x0000000800297202 */ /* 0x002fc60000000f00 */
[----:B------:R-:W-:Y:S04]  /*73d0*/  SHFL.IDX PT, R47, R47, R28, 0x1c1f ;  /* 0x001c1f1c2f2f7589 */ /* 0x000fe800000e0000 */
[----:B------:R-:W1:Y:S04]  /*73e0*/  SHFL.IDX PT, R20, R33, R6, 0x1c1f ;  /* 0x001c1f0621147589 */ /* 0x000e6800000e0000 */
[----:B------:R-:W3:Y:S01]  /*73f0*/  SHFL.IDX PT, R24, R25, R6, 0x1c1f ;  /* 0x001c1f0619187589 */ /* 0x000ee200000e0000 */
[----:B0-----:R-:W-:Y:S02]  /*7400*/  SEL R8, R15, R14, P0 ;  /* 0x0000000e0f087207 */ /* 0x001fe40000000000 */
[----:B------:R-:W-:Y:S01]  /*7410*/  SEL R10, R14, R15, P0 ;  /* 0x0000000f0e0a7207 */ /* 0x000fe20000000000 */
[----:B------:R-:W0:Y:S01]  /*7420*/  SHFL.IDX PT, R36, R27, R6, 0x1c1f ;  /* 0x001c1f061b247589 */ /* 0x000e2200000e0000 */
[----:B--2---:R-:W-:-:S02]  /*7430*/  SEL R9, R45, R30, P0 ;  /* 0x0000001e2d097207 */ /* 0x004fc40000000000 */
[----:B------:R-:W-:Y:S01]  /*7440*/  SEL R11, R30, R45, P0 ;  /* 0x0000002d1e0b7207 */ /* 0x000fe20000000000 */
[----:B------:R-:W-:Y:S04]  /*7450*/  SHFL.IDX PT, R39, R39, R28, 0x1c1f ;  /* 0x001c1f1c27277589 */ /* 0x000fe800000e0000 */
[----:B------:R-:W-:Y:S04]  /*7460*/  SHFL.IDX PT, R49, R49, R28, 0x1c1f ;  /* 0x001c1f1c31317589 */ /* 0x000fe800000e0000 */
[----:B------:R-:W2:Y:S04]  /*7470*/  SHFL.IDX PT, R26, R43, R6, 0x1c1f ;  /* 0x001c1f062b1a7589 */ /* 0x000ea800000e0000 */
[----:B------:R-:W4:Y:S01]  /*7480*/  SHFL.IDX PT, R38, R21, R6, 0x1c1f ;  /* 0x001c1f0615267589 */ /* 0x000f2200000e0000 */
[----:B-1----:R-:W-:-:S02]  /*7490*/  SEL R12, R35, R20, P0 ;  /* 0x00000014230c7207 */ /* 0x002fc40000000000 */
[----:B------:R-:W-:Y:S01]  /*74a0*/  SEL R14, R20, R35, P0 ;  /* 0x00000023140e7207 */ /* 0x000fe20000000000 */
[----:B------:R1:W-:Y:S01]  /*74b0*/  SHFL.IDX PT, R51, R51, R28, 0x1c1f ;  /* 0x001c1f1c33337589 */ /* 0x0003e200000e0000 */
[----:B---3--:R-:W-:Y:S02]  /*74c0*/  SEL R32, R37, R24, P0 ;  /* 0x0000001825207207 */ /* 0x008fe40000000000 */
[----:B------:R-:W-:Y:S01]  /*74d0*/  SEL R34, R24, R37, P0 ;  /* 0x0000002518227207 */ /* 0x000fe20000000000 */
[----:B------:R3:W3:Y:S01]  /*74e0*/  SHFL.IDX PT, R40, R53, R6, 0x1c1f ;  /* 0x001c1f0635287589 */ /* 0x0006e200000e0000 */
[----:B0-----:R-:W-:Y:S02]  /*74f0*/  SEL R13, R47, R36, P0 ;  /* 0x000000242f0d7207 */ /* 0x001fe40000000000 */
[----:B------:R-:W-:Y:S01]  /*7500*/  SEL R15, R36, R47, P0 ;  /* 0x0000002f240f7207 */ /* 0x000fe20000000000 */
[----:B------:R-:W-:Y:S01]  /*7510*/  BAR.SYNC.DEFER_BLOCKING 0x1, 0x180 ;  /* 0x0046000000007b1d */ /* 0x000fe20000010000 */
[----:B------:R-:W-:Y:S01]  /*7520*/  UISETP.NE.U32.AND UP1, UPT, UR6, URZ, UPT ;  /* 0x0000003f0600728c */ /* 0x000fe2000bf25070 */
[----:B--2---:R-:W-:-:S02]  /*7530*/  SEL R24, R39, R26, P0 ;  /* 0x0000001a27187207 */ /* 0x004fc40000000000 */
[----:B----4-:R-:W-:Y:S02]  /*7540*/  SEL R33, R49, R38, P0 ;  /* 0x0000002631217207 */ /* 0x010fe40000000000 */
[----:B------:R-:W-:Y:S02]  /*7550*/  SEL R35, R38, R49, P0 ;  /* 0x0000003126237207 */ /* 0x000fe40000000000 */
[----:B-1----:R-:W0:Y:S01]  /*7560*/  LDC R28, c[0x0][0xa88] ;  /* 0x0002a200ff1c7b82 */ /* 0x002e220000000800 */
[----:B------:R-:W-:Y:S01]  /*7570*/  SEL R26, R26, R39, P0 ;  /* 0x000000271a1a7207 */ /* 0x000fe20000000000 */
[----:B---3--:R-:W-:Y:S01]  /*7580*/  IMAD.U32 R6, RZ, RZ, UR4 ;  /* 0x00000004ff067e24 */ /* 0x008fe2000f8e00ff */
[----:B------:R-:W-:Y:S02]  /*7590*/  SEL R25, R51, R40, P0 ;  /* 0x0000002833197207 */ /* 0x000fe40000000000 */
[----:B------:R-:W-:Y:S01]  /*75a0*/  SEL R27, R40, R51, P0 ;  /* 0x00000033281b7207 */ /* 0x000fe20000000000 */
[----:B------:R1:W-:Y:S04]  /*75b0*/  STSM.16.M88.4 [R46], R8 ;  /* 0x000000082e007844 */ /* 0x0003e80000000200 */
[----:B------:R2:W-:Y:S04]  /*75c0*/  STSM.16.M88.4 [R44], R12 ;  /* 0x0000000c2c007844 */ /* 0x0005e80000000200 */
[----:B------:R2:W-:Y:S04]  /*75d0*/  STSM.16.M88.4 [R42], R32 ;  /* 0x000000202a007844 */ /* 0x0005e80000000200 */
[----:B------:R2:W-:Y:S01]  /*75e0*/  STSM.16.M88.4 [R41], R24 ;  /* 0x0000001829007844 */ /* 0x0005e20000000200 */
[----:B------:R-:W-:Y:S01]  /*75f0*/  BAR.SYNC.DEFER_BLOCKING 0x1, 0x180 ;  /* 0x0046000000007b1d */ /* 0x000fe20000010000 */
[----:B------:R-:W-:-:S06]  /*7600*/  UISETP.NE.AND.EX UP1, UPT, UR7, URZ, UPT, UP1 ;  /* 0x0000003f0700728c */ /* 0x000fcc000bf25310 */
[----:B------:R-:W-:-:S05]  /*7610*/  PLOP3.LUT P0, PT, PT, PT, UP1, 0x80, 0x0 ;  /* 0x000000000000781c */ /* 0x000fca0003f0f018 */
[----:B------:R-:W-:-:S04]  /*7620*/  @UP1 UIADD3 UR6, UP2, UR8, UR6, URZ ;  /* 0x0000000608061290 */ /* 0x000fc8000ff5e03f */
[----:B------:R-:W-:Y:S02]  /*7630*/  @UP1 UIADD3.X UR7, UR9, UR7, URZ, UP2, !UPT ;  /* 0x0000000709071290 */ /* 0x000fe400097fe43f */
[----:B-1----:R-:W-:-:S04]  /*7640*/  IMAD.U32 R8, RZ, RZ, UR6 ;  /* 0x00000006ff087e24 */ /* 0x002fc8000f8e00ff */
[----:B------:R-:W-:Y:S01]  /*7650*/  IMAD.U32 R9, RZ, RZ, UR7 ;  /* 0x00000007ff097e24 */ /* 0x000fe2000f8e00ff */
[----:B------:R-:W3:Y:S01]  /*7660*/  @P1 LDG.E R20, desc[UR52][R6.64] ;  /* 0x0000003406141981 */ /* 0x000ee2000c1e1900 */
[----:B------:R-:W-:-:S03]  /*7670*/  UMOV UR4, URZ ;  /* 0x0000003f00047c82 */ /* 0x000fc60008000000 */
[----:B0-----:R2:W5:Y:S01]  /*7680*/  @P0 LDG.E R28, desc[UR52][R8.64] ;  /* 0x00000034081c0981 */ /* 0x001562000c1e1900 */
[----:B---3--:R-:W-:Y:S01]  /*7690*/  @P1 R2UR UR4, R20 ;  /* 0x00000000140412ca */ /* 0x008fe200000e0000 */
[----:B--2---:R-:W-:-:S14]  /*76a0*/  @P0 BRA `(.L_x_10333) ;  /* 0x0000000000100947 */ /* 0x004fdc0003800000 */
[----:B------:R-:W-:Y:S05]  /*76b0*/  @!P1 BRA `(.L_x_10333) ;  /* 0x00000000000c9947 */ /* 0x000fea0003800000 */
[----:B------:R-:W2:Y:S04]  /*76c0*/  LDG.E R9, desc[UR52][R6.64] ;  /* 0x0000003406097981 */ /* 0x000ea8000c1e1900 */
[----:B-----5:R-:W2:Y:S02]  /*76d0*/  LDG.E R28, desc[UR52][R6.64+0x4] ;  /* 0x00000434061c7981 */ /* 0x020ea4000c1e1900 */
[----:B--2---:R-:W-:-:S07]  /*76e0*/  IMAD.IADD R28, R28, 0x1, -R9 ;  /* 0x000000011c1c7824 */ /* 0x004fce00078e0a09 */
.L_x_10333:
[----:B------:R-:W-:Y:S01]  /*76f0*/  USHF.R.S32.HI UR11, URZ, 0x1f, UR48 ;  /* 0x0000001f3f0b7899 */ /* 0x000fe20008011430 */
[----:B------:R-:W-:Y:S01]  /*7700*/  IMAD R11, R19, 0xc0, R157 ;  /* 0x000000c0130b7824 */ /* 0x000fe200078e029d */
[----:B------:R-:W-:Y:S01]  /*7710*/  ULDC.64 UR12, c[0x0][0xb70] ;  /* 0x0002dc00000c7ab9 */ /* 0x000fe20000000a00 */
[----:B------:R-:W-:Y:S01]  /*7720*/  USHF.R.S32.HI UR9, URZ, 0x1f, UR4 ;  /* 0x0000001f3f097899 */ /* 0x000fe20008011404 */
[----:B------:R-:W-:Y:S01]  /*7730*/  IMAD R7, R16, 0x40, R18 ;  /* 0x0000004010077824 */ /* 0x000fe200078e0212 */
[----:B------:R-:W-:Y:S01]  /*7740*/  UIMAD UR10, UR11, UR12, URZ ;  /* 0x0000000c0b0a72a4 */ /* 0x000fe2000f8e023f */
[----:B------:R-:W-:Y:S01]  /*7750*/  SHF.R.S32.HI R6, RZ, 0x1f, R11 ;  /* 0x0000001fff067819 */ /* 0x000fe2000001140b */
[----:B------:R-:W-:Y:S01]  /*7760*/  UMOV UR8, UR4 ;  /* 0x0000000400087c82 */ /* 0x000fe20008000000 */
[----:B------:R-:W-:Y:S01]  /*7770*/  USEL UR45, UR45, URZ, !UP0 ;  /* 0x0000003f2d2d7287 */ /* 0x000fe2000c000000 */
[----:B------:R-:W-:Y:S01]  /*7780*/  IMAD.WIDE R4, R7, 0x2, R4 ;  /* 0x0000000207047825 */ /* 0x000fe200078e0204 */
[----:B------:R-:W-:Y:S01]  /*7790*/  UIMAD.WIDE.U32 UR6, UR48, UR12, UR8 ;  /* 0x0000000c300672a5 */ /* 0x000fe2000f8e0008 */
[----:B------:R-:W-:Y:S01]  /*77a0*/  LOP3.LUT P0, RZ, R22, 0x3, RZ, 0xc0, !PT ;  /* 0x0000000316ff7812 */ /* 0x000fe2000780c0ff */
[----:B------:R-:W-:Y:S01]  /*77b0*/  UIMAD UR10, UR48, UR13, UR10 ;  /* 0x0000000d300a72a4 */ /* 0x000fe2000f8e020a */
[----:B------:R-:W-:Y:S01]  /*77c0*/  VIADD R7, R11, 0x8 ;  /* 0x000000080b077836 */ /* 0x000fe20000000000 */
[----:B------:R-:W-:Y:S01]  /*77d0*/  USEL UR44, UR44, URZ, !UP0 ;  /* 0x0000003f2c2c7287 */ /* 0x000fe2000c000000 */
[C---:B------:R-:W-:Y:S01]  /*77e0*/  LOP3.LUT R25, R4.reuse, 0x380, RZ, 0xc0, !PT ;  /* 0x0000038004197812 */ /* 0x040fe200078ec0ff */
[----:B------:R-:W-:Y:S01]  /*77f0*/  ULDC.64 UR12, c[0x0][0xb78] ;  /* 0x0002de00000c7ab9 */ /* 0x000fe20000000a00 */
[----:B------:R-:W-:Y:S01]  /*7800*/  UIADD3 UR7, UR7, UR10, URZ ;  /* 0x0000000a07077290 */ /* 0x000fe2000fffe03f */
[----:B------:R-:W-:Y:S01]  /*7810*/  IADD3 R15, P3, R4, 0x3000, RZ ;  /* 0x00003000040f7810 */ /* 0x000fe20007f7e0ff */
[----:B------:R-:W-:Y:S01]  /*7820*/  UIMAD UR8, UR45, UR12, URZ ;  /* 0x0000000c2d0872a4 */ /* 0x000fe2000f8e023f */
[----:B------:R-:W-:Y:S01]  /*7830*/  SHF.R.U64 R25, R25, 0x3, RZ ;  /* 0x0000000319197819 */ /* 0x000fe200000012ff */
[----:B------:R-:W-:-:S02]  /*7840*/  UIMAD.WIDE.U32 UR6, UR44, UR12, UR6 ;  /* 0x0000000c2c0672a5 */ /* 0x000fc4000f8e0006 */
[----:B------:R-:W-:Y:S01]  /*7850*/  UIMAD UR8, UR44, UR13, UR8 ;  /* 0x0000000d2c0872a4 */ /* 0x000fe2000f8e0208 */
[----:B------:R-:W-:Y:S01]  /*7860*/  LOP3.LUT R24, R25, R4, RZ, 0x3c, !PT ;  /* 0x0000000419187212 */ /* 0x000fe200078e3cff */
[----:B------:R-:W-:Y:S02]  /*7870*/  IMAD.MOV.U32 R20, RZ, RZ, R18 ;  /* 0x000000ffff147224 */ /* 0x000fe400078e0012 */
[----:B------:R-:W-:Y:S01]  /*7880*/  IADD3 R8, P1, R11, UR6, RZ ;  /* 0x000000060b087c10 */ /* 0x000fe2000ff3e0ff */
[----:B------:R-:W-:Y:S02]  /*7890*/  IMAD.MOV.U32 R25, RZ, RZ, R5 ;  /* 0x000000ffff197224 */ /* 0x000fe400078e0005 */
[----:B------:R-:W-:-:S05]  /*78a0*/  IMAD.U32 R9, RZ, RZ, UR8 ;  /* 0x00000008ff097e24 */ /* 0x000fca000f8e00ff */
[----:B------:R-:W-:Y:S01]  /*78b0*/  IADD3.X R9, R6, UR7, R9, P1, !PT ;  /* 0x0000000706097c10 */ /* 0x000fe20008ffe409 */
[----:B------:R-:W-:Y:S01]  /*78c0*/  ULDC.64 UR6, c[0x0][0xb40] ;  /* 0x0002d00000067ab9 */ /* 0x000fe20000000a00 */
[-C--:B-----5:R-:W-:Y:S02]  /*78d0*/  ISETP.GE.OR P1, PT, R11, R28.reuse, P0 ;  /* 0x0000001c0b00720c */ /* 0x0a0fe40000726670 */
[----:B------:R-:W-:Y:S02]  /*78e0*/  LEA R32, P2, R8, UR6, 0x2 ;  /* 0x0000000608207c11 */ /* 0x000fe4000f8410ff */
[----:B------:R-:W-:Y:S02]  /*78f0*/  IADD3 R11, P4, R4, 0x4800, RZ ;  /* 0x00004800040b7810 */ /* 0x000fe40007f9e0ff */
[----:B------:R-:W-:Y:S01]  /*7900*/  LEA.HI.X R33, R8, UR7, R9, 0x2, P2 ;  /* 0x0000000708217c11 */ /* 0x000fe200090f1409 */
[----:B------:R-:W-:Y:S01]  /*7910*/  ULDC.64 UR6, c[0x0][0xaa0] ;  /* 0x0002a80000067ab9 */ /* 0x000fe20000000a00 */
[----:B------:R-:W-:Y:S01]  /*7920*/  IADD3 R17, P2, R4, 0x1800, RZ ;  /* 0x0000180004117810 */ /* 0x000fe20007f5e0ff */
[--C-:B------:R-:W-:Y:S01]  /*7930*/  IMAD.X R9, RZ, RZ, R5.reuse, P3 ;  /* 0x000000ffff097224 */ /* 0x100fe200018e0605 */
[----:B------:R-:W-:Y:S01]  /*7940*/  ISETP.GE.OR P0, PT, R7, R28, P0 ;  /* 0x0000001c0700720c */ /* 0x000fe20000706670 */
[--C-:B------:R-:W-:Y:S01]  /*7950*/  IMAD.X R7, RZ, RZ, R5.reuse, P4 ;  /* 0x000000ffff077224 */ /* 0x100fe200020e0605 */
[----:B------:R-:W-:Y:S01]  /*7960*/  LOP3.LUT R10, R17, 0x380, RZ, 0xc0, !PT ;  /* 0x00000380110a7812 */ /* 0x000fe200078ec0ff */
[----:B------:R-:W-:Y:S01]  /*7970*/  IMAD.X R13, RZ, RZ, R5, P2 ;  /* 0x000000ffff0d7224 */ /* 0x000fe200010e0605 */
[----:B------:R-:W-:Y:S01]  /*7980*/  LOP3.LUT R8, R15, 0x380, RZ, 0xc0, !PT ;  /* 0x000003800f087812 */ /* 0x000fe200078ec0ff */
[----:B------:R-:W-:Y:S01]  /*7990*/  @!P1 STG.E desc[UR52][R32.64], R3 ;  /* 0x0000000320009986 */ /* 0x000fe2000c101934 */
[----:B------:R-:W-:-:S02]  /*79a0*/  SHF.R.U64 R10, R10, 0x3, RZ ;  /* 0x000000030a0a7819 */ /* 0x000fc400000012ff */
[----:B------:R-:W-:Y:S02]  /*79b0*/  LOP3.LUT R6, R11, 0x380, RZ, 0xc0, !PT ;  /* 0x000003800b067812 */ /* 0x000fe400078ec0ff */
[----:B------:R-:W-:Y:S01]  /*79c0*/  LOP3.LUT R12, R10, R17, RZ, 0x3c, !PT ;  /* 0x000000110a0c7212 */ /* 0x000fe200078e3cff */
[----:B------:R-:W-:Y:S01]  /*79d0*/  IMAD.U32 R17, RZ, RZ, UR6 ;  /* 0x00000006ff117e24 */ /* 0x000fe2000f8e00ff */
[----:B------:R-:W-:Y:S01]  /*79e0*/  SHF.R.U64 R8, R8, 0x3, RZ ;  /* 0x0000000308087819 */ /* 0x000fe200000012ff */
[----:B------:R-:W-:Y:S01]  /*79f0*/  UIMAD UR6, UR9, UR6, URZ ;  /* 0x00000006090672a4 */ /* 0x000fe2000f8e023f */
[----:B------:R-:W-:Y:S01]  /*7a00*/  SHF.R.U64 R4, R6, 0x3, RZ ;  /* 0x0000000306047819 */ /* 0x000fe200000012ff */
[----:B------:R0:W-:Y:S01]  /*7a10*/  @!P0 STG.E desc[UR52][R32.64+0x20], R0 ;  /* 0x0000200020008986 */ /* 0x0001e2000c101934 */
[----:B------:R-:W-:Y:S01]  /*7a20*/  SHF.R.S32.HI R21, RZ, 0x1f, R18 ;  /* 0x0000001fff157819 */ /* 0x000fe20000011412 */
[----:B------:R-:W-:Y:S01]  /*7a30*/  UIMAD UR6, UR4, UR7, UR6 ;  /* 0x00000007040672a4 */ /* 0x000fe2000f8e0206 */
[----:B------:R-:W-:Y:S01]  /*7a40*/  LOP3.LUT R8, R8, R15, RZ, 0x3c, !PT ;  /* 0x0000000f08087212 */ /* 0x000fe200078e3cff */
[----:B------:R-:W5:Y:S01]  /*7a50*/  LD.E.128 R24, desc[UR52][R24.64] ;  /* 0x0000003418187980 */ /* 0x000f62000c101d00 */
[----:B------:R-:W-:Y:S01]  /*7a60*/  LOP3.LUT R6, R4, R11, RZ, 0x3c, !PT ;  /* 0x0000000b04067212 */ /* 0x000fe200078e3cff */
[----:B------:R-:W-:Y:S01]  /*7a70*/  IMAD.WIDE.U32 R20, R17, UR4, R20 ;  /* 0x0000000411147c25 */ /* 0x000fe2000f8e0014 */
[----:B------:R-:W-:Y:S01]  /*7a80*/  ULDC UR4, c[0x0][0xa8c] ;  /* 0x0002a30000047ab9 */ /* 0x000fe20000000800 */
[----:B------:R-:W5:Y:S01]  /*7a90*/  LD.E.128 R12, desc[UR52][R12.64] ;  /* 0x000000340c0c7980 */ /* 0x000f62000c101d00 */
[----:B------:R-:W-:Y:S01]  /*7aa0*/  ISETP.GE.AND P0, PT, R18, UR4, PT ;  /* 0x0000000412007c0c */ /* 0x000fe2000bf06270 */
[----:B------:R-:W-:-:S02]  /*7ab0*/  IMAD R17, R19, -0xc0, R28 ;  /* 0xffffff4013117824 */ /* 0x000fc400078e021c */
[----:B------:R-:W5:Y:S01]  /*7ac0*/  LD.E.128 R8, desc[UR52][R8.64] ;  /* 0x0000003408087980 */ /* 0x000f62000c101d00 */
[----:B0-----:R-:W-:Y:S02]  /*7ad0*/  VIADD R0, R16, 0x30 ;  /* 0x0000003010007836 */ /* 0x001fe40000000000 */
[----:B------:R-:W-:Y:S01]  /*7ae0*/  VIADD R21, R21, UR6 ;  /* 0x0000000615157c36 */ /* 0x000fe20008000000 */
[----:B------:R-:W5:Y:S01]  /*7af0*/  LD.E.128 R4, desc[UR52][R6.64] ;  /* 0x0000003406047980 */ /* 0x000f62000c101d00 */
[----:B------:R-:W-:Y:S01]  /*7b00*/  ULDC.64 UR6, c[0x0][0xae0] ;  /* 0x0002b80000067ab9 */ /* 0x000fe20000000a00 */
[----:B------:R-:W-:Y:S01]  /*7b10*/  @!PT LDS RZ, [RZ] ;  /* 0x00000000fffff984 */ /* 0x000fe20000000800 */
[----:B------:R-:W-:Y:S01]  /*7b20*/  @!PT LDS RZ, [RZ] ;  /* 0x00000000fffff984 */ /* 0x000fe20000000800 */
[----:B------:R-:W-:Y:S01]  /*7b30*/  @!PT LDS RZ, [RZ] ;  /* 0x00000000fffff984 */ /* 0x000fe20000000800 */
[----:B------:R-:W-:Y:S01]  /*7b40*/  @!PT LDS RZ, [RZ] ;  /* 0x00000000fffff984 */ /* 0x000fe20000000800 */
[----:B------:R0:W-:Y:S06]  /*7b50*/  MEMBAR.ALL.CTA ;  /* 0x0000000000007992 */ /* 0x0001ec0000008000 */
[----:B0-----:R-:W0:Y:S01]  /*7b60*/  FENCE.VIEW.ASYNC.S ;  /* 0x00000000000073c6 */ /* 0x001e220000000000 */
[----:B------:R-:W-:Y:S01]  /*7b70*/  UIMAD UR4, UR11, UR6, URZ ;  /* 0x000000060b0472a4 */ /* 0x000fe2000f8e023f */
[----:B------:R-:W-:Y:S01]  /*7b80*/  ISETP.GE.OR P3, PT, R0, R17, P0 ;  /* 0x000000110000720c */ /* 0x000fe20000766670 */
[----:B------:R-:W-:-:S02]  /*7b90*/  IMAD.U32 R33, RZ, RZ, UR6 ;  /* 0x00000006ff217e24 */ /* 0x000fc4000f8e00ff */
[C---:B------:R-:W-:Y:S01]  /*7ba0*/  VIADD R0, R16.reuse, 0x60 ;  /* 0x0000006010007836 */ /* 0x040fe20000000000 */
[----:B------:R-:W-:Y:S01]  /*7bb0*/  UIMAD UR4, UR48, UR7, UR4 ;  /* 0x00000007300472a4 */ /* 0x000fe2000f8e0204 */
[----:B------:R-:W-:Y:S02]  /*7bc0*/  VIADD R3, R16, 0x90 ;  /* 0x0000009010037836 */ /* 0x000fe40000000000 */
[----:B------:R-:W-:Y:S01]  /*7bd0*/  IMAD.WIDE.U32 R20, R33, UR48, R20 ;  /* 0x0000003021147c25 */ /* 0x000fe2000f8e0014 */
[-C--:B------:R-:W-:Y:S01]  /*7be0*/  ISETP.GE.OR P1, PT, R0, R17.reuse, P0 ;  /* 0x000000110000720c */ /* 0x080fe20000726670 */
[----:B------:R-:W-:Y:S01]  /*7bf0*/  ULDC.64 UR6, c[0x0][0xae8] ;  /* 0x0002ba0000067ab9 */ /* 0x000fe20000000a00 */
[-C--:B------:R-:W-:Y:S01]  /*7c00*/  ISETP.GE.OR P2, PT, R3, R17.reuse, P0 ;  /* 0x000000110300720c */ /* 0x080fe20000746670 */
[----:B------:R-:W-:Y:S01]  /*7c10*/  VIADD R21, R21, UR4 ;  /* 0x0000000415157c36 */ /* 0x000fe20008000000 */
[----:B------:R-:W-:Y:S01]  /*7c20*/  ISETP.GE.OR P0, PT, R16, R17, P0 ;  /* 0x000000111000720c */ /* 0x000fe20000706670 */
[----:B------:R-:W-:Y:S01]  /*7c30*/  UIMAD UR4, UR45, UR6, URZ ;  /* 0x000000062d0472a4 */ /* 0x000fe2000f8e023f */
[----:B------:R-:W-:-:S02]  /*7c40*/  VIADD R2, R2, 0x13220 ;  /* 0x0001322002027836 */ /* 0x000fc40000000000 */
[----:B------:R-:W-:Y:S01]  /*7c50*/  IMAD.U32 R35, RZ, RZ, UR6 ;  /* 0x00000006ff237e24 */ /* 0x000fe2000f8e00ff */
[----:B------:R-:W-:Y:S02]  /*7c60*/  UIMAD UR4, UR44, UR7, UR4 ;  /* 0x000000072c0472a4 */ /* 0x000fe4000f8e0204 */
[----:B------:R-:W-:Y:S01]  /*7c70*/  PRMT R2, RZ, 0x654, R2 ;  /* 0x00000654ff027816 */ /* 0x000fe20000000002 */
[----:B------:R-:W-:Y:S01]  /*7c80*/  IMAD.WIDE.U32 R34, R35, UR44, R20 ;  /* 0x0000002c23227c25 */ /* 0x000fe2000f8e0014 */
[--C-:B------:R-:W-:Y:S01]  /*7c90*/  SHF.R.S32.HI R17, RZ, 0x1f, R16.reuse ;  /* 0x0000001fff117819 */ /* 0x100fe20000011410 */
[----:B------:R-:W-:Y:S01]  /*7ca0*/  BSSY B1, `(.L_x_10334) ;  /* 0x0000010000017945 */ /* 0x000fe20003800000 */
[----:B0-----:R0:W-:Y:S01]  /*7cb0*/  SYNCS.ARRIVE.TRANS64.RED.A1T0 RZ, [R2+URZ], RZ ;  /* 0x000000ff02ff79a7 */ /* 0x0011e2000810043f */
[----:B------:R-:W-:Y:S02]  /*7cc0*/  VIADD R37, R35, UR4 ;  /* 0x0000000423257c36 */ /* 0x000fe40008000000 */
[----:B------:R-:W-:Y:S01]  /*7cd0*/  IMAD.WIDE R32, R19, 0xc0, R16 ;  /* 0x000000c013207825 */ /* 0x000fe200078e0210 */
[----:B------:R-:W-:Y:S06]  /*7ce0*/  @P0 BRA `(.L_x_10335) ;  /* 0x00000000002c0947 */ /* 0x000fec0003800000 */
[----:B------:R-:W-:Y:S01]  /*7cf0*/  ULDC.64 UR6, c[0x0][0xad8] ;  /* 0x0002b60000067ab9 */ /* 0x000fe20000000a00 */
[----:B0-----:R-:W-:Y:S02]  /*7d00*/  IMAD.MOV.U32 R2, RZ, RZ, R34 ;  /* 0x000000ffff027224 */ /* 0x001fe400078e0022 */
[----:B------:R-:W-:Y:S02]  /*7d10*/  IMAD R19, R33, UR6, RZ ;  /* 0x0000000621137c24 */ /* 0x000fe4000f8e02ff */
[----:B------:R-:W-:Y:S02]  /*7d20*/  IMAD.MOV.U32 R3, RZ, RZ, R37 ;  /* 0x000000ffff037224 */ /* 0x000fe400078e0025 */
[C---:B------:R-:W-:Y:S02]  /*7d30*/  IMAD R19, R32.reuse, UR7, R19 ;  /* 0x0000000720137c24 */ /* 0x040fe4000f8e0213 */
[----:B------:R-:W-:Y:S01]  /*7d40*/  IMAD.WIDE.U32 R2, R32, UR6, R2 ;  /* 0x0000000620027c25 */ /* 0x000fe2000f8e0002 */
[----:B------:R-:W-:-:S03]  /*7d50*/  ULDC.64 UR6, c[0x0][0xa80] ;  /* 0x0002a00000067ab9 */ /* 0x000fc60000000a00 */
[----:B------:R-:W-:Y:S01]  /*7d60*/  IMAD.IADD R3, R3, 0x1, R19 ;  /* 0x0000000103037824 */ /* 0x000fe200078e0213 */
[----:B------:R-:W-:-:S04]  /*7d70*/  LEA R20, P0, R2, UR6, 0x1 ;  /* 0x0000000602147c11 */ /* 0x000fc8000f8008ff */
[----:B------:R-:W-:-:S05]  /*7d80*/  LEA.HI.X R21, R2, UR7, R3, 0x1, P0 ;  /* 0x0000000702157c11 */ /* 0x000fca00080f0c03 */
[----:B-----5:R1:W-:Y:S04]  /*7d90*/  STG.E.128 desc[UR52][R20.64], R24 ;  /* 0x0000001814007986 */ /* 0x0203e8000c101d34 */
.L_x_10335:
[----:B------:R-:W-:Y:S05]  /*7da0*/  BSYNC B1 ;  /* 0x0000000000017941 */ /* 0x000fea0003800000 */
.L_x_10334:
[----:B------:R-:W-:Y:S04]  /*7db0*/  BSSY B1, `(.L_x_10336) ;  /* 0x000000f000017945 */ /* 0x000fe80003800000 */
[----:B------:R-:W-:Y:S05]  /*7dc0*/  @P3 BRA `(.L_x_10337) ;  /* 0x0000000000343947 */ /* 0x000fea0003800000 */
[----:B------:R-:W-:Y:S01]  /*7dd0*/  IADD3 R19, P0, R32, 0x30, RZ ;  /* 0x0000003020137810 */ /* 0x000fe20007f1e0ff */
[----:B------:R-:W-:Y:S01]  /*7de0*/  ULDC.64 UR6, c[0x0][0xad8] ;  /* 0x0002b60000067ab9 */ /* 0x000fe20000000a00 */
[----:B0-----:R-:W-:Y:S02]  /*7df0*/  IMAD.MOV.U32 R2, RZ, RZ, R34 ;  /* 0x000000ffff027224 */ /* 0x001fe400078e0022 */
[----:B------:R-:W-:Y:S02]  /*7e00*/  IMAD.MOV.U32 R3, RZ, RZ, R37 ;  /* 0x000000ffff037224 */ /* 0x000fe400078e0025 */
[----:B------:R-:W-:Y:S02]  /*7e10*/  IMAD.X R0, RZ, RZ, R33, P0 ;  /* 0x000000ffff007224 */ /* 0x000fe400000e0621 */
[----:B------:R-:W-:-:S04]  /*7e20*/  IMAD.WIDE.U32 R2, R19, UR6, R2 ;  /* 0x0000000613027c25 */ /* 0x000fc8000f8e0002 */
[----:B------:R-:W-:-:S04]  /*7e30*/  IMAD R0, R0, UR6, RZ ;  /* 0x0000000600007c24 */ /* 0x000fc8000f8e02ff */
[----:B------:R-:W-:Y:S01]  /*7e40*/  IMAD R19, R19, UR7, R0 ;  /* 0x0000000713137c24 */ /* 0x000fe2000f8e0200 */
[----:B------:R-:W-:Y:S02]  /*7e50*/  ULDC.64 UR6, c[0x0][0xa80] ;  /* 0x0002a00000067ab9 */ /* 0x000fe40000000a00 */
[----:B-1----:R-:W-:Y:S01]  /*7e60*/  LEA R20, P0, R2, UR6, 0x1 ;  /* 0x0000000602147c11 */ /* 0x002fe2000f8008ff */
[----:B------:R-:W-:-:S05]  /*7e70*/  IMAD.IADD R3, R3, 0x1, R19 ;  /* 0x0000000103037824 */ /* 0x000fca00078e0213 */
[----:B------:R-:W-:-:S05]  /*7e80*/  LEA.HI.X R21, R2, UR7, R3, 0x1, P0 ;  /* 0x0000000702157c11 */ /* 0x000fca00080f0c03 */
[----:B-----5:R2:W-:Y:S02]  /*7e90*/  STG.E.128 desc[UR52][R20.64], R12 ;  /* 0x0000000c14007986 */ /* 0x0205e4000c101d34 */
.L_x_10337:
[----:B------:R-:W-:Y:S05]  /*7ea0*/  BSYNC B1 ;  /* 0x0000000000017941 */ /* 0x000fea0003800000 */
.L_x_10336:
[----:B------:R-:W-:Y:S04]  /*7eb0*/  BSSY B1, `(.L_x_10338) ;  /* 0x000000f000017945 */ /* 0x000fe80003800000 */
[----:B------:R-:W-:Y:S05]  /*7ec0*/  @P1 BRA `(.L_x_10339) ;  /* 0x0000000000341947 */ /* 0x000fea0003800000 */
[----:B--2--5:R-:W-:Y:S01]  /*7ed0*/  IADD3 R13, P0, R32, 0x60, RZ ;  /* 0x00000060200d7810 */ /* 0x024fe20007f1e0ff */
        /* <DEDUP_REMOVED lines=8> */
[----:B------:R-:W-:Y:S01]  /*7f60*/  LEA R12, P0, R2, UR6, 0x1 ;  /* 0x00000006020c7c11 */ /* 0x000fe2000f8008ff */
[----:B------:R-:W-:-:S05]  /*7f70*/  IMAD.IADD R3, R3, 0x1, R13 ;  /* 0x0000000103037824 */ /* 0x000fca00078e020d */
[----:B------:R-:W-:-:S05]  /*7f80*/  LEA.HI.X R13, R2, UR7, R3, 0x1, P0 ;  /* 0x00000007020d7c11 */ /* 0x000fca00080f0c03 */
[----:B------:R3:W-:Y:S02]  /*7f90*/  STG.E.128 desc[UR52][R12.64], R8 ;  /* 0x000000080c007986 */ /* 0x0007e4000c101d34 */
.L_x_10339:
[----:B------:R-:W-:Y:S05]  /*7fa0*/  BSYNC B1 ;  /* 0x0000000000017941 */ /* 0x000fea0003800000 */
.L_x_10338:
[----:B------:R-:W-:Y:S05]  /*7fb0*/  @P2 BRA `(.L_x_10340) ;  /* 0x0000000800982947 */ /* 0x000fea0003800000 */
[----:B---3-5:R-:W-:Y:S01]  /*7fc0*/  IADD3 R9, P0, R32, 0x90, RZ ;  /* 0x0000009020097810 */ /* 0x028fe20007f1e0ff */
        /* <DEDUP_REMOVED lines=11> */
[----:B------:R4:W-:Y:S01]  /*8080*/  STG.E.128 desc[UR52][R8.64], R4 ;  /* 0x0000000408007986 */ /* 0x0009e2000c101d34 */
[----:B------:R-:W-:Y:S05]  /*8090*/  BRA `(.L_x_10340) ;  /* 0x0000000800607947 */ /* 0x000fea0003800000 */
.L_x_10332:
[----:B------:R-:W-:Y:S01]  /*80a0*/  ULDC.64 UR6, c[0x0][0xbd8] ;  /* 0x0002f60000067ab9 */ /* 0x000fe20000000a00 */
[----:B------:R-:W-:Y:S01]  /*80b0*/  IMAD.MOV.U32 R7, RZ, RZ, RZ ;  /* 0x000000ffff077224 */ /* 0x000fe200078e00ff */
[----:B------:R-:W-:Y:S01]  /*80c0*/  ULEA UR4, UP1, UR44, UR6, 0x2 ;  /* 0x000000062c047291 */ /* 0x000fe2000f82103f */
[----:B------:R-:W0:Y:S01]  /*80d0*/  S2R R4, SR_TID.X ;  /* 0x0000000000047919 */ /* 0x000e220000002100 */
[----:B------:R-:W-:Y:S02]  /*80e0*/  UISETP.NE.U32.AND UP0, UPT, UR6, URZ, UPT ;  /* 0x0000003f0600728c */ /* 0x000fe4000bf05070 */
[----:B------:R-:W-:Y:S02]  /*80f0*/  ULEA.HI.X UR6, UR44, UR7, UR45, 0x2, UP1 ;  /* 0x000000072c067291 */ /* 0x000fe400088f142d */
[----:B------:R-:W-:Y:S01]  /*8100*/  UISETP.NE.AND.EX UP0, UPT, UR7, URZ, UPT, UP0 ;  /* 0x0000003f0700728c */ /* 0x000fe2000bf05300 */
[----:B------:R-:W1:Y:S01]  /*8110*/  LDC R0, c[0x0][0xa88] ;  /* 0x0002a200ff007b82 */ /* 0x000e620000000800 */
[----:B------:R-:W-:-:S02]  /*8120*/  IMAD.U32 R2, RZ, RZ, UR4 ;  /* 0x00000004ff027e24 */ /* 0x000fc4000f8e00ff */
[----:B------:R-:W-:Y:S01]  /*8130*/  IMAD.U32 R3, RZ, RZ, UR6 ;  /* 0x00000006ff037e24 */ /* 0x000fe2000f8e00ff */
[----:B------:R-:W-:Y:S01]  /*8140*/  ULDC.64 UR6, c[0x0][0xbe0] ;  /* 0x0002f80000067ab9 */ /* 0x000fe20000000a00 */
[----:B------:R-:W-:Y:S01]  /*8150*/  PLOP3.LUT P1, PT, PT, PT, UP0, 0x80, 0x0 ;  /* 0x000000000000781c */ /* 0x000fe20003f2f008 */
[----:B------:R-:W-:-:S04]  /*8160*/  UISETP.NE.U32.AND UP1, UPT, UR6, URZ, UPT ;  /* 0x0000003f0600728c */ /* 0x000fc8000bf25070 */
[----:B------:R-:W-:-:S06]  /*8170*/  UISETP.NE.AND.EX UP1, UPT, UR7, URZ, UPT, UP1 ;  /* 0x0000003f0700728c */ /* 0x000fcc000bf25310 */
[----:B------:R-:W-:Y:S02]  /*8180*/  PLOP3.LUT P2, PT, PT, PT, UP1, 0x80, 0x0 ;  /* 0x000000000000781c */ /* 0x000fe40003f4f018 */
[----:B------:R2:W5:Y:S03]  /*8190*/  @P1 LDG.E R7, desc[UR52][R2.64] ;  /* 0x0000003402071981 */ /* 0x000566000c1e1900 */
[----:B------:R-:W-:Y:S02]  /*81a0*/  @UP1 ULDC.64 UR6, c[0x0][0xbe0] ;  /* 0x0002f80000061ab9 */ /* 0x000fe40000000a00 */
[----:B------:R-:W-:Y:S01]  /*81b0*/  @UP1 UIMAD.WIDE UR6, UR44, 0x4, UR6 ;  /* 0x000000042c0618a5 */ /* 0x000fe2000f8e0206 */
[----:B0-----:R-:W-:-:S05]  /*81c0*/  VIADD R6, R4, 0xffffff80 ;  /* 0xffffff8004067836 */ /* 0x001fca0000000000 */
[----:B------:R-:W-:Y:S02]  /*81d0*/  IMAD.U32 R4, RZ, RZ, UR6 ;  /* 0x00000006ff047e24 */ /* 0x000fe4000f8e00ff */
[----:B------:R-:W-:-:S05]  /*81e0*/  IMAD.U32 R5, RZ, RZ, UR7 ;  /* 0x00000007ff057e24 */ /* 0x000fca000f8e00ff */
[----:B-1----:R2:W5:Y:S01]  /*81f0*/  @P2 LDG.E R0, desc[UR52][R4.64] ;  /* 0x0000003404002981 */ /* 0x002562000c1e1900 */
[----:B------:R-:W-:Y:S01]  /*8200*/  ISETP.GT.AND P0, PT, R6, 0xbf, PT ;  /* 0x000000bf0600780c */ /* 0x000fe20003f04270 */
[----:B------:R-:W-:-:S12]  /*8210*/  @P2 BRA `(.L_x_10341) ;  /* 0x0000000000102947 */ /* 0x000fd80003800000 */
[----:B------:R-:W-:Y:S05]  /*8220*/  @!P1 BRA `(.L_x_10341) ;  /* 0x00000000000c9947 */ /* 0x000fea0003800000 */
[----:B--2---:R-:W2:Y:S04]  /*8230*/  LDG.E R5, desc[UR52][R2.64] ;  /* 0x0000003402057981 */ /* 0x004ea8000c1e1900 */
[----:B-----5:R-:W2:Y:S02]  /*8240*/  LDG.E R0, desc[UR52][R2.64+0x4] ;  /* 0x0000043402007981 */ /* 0x020ea4000c1e1900 */
[----:B--2---:R-:W-:-:S07]  /*8250*/  IMAD.IADD R0, R0, 0x1, -R5 ;  /* 0x0000000100007824 */ /* 0x004fce00078e0a05 */
.L_x_10341:
[----:B------:R-:W-:Y:S01]  /*8260*/  USHF.R.S32.HI UR7, URZ, 0x1f, UR48 ;  /* 0x0000001f3f077899 */ /* 0x000fe20008011430 */
[----:B------:R-:W-:Y:S01]  /*8270*/  BSSY B1, `(.L_x_10342) ;  /* 0x000001e000017945 */ /* 0x000fe20003800000 */
[----:B------:R-:W-:Y:S01]  /*8280*/  USEL UR44, UR44, URZ, !UP0 ;  /* 0x0000003f2c2c7287 */ /* 0x000fe2000c000000 */
[----:B------:R-:W-:Y:S01]  /*8290*/  SHF.R.S32.HI R9, RZ, 0x1f, R18 ;  /* 0x0000001fff097819 */ /* 0x000fe20000011412 */
[----:B------:R-:W-:Y:S01]  /*82a0*/  USEL UR45, UR45, URZ, !UP0 ;  /* 0x0000003f2d2d7287 */ /* 0x000fe2000c000000 */
[----:B-----5:R-:W-:Y:S01]  /*82b0*/  SHF.R.S32.HI R6, RZ, 0x1f, R7 ;  /* 0x0000001fff067819 */ /* 0x020fe20000011407 */
[----:B------:R-:W-:Y:S10]  /*82c0*/  @P0 BRA `(.L_x_10343) ;  /* 0x0000000000600947 */ /* 0x000ff40003800000 */
[----:B--2---:R-:W0:Y:S02]  /*82d0*/  S2R R2, SR_TID.X ;  /* 0x0000000000027919 */ /* 0x004e240000002100 */
        /* <DEDUP_REMOVED lines=23> */
.L_x_10343:
[----:B------:R-:W-:Y:S05]  /*8450*/  BSYNC B1 ;  /* 0x0000000000017941 */ /* 0x000fea0003800000 */
.L_x_10342:
[----:B------:R-:W-:Y:S01]  /*8460*/  ULDC.64 UR8, c[0x0][0xaa0] ;  /* 0x0002a80000087ab9 */ /* 0x000fe20000000a00 */
[----:B--2---:R-:W-:Y:S01]  /*8470*/  IMAD.MOV.U32 R2, RZ, RZ, R18 ;  /* 0x000000ffff027224 */ /* 0x004fe200078e0012 */
[----:B------:R-:W-:Y:S01]  /*8480*/  ULDC UR6, c[0x0][0xa8c] ;  /* 0x0002a30000067ab9 */ /* 0x000fe20000000800 */
[----:B0-----:R-:W-:Y:S01]  /*8490*/  IMAD.MOV.U32 R3, RZ, RZ, R9 ;  /* 0x000000ffff037224 */ /* 0x001fe200078e0009 */
[----:B------:R-:W-:Y:S01]  /*84a0*/  ISETP.GE.AND P0, PT, R18, UR6, PT ;  /* 0x0000000612007c0c */ /* 0x000fe2000bf06270 */
[----:B------:R-:W-:Y:S01]  /*84b0*/  IMAD R4, R6, UR8, RZ ;  /* 0x0000000806047c24 */ /* 0x000fe2000f8e02ff */
[----:B------:R-:W-:Y:S01]  /*84c0*/  BSSY B1, `(.L_x_10344) ;  /* 0x0000027000017945 */ /* 0x000fe20003800000 */
[----:B------:R-:W-:-:S04]  /*84d0*/  IMAD.WIDE.U32 R2, R7, UR8, R2 ;  /* 0x0000000807027c25 */ /* 0x000fc8000f8e0002 */
[----:B------:R-:W-:Y:S01]  /*84e0*/  IMAD R7, R7, UR9, R4 ;  /* 0x0000000907077c24 */ /* 0x000fe2000f8e0204 */
[----:B------:R-:W-:Y:S01]  /*84f0*/  ULDC.64 UR8, c[0x0][0xae0] ;  /* 0x0002b80000087ab9 */ /* 0x000fe20000000a00 */
[----:B------:R-:W-:Y:S01]  /*8500*/  VIADD R4, R16, 0x30 ;  /* 0x0000003010047836 */ /* 0x000fe20000000000 */
[----:B------:R-:W-:Y:S01]  /*8510*/  UIMAD UR4, UR7, UR8, URZ ;  /* 0x00000008070472a4 */ /* 0x000fe2000f8e023f */
[----:B------:R-:W-:Y:S02]  /*8520*/  IMAD R5, R19, -0xc0, R0 ;  /* 0xffffff4013057824 */ /* 0x000fe400078e0200 */
[----:B------:R-:W-:Y:S01]  /*8530*/  IMAD.IADD R3, R3, 0x1, R7 ;  /* 0x0000000103037824 */ /* 0x000fe200078e0207 */
[----:B------:R-:W-:Y:S01]  /*8540*/  UIMAD UR4, UR48, UR9, UR4 ;  /* 0x00000009300472a4 */ /* 0x000fe2000f8e0204 */
[----:B------:R-:W-:Y:S01]  /*8550*/  IMAD.U32 R7, RZ, RZ, UR8 ;  /* 0x00000008ff077e24 */ /* 0x000fe2000f8e00ff */
[----:B------:R-:W-:Y:S01]  /*8560*/  ISETP.GE.OR P3, PT, R4, R5, P0 ;  /* 0x000000050400720c */ /* 0x000fe20000766670 */
[C---:B------:R-:W-:Y:S01]  /*8570*/  VIADD R0, R16.reuse, 0x60 ;  /* 0x0000006010007836 */ /* 0x040fe20000000000 */
[----:B------:R-:W-:Y:S01]  /*8580*/  ULDC.64 UR6, c[0x0][0xae8] ;  /* 0x0002ba0000067ab9 */ /* 0x000fe20000000a00 */
[----:B------:R-:W-:-:S02]  /*8590*/  VIADD R4, R16, 0x90 ;  /* 0x0000009010047836 */ /* 0x000fc40000000000 */
[----:B------:R-:W-:Y:S01]  /*85a0*/  IMAD.WIDE.U32 R2, R7, UR48, R2 ;  /* 0x0000003007027c25 */ /* 0x000fe2000f8e0002 */
[-C--:B------:R-:W-:Y:S02]  /*85b0*/  ISETP.GE.OR P1, PT, R0, R5.reuse, P0 ;  /* 0x000000050000720c */ /* 0x080fe40000726670 */
[-C--:B------:R-:W-:Y:S01]  /*85c0*/  ISETP.GE.OR P2, PT, R4, R5.reuse, P0 ;  /* 0x000000050400720c */ /* 0x080fe20000746670 */
[----:B------:R-:W-:Y:S01]  /*85d0*/  VIADD R3, R3, UR4 ;  /* 0x0000000403037c36 */ /* 0x000fe20008000000 */
[----:B------:R-:W-:Y:S01]  /*85e0*/  ISETP.GE.OR P0, PT, R16, R5, P0 ;  /* 0x000000051000720c */ /* 0x000fe20000706670 */
[----:B------:R-:W-:Y:S02]  /*85f0*/  UIMAD UR4, UR45, UR6, URZ ;  /* 0x000000062d0472a4 */ /* 0x000fe4000f8e023f */
[----:B------:R-:W-:Y:S01]  /*8600*/  IMAD.U32 R9, RZ, RZ, UR6 ;  /* 0x00000006ff097e24 */ /* 0x000fe2000f8e00ff */
[--C-:B------:R-:W-:Y:S01]  /*8610*/  SHF.R.S32.HI R7, RZ, 0x1f, R16.reuse ;  /* 0x0000001fff077819 */ /* 0x100fe20000011410 */
[----:B------:R-:W-:Y:S01]  /*8620*/  IMAD.MOV.U32 R6, RZ, RZ, R16 ;  /* 0x000000ffff067224 */ /* 0x000fe200078e0010 */
[----:B------:R-:W-:-:S02]  /*8630*/  UIMAD UR4, UR44, UR7, UR4 ;  /* 0x000000072c0472a4 */ /* 0x000fc4000f8e0204 */
[----:B------:R-:W-:-:S04]  /*8640*/  IMAD.WIDE.U32 R4, R9, UR44, R2 ;  /* 0x0000002c09047c25 */ /* 0x000fc8000f8e0002 */
[----:B------:R-:W-:-:S04]  /*8650*/  IMAD.WIDE R6, R19, 0xc0, R6 ;  /* 0x000000c013067825 */ /* 0x000fc800078e0206 */
[----:B------:R-:W-:Y:S01]  /*8660*/  VIADD R11, R5, UR4 ;  /* 0x00000004050b7c36 */ /* 0x000fe20008000000 */
[----:B------:R-:W-:Y:S06]  /*8670*/  @P0 BRA `(.L_x_10345) ;  /* 0x00000000002c0947 */ /* 0x000fec0003800000 */
[----:B------:R-:W-:Y:S01]  /*8680*/  ULDC.64 UR6, c[0x0][0xad8] ;  /* 0x0002b60000067ab9 */ /* 0x000fe20000000a00 */
[----:B------:R-:W-:Y:S02]  /*8690*/  IMAD.MOV.U32 R2, RZ, RZ, R4 ;  /* 0x000000ffff027224 */ /* 0x000fe400078e0004 */
        /* <DEDUP_REMOVED lines=8> */
[----:B------:R0:W-:Y:S04]  /*8720*/  STG.E.128 desc[UR52][R8.64], RZ ;  /* 0x000000ff08007986 */ /* 0x0001e8000c101d34 */
.L_x_10345:
[----:B------:R-:W-:Y:S05]  /*8730*/  BSYNC B1 ;  /* 0x0000000000017941 */ /* 0x000fea0003800000 */
.L_x_10344:
[----:B------:R-:W-:Y:S04]  /*8740*/  BSSY B1, `(.L_x_10346) ;  /* 0x000000f000017945 */ /* 0x000fe80003800000 */
[----:B------:R-:W-:Y:S05]  /*8750*/  @P3 BRA `(.L_x_10347) ;  /* 0x0000000000343947 */ /* 0x000fea0003800000 */
[----:B0-----:R-:W-:Y:S01]  /*8760*/  IADD3 R9, P0, R6, 0x30, RZ ;  /* 0x0000003006097810 */ /* 0x001fe20007f1e0ff */
[----:B------:R-:W-:Y:S01]  /*8770*/  ULDC.64 UR6, c[0x0][0xad8] ;  /* 0x0002b60000067ab9 */ /* 0x000fe20000000a00 */
[----:B------:R-:W-:Y:S02]  /*8780*/  IMAD.MOV.U32 R2, RZ, RZ, R4 ;  /* 0x000000ffff027224 */ /* 0x000fe400078e0004 */
        /* <DEDUP_REMOVED lines=9> */
[----:B------:R1:W-:Y:S02]  /*8820*/  STG.E.128 desc[UR52][R8.64], RZ ;  /* 0x000000ff08007986 */ /* 0x0003e4000c101d34 */
.L_x_10347:
[----:B------:R-:W-:Y:S05]  /*8830*/  BSYNC B1 ;  /* 0x0000000000017941 */ /* 0x000fea0003800000 */
.L_x_10346:
[----:B------:R-:W-:Y:S04]  /*8840*/  BSSY B1, `(.L_x_10348) ;  /* 0x000000f000017945 */ /* 0x000fe80003800000 */
[----:B------:R-:W-:Y:S05]  /*8850*/  @P1 BRA `(.L_x_10349) ;  /* 0x0000000000341947 */ /* 0x000fea0003800000 */
[----:B01----:R-:W-:Y:S01]  /*8860*/  IADD3 R9, P0, R6, 0x60, RZ ;  /* 0x0000006006097810 */ /* 0x003fe20007f1e0ff */
        /* <DEDUP_REMOVED lines=12> */
.L_x_10349:
[----:B------:R-:W-:Y:S05]  /*8930*/  BSYNC B1 ;  /* 0x0000000000017941 */ /* 0x000fea0003800000 */
.L_x_10348:
[----:B------:R-:W-:Y:S05]  /*8940*/  @P2 BRA `(.L_x_10340) ;  /* 0x0000000000342947 */ /* 0x000fea0003800000 */
[----:B------:R-:W-:Y:S01]  /*8950*/  IADD3 R5, P0, R6, 0x90, RZ ;  /* 0x0000009006057810 */ /* 0x000fe20007f1e0ff */
        /* <DEDUP_REMOVED lines=12> */
.L_x_10340:
[----:B------:R-:W-:Y:S05]  /*8a20*/  BSYNC B0 ;  /* 0x0000000000007941 */ /* 0x000fea0003800000 */
.L_x_10331:
[----:B------:R-:W-:Y:S02]  /*8a30*/  ULDC UR4, c[0x0][0xc14] ;  /* 0x0003050000047ab9 */ /* 0x000fe40000000800 */
[----:B------:R-:W-:-:S13]  /*8a40*/  ISETP.GE.AND P0, PT, R31, UR4, PT ;  /* 0x000000041f007c0c */ /* 0x000fda000bf06270 */
[----:B------:R-:W-:Y:S05]  /*8a50*/  @!P0 BRA `(.L_x_10350) ;  /* 0xffffff8000c88947 */ /* 0x000fea000383ffff */
[----:B------:R-:W-:Y:S05]  /*8a60*/  EXIT ;  /* 0x000000000000794d */ /* 0x000fea0003800000 */
.L_x_10305:
[----:B------:R-:W-:-:S08]  /*8a70*/  NOP ;  /* 0x0000000000007918 */ /* 0x000fd00000000000 */
[----:B------:R-:W0:-:S00]  /*8a80*/  USETMAXREG.DEALLOC.CTAPOOL 0x20 ;  /* 0x00000020000079c8 */ /* 0x000e0000080e0500 */
[----:B0-----:R-:W2:Y:S01]  /*8a90*/  LDL.LU R2, [R1] ;  /* 0x0000000001027983 */ /* 0x001ea20000300800 */
[----:B------:R-:W-:-:S06]  /*8aa0*/  LOP3.LUT R0, R0, 0x3, RZ, 0xc0, !PT ;  /* 0x0000000300007812 */ /* 0x000fcc00078ec0ff */
[----:B------:R-:W0:Y:S02]  /*8ab0*/  SHFL.IDX PT, R0, R0, RZ, 0x1f ;  /* 0x00001fff00007589 */ /* 0x000e2400000e0000 */
[----:B0-----:R-:W-:Y:S01]  /*8ac0*/  ISETP.NE.AND P0, PT, R0, RZ, PT ;  /* 0x000000ff0000720c */ /* 0x001fe20003f05270 */
[----:B------:R-:W-:Y:S01]  /*8ad0*/  IMAD.MOV.U32 R0, RZ, RZ, RZ ;  /* 0x000000ffff007224 */ /* 0x000fe200078e00ff */
        /* <DEDUP_REMOVED lines=13> */
.L_x_10351:
        /* <DEDUP_REMOVED lines=41> */
.L_x_10357:
        /* <DEDUP_REMOVED lines=14> */
.L_x_10356:
[----:B------:R-:W-:Y:S05]  /*8f20*/  BSYNC B0 ;  /* 0x0000000000007941 */ /* 0x000fea0003800000 */
.L_x_10355:
        /* <DEDUP_REMOVED lines=21> */
.L_x_10353:
        /* <DEDUP_REMOVED lines=17> */
.L_x_10358:
        /* <DEDUP_REMOVED lines=29> */
.L_x_10354:
[----:B------:R-:W-:Y:S01]  /*9360*/  IMAD.MOV.U32 R24, RZ, RZ, R7 ;  /* 0x000000ffff187224 */ /* 0x000fe200078e0007 */
[----:B------:R-:W-:Y:S01]  /*9370*/  UMOV UR38, URZ ;  /* 0x0000003f00267c82 */ /* 0x000fe20008000000 */
[----:B------:R-:W-:-:S07]  /*9380*/  IMAD.MOV.U32 R25, RZ, RZ, RZ ;  /* 0x000000ffff197224 */ /* 0x000fce00078e00ff */
.L_x_10359:
        /* <DEDUP_REMOVED lines=8> */
.L_x_10352:
[----:B------:R-:W-:Y:S01]  /*9410*/  ULDC UR4, c[0x0][0xc14] ;  /* 0x0003050000047ab9 */ /* 0x000fe20000000800 */
[----:B------:R-:W-:Y:S01]  /*9420*/  IMAD.MOV.U32 R17, RZ, RZ, 0x1 ;  /* 0x00000001ff117424 */ /* 0x000fe200078e00ff */
[----:B------:R-:W-:Y:S01]  /*9430*/  UISETP.GE.AND UP0, UPT, UR51, UR4, UPT ;  /* 0x000000043300728c */ /* 0x000fe2000bf06270 */
[----:B------:R-:W-:Y:S02]  /*9440*/  IMAD.MOV.U32 R28, RZ, RZ, RZ ;  /* 0x000000ffff1c7224 */ /* 0x000fe400078e00ff */
[----:B------:R-:W-:-:S03]  /*9450*/  IMAD.MOV.U32 R16, RZ, RZ, RZ ;  /* 0x000000ffff107224 */ /* 0x000fc600078e00ff */
[----:B------:R-:W-:-:S13]  /*9460*/  PLOP3.LUT P0, PT, PT, PT, UP0, 0x80, 0x0 ;  /* 0x000000000000781c */ /* 0x000fda0003f0f008 */
[----:B------:R-:W-:Y:S05]  /*9470*/  @P0 BRA `(.L_x_10360) ;  /* 0x0000003000040947 */ /* 0x000fea0003800000 */
[----:B0-----:R-:W0:Y:S01]  /*9480*/  S2R R0, SR_TID.X ;  /* 0x0000000000007919 */ /* 0x001e220000002100 */
[----:B------:R-:W-:Y:S01]  /*9490*/  IMAD.MOV.U32 R17, RZ, RZ, 0x1 ;  /* 0x00000001ff117424 */ /* 0x000fe200078e00ff */
[----:B------:R-:W-:Y:S01]  /*94a0*/  ULOP3.LUT UR42, UR40, 0x1, URZ, 0xfc, !UPT ;  /* 0x00000001282a7892 */ /* 0x000fe2000f8efc3f */
[----:B------:R-:W-:Y:S01]  /*94b0*/  IMAD.MOV.U32 R16, RZ, RZ, RZ ;  /* 0x000000ffff107224 */ /* 0x000fe200078e00ff */
[----:B------:R-:W1:Y:S01]  /*94c0*/  S2R R6, SR_TID.X ;  /* 0x0000000000067919 */ /* 0x000e620000002100 */
[----:B------:R-:W-:Y:S01]  /*94d0*/  IMAD.MOV.U32 R28, RZ, RZ, RZ ;  /* 0x000000ffff1c7224 */ /* 0x000fe200078e00ff */
[----:B------:R-:W-:Y:S01]  /*94e0*/  ULOP3.LUT UR50, UR40, 0x2, URZ, 0xfc, !UPT ;  /* 0x0000000228327892 */ /* 0x000fe2000f8efc3f */
[----:B------:R-:W-:Y:S01]  /*94f0*/  ULDC UR49, c[0x0][0xc] ;  /* 0x0000030000317ab9 */ /* 0x000fe20000000800 */
[----:B------:R-:W-:Y:S01]  /*9500*/  ULDC.64 UR54, c[0x0][0x198] ;  /* 0x0000660000367ab9 */ /* 0x000fe20000000a00 */
[----:B0-----:R-:W-:Y:S01]  /*9510*/  LOP3.LUT R2, R0, 0x7f, RZ, 0xc0, !PT ;  /* 0x0000007f00027812 */ /* 0x001fe200078ec0ff */
[----:B-1----:R-:W-:Y:S01]  /*9520*/  IMAD.SHL.U32 R23, R6, 0x40, RZ ;  /* 0x0000004006177824 */ /* 0x002fe200078e00ff */
[----:B------:R-:W-:-:S03]  /*9530*/  SHF.R.U32.HI R0, RZ, 0x1, R6 ;  /* 0x00000001ff007819 */ /* 0x000fc60000011606 */
[----:B------:R-:W-:Y:S01]  /*9540*/  IMAD.SHL.U32 R4, R2, 0x10, RZ ;  /* 0x0000001002047824 */ /* 0x000fe200078e00ff */
[C---:B------:R-:W-:Y:S01]  /*9550*/  LOP3.LUT R29, R6.reuse, 0x1f, RZ, 0xc0, !PT ;  /* 0x0000001f061d7812 */ /* 0x040fe200078ec0ff */
[C---:B------:R-:W-:Y:S01]  /*9560*/  IMAD.SHL.U32 R2, R6.reuse, 0x20, RZ ;  /* 0x0000002006027824 */ /* 0x040fe200078e00ff */
[----:B------:R-:W-:Y:S01]  /*9570*/  LOP3.LUT R3, R23, 0x180, RZ, 0xc0, !PT ;  /* 0x0000018017037812 */ /* 0x000fe200078ec0ff */
[----:B------:R-:W-:Y:S01]  /*9580*/  IMAD.SHL.U32 R7, R6, 0x4, RZ ;  /* 0x0000000406077824 */ /* 0x000fe200078e00ff */
[----:B------:R-:W-:Y:S02]  /*9590*/  LOP3.LUT R5, R4, 0x600, RZ, 0xc0, !PT ;  /* 0x0000060004057812 */ /* 0x000fe400078ec0ff */
[----:B------:R-:W-:Y:S02]  /*95a0*/  LOP3.LUT R4, R2, 0x80, RZ, 0xc0, !PT ;  /* 0x0000008002047812 */ /* 0x000fe400078ec0ff */
[----:B------:R-:W-:Y:S01]  /*95b0*/  LOP3.LUT R0, R3, 0x30, R0, 0xf8, !PT ;  /* 0x0000003003007812 */ /* 0x000fe200078ef800 */
[----:B------:R-:W-:Y:S01]  /*95c0*/  IMAD.SHL.U32 R3, R6, 0x8, RZ ;  /* 0x0000000806037824 */ /* 0x000fe200078e00ff */
[----:B------:R-:W-:-:S02]  /*95d0*/  LOP3.LUT R4, R4, 0x10, R6, 0xf8, !PT ;  /* 0x0000001004047812 */ /* 0x000fc400078ef806 */
[--C-:B------:R-:W-:Y:S02]  /*95e0*/  LOP3.LUT R5, R5, 0x60, R2.reuse, 0xf8, !PT ;  /* 0x0000006005057812 */ /* 0x100fe400078ef802 */
[----:B------:R-:W-:Y:S02]  /*95f0*/  LOP3.LUT R0, R0, 0x30, R3, 0x78, !PT ;  /* 0x0000003000007812 */ /* 0x000fe400078e7803 */
[----:B------:R-:W-:Y:S02]  /*9600*/  LOP3.LUT R4, R4, 0x10, R7, 0x78, !PT ;  /* 0x0000001004047812 */ /* 0x000fe400078e7807 */
[----:B------:R-:W-:Y:S02]  /*9610*/  LOP3.LUT R5, R5, 0x100, R2, 0xf8, !PT ;  /* 0x0000010005057812 */ /* 0x000fe400078ef802 */
[----:B------:R-:W-:Y:S02]  /*9620*/  LOP3.LUT R23, R0, 0x640, R23, 0xf8, !PT ;  /* 0x0000064000177812 */ /* 0x000fe400078ef817 */
[----:B------:R-:W-:-:S07]  /*9630*/  LOP3.LUT R22, R5, R4, RZ, 0xfc, !PT ;  /* 0x0000000405167212 */ /* 0x000fce00078efcff */
.L_x_10418:
[----:B------:R-:W-:Y:S01]  /*9640*/  ULDC.64 UR4, c[0x0][0xc60] ;  /* 0x0003180000047ab9 */ /* 0x000fe20000000a00 */
[----:B------:R-:W-:Y:S01]  /*9650*/  ULDC.64 UR6, c[0x0][0xa20] ;  /* 0x0002880000067ab9 */ /* 0x000fe20000000a00 */
[----:B------:R-:W-:Y:S01]  /*9660*/  UIMAD.WIDE UR4, UR51, 0x4, UR4 ;  /* 0x00000004330478a5 */ /* 0x000fe2000f8e0204 */
[----:B------:R-:W-:Y:S01]  /*9670*/  ULDC.64 UR8, c[0x0][0xa00] ;  /* 0x0002800000087ab9 */ /* 0x000fe20000000a00 */
[----:B------:R-:W-:Y:S01]  /*9680*/  ULDC.64 UR10, c[0x0][0xa08] ;  /* 0x00028200000a7ab9 */ /* 0x000fe20000000a00 */
[----:B------:R-:W-:Y:S01]  /*9690*/  IMAD.MOV.U32 R19, RZ, RZ, RZ ;  /* 0x000000ffff137224 */ /* 0x000fe200078e00ff */
[----:B------:R-:W-:Y:S02]  /*96a0*/  ULDC UR44, c[0x0][0x2e0] ;  /* 0x0000b800002c7ab9 */ /* 0x000fe40000000800 */
[----:B------:R-:W-:Y:S02]  /*96b0*/  IMAD.U32 R2, RZ, RZ, UR4 ;  /* 0x00000004ff027e24 */ /* 0x000fe4000f8e00ff */
[----:B0-----:R-:W-:Y:S01]  /*96c0*/  IMAD.U32 R3, RZ, RZ, UR5 ;  /* 0x00000005ff037e24 */ /* 0x001fe2000f8e00ff */
[----:B------:R-:W-:-:S04]  /*96d0*/  ULDC.64 UR4, c[0x0][0xa28] ;  /* 0x00028a0000047ab9 */ /* 0x000fc80000000a00 */
[----:B------:R-:W2:Y:S01]  /*96e0*/  LDG.E R2, desc[UR52][R2.64] ;  /* 0x0000003402027981 */ /* 0x000ea2000c1e1900 */
[----:B------:R-:W-:Y:S02]  /*96f0*/  UISETP.NE.U32.AND UP0, UPT, UR4, URZ, UPT ;  /* 0x0000003f0400728c */ /* 0x000fe4000bf05070 */
[----:B------:R-:W-:Y:S02]  /*9700*/  UISETP.NE.U32.AND UP1, UPT, UR6, URZ, UPT ;  /* 0x0000003f0600728c */ /* 0x000fe4000bf25070 */
[----:B------:R-:W-:Y:S02]  /*9710*/  UISETP.NE.AND.EX UP0, UPT, UR5, URZ, UPT, UP0 ;  /* 0x0000003f0500728c */ /* 0x000fe4000bf05300 */
[----:B------:R-:W-:Y:S02]  /*9720*/  UISETP.NE.U32.AND UP2, UPT, UR8, URZ, UPT ;  /* 0x0000003f0800728c */ /* 0x000fe4000bf45070 */
[----:B------:R-:W-:Y:S02]  /*9730*/  UISETP.NE.AND.EX UP1, UPT, UR7, URZ, UPT, UP1 ;  /* 0x0000003f0700728c */ /* 0x000fe4000bf25310 */
[----:B------:R-:W-:Y:S01]  /*9740*/  UISETP.NE.AND.EX UP2, UPT, UR9, URZ, UPT, UP2 ;  /* 0x0000003f0900728c */ /* 0x000fe2000bf45320 */
[----:B------:R-:W-:-:S03]  /*9750*/  PLOP3.LUT P1, PT, PT, PT, UP0, 0x80, 0x0 ;  /* 0x000000000000781c */ /* 0x000fc60003f2f008 */
[----:B------:R-:W-:Y:S02]  /*9760*/  PLOP3.LUT P3, PT, PT, PT, UP1, 0x80, 0x0 ;  /* 0x000000000000781c */ /* 0x000fe40003f6f018 */
[----:B------:R-:W-:Y:S02]  /*9770*/  ISETP.NE.U32.AND P0, PT, RZ, UR10, PT ;  /* 0x0000000aff007c0c */ /* 0x000fe4000bf05070 */
[----:B------:R-:W-:Y:S02]  /*9780*/  PLOP3.LUT P2, PT, PT, PT, UP2, 0x80, 0x0 ;  /* 0x000000000000781c */ /* 0x000fe40003f4f028 */
[----:B------:R-:W-:Y:S02]  /*9790*/  ISETP.NE.AND.EX P0, PT, RZ, UR11, PT, P0 ;  /* 0x0000000bff007c0c */ /* 0x000fe4000bf05300 */
[----:B--2---:R-:W-:-:S13]  /*97a0*/  R2UR UR48, R2 ;  /* 0x00000000023072ca */ /* 0x004fda00000e0000 */
[----:B------:R-:W-:Y:S02]  /*97b0*/  USHF.R.S32.HI UR12, URZ, 0x1f, UR48 ;  /* 0x0000001f3f0c7899 */ /* 0x000fe40008011430 */
[----:B------:R-:W-:Y:S02]  /*97c0*/  @UP0 ULEA UR4, UP3, UR48, UR4, 0x2 ;  /* 0x0000000430040291 */ /* 0x000fe4000f86103f */
[----:B------:R-:W-:Y:S02]  /*97d0*/  USHF.L.U32 UR46, UR48, 0x2, URZ ;  /* 0x00000002302e7899 */ /* 0x000fe4000800063f */
[----:B------:R-:W-:Y:S02]  /*97e0*/  @UP0 ULEA.HI.X UR5, UR48, UR5, UR12, 0x2, UP3 ;  /* 0x0000000530050291 */ /* 0x000fe400098f140c */
[----:B------:R-:W-:Y:S01]  /*97f0*/  USHF.L.U64.HI UR47, UR48, 0x2, UR12 ;  /* 0x00000002302f7899 */ /* 0x000fe2000801020c */
[----:B------:R-:W-:Y:S01]  /*9800*/  IMAD.U32 R2, RZ, RZ, UR4 ;  /* 0x00000004ff027e24 */ /* 0x000fe2000f8e00ff */
[----:B------:R-:W-:-:S02]  /*9810*/  @UP1 UIADD3 UR6, UP3, UR46, UR6, URZ ;  /* 0x000000062e061290 */ /* 0x000fc4000ff7e03f */
[----:B------:R-:W-:Y:S01]  /*9820*/  @UP2 ULEA UR4, UP0, UR48, UR8, 0x2 ;  /* 0x0000000830042291 */ /* 0x000fe2000f80103f */
[----:B------:R-:W-:Y:S01]  /*9830*/  IMAD.U32 R3, RZ, RZ, UR5 ;  /* 0x00000005ff037e24 */ /* 0x000fe2000f8e00ff */
[----:B------:R-:W-:Y:S02]  /*9840*/  @UP1 UIADD3.X UR7, UR47, UR7, URZ, UP3, !UPT ;  /* 0x000000072f071290 */ /* 0x000fe40009ffe43f */
[----:B------:R-:W-:Y:S02]  /*9850*/  @UP2 ULEA.HI.X UR5, UR48, UR9, UR12, 0x2, UP0 ;  /* 0x0000000930052291 */ /* 0x000fe400080f140c */
[----:B------:R-:W-:Y:S01]  /*9860*/  UIADD3 UR8, UP0, UR46, UR10, URZ ;  /* 0x0000000a2e087290 */ /* 0x000fe2000ff1e03f */
[----:B------:R0:W2:Y:S01]  /*9870*/  @P1 LDG.E R0, desc[UR52][R2.64] ;  /* 0x0000003402001981 */ /* 0x0000a2000c1e1900 */
[----:B------:R-:W-:Y:S02]  /*9880*/  IMAD.U32 R4, RZ, RZ, UR4 ;  /* 0x00000004ff047e24 */ /* 0x000fe4000f8e00ff */
[----:B------:R-:W-:Y:S01]  /*9890*/  IMAD.U32 R5, RZ, RZ, UR5 ;  /* 0x00000005ff057e24 */ /* 0x000fe2000f8e00ff */
[----:B------:R-:W-:-:S04]  /*98a0*/  ULDC.64 UR4, c[0x0][0x3f8] ;  /* 0x0000fe0000047ab9 */ /* 0x000fc80000000a00 */
[----:B------:R-:W5:Y:S01]  /*98b0*/  @P2 LDG.E R19, desc[UR52][R4.64] ;  /* 0x0000003404132981 */ /* 0x000f62000c1e1900 */
[----:B0-----:R-:W-:Y:S01]  /*98c0*/  IMAD.U32 R2, RZ, RZ, UR6 ;  /* 0x00000006ff027e24 */ /* 0x001fe2000f8e00ff */
[----:B------:R-:W-:Y:S01]  /*98d0*/  UIADD3.X UR6, UR47, UR11, URZ, UP0, !UPT ;  /* 0x0000000b2f067290 */ /* 0x000fe200087fe43f */
[----:B------:R-:W-:-:S05]  /*98e0*/  IMAD.U32 R3, RZ, RZ, UR7 ;  /* 0x00000007ff037e24 */ /* 0x000fca000f8e00ff */
[----:B------:R0:W3:Y:S02]  /*98f0*/  @P3 LDG.E R7, desc[UR52][R2.64] ;  /* 0x0000003402073981 */ /* 0x0000e4000c1e1900 */
[----:B0-----:R-:W-:Y:S02]  /*9900*/  IMAD.U32 R2, RZ, RZ, UR8 ;  /* 0x00000008ff027e24 */ /* 0x001fe4000f8e00ff */
[----:B------:R-:W-:-:S05]  /*9910*/  IMAD.U32 R3, RZ, RZ, UR6 ;  /* 0x00000006ff037e24 */ /* 0x000fca000f8e00ff */
[----:B------:R0:W5:Y:S01]  /*9920*/  @P0 LDG.E R6, desc[UR52][R2.64] ;  /* 0x0000003402060981 */ /* 0x000162000c1e1900 */
[----:B------:R-:W-:-:S03]  /*9930*/  UISETP.NE.U32.AND UP0, UPT, UR4, URZ, UPT ;  /* 0x0000003f0400728c */ /* 0x000fc6000bf05070 */
[----:B------:R-:W-:Y:S01]  /*9940*/  ULDC UR4, c[0x0][0x404] ;  /* 0x0001010000047ab9 */ /* 0x000fe20000000800 */
[----:B------:R-:W-:-:S04]  /*9950*/  UISETP.NE.AND.EX UP0, UPT, UR5, URZ, UPT, UP0 ;  /* 0x0000003f0500728c */ /* 0x000fc8000bf05300 */
[----:B------:R-:W-:-:S04]  /*9960*/  USEL UR4, UR4, 0x1, UP0 ;  /* 0x0000000104047887 */ /* 0x000fc80008000000 */
[----:B------:R-:W-:Y:S01]  /*9970*/  UIMAD UR44, UR4, UR44, URZ ;  /* 0x0000002c042c72a4 */ /* 0x000fe2000f8e023f */
[----:B------:R-:W-:Y:S01]  /*9980*/  UMOV UR45, URZ ;  /* 0x0000003f002d7c82 */ /* 0x000fe20008000000 */
[----:B--2---:R-:W-:-:S05]  /*9990*/  @P1 R2UR UR45, R0 ;  /* 0x00000000002d12ca */ /* 0x004fca00000e0000 */
        /* <DEDUP_REMOVED lines=8> */
.L_x_10361:
[----:B------:R-:W-:Y:S01]  /*9a20*/  UIADD3 UR44, -UR45, UR44, URZ ;  /* 0x0000002c2d2c7290 */ /* 0x000fe2000fffe13f */
[----:B------:R-:W-:Y:S01]  /*9a30*/  BSSY B6, `(.L_x_10362) ;  /* 0x0000211000067945 */ /* 0x000fe20003800000 */
[----:B------:R-:W-:Y:S01]  /*9a40*/  UMOV UR4, URZ ;  /* 0x0000003f00047c82 */ /* 0x000fe20008000000 */
[----:B-----5:R-:W-:Y:S01]  /*9a50*/  @P0 R2UR UR4, R6 ;  /* 0x00000000060402ca */ /* 0x020fe200000e0000 */
[----:B------:R-:W-:Y:S02]  /*9a60*/  UIADD3 UR6, UR44, 0x9f, URZ ;  /* 0x0000009f2c067890 */ /* 0x000fe4000fffe03f */
[----:B------:R-:W-:Y:S02]  /*9a70*/  ISETP.LT.AND P0, PT, RZ, UR44, PT ;  /* 0x0000002cff007c0c */ /* 0x000fe4000bf01270 */
[----:B------:R-:W-:-:S04]  /*9a80*/  UIMAD.WIDE UR6, UR6, 0x66666667, URZ ;  /* 0x66666667060678a5 */ /* 0x000fc8000f8e023f */
[----:B------:R-:W-:-:S04]  /*9a90*/  USHF.R.U32.HI UR43, URZ, 0x1f, UR7 ;  /* 0x0000001f3f2b7899 */ /* 0x000fc80008011607 */
[----:B------:R-:W-:Y:S02]  /*9aa0*/  UIADD3 UR45, UR4, UR45, URZ ;  /* 0x0000002d042d7290 */ /* 0x000fe4000fffe03f */
[----:B------:R-:W-:Y:S01]  /*9ab0*/  ULEA.HI.SX32 UR43, UR7, UR43, 0x1a ;  /* 0x0000002b072b7291 */ /* 0x000fe2000f8fd23f */
[----:B------:R-:W-:Y:S11]  /*9ac0*/  @P0 BRA `(.L_x_10363) ;  /* 0x0000000000440947 */ /* 0x000ff60003800000 */
        /* <DEDUP_REMOVED lines=17> */
.L_x_10363:
        /* <DEDUP_REMOVED lines=12> */
[----:B------:R-:W0:Y:S01]  /*9ca0*/  LDC.64 R2, c[0x4][R2] ;  /* 0x0100000002027b82 */ /* 0x000e220000000a00 */
        /* <DEDUP_REMOVED lines=10> */
.L_x_10365:
        /* <DEDUP_REMOVED lines=8> */
[----:B0-----:R-:W-:Y:S01]  /*9dd0*/  MOV R2, 0x0 ;  /* 0x0000000000027802 */ /* 0x001fe20000000f00 */
        /* <DEDUP_REMOVED lines=15> */
.L_x_10366:
[----:B------:R-:W-:-:S04]  /*9ed0*/  UIADD3 UR4, UR41, 0x1000, URZ ;  /* 0x0000100029047890 */ /* 0x000fc8000fffe03f */
[----:B------:R-:W-:-:S06]  /*9ee0*/  ULOP3.LUT UP0, URZ, UR4, 0x9f, URZ, 0xc0, !UPT ;  /* 0x0000009f043f7892 */ /* 0x000fcc000f80c03f */
[----:B------:R-:W-:-:S13]  /*9ef0*/  PLOP3.LUT P0, PT, PT, PT, UP0, 0x80, 0x0 ;  /* 0x000000000000781c */ /* 0x000fda0003f0f008 */
        /* <DEDUP_REMOVED lines=17> */
.L_x_10367:
[----:B------:R-:W-:-:S13]  /*a010*/  LOP3.LUT P6, RZ, R18, 0x1bf, RZ, 0xc0, !PT ;  /* 0x000001bf12ff7812 */ /* 0x000fda00078cc0ff */
        /* <DEDUP_REMOVED lines=17> */
.L_x_10368:
[----:B------:R-:W-:Y:S01]  /*a130*/  ULDC.64 UR4, c[0x0][0x9f8] ;  /* 0x00027e0000047ab9 */ /* 0x000fe20000000a00 */
[----:B------:R-:W-:Y:S01]  /*a140*/  IMAD.U32 R18, RZ, RZ, UR48 ;  /* 0x00000030ff127e24 */ /* 0x000fe2000f8e00ff */
[----:B------:R-:W-:Y:S01]  /*a150*/  UISETP.NE.U32.AND UP0, UPT, UR4, URZ, UPT ;  /* 0x0000003f0400728c */ /* 0x000fe2000bf05070 */
[----:B------:R-:W1:Y:S01]  /*a160*/  S2R R26, SR_TID.X ;  /* 0x00000000001a7919 */ /* 0x000e620000002100 */
[----:B------:R-:W2:Y:S01]  /*a170*/  LDC R0, c[0x0][0x428] ;  /* 0x00010a00ff007b82 */ /* 0x000ea20000000800 */
[----:B------:R-:W-:Y:S01]  /*a180*/  IMAD R25, R25, 0xc0, R19 ;  /* 0x000000c019197824 */ /* 0x000fe200078e0213 */
[----:B------:R-:W-:Y:S01]  /*a190*/  UISETP.NE.AND.EX UP0, UPT, UR5, URZ, UPT, UP0 ;  /* 0x0000003f0500728c */ /* 0x000fe2000bf05300 */
[----:B------:R-:W-:-:S05]  /*a1a0*/  ULDC.64 UR6, c[0x0][0xa08] ;  /* 0x0002820000067ab9 */ /* 0x000fca0000000a00 */
[----:B------:R-:W-:Y:S01]  /*a1b0*/  PLOP3.LUT P0, PT, PT, PT, UP0, 0x80, 0x0 ;  /* 0x000000000000781c */ /* 0x000fe20003f0f008 */
[----:B------:R-:W3:Y:S04]  /*a1c0*/  LDC.64 R4, c[0x0][0x3f8] ;  /* 0x0000fe00ff047b82 */ /* 0x000ee80000000a00 */
[----:B------:R-:W-:-:S04]  /*a1d0*/  @UP0 UIADD3 UR4, UP1, UR46, UR4, URZ ;  /* 0x000000042e040290 */ /* 0x000fc8000ff3e03f */
[----:B------:R-:W-:Y:S02]  /*a1e0*/  @UP0 UIADD3.X UR5, UR47, UR5, URZ, UP1, !UPT ;  /* 0x000000052f050290 */ /* 0x000fe40008ffe43f */
[----:B0-----:R-:W-:-:S04]  /*a1f0*/  IMAD.U32 R2, RZ, RZ, UR4 ;  /* 0x00000004ff027e24 */ /* 0x001fc8000f8e00ff */
[----:B------:R-:W-:Y:S01]  /*a200*/  IMAD.U32 R3, RZ, RZ, UR5 ;  /* 0x00000005ff037e24 */ /* 0x000fe2000f8e00ff */
[----:B--2---:R-:W-:Y:S01]  /*a210*/  ISETP.NE.AND P2, PT, R0, 0x1, PT ;  /* 0x000000010000780c */ /* 0x004fe20003f45270 */
[----:B------:R-:W-:-:S03]  /*a220*/  ULDC.64 UR4, c[0x0][0xa00] ;  /* 0x0002800000047ab9 */ /* 0x000fc60000000a00 */
[----:B------:R0:W2:Y:S01]  /*a230*/  @P0 LDG.E R18, desc[UR52][R2.64] ;  /* 0x0000003402120981 */ /* 0x0000a2000c1e1900 */
[----:B-1----:R-:W-:-:S04]  /*a240*/  LOP3.LUT R21, R26, 0x7f, RZ, 0xc0, !PT ;  /* 0x0000007f1a157812 */ /* 0x002fc800078ec0ff */
[----:B------:R-:W-:Y:S02]  /*a250*/  ISETP.NE.AND P1, PT, R21, RZ, PT ;  /* 0x000000ff1500720c */ /* 0x000fe40003f25270 */
[----:B------:R-:W-:Y:S02]  /*a260*/  ISETP.NE.U32.AND P0, PT, RZ, UR4, PT ;  /* 0x00000004ff007c0c */ /* 0x000fe4000bf05070 */
[----:B------:R-:W1:Y:S02]  /*a270*/  @P2 LDC R0, c[0x0][0x42c] ;  /* 0x00010b00ff002b82 */ /* 0x000e640000000800 */
[----:B------:R-:W-:-:S06]  /*a280*/  ISETP.NE.AND.EX P0, PT, RZ, UR5, PT, P0 ;  /* 0x00000005ff007c0c */ /* 0x000fcc000bf05300 */
[----:B0-----:R-:W0:Y:S01]  /*a290*/  @P2 LDC R3, c[0x0][0x430] ;  /* 0x00010c00ff032b82 */ /* 0x001e220000000800 */
[----:B------:R-:W-:Y:S01]  /*a2a0*/  SEL R6, RZ, UR48, P0 ;  /* 0x00000030ff067c07 */ /* 0x000fe20008000000 */
[----:B------:R-:W-:Y:S01]  /*a2b0*/  VOTEU.ALL UP1, P1 ;  /* 0x00000000003f7886 */ /* 0x000fe20000820000 */
[----:B------:R-:W-:Y:S02]  /*a2c0*/  R2UR UR37, R25 ;  /* 0x00000000192572ca */ /* 0x000fe400000e0000 */
[----:B------:R-:W-:Y:S02]  /*a2d0*/  R2UR UR39, R6 ;  /* 0x00000000062772ca */ /* 0x000fe400000e0000 */
[----:B------:R-:W-:-:S04]  /*a2e0*/  @!UP1 UIADD3 UR4, UP0, UR54, 0x270, URZ ;  /* 0x0000027036049890 */ /* 0x000fc8000ff1e03f */
[----:B------:R-:W-:Y:S01]  /*a2f0*/  @!UP1 UIADD3.X UR5, URZ, UR55, URZ, UP0, !UPT ;  /* 0x000000373f059290 */ /* 0x000fe200087fe43f */
[----:B---3--:R-:W-:Y:S01]  /*a300*/  LOP3.LUT P0, RZ, R4, UR6, RZ, 0xfc, !PT ;  /* 0x0000000604ff7c12 */ /* 0x008fe2000f80fcff */
[----:B------:R-:W-:Y:S01]  /*a310*/  UMOV UR36, URZ ;  /* 0x0000003f00247c82 */ /* 0x000fe20008000000 */
[----:B------:R-:W-:Y:S01]  /*a320*/  SHF.R.U32.HI R7, RZ, 0x5, R26 ;  /* 0x00000005ff077819 */ /* 0x000fe2000001161a */
[----:B-1----:R-:W-:Y:S01]  /*a330*/  @P2 IMAD.HI.U32 R0, R0, UR38, RZ ;  /* 0x0000002600002c27 */ /* 0x002fe2000f8e00ff */
[----:B------:R-:W-:-:S04]  /*a340*/  LOP3.LUT P0, RZ, R5, UR7, RZ, 0xfc, P0 ;  /* 0x0000000705ff7c12 */ /* 0x000fc8000800fcff */
[----:B------:R1:W-:Y:S01]  /*a350*/  @!UP1 UTMAPF.L2.4D [UR36], [UR4] ;  /* 0x00000024040095b8 */ /* 0x0003e20008018000 */
[----:B------:R-:W-:Y:S01]  /*a360*/  IMAD.U32 R19, RZ, RZ, UR38 ;  /* 0x00000026ff137e24 */ /* 0x000fe2000f8e00ff */
[----:B------:R-:W-:Y:S02]  /*a370*/  LOP3.LUT R7, R7, 0x3, RZ, 0xc0, !PT ;  /* 0x0000000307077812 */ /* 0x000fe400078ec0ff */
[----:B0-----:R-:W-:Y:S01]  /*a380*/  @P2 SHF.R.U32.HI R19, RZ, R3, R0 ;  /* 0x00000003ff132219 */ /* 0x001fe20000011600 */
[----:B-1----:R-:W-:Y:S01]  /*a390*/  UMOV UR4, 0xffffffff ;  /* 0xffffffff00047882 */ /* 0x002fe20000000000 */
[----:B--2---:R-:W-:Y:S02]  /*a3a0*/  SHF.R.S32.HI R20, RZ, 0x1f, R18 ;  /* 0x0000001fff147819 */ /* 0x004fe40000011412 */
[----:B------:R-:W-:Y:S01]  /*a3b0*/  SEL R0, R18, RZ, !P0 ;  /* 0x000000ff12007207 */ /* 0x000fe20004000000 */
[----:B------:R-:W-:Y:S06]  /*a3c0*/  BRA.DIV UR4, `(.L_x_10369) ;  /* 0x0000002604987947 */ /* 0x000fec000b800000 */
[----:B------:R0:W1:Y:S02]  /*a3d0*/  SHFL.IDX PT, R14, R7, RZ, 0x1f ;  /* 0x00001fff070e7589 */ /* 0x00006400000e0000 */
.L_x_10437:
[----:B-1----:R-:W-:Y:S02]  /*a3e0*/  ISETP.NE.AND P0, PT, R14, RZ, PT ;  /* 0x000000ff0e00720c */ /* 0x002fe40003f05270 */
[----:B------:R-:W-:-:S11]  /*a3f0*/  PLOP3.LUT P6, PT, PT, PT, PT, 0x8, 0x0 ;  /* 0x000000000000781c */ /* 0x000fd60003fce170 */
[----:B------:R-:W-:Y:S05]  /*a400*/  @P0 BRA `(.L_x_10370) ;  /* 0x0000000400780947 */ /* 0x000fea0003800000 */
[----:B------:R-:W-:-:S06]  /*a410*/  UIADD3 UR4, UR43, -0x1, URZ ;  /* 0xffffffff2b047890 */ /* 0x000fcc000fffe03f */
[----:B0-----:R-:W-:Y:S01]  /*a420*/  IMAD.U32 R7, RZ, RZ, UR4 ;  /* 0x00000004ff077e24 */ /* 0x001fe2000f8e00ff */
[----:B------:R-:W-:-:S03]  /*a430*/  UMOV UR4, 0xffffffff ;  /* 0xffffffff00047882 */ /* 0x000fc60000000000 */
[----:B------:R-:W-:Y:S05]  /*a440*/  BRA.DIV UR4, `(.L_x_10371) ;  /* 0x0000002604987947 */ /* 0x000fea000b800000 */
[----:B------:R-:W-:-:S13]  /*a450*/  ELECT P6, URZ, PT ;  /* 0x00000000003f782f */ /* 0x000fda00038c0000 */
.L_x_10440:
[----:B------:R-:W-:Y:S05]  /*a460*/  @!P6 BRA `(.L_x_10372) ;  /* 0x00000004001ce947 */ /* 0x000fea0003800000 */
[----:B------:R-:W-:-:S04]  /*a470*/  ISETP.NE.U32.AND P0, PT, R4, RZ, PT ;  /* 0x000000ff0400720c */ /* 0x000fc80003f05070 */
[----:B------:R-:W-:-:S13]  /*a480*/  ISETP.NE.AND.EX P0, PT, R5, RZ, PT, P0 ;  /* 0x000000ff0500720c */ /* 0x000fda0003f05300 */
        /* <DEDUP_REMOVED lines=19> */
.L_x_10373:
[----:B0-----:R-:W-:Y:S02]  /*a5c0*/  LEA R5, R16, UR41, 0x3 ;  /* 0x0000002910057c11 */ /* 0x001fe4000f8e18ff */
[----:B------:R-:W-:Y:S02]  /*a5d0*/  SHF.L.U32 R2, R17, 0x1f, RZ ;  /* 0x0000001f11027819 */ /* 0x000fe400000006ff */
[----:B------:R-:W-:Y:S02]  /*a5e0*/  ISETP.NE.AND P0, PT, R21, RZ, PT ;  /* 0x000000ff1500720c */ /* 0x000fe40003f05270 */
[----:B------:R-:W0:Y:S02]  /*a5f0*/  SYNCS.PHASECHK.TRANS64.TRYWAIT P2, [R5+URZ+0x13280], R2 ;  /* 0x01328002050075a7 */ /* 0x000e24000804017f */
[----:B0-----:R-:W-:Y:S09]  /*a600*/  @!P2 BRA `(.L_x_10374) ;  /* 0x000000240048a947 */ /* 0x001ff20003800000 */
.L_x_10441:
[----:B------:R-:W-:Y:S05]  /*a610*/  @P0 BRA `(.L_x_10375) ;  /* 0x0000000000140947 */ /* 0x000fea0003800000 */
[----:B------:R-:W-:Y:S01]  /*a620*/  ISETP.NE.AND P2, PT, R29, RZ, PT ;  /* 0x000000ff1d00720c */ /* 0x000fe20003f45270 */
[----:B------:R-:W-:-:S04]  /*a630*/  IMAD.MOV.U32 R3, RZ, RZ, 0x2800 ;  /* 0x00002800ff037424 */ /* 0x000fc800078e00ff */
[----:B------:R1:W-:Y:S08]  /*a640*/  SYNCS.ARRIVE.TRANS64 RZ, [R5+URZ+0x13270], R3 ;  /* 0x0132700305ff79a7 */ /* 0x0003f0000800003f */
[----:B------:R-:W-:Y:S05]  /*a650*/  @!P2 BRA `(.L_x_10375) ;  /* 0x000000000004a947 */ /* 0x000fea0003800000 */
[----:B------:R-:W-:Y:S01]  /*a660*/  BPT.TRAP 0x1 ;  /* 0x000000040000795c */ /* 0x000fe20000300000 */
.L_x_10375:
[----:B-1----:R-:W-:Y:S01]  /*a670*/  IMAD.U32 R3, RZ, RZ, UR41 ;  /* 0x00000029ff037e24 */ /* 0x002fe2000f8e00ff */
[----:B------:R-:W-:Y:S01]  /*a680*/  R2UR UR9, R5 ;  /* 0x00000000050972ca */ /* 0x000fe200000e0000 */
[----:B------:R-:W-:Y:S01]  /*a690*/  IMAD.MOV.U32 R4, RZ, RZ, 0xa0 ;  /* 0x000000a0ff047424 */ /* 0x000fe200078e00ff */
[----:B------:R-:W-:Y:S01]  /*a6a0*/  R2UR UR12, R19 ;  /* 0x00000000130c72ca */ /* 0x000fe200000e0000 */
[----:B------:R-:W-:Y:S01]  /*a6b0*/  IMAD R3, R16, 0x2800, R3 ;  /* 0x0000280010037824 */ /* 0x000fe200078e0203 */
[----:B-----5:R-:W-:Y:S01]  /*a6c0*/  R2UR UR13, R0 ;  /* 0x00000000000d72ca */ /* 0x020fe200000e0000 */
[----:B------:R-:W-:Y:S01]  /*a6d0*/  IMAD R7, R7, R4, UR45 ;  /* 0x0000002d07077e24 */ /* 0x000fe2000f8e0204 */
[----:B------:R-:W-:Y:S02]  /*a6e0*/  UIADD3 UR4, UP0, UR54, 0x470, URZ ;  /* 0x0000047036047890 */ /* 0x000fe4000ff1e03f */
[----:B------:R-:W-:Y:S01]  /*a6f0*/  R2UR UR8, R3 ;  /* 0x00000000030872ca */ /* 0x000fe200000e0000 */
[----:B------:R-:W-:Y:S01]  /*a700*/  UMOV UR6, 0x0 ;  /* 0x0000000000067882 */ /* 0x000fe20000000000 */
[----:B------:R-:W-:Y:S01]  /*a710*/  R2UR UR11, R7 ;  /* 0x00000000070b72ca */ /* 0x000fe200000e0000 */
[----:B------:R-:W-:-:S02]  /*a720*/  UIADD3.X UR5, URZ, UR55, URZ, UP0, !UPT ;  /* 0x000000373f057290 */ /* 0x000fc400087fe43f */
[----:B------:R-:W-:Y:S01]  /*a730*/  UIADD3 UR9, UR9, 0x13270, URZ ;  /* 0x0001327009097890 */ /* 0x000fe2000fffe03f */
[----:B------:R-:W-:Y:S01]  /*a740*/  UMOV UR7, 0x14f00000 ;  /* 0x14f0000000077882 */ /* 0x000fe20000000000 */
[----:B------:R-:W-:-:S06]  /*a750*/  UMOV UR10, URZ ;  /* 0x0000003f000a7c82 */ /* 0x000fcc0008000000 */
[----:B------:R-:W-:-:S09]  /*a760*/  UIADD3 UR8, UR8, 0x6000, URZ ;  /* 0x0000600008087890 */ /* 0x000fd2000fffe03f */
[----:B------:R1:W-:Y:S01]  /*a770*/  UTMALDG.4D [UR8], [UR4], desc[UR6] ;  /* 0x00000608040075b4 */ /* 0x0003e20008019000 */
[----:B------:R-:W2:Y:S02]  /*a780*/  SYNCS.PHASECHK.TRANS64.TRYWAIT P2, [R5+URZ+0x13240], R2 ;  /* 0x01324002050075a7 */ /* 0x000ea4000804017f */
[----:B-12---:R-:W-:Y:S05]  /*a790*/  @!P2 BRA `(.L_x_10376) ;  /* 0x0000002000f8a947 */ /* 0x006fea0003800000 */
.L_x_10442:
[----:B------:R-:W-:Y:S05]  /*a7a0*/  @P0 BRA `(.L_x_10377) ;  /* 0x0000000000140947 */ /* 0x000fea0003800000 */
[----:B------:R-:W-:Y:S01]  /*a7b0*/  ISETP.NE.AND P0, PT, R29, RZ, PT ;  /* 0x000000ff1d00720c */ /* 0x000fe20003f05270 */
[----:B01----:R-:W-:-:S04]  /*a7c0*/  IMAD.MOV.U32 R2, RZ, RZ, 0x2800 ;  /* 0x00002800ff027424 */ /* 0x003fc800078e00ff */
[----:B------:R2:W-:Y:S08]  /*a7d0*/  SYNCS.ARRIVE.TRANS64 RZ, [R5+URZ+0x13230], R2 ;  /* 0x0132300205ff79a7 */ /* 0x0005f0000800003f */
[----:B------:R-:W-:Y:S05]  /*a7e0*/  @!P0 BRA `(.L_x_10377) ;  /* 0x0000000000048947 */ /* 0x000fea0003800000 */
[----:B------:R-:W-:Y:S01]  /*a7f0*/  BPT.TRAP 0x1 ;  /* 0x000000040000795c */ /* 0x000fe20000300000 */
.L_x_10377:
        /* <DEDUP_REMOVED lines=13> */
[----:B---3--:R-:W-:Y:S01]  /*a8d0*/  NOP ;  /* 0x0000000000007918 */ /* 0x008fe20000000000 */
.L_x_10372:
        /* <DEDUP_REMOVED lines=11> */
[----:B012---:R-:W-:Y:S01]  /*a990*/  @P0 IMAD.MOV.U32 R2, RZ, RZ, 0x3000 ;  /* 0x00003000ff020424 */ /* 0x007fe200078e00ff */
[----:B------:R-:W-:Y:S01]  /*a9a0*/  @P0 R2UR UR13, R6 ;  /* 0x00000000060d02ca */ /* 0x000fe200000e0000 */
[----:B------:R-:W-:Y:S02]  /*a9b0*/  UMOV UR12, UR38 ;  /* 0x00000026000c7c82 */ /* 0x000fe40008000000 */
[----:B------:R1:W-:Y:S10]  /*a9c0*/  @P0 SYNCS.ARRIVE.TRANS64 RZ, [UR41+0x13200], R2 ;  /* 0x01320002ffff09a7 */ /* 0x0003f40008000029 */
[----:B------:R1:W-:Y:S02]  /*a9d0*/  UTMALDG.4D [UR8], [UR4], desc[UR6] ;  /* 0x00000608040075b4 */ /* 0x0003e40008019000 */
[----:B-1----:R-:W-:Y:S01]  /*a9e0*/  NOP ;  /* 0x0000000000007918 */ /* 0x002fe20000000000 */
.L_x_10370:
[----:B------:R-:W-:Y:S01]  /*a9f0*/  VIADD R28, R28, 0x1 ;  /* 0x000000011c1c7836 */ /* 0x000fe20000000000 */
[----:B------:R-:W-:Y:S04]  /*aa00*/  BSSY B0, `(.L_x_10378) ;  /* 0x0000007000007945 */ /* 0x000fe80003800000 */
[----:B------:R-:W-:-:S04]  /*aa10*/  LEA.HI R2, R28, R28, RZ, 0x1 ;  /* 0x0000001c1c027211 */ /* 0x000fc800078f08ff */
[----:B------:R-:W-:-:S05]  /*aa20*/  LOP3.LUT R3, R2, 0xfffffffe, RZ, 0xc0, !PT ;  /* 0xfffffffe02037812 */ /* 0x000fca00078ec0ff */
[----:B------:R-:W-:-:S05]  /*aa30*/  IMAD.IADD R2, R28, 0x1, -R3 ;  /* 0x000000011c027824 */ /* 0x000fca00078e0a03 */
[----:B------:R-:W-:-:S04]  /*aa40*/  SHF.L.U32 R2, R2, 0x1f, RZ ;  /* 0x0000001f02027819 */ /* 0x000fc800000006ff */
[----:B------:R-:W1:Y:S02]  /*aa50*/  SYNCS.PHASECHK.TRANS64.TRYWAIT P0, [UR41+0x13220], R2 ;  /* 0x01322002ff0075a7 */ /* 0x000e640008000169 */
[----:B-1----:R-:W-:Y:S05]  /*aa60*/  @!P0 BRA `(.L_x_10379) ;  /* 0x0000002000588947 */ /* 0x002fea0003800000 */
.L_x_10443:
[----:B------:R-:W-:Y:S05]  /*aa70*/  BSYNC B0 ;  /* 0x0000000000007941 */ /* 0x000fea0003800000 */
.L_x_10378:
[----:B------:R-:W-:-:S06]  /*aa80*/  UISETP.GE.AND UP0, UPT, UR44, 0xa1, UPT ;  /* 0x000000a12c00788c */ /* 0x000fcc000bf06270 */
[----:B------:R-:W-:-:S13]  /*aa90*/  PLOP3.LUT P0, PT, PT, PT, UP0, 0x80, 0x0 ;  /* 0x000000000000781c */ /* 0x000fda0003f0f008 */
[----:B------:R-:W-:Y:S05]  /*aaa0*/  @!P0 BRA `(.L_x_10380) ;  /* 0x0000000800cc8947 */ /* 0x000fea0003800000 */
[----:B------:R-:W-:Y:S01]  /*aab0*/  UIADD3 UR4, UR43, -0x2, URZ ;  /* 0xfffffffe2b047890 */ /* 0x000fe2000fffe03f */
[----:B------:R-:W-:Y:S02]  /*aac0*/  IMAD.MOV.U32 R8, RZ, RZ, R17 ;  /* 0x000000ffff087224 */ /* 0x000fe400078e0011 */
[----:B-1----:R-:W-:-:S03]  /*aad0*/  IMAD.MOV.U32 R3, RZ, RZ, R16 ;  /* 0x000000ffff037224 */ /* 0x002fc600078e0010 */
[----:B------:R-:W-:-:S07]  /*aae0*/  IMAD.U32 R2, RZ, RZ, UR4 ;  /* 0x00000004ff027e24 */ /* 0x000fce000f8e00ff */
.L_x_10400:
        /* <DEDUP_REMOVED lines=9> */
[----:B------:R-:W-:Y:S01]  /*ab80*/  LEA R9, R16, UR41, 0x3 ;  /* 0x0000002910097c11 */ /* 0x000fe2000f8e18ff */
[----:B------:R-:W-:Y:S01]  /*ab90*/  IMAD.MOV.U32 R11, RZ, RZ, R2 ;  /* 0x000000ffff0b7224 */ /* 0x000fe200078e0002 */
[----:B------:R-:W-:Y:S02]  /*aba0*/  ISETP.NE.U32.AND P0, PT, RZ, UR4, PT ;  /* 0x00000004ff007c0c */ /* 0x000fe4000bf05070 */
[----:B------:R-:W-:Y:S02]  /*abb0*/  SHF.L.U32 R10, R17, 0x1f, RZ ;  /* 0x0000001f110a7819 */ /* 0x000fe400000006ff */
[----:B------:R-:W-:-:S13]  /*abc0*/  ISETP.NE.AND.EX P0, PT, RZ, UR5, PT, P0 ;  /* 0x00000005ff007c0c */ /* 0x000fda000bf05300 */
[----:B------:R-:W-:Y:S05]  /*abd0*/  @!P0 BRA `(.L_x_10383) ;  /* 0x0000000000488947 */ /* 0x000fea0003800000 */
[----:B------:R-:W1:Y:S01]  /*abe0*/  LDC R11, c[0x0][0x41c] ;  /* 0x00010700ff0b7b82 */ /* 0x000e620000000800 */
[----:B------:R-:W-:Y:S01]  /*abf0*/  IMAD.MOV.U32 R13, RZ, RZ, R2 ;  /* 0x000000ffff0d7224 */ /* 0x000fe200078e0002 */
[----:B------:R-:W-:Y:S02]  /*ac00*/  ULDC.64 UR6, c[0x0][0x408] ;  /* 0x0001020000067ab9 */ /* 0x000fe40000000a00 */
[----:B0-----:R-:W-:-:S04]  /*ac10*/  IMAD R7, R20, UR6, RZ ;  /* 0x0000000614077c24 */ /* 0x001fc8000f8e02ff */
[----:B------:R-:W-:Y:S01]  /*ac20*/  IMAD R7, R18, UR7, R7 ;  /* 0x0000000712077c24 */ /* 0x000fe2000f8e0207 */
[----:B-1----:R-:W-:-:S13]  /*ac30*/  ISETP.NE.AND P0, PT, R11, 0x1, PT ;  /* 0x000000010b00780c */ /* 0x002fda0003f05270 */
        /* <DEDUP_REMOVED lines=12> */
.L_x_10383:
[----:B------:R-:W2:Y:S01]  /*ad00*/  SYNCS.PHASECHK.TRANS64.TRYWAIT P0, [R9+URZ+0x13280], R10 ;  /* 0x0132800a090075a7 */ /* 0x000ea2000800017f */
[----:B------:R-:W3:Y:S01]  /*ad10*/  S2R R4, SR_TID.X ;  /* 0x0000000000047919 */ /* 0x000ee20000002100 */
[----:B------:R-:W-:Y:S01]  /*ad20*/  BSSY B1, `(.L_x_10384) ;  /* 0x0000004000017945 */ /* 0x000fe20003800000 */
[----:B---3--:R-:W-:-:S04]  /*ad30*/  LOP3.LUT R4, R4, 0x7f, RZ, 0xc0, !PT ;  /* 0x0000007f04047812 */ /* 0x008fc800078ec0ff */
[----:B------:R-:W-:Y:S01]  /*ad40*/  ISETP.NE.AND P2, PT, R4, RZ, PT ;  /* 0x000000ff0400720c */ /* 0x000fe20003f45270 */
[----:B--2---:R-:W-:-:S12]  /*ad50*/  @!P0 BRA `(.L_x_10385) ;  /* 0x0000001c00b48947 */ /* 0x004fd80003800000 */
.L_x_10444:
[----:B------:R-:W-:Y:S05]  /*ad60*/  BSYNC B1 ;  /* 0x0000000000017941 */ /* 0x000fea0003800000 */
.L_x_10384:
[----:B------:R-:W-:Y:S04]  /*ad70*/  BSSY B1, `(.L_x_10386) ;  /* 0x0000007000017945 */ /* 0x000fe80003800000 */
[----:B------:R-:W-:Y:S05]  /*ad80*/  @P2 BRA `(.L_x_10387) ;  /* 0x0000000000142947 */ /* 0x000fea0003800000 */
[----:B------:R-:W-:Y:S01]  /*ad90*/  ISETP.NE.AND P0, PT, R29, RZ, PT ;  /* 0x000000ff1d00720c */ /* 0x000fe20003f05270 */
[----:B------:R-:W-:-:S04]  /*ada0*/  IMAD.MOV.U32 R4, RZ, RZ, 0x2800 ;  /* 0x00002800ff047424 */ /* 0x000fc800078e00ff */
[----:B------:R3:W-:Y:S08]  /*adb0*/  SYNCS.ARRIVE.TRANS64 RZ, [R9+URZ+0x13270], R4 ;  /* 0x0132700409ff79a7 */ /* 0x0007f0000800003f */
[----:B------:R-:W-:Y:S05]  /*adc0*/  @!P0 BRA `(.L_x_10387) ;  /* 0x0000000000048947 */ /* 0x000fea0003800000 */
[----:B------:R-:W-:Y:S01]  /*add0*/  BPT.TRAP 0x1 ;  /* 0x000000040000795c */ /* 0x000fe20000300000 */
.L_x_10387:
[----:B------:R-:W-:Y:S05]  /*ade0*/  BSYNC B1 ;  /* 0x0000000000017941 */ /* 0x000fea0003800000 */
.L_x_10386:
[----:B------:R-:W-:Y:S01]  /*adf0*/  IMAD.MOV.U32 R12, RZ, RZ, RZ ;  /* 0x000000ffff0c7224 */ /* 0x000fe200078e00ff */
[----:B------:R-:W-:Y:S01]  /*ae00*/  R2UR UR12, R19 ;  /* 0x00000000130c72ca */ /* 0x000fe200000e0000 */
[----:B01----:R-:W-:Y:S01]  /*ae10*/  IMAD.U32 R7, RZ, RZ, UR41 ;  /* 0x00000029ff077e24 */ /* 0x003fe2000f8e00ff */
[----:B------:R-:W-:Y:S01]  /*ae20*/  UIADD3 UR4, UP0, UR54, 0x470, URZ ;  /* 0x0000047036047890 */ /* 0x000fe2000ff1e03f */
[----:B------:R-:W-:Y:S01]  /*ae30*/  IMAD.MOV.U32 R6, RZ, RZ, 0xa0 ;  /* 0x000000a0ff067424 */ /* 0x000fe200078e00ff */
[----:B------:R-:W-:Y:S01]  /*ae40*/  R2UR UR10, R12 ;  /* 0x000000000c0a72ca */ /* 0x000fe200000e0000 */
[----:B------:R-:W-:Y:S01]  /*ae50*/  IMAD R7, R16, 0x2800, R7 ;  /* 0x0000280010077824 */ /* 0x000fe200078e0207 */
[----:B------:R-:W-:Y:S01]  /*ae60*/  PLOP3.LUT P0, PT, PT, PT, PT, 0x80, 0x0 ;  /* 0x000000000000781c */ /* 0x000fe20003f0f070 */
[----:B------:R-:W-:Y:S01]  /*ae70*/  IMAD R6, R11, R6, UR45 ;  /* 0x0000002d0b067e24 */ /* 0x000fe2000f8e0206 */
[----:B------:R-:W-:Y:S01]  /*ae80*/  UIADD3.X UR5, URZ, UR55, URZ, UP0, !UPT ;  /* 0x000000373f057290 */ /* 0x000fe200087fe43f */
[----:B------:R-:W-:Y:S01]  /*ae90*/  VIADD R5, R9, 0x13270 ;  /* 0x0001327009057836 */ /* 0x000fe20000000000 */
[----:B------:R-:W-:Y:S01]  /*aea0*/  UMOV UR6, 0x0 ;  /* 0x0000000000067882 */ /* 0x000fe20000000000 */
[----:B---3--:R-:W-:Y:S01]  /*aeb0*/  VIADD R4, R7, 0x6000 ;  /* 0x0000600007047836 */ /* 0x008fe20000000000 */
[----:B------:R-:W-:-:S08]  /*aec0*/  UMOV UR7, 0x14f00000 ;  /* 0x14f0000000077882 */ /* 0x000fd00000000000 */
.L_x_10388:
        /* <DEDUP_REMOVED lines=12> */
.L_x_10445:
[----:B------:R-:W-:Y:S05]  /*af90*/  BSYNC B1 ;  /* 0x0000000000017941 */ /* 0x000fea0003800000 */
.L_x_10389:
[----:B------:R-:W-:Y:S01]  /*afa0*/  BSSY B1, `(.L_x_10391) ;  /* 0x0000009000017945 */ /* 0x000fe20003800000 */
[----:B------:R-:W-:Y:S02]  /*afb0*/  IMAD.MOV.U32 R4, RZ, RZ, 0x0 ;  /* 0x00000000ff047424 */ /* 0x000fe400078e00ff */
[----:B------:R-:W-:Y:S01]  /*afc0*/  IMAD.MOV.U32 R5, RZ, RZ, 0x14f00000 ;  /* 0x14f00000ff057424 */ /* 0x000fe200078e00ff */
[----:B------:R-:W-:Y:S06]  /*afd0*/  @P2 BRA `(.L_x_10392) ;  /* 0x0000000000142947 */ /* 0x000fec0003800000 */
[----:B------:R-:W-:Y:S01]  /*afe0*/  ISETP.NE.AND P0, PT, R29, RZ, PT ;  /* 0x000000ff1d00720c */ /* 0x000fe20003f05270 */
[----:B0-2---:R-:W-:-:S04]  /*aff0*/  IMAD.MOV.U32 R10, RZ, RZ, 0x2800 ;  /* 0x00002800ff0a7424 */ /* 0x005fc800078e00ff */
[----:B------:R1:W-:Y:S08]  /*b000*/  SYNCS.ARRIVE.TRANS64 RZ, [R9+URZ+0x13230], R10 ;  /* 0x0132300a09ff79a7 */ /* 0x0003f0000800003f */
[----:B------:R-:W-:Y:S05]  /*b010*/  @!P0 BRA `(.L_x_10392) ;  /* 0x0000000000048947 */ /* 0x000fea0003800000 */
[----:B------:R-:W-:Y:S01]  /*b020*/  BPT.TRAP 0x1 ;  /* 0x000000040000795c */ /* 0x000fe20000300000 */
.L_x_10392:
[----:B------:R-:W-:Y:S05]  /*b030*/  BSYNC B1 ;  /* 0x0000000000017941 */ /* 0x000fea0003800000 */
.L_x_10391:
[----:B------:R-:W-:Y:S01]  /*b040*/  R2UR UR7, R5 ;  /* 0x00000000050772ca */ /* 0x000fe200000e0000 */
[----:B------:R-:W-:Y:S01]  /*b050*/  UIADD3 UR4, UP0, UR54, 0x370, URZ ;  /* 0x0000037036047890 */ /* 0x000fe2000ff1e03f */
[----:B------:R-:W-:Y:S01]  /*b060*/  R2UR UR10, R12 ;  /* 0x000000000c0a72ca */ /* 0x000fe200000e0000 */
[----:B012---:R-:W-:Y:S01]  /*b070*/  VIADD R9, R9, 0x13230 ;  /* 0x0001323009097836 */ /* 0x007fe20000000000 */
[----:B------:R-:W-:Y:S01]  /*b080*/  R2UR UR12, R19 ;  /* 0x00000000130c72ca */ /* 0x000fe200000e0000 */
[----:B------:R-:W-:Y:S01]  /*b090*/  UIADD3.X UR5, URZ, UR55, URZ, UP0, !UPT ;  /* 0x000000373f057290 */ /* 0x000fe200087fe43f */
[----:B------:R-:W-:Y:S01]  /*b0a0*/  R2UR UR6, R4 ;  /* 0x00000000040672ca */ /* 0x000fe200000e0000 */
[----:B------:R-:W-:Y:S01]  /*b0b0*/  VIADD R4, R7, 0xe000 ;  /* 0x0000e00007047836 */ /* 0x000fe20000000000 */
[----:B------:R-:W-:-:S13]  /*b0c0*/  PLOP3.LUT P0, PT, PT, PT, PT, 0x80, 0x0 ;  /* 0x000000000000781c */ /* 0x000fda0003f0f070 */
.L_x_10393:
        /* <DEDUP_REMOVED lines=9> */
.L_x_10382:
[----:B------:R-:W-:Y:S05]  /*b160*/  BSYNC B0 ;  /* 0x0000000000007941 */ /* 0x000fea0003800000 */
.L_x_10381:
[----:B------:R-:W-:-:S06]  /*b170*/  UISETP.NE.AND UP0, UPT, UR42, 0x3, UPT ;  /* 0x000000032a00788c */ /* 0x000fcc000bf05270 */
[----:B------:R-:W-:-:S13]  /*b180*/  PLOP3.LUT P0, PT, PT, PT, UP0, 0x80, 0x0 ;  /* 0x000000000000781c */ /* 0x000fda0003f0f008 */
[----:B------:R-:W-:Y:S05]  /*b190*/  @!P0 BRA `(.L_x_10394) ;  /* 0x0000000000048947 */ /* 0x000fea0003800000 */
[----:B------:R-:W-:Y:S01]  /*b1a0*/  BPT.TRAP 0x1 ;  /* 0x000000040000795c */ /* 0x000fe20000300000 */
.L_x_10394:
[----:B------:R-:W-:Y:S01]  /*b1b0*/  LOP3.LUT R5, R8, 0x1, RZ, 0x3c, !PT ;  /* 0x0000000108057812 */ /* 0x000fe200078e3cff */
[----:B------:R-:W-:Y:S01]  /*b1c0*/  IMAD.U32 R4, RZ, RZ, UR50 ;  /* 0x00000032ff047e24 */ /* 0x000fe2000f8e00ff */
[----:B------:R-:W-:Y:S01]  /*b1d0*/  LEA R12, R3, UR41, 0x3 ;  /* 0x00000029030c7c11 */ /* 0x000fe2000f8e18ff */
[----:B------:R-:W-:Y:S01]  /*b1e0*/  BSSY B0, `(.L_x_10395) ;  /* 0x0000005000007945 */ /* 0x000fe20003800000 */
[----:B------:R-:W-:Y:S02]  /*b1f0*/  SHF.L.U32 R5, R5, 0x1f, RZ ;  /* 0x0000001f05057819 */ /* 0x000fe400000006ff */
[----:B------:R-:W-:Y:S02]  /*b200*/  ISETP.NE.AND P0, PT, R4, 0x3, PT ;  /* 0x000000030400780c */ /* 0x000fe40003f05270 */
[----:B------:R-:W1:Y:S02]  /*b210*/  SYNCS.PHASECHK.TRANS64.TRYWAIT P2, [R12+URZ+0x13270], R5 ;  /* 0x013270050c0075a7 */ /* 0x000e64000804017f */
[----:B-1----:R-:W-:Y:S09]  /*b220*/  @!P2 BRA `(.L_x_10396) ;  /* 0x0000001800a8a947 */ /* 0x002ff20003800000 */
.L_x_10446:
[----:B------:R-:W-:Y:S05]  /*b230*/  BSYNC B0 ;  /* 0x0000000000007941 */ /* 0x000fea0003800000 */
.L_x_10395:
[----:B------:R-:W-:Y:S05]  /*b240*/  @!P0 BRA `(.L_x_10397) ;  /* 0x0000000000048947 */ /* 0x000fea0003800000 */
[----:B------:R-:W-:Y:S01]  /*b250*/  BPT.TRAP 0x1 ;  /* 0x000000040000795c */ /* 0x000fe20000300000 */
.L_x_10397:
[----:B-1----:R-:W-:Y:S01]  /*b260*/  SHF.L.U32 R5, R8, 0x1f, RZ ;  /* 0x0000001f08057819 */ /* 0x002fe200000006ff */
[----:B------:R-:W-:-:S03]  /*b270*/  IMAD R10, R3, 0x2800, RZ ;  /* 0x00002800030a7824 */ /* 0x000fc600078e02ff */
[----:B------:R-:W1:Y:S02]  /*b280*/  SYNCS.PHASECHK.TRANS64.TRYWAIT P2, [R12+URZ+0x13260], R5 ;  /* 0x013260050c0075a7 */ /* 0x000e64000804017f */
[----:B-1----:R-:W-:Y:S05]  /*b290*/  @!P2 BRA `(.L_x_10398) ;  /* 0x0000001800a0a947 */ /* 0x002fea0003800000 */
.L_x_10447:
[C---:B------:R-:W-:Y:S01]  /*b2a0*/  LOP3.LUT R3, R10.reuse, R23, RZ, 0xfc, !PT ;  /* 0x000000170a037212 */ /* 0x040fe200078efcff */
[----:B------:R-:W-:Y:S05]  /*b2b0*/  WARPSYNC.ALL ;  /* 0x0000000000007948 */ /* 0x000fea0003800000 */
[----:B01----:R-:W0:Y:S01]  /*b2c0*/  LDSM.16.MT88.4 R4, [R3+UR41+0x6000] ;  /* 0x006000290304783b */ /* 0x003e220008004200 */
[----:B------:R-:W-:-:S05]  /*b2d0*/  LOP3.LUT R13, R10, R22, RZ, 0xfc, !PT ;  /* 0x000000160a0d7212 */ /* 0x000fca00078efcff */
[----:B------:R-:W-:Y:S01]  /*b2e0*/  VIADD R13, R13, UR41 ;  /* 0x000000290d0d7c36 */ /* 0x000fe20008000000 */
        /* <DEDUP_REMOVED lines=37> */
.L_x_10399:
        /* <DEDUP_REMOVED lines=10> */
.L_x_10380:
[----:B------:R-:W-:Y:S04]  /*b5e0*/  BSSY B0, `(.L_x_10401) ;  /* 0x000000e000007945 */ /* 0x000fe80003800000 */
[----:B------:R-:W-:Y:S05]  /*b5f0*/  @P1 BRA `(.L_x_10402) ;  /* 0x0000000000301947 */ /* 0x000fea0003800000 */
[----:B0-----:R-:W0:Y:S01]  /*b600*/  S2R R7, SR_LANEID ;  /* 0x0000000000077919 */ /* 0x001e220000000000 */
[----:B------:R-:W-:Y:S01]  /*b610*/  VOTEU.ANY UR4, UPT, PT ;  /* 0x0000000000047886 */ /* 0x000fe200038e0100 */
[----:B-1----:R-:W1:Y:S01]  /*b620*/  LDC.64 R2, c[0x0][0xc38] ;  /* 0x00030e00ff027b82 */ /* 0x002e620000000a00 */
        /* <DEDUP_REMOVED lines=8> */
[----:B0-----:R-:W-:-:S07]  /*b6b0*/  IADD3 R24, R0, UR49, R7 ;  /* 0x0000003100187c10 */ /* 0x001fce000fffe007 */
.L_x_10402:
[----:B------:R-:W-:Y:S05]  /*b6c0*/  BSYNC B0 ;  /* 0x0000000000007941 */ /* 0x000fea0003800000 */
.L_x_10401:
[----:B------:R-:W-:-:S06]  /*b6d0*/  UISETP.NE.AND UP0, UPT, UR42, 0x3, UPT ;  /* 0x000000032a00788c */ /* 0x000fcc000bf05270 */
[----:B------:R-:W-:-:S13]  /*b6e0*/  PLOP3.LUT P0, PT, PT, PT, UP0, 0x80, 0x0 ;  /* 0x000000000000781c */ /* 0x000fda0003f0f008 */
[----:B------:R-:W-:Y:S05]  /*b6f0*/  @!P0 BRA `(.L_x_10403) ;  /* 0x0000000000048947 */ /* 0x000fea0003800000 */
[----:B------:R-:W-:Y:S01]  /*b700*/  BPT.TRAP 0x1 ;  /* 0x000000040000795c */ /* 0x000fe20000300000 */
.L_x_10403:
        /* <DEDUP_REMOVED lines=8> */
.L_x_10448:
[----:B------:R-:W-:Y:S05]  /*b790*/  BSYNC B0 ;  /* 0x0000000000007941 */ /* 0x000fea0003800000 */
.L_x_10404:
[----:B------:R-:W-:Y:S05]  /*b7a0*/  @!P2 BRA `(.L_x_10406) ;  /* 0x000000000004a947 */ /* 0x000fea0003800000 */
[----:B------:R-:W-:Y:S01]  /*b7b0*/  BPT.TRAP 0x1 ;  /* 0x000000040000795c */ /* 0x000fe20000300000 */
.L_x_10406:
[----:B------:R-:W-:Y:S01]  /*b7c0*/  SHF.L.U32 R5, R17, 0x1f, RZ ;  /* 0x0000001f11057819 */ /* 0x000fe200000006ff */
[----:B-1----:R-:W-:-:S03]  /*b7d0*/  IMAD R3, R16, 0x2800, RZ ;  /* 0x0000280010037824 */ /* 0x002fc600078e02ff */
[----:B------:R-:W1:Y:S02]  /*b7e0*/  SYNCS.PHASECHK.TRANS64.TRYWAIT P0, [R2+URZ+0x13260], R5 ;  /* 0x01326005020075a7 */ /* 0x000e64000800017f */
[----:B------:R-:W-:Y:S01]  /*b7f0*/  LOP3.LUT R0, R3, R23, RZ, 0xfc, !PT ;  /* 0x0000001703007212 */ /* 0x000fe200078efcff */
[----:B-1----:R-:W-:Y:S06]  /*b800*/  @!P0 BRA `(.L_x_10407) ;  /* 0x00000014006c8947 */ /* 0x002fec0003800000 */
.L_x_10449:
        /* <DEDUP_REMOVED lines=41> */
.L_x_10408:
        /* <DEDUP_REMOVED lines=10> */
.L_x_10364:
[----:B------:R-:W-:Y:S05]  /*bb40*/  BSYNC B6 ;  /* 0x0000000000067941 */ /* 0x000fea0003800000 */
.L_x_10362:
[----:B------:R-:W2:Y:S02]  /*bb50*/  LDL R0, [R1] ;  /* 0x0000000001007983 */ /* 0x000ea40000100800 */
[----:B--2---:R-:W-:-:S13]  /*bb60*/  LOP3.LUT P0, RZ, R0, 0x2, RZ, 0xc0, !PT ;  /* 0x0000000200ff7812 */ /* 0x004fda000780c0ff */
        /* <DEDUP_REMOVED lines=10> */
.L_x_10409:
[C---:B------:R-:W-:Y:S01]  /*bc10*/  VIADD R5, R29.reuse, UR51 ;  /* 0x000000331d057c36 */ /* 0x040fe20008000000 */
[----:B------:R-:W-:Y:S01]  /*bc20*/  ISETP.NE.AND P0, PT, R29, 0x1f, PT ;  /* 0x0000001f1d00780c */ /* 0x000fe20003f05270 */
[----:B------:R-:W-:Y:S01]  /*bc30*/  ULDC UR4, c[0x0][0xc14] ;  /* 0x0003050000047ab9 */ /* 0x000fe20000000800 */
[----:B------:R-:W-:Y:S02]  /*bc40*/  IMAD.MOV.U32 R0, RZ, RZ, RZ ;  /* 0x000000ffff007224 */ /* 0x000fe400078e00ff */
[----:B------:R-:W-:Y:S01]  /*bc50*/  ISETP.GE.OR P1, PT, R5, UR4, !P0 ;  /* 0x0000000405007c0c */ /* 0x000fe2000c726670 */
[----:B------:R-:W-:-:S12]  /*bc60*/  ULDC UR4, c[0x0][0xc14] ;  /* 0x0003050000047ab9 */ /* 0x000fd80000000800 */
[----:B0-----:R-:W0:Y:S02]  /*bc70*/  @!P1 LDC.64 R2, c[0x0][0xc58] ;  /* 0x00031600ff029b82 */ /* 0x001e240000000a00 */
        /* <DEDUP_REMOVED lines=30> */
.L_x_10415:
[----:B------:R-:W-:-:S04]  /*be60*/  UIADD3 UR51, UR51, 0x1f, URZ ;  /* 0x0000001f33337890 */ /* 0x000fc8000fffe03f */
[----:B------:R-:W-:-:S06]  /*be70*/  UISETP.GE.AND UP0, UPT, UR51, UR4, UPT ;  /* 0x000000043300728c */ /* 0x000fcc000bf06270 */
[----:B------:R-:W-:-:S13]  /*be80*/  PLOP3.LUT P6, PT, PT, PT, UP0, 0x40, 0x0 ;  /* 0x000000000000781c */ /* 0x000fda0003fce808 */
[----:B------:R-:W-:Y:S05]  /*be90*/  @!P6 BRA `(.L_x_10412) ;  /* 0x000000040030e947 */ /* 0x000fea0003800000 */
[----:B------:R-:W-:Y:S01]  /*bea0*/  VIADD R7, R29, UR51 ;  /* 0x000000331d077c36 */ /* 0x000fe20008000000 */
[----:B------:R-:W-:Y:S01]  /*beb0*/  BSSY B0, `(.L_x_10413) ;  /* 0x0000007000007945 */ /* 0x000fe20003800000 */
[----:B------:R-:W-:-:S03]  /*bec0*/  IMAD.MOV.U32 R0, RZ, RZ, RZ ;  /* 0x000000ffff007224 */ /* 0x000fc600078e00ff */
[----:B------:R-:W-:-:S13]  /*bed0*/  ISETP.GE.OR P6, PT, R7, UR4, !P0 ;  /* 0x0000000407007c0c */ /* 0x000fda000c7c6670 */
[----:B------:R-:W-:Y:S05]  /*bee0*/  @P6 BRA `(.L_x_10414) ;  /* 0x00000000000c6947 */ /* 0x000fea0003800000 */
[----:B------:R-:W0:Y:S02]  /*bef0*/  LDC.64 R2, c[0x0][0xc58] ;  /* 0x00031600ff027b82 */ /* 0x000e240000000a00 */
[----:B0-----:R-:W-:-:S05]  /*bf00*/  IMAD.WIDE R2, R7, 0x4, R2 ;  /* 0x0000000407027825 */ /* 0x001fca00078e0202 */
[----:B------:R0:W5:Y:S02]  /*bf10*/  LDG.E R0, desc[UR52][R2.64] ;  /* 0x0000003402007981 */ /* 0x000164000c1e1900 */
.L_x_10414:
[----:B------:R-:W-:Y:S05]  /*bf20*/  BSYNC B0 ;  /* 0x0000000000007941 */ /* 0x000fea0003800000 */
.L_x_10413:
        /* <DEDUP_REMOVED lines=21> */
.L_x_10411:
        /* <DEDUP_REMOVED lines=19> */
.L_x_10416:
[----:B0-----:R-:W-:Y:S01]  /*c1b0*/  IMAD.MOV.U32 R3, RZ, RZ, R10 ;  /* 0x000000ffff037224 */ /* 0x001fe200078e000a */
[----:B------:R-:W-:Y:S01]  /*c1c0*/  UIADD3 UR51, UR4, UR51, URZ ;  /* 0x0000003304337290 */ /* 0x000fe2000fffe03f */
[----:B-1----:R-:W-:Y:S02]  /*c1d0*/  IMAD R24, R7, R2, R24 ;  /* 0x0000000207187224 */ /* 0x002fe400078e0218 */
[----:B------:R-:W-:Y:S02]  /*c1e0*/  IMAD R6, R3, R4, RZ ;  /* 0x0000000403067224 */ /* 0x000fe400078e02ff */
[----:B------:R-:W-:Y:S02]  /*c1f0*/  IMAD.IADD R25, R5, 0x1, -R24 ;  /* 0x0000000105197824 */ /* 0x000fe400078e0a18 */
[----:B------:R-:W-:Y:S02]  /*c200*/  IMAD.MOV.U32 R2, RZ, RZ, RZ ;  /* 0x000000ffff027224 */ /* 0x000fe400078e00ff */
[----:B------:R-:W-:-:S02]  /*c210*/  IMAD.MOV.U32 R3, RZ, RZ, R9 ;  /* 0x000000ffff037224 */ /* 0x000fc400078e0009 */
        /* <DEDUP_REMOVED lines=20> */
.L_x_10412:
[----:B------:R-:W-:Y:S01]  /*c360*/  IMAD.MOV.U32 R24, RZ, RZ, R5 ;  /* 0x000000ffff187224 */ /* 0x000fe200078e0005 */
[----:B------:R-:W-:Y:S01]  /*c370*/  ULDC UR51, c[0x0][0xc14] ;  /* 0x0003050000337ab9 */ /* 0x000fe20000000800 */
[----:B------:R-:W-:Y:S01]  /*c380*/  IMAD.MOV.U32 R25, RZ, RZ, RZ ;  /* 0x000000ffff197224 */ /* 0x000fe200078e00ff */
[----:B------:R-:W-:-:S06]  /*c390*/  UMOV UR38, URZ ;  /* 0x0000003f00267c82 */ /* 0x000fcc0008000000 */
.L_x_10417:
[----:B------:R-:W-:Y:S01]  /*c3a0*/  BAR.SYNC.DEFER_BLOCKING 0x4, 0x200 ;  /* 0x0108000000007b1d */ /* 0x000fe20000010000 */
        /* <DEDUP_REMOVED lines=10> */
.L_x_10410:
[----:B------:R-:W-:Y:S02]  /*c450*/  ULDC UR4, c[0x0][0xc14] ;  /* 0x0003050000047ab9 */ /* 0x000fe40000000800 */
[----:B------:R-:W-:-:S06]  /*c460*/  UISETP.GE.AND UP0, UPT, UR51, UR4, UPT ;  /* 0x000000043300728c */ /* 0x000fcc000bf06270 */
[----:B------:R-:W-:-:S13]  /*c470*/  PLOP3.LUT P0, PT, PT, PT, UP0, 0x80, 0x0 ;  /* 0x000000000000781c */ /* 0x000fda0003f0f008 */
[----:B------:R-:W-:Y:S05]  /*c480*/  @!P0 BRA `(.L_x_10418) ;  /* 0xffffffd0006c8947 */ /* 0x000fea000383ffff */
.L_x_10360:
[----:B0-----:R-:W0:Y:S01]  /*c490*/  S2R R5, SR_CgaCtaId ;  /* 0x0000000000057919 */ /* 0x001e220000008800 */
[----:B------:R-:W-:Y:S01]  /*c4a0*/  VIADD R28, R28, 0x1 ;  /* 0x000000011c1c7836 */ /* 0x000fe20000000000 */
[----:B------:R-:W-:Y:S01]  /*c4b0*/  MOV R2, 0x400 ;  /* 0x0000040000027802 */ /* 0x000fe20000000f00 */
[----:B------:R-:W-:Y:S03]  /*c4c0*/  BSSY B0, `(.L_x_10419) ;  /* 0x0000008000007945 */ /* 0x000fe60003800000 */
[----:B------:R-:W-:-:S04]  /*c4d0*/  LEA.HI R0, R28, R28, RZ, 0x1 ;  /* 0x0000001c1c007211 */ /* 0x000fc800078f08ff */
[----:B------:R-:W-:-:S05]  /*c4e0*/  LOP3.LUT R3, R0, 0xfffffffe, RZ, 0xc0, !PT ;  /* 0xfffffffe00037812 */ /* 0x000fca00078ec0ff */
[----:B------:R-:W-:-:S05]  /*c4f0*/  IMAD.IADD R0, R28, 0x1, -R3 ;  /* 0x000000011c007824 */ /* 0x000fca00078e0a03 */
[----:B------:R-:W-:Y:S02]  /*c500*/  SHF.L.U32 R0, R0, 0x1f, RZ ;  /* 0x0000001f00007819 */ /* 0x000fe400000006ff */
[----:B0-----:R-:W-:-:S04]  /*c510*/  LEA R7, R5, R2, 0x18 ;  /* 0x0000000205077211 */ /* 0x001fc800078ec0ff */
[----:B------:R-:W0:Y:S02]  /*c520*/  SYNCS.PHASECHK.TRANS64.TRYWAIT P0, [R7+URZ+0x13220], R0 ;  /* 0x01322000070075a7 */ /* 0x000e24000800017f */
[----:B0-----:R-:W-:Y:S05]  /*c530*/  @!P0 BRA `(.L_x_10420) ;  /* 0x0000000800348947 */ /* 0x001fea0003800000 */
.L_x_10450:
[----:B------:R-:W-:Y:S05]  /*c540*/  BSYNC B0 ;  /* 0x0000000000007941 */ /* 0x000fea0003800000 */
.L_x_10419:
[----:B------:R-:W-:-:S03]  /*c550*/  UMOV UR4, 0xffffffff ;  /* 0xffffffff00047882 */ /* 0x000fc60000000000 */
[----:B------:R-:W-:Y:S05]  /*c560*/  BRA.DIV UR4, `(.L_x_10421) ;  /* 0x0000000a043c7947 */ /* 0x000fea000b800000 */
[----:B0-----:R-:W0:Y:S02]  /*c570*/  S2R R0, SR_TID.X ;  /* 0x0000000000007919 */ /* 0x001e240000002100 */
[----:B0-----:R-:W-:-:S04]  /*c580*/  SHF.R.U32.HI R0, RZ, 0x5, R0 ;  /* 0x00000005ff007819 */ /* 0x001fc80000011600 */
[----:B------:R-:W-:-:S05]  /*c590*/  LOP3.LUT R0, R0, 0x3, RZ, 0xc0, !PT ;  /* 0x0000000300007812 */ /* 0x000fca00078ec0ff */
[----:B------:R0:W1:Y:S02]  /*c5a0*/  SHFL.IDX PT, R14, R0, RZ, 0x1f ;  /* 0x00001fff000e7589 */ /* 0x00006400000e0000 */
.L_x_10453:
[----:B-1----:R-:W-:Y:S01]  /*c5b0*/  ISETP.NE.AND P0, PT, R14, RZ, PT ;  /* 0x000000ff0e00720c */ /* 0x002fe20003f05270 */
[----:B------:R-:W-:-:S12]  /*c5c0*/  BSSY B0, `(.L_x_10422) ;  /* 0x000002b000007945 */ /* 0x000fd80003800000 */
[----:B------:R-:W-:Y:S05]  /*c5d0*/  @P0 BRA `(.L_x_10423) ;  /* 0x0000000000a40947 */ /* 0x000fea0003800000 */
[----:B------:R-:W-:-:S03]  /*c5e0*/  UMOV UR4, 0xffffffff ;  /* 0xffffffff00047882 */ /* 0x000fc60000000000 */
[----:B------:R-:W-:Y:S05]  /*c5f0*/  BRA.DIV UR4, `(.L_x_10424) ;  /* 0x0000000a044c7947 */ /* 0x000fea000b800000 */
[----:B------:R-:W-:-:S13]  /*c600*/  ELECT P6, URZ, PT ;  /* 0x00000000003f782f */ /* 0x000fda00038c0000 */
.L_x_10456:
[----:B------:R-:W-:Y:S05]  /*c610*/  @!P6 BRA `(.L_x_10423) ;  /* 0x000000000094e947 */ /* 0x000fea0003800000 */
[----:B------:R-:W-:-:S06]  /*c620*/  ULOP3.LUT UR4, UR40, 0x2, URZ, 0xfc, !UPT ;  /* 0x0000000228047892 */ /* 0x000fcc000f8efc3f */
[----:B0-----:R-:W-:-:S05]  /*c630*/  IMAD.U32 R0, RZ, RZ, UR4 ;  /* 0x00000004ff007e24 */ /* 0x001fca000f8e00ff */
[----:B------:R-:W-:-:S13]  /*c640*/  ISETP.NE.AND P0, PT, R0, 0x3, PT ;  /* 0x000000030000780c */ /* 0x000fda0003f05270 */
[----:B------:R-:W-:Y:S05]  /*c650*/  @!P0 BRA `(.L_x_10425) ;  /* 0x0000000000048947 */ /* 0x000fea0003800000 */
[----:B------:R-:W-:Y:S01]  /*c660*/  BPT.TRAP 0x1 ;  /* 0x000000040000795c */ /* 0x000fe20000300000 */
.L_x_10425:
        /* <DEDUP_REMOVED lines=12> */
.L_x_10457:
[----:B------:R-:W1:Y:S02]  /*c730*/  SYNCS.PHASECHK.TRANS64.TRYWAIT P1, [R3+URZ], R0 ;  /* 0x00000000030075a7 */ /* 0x000e64000802017f */
[----:B-1----:R-:W-:Y:S05]  /*c740*/  @!P1 BRA `(.L_x_10427) ;  /* 0x00000008002c9947 */ /* 0x002fea0003800000 */
.L_x_10458:
[----:B------:R-:W-:Y:S05]  /*c750*/  @!P0 BRA `(.L_x_10428) ;  /* 0x0000000000048947 */ /* 0x000fea0003800000 */
[----:B------:R-:W-:Y:S01]  /*c760*/  BPT.TRAP 0x1 ;  /* 0x000000040000795c */ /* 0x000fe20000300000 */
.L_x_10428:
[----:B-1----:R-:W-:-:S04]  /*c770*/  IMAD R3, R16, 0x8, R7 ;  /* 0x0000000810037824 */ /* 0x002fc800078e0207 */
[----:B------:R-:W1:Y:S02]  /*c780*/  SYNCS.PHASECHK.TRANS64.TRYWAIT P1, [R3+URZ+0x13260], R4 ;  /* 0x01326004030075a7 */ /* 0x000e64000802017f */
[----:B-1----:R-:W-:Y:S05]  /*c790*/  @!P1 BRA `(.L_x_10429) ;  /* 0x00000008002c9947 */ /* 0x002fea0003800000 */
.L_x_10459:
[----:B------:R-:W-:Y:S05]  /*c7a0*/  @!P0 BRA `(.L_x_10430) ;  /* 0x0000000000048947 */ /* 0x000fea0003800000 */
[----:B------:R-:W-:Y:S01]  /*c7b0*/  BPT.TRAP 0x1 ;  /* 0x000000040000795c */ /* 0x000fe20000300000 */
.L_x_10430:
[----:B0-----:R-:W-:-:S04]  /*c7c0*/  IMAD R5, R6, 0x8, R7 ;  /* 0x0000000806057824 */ /* 0x001fc800078e0207 */
[----:B------:R-:W0:Y:S02]  /*c7d0*/  SYNCS.PHASECHK.TRANS64.TRYWAIT P1, [R5+URZ+0x13260], R0 ;  /* 0x01326000050075a7 */ /* 0x000e24000802017f */
[----:B0-----:R-:W-:Y:S05]  /*c7e0*/  @!P1 BRA `(.L_x_10431) ;  /* 0x00000008002c9947 */ /* 0x001fea0003800000 */
.L_x_10460:
[----:B------:R-:W-:Y:S05]  /*c7f0*/  @!P0 BRA `(.L_x_10432) ;  /* 0x0000000000048947 */ /* 0x000fea0003800000 */
[----:B------:R-:W-:Y:S01]  /*c800*/  BPT.TRAP 0x1 ;  /* 0x000000040000795c */ /* 0x000fe20000300000 */
.L_x_10432:
[----:B------:R-:W2:Y:S02]  /*c810*/  SYNCS.PHASECHK.TRANS64.TRYWAIT P0, [R3+URZ+0x13280], R4 ;  /* 0x01328004030075a7 */ /* 0x000ea4000800017f */
[----:B--2---:R-:W-:Y:S05]  /*c820*/  @!P0 BRA `(.L_x_10433) ;  /* 0x0000000800308947 */ /* 0x004fea0003800000 */
.L_x_10434:
[----:B---3--:R3:W4:Y:S02]  /*c830*/  SYNCS.PHASECHK.TRANS64.TRYWAIT P0, [R5+URZ+0x13280], R0 ;  /* 0x01328000050075a7 */ /* 0x008724000800017f */
[----:B----4-:R-:W-:Y:S05]  /*c840*/  @!P0 NANOSLEEP.SYNCS 0x989680 ;  /* 0x009896800000895d */ /* 0x010fea0003900000 */
[----:B------:R-:W4:Y:S02]  /*c850*/  @!P0 SYNCS.PHASECHK.TRANS64 P0, [R5+URZ+0x13280], R0 ;  /* 0x01328000050085a7 */ /* 0x000f24000800007f */
[----:B----4-:R-:W-:Y:S05]  /*c860*/  @!P0 BRA `(.L_x_10434) ;  /* 0xfffffffc00f08947 */ /* 0x010fea000383ffff */
.L_x_10423:
[----:B------:R-:W-:Y:S05]  /*c870*/  BSYNC B0 ;  /* 0x0000000000007941 */ /* 0x000fea0003800000 */
.L_x_10422:
[----:B------:R-:W-:Y:S05]  /*c880*/  EXIT ;  /* 0x000000000000794d */ /* 0x000fea0003800000 */
.L_x_10310:
[----:B0-----:R0:W1:Y:S02]  /*c890*/  SYNCS.PHASECHK.TRANS64.TRYWAIT P1, [R0+URZ+0x13200], R3 ;  /* 0x01320003000075a7 */ /* 0x001064000802017f */
[----:B-1----:R-:W-:Y:S05]  /*c8a0*/  @!P1 NANOSLEEP.SYNCS 0x989680 ;  /* 0x009896800000995d */ /* 0x002fea0003900000 */
[----:B------:R-:W1:Y:S02]  /*c8b0*/  @!P1 SYNCS.PHASECHK.TRANS64 P1, [R0+URZ+0x13200], R3 ;  /* 0x01320003000095a7 */ /* 0x000e64000802007f */
[----:B-1----:R-:W-:Y:S05]  /*c8c0*/  @!P1 BRA `(.L_x_10310) ;  /* 0xfffffffc00f09947 */ /* 0x002fea000383ffff */
[----:B------:R-:W-:Y:S05]  /*c8d0*/  BRA `(.L_x_10435) ;  /* 0xffffff5000047947 */ /* 0x000fea000383ffff */
.L_x_10314:
[----:B--2---:R2:W3:Y:S02]  /*c8e0*/  SYNCS.PHASECHK.TRANS64.TRYWAIT P1, [R5+URZ+0x13230], R4 ;  /* 0x01323004050075a7 */ /* 0x0044e4000802017f */
[----:B---3--:R-:W-:Y:S05]  /*c8f0*/  @!P1 NANOSLEEP.SYNCS 0x989680 ;  /* 0x009896800000995d */ /* 0x008fea0003900000 */
[----:B------:R-:W3:Y:S02]  /*c900*/  @!P1 SYNCS.PHASECHK.TRANS64 P1, [R5+URZ+0x13230], R4 ;  /* 0x01323004050095a7 */ /* 0x000ee4000802007f */
[----:B---3--:R-:W-:Y:S05]  /*c910*/  @!P1 BRA `(.L_x_10314) ;  /* 0xfffffffc00f09947 */ /* 0x008fea000383ffff */
[----:B------:R-:W-:Y:S05]  /*c920*/  BRA `(.L_x_10313) ;  /* 0xffffff5000447947 */ /* 0x000fea000383ffff */
.L_x_10319:
[----:B-1----:R1:W2:Y:S02]  /*c930*/  SYNCS.PHASECHK.TRANS64.TRYWAIT P1, [R5+URZ+0x13230], R4 ;  /* 0x01323004050075a7 */ /* 0x0022a4000802017f */
[----:B--2---:R-:W-:Y:S05]  /*c940*/  @!P1 NANOSLEEP.SYNCS 0x989680 ;  /* 0x009896800000995d */ /* 0x004fea0003900000 */
[----:B------:R-:W2:Y:S02]  /*c950*/  @!P1 SYNCS.PHASECHK.TRANS64 P1, [R5+URZ+0x13230], R4 ;  /* 0x01323004050095a7 */ /* 0x000ea4000802007f */
[----:B--2---:R-:W-:Y:S05]  /*c960*/  @!P1 BRA `(.L_x_10319) ;  /* 0xfffffffc00f09947 */ /* 0x004fea000383ffff */
[----:B------:R-:W-:Y:S05]  /*c970*/  BRA `(.L_x_10318) ;  /* 0xffffff78005c7947 */ /* 0x000fea000383ffff */
.L_x_10323:
[----:B-1----:R-:W-:-:S04]  /*c980*/  IMAD.U32 R13, RZ, RZ, UR9 ;  /* 0x00000009ff0d7e24 */ /* 0x002fc8000f8e00ff */
[----:B------:R1:W2:Y:S03]  /*c990*/  SYNCS.PHASECHK.TRANS64.TRYWAIT P1, [R13+URZ+0x13250], R4 ;  /* 0x013250040d0075a7 */ /* 0x0002a6000802017f */
[----:B--2---:R-:W-:Y:S05]  /*c9a0*/  @!P1 NANOSLEEP.SYNCS 0x989680 ;  /* 0x009896800000995d */ /* 0x004fea0003900000 */
[----:B------:R-:W2:Y:S02]  /*c9b0*/  @!P1 SYNCS.PHASECHK.TRANS64 P1, [R13+URZ+0x13250], R4 ;  /* 0x013250040d0095a7 */ /* 0x000ea4000802007f */
[----:B--2---:R-:W-:Y:S05]  /*c9c0*/  @!P1 BRA `(.L_x_10323) ;  /* 0xfffffffc00ec9947 */ /* 0x004fea000383ffff */
[----:B------:R-:W-:Y:S05]  /*c9d0*/  BRA `(.L_x_10322) ;  /* 0xffffff7c006c7947 */ /* 0x000fea000383ffff */
.L_x_10329:
[----:B-1----:R1:W2:Y:S02]  /*c9e0*/  SYNCS.PHASECHK.TRANS64.TRYWAIT P1, [R20+URZ+0x13250], R3 ;  /* 0x01325003140075a7 */ /* 0x0022a4000802017f */
[----:B--2---:R-:W-:Y:S05]  /*c9f0*/  @!P1 NANOSLEEP.SYNCS 0x989680 ;  /* 0x009896800000995d */ /* 0x004fea0003900000 */
[----:B------:R-:W2:Y:S02]  /*ca00*/  @!P1 SYNCS.PHASECHK.TRANS64 P1, [R20+URZ+0x13250], R3 ;  /* 0x01325003140095a7 */ /* 0x000ea4000802007f */
[----:B--2---:R-:W-:Y:S05]  /*ca10*/  @!P1 BRA `(.L_x_10329) ;  /* 0xfffffffc00f09947 */ /* 0x004fea000383ffff */
[----:B------:R-:W-:Y:S05]  /*ca20*/  BRA `(.L_x_10328) ;  /* 0xffffff9800c87947 */ /* 0x000fea000383ffff */
.L_x_10369:
[----:B------:R-:W-:Y:S02]  /*ca30*/  IMAD.MOV.U32 R13, RZ, RZ, R7 ;  /* 0x000000ffff0d7224 */ /* 0x000fe400078e0007 */
[----:B------:R-:W-:Y:S02]  /*ca40*/  IMAD.MOV.U32 R12, RZ, RZ, RZ ;  /* 0x000000ffff0c7224 */ /* 0x000fe400078e00ff */
[----:B------:R-:W-:Y:S02]  /*ca50*/  IMAD.MOV.U32 R11, RZ, RZ, 0x1f ;  /* 0x0000001fff0b7424 */ /* 0x000fe400078e00ff */
[----:B------:R-:W-:-:S07]  /*ca60*/  IMAD.MOV.U32 R15, RZ, RZ, -0x1 ;  /* 0xffffffffff0f7424 */ /* 0x000fce00078e00ff */
[----:B------:R-:W-:Y:S05]  /*ca70*/  WARPSYNC.COLLECTIVE R15, `(.L_x_10436) ;  /* 0x000000000f087348 */ /* 0x000fea0003c00000 */
[----:B------:R0:W1:Y:S02]  /*ca80*/  SHFL.IDX P6, R14, R13, R12, R11 ;  /* 0x0000000c0d0e7389 */ /* 0x00006400000c000b */
[----:B01----:R-:W-:Y:S01]  /*ca90*/  ENDCOLLECTIVE ;  /* 0x000000000000791b */ /* 0x003fe20003800000 */
.L_x_10436:
[----:B------:R-:W-:Y:S05]  /*caa0*/  BRA `(.L_x_10437) ;  /* 0xffffffd8004c7947 */ /* 0x000fea000383ffff */
.L_x_10371:
[----:B------:R-:W-:Y:S01]  /*cab0*/  BSSY B0, `(.L_x_10438) ;  /* 0x0000006000007945 */ /* 0x000fe20003800000 */
[----:B------:R-:W-:-:S07]  /*cac0*/  IMAD.MOV.U32 R15, RZ, RZ, -0x1 ;  /* 0xffffffffff0f7424 */ /* 0x000fce00078e00ff */
[----:B------:R-:W-:Y:S05]  /*cad0*/  WARPSYNC.COLLECTIVE R15, `(.L_x_10439) ;  /* 0x000000000f0c7348 */ /* 0x000fea0003c00000 */
[----:B------:R-:W-:Y:S02]  /*cae0*/  ELECT P6, UR62, PT ;  /* 0x00000000003e782f */ /* 0x000fe400038c0000 */
[----:B------:R-:W-:Y:S01]  /*caf0*/  MOV R14, UR62 ;  /* 0x0000003e000e7c02 */ /* 0x000fe20008000f00 */
[----:B------:R-:W-:Y:S10]  /*cb00*/  ENDCOLLECTIVE ;  /* 0x000000000000791b */ /* 0x000ff40003800000 */
.L_x_10439:
[----:B------:R-:W-:Y:S05]  /*cb10*/  BSYNC B0 ;  /* 0x0000000000007941 */ /* 0x000fea0003800000 */
.L_x_10438:
[----:B------:R-:W-:Y:S05]  /*cb20*/  BRA `(.L_x_10440) ;  /* 0xffffffd8004c7947 */ /* 0x000fea000383ffff */
.L_x_10374:
[----:B0-----:R0:W1:Y:S02]  /*cb30*/  SYNCS.PHASECHK.TRANS64.TRYWAIT P2, [R5+URZ+0x13280], R2 ;  /* 0x01328002050075a7 */ /* 0x001064000804017f */
[----:B-1----:R-:W-:Y:S05]  /*cb40*/  @!P2 NANOSLEEP.SYNCS 0x989680 ;  /* 0x009896800000a95d */ /* 0x002fea0003900000 */
[----:B------:R-:W1:Y:S02]  /*cb50*/  @!P2 SYNCS.PHASECHK.TRANS64 P2, [R5+URZ+0x13280], R2 ;  /* 0x013280020500a5a7 */ /* 0x000e64000804007f */
[----:B-1----:R-:W-:Y:S05]  /*cb60*/  @!P2 BRA `(.L_x_10374) ;  /* 0xfffffffc00f0a947 */ /* 0x002fea000383ffff */
[----:B------:R-:W-:Y:S05]  /*cb70*/  BRA `(.L_x_10441) ;  /* 0xffffffd800a47947 */ /* 0x000fea000383ffff */
.L_x_10376:
[----:B-1----:R1:W2:Y:S02]  /*cb80*/  SYNCS.PHASECHK.TRANS64.TRYWAIT P2, [R5+URZ+0x13240], R2 ;  /* 0x01324002050075a7 */ /* 0x0022a4000804017f */
[----:B--2---:R-:W-:Y:S05]  /*cb90*/  @!P2 NANOSLEEP.SYNCS 0x989680 ;  /* 0x009896800000a95d */ /* 0x004fea0003900000 */
[----:B------:R-:W2:Y:S02]  /*cba0*/  @!P2 SYNCS.PHASECHK.TRANS64 P2, [R5+URZ+0x13240], R2 ;  /* 0x013240020500a5a7 */ /* 0x000ea4000804007f */
[----:B--2---:R-:W-:Y:S05]  /*cbb0*/  @!P2 BRA `(.L_x_10376) ;  /* 0xfffffffc00f0a947 */ /* 0x004fea000383ffff */
[----:B------:R-:W-:Y:S05]  /*cbc0*/  BRA `(.L_x_10442) ;  /* 0xffffffd800f47947 */ /* 0x000fea000383ffff */
.L_x_10379:
[----:B-1----:R-:W-:-:S04]  /*cbd0*/  IMAD.U32 R3, RZ, RZ, UR41 ;  /* 0x00000029ff037e24 */ /* 0x002fc8000f8e00ff */
[----:B------:R1:W2:Y:S03]  /*cbe0*/  SYNCS.PHASECHK.TRANS64.TRYWAIT P0, [R3+URZ+0x13220], R2 ;  /* 0x01322002030075a7 */ /* 0x0002a6000800017f */
[----:B--2---:R-:W-:Y:S05]  /*cbf0*/  @!P0 NANOSLEEP.SYNCS 0x989680 ;  /* 0x009896800000895d */ /* 0x004fea0003900000 */
[----:B------:R-:W2:Y:S02]  /*cc00*/  @!P0 SYNCS.PHASECHK.TRANS64 P0, [R3+URZ+0x13220], R2 ;  /* 0x01322002030085a7 */ /* 0x000ea4000800007f */
[----:B--2---:R-:W-:Y:S05]  /*cc10*/  @!P0 BRA `(.L_x_10379) ;  /* 0xfffffffc00ec8947 */ /* 0x004fea000383ffff */
[----:B------:R-:W-:Y:S05]  /*cc20*/  BRA `(.L_x_10443) ;  /* 0xffffffdc00907947 */ /* 0x000fea000383ffff */
.L_x_10385:
[----:B--2---:R2:W3:Y:S02]  /*cc30*/  SYNCS.PHASECHK.TRANS64.TRYWAIT P0, [R9+URZ+0x13280], R10 ;  /* 0x0132800a090075a7 */ /* 0x0044e4000800017f */
[----:B---3--:R-:W-:Y:S05]  /*cc40*/  @!P0 NANOSLEEP.SYNCS 0x989680 ;  /* 0x009896800000895d */ /* 0x008fea0003900000 */
[----:B------:R-:W3:Y:S02]  /*cc50*/  @!P0 SYNCS.PHASECHK.TRANS64 P0, [R9+URZ+0x13280], R10 ;  /* 0x0132800a090085a7 */ /* 0x000ee4000800007f */
[----:B---3--:R-:W-:Y:S05]  /*cc60*/  @!P0 BRA `(.L_x_10385) ;  /* 0xfffffffc00f08947 */ /* 0x008fea000383ffff */
[----:B------:R-:W-:Y:S05]  /*cc70*/  BRA `(.L_x_10444) ;  /* 0xffffffe000387947 */ /* 0x000fea000383ffff */
.L_x_10390:
[----:B0-----:R0:W1:Y:S02]  /*cc80*/  SYNCS.PHASECHK.TRANS64.TRYWAIT P0, [R9+URZ+0x13240], R10 ;  /* 0x0132400a090075a7 */ /* 0x001064000800017f */
[----:B-1----:R-:W-:Y:S05]  /*cc90*/  @!P0 NANOSLEEP.SYNCS 0x989680 ;  /* 0x009896800000895d */ /* 0x002fea0003900000 */
[----:B------:R-:W1:Y:S02]  /*cca0*/  @!P0 SYNCS.PHASECHK.TRANS64 P0, [R9+URZ+0x13240], R10 ;  /* 0x0132400a090085a7 */ /* 0x000e64000800007f */
[----:B-1----:R-:W-:Y:S05]  /*ccb0*/  @!P0 BRA `(.L_x_10390) ;  /* 0xfffffffc00f08947 */ /* 0x002fea000383ffff */
[----:B------:R-:W-:Y:S05]  /*ccc0*/  BRA `(.L_x_10445) ;  /* 0xffffffe000b07947 */ /* 0x000fea000383ffff */
.L_x_10396:
[----:B-1----:R1:W2:Y:S02]  /*ccd0*/  SYNCS.PHASECHK.TRANS64.TRYWAIT P2, [R12+URZ+0x13270], R5 ;  /* 0x013270050c0075a7 */ /* 0x0022a4000804017f */
[----:B--2---:R-:W-:Y:S05]  /*cce0*/  @!P2 NANOSLEEP.SYNCS 0x989680 ;  /* 0x009896800000a95d */ /* 0x004fea0003900000 */
[----:B------:R-:W2:Y:S02]  /*ccf0*/  @!P2 SYNCS.PHASECHK.TRANS64 P2, [R12+URZ+0x13270], R5 ;  /* 0x013270050c00a5a7 */ /* 0x000ea4000804007f */
[----:B--2---:R-:W-:Y:S05]  /*cd00*/  @!P2 BRA `(.L_x_10396) ;  /* 0xfffffffc00f0a947 */ /* 0x004fea000383ffff */
[----:B------:R-:W-:Y:S05]  /*cd10*/  BRA `(.L_x_10446) ;  /* 0xffffffe400447947 */ /* 0x000fea000383ffff */
.L_x_10398:
[----:B-1----:R1:W2:Y:S02]  /*cd20*/  SYNCS.PHASECHK.TRANS64.TRYWAIT P2, [R12+URZ+0x13260], R5 ;  /* 0x013260050c0075a7 */ /* 0x0022a4000804017f */
[----:B--2---:R-:W-:Y:S05]  /*cd30*/  @!P2 NANOSLEEP.SYNCS 0x989680 ;  /* 0x009896800000a95d */ /* 0x004fea0003900000 */
[----:B------:R-:W2:Y:S02]  /*cd40*/  @!P2 SYNCS.PHASECHK.TRANS64 P2, [R12+URZ+0x13260], R5 ;  /* 0x013260050c00a5a7 */ /* 0x000ea4000804007f */
[----:B--2---:R-:W-:Y:S05]  /*cd50*/  @!P2 BRA `(.L_x_10398) ;  /* 0xfffffffc00f0a947 */ /* 0x004fea000383ffff */
[----:B------:R-:W-:Y:S05]  /*cd60*/  BRA `(.L_x_10447) ;  /* 0xffffffe4004c7947 */ /* 0x000fea000383ffff */
.L_x_10405:
[----:B-1----:R1:W2:Y:S02]  /*cd70*/  SYNCS.PHASECHK.TRANS64.TRYWAIT P0, [R2+URZ+0x13270], R3 ;  /* 0x01327003020075a7 */ /* 0x0022a4000800017f */
[----:B--2---:R-:W-:Y:S05]  /*cd80*/  @!P0 NANOSLEEP.SYNCS 0x989680 ;  /* 0x009896800000895d */ /* 0x004fea0003900000 */
[----:B------:R-:W2:Y:S02]  /*cd90*/  @!P0 SYNCS.PHASECHK.TRANS64 P0, [R2+URZ+0x13270], R3 ;  /* 0x01327003020085a7 */ /* 0x000ea4000800007f */
[----:B--2---:R-:W-:Y:S05]  /*cda0*/  @!P0 BRA `(.L_x_10405) ;  /* 0xfffffffc00f08947 */ /* 0x004fea000383ffff */
[----:B------:R-:W-:Y:S05]  /*cdb0*/  BRA `(.L_x_10448) ;  /* 0xffffffe800747947 */ /* 0x000fea000383ffff */
.L_x_10407:
[----:B-1----:R1:W2:Y:S02]  /*cdc0*/  SYNCS.PHASECHK.TRANS64.TRYWAIT P0, [R2+URZ+0x13260], R5 ;  /* 0x01326005020075a7 */ /* 0x0022a4000800017f */
[----:B--2---:R-:W-:Y:S05]  /*cdd0*/  @!P0 NANOSLEEP.SYNCS 0x989680 ;  /* 0x009896800000895d */ /* 0x004fea0003900000 */
[----:B------:R-:W2:Y:S02]  /*cde0*/  @!P0 SYNCS.PHASECHK.TRANS64 P0, [R2+URZ+0x13260], R5 ;  /* 0x01326005020085a7 */ /* 0x000ea4000800007f */
[----:B--2---:R-:W-:Y:S05]  /*cdf0*/  @!P0 BRA `(.L_x_10407) ;  /* 0xfffffffc00f08947 */ /* 0x004fea000383ffff */
[----:B------:R-:W-:Y:S05]  /*ce00*/  BRA `(.L_x_10449) ;  /* 0xffffffe800807947 */ /* 0x000fea000383ffff */
.L_x_10420:
[----:B0-----:R0:W1:Y:S02]  /*ce10*/  SYNCS.PHASECHK.TRANS64.TRYWAIT P0, [R7+URZ+0x13220], R0 ;  /* 0x01322000070075a7 */ /* 0x001064000800017f */
[----:B-1----:R-:W-:Y:S05]  /*ce20*/  @!P0 NANOSLEEP.SYNCS 0x989680 ;  /* 0x009896800000895d */ /* 0x002fea0003900000 */
[----:B------:R-:W1:Y:S02]  /*ce30*/  @!P0 SYNCS.PHASECHK.TRANS64 P0, [R7+URZ+0x13220], R0 ;  /* 0x01322000070085a7 */ /* 0x000e64000800007f */
[----:B-1----:R-:W-:Y:S05]  /*ce40*/  @!P0 BRA `(.L_x_10420) ;  /* 0xfffffffc00f08947 */ /* 0x002fea000383ffff */
[----:B------:R-:W-:Y:S05]  /*ce50*/  BRA `(.L_x_10450) ;  /* 0xfffffff400b87947 */ /* 0x000fea000383ffff */
.L_x_10421:
        /* <DEDUP_REMOVED lines=11> */
.L_x_10452:
[----:B------:R-:W-:Y:S05]  /*cf10*/  BSYNC B0 ;  /* 0x0000000000007941 */ /* 0x000fea0003800000 */
.L_x_10451:
[----:B------:R-:W-:Y:S05]  /*cf20*/  BRA `(.L_x_10453) ;  /* 0xfffffff400a07947 */ /* 0x000fea000383ffff */
.L_x_10424:
[----:B------:R-:W-:Y:S01]  /*cf30*/  BSSY B1, `(.L_x_10454) ;  /* 0x0000006000017945 */ /* 0x000fe20003800000 */
[----:B------:R-:W-:-:S07]  /*cf40*/  IMAD.MOV.U32 R15, RZ, RZ, -0x1 ;  /* 0xffffffffff0f7424 */ /* 0x000fce00078e00ff */
[----:B0-----:R-:W-:Y:S05]  /*cf50*/  WARPSYNC.COLLECTIVE R15, `(.L_x_10455) ;  /* 0x000000000f0c7348 */ /* 0x001fea0003c00000 */
[----:B------:R-:W-:Y:S02]  /*cf60*/  ELECT P6, UR62, PT ;  /* 0x00000000003e782f */ /* 0x000fe400038c0000 */
[----:B------:R-:W-:Y:S01]  /*cf70*/  MOV R14, UR62 ;  /* 0x0000003e000e7c02 */ /* 0x000fe20008000f00 */
[----:B0-----:R-:W-:Y:S10]  /*cf80*/  ENDCOLLECTIVE ;  /* 0x000000000000791b */ /* 0x001ff40003800000 */
.L_x_10455:
[----:B------:R-:W-:Y:S05]  /*cf90*/  BSYNC B1 ;  /* 0x0000000000017941 */ /* 0x000fea0003800000 */
.L_x_10454:
[----:B------:R-:W-:Y:S05]  /*cfa0*/  BRA `(.L_x_10456) ;  /* 0xfffffff400987947 */ /* 0x000fea000383ffff */
.L_x_10426:
[----:B0-----:R0:W1:Y:S02]  /*cfb0*/  SYNCS.PHASECHK.TRANS64.TRYWAIT P1, [R5+URZ], R4 ;  /* 0x00000004050075a7 */ /* 0x001064000802017f */
[----:B-1----:R-:W-:Y:S05]  /*cfc0*/  @!P1 NANOSLEEP.SYNCS 0x989680 ;  /* 0x009896800000995d */ /* 0x002fea0003900000 */
[----:B------:R-:W1:Y:S02]  /*cfd0*/  @!P1 SYNCS.PHASECHK.TRANS64 P1, [R5+URZ], R4 ;  /* 0x00000004050095a7 */ /* 0x000e64000802007f */
[----:B-1----:R-:W-:Y:S05]  /*cfe0*/  @!P1 BRA `(.L_x_10426) ;  /* 0xfffffffc00f09947 */ /* 0x002fea000383ffff */
[----:B------:R-:W-:Y:S05]  /*cff0*/  BRA `(.L_x_10457) ;  /* 0xfffffff400cc7947 */ /* 0x000fea000383ffff */
.L_x_10427:
[----:B-1----:R1:W2:Y:S02]  /*d000*/  SYNCS.PHASECHK.TRANS64.TRYWAIT P1, [R3+URZ], R0 ;  /* 0x00000000030075a7 */ /* 0x0022a4000802017f */
[----:B--2---:R-:W-:Y:S05]  /*d010*/  @!P1 NANOSLEEP.SYNCS 0x989680 ;  /* 0x009896800000995d */ /* 0x004fea0003900000 */
[----:B------:R-:W2:Y:S02]  /*d020*/  @!P1 SYNCS.PHASECHK.TRANS64 P1, [R3+URZ], R0 ;  /* 0x00000000030095a7 */ /* 0x000ea4000802007f */
[----:B--2---:R-:W-:Y:S05]  /*d030*/  @!P1 BRA `(.L_x_10427) ;  /* 0xfffffffc00f09947 */ /* 0x004fea000383ffff */
[----:B------:R-:W-:Y:S05]  /*d040*/  BRA `(.L_x_10458) ;  /* 0xfffffff400c07947 */ /* 0x000fea000383ffff */
.L_x_10429:
[----:B-1----:R1:W2:Y:S02]  /*d050*/  SYNCS.PHASECHK.TRANS64.TRYWAIT P1, [R3+URZ+0x13260], R4 ;  /* 0x01326004030075a7 */ /* 0x0022a4000802017f */
[----:B--2---:R-:W-:Y:S05]  /*d060*/  @!P1 NANOSLEEP.SYNCS 0x989680 ;  /* 0x009896800000995d */ /* 0x004fea0003900000 */
[----:B------:R-:W2:Y:S02]  /*d070*/  @!P1 SYNCS.PHASECHK.TRANS64 P1, [R3+URZ+0x13260], R4 ;  /* 0x01326004030095a7 */ /* 0x000ea4000802007f */
[----:B--2---:R-:W-:Y:S05]  /*d080*/  @!P1 BRA `(.L_x_10429) ;  /* 0xfffffffc00f09947 */ /* 0x004fea000383ffff */
[----:B------:R-:W-:Y:S05]  /*d090*/  BRA `(.L_x_10459) ;  /* 0xfffffff400c07947 */ /* 0x000fea000383ffff */
.L_x_10431:
[----:B0-----:R0:W2:Y:S02]  /*d0a0*/  SYNCS.PHASECHK.TRANS64.TRYWAIT P1, [R5+URZ+0x13260], R0 ;  /* 0x01326000050075a7 */ /* 0x0010a4000802017f */
[----:B--2---:R-:W-:Y:S05]  /*d0b0*/  @!P1 NANOSLEEP.SYNCS 0x989680 ;  /* 0x009896800000995d */ /* 0x004fea0003900000 */
[----:B------:R-:W2:Y:S02]  /*d0c0*/  @!P1 SYNCS.PHASECHK.TRANS64 P1, [R5+URZ+0x13260], R0 ;  /* 0x01326000050095a7 */ /* 0x000ea4000802007f */
[----:B--2---:R-:W-:Y:S05]  /*d0d0*/  @!P1 BRA `(.L_x_10431) ;  /* 0xfffffffc00f09947 */ /* 0x004fea000383ffff */
[----:B------:R-:W-:Y:S05]  /*d0e0*/  BRA `(.L_x_10460) ;  /* 0xfffffff400c07947 */ /* 0x000fea000383ffff */
.L_x_10433:
[----:B--2---:R2:W3:Y:S02]  /*d0f0*/  SYNCS.PHASECHK.TRANS64.TRYWAIT P0, [R3+URZ+0x13280], R4 ;  /* 0x01328004030075a7 */ /* 0x0044e4000800017f */
[----:B---3--:R-:W-:Y:S05]  /*d100*/  @!P0 NANOSLEEP.SYNCS 0x989680 ;  /* 0x009896800000895d */ /* 0x008fea0003900000 */
[----:B------:R-:W3:Y:S02]  /*d110*/  @!P0 SYNCS.PHASECHK.TRANS64 P0, [R3+URZ+0x13280], R4 ;  /* 0x01328004030085a7 */ /* 0x000ee4000800007f */
[----:B---3--:R-:W-:Y:S05]  /*d120*/  @!P0 BRA `(.L_x_10433) ;  /* 0xfffffffc00f08947 */ /* 0x008fea000383ffff */
[----:B------:R-:W-:Y:S05]  /*d130*/  BRA `(.L_x_10434) ;  /* 0xfffffff400bc7947 */ /* 0x000fea000383ffff */
.L_x_10461:
        /* <DEDUP_REMOVED lines=12> */
.L_x_12389:


//--------------------- .text._ZN7cutlass13device_kernelIN5flash11enable_sm90INS1_16FlashAttnFwdSm90INS1_25CollectiveMainloopFwdSm90ILi2EN4cute5tupleIJNS5_1CILi1EEES8_S8_EEENS6_IJNS7_ILi192EEENS7_ILi160EEENS7_ILi64EEEEEELi64ENS_12float_e4m3_tEfNS_4arch4Sm90ELb0ELb0ELb0ELb1ELb0ELb1ELb0ELb1ELb1ELb0ELb0ELb0EEENS1_21CollectiveEpilogueFwdINS6_IJSA_SC_SB_EEES9_NS_10bfloat16_tESG_Li384ELb1ELb0ELb0ELb1EEENS1_36VarlenDynamicPersistentTileSchedulerILi192ELi160ELi384ELi128ELb0ELb0ELb1ELb0ELb1ELb1EEEEEEEEEvNT_6ParamsE --------------------------
	.section	.text._ZN7cutlass13device_kernelIN5flash11enable_sm90INS1_16FlashAttnFwdSm90INS1_25CollectiveMainloopFwdSm90ILi2EN4cute5tupleIJNS5_1CILi1EEES8_S8_EEENS6_IJNS7_ILi192EEENS7_ILi160EEENS7_ILi64EEEEEELi64ENS_12float_e4m3_tEfNS_4arch4Sm90ELb0ELb0ELb0ELb1ELb0ELb1ELb0ELb1ELb1ELb0ELb0ELb0EEENS1_21CollectiveEpilogueFwdINS6_IJSA_SC_SB_EEES9_NS_10bfloat16_tESG_Li384ELb1ELb0ELb0ELb1EEENS1_36VarlenDynamicPersistentTileSchedulerILi192ELi160ELi384ELi128ELb0ELb0ELb1ELb0ELb1ELb1EEEEEEEEEvNT_6ParamsE,"ax",@progbits
	.align	128
.text._ZN7cutlass13device_kernelIN5flash11enable_sm90INS1_16FlashAttnFwdSm90INS1_25CollectiveMainloopFwdSm90ILi2EN4cute5tupleIJNS5_1CILi1EEES8_S8_EEENS6_IJNS7_ILi192EEENS7_ILi160EEENS7_ILi64EEEEEELi64ENS_12float_e4m3_tEfNS_4arch4Sm90ELb0ELb0ELb0ELb1ELb0ELb1ELb0ELb1ELb1ELb0ELb0ELb0EEENS1_21CollectiveEpilogueFwdINS6_IJSA_SC_SB_EEES9_NS_10bfloat16_tESG_Li384ELb1ELb0ELb0ELb1EEENS1_36VarlenDynamicPersistentTileSchedulerILi192ELi160ELi384ELi128ELb0ELb0ELb1ELb0ELb1ELb1EEEEEEEEEvNT_6ParamsE:
        .type           _ZN7cutlass13device_kernelIN5flash11enable_sm90INS1_16FlashAttnFwdSm90INS1_25CollectiveMainloopFwdSm90ILi2EN4cute5tupleIJNS5_1CILi1EEES8_S8_EEENS6_IJNS7_ILi192EEENS7_ILi160EEENS7_ILi64EEEEEELi64ENS_12float_e4m3_tEfNS_4arch4Sm90ELb0ELb0ELb0ELb1ELb0ELb1ELb0ELb1ELb1ELb0ELb0ELb0EEENS1_21CollectiveEpilogueFwdINS6_IJSA_SC_SB_EEES9_NS_10bfloat16_tESG_Li384ELb1ELb0ELb0ELb1EEENS1_36VarlenDynamicPersistentTileSchedulerILi192ELi160ELi384ELi128ELb0ELb0ELb1ELb0ELb1ELb1EEEEEEEEEvNT_6ParamsE,@function
        .size           _ZN7cutlass13device_kernelIN5flash11enable_sm90INS1_16FlashAttnFwdSm90INS1_25CollectiveMainloopFwdSm90ILi2EN4cute5tupleIJNS5_1CILi1EEES8_S8_EEENS6_IJNS7_ILi192EEENS7_ILi160EEENS7_ILi64EEEEEELi64ENS_12float_e4m3_tEfNS_4arch4Sm90ELb0ELb0ELb0ELb1ELb0ELb1ELb0ELb1ELb1ELb0ELb0ELb0EEENS1_21CollectiveEpilogueFwdINS6_IJSA_SC_SB_EEES9_NS_10bfloat16_tESG_Li384ELb1ELb0ELb0ELb1EEENS1_36VarlenDynamicPersistentTileSchedulerILi192ELi160ELi384ELi128ELb0ELb0ELb1ELb0ELb1ELb1EEEEEEEEEvNT_6ParamsE,(.L_x_12390 - _ZN7cutlass13device_kernelIN5flash11enable_sm90INS1_16FlashAttnFwdSm90INS1_25CollectiveMainloopFwdSm90ILi2EN4cute5tupleIJNS5_1CILi1EEES8_S8_EEENS6_IJNS7_ILi192EEENS7_ILi160EEENS7_ILi64EEEEEELi64ENS_12float_e4m3_tEfNS_4arch4Sm90ELb0ELb0ELb0ELb1ELb0ELb1ELb0ELb1ELb1ELb0ELb0ELb0EEENS1_21CollectiveEpilogueFwdINS6_IJSA_SC_SB_EEES9_NS_10bfloat16_tESG_Li384ELb1ELb0ELb0ELb1EEENS1_36VarlenDynamicPersistentTileSchedulerILi192ELi160ELi384ELi128ELb0ELb0ELb1ELb0ELb1ELb1EEEEEEEEEvNT_6ParamsE)
        .other          _ZN7cutlass13device_kernelIN5flash11enable_sm90INS1_16FlashAttnFwdSm90INS1_25CollectiveMainloopFwdSm90ILi2EN4cute5tupleIJNS5_1CILi1EEES8_S8_EEENS6_IJNS7_ILi192EEENS7_ILi160EEENS7_ILi64EEEEEELi64ENS_12float_e4m3_tEfNS_4arch4Sm90ELb0ELb0ELb0ELb1ELb0ELb1ELb0ELb1ELb1ELb0ELb0ELb0EEENS1_21CollectiveEpilogueFwdINS6_IJSA_SC_SB_EEES9_NS_10bfloat16_tESG_Li384ELb1ELb0ELb0ELb1EEENS1_36VarlenDynamicPersistentTileSchedulerILi192ELi160ELi384ELi128ELb0ELb0ELb1ELb0ELb1ELb1EEEEEEEEEvNT_6ParamsE,@"STO_CUDA_ENTRY STV_DEFAULT"
_ZN7cutlass13device_kernelIN5flash11enable_sm90INS1_16FlashAttnFwdSm90INS1_25CollectiveMainloopFwdSm90ILi2EN4cute5tupleIJNS5_1CILi1EEES8_S8_EEENS6_IJNS7_ILi192EEENS7_ILi160EEENS7_ILi64EEEEEELi64ENS_12float_e4m3_tEfNS_4arch4Sm90ELb0ELb0ELb0ELb1ELb0ELb1ELb0ELb1ELb1ELb0ELb0ELb0EEENS1_21CollectiveEpilogueFwdINS6_IJSA_SC_SB_EEES9_NS_10bfloat16_tESG_Li384ELb1ELb0ELb0ELb1EEENS1_36VarlenDynamicPersistentTileSchedulerILi192ELi160ELi384ELi128ELb0ELb0ELb1ELb0ELb1ELb1EEEEEEEEEvNT_6ParamsE:
        /* <DEDUP_REMOVED lines=27> */
.L_x_10463:
[----:B------:R-:W-:Y:S05]  /*01b0*/  BSYNC B0 ;  /* 0x0000000000007941 */ /* 0x000fea0003800000 */
.L_x_10462:
        /* <DEDUP_REMOVED lines=41> */
.L_x_10464:
        /* <DEDUP_REMOVED lines=22> */
.L_x_10465:
        /* <DEDUP_REMOVED lines=18> */
.L_x_10466:
        /* <DEDUP_REMOVED lines=22> */
.L_x_10467:
        /* <DEDUP_REMOVED lines=22> */
.L_x_10468:
        /* <DEDUP_REMOVED lines=8> */
.L_x_10471:
        /* <DEDUP_REMOVED lines=16> */
[----:B------:R-:W0:Y:S01]  /*0b10*/  S2R R0, SR_TID.X ;  /* 0x0000000000007919 */ /* 0x000e220000002100 */
[----:B------:R-:W-:Y:S01]  /*0b20*/  CS2R R156, SRZ ;  /* 0x00000000009c7805 */ /* 0x000fe2000001ff00 */
[----:B------:R-:W-:Y:S01]  /*0b30*/  ULOP3.LUT UR36, UR37, 0x1, URZ, 0xfc, !UPT ;  /* 0x0000000125247892 */ /* 0x000fe2000f8efc3f */
[----:B0-----:R-:W-:-:S05]  /*0b40*/  VIADD R14, R0, 0xffffff80 ;  /* 0xffffff80000e7836 */ /* 0x001fca0000000000 */
[----:B------:R-:W-:-:S04]  /*0b50*/  SHF.R.S32.HI R0, RZ, 0x1f, R14 ;  /* 0x0000001fff007819 */ /* 0x000fc8000001140e */
[CC--:B------:R-:W-:Y:S02]  /*0b60*/  LEA.HI R2, R0.reuse, R14.reuse, RZ, 0x7 ;  /* 0x0000000e00027211 */ /* 0x0c0fe400078f38ff */
[-C--:B------:R-:W-:Y:S02]  /*0b70*/  LEA.HI R3, R0, R14.reuse, RZ, 0x5 ;  /* 0x0000000e00037211 */ /* 0x080fe400078f28ff */
[----:B------:R-:W-:Y:S02]  /*0b80*/  LOP3.LUT R5, R2, 0xffffff80, RZ, 0xc0, !PT ;  /* 0xffffff8002057812 */ /* 0x000fe400078ec0ff */
[----:B------:R-:W-:Y:S01]  /*0b90*/  LEA.HI R7, R0, R14, RZ, 0x4 ;  /* 0x0000000e00077211 */ /* 0x000fe200078f20ff */
[----:B------:R-:W-:Y:S01]  /*0ba0*/  IMAD.SHL.U32 R4, R3, 0x20, RZ ;  /* 0x0000002003047824 */ /* 0x000fe200078e00ff */
[----:B------:R-:W-:Y:S01]  /*0bb0*/  SHF.R.S32.HI R15, RZ, 0x7, R2 ;  /* 0x00000007ff0f7819 */ /* 0x000fe20000011402 */
[----:B------:R-:W-:Y:S01]  /*0bc0*/  IMAD.IADD R17, R14, 0x1, -R5 ;  /* 0x000000010e117824 */ /* 0x000fe200078e0a05 */
[----:B------:R-:W-:-:S02]  /*0bd0*/  LOP3.LUT R3, R7, 0x3fffff0, RZ, 0xc0, !PT ;  /* 0x03fffff007037812 */ /* 0x000fc400078ec0ff */
[----:B------:R-:W-:Y:S02]  /*0be0*/  LOP3.LUT R6, R4, 0xfffffc00, RZ, 0xc0, !PT ;  /* 0xfffffc0004067812 */ /* 0x000fe400078ec0ff */
[----:B------:R-:W-:Y:S01]  /*0bf0*/  SHF.R.S32.HI R9, RZ, 0x1f, R17 ;  /* 0x0000001fff097819 */ /* 0x000fe20000011411 */
[C---:B------:R-:W-:Y:S01]  /*0c00*/  IMAD.IADD R3, R14.reuse, 0x1, -R3 ;  /* 0x000000010e037824 */ /* 0x040fe200078e0a03 */
[----:B------:R-:W-:Y:S02]  /*0c10*/  LEA.HI R4, R14, R14, RZ, 0x1 ;  /* 0x0000000e0e047211 */ /* 0x000fe400078f08ff */
[----:B------:R-:W-:Y:S01]  /*0c20*/  LEA.HI R11, R9, R17, RZ, 0x2 ;  /* 0x00000011090b7211 */ /* 0x000fe200078f10ff */
[----:B------:R-:W-:Y:S01]  /*0c30*/  IMAD R10, R3, 0x40, R6 ;  /* 0x00000040030a7824 */ /* 0x000fe200078e0206 */
[----:B------:R-:W-:Y:S02]  /*0c40*/  SHF.R.S32.HI R23, RZ, 0x1, R4 ;  /* 0x00000001ff177819 */ /* 0x000fe40000011404 */
[----:B------:R-:W-:-:S02]  /*0c50*/  SHF.R.S32.HI R12, RZ, 0x2, R11 ;  /* 0x00000002ff0c7819 */ /* 0x000fc4000001140b */
[----:B------:R-:W-:Y:S02]  /*0c60*/  SHF.R.S32.HI R13, RZ, 0x1f, R11 ;  /* 0x0000001fff0d7819 */ /* 0x000fe4000001140b */
[----:B------:R-:W-:Y:S02]  /*0c70*/  LEA.HI R3, R0, R14, RZ, 0x2 ;  /* 0x0000000e00037211 */ /* 0x000fe400078f10ff */
[----:B------:R-:W-:Y:S02]  /*0c80*/  SHF.R.S32.HI R8, RZ, 0x4, R7 ;  /* 0x00000004ff087819 */ /* 0x000fe40000011407 */
[----:B------:R-:W-:Y:S02]  /*0c90*/  LEA.HI R5, R4, R23, RZ, 0x1 ;  /* 0x0000001704057211 */ /* 0x000fe400078f08ff */
[----:B------:R-:W-:Y:S02]  /*0ca0*/  LEA.HI R13, R13, R12, RZ, 0x3 ;  /* 0x0000000c0d0d7211 */ /* 0x000fe400078f18ff */
[----:B------:R-:W-:-:S02]  /*0cb0*/  SHF.R.S32.HI R2, RZ, 0x2, R3 ;  /* 0x00000002ff027819 */ /* 0x000fc40000011403 */
[----:B------:R-:W-:Y:S02]  /*0cc0*/  LEA.HI R7, R7, R8, RZ, 0x1 ;  /* 0x0000000807077211 */ /* 0x000fe400078f08ff */
[----:B------:R-:W-:Y:S01]  /*0cd0*/  LOP3.LUT R6, R5, 0x3fffffe, RZ, 0xc0, !PT ;  /* 0x03fffffe05067812 */ /* 0x000fe200078ec0ff */
[----:B------:R-:W-:Y:S01]  /*0ce0*/  IMAD.HI R5, R15, 0x55555556, RZ ;  /* 0x555555560f057827 */ /* 0x000fe200078e02ff */
[----:B------:R-:W-:Y:S02]  /*0cf0*/  SHF.R.S32.HI R3, RZ, 0x1f, R3 ;  /* 0x0000001fff037819 */ /* 0x000fe40000011403 */
[----:B------:R-:W-:Y:S01]  /*0d00*/  LOP3.LUT R13, R13, 0xfffffff8, RZ, 0xc0, !PT ;  /* 0xfffffff80d0d7812 */ /* 0x000fe200078ec0ff */
[----:B------:R-:W-:Y:S01]  /*0d10*/  IMAD.IADD R6, R23, 0x1, -R6 ;  /* 0x0000000117067824 */ /* 0x000fe200078e0a06 */
[----:B------:R-:W-:Y:S02]  /*0d20*/  LEA.HI R9, R9, R17, RZ, 0x5 ;  /* 0x0000001109097211 */ /* 0x000fe400078f28ff */
[----:B------:R-:W-:Y:S01]  /*0d30*/  LOP3.LUT R7, R7, 0x1ffffffe, RZ, 0xc0, !PT ;  /* 0x1ffffffe07077812 */ /* 0x000fe200078ec0ff */
[----:B------:R-:W-:Y:S01]  /*0d40*/  IMAD.IADD R12, R12, 0x1, -R13 ;  /* 0x000000010c0c7824 */ /* 0x000fe200078e0a0d */
[----:B------:R-:W-:Y:S01]  /*0d50*/  LEA.HI R3, R3, R2, RZ, 0x2 ;  /* 0x0000000203037211 */ /* 0x000fe200078f10ff */
[C---:B------:R-:W-:Y:S01]  /*0d60*/  IMAD R6, R8.reuse, 0x8, R6 ;  /* 0x0000000808067824 */ /* 0x040fe200078e0206 */
[----:B------:R-:W-:Y:S01]  /*0d70*/  LOP3.LUT R11, R11, 0x7ffffffc, RZ, 0xc0, !PT ;  /* 0x7ffffffc0b0b7812 */ /* 0x000fe200078ec0ff */
[----:B------:R-:W-:Y:S01]  /*0d80*/  IMAD.IADD R7, R8, 0x1, -R7 ;  /* 0x0000000108077824 */ /* 0x000fe200078e0a07 */
[----:B------:R-:W-:Y:S01]  /*0d90*/  LEA.HI R5, R5, R5, RZ, 0x1 ;  /* 0x0000000505057211 */ /* 0x000fe200078f08ff */
[----:B------:R-:W-:Y:S01]  /*0da0*/  IMAD.MOV.U32 R8, RZ, RZ, -0x2 ;  /* 0xfffffffeff087424 */ /* 0x000fe200078e00ff */
[----:B------:R-:W-:Y:S01]  /*0db0*/  SHF.R.S32.HI R9, RZ, 0x5, R9 ;  /* 0x00000005ff097819 */ /* 0x000fe20000011409 */
[----:B------:R-:W-:Y:S01]  /*0dc0*/  IMAD.IADD R11, R17, 0x1, -R11 ;  /* 0x00000001110b7824 */ /* 0x000fe200078e0a0b */
[----:B------:R-:W-:Y:S01]  /*0dd0*/  LOP3.LUT R3, R3, 0xfffffffc, RZ, 0xc0, !PT ;  /* 0xfffffffc03037812 */ /* 0x000fe200078ec0ff */
[----:B------:R-:W-:Y:S01]  /*0de0*/  IMAD R5, R5, -0x3, R15 ;  /* 0xfffffffd05057824 */ /* 0x000fe200078e020f */
[----:B------:R-:W-:Y:S01]  /*0df0*/  LOP3.LUT R4, R4, 0xfffffffe, RZ, 0xc0, !PT ;  /* 0xfffffffe04047812 */ /* 0x000fe200078ec0ff */
[----:B------:R-:W-:Y:S01]  /*0e00*/  IMAD R12, R9, 0x10, R12 ;  /* 0x00000010090c7824 */ /* 0x000fe200078e020c */
[----:B------:R-:W-:Y:S01]  /*0e10*/  LEA.HI R0, R0, R14, RZ, 0x3 ;  /* 0x0000000e00007211 */ /* 0x000fe200078f18ff */
[----:B------:R-:W-:-:S02]  /*0e20*/  IMAD R9, R7, 0x8, R10 ;  /* 0x0000000807097824 */ /* 0x000fc400078e020a */
[----:B------:R-:W-:Y:S02]  /*0e30*/  IMAD.IADD R2, R2, 0x1, -R3 ;  /* 0x0000000102027824 */ /* 0x000fe400078e0a03 */
[----:B------:R-:W-:Y:S01]  /*0e40*/  IMAD R7, R11, R8, 0xa0 ;  /* 0x000000a00b077424 */ /* 0x000fe200078e0208 */
[----:B------:R-:W-:Y:S01]  /*0e50*/  STL [R1+0x58], R9 ;  /* 0x0000580901007387 */ /* 0x000fe20000100800 */
[----:B------:R-:W-:Y:S02]  /*0e60*/  IMAD R3, R5, 0x40, R12 ;  /* 0x0000004005037824 */ /* 0x000fe400078e020c */
[----:B------:R-:W-:Y:S01]  /*0e70*/  IMAD.MOV.U32 R17, RZ, RZ, RZ ;  /* 0x000000ffff117224 */ /* 0x000fe200078e00ff */
[----:B------:R0:W-:Y:S04]  /*0e80*/  STL [R1+0x48], R2 ;  /* 0x0000480201007387 */ /* 0x0001e80000100800 */
[----:B------:R-:W-:Y:S04]  /*0e90*/  STL [R1+0x50], R7 ;  /* 0x0000500701007387 */ /* 0x000fe80000100800 */
[----:B------:R1:W-:Y:S01]  /*0ea0*/  STL [R1+0x54], R3 ;  /* 0x0000540301007387 */ /* 0x0003e20000100800 */
[----:B0-----:R-:W-:-:S03]  /*0eb0*/  IMAD.SHL.U32 R2, R2, 0x80, RZ ;  /* 0x0000008002027824 */ /* 0x001fc600078e00ff */
[----:B------:R-:W-:Y:S04]  /*0ec0*/  STL [R1+0x38], RZ ;  /* 0x000038ff01007387 */ /* 0x000fe80000100800 */
[----:B------:R-:W-:Y:S01]  /*0ed0*/  STL [R1], RZ ;  /* 0x000000ff01007387 */ /* 0x000fe20000100800 */
[----:B-1----:R-:W-:Y:S01]  /*0ee0*/  IMAD.IADD R3, R14, 0x1, -R4 ;  /* 0x000000010e037824 */ /* 0x002fe200078e0a04 */
[----:B------:R-:W-:-:S03]  /*0ef0*/  SHF.R.S32.HI R4, RZ, 0x3, R0 ;  /* 0x00000003ff047819 */ /* 0x000fc60000011400 */
[----:B------:R-:W-:Y:S01]  /*0f00*/  IMAD.SHL.U32 R18, R3, 0x10, RZ ;  /* 0x0000001003127824 */ /* 0x000fe200078e00ff */
[----:B------:R-:W-:Y:S02]  /*0f10*/  LOP3.LUT R3, R2, 0x180, RZ, 0xc0, !PT ;  /* 0x0000018002037812 */ /* 0x000fe400078ec0ff */
[----:B------:R-:W-:Y:S02]  /*0f20*/  LOP3.LUT R2, R0, 0x1ffffff8, RZ, 0xc0, !PT ;  /* 0x1ffffff800027812 */ /* 0x000fe400078ec0ff */
[----:B------:R-:W-:Y:S01]  /*0f30*/  LOP3.LUT R0, R3, 0x10, R18, 0xf8, !PT ;  /* 0x0000001003007812 */ /* 0x000fe200078ef812 */
[----:B------:R0:W-:Y:S01]  /*0f40*/  STL [R1+0x18], R3 ;  /* 0x0000180301007387 */ /* 0x0001e20000100800 */
[----:B------:R-:W-:Y:S01]  /*0f50*/  SHF.R.U32.HI R5, RZ, 0x3, R3 ;  /* 0x00000003ff057819 */ /* 0x000fe20000011603 */
[----:B------:R-:W-:Y:S02]  /*0f60*/  IMAD.IADD R2, R14, 0x1, -R2 ;  /* 0x000000010e027824 */ /* 0x000fe400078e0a02 */
[----:B------:R1:W-:Y:S01]  /*0f70*/  STL [R1+0x8], R4 ;  /* 0x0000080401007387 */ /* 0x0003e20000100800 */
[----:B------:R-:W-:-:S03]  /*0f80*/  LOP3.LUT R0, R0, R5, RZ, 0x3c, !PT ;  /* 0x0000000500007212 */ /* 0x000fc600078e3cff */
[----:B------:R2:W-:Y:S01]  /*0f90*/  STL [R1+0x1c], R5 ;  /* 0x00001c0501007387 */ /* 0x0005e20000100800 */
[----:B0-----:R-:W-:Y:S01]  /*0fa0*/  LOP3.LUT R3, R3, 0x30, R18, 0xf8, !PT ;  /* 0x0000003003037812 */ /* 0x001fe200078ef812 */
[----:B-1----:R-:W-:-:S03]  /*0fb0*/  IMAD.SHL.U32 R4, R6, 0x40, RZ ;  /* 0x0000004006047824 */ /* 0x002fc600078e00ff */
[----:B------:R-:W-:Y:S02]  /*0fc0*/  LOP3.LUT R3, R3, R5, RZ, 0x3c, !PT ;  /* 0x0000000503037212 */ /* 0x000fe400078e3cff */
[----:B------:R-:W-:Y:S01]  /*0fd0*/  SHF.R.S32.HI R6, RZ, 0x1f, R23 ;  /* 0x0000001fff067819 */ /* 0x000fe20000011417 */
[----:B--2---:R-:W-:Y:S01]  /*0fe0*/  IMAD.SHL.U32 R5, R2, 0x8, RZ ;  /* 0x0000000802057824 */ /* 0x004fe200078e00ff */
[----:B------:R0:W-:Y:S01]  /*0ff0*/  STL [R1+0x20], R4 ;  /* 0x0000200401007387 */ /* 0x0001e20000100800 */
[----:B------:R-:W-:Y:S01]  /*1000*/  IMAD.IADD R2, R4, 0x1, R0 ;  /* 0x0000000104027824 */ /* 0x000fe200078e0200 */
[----:B------:R-:W-:Y:S02]  /*1010*/  IADD3 R0, R16, R4, R3 ;  /* 0x0000000410007210 */ /* 0x000fe40007ffe003 */
[----:B------:R0:W-:Y:S04]  /*1020*/  STL [R1+0x2c], R5 ;  /* 0x00002c0501007387 */ /* 0x0001e80000100800 */
[----:B------:R0:W-:Y:S04]  /*1030*/  STL [R1+0x4c], R0 ;  /* 0x00004c0001007387 */ /* 0x0001e80000100800 */
[----:B------:R0:W-:Y:S02]  /*1040*/  STL [R1+0x4], R2 ;  /* 0x0000040201007387 */ /* 0x0001e40000100800 */
.L_x_10585:
        /* <DEDUP_REMOVED lines=8> */
[----:B------:R-:W-:Y:S02]  /*10d0*/  ISETP.NE.U32.AND P1, PT, RZ, UR8, PT ;  /* 0x00000008ff007c0c */ /* 0x000fe4000bf25070 */
[----:B------:R-:W-:Y:S02]  /*10e0*/  ISETP.NE.AND.EX P2, PT, RZ, UR5, PT, P2 ;  /* 0x00000005ff007c0c */ /* 0x000fe4000bf45320 */
[----:B------:R-:W-:Y:S02]  /*10f0*/  ISETP.NE.AND.EX P1, PT, RZ, UR9, PT, P1 ;  /* 0x00000009ff007c0c */ /* 0x000fe4000bf25310 */
[----:B------:R-:W-:Y:S02]  /*1100*/  ISETP.NE.U32.AND P0, PT, RZ, UR6, PT ;  /* 0x00000006ff007c0c */ /* 0x000fe4000bf05070 */
[----:B------:R-:W-:-:S02]  /*1110*/  MOV R31, RZ ;  /* 0x000000ff001f7202 */ /* 0x000fc40000000f00 */
        /* <DEDUP_REMOVED lines=43> */
.L_x_10473:
[----:B------:R-:W-:Y:S02]  /*13d0*/  IMAD.U32 R33, RZ, RZ, UR5 ;  /* 0x00000005ff217e24 */ /* 0x000fe4000f8e00ff */
[----:B------:R-:W-:Y:S01]  /*13e0*/  IMAD.U32 R28, RZ, RZ, UR4 ;  /* 0x00000004ff1c7e24 */ /* 0x000fe2000f8e00ff */
[----:B------:R-:W-:Y:S06]  /*13f0*/  @!P2 BRA `(.L_x_10474) ;  /* 0x000000000010a947 */ /* 0x000fec0003800000 */
[----:B------:R-:W-:-:S04]  /*1400*/  IADD3 R2, P0, R34, UR8, RZ ;  /* 0x0000000822027c10 */ /* 0x000fc8000ff1e0ff */
[----:B------:R-:W-:-:S05]  /*1410*/  IADD3.X R3, R30, UR9, RZ, P0, !PT ;  /* 0x000000091e037c10 */ /* 0x000fca00087fe4ff */
[----:B------:R0:W5:Y:S01]  /*1420*/  LDG.E R28, desc[UR42][R2.64] ;  /* 0x0000002a021c7981 */ /* 0x000162000c1e1900 */
[----:B------:R-:W-:Y:S05]  /*1430*/  BRA `(.L_x_10475) ;  /* 0x0000000000107947 */ /* 0x000fea0003800000 */
.L_x_10474:
[----:B------:R-:W-:Y:S05]  /*1440*/  @!P0 BRA `(.L_x_10475) ;  /* 0x00000000000c8947 */ /* 0x000fea0003800000 */
[----:B------:R-:W2:Y:S04]  /*1450*/  LDG.E R3, desc[UR42][R6.64] ;  /* 0x0000002a06037981 */ /* 0x000ea8000c1e1900 */
[----:B------:R-:W2:Y:S02]  /*1460*/  LDG.E R28, desc[UR42][R6.64+0x4] ;  /* 0x0000042a061c7981 */ /* 0x000ea4000c1e1900 */
[----:B--2---:R-:W-:-:S07]  /*1470*/  IMAD.IADD R28, R28, 0x1, -R3 ;  /* 0x000000011c1c7824 */ /* 0x004fce00078e0a03 */
.L_x_10475:
        /* <DEDUP_REMOVED lines=12> */
[----:B0-----:R-:W-:-:S12]  /*1540*/  IMAD.MOV R2, RZ, RZ, -R9 ;  /* 0x000000ffff027224 */ /* 0x001fd800078e0a09 */
[----:B------:R-:W-:-:S04]  /*1550*/  @P1 IADD3 R4, P2, R34, UR4, RZ ;  /* 0x0000000422041c10 */ /* 0x000fc8000ff5e0ff */
[----:B------:R-:W-:Y:S02]  /*1560*/  @P1 IADD3.X R5, R30, UR5, RZ, P2, !PT ;  /* 0x000000051e051c10 */ /* 0x000fe400097fe4ff */
[----:B------:R-:W-:-:S03]  /*1570*/  VIMNMX R2, RZ, R2, !PT ;  /* 0x00000002ff027248 */ /* 0x000fc60007fe0100 */
[----:B------:R0:W5:Y:S01]  /*1580*/  @P1 LDG.E R24, desc[UR42][R4.64] ;  /* 0x0000002a04181981 */ /* 0x000162000c1e1900 */
[----:B--2---:R-:W-:-:S04]  /*1590*/  @P0 IMAD.IADD R33, R7, 0x1, -R0 ;  /* 0x0000000107210824 */ /* 0x004fc800078e0a00 */
[----:B------:R-:W-:-:S04]  /*15a0*/  IMAD.IADD R105, R9, 0x1, R33 ;  /* 0x0000000109697824 */ /* 0x000fc800078e0221 */
[----:B------:R-:W-:-:S04]  /*15b0*/  VIADD R0, R105, 0x9f ;  /* 0x0000009f69007836 */ /* 0x000fc80000000000 */
[----:B------:R-:W-:-:S05]  /*15c0*/  IMAD.HI R0, R0, 0x66666667, RZ ;  /* 0x6666666700007827 */ /* 0x000fca00078e02ff */
[----:B------:R-:W-:-:S04]  /*15d0*/  SHF.R.U32.HI R3, RZ, 0x1f, R0 ;  /* 0x0000001fff037819 */ /* 0x000fc80000011600 */
[----:B------:R-:W-:-:S05]  /*15e0*/  LEA.HI.SX32 R104, R0, R3, 0x1a ;  /* 0x0000000300687211 */ /* 0x000fca00078fd2ff */
[----:B------:R-:W-:-:S05]  /*15f0*/  IMAD R0, R104, 0xa0, -R9 ;  /* 0x000000a068007824 */ /* 0x000fca00078e0a09 */
[----:B0-----:R-:W-:-:S04]  /*1600*/  VIMNMX R5, R0, R33, PT ;  /* 0x0000002100057248 */ /* 0x001fc80003fe0100 */
        /* <DEDUP_REMOVED lines=31> */
.L_x_10478:
[----:B------:R-:W-:Y:S05]  /*1800*/  BSYNC B6 ;  /* 0x0000000000067941 */ /* 0x000fea0003800000 */
.L_x_10477:
        /* <DEDUP_REMOVED lines=20> */
.L_x_10480:
[----:B------:R-:W-:Y:S05]  /*1950*/  BSYNC B6 ;  /* 0x0000000000067941 */ /* 0x000fea0003800000 */
.L_x_10479:
[----:B------:R-:W-:Y:S01]  /*1960*/  ULDC.64 UR4, c[0x0][0x9f8] ;  /* 0x00027e0000047ab9 */ /* 0x000fe20000000a00 */
[----:B------:R-:W0:Y:S01]  /*1970*/  LDC R0, c[0x0][0x428] ;  /* 0x00010a00ff007b82 */ /* 0x000e220000000800 */
[----:B------:R-:W-:-:S07]  /*1980*/  ISETP.NE.U32.AND P0, PT, RZ, UR4, PT ;  /* 0x00000004ff007c0c */ /* 0x000fce000bf05070 */
[----:B------:R-:W1:Y:S01]  /*1990*/  LDC.64 R48, c[0x0][0x2f0] ;  /* 0x0000bc00ff307b82 */ /* 0x000e620000000a00 */
[----:B------:R-:W-:Y:S01]  /*19a0*/  ISETP.NE.AND.EX P0, PT, RZ, UR5, PT, P0 ;  /* 0x00000005ff007c0c */ /* 0x000fe2000bf05300 */
[----:B------:R-:W-:Y:S01]  /*19b0*/  IMAD.IADD R56, R31, 0x1, R28 ;  /* 0x000000011f387824 */ /* 0x000fe200078e021c */
[----:B------:R-:W-:Y:S01]  /*19c0*/  ULDC.64 UR6, c[0x0][0xa08] ;  /* 0x0002820000067ab9 */ /* 0x000fe20000000a00 */
[----:B------:R-:W-:Y:S01]  /*19d0*/  IMAD.MOV.U32 R3, RZ, RZ, R26 ;  /* 0x000000ffff037224 */ /* 0x000fe200078e001a */
[----:B------:R-:W2:Y:S03]  /*19e0*/  LDL R28, [R1+0x1c] ;  /* 0x00001c00011c7983 */ /* 0x000ea60000100800 */
[----:B------:R-:W3:Y:S01]  /*19f0*/  LDC.64 R42, c[0x0][0x3d8] ;  /* 0x0000f600ff2a7b82 */ /* 0x000ee20000000a00 */
[----:B------:R-:W4:Y:S05]  /*1a00*/  LDL R14, [R1+0x20] ;  /* 0x00002000010e7983 */ /* 0x000f2a0000100800 */
[----:B------:R-:W-:-:S02]  /*1a10*/  @P0 IADD3 R4, P1, R34, UR4, RZ ;  /* 0x0000000422040c10 */ /* 0x000fc4000ff3e0ff */
[----:B------:R-:W-:Y:S01]  /*1a20*/  SHF.R.S32.HI R13, RZ, 0x1f, R56 ;  /* 0x0000001fff0d7819 */ /* 0x000fe20000011438 */
[----:B------:R-:W2:Y:S01]  /*1a30*/  LDL R34, [R1+0x48] ;  /* 0x0000480001227983 */ /* 0x000ea20000100800 */
[----:B------:R-:W-:Y:S01]  /*1a40*/  @P0 IADD3.X R5, R30, UR5, RZ, P1, !PT ;  /* 0x000000051e050c10 */ /* 0x000fe20008ffe4ff */
[----:B------:R-:W-:Y:S01]  /*1a50*/  ULDC.64 UR4, c[0x0][0x2f8] ;  /* 0x0000be0000047ab9 */ /* 0x000fe20000000a00 */
[----:B------:R-:W3:Y:S03]  /*1a60*/  LDC R31, c[0x0][0x3d4] ;  /* 0x0000f500ff1f7b82 */ /* 0x000ee60000000800 */
[----:B------:R1:W4:Y:S01]  /*1a70*/  @P0 LDG.E R29, desc[UR42][R4.64] ;  /* 0x0000002a041d0981 */ /* 0x000322000c1e1900 */
[----:B0-----:R-:W-:Y:S01]  /*1a80*/  ISETP.NE.AND P0, PT, R0, 0x1, PT ;  /* 0x000000010000780c */ /* 0x001fe20003f05270 */
[-C--:B-1----:R-:W-:Y:S01]  /*1a90*/  IMAD R6, R13, R48.reuse, RZ ;  /* 0x000000300d067224 */ /* 0x082fe200078e02ff */
[----:B------:R-:W-:Y:S01]  /*1aa0*/  SHF.R.S32.HI R19, RZ, 0x1f, R18 ;  /* 0x0000001fff137819 */ /* 0x000fe20000011412 */
[----:B------:R-:W0:Y:S01]  /*1ab0*/  S2R R10, SR_TID.X ;  /* 0x00000000000a7919 */ /* 0x000e220000002100 */
[----:B------:R-:W1:Y:S01]  /*1ac0*/  LDC.64 R36, c[0x0][0x3e8] ;  /* 0x0000fa00ff247b82 */ /* 0x000e620000000a00 */
[----:B------:R-:W-:Y:S01]  /*1ad0*/  SHF.R.S32.HI R30, RZ, 0x1f, R23 ;  /* 0x0000001fff1e7819 */ /* 0x000fe20000011417 */
[----:B------:R-:W-:-:S07]  /*1ae0*/  IMAD.WIDE.U32 R4, R56, R48, RZ ;  /* 0x0000003038047225 */ /* 0x000fce00078e00ff */
[----:B------:R-:W3:Y:S08]  /*1af0*/  @P0 LDC R7, c[0x0][0x42c] ;  /* 0x00010b00ff070b82 */ /* 0x000ef00000000800 */
[----:B------:R-:W1:Y:S01]  /*1b00*/  @P0 LDC R9, c[0x0][0x430] ;  /* 0x00010c00ff090b82 */ /* 0x000e620000000800 */
[----:B------:R-:W2:Y:S01]  /*1b10*/  S2R R35, SR_TID.X ;  /* 0x0000000000237919 */ /* 0x000ea20000002100 */
[----:B0-----:R-:W-:-:S02]  /*1b20*/  VIADD R20, R10, 0xffffff80 ;  /* 0xffffff800a147836 */ /* 0x001fc40000000000 */
[----:B---3--:R-:W-:-:S03]  /*1b30*/  @P0 IMAD.HI.U32 R0, R26, R7, RZ ;  /* 0x000000071a000227 */ /* 0x008fc600078e00ff */
[----:B------:R-:W-:Y:S01]  /*1b40*/  LEA.HI R10, R20, R20, RZ, 0x1 ;  /* 0x00000014140a7211 */ /* 0x000fe200078f08ff */
[----:B------:R-:W-:-:S03]  /*1b50*/  IMAD R7, R56, R49, R6 ;  /* 0x0000003138077224 */ /* 0x000fc600078e0206 */
[----:B------:R-:W-:Y:S01]  /*1b60*/  LOP3.LUT R10, R10, 0xfffffffe, RZ, 0xc0, !PT ;  /* 0xfffffffe0a0a7812 */ /* 0x000fe200078ec0ff */
[----:B------:R-:W-:Y:S01]  /*1b70*/  IMAD.IADD R5, R5, 0x1, R7 ;  /* 0x0000000105057824 */ /* 0x000fe200078e0207 */
[----:B-1----:R-:W-:Y:S02]  /*1b80*/  @P0 SHF.R.U32.HI R3, RZ, R9, R0 ;  /* 0x00000009ff030219 */ /* 0x002fe40000011600 */
[----:B------:R-:W-:Y:S01]  /*1b90*/  ISETP.NE.U32.AND P0, PT, RZ, UR6, PT ;  /* 0x00000006ff007c0c */ /* 0x000fe2000bf05070 */
[----:B------:R-:W-:Y:S01]  /*1ba0*/  IMAD.IADD R10, R20, 0x1, -R10 ;  /* 0x00000001140a7824 */ /* 0x000fe200078e0a0a */
[----:B------:R-:W-:Y:S01]  /*1bb0*/  SHF.R.S32.HI R0, RZ, 0x1f, R3 ;  /* 0x0000001fff007819 */ /* 0x000fe20000011403 */
[----:B------:R-:W-:Y:S01]  /*1bc0*/  IMAD.WIDE.U32 R4, R3, UR4, R4 ;  /* 0x0000000403047c25 */ /* 0x000fe2000f8e0004 */
[----:B------:R-:W-:Y:S01]  /*1bd0*/  ISETP.NE.AND.EX P0, PT, RZ, UR7, PT, P0 ;  /* 0x00000007ff007c0c */ /* 0x000fe2000bf05300 */
[----:B------:R-:W-:Y:S02]  /*1be0*/  ULDC.64 UR6, c[0x0][0x320] ;  /* 0x0000c80000067ab9 */ /* 0x000fe40000000a00 */
[----:B------:R-:W-:-:S02]  /*1bf0*/  IMAD R6, R0, UR4, RZ ;  /* 0x0000000400067c24 */ /* 0x000fc4000f8e02ff */
[----:B------:R-:W-:Y:S02]  /*1c00*/  IMAD R0, R0, UR6, RZ ;  /* 0x0000000600007c24 */ /* 0x000fe4000f8e02ff */
[C---:B------:R-:W-:Y:S01]  /*1c10*/  IMAD R9, R3.reuse, UR5, R6 ;  /* 0x0000000503097c24 */ /* 0x040fe2000f8e0206 */
[----:B------:R-:W-:Y:S01]  /*1c20*/  ULDC.64 UR4, c[0x0][0x300] ;  /* 0x0000c00000047ab9 */ /* 0x000fe20000000a00 */
[----:B------:R-:W-:Y:S02]  /*1c30*/  IMAD R11, R3, UR7, R0 ;  /* 0x00000007030b7c24 */ /* 0x000fe4000f8e0200 */
[----:B------:R-:W-:Y:S01]  /*1c40*/  IMAD.IADD R5, R5, 0x1, R9 ;  /* 0x0000000105057824 */ /* 0x000fe200078e0209 */
[----:B------:R-:W-:Y:S01]  /*1c50*/  ISETP.GE.AND P2, PT, R18, R31, PT ;  /* 0x0000001f1200720c */ /* 0x000fe20003f46270 */
[----:B------:R-:W-:-:S04]  /*1c60*/  IMAD.WIDE.U32 R6, R3, UR6, R18 ;  /* 0x0000000603067c25 */ /* 0x000fc8000f8e0012 */
[----:B------:R-:W-:Y:S02]  /*1c70*/  IMAD.SHL.U32 R52, R10, 0x8, RZ ;  /* 0x000000080a347824 */ /* 0x000fe400078e00ff */
[----:B------:R-:W-:-:S04]  /*1c80*/  IMAD.WIDE.U32 R20, R23, R48, R18 ;  /* 0x0000003017147225 */ /* 0x000fc800078e0012 */
[----:B------:R-:W-:Y:S01]  /*1c90*/  IMAD.IADD R7, R7, 0x1, R11 ;  /* 0x0000000107077824 */ /* 0x000fe200078e020b */
[----:B----4-:R-:W-:Y:S02]  /*1ca0*/  SHF.R.S32.HI R0, RZ, 0x1f, R29 ;  /* 0x0000001fff007819 */ /* 0x010fe4000001141d */
[----:B------:R-:W-:Y:S02]  /*1cb0*/  SEL R9, R29, RZ, !P0 ;  /* 0x000000ff1d097207 */ /* 0x000fe40004000000 */
[----:B------:R-:W3:Y:S01]  /*1cc0*/  LDL R29, [R1+0x18] ;  /* 0x00001800011d7983 */ /* 0x000ee20000100800 */
[----:B------:R-:W-:Y:S02]  /*1cd0*/  SEL R0, R0, RZ, !P0 ;  /* 0x000000ff00007207 */ /* 0x000fe40004000000 */
[----:B------:R-:W-:-:S04]  /*1ce0*/  IMAD.WIDE.U32 R54, R9, UR4, R4 ;  /* 0x0000000409367c25 */ /* 0x000fc8000f8e0004 */
[----:B------:R-:W-:Y:S02]  /*1cf0*/  IMAD R8, R0, UR4, RZ ;  /* 0x0000000400087c24 */ /* 0x000fe4000f8e02ff */
[----:B------:R-:W-:Y:S02]  /*1d00*/  IMAD R4, R30, R48, RZ ;  /* 0x000000301e047224 */ /* 0x000fe400078e02ff */
[----:B------:R-:W-:Y:S01]  /*1d10*/  IMAD R3, R9, UR5, R8 ;  /* 0x0000000509037c24 */ /* 0x000fe2000f8e0208 */
[----:B------:R-:W-:Y:S01]  /*1d20*/  ULDC.64 UR4, c[0x0][0x328] ;  /* 0x0000ca0000047ab9 */ /* 0x000fe20000000a00 */
[----:B------:R-:W-:Y:S01]  /*1d30*/  SEL R11, R31, RZ, P2 ;  /* 0x000000ff1f0b7207 */ /* 0x000fe20001000000 */
[----:B------:R-:W-:Y:S01]  /*1d40*/  IMAD R8, R0, UR4, RZ ;  /* 0x0000000400087c24 */ /* 0x000fe2000f8e02ff */
[----:B------:R-:W-:Y:S01]  /*1d50*/  SHF.R.S32.HI R53, RZ, 0x1f, R52 ;  /* 0x0000001fff357819 */ /* 0x000fe20000011434 */
[----:B------:R-:W-:Y:S02]  /*1d60*/  IMAD R5, R23, R49, R4 ;  /* 0x0000003117057224 */ /* 0x000fe400078e0204 */
[----:B------:R-:W-:Y:S01]  /*1d70*/  IMAD.IADD R0, R55, 0x1, R3 ;  /* 0x0000000137007824 */ /* 0x000fe200078e0203 */
[----:B------:R-:W-:Y:S01]  /*1d80*/  IADD3 R3, P0, R54, R20, RZ ;  /* 0x0000001436037210 */ /* 0x000fe20007f1e0ff */
[----:B------:R-:W-:-:S02]  /*1d90*/  IMAD R4, R30, R42, RZ ;  /* 0x0000002a1e047224 */ /* 0x000fc400078e02ff */
[C---:B------:R-:W-:Y:S01]  /*1da0*/  IMAD.WIDE.U32 R50, R9.reuse, UR4, R6 ;  /* 0x0000000409327c25 */ /* 0x040fe2000f8e0006 */
[----:B------:R-:W-:Y:S01]  /*1db0*/  IADD3.X R20, R0, R21, R5, P0, !PT ;  /* 0x0000001500147210 */ /* 0x000fe200007fe405 */
[----:B------:R-:W-:Y:S02]  /*1dc0*/  ULDC UR4, c[0x0][0x2e4] ;  /* 0x0000b90000047ab9 */ /* 0x000fe40000000800 */
[----:B------:R-:W-:Y:S02]  /*1dd0*/  IMAD R6, R30, R36, RZ ;  /* 0x000000241e067224 */ /* 0x000fe400078e02ff */
[----:B------:R-:W-:Y:S02]  /*1de0*/  IMAD.IADD R11, R18, 0x1, R11 ;  /* 0x00000001120b7824 */ /* 0x000fe400078e020b */
[----:B------:R-:W-:Y:S02]  /*1df0*/  IMAD R75, R9, UR5, R8 ;  /* 0x00000005094b7c24 */ /* 0x000fe4000f8e0208 */
[----:B------:R-:W-:-:S02]  /*1e00*/  IMAD R15, R23, R43, R4 ;  /* 0x0000002b170f7224 */ /* 0x000fc400078e0204 */
[----:B------:R-:W-:Y:S01]  /*1e10*/  IMAD.WIDE.U32 R8, R23, R42, R18 ;  /* 0x0000002a17087225 */ /* 0x000fe200078e0012 */
[----:B------:R-:W-:-:S03]  /*1e20*/  SHF.R.S32.HI R10, RZ, 0x1f, R11 ;  /* 0x0000001fff0a7819 */ /* 0x000fc6000001140b */
[----:B------:R-:W-:-:S04]  /*1e30*/  IMAD.WIDE.U32 R4, R23, R42, R52 ;  /* 0x0000002a17047225 */ /* 0x000fc800078e0034 */
[C---:B------:R-:W-:Y:S02]  /*1e40*/  IMAD R21, R23.reuse, R37, R6 ;  /* 0x0000002517157224 */ /* 0x040fe400078e0206 */
[----:B------:R-:W-:-:S04]  /*1e50*/  IMAD.WIDE.U32 R40, R23, R36, R18 ;  /* 0x0000002417287225 */ /* 0x000fc800078e0012 */
[----:B------:R-:W-:-:S04]  /*1e60*/  IMAD.WIDE.U32 R6, R23, R36, R52 ;  /* 0x0000002417067225 */ /* 0x000fc800078e0034 */
[----:B------:R-:W-:Y:S02]  /*1e70*/  IMAD.IADD R9, R15, 0x1, R9 ;  /* 0x000000010f097824 */ /* 0x000fe400078e0209 */
[----:B------:R-:W-:Y:S01]  /*1e80*/  IMAD.IADD R5, R5, 0x1, R15 ;  /* 0x0000000105057824 */ /* 0x000fe200078e020f */
[----:B-----5:R-:W-:Y:S01]  /*1e90*/  SHF.R.S32.HI R15, RZ, 0x1f, R24 ;  /* 0x0000001fff0f7819 */ /* 0x020fe20000011418 */
[----:B------:R-:W-:Y:S02]  /*1ea0*/  IMAD.IADD R41, R21, 0x1, R41 ;  /* 0x0000000115297824 */ /* 0x000fe400078e0229 */
[----:B------:R-:W-:Y:S01]  /*1eb0*/  IMAD.IADD R7, R7, 0x1, R21 ;  /* 0x0000000107077824 */ /* 0x000fe200078e0215 */
[----:B------:R-:W-:Y:S01]  /*1ec0*/  LEA.HI R21, R10, R11, RZ, 0x4 ;  /* 0x0000000b0a157211 */ /* 0x000fe200078f20ff */
[-C--:B------:R-:W-:Y:S02]  /*1ed0*/  IMAD R12, R15, R42.reuse, RZ ;  /* 0x0000002a0f0c7224 */ /* 0x080fe400078e02ff */
[----:B------:R-:W-:Y:S01]  /*1ee0*/  IMAD.WIDE.U32 R44, R24, R42, R4 ;  /* 0x0000002a182c7225 */ /* 0x000fe200078e0004 */
[----:B--2---:R-:W-:-:S03]  /*1ef0*/  LOP3.LUT P4, RZ, R34, 0x2, RZ, 0xc0, !PT ;  /* 0x0000000222ff7812 */ /* 0x004fc6000788c0ff */
[----:B------:R-:W-:Y:S01]  /*1f00*/  IMAD R15, R15, R36, RZ ;  /* 0x000000240f0f7224 */ /* 0x000fe200078e02ff */
[----:B------:R-:W-:Y:S01]  /*1f10*/  LOP3.LUT R22, R22, 0xfffffffb, RZ, 0xc0, !PT ;  /* 0xfffffffb16167812 */ /* 0x000fe200078ec0ff */
[C---:B------:R-:W-:Y:S01]  /*1f20*/  IMAD R65, R24.reuse, R43, R12 ;  /* 0x0000002b18417224 */ /* 0x040fe200078e020c */
[----:B------:R-:W-:Y:S01]  /*1f30*/  SHF.R.U32.HI R35, RZ, 0x7, R35 ;  /* 0x00000007ff237819 */ /* 0x000fe20000011623 */
[----:B------:R-:W-:Y:S01]  /*1f40*/  IMAD R11, R43, 0xa0, RZ ;  /* 0x000000a02b0b7824 */ /* 0x000fe200078e02ff */
[----:B------:R-:W-:Y:S01]  /*1f50*/  IADD3 R56, P0, R23, R56, RZ ;  /* 0x0000003817387210 */ /* 0x000fe20007f1e0ff */
[----:B------:R-:W-:Y:S01]  /*1f60*/  IMAD.WIDE.U32 R46, R24, R42, R8 ;  /* 0x0000002a182e7225 */ /* 0x000fe200078e0008 */
[----:B------:R-:W-:-:S03]  /*1f70*/  LOP3.LUT R64, R21, 0xfffffff0, RZ, 0xc0, !PT ;  /* 0xfffffff015407812 */ /* 0x000fc600078ec0ff */
[----:B------:R-:W-:Y:S02]  /*1f80*/  IMAD R59, R49, 0xa0, RZ ;  /* 0x000000a0313b7824 */ /* 0x000fe400078e02ff */
[----:B------:R-:W-:-:S04]  /*1f90*/  IMAD.WIDE.U32 R42, R42, 0xa0, RZ ;  /* 0x000000a02a2a7825 */ /* 0x000fc800078e00ff */
[C---:B------:R-:W-:Y:S02]  /*1fa0*/  IMAD R15, R24.reuse, R37, R15 ;  /* 0x00000025180f7224 */ /* 0x040fe400078e020f */
[----:B------:R-:W-:Y:S02]  /*1fb0*/  IMAD R61, R37, 0xa0, RZ ;  /* 0x000000a0253d7824 */ /* 0x000fe400078e02ff */
[----:B------:R-:W-:-:S04]  /*1fc0*/  IMAD.WIDE.U32 R40, R24, R36, R40 ;  /* 0x0000002418287225 */ /* 0x000fc800078e0028 */
[----:B------:R-:W-:-:S04]  /*1fd0*/  IMAD.WIDE.U32 R38, R24, R36, R6 ;  /* 0x0000002418267225 */ /* 0x000fc800078e0006 */
[----:B------:R-:W-:Y:S02]  /*1fe0*/  VIADD R34, R18, 0x20 ;  /* 0x0000002012227836 */ /* 0x000fe40000000000 */
[----:B------:R-:W-:Y:S01]  /*1ff0*/  IMAD.WIDE.U32 R48, R48, 0xa0, RZ ;  /* 0x000000a030307825 */ /* 0x000fe200078e00ff */
[----:B------:R-:W-:-:S03]  /*2000*/  @P2 LOP3.LUT R22, R22, 0x4, RZ, 0xfc, !PT ;  /* 0x0000000416162812 */ /* 0x000fc600078efcff */
[----:B------:R-:W-:Y:S01]  /*2010*/  IMAD.WIDE.U32 R36, R36, 0xa0, RZ ;  /* 0x000000a024247825 */ /* 0x000fe200078e00ff */
[----:B------:R-:W-:Y:S02]  /*2020*/  ISETP.GE.AND P3, PT, R18, UR4, PT ;  /* 0x0000000412007c0c */ /* 0x000fe4000bf66270 */
[----:B------:R-:W-:Y:S01]  /*2030*/  ISETP.GE.AND P2, PT, R34, UR4, PT ;  /* 0x0000000422007c0c */ /* 0x000fe2000bf46270 */
[----:B------:R-:W-:Y:S01]  /*2040*/  IMAD.IADD R62, R65, 0x1, R47 ;  /* 0x00000001413e7824 */ /* 0x000fe200078e022f */
[----:B------:R-:W-:Y:S01]  /*2050*/  IADD3 R60, R43, R11, RZ ;  /* 0x0000000b2b3c7210 */ /* 0x000fe20007ffe0ff */
[----:B------:R-:W-:Y:S01]  /*2060*/  VIADD R35, R35, 0x8 ;  /* 0x0000000823237836 */ /* 0x000fe20000000000 */
[----:B------:R-:W-:Y:S01]  /*2070*/  SHF.R.S32.HI R73, RZ, 0x1f, R64 ;  /* 0x0000001fff497819 */ /* 0x000fe20000011440 */
[----:B------:R-:W-:Y:S02]  /*2080*/  IMAD.SHL.U32 R58, R31, 0x2, RZ ;  /* 0x000000021f3a7824 */ /* 0x000fe400078e00ff */
[----:B------:R-:W-:-:S02]  /*2090*/  IMAD.X R57, R30, 0x1, R13, P0 ;  /* 0x000000011e397824 */ /* 0x000fc400000e060d */
[----:B------:R-:W-:Y:S02]  /*20a0*/  IMAD.IADD R59, R49, 0x1, R59 ;  /* 0x00000001313b7824 */ /* 0x000fe400078e023b */
[----:B------:R-:W-:Y:S02]  /*20b0*/  IMAD.IADD R61, R37, 0x1, R61 ;  /* 0x00000001253d7824 */ /* 0x000fe400078e023d */
[----:B------:R-:W-:Y:S02]  /*20c0*/  IMAD.IADD R63, R15, 0x1, R41 ;  /* 0x000000010f3f7824 */ /* 0x000fe400078e0229 */
[----:B------:R-:W-:Y:S02]  /*20d0*/  IMAD.IADD R65, R45, 0x1, R65 ;  /* 0x000000012d417824 */ /* 0x000fe400078e0241 */
[----:B------:R-:W-:Y:S02]  /*20e0*/  IMAD.IADD R72, R39, 0x1, R15 ;  /* 0x0000000127487824 */ /* 0x000fe400078e020f */
[----:B------:R-:W-:Y:S01]  /*20f0*/  IMAD.IADD R75, R51, 0x1, R75 ;  /* 0x00000001334b7824 */ /* 0x000fe200078e024b */
[----:B---3--:R-:W-:-:S04]  /*2100*/  LOP3.LUT R4, R29, 0x30, R21, 0xf8, !PT ;  /* 0x000000301d047812 */ /* 0x008fc800078ef815 */
[----:B------:R-:W-:-:S05]  /*2110*/  LOP3.LUT R4, R4, R28, RZ, 0x3c, !PT ;  /* 0x0000001c04047212 */ /* 0x000fca00078e3cff */
[----:B------:R-:W-:-:S07]  /*2120*/  IMAD.IADD R74, R14, 0x1, R4 ;  /* 0x000000010e4a7824 */ /* 0x000fce00078e0204 */
.L_x_10510:
[----:B0-----:R-:W2:Y:S01]  /*2130*/  LDL R4, [R1+0x4] ;  /* 0x0000040001047983 */ /* 0x001ea20000100800 */
[----:B----4-:R-:W0:Y:S01]  /*2140*/  LDC.64 R66, c[0x0][0x2d8] ;  /* 0x0000b600ff427b82 */ /* 0x010e220000000a00 */
[----:B------:R-:W-:Y:S01]  /*2150*/  VIADD R2, R2, 0xffffffff ;  /* 0xffffffff02027836 */ /* 0x000fe20000000000 */
[----:B------:R-:W-:Y:S01]  /*2160*/  LOP3.LUT R22, R22, 0xfffffffd, RZ, 0xc0, !PT ;  /* 0xfffffffd16167812 */ /* 0x000fe200078ec0ff */
[----:B------:R-:W-:Y:S05]  /*2170*/  YIELD ;  /* 0x0000000000007946 */ /* 0x000fea0003800000 */
[----:B------:R-:W1:Y:S01]  /*2180*/  LDC R31, c[0x0][0x3d4] ;  /* 0x0000f500ff1f7b82 */ /* 0x000e620000000800 */
[----:B------:R-:W-:Y:S01]  /*2190*/  SHF.R.S32.HI R69, RZ, 0x1f, R2 ;  /* 0x0000001fff457819 */ /* 0x000fe20000011402 */
[----:B------:R-:W-:Y:S01]  /*21a0*/  IMAD R5, R59, R2, RZ ;  /* 0x000000023b057224 */ /* 0x000fe200078e02ff */
[----:B------:R-:W-:Y:S01]  /*21b0*/  ISETP.GT.AND P5, PT, R2, R32, PT ;  /* 0x000000200200720c */ /* 0x000fe20003fa4270 */
[----:B---3--:R-:W-:Y:S01]  /*21c0*/  IMAD.WIDE.U32 R14, R48, R2, RZ ;  /* 0x00000002300e7225 */ /* 0x008fe200078e00ff */
[----:B------:R-:W-:Y:S03]  /*21d0*/  BSSY B0, `(.L_x_10481) ;  /* 0x0000268000007945 */ /* 0x000fe60003800000 */
[----:B------:R-:W-:-:S04]  /*21e0*/  IMAD R7, R69, R48, R5 ;  /* 0x0000003045077224 */ /* 0x000fc800078e0205 */
[----:B------:R-:W-:Y:S01]  /*21f0*/  IMAD.IADD R71, R15, 0x1, R7 ;  /* 0x000000010f477824 */ /* 0x000fe200078e0207 */
[----:B0-----:R-:W-:-:S03]  /*2200*/  IADD3 R12, P0, P1, R14, R66, R3 ;  /* 0x000000420e0c7210 */ /* 0x001fc6000791e003 */
[----:B------:R-:W-:Y:S02]  /*2210*/  @P5 LOP3.LUT R22, R22, 0x2, RZ, 0xfc, !PT ;  /* 0x0000000216165812 */ /* 0x000fe400078efcff */
[----:B------:R-:W-:Y:S02]  /*2220*/  IADD3.X R13, R71, R67, R20, P0, P1 ;  /* 0x00000043470d7210 */ /* 0x000fe400007e2414 */
[----:B-1----:R-:W-:Y:S01]  /*2230*/  ISETP.GE.AND P0, PT, R31, 0x1, PT ;  /* 0x000000011f00780c */ /* 0x002fe20003f06270 */
[----:B--2---:R-:W-:-:S04]  /*2240*/  IMAD R77, R17, 0x2800, R4 ;  /* 0x00002800114d7824 */ /* 0x004fc800078e0204 */
[C---:B------:R-:W-:Y:S02]  /*2250*/  VIADD R5, R77.reuse, 0x20 ;  /* 0x000000204d057836 */ /* 0x040fe40000000000 */
[----:B------:R-:W-:Y:S02]  /*2260*/  @P4 VIADD R5, R77, 0xffffffe0 ;  /* 0xffffffe04d054836 */ /* 0x000fe40000000000 */
[C---:B------:R-:W-:Y:S02]  /*2270*/  IMAD.IADD R77, R16.reuse, 0x1, R77 ;  /* 0x00000001104d7824 */ /* 0x040fe400078e024d */
[----:B------:R-:W-:Y:S02]  /*2280*/  IMAD.IADD R76, R16, 0x1, R5 ;  /* 0x00000001104c7824 */ /* 0x000fe400078e0205 */
[----:B------:R-:W-:Y:S05]  /*2290*/  @!P0 BRA `(.L_x_10482) ;  /* 0x0000002400248947 */ /* 0x000fea0003800000 */
[----:B------:R-:W-:Y:S01]  /*22a0*/  ULDC.U8 UR4, c[0x0][0x3f0] ;  /* 0x0000fc0000047ab9 */ /* 0x000fe20000000000 */
[-C--:B------:R-:W-:Y:S01]  /*22b0*/  IMAD R7, R60, R2.reuse, RZ ;  /* 0x000000023c077224 */ /* 0x080fe200078e02ff */
[----:B------:R-:W-:Y:S01]  /*22c0*/  ISETP.NE.AND P0, PT, RZ, UR4, PT ;  /* 0x00000004ff007c0c */ /* 0x000fe2000bf05270 */
[----:B------:R-:W-:-:S04]  /*22d0*/  IMAD.WIDE.U32 R4, R42, R2, RZ ;  /* 0x000000022a047225 */ /* 0x000fc800078e00ff */
[----:B------:R-:W-:-:S04]  /*22e0*/  IMAD R7, R69, R42, R7 ;  /* 0x0000002a45077224 */ /* 0x000fc800078e0207 */
[----:B------:R-:W-:-:S04]  /*22f0*/  IMAD.IADD R30, R5, 0x1, R7 ;  /* 0x00000001051e7824 */ /* 0x000fc800078e0207 */
[----:B------:R-:W-:Y:S05]  /*2300*/  @!P0 BRA `(.L_x_10483) ;  /* 0x0000001000648947 */ /* 0x000fea0003800000 */
[----:B------:R-:W-:Y:S01]  /*2310*/  IMAD R6, R2, -0xa0, R33 ;  /* 0xffffff6002067824 */ /* 0x000fe200078e0221 */
[----:B------:R-:W-:Y:S01]  /*2320*/  BSSY B1, `(.L_x_10484) ;  /* 0x000001c000017945 */ /* 0x000fe20003800000 */
[----:B------:R-:W-:Y:S02]  /*2330*/  CS2R R8, SRZ ;  /* 0x0000000000087805 */ /* 0x000fe4000001ff00 */
[----:B------:R-:W-:Y:S02]  /*2340*/  CS2R R14, SRZ ;  /* 0x00000000000e7805 */ /* 0x000fe4000001ff00 */
[----:B------:R-:W-:Y:S02]  /*2350*/  CS2R R10, SRZ ;  /* 0x00000000000a7805 */ /* 0x000fe4000001ff00 */
[----:B------:R-:W-:Y:S02]  /*2360*/  VIMNMX R6, R6, 0xa0, PT ;  /* 0x000000a006067848 */ /* 0x000fe40003fe0100 */
[----:B------:R-:W-:-:S02]  /*2370*/  CS2R R28, SRZ ;  /* 0x00000000001c7805 */ /* 0x000fc4000001ff00 */
[----:B------:R-:W-:-:S13]  /*2380*/  ISETP.GE.AND P1, PT, R23, R6, PT ;  /* 0x000000061700720c */ /* 0x000fda0003f26270 */
[----:B------:R-:W-:Y:S05]  /*2390*/  @P1 BRA `(.L_x_10485) ;  /* 0x0000000000501947 */ /* 0x000fea0003800000 */
[----:B------:R-:W-:Y:S01]  /*23a0*/  ULDC.64 UR4, c[0x0][0x3c8] ;  /* 0x0000f20000047ab9 */ /* 0x000fe20000000a00 */
[----:B------:R-:W-:Y:S01]  /*23b0*/  IMAD.MOV.U32 R6, RZ, RZ, R38 ;  /* 0x000000ffff067224 */ /* 0x000fe200078e0026 */
[----:B------:R-:W-:Y:S01]  /*23c0*/  IADD3 R4, P0, P5, R44, UR4, R4 ;  /* 0x000000042c047c10 */ /* 0x000fe2000fd1e004 */
[----:B------:R-:W-:Y:S02]  /*23d0*/  IMAD.MOV.U32 R7, RZ, RZ, R72 ;  /* 0x000000ffff077224 */ /* 0x000fe400078e0048 */
[----:B------:R-:W-:Y:S01]  /*23e0*/  IMAD R9, R61, R2, RZ ;  /* 0x000000023d097224 */ /* 0x000fe200078e02ff */
[----:B------:R-:W-:Y:S01]  /*23f0*/  IADD3.X R5, R65, UR5, R30, P0, P5 ;  /* 0x0000000541057c10 */ /* 0x000fe200087ea41e */
[----:B------:R-:W-:Y:S01]  /*2400*/  IMAD.WIDE.U32 R6, R2, R36, R6 ;  /* 0x0000002402067225 */ /* 0x000fe200078e0006 */
[----:B------:R-:W-:-:S03]  /*2410*/  ULDC.64 UR4, c[0x0][0x3e0] ;  /* 0x0000f80000047ab9 */ /* 0x000fc60000000a00 */
[----:B------:R-:W-:Y:S01]  /*2420*/  IMAD R9, R69, R36, R9 ;  /* 0x0000002445097224 */ /* 0x000fe200078e0209 */
[----:B------:R-:W-:Y:S01]  /*2430*/  IADD3 R6, P0, R6, UR4, RZ ;  /* 0x0000000406067c10 */ /* 0x000fe2000ff1e0ff */
[----:B------:R-:W-:-:S03]  /*2440*/  VIADD R8, R52, 0x10 ;  /* 0x0000001034087836 */ /* 0x000fc60000000000 */
[----:B------:R-:W-:Y:S02]  /*2450*/  IADD3.X R7, R7, UR5, R9, P0, !PT ;  /* 0x0000000507077c10 */ /* 0x000fe400087fe409 */
[----:B------:R-:W-:Y:S02]  /*2460*/  ISETP.GE.AND P0, PT, R52, R31, PT ;  /* 0x0000001f3400720c */ /* 0x000fe40003f06270 */
[----:B------:R-:W-:-:S11]  /*2470*/  CS2R R10, SRZ ;  /* 0x00000000000a7805 */ /* 0x000fd6000001ff00 */
[----:B------:R0:W5:Y:S04]  /*2480*/  @!P0 LDG.E.64 R14, desc[UR42][R4.64] ;  /* 0x0000002a040e8981 */ /* 0x000168000c1e1b00 */
[----:B------:R0:W5:Y:S01]  /*2490*/  @!P0 LDG.E.64 R28, desc[UR42][R6.64] ;  /* 0x0000002a061c8981 */ /* 0x000162000c1e1b00 */
[----:B------:R-:W-:Y:S02]  /*24a0*/  ISETP.GE.AND P0, PT, R8, R31, PT ;  /* 0x0000001f0800720c */ /* 0x000fe40003f06270 */
[----:B------:R-:W-:-:S11]  /*24b0*/  CS2R R8, SRZ ;  /* 0x0000000000087805 */ /* 0x000fd6000001ff00 */
[----:B------:R0:W5:Y:S04]  /*24c0*/  @!P0 LDG.E.64 R8, desc[UR42][R4.64+0x10] ;  /* 0x0000102a04088981 */ /* 0x000168000c1e1b00 */
[----:B------:R0:W5:Y:S02]  /*24d0*/  @!P0 LDG.E.64 R10, desc[UR42][R6.64+0x10] ;  /* 0x0000102a060a8981 */ /* 0x000164000c1e1b00 */
.L_x_10485:
[----:B------:R-:W-:Y:S05]  /*24e0*/  BSYNC B1 ;  /* 0x0000000000017941 */ /* 0x000fea0003800000 */
.L_x_10484:
[----:B------:R-:W-:Y:S01]  /*24f0*/  UISETP.NE.AND UP0, UPT, UR36, 0x3, UPT ;  /* 0x000000032400788c */ /* 0x000fe2000bf05270 */
[----:B-----5:R-:W-:Y:S02]  /*2500*/  IMAD.MOV.U32 R30, RZ, RZ, R8 ;  /* 0x000000ffff1e7224 */ /* 0x020fe400078e0008 */
[----:B------:R-:W-:Y:S02]  /*2510*/  IMAD.MOV.U32 R85, RZ, RZ, R14 ;  /* 0x000000ffff557224 */ /* 0x000fe400078e000e */
[----:B------:R-:W-:Y:S01]  /*2520*/  IMAD.MOV.U32 R66, RZ, RZ, R10 ;  /* 0x000000ffff427224 */ /* 0x000fe200078e000a */
[----:B------:R-:W-:Y:S01]  /*2530*/  PLOP3.LUT P0, PT, PT, PT, UP0, 0x80, 0x0 ;  /* 0x000000000000781c */ /* 0x000fe20003f0f008 */
[----:B------:R-:W-:-:S12]  /*2540*/  IMAD.MOV.U32 R83, RZ, RZ, R28 ;  /* 0x000000ffff537224 */ /* 0x000fd800078e001c */
[----:B------:R-:W-:Y:S05]  /*2550*/  @!P0 BRA `(.L_x_10486) ;  /* 0x0000000000048947 */ /* 0x000fea0003800000 */
[----:B------:R-:W-:Y:S01]  /*2560*/  BPT.TRAP 0x1 ;  /* 0x000000040000795c */ /* 0x000fe20000300000 */
.L_x_10486:
[----:B------:R-:W-:Y:S01]  /*2570*/  IMAD R78, R17, 0x8, R16 ;  /* 0x00000008114e7824 */ /* 0x000fe200078e0210 */
[----:B------:R-:W-:Y:S01]  /*2580*/  SHF.L.U32 R79, R156, 0x1f, RZ ;  /* 0x0000001f9c4f7819 */ /* 0x000fe200000006ff */
[----:B------:R-:W-:Y:S03]  /*2590*/  BSSY B1, `(.L_x_10487) ;  /* 0x0000003000017945 */ /* 0x000fe60003800000 */
[----:B------:R-:W1:Y:S02]  /*25a0*/  SYNCS.PHASECHK.TRANS64.TRYWAIT P5, [R78+URZ+0x13290], R79 ;  /* 0x0132904f4e0075a7 */ /* 0x000e6400080a017f */
[----:B-1----:R-:W-:Y:S05]  /*25b0*/  @!P5 BRA `(.L_x_10488) ;  /* 0x0000011c0040d947 */ /* 0x002fea0003800000 */
.L_x_10705:
[----:B------:R-:W-:Y:S05]  /*25c0*/  BSYNC B1 ;  /* 0x0000000000017941 */ /* 0x000fea0003800000 */
.L_x_10487:
[----:B------:R-:W-:Y:S05]  /*25d0*/  @P1 BRA `(.L_x_10489) ;  /* 0x00000020009c1947 */ /* 0x000fea0003800000 */
[----:B------:R-:W-:Y:S04]  /*25e0*/  BSSY B1, `(.L_x_10490) ;  /* 0x0000073000017945 */ /* 0x000fe80003800000 */
[----:B------:R-:W-:Y:S05]  /*25f0*/  @P3 BRA `(.L_x_10491) ;  /* 0x0000000400c43947 */ /* 0x000fea0003800000 */
[----:B0-----:R0:W2:Y:S01]  /*2600*/  LDS.128 R4, [R77+0xe000] ;  /* 0x00e000004d047984 */ /* 0x0010a20000000c00 */
[----:B------:R-:W-:Y:S01]  /*2610*/  ISETP.GE.AND P5, PT, R52, R31, PT ;  /* 0x0000001f3400720c */ /* 0x000fe20003fa6270 */
[----:B------:R-:W-:-:S12]  /*2620*/  BSSY B2, `(.L_x_10492) ;  /* 0x000006d000027945 */ /* 0x000fd80003800000 */
        /* <DEDUP_REMOVED lines=15> */
[----:B------:R-:W-:-:S02]  /*2720*/  F2FP.F16.E4M3.UNPACK_B R4, R5 ;  /* 0x00000005ff04723e */ /* 0x000fc400020006ff */
[----:B------:R-:W-:Y:S02]  /*2730*/  LOP3.LUT R69, R67, 0xff00, R28, 0xf8, !PT ;  /* 0x0000ff0043457812 */ /* 0x000fe400078ef81c */
[----:B------:R-:W-:Y:S02]  /*2740*/  SHF.L.U32 R28, R70, 0x10, RZ ;  /* 0x00000010461c7819 */ /* 0x000fe400000006ff */
[----:B------:R-:W-:Y:S02]  /*2750*/  F2FP.F16.E4M3.UNPACK_B R67, R83.H1 ;  /* 0x00000053ff43723e */ /* 0x000fe400030006ff */
[----:B------:R-:W-:Y:S01]  /*2760*/  LOP3.LUT R29, R29, 0xff00, R14, 0xf8, !PT ;  /* 0x0000ff001d1d7812 */ /* 0x000fe200078ef80e */
[----:B------:R-:W-:Y:S01]  /*2770*/  IMAD.U32 R14, R71, 0x10000, RZ ;  /* 0x00010000470e7824 */ /* 0x000fe200078e00ff */
[----:B------:R-:W-:Y:S01]  /*2780*/  LOP3.LUT R80, R69, 0xff0000, R28, 0xf8, !PT ;  /* 0x00ff000045507812 */ /* 0x000fe200078ef81c */
[--C-:B------:R-:W-:Y:S01]  /*2790*/  HADD2.F32 R28, -RZ, R4.reuse.H1_H1 ;  /* 0x30000004ff1c7230 */ /* 0x100fe20000004100 */
[----:B------:R-:W-:Y:S01]  /*27a0*/  F2FP.F16.E4M3.UNPACK_B R5, R5.H1 ;  /* 0x00000005ff05723e */ /* 0x000fe200030006ff */
[----:B------:R-:W-:Y:S01]  /*27b0*/  HADD2.F32 R71, -RZ, R67.H0_H0 ;  /* 0x20000043ff477230 */ /* 0x000fe20000004100 */
[----:B------:R-:W-:Y:S01]  /*27c0*/  LOP3.LUT R14, R29, 0xff0000, R14, 0xf8, !PT ;  /* 0x00ff00001d0e7812 */ /* 0x000fe200078ef80e */
[----:B------:R-:W-:-:S02]  /*27d0*/  HADD2.F32 R4, -RZ, R4.H0_H0 ;  /* 0x20000004ff047230 */ /* 0x000fc40000004100 */
[----:B------:R-:W-:Y:S02]  /*27e0*/  HADD2.F32 R70, -RZ, R67.H1_H1 ;  /* 0x30000043ff467230 */ /* 0x000fe40000004100 */
[-C--:B------:R-:W-:Y:S01]  /*27f0*/  FMUL.FTZ R81, R28, R71.reuse ;  /* 0x000000471c517220 */ /* 0x080fe20000410000 */
[--C-:B------:R-:W-:Y:S02]  /*2800*/  HADD2.F32 R69, -RZ, R68.reuse.H0_H0 ;  /* 0x20000044ff457230 */ /* 0x100fe40000004100 */
[--C-:B------:R-:W-:Y:S02]  /*2810*/  HADD2.F32 R67, -RZ, R5.reuse.H1_H1 ;  /* 0x30000005ff437230 */ /* 0x100fe40000004100 */
[----:B------:R-:W-:Y:S02]  /*2820*/  HADD2.F32 R29, -RZ, R5.H0_H0 ;  /* 0x20000005ff1d7230 */ /* 0x000fe40000004100 */
[----:B------:R-:W-:Y:S01]  /*2830*/  FMUL.FTZ R5, R4, R71 ;  /* 0x0000004704057220 */ /* 0x000fe20000410000 */
[----:B------:R-:W-:-:S02]  /*2840*/  HADD2.F32 R68, -RZ, R68.H1_H1 ;  /* 0x30000044ff447230 */ /* 0x000fc40000004100 */
[-C--:B------:R-:W-:Y:S01]  /*2850*/  FMUL.FTZ R82, R67, R70.reuse ;  /* 0x0000004643527220 */ /* 0x080fe20000410000 */
[-C--:B------:R-:W-:Y:S01]  /*2860*/  FFMA.FTZ R4, R4, R69.reuse, -R81 ;  /* 0x0000004504047223 */ /* 0x080fe20000010851 */
[C---:B------:R-:W-:Y:S01]  /*2870*/  FMUL.FTZ R84, R29.reuse, R70 ;  /* 0x000000461d547220 */ /* 0x040fe20000410000 */
        /* <DEDUP_REMOVED lines=15> */
[----:B------:R-:W-:Y:S01]  /*2970*/  HADD2.F32 R70, -RZ, R70.H0_H0 ;  /* 0x20000046ff467230 */ /* 0x000fe20000004100 */
[----:B------:R-:W-:Y:S01]  /*2980*/  F2FP.SATFINITE.E4M3.F32.PACK_AB_MERGE_C R5, R5, R4, R88 ;  /* 0x000000040505723e */ /* 0x000fe20004807058 */
        /* <DEDUP_REMOVED lines=9> */
[----:B------:R-:W-:Y:S02]  /*2a20*/  F2FP.SATFINITE.E4M3.F32.PACK_AB_MERGE_C R87, R81, R82, RZ ;  /* 0x000000525157723e */ /* 0x000fe400048070ff */
[----:B------:R-:W-:Y:S01]  /*2a30*/  F2FP.F16.E4M3.UNPACK_B R81, R80.H1 ;  /* 0x00000050ff51723e */ /* 0x000fe200030006ff */
        /* <DEDUP_REMOVED lines=15> */
[CC--:B------:R-:W-:Y:S01]  /*2b30*/  FMUL.FTZ R67, R29.reuse, R82.reuse ;  /* 0x000000521d437220 */ /* 0x0c0fe20000410000 */
[----:B------:R-:W-:Y:S01]  /*2b40*/  F2FP.F16.E4M3.UNPACK_B R7, R7 ;  /* 0x00000007ff07723e */ /* 0x000fe200020006ff */
[----:B------:R-:W-:Y:S01]  /*2b50*/  FMUL.FTZ R82, R28, R82 ;  /* 0x000000521c527220 */ /* 0x000fe20000410000 */
        /* <DEDUP_REMOVED lines=12> */
[-C--:B------:R-:W-:Y:S01]  /*2c20*/  FMUL.FTZ R83, R28, R81.reuse ;  /* 0x000000511c537220 */ /* 0x080fe20000410000 */
[----:B------:R-:W-:Y:S02]  /*2c30*/  HADD2.F32 R80, -RZ, R80.H0_H0 ;  /* 0x20000050ff507230 */ /* 0x000fe40000004100 */
        /* <DEDUP_REMOVED lines=11> */
.L_x_10493:
[----:B------:R-:W-:Y:S05]  /*2cf0*/  BSYNC B2 ;  /* 0x0000000000027941 */ /* 0x000fea0003800000 */
.L_x_10492:
[----:B--2---:R2:W-:Y:S02]  /*2d00*/  STG.E.128 desc[UR42][R12.64], R4 ;  /* 0x000000040c007986 */ /* 0x0045e4000c101d2a */
.L_x_10491:
[----:B------:R-:W-:Y:S05]  /*2d10*/  BSYNC B1 ;  /* 0x0000000000017941 */ /* 0x000fea0003800000 */
.L_x_10490:
[----:B------:R-:W-:Y:S05]  /*2d20*/  @P2 BRA `(.L_x_10489) ;  /* 0x0000001800c82947 */ /* 0x000fea0003800000 */
[----:B0-2---:R-:W2:Y:S01]  /*2d30*/  LDL R6, [R1+0x4] ;  /* 0x0000040001067983 */ /* 0x005ea20000100800 */
[----:B------:R-:W-:Y:S01]  /*2d40*/  IMAD.MOV.U32 R5, RZ, RZ, 0x20 ;  /* 0x00000020ff057424 */ /* 0x000fe200078e00ff */
[----:B------:R-:W-:Y:S01]  /*2d50*/  BSSY B1, `(.L_x_10494) ;  /* 0x0000072000017945 */ /* 0x000fe20003800000 */
[----:B------:R-:W-:Y:S02]  /*2d60*/  IMAD R4, R17, 0x2800, RZ ;  /* 0x0000280011047824 */ /* 0x000fe400078e02ff */
[----:B------:R-:W-:Y:S01]  /*2d70*/  VIADD R14, R52, 0x10 ;  /* 0x00000010340e7836 */ /* 0x000fe20000000000 */
[----:B------:R-:W-:-:S04]  /*2d80*/  SEL R5, R5, 0xffffffe0, !P4 ;  /* 0xffffffe005057807 */ /* 0x000fc80006000000 */
[----:B------:R-:W-:Y:S02]  /*2d90*/  ISETP.GE.AND P5, PT, R14, R31, PT ;  /* 0x0000001f0e00720c */ /* 0x000fe40003fa6270 */
[----:B--2---:R-:W-:-:S05]  /*2da0*/  IADD3 R5, R5, R6, R4 ;  /* 0x0000000605057210 */ /* 0x004fca0007ffe004 */
[----:B------:R-:W-:-:S06]  /*2db0*/  IMAD.IADD R4, R16, 0x1, R5 ;  /* 0x0000000110047824 */ /* 0x000fcc00078e0205 */
[----:B------:R-:W0:Y:S01]  /*2dc0*/  LDS.128 R4, [R4+0xe000] ;  /* 0x00e0000004047984 */ /* 0x000e220000000c00 */
[----:B------:R-:W-:Y:S05]  /*2dd0*/  @P5 BRA `(.L_x_10495) ;  /* 0x0000000400a45947 */ /* 0x000fea0003800000 */
[--C-:B------:R-:W-:Y:S02]  /*2de0*/  SHF.R.U32.HI R10, RZ, 0x8, R9.reuse ;  /* 0x00000008ff0a7819 */ /* 0x100fe40000011609 */
[----:B------:R-:W-:Y:S02]  /*2df0*/  SHF.R.U32.HI R31, RZ, 0x18, R9 ;  /* 0x00000018ff1f7819 */ /* 0x000fe40000011609 */
[----:B------:R-:W-:Y:S01]  /*2e00*/  LOP3.LUT R8, R9, 0xff, RZ, 0xc0, !PT ;  /* 0x000000ff09087812 */ /* 0x000fe200078ec0ff */
[----:B------:R-:W-:Y:S01]  /*2e10*/  IMAD.SHL.U32 R10, R10, 0x100, RZ ;  /* 0x000001000a0a7824 */ /* 0x000fe200078e00ff */
[----:B------:R-:W-:Y:S02]  /*2e20*/  SHF.R.U32.HI R28, RZ, 0x8, R11 ;  /* 0x00000008ff1c7819 */ /* 0x000fe4000001160b */
[----:B------:R-:W-:Y:S02]  /*2e30*/  SHF.R.U32.HI R29, RZ, 0x10, R9 ;  /* 0x00000010ff1d7819 */ /* 0x000fe40000011609 */
[----:B------:R-:W-:-:S02]  /*2e40*/  LOP3.LUT R14, R11, 0xff0000ff, RZ, 0xc0, !PT ;  /* 0xff0000ff0b0e7812 */ /* 0x000fc400078ec0ff */
[----:B------:R-:W-:Y:S01]  /*2e50*/  SHF.R.U32.HI R15, RZ, 0x10, R11 ;  /* 0x00000010ff0f7819 */ /* 0x000fe2000001160b */
[----:B------:R-:W-:Y:S01]  /*2e60*/  IMAD.SHL.U32 R11, R28, 0x100, RZ ;  /* 0x000001001c0b7824 */ /* 0x000fe200078e00ff */
[----:B------:R-:W-:Y:S01]  /*2e70*/  PRMT R9, R31, 0x654, R8 ;  /* 0x000006541f097816 */ /* 0x000fe20000000008 */
[----:B0-----:R-:W-:Y:S01]  /*2e80*/  IMAD.MOV.U32 R8, RZ, RZ, R4 ;  /* 0x000000ffff087224 */ /* 0x001fe200078e0004 */
[----:B------:R-:W-:Y:S01]  /*2e90*/  F2FP.F16.E4M3.UNPACK_B R4, R5 ;  /* 0x00000005ff04723e */ /* 0x000fe200020006ff */
[----:B------:R-:W-:Y:S01]  /*2ea0*/  IMAD.U32 R15, R15, 0x10000, RZ ;  /* 0x000100000f0f7824 */ /* 0x000fe200078e00ff */
[----:B------:R-:W-:Y:S01]  /*2eb0*/  LOP3.LUT R9, R9, 0xff00, R10, 0xf8, !PT ;  /* 0x0000ff0009097812 */ /* 0x000fe200078ef80a */
[----:B------:R-:W-:Y:S01]  /*2ec0*/  IMAD.U32 R10, R29, 0x10000, RZ ;  /* 0x000100001d0a7824 */ /* 0x000fe200078e00ff */
[----:B------:R-:W-:Y:S02]  /*2ed0*/  LOP3.LUT R14, R14, 0xff00, R11, 0xf8, !PT ;  /* 0x0000ff000e0e7812 */ /* 0x000fe400078ef80b */
[----:B------:R-:W-:-:S02]  /*2ee0*/  F2FP.F16.E4M3.UNPACK_B R11, R66.H1 ;  /* 0x00000042ff0b723e */ /* 0x000fc400030006ff */
        /* <DEDUP_REMOVED lines=88> */
.L_x_10495:
[----:B------:R-:W-:Y:S05]  /*3470*/  BSYNC B1 ;  /* 0x0000000000017941 */ /* 0x000fea0003800000 */
.L_x_10494:
[----:B0-----:R0:W-:Y:S01]  /*3480*/  STG.E.128 desc[UR42][R12.64+0x20], R4 ;  /* 0x000020040c007986 */ /* 0x0011e2000c101d2a */
[----:B------:R-:W-:Y:S05]  /*3490*/  BRA `(.L_x_10489) ;  /* 0x0000001000ec7947 */ /* 0x000fea0003800000 */
.L_x_10483:
[----:B------:R-:W-:Y:S01]  /*34a0*/  IMAD R5, R2, -0xa0, R33 ;  /* 0xffffff6002057824 */ /* 0x000fe200078e0221 */
[----:B------:R-:W-:Y:S02]  /*34b0*/  CS2R R8, SRZ ;  /* 0x0000000000087805 */ /* 0x000fe4000001ff00 */
[----:B------:R-:W-:Y:S02]  /*34c0*/  CS2R R10, SRZ ;  /* 0x00000000000a7805 */ /* 0x000fe4000001ff00 */
[----:B------:R-:W-:-:S04]  /*34d0*/  VIMNMX R6, R5, 0xa0, PT ;  /* 0x000000a005067848 */ /* 0x000fc80003fe0100 */
[----:B------:R-:W-:-:S04]  /*34e0*/  ISETP.GE.AND P1, PT, R23, R6, PT ;  /* 0x000000061700720c */ /* 0x000fc80003f26270 */
[----:B------:R-:W-:-:S13]  /*34f0*/  ISETP.GE.OR P0, PT, R18, R31, P1 ;  /* 0x0000001f1200720c */ /* 0x000fda0000f06670 */
[----:B------:R-:W0:Y:S01]  /*3500*/  @!P0 LDC.64 R12, c[0x0][0x3c8] ;  /* 0x0000f200ff0c8b82 */ /* 0x000e220000000a00 */
[----:B------:R-:W-:Y:S02]  /*3510*/  @!P0 IMAD.MOV.U32 R5, RZ, RZ, R63 ;  /* 0x000000ffff058224 */ /* 0x000fe400078e003f */
[----:B------:R-:W-:-:S04]  /*3520*/  @!P0 IMAD R6, R61, R2, RZ ;  /* 0x000000023d068224 */ /* 0x000fc800078e02ff */
[----:B------:R-:W-:Y:S01]  /*3530*/  @!P0 IMAD R6, R69, R36, R6 ;  /* 0x0000002445068224 */ /* 0x000fe200078e0206 */
[----:B------:R-:W1:Y:S01]  /*3540*/  @!P0 LDC.64 R28, c[0x0][0x3e0] ;  /* 0x0000f800ff1c8b82 */ /* 0x000e620000000a00 */
[----:B0-----:R-:W-:Y:S01]  /*3550*/  @!P0 IADD3 R12, P5, P6, R46, R12, R4 ;  /* 0x0000000c2e0c8210 */ /* 0x001fe20007ebe004 */
[----:B------:R-:W-:-:S03]  /*3560*/  @!P0 IMAD.MOV.U32 R4, RZ, RZ, R40 ;  /* 0x000000ffff048224 */ /* 0x000fc600078e0028 */
[----:B------:R-:W-:Y:S01]  /*3570*/  @!P0 IADD3.X R13, R62, R13, R30, P5, P6 ;  /* 0x0000000d3e0d8210 */ /* 0x000fe20002fec41e */
[----:B------:R-:W-:-:S03]  /*3580*/  @!P0 IMAD.WIDE.U32 R4, R2, R36, R4 ;  /* 0x0000002402048225 */ /* 0x000fc600078e0004 */
[----:B-1----:R-:W-:-:S04]  /*3590*/  @!P0 IADD3 R28, P5, R4, R28, RZ ;  /* 0x0000001c041c8210 */ /* 0x002fc80007fbe0ff */
[----:B------:R-:W-:Y:S02]  /*35a0*/  @!P0 IADD3.X R29, R29, R6, R5, P5, !PT ;  /* 0x000000061d1d8210 */ /* 0x000fe40002ffe405 */
[----:B------:R-:W-:Y:S02]  /*35b0*/  CS2R R4, SRZ ;  /* 0x0000000000047805 */ /* 0x000fe4000001ff00 */
[----:B------:R-:W-:Y:S01]  /*35c0*/  CS2R R6, SRZ ;  /* 0x0000000000067805 */ /* 0x000fe2000001ff00 */
[----:B------:R-:W2:Y:S05]  /*35d0*/  @!P0 LDG.E.128 R8, desc[UR42][R28.64] ;  /* 0x0000002a1c088981 */ /* 0x000eaa000c1e1d00 */
[----:B------:R-:W3:Y:S01]  /*35e0*/  @!P0 LDG.E.128 R4, desc[UR42][R12.64] ;  /* 0x0000002a0c048981 */ /* 0x000ee2000c1e1d00 */
[----:B------:R-:W-:Y:S01]  /*35f0*/  ISETP.GE.AND P0, PT, R18, R31, PT ;  /* 0x0000001f1200720c */ /* 0x000fe20003f06270 */
[----:B------:R-:W-:Y:S01]  /*3600*/  UISETP.NE.AND UP0, UPT, UR36, 0x3, UPT ;  /* 0x000000032400788c */ /* 0x000fe2000bf05270 */
[----:B------:R-:W-:-:S11]  /*3610*/  LOP3.LUT R22, R22, 0xfffffffe, RZ, 0xc0, !PT ;  /* 0xfffffffe16167812 */ /* 0x000fd600078ec0ff */
[----:B------:R-:W-:Y:S02]  /*3620*/  @P0 LOP3.LUT R22, R22, 0x1, RZ, 0xfc, !PT ;  /* 0x0000000116160812 */ /* 0x000fe400078efcff */
[----:B------:R-:W-:Y:S01]  /*3630*/  PLOP3.LUT P0, PT, PT, PT, UP0, 0x80, 0x0 ;  /* 0x000000000000781c */ /* 0x000fe20003f0f008 */
[----:B--2---:R-:W-:Y:S02]  /*3640*/  IMAD.MOV.U32 R86, RZ, RZ, R8 ;  /* 0x000000ffff567224 */ /* 0x004fe400078e0008 */
[----:B------:R-:W-:Y:S02]  /*3650*/  IMAD.MOV.U32 R80, RZ, RZ, R10 ;  /* 0x000000ffff507224 */ /* 0x000fe400078e000a */
[----:B---3--:R-:W-:Y:S02]  /*3660*/  IMAD.MOV.U32 R84, RZ, RZ, R4 ;  /* 0x000000ffff547224 */ /* 0x008fe400078e0004 */
[----:B------:R-:W-:-:S06]  /*3670*/  IMAD.MOV.U32 R82, RZ, RZ, R6 ;  /* 0x000000ffff527224 */ /* 0x000fcc00078e0006 */
[----:B------:R-:W-:Y:S05]  /*3680*/  @!P0 BRA `(.L_x_10496) ;  /* 0x0000000000048947 */ /* 0x000fea0003800000 */
[----:B------:R-:W-:Y:S01]  /*3690*/  BPT.TRAP 0x1 ;  /* 0x000000040000795c */ /* 0x000fe20000300000 */
.L_x_10496:
[----:B------:R-:W-:Y:S01]  /*36a0*/  IMAD R78, R17, 0x8, R16 ;  /* 0x00000008114e7824 */ /* 0x000fe200078e0210 */
[----:B------:R-:W-:Y:S01]  /*36b0*/  SHF.L.U32 R79, R156, 0x1f, RZ ;  /* 0x0000001f9c4f7819 */ /* 0x000fe200000006ff */
[----:B------:R-:W0:Y:S01]  /*36c0*/  LDC R81, c[0x0][0x2e4] ;  /* 0x0000b900ff517b82 */ /* 0x000e220000000800 */
[----:B------:R-:W-:Y:S02]  /*36d0*/  BSSY B1, `(.L_x_10497) ;  /* 0x0000003000017945 */ /* 0x000fe40003800000 */
[----:B------:R-:W1:Y:S02]  /*36e0*/  SYNCS.PHASECHK.TRANS64.TRYWAIT P5, [R78+URZ+0x13290], R79 ;  /* 0x0132904f4e0075a7 */ /* 0x000e6400080a017f */
[----:B-1----:R-:W-:Y:S05]  /*36f0*/  @!P5 BRA `(.L_x_10498) ;  /* 0x0000010c0004d947 */ /* 0x002fea0003800000 */
.L_x_10706:
[----:B------:R-:W-:Y:S05]  /*3700*/  BSYNC B1 ;  /* 0x0000000000017941 */ /* 0x000fea0003800000 */
.L_x_10497:
[----:B0-----:R-:W-:Y:S01]  /*3710*/  ISETP.GE.OR P5, PT, R18, R81, P1 ;  /* 0x000000511200720c */ /* 0x001fe20000fa6670 */
[----:B------:R-:W-:Y:S01]  /*3720*/  ULDC.64 UR4, c[0x0][0x2f0] ;  /* 0x0000bc0000047ab9 */ /* 0x000fe20000000a00 */
[----:B------:R-:W-:Y:S01]  /*3730*/  SHF.R.S32.HI R12, RZ, 0x1f, R23 ;  /* 0x0000001fff0c7819 */ /* 0x000fe20000011417 */
[----:B------:R-:W-:Y:S02]  /*3740*/  IMAD.MOV.U32 R68, RZ, RZ, R14 ;  /* 0x000000ffff447224 */ /* 0x000fe400078e000e */
[----:B------:R-:W-:Y:S02]  /*3750*/  IMAD.MOV.U32 R69, RZ, RZ, R71 ;  /* 0x000000ffff457224 */ /* 0x000fe400078e0047 */
[----:B------:R-:W-:Y:S02]  /*3760*/  IMAD R12, R12, UR4, RZ ;  /* 0x000000040c0c7c24 */ /* 0x000fe4000f8e02ff */
[----:B------:R-:W-:-:S04]  /*3770*/  IMAD.WIDE.U32 R68, R23, UR4, R68 ;  /* 0x0000000417447c25 */ /* 0x000fc8000f8e0044 */
[----:B------:R-:W-:Y:S01]  /*3780*/  IMAD R83, R23, UR5, R12 ;  /* 0x0000000517537c24 */ /* 0x000fe2000f8e020c */
[----:B------:R-:W-:Y:S06]  /*3790*/  @P5 BRA `(.L_x_10489) ;  /* 0x00000010002c5947 */ /* 0x000fec0003800000 */
[----:B------:R-:W2:Y:S04]  /*37a0*/  LDL R30, [R1+0x18] ;  /* 0x00001800011e7983 */ /* 0x000ea80000100800 */
[----:B------:R-:W3:Y:S04]  /*37b0*/  LDL R29, [R1+0x1c] ;  /* 0x00001c00011d7983 */ /* 0x000ee80000100800 */
[----:B------:R-:W4:Y:S01]  /*37c0*/  LDL R28, [R1+0x20] ;  /* 0x00002000011c7983 */ /* 0x000f220000100800 */
[----:B------:R-:W-:Y:S01]  /*37d0*/  IMAD.IADD R83, R83, 0x1, R69 ;  /* 0x0000000153537824 */ /* 0x000fe200078e0245 */
[----:B------:R-:W-:Y:S01]  /*37e0*/  IADD3 R71, P5, P6, R54, R68, R64 ;  /* 0x0000004436477210 */ /* 0x000fe20007ebe040 */
[----:B------:R-:W-:Y:S01]  /*37f0*/  IMAD.IADD R13, R81, 0x1, -R58 ;  /* 0x00000001510d7824 */ /* 0x000fe200078e0a3a */
[----:B------:R-:W-:Y:S02]  /*3800*/  BSSY B1, `(.L_x_10499) ;  /* 0x00000e8000017945 */ /* 0x000fe40003800000 */
[----:B------:R-:W-:-:S02]  /*3810*/  IADD3.X R12, R0, R83, R73, P5, P6 ;  /* 0x00000053000c7210 */ /* 0x000fc40002fec449 */
[----:B------:R-:W-:Y:S02]  /*3820*/  IADD3 R70, P5, R71, R66, RZ ;  /* 0x0000004247467210 */ /* 0x000fe40007fbe0ff */
[----:B------:R-:W-:-:S03]  /*3830*/  LOP3.LUT P6, RZ, R22, 0x1, RZ, 0xc0, !PT ;  /* 0x0000000116ff7812 */ /* 0x000fc600078cc0ff */
[----:B------:R-:W-:Y:S01]  /*3840*/  IMAD.X R71, R12, 0x1, R67, P5 ;  /* 0x000000010c477824 */ /* 0x000fe200028e0643 */
[----:B------:R-:W-:-:S04]  /*3850*/  LOP3.LUT P5, RZ, R22, 0x4, RZ, 0xc0, !PT ;  /* 0x0000000416ff7812 */ /* 0x000fc800078ac0ff */
[----:B------:R-:W-:-:S04]  /*3860*/  SEL R13, R58, R13, !P5 ;  /* 0x0000000d3a0d7207 */ /* 0x000fc80006800000 */
[----:B------:R-:W-:-:S04]  /*3870*/  SHF.R.S32.HI R12, RZ, 0x1f, R13 ;  /* 0x0000001fff0c7819 */ /* 0x000fc8000001140d */
[----:B------:R-:W-:Y:S01]  /*3880*/  LEA.HI R12, R12, R13, RZ, 0x5 ;  /* 0x0000000d0c0c7211 */ /* 0x000fe200078f28ff */
[----:B------:R-:W-:-:S03]  /*3890*/  IMAD R13, R17, 0x2800, R74 ;  /* 0x00002800110d7824 */ /* 0x000fc600078e024a */
[----:B------:R-:W-:Y:S01]  /*38a0*/  SHF.R.S32.HI R12, RZ, 0x5, R12 ;  /* 0x00000005ff0c7819 */ /* 0x000fe2000001140c */
[----:B------:R-:W-:-:S03]  /*38b0*/  IMAD.IADD R13, R16, 0x1, R13 ;  /* 0x00000001100d7824 */ /* 0x000fc600078e020d */
[----:B------:R-:W-:-:S05]  /*38c0*/  LEA.HI.SX32 R12, R21, R12, 0x1c ;  /* 0x0000000c150c7211 */ /* 0x000fca00078fe2ff */
[----:B------:R-:W-:-:S05]  /*38d0*/  IMAD.SHL.U32 R85, R12, 0x10, RZ ;  /* 0x000000100c557824 */ /* 0x000fca00078e00ff */
[----:B--2---:R-:W-:-:S04]  /*38e0*/  LOP3.LUT R12, R30, 0x30, R85, 0xf8, !PT ;  /* 0x000000301e0c7812 */ /* 0x004fc800078ef855 */
[----:B---3--:R-:W-:-:S05]  /*38f0*/  LOP3.LUT R12, R12, R29, RZ, 0x3c, !PT ;  /* 0x0000001d0c0c7212 */ /* 0x008fca00078e3cff */
[----:B----4-:R-:W-:-:S04]  /*3900*/  IMAD.IADD R12, R28, 0x1, R12 ;  /* 0x000000011c0c7824 */ /* 0x010fc800078e020c */
[----:B------:R-:W-:-:S04]  /*3910*/  IMAD R15, R17, 0x2800, R12 ;  /* 0x00002800110f7824 */ /* 0x000fc800078e020c */
[----:B------:R-:W-:Y:S02]  /*3920*/  IMAD.IADD R28, R16, 0x1, R15 ;  /* 0x00000001101c7824 */ /* 0x000fe400078e020f */
        /* <DEDUP_REMOVED lines=9> */
[----:B------:R-:W-:Y:S01]  /*39c0*/  SHF.R.U32.HI R90, RZ, 0x10, R7 ;  /* 0x00000010ff5a7819 */ /* 0x000fe20000011607 */
[----:B------:R-:W-:Y:S01]  /*39d0*/  IMAD.SHL.U32 R7, R95, 0x100, RZ ;  /* 0x000001005f077824 */ /* 0x000fe200078e00ff */
[----:B------:R-:W-:Y:S02]  /*39e0*/  SHF.R.U32.HI R92, RZ, 0x10, R5 ;  /* 0x00000010ff5c7819 */ /* 0x000fe40000011605 */
[----:B------:R-:W-:Y:S02]  /*39f0*/  PRMT R4, R97, 0x654, R4 ;  /* 0x0000065461047816 */ /* 0x000fe40000000004 */
[----:B------:R-:W-:Y:S02]  /*3a00*/  SHF.R.U32.HI R87, RZ, 0x8, R11 ;  /* 0x00000008ff577819 */ /* 0x000fe4000001160b */
[--C-:B------:R-:W-:Y:S02]  /*3a10*/  SHF.R.U32.HI R89, RZ, 0x18, R9.reuse ;  /* 0x00000018ff597819 */ /* 0x100fe40000011609 */
[----:B------:R-:W-:Y:S01]  /*3a20*/  LOP3.LUT R8, R9, 0xff, RZ, 0xc0, !PT ;  /* 0x000000ff09087812 */ /* 0x000fe200078ec0ff */
[----:B------:R-:W-:Y:S01]  /*3a30*/  IMAD.SHL.U32 R87, R87, 0x100, RZ ;  /* 0x0000010057577824 */ /* 0x000fe200078e00ff */
[----:B------:R-:W-:-:S02]  /*3a40*/  SHF.R.U32.HI R88, RZ, 0x8, R9 ;  /* 0x00000008ff587819 */ /* 0x000fc40000011609 */
[----:B------:R-:W-:Y:S01]  /*3a50*/  SHF.R.U32.HI R5, RZ, 0x10, R9 ;  /* 0x00000010ff057819 */ /* 0x000fe20000011609 */
[----:B------:R-:W-:Y:S01]  /*3a60*/  IMAD.SHL.U32 R9, R91, 0x100, RZ ;  /* 0x000001005b097824 */ /* 0x000fe200078e00ff */
[----:B------:R-:W-:Y:S01]  /*3a70*/  LOP3.LUT R4, R4, 0xff00, R7, 0xf8, !PT ;  /* 0x0000ff0004047812 */ /* 0x000fe200078ef807 */
[----:B------:R-:W-:Y:S01]  /*3a80*/  IMAD.U32 R7, R92, 0x10000, RZ ;  /* 0x000100005c077824 */ /* 0x000fe200078e00ff */
[----:B------:R-:W-:Y:S01]  /*3a90*/  PRMT R6, R93, 0x654, R6 ;  /* 0x000006545d067816 */ /* 0x000fe20000000006 */
[----:B------:R-:W-:Y:S01]  /*3aa0*/  IMAD.U32 R92, R5, 0x10000, RZ ;  /* 0x00010000055c7824 */ /* 0x000fe200078e00ff */
[----:B------:R-:W-:Y:S02]  /*3ab0*/  LOP3.LUT R10, R11, 0xff0000ff, RZ, 0xc0, !PT ;  /* 0xff0000ff0b0a7812 */ /* 0x000fe400078ec0ff */
[----:B------:R-:W-:Y:S02]  /*3ac0*/  SHF.R.U32.HI R94, RZ, 0x10, R11 ;  /* 0x00000010ff5e7819 */ /* 0x000fe4000001160b */
[----:B------:R-:W-:-:S02]  /*3ad0*/  PRMT R8, R89, 0x654, R8 ;  /* 0x0000065459087816 */ /* 0x000fc40000000008 */
[----:B------:R-:W-:Y:S01]  /*3ae0*/  SHF.L.U32 R11, R88, 0x8, RZ ;  /* 0x00000008580b7819 */ /* 0x000fe200000006ff */
[----:B------:R-:W-:Y:S01]  /*3af0*/  IMAD.U32 R94, R94, 0x10000, RZ ;  /* 0x000100005e5e7824 */ /* 0x000fe200078e00ff */
[----:B------:R-:W-:Y:S02]  /*3b00*/  LOP3.LUT R9, R6, 0xff00, R9, 0xf8, !PT ;  /* 0x0000ff0006097812 */ /* 0x000fe400078ef809 */
[----:B------:R-:W-:Y:S01]  /*3b10*/  LOP3.LUT R6, R4, 0xff0000, R7, 0xf8, !PT ;  /* 0x00ff000004067812 */ /* 0x000fe200078ef807 */
[----:B------:R-:W-:Y:S01]  /*3b20*/  IMAD.U32 R4, R90, 0x10000, RZ ;  /* 0x000100005a047824 */ /* 0x000fe200078e00ff */
[----:B------:R-:W-:Y:S02]  /*3b30*/  LOP3.LUT R89, R8, 0xff00, R11, 0xf8, !PT ;  /* 0x0000ff0008597812 */ /* 0x000fe400078ef80b */
[----:B------:R-:W-:Y:S02]  /*3b40*/  LOP3.LUT R91, R10, 0xff00, R87, 0xf8, !PT ;  /* 0x0000ff000a5b7812 */ /* 0x000fe400078ef857 */
[----:B------:R-:W-:-:S02]  /*3b50*/  F2FP.F16.E4M3.UNPACK_B R90, R86.H1 ;  /* 0x00000056ff5a723e */ /* 0x000fc400030006ff */
[----:B--2---:R-:W-:Y:S02]  /*3b60*/  F2FP.F16.E4M3.UNPACK_B R11, R28.H1 ;  /* 0x0000001cff0b723e */ /* 0x004fe400030006ff */
[----:B0-----:R-:W-:Y:S01]  /*3b70*/  F2FP.F16.E4M3.UNPACK_B R10, R12.H1 ;  /* 0x0000000cff0a723e */ /* 0x001fe200030006ff */
[----:B------:R-:W-:Y:S01]  /*3b80*/  HADD2.F32 R7, -RZ, R90.H0_H0 ;  /* 0x2000005aff077230 */ /* 0x000fe20000004100 */
[----:B------:R-:W-:Y:S01]  /*3b90*/  LOP3.LUT R4, R9, 0xff0000, R4, 0xf8, !PT ;  /* 0x00ff000009047812 */ /* 0x000fe200078ef804 */
[----:B------:R-:W-:Y:S01]  /*3ba0*/  HADD2.F32 R9, -RZ, R11.H0_H0 ;  /* 0x2000000bff097230 */ /* 0x000fe20000004100 */
[----:B------:R-:W-:Y:S01]  /*3bb0*/  F2FP.F16.E4M3.UNPACK_B R87, R84.H1 ;  /* 0x00000054ff57723e */ /* 0x000fe200030006ff */
[--C-:B------:R-:W-:Y:S01]  /*3bc0*/  HADD2.F32 R8, -RZ, R10.reuse.H0_H0 ;  /* 0x2000000aff087230 */ /* 0x100fe20000004100 */
[----:B------:R-:W-:Y:S01]  /*3bd0*/  F2FP.F16.E4M3.UNPACK_B R28, R28 ;  /* 0x0000001cff1c723e */ /* 0x000fe200020006ff */
[----:B------:R-:W-:Y:S02]  /*3be0*/  HADD2.F32 R10, -RZ, R10.H1_H1 ;  /* 0x3000000aff0a7230 */ /* 0x000fe40000004100 */
[----:B------:R-:W-:Y:S01]  /*3bf0*/  FMUL.FTZ R93, R9, R7 ;  /* 0x00000007095d7220 */ /* 0x000fe20000410000 */
[----:B------:R-:W-:-:S02]  /*3c00*/  HADD2.F32 R88, -RZ, R87.H0_H0 ;  /* 0x20000057ff587230 */ /* 0x000fc40000004100 */
        /* <DEDUP_REMOVED lines=10> */
[----:B------:R-:W-:Y:S01]  /*3cb0*/  HADD2.F32 R86, -RZ, R28.H0_H0 ;  /* 0x2000001cff567230 */ /* 0x000fe20000004100 */
[----:B------:R-:W-:Y:S01]  /*3cc0*/  F2FP.F16.E4M3.UNPACK_B R84, R12 ;  /* 0x0000000cff54723e */ /* 0x000fe200020006ff */
[----:B------:R-:W-:-:S02]  /*3cd0*/  HADD2.F32 R91, -RZ, R90.H0_H0 ;  /* 0x2000005aff5b7230 */ /* 0x000fc40000004100 */
[CC--:B------:R-:W-:Y:S01]  /*3ce0*/  FMUL.FTZ R11, R87.reuse, R92.reuse ;  /* 0x0000005c570b7220 */ /* 0x0c0fe20000410000 */
[C---:B------:R-:W-:Y:S01]  /*3cf0*/  FMUL.FTZ R92, R10.reuse, R92 ;  /* 0x0000005c0a5c7220 */ /* 0x040fe20000410000 */
[----:B------:R-:W-:Y:S02]  /*3d00*/  HADD2.F32 R90, -RZ, R90.H1_H1 ;  /* 0x3000005aff5a7230 */ /* 0x000fe40000004100 */
[----:B------:R-:W-:Y:S02]  /*3d10*/  HADD2.F32 R12, -RZ, R84.H0_H0 ;  /* 0x20000054ff0c7230 */ /* 0x000fe40000004100 */
[-C--:B------:R-:W-:Y:S01]  /*3d20*/  FFMA.FTZ R11, R10, R89.reuse, -R11 ;  /* 0x000000590a0b7223 */ /* 0x080fe2000001080b */
[----:B------:R-:W-:Y:S01]  /*3d30*/  FFMA.FTZ R10, R87, R89, R92 ;  /* 0x00000059570a7223 */ /* 0x000fe2000001005c */
[----:B------:R-:W-:Y:S02]  /*3d40*/  HADD2.F32 R87, -RZ, R88.H0_H0 ;  /* 0x20000058ff577230 */ /* 0x000fe40000004100 */
[-C--:B------:R-:W-:Y:S01]  /*3d50*/  FMUL.FTZ R93, R86, R91.reuse ;  /* 0x0000005b565d7220 */ /* 0x080fe20000410000 */
[C---:B------:R-:W-:Y:S01]  /*3d60*/  FMUL.FTZ R91, R12.reuse, R91 ;  /* 0x0000005b0c5b7220 */ /* 0x040fe20000410000 */
[----:B------:R-:W-:Y:S01]  /*3d70*/  HADD2.F32 R89, -RZ, R28.H1_H1 ;  /* 0x3000001cff597230 */ /* 0x000fe20000004100 */
[----:B------:R-:W-:Y:S01]  /*3d80*/  F2FP.F16.E4M3.UNPACK_B R92, R80.H1 ;  /* 0x00000050ff5c723e */ /* 0x000fe200030006ff */
[-C--:B------:R-:W-:Y:S01]  /*3d90*/  FFMA.FTZ R12, R12, R87.reuse, -R93 ;  /* 0x000000570c0c7223 */ /* 0x080fe2000001085d */
[----:B------:R-:W-:Y:S01]  /*3da0*/  FFMA.FTZ R28, R86, R87, R91 ;  /* 0x00000057561c7223 */ /* 0x000fe2000001005b */
[----:B------:R-:W-:-:S02]  /*3db0*/  HADD2.F32 R84, -RZ, R84.H1_H1 ;  /* 0x30000054ff547230 */ /* 0x000fc40000004100 */
[C---:B------:R-:W-:Y:S01]  /*3dc0*/  FMUL.FTZ R87, R89.reuse, R90 ;  /* 0x0000005a59577220 */ /* 0x040fe20000410000 */
[----:B------:R-:W-:Y:S01]  /*3dd0*/  HADD2.F32 R86, -RZ, R88.H1_H1 ;  /* 0x30000058ff567230 */ /* 0x000fe20000004100 */
[----:B------:R-:W-:Y:S01]  /*3de0*/  F2FP.F16.E4M3.UNPACK_B R88, R30.H1 ;  /* 0x0000001eff58723e */ /* 0x000fe200030006ff */
[----:B------:R-:W-:Y:S02]  /*3df0*/  HADD2.F32 R95, -RZ, R92.H0_H0 ;  /* 0x2000005cff5f7230 */ /* 0x000fe40000004100 */
        /* <DEDUP_REMOVED lines=11> */
[----:B------:R-:W-:Y:S01]  /*3eb0*/  F2FP.SATFINITE.E4M3.F32.PACK_AB_MERGE_C R9, R10, R9, RZ ;  /* 0x000000090a09723e */ /* 0x000fe200048070ff */
[----:B------:R-:W-:Y:S02]  /*3ec0*/  HADD2.F32 R88, -RZ, R88.H1_H1 ;  /* 0x30000058ff587230 */ /* 0x000fe40000004100 */
[C---:B------:R-:W-:Y:S01]  /*3ed0*/  FMUL.FTZ R95, R86.reuse, R95 ;  /* 0x0000005f565f7220 */ /* 0x040fe20000410000 */
[----:B------:R-:W-:Y:S02]  /*3ee0*/  HADD2.F32 R84, -RZ, R84.H1_H1 ;  /* 0x30000054ff547230 */ /* 0x000fe40000004100 */
[----:B------:R-:W-:Y:S01]  /*3ef0*/  FFMA.FTZ R92, R86, R93, -R99 ;  /* 0x0000005d565c7223 */ /* 0x000fe20000010863 */
[----:B------:R-:W-:Y:S02]  /*3f00*/  HADD2.F32 R91, -RZ, R91.H1_H1 ;  /* 0x3000005bff5b7230 */ /* 0x000fe40000004100 */
[-C--:B------:R-:W-:Y:S01]  /*3f10*/  FMUL.FTZ R99, R88, R97.reuse ;  /* 0x0000006158637220 */ /* 0x080fe20000410000 */
        /* <DEDUP_REMOVED lines=43> */
[C---:B------:R-:W-:Y:S01]  /*41d0*/  FMUL.FTZ R80, R10.reuse, R84 ;  /* 0x000000540a507220 */ /* 0x040fe20000410000 */
[----:B------:R-:W-:Y:S01]  /*41e0*/  F2FP.F16.E4M3.UNPACK_B R6, R6.H1 ;  /* 0x00000006ff06723e */ /* 0x000fe200030006ff */
[C---:B------:R-:W-:Y:S01]  /*41f0*/  FMUL.FTZ R87, R11.reuse, R84 ;  /* 0x000000540b577220 */ /* 0x040fe20000410000 */
[----:B------:R-:W-:Y:S01]  /*4200*/  F2FP.F16.E4M3.UNPACK_B R84, R7.H1 ;  /* 0x00000007ff54723e */ /* 0x000fe200030006ff */
[-C--:B------:R-:W-:Y:S01]  /*4210*/  FFMA.FTZ R11, R11, R82.reuse, -R80 ;  /* 0x000000520b0b7223 */ /* 0x080fe20000010850 */
[----:B------:R-:W-:Y:S02]  /*4220*/  HADD2.F32 R80, -RZ, R29.H0_H0 ;  /* 0x2000001dff507230 */ /* 0x000fe40000004100 */
[----:B------:R-:W-:Y:S01]  /*4230*/  FFMA.FTZ R10, R10, R82, R87 ;  /* 0x000000520a0a7223 */ /* 0x000fe20000010057 */
[----:B------:R-:W-:Y:S01]  /*4240*/  HADD2.F32 R7, -RZ, R13.H0_H0 ;  /* 0x2000000dff077230 */ /* 0x000fe20000004100 */
[----:B------:R-:W-:Y:S01]  /*4250*/  F2FP.SATFINITE.E4M3.F32.PACK_AB_MERGE_C R90, R107, R90, RZ ;  /* 0x0000005a6b5a723e */ /* 0x000fe200048070ff */
[----:B------:R-:W-:Y:S01]  /*4260*/  HADD2.F32 R86, -RZ, R84.H0_H0 ;  /* 0x20000054ff567230 */ /* 0x000fe20000004100 */
[----:B------:R-:W-:Y:S01]  /*4270*/  F2FP.F16.E4M3.UNPACK_B R91, R5.H1 ;  /* 0x00000005ff5b723e */ /* 0x000fe200030006ff */
[----:B------:R-:W-:Y:S01]  /*4280*/  HADD2.F32 R82, -RZ, R29.H1_H1 ;  /* 0x3000001dff527230 */ /* 0x000fe20000004100 */
[----:B------:R-:W-:Y:S01]  /*4290*/  F2FP.SATFINITE.E4M3.F32.PACK_AB_MERGE_C R30, R97, R30, R90 ;  /* 0x0000001e611e723e */ /* 0x000fe2000480705a */
[----:B------:R-:W-:-:S02]  /*42a0*/  HADD2.F32 R29, -RZ, R6.H0_H0 ;  /* 0x20000006ff1d7230 */ /* 0x000fc40000004100 */
[-C--:B------:R-:W-:Y:S01]  /*42b0*/  FMUL.FTZ R88, R80, R86.reuse ;  /* 0x0000005650587220 */ /* 0x080fe20000410000 */
[----:B------:R-:W-:Y:S02]  /*42c0*/  HADD2.F32 R13, -RZ, R13.H1_H1 ;  /* 0x3000000dff0d7230 */ /* 0x000fe40000004100 */
[C---:B------:R-:W-:Y:S01]  /*42d0*/  FMUL.FTZ R87, R7.reuse, R86 ;  /* 0x0000005607577220 */ /* 0x040fe20000410000 */
[----:B------:R-:W-:Y:S02]  /*42e0*/  HADD2.F32 R84, -RZ, R84.H1_H1 ;  /* 0x30000054ff547230 */ /* 0x000fe40000004100 */
[----:B------:R-:W-:Y:S01]  /*42f0*/  FFMA.FTZ R14, R14, R93, -R101 ;  /* 0x0000005d0e0e7223 */ /* 0x000fe20000010865 */
        /* <DEDUP_REMOVED lines=11> */
[----:B------:R-:W-:Y:S01]  /*43b0*/  HADD2.F32 R91, -RZ, R91.H1_H1 ;  /* 0x3000005bff5b7230 */ /* 0x000fe20000004100 */
[----:B------:R-:W-:Y:S02]  /*43c0*/  F2FP.F16.E4M3.UNPACK_B R15, R15.H1 ;  /* 0x0000000fff0f723e */ /* 0x000fe400030006ff */
[-C--:B------:R-:W-:Y:S02]  /*43d0*/  F2FP.F16.E4M3.UNPACK_B R5, R4.reuse ;  /* 0x00000004ff05723e */ /* 0x080fe400020006ff */
[----:B------:R-:W-:Y:S01]  /*43e0*/  F2FP.F16.E4M3.UNPACK_B R87, R4.H1 ;  /* 0x00000004ff57723e */ /* 0x000fe200030006ff */
[----:B------:R-:W-:Y:S01]  /*43f0*/  HADD2.F32 R4, -RZ, R82.H0_H0 ;  /* 0x20000052ff047230 */ /* 0x000fe20000004100 */
[----:B------:R-:W-:Y:S01]  /*4400*/  F2FP.SATFINITE.E4M3.F32.PACK_AB_MERGE_C R92, R103, R92, RZ ;  /* 0x0000005c675c723e */ /* 0x000fe200048070ff */
[----:B------:R-:W-:Y:S01]  /*4410*/  HADD2.F32 R80, -RZ, R15.H0_H0 ;  /* 0x2000000fff507230 */ /* 0x000fe20000004100 */
[----:B------:R-:W-:Y:S01]  /*4420*/  F2FP.F16.E4M3.UNPACK_B R84, R31 ;  /* 0x0000001fff54723e */ /* 0x000fe200020006ff */
[----:B------:R-:W-:Y:S01]  /*4430*/  HADD2.F32 R89, -RZ, R87.H0_H0 ;  /* 0x20000057ff597230 */ /* 0x000fe20000004100 */
[----:B------:R-:W-:Y:S01]  /*4440*/  F2FP.SATFINITE.E4M3.F32.PACK_AB_MERGE_C R14, R14, R99, R92 ;  /* 0x000000630e0e723e */ /* 0x000fe2000480705c */
        /* <DEDUP_REMOVED lines=8> */
[----:B------:R-:W-:-:S02]  /*44d0*/  HADD2.F32 R31, -RZ, R29.H0_H0 ;  /* 0x2000001dff1f7230 */ /* 0x000fc40000004100 */
[-C--:B------:R-:W-:Y:S01]  /*44e0*/  FMUL.FTZ R80, R82, R91.reuse ;  /* 0x0000005b52507220 */ /* 0x080fe20000410000 */
[----:B------:R-:W-:Y:S02]  /*44f0*/  HADD2.F32 R88, -RZ, R5.H0_H0 ;  /* 0x20000005ff587230 */ /* 0x000fe40000004100 */
[----:B------:R-:W-:Y:S01]  /*4500*/  FMUL.FTZ R91, R15, R91 ;  /* 0x0000005b0f5b7220 */ /* 0x000fe20000410000 */
[----:B------:R-:W-:Y:S02]  /*4510*/  HADD2.F32 R84, -RZ, R84.H1_H1 ;  /* 0x30000054ff547230 */ /* 0x000fe40000004100 */
[----:B------:R-:W-:Y:S01]  /*4520*/  FFMA.FTZ R93, R4, R89, R93 ;  /* 0x00000059045d7223 */ /* 0x000fe2000001005d */
[----:B------:R-:W-:Y:S02]  /*4530*/  HADD2.F32 R90, -RZ, R90.H1_H1 ;  /* 0x3000005aff5a7230 */ /* 0x000fe40000004100 */
[----:B------:R-:W-:Y:S01]  /*4540*/  FMUL.FTZ R95, R31, R92 ;  /* 0x0000005c1f5f7220 */ /* 0x000fe20000410000 */
[----:B------:R-:W-:-:S02]  /*4550*/  HADD2.F32 R87, -RZ, R87.H1_H1 ;  /* 0x30000057ff577230 */ /* 0x000fc40000004100 */
[----:B------:R-:W-:Y:S01]  /*4560*/  FFMA.FTZ R96, R31, R88, -R96 ;  /* 0x000000581f607223 */ /* 0x000fe20000010860 */
[----:B------:R-:W-:Y:S02]  /*4570*/  HADD2.F32 R29, -RZ, R29.H1_H1 ;  /* 0x3000001dff1d7230 */ /* 0x000fe40000004100 */
[-C--:B------:R-:W-:Y:S01]  /*4580*/  FMUL.FTZ R4, R84, R90.reuse ;  /* 0x0000005a54047220 */ /* 0x080fe20000410000 */
[----:B------:R-:W-:Y:S02]  /*4590*/  HADD2.F32 R5, -RZ, R5.H1_H1 ;  /* 0x30000005ff057230 */ /* 0x000fe40000004100 */
[-C--:B------:R-:W-:Y:S01]  /*45a0*/  FFMA.FTZ R80, R15, R87.reuse, -R80 ;  /* 0x000000570f507223 */ /* 0x080fe20000010850 */
[----:B------:R-:W-:Y:S01]  /*45b0*/  FFMA.FTZ R82, R82, R87, R91 ;  /* 0x0000005752527223 */ /* 0x000fe2000001005b */
        /* <DEDUP_REMOVED lines=12> */
.L_x_10500:
[----:B------:R-:W-:Y:S05]  /*4680*/  BSYNC B1 ;  /* 0x0000000000017941 */ /* 0x000fea0003800000 */
.L_x_10499:
[----:B0-----:R3:W-:Y:S01]  /*4690*/  STG.E.128 desc[UR42][R70.64], R12 ;  /* 0x0000000c46007986 */ /* 0x0017e2000c101d2a */
        /* <DEDUP_REMOVED lines=9> */
.L_x_10482:
[----:B------:R-:W-:-:S06]  /*4730*/  UISETP.NE.AND UP0, UPT, UR36, 0x3, UPT ;  /* 0x000000032400788c */ /* 0x000fcc000bf05270 */
[----:B------:R-:W-:-:S13]  /*4740*/  PLOP3.LUT P0, PT, PT, PT, UP0, 0x80, 0x0 ;  /* 0x000000000000781c */ /* 0x000fda0003f0f008 */
[----:B------:R-:W-:Y:S05]  /*4750*/  @!P0 BRA `(.L_x_10501) ;  /* 0x0000000000048947 */ /* 0x000fea0003800000 */
[----:B------:R-:W-:Y:S01]  /*4760*/  BPT.TRAP 0x1 ;  /* 0x000000040000795c */ /* 0x000fe20000300000 */
.L_x_10501:
[----:B------:R-:W-:Y:S01]  /*4770*/  IMAD R78, R17, 0x8, R16 ;  /* 0x00000008114e7824 */ /* 0x000fe200078e0210 */
[----:B------:R-:W-:Y:S01]  /*4780*/  SHF.L.U32 R79, R156, 0x1f, RZ ;  /* 0x0000001f9c4f7819 */ /* 0x000fe200000006ff */
[----:B------:R-:W-:Y:S01]  /*4790*/  IMAD R4, R2, -0xa0, R33 ;  /* 0xffffff6002047824 */ /* 0x000fe200078e0221 */
[----:B------:R-:W-:Y:S02]  /*47a0*/  BSSY B1, `(.L_x_10502) ;  /* 0x0000004000017945 */ /* 0x000fe40003800000 */
[----:B------:R-:W0:Y:S02]  /*47b0*/  SYNCS.PHASECHK.TRANS64.TRYWAIT P1, [R78+URZ+0x13290], R79 ;  /* 0x0132904f4e0075a7 */ /* 0x000e24000802017f */
[----:B------:R-:W-:Y:S01]  /*47c0*/  VIMNMX R4, R4, 0xa0, PT ;  /* 0x000000a004047848 */ /* 0x000fe20003fe0100 */
[----:B0-----:R-:W-:Y:S06]  /*47d0*/  @!P1 BRA `(.L_x_10503) ;  /* 0x000000f800e09947 */ /* 0x001fec0003800000 */
.L_x_10707:
[----:B------:R-:W-:Y:S05]  /*47e0*/  BSYNC B1 ;  /* 0x0000000000017941 */ /* 0x000fea0003800000 */
.L_x_10502:
[----:B------:R-:W-:-:S13]  /*47f0*/  ISETP.GE.AND P1, PT, R23, R4, PT ;  /* 0x000000041700720c */ /* 0x000fda0003f26270 */
[----:B------:R-:W-:Y:S05]  /*4800*/  @P1 BRA `(.L_x_10489) ;  /* 0x0000000000101947 */ /* 0x000fea0003800000 */
[----:B------:R-:W1:Y:S04]  /*4810*/  @!P3 LDS.128 R4, [R77+0xe000] ;  /* 0x00e000004d04b984 */ /* 0x000e680000000c00 */
[----:B------:R-:W2:Y:S04]  /*4820*/  @!P2 LDS.128 R8, [R76+0xe000] ;  /* 0x00e000004c08a984 */ /* 0x000ea80000000c00 */
[----:B-1----:R1:W-:Y:S04]  /*4830*/  @!P3 STG.E.128 desc[UR42][R12.64], R4 ;  /* 0x000000040c00b986 */ /* 0x0023e8000c101d2a */
[----:B--2---:R1:W-:Y:S02]  /*4840*/  @!P2 STG.E.128 desc[UR42][R12.64+0x20], R8 ;  /* 0x000020080c00a986 */ /* 0x0043e4000c101d2a */
.L_x_10489:
[----:B------:R-:W-:Y:S05]  /*4850*/  BSYNC B0 ;  /* 0x0000000000007941 */ /* 0x000fea0003800000 */
.L_x_10481:
[----:B012---:R-:W0:Y:S01]  /*4860*/  S2R R4, SR_TID.X ;  /* 0x0000000000047919 */ /* 0x007e220000002100 */
        /* <DEDUP_REMOVED lines=16> */
.L_x_10505:
[----:B------:R-:W-:Y:S05]  /*4970*/  BSYNC B0 ;  /* 0x0000000000007941 */ /* 0x000fea0003800000 */
.L_x_10504:
[----:B------:R-:W1:Y:S01]  /*4980*/  SYNCS.PHASECHK.TRANS64.TRYWAIT P0, [R78+URZ+0x132b0], R79 ;  /* 0x0132b04f4e0075a7 */ /* 0x000e62000800017f */
[----:B------:R-:W-:Y:S04]  /*4990*/  BSSY B0, `(.L_x_10506) ;  /* 0x0000002000007945 */ /* 0x000fe80003800000 */
[----:B-1----:R-:W-:Y:S05]  /*49a0*/  @!P0 BRA `(.L_x_10507) ;  /* 0x000000f800808947 */ /* 0x002fea0003800000 */
.L_x_10708:
[----:B------:R-:W-:Y:S05]  /*49b0*/  BSYNC B0 ;  /* 0x0000000000007941 */ /* 0x000fea0003800000 */
.L_x_10506:
[----:B------:R-:W-:Y:S04]  /*49c0*/  BSSY B0, `(.L_x_10508) ;  /* 0x0000013000007945 */ /* 0x000fe80003800000 */
[----:B------:R-:W-:Y:S05]  /*49d0*/  @P1 BRA `(.L_x_10509) ;  /* 0x0000000000441947 */ /* 0x000fea0003800000 */
[----:B0-----:R-:W-:Y:S01]  /*49e0*/  IMAD.WIDE R4, R2, 0xa0, R56 ;  /* 0x000000a002047825 */ /* 0x001fe200078e0238 */
[----:B------:R-:W-:Y:S01]  /*49f0*/  ULDC.64 UR4, c[0x0][0x318] ;  /* 0x0000c60000047ab9 */ /* 0x000fe20000000a00 */
[----:B------:R-:W-:Y:S02]  /*4a00*/  ULDC.64 UR6, c[0x0][0x308] ;  /* 0x0000c20000067ab9 */ /* 0x000fe40000000a00 */
[----:B------:R-:W-:Y:S02]  /*4a10*/  IMAD.MOV.U32 R6, RZ, RZ, R50 ;  /* 0x000000ffff067224 */ /* 0x000fe400078e0032 */
[----:B------:R-:W-:Y:S02]  /*4a20*/  IMAD.MOV.U32 R7, RZ, RZ, R75 ;  /* 0x000000ffff077224 */ /* 0x000fe400078e004b */
[----:B------:R-:W-:Y:S02]  /*4a30*/  IMAD R5, R5, UR4, RZ ;  /* 0x0000000405057c24 */ /* 0x000fe4000f8e02ff */
[----:B------:R-:W-:Y:S01]  /*4a40*/  IMAD.WIDE.U32 R6, R4, UR4, R6 ;  /* 0x0000000404067c25 */ /* 0x000fe2000f8e0006 */
[----:B------:R-:W-:-:S03]  /*4a50*/  ULDC UR4, c[0x0][0x2e4] ;  /* 0x0000b90000047ab9 */ /* 0x000fc60000000800 */
        /* <DEDUP_REMOVED lines=9> */
.L_x_10509:
[----:B------:R-:W-:Y:S05]  /*4af0*/  BSYNC B0 ;  /* 0x0000000000007941 */ /* 0x000fea0003800000 */
.L_x_10508:
[----:B------:R-:W-:Y:S01]  /*4b00*/  @!PT LDS RZ, [RZ] ;  /* 0x00000000fffff984 */ /* 0x000fe20000000800 */
[----:B------:R-:W-:Y:S01]  /*4b10*/  @!PT LDS RZ, [RZ] ;  /* 0x00000000fffff984 */ /* 0x000fe20000000800 */
[----:B------:R-:W-:Y:S01]  /*4b20*/  @!PT LDS RZ, [RZ] ;  /* 0x00000000fffff984 */ /* 0x000fe20000000800 */
[----:B------:R-:W-:Y:S01]  /*4b30*/  @!PT LDS RZ, [RZ] ;  /* 0x00000000fffff984 */ /* 0x000fe20000000800 */
[----:B------:R5:W-:Y:S06]  /*4b40*/  MEMBAR.ALL.CTA ;  /* 0x0000000000007992 */ /* 0x000bec0000008000 */
[----:B-----5:R-:W5:Y:S02]  /*4b50*/  FENCE.VIEW.ASYNC.S ;  /* 0x00000000000073c6 */ /* 0x020f640000000000 */
[----:B-----5:R0:W-:Y:S01]  /*4b60*/  BAR.SYNC.DEFER_BLOCKING R35, 0x80 ;  /* 0x000200230000751d */ /* 0x0201e20000010000 */
[----:B------:R-:W-:Y:S01]  /*4b70*/  LOP3.LUT P6, RZ, R22, 0x2, RZ, 0xc0, !PT ;  /* 0x0000000216ff7812 */ /* 0x000fe200078cc0ff */
[----:B------:R-:W-:Y:S01]  /*4b80*/  VIADD R17, R17, 0x1 ;  /* 0x0000000111117836 */ /* 0x000fe20000000000 */
[----:B------:R-:W-:Y:S01]  /*4b90*/  PLOP3.LUT P0, PT, PT, PT, PT, 0x8, 0x0 ;  /* 0x000000000000781c */ /* 0x000fe20003f0e170 */
[----:B-1----:R-:W-:-:S03]  /*4ba0*/  @!P5 VIADD R78, R78, 0x132c0 ;  /* 0x000132c04e4ed836 */ /* 0x002fc60000000000 */
[C---:B------:R-:W-:Y:S02]  /*4bb0*/  ISETP.NE.AND P1, PT, R17.reuse, 0x2, PT ;  /* 0x000000021100780c */ /* 0x040fe40003f25270 */
[----:B------:R-:W-:Y:S02]  /*4bc0*/  @!P5 PRMT R78, RZ, 0x654, R78 ;  /* 0x00000654ff4ed816 */ /* 0x000fe4000000004e */
[----:B--2---:R-:W-:Y:S02]  /*4bd0*/  SEL R5, RZ, 0x1, P1 ;  /* 0x00000001ff057807 */ /* 0x004fe40000800000 */
[----:B------:R-:W-:Y:S02]  /*4be0*/  SEL R17, R17, RZ, P1 ;  /* 0x000000ff11117207 */ /* 0x000fe40000800000 */
[----:B------:R-:W-:Y:S01]  /*4bf0*/  LOP3.LUT R156, R156, R5, RZ, 0x3c, !PT ;  /* 0x000000059c9c7212 */ /* 0x000fe200078e3cff */
[----:B------:R0:W-:Y:S01]  /*4c00*/  @!P5 SYNCS.ARRIVE.TRANS64.RED.A1T0 RZ, [R78+URZ], RZ ;  /* 0x000000ff4effd9a7 */ /* 0x0001e2000810043f */
[----:B------:R-:W-:Y:S05]  /*4c10*/  @P6 BRA `(.L_x_10510) ;  /* 0xffffffd400446947 */ /* 0x000fea000383ffff */
.L_x_10476:
[----:B------:R-:W1:Y:S01]  /*4c20*/  LDC R0, c[0x0][0x428] ;  /* 0x00010a00ff007b82 */ /* 0x000e620000000800 */
[----:B------:R-:W-:Y:S04]  /*4c30*/  BSSY B0, `(.L_x_10511) ;  /* 0x0000004000007945 */ /* 0x000fe80003800000 */
[----:B------:R-:W-:Y:S05]  /*4c40*/  @P0 BRA `(.L_x_10512) ;  /* 0x0000000000080947 */ /* 0x000fea0003800000 */
[----:B------:R-:W2:Y:S02]  /*4c50*/  FENCE.VIEW.ASYNC.G ;  /* 0x00000000000073c6 */ /* 0x000ea40000000100 */
[----:B--2---:R-:W-:Y:S06]  /*4c60*/  BAR.ARV 0xc, 0x200 ;  /* 0x0308000000007b1d */ /* 0x004fec0000002000 */
.L_x_10512:
[----:B------:R-:W-:Y:S05]  /*4c70*/  BSYNC B0 ;  /* 0x0000000000007941 */ /* 0x000fea0003800000 */
.L_x_10511:
[----:B0-----:R-:W2:Y:S01]  /*4c80*/  LDL R4, [R1+0x3c] ;  /* 0x00003c0001047983 */ /* 0x001ea20000100800 */
[----:B------:R-:W-:-:S03]  /*4c90*/  ULDC.64 UR4, c[0x0][0x990] ;  /* 0x0002640000047ab9 */ /* 0x000fc60000000a00 */
[----:B------:R-:W4:Y:S01]  /*4ca0*/  LDL R5, [R1+0x24] ;  /* 0x0000240001057983 */ /* 0x000f220000100800 */
[----:B------:R-:W-:Y:S01]  /*4cb0*/  ISETP.NE.U32.AND P0, PT, RZ, UR4, PT ;  /* 0x00000004ff007c0c */ /* 0x000fe2000bf05070 */
[----:B------:R-:W-:Y:S01]  /*4cc0*/  ULDC.64 UR6, c[0x0][0x998] ;  /* 0x0002660000067ab9 */ /* 0x000fe20000000a00 */
[----:B-1----:R-:W-:Y:S01]  /*4cd0*/  ISETP.NE.AND P4, PT, R0, 0x1, PT ;  /* 0x000000010000780c */ /* 0x002fe20003f85270 */
[----:B------:R-:W-:Y:S01]  /*4ce0*/  IMAD.MOV.U32 R7, RZ, RZ, R26 ;  /* 0x000000ffff077224 */ /* 0x000fe200078e001a */
[----:B------:R-:W-:Y:S02]  /*4cf0*/  ISETP.NE.AND.EX P0, PT, RZ, UR5, PT, P0 ;  /* 0x00000005ff007c0c */ /* 0x000fe4000bf05300 */
[----:B------:R-:W-:-:S04]  /*4d00*/  ISETP.NE.U32.AND P1, PT, RZ, UR6, PT ;  /* 0x00000006ff007c0c */ /* 0x000fc8000bf25070 */
[----:B------:R-:W-:-:S05]  /*4d10*/  ISETP.NE.AND.EX P1, PT, RZ, UR7, PT, P1 ;  /* 0x00000007ff007c0c */ /* 0x000fca000bf25310 */
[----:B------:R-:W0:Y:S08]  /*4d20*/  @P4 LDC R3, c[0x0][0x42c] ;  /* 0x00010b00ff034b82 */ /* 0x000e300000000800 */
[----:B------:R-:W2:Y:S08]  /*4d30*/  @P0 LDC.64 R10, c[0x0][0x9a8] ;  /* 0x00026a00ff0a0b82 */ /* 0x000eb00000000a00 */
[----:B------:R-:W1:Y:S08]  /*4d40*/  @P4 LDC R2, c[0x0][0x430] ;  /* 0x00010c00ff024b82 */ /* 0x000e700000000800 */
[----:B---3--:R-:W3:Y:S01]  /*4d50*/  @P1 LDC.64 R12, c[0x0][0x9b8] ;  /* 0x00026e00ff0c1b82 */ /* 0x008ee20000000a00 */
[----:B0-----:R-:W-:-:S07]  /*4d60*/  @P4 IMAD.HI.U32 R3, R26, R3, RZ ;  /* 0x000000031a034227 */ /* 0x001fce00078e00ff */
[----:B------:R-:W0:Y:S08]  /*4d70*/  @P0 LDC.64 R14, c[0x0][0x9b0] ;  /* 0x00026c00ff0e0b82 */ /* 0x000e300000000a00 */
[----:B------:R-:W0:Y:S01]  /*4d80*/  @P1 LDC.64 R20, c[0x0][0x9c0] ;  /* 0x00027000ff141b82 */ /* 0x000e220000000a00 */
[----:B-1----:R-:W-:-:S04]  /*4d90*/  @P4 SHF.R.U32.HI R7, RZ, R2, R3 ;  /* 0x00000002ff074219 */ /* 0x002fc80000011603 */
[----:B------:R-:W-:Y:S01]  /*4da0*/  @P0 SHF.R.S32.HI R9, RZ, 0x1f, R7 ;  /* 0x0000001fff090819 */ /* 0x000fe20000011407 */
[C---:B--2---:R-:W-:Y:S02]  /*4db0*/  @P0 IMAD R0, R4.reuse, R10, RZ ;  /* 0x0000000a04000224 */ /* 0x044fe400078e02ff */
[----:B---3--:R-:W-:Y:S02]  /*4dc0*/  @P1 IMAD R4, R4, R12, RZ ;  /* 0x0000000c04041224 */ /* 0x008fe400078e02ff */
[C---:B----4-:R-:W-:Y:S02]  /*4dd0*/  @P0 IMAD R11, R5.reuse, R11, R0 ;  /* 0x0000000b050b0224 */ /* 0x050fe400078e0200 */
        /* <DEDUP_REMOVED lines=34> */
[----:B------:R-:W-:Y:S02]  /*5000*/  CS2R R12, SRZ ;  /* 0x00000000000c7805 */ /* 0x000fe4000001ff00 */
        /* <DEDUP_REMOVED lines=11> */
[----:B0-----:R-:W-:Y:S01]  /*50c0*/  CS2R R10, SRZ ;  /* 0x00000000000a7805 */ /* 0x001fe2000001ff00 */
[----:B------:R-:W-:Y:S02]  /*50d0*/  IMAD.MOV.U32 R44, RZ, RZ, RZ ;  /* 0x000000ffff2c7224 */ /* 0x000fe400078e00ff */
[----:B------:R-:W-:Y:S02]  /*50e0*/  IMAD.MOV.U32 R62, RZ, RZ, RZ ;  /* 0x000000ffff3e7224 */ /* 0x000fe400078e00ff */
[----:B--2---:R-:W-:Y:S01]  /*50f0*/  FMUL.FTZ R0, R3, R0 ;  /* 0x0000000003007220 */ /* 0x004fe20000410000 */
[----:B------:R-:W-:-:S03]  /*5100*/  IMAD.MOV.U32 R3, RZ, RZ, RZ ;  /* 0x000000ffff037224 */ /* 0x000fc600078e00ff */
        /* <DEDUP_REMOVED lines=13> */
[----:B------:R-:W-:-:S05]  /*51e0*/  IMAD R3, R3, -0x3, R0 ;  /* 0xfffffffd03037824 */ /* 0x000fca00078e0200 */
[----:B------:R-:W-:-:S04]  /*51f0*/  LEA R3, R3, R26, 0xc ;  /* 0x0000001a03037211 */ /* 0x000fc800078e60ff */
        /* <DEDUP_REMOVED lines=19> */
.L_x_10515:
[----:B------:R-:W-:Y:S05]  /*5330*/  BSYNC B6 ;  /* 0x0000000000067941 */ /* 0x000fea0003800000 */
.L_x_10514:
        /* <DEDUP_REMOVED lines=13> */
.L_x_10519:
[----:B-1----:R1:W2:Y:S02]  /*5410*/  SYNCS.PHASECHK.TRANS64.TRYWAIT P0, [R16+URZ+0x13200], R3 ;  /* 0x01320003100075a7 */ /* 0x0022a4000800017f */
[----:B--2---:R-:W-:Y:S05]  /*5420*/  @!P0 NANOSLEEP.SYNCS 0x989680 ;  /* 0x009896800000895d */ /* 0x004fea0003900000 */
[----:B------:R-:W2:Y:S02]  /*5430*/  @!P0 SYNCS.PHASECHK.TRANS64 P0, [R16+URZ+0x13200], R3 ;  /* 0x01320003100085a7 */ /* 0x000ea4000800007f */
[----:B--2---:R-:W-:Y:S05]  /*5440*/  @!P0 BRA `(.L_x_10519) ;  /* 0xfffffffc00f08947 */ /* 0x004fea000383ffff */
.L_x_10518:
[----:B------:R-:W-:Y:S05]  /*5450*/  BSYNC B0 ;  /* 0x0000000000007941 */ /* 0x000fea0003800000 */
.L_x_10517:
[----:B------:R-:W-:Y:S05]  /*5460*/  BRA `(.L_x_10520) ;  /* 0x0000002800187947 */ /* 0x000fea0003800000 */
.L_x_10516:
[----:B------:R-:W0:Y:S01]  /*5470*/  S2R R3, SR_TID.X ;  /* 0x0000000000037919 */ /* 0x000e220000002100 */
[----:B------:R-:W1:Y:S01]  /*5480*/  LDC.64 R28, c[0x0][0x3c8] ;  /* 0x0000f200ff1c7b82 */ /* 0x000e620000000a00 */
[----:B-----5:R-:W-:Y:S01]  /*5490*/  SHF.R.S32.HI R0, RZ, 0x1f, R24 ;  /* 0x0000001fff007819 */ /* 0x020fe20000011418 */
[--C-:B------:R-:W-:Y:S01]  /*54a0*/  IMAD.MOV.U32 R8, RZ, RZ, R18.reuse ;  /* 0x000000ffff087224 */ /* 0x100fe200078e0012 */
[----:B------:R-:W-:Y:S01]  /*54b0*/  SHF.R.S32.HI R9, RZ, 0x1f, R18 ;  /* 0x0000001fff097819 */ /* 0x000fe20000011412 */
[----:B------:R-:W-:Y:S01]  /*54c0*/  ULDC.64 UR4, c[0x0][0x3d8] ;  /* 0x0000f60000047ab9 */ /* 0x000fe20000000a00 */
[----:B------:R-:W-:Y:S01]  /*54d0*/  ULDC.64 UR8, c[0x0][0x3c8] ;  /* 0x0000f20000087ab9 */ /* 0x000fe20000000a00 */
[----:B------:R-:W-:Y:S01]  /*54e0*/  LOP3.LUT P0, RZ, R26, 0x1bf, RZ, 0xc0, !PT ;  /* 0x000001bf1aff7812 */ /* 0x000fe2000780c0ff */
[----:B------:R-:W-:Y:S01]  /*54f0*/  ULDC.64 UR6, c[0x0][0x3e8] ;  /* 0x0000fa0000067ab9 */ /* 0x000fe20000000a00 */
[----:B------:R-:W2:Y:S01]  /*5500*/  LDC.64 R30, c[0x0][0x3e0] ;  /* 0x0000f800ff1e7b82 */ /* 0x000ea20000000a00 */
[--C-:B------:R-:W-:Y:S01]  /*5510*/  IMAD.WIDE.U32 R4, R24, UR4, R8.reuse ;  /* 0x0000000418047c25 */ /* 0x100fe2000f8e0008 */
[----:B------:R-:W-:Y:S03]  /*5520*/  BSSY B6, `(.L_x_10521) ;  /* 0x000002c000067945 */ /* 0x000fe60003800000 */
[----:B------:R-:W-:Y:S01]  /*5530*/  IMAD R11, R0, UR6, RZ ;  /* 0x00000006000b7c24 */ /* 0x000fe2000f8e02ff */
[----:B------:R-:W-:Y:S01]  /*5540*/  IADD3 R38, P1, R4, UR8, RZ ;  /* 0x0000000804267c10 */ /* 0x000fe2000ff3e0ff */
[----:B------:R-:W-:-:S04]  /*5550*/  IMAD.WIDE.U32 R8, R24, UR6, R8 ;  /* 0x0000000618087c25 */ /* 0x000fc8000f8e0008 */
[C---:B------:R-:W-:Y:S02]  /*5560*/  IMAD R11, R24.reuse, UR7, R11 ;  /* 0x00000007180b7c24 */ /* 0x040fe4000f8e020b */
[----:B-1----:R-:W-:-:S04]  /*5570*/  IMAD.WIDE.U32 R28, R24, UR4, R28 ;  /* 0x00000004181c7c25 */ /* 0x002fc8000f8e001c */
[----:B0-----:R-:W-:Y:S02]  /*5580*/  VIADD R3, R3, 0xffffff80 ;  /* 0xffffff8003037836 */ /* 0x001fe40000000000 */
[----:B--2---:R-:W-:-:S03]  /*5590*/  IMAD.WIDE.U32 R30, R24, UR6, R30 ;  /* 0x00000006181e7c25 */ /* 0x004fc6000f8e001e */
[----:B------:R-:W-:Y:S01]  /*55a0*/  LEA.HI R6, R3, R3, RZ, 0x1 ;  /* 0x0000000303067211 */ /* 0x000fe200078f08ff */
[----:B------:R-:W-:-:S03]  /*55b0*/  IMAD.IADD R33, R11, 0x1, R31 ;  /* 0x000000010b217824 */ /* 0x000fc600078e021f */
[----:B------:R-:W-:-:S05]  /*55c0*/  LOP3.LUT R6, R6, 0xfffffffe, RZ, 0xc0, !PT ;  /* 0xfffffffe06067812 */ /* 0x000fca00078ec0ff */
[----:B------:R-:W-:Y:S02]  /*55d0*/  IMAD.IADD R6, R3, 0x1, -R6 ;  /* 0x0000000103067824 */ /* 0x000fe400078e0a06 */
[----:B------:R-:W-:Y:S02]  /*55e0*/  IMAD R3, R0, UR4, RZ ;  /* 0x0000000400037c24 */ /* 0x000fe4000f8e02ff */
[----:B------:R-:W-:Y:S02]  /*55f0*/  IMAD.SHL.U32 R36, R6, 0x8, RZ ;  /* 0x0000000806247824 */ /* 0x000fe400078e00ff */
[----:B------:R-:W-:-:S03]  /*5600*/  IMAD R3, R24, UR5, R3 ;  /* 0x0000000518037c24 */ /* 0x000fc6000f8e0203 */
[--C-:B------:R-:W-:Y:S01]  /*5610*/  SHF.R.S32.HI R37, RZ, 0x1f, R36.reuse ;  /* 0x0000001fff257819 */ /* 0x100fe20000011424 */
[C---:B------:R-:W-:Y:S01]  /*5620*/  IMAD.IADD R32, R3.reuse, 0x1, R29 ;  /* 0x0000000103207824 */ /* 0x040fe200078e021d */
[----:B------:R-:W-:Y:S01]  /*5630*/  IADD3.X R39, R3, UR9, R5, P1, !PT ;  /* 0x0000000903277c10 */ /* 0x000fe20008ffe405 */
[--C-:B------:R-:W-:Y:S01]  /*5640*/  IMAD.WIDE.U32 R4, R24, UR4, R36.reuse ;  /* 0x0000000418047c25 */ /* 0x100fe2000f8e0024 */
[----:B------:R-:W-:Y:S02]  /*5650*/  ULDC.64 UR4, c[0x0][0x3e0] ;  /* 0x0000f80000047ab9 */ /* 0x000fe40000000a00 */
[----:B------:R-:W-:Y:S01]  /*5660*/  IADD3 R44, P3, R8, UR4, RZ ;  /* 0x00000004082c7c10 */ /* 0x000fe2000ff7e0ff */
[----:B------:R-:W-:Y:S01]  /*5670*/  IMAD.WIDE.U32 R6, R24, UR6, R36 ;  /* 0x0000000618067c25 */ /* 0x000fe2000f8e0024 */
[----:B------:R-:W-:Y:S02]  /*5680*/  IADD3 R40, P1, R4, UR8, RZ ;  /* 0x0000000804287c10 */ /* 0x000fe4000ff3e0ff */
[----:B------:R-:W-:-:S02]  /*5690*/  IADD3.X R45, R11, UR5, R9, P3, !PT ;  /* 0x000000050b2d7c10 */ /* 0x000fc40009ffe409 */
[----:B------:R-:W-:Y:S02]  /*56a0*/  IADD3 R42, P2, R6, UR4, RZ ;  /* 0x00000004062a7c10 */ /* 0x000fe4000ff5e0ff */
[----:B------:R-:W-:Y:S02]  /*56b0*/  IADD3.X R41, R3, UR9, R5, P1, !PT ;  /* 0x0000000903297c10 */ /* 0x000fe40008ffe405 */
[----:B------:R-:W-:Y:S01]  /*56c0*/  IADD3.X R43, R11, UR5, R7, P2, !PT ;  /* 0x000000050b2b7c10 */ /* 0x000fe200097fe407 */
        /* <DEDUP_REMOVED lines=17> */
.L_x_10522:
[----:B------:R-:W-:Y:S05]  /*57e0*/  BSYNC B6 ;  /* 0x0000000000067941 */ /* 0x000fea0003800000 */
.L_x_10521:
[----:B------:R-:W-:Y:S01]  /*57f0*/  ULDC.U8 UR4, c[0x0][0x3f0] ;  /* 0x0000fc0000047ab9 */ /* 0x000fe20000000000 */
[----:B------:R-:W-:Y:S01]  /*5800*/  IMAD R27, R25, -0xc0, R27 ;  /* 0xffffff40191b7824 */ /* 0x000fe200078e021b */
[----:B------:R-:W-:Y:S01]  /*5810*/  ISETP.NE.AND P0, PT, RZ, UR4, PT ;  /* 0x00000004ff007c0c */ /* 0x000fe2000bf05270 */
[----:B------:R-:W-:Y:S03]  /*5820*/  BSSY B0, `(.L_x_10523) ;  /* 0x0000242000007945 */ /* 0x000fe60003800000 */
[----:B------:R-:W-:-:S09]  /*5830*/  VIMNMX R0, R27, 0xc0, PT ;  /* 0x000000c01b007848 */ /* 0x000fd20003fe0100 */
[----:B------:R-:W-:Y:S05]  /*5840*/  @!P0 BRA `(.L_x_10524) ;  /* 0x0000001000988947 */ /* 0x000fea0003800000 */
[----:B------:R-:W2:Y:S01]  /*5850*/  LDL R20, [R1+0x38] ;  /* 0x0000380001147983 */ /* 0x000ea20000100800 */
[----:B------:R-:W-:Y:S01]  /*5860*/  ISETP.GE.AND P1, PT, R23, R0, PT ;  /* 0x000000001700720c */ /* 0x000fe20003f26270 */
[----:B------:R-:W-:Y:S01]  /*5870*/  BSSY B1, `(.L_x_10525) ;  /* 0x0000015000017945 */ /* 0x000fe20003800000 */
[----:B------:R-:W-:Y:S02]  /*5880*/  CS2R R24, SRZ ;  /* 0x0000000000187805 */ /* 0x000fe4000001ff00 */
[----:B------:R-:W-:Y:S02]  /*5890*/  CS2R R8, SRZ ;  /* 0x0000000000087805 */ /* 0x000fe4000001ff00 */
[----:B------:R-:W-:Y:S02]  /*58a0*/  CS2R R26, SRZ ;  /* 0x00000000001a7805 */ /* 0x000fe4000001ff00 */
[----:B--2---:R-:W-:-:S04]  /*58b0*/  LEA.HI R3, R20, R20, RZ, 0x1 ;  /* 0x0000001414037211 */ /* 0x004fc800078f08ff */
[----:B------:R-:W-:-:S05]  /*58c0*/  LOP3.LUT R3, R3, 0xfffffffe, RZ, 0xc0, !PT ;  /* 0xfffffffe03037812 */ /* 0x000fca00078ec0ff */
[----:B------:R-:W-:Y:S01]  /*58d0*/  IMAD.IADD R3, R20, 0x1, -R3 ;  /* 0x0000000114037824 */ /* 0x000fe200078e0a03 */
[----:B------:R-:W-:Y:S01]  /*58e0*/  CS2R R20, SRZ ;  /* 0x0000000000147805 */ /* 0x000fe2000001ff00 */
[----:B------:R-:W-:Y:S06]  /*58f0*/  @P1 BRA `(.L_x_10526) ;  /* 0x0000000000301947 */ /* 0x000fec0003800000 */
[C---:B------:R-:W-:Y:S01]  /*5900*/  IADD3 R0, R36.reuse, 0x10, RZ ;  /* 0x0000001024007810 */ /* 0x040fe20007ffe0ff */
[----:B------:R-:W-:Y:S01]  /*5910*/  ULDC UR4, c[0x0][0x3d4] ;  /* 0x0000f50000047ab9 */ /* 0x000fe20000000800 */
[----:B------:R-:W-:Y:S02]  /*5920*/  CS2R R26, SRZ ;  /* 0x00000000001a7805 */ /* 0x000fe4000001ff00 */
[----:B------:R-:W-:Y:S02]  /*5930*/  ISETP.GE.AND P0, PT, R36, UR4, PT ;  /* 0x0000000424007c0c */ /* 0x000fe4000bf06270 */
[----:B------:R-:W-:Y:S02]  /*5940*/  CS2R R20, SRZ ;  /* 0x0000000000147805 */ /* 0x000fe4000001ff00 */
[----:B------:R-:W-:Y:S02]  /*5950*/  ISETP.GE.AND P2, PT, R0, UR4, PT ;  /* 0x0000000400007c0c */ /* 0x000fe4000bf46270 */
[----:B------:R-:W-:-:S02]  /*5960*/  CS2R R24, SRZ ;  /* 0x0000000000187805 */ /* 0x000fc4000001ff00 */
[----:B------:R-:W-:-:S05]  /*5970*/  CS2R R8, SRZ ;  /* 0x0000000000087805 */ /* 0x000fca000001ff00 */
[----:B------:R0:W5:Y:S04]  /*5980*/  @!P0 LDG.E.64 R26, desc[UR42][R40.64] ;  /* 0x0000002a281a8981 */ /* 0x000168000c1e1b00 */
[----:B------:R0:W5:Y:S04]  /*5990*/  @!P2 LDG.E.64 R20, desc[UR42][R40.64+0x10] ;  /* 0x0000102a2814a981 */ /* 0x000168000c1e1b00 */
[----:B------:R0:W5:Y:S04]  /*59a0*/  @!P0 LDG.E.64 R24, desc[UR42][R42.64] ;  /* 0x0000002a2a188981 */ /* 0x000168000c1e1b00 */
[----:B------:R0:W5:Y:S02]  /*59b0*/  @!P2 LDG.E.64 R8, desc[UR42][R42.64+0x10] ;  /* 0x0000102a2a08a981 */ /* 0x000164000c1e1b00 */
.L_x_10526:
[----:B------:R-:W-:Y:S05]  /*59c0*/  BSYNC B1 ;  /* 0x0000000000017941 */ /* 0x000fea0003800000 */
.L_x_10525:
[----:B------:R-:W-:Y:S01]  /*59d0*/  UMOV UR4, 0xffffffff ;  /* 0xffffffff00047882 */ /* 0x000fe20000000000 */
[----:B------:R-:W-:Y:S02]  /*59e0*/  SHF.L.U32 R3, R3, 0x1f, RZ ;  /* 0x0000001f03037819 */ /* 0x000fe400000006ff */
[----:B------:R-:W-:Y:S05]  /*59f0*/  BRA.DIV UR4, `(.L_x_10527) ;  /* 0x000000ea04807947 */ /* 0x000fea000b800000 */
.L_x_10711:
[----:B------:R-:W-:-:S03]  /*5a00*/  UMOV UR4, 0xffffffff ;  /* 0xffffffff00047882 */ /* 0x000fc60000000000 */
[----:B------:R-:W-:Y:S05]  /*5a10*/  BRA.DIV UR4, `(.L_x_10528) ;  /* 0x000000ea04a07947 */ /* 0x000fea000b800000 */
.L_x_10714:
[----:B------:R-:W-:-:S03]  /*5a20*/  UMOV UR4, 0xffffffff ;  /* 0xffffffff00047882 */ /* 0x000fc60000000000 */
[----:B------:R-:W-:Y:S05]  /*5a30*/  BRA.DIV UR4, `(.L_x_10529) ;  /* 0x000000ea04c07947 */ /* 0x000fea000b800000 */
.L_x_10717:
[----:B------:R-:W-:-:S03]  /*5a40*/  UMOV UR4, 0xffffffff ;  /* 0xffffffff00047882 */ /* 0x000fc60000000000 */
[----:B------:R-:W-:Y:S05]  /*5a50*/  BRA.DIV UR4, `(.L_x_10530) ;  /* 0x000000ea04e07947 */ /* 0x000fea000b800000 */
.L_x_10720:
[----:B------:R-:W1:Y:S01]  /*5a60*/  SYNCS.PHASECHK.TRANS64.TRYWAIT P0, [R16+URZ+0x13200], R3 ;  /* 0x01320003100075a7 */ /* 0x000e62000800017f */
[----:B------:R-:W-:Y:S04]  /*5a70*/  BSSY B1, `(.L_x_10531) ;  /* 0x0000002000017945 */ /* 0x000fe80003800000 */
[----:B-1----:R-:W-:Y:S05]  /*5a80*/  @!P0 BRA `(.L_x_10532) ;  /* 0x000000e800fc8947 */ /* 0x002fea0003800000 */
.L_x_10721:
[----:B------:R-:W-:Y:S05]  /*5a90*/  BSYNC B1 ;  /* 0x0000000000017941 */ /* 0x000fea0003800000 */
.L_x_10531:
[----:B------:R-:W-:Y:S05]  /*5aa0*/  @P1 BRA `(.L_x_10533) ;  /* 0x0000002000641947 */ /* 0x000fea0003800000 */
[----:B------:R2:W5:Y:S01]  /*5ab0*/  LDL R35, [R1+0x4] ;  /* 0x0000040001237983 */ /* 0x0005620000100800 */
[----:B-1----:R-:W1:Y:S01]  /*5ac0*/  LDC R3, c[0x0][0x3d4] ;  /* 0x0000f500ff037b82 */ /* 0x002e620000000800 */
[C---:B------:R-:W-:Y:S01]  /*5ad0*/  VIADD R0, R36.reuse, 0x10 ;  /* 0x0000001024007836 */ /* 0x040fe20000000000 */
[----:B------:R-:W-:Y:S01]  /*5ae0*/  BSSY B1, `(.L_x_10534) ;  /* 0x000007b000017945 */ /* 0x000fe20003800000 */
[----:B-1----:R-:W-:-:S03]  /*5af0*/  ISETP.GE.AND P0, PT, R36, R3, PT ;  /* 0x000000032400720c */ /* 0x002fc60003f06270 */
[----:B------:R-:W-:-:S10]  /*5b00*/  ISETP.GE.AND P1, PT, R0, R3, PT ;  /* 0x000000030000720c */ /* 0x000fd40003f26270 */
[----:B--2---:R-:W-:Y:S05]  /*5b10*/  @P0 BRA `(.L_x_10535) ;  /* 0x0000000400dc0947 */ /* 0x004fea0003800000 */
[----:B-----5:R-:W-:Y:S01]  /*5b20*/  IMAD.IADD R0, R16, 0x1, R35 ;  /* 0x0000000110007824 */ /* 0x020fe200078e0223 */
[----:B------:R-:W-:Y:S02]  /*5b30*/  SHF.R.U32.HI R10, RZ, 0x8, R26 ;  /* 0x00000008ff0a7819 */ /* 0x000fe4000001161a */
[----:B------:R-:W-:Y:S02]  /*5b40*/  LOP3.LUT R3, R26, 0xff, RZ, 0xc0, !PT ;  /* 0x000000ff1a037812 */ /* 0x000fe400078ec0ff */
[----:B------:R-:W1:Y:S01]  /*5b50*/  LDS.128 R4, [R0+0xb000] ;  /* 0x00b0000000047984 */ /* 0x000e620000000c00 */
[----:B------:R-:W-:Y:S02]  /*5b60*/  LOP3.LUT R10, R10, 0xff, RZ, 0xc0, !PT ;  /* 0x000000ff0a0a7812 */ /* 0x000fe400078ec0ff */
[----:B------:R-:W-:Y:S02]  /*5b70*/  SHF.R.U32.HI R12, RZ, 0x8, R27 ;  /* 0x00000008ff0c7819 */ /* 0x000fe4000001161b */
[----:B------:R-:W-:-:S02]  /*5b80*/  PRMT R3, R10, 0x7604, R3 ;  /* 0x000076040a037816 */ /* 0x000fc40000000003 */
[----:B------:R-:W-:Y:S02]  /*5b90*/  LOP3.LUT R11, R27, 0xff, RZ, 0xc0, !PT ;  /* 0x000000ff1b0b7812 */ /* 0x000fe400078ec0ff */
[----:B------:R-:W-:Y:S02]  /*5ba0*/  LOP3.LUT R12, R12, 0xff, RZ, 0xc0, !PT ;  /* 0x000000ff0c0c7812 */ /* 0x000fe400078ec0ff */
[----:B------:R-:W-:Y:S02]  /*5bb0*/  SHF.R.U32.HI R28, RZ, 0x10, R27 ;  /* 0x00000010ff1c7819 */ /* 0x000fe4000001161b */
[--C-:B------:R-:W-:Y:S02]  /*5bc0*/  SHF.R.U32.HI R15, RZ, 0x8, R25.reuse ;  /* 0x00000008ff0f7819 */ /* 0x100fe40000011619 */
[----:B------:R-:W-:Y:S02]  /*5bd0*/  SHF.R.U32.HI R10, RZ, 0x8, R24 ;  /* 0x00000008ff0a7819 */ /* 0x000fe40000011618 */
[----:B------:R-:W-:-:S02]  /*5be0*/  SHF.R.U32.HI R29, RZ, 0x10, R25 ;  /* 0x00000010ff1d7819 */ /* 0x000fc40000011619 */
[----:B------:R-:W-:Y:S02]  /*5bf0*/  PRMT R11, R12, 0x7604, R11 ;  /* 0x000076040c0b7816 */ /* 0x000fe4000000000b */
[----:B------:R-:W-:Y:S01]  /*5c00*/  LOP3.LUT R14, R25, 0xff, RZ, 0xc0, !PT ;  /* 0x000000ff190e7812 */ /* 0x000fe200078ec0ff */
[----:B------:R-:W-:Y:S01]  /*5c10*/  IMAD.U32 R29, R29, 0x10000, RZ ;  /* 0x000100001d1d7824 */ /* 0x000fe200078e00ff */
[----:B------:R-:W-:Y:S02]  /*5c20*/  LOP3.LUT R15, R15, 0xff, RZ, 0xc0, !PT ;  /* 0x000000ff0f0f7812 */ /* 0x000fe400078ec0ff */
[----:B------:R-:W-:Y:S01]  /*5c30*/  LOP3.LUT R13, R10, 0xff, RZ, 0xc0, !PT ;  /* 0x000000ff0a0d7812 */ /* 0x000fe200078ec0ff */
[----:B------:R-:W-:Y:S01]  /*5c40*/  IMAD.U32 R10, R28, 0x10000, RZ ;  /* 0x000100001c0a7824 */ /* 0x000fe200078e00ff */
[----:B------:R-:W-:Y:S02]  /*5c50*/  LOP3.LUT R12, R24, 0xff, RZ, 0xc0, !PT ;  /* 0x000000ff180c7812 */ /* 0x000fe400078ec0ff */
[----:B------:R-:W-:-:S02]  /*5c60*/  PRMT R14, R15, 0x7604, R14 ;  /* 0x000076040f0e7816 */ /* 0x000fc4000000000e */
        /* <DEDUP_REMOVED lines=59> */
[----:B------:R-:W-:-:S02]  /*6020*/  HADD2.F32 R6, -RZ, R4.H1_H1 ;  /* 0x30000004ff067230 */ /* 0x000fc40000004100 */
[----:B------:R-:W-:Y:S02]  /*6030*/  HADD2.F32 R12, -RZ, R11.H1_H1 ;  /* 0x3000000bff0c7230 */ /* 0x000fe40000004100 */
[----:B------:R-:W-:Y:S02]  /*6040*/  HADD2.F32 R5, -RZ, R4.H0_H0 ;  /* 0x20000004ff057230 */ /* 0x000fe40000004100 */
[C---:B------:R-:W-:Y:S01]  /*6050*/  FMUL.FTZ R24, R6.reuse, R15 ;  /* 0x0000000f06187220 */ /* 0x040fe20000410000 */
[----:B------:R-:W-:Y:S02]  /*6060*/  HADD2.F32 R4, -RZ, R3.H1_H1 ;  /* 0x30000003ff047230 */ /* 0x000fe40000004100 */
[-C--:B------:R-:W-:Y:S01]  /*6070*/  FMUL.FTZ R26, R6, R12.reuse ;  /* 0x0000000c061a7220 */ /* 0x080fe20000410000 */
[----:B------:R-:W-:Y:S02]  /*6080*/  HADD2.F32 R11, -RZ, R11.H0_H0 ;  /* 0x2000000bff0b7230 */ /* 0x000fe40000004100 */
[----:B------:R-:W-:Y:S01]  /*6090*/  FFMA.FTZ R24, R5, R12, -R24 ;  /* 0x0000000c05187223 */ /* 0x000fe20000010818 */
[----:B------:R-:W-:-:S02]  /*60a0*/  HADD2.F32 R3, -RZ, R3.H0_H0 ;  /* 0x20000003ff037230 */ /* 0x000fc40000004100 */
[C---:B------:R-:W-:Y:S01]  /*60b0*/  FMUL.FTZ R6, R4.reuse, R13 ;  /* 0x0000000d04067220 */ /* 0x040fe20000410000 */
[----:B------:R-:W-:Y:S01]  /*60c0*/  FFMA.FTZ R15, R5, R15, R26 ;  /* 0x0000000f050f7223 */ /* 0x000fe2000001001a */
[-C--:B------:R-:W-:Y:S01]  /*60d0*/  FMUL.FTZ R4, R4, R11.reuse ;  /* 0x0000000b04047220 */ /* 0x080fe20000410000 */
[----:B------:R-:W-:Y:S02]  /*60e0*/  HADD2.F32 R5, -RZ, R14.H1_H1 ;  /* 0x3000000eff057230 */ /* 0x000fe40000004100 */
[C---:B------:R-:W-:Y:S01]  /*60f0*/  FFMA.FTZ R12, R3.reuse, R11, -R6 ;  /* 0x0000000b030c7223 */ /* 0x040fe20000010806 */
[--C-:B------:R-:W-:Y:S02]  /*6100*/  HADD2.F32 R11, -RZ, R25.reuse.H1_H1 ;  /* 0x30000019ff0b7230 */ /* 0x100fe40000004100 */
[----:B------:R-:W-:Y:S01]  /*6110*/  FFMA.FTZ R13, R3, R13, R4 ;  /* 0x0000000d030d7223 */ /* 0x000fe20000010004 */
[----:B------:R-:W-:Y:S02]  /*6120*/  HADD2.F32 R4, -RZ, R10.H1_H1 ;  /* 0x3000000aff047230 */ /* 0x000fe40000004100 */
[----:B------:R-:W-:-:S02]  /*6130*/  HADD2.F32 R6, -RZ, R25.H0_H0 ;  /* 0x20000019ff067230 */ /* 0x000fc40000004100 */
[--C-:B------:R-:W-:Y:S02]  /*6140*/  HADD2.F32 R3, -RZ, R7.reuse.H1_H1 ;  /* 0x30000007ff037230 */ /* 0x100fe40000004100 */
[C---:B------:R-:W-:Y:S01]  /*6150*/  FMUL.FTZ R25, R4.reuse, R11 ;  /* 0x0000000b04197220 */ /* 0x040fe20000410000 */
[----:B------:R-:W-:Y:S02]  /*6160*/  HADD2.F32 R14, -RZ, R14.H0_H0 ;  /* 0x2000000eff0e7230 */ /* 0x000fe40000004100 */
        /* <DEDUP_REMOVED lines=18> */
.L_x_10535:
[----:B------:R-:W-:Y:S05]  /*6290*/  BSYNC B1 ;  /* 0x0000000000017941 */ /* 0x000fea0003800000 */
.L_x_10534:
[----:B------:R-:W-:Y:S05]  /*62a0*/  @P1 BRA `(.L_x_10533) ;  /* 0x0000001800641947 */ /* 0x000fea0003800000 */
[----:B-1----:R-:W2:Y:S01]  /*62b0*/  LDL R0, [R1+0x48] ;  /* 0x0000480001007983 */ /* 0x002ea20000100800 */
[----:B-----5:R-:W-:Y:S01]  /*62c0*/  IMAD.IADD R3, R16, 0x1, R35 ;  /* 0x0000000110037824 */ /* 0x020fe200078e0223 */
        /* <DEDUP_REMOVED lines=16> */
[----:B------:R-:W-:-:S02]  /*63d0*/  SHF.R.U32.HI R11, RZ, 0x10, R8 ;  /* 0x00000010ff0b7819 */ /* 0x000fc40000011608 */
[----:B------:R-:W-:Y:S02]  /*63e0*/  PRMT R13, R12, 0x7054, R13 ;  /* 0x000070540c0d7816 */ /* 0x000fe4000000000d */
[----:B------:R-:W-:Y:S02]  /*63f0*/  PRMT R25, R24, 0x7054, R25 ;  /* 0x0000705418197816 */ /* 0x000fe40000000019 */
[----:B------:R-:W-:Y:S02]  /*6400*/  PRMT R15, R14, 0x7604, R15 ;  /* 0x000076040e0f7816 */ /* 0x000fe4000000000f */
[----:B------:R-:W-:Y:S02]  /*6410*/  LOP3.LUT R14, R11, 0xff, RZ, 0xc0, !PT ;  /* 0x000000ff0b0e7812 */ /* 0x000fe400078ec0ff */
[----:B------:R-:W-:Y:S02]  /*6420*/  LOP3.LUT R25, R25, 0xff000000, R9, 0xf8, !PT ;  /* 0xff00000019197812 */ /* 0x000fe400078ef809 */
[----:B------:R-:W-:-:S02]  /*6430*/  LOP3.LUT R13, R13, 0xff000000, R21, 0xf8, !PT ;  /* 0xff0000000d0d7812 */ /* 0x000fc400078ef815 */
[----:B------:R-:W-:Y:S02]  /*6440*/  PRMT R15, R14, 0x7054, R15 ;  /* 0x000070540e0f7816 */ /* 0x000fe4000000000f */
[----:B------:R-:W-:Y:S02]  /*6450*/  F2FP.F16.E4M3.UNPACK_B R21, R25 ;  /* 0x00000019ff15723e */ /* 0x000fe400020006ff */
[----:B------:R-:W-:Y:S02]  /*6460*/  F2FP.F16.E4M3.UNPACK_B R14, R13 ;  /* 0x0000000dff0e723e */ /* 0x000fe400020006ff */
[----:B------:R-:W-:Y:S01]  /*6470*/  F2FP.F16.E4M3.UNPACK_B R25, R25.H1 ;  /* 0x00000019ff19723e */ /* 0x000fe200030006ff */
[--C-:B------:R-:W-:Y:S01]  /*6480*/  HADD2.F32 R24, -RZ, R21.reuse.H1_H1 ;  /* 0x30000015ff187230 */ /* 0x100fe20000004100 */
[----:B------:R-:W-:Y:S01]  /*6490*/  F2FP.F16.E4M3.UNPACK_B R13, R13.H1 ;  /* 0x0000000dff0d723e */ /* 0x000fe200030006ff */
[----:B------:R-:W-:Y:S01]  /*64a0*/  HADD2.F32 R21, -RZ, R21.H0_H0 ;  /* 0x20000015ff157230 */ /* 0x000fe20000004100 */
[----:B--2---:R-:W-:Y:S01]  /*64b0*/  LOP3.LUT P0, RZ, R0, 0x2, RZ, 0xc0, !PT ;  /* 0x0000000200ff7812 */ /* 0x004fe2000780c0ff */
[----:B------:R-:W-:-:S12]  /*64c0*/  VIADD R0, R3, 0x20 ;  /* 0x0000002003007836 */ /* 0x000fd80000000000 */
[----:B------:R-:W-:Y:S01]  /*64d0*/  @P0 VIADD R0, R3, 0xffffffe0 ;  /* 0xffffffe003000836 */ /* 0x000fe20000000000 */
[----:B------:R-:W-:-:S04]  /*64e0*/  SHF.R.U32.HI R3, RZ, 0x8, R20 ;  /* 0x00000008ff037819 */ /* 0x000fc80000011614 */
[----:B------:R-:W1:Y:S01]  /*64f0*/  LDS.128 R4, [R0+0xb000] ;  /* 0x00b0000000047984 */ /* 0x000e620000000c00 */
[----:B------:R-:W-:-:S04]  /*6500*/  LOP3.LUT R3, R3, 0xff, RZ, 0xc0, !PT ;  /* 0x000000ff03037812 */ /* 0x000fc800078ec0ff */
[----:B------:R-:W-:Y:S02]  /*6510*/  PRMT R10, R3, 0x7604, R10 ;  /* 0x00007604030a7816 */ /* 0x000fe4000000000a */
[----:B------:R-:W-:-:S04]  /*6520*/  SHF.R.U32.HI R3, RZ, 0x10, R20 ;  /* 0x00000010ff037819 */ /* 0x000fc80000011614 */
[----:B------:R-:W-:-:S04]  /*6530*/  LOP3.LUT R3, R3, 0xff, RZ, 0xc0, !PT ;  /* 0x000000ff03037812 */ /* 0x000fc800078ec0ff */
[----:B------:R-:W-:-:S04]  /*6540*/  PRMT R11, R3, 0x7054, R10 ;  /* 0x00007054030b7816 */ /* 0x000fc8000000000a */
[----:B------:R-:W-:Y:S02]  /*6550*/  LOP3.LUT R12, R11, 0xff000000, R20, 0xf8, !PT ;  /* 0xff0000000b0c7812 */ /* 0x000fe400078ef814 */
[----:B------:R-:W-:Y:S01]  /*6560*/  LOP3.LUT R20, R15, 0xff000000, R8, 0xf8, !PT ;  /* 0xff0000000f147812 */ /* 0x000fe200078ef808 */
[--C-:B------:R-:W-:Y:S02]  /*6570*/  HADD2.F32 R15, -RZ, R14.reuse.H1_H1 ;  /* 0x3000000eff0f7230 */ /* 0x100fe40000004100 */
[----:B------:R-:W-:Y:S01]  /*6580*/  HADD2.F32 R14, -RZ, R14.H0_H0 ;  /* 0x2000000eff0e7230 */ /* 0x000fe20000004100 */
[-C--:B-1----:R-:W-:Y:S02]  /*6590*/  F2FP.F16.E4M3.UNPACK_B R3, R6.reuse.H1 ;  /* 0x00000006ff03723e */ /* 0x082fe400030006ff */
[----:B------:R-:W-:Y:S02]  /*65a0*/  F2FP.F16.E4M3.UNPACK_B R6, R6 ;  /* 0x00000006ff06723e */ /* 0x000fe400020006ff */
[-C--:B------:R-:W-:Y:S01]  /*65b0*/  F2FP.F16.E4M3.UNPACK_B R10, R7.reuse ;  /* 0x00000007ff0a723e */ /* 0x080fe200020006ff */
[--C-:B------:R-:W-:Y:S01]  /*65c0*/  HADD2.F32 R8, -RZ, R3.reuse.H1_H1 ;  /* 0x30000003ff087230 */ /* 0x100fe20000004100 */
[----:B------:R-:W-:Y:S01]  /*65d0*/  F2FP.F16.E4M3.UNPACK_B R11, R7.H1 ;  /* 0x00000007ff0b723e */ /* 0x000fe200030006ff */
[----:B------:R-:W-:Y:S01]  /*65e0*/  HADD2.F32 R9, -RZ, R3.H0_H0 ;  /* 0x20000003ff097230 */ /* 0x000fe20000004100 */
[----:B------:R-:W-:-:S02]  /*65f0*/  F2FP.F16.E4M3.UNPACK_B R7, R5 ;  /* 0x00000005ff07723e */ /* 0x000fc400020006ff */
[CC--:B------:R-:W-:Y:S01]  /*6600*/  FMUL.FTZ R26, R8.reuse, R24.reuse ;  /* 0x00000018081a7220 */ /* 0x0c0fe20000410000 */
[----:B------:R-:W-:Y:S01]  /*6610*/  FMUL.FTZ R29, R8, R15 ;  /* 0x0000000f081d7220 */ /* 0x000fe20000410000 */
[----:B------:R-:W-:Y:S01]  /*6620*/  F2FP.F16.E4M3.UNPACK_B R8, R5.H1 ;  /* 0x00000005ff08723e */ /* 0x000fe200030006ff */
[--C-:B------:R-:W-:Y:S02]  /*6630*/  HADD2.F32 R5, -RZ, R6.reuse.H1_H1 ;  /* 0x30000006ff057230 */ /* 0x100fe40000004100 */
[C---:B------:R-:W-:Y:S01]  /*6640*/  FFMA.FTZ R27, R9.reuse, R15, -R26 ;  /* 0x0000000f091b7223 */ /* 0x040fe2000001081a */
[----:B------:R-:W-:Y:S01]  /*6650*/  FFMA.FTZ R28, R9, R24, R29 ;  /* 0x00000018091c7223 */ /* 0x000fe2000001001d */
[----:B------:R-:W-:Y:S01]  /*6660*/  HADD2.F32 R6, -RZ, R6.H0_H0 ;  /* 0x20000006ff067230 */ /* 0x000fe20000004100 */
[----:B------:R-:W-:Y:S01]  /*6670*/  F2FP.F16.E4M3.UNPACK_B R3, R4 ;  /* 0x00000004ff03723e */ /* 0x000fe200020006ff */
[C---:B------:R-:W-:Y:S01]  /*6680*/  FMUL.FTZ R9, R5.reuse, R21 ;  /* 0x0000001505097220 */ /* 0x040fe20000410000 */
[----:B------:R-:W-:Y:S01]  /*6690*/  FMUL.FTZ R24, R5, R14 ;  /* 0x0000000e05187220 */ /* 0x000fe20000410000 */
[----:B------:R-:W-:Y:S01]  /*66a0*/  HADD2.F32 R5, -RZ, R10.H1_H1 ;  /* 0x3000000aff057230 */ /* 0x000fe20000004100 */
[----:B------:R-:W-:Y:S01]  /*66b0*/  F2FP.F16.E4M3.UNPACK_B R4, R4.H1 ;  /* 0x00000004ff04723e */ /* 0x000fe200030006ff */
        /* <DEDUP_REMOVED lines=26> */
[----:B------:R-:W-:Y:S01]  /*6860*/  HADD2.F32 R5, -RZ, R4.H0_H0 ;  /* 0x20000004ff057230 */ /* 0x000fe20000004100 */
[----:B------:R-:W-:Y:S01]  /*6870*/  F2FP.SATFINITE.E4M3.F32.PACK_AB_MERGE_C R27, R28, R27, RZ ;  /* 0x0000001b1c1b723e */ /* 0x000fe200048070ff */
[----:B------:R-:W-:-:S02]  /*6880*/  HADD2.F32 R4, -RZ, R3.H1_H1 ;  /* 0x30000003ff047230 */ /* 0x000fc40000004100 */
[-C--:B------:R-:W-:Y:S01]  /*6890*/  FMUL.FTZ R24, R6, R10.reuse ;  /* 0x0000000a06187220 */ /* 0x080fe20000410000 */
[----:B------:R-:W-:Y:S02]  /*68a0*/  HADD2.F32 R9, -RZ, R9.H0_H0 ;  /* 0x20000009ff097230 */ /* 0x000fe40000004100 */
[C---:B------:R-:W-:Y:S01]  /*68b0*/  FFMA.FTZ R14, R5.reuse, R10, -R14 ;  /* 0x0000000a050e7223 */ /* 0x040fe2000001080e */
[----:B------:R-:W-:Y:S02]  /*68c0*/  HADD2.F32 R3, -RZ, R3.H0_H0 ;  /* 0x20000003ff037230 */ /* 0x000fe40000004100 */
[C---:B------:R-:W-:Y:S01]  /*68d0*/  FMUL.FTZ R6, R4.reuse, R11 ;  /* 0x0000000b04067220 */ /* 0x040fe20000410000 */
[----:B------:R-:W-:Y:S01]  /*68e0*/  FFMA.FTZ R13, R5, R13, R24 ;  /* 0x0000000d050d7223 */ /* 0x000fe20000010018 */
[-C--:B------:R-:W-:Y:S01]  /*68f0*/  FMUL.FTZ R4, R4, R9.reuse ;  /* 0x0000000904047220 */ /* 0x080fe20000410000 */
[----:B------:R-:W-:Y:S02]  /*6900*/  HADD2.F32 R5, -RZ, R12.H1_H1 ;  /* 0x3000000cff057230 */ /* 0x000fe40000004100 */
[----:B------:R-:W-:Y:S01]  /*6910*/  FFMA.FTZ R10, R3, R9, -R6 ;  /* 0x00000009030a7223 */ /* 0x000fe20000010806 */
[----:B------:R-:W-:-:S02]  /*6920*/  HADD2.F32 R9, -RZ, R20.H1_H1 ;  /* 0x30000014ff097230 */ /* 0x000fc40000004100 */
[----:B------:R-:W-:Y:S01]  /*6930*/  FFMA.FTZ R11, R3, R11, R4 ;  /* 0x0000000b030b7223 */ /* 0x000fe20000010004 */
[----:B------:R-:W-:Y:S02]  /*6940*/  HADD2.F32 R4, -RZ, R8.H1_H1 ;  /* 0x30000008ff047230 */ /* 0x000fe40000004100 */
[----:B------:R-:W-:Y:S02]  /*6950*/  HADD2.F32 R20, -RZ, R20.H0_H0 ;  /* 0x20000014ff147230 */ /* 0x000fe40000004100 */
[----:B------:R-:W-:Y:S02]  /*6960*/  HADD2.F32 R3, -RZ, R7.H1_H1 ;  /* 0x30000007ff037230 */ /* 0x000fe40000004100 */
[C---:B------:R-:W-:Y:S01]  /*6970*/  FMUL.FTZ R15, R4.reuse, R9 ;  /* 0x00000009040f7220 */ /* 0x040fe20000410000 */
        /* <DEDUP_REMOVED lines=17> */
[----:B------:R2:W-:Y:S01]  /*6a90*/  STS.128 [R0+0xb000], R4 ;  /* 0x00b0000400007388 */ /* 0x0005e20000000c00 */
[----:B------:R-:W-:Y:S05]  /*6aa0*/  BRA `(.L_x_10533) ;  /* 0x0000001000647947 */ /* 0x000fea0003800000 */
.L_x_10524:
[----:B------:R-:W0:Y:S01]  /*6ab0*/  LDC R21, c[0x0][0x3d4] ;  /* 0x0000f500ff157b82 */ /* 0x000e220000000800 */
[----:B------:R-:W-:Y:S02]  /*6ac0*/  ISETP.GE.AND P0, PT, R23, R0, PT ;  /* 0x000000001700720c */ /* 0x000fe40003f06270 */
[----:B------:R-:W-:Y:S02]  /*6ad0*/  CS2R R4, SRZ ;  /* 0x0000000000047805 */ /* 0x000fe4000001ff00 */
[----:B------:R-:W-:Y:S02]  /*6ae0*/  CS2R R6, SRZ ;  /* 0x0000000000067805 */ /* 0x000fe4000001ff00 */
[----:B------:R-:W-:Y:S02]  /*6af0*/  CS2R R24, SRZ ;  /* 0x0000000000187805 */ /* 0x000fe4000001ff00 */
[----:B------:R-:W-:Y:S01]  /*6b00*/  CS2R R26, SRZ ;  /* 0x00000000001a7805 */ /* 0x000fe2000001ff00 */
[----:B------:R-:W2:Y:S01]  /*6b10*/  LDL R8, [R1+0x38] ;  /* 0x0000380001087983 */ /* 0x000ea20000100800 */
[----:B0-----:R-:W-:-:S13]  /*6b20*/  ISETP.GE.OR P0, PT, R18, R21, P0 ;  /* 0x000000151200720c */ /* 0x001fda0000706670 */
[----:B------:R0:W5:Y:S04]  /*6b30*/  @!P0 LDG.E.128 R4, desc[UR42][R38.64] ;  /* 0x0000002a26048981 */ /* 0x000168000c1e1d00 */
[----:B------:R0:W5:Y:S01]  /*6b40*/  @!P0 LDG.E.128 R24, desc[UR42][R44.64] ;  /* 0x0000002a2c188981 */ /* 0x000162000c1e1d00 */
[----:B------:R-:W-:Y:S01]  /*6b50*/  UMOV UR4, 0xffffffff ;  /* 0xffffffff00047882 */ /* 0x000fe20000000000 */
[----:B--2---:R-:W-:Y:S02]  /*6b60*/  LEA.HI R3, R8, R8, RZ, 0x1 ;  /* 0x0000000808037211 */ /* 0x004fe400078f08ff */
[----:B0-----:R-:W-:Y:S05]  /*6b70*/  BRA.DIV UR4, `(.L_x_10536) ;  /* 0x000000da04d47947 */ /* 0x001fea000b800000 */
.L_x_10724:
[----:B------:R-:W-:Y:S01]  /*6b80*/  UMOV UR4, 0xffffffff ;  /* 0xffffffff00047882 */ /* 0x000fe20000000000 */
[----:B------:R-:W-:Y:S02]  /*6b90*/  LOP3.LUT R3, R3, 0xfffffffe, RZ, 0xc0, !PT ;  /* 0xfffffffe03037812 */ /* 0x000fe400078ec0ff */
[----:B------:R-:W-:Y:S05]  /*6ba0*/  BRA.DIV UR4, `(.L_x_10537) ;  /* 0x000000da04f07947 */ /* 0x000fea000b800000 */
.L_x_10727:
[----:B------:R-:W-:Y:S01]  /*6bb0*/  UMOV UR4, 0xffffffff ;  /* 0xffffffff00047882 */ /* 0x000fe20000000000 */
[----:B------:R-:W-:Y:S02]  /*6bc0*/  IMAD.IADD R3, R8, 0x1, -R3 ;  /* 0x0000000108037824 */ /* 0x000fe400078e0a03 */
[----:B------:R-:W-:Y:S05]  /*6bd0*/  BRA.DIV UR4, `(.L_x_10538) ;  /* 0x000000de040c7947 */ /* 0x000fea000b800000 */
.L_x_10730:
[----:B------:R-:W-:Y:S01]  /*6be0*/  UMOV UR4, 0xffffffff ;  /* 0xffffffff00047882 */ /* 0x000fe20000000000 */
[----:B------:R-:W-:Y:S02]  /*6bf0*/  SHF.L.U32 R3, R3, 0x1f, RZ ;  /* 0x0000001f03037819 */ /* 0x000fe400000006ff */
[----:B------:R-:W-:Y:S05]  /*6c00*/  BRA.DIV UR4, `(.L_x_10539) ;  /* 0x000000de04287947 */ /* 0x000fea000b800000 */
.L_x_10733:
[----:B------:R-:W0:Y:S01]  /*6c10*/  SYNCS.PHASECHK.TRANS64.TRYWAIT P1, [R16+URZ+0x13200], R3 ;  /* 0x01320003100075a7 */ /* 0x000e22000802017f */
[----:B------:R-:W-:Y:S01]  /*6c20*/  ISETP.GE.AND P0, PT, R18, R21, PT ;  /* 0x000000151200720c */ /* 0x000fe20003f06270 */
[----:B------:R-:W-:Y:S03]  /*6c30*/  BSSY B1, `(.L_x_10540) ;  /* 0x0000003000017945 */ /* 0x000fe60003800000 */
[----:B------:R-:W-:Y:S01]  /*6c40*/  ISETP.GE.OR P0, PT, R23, R0, P0 ;  /* 0x000000001700720c */ /* 0x000fe20000706670 */
[----:B0-----:R-:W-:-:S12]  /*6c50*/  @!P1 BRA `(.L_x_10541) ;  /* 0x000000dc003c9947 */ /* 0x001fd80003800000 */
.L_x_10734:
[----:B------:R-:W-:Y:S05]  /*6c60*/  BSYNC B1 ;  /* 0x0000000000017941 */ /* 0x000fea0003800000 */
.L_x_10540:
        /* <DEDUP_REMOVED lines=8> */
[----:B------:R-:W-:Y:S02]  /*6cf0*/  SHF.R.U32.HI R14, RZ, 0x8, R5 ;  /* 0x00000008ff0e7819 */ /* 0x000fe40000011605 */
[----:B------:R-:W-:Y:S02]  /*6d00*/  PRMT R20, R0, 0x7604, R3 ;  /* 0x0000760400147816 */ /* 0x000fe40000000003 */
[----:B------:R-:W-:Y:S02]  /*6d10*/  LOP3.LUT R9, R5, 0xff, RZ, 0xc0, !PT ;  /* 0x000000ff05097812 */ /* 0x000fe400078ec0ff */
[----:B------:R-:W-:-:S02]  /*6d20*/  SHF.R.U32.HI R3, RZ, 0x8, R6 ;  /* 0x00000008ff037819 */ /* 0x000fc40000011606 */
[----:B------:R-:W-:Y:S02]  /*6d30*/  LOP3.LUT R0, R14, 0xff, RZ, 0xc0, !PT ;  /* 0x000000ff0e007812 */ /* 0x000fe400078ec0ff */
[----:B------:R-:W-:Y:S02]  /*6d40*/  LOP3.LUT R8, R6, 0xff, RZ, 0xc0, !PT ;  /* 0x000000ff06087812 */ /* 0x000fe400078ec0ff */
[----:B------:R-:W-:Y:S02]  /*6d50*/  SHF.R.U32.HI R12, RZ, 0x8, R24 ;  /* 0x00000008ff0c7819 */ /* 0x000fe40000011618 */
[----:B------:R-:W-:Y:S02]  /*6d60*/  LOP3.LUT R3, R3, 0xff, RZ, 0xc0, !PT ;  /* 0x000000ff03037812 */ /* 0x000fe400078ec0ff */
[----:B------:R-:W-:Y:S01]  /*6d70*/  PRMT R28, R0, 0x7604, R9 ;  /* 0x00007604001c7816 */ /* 0x000fe20000000009 */
[----:B------:R-:W-:Y:S01]  /*6d80*/  IMAD.IADD R0, R18, 0x1, R21 ;  /* 0x0000000112007824 */ /* 0x000fe200078e0215 */
[----:B------:R-:W-:-:S02]  /*6d90*/  LOP3.LUT R13, R24, 0xff, RZ, 0xc0, !PT ;  /* 0x000000ff180d7812 */ /* 0x000fc400078ec0ff */
[----:B------:R-:W-:Y:S02]  /*6da0*/  LOP3.LUT R12, R12, 0xff, RZ, 0xc0, !PT ;  /* 0x000000ff0c0c7812 */ /* 0x000fe400078ec0ff */
[----:B------:R-:W-:Y:S02]  /*6db0*/  PRMT R30, R3, 0x7604, R8 ;  /* 0x00007604031e7816 */ /* 0x000fe40000000008 */
[----:B------:R-:W-:Y:S02]  /*6dc0*/  SHF.R.U32.HI R3, RZ, 0x8, R26 ;  /* 0x00000008ff037819 */ /* 0x000fe4000001161a */
        /* <DEDUP_REMOVED lines=13> */
[----:B------:R-:W-:Y:S02]  /*6ea0*/  LOP3.LUT R36, R27, 0xff, RZ, 0xc0, !PT ;  /* 0x000000ff1b247812 */ /* 0x000fe400078ec0ff */
[----:B------:R-:W-:-:S04]  /*6eb0*/  LOP3.LUT R21, R21, 0xff, RZ, 0xc0, !PT ;  /* 0x000000ff15157812 */ /* 0x000fc800078ec0ff */
[----:B------:R-:W-:Y:S02]  /*6ec0*/  PRMT R43, R21, 0x7604, R36 ;  /* 0x00007604152b7816 */ /* 0x000fe40000000024 */
[----:B------:R-:W-:-:S04]  /*6ed0*/  SHF.R.U32.HI R21, RZ, 0x10, R5 ;  /* 0x00000010ff157819 */ /* 0x000fc80000011605 */
[----:B------:R-:W-:-:S04]  /*6ee0*/  LOP3.LUT R21, R21, 0xff, RZ, 0xc0, !PT ;  /* 0x000000ff15157812 */ /* 0x000fc800078ec0ff */
[----:B------:R-:W-:Y:S02]  /*6ef0*/  PRMT R21, R21, 0x7054, R28 ;  /* 0x0000705415157816 */ /* 0x000fe4000000001c */
[----:B------:R-:W-:-:S04]  /*6f00*/  SHF.R.U32.HI R28, RZ, 0x10, R25 ;  /* 0x00000010ff1c7819 */ /* 0x000fc80000011619 */
[----:B------:R-:W-:-:S04]  /*6f10*/  LOP3.LUT R28, R28, 0xff, RZ, 0xc0, !PT ;  /* 0x000000ff1c1c7812 */ /* 0x000fc800078ec0ff */
[----:B------:R-:W-:-:S04]  /*6f20*/  PRMT R39, R28, 0x7054, R37 ;  /* 0x000070541c277816 */ /* 0x000fc80000000025 */
[----:B------:R-:W-:-:S04]  /*6f30*/  LOP3.LUT R39, R39, 0xff000000, R25, 0xf8, !PT ;  /* 0xff00000027277812 */ /* 0x000fc800078ef819 */
[-C--:B------:R-:W-:Y:S02]  /*6f40*/  F2FP.F16.E4M3.UNPACK_B R38, R39.reuse ;  /* 0x00000027ff26723e */ /* 0x080fe400020006ff */
[----:B------:R-:W-:-:S03]  /*6f50*/  F2FP.F16.E4M3.UNPACK_B R39, R39.H1 ;  /* 0x00000027ff27723e */ /* 0x000fc600030006ff */
[----:B------:R-:W-:Y:S01]  /*6f60*/  HADD2.F32 R40, -RZ, R38.H0_H0 ;  /* 0x20000026ff287230 */ /* 0x000fe20000004100 */
[----:B--2---:R-:W-:-:S04]  /*6f70*/  LOP3.LUT R0, R35, 0x30, R0, 0xf8, !PT ;  /* 0x0000003023007812 */ /* 0x004fc800078ef800 */
[----:B---3--:R-:W-:Y:S02]  /*6f80*/  LOP3.LUT R3, R0, R31, RZ, 0x3c, !PT ;  /* 0x0000001f00037212 */ /* 0x008fe400078e3cff */
[----:B------:R-:W-:Y:S02]  /*6f90*/  SHF.R.U32.HI R31, RZ, 0x10, R7 ;  /* 0x00000010ff1f7819 */ /* 0x000fe40000011607 */
[----:B----4-:R-:W-:Y:S02]  /*6fa0*/  IADD3 R0, R16, R29, R3 ;  /* 0x0000001d10007210 */ /* 0x010fe40007ffe003 */
[----:B------:R-:W-:Y:S01]  /*6fb0*/  SHF.R.U32.HI R3, RZ, 0x10, R4 ;  /* 0x00000010ff037819 */ /* 0x000fe20000011604 */
[----:B------:R-:W0:Y:S01]  /*6fc0*/  LDS.128 R8, [R51+0xb000] ;  /* 0x00b0000033087984 */ /* 0x000e220000000c00 */
[----:B------:R-:W-:Y:S02]  /*6fd0*/  SHF.R.U32.HI R29, RZ, 0x10, R6 ;  /* 0x00000010ff1d7819 */ /* 0x000fe40000011606 */
[----:B------:R-:W-:Y:S01]  /*6fe0*/  LOP3.LUT R3, R3, 0xff, RZ, 0xc0, !PT ;  /* 0x000000ff03037812 */ /* 0x000fe200078ec0ff */
[----:B------:R-:W1:Y:S01]  /*6ff0*/  LDS.128 R12, [R0+0xb000] ;  /* 0x00b00000000c7984 */ /* 0x000e620000000c00 */
[----:B------:R-:W-:-:S02]  /*7000*/  LOP3.LUT R31, R31, 0xff, RZ, 0xc0, !PT ;  /* 0x000000ff1f1f7812 */ /* 0x000fc400078ec0ff */
[----:B------:R-:W-:Y:S02]  /*7010*/  LOP3.LUT R29, R29, 0xff, RZ, 0xc0, !PT ;  /* 0x000000ff1d1d7812 */ /* 0x000fe400078ec0ff */
[----:B------:R-:W-:Y:S02]  /*7020*/  PRMT R3, R3, 0x7054, R20 ;  /* 0x0000705403037816 */ /* 0x000fe40000000014 */
[----:B------:R-:W-:Y:S02]  /*7030*/  SHF.R.U32.HI R20, RZ, 0x10, R24 ;  /* 0x00000010ff147819 */ /* 0x000fe40000011618 */
[----:B------:R-:W-:Y:S02]  /*7040*/  PRMT R31, R31, 0x7054, R32 ;  /* 0x000070541f1f7816 */ /* 0x000fe40000000020 */
[----:B------:R-:W-:Y:S02]  /*7050*/  PRMT R29, R29, 0x7054, R30 ;  /* 0x000070541d1d7816 */ /* 0x000fe4000000001e */
[----:B------:R-:W-:-:S02]  /*7060*/  SHF.R.U32.HI R32, RZ, 0x10, R27 ;  /* 0x00000010ff207819 */ /* 0x000fc4000001161b */
[----:B------:R-:W-:Y:S02]  /*7070*/  SHF.R.U32.HI R30, RZ, 0x10, R26 ;  /* 0x00000010ff1e7819 */ /* 0x000fe4000001161a */
[----:B------:R-:W-:Y:S02]  /*7080*/  LOP3.LUT R20, R20, 0xff, RZ, 0xc0, !PT ;  /* 0x000000ff14147812 */ /* 0x000fe400078ec0ff */
[----:B------:R-:W-:Y:S02]  /*7090*/  LOP3.LUT R32, R32, 0xff, RZ, 0xc0, !PT ;  /* 0x000000ff20207812 */ /* 0x000fe400078ec0ff */
[----:B------:R-:W-:Y:S02]  /*70a0*/  LOP3.LUT R30, R30, 0xff, RZ, 0xc0, !PT ;  /* 0x000000ff1e1e7812 */ /* 0x000fe400078ec0ff */
[----:B------:R-:W-:Y:S02]  /*70b0*/  PRMT R35, R20, 0x7054, R33 ;  /* 0x0000705414237816 */ /* 0x000fe40000000021 */
[----:B------:R-:W-:-:S02]  /*70c0*/  LOP3.LUT R33, R21, 0xff000000, R5, 0xf8, !PT ;  /* 0xff00000015217812 */ /* 0x000fc400078ef805 */
[----:B------:R-:W-:Y:S02]  /*70d0*/  LOP3.LUT R20, R3, 0xff000000, R4, 0xf8, !PT ;  /* 0xff00000003147812 */ /* 0x000fe400078ef804 */
[----:B------:R-:W-:Y:S02]  /*70e0*/  LOP3.LUT R37, R31, 0xff000000, R7, 0xf8, !PT ;  /* 0xff0000001f257812 */ /* 0x000fe400078ef807 */
[----:B------:R-:W-:Y:S02]  /*70f0*/  PRMT R43, R32, 0x7054, R43 ;  /* 0x00007054202b7816 */ /* 0x000fe4000000002b */
[----:B------:R-:W-:Y:S02]  /*7100*/  LOP3.LUT R3, R29, 0xff000000, R6, 0xf8, !PT ;  /* 0xff0000001d037812 */ /* 0x000fe400078ef806 */
[----:B------:R-:W-:Y:S02]  /*7110*/  PRMT R41, R30, 0x7054, R41 ;  /* 0x000070541e297816 */ /* 0x000fe40000000029 */
[----:B0-----:R-:W-:-:S02]  /*7120*/  F2FP.F16.E4M3.UNPACK_B R21, R8 ;  /* 0x00000008ff15723e */ /* 0x001fc400020006ff */
[----:B------:R-:W-:Y:S02]  /*7130*/  F2FP.F16.E4M3.UNPACK_B R31, R8.H1 ;  /* 0x00000008ff1f723e */ /* 0x000fe400030006ff */
[-C--:B------:R-:W-:Y:S02]  /*7140*/  F2FP.F16.E4M3.UNPACK_B R29, R11.reuse ;  /* 0x0000000bff1d723e */ /* 0x080fe400020006ff */
[----:B------:R-:W-:Y:S02]  /*7150*/  F2FP.F16.E4M3.UNPACK_B R32, R11.H1 ;  /* 0x0000000bff20723e */ /* 0x000fe400030006ff */
[----:B-1----:R-:W-:Y:S02]  /*7160*/  F2FP.F16.E4M3.UNPACK_B R8, R13 ;  /* 0x0000000dff08723e */ /* 0x002fe400020006ff */
[----:B------:R-:W-:Y:S02]  /*7170*/  F2FP.F16.E4M3.UNPACK_B R11, R33 ;  /* 0x00000021ff0b723e */ /* 0x000fe400020006ff */
[----:B------:R-:W-:Y:S01]  /*7180*/  LOP3.LUT R28, R35, 0xff000000, R24, 0xf8, !PT ;  /* 0xff000000231c7812 */ /* 0x000fe200078ef818 */
[----:B------:R-:W-:Y:S01]  /*7190*/  HADD2.F32 R6, -RZ, R8.H0_H0 ;  /* 0x20000008ff067230 */ /* 0x000fe20000004100 */
[----:B------:R-:W-:Y:S01]  /*71a0*/  LOP3.LUT R5, R41, 0xff000000, R26, 0xf8, !PT ;  /* 0xff00000029057812 */ /* 0x000fe200078ef81a */
[----:B------:R-:W-:Y:S01]  /*71b0*/  HADD2.F32 R41, -RZ, R38.H1_H1 ;  /* 0x30000026ff297230 */ /* 0x000fe20000004100 */
[----:B------:R-:W-:Y:S01]  /*71c0*/  F2FP.F16.E4M3.UNPACK_B R24, R9 ;  /* 0x00000009ff18723e */ /* 0x000fe200020006ff */
[----:B------:R-:W-:Y:S01]  /*71d0*/  HADD2.F32 R8, -RZ, R8.H1_H1 ;  /* 0x30000008ff087230 */ /* 0x000fe20000004100 */
[----:B------:R-:W-:Y:S01]  /*71e0*/  F2FP.F16.E4M3.UNPACK_B R26, R13.H1 ;  /* 0x0000000dff1a723e */ /* 0x000fe200030006ff */
[----:B------:R-:W-:Y:S01]  /*71f0*/  HADD2.F32 R13, -RZ, R11.H0_H0 ;  /* 0x2000000bff0d7230 */ /* 0x000fe20000004100 */
[----:B------:R-:W-:Y:S01]  /*7200*/  LOP3.LUT R43, R43, 0xff000000, R27, 0xf8, !PT ;  /* 0xff0000002b2b7812 */ /* 0x000fe200078ef81b */
[----:B------:R-:W-:Y:S01]  /*7210*/  HADD2.F32 R38, -RZ, R39.H0_H0 ;  /* 0x20000027ff267230 */ /* 0x000fe20000004100 */
[----:B------:R-:W-:Y:S01]  /*7220*/  F2FP.F16.E4M3.UNPACK_B R25, R9.H1 ;  /* 0x00000009ff19723e */ /* 0x000fe200030006ff */
[--C-:B------:R-:W-:Y:S01]  /*7230*/  HADD2.F32 R9, -RZ, R24.reuse.H0_H0 ;  /* 0x20000018ff097230 */ /* 0x100fe20000004100 */
[-C--:B------:R-:W-:Y:S01]  /*7240*/  F2FP.F16.E4M3.UNPACK_B R27, R12.reuse ;  /* 0x0000000cff1b723e */ /* 0x080fe200020006ff */
[----:B------:R-:W-:Y:S01]  /*7250*/  HADD2.F32 R24, -RZ, R24.H1_H1 ;  /* 0x30000018ff187230 */ /* 0x000fe20000004100 */
[----:B------:R-:W-:Y:S01]  /*7260*/  F2FP.F16.E4M3.UNPACK_B R35, R12.H1 ;  /* 0x0000000cff23723e */ /* 0x000fe200030006ff */
[----:B------:R-:W-:Y:S01]  /*7270*/  FMUL.FTZ R12, R6, R40 ;  /* 0x00000028060c7220 */ /* 0x000fe20000410000 */
[----:B------:R-:W-:Y:S01]  /*7280*/  F2FP.F16.E4M3.UNPACK_B R30, R15 ;  /* 0x0000000fff1e723e */ /* 0x000fe200020006ff */
[----:B------:R-:W-:Y:S01]  /*7290*/  FMUL.FTZ R45, R8, R41 ;  /* 0x00000029082d7220 */ /* 0x000fe20000410000 */
[----:B------:R-:W-:Y:S01]  /*72a0*/  F2FP.F16.E4M3.UNPACK_B R36, R15.H1 ;  /* 0x0000000fff24723e */ /* 0x000fe200030006ff */
[----:B------:R-:W-:Y:S01]  /*72b0*/  FMUL.FTZ R15, R6, R13 ;  /* 0x0000000d060f7220 */ /* 0x000fe20000410000 */
[----:B------:R-:W-:Y:S01]  /*72c0*/  F2FP.F16.E4M3.UNPACK_B R33, R33.H1 ;  /* 0x00000021ff21723e */ /* 0x000fe200030006ff */
[----:B------:R-:W-:Y:S01]  /*72d0*/  FFMA.FTZ R6, R9, R13, -R12 ;  /* 0x0000000d09067223 */ /* 0x000fe2000001080c */
[----:B------:R-:W-:-:S02]  /*72e0*/  HADD2.F32 R13, -RZ, R25.H0_H0 ;  /* 0x20000019ff0d7230 */ /* 0x000fc40000004100 */
[----:B------:R-:W-:Y:S01]  /*72f0*/  FFMA.FTZ R9, R9, R40, R15 ;  /* 0x0000002809097223 */ /* 0x000fe2000001000f */
[----:B------:R-:W-:Y:S01]  /*7300*/  HADD2.F32 R15, -RZ, R11.H1_H1 ;  /* 0x3000000bff0f7230 */ /* 0x000fe20000004100 */
[-C--:B------:R-:W-:Y:S01]  /*7310*/  F2FP.F16.E4M3.UNPACK_B R7, R14.reuse ;  /* 0x0000000eff07723e */ /* 0x080fe200020006ff */
[--C-:B------:R-:W-:Y:S01]  /*7320*/  HADD2.F32 R11, -RZ, R26.reuse.H0_H0 ;  /* 0x2000001aff0b7230 */ /* 0x100fe20000004100 */
[----:B------:R-:W-:Y:S01]  /*7330*/  F2FP.F16.E4M3.UNPACK_B R14, R14.H1 ;  /* 0x0000000eff0e723e */ /* 0x000fe200030006ff */
[--C-:B------:R-:W-:Y:S02]  /*7340*/  HADD2.F32 R12, -RZ, R33.reuse.H0_H0 ;  /* 0x20000021ff0c7230 */ /* 0x100fe40000004100 */
[----:B------:R-:W-:Y:S01]  /*7350*/  FMUL.FTZ R8, R8, R15 ;  /* 0x0000000f08087220 */ /* 0x000fe20000410000 */
[----:B------:R-:W-:Y:S02]  /*7360*/  HADD2.F32 R33, -RZ, R33.H1_H1 ;  /* 0x30000021ff217230 */ /* 0x000fe40000004100 */
[----:B------:R-:W-:Y:S01]  /*7370*/  FMUL.FTZ R40, R11, R38 ;  /* 0x000000260b287220 */ /* 0x000fe20000410000 */
[----:B------:R-:W-:-:S02]  /*7380*/  HADD2.F32 R26, -RZ, R26.H1_H1 ;  /* 0x3000001aff1a7230 */ /* 0x000fc40000004100 */
[-C--:B------:R-:W-:Y:S01]  /*7390*/  FMUL.FTZ R47, R11, R12.reuse ;  /* 0x0000000c0b2f7220 */ /* 0x080fe20000410000 */
[C---:B------:R-:W-:Y:S01]  /*73a0*/  FFMA.FTZ R8, R24.reuse, R41, R8 ;  /* 0x0000002918087223 */ /* 0x040fe20000010008 */
[C---:B------:R-:W-:Y:S01]  /*73b0*/  FFMA.FTZ R12, R13.reuse, R12, -R40 ;  /* 0x0000000c0d0c7223 */ /* 0x040fe20000010828 */
[----:B------:R-:W-:Y:S01]  /*73c0*/  F2FP.F16.E4M3.UNPACK_B R41, R43 ;  /* 0x0000002bff29723e */ /* 0x000fe200020006ff */
[----:B------:R-:W-:Y:S01]  /*73d0*/  FFMA.FTZ R13, R13, R38, R47 ;  /* 0x000000260d0d7223 */ /* 0x000fe2000001002f */
[----:B------:R-:W-:Y:S01]  /*73e0*/  F2FP.F16.E4M3.UNPACK_B R38, R37 ;  /* 0x00000025ff26723e */ /* 0x000fe200020006ff */
[----:B------:R-:W-:Y:S01]  /*73f0*/  FFMA.FTZ R11, R24, R15, -R45 ;  /* 0x0000000f180b7223 */ /* 0x000fe2000001082d */
[----:B------:R-:W-:Y:S02]  /*7400*/  HADD2.F32 R40, -RZ, R39.H1_H1 ;  /* 0x30000027ff287230 */ /* 0x000fe40000004100 */
[----:B------:R-:W-:Y:S01]  /*7410*/  FMUL.FTZ R45, R26, R33 ;  /* 0x000000211a2d7220 */ /* 0x000fe20000410000 */
[----:B------:R-:W-:Y:S01]  /*7420*/  HADD2.F32 R42, -RZ, R41.H0_H0 ;  /* 0x20000029ff2a7230 */ /* 0x000fe20000004100 */
[----:B------:R-:W-:Y:S01]  /*7430*/  F2FP.F16.E4M3.UNPACK_B R43, R43.H1 ;  /* 0x0000002bff2b723e */ /* 0x000fe200030006ff */
[----:B------:R-:W-:-:S02]  /*7440*/  HADD2.F32 R15, -RZ, R30.H0_H0 ;  /* 0x2000001eff0f7230 */ /* 0x000fc40000004100 */
[----:B------:R-:W-:Y:S01]  /*7450*/  FMUL.FTZ R44, R26, R40 ;  /* 0x000000281a2c7220 */ /* 0x000fe20000410000 */
[--C-:B------:R-:W-:Y:S01]  /*7460*/  HADD2.F32 R39, -RZ, R38.reuse.H0_H0 ;  /* 0x20000026ff277230 */ /* 0x100fe20000004100 */
[----:B------:R-:W-:Y:S01]  /*7470*/  F2FP.F16.E4M3.UNPACK_B R4, R10 ;  /* 0x0000000aff04723e */ /* 0x000fe200020006ff */
[----:B------:R-:W-:Y:S02]  /*7480*/  HADD2.F32 R25, -RZ, R25.H1_H1 ;  /* 0x30000019ff197230 */ /* 0x000fe40000004100 */
[C---:B------:R-:W-:Y:S01]  /*7490*/  FMUL.FTZ R47, R15.reuse, R42 ;  /* 0x0000002a0f2f7220 */ /* 0x040fe20000410000 */
[----:B------:R-:W-:Y:S02]  /*74a0*/  HADD2.F32 R24, -RZ, R29.H0_H0 ;  /* 0x2000001dff187230 */ /* 0x000fe40000004100 */
[----:B------:R-:W-:Y:S01]  /*74b0*/  FMUL.FTZ R49, R15, R39 ;  /* 0x000000270f317220 */ /* 0x000fe20000410000 */
[----:B------:R-:W-:Y:S02]  /*74c0*/  HADD2.F32 R41, -RZ, R41.H1_H1 ;  /* 0x30000029ff297230 */ /* 0x000fe40000004100 */
[C---:B------:R-:W-:Y:S01]  /*74d0*/  FFMA.FTZ R15, R25.reuse, R33, -R44 ;  /* 0x00000021190f7223 */ /* 0x040fe2000001082c */
[----:B------:R-:W-:Y:S01]  /*74e0*/  FFMA.FTZ R26, R25, R40, R45 ;  /* 0x00000028191a7223 */ /* 0x000fe2000001002d */
[----:B------:R-:W-:Y:S01]  /*74f0*/  FFMA.FTZ R25, R24, R39, -R47 ;  /* 0x0000002718197223 */ /* 0x000fe2000001082f */
[----:B------:R-:W-:-:S02]  /*7500*/  HADD2.F32 R39, -RZ, R38.H1_H1 ;  /* 0x30000026ff277230 */ /* 0x000fc40000004100 */
[----:B------:R-:W-:Y:S01]  /*7510*/  FFMA.FTZ R24, R24, R42, R49 ;  /* 0x0000002a18187223 */ /* 0x000fe20000010031 */
[----:B------:R-:W-:Y:S01]  /*7520*/  F2FP.F16.E4M3.UNPACK_B R38, R37.H1 ;  /* 0x00000025ff26723e */ /* 0x000fe200030006ff */
[----:B------:R-:W-:Y:S01]  /*7530*/  HADD2.F32 R30, -RZ, R30.H1_H1 ;  /* 0x3000001eff1e7230 */ /* 0x000fe20000004100 */
[----:B------:R-:W-:Y:S01]  /*7540*/  F2FP.F16.E4M3.UNPACK_B R10, R10.H1 ;  /* 0x0000000aff0a723e */ /* 0x000fe200030006ff */
[----:B------:R-:W-:Y:S01]  /*7550*/  HADD2.F32 R42, -RZ, R43.H0_H0 ;  /* 0x2000002bff2a7230 */ /* 0x000fe20000004100 */
[----:B------:R-:W-:Y:S01]  /*7560*/  F2FP.SATFINITE.E4M3.F32.PACK_AB_MERGE_C R13, R26, R13, RZ ;  /* 0x0000000d1a0d723e */ /* 0x000fe200048070ff */
[----:B------:R-:W-:Y:S02]  /*7570*/  HADD2.F32 R37, -RZ, R36.H0_H0 ;  /* 0x20000024ff257230 */ /* 0x000fe40000004100 */
[C---:B------:R-:W-:Y:S01]  /*7580*/  FMUL.FTZ R44, R30.reuse, R41 ;  /* 0x000000291e2c7220 */ /* 0x040fe20000410000 */
[----:B------:R-:W-:Y:S02]  /*7590*/  HADD2.F32 R29, -RZ, R29.H1_H1 ;  /* 0x3000001dff1d7230 */ /* 0x000fe40000004100 */
[----:B------:R-:W-:Y:S01]  /*75a0*/  FMUL.FTZ R46, R30, R39 ;  /* 0x000000271e2e7220 */ /* 0x000fe20000410000 */
[----:B------:R-:W-:-:S02]  /*75b0*/  HADD2.F32 R40, -RZ, R38.H0_H0 ;  /* 0x20000026ff287230 */ /* 0x000fc40000004100 */
[----:B------:R-:W-:Y:S01]  /*75c0*/  FMUL.FTZ R48, R37, R42 ;  /* 0x0000002a25307220 */ /* 0x000fe20000410000 */
[----:B------:R-:W-:Y:S02]  /*75d0*/  HADD2.F32 R33, -RZ, R32.H0_H0 ;  /* 0x20000020ff217230 */ /* 0x000fe40000004100 */
[C---:B------:R-:W-:Y:S01]  /*75e0*/  FFMA.FTZ R30, R29.reuse, R39, -R44 ;  /* 0x000000271d1e7223 */ /* 0x040fe2000001082c */
[----:B------:R-:W-:Y:S01]  /*75f0*/  FFMA.FTZ R29, R29, R41, R46 ;  /* 0x000000291d1d7223 */ /* 0x000fe2000001002e */
[----:B------:R-:W-:Y:S01]  /*7600*/  FMUL.FTZ R37, R37, R40 ;  /* 0x0000002825257220 */ /* 0x000fe20000410000 */
[----:B------:R-:W-:Y:S01]  /*7610*/  F2FP.F16.E4M3.UNPACK_B R41, R28.H1 ;  /* 0x0000001cff29723e */ /* 0x000fe200030006ff */
[C---:B------:R-:W-:Y:S01]  /*7620*/  FFMA.FTZ R48, R33.reuse, R40, -R48 ;  /* 0x0000002821307223 */ /* 0x040fe20000010830 */
[----:B------:R-:W-:Y:S01]  /*7630*/  HADD2.F32 R40, -RZ, R38.H1_H1 ;  /* 0x30000026ff287230 */ /* 0x000fe20000004100 */
[----:B------:R-:W-:Y:S01]  /*7640*/  F2FP.F16.E4M3.UNPACK_B R38, R20.H1 ;  /* 0x00000014ff26723e */ /* 0x000fe200030006ff */
[----:B------:R-:W-:Y:S01]  /*7650*/  FFMA.FTZ R45, R33, R42, R37 ;  /* 0x0000002a212d7223 */ /* 0x000fe20000010025 */
        /* <DEDUP_REMOVED lines=13> */
[C---:B------:R-:W-:Y:S01]  /*7730*/  FFMA.FTZ R47, R33.reuse, R40, -R44 ;  /* 0x00000028212f7223 */ /* 0x040fe2000001082c */
[----:B------:R-:W-:Y:S02]  /*7740*/  HADD2.F32 R38, -RZ, R38.H1_H1 ;  /* 0x30000026ff267230 */ /* 0x000fe40000004100 */
[C---:B------:R-:W-:Y:S01]  /*7750*/  FFMA.FTZ R43, R32.reuse, R43, R36 ;  /* 0x0000002b202b7223 */ /* 0x040fe20000010024 */
[----:B------:R-:W-:Y:S02]  /*7760*/  HADD2.F32 R36, -RZ, R41.H1_H1 ;  /* 0x30000029ff247230 */ /* 0x000fe40000004100 */
[----:B------:R-:W-:Y:S01]  /*7770*/  FFMA.FTZ R39, R32, R39, -R37 ;  /* 0x0000002720277223 */ /* 0x000fe20000010825 */
[----:B------:R-:W-:Y:S01]  /*7780*/  FFMA.FTZ R50, R33, R42, R49 ;  /* 0x0000002a21327223 */ /* 0x000fe20000010031 */
[----:B------:R-:W-:Y:S01]  /*7790*/  HADD2.F32 R31, -RZ, R31.H1_H1 ;  /* 0x3000001fff1f7230 */ /* 0x000fe20000004100 */
[----:B------:R-:W-:Y:S01]  /*77a0*/  F2FP.F16.E4M3.UNPACK_B R32, R20 ;  /* 0x00000014ff20723e */ /* 0x000fe200020006ff */
[C---:B------:R-:W-:Y:S01]  /*77b0*/  FMUL.FTZ R20, R35.reuse, R36 ;  /* 0x0000002423147220 */ /* 0x040fe20000410000 */
[----:B------:R-:W-:Y:S01]  /*77c0*/  F2FP.F16.E4M3.UNPACK_B R33, R28 ;  /* 0x0000001cff21723e */ /* 0x000fe200020006ff */
[----:B------:R-:W-:Y:S01]  /*77d0*/  FMUL.FTZ R37, R35, R38 ;  /* 0x0000002623257220 */ /* 0x000fe20000410000 */
[----:B------:R-:W-:-:S02]  /*77e0*/  HADD2.F32 R28, -RZ, R27.H0_H0 ;  /* 0x2000001bff1c7230 */ /* 0x000fc40000004100 */
[C---:B------:R-:W-:Y:S01]  /*77f0*/  FFMA.FTZ R40, R31.reuse, R38, -R20 ;  /* 0x000000261f287223 */ /* 0x040fe20000010814 */
[----:B------:R-:W-:Y:S02]  /*7800*/  HADD2.F32 R20, -RZ, R21.H0_H0 ;  /* 0x20000015ff147230 */ /* 0x000fe40000004100 */
[----:B------:R-:W-:Y:S01]  /*7810*/  FFMA.FTZ R42, R31, R36, R37 ;  /* 0x000000241f2a7223 */ /* 0x000fe20000010025 */
[--C-:B------:R-:W-:Y:S01]  /*7820*/  HADD2.F32 R35, -RZ, R33.reuse.H0_H0 ;  /* 0x20000021ff237230 */ /* 0x100fe20000004100 */
        /* <DEDUP_REMOVED lines=8> */
[----:B------:R-:W-:Y:S01]  /*78b0*/  HADD2.F32 R21, -RZ, R21.H1_H1 ;  /* 0x30000015ff157230 */ /* 0x000fe20000004100 */
[----:B------:R-:W-:Y:S01]  /*78c0*/  F2FP.F16.E4M3.UNPACK_B R28, R5.H1 ;  /* 0x00000005ff1c723e */ /* 0x000fe200030006ff */
        /* <DEDUP_REMOVED lines=19> */
[----:B------:R-:W-:Y:S01]  /*7a00*/  FFMA.FTZ R27, R20, R32, R27 ;  /* 0x00000020141b7223 */ /* 0x000fe2000001001b */
[----:B------:R-:W-:Y:S01]  /*7a10*/  HADD2.F32 R10, -RZ, R10.H1_H1 ;  /* 0x3000000aff0a7230 */ /* 0x000fe20000004100 */
[----:B------:R-:W-:Y:S01]  /*7a20*/  F2FP.F16.E4M3.UNPACK_B R20, R5 ;  /* 0x00000005ff14723e */ /* 0x000fe200020006ff */
[C---:B------:R-:W-:Y:S01]  /*7a30*/  FMUL.FTZ R21, R14.reuse, R33 ;  /* 0x000000210e157220 */ /* 0x040fe20000410000 */
[-C--:B------:R-:W-:Y:S01]  /*7a40*/  FMUL.FTZ R14, R14, R31.reuse ;  /* 0x0000001f0e0e7220 */ /* 0x080fe20000410000 */
[----:B------:R-:W-:Y:S02]  /*7a50*/  HADD2.F32 R5, -RZ, R7.H0_H0 ;  /* 0x20000007ff057230 */ /* 0x000fe40000004100 */
[C---:B------:R-:W-:Y:S01]  /*7a60*/  FFMA.FTZ R44, R10.reuse, R31, -R21 ;  /* 0x0000001f0a2c7223 */ /* 0x040fe20000010815 */
[----:B------:R-:W-:Y:S01]  /*7a70*/  FFMA.FTZ R46, R10, R33, R14 ;  /* 0x000000210a2e7223 */ /* 0x000fe2000001000e */
[----:B------:R-:W-:-:S02]  /*7a80*/  HADD2.F32 R28, -RZ, R20.H0_H0 ;  /* 0x20000014ff1c7230 */ /* 0x000fc40000004100 */
[----:B------:R-:W-:Y:S01]  /*7a90*/  HADD2.F32 R10, -RZ, R3.H0_H0 ;  /* 0x20000003ff0a7230 */ /* 0x000fe20000004100 */
[----:B------:R-:W-:Y:S01]  /*7aa0*/  F2FP.SATFINITE.E4M3.F32.PACK_AB_MERGE_C R41, R44, R41, RZ ;  /* 0x000000292c29723e */ /* 0x000fe200048070ff */
        /* <DEDUP_REMOVED lines=25> */
.L_x_10533:
[----:B------:R-:W-:Y:S05]  /*7c40*/  BSYNC B0 ;  /* 0x0000000000007941 */ /* 0x000fea0003800000 */
.L_x_10523:
[----:B------:R-:W-:Y:S01]  /*7c50*/  @!PT LDS RZ, [RZ] ;  /* 0x00000000fffff984 */ /* 0x000fe20000000800 */
[----:B------:R-:W-:Y:S01]  /*7c60*/  @!PT LDS RZ, [RZ] ;  /* 0x00000000fffff984 */ /* 0x000fe20000000800 */
[----:B------:R-:W-:Y:S01]  /*7c70*/  @!PT LDS RZ, [RZ] ;  /* 0x00000000fffff984 */ /* 0x000fe20000000800 */
[----:B------:R-:W-:Y:S01]  /*7c80*/  @!PT LDS RZ, [RZ] ;  /* 0x00000000fffff984 */ /* 0x000fe20000000800 */
[----:B------:R3:W-:Y:S06]  /*7c90*/  MEMBAR.ALL.CTA ;  /* 0x0000000000007992 */ /* 0x0007ec0000008000 */
[----:B---3--:R-:W3:Y:S01]  /*7ca0*/  FENCE.VIEW.ASYNC.S ;  /* 0x00000000000073c6 */ /* 0x008ee20000000000 */
[----:B------:R-:W-:Y:S05]  /*7cb0*/  WARPSYNC.ALL ;  /* 0x0000000000007948 */ /* 0x000fea0003800000 */
[----:B---3--:R-:W-:Y:S06]  /*7cc0*/  BAR.SYNC.DEFER_BLOCKING 0xd, 0x180 ;  /* 0x0346000000007b1d */ /* 0x008fec0000010000 */
.L_x_10520:
[----:B-12---:R-:W-:-:S05]  /*7cd0*/  IMAD.U32 R0, RZ, RZ, UR36 ;  /* 0x00000024ff007e24 */ /* 0x006fca000f8e00ff */
[----:B------:R-:W-:-:S13]  /*7ce0*/  ISETP.NE.AND P0, PT, R0, 0x3, PT ;  /* 0x000000030000780c */ /* 0x000fda0003f05270 */
[----:B------:R-:W-:Y:S05]  /*7cf0*/  @!P0 BRA `(.L_x_10542) ;  /* 0x0000000000048947 */ /* 0x000fea0003800000 */
[----:B------:R-:W-:Y:S01]  /*7d00*/  BPT.TRAP 0x1 ;  /* 0x000000040000795c */ /* 0x000fe20000300000 */
.L_x_10542:
[----:B------:R-:W2:Y:S01]  /*7d10*/  LDL R0, [R1] ;  /* 0x0000000001007983 */ /* 0x000ea20000100800 */
[----:B0-----:R-:W-:Y:S01]  /*7d20*/  IMAD R3, R157, 0x8, R16 ;  /* 0x000000089d037824 */ /* 0x001fe200078e0210 */
[----:B--2--5:R-:W-:-:S04]  /*7d30*/  SHF.L.U32 R6, R0, 0x1f, RZ ;  /* 0x0000001f00067819 */ /* 0x024fc800000006ff */
[----:B------:R0:W1:Y:S01]  /*7d40*/  SYNCS.PHASECHK.TRANS64.TRYWAIT P1, [R3+URZ+0x13230], R6 ;  /* 0x01323006030075a7 */ /* 0x000062000802017f */
[----:B------:R-:W-:Y:S05]  /*7d50*/  @!P0 BRA `(.L_x_10543) ;  /* 0x0000000000048947 */ /* 0x000fea0003800000 */
[----:B------:R-:W-:Y:S01]  /*7d60*/  BPT.TRAP 0x1 ;  /* 0x000000040000795c */ /* 0x000fe20000300000 */
.L_x_10543:
        /* <DEDUP_REMOVED lines=10> */
.L_x_10544:
[----:B--2---:R-:W2:Y:S01]  /*7e10*/  LDL R0, [R1+0x10] ;  /* 0x0000100001007983 */ /* 0x004ea20000100800 */
[----:B------:R-:W-:Y:S01]  /*7e20*/  IMAD.MOV.U32 R9, RZ, RZ, -0x7fffffe0 ;  /* 0x80000020ff097424 */ /* 0x000fe200078e00ff */
[----:B------:R-:W-:Y:S05]  /*7e30*/  WARPSYNC.ALL ;  /* 0x0000000000007948 */ /* 0x000fea0003800000 */
[C---:B------:R-:W-:Y:S02]  /*7e40*/  R2UR UR4, R4.reuse ;  /* 0x00000000040472ca */ /* 0x040fe400000e0000 */
[----:B------:R-:W-:Y:S02]  /*7e50*/  R2UR UR5, R5 ;  /* 0x00000000050572ca */ /* 0x000fe400000e0000 */
[----:B------:R-:W-:Y:S01]  /*7e60*/  R2UR UR7, R9 ;  /* 0x00000000090772ca */ /* 0x000fe200000e0000 */
[----:B------:R-:W-:Y:S01]  /*7e70*/  WARPGROUP.ARRIVE ;  /* 0x00000000000079c5 */ /* 0x000fe20000000000 */
[----:B------:R-:W-:Y:S01]  /*7e80*/  IMAD.MOV.U32 R7, RZ, RZ, -0x7fffffe0 ;  /* 0x80000020ff077424 */ /* 0x000fe200078e00ff */
[----:B------:R-:W-:Y:S01]  /*7e90*/  P2R R14, PR, RZ, 0x1 ;  /* 0x00000001ff0e7803 */ /* 0x000fe20000000000 */
[----:B------:R-:W-:Y:S01]  /*7ea0*/  IMAD.MOV.U32 R11, RZ, RZ, -0x7fffffe0 ;  /* 0x80000020ff0b7424 */ /* 0x000fe200078e00ff */
[----:B------:R-:W-:-:S02]  /*7eb0*/  R2UR UR8, R4 ;  /* 0x00000000040872ca */ /* 0x000fc400000e0000 */
[----:B------:R-:W-:Y:S02]  /*7ec0*/  R2UR UR9, R5 ;  /* 0x00000000050972ca */ /* 0x000fe400000e0000 */
[----:B------:R-:W-:Y:S01]  /*7ed0*/  R2UR UR11, R11 ;  /* 0x000000000b0b72ca */ /* 0x000fe200000e0000 */
[----:B------:R-:W-:Y:S01]  /*7ee0*/  IMAD.MOV.U32 R13, RZ, RZ, -0x7fffffe0 ;  /* 0x80000020ff0d7424 */ /* 0x000fe200078e00ff */
[----:B------:R-:W-:Y:S02]  /*7ef0*/  R2UR UR12, R4 ;  /* 0x00000000040c72ca */ /* 0x000fe400000e0000 */
[----:B------:R-:W-:Y:S02]  /*7f00*/  R2UR UR13, R5 ;  /* 0x00000000050d72ca */ /* 0x000fe400000e0000 */
[----:B------:R-:W-:Y:S01]  /*7f10*/  R2UR UR15, R13 ;  /* 0x000000000d0f72ca */ /* 0x000fe200000e0000 */
[----:B--2---:R-:W-:Y:S02]  /*7f20*/  IMAD R8, R157, 0x280, R0 ;  /* 0x000002809d087824 */ /* 0x004fe400078e0200 */
[----:B------:R-:W2:Y:S01]  /*7f30*/  LDL R0, [R1+0x50] ;  /* 0x0000500001007983 */ /* 0x000ea20000100800 */
[----:B------:R-:W-:Y:S01]  /*7f40*/  IMAD.MOV.U32 R21, RZ, RZ, -0x7fffffe0 ;  /* 0x80000020ff157424 */ /* 0x000fe200078e00ff */
[----:B------:R-:W-:Y:S01]  /*7f50*/  BSSY B0, `(.L_x_10546) ;  /* 0x00004cd000007945 */ /* 0x000fe20003800000 */
[C---:B------:R-:W-:Y:S01]  /*7f60*/  R2UR UR6, R8.reuse ;  /* 0x00000000080672ca */ /* 0x040fe200000e0000 */
[C---:B01----:R-:W-:Y:S01]  /*7f70*/  VIADD R6, R8.reuse, 0x80 ;  /* 0x0000008008067836 */ /* 0x043fe20000000000 */
[----:B------:R-:W0:Y:S01]  /*7f80*/  S2R R106, SR_TID.X ;  /* 0x00000000006a7919 */ /* 0x000e220000002100 */
[C---:B------:R-:W-:Y:S01]  /*7f90*/  VIADD R10, R8.reuse, 0x180 ;  /* 0x00000180080a7836 */ /* 0x040fe20000000000 */
[----:B------:R-:W-:Y:S01]  /*7fa0*/  R2UR UR19, R21 ;  /* 0x00000000151372ca */ /* 0x000fe200000e0000 */
[----:B------:R-:W-:-:S02]  /*7fb0*/  VIADD R12, R8, 0x200 ;  /* 0x00000200080c7836 */ /* 0x000fc40000000000 */
[----:B------:R-:W-:Y:S01]  /*7fc0*/  VIADD R20, R8, 0x2 ;  /* 0x0000000208147836 */ /* 0x000fe20000000000 */
[----:B------:R-:W-:Y:S01]  /*7fd0*/  R2UR UR10, R10 ;  /* 0x000000000a0a72ca */ /* 0x000fe200000e0000 */
[----:B------:R-:W-:Y:S01]  /*7fe0*/  IMAD.MOV.U32 R11, RZ, RZ, -0x7fffffe0 ;  /* 0x80000020ff0b7424 */ /* 0x000fe200078e00ff */
[----:B------:R-:W-:Y:S02]  /*7ff0*/  R2UR UR14, R12 ;  /* 0x000000000c0e72ca */ /* 0x000fe400000e0000 */
[----:B------:R-:W-:Y:S01]  /*8000*/  R2UR UR18, R20 ;  /* 0x00000000141272ca */ /* 0x000fe200000e0000 */
[----:B------:R-:W-:Y:S01]  /*8010*/  QGMMA.64x32x32.F32.E4M3.E4M3 R88, gdesc[UR4], RZ, !UPT, gsb0 ;  /* 0x00600000045879f3 */ /* 0x000fe2000c0008ff */
[----:B------:R-:W-:Y:S02]  /*8020*/  R2UR UR4, R4 ;  /* 0x00000000040472ca */ /* 0x000fe400000e0000 */
[----:B------:R-:W-:Y:S02]  /*8030*/  R2UR UR5, R5 ;  /* 0x00000000050572ca */ /* 0x000fe400000e0000 */
[----:B------:R-:W-:Y:S01]  /*8040*/  R2UR UR6, R6 ;  /* 0x00000000060672ca */ /* 0x000fe200000e0000 */
[C---:B------:R-:W-:Y:S01]  /*8050*/  VIADD R6, R8.reuse, 0x100 ;  /* 0x0000010008067836 */ /* 0x040fe20000000000 */
[----:B------:R-:W-:Y:S01]  /*8060*/  R2UR UR7, R7 ;  /* 0x00000000070772ca */ /* 0x000fe200000e0000 */
[----:B------:R-:W-:Y:S01]  /*8070*/  IMAD.MOV.U32 R7, RZ, RZ, -0x7fffffe0 ;  /* 0x80000020ff077424 */ /* 0x000fe200078e00ff */
[----:B------:R-:W-:-:S02]  /*8080*/  IADD3 R10, R8, 0x82, RZ ;  /* 0x00000082080a7810 */ /* 0x000fc40007ffe0ff */
[----:B0-----:R-:W-:Y:S01]  /*8090*/  LOP3.LUT R106, R106, 0x7f, RZ, 0xc0, !PT ;  /* 0x0000007f6a6a7812 */ /* 0x001fe200078ec0ff */
[----:B------:R-:W-:Y:S02]  /*80a0*/  WARPGROUP.DEPBAR.LE gsb0, 0x0 ;  /* 0x00008000000079c5 */ /* 0x000fe40000010000 */
[----:B------:R-:W-:-:S06]  /*80b0*/  WARPGROUP.ARRIVE ;  /* 0x00000000000079c5 */ /* 0x000fcc0000000000 */
[----:B------:R-:W-:Y:S01]  /*80c0*/  QGMMA.64x32x32.F32.E4M3.E4M3 R72, gdesc[UR4], RZ, !UPT, gsb0 ;  /* 0x00600000044879f3 */ /* 0x000fe2000c0008ff */
[----:B------:R-:W-:Y:S01]  /*80d0*/  R2UR UR6, R6 ;  /* 0x00000000060672ca */ /* 0x000fe200000e0000 */
[C---:B------:R-:W-:Y:S01]  /*80e0*/  VIADD R6, R4.reuse, 0x2 ;  /* 0x0000000204067836 */ /* 0x040fe20000000000 */
[----:B------:R-:W-:Y:S01]  /*80f0*/  R2UR UR7, R7 ;  /* 0x00000000070772ca */ /* 0x000fe200000e0000 */
[----:B------:R-:W-:Y:S01]  /*8100*/  IMAD.MOV.U32 R7, RZ, RZ, -0x7fffffe0 ;  /* 0x80000020ff077424 */ /* 0x000fe200078e00ff */
[----:B------:R-:W-:Y:S02]  /*8110*/  R2UR UR4, R4 ;  /* 0x00000000040472ca */ /* 0x000fe400000e0000 */
[----:B------:R-:W-:Y:S02]  /*8120*/  R2UR UR5, R5 ;  /* 0x00000000050572ca */ /* 0x000fe400000e0000 */
[----:B------:R-:W-:Y:S02]  /*8130*/  R2UR UR16, R6 ;  /* 0x00000000061072ca */ /* 0x000fe400000e0000 */
[----:B------:R-:W-:Y:S01]  /*8140*/  R2UR UR17, R7 ;  /* 0x00000000071172ca */ /* 0x000fe200000e0000 */
[----:B------:R-:W-:-:S02]  /*8150*/  WARPGROUP.DEPBAR.LE gsb0, 0x0 ;  /* 0x00008000000079c5 */ /* 0x000fc40000010000 */
[----:B------:R-:W-:-:S06]  /*8160*/  WARPGROUP.ARRIVE ;  /* 0x00000000000079c5 */ /* 0x000fcc0000000000 */
[----:B------:R-:W-:Y:S01]  /*8170*/  QGMMA.64x32x32.F32.E4M3.E4M3 R56, gdesc[UR4], RZ, !UPT, gsb0 ;  /* 0x00600000043879f3 */ /* 0x000fe2000c0008ff */
[----:B------:R-:W-:Y:S02]  /*8180*/  R2UR UR4, R6 ;  /* 0x00000000060472ca */ /* 0x000fe400000e0000 */
[----:B------:R-:W-:Y:S02]  /*8190*/  R2UR UR5, R7 ;  /* 0x00000000070572ca */ /* 0x000fe400000e0000 */
[----:B------:R-:W-:Y:S01]  /*81a0*/  R2UR UR6, R10 ;  /* 0x000000000a0672ca */ /* 0x000fe200000e0000 */
[----:B------:R-:W-:Y:S01]  /*81b0*/  VIADD R10, R8, 0x102 ;  /* 0x00000102080a7836 */ /* 0x000fe20000000000 */
[----:B------:R-:W-:Y:S01]  /*81c0*/  R2UR UR7, R11 ;  /* 0x000000000b0772ca */ /* 0x000fe200000e0000 */
[----:B------:R-:W-:Y:S01]  /*81d0*/  IMAD.MOV.U32 R11, RZ, RZ, -0x7fffffe0 ;  /* 0x80000020ff0b7424 */ /* 0x000fe200078e00ff */
        /* <DEDUP_REMOVED lines=8> */
[----:B--2---:R-:W-:-:S04]  /*8260*/  IMAD.IADD R9, R0, 0x1, R105 ;  /* 0x0000000100097824 */ /* 0x004fc800078e0269 */
[----:B------:R-:W-:Y:S02]  /*8270*/  IMAD R12, R104, -0xa0, R9 ;  /* 0xffffff60680c7824 */ /* 0x000fe400078e0209 */
[----:B------:R-:W-:-:S03]  /*8280*/  IMAD.MOV.U32 R9, RZ, RZ, -0x7fffffe0 ;  /* 0x80000020ff097424 */ /* 0x000fc600078e00ff */
        /* <DEDUP_REMOVED lines=11> */
[----:B------:R-:W-:Y:S01]  /*8340*/  WARPGROUP.ARRIVE ;  /* 0x00000000000079c5 */ /* 0x000fe20000000000 */
[----:B------:R-:W-:Y:S02]  /*8350*/  FSEL R13, R88, -INF , P5 ;  /* 0xff800000580d7808 */ /* 0x000fe40002800000 */
[----:B------:R-:W-:Y:S02]  /*8360*/  FSEL R89, R89, -INF , P6 ;  /* 0xff80000059597808 */ /* 0x000fe40003000000 */
[----:B------:R-:W-:Y:S01]  /*8370*/  FSEL R15, R92, -INF , P1 ;  /* 0xff8000005c0f7808 */ /* 0x000fe20000800000 */
[----:B------:R-:W-:Y:S01]  /*8380*/  QGMMA.64x32x32.F32.E4M3.E4M3 R72, gdesc[UR4], R72, gsb0 ;  /* 0x00600000044879f3 */ /* 0x000fe20008000848 */
[----:B------:R-:W-:Y:S01]  /*8390*/  R2UR UR6, R10 ;  /* 0x000000000a0672ca */ /* 0x000fe200000e0000 */
[----:B------:R-:W-:Y:S01]  /*83a0*/  VIADD R10, R8, 0x182 ;  /* 0x00000182080a7836 */ /* 0x000fe20000000000 */
[----:B------:R-:W-:Y:S01]  /*83b0*/  R2UR UR7, R11 ;  /* 0x000000000b0772ca */ /* 0x000fe200000e0000 */
[----:B------:R-:W-:Y:S01]  /*83c0*/  IMAD.MOV.U32 R11, RZ, RZ, -0x7fffffe0 ;  /* 0x80000020ff0b7424 */ /* 0x000fe200078e00ff */
[----:B------:R-:W-:Y:S01]  /*83d0*/  R2UR UR4, R6 ;  /* 0x00000000060472ca */ /* 0x000fe200000e0000 */
[----:B------:R-:W-:Y:S01]  /*83e0*/  VIADD R8, R8, 0x202 ;  /* 0x0000020208087836 */ /* 0x000fe20000000000 */
[----:B------:R-:W-:-:S02]  /*83f0*/  R2UR UR5, R7 ;  /* 0x00000000070572ca */ /* 0x000fc400000e0000 */
[----:B------:R-:W-:Y:S02]  /*8400*/  R2UR UR10, R10 ;  /* 0x000000000a0a72ca */ /* 0x000fe400000e0000 */
[----:B------:R-:W-:Y:S02]  /*8410*/  R2UR UR11, R11 ;  /* 0x000000000b0b72ca */ /* 0x000fe400000e0000 */
[----:B------:R-:W-:Y:S02]  /*8420*/  FMNMX.FTZ R0, R13, R89, !PT ;  /* 0x000000590d007209 */ /* 0x000fe40007810000 */
        /* <DEDUP_REMOVED lines=29> */
[----:B------:R-:W-:-:S02]  /*8600*/  R2UR UR7, R9 ;  /* 0x00000000090772ca */ /* 0x000fc400000e0000 */
        /* <DEDUP_REMOVED lines=14> */
[----:B------:R-:W-:Y:S02]  /*86f0*/  R2UR UR6, R8 ;  /* 0x00000000080672ca */ /* 0x000fe400000e0000 */
[----:B------:R-:W-:Y:S02]  /*8700*/  R2UR UR4, R6 ;  /* 0x00000000060472ca */ /* 0x000fe400000e0000 */
[----:B------:R-:W-:Y:S02]  /*8710*/  R2UR UR5, R7 ;  /* 0x00000000070572ca */ /* 0x000fe400000e0000 */
        /* <DEDUP_REMOVED lines=11> */
[----:B------:R-:W-:Y:S01]  /*87d0*/  FSEL R85, R82, -INF , P6 ;  /* 0xff80000052557808 */ /* 0x000fe20003000000 */
[----:B------:R-:W-:Y:S02]  /*87e0*/  WARPGROUP.DEPBAR.LE gsb0, 0x0 ;  /* 0x00008000000079c5 */ /* 0x000fe40000010000 */
[----:B------:R-:W-:Y:S01]  /*87f0*/  WARPGROUP.ARRIVE ;  /* 0x00000000000079c5 */ /* 0x000fe20000000000 */
[----:B------:R-:W-:-:S02]  /*8800*/  FSEL R127, R56, -INF , P1 ;  /* 0xff800000387f7808 */ /* 0x000fc40000800000 */
[C---:B------:R-:W-:Y:S02]  /*8810*/  ISETP.GT.AND P6, PT, R12.reuse, 0x48, PT ;  /* 0x000000480c00780c */ /* 0x040fe40003fc4270 */
[----:B------:R-:W-:Y:S01]  /*8820*/  FSEL R57, R57, -INF , P2 ;  /* 0xff80000039397808 */ /* 0x000fe20001000000 */
[----:B------:R-:W-:Y:S01]  /*8830*/  QGMMA.64x32x32.F32.E4M3.E4M3 R40, gdesc[UR8], R40, gsb0 ;  /* 0x00600000082879f3 */ /* 0x000fe20008000828 */
        /* <DEDUP_REMOVED lines=23> */
[----:B------:R-:W-:Y:S02]  /*89b0*/  FSEL R69, R69, -INF , P2 ;  /* 0xff80000045457808 */ /* 0x000fe40001000000 */
[----:B------:R-:W-:Y:S02]  /*89c0*/  FMNMX.FTZ R0, R137, R0, !PT ;  /* 0x0000000089007209 */ /* 0x000fe40007810000 */
[----:B------:R-:W-:Y:S02]  /*89d0*/  FSEL R63, R63, -INF , P5 ;  /* 0xff8000003f3f7808 */ /* 0x000fe40002800000 */
[----:B------:R-:W-:Y:S02]  /*89e0*/  ISETP.GT.AND P5, PT, R12, 0x61, PT ;  /* 0x000000610c00780c */ /* 0x000fe40003fa4270 */
[----:B------:R-:W-:-:S02]  /*89f0*/  FMNMX.FTZ R0, R69, R0, !PT ;  /* 0x0000000045007209 */ /* 0x000fc40007810000 */
        /* <DEDUP_REMOVED lines=27> */
[C---:B------:R-:W-:Y:S02]  /*8bb0*/  ISETP.GT.AND P5, PT, R12.reuse, 0x80, PT ;  /* 0x000000800c00780c */ /* 0x040fe40003fa4270 */
[----:B------:R-:W-:Y:S02]  /*8bc0*/  FSEL R53, R53, -INF , P0 ;  /* 0xff80000035357808 */ /* 0x000fe40000000000 */
[----:B------:R-:W-:Y:S02]  /*8bd0*/  FMNMX.FTZ R0, R155, R0, !PT ;  /* 0x000000009b007209 */ /* 0x000fe40007810000 */
[----:B------:R-:W-:Y:S02]  /*8be0*/  ISETP.GT.AND P0, PT, R12, 0x81, PT ;  /* 0x000000810c00780c */ /* 0x000fe40003f04270 */
[----:B------:R-:W-:Y:S02]  /*8bf0*/  FMNMX.FTZ R0, R53, R0, !PT ;  /* 0x0000000035007209 */ /* 0x000fe40007810000 */
[----:B------:R-:W-:-:S02]  /*8c00*/  FSEL R50, R50, -INF , P1 ;  /* 0xff80000032327808 */ /* 0x000fc40000800000 */
[C---:B------:R-:W-:Y:S02]  /*8c10*/  ISETP.GT.AND P1, PT, R12.reuse, 0x88, PT ;  /* 0x000000880c00780c */ /* 0x040fe40003f24270 */
[----:B------:R-:W-:Y:S02]  /*8c20*/  FSEL R51, R51, -INF , P2 ;  /* 0xff80000033337808 */ /* 0x000fe40001000000 */
[C---:B------:R-:W-:Y:S02]  /*8c30*/  ISETP.GT.AND P2, PT, R12.reuse, 0x89, PT ;  /* 0x000000890c00780c */ /* 0x040fe40003f44270 */
[----:B------:R-:W-:Y:S02]  /*8c40*/  FSEL R47, R47, -INF , P3 ;  /* 0xff8000002f2f7808 */ /* 0x000fe40001800000 */
[----:B------:R-:W-:Y:S01]  /*8c50*/  ISETP.GT.AND P3, PT, R12, 0x90, PT ;  /* 0x000000900c00780c */ /* 0x000fe20003f64270 */
[----:B------:R-:W-:Y:S02]  /*8c60*/  WARPGROUP.DEPBAR.LE gsb0, 0x0 ;  /* 0x00008000000079c5 */ /* 0x000fe40000010000 */
[----:B------:R-:W-:-:S02]  /*8c70*/  FSEL R24, R24, -INF , P5 ;  /* 0xff80000018187808 */ /* 0x000fc40002800000 */
[----:B------:R-:W-:Y:S02]  /*8c80*/  FSEL R25, R25, -INF , P0 ;  /* 0xff80000019197808 */ /* 0x000fe40000000000 */
[----:B------:R-:W-:Y:S02]  /*8c90*/  FMNMX.FTZ R0, R24, R0, !PT ;  /* 0x0000000018007209 */ /* 0x000fe40007810000 */
[----:B------:R-:W-:Y:S02]  /*8ca0*/  FSEL R28, R28, -INF , P1 ;  /* 0xff8000001c1c7808 */ /* 0x000fe40000800000 */
[----:B------:R-:W-:Y:S02]  /*8cb0*/  FMNMX.FTZ R0, R25, R0, !PT ;  /* 0x0000000019007209 */ /* 0x000fe40007810000 */
[----:B------:R-:W-:Y:S02]  /*8cc0*/  FSEL R29, R29, -INF , P2 ;  /* 0xff8000001d1d7808 */ /* 0x000fe40001000000 */
[----:B------:R-:W-:-:S02]  /*8cd0*/  FMNMX.FTZ R0, R28, R0, !PT ;  /* 0x000000001c007209 */ /* 0x000fc40007810000 */
[----:B------:R-:W-:Y:S02]  /*8ce0*/  FSEL R153, R46, -INF , P4 ;  /* 0xff8000002e997808 */ /* 0x000fe40002000000 */
[----:B------:R-:W-:Y:S02]  /*8cf0*/  FSEL R32, R32, -INF , P3 ;  /* 0xff80000020207808 */ /* 0x000fe40001800000 */
[----:B------:R-:W-:Y:S02]  /*8d00*/  FMNMX.FTZ R0, R29, R0, !PT ;  /* 0x000000001d007209 */ /* 0x000fe40007810000 */
[----:B------:R-:W-:Y:S02]  /*8d10*/  ISETP.GT.AND P4, PT, R12, 0x91, PT ;  /* 0x000000910c00780c */ /* 0x000fe40003f84270 */
[----:B------:R-:W-:Y:S02]  /*8d20*/  FMNMX.FTZ R0, R32, R0, !PT ;  /* 0x0000000020007209 */ /* 0x000fe40007810000 */
[----:B------:R-:W-:-:S02]  /*8d30*/  FSEL R8, R33, -INF , P4 ;  /* 0xff80000021087808 */ /* 0x000fc40002000000 */
[----:B------:R-:W-:Y:S02]  /*8d40*/  ISETP.GT.AND P5, PT, R12, 0x98, PT ;  /* 0x000000980c00780c */ /* 0x000fe40003fa4270 */
[----:B------:R-:W-:Y:S02]  /*8d50*/  FMNMX.FTZ R0, R8, R0, !PT ;  /* 0x0000000008007209 */ /* 0x000fe40007810000 */
[----:B------:R-:W-:Y:S02]  /*8d60*/  FSEL R33, R36, -INF , P5 ;  /* 0xff80000024217808 */ /* 0x000fe40002800000 */
[----:B------:R-:W-:Y:S02]  /*8d70*/  ISETP.GT.AND P6, PT, R12, 0x99, PT ;  /* 0x000000990c00780c */ /* 0x000fe40003fc4270 */
[----:B------:R-:W-:Y:S02]  /*8d80*/  FMNMX.FTZ R0, R33, R0, !PT ;  /* 0x0000000021007209 */ /* 0x000fe40007810000 */
[----:B------:R-:W-:-:S02]  /*8d90*/  FSEL R37, R37, -INF , P6 ;  /* 0xff80000025257808 */ /* 0x000fc40003000000 */
[----:B------:R-:W-:Y:S02]  /*8da0*/  P2R R40, PR, RZ, 0x1 ;  /* 0x00000001ff287803 */ /* 0x000fe40000000000 */
[----:B------:R-:W-:Y:S02]  /*8db0*/  FMNMX.FTZ R20, R37, R0, !PT ;  /* 0x0000000025147209 */ /* 0x000fe40007810000 */
[----:B------:R-:W-:Y:S02]  /*8dc0*/  ISETP.GT.AND P0, PT, R12, 0x80, PT ;  /* 0x000000800c00780c */ /* 0x000fe40003f04270 */
[----:B------:R-:W-:Y:S01]  /*8dd0*/  P2R R42, PR, RZ, 0x8 ;  /* 0x00000008ff2a7803 */ /* 0x000fe20000000000 */
[----:B------:R-:W0:Y:S01]  /*8de0*/  SHFL.BFLY PT, R0, R20, 0x2, 0x1f ;  /* 0x0c401f0014007f89 */ /* 0x000e2200000e0000 */
[----:B------:R-:W-:Y:S02]  /*8df0*/  FSEL R26, R26, -INF , P0 ;  /* 0xff8000001a1a7808 */ /* 0x000fe40000000000 */
[----:B------:R-:W-:-:S02]  /*8e00*/  ISETP.NE.AND P0, PT, R40, RZ, PT ;  /* 0x000000ff2800720c */ /* 0x000fc40003f05270 */
[----:B------:R-:W-:Y:S02]  /*8e10*/  FMNMX.FTZ R40, R11, R91, !PT ;  /* 0x0000005b0b287209 */ /* 0x000fe40007810000 */
[----:B------:R-:W-:Y:S02]  /*8e20*/  P2R R44, PR, RZ, 0x4 ;  /* 0x00000004ff2c7803 */ /* 0x000fe40000000000 */
[----:B------:R-:W-:Y:S02]  /*8e30*/  FMNMX.FTZ R40, R21, R40, !PT ;  /* 0x0000002815287209 */ /* 0x000fe40007810000 */
[----:B------:R-:W-:Y:S02]  /*8e40*/  ISETP.GT.AND P2, PT, R12, 0x78, PT ;  /* 0x000000780c00780c */ /* 0x000fe40003f44270 */
[----:B------:R-:W-:Y:S02]  /*8e50*/  P2R R46, PR, RZ, 0x2 ;  /* 0x00000002ff2e7803 */ /* 0x000fe40000000000 */
[----:B------:R-:W-:-:S02]  /*8e60*/  FSEL R54, R54, -INF , P2 ;  /* 0xff80000036367808 */ /* 0x000fc40001000000 */
[----:B------:R-:W-:Y:S02]  /*8e70*/  ISETP.NE.AND P2, PT, R44, RZ, PT ;  /* 0x000000ff2c00720c */ /* 0x000fe40003f45270 */
[----:B------:R-:W-:Y:S02]  /*8e80*/  ISETP.GT.AND P1, PT, R12, 0x79, PT ;  /* 0x000000790c00780c */ /* 0x000fe40003f24270 */
[----:B------:R-:W-:Y:S02]  /*8e90*/  FSEL R27, R27, -INF , P0 ;  /* 0xff8000001b1b7808 */ /* 0x000fe40000000000 */
[----:B------:R-:W-:Y:S02]  /*8ea0*/  FSEL R55, R55, -INF , P1 ;  /* 0xff80000037377808 */ /* 0x000fe40000800000 */
[----:B0-----:R-:W-:Y:S02]  /*8eb0*/  FMNMX.FTZ R36, R20, R0, !PT ;  /* 0x0000000014247209 */ /* 0x001fe40007810000 */
[----:B------:R-:W-:-:S02]  /*8ec0*/  ISETP.NE.AND P1, PT, R46, RZ, PT ;  /* 0x000000ff2e00720c */ /* 0x000fc40003f25270 */
[----:B------:R-:W-:Y:S01]  /*8ed0*/  FSEL R31, R31, -INF , P2 ;  /* 0xff8000001f1f7808 */ /* 0x000fe20001000000 */
[----:B------:R-:W0:Y:S01]  /*8ee0*/  SHFL.BFLY PT, R0, R36, 0x1, 0x1f ;  /* 0x0c201f0024007f89 */ /* 0x000e2200000e0000 */
[----:B------:R-:W-:Y:S02]  /*8ef0*/  ISETP.NE.AND P0, PT, R14, RZ, PT ;  /* 0x000000ff0e00720c */ /* 0x000fe40003f05270 */
[----:B------:R-:W-:Y:S02]  /*8f00*/  FSEL R35, R35, -INF , P4 ;  /* 0xff80000023237808 */ /* 0x000fe40002000000 */
[----:B------:R-:W-:-:S13]  /*8f10*/  ISETP.NE.AND P2, PT, R106, RZ, PT ;  /* 0x000000ff6a00720c */ /* 0x000fda0003f45270 */
[----:B------:R-:W-:Y:S01]  /*8f20*/  @!P2 VIADD R3, R3, 0x13240 ;  /* 0x000132400303a836 */ /* 0x000fe20000000000 */
[----:B0-----:R-:W-:-:S04]  /*8f30*/  FMNMX.FTZ R0, R36, R0, !PT ;  /* 0x0000000024007209 */ /* 0x001fc80007810000 */
[----:B------:R-:W-:Y:S01]  /*8f40*/  FSETP.NEU.FTZ.AND P3, PT, R0, -INF , PT ;  /* 0xff8000000000780b */ /* 0x000fe20003f7d000 */
[----:B------:R-:W-:-:S05]  /*8f50*/  FFMA.FTZ R10, R2, R0, -8 ;  /* 0xc1000000020a7423 */ /* 0x000fca0000010000 */
[----:B------:R-:W-:Y:S02]  /*8f60*/  FSEL R10, R10, RZ, P3 ;  /* 0x000000ff0a0a7208 */ /* 0x000fe40001800000 */
[----:B------:R-:W-:Y:S02]  /*8f70*/  ISETP.NE.AND P3, PT, R42, RZ, PT ;  /* 0x000000ff2a00720c */ /* 0x000fe40003f65270 */
[----:B------:R-:W-:Y:S01]  /*8f80*/  FMNMX.FTZ R42, R95, R40, !PT ;  /* 0x000000285f2a7209 */ /* 0x000fe20007810000 */
[----:B------:R-:W-:-:S01]  /*8f90*/  FFMA.FTZ R9, R2, R9, -R10 ;  /* 0x0000000902097223 */ /* 0x000fc2000001080a */
[--C-:B------:R-:W-:Y:S01]  /*8fa0*/  FFMA.FTZ R36, R2, R113, -R10.reuse ;  /* 0x0000007102247223 */ /* 0x100fe2000001080a */
[----:B------:R-:W-:Y:S01]  /*8fb0*/  FSEL R113, R30, -INF , P1 ;  /* 0xff8000001e717808 */ /* 0x000fe20000800000 */
        /* <DEDUP_REMOVED lines=16> */
[----:B------:R-:W-:Y:S01]  /*90c0*/  MUFU.EX2 R42, R9 ;  /* 0x00000009002a7308 */ /* 0x000fe20000000800 */
[----:B0-----:R-:W-:Y:S01]  /*90d0*/  FSEL R115, R34, -INF , P3 ;  /* 0xff80000022737808 */ /* 0x001fe20001800000 */
        /* <DEDUP_REMOVED lines=15> */
[----:B------:R0:W-:Y:S01]  /*91d0*/  MUFU.EX2 R44, R119 ;  /* 0x00000077002c7308 */ /* 0x0001e20000000800 */
        /* <DEDUP_REMOVED lines=8> */
[----:B0-----:R-:W-:-:S01]  /*9260*/  FFMA.FTZ R119, R2, R8, -R10 ;  /* 0x0000000802777223 */ /* 0x001fc2000001080a */
        /* <DEDUP_REMOVED lines=23> */
[----:B------:R-:W0:Y:S02]  /*93e0*/  MUFU.EX2 R15, R15 ;  /* 0x0000000f000f7308 */ /* 0x000e240000000800 */
[----:B------:R-:W-:-:S04]  /*93f0*/  FMNMX.FTZ R56, R149, R56, !PT ;  /* 0x0000003895387209 */ /* 0x000fc80007810000 */
[----:B------:R-:W-:Y:S02]  /*9400*/  FMNMX.FTZ R56, R43, R56, !PT ;  /* 0x000000382b387209 */ /* 0x000fe40007810000 */
[----:B------:R-:W-:Y:S02]  /*9410*/  MUFU.EX2 R39, R64 ;  /* 0x0000004000277308 */ /* 0x000fe40000000800 */
[----:B------:R-:W-:-:S04]  /*9420*/  FMNMX.FTZ R56, R153, R56, !PT ;  /* 0x0000003899387209 */ /* 0x000fc80007810000 */
[----:B------:R-:W-:Y:S02]  /*9430*/  FMNMX.FTZ R9, R47, R56, !PT ;  /* 0x000000382f097209 */ /* 0x000fe40007810000 */
        /* <DEDUP_REMOVED lines=17> */
[----:B------:R-:W1:Y:S01]  /*9550*/  MUFU.EX2 R101, R101 ;  /* 0x0000006500657308 */ /* 0x000e620000000800 */
[----:B0-----:R-:W-:Y:S02]  /*9560*/  F2FP.SATFINITE.E4M3.F32.PACK_AB_MERGE_C R154, R93, R36, RZ ;  /* 0x000000245d9a723e */ /* 0x001fe400048070ff */
[----:B------:R-:W-:Y:S02]  /*9570*/  FMNMX.FTZ R60, R117, R60, !PT ;  /* 0x0000003c753c7209 */ /* 0x000fe40007810000 */
[----:B------:R-:W-:Y:S02]  /*9580*/  F2FP.SATFINITE.E4M3.F32.PACK_AB_MERGE_C R154, R89, R20, R154 ;  /* 0x00000014599a723e */ /* 0x000fe4000480709a */
[----:B------:R-:W-:Y:S01]  /*9590*/  FMNMX.FTZ R9, R41, R60, !PT ;  /* 0x0000003c29097209 */ /* 0x000fe20007810000 */
[----:B------:R-:W-:-:S01]  /*95a0*/  FFMA.FTZ R60, R2, R155, -R10 ;  /* 0x0000009b023c7223 */ /* 0x000fc2000001080a */
[----:B------:R-:W-:Y:S03]  /*95b0*/  MUFU.EX2 R109, R109 ;  /* 0x0000006d006d7308 */ /* 0x000fe60000000800 */
[----:B------:R-:W0:Y:S05]  /*95c0*/  SHFL.BFLY PT, R62, R9, 0x2, 0x1f ;  /* 0x0c401f00093e7f89 */ /* 0x000e2a00000e0000 */
[----:B------:R-:W-:Y:S01]  /*95d0*/  MUFU.EX2 R46, R123 ;  /* 0x0000007b002e7308 */ /* 0x000fe20000000800 */
[----:B-1----:R-:W-:-:S04]  /*95e0*/  F2FP.SATFINITE.E4M3.F32.PACK_AB_MERGE_C R148, R101, R42, RZ ;  /* 0x0000002a6594723e */ /* 0x002fc800048070ff */
[----:B------:R-:W-:-:S03]  /*95f0*/  F2FP.SATFINITE.E4M3.F32.PACK_AB_MERGE_C R148, R73, R40, R148 ;  /* 0x000000284994723e */ /* 0x000fc60004807094 */
[----:B------:R-:W1:Y:S08]  /*9600*/  MUFU.EX2 R111, R111 ;  /* 0x0000006f006f7308 */ /* 0x000e700000000800 */
[----:B------:R-:W-:Y:S01]  /*9610*/  MUFU.EX2 R48, R127 ;  /* 0x0000007f00307308 */ /* 0x000fe20000000800 */
[----:B0-----:R-:W-:-:S05]  /*9620*/  FMNMX.FTZ R62, R9, R62, !PT ;  /* 0x0000003e093e7209 */ /* 0x001fca0007810000 */
[----:B------:R-:W0:Y:S02]  /*9630*/  SHFL.BFLY PT, R9, R62, 0x1, 0x1f ;  /* 0x0c201f003e097f89 */ /* 0x000e2400000e0000 */
[----:B------:R-:W-:Y:S01]  /*9640*/  MUFU.EX2 R57, R57 ;  /* 0x0000003900397308 */ /* 0x000fe20000000800 */
[----:B-1----:R-:W-:-:S04]  /*9650*/  F2FP.SATFINITE.E4M3.F32.PACK_AB_MERGE_C R150, R111, R46, RZ ;  /* 0x0000002e6f96723e */ /* 0x002fc800048070ff */
[----:B------:R-:W-:-:S03]  /*9660*/  F2FP.SATFINITE.E4M3.F32.PACK_AB_MERGE_C R150, R109, R44, R150 ;  /* 0x0000002c6d96723e */ /* 0x000fc60004807096 */
[----:B------:R-:W-:Y:S08]  /*9670*/  MUFU.EX2 R52, R129 ;  /* 0x0000008100347308 */ /* 0x000ff00000000800 */
[----:B------:R-:W1:Y:S01]  /*9680*/  MUFU.EX2 R61, R61 ;  /* 0x0000003d003d7308 */ /* 0x000e620000000800 */
[----:B0-----:R-:W-:-:S07]  /*9690*/  FMNMX.FTZ R9, R62, R9, !PT ;  /* 0x000000093e097209 */ /* 0x001fce0007810000 */
[----:B------:R-:W-:Y:S01]  /*96a0*/  MUFU.EX2 R56, R133 ;  /* 0x0000008500387308 */ /* 0x000fe20000000800 */
[----:B------:R-:W-:Y:S01]  /*96b0*/  FSETP.NEU.FTZ.AND P1, PT, R9, -INF , PT ;  /* 0xff8000000900780b */ /* 0x000fe20003f3d000 */
[----:B------:R-:W-:-:S06]  /*96c0*/  FFMA.FTZ R62, R2, R9, -8 ;  /* 0xc1000000023e7423 */ /* 0x000fcc0000010009 */
[----:B------:R-:W-:Y:S01]  /*96d0*/  MUFU.EX2 R65, R65 ;  /* 0x0000004100417308 */ /* 0x000fe20000000800 */
[----:B------:R-:W-:Y:S02]  /*96e0*/  FSEL R62, R62, RZ, P1 ;  /* 0x000000ff3e3e7208 */ /* 0x000fe40000800000 */
[----:B-1----:R-:W-:Y:S02]  /*96f0*/  F2FP.SATFINITE.E4M3.F32.PACK_AB_MERGE_C R136, R61, R52, RZ ;  /* 0x000000343d88723e */ /* 0x002fe400048070ff */
        /* <DEDUP_REMOVED lines=19> */
[----:B------:R-:W-:Y:S01]  /*9830*/  @!P2 PRMT R71, RZ, 0x654, R3 ;  /* 0x00000654ff47a816 */ /* 0x000fe20000000003 */
[----:B------:R-:W-:-:S01]  /*9840*/  FFMA.FTZ R75, R2, R75, -R62 ;  /* 0x0000004b024b7223 */ /* 0x000fc2000001083e */
[----:B------:R-:W-:Y:S01]  /*9850*/  FFMA.FTZ R79, R2, R79, -R62 ;  /* 0x0000004f024f7223 */ /* 0x000fe2000001083e */
[----:B------:R-:W-:-:S01]  /*9860*/  FADD.FTZ R88, R20, R87 ;  /* 0x0000005714587221 */ /* 0x000fc20000010000 */
[----:B------:R-:W1:Y:S01]  /*9870*/  MUFU.EX2 R21, R21 ;  /* 0x0000001500157308 */ /* 0x000e620000000800 */
[----:B------:R2:W-:Y:S01]  /*9880*/  @!P2 SYNCS.ARRIVE.TRANS64.RED.A1T0 RZ, [R71+URZ], RZ ;  /* 0x000000ff47ffa9a7 */ /* 0x0005e2000810043f */
[----:B------:R-:W-:-:S01]  /*9890*/  FFMA.FTZ R77, R2, R83, -R62 ;  /* 0x00000053024d7223 */ /* 0x000fc2000001083e */
[C-C-:B------:R-:W-:Y:S01]  /*98a0*/  FFMA.FTZ R78, R2.reuse, R131, -R62.reuse ;  /* 0x00000083024e7223 */ /* 0x140fe2000001083e */
        /* <DEDUP_REMOVED lines=21> */
[----:B---3--:R-:W-:-:S01]  /*9a00*/  FADD.FTZ R84, R66, R85 ;  /* 0x0000005542547221 */ /* 0x008fc20000010000 */
[----:B------:R-:W-:Y:S01]  /*9a10*/  FADD.FTZ R85, R89, R88 ;  /* 0x0000005859557221 */ /* 0x000fe20000010000 */
[----:B------:R-:W-:-:S02]  /*9a20*/  F2FP.SATFINITE.E4M3.F32.PACK_AB_MERGE_C R21, R66, R21, RZ ;  /* 0x000000154215723e */ /* 0x000fc400048070ff */
[----:B------:R-:W-:Y:S01]  /*9a30*/  F2FP.SATFINITE.E4M3.F32.PACK_AB_MERGE_C R136, R57, R48, R136 ;  /* 0x000000303988723e */ /* 0x000fe20004807088 */
[----:B------:R-:W-:-:S01]  /*9a40*/  FADD.FTZ R88, R36, R85 ;  /* 0x0000005524587221 */ /* 0x000fc20000010000 */
[----:B------:R-:W-:Y:S01]  /*9a50*/  FFMA.FTZ R85, R2, R50, -R62 ;  /* 0x0000003202557223 */ /* 0x000fe2000001083e */
[----:B------:R-:W1:Y:S01]  /*9a60*/  MUFU.EX2 R68, R68 ;  /* 0x0000004400447308 */ /* 0x000e620000000800 */
[----:B--2---:R-:W-:-:S01]  /*9a70*/  FADD.FTZ R71, R37, R84 ;  /* 0x0000005425477221 */ /* 0x004fc20000010000 */
[C-C-:B------:R-:W-:Y:S01]  /*9a80*/  FFMA.FTZ R84, R2.reuse, R43, -R62.reuse ;  /* 0x0000002b02547223 */ /* 0x140fe2000001083e */
[----:B------:R-:W-:-:S01]  /*9a90*/  FFMA.FTZ R43, R2, R153, -R62 ;  /* 0x00000099022b7223 */ /* 0x000fc2000001083e */
[----:B------:R-:W-:-:S04]  /*9aa0*/  F2FP.SATFINITE.E4M3.F32.PACK_AB_MERGE_C R153, R11, R10, R21 ;  /* 0x0000000a0b99723e */ /* 0x000fc80004807015 */
[----:B------:R-:W2:Y:S01]  /*9ab0*/  MUFU.EX2 R91, R91 ;  /* 0x0000005b005b7308 */ /* 0x000ea20000000800 */
[----:B0-----:R-:W-:-:S01]  /*9ac0*/  FADD.FTZ R87, R64, R71 ;  /* 0x0000004740577221 */ /* 0x001fc20000010000 */
[----:B------:R-:W-:Y:S01]  /*9ad0*/  FFMA.FTZ R71, R2, R47, -R62 ;  /* 0x0000002f02477223 */ /* 0x000fe2000001083e */
[----:B------:R-:W-:-:S04]  /*9ae0*/  FADD.FTZ R47, R93, R88 ;  /* 0x000000585d2f7221 */ /* 0x000fc80000010000 */
[----:B------:R-:W-:Y:S01]  /*9af0*/  FADD.FTZ R50, R40, R47 ;  /* 0x0000002f28327221 */ /* 0x000fe20000010000 */
[----:B------:R-:W0:Y:S01]  /*9b00*/  MUFU.EX2 R70, R70 ;  /* 0x0000004600467308 */ /* 0x000e220000000800 */
[----:B-1----:R-:W-:-:S01]  /*9b10*/  FADD.FTZ R90, R68, R87 ;  /* 0x00000057445a7221 */ /* 0x002fc20000010000 */
[C-C-:B------:R-:W-:Y:S01]  /*9b20*/  FFMA.FTZ R87, R2.reuse, R51, -R62.reuse ;  /* 0x0000003302577223 */ /* 0x140fe2000001083e */
[----:B------:R-:W-:-:S05]  /*9b30*/  FFMA.FTZ R47, R2, R26, -R62 ;  /* 0x0000001a022f7223 */ /* 0x000fca000001083e */
[----:B------:R-:W1:Y:S01]  /*9b40*/  MUFU.EX2 R75, R75 ;  /* 0x0000004b004b7308 */ /* 0x000e620000000800 */
[----:B--2---:R-:W-:-:S01]  /*9b50*/  FADD.FTZ R51, R91, R90 ;  /* 0x0000005a5b337221 */ /* 0x004fc20000010000 */
[----:B------:R-:W-:-:S04]  /*9b60*/  F2FP.SATFINITE.E4M3.F32.PACK_AB_MERGE_C R68, R91, R68, RZ ;  /* 0x000000445b44723e */ /* 0x000fc800048070ff */
[----:B------:R-:W-:Y:S02]  /*9b70*/  F2FP.SATFINITE.E4M3.F32.PACK_AB_MERGE_C R155, R64, R37, R68 ;  /* 0x00000025409b723e */ /* 0x000fe40004807044 */
[----:B------:R-:W2:Y:S01]  /*9b80*/  MUFU.EX2 R72, R72 ;  /* 0x0000004800487308 */ /* 0x000ea20000000800 */
[----:B0-----:R-:W-:-:S01]  /*9b90*/  FADD.FTZ R88, R70, R51 ;  /* 0x0000003346587221 */ /* 0x001fc20000010000 */
[----:B------:R-:W-:-:S04]  /*9ba0*/  FADD.FTZ R51, R73, R50 ;  /* 0x0000003249337221 */ /* 0x000fc80000010000 */
[----:B------:R-:W-:Y:S01]  /*9bb0*/  FADD.FTZ R26, R42, R51 ;  /* 0x000000332a1a7221 */ /* 0x000fe20000010000 */
[----:B------:R-:W-:-:S01]  /*9bc0*/  FFMA.FTZ R51, R2, R27, -R62 ;  /* 0x0000001b02337223 */ /* 0x000fc2000001083e */
[----:B------:R-:W0:Y:S01]  /*9bd0*/  MUFU.EX2 R79, R79 ;  /* 0x0000004f004f7308 */ /* 0x000e220000000800 */
[----:B-1----:R-:W-:-:S01]  /*9be0*/  FADD.FTZ R95, R75, R88 ;  /* 0x000000584b5f7221 */ /* 0x002fc20000010000 */
[----:B------:R-:W-:-:S06]  /*9bf0*/  FADD.FTZ R27, R101, R26 ;  /* 0x0000001a651b7221 */ /* 0x000fcc0000010000 */
[----:B------:R-:W1:Y:S01]  /*9c00*/  MUFU.EX2 R74, R74 ;  /* 0x0000004a004a7308 */ /* 0x000e620000000800 */
[----:B--2---:R-:W-:-:S07]  /*9c10*/  FADD.FTZ R88, R72, R95 ;  /* 0x0000005f48587221 */ /* 0x004fce0000010000 */
[----:B------:R-:W2:Y:S01]  /*9c20*/  MUFU.EX2 R77, R77 ;  /* 0x0000004d004d7308 */ /* 0x000ea20000000800 */
[----:B0-----:R-:W-:-:S01]  /*9c30*/  FADD.FTZ R95, R79, R88 ;  /* 0x000000584f5f7221 */ /* 0x001fc20000010000 */
[----:B------:R-:W-:Y:S01]  /*9c40*/  FADD.FTZ R88, R44, R27 ;  /* 0x0000001b2c587221 */ /* 0x000fe20000010000 */
[----:B------:R-:W-:-:S05]  /*9c50*/  F2FP.SATFINITE.E4M3.F32.PACK_AB_MERGE_C R72, R79, R72, RZ ;  /* 0x000000484f48723e */ /* 0x000fca00048070ff */
[----:B------:R-:W0:Y:S01]  /*9c60*/  MUFU.EX2 R78, R78 ;  /* 0x0000004e004e7308 */ /* 0x000e220000000800 */
[----:B-1----:R-:W-:-:S07]  /*9c70*/  FADD.FTZ R90, R74, R95 ;  /* 0x0000005f4a5a7221 */ /* 0x002fce0000010000 */
[----:B------:R-:W1:Y:S01]  /*9c80*/  MUFU.EX2 R81, R81 ;  /* 0x0000005100517308 */ /* 0x000e620000000800 */
[----:B--2---:R-:W-:-:S07]  /*9c90*/  FADD.FTZ R95, R77, R90 ;  /* 0x0000005a4d5f7221 */ /* 0x004fce0000010000 */
[----:B------:R-:W2:Y:S01]  /*9ca0*/  MUFU.EX2 R76, R76 ;  /* 0x0000004c004c7308 */ /* 0x000ea20000000800 */
[----:B0-----:R-:W-:-:S07]  /*9cb0*/  FADD.FTZ R62, R78, R95 ;  /* 0x0000005f4e3e7221 */ /* 0x001fce0000010000 */
[----:B------:R0:W-:Y:S01]  /*9cc0*/  MUFU.EX2 R50, R71 ;  /* 0x0000004700327308 */ /* 0x0001e20000000800 */
[----:B-1----:R-:W-:-:S04]  /*9cd0*/  F2FP.SATFINITE.E4M3.F32.PACK_AB_MERGE_C R78, R81, R78, RZ ;  /* 0x0000004e514e723e */ /* 0x002fc800048070ff */
[----:B------:R-:W-:-:S03]  /*9ce0*/  F2FP.SATFINITE.E4M3.F32.PACK_AB_MERGE_C R151, R77, R74, R78 ;  /* 0x0000004a4d97723e */ /* 0x000fc6000480704e */
[----:B------:R-:W1:Y:S01]  /*9cf0*/  MUFU.EX2 R59, R59 ;  /* 0x0000003b003b7308 */ /* 0x000e620000000800 */
[----:B0-----:R-:W-:-:S04]  /*9d00*/  FADD.FTZ R71, R109, R88 ;  /* 0x000000586d477221 */ /* 0x001fc80000010000 */
[----:B------:R-:W-:Y:S01]  /*9d10*/  FADD.FTZ R88, R46, R71 ;  /* 0x000000472e587221 */ /* 0x000fe20000010000 */
[----:B------:R-:W-:-:S02]  /*9d20*/  FADD.FTZ R71, R81, R62 ;  /* 0x0000003e51477221 */ /* 0x000fc40000010000 */
[----:B------:R-:W0:Y:S01]  /*9d30*/  MUFU.EX2 R82, R82 ;  /* 0x0000005200527308 */ /* 0x000e220000000800 */
[----:B------:R-:W-:-:S01]  /*9d40*/  FADD.FTZ R15, R111, R88 ;  /* 0x000000586f0f7221 */ /* 0x000fc20000010000 */
[----:B--2---:R-:W-:-:S03]  /*9d50*/  FADD.FTZ R42, R76, R71 ;  /* 0x000000474c2a7221 */ /* 0x004fc60000010000 */
        /* <DEDUP_REMOVED lines=11> */
[----:B------:R-:W-:Y:S01]  /*9e10*/  FADD.FTZ R61, R65, R36 ;  /* 0x00000024413d7221 */ /* 0x000fe20000010000 */
[----:B------:R-:W-:-:S05]  /*9e20*/  F2FP.SATFINITE.E4M3.F32.PACK_AB_MERGE_C R82, R83, R82, RZ ;  /* 0x000000525352723e */ /* 0x000fca00048070ff */
[----:B------:R2:W3:Y:S01]  /*9e30*/  MUFU.EX2 R58, R137 ;  /* 0x00000089003a7308 */ /* 0x0004e20000000800 */
[----:B-1----:R-:W-:-:S07]  /*9e40*/  FADD.FTZ R15, R63, R42 ;  /* 0x0000002a3f0f7221 */ /* 0x002fce0000010000 */
[----:B------:R-:W1:Y:S01]  /*9e50*/  MUFU.EX2 R67, R67 ;  /* 0x0000004300437308 */ /* 0x000e620000000800 */
[----:B0-----:R-:W-:-:S01]  /*9e60*/  FADD.FTZ R36, R80, R15 ;  /* 0x0000000f50247221 */ /* 0x001fc20000010000 */
[----:B--2---:R-:W-:-:S06]  /*9e70*/  F2FP.SATFINITE.E4M3.F32.PACK_AB_MERGE_C R137, R59, R76, R82 ;  /* 0x0000004c3b89723e */ /* 0x004fcc0004807052 */
[----:B------:R-:W0:Y:S01]  /*9e80*/  MUFU.EX2 R69, R69 ;  /* 0x0000004500457308 */ /* 0x000e220000000800 */
[----:B---3--:R-:W-:-:S07]  /*9e90*/  FADD.FTZ R42, R58, R61 ;  /* 0x0000003d3a2a7221 */ /* 0x008fce0000010000 */
[----:B------:R-:W2:Y:S01]  /*9ea0*/  MUFU.EX2 R86, R86 ;  /* 0x0000005600567308 */ /* 0x000ea20000000800 */
[----:B-1----:R-:W-:-:S07]  /*9eb0*/  FADD.FTZ R13, R67, R36 ;  /* 0x00000024430d7221 */ /* 0x002fce0000010000 */
[----:B------:R-:W1:Y:S01]  /*9ec0*/  MUFU.EX2 R30, R30 ;  /* 0x0000001e001e7308 */ /* 0x000e620000000800 */
[C---:B0-----:R-:W-:Y:S01]  /*9ed0*/  F2FP.SATFINITE.E4M3.F32.PACK_AB_MERGE_C R138, R69.reuse, R58, RZ ;  /* 0x0000003a458a723e */ /* 0x041fe200048070ff */
[----:B------:R-:W-:-:S03]  /*9ee0*/  FADD.FTZ R69, R69, R42 ;  /* 0x0000002a45457221 */ /* 0x000fc60000010000 */
[----:B------:R-:W-:-:S03]  /*9ef0*/  F2FP.SATFINITE.E4M3.F32.PACK_AB_MERGE_C R138, R65, R56, R138 ;  /* 0x00000038418a723e */ /* 0x000fc6000480708a */
[----:B------:R0:W3:Y:S01]  /*9f00*/  MUFU.EX2 R3, R149 ;  /* 0x0000009500037308 */ /* 0x0000e20000000800 */
[C---:B--2---:R-:W-:Y:S01]  /*9f10*/  F2FP.SATFINITE.E4M3.F32.PACK_AB_MERGE_C R67, R86.reuse, R67, RZ ;  /* 0x000000435643723e */ /* 0x044fe200048070ff */
[----:B------:R-:W-:-:S03]  /*9f20*/  FADD.FTZ R86, R86, R13 ;  /* 0x0000000d56567221 */ /* 0x000fc60000010000 */
[----:B------:R-:W-:-:S03]  /*9f30*/  F2FP.SATFINITE.E4M3.F32.PACK_AB_MERGE_C R139, R80, R63, R67 ;  /* 0x0000003f508b723e */ /* 0x000fc60004807043 */
[----:B------:R-:W2:Y:S01]  /*9f40*/  MUFU.EX2 R84, R84 ;  /* 0x0000005400547308 */ /* 0x000ea20000000800 */
[----:B-1----:R-:W-:-:S01]  /*9f50*/  FADD.FTZ R20, R30, R69 ;  /* 0x000000451e147221 */ /* 0x002fc20000010000 */
[----:B0-----:R-:W-:-:S03]  /*9f60*/  F2FP.SATFINITE.E4M3.F32.PACK_AB_MERGE_C R149, R75, R70, R72 ;  /* 0x000000464b95723e */ /* 0x001fc60004807048 */
[----:B------:R-:W-:-:S03]  /*9f70*/  FADD.FTZ R15, R39, R20 ;  /* 0x00000014270f7221 */ /* 0x000fc60000010000 */
[----:B------:R-:W0:Y:S01]  /*9f80*/  MUFU.EX2 R34, R34 ;  /* 0x0000002200227308 */ /* 0x000e220000000800 */
[----:B---3--:R-:W-:-:S07]  /*9f90*/  FADD.FTZ R13, R3, R86 ;  /* 0x00000056030d7221 */ /* 0x008fce0000010000 */
[----:B------:R-:W1:Y:S01]  /*9fa0*/  MUFU.EX2 R43, R43 ;  /* 0x0000002b002b7308 */ /* 0x000e620000000800 */
[----:B--2---:R-:W-:-:S07]  /*9fb0*/  FADD.FTZ R36, R84, R13 ;  /* 0x0000000d54247221 */ /* 0x004fce0000010000 */
[----:B------:R-:W2:Y:S01]  /*9fc0*/  MUFU.EX2 R45, R45 ;  /* 0x0000002d002d7308 */ /* 0x000ea20000000800 */
[----:B0-----:R-:W-:-:S07]  /*9fd0*/  FADD.FTZ R40, R34, R15 ;  /* 0x0000000f22287221 */ /* 0x001fce0000010000 */
[----:B------:R-:W-:Y:S01]  /*9fe0*/  MUFU.EX2 R60, R60 ;  /* 0x0000003c003c7308 */ /* 0x000fe20000000800 */
[----:B-1----:R-:W-:-:S01]  /*9ff0*/  FADD.FTZ R13, R43, R36 ;  /* 0x000000242b0d7221 */ /* 0x002fc20000010000 */
[----:B------:R-:W-:-:S03]  /*a000*/  F2FP.SATFINITE.E4M3.F32.PACK_AB_MERGE_C R43, R50, R43, RZ ;  /* 0x0000002b322b723e */ /* 0x000fc600048070ff */
[----:B------:R-:W-:Y:S01]  /*a010*/  FADD.FTZ R13, R50, R13 ;  /* 0x0000000d320d7221 */ /* 0x000fe20000010000 */
[----:B------:R-:W-:Y:S02]  /*a020*/  F2FP.SATFINITE.E4M3.F32.PACK_AB_MERGE_C R141, R84, R3, R43 ;  /* 0x00000003548d723e */ /* 0x000fe4000480702b */
[----:B------:R-:W0:Y:S01]  /*a030*/  MUFU.EX2 R53, R53 ;  /* 0x0000003500357308 */ /* 0x000e220000000800 */
[C---:B--2---:R-:W-:Y:S01]  /*a040*/  F2FP.SATFINITE.E4M3.F32.PACK_AB_MERGE_C R140, R45.reuse, R34, RZ ;  /* 0x000000222d8c723e */ /* 0x044fe200048070ff */
        /* <DEDUP_REMOVED lines=20> */
[----:B------:R-:W-:Y:S01]  /*a190*/  F2FP.SATFINITE.E4M3.F32.PACK_AB_MERGE_C R15, R55, R14, RZ ;  /* 0x0000000e370f723e */ /* 0x000fe200048070ff */
[----:B------:R-:W-:-:S03]  /*a1a0*/  IMAD.MOV.U32 R55, RZ, RZ, RZ ;  /* 0x000000ffff377224 */ /* 0x000fc600078e00ff */
[----:B------:R-:W-:Y:S01]  /*a1b0*/  F2FP.SATFINITE.E4M3.F32.PACK_AB_MERGE_C R143, R27, R26, R15 ;  /* 0x0000001a1b8f723e */ /* 0x000fe2000480700f */
[----:B------:R-:W-:Y:S01]  /*a1c0*/  IMAD.MOV.U32 R54, RZ, RZ, R55 ;  /* 0x000000ffff367224 */ /* 0x000fe200078e0037 */
[----:B------:R-:W0:Y:S01]  /*a1d0*/  MUFU.EX2 R25, R25 ;  /* 0x0000001900197308 */ /* 0x000e220000000800 */
[----:B-1----:R-:W-:-:S01]  /*a1e0*/  FADD.FTZ R14, R24, R53 ;  /* 0x00000035180e7221 */ /* 0x002fc20000010000 */
[--C-:B------:R-:W-:Y:S01]  /*a1f0*/  IMAD.MOV.U32 R53, RZ, RZ, R55.reuse ;  /* 0x000000ffff357224 */ /* 0x100fe200078e0037 */
[----:B------:R-:W-:Y:S01]  /*a200*/  MOV R38, R55 ;  /* 0x0000003700267202 */ /* 0x000fe20000000f00 */
[--C-:B------:R-:W-:Y:S02]  /*a210*/  IMAD.MOV.U32 R52, RZ, RZ, R55.reuse ;  /* 0x000000ffff347224 */ /* 0x100fe400078e0037 */
[----:B------:R-:W-:Y:S02]  /*a220*/  IMAD.MOV.U32 R50, RZ, RZ, R55 ;  /* 0x000000ffff327224 */ /* 0x000fe400078e0037 */
[----:B------:R1:W3:Y:S01]  /*a230*/  MUFU.EX2 R12, R51 ;  /* 0x00000033000c7308 */ /* 0x0002e20000000800 */
[----:B--2---:R-:W-:-:S01]  /*a240*/  FADD.FTZ R11, R47, R30 ;  /* 0x0000001e2f0b7221 */ /* 0x004fc20000010000 */
[----:B------:R-:W-:-:S02]  /*a250*/  IMAD.MOV.U32 R49, RZ, RZ, R55 ;  /* 0x000000ffff317224 */ /* 0x000fc400078e0037 */
[--C-:B------:R-:W-:Y:S02]  /*a260*/  IMAD.MOV.U32 R48, RZ, RZ, R55.reuse ;  /* 0x000000ffff307224 */ /* 0x100fe400078e0037 */
[----:B------:R-:W-:Y:S02]  /*a270*/  IMAD.MOV.U32 R46, RZ, RZ, R55 ;  /* 0x000000ffff2e7224 */ /* 0x000fe400078e0037 */
[----:B------:R-:W2:Y:S01]  /*a280*/  MUFU.EX2 R28, R28 ;  /* 0x0000001c001c7308 */ /* 0x000ea20000000800 */
[----:B0-----:R-:W-:-:S01]  /*a290*/  FADD.FTZ R13, R25, R14 ;  /* 0x0000000e190d7221 */ /* 0x001fc20000010000 */
[--C-:B-1----:R-:W-:Y:S02]  /*a2a0*/  IMAD.MOV.U32 R51, RZ, RZ, R55.reuse ;  /* 0x000000ffff337224 */ /* 0x102fe400078e0037 */
[--C-:B------:R-:W-:Y:S02]  /*a2b0*/  IMAD.MOV.U32 R45, RZ, RZ, R55.reuse ;  /* 0x000000ffff2d7224 */ /* 0x100fe400078e0037 */
[----:B------:R-:W-:-:S02]  /*a2c0*/  IMAD.MOV.U32 R44, RZ, RZ, R55 ;  /* 0x000000ffff2c7224 */ /* 0x000fc400078e0037 */
[----:B------:R-:W0:Y:S01]  /*a2d0*/  MUFU.EX2 R113, R113 ;  /* 0x0000007100717308 */ /* 0x000e220000000800 */
[----:B---3--:R-:W-:-:S01]  /*a2e0*/  FADD.FTZ R30, R12, R11 ;  /* 0x0000000b0c1e7221 */ /* 0x008fc20000010000 */
[--C-:B------:R-:W-:Y:S02]  /*a2f0*/  IMAD.MOV.U32 R43, RZ, RZ, R55.reuse ;  /* 0x000000ffff2b7224 */ /* 0x100fe400078e0037 */
[--C-:B------:R-:W-:Y:S02]  /*a300*/  IMAD.MOV.U32 R42, RZ, RZ, R55.reuse ;  /* 0x000000ffff2a7224 */ /* 0x100fe400078e0037 */
[----:B------:R-:W-:Y:S02]  /*a310*/  IMAD.MOV.U32 R40, RZ, RZ, R55 ;  /* 0x000000ffff287224 */ /* 0x000fe400078e0037 */
[----:B------:R-:W1:Y:S01]  /*a320*/  MUFU.EX2 R29, R29 ;  /* 0x0000001d001d7308 */ /* 0x000e620000000800 */
[----:B--2---:R-:W-:-:S01]  /*a330*/  FADD.FTZ R34, R28, R13 ;  /* 0x0000000d1c227221 */ /* 0x004fc20000010000 */
[----:B------:R-:W-:-:S02]  /*a340*/  IMAD.MOV.U32 R39, RZ, RZ, R55 ;  /* 0x000000ffff277224 */ /* 0x000fc400078e0037 */
[--C-:B------:R-:W-:Y:S02]  /*a350*/  IMAD.MOV.U32 R37, RZ, RZ, R55.reuse ;  /* 0x000000ffff257224 */ /* 0x100fe400078e0037 */
[----:B------:R-:W-:Y:S02]  /*a360*/  IMAD.MOV.U32 R36, RZ, RZ, R55 ;  /* 0x000000ffff247224 */ /* 0x000fe400078e0037 */
[----:B------:R2:W3:Y:S01]  /*a370*/  MUFU.EX2 R20, R31 ;  /* 0x0000001f00147308 */ /* 0x0004e20000000800 */
[----:B0-----:R-:W-:-:S01]  /*a380*/  FADD.FTZ R3, R113, R30 ;  /* 0x0000001e71037221 */ /* 0x001fc20000010000 */
[--C-:B------:R-:W-:Y:S02]  /*a390*/  IMAD.MOV.U32 R30, RZ, RZ, R55.reuse ;  /* 0x000000ffff1e7224 */ /* 0x100fe400078e0037 */
[--C-:B------:R-:W-:Y:S02]  /*a3a0*/  IMAD.MOV.U32 R27, RZ, RZ, R55.reuse ;  /* 0x000000ffff1b7224 */ /* 0x100fe400078e0037 */
[----:B------:R-:W-:-:S02]  /*a3b0*/  IMAD.MOV.U32 R26, RZ, RZ, R55 ;  /* 0x000000ffff1a7224 */ /* 0x000fc400078e0037 */
[----:B------:R-:W0:Y:S01]  /*a3c0*/  MUFU.EX2 R32, R32 ;  /* 0x0000002000207308 */ /* 0x000e220000000800 */
[C---:B-1----:R-:W-:Y:S01]  /*a3d0*/  F2FP.SATFINITE.E4M3.F32.PACK_AB_MERGE_C R28, R29.reuse, R28, RZ ;  /* 0x0000001c1d1c723e */ /* 0x042fe200048070ff */
[----:B------:R-:W-:Y:S01]  /*a3e0*/  FADD.FTZ R29, R29, R34 ;  /* 0x000000221d1d7221 */ /* 0x000fe20000010000 */
[--C-:B------:R-:W-:Y:S02]  /*a3f0*/  IMAD.MOV.U32 R34, RZ, RZ, R55.reuse ;  /* 0x000000ffff227224 */ /* 0x100fe400078e0037 */
[----:B------:R-:W-:Y:S01]  /*a400*/  F2FP.SATFINITE.E4M3.F32.PACK_AB_MERGE_C R144, R25, R24, R28 ;  /* 0x000000181990723e */ /* 0x000fe2000480701c */
[----:B--2---:R-:W-:Y:S02]  /*a410*/  IMAD.MOV.U32 R31, RZ, RZ, R55 ;  /* 0x000000ffff1f7224 */ /* 0x004fe400078e0037 */
[----:B------:R-:W1:Y:S01]  /*a420*/  MUFU.EX2 R115, R115 ;  /* 0x0000007300737308 */ /* 0x000e620000000800 */
[C---:B---3--:R-:W-:Y:S01]  /*a430*/  F2FP.SATFINITE.E4M3.F32.PACK_AB_MERGE_C R113, R20.reuse, R113, RZ ;  /* 0x000000711471723e */ /* 0x048fe200048070ff */
[----:B------:R-:W-:Y:S01]  /*a440*/  FADD.FTZ R20, R20, R3 ;  /* 0x0000000314147221 */ /* 0x000fe20000010000 */
[----:B------:R-:W-:-:S02]  /*a450*/  IMAD.MOV.U32 R28, RZ, RZ, R55 ;  /* 0x000000ffff1c7224 */ /* 0x000fc400078e0037 */
[----:B------:R-:W-:Y:S01]  /*a460*/  F2FP.SATFINITE.E4M3.F32.PACK_AB_MERGE_C R145, R12, R47, R113 ;  /* 0x0000002f0c91723e */ /* 0x000fe20004807071 */
[----:B------:R-:W-:Y:S02]  /*a470*/  IMAD.MOV.U32 R47, RZ, RZ, R55 ;  /* 0x000000ffff2f7224 */ /* 0x000fe400078e0037 */
[----:B------:R-:W2:Y:S01]  /*a480*/  MUFU.EX2 R119, R119 ;  /* 0x0000007700777308 */ /* 0x000ea20000000800 */
[----:B0-----:R-:W-:-:S01]  /*a490*/  FADD.FTZ R24, R32, R29 ;  /* 0x0000001d20187221 */ /* 0x001fc20000010000 */
[--C-:B------:R-:W-:Y:S02]  /*a4a0*/  IMAD.MOV.U32 R29, RZ, RZ, R55.reuse ;  /* 0x000000ffff1d7224 */ /* 0x100fe400078e0037 */
[----:B------:R-:W-:-:S04]  /*a4b0*/  IMAD.MOV.U32 R25, RZ, RZ, R55 ;  /* 0x000000ffff197224 */ /* 0x000fc800078e0037 */
[----:B------:R0:W3:Y:S01]  /*a4c0*/  MUFU.EX2 R10, R35 ;  /* 0x00000023000a7308 */ /* 0x0000e20000000800 */
[----:B-1----:R-:W-:-:S07]  /*a4d0*/  FADD.FTZ R3, R115, R20 ;  /* 0x0000001473037221 */ /* 0x002fce0000010000 */
[----:B------:R-:W-:Y:S01]  /*a4e0*/  MUFU.EX2 R8, R8 ;  /* 0x0000000800087308 */ /* 0x000fe20000000800 */
[----:B--2---:R-:W-:-:S01]  /*a4f0*/  FADD.FTZ R11, R119, R24 ;  /* 0x00000018770b7221 */ /* 0x004fc20000010000 */
[--C-:B0-----:R-:W-:Y:S02]  /*a500*/  IMAD.MOV.U32 R35, RZ, RZ, R55.reuse ;  /* 0x000000ffff237224 */ /* 0x101fe400078e0037 */
[----:B------:R-:W-:-:S04]  /*a510*/  IMAD.MOV.U32 R24, RZ, RZ, R55 ;  /* 0x000000ffff187224 */ /* 0x000fc800078e0037 */
[----:B------:R-:W0:Y:S01]  /*a520*/  MUFU.EX2 R33, R33 ;  /* 0x0000002100217308 */ /* 0x000e220000000800 */
[----:B---3--:R-:W-:-:S07]  /*a530*/  FADD.FTZ R12, R10, R3 ;  /* 0x000000030a0c7221 */ /* 0x008fce0000010000 */
[----:B------:R-:W-:Y:S08]  /*a540*/  MUFU.EX2 R117, R117 ;  /* 0x0000007500757308 */ /* 0x000ff00000000800 */
[----:B------:R1:W2:Y:S01]  /*a550*/  MUFU.EX2 R14, R41 ;  /* 0x00000029000e7308 */ /* 0x0002a20000000800 */
[----:B0-----:R-:W-:Y:S01]  /*a560*/  F2FP.SATFINITE.E4M3.F32.PACK_AB_MERGE_C R13, R33, R8, RZ ;  /* 0x00000008210d723e */ /* 0x001fe200048070ff */
[----:B------:R-:W-:-:S03]  /*a570*/  FADD.FTZ R8, R8, R11 ;  /* 0x0000000b08087221 */ /* 0x000fc60000010000 */
[----:B------:R-:W-:Y:S01]  /*a580*/  F2FP.SATFINITE.E4M3.F32.PACK_AB_MERGE_C R146, R119, R32, R13 ;  /* 0x000000207792723e */ /* 0x000fe2000480700d */
[----:B------:R-:W-:-:S01]  /*a590*/  FADD.FTZ R21, R33, R8 ;  /* 0x0000000821157221 */ /* 0x000fc20000010000 */
[--C-:B------:R-:W-:Y:S02]  /*a5a0*/  IMAD.MOV.U32 R33, RZ, RZ, R55.reuse ;  /* 0x000000ffff217224 */ /* 0x100fe400078e0037 */
[--C-:B-1----:R-:W-:Y:S02]  /*a5b0*/  IMAD.MOV.U32 R41, RZ, RZ, R55.reuse ;  /* 0x000000ffff297224 */ /* 0x102fe400078e0037 */
[----:B------:R-:W-:Y:S01]  /*a5c0*/  IMAD.MOV.U32 R32, RZ, RZ, R55 ;  /* 0x000000ffff207224 */ /* 0x000fe200078e0037 */
[----:B--2---:R-:W-:Y:S01]  /*a5d0*/  F2FP.SATFINITE.E4M3.F32.PACK_AB_MERGE_C R3, R14, R117, RZ ;  /* 0x000000750e03723e */ /* 0x004fe200048070ff */
[----:B------:R-:W-:-:S03]  /*a5e0*/  FADD.FTZ R117, R117, R12 ;  /* 0x0000000c75757221 */ /* 0x000fc60000010000 */
[----:B------:R-:W-:Y:S01]  /*a5f0*/  F2FP.SATFINITE.E4M3.F32.PACK_AB_MERGE_C R147, R10, R115, R3 ;  /* 0x000000730a93723e */ /* 0x000fe20004807003 */
[----:B------:R-:W-:-:S01]  /*a600*/  FADD.FTZ R20, R14, R117 ;  /* 0x000000750e147221 */ /* 0x000fc20000010000 */
[----:B------:R-:W-:Y:S06]  /*a610*/  @!P1 BRA `(.L_x_10547) ;  /* 0x0000002400809947 */ /* 0x000fec0003800000 */
[----:B------:R0:W5:Y:S01]  /*a620*/  LDL.LU R12, [R1] ;  /* 0x00000000010c7983 */ /* 0x0001620000300800 */
        /* <DEDUP_REMOVED lines=19> */
[----:B0-----:R-:W-:-:S07]  /*a760*/  CS2R R24, SRZ ;  /* 0x0000000000187805 */ /* 0x001fce000001ff00 */
.L_x_10559:
[----:B------:R-:W-:-:S04]  /*a770*/  ISETP.NE.AND P1, PT, R8, 0x1, PT ;  /* 0x000000010800780c */ /* 0x000fc80003f25270 */
[----:B------:R-:W-:-:S04]  /*a780*/  SEL R9, RZ, 0x1, P1 ;  /* 0x00000001ff097807 */ /* 0x000fc80000800000 */
[----:B-----5:R-:W-:-:S05]  /*a790*/  LOP3.LUT R0, R12, R9, RZ, 0x3c, !PT ;  /* 0x000000090c007212 */ /* 0x020fca00078e3cff */
[----:B0-----:R0:W-:Y:S01]  /*a7a0*/  STL [R1], R0 ;  /* 0x0000000001007387 */ /* 0x0011e20000100800 */
[----:B------:R-:W-:Y:S05]  /*a7b0*/  @!P0 BRA `(.L_x_10548) ;  /* 0x0000000000048947 */ /* 0x000fea0003800000 */
[----:B------:R-:W-:Y:S01]  /*a7c0*/  BPT.TRAP 0x1 ;  /* 0x000000040000795c */ /* 0x000fe20000300000 */
.L_x_10548:
[----:B------:R-:W-:Y:S01]  /*a7d0*/  VIADD R157, R8, 0x1 ;  /* 0x00000001089d7836 */ /* 0x000fe20000000000 */
[----:B------:R-:W-:-:S04]  /*a7e0*/  SHF.L.U32 R9, R0, 0x1f, RZ ;  /* 0x0000001f00097819 */ /* 0x000fc800000006ff */
[----:B------:R-:W-:-:S04]  /*a7f0*/  ISETP.NE.AND P1, PT, R157, 0x2, PT ;  /* 0x000000029d00780c */ /* 0x000fc80003f25270 */
[----:B------:R-:W-:-:S05]  /*a800*/  SEL R157, R157, RZ, P1 ;  /* 0x000000ff9d9d7207 */ /* 0x000fca0000800000 */
[----:B------:R-:W-:-:S04]  /*a810*/  IMAD R14, R157, 0x8, R16 ;  /* 0x000000089d0e7824 */ /* 0x000fc800078e0210 */
[----:B------:R1:W2:Y:S01]  /*a820*/  SYNCS.PHASECHK.TRANS64.TRYWAIT P1, [R14+URZ+0x13230], R9 ;  /* 0x013230090e0075a7 */ /* 0x0002a2000802017f */
[----:B------:R-:W-:Y:S05]  /*a830*/  @!P0 BRA `(.L_x_10549) ;  /* 0x0000000000048947 */ /* 0x000fea0003800000 */
[----:B------:R-:W-:Y:S01]  /*a840*/  BPT.TRAP 0x1 ;  /* 0x000000040000795c */ /* 0x000fe20000300000 */
.L_x_10549:
[----:B0-----:R-:W3:Y:S01]  /*a850*/  LDL R0, [R1+0x10] ;  /* 0x0000100001007983 */ /* 0x001ee20000100800 */
[----:B------:R-:W-:Y:S01]  /*a860*/  BSSY B1, `(.L_x_10550) ;  /* 0x0000007000017945 */ /* 0x000fe20003800000 */
[----:B---3--:R-:W-:-:S04]  /*a870*/  IMAD R0, R157, 0x280, R0 ;  /* 0x000002809d007824 */ /* 0x008fc800078e0200 */
[C---:B------:R-:W-:Y:S02]  /*a880*/  VIADD R58, R0.reuse, 0x80 ;  /* 0x00000080003a7836 */ /* 0x040fe40000000000 */
[----:B------:R-:W-:Y:S01]  /*a890*/  VIADD R13, R0, 0x100 ;  /* 0x00000100000d7836 */ /* 0x000fe20000000000 */
[----:B--2---:R-:W-:Y:S06]  /*a8a0*/  @P1 BRA `(.L_x_10551) ;  /* 0x0000000000081947 */ /* 0x004fec0003800000 */
[----:B------:R-:W0:Y:S02]  /*a8b0*/  SYNCS.PHASECHK.TRANS64.TRYWAIT P1, [R14+URZ+0x13230], R9 ;  /* 0x013230090e0075a7 */ /* 0x000e24000802017f */
[----:B0-----:R-:W-:Y:S05]  /*a8c0*/  @!P1 BRA `(.L_x_10552) ;  /* 0x000000a000489947 */ /* 0x001fea0003800000 */
.L_x_10551:
[----:B------:R-:W-:Y:S05]  /*a8d0*/  BSYNC B1 ;  /* 0x0000000000017941 */ /* 0x000fea0003800000 */
.L_x_10550:
[----:B------:R-:W-:Y:S01]  /*a8e0*/  IMAD.MOV.U32 R56, RZ, RZ, R0 ;  /* 0x000000ffff387224 */ /* 0x000fe200078e0000 */
[----:B------:R-:W-:Y:S01]  /*a8f0*/  R2UR UR4, R4 ;  /* 0x00000000040472ca */ /* 0x000fe200000e0000 */
[----:B------:R-:W-:Y:S01]  /*a900*/  IMAD.MOV.U32 R57, RZ, RZ, -0x7fffffe0 ;  /* 0x80000020ff397424 */ /* 0x000fe200078e00ff */
[----:B------:R-:W-:Y:S01]  /*a910*/  R2UR UR5, R5 ;  /* 0x00000000050572ca */ /* 0x000fe200000e0000 */
[----:B------:R-:W-:Y:S01]  /*a920*/  WARPGROUP.ARRIVE ;  /* 0x00000000000079c5 */ /* 0x000fe20000000000 */
[----:B------:R-:W-:Y:S01]  /*a930*/  R2UR UR6, R56 ;  /* 0x00000000380672ca */ /* 0x000fe200000e0000 */
[----:B------:R-:W-:Y:S01]  /*a940*/  IMAD.MOV.U32 R59, RZ, RZ, -0x7fffffe0 ;  /* 0x80000020ff3b7424 */ /* 0x000fe200078e00ff */
[----:B------:R-:W-:Y:S01]  /*a950*/  R2UR UR7, R57 ;  /* 0x00000000390772ca */ /* 0x000fe200000e0000 */
[----:B------:R-:W-:Y:S01]  /*a960*/  VIADD R60, R0, 0x182 ;  /* 0x00000182003c7836 */ /* 0x000fe20000000000 */
[----:B------:R-:W-:Y:S01]  /*a970*/  R2UR UR10, R58 ;  /* 0x000000003a0a72ca */ /* 0x000fe200000e0000 */
[----:B------:R-:W-:Y:S01]  /*a980*/  VIADD R58, R0, 0x180 ;  /* 0x00000180003a7836 */ /* 0x000fe20000000000 */
[----:B------:R-:W-:Y:S01]  /*a990*/  R2UR UR11, R59 ;  /* 0x000000003b0b72ca */ /* 0x000fe200000e0000 */
[----:B------:R-:W-:Y:S01]  /*a9a0*/  IMAD.MOV.U32 R61, RZ, RZ, -0x7fffffe0 ;  /* 0x80000020ff3d7424 */ /* 0x000fe200078e00ff */
[----:B------:R-:W-:-:S02]  /*a9b0*/  R2UR UR8, R4 ;  /* 0x00000000040872ca */ /* 0x000fc400000e0000 */
[----:B------:R-:W-:Y:S02]  /*a9c0*/  R2UR UR9, R5 ;  /* 0x00000000050972ca */ /* 0x000fe400000e0000 */
[----:B------:R-:W-:Y:S02]  /*a9d0*/  MOV R56, R13 ;  /* 0x0000000d00387202 */ /* 0x000fe40000000f00 */
[----:B------:R-:W-:Y:S01]  /*a9e0*/  R2UR UR15, R57 ;  /* 0x00000000390f72ca */ /* 0x000fe200000e0000 */
[----:B------:R-:W-:Y:S01]  /*a9f0*/  QGMMA.64x32x32.F32.E4M3.E4M3 R120, gdesc[UR4], RZ, !UPT, gsb0 ;  /* 0x00600000047879f3 */ /* 0x000fe2000c0008ff */
[----:B------:R-:W-:Y:S01]  /*aa00*/  R2UR UR14, R56 ;  /* 0x00000000380e72ca */ /* 0x000fe200000e0000 */
[----:B------:R-:W-:Y:S01]  /*aa10*/  VIADD R56, R0, 0x200 ;  /* 0x0000020000387836 */ /* 0x000fe20000000000 */
[----:B------:R-:W-:Y:S02]  /*aa20*/  R2UR UR12, R4 ;  /* 0x00000000040c72ca */ /* 0x000fe400000e0000 */
[----:B------:R-:W-:-:S02]  /*aa30*/  R2UR UR13, R5 ;  /* 0x00000000050d72ca */ /* 0x000fc400000e0000 */
[----:B------:R-:W-:Y:S01]  /*aa40*/  R2UR UR18, R58 ;  /* 0x000000003a1272ca */ /* 0x000fe200000e0000 */
[----:B------:R-:W-:Y:S01]  /*aa50*/  VIADD R58, R0, 0x2 ;  /* 0x00000002003a7836 */ /* 0x000fe20000000000 */
[----:B------:R-:W-:Y:S02]  /*aa60*/  R2UR UR19, R59 ;  /* 0x000000003b1372ca */ /* 0x000fe400000e0000 */
[----:B------:R-:W-:Y:S02]  /*aa70*/  R2UR UR16, R4 ;  /* 0x00000000041072ca */ /* 0x000fe400000e0000 */
[----:B------:R-:W-:Y:S02]  /*aa80*/  R2UR UR17, R5 ;  /* 0x00000000051172ca */ /* 0x000fe400000e0000 */
[----:B------:R-:W-:Y:S01]  /*aa90*/  R2UR UR22, R56 ;  /* 0x00000000381672ca */ /* 0x000fe200000e0000 */
[----:B------:R-:W-:Y:S01]  /*aaa0*/  VIADD R56, R0, 0x82 ;  /* 0x0000008200387836 */ /* 0x000fe20000000000 */
        /* <DEDUP_REMOVED lines=8> */
[----:B------:R-:W-:Y:S01]  /*ab30*/  R2UR UR6, R56 ;  /* 0x00000000380672ca */ /* 0x000fe200000e0000 */
[----:B------:R-:W-:Y:S01]  /*ab40*/  VIADD R56, R0, 0x202 ;  /* 0x0000020200387836 */ /* 0x000fe20000000000 */
[----:B------:R-:W-:Y:S01]  /*ab50*/  R2UR UR7, R57 ;  /* 0x00000000390772ca */ /* 0x000fe200000e0000 */
[----:B------:R-:W-:Y:S01]  /*ab60*/  IMAD.MOV.U32 R57, RZ, RZ, -0x7fffffe0 ;  /* 0x80000020ff397424 */ /* 0x000fe200078e00ff */
[C---:B------:R-:W-:Y:S02]  /*ab70*/  R2UR UR24, R6.reuse ;  /* 0x00000000061872ca */ /* 0x040fe400000e0000 */
[----:B------:R-:W-:Y:S02]  /*ab80*/  R2UR UR25, R7 ;  /* 0x00000000071972ca */ /* 0x000fe400000e0000 */
[----:B------:R-:W-:-:S02]  /*ab90*/  R2UR UR4, R6 ;  /* 0x00000000060472ca */ /* 0x000fc400000e0000 */
        /* <DEDUP_REMOVED lines=24> */
[----:B------:R-:W-:Y:S03]  /*ad20*/  QGMMA.64x32x32.F32.E4M3.E4M3 R56, gdesc[UR20], RZ, !UPT, gsb0 ;  /* 0x00600000143879f3 */ /* 0x000fe6000c0008ff */
        /* <DEDUP_REMOVED lines=16> */
[----:B------:R-:W-:Y:S05]  /*ae30*/  @!P0 BRA `(.L_x_10553) ;  /* 0x0000000000048947 */ /* 0x000fea0003800000 */
[----:B------:R-:W-:Y:S01]  /*ae40*/  BPT.TRAP 0x1 ;  /* 0x000000040000795c */ /* 0x000fe20000300000 */
.L_x_10553:
[----:B------:R-:W-:Y:S01]  /*ae50*/  SHF.L.U32 R0, R12, 0x1f, RZ ;  /* 0x0000001f0c007819 */ /* 0x000fe200000006ff */
[----:B------:R-:W-:-:S04]  /*ae60*/  IMAD R15, R8, 0x8, R16 ;  /* 0x00000008080f7824 */ /* 0x000fc800078e0210 */
[----:B------:R2:W3:Y:S01]  /*ae70*/  SYNCS.PHASECHK.TRANS64.TRYWAIT P1, [R15+URZ+0x13250], R0 ;  /* 0x013250000f0075a7 */ /* 0x0004e2000802017f */
[----:B------:R-:W-:Y:S05]  /*ae80*/  @!P0 BRA `(.L_x_10554) ;  /* 0x0000000000048947 */ /* 0x000fea0003800000 */
[----:B------:R-:W-:Y:S01]  /*ae90*/  BPT.TRAP 0x1 ;  /* 0x000000040000795c */ /* 0x000fe20000300000 */
.L_x_10554:
[----:B------:R-:W-:Y:S04]  /*aea0*/  BSSY B1, `(.L_x_10555) ;  /* 0x0000004000017945 */ /* 0x000fe80003800000 */
[----:B---3--:R-:W-:Y:S05]  /*aeb0*/  @P1 BRA `(.L_x_10556) ;  /* 0x0000000000081947 */ /* 0x008fea0003800000 */
[----:B------:R-:W3:Y:S02]  /*aec0*/  SYNCS.PHASECHK.TRANS64.TRYWAIT P1, [R15+URZ+0x13250], R0 ;  /* 0x013250000f0075a7 */ /* 0x000ee4000802017f */
[----:B---3--:R-:W-:Y:S05]  /*aed0*/  @!P1 BRA `(.L_x_10557) ;  /* 0x0000009800d89947 */ /* 0x008fea0003800000 */
.L_x_10556:
[----:B------:R-:W-:Y:S05]  /*aee0*/  BSYNC B1 ;  /* 0x0000000000017941 */ /* 0x000fea0003800000 */
.L_x_10555:
[----:B--23--:R-:W-:Y:S01]  /*aef0*/  VIADD R0, R16, 0x1000 ;  /* 0x0000100010007836 */ /* 0x00cfe20000000000 */
[----:B------:R-:W-:Y:S01]  /*af00*/  WARPGROUP.ARRIVE ;  /* 0x00000000000079c5 */ /* 0x000fe20000000000 */
[----:B01----:R-:W-:Y:S02]  /*af10*/  IMAD.MOV.U32 R9, RZ, RZ, -0x3ffffff0 ;  /* 0xc0000010ff097424 */ /* 0x003fe400078e00ff */
[----:B------:R-:W-:Y:S01]  /*af20*/  IMAD.MOV.U32 R13, RZ, RZ, -0x3ffffff0 ;  /* 0xc0000010ff0d7424 */ /* 0x000fe200078e00ff */
[----:B------:R-:W-:Y:S02]  /*af30*/  SHF.R.U32.HI R0, RZ, 0x4, R0 ;  /* 0x00000004ff007819 */ /* 0x000fe40000011600 */
[----:B------:R-:W-:Y:S02]  /*af40*/  R2UR UR7, R9 ;  /* 0x00000000090772ca */ /* 0x000fe400000e0000 */
[----:B------:R-:W-:-:S04]  /*af50*/  LOP3.LUT R0, R0, 0x3fff, RZ, 0xc0, !PT ;  /* 0x00003fff00007812 */ /* 0x000fc800078ec0ff */
[----:B------:R-:W-:-:S05]  /*af60*/  LOP3.LUT R0, R0, 0x10000, RZ, 0xfc, !PT ;  /* 0x0001000000007812 */ /* 0x000fca00078efcff */
[----:B------:R-:W-:Y:S01]  /*af70*/  IMAD R8, R8, 0x280, R0 ;  /* 0x0000028008087824 */ /* 0x000fe200078e0200 */
[----:B------:R-:W-:-:S03]  /*af80*/  FMNMX.FTZ R0, R120, R11, !PT ;  /* 0x0000000b78007209 */ /* 0x000fc60007810000 */
[C---:B------:R-:W-:Y:S01]  /*af90*/  VIADD R12, R8.reuse, 0x80 ;  /* 0x00000080080c7836 */ /* 0x040fe20000000000 */
[----:B------:R-:W-:Y:S02]  /*afa0*/  R2UR UR6, R8 ;  /* 0x00000000080672ca */ /* 0x000fe400000e0000 */
[----:B------:R-:W-:-:S11]  /*afb0*/  FMNMX.FTZ R0, R121, R0, !PT ;  /* 0x0000000079007209 */ /* 0x000fd60007810000 */
[----:B------:R-:W-:Y:S01]  /*afc0*/  QGMMA.64x64x32.F32.E4M3.E4M3 R24, R152, gdesc[UR4], R24, gsb0 ;  /* 0x00e0000498187df3 */ /* 0x000fe20008000818 */
[----:B------:R-:W-:Y:S01]  /*afd0*/  R2UR UR6, R12 ;  /* 0x000000000c0672ca */ /* 0x000fe200000e0000 */
[----:B------:R-:W-:Y:S01]  /*afe0*/  VIADD R12, R8, 0x100 ;  /* 0x00000100080c7836 */ /* 0x000fe20000000000 */
[----:B------:R-:W-:Y:S01]  /*aff0*/  R2UR UR7, R13 ;  /* 0x000000000d0772ca */ /* 0x000fe200000e0000 */
[----:B------:R-:W-:Y:S01]  /*b000*/  IMAD.MOV.U32 R13, RZ, RZ, -0x3ffffff0 ;  /* 0xc0000010ff0d7424 */ /* 0x000fe200078e00ff */
[----:B------:R-:W-:Y:S02]  /*b010*/  WARPGROUP.DEPBAR.LE gsb0, 0x0 ;  /* 0x00008000000079c5 */ /* 0x000fe40000010000 */
[----:B------:R-:W-:-:S06]  /*b020*/  WARPGROUP.ARRIVE ;  /* 0x00000000000079c5 */ /* 0x000fcc0000000000 */
[----:B------:R-:W0:Y:S03]  /*b030*/  S2R R155, SR_TID.X ;  /* 0x00000000009b7919 */ /* 0x000e260000002100 */
[----:B------:R-:W-:Y:S01]  /*b040*/  QGMMA.64x64x32.F32.E4M3.E4M3 R24, R148, gdesc[UR4], R24, gsb0 ;  /* 0x00e0000494187df3 */ /* 0x000fe20008000818 */
[----:B------:R-:W-:Y:S02]  /*b050*/  R2UR UR6, R12 ;  /* 0x000000000c0672ca */ /* 0x000fe400000e0000 */
[----:B------:R-:W-:Y:S01]  /*b060*/  R2UR UR7, R13 ;  /* 0x000000000d0772ca */ /* 0x000fe200000e0000 */
[----:B------:R-:W-:Y:S01]  /*b070*/  IMAD.MOV.U32 R13, RZ, RZ, -0x3ffffff0 ;  /* 0xc0000010ff0d7424 */ /* 0x000fe200078e00ff */
[----:B0-----:R-:W-:-:S04]  /*b080*/  LOP3.LUT R155, R155, 0x7f, RZ, 0xc0, !PT ;  /* 0x0000007f9b9b7812 */ /* 0x001fc800078ec0ff */
[----:B------:R-:W-:-:S13]  /*b090*/  ISETP.NE.AND P1, PT, R155, RZ, PT ;  /* 0x000000ff9b00720c */ /* 0x000fda0003f25270 */
[----:B------:R-:W-:-:S05]  /*b0a0*/  @!P1 VIADD R14, R14, 0x13240 ;  /* 0x000132400e0e9836 */ /* 0x000fca0000000000 */
[----:B------:R-:W-:Y:S01]  /*b0b0*/  @!P1 PRMT R14, RZ, 0x654, R14 ;  /* 0x00000654ff0e9816 */ /* 0x000fe2000000000e */
[----:B------:R-:W-:Y:S02]  /*b0c0*/  WARPGROUP.DEPBAR.LE gsb0, 0x0 ;  /* 0x00008000000079c5 */ /* 0x000fe40000010000 */
[----:B------:R-:W-:-:S06]  /*b0d0*/  WARPGROUP.ARRIVE ;  /* 0x00000000000079c5 */ /* 0x000fcc0000000000 */
[----:B------:R-:W-:Y:S01]  /*b0e0*/  QGMMA.64x64x32.F32.E4M3.E4M3 R24, R136, gdesc[UR4], R24, gsb0 ;  /* 0x00e0000488187df3 */ /* 0x000fe20008000818 */
[----:B------:R-:W-:Y:S02]  /*b0f0*/  R2UR UR7, R13 ;  /* 0x000000000d0772ca */ /* 0x000fe400000e0000 */
[----:B------:R-:W-:Y:S02]  /*b100*/  WARPGROUP.DEPBAR.LE gsb0, 0x0 ;  /* 0x00008000000079c5 */ /* 0x000fe40000010000 */
[----:B------:R-:W-:Y:S01]  /*b110*/  FMNMX.FTZ R136, R124, R0, !PT ;  /* 0x000000007c887209 */ /* 0x000fe20007810000 */
[----:B------:R-:W-:Y:S01]  /*b120*/  WARPGROUP.ARRIVE ;  /* 0x00000000000079c5 */ /* 0x000fe20000000000 */
        /* <DEDUP_REMOVED lines=74> */
[----:B------:R-:W-:-:S03]  /*b5d0*/  FMNMX.FTZ R0, R67, R0, !PT ;  /* 0x0000000043007209 */ /* 0x000fc60007810000 */
[----:B------:R-:W0:Y:S01]  /*b5e0*/  SHFL.BFLY PT, R12, R136, 0x2, 0x1f ;  /* 0x0c401f00880c7f89 */ /* 0x000e2200000e0000 */
[----:B------:R-:W-:-:S04]  /*b5f0*/  FMNMX.FTZ R0, R70, R0, !PT ;  /* 0x0000000046007209 */ /* 0x000fc80007810000 */
[----:B------:R-:W-:-:S05]  /*b600*/  FMNMX.FTZ R0, R71, R0, !PT ;  /* 0x0000000047007209 */ /* 0x000fca0007810000 */
[----:B------:R-:W1:Y:S01]  /*b610*/  SHFL.BFLY PT, R9, R0, 0x2, 0x1f ;  /* 0x0c401f0000097f89 */ /* 0x000e6200000e0000 */
[----:B0-----:R-:W-:Y:S01]  /*b620*/  FMNMX.FTZ R136, R136, R12, !PT ;  /* 0x0000000c88887209 */ /* 0x001fe20007810000 */
[----:B------:R-:W-:-:S05]  /*b630*/  VIADD R12, R8, 0x180 ;  /* 0x00000180080c7836 */ /* 0x000fca0000000000 */
[----:B------:R-:W-:Y:S02]  /*b640*/  R2UR UR6, R12 ;  /* 0x000000000c0672ca */ /* 0x000fe400000e0000 */
[----:B-1----:R-:W-:Y:S02]  /*b650*/  FMNMX.FTZ R9, R0, R9, !PT ;  /* 0x0000000900097209 */ /* 0x002fe40007810000 */
[----:B------:R-:W0:Y:S04]  /*b660*/  SHFL.BFLY PT, R0, R136, 0x1, 0x1f ;  /* 0x0c201f0088007f89 */ /* 0x000e2800000e0000 */
[----:B------:R-:W1:Y:S05]  /*b670*/  SHFL.BFLY PT, R12, R9, 0x1, 0x1f ;  /* 0x0c201f00090c7f89 */ /* 0x000e6a00000e0000 */
[----:B------:R-:W-:Y:S01]  /*b680*/  QGMMA.64x64x32.F32.E4M3.E4M3 R24, R140, gdesc[UR4], R24, gsb0 ;  /* 0x00e000048c187df3 */ /* 0x000fe20008000818 */
[----:B0-----:R-:W-:-:S02]  /*b690*/  FMNMX.FTZ R0, R136, R0, !PT ;  /* 0x0000000088007209 */ /* 0x001fc40007810000 */
[----:B-1----:R-:W-:-:S03]  /*b6a0*/  FMNMX.FTZ R9, R9, R12, !PT ;  /* 0x0000000c09097209 */ /* 0x002fc60007810000 */
        /* <DEDUP_REMOVED lines=71> */
[----:B------:R-:W-:Y:S01]  /*bb20*/  FFMA.FTZ R98, R2, R98, -R69 ;  /* 0x0000006202627223 */ /* 0x000fe20000010845 */
[----:B------:R-:W-:-:S02]  /*bb30*/  VIADD R56, R8, 0x200 ;  /* 0x0000020008387836 */ /* 0x000fc40000000000 */
[C-C-:B------:R-:W-:Y:S01]  /*bb40*/  FFMA.FTZ R8, R2.reuse, R99, -R69.reuse ;  /* 0x0000006302087223 */ /* 0x140fe20000010845 */
[----:B------:R-:W-:Y:S02]  /*bb50*/  IMAD.MOV.U32 R57, RZ, RZ, -0x3ffffff0 ;  /* 0xc0000010ff397424 */ /* 0x000fe400078e00ff */
[C-C-:B------:R-:W-:Y:S01]  /*bb60*/  FFMA.FTZ R74, R2.reuse, R74, -R69.reuse ;  /* 0x0000004a024a7223 */ /* 0x140fe20000010845 */
[----:B------:R-:W-:-:S01]  /*bb70*/  FFMA.FTZ R75, R2, R75, -R69 ;  /* 0x0000004b024b7223 */ /* 0x000fc20000010845 */
[----:B------:R-:W0:Y:S01]  /*bb80*/  MUFU.EX2 R120, R120 ;  /* 0x0000007800787308 */ /* 0x000e220000000800 */
[----:B------:R-:W-:Y:S01]  /*bb90*/  R2UR UR6, R56 ;  /* 0x00000000380672ca */ /* 0x000fe200000e0000 */
[C-C-:B------:R-:W-:Y:S01]  /*bba0*/  FFMA.FTZ R56, R2.reuse, R102, -R69.reuse ;  /* 0x0000006602387223 */ /* 0x140fe20000010845 */
[----:B------:R-:W-:Y:S01]  /*bbb0*/  R2UR UR7, R57 ;  /* 0x00000000390772ca */ /* 0x000fe200000e0000 */
[----:B------:R-:W-:Y:S01]  /*bbc0*/  FFMA.FTZ R57, R2, R103, -R69 ;  /* 0x0000006702397223 */ /* 0x000fe20000010845 */
[----:B------:R-:W-:-:S02]  /*bbd0*/  WARPGROUP.DEPBAR.LE gsb0, 0x0 ;  /* 0x00008000000079c5 */ /* 0x000fc40000010000 */
[----:B------:R-:W-:Y:S01]  /*bbe0*/  WARPGROUP.ARRIVE ;  /* 0x00000000000079c5 */ /* 0x000fe20000000000 */
        /* <DEDUP_REMOVED lines=10> */
[----:B------:R-:W-:Y:S01]  /*bc90*/  QGMMA.64x64x32.F32.E4M3.E4M3 R24, R144, gdesc[UR4], R24, gsb0 ;  /* 0x00e0000490187df3 */ /* 0x000fe20008000818 */
        /* <DEDUP_REMOVED lines=29> */
[----:B------:R2:W-:Y:S04]  /*be70*/  @!P1 SYNCS.ARRIVE.TRANS64.RED.A1T0 RZ, [R14+URZ], RZ ;  /* 0x000000ff0eff99a7 */ /* 0x0005e8000810043f */
        /* <DEDUP_REMOVED lines=129> */
[----:B0-----:R-:W-:-:S01]  /*c690*/  FADD.FTZ R20, R70, R20 ;  /* 0x0000001446147221 */ /* 0x001fc20000010000 */
[----:B---3--:R-:W-:-:S03]  /*c6a0*/  FADD.FTZ R21, R13, R21 ;  /* 0x000000150d157221 */ /* 0x008fc60000010000 */
[----:B-1----:R-:W-:Y:S01]  /*c6b0*/  FADD.FTZ R20, R69, R20 ;  /* 0x0000001445147221 */ /* 0x002fe20000010000 */
[----:B--2---:R-:W-:Y:S06]  /*c6c0*/  @!P0 BRA `(.L_x_10558) ;  /* 0x0000000000048947 */ /* 0x004fec0003800000 */
[----:B------:R-:W-:Y:S01]  /*c6d0*/  BPT.TRAP 0x1 ;  /* 0x000000040000795c */ /* 0x000fe20000300000 */
.L_x_10558:
[----:B------:R-:W2:Y:S01]  /*c6e0*/  LDL R14, [R1+0x14] ;  /* 0x00001400010e7983 */ /* 0x000ea20000100800 */
[----:B------:R-:W-:Y:S01]  /*c6f0*/  F2FP.SATFINITE.E4M3.F32.PACK_AB_MERGE_C R121, R124, R121, RZ ;  /* 0x000000797c79723e */ /* 0x000fe200048070ff */
[----:B------:R-:W-:Y:S01]  /*c700*/  VIADD R15, R15, 0x13260 ;  /* 0x000132600f0f7836 */ /* 0x000fe20000000000 */
[----:B------:R-:W-:Y:S01]  /*c710*/  ISETP.GT.AND P1, PT, R3, RZ, PT ;  /* 0x000000ff0300720c */ /* 0x000fe20003f24270 */
[-C--:B------:R-:W-:Y:S01]  /*c720*/  FMUL.FTZ R24, R24, R11.reuse ;  /* 0x0000000b18187220 */ /* 0x080fe20000410000 */
[----:B------:R-:W-:Y:S01]  /*c730*/  F2FP.SATFINITE.E4M3.F32.PACK_AB_MERGE_C R152, R120, R12, R121 ;  /* 0x0000000c7898723e */ /* 0x000fe20004807079 */
[-C--:B------:R-:W-:Y:S01]  /*c740*/  FMUL.FTZ R25, R25, R11.reuse ;  /* 0x0000000b19197220 */ /* 0x080fe20000410000 */
[----:B------:R0:W5:Y:S01]  /*c750*/  LDL R12, [R1] ;  /* 0x00000000010c7983 */ /* 0x0001620000100800 */
        /* <DEDUP_REMOVED lines=72> */
[----:B------:R-:W-:-:S02]  /*cbe0*/  MOV R8, R157 ;  /* 0x0000009d00087202 */ /* 0x000fc40000000f00 */
[----:B--2---:R-:W-:-:S04]  /*cbf0*/  PRMT R15, R14, 0x654, R15 ;  /* 0x000006540e0f7816 */ /* 0x004fc8000000000f */
[----:B------:R0:W-:Y:S01]  /*cc00*/  SYNCS.ARRIVE.TRANS64.RED.A1T0 RZ, [R15+URZ], RZ ;  /* 0x000000ff0fff79a7 */ /* 0x0001e2000810043f */
[----:B------:R-:W-:Y:S05]  /*cc10*/  @P1 BRA `(.L_x_10559) ;  /* 0xffffffd800d41947 */ /* 0x000fea000383ffff */
.L_x_10547:
[----:B------:R-:W-:Y:S05]  /*cc20*/  BSYNC B0 ;  /* 0x0000000000007941 */ /* 0x000fea0003800000 */
.L_x_10546:
[----:B------:R-:W-:Y:S06]  /*cc30*/  BAR.ARV 0x8, 0x1a0 ;  /* 0x0206800000007b1d */ /* 0x000fec0000002000 */
[----:B------:R-:W-:Y:S05]  /*cc40*/  @!P0 BRA `(.L_x_10560) ;  /* 0x0000000000048947 */ /* 0x000fea0003800000 */
[----:B------:R-:W-:Y:S01]  /*cc50*/  BPT.TRAP 0x1 ;  /* 0x000000040000795c */ /* 0x000fe20000300000 */
.L_x_10560:
[----:B------:R-:W2:Y:S01]  /*cc60*/  LDL R3, [R1] ;  /* 0x0000000001037983 */ /* 0x000ea20000100800 */
[----:B------:R-:W-:Y:S01]  /*cc70*/  IMAD R14, R157, 0x8, R16 ;  /* 0x000000089d0e7824 */ /* 0x000fe200078e0210 */
[----:B--2---:R-:W-:-:S04]  /*cc80*/  SHF.L.U32 R3, R3, 0x1f, RZ ;  /* 0x0000001f03037819 */ /* 0x004fc800000006ff */
[----:B------:R1:W2:Y:S01]  /*cc90*/  SYNCS.PHASECHK.TRANS64.TRYWAIT P1, [R14+URZ+0x13250], R3 ;  /* 0x013250030e0075a7 */ /* 0x0002a2000802017f */
[----:B------:R-:W-:Y:S05]  /*cca0*/  @!P0 BRA `(.L_x_10561) ;  /* 0x0000000000048947 */ /* 0x000fea0003800000 */
[----:B------:R-:W-:Y:S01]  /*ccb0*/  BPT.TRAP 0x1 ;  /* 0x000000040000795c */ /* 0x000fe20000300000 */
.L_x_10561:
[----:B------:R-:W-:Y:S04]  /*ccc0*/  BSSY B0, `(.L_x_10562) ;  /* 0x0000004000007945 */ /* 0x000fe80003800000 */
[----:B--2---:R-:W-:Y:S05]  /*ccd0*/  @P1 BRA `(.L_x_10563) ;  /* 0x0000000000081947 */ /* 0x004fea0003800000 */
[----:B------:R-:W2:Y:S02]  /*cce0*/  SYNCS.PHASECHK.TRANS64.TRYWAIT P1, [R14+URZ+0x13250], R3 ;  /* 0x013250030e0075a7 */ /* 0x000ea4000802017f */
[----:B--2---:R-:W-:Y:S05]  /*ccf0*/  @!P1 BRA `(.L_x_10564) ;  /* 0x0000007c00649947 */ /* 0x004fea0003800000 */
.L_x_10563:
[----:B------:R-:W-:Y:S05]  /*cd00*/  BSYNC B0 ;  /* 0x0000000000007941 */ /* 0x000fea0003800000 */
.L_x_10562:
[----:B------:R-:W3:Y:S04]  /*cd10*/  LDL R6, [R1+0x3c] ;  /* 0x00003c0001067983 */ /* 0x000ee80000100800 */
[----:B------:R-:W4:Y:S01]  /*cd20*/  LDL R7, [R1+0x24] ;  /* 0x0000240001077983 */ /* 0x000f220000100800 */
[----:B------:R-:W-:-:S03]  /*cd30*/  ULDC.64 UR4, c[0x0][0x9a0] ;  /* 0x0002680000047ab9 */ /* 0x000fc60000000a00 */
[----:B0-----:R-:W1:Y:S01]  /*cd40*/  LDL.LU R15, [R1+0x44] ;  /* 0x00004400010f7983 */ /* 0x001e620000300800 */
[----:B------:R-:W-:Y:S01]  /*cd50*/  VIADD R16, R16, 0x1000 ;  /* 0x0000100010107836 */ /* 0x000fe20000000000 */
[----:B------:R-:W-:Y:S01]  /*cd60*/  ISETP.NE.U32.AND P1, PT, RZ, UR4, PT ;  /* 0x00000004ff007c0c */ /* 0x000fe2000bf25070 */
[----:B------:R-:W-:Y:S01]  /*cd70*/  IMAD.MOV.U32 R5, RZ, RZ, -0x3ffffff0 ;  /* 0xc0000010ff057424 */ /* 0x000fe200078e00ff */
[----:B------:R-:W-:Y:S02]  /*cd80*/  WARPGROUP.ARRIVE ;  /* 0x00000000000079c5 */ /* 0x000fe40000000000 */
[----:B------:R-:W-:Y:S02]  /*cd90*/  SHF.R.U32.HI R16, RZ, 0x4, R16 ;  /* 0x00000004ff107819 */ /* 0x000fe40000011610 */
[----:B------:R-:W-:Y:S02]  /*cda0*/  R2UR UR7, R5 ;  /* 0x00000000050772ca */ /* 0x000fe400000e0000 */
[----:B------:R-:W-:-:S02]  /*cdb0*/  LOP3.LUT R16, R16, 0x3fff, RZ, 0xc0, !PT ;  /* 0x00003fff10107812 */ /* 0x000fc400078ec0ff */
[----:B------:R-:W-:Y:S02]  /*cdc0*/  ISETP.NE.AND.EX P1, PT, RZ, UR5, PT, P1 ;  /* 0x00000005ff007c0c */ /* 0x000fe4000bf25310 */
[----:B------:R-:W-:-:S05]  /*cdd0*/  LOP3.LUT R16, R16, 0x10000, RZ, 0xfc, !PT ;  /* 0x0001000010107812 */ /* 0x000fca00078efcff */
[----:B------:R-:W-:-:S05]  /*cde0*/  IMAD R4, R157, 0x280, R16 ;  /* 0x000002809d047824 */ /* 0x000fca00078e0210 */
[----:B------:R-:W-:Y:S01]  /*cdf0*/  R2UR UR6, R4 ;  /* 0x00000000040672ca */ /* 0x000fe200000e0000 */
[----:B------:R-:W3:Y:S08]  /*ce00*/  @P1 LDC.64 R10, c[0x0][0x9c8] ;  /* 0x00027200ff0a1b82 */ /* 0x000ef00000000a00 */
[----:B-----5:R-:W0:Y:S04]  /*ce10*/  @P1 LDC.64 R12, c[0x0][0x9d0] ;  /* 0x00027400ff0c1b82 */ /* 0x020e280000000a00 */
[----:B------:R-:W-:Y:S03]  /*ce20*/  QGMMA.64x64x32.F32.E4M3.E4M3 R24, R152, gdesc[UR4], R24, gsb0 ;  /* 0x00e0000498187df3 */ /* 0x000fe60008000818 */
[----:B------:R-:W-:-:S02]  /*ce30*/  WARPGROUP.DEPBAR.LE gsb0, 0x0 ;  /* 0x00008000000079c5 */ /* 0x000fc40000010000 */
[----:B------:R-:W-:Y:S01]  /*ce40*/  WARPGROUP.ARRIVE ;  /* 0x00000000000079c5 */ /* 0x000fe20000000000 */
[----:B---3--:R-:W-:-:S04]  /*ce50*/  @P1 IMAD R6, R6, R10, RZ ;  /* 0x0000000a06061224 */ /* 0x008fc800078e02ff */
[C---:B----4-:R-:W-:Y:S02]  /*ce60*/  @P1 IMAD R5, R7.reuse, R11, R6 ;  /* 0x0000000b07051224 */ /* 0x050fe400078e0206 */
[----:B------:R-:W-:Y:S01]  /*ce70*/  @P1 IMAD.WIDE.U32 R6, R7, R10, RZ ;  /* 0x0000000a07061225 */ /* 0x000fe200078e00ff */
[----:B-12---:R-:W-:-:S03]  /*ce80*/  @P1 SHF.R.S32.HI R3, RZ, 0x1f, R15 ;  /* 0x0000001fff031819 */ /* 0x006fc6000001140f */
[----:B------:R-:W-:Y:S02]  /*ce90*/  @P1 IMAD.IADD R7, R7, 0x1, R5 ;  /* 0x0000000107071824 */ /* 0x000fe400078e0205 */
[-C--:B0-----:R-:W-:Y:S02]  /*cea0*/  @P1 IMAD R8, R3, R12.reuse, RZ ;  /* 0x0000000c03081224 */ /* 0x081fe400078e02ff */
[----:B------:R-:W-:-:S04]  /*ceb0*/  @P1 IMAD.WIDE.U32 R6, R15, R12, R6 ;  /* 0x0000000c0f061225 */ /* 0x000fc800078e0006 */
[----:B------:R-:W-:Y:S01]  /*cec0*/  @P1 IMAD R3, R15, R13, R8 ;  /* 0x0000000d0f031224 */ /* 0x000fe200078e0208 */
[----:B------:R-:W-:Y:S01]  /*ced0*/  @P1 LEA R10, P2, R6, UR4, 0x2 ;  /* 0x00000004060a1c11 */ /* 0x000fe2000f8410ff */
[----:B------:R-:W-:Y:S02]  /*cee0*/  IMAD.MOV.U32 R8, RZ, RZ, 0x3f800000 ;  /* 0x3f800000ff087424 */ /* 0x000fe400078e00ff */
[----:B------:R-:W-:Y:S02]  /*cef0*/  @P1 IMAD.IADD R3, R7, 0x1, R3 ;  /* 0x0000000107031824 */ /* 0x000fe400078e0203 */
[----:B------:R-:W-:-:S03]  /*cf00*/  IMAD.MOV.U32 R7, RZ, RZ, -0x3ffffff0 ;  /* 0xc0000010ff077424 */ /* 0x000fc600078e00ff */
[----:B------:R-:W-:Y:S01]  /*cf10*/  @P1 LEA.HI.X R11, R6, UR5, R3, 0x2, P2 ;  /* 0x00000005060b1c11 */ /* 0x000fe200090f1403 */
[----:B------:R-:W-:Y:S01]  /*cf20*/  VIADD R6, R4, 0x80 ;  /* 0x0000008004067836 */ /* 0x000fe20000000000 */
[----:B------:R-:W-:-:S03]  /*cf30*/  R2UR UR7, R7 ;  /* 0x00000000070772ca */ /* 0x000fc600000e0000 */
[----:B------:R0:W2:Y:S01]  /*cf40*/  @P1 LDG.E R8, desc[UR42][R10.64] ;  /* 0x0000002a0a081981 */ /* 0x0000a2000c1e1900 */
[----:B------:R-:W-:Y:S01]  /*cf50*/  R2UR UR6, R6 ;  /* 0x00000000060672ca */ /* 0x000fe200000e0000 */
[----:B------:R-:W-:Y:S02]  /*cf60*/  VIADD R6, R4, 0x100 ;  /* 0x0000010004067836 */ /* 0x000fe40000000000 */
[----:B------:R-:W-:Y:S01]  /*cf70*/  IMAD.MOV.U32 R7, RZ, RZ, -0x3ffffff0 ;  /* 0xc0000010ff077424 */ /* 0x000fe200078e00ff */
[----:B------:R-:W1:Y:S01]  /*cf80*/  SHFL.BFLY PT, R5, R20, 0x2, 0x1f ;  /* 0x0c401f0014057f89 */ /* 0x000e6200000e0000 */
[----:B0-----:R-:W-:-:S08]  /*cf90*/  IMAD.MOV.U32 R11, RZ, RZ, RZ ;  /* 0x000000ffff0b7224 */ /* 0x001fd000078e00ff */
[----:B------:R-:W-:Y:S01]  /*cfa0*/  QGMMA.64x64x32.F32.E4M3.E4M3 R24, R148, gdesc[UR4], R24, gsb0 ;  /* 0x00e0000494187df3 */ /* 0x000fe20008000818 */
[----:B------:R-:W-:Y:S01]  /*cfb0*/  R2UR UR6, R6 ;  /* 0x00000000060672ca */ /* 0x000fe200000e0000 */
[C---:B------:R-:W-:Y:S01]  /*cfc0*/  VIADD R6, R4.reuse, 0x180 ;  /* 0x0000018004067836 */ /* 0x040fe20000000000 */
[----:B------:R-:W-:Y:S01]  /*cfd0*/  R2UR UR7, R7 ;  /* 0x00000000070772ca */ /* 0x000fe200000e0000 */
[----:B------:R-:W-:Y:S02]  /*cfe0*/  IMAD.MOV.U32 R7, RZ, RZ, -0x3ffffff0 ;  /* 0xc0000010ff077424 */ /* 0x000fe400078e00ff */
[----:B------:R-:W-:Y:S01]  /*cff0*/  VIADD R4, R4, 0x200 ;  /* 0x0000020004047836 */ /* 0x000fe20000000000 */
[----:B------:R-:W-:Y:S02]  /*d000*/  WARPGROUP.DEPBAR.LE gsb0, 0x0 ;  /* 0x00008000000079c5 */ /* 0x000fe40000010000 */
[----:B------:R-:W-:-:S07]  /*d010*/  WARPGROUP.ARRIVE ;  /* 0x00000000000079c5 */ /* 0x000fce0000000000 */
[----:B------:R-:W-:Y:S01]  /*d020*/  QGMMA.64x64x32.F32.E4M3.E4M3 R24, R136, gdesc[UR4], R24, gsb0 ;  /* 0x00e0000488187df3 */ /* 0x000fe20008000818 */
[----:B------:R-:W-:Y:S02]  /*d030*/  R2UR UR6, R6 ;  /* 0x00000000060672ca */ /* 0x000fe400000e0000 */
[----:B------:R-:W-:Y:S01]  /*d040*/  R2UR UR7, R7 ;  /* 0x00000000070772ca */ /* 0x000fe200000e0000 */
[----:B------:R-:W0:Y:S01]  /*d050*/  SHFL.BFLY PT, R6, R21, 0x2, 0x1f ;  /* 0x0c401f0015067f89 */ /* 0x000e2200000e0000 */
[----:B-1----:R-:W-:-:S01]  /*d060*/  FADD.FTZ R7, R5, R20 ;  /* 0x0000001405077221 */ /* 0x002fc20000010000 */
[----:B------:R-:W-:Y:S02]  /*d070*/  IMAD.MOV.U32 R5, RZ, RZ, -0x3ffffff0 ;  /* 0xc0000010ff057424 */ /* 0x000fe400078e00ff */
[----:B------:R-:W-:Y:S02]  /*d080*/  IMAD.MOV.U32 R20, RZ, RZ, -0x800000 ;  /* 0xff800000ff147424 */ /* 0x000fe400078e00ff */
[----:B0-----:R-:W-:-:S05]  /*d090*/  FADD.FTZ R6, R6, R21 ;  /* 0x0000001506067221 */ /* 0x001fca0000010000 */
[----:B------:R-:W0:Y:S02]  /*d0a0*/  SHFL.BFLY PT, R3, R6, 0x1, 0x1f ;  /* 0x0c201f0006037f89 */ /* 0x000e2400000e0000 */
[----:B0-----:R-:W-:-:S01]  /*d0b0*/  FADD.FTZ R10, R6, R3 ;  /* 0x00000003060a7221 */ /* 0x001fc20000010000 */
[----:B------:R-:W-:-:S03]  /*d0c0*/  IMAD.MOV.U32 R3, RZ, RZ, -0x800000 ;  /* 0xff800000ff037424 */ /* 0x000fc600078e00ff */
[C---:B------:R-:W-:Y:S01]  /*d0d0*/  FMUL.FTZ R13, R10.reuse, 0.00390625 ;  /* 0x3b8000000a0d7820 */ /* 0x040fe20000410000 */
[----:B------:R-:W-:-:S04]  /*d0e0*/  FSETP.NE.FTZ.AND P1, PT, R10, RZ, PT ;  /* 0x000000ff0a00720b */ /* 0x000fc80003f35000 */
[----:B------:R-:W-:Y:S01]  /*d0f0*/  FSETP.NE.FTZ.AND P2, PT, R13, RZ, PT ;  /* 0x000000ff0d00720b */ /* 0x000fe20003f55000 */
[----:B------:R-:W-:Y:S02]  /*d100*/  WARPGROUP.DEPBAR.LE gsb0, 0x0 ;  /* 0x00008000000079c5 */ /* 0x000fe40000010000 */
[----:B------:R-:W-:-:S06]  /*d110*/  WARPGROUP.ARRIVE ;  /* 0x00000000000079c5 */ /* 0x000fcc0000000000 */
[----:B------:R-:W-:Y:S01]  /*d120*/  QGMMA.64x64x32.F32.E4M3.E4M3 R24, R140, gdesc[UR4], R24, gsb0 ;  /* 0x00e000048c187df3 */ /* 0x000fe20008000818 */
[----:B------:R-:W-:Y:S02]  /*d130*/  R2UR UR6, R4 ;  /* 0x00000000040672ca */ /* 0x000fe400000e0000 */
[----:B------:R-:W-:Y:S01]  /*d140*/  R2UR UR7, R5 ;  /* 0x00000000050772ca */ /* 0x000fe200000e0000 */
[----:B------:R-:W0:Y:S01]  /*d150*/  SHFL.BFLY PT, R4, R7, 0x1, 0x1f ;  /* 0x0c201f0007047f89 */ /* 0x000e2200000e0000 */
[----:B------:R-:W-:-:S06]  /*d160*/  IMAD.MOV.U32 R5, RZ, RZ, RZ ;  /* 0x000000ffff057224 */ /* 0x000fcc00078e00ff */
[----:B------:R-:W-:Y:S01]  /*d170*/  @P1 MUFU.RCP R5, R10 ;  /* 0x0000000a00051308 */ /* 0x000fe20000001000 */
[----:B0-----:R-:W-:-:S01]  /*d180*/  FADD.FTZ R12, R7, R4 ;  /* 0x00000004070c7221 */ /* 0x001fc20000010000 */
[----:B------:R-:W-:-:S06]  /*d190*/  @P2 FMUL.FTZ R7, R2, 0.69314718246459960938 ;  /* 0x3f31721802072820 */ /* 0x000fcc0000410000 */
[----:B------:R-:W0:Y:S01]  /*d1a0*/  @P2 MUFU.LG2 R4, R13 ;  /* 0x0000000d00042308 */ /* 0x000e220000000c00 */
[C---:B------:R-:W-:Y:S01]  /*d1b0*/  FMUL.FTZ R15, R12.reuse, 0.00390625 ;  /* 0x3b8000000c0f7820 */ /* 0x040fe20000410000 */
[----:B------:R-:W-:-:S04]  /*d1c0*/  FSETP.NE.FTZ.AND P1, PT, R12, RZ, PT ;  /* 0x000000ff0c00720b */ /* 0x000fc80003f35000 */
[----:B------:R-:W-:-:S09]  /*d1d0*/  FSETP.NE.FTZ.AND P3, PT, R15, RZ, PT ;  /* 0x000000ff0f00720b */ /* 0x000fd20003f75000 */
[----:B------:R-:W-:Y:S01]  /*d1e0*/  @P1 MUFU.RCP R11, R12 ;  /* 0x0000000c000b1308 */ /* 0x000fe20000001000 */
[----:B0-----:R-:W-:-:S03]  /*d1f0*/  @P2 FMUL.FTZ R4, R4, 0.69314718246459960938 ;  /* 0x3f31721804042820 */ /* 0x001fc60000410000 */
[----:B------:R-:W-:Y:S01]  /*d200*/  @P3 FMUL.FTZ R21, R2, 0.69314718246459960938 ;  /* 0x3f31721802153820 */ /* 0x000fe20000410000 */
[----:B------:R-:W-:-:S03]  /*d210*/  @P2 FFMA.FTZ R3, R7, R0, R4 ;  /* 0x0000000007032223 */ /* 0x000fc60000010004 */
[----:B------:R-:W0:Y:S02]  /*d220*/  @P3 MUFU.LG2 R6, R15 ;  /* 0x0000000f00063308 */ /* 0x000e240000000c00 */
[----:B0-----:R-:W-:-:S04]  /*d230*/  @P3 FMUL.FTZ R6, R6, 0.69314718246459960938 ;  /* 0x3f31721806063820 */ /* 0x001fc80000410000 */
[----:B------:R-:W-:Y:S01]  /*d240*/  @P3 FFMA.FTZ R20, R21, R9, R6 ;  /* 0x0000000915143223 */ /* 0x000fe20000010006 */
[----:B------:R-:W-:Y:S02]  /*d250*/  WARPGROUP.DEPBAR.LE gsb0, 0x0 ;  /* 0x00008000000079c5 */ /* 0x000fe40000010000 */
[----:B------:R-:W-:-:S06]  /*d260*/  WARPGROUP.ARRIVE ;  /* 0x00000000000079c5 */ /* 0x000fcc0000000000 */
[----:B------:R-:W-:Y:S01]  /*d270*/  QGMMA.64x64x32.F32.E4M3.E4M3 R24, R144, gdesc[UR4], R24, gsb0 ;  /* 0x00e0000490187df3 */ /* 0x000fe20008000818 */
[-C--:B--2---:R-:W-:Y:S01]  /*d280*/  FMUL.FTZ R5, R5, R8.reuse ;  /* 0x0000000805057220 */ /* 0x084fe20000410000 */
[----:B------:R-:W-:Y:S01]  /*d290*/  FMUL.FTZ R2, R11, R8 ;  /* 0x000000080b027220 */ /* 0x000fe20000410000 */
[----:B------:R-:W-:Y:S02]  /*d2a0*/  WARPGROUP.DEPBAR.LE gsb0, 0x0 ;  /* 0x00008000000079c5 */ /* 0x000fe40000010000 */
[----:B------:R-:W-:Y:S05]  /*d2b0*/  @!P0 BRA `(.L_x_10565) ;  /* 0x0000000000048947 */ /* 0x000fea0003800000 */
[----:B------:R-:W-:Y:S01]  /*d2c0*/  BPT.TRAP 0x1 ;  /* 0x000000040000795c */ /* 0x000fe20000300000 */
.L_x_10565:
[----:B------:R-:W2:Y:S01]  /*d2d0*/  LDL.LU R4, [R1+0x14] ;  /* 0x0000140001047983 */ /* 0x000ea20000300800 */
[----:B------:R-:W-:Y:S02]  /*d2e0*/  VIADD R0, R14, 0x13260 ;  /* 0x000132600e007836 */ /* 0x000fe40000000000 */
[-C--:B------:R-:W-:Y:S01]  /*d2f0*/  FMUL.FTZ R62, R24, R5.reuse ;  /* 0x00000005183e7220 */ /* 0x080fe20000410000 */
[----:B------:R-:W-:Y:S01]  /*d300*/  FMUL.FTZ R60, R25, R5 ;  /* 0x00000005193c7220 */ /* 0x000fe20000410000 */
[----:B------:R-:W3:Y:S01]  /*d310*/  LDL.LU R16, [R1] ;  /* 0x0000000001107983 */ /* 0x000ee20000300800 */
[----:B------:R-:W-:Y:S01]  /*d320*/  VIADD R157, R157, 0x1 ;  /* 0x000000019d9d7836 */ /* 0x000fe20000000000 */
[----:B--2---:R-:W-:Y:S02]  /*d330*/  PRMT R0, R4, 0x654, R0 ;  /* 0x0000065404007816 */ /* 0x004fe40000000000 */
[----:B------:R-:W2:Y:S02]  /*d340*/  LDL.LU R4, [R1+0x38] ;  /* 0x0000380001047983 */ /* 0x000ea40000300800 */
[----:B------:R-:W-:Y:S01]  /*d350*/  ISETP.NE.AND P1, PT, R157, 0x2, PT ;  /* 0x000000029d00780c */ /* 0x000fe20003f25270 */
[----:B------:R0:W-:Y:S03]  /*d360*/  SYNCS.ARRIVE.TRANS64.RED.A1T0 RZ, [R0+URZ], RZ ;  /* 0x000000ff00ff79a7 */ /* 0x0001e6000810043f */
[----:B0-----:R-:W-:-:S04]  /*d370*/  SEL R0, RZ, 0x1, P1 ;  /* 0x00000001ff007807 */ /* 0x001fc80000800000 */
[----:B---3--:R-:W-:Y:S01]  /*d380*/  LOP3.LUT R16, R16, R0, RZ, 0x3c, !PT ;  /* 0x0000000010107212 */ /* 0x008fe200078e3cff */
        /* <DEDUP_REMOVED lines=32> */
[----:B--2---:R-:W-:-:S05]  /*d590*/  VIADD R4, R4, 0x1 ;  /* 0x0000000104047836 */ /* 0x004fca0000000000 */
[----:B------:R0:W-:Y:S04]  /*d5a0*/  STL [R1+0x38], R4 ;  /* 0x0000380401007387 */ /* 0x0001e80000100800 */
[----:B------:R0:W-:Y:S02]  /*d5b0*/  STL [R1], R16 ;  /* 0x0000001001007387 */ /* 0x0001e40000100800 */
.L_x_10513:
[----:B------:R-:W1:Y:S08]  /*d5c0*/  S2UR UR4, SR_CgaCtaId ;  /* 0x00000000000479c3 */ /* 0x000e700000008800 */
[----:B------:R-:W-:Y:S01]  /*d5d0*/  BAR.SYNC.DEFER_BLOCKING 0x5, 0x200 ;  /* 0x0148000000007b1d */ /* 0x000fe20000010000 */
[----:B0-----:R-:W-:-:S05]  /*d5e0*/  MOV R16, 0x400 ;  /* 0x0000040000107802 */ /* 0x001fca0000000f00 */
[----:B------:R-:W-:Y:S01]  /*d5f0*/  BSSY B0, `(.L_x_10566) ;  /* 0x00001c6000007945 */ /* 0x000fe20003800000 */
[----:B-1----:R-:W-:-:S05]  /*d600*/  IMAD.U32 R0, RZ, RZ, UR4 ;  /* 0x00000004ff007e24 */ /* 0x002fca000f8e00ff */
[----:B------:R0:W-:Y:S01]  /*d610*/  STL [R1+0x14], R0 ;  /* 0x0000140001007387 */ /* 0x0001e20000100800 */
[----:B------:R-:W-:-:S05]  /*d620*/  LEA R16, R0, R16, 0x18 ;  /* 0x0000001000107211 */ /* 0x000fca00078ec0ff */
[----:B-----5:R0:W1:Y:S01]  /*d630*/  LDS.128 R24, [R16+0x132d0] ;  /* 0x0132d00010187984 */ /* 0x0200620000000c00 */
[----:B------:R-:W-:Y:S06]  /*d640*/  BAR.ARV 0x4, 0x200 ;  /* 0x0108000000007b1d */ /* 0x000fec0000002000 */
[----:B------:R-:W-:Y:S05]  /*d650*/  @P0 BRA `(.L_x_10567) ;  /* 0x0000001000a00947 */ /* 0x000fea0003800000 */
[----:B------:R-:W0:Y:S01]  /*d660*/  S2R R2, SR_TID.X ;  /* 0x0000000000027919 */ /* 0x000e220000002100 */
[----:B------:R-:W-:Y:S01]  /*d670*/  ULDC.64 UR4, c[0x4][0x38] ;  /* 0x01000e0000047ab9 */ /* 0x000fe20000000a00 */
[----:B------:R-:W2:Y:S04]  /*d680*/  LDL R38, [R1+0x58] ;  /* 0x0000580001267983 */ /* 0x000ea80000100800 */
[----:B------:R-:W3:Y:S04]  /*d690*/  LDL.LU R48, [R1+0x30] ;  /* 0x0000300001307983 */ /* 0x000ee80000300800 */
[----:B------:R-:W4:Y:S01]  /*d6a0*/  LDL.LU R46, [R1+0x34] ;  /* 0x00003400012e7983 */ /* 0x000f220000300800 */
        /* <DEDUP_REMOVED lines=8> */
[----:B------:R-:W-:Y:S02]  /*d730*/  LOP3.LUT P0, R2, R2, 0x3, RZ, 0xc0, !PT ;  /* 0x0000000302027812 */ /* 0x000fe4000780c0ff */
[----:B------:R-:W-:Y:S02]  /*d740*/  F2FP.BF16.F32.PACK_AB R29, R29, R32 ;  /* 0x000000201d1d723e */ /* 0x000fe400000010ff */
[----:B------:R-:W-:-:S02]  /*d750*/  F2FP.BF16.F32.PACK_AB R11, R11, R12 ;  /* 0x0000000c0b0b723e */ /* 0x000fc400000010ff */
[----:B------:R-:W-:Y:S02]  /*d760*/  ISETP.EQ.OR P0, PT, R2, 0x3, !P0 ;  /* 0x000000030200780c */ /* 0x000fe40004702670 */
[----:B------:R-:W-:Y:S02]  /*d770*/  F2FP.BF16.F32.PACK_AB R8, R7, R8 ;  /* 0x000000080708723e */ /* 0x000fe400000010ff */
[----:B------:R-:W-:Y:S02]  /*d780*/  F2FP.BF16.F32.PACK_AB R40, R37, R40 ;  /* 0x000000282528723e */ /* 0x000fe400000010ff */
[----:B------:R-:W-:Y:S02]  /*d790*/  F2FP.BF16.F32.PACK_AB R9, R9, R10 ;  /* 0x0000000a0909723e */ /* 0x000fe400000010ff */
[----:B------:R-:W-:Y:S02]  /*d7a0*/  SEL R37, R11, R8, P0 ;  /* 0x000000080b257207 */ /* 0x000fe40000000000 */
[----:B------:R-:W-:-:S02]  /*d7b0*/  SEL R39, R8, R11, P0 ;  /* 0x0000000b08277207 */ /* 0x000fc40000000000 */
[----:B------:R-:W-:Y:S02]  /*d7c0*/  F2FP.BF16.F32.PACK_AB R6, R55, R6 ;  /* 0x000000063706723e */ /* 0x000fe400000010ff */
[----:B------:R-:W-:Y:S02]  /*d7d0*/  F2FP.BF16.F32.PACK_AB R61, R61, R62 ;  /* 0x0000003e3d3d723e */ /* 0x000fe400000010ff */
[----:B------:R-:W-:Y:S02]  /*d7e0*/  F2FP.BF16.F32.PACK_AB R60, R59, R60 ;  /* 0x0000003c3b3c723e */ /* 0x000fe400000010ff */
[----:B------:R-:W-:Y:S02]  /*d7f0*/  F2FP.BF16.F32.PACK_AB R41, R41, R44 ;  /* 0x0000002c2929723e */ /* 0x000fe400000010ff */
[----:B------:R-:W-:Y:S01]  /*d800*/  F2FP.BF16.F32.PACK_AB R28, R15, R28 ;  /* 0x0000001c0f1c723e */ /* 0x000fe200000010ff */
[----:B------:R-:W4:Y:S01]  /*d810*/  LDL R44, [R1+0x28] ;  /* 0x00002800012c7983 */ /* 0x000f220000100800 */
[----:B------:R-:W-:-:S02]  /*d820*/  MOV R32, R16 ;  /* 0x0000001000207202 */ /* 0x000fc40000000f00 */
[----:B0-----:R-:W-:Y:S02]  /*d830*/  MOV R33, R43 ;  /* 0x0000002b00217202 */ /* 0x001fe40000000f00 */
[----:B------:R-:W-:Y:S02]  /*d840*/  F2FP.BF16.F32.PACK_AB R14, R13, R14 ;  /* 0x0000000e0d0e723e */ /* 0x000fe400000010ff */
[----:B------:R-:W-:Y:S02]  /*d850*/  F2FP.BF16.F32.PACK_AB R57, R57, R58 ;  /* 0x0000003a3939723e */ /* 0x000fe400000010ff */
[----:B------:R-:W-:Y:S02]  /*d860*/  F2FP.BF16.F32.PACK_AB R35, R35, R36 ;  /* 0x000000242323723e */ /* 0x000fe400000010ff */
[----:B------:R-:W-:Y:S02]  /*d870*/  F2FP.BF16.F32.PACK_AB R34, R31, R34 ;  /* 0x000000221f22723e */ /* 0x000fe400000010ff */
[----:B------:R-:W-:-:S02]  /*d880*/  SEL R13, R61, R60, P0 ;  /* 0x0000003c3d0d7207 */ /* 0x000fc40000000000 */
[----:B------:R-:W-:Y:S02]  /*d890*/  F2FP.BF16.F32.PACK_AB R21, R21, R30 ;  /* 0x0000001e1515723e */ /* 0x000fe400000010ff */
        /* <DEDUP_REMOVED lines=16> */
[----:B------:R-:W-:Y:S02]  /*d9a0*/  IADD3 R55, P3, R10, 0x20, RZ ;  /* 0x000000200a377810 */ /* 0x000fe40007f7e0ff */
[----:B------:R-:W-:Y:S02]  /*d9b0*/  SHF.R.U64 R53, R53, 0x3, RZ ;  /* 0x0000000335357819 */ /* 0x000fe400000012ff */
[----:B-1----:R-:W-:Y:S02]  /*d9c0*/  LOP3.LUT R4, R55, 0x380, RZ, 0xc0, !PT ;  /* 0x0000038037047812 */ /* 0x002fe400078ec0ff */
[----:B------:R-:W-:-:S02]  /*d9d0*/  LOP3.LUT R12, R63, 0x380, RZ, 0xc0, !PT ;  /* 0x000003803f0c7812 */ /* 0x000fc400078ec0ff */
[----:B------:R-:W-:Y:S02]  /*d9e0*/  IADD3 R59, P2, R10, 0x40, RZ ;  /* 0x000000400a3b7810 */ /* 0x000fe40007f5e0ff */
[----:B------:R-:W-:Y:S02]  /*d9f0*/  LOP3.LUT R10, R53, R10, RZ, 0x3c, !PT ;  /* 0x0000000a350a7212 */ /* 0x000fe400078e3cff */
[----:B------:R-:W-:Y:S02]  /*da00*/  SHF.R.U64 R4, R4, 0x3, RZ ;  /* 0x0000000304047819 */ /* 0x000fe400000012ff */
[----:B------:R-:W-:Y:S01]  /*da10*/  SHF.R.U64 R12, R12, 0x3, RZ ;  /* 0x000000030c0c7819 */ /* 0x000fe200000012ff */
[--C-:B------:R-:W-:Y:S01]  /*da20*/  IMAD.X R5, RZ, RZ, R11.reuse, P1 ;  /* 0x000000ffff057224 */ /* 0x100fe200008e060b */
[----:B------:R-:W-:Y:S01]  /*da30*/  IADD3.X R7, RZ, R11, RZ, P2, !PT ;  /* 0x0000000bff077210 */ /* 0x000fe200017fe4ff */
[----:B------:R-:W-:Y:S01]  /*da40*/  IMAD.X R9, RZ, RZ, R11, P3 ;  /* 0x000000ffff097224 */ /* 0x000fe200018e060b */
[----:B------:R-:W-:-:S02]  /*da50*/  LOP3.LUT R8, R4, R55, RZ, 0x3c, !PT ;  /* 0x0000003704087212 */ /* 0x000fc400078e3cff */
[----:B------:R-:W-:Y:S02]  /*da60*/  MOV R42, R10 ;  /* 0x0000000a002a7202 */ /* 0x000fe40000000f00 */
[----:B------:R-:W-:Y:S02]  /*da70*/  LOP3.LUT R4, R12, R63, RZ, 0x3c, !PT ;  /* 0x0000003f0c047212 */ /* 0x000fe400078e3cff */
[----:B---3--:R-:W-:Y:S01]  /*da80*/  LOP3.LUT R2, R0, 0x2, RZ, 0x3c, !PT ;  /* 0x0000000200027812 */ /* 0x008fe200078e3cff */
[----:B------:R-:W-:Y:S04]  /*da90*/  SHFL.IDX PT, R13, R13, R0, 0x1c1f ;  /* 0x001c1f000d0d7589 */ /* 0x000fe800000e0000 */
[----:B------:R-:W0:Y:S04]  /*daa0*/  SHFL.IDX PT, R30, R61, R2, 0x1c1f ;  /* 0x001c1f023d1e7589 */ /* 0x000e2800000e0000 */
[----:B------:R-:W-:Y:S04]  /*dab0*/  SHFL.IDX PT, R43, R43, R0, 0x1c1f ;  /* 0x001c1f002b2b7589 */ /* 0x000fe800000e0000 */
[----:B------:R-:W1:Y:S04]  /*dac0*/  SHFL.IDX PT, R24, R41, R2, 0x1c1f ;  /* 0x001c1f0229187589 */ /* 0x000e6800000e0000 */
[----:B------:R-:W-:Y:S04]  /*dad0*/  SHFL.IDX PT, R10, R31, R0, 0x1c1f ;  /* 0x001c1f001f0a7589 */ /* 0x000fe800000e0000 */
[----:B------:R1:W2:Y:S04]  /*dae0*/  SHFL.IDX PT, R11, R29, R2, 0x1c1f ;  /* 0x001c1f021d0b7589 */ /* 0x0002a800000e0000 */
[----:B------:R-:W-:Y:S04]  /*daf0*/  SHFL.IDX PT, R15, R15, R0, 0x1c1f ;  /* 0x001c1f000f0f7589 */ /* 0x000fe800000e0000 */
[----:B------:R-:W3:Y:S04]  /*db00*/  SHFL.IDX PT, R12, R57, R2, 0x1c1f ;  /* 0x001c1f02390c7589 */ /* 0x000ee800000e0000 */
[----:B------:R-:W-:Y:S04]  /*db10*/  SHFL.IDX PT, R45, R45, R0, 0x1c1f ;  /* 0x001c1f002d2d7589 */ /* 0x000fe800000e0000 */
[----:B------:R-:W4:Y:S04]  /*db20*/  SHFL.IDX PT, R34, R35, R2, 0x1c1f ;  /* 0x001c1f0223227589 */ /* 0x000f2800000e0000 */
[----:B------:R-:W-:Y:S04]  /*db30*/  SHFL.IDX PT, R37, R37, R0, 0x1c1f ;  /* 0x001c1f0025257589 */ /* 0x000fe800000e0000 */
[----:B------:R2:W4:Y:S04]  /*db40*/  SHFL.IDX PT, R14, R39, R2, 0x1c1f ;  /* 0x001c1f02270e7589 */ /* 0x00052800000e0000 */
[----:B------:R-:W-:Y:S04]  /*db50*/  SHFL.IDX PT, R47, R47, R0, 0x1c1f ;  /* 0x001c1f002f2f7589 */ /* 0x000fe800000e0000 */
[----:B------:R-:W4:Y:S04]  /*db60*/  SHFL.IDX PT, R36, R21, R2, 0x1c1f ;  /* 0x001c1f0215247589 */ /* 0x000f2800000e0000 */
[----:B------:R-:W-:Y:S04]  /*db70*/  SHFL.IDX PT, R49, R49, R0, 0x1c1f ;  /* 0x001c1f0031317589 */ /* 0x000fe800000e0000 */
[----:B------:R-:W4:Y:S01]  /*db80*/  SHFL.IDX PT, R38, R51, R2, 0x1c1f ;  /* 0x001c1f0233267589 */ /* 0x000f2200000e0000 */
[----:B------:R-:W-:-:S04]  /*db90*/  LOP3.LUT R6, R59, 0x380, RZ, 0xc0, !PT ;  /* 0x000003803b067812 */ /* 0x000fc800078ec0ff */
[----:B------:R-:W-:Y:S02]  /*dba0*/  SHF.R.U64 R6, R6, 0x3, RZ ;  /* 0x0000000306067819 */ /* 0x000fe400000012ff */
[----:B0-----:R-:W-:Y:S02]  /*dbb0*/  SEL R28, R13, R30, P0 ;  /* 0x0000001e0d1c7207 */ /* 0x001fe40000000000 */
[----:B------:R-:W-:Y:S02]  /*dbc0*/  LOP3.LUT R6, R6, R59, RZ, 0x3c, !PT ;  /* 0x0000003b06067212 */ /* 0x000fe400078e3cff */
[----:B------:R-:W-:Y:S02]  /*dbd0*/  SEL R30, R30, R13, P0 ;  /* 0x0000000d1e1e7207 */ /* 0x000fe40000000000 */
[----:B-1----:R-:W-:Y:S02]  /*dbe0*/  SEL R29, R43, R24, P0 ;  /* 0x000000182b1d7207 */ /* 0x002fe40000000000 */
[----:B------:R-:W-:Y:S01]  /*dbf0*/  SEL R31, R24, R43, P0 ;  /* 0x0000002b181f7207 */ /* 0x000fe20000000000 */
[----:B------:R-:W-:Y:S01]  /*dc00*/  BAR.SYNC.DEFER_BLOCKING 0x1, 0x180 ;  /* 0x0046000000007b1d */ /* 0x000fe20000010000 */
[----:B------:R-:W-:-:S02]  /*dc10*/  MOV R40, R8 ;  /* 0x0000000800287202 */ /* 0x000fc40000000f00 */
[----:B--2---:R-:W-:Y:S02]  /*dc20*/  MOV R39, R6 ;  /* 0x0000000600277202 */ /* 0x004fe40000000f00 */
[----:B------:R-:W-:Y:S02]  /*dc30*/  MOV R24, R4 ;  /* 0x0000000400187202 */ /* 0x000fe40000000f00 */
[----:B------:R-:W-:Y:S02]  /*dc40*/  SEL R8, R10, R11, P0 ;  /* 0x0000000b0a087207 */ /* 0x000fe40000000000 */
[----:B---3--:R-:W-:Y:S02]  /*dc50*/  SEL R4, R15, R12, P0 ;  /* 0x0000000c0f047207 */ /* 0x008fe40000000000 */
[----:B------:R-:W-:Y:S02]  /*dc60*/  SEL R6, R12, R15, P0 ;  /* 0x0000000f0c067207 */ /* 0x000fe40000000000 */
[----:B------:R-:W-:-:S02]  /*dc70*/  SEL R10, R11, R10, P0 ;  /* 0x0000000a0b0a7207 */ /* 0x000fc40000000000 */
[----:B----4-:R-:W-:Y:S02]  /*dc80*/  SEL R5, R45, R34, P0 ;  /* 0x000000222d057207 */ /* 0x010fe40000000000 */
[----:B------:R-:W-:Y:S02]  /*dc90*/  SEL R7, R34, R45, P0 ;  /* 0x0000002d22077207 */ /* 0x000fe40000000000 */
[----:B------:R-:W-:Y:S02]  /*dca0*/  SEL R12, R37, R14, P0 ;  /* 0x0000000e250c7207 */ /* 0x000fe40000000000 */
[----:B------:R-:W-:Y:S02]  /*dcb0*/  SEL R9, R47, R36, P0 ;  /* 0x000000242f097207 */ /* 0x000fe40000000000 */
[----:B------:R-:W-:Y:S01]  /*dcc0*/  SEL R11, R36, R47, P0 ;  /* 0x0000002f240b7207 */ /* 0x000fe20000000000 */
[----:B------:R0:W-:Y:S01]  /*dcd0*/  STSM.16.M88.4 [R42], R28 ;  /* 0x0000001c2a007844 */ /* 0x0001e20000000200 */
[----:B------:R-:W-:-:S02]  /*dce0*/  SEL R14, R14, R37, P0 ;  /* 0x000000250e0e7207 */ /* 0x000fc40000000000 */
[----:B------:R-:W-:Y:S02]  /*dcf0*/  SEL R13, R49, R38, P0 ;  /* 0x00000026310d7207 */ /* 0x000fe40000000000 */
[----:B------:R-:W-:Y:S02]  /*dd00*/  SEL R15, R38, R49, P0 ;  /* 0x00000031260f7207 */ /* 0x000fe40000000000 */
[----:B------:R-:W-:Y:S01]  /*dd10*/  ISETP.NE.U32.AND P1, PT, RZ, UR4, PT ;  /* 0x00000004ff007c0c */ /* 0x000fe2000bf25070 */
[----:B------:R1:W-:Y:S03]  /*dd20*/  STSM.16.M88.4 [R40], R4 ;  /* 0x0000000428007844 */ /* 0x0003e60000000200 */
[----:B------:R-:W-:Y:S01]  /*dd30*/  ISETP.NE.AND.EX P1, PT, RZ, UR5, PT, P1 ;  /* 0x00000005ff007c0c */ /* 0x000fe2000bf25310 */
[----:B------:R1:W-:Y:S01]  /*dd40*/  STSM.16.M88.4 [R39], R8 ;  /* 0x0000000827007844 */ /* 0x0003e20000000200 */
[----:B0-----:R-:W-:-:S03]  /*dd50*/  IADD3 R30, P2, R48, UR4, RZ ;  /* 0x00000004301e7c10 */ /* 0x001fc6000ff5e0ff */
[----:B------:R1:W-:Y:S01]  /*dd60*/  STSM.16.M88.4 [R24], R12 ;  /* 0x0000000c18007844 */ /* 0x0003e20000000200 */
[----:B------:R-:W-:Y:S01]  /*dd70*/  IADD3.X R31, R46, UR5, RZ, P2, !PT ;  /* 0x000000052e1f7c10 */ /* 0x000fe200097fe4ff */
[----:B------:R-:W-:Y:S01]  /*dd80*/  ULDC.64 UR4, c[0x0][0xbe0] ;  /* 0x0002f80000047ab9 */ /* 0x000fe20000000a00 */
[----:B------:R-:W-:Y:S01]  /*dd90*/  BAR.SYNC.DEFER_BLOCKING 0x1, 0x180 ;  /* 0x0046000000007b1d */ /* 0x000fe20000010000 */
[----:B------:R-:W-:-:S04]  /*dda0*/  ISETP.NE.U32.AND P0, PT, RZ, UR4, PT ;  /* 0x00000004ff007c0c */ /* 0x000fc8000bf05070 */
[----:B------:R-:W-:Y:S01]  /*ddb0*/  ISETP.NE.AND.EX P0, PT, RZ, UR5, PT, P0 ;  /* 0x00000005ff007c0c */ /* 0x000fe2000bf05300 */
[----:B------:R-:W-:-:S12]  /*ddc0*/  IMAD.MOV.U32 R21, RZ, RZ, RZ ;  /* 0x000000ffff157224 */ /* 0x000fd800078e00ff */
[----:B------:R-:W-:Y:S01]  /*ddd0*/  @P0 IADD3 R28, P2, R48, UR4, RZ ;  /* 0x00000004301c0c10 */ /* 0x000fe2000ff5e0ff */
[----:B------:R-:W-:Y:S02]  /*dde0*/  ULDC UR4, c[0x0][0xa88] ;  /* 0x0002a20000047ab9 */ /* 0x000fe40000000800 */
[----:B------:R-:W-:Y:S01]  /*ddf0*/  IMAD.U32 R0, RZ, RZ, UR4 ;  /* 0x00000004ff007e24 */ /* 0x000fe2000f8e00ff */
[----:B------:R-:W-:Y:S01]  /*de00*/  @P0 IADD3.X R29, R46, UR5, RZ, P2, !PT ;  /* 0x000000052e1d0c10 */ /* 0x000fe200097fe4ff */
[----:B------:R-:W2:Y:S04]  /*de10*/  @P1 LDG.E R21, desc[UR42][R30.64] ;  /* 0x0000002a1e151981 */ /* 0x000ea8000c1e1900 */
[----:B------:R1:W5:Y:S01]  /*de20*/  @P0 LDG.E R0, desc[UR42][R28.64] ;  /* 0x0000002a1c000981 */ /* 0x000362000c1e1900 */
[----:B------:R-:W-:-:S02]  /*de30*/  SHF.R.S32.HI R38, RZ, 0x1f, R44 ;  /* 0x0000001fff267819 */ /* 0x000fc4000001142c */
[----:B--2---:R-:W-:Y:S01]  /*de40*/  SHF.R.S32.HI R34, RZ, 0x1f, R21 ;  /* 0x0000001fff227819 */ /* 0x004fe20000011415 */
[----:B-1----:R-:W-:Y:S06]  /*de50*/  @P0 BRA `(.L_x_10568) ;  /* 0x0000000000100947 */ /* 0x002fec0003800000 */
[----:B------:R-:W-:Y:S05]  /*de60*/  @!P1 BRA `(.L_x_10568) ;  /* 0x00000000000c9947 */ /* 0x000fea0003800000 */
[----:B------:R-:W2:Y:S04]  /*de70*/  LDG.E R5, desc[UR42][R30.64] ;  /* 0x0000002a1e057981 */ /* 0x000ea8000c1e1900 */
[----:B-----5:R-:W2:Y:S02]  /*de80*/  LDG.E R0, desc[UR42][R30.64+0x4] ;  /* 0x0000042a1e007981 */ /* 0x020ea4000c1e1900 */
[----:B--2---:R-:W-:-:S07]  /*de90*/  IMAD.IADD R0, R0, 0x1, -R5 ;  /* 0x0000000100007824 */ /* 0x004fce00078e0a05 */
.L_x_10568:
[----:B------:R-:W2:Y:S01]  /*dea0*/  LDL.LU R9, [R1+0x3c] ;  /* 0x00003c0001097983 */ /* 0x000ea20000300800 */
[----:B------:R-:W-:Y:S01]  /*deb0*/  ULDC.64 UR4, c[0x0][0xb70] ;  /* 0x0002dc0000047ab9 */ /* 0x000fe20000000a00 */
[----:B------:R-:W-:Y:S01]  /*dec0*/  IMAD.MOV.U32 R4, RZ, RZ, R21 ;  /* 0x000000ffff047224 */ /* 0x000fe200078e0015 */
[----:B------:R-:W-:Y:S01]  /*ded0*/  ULDC.64 UR6, c[0x0][0xae0] ;  /* 0x0002b80000067ab9 */ /* 0x000fe20000000a00 */
[----:B------:R-:W3:Y:S04]  /*dee0*/  LDL.LU R6, [R1+0x24] ;  /* 0x0000240001067983 */ /* 0x000ee80000300800 */
[----:B------:R-:W4:Y:S04]  /*def0*/  LDL R8, [R1+0x54] ;  /* 0x0000540001087983 */ /* 0x000f280000100800 */
[----:B------:R-:W4:Y:S04]  /*df00*/  LDL.64 R12, [R1+0x8] ;  /* 0x00000800010c7983 */ /* 0x000f280000100a00 */
[----:B------:R-:W4:Y:S04]  /*df10*/  LDL R41, [R1+0x2c] ;  /* 0x00002c0001297983 */ /* 0x000f280000100800 */
[----:B------:R-:W4:Y:S04]  /*df20*/  LDL.64 R42, [R1+0x8] ;  /* 0x00000800012a7983 */ /* 0x000f280000100a00 */
[----:B------:R-:W4:Y:S01]  /*df30*/  LDL.LU R40, [R1+0x40] ;  /* 0x0000400001287983 */ /* 0x000f220000300800 */
[----:B------:R-:W-:-:S02]  /*df40*/  IMAD R2, R38, UR4, RZ ;  /* 0x0000000426027c24 */ /* 0x000fc4000f8e02ff */
[----:B------:R-:W-:Y:S02]  /*df50*/  IMAD.MOV.U32 R5, RZ, RZ, R34 ;  /* 0x000000ffff057224 */ /* 0x000fe400078e0022 */
[C---:B------:R-:W-:Y:S02]  /*df60*/  IMAD R7, R44.reuse, UR5, R2 ;  /* 0x000000052c077c24 */ /* 0x040fe4000f8e0202 */
[----:B------:R-:W-:Y:S01]  /*df70*/  IMAD.WIDE.U32 R4, R44, UR4, R4 ;  /* 0x000000042c047c25 */ /* 0x000fe2000f8e0004 */
[----:B------:R-:W-:-:S03]  /*df80*/  ULDC.64 UR4, c[0x0][0xb78] ;  /* 0x0002de0000047ab9 */ /* 0x000fc60000000a00 */
[----:B------:R-:W-:Y:S01]  /*df90*/  IMAD.IADD R5, R5, 0x1, R7 ;  /* 0x0000000105057824 */ /* 0x000fe200078e0207 */
[----:B------:R-:W-:Y:S01]  /*dfa0*/  BSSY B1, `(.L_x_10569) ;  /* 0x0000064000017945 */ /* 0x000fe20003800000 */
[----:B--2---:R-:W-:Y:S02]  /*dfb0*/  SEL R24, R9, RZ, !P1 ;  /* 0x000000ff09187207 */ /* 0x004fe40004800000 */
[----:B---3--:R-:W-:-:S03]  /*dfc0*/  SEL R39, R6, RZ, !P1 ;  /* 0x000000ff06277207 */ /* 0x008fc60004800000 */
[----:B------:R-:W-:Y:S01]  /*dfd0*/  IMAD R2, R24, UR4, RZ ;  /* 0x0000000418027c24 */ /* 0x000fe2000f8e02ff */
[----:B------:R-:W0:Y:S01]  /*dfe0*/  S2R R6, SR_TID.X ;  /* 0x0000000000067919 */ /* 0x000e220000002100 */
[----:B------:R-:W-:-:S04]  /*dff0*/  IMAD.WIDE.U32 R4, R39, UR4, R4 ;  /* 0x0000000427047c25 */ /* 0x000fc8000f8e0004 */
[----:B----4-:R-:W-:Y:S02]  /*e000*/  IMAD.MOV.U32 R42, RZ, RZ, R12 ;  /* 0x000000ffff2a7224 */ /* 0x010fe400078e000c */
[----:B------:R-:W-:Y:S02]  /*e010*/  IMAD R11, R40, 0xc0, R8 ;  /* 0x000000c0280b7824 */ /* 0x000fe400078e0208 */
[----:B------:R-:W-:-:S04]  /*e020*/  IMAD R7, R42, 0x40, R41 ;  /* 0x000000402a077824 */ /* 0x000fc800078e0229 */
[----:B------:R-:W-:-:S03]  /*e030*/  IMAD.WIDE R32, R7, 0x2, R32 ;  /* 0x0000000207207825 */ /* 0x000fc600078e0220 */
[C---:B------:R-:W-:Y:S02]  /*e040*/  IADD3 R7, P3, R32.reuse, 0x3000, RZ ;  /* 0x0000300020077810 */ /* 0x040fe40007f7e0ff */
[----:B------:R-:W-:Y:S01]  /*e050*/  LOP3.LUT R15, R32, 0x380, RZ, 0xc0, !PT ;  /* 0x00000380200f7812 */ /* 0x000fe200078ec0ff */
[----:B0-----:R-:W-:Y:S02]  /*e060*/  VIADD R9, R6, 0xffffff80 ;  /* 0xffffff8006097836 */ /* 0x001fe40000000000 */
[----:B------:R-:W-:Y:S01]  /*e070*/  IMAD R6, R39, UR5, R2 ;  /* 0x0000000527067c24 */ /* 0x000fe2000f8e0202 */
[----:B------:R-:W-:Y:S01]  /*e080*/  IADD3 R2, P1, R11, R4, RZ ;  /* 0x000000040b027210 */ /* 0x000fe20007f3e0ff */
[----:B------:R-:W-:Y:S01]  /*e090*/  ULDC.64 UR4, c[0x0][0xb40] ;  /* 0x0002d00000047ab9 */ /* 0x000fe20000000a00 */
[----:B------:R-:W-:Y:S01]  /*e0a0*/  SHF.R.S32.HI R8, RZ, 0x1f, R9 ;  /* 0x0000001fff087819 */ /* 0x000fe20000011409 */
[----:B------:R-:W-:Y:S01]  /*e0b0*/  IMAD.X R13, RZ, RZ, R33, P3 ;  /* 0x000000ffff0d7224 */ /* 0x000fe200018e0621 */
[----:B------:R-:W-:-:S02]  /*e0c0*/  LEA R36, P2, R2, UR4, 0x2 ;  /* 0x0000000402247c11 */ /* 0x000fc4000f8410ff */
[----:B------:R-:W-:Y:S02]  /*e0d0*/  LEA.HI R8, R8, R9, RZ, 0x7 ;  /* 0x0000000908087211 */ /* 0x000fe400078f38ff */
[----:B------:R-:W-:Y:S02]  /*e0e0*/  LOP3.LUT R4, R7, 0x380, RZ, 0xc0, !PT ;  /* 0x0000038007047812 */ /* 0x000fe400078ec0ff */
[----:B------:R-:W-:Y:S02]  /*e0f0*/  LOP3.LUT R8, R8, 0xffffff80, RZ, 0xc0, !PT ;  /* 0xffffff8008087812 */ /* 0x000fe400078ec0ff */
[----:B------:R-:W-:Y:S02]  /*e100*/  SHF.R.U64 R4, R4, 0x3, RZ ;  /* 0x0000000304047819 */ /* 0x000fe400000012ff */
[----:B------:R-:W-:Y:S01]  /*e110*/  SHF.R.U64 R15, R15, 0x3, RZ ;  /* 0x000000030f0f7819 */ /* 0x000fe200000012ff */
[----:B------:R-:W-:Y:S01]  /*e120*/  IMAD.IADD R8, R9, 0x1, -R8 ;  /* 0x0000000109087824 */ /* 0x000fe200078e0a08 */
[----:B------:R-:W-:-:S02]  /*e130*/  SHF.R.S32.HI R9, RZ, 0x1f, R11 ;  /* 0x0000001fff097819 */ /* 0x000fc4000001140b */
[----:B------:R-:W-:Y:S02]  /*e140*/  LOP3.LUT R12, R4, R7, RZ, 0x3c, !PT ;  /* 0x00000007040c7212 */ /* 0x000fe400078e3cff */
[----:B------:R-:W-:Y:S01]  /*e150*/  IADD3.X R9, R9, R5, R6, P1, !PT ;  /* 0x0000000509097210 */ /* 0x000fe20000ffe406 */
[C---:B------:R-:W-:Y:S01]  /*e160*/  VIADD R5, R11.reuse, 0x8 ;  /* 0x000000080b057836 */ /* 0x040fe20000000000 */
[----:B------:R-:W-:Y:S02]  /*e170*/  LOP3.LUT P0, RZ, R8, 0x3, RZ, 0xc0, !PT ;  /* 0x0000000308ff7812 */ /* 0x000fe4000780c0ff */
[----:B------:R-:W-:Y:S01]  /*e180*/  LEA.HI.X R37, R2, UR5, R9, 0x2, P2 ;  /* 0x0000000502257c11 */ /* 0x000fe200090f1409 */
[----:B------:R-:W-:Y:S01]  /*e190*/  ULDC.64 UR4, c[0x0][0xaa0] ;  /* 0x0002a80000047ab9 */ /* 0x000fe20000000a00 */
[-C--:B-----5:R-:W-:Y:S02]  /*e1a0*/  ISETP.GE.OR P1, PT, R11, R0.reuse, P0 ;  /* 0x000000000b00720c */ /* 0x0a0fe40000726670 */
[----:B------:R-:W-:-:S02]  /*e1b0*/  ISETP.GE.OR P0, PT, R5, R0, P0 ;  /* 0x000000000500720c */ /* 0x000fc40000706670 */
[C---:B------:R-:W-:Y:S02]  /*e1c0*/  IADD3 R11, P2, R32.reuse, 0x1800, RZ ;  /* 0x00001800200b7810 */ /* 0x040fe40007f5e0ff */
[----:B------:R-:W-:Y:S02]  /*e1d0*/  IADD3 R5, P4, R32, 0x4800, RZ ;  /* 0x0000480020057810 */ /* 0x000fe40007f9e0ff */
[----:B------:R-:W-:Y:S01]  /*e1e0*/  LOP3.LUT R6, R11, 0x380, RZ, 0xc0, !PT ;  /* 0x000003800b067812 */ /* 0x000fe200078ec0ff */
[--C-:B------:R-:W-:Y:S01]  /*e1f0*/  IMAD.X R9, RZ, RZ, R33.reuse, P2 ;  /* 0x000000ffff097224 */ /* 0x100fe200010e0621 */
[----:B------:R-:W-:Y:S01]  /*e200*/  LOP3.LUT R2, R5, 0x380, RZ, 0xc0, !PT ;  /* 0x0000038005027812 */ /* 0x000fe200078ec0ff */
[----:B------:R-:W-:Y:S01]  /*e210*/  IMAD.X R29, RZ, RZ, R33, P4 ;  /* 0x000000ffff1d7224 */ /* 0x000fe200020e0621 */
[----:B------:R-:W-:Y:S01]  /*e220*/  SHF.R.U64 R6, R6, 0x3, RZ ;  /* 0x0000000306067819 */ /* 0x000fe200000012ff */
[----:B------:R-:W-:Y:S01]  /*e230*/  @!P1 STG.E desc[UR42][R36.64], R3 ;  /* 0x0000000324009986 */ /* 0x000fe2000c10192a */
[----:B------:R-:W-:-:S02]  /*e240*/  SHF.R.U64 R2, R2, 0x3, RZ ;  /* 0x0000000302027819 */ /* 0x000fc400000012ff */
[----:B------:R-:W-:Y:S01]  /*e250*/  LOP3.LUT R8, R6, R11, RZ, 0x3c, !PT ;  /* 0x0000000b06087212 */ /* 0x000fe200078e3cff */
[----:B------:R0:W-:Y:S01]  /*e260*/  @!P0 STG.E desc[UR42][R36.64+0x20], R20 ;  /* 0x0000201424008986 */ /* 0x0001e2000c10192a */
[----:B------:R-:W-:Y:S01]  /*e270*/  LOP3.LUT R28, R2, R5, RZ, 0x3c, !PT ;  /* 0x00000005021c7212 */ /* 0x000fe200078e3cff */
[----:B------:R-:W-:Y:S01]  /*e280*/  IMAD R2, R34, UR4, RZ ;  /* 0x0000000422027c24 */ /* 0x000fe2000f8e02ff */
[----:B------:R-:W-:Y:S01]  /*e290*/  LOP3.LUT R32, R15, R32, RZ, 0x3c, !PT ;  /* 0x000000200f207212 */ /* 0x000fe200078e3cff */
[--C-:B------:R-:W-:Y:S01]  /*e2a0*/  IMAD.MOV.U32 R34, RZ, RZ, R41.reuse ;  /* 0x000000ffff227224 */ /* 0x100fe200078e0029 */
[----:B------:R-:W-:Y:S01]  /*e2b0*/  SHF.R.S32.HI R35, RZ, 0x1f, R41 ;  /* 0x0000001fff237819 */ /* 0x000fe20000011429 */
[----:B------:R-:W5:Y:S01]  /*e2c0*/  LD.E.128 R8, desc[UR42][R8.64] ;  /* 0x0000002a08087980 */ /* 0x000f62000c101d00 */
[----:B------:R-:W-:-:S03]  /*e2d0*/  SHF.R.S32.HI R43, RZ, 0x1f, R42 ;  /* 0x0000001fff2b7819 */ /* 0x000fc6000001142a */
[----:B------:R1:W5:Y:S01]  /*e2e0*/  LD.E.128 R4, desc[UR42][R32.64] ;  /* 0x0000002a20047980 */ /* 0x000362000c101d00 */
[C---:B------:R-:W-:Y:S01]  /*e2f0*/  IMAD.WIDE.U32 R34, R21.reuse, UR4, R34 ;  /* 0x0000000415227c25 */ /* 0x040fe2000f8e0022 */
[----:B------:R-:W-:Y:S02]  /*e300*/  ULDC UR4, c[0x0][0xa8c] ;  /* 0x0002a30000047ab9 */ /* 0x000fe40000000800 */
[----:B------:R-:W5:Y:S01]  /*e310*/  LD.E.128 R12, desc[UR42][R12.64] ;  /* 0x0000002a0c0c7980 */ /* 0x000f62000c101d00 */
[----:B------:R-:W-:-:S03]  /*e320*/  IMAD R21, R21, UR5, R2 ;  /* 0x0000000515157c24 */ /* 0x000fc6000f8e0202 */
[----:B------:R-:W5:Y:S01]  /*e330*/  LD.E.128 R28, desc[UR42][R28.64] ;  /* 0x0000002a1c1c7980 */ /* 0x000f62000c101d00 */
[----:B------:R-:W-:Y:S01]  /*e340*/  @!PT LDS RZ, [RZ] ;  /* 0x00000000fffff984 */ /* 0x000fe20000000800 */
[----:B------:R-:W-:Y:S01]  /*e350*/  @!PT LDS RZ, [RZ] ;  /* 0x00000000fffff984 */ /* 0x000fe20000000800 */
[----:B------:R-:W-:Y:S01]  /*e360*/  @!PT LDS RZ, [RZ] ;  /* 0x00000000fffff984 */ /* 0x000fe20000000800 */
[----:B------:R-:W-:Y:S01]  /*e370*/  @!PT LDS RZ, [RZ] ;  /* 0x00000000fffff984 */ /* 0x000fe20000000800 */
[----:B------:R2:W-:Y:S06]  /*e380*/  MEMBAR.ALL.CTA ;  /* 0x0000000000007992 */ /* 0x0005ec0000008000 */
[----:B--2---:R-:W2:Y:S01]  /*e390*/  FENCE.VIEW.ASYNC.S ;  /* 0x00000000000073c6 */ /* 0x004ea20000000000 */
[----:B------:R-:W-:Y:S02]  /*e3a0*/  IMAD.IADD R35, R35, 0x1, R21 ;  /* 0x0000000123237824 */ /* 0x000fe400078e0215 */
[----:B0-----:R-:W-:Y:S01]  /*e3b0*/  IMAD R37, R40, -0xc0, R0 ;  /* 0xffffff4028257824 */ /* 0x001fe200078e0200 */
[----:B------:R-:W-:Y:S01]  /*e3c0*/  ISETP.GE.AND P0, PT, R41, UR4, PT ;  /* 0x0000000429007c0c */ /* 0x000fe2000bf06270 */
[C---:B------:R-:W-:Y:S01]  /*e3d0*/  VIADD R20, R42.reuse, 0x30 ;  /* 0x000000302a147836 */ /* 0x040fe20000000000 */
[----:B------:R0:W-:Y:S01]  /*e3e0*/  STL [R1+0xc], R43 ;  /* 0x00000c2b01007387 */ /* 0x0001e20000100800 */
[C---:B------:R-:W-:Y:S01]  /*e3f0*/  VIADD R21, R42.reuse, 0x60 ;  /* 0x000000602a157836 */ /* 0x040fe20000000000 */
[----:B------:R-:W-:Y:S01]  /*e400*/  ULDC.64 UR4, c[0x0][0xae8] ;  /* 0x0002ba0000047ab9 */ /* 0x000fe20000000a00 */
[----:B------:R-:W-:Y:S01]  /*e410*/  VIADD R0, R42, 0x90 ;  /* 0x000000902a007836 */ /* 0x000fe20000000000 */
[-C--:B------:R-:W-:Y:S01]  /*e420*/  ISETP.GE.OR P3, PT, R20, R37.reuse, P0 ;  /* 0x000000251400720c */ /* 0x080fe20000766670 */
[----:B------:R-:W-:Y:S01]  /*e430*/  IMAD R2, R38, UR6, RZ ;  /* 0x0000000626027c24 */ /* 0x000fe2000f8e02ff */
[----:B------:R-:W-:-:S02]  /*e440*/  ISETP.GE.OR P1, PT, R21, R37, P0 ;  /* 0x000000251500720c */ /* 0x000fc40000726670 */
[-C--:B------:R-:W-:Y:S02]  /*e450*/  ISETP.GE.OR P2, PT, R0, R37.reuse, P0 ;  /* 0x000000250000720c */ /* 0x080fe40000746670 */
[----:B------:R-:W-:Y:S01]  /*e460*/  ISETP.GE.OR P0, PT, R42, R37, P0 ;  /* 0x000000252a00720c */ /* 0x000fe20000706670 */
[C---:B-1----:R-:W-:Y:S02]  /*e470*/  IMAD R33, R44.reuse, UR7, R2 ;  /* 0x000000072c217c24 */ /* 0x042fe4000f8e0202 */
[----:B------:R-:W-:-:S04]  /*e480*/  IMAD.WIDE.U32 R2, R44, UR6, R34 ;  /* 0x000000062c027c25 */ /* 0x000fc8000f8e0022 */
[----:B------:R-:W-:Y:S02]  /*e490*/  VIADD R0, R16, 0x13220 ;  /* 0x0001322010007836 */ /* 0x000fe40000000000 */
[----:B------:R-:W-:Y:S02]  /*e4a0*/  IMAD.IADD R3, R3, 0x1, R33 ;  /* 0x0000000103037824 */ /* 0x000fe400078e0221 */
[----:B------:R-:W-:Y:S01]  /*e4b0*/  IMAD R20, R24, UR4, RZ ;  /* 0x0000000418147c24 */ /* 0x000fe2000f8e02ff */
[----:B------:R-:W-:Y:S01]  /*e4c0*/  PRMT R0, RZ, 0x654, R0 ;  /* 0x00000654ff007816 */ /* 0x000fe20000000000 */
[----:B------:R-:W-:-:S03]  /*e4d0*/  IMAD.WIDE.U32 R34, R39, UR4, R2 ;  /* 0x0000000427227c25 */ /* 0x000fc6000f8e0002 */
[----:B--2---:R0:W-:Y:S01]  /*e4e0*/  SYNCS.ARRIVE.TRANS64.RED.A1T0 RZ, [R0+URZ], RZ ;  /* 0x000000ff00ff79a7 */ /* 0x0041e2000810043f */
[----:B------:R-:W-:Y:S02]  /*e4f0*/  IMAD R21, R39, UR5, R20 ;  /* 0x0000000527157c24 */ /* 0x000fe4000f8e0214 */
[----:B------:R-:W-:-:S04]  /*e500*/  IMAD.WIDE R32, R40, 0xc0, R42 ;  /* 0x000000c028207825 */ /* 0x000fc800078e022a */
[----:B------:R-:W-:Y:S01]  /*e510*/  IMAD.IADD R37, R35, 0x1, R21 ;  /* 0x0000000123257824 */ /* 0x000fe200078e0215 */
[----:B0-----:R-:W-:Y:S06]  /*e520*/  @P0 BRA `(.L_x_10570) ;  /* 0x00000000002c0947 */ /* 0x001fec0003800000 */
        /* <DEDUP_REMOVED lines=11> */
.L_x_10570:
[----:B------:R-:W-:Y:S05]  /*e5e0*/  BSYNC B1 ;  /* 0x0000000000017941 */ /* 0x000fea0003800000 */
.L_x_10569:
[----:B------:R-:W-:Y:S04]  /*e5f0*/  BSSY B1, `(.L_x_10571) ;  /* 0x000000f000017945 */ /* 0x000fe80003800000 */
[----:B------:R-:W-:Y:S05]  /*e600*/  @P3 BRA `(.L_x_10572) ;  /* 0x0000000000343947 */ /* 0x000fea0003800000 */
[----:B0----5:R-:W-:Y:S01]  /*e610*/  IADD3 R5, P0, R32, 0x30, RZ ;  /* 0x0000003020057810 */ /* 0x021fe20007f1e0ff */
[----:B------:R-:W-:Y:S01]  /*e620*/  ULDC.64 UR4, c[0x0][0xad8] ;  /* 0x0002b60000047ab9 */ /* 0x000fe20000000a00 */
[----:B------:R-:W-:Y:S02]  /*e630*/  IMAD.MOV.U32 R2, RZ, RZ, R34 ;  /* 0x000000ffff027224 */ /* 0x000fe400078e0022 */
[----:B------:R-:W-:Y:S01]  /*e640*/  IADD3.X R0, RZ, R33, RZ, P0, !PT ;  /* 0x00000021ff007210 */ /* 0x000fe200007fe4ff */
[----:B------:R-:W-:-:S04]  /*e650*/  IMAD.MOV.U32 R3, RZ, RZ, R37 ;  /* 0x000000ffff037224 */ /* 0x000fc800078e0025 */
[----:B------:R-:W-:Y:S02]  /*e660*/  IMAD R0, R0, UR4, RZ ;  /* 0x0000000400007c24 */ /* 0x000fe4000f8e02ff */
[----:B------:R-:W-:-:S04]  /*e670*/  IMAD.WIDE.U32 R2, R5, UR4, R2 ;  /* 0x0000000405027c25 */ /* 0x000fc8000f8e0002 */
[----:B------:R-:W-:Y:S01]  /*e680*/  IMAD R5, R5, UR5, R0 ;  /* 0x0000000505057c24 */ /* 0x000fe2000f8e0200 */
[----:B------:R-:W-:Y:S02]  /*e690*/  ULDC.64 UR4, c[0x0][0xa80] ;  /* 0x0002a00000047ab9 */ /* 0x000fe40000000a00 */
[----:B------:R-:W-:Y:S01]  /*e6a0*/  LEA R4, P0, R2, UR4, 0x1 ;  /* 0x0000000402047c11 */ /* 0x000fe2000f8008ff */
[----:B------:R-:W-:-:S05]  /*e6b0*/  IMAD.IADD R3, R3, 0x1, R5 ;  /* 0x0000000103037824 */ /* 0x000fca00078e0205 */
[----:B------:R-:W-:-:S05]  /*e6c0*/  LEA.HI.X R5, R2, UR5, R3, 0x1, P0 ;  /* 0x0000000502057c11 */ /* 0x000fca00080f0c03 */
[----:B------:R1:W-:Y:S02]  /*e6d0*/  STG.E.128 desc[UR42][R4.64], R8 ;  /* 0x0000000804007986 */ /* 0x0003e4000c101d2a */
.L_x_10572:
[----:B------:R-:W-:Y:S05]  /*e6e0*/  BSYNC B1 ;  /* 0x0000000000017941 */ /* 0x000fea0003800000 */
.L_x_10571:
[----:B------:R-:W-:Y:S04]  /*e6f0*/  BSSY B1, `(.L_x_10573) ;  /* 0x000000f000017945 */ /* 0x000fe80003800000 */
[----:B------:R-:W-:Y:S05]  /*e700*/  @P1 BRA `(.L_x_10574) ;  /* 0x0000000000341947 */ /* 0x000fea0003800000 */
[----:B01---5:R-:W-:Y:S01]  /*e710*/  IADD3 R5, P0, R32, 0x60, RZ ;  /* 0x0000006020057810 */ /* 0x023fe20007f1e0ff */
        /* <DEDUP_REMOVED lines=12> */
.L_x_10574:
[----:B------:R-:W-:Y:S05]  /*e7e0*/  BSYNC B1 ;  /* 0x0000000000017941 */ /* 0x000fea0003800000 */
.L_x_10573:
[----:B------:R-:W-:Y:S05]  /*e7f0*/  @P2 BRA `(.L_x_10575) ;  /* 0x0000000800942947 */ /* 0x000fea0003800000 */
[----:B012--5:R-:W-:Y:S01]  /*e800*/  IADD3 R5, P0, R32, 0x90, RZ ;  /* 0x0000009020057810 */ /* 0x027fe20007f1e0ff */
        /* <DEDUP_REMOVED lines=13> */
.L_x_10567:
        /* <DEDUP_REMOVED lines=25> */
.L_x_10576:
        /* <DEDUP_REMOVED lines=34> */
.L_x_10578:
[----:B------:R-:W-:Y:S05]  /*ec90*/  BSYNC B1 ;  /* 0x0000000000017941 */ /* 0x000fea0003800000 */
.L_x_10577:
[----:B------:R-:W2:Y:S01]  /*eca0*/  LDL.64 R14, [R1+0x8] ;  /* 0x00000800010e7983 */ /* 0x000ea20000100a00 */
[----:B------:R-:W-:Y:S01]  /*ecb0*/  ULDC.64 UR4, c[0x0][0xaa0] ;  /* 0x0002a80000047ab9 */ /* 0x000fe20000000a00 */
[----:B------:R-:W-:Y:S01]  /*ecc0*/  IMAD.MOV.U32 R2, RZ, RZ, R20 ;  /* 0x000000ffff027224 */ /* 0x000fe200078e0014 */
[----:B------:R-:W-:Y:S01]  /*ecd0*/  ULDC.64 UR6, c[0x0][0xae0] ;  /* 0x0002b80000067ab9 */ /* 0x000fe20000000a00 */
[----:B0-----:R-:W-:Y:S01]  /*ece0*/  IMAD.MOV.U32 R3, RZ, RZ, R10 ;  /* 0x000000ffff037224 */ /* 0x001fe200078e000a */
[----:B------:R-:W-:Y:S01]  /*ecf0*/  BSSY B1, `(.L_x_10579) ;  /* 0x0000027000017945 */ /* 0x000fe20003800000 */
[----:B------:R-:W-:Y:S02]  /*ed00*/  IMAD R4, R6, UR4, RZ ;  /* 0x0000000406047c24 */ /* 0x000fe4000f8e02ff */
[C---:B------:R-:W-:Y:S01]  /*ed10*/  IMAD.WIDE.U32 R2, R7.reuse, UR4, R2 ;  /* 0x0000000407027c25 */ /* 0x040fe2000f8e0002 */
[----:B------:R-:W-:Y:S02]  /*ed20*/  ULDC UR4, c[0x0][0xa8c] ;  /* 0x0002a30000047ab9 */ /* 0x000fe40000000800 */
[----:B------:R-:W-:Y:S01]  /*ed30*/  ISETP.GE.AND P0, PT, R20, UR4, PT ;  /* 0x0000000414007c0c */ /* 0x000fe2000bf06270 */
[----:B------:R-:W-:Y:S01]  /*ed40*/  IMAD R7, R7, UR5, R4 ;  /* 0x0000000507077c24 */ /* 0x000fe2000f8e0204 */
[----:B------:R-:W-:Y:S01]  /*ed50*/  ULDC.64 UR4, c[0x0][0xae8] ;  /* 0x0002ba0000047ab9 */ /* 0x000fe20000000a00 */
[----:B------:R-:W-:-:S02]  /*ed60*/  IMAD R6, R12, -0xc0, R0 ;  /* 0xffffff400c067824 */ /* 0x000fc400078e0200 */
[----:B------:R-:W-:Y:S02]  /*ed70*/  IMAD.IADD R3, R3, 0x1, R7 ;  /* 0x0000000103037824 */ /* 0x000fe400078e0207 */
[----:B------:R-:W-:Y:S02]  /*ed80*/  IMAD R4, R8, UR6, RZ ;  /* 0x0000000608047c24 */ /* 0x000fe4000f8e02ff */
[----:B------:R-:W-:-:S04]  /*ed90*/  IMAD.WIDE.U32 R2, R13, UR6, R2 ;  /* 0x000000060d027c25 */ /* 0x000fc8000f8e0002 */
[----:B------:R-:W-:Y:S02]  /*eda0*/  IMAD R5, R13, UR7, R4 ;  /* 0x000000070d057c24 */ /* 0x000fe4000f8e0204 */
[----:B------:R-:W-:Y:S02]  /*edb0*/  IMAD R0, R9, UR4, RZ ;  /* 0x0000000409007c24 */ /* 0x000fe4000f8e02ff */
[----:B------:R-:W-:Y:S02]  /*edc0*/  IMAD.IADD R3, R3, 0x1, R5 ;  /* 0x0000000103037824 */ /* 0x000fe400078e0205 */
[C---:B------:R-:W-:Y:S02]  /*edd0*/  IMAD R9, R11.reuse, UR5, R0 ;  /* 0x000000050b097c24 */ /* 0x040fe4000f8e0200 */
[----:B------:R-:W-:-:S04]  /*ede0*/  IMAD.WIDE.U32 R4, R11, UR4, R2 ;  /* 0x000000040b047c25 */ /* 0x000fc8000f8e0002 */
[----:B------:R-:W-:Y:S02]  /*edf0*/  IMAD.IADD R11, R5, 0x1, R9 ;  /* 0x00000001050b7824 */ /* 0x000fe400078e0209 */
[C---:B--2---:R-:W-:Y:S02]  /*ee00*/  VIADD R7, R14.reuse, 0x30 ;  /* 0x000000300e077836 */ /* 0x044fe40000000000 */
[----:B------:R-:W-:-:S03]  /*ee10*/  VIADD R13, R14, 0x60 ;  /* 0x000000600e0d7836 */ /* 0x000fc60000000000 */
[-C--:B------:R-:W-:Y:S01]  /*ee20*/  ISETP.GE.OR P3, PT, R7, R6.reuse, P0 ;  /* 0x000000060700720c */ /* 0x080fe20000766670 */
[----:B------:R-:W-:Y:S01]  /*ee30*/  VIADD R7, R14, 0x90 ;  /* 0x000000900e077836 */ /* 0x000fe20000000000 */
[----:B------:R-:W-:-:S04]  /*ee40*/  ISETP.GE.OR P1, PT, R13, R6, P0 ;  /* 0x000000060d00720c */ /* 0x000fc80000726670 */
[-C--:B------:R-:W-:Y:S02]  /*ee50*/  ISETP.GE.OR P2, PT, R7, R6.reuse, P0 ;  /* 0x000000060700720c */ /* 0x080fe40000746670 */
[----:B------:R-:W-:Y:S02]  /*ee60*/  ISETP.GE.OR P0, PT, R14, R6, P0 ;  /* 0x000000060e00720c */ /* 0x000fe40000706670 */
[----:B------:R-:W-:Y:S02]  /*ee70*/  SHF.R.S32.HI R7, RZ, 0x1f, R14 ;  /* 0x0000001fff077819 */ /* 0x000fe4000001140e */
[----:B------:R-:W-:-:S05]  /*ee80*/  MOV R6, R14 ;  /* 0x0000000e00067202 */ /* 0x000fca0000000f00 */
[----:B------:R-:W-:-:S04]  /*ee90*/  IMAD.WIDE R6, R12, 0xc0, R6 ;  /* 0x000000c00c067825 */ /* 0x000fc800078e0206 */
[----:B------:R-:W-:Y:S05]  /*eea0*/  @P0 BRA `(.L_x_10580) ;  /* 0x00000000002c0947 */ /* 0x000fea0003800000 */
        /* <DEDUP_REMOVED lines=11> */
.L_x_10580:
[----:B------:R-:W-:Y:S05]  /*ef60*/  BSYNC B1 ;  /* 0x0000000000017941 */ /* 0x000fea0003800000 */
.L_x_10579:
        /* <DEDUP_REMOVED lines=15> */
.L_x_10582:
[----:B------:R-:W-:Y:S05]  /*f060*/  BSYNC B1 ;  /* 0x0000000000017941 */ /* 0x000fea0003800000 */
.L_x_10581:
[----:B------:R-:W-:Y:S04]  /*f070*/  BSSY B1, `(.L_x_10583) ;  /* 0x000000f000017945 */ /* 0x000fe80003800000 */
[----:B------:R-:W-:Y:S05]  /*f080*/  @P1 BRA `(.L_x_10584) ;  /* 0x0000000000341947 */ /* 0x000fea0003800000 */
[----:B0-2---:R-:W-:Y:S01]  /*f090*/  IADD3 R9, P0, R6, 0x60, RZ ;  /* 0x0000006006097810 */ /* 0x005fe20007f1e0ff */
        /* <DEDUP_REMOVED lines=12> */
.L_x_10584:
[----:B------:R-:W-:Y:S05]  /*f160*/  BSYNC B1 ;  /* 0x0000000000017941 */ /* 0x000fea0003800000 */
.L_x_10583:
        /* <DEDUP_REMOVED lines=14> */
.L_x_10575:
[----:B------:R-:W-:Y:S05]  /*f250*/  BSYNC B0 ;  /* 0x0000000000007941 */ /* 0x000fea0003800000 */
.L_x_10566:
[----:B------:R-:W-:Y:S02]  /*f260*/  ULDC UR4, c[0x0][0xc14] ;  /* 0x0003050000047ab9 */ /* 0x000fe40000000800 */
[----:B-1----:R-:W-:-:S13]  /*f270*/  ISETP.GE.AND P0, PT, R27, UR4, PT ;  /* 0x000000041b007c0c */ /* 0x002fda000bf06270 */
[----:B------:R-:W-:Y:S05]  /*f280*/  @!P0 BRA `(.L_x_10585) ;  /* 0xffffff1c00708947 */ /* 0x000fea000383ffff */
[----:B------:R-:W-:Y:S05]  /*f290*/  BRA `(.L_x_10472) ;  /* 0x0000005000007947 */ /* 0x000fea0003800000 */
.L_x_10470:
[----:B------:R-:W-:-:S08]  /*f2a0*/  NOP ;  /* 0x0000000000007918 */ /* 0x000fd00000000000 */
[----:B------:R-:W0:-:S00]  /*f2b0*/  USETMAXREG.DEALLOC.CTAPOOL 0x20 ;  /* 0x00000020000079c8 */ /* 0x000e0000080e0500 */
[----:B0-----:R-:W-:Y:S02]  /*f2c0*/  LOP3.LUT R0, R0, 0x3, RZ, 0xc0, !PT ;  /* 0x0000000300007812 */ /* 0x001fe400078ec0ff */
[----:B------:R-:W-:-:S04]  /*f2d0*/  LOP3.LUT R22, R22, 0xfffffffd, RZ, 0xc0, !PT ;  /* 0xfffffffd16167812 */ /* 0x000fc800078ec0ff */
[----:B------:R-:W0:Y:S02]  /*f2e0*/  SHFL.IDX PT, R0, R0, RZ, 0x1f ;  /* 0x00001fff00007589 */ /* 0x000e2400000e0000 */
[----:B0-----:R-:W-:Y:S01]  /*f2f0*/  ISETP.NE.AND P0, PT, R0, RZ, PT ;  /* 0x000000ff0000720c */ /* 0x001fe20003f05270 */
[----:B------:R-:W-:-:S12]  /*f300*/  IMAD.MOV.U32 R0, RZ, RZ, RZ ;  /* 0x000000ffff007224 */ /* 0x000fd800078e00ff */
        /* <DEDUP_REMOVED lines=9> */
.L_x_10586:
        /* <DEDUP_REMOVED lines=42> */
.L_x_10592:
[----:B------:R-:W-:Y:S01]  /*f640*/  UIADD3 UR4, UR4, 0x1f, URZ ;  /* 0x0000001f04047890 */ /* 0x000fe2000fffe03f */
[----:B------:R-:W-:-:S05]  /*f650*/  IMAD.U32 R19, RZ, RZ, UR7 ;  /* 0x00000007ff137e24 */ /* 0x000fca000f8e00ff */
[----:B0-----:R-:W-:-:S13]  /*f660*/  ISETP.LE.AND P6, PT, R6, UR4, PT ;  /* 0x0000000406007c0c */ /* 0x001fda000bfc3270 */
[----:B------:R-:W-:Y:S05]  /*f670*/  @P6 BRA `(.L_x_10589) ;  /* 0x0000000400246947 */ /* 0x000fea0003800000 */
        /* <DEDUP_REMOVED lines=8> */
.L_x_10591:
[----:B------:R-:W-:Y:S05]  /*f700*/  BSYNC B0 ;  /* 0x0000000000007941 */ /* 0x000fea0003800000 */
.L_x_10590:
        /* <DEDUP_REMOVED lines=21> */
.L_x_10588:
        /* <DEDUP_REMOVED lines=11> */
[----:B------:R0:W1:Y:S01]  /*f910*/  F2I.FTZ.U32.TRUNC.NTZ R3, R2 ;  /* 0x0000000200037305 */ /* 0x000062000021f000 */
[----:B------:R-:W-:Y:S05]  /*f920*/  @!P0 BRA `(.L_x_10593) ;  /* 0x0000000000088947 */ /* 0x000fea0003800000 */
[----:B------:R-:W-:-:S06]  /*f930*/  VIADD R16, R19, 0xffffffff ;  /* 0xffffffff13107836 */ /* 0x000fcc0000000000 */
[----:B------:R2:W3:Y:S02]  /*f940*/  SHFL.IDX PT, R16, R7, R16, 0x1f ;  /* 0x00001f1007107589 */ /* 0x0004e400000e0000 */
.L_x_10593:
[----:B---3--:R-:W-:Y:S01]  /*f950*/  IMAD R16, R16, UR5, R9 ;  /* 0x0000000510107c24 */ /* 0x008fe2000f8e0209 */
[----:B0-----:R-:W-:Y:S01]  /*f960*/  IABS R2, R0 ;  /* 0x0000000000027213 */ /* 0x001fe20000000000 */
[----:B-12---:R-:W-:Y:S02]  /*f970*/  IMAD.MOV R7, RZ, RZ, -R3 ;  /* 0x000000ffff077224 */ /* 0x006fe400078e0a03 */
[----:B------:R-:W-:Y:S01]  /*f980*/  VIADD R19, R19, UR4 ;  /* 0x0000000413137c36 */ /* 0x000fe20008000000 */
[----:B------:R-:W-:Y:S01]  /*f990*/  IADD3 R9, -R16, UR6, RZ ;  /* 0x0000000610097c10 */ /* 0x000fe2000fffe1ff */
[----:B------:R-:W-:Y:S02]  /*f9a0*/  IMAD.MOV R8, RZ, RZ, -R2 ;  /* 0x000000ffff087224 */ /* 0x000fe400078e0a02 */
[----:B------:R-:W-:Y:S01]  /*f9b0*/  IMAD R7, R7, R4, RZ ;  /* 0x0000000407077224 */ /* 0x000fe200078e02ff */
[----:B------:R-:W-:Y:S01]  /*f9c0*/  IABS R6, R9 ;  /* 0x0000000900067213 */ /* 0x000fe20000000000 */
        /* <DEDUP_REMOVED lines=20> */
.L_x_10589:
[----:B------:R-:W-:Y:S02]  /*fb10*/  IMAD.MOV.U32 R17, RZ, RZ, RZ ;  /* 0x000000ffff117224 */ /* 0x000fe400078e00ff */
[----:B------:R-:W-:Y:S02]  /*fb20*/  IMAD.U32 R16, RZ, RZ, UR6 ;  /* 0x00000006ff107e24 */ /* 0x000fe4000f8e00ff */
[----:B------:R-:W-:-:S07]  /*fb30*/  IMAD.MOV.U32 R18, RZ, RZ, RZ ;  /* 0x000000ffff127224 */ /* 0x000fce00078e00ff */
.L_x_10594:
[----:B------:R-:W-:-:S13]  /*fb40*/  ISETP.NE.AND P0, PT, R5, RZ, PT ;  /* 0x000000ff0500720c */ /* 0x000fda0003f05270 */
[----:B------:R-:W0:Y:S01]  /*fb50*/  @!P0 S2R R3, SR_CgaCtaId ;  /* 0x0000000000038919 */ /* 0x000e220000008800 */
[----:B------:R-:W-:-:S04]  /*fb60*/  @!P0 MOV R0, 0x400 ;  /* 0x0000040000008802 */ /* 0x000fc80000000f00 */
[----:B0-----:R-:W-:-:S05]  /*fb70*/  @!P0 LEA R0, R3, R0, 0x18 ;  /* 0x0000000003008211 */ /* 0x001fca00078ec0ff */
[----:B------:R1:W-:Y:S01]  /*fb80*/  @!P0 STS.128 [R0+0x132d0], R16 ;  /* 0x0132d01000008388 */ /* 0x0003e20000000c00 */
[----:B------:R-:W-:Y:S06]  /*fb90*/  BAR.ARV 0x5, 0x200 ;  /* 0x0148000000007b1d */ /* 0x000fec0000002000 */
.L_x_10587:
[----:B------:R2:W-:Y:S01]  /*fba0*/  STL [R1+0x1c], RZ ;  /* 0x00001cff01007387 */ /* 0x0005e20000100800 */
[----:B------:R-:W-:Y:S01]  /*fbb0*/  ULDC UR4, c[0x0][0xc14] ;  /* 0x0003050000047ab9 */ /* 0x000fe20000000800 */
[----:B------:R-:W-:Y:S01]  /*fbc0*/  MOV R27, 0x1 ;  /* 0x00000001001b7802 */ /* 0x000fe20000000f00 */
[----:B------:R-:W-:Y:S01]  /*fbd0*/  IMAD.MOV.U32 R25, RZ, RZ, RZ ;  /* 0x000000ffff197224 */ /* 0x000fe200078e00ff */
[----:B0-----:R-:W-:-:S13]  /*fbe0*/  ISETP.GE.AND P0, PT, R19, UR4, PT ;  /* 0x0000000413007c0c */ /* 0x001fda000bf06270 */
[----:B--2---:R-:W-:Y:S05]  /*fbf0*/  @P0 BRA `(.L_x_10595) ;  /* 0x0000004000b00947 */ /* 0x004fea0003800000 */
[----:B-1----:R-:W0:Y:S01]  /*fc00*/  S2R R0, SR_TID.X ;  /* 0x0000000000007919 */ /* 0x002e220000002100 */
[----:B------:R-:W-:Y:S01]  /*fc10*/  BSSY B7, `(.L_x_10595) ;  /* 0x000042a000077945 */ /* 0x000fe20003800000 */
[----:B------:R-:W-:Y:S01]  /*fc20*/  IMAD.MOV.U32 R28, RZ, RZ, 0x1 ;  /* 0x00000001ff1c7424 */ /* 0x000fe200078e00ff */
[----:B------:R-:W-:Y:S01]  /*fc30*/  ULOP3.LUT UR36, UR37, 0x1, URZ, 0xfc, !UPT ;  /* 0x0000000125247892 */ /* 0x000fe2000f8efc3f */
[----:B------:R-:W1:Y:S01]  /*fc40*/  S2R R6, SR_TID.X ;  /* 0x0000000000067919 */ /* 0x000e620000002100 */
[----:B------:R-:W-:Y:S01]  /*fc50*/  IMAD.MOV.U32 R26, RZ, RZ, RZ ;  /* 0x000000ffff1a7224 */ /* 0x000fe200078e00ff */
[----:B------:R-:W-:Y:S01]  /*fc60*/  ULOP3.LUT UR39, UR37, 0x2, URZ, 0xfc, !UPT ;  /* 0x0000000225277892 */ /* 0x000fe2000f8efc3f */
[----:B------:R-:W-:Y:S01]  /*fc70*/  IMAD.MOV.U32 R25, RZ, RZ, RZ ;  /* 0x000000ffff197224 */ /* 0x000fe200078e00ff */
[----:B------:R2:W-:Y:S01]  /*fc80*/  STL [R1+0x1c], RZ ;  /* 0x00001cff01007387 */ /* 0x0005e20000100800 */
[----:B------:R-:W-:Y:S01]  /*fc90*/  IMAD.MOV.U32 R27, RZ, RZ, 0x1 ;  /* 0x00000001ff1b7424 */ /* 0x000fe200078e00ff */
[----:B------:R-:W-:Y:S01]  /*fca0*/  ULDC UR38, c[0x0][0xc] ;  /* 0x0000030000267ab9 */ /* 0x000fe20000000800 */
[----:B------:R-:W-:Y:S01]  /*fcb0*/  ULDC.64 UR40, c[0x0][0x198] ;  /* 0x0000660000287ab9 */ /* 0x000fe20000000a00 */
[----:B0-----:R-:W-:Y:S01]  /*fcc0*/  LOP3.LUT R2, R0, 0x7f, RZ, 0xc0, !PT ;  /* 0x0000007f00027812 */ /* 0x001fe200078ec0ff */
[----:B-1----:R-:W-:Y:S01]  /*fcd0*/  IMAD.SHL.U32 R24, R6, 0x40, RZ ;  /* 0x0000004006187824 */ /* 0x002fe200078e00ff */
[----:B------:R-:W-:-:S03]  /*fce0*/  SHF.R.U32.HI R0, RZ, 0x1, R6 ;  /* 0x00000001ff007819 */ /* 0x000fc60000011606 */
[----:B------:R-:W-:Y:S02]  /*fcf0*/  IMAD.SHL.U32 R4, R2, 0x10, RZ ;  /* 0x0000001002047824 */ /* 0x000fe400078e00ff */
[----:B------:R-:W-:Y:S01]  /*fd00*/  IMAD.SHL.U32 R2, R6, 0x20, RZ ;  /* 0x0000002006027824 */ /* 0x000fe200078e00ff */
        /* <DEDUP_REMOVED lines=12> */
[----:B--2---:R-:W-:-:S07]  /*fdd0*/  LOP3.LUT R23, R5, R4, RZ, 0xfc, !PT ;  /* 0x0000000405177212 */ /* 0x004fce00078efcff */
.L_x_10690:
[----:B------:R-:W0:Y:S02]  /*fde0*/  LDC.64 R2, c[0x0][0xc60] ;  /* 0x00031800ff027b82 */ /* 0x000e240000000a00 */
[----:B0-----:R-:W-:-:S05]  /*fdf0*/  IMAD.WIDE R2, R19, 0x4, R2 ;  /* 0x0000000413027825 */ /* 0x001fca00078e0202 */
[----:B------:R-:W2:Y:S01]  /*fe00*/  LDG.E R11, desc[UR42][R2.64] ;  /* 0x0000002a020b7981 */ /* 0x000ea2000c1e1900 */
        /* <DEDUP_REMOVED lines=8> */
[----:B-12---:R-:W-:Y:S01]  /*fe90*/  SHF.R.S32.HI R0, RZ, 0x1f, R11 ;  /* 0x0000001fff007819 */ /* 0x006fe2000001140b */
[----:B------:R-:W-:-:S10]  /*fea0*/  IMAD.SHL.U32 R12, R11, 0x4, RZ ;  /* 0x000000040b0c7824 */ /* 0x000fd400078e00ff */
[C---:B------:R-:W-:Y:S01]  /*feb0*/  @P0 LEA R4, P3, R11.reuse, UR6, 0x2 ;  /* 0x000000060b040c11 */ /* 0x040fe2000f8610ff */
[----:B------:R-:W-:Y:S01]  /*fec0*/  STL [R1+0x4], R11 ;  /* 0x0000040b01007387 */ /* 0x000fe20000100800 */
        /* <DEDUP_REMOVED lines=43> */
[----:B------:R-:W2:Y:S04]  /*10180*/  LDG.E R5, desc[UR42][R2.64] ;  /* 0x0000002a02057981 */ /* 0x000ea8000c1e1900 */
[----:B-----5:R-:W2:Y:S02]  /*10190*/  LDG.E R10, desc[UR42][R2.64+0x4] ;  /* 0x0000042a020a7981 */ /* 0x020ea4000c1e1900 */
[----:B--2---:R-:W-:-:S07]  /*101a0*/  IMAD.IADD R10, R10, 0x1, -R5 ;  /* 0x000000010a0a7824 */ /* 0x004fce00078e0a05 */
.L_x_10596:
[----:B-----5:R-:W-:Y:S01]  /*101b0*/  @P1 IMAD.IADD R4, R9, 0x1, -R8 ;  /* 0x0000000109041824 */ /* 0x020fe200078e0a08 */
[----:B------:R-:W-:Y:S01]  /*101c0*/  BSSY B0, `(.L_x_10597) ;  /* 0x00000e8000007945 */ /* 0x000fe20003800000 */
[----:B------:R-:W-:-:S04]  /*101d0*/  IMAD.IADD R3, R10, 0x1, -R6 ;  /* 0x000000010a037824 */ /* 0x000fc800078e0a06 */
[----:B------:R-:W-:-:S05]  /*101e0*/  IMAD.IADD R2, R3, 0x1, R4 ;  /* 0x0000000103027824 */ /* 0x000fca00078e0204 */
[----:B------:R0:W-:Y:S02]  /*101f0*/  STL [R1+0x14], R2 ;  /* 0x0000140201007387 */ /* 0x0001e40000100800 */
[----:B0-----:R-:W-:-:S04]  /*10200*/  VIADD R2, R2, 0x9f ;  /* 0x0000009f02027836 */ /* 0x001fc80000000000 */
[----:B------:R-:W-:-:S05]  /*10210*/  IMAD.HI R2, R2, 0x66666667, RZ ;  /* 0x6666666702027827 */ /* 0x000fca00078e02ff */
[----:B------:R-:W-:-:S04]  /*10220*/  SHF.R.U32.HI R5, RZ, 0x1f, R2 ;  /* 0x0000001fff057819 */ /* 0x000fc80000011602 */
[----:B------:R-:W-:Y:S01]  /*10230*/  LEA.HI.SX32 R8, R2, R5, 0x1a ;  /* 0x0000000502087211 */ /* 0x000fe200078fd2ff */
[----:B------:R-:W-:-:S04]  /*10240*/  IMAD.MOV R2, RZ, RZ, -R3 ;  /* 0x000000ffff027224 */ /* 0x000fc800078e0a03 */
[----:B------:R-:W-:Y:S01]  /*10250*/  IMAD R5, R8, 0xa0, -R3 ;  /* 0x000000a008057824 */ /* 0x000fe200078e0a03 */
[----:B------:R-:W-:Y:S01]  /*10260*/  VIMNMX R2, RZ, R2, !PT ;  /* 0x00000002ff027248 */ /* 0x000fe20007fe0100 */
[----:B------:R0:W-:Y:S03]  /*10270*/  STL [R1+0x18], R8 ;  /* 0x0000180801007387 */ /* 0x0001e60000100800 */
        /* <DEDUP_REMOVED lines=8> */
[----:B------:R-:W-:Y:S01]  /*10300*/  @P0 LEA.HI.SX32 R2, R4, R5, 0x1a ;  /* 0x0000000504020211 */ /* 0x000fe200078fd2ff */
[----:B------:R-:W-:Y:S01]  /*10310*/  IMAD.IADD R4, R7, 0x1, R6 ;  /* 0x0000000107047824 */ /* 0x000fe200078e0206 */
[----:B------:R-:W-:Y:S02]  /*10320*/  PLOP3.LUT P0, PT, PT, PT, PT, 0x80, 0x0 ;  /* 0x000000000000781c */ /* 0x000fe40003f0f070 */
[----:B------:R-:W-:Y:S02]  /*10330*/  ISETP.GT.AND P2, PT, R2, R3, PT ;  /* 0x000000030200720c */ /* 0x000fe40003f44270 */
[----:B------:R0:W-:Y:S11]  /*10340*/  STL [R1], R4 ;  /* 0x0000000401007387 */ /* 0x0001f60000100800 */
[----:B0-----:R-:W-:Y:S05]  /*10350*/  @!P2 BRA `(.L_x_10598) ;  /* 0x0000000c0038a947 */ /* 0x001fea0003800000 */
[----:B------:R-:W0:Y:S01]  /*10360*/  LDC R4, c[0x0][0x428] ;  /* 0x00010a00ff047b82 */ /* 0x000e220000000800 */
[----:B------:R-:W-:Y:S01]  /*10370*/  UMOV UR4, 0xffffffff ;  /* 0xffffffff00047882 */ /* 0x000fe20000000000 */
[----:B0-----:R-:W-:-:S13]  /*10380*/  ISETP.NE.AND P0, PT, R4, 0x1, PT ;  /* 0x000000010400780c */ /* 0x001fda0003f05270 */
[----:B------:R-:W0:Y:S08]  /*10390*/  @P0 LDC R5, c[0x0][0x42c] ;  /* 0x00010b00ff050b82 */ /* 0x000e300000000800 */
[----:B------:R-:W1:Y:S01]  /*103a0*/  @P0 LDC R7, c[0x0][0x430] ;  /* 0x00010c00ff070b82 */ /* 0x000e620000000800 */
[----:B0-----:R-:W-:-:S04]  /*103b0*/  @P0 IMAD.HI.U32 R4, R18, R5, RZ ;  /* 0x0000000512040227 */ /* 0x001fc800078e00ff */
[----:B------:R-:W-:Y:S01]  /*103c0*/  IMAD.MOV.U32 R5, RZ, RZ, R18 ;  /* 0x000000ffff057224 */ /* 0x000fe200078e0012 */
[----:B-1----:R-:W-:Y:S02]  /*103d0*/  @P0 SHF.R.U32.HI R5, RZ, R7, R4 ;  /* 0x00000007ff050219 */ /* 0x002fe40000011604 */
[----:B------:R-:W-:Y:S01]  /*103e0*/  SEL R4, R11, RZ, !P1 ;  /* 0x000000ff0b047207 */ /* 0x000fe20004800000 */
[----:B------:R-:W-:Y:S06]  /*103f0*/  BRA.DIV UR4, `(.L_x_10599) ;  /* 0x0000004604b87947 */ /* 0x000fec000b800000 */
[----:B------:R-:W0:Y:S02]  /*10400*/  S2R R6, SR_TID.X ;  /* 0x0000000000067919 */ /* 0x000e240000002100 */
[----:B0-----:R-:W-:-:S04]  /*10410*/  SHF.R.U32.HI R6, RZ, 0x5, R6 ;  /* 0x00000005ff067819 */ /* 0x001fc80000011606 */
[----:B------:R-:W-:-:S05]  /*10420*/  LOP3.LUT R6, R6, 0x3, RZ, 0xc0, !PT ;  /* 0x0000000306067812 */ /* 0x000fca00078ec0ff */
[----:B------:R0:W1:Y:S02]  /*10430*/  SHFL.IDX PT, R14, R6, RZ, 0x1f ;  /* 0x00001fff060e7589 */ /* 0x00006400000e0000 */
.L_x_10737:
[----:B-1----:R-:W-:Y:S02]  /*10440*/  ISETP.NE.AND P0, PT, R14, RZ, PT ;  /* 0x000000ff0e00720c */ /* 0x002fe40003f05270 */
[----:B------:R-:W-:-:S11]  /*10450*/  PLOP3.LUT P6, PT, PT, PT, PT, 0x8, 0x0 ;  /* 0x000000000000781c */ /* 0x000fd60003fce170 */
[----:B------:R-:W-:Y:S05]  /*10460*/  @P0 BRA `(.L_x_10600) ;  /* 0x00000000000c0947 */ /* 0x000fea0003800000 */
[----:B------:R-:W-:-:S03]  /*10470*/  UMOV UR4, 0xffffffff ;  /* 0xffffffff00047882 */ /* 0x000fc60000000000 */
[----:B------:R-:W-:Y:S05]  /*10480*/  BRA.DIV UR4, `(.L_x_10601) ;  /* 0x0000004604c87947 */ /* 0x000fea000b800000 */
[----:B------:R-:W-:-:S13]  /*10490*/  ELECT P6, URZ, PT ;  /* 0x00000000003f782f */ /* 0x000fda00038c0000 */
.L_x_10600:
[----:B0-----:R-:W2:Y:S01]  /*104a0*/  LDL R6, [R1+0x1c] ;  /* 0x00001c0001067983 */ /* 0x001ea20000100800 */
[----:B------:R-:W-:Y:S01]  /*104b0*/  MOV R8, 0x400 ;  /* 0x0000040000087802 */ /* 0x000fe20000000f00 */
[----:B------:R-:W-:Y:S01]  /*104c0*/  BSSY B1, `(.L_x_10602) ;  /* 0x000000a000017945 */ /* 0x000fe20003800000 */
[----:B--2---:R-:W-:-:S05]  /*104d0*/  VIADD R7, R6, 0x1 ;  /* 0x0000000106077836 */ /* 0x004fca0000000000 */
[----:B------:R-:W-:-:S04]  /*104e0*/  LEA.HI R6, R7, R7, RZ, 0x1 ;  /* 0x0000000707067211 */ /* 0x000fc800078f08ff */
[----:B------:R-:W-:-:S04]  /*104f0*/  LOP3.LUT R6, R6, 0xfffffffe, RZ, 0xc0, !PT ;  /* 0xfffffffe06067812 */ /* 0x000fc800078ec0ff */
[----:B------:R-:W-:Y:S02]  /*10500*/  IADD3 R7, R7, -R6, RZ ;  /* 0x8000000607077210 */ /* 0x000fe40007ffe0ff */
[----:B------:R-:W0:Y:S02]  /*10510*/  S2R R6, SR_CgaCtaId ;  /* 0x0000000000067919 */ /* 0x000e240000008800 */
[----:B------:R-:W-:Y:S02]  /*10520*/  SHF.L.U32 R7, R7, 0x1f, RZ ;  /* 0x0000001f07077819 */ /* 0x000fe400000006ff */
[----:B0-----:R-:W-:-:S04]  /*10530*/  LEA R6, R6, R8, 0x18 ;  /* 0x0000000806067211 */ /* 0x001fc800078ec0ff */
[----:B------:R-:W0:Y:S02]  /*10540*/  SYNCS.PHASECHK.TRANS64.TRYWAIT P0, [R6+URZ+0x13220], R7 ;  /* 0x01322007060075a7 */ /* 0x000e24000800017f */
[----:B0-----:R-:W-:Y:S05]  /*10550*/  @!P0 BRA `(.L_x_10603) ;  /* 0x0000004400b48947 */ /* 0x001fea0003800000 */
.L_x_10740:
[----:B------:R-:W-:Y:S05]  /*10560*/  BSYNC B1 ;  /* 0x0000000000017941 */ /* 0x000fea0003800000 */
.L_x_10602:
[----:B------:R-:W-:Y:S04]  /*10570*/  BSSY B1, `(.L_x_10604) ;  /* 0x000004d000017945 */ /* 0x000fe80003800000 */
[----:B------:R-:W-:Y:S05]  /*10580*/  @!P6 BRA `(.L_x_10605) ;  /* 0x00000004002ce947 */ /* 0x000fea0003800000 */
[----:B------:R-:W1:Y:S01]  /*10590*/  S2R R8, SR_TID.X ;  /* 0x0000000000087919 */ /* 0x000e620000002100 */
[----:B0-----:R-:W-:Y:S01]  /*105a0*/  IMAD R7, R26, 0x8, R6 ;  /* 0x000000081a077824 */ /* 0x001fe200078e0206 */
[----:B------:R-:W-:Y:S01]  /*105b0*/  BSSY B2, `(.L_x_10606) ;  /* 0x0000006000027945 */ /* 0x000fe20003800000 */
[----:B-1----:R-:W-:Y:S02]  /*105c0*/  LOP3.LUT R9, R8, 0x7f, RZ, 0xc0, !PT ;  /* 0x0000007f08097812 */ /* 0x002fe400078ec0ff */
[----:B------:R-:W-:Y:S02]  /*105d0*/  SHF.L.U32 R8, R28, 0x1f, RZ ;  /* 0x0000001f1c087819 */ /* 0x000fe400000006ff */
[----:B------:R-:W-:Y:S02]  /*105e0*/  ISETP.NE.AND P1, PT, R9, RZ, PT ;  /* 0x000000ff0900720c */ /* 0x000fe40003f25270 */
[----:B------:R-:W0:Y:S02]  /*105f0*/  SYNCS.PHASECHK.TRANS64.TRYWAIT P0, [R7+URZ+0x132a0], R8 ;  /* 0x0132a008070075a7 */ /* 0x000e24000800017f */
[----:B0-----:R-:W-:Y:S09]  /*10600*/  @!P0 BRA `(.L_x_10607) ;  /* 0x00000044009c8947 */ /* 0x001ff20003800000 */
.L_x_10741:
[----:B------:R-:W-:Y:S05]  /*10610*/  BSYNC B2 ;  /* 0x0000000000027941 */ /* 0x000fea0003800000 */
.L_x_10606:
        /* <DEDUP_REMOVED lines=9> */
.L_x_10609:
[----:B------:R-:W-:Y:S05]  /*106b0*/  BSYNC B2 ;  /* 0x0000000000027941 */ /* 0x000fea0003800000 */
.L_x_10608:
        /* <DEDUP_REMOVED lines=12> */
.L_x_10610:
        /* <DEDUP_REMOVED lines=13> */
.L_x_10742:
[----:B------:R-:W-:Y:S05]  /*10850*/  BSYNC B2 ;  /* 0x0000000000027941 */ /* 0x000fea0003800000 */
.L_x_10611:
        /* <DEDUP_REMOVED lines=11> */
.L_x_10614:
[----:B------:R-:W-:Y:S05]  /*10910*/  BSYNC B2 ;  /* 0x0000000000027941 */ /* 0x000fea0003800000 */
.L_x_10613:
        /* <DEDUP_REMOVED lines=8> */
.L_x_10615:
        /* <DEDUP_REMOVED lines=10> */
.L_x_10605:
[----:B------:R-:W-:Y:S05]  /*10a40*/  BSYNC B1 ;  /* 0x0000000000017941 */ /* 0x000fea0003800000 */
.L_x_10604:
[----:B------:R-:W-:Y:S01]  /*10a50*/  VIADD R2, R2, 0xfffffffe ;  /* 0xfffffffe02027836 */ /* 0x000fe20000000000 */
[----:B------:R-:W-:Y:S01]  /*10a60*/  PLOP3.LUT P0, PT, PT, PT, PT, 0x8, 0x0 ;  /* 0x000000000000781c */ /* 0x000fe20003f0e170 */
[----:B------:R-:W-:-:S03]  /*10a70*/  VIADD R26, R26, 0x1 ;  /* 0x000000011a1a7836 */ /* 0x000fc60000000000 */
[----:B------:R-:W-:Y:S02]  /*10a80*/  ISETP.GE.AND P2, PT, R2, R3, PT ;  /* 0x000000030200720c */ /* 0x000fe40003f46270 */
[----:B------:R-:W-:-:S04]  /*10a90*/  ISETP.NE.AND P1, PT, R26, 0x2, PT ;  /* 0x000000021a00780c */ /* 0x000fc80003f25270 */
[----:B0-----:R-:W-:Y:S02]  /*10aa0*/  SEL R7, RZ, 0x1, P1 ;  /* 0x00000001ff077807 */ /* 0x001fe40000800000 */
[----:B------:R-:W-:Y:S02]  /*10ab0*/  SEL R26, R26, RZ, P1 ;  /* 0x000000ff1a1a7207 */ /* 0x000fe40000800000 */
[----:B------:R-:W-:-:S03]  /*10ac0*/  LOP3.LUT R28, R28, R7, RZ, 0x3c, !PT ;  /* 0x000000071c1c7212 */ /* 0x000fc600078e3cff */
[----:B------:R-:W-:Y:S05]  /*10ad0*/  @!P2 BRA `(.L_x_10598) ;  /* 0x000000040058a947 */ /* 0x000fea0003800000 */
.L_x_10628:
[----:B------:R-:W-:Y:S05]  /*10ae0*/  YIELD ;  /* 0x0000000000007946 */ /* 0x000fea0003800000 */
[----:B------:R-:W-:Y:S04]  /*10af0*/  BSSY B1, `(.L_x_10616) ;  /* 0x000004c000017945 */ /* 0x000fe80003800000 */
[----:B------:R-:W-:Y:S05]  /*10b00*/  @!P6 BRA `(.L_x_10617) ;  /* 0x000000040028e947 */ /* 0x000fea0003800000 */
[----:B------:R-:W0:Y:S01]  /*10b10*/  S2R R7, SR_TID.X ;  /* 0x0000000000077919 */ /* 0x000e220000002100 */
[----:B------:R-:W-:Y:S01]  /*10b20*/  SHF.L.U32 R8, R28, 0x1f, RZ ;  /* 0x0000001f1c087819 */ /* 0x000fe200000006ff */
[----:B------:R-:W-:Y:S01]  /*10b30*/  BSSY B2, `(.L_x_10618) ;  /* 0x0000006000027945 */ /* 0x000fe20003800000 */
[----:B0-----:R-:W-:Y:S01]  /*10b40*/  LOP3.LUT R9, R7, 0x7f, RZ, 0xc0, !PT ;  /* 0x0000007f07097812 */ /* 0x001fe200078ec0ff */
[----:B------:R-:W-:-:S03]  /*10b50*/  IMAD R7, R26, 0x8, R6 ;  /* 0x000000081a077824 */ /* 0x000fc600078e0206 */
[----:B------:R-:W-:Y:S01]  /*10b60*/  ISETP.NE.AND P2, PT, R9, RZ, PT ;  /* 0x000000ff0900720c */ /* 0x000fe20003f45270 */
[----:B------:R-:W0:Y:S02]  /*10b70*/  SYNCS.PHASECHK.TRANS64.TRYWAIT P1, [R7+URZ+0x132a0], R8 ;  /* 0x0132a008070075a7 */ /* 0x000e24000802017f */
[----:B0-----:R-:W-:Y:S10]  /*10b80*/  @!P1 BRA `(.L_x_10619) ;  /* 0x0000004000649947 */ /* 0x001ff40003800000 */
.L_x_10743:
[----:B------:R-:W-:Y:S05]  /*10b90*/  BSYNC B2 ;  /* 0x0000000000027941 */ /* 0x000fea0003800000 */
.L_x_10618:
        /* <DEDUP_REMOVED lines=9> */
.L_x_10621:
[----:B------:R-:W-:Y:S05]  /*10c30*/  BSYNC B2 ;  /* 0x0000000000027941 */ /* 0x000fea0003800000 */
.L_x_10620:
        /* <DEDUP_REMOVED lines=11> */
.L_x_10622:
        /* <DEDUP_REMOVED lines=13> */
.L_x_10744:
[----:B------:R-:W-:Y:S05]  /*10dc0*/  BSYNC B2 ;  /* 0x0000000000027941 */ /* 0x000fea0003800000 */
.L_x_10623:
        /* <DEDUP_REMOVED lines=11> */
.L_x_10626:
[----:B------:R-:W-:Y:S05]  /*10e80*/  BSYNC B2 ;  /* 0x0000000000027941 */ /* 0x000fea0003800000 */
.L_x_10625:
        /* <DEDUP_REMOVED lines=8> */
.L_x_10627:
        /* <DEDUP_REMOVED lines=10> */
.L_x_10617:
[----:B------:R-:W-:Y:S05]  /*10fb0*/  BSYNC B1 ;  /* 0x0000000000017941 */ /* 0x000fea0003800000 */
.L_x_10616:
        /* <DEDUP_REMOVED lines=8> */
.L_x_10598:
[----:B------:R-:W-:Y:S05]  /*11040*/  BSYNC B0 ;  /* 0x0000000000007941 */ /* 0x000fea0003800000 */
.L_x_10597:
[----:B------:R-:W2:Y:S01]  /*11050*/  LDL R7, [R1+0x14] ;  /* 0x0000140001077983 */ /* 0x000ea20000100800 */
        /* <DEDUP_REMOVED lines=22> */
.L_x_10630:
[----:B------:R-:W0:Y:S01]  /*111c0*/  S2R R0, SR_CgaCtaId ;  /* 0x0000000000007919 */ /* 0x000e220000008800 */
[----:B------:R-:W-:-:S04]  /*111d0*/  MOV R29, 0x400 ;  /* 0x00000400001d7802 */ /* 0x000fc80000000f00 */
[----:B0-----:R-:W-:-:S05]  /*111e0*/  LEA R29, R0, R29, 0x18 ;  /* 0x0000001d001d7211 */ /* 0x001fca00078ec0ff */
[----:B------:R-:W-:-:S05]  /*111f0*/  VIADD R0, R29, 0xe000 ;  /* 0x0000e0001d007836 */ /* 0x000fca0000000000 */
[----:B------:R-:W-:-:S13]  /*11200*/  LOP3.LUT P0, RZ, R0, 0x1bf, RZ, 0xc0, !PT ;  /* 0x000001bf00ff7812 */ /* 0x000fda000780c0ff */
[----:B------:R-:W-:Y:S05]  /*11210*/  @!P0 BRA `(.L_x_10632) ;  /* 0x0000000000408947 */ /* 0x000fea0003800000 */
[----:B------:R-:W-:Y:S01]  /*11220*/  MOV R2, 0x0 ;  /* 0x0000000000027802 */ /* 0x000fe20000000f00 */
[----:B------:R-:W-:Y:S01]  /*11230*/  ULDC.64 UR6, c[0x4][0x198] ;  /* 0x0100660000067ab9 */ /* 0x000fe20000000a00 */
[----:B------:R-:W-:Y:S01]  /*11240*/  ULDC.64 UR8, c[0x4][0x1a0] ;  /* 0x0100680000087ab9 */ /* 0x000fe20000000a00 */
[----:B------:R-:W-:Y:S01]  /*11250*/  ULDC.64 UR4, c[0x4][0x8] ;  /* 0x0100020000047ab9 */ /* 0x000fe20000000a00 */
[----:B------:R-:W-:Y:S01]  /*11260*/  MOV R4, UR6 ;  /* 0x0000000600047c02 */ /* 0x000fe20008000f00 */
[----:B------:R-:W-:Y:S01]  /*11270*/  IMAD.U32 R5, RZ, RZ, UR7 ;  /* 0x00000007ff057e24 */ /* 0x000fe2000f8e00ff */
        /* <DEDUP_REMOVED lines=10> */
.L_x_10632:
        /* <DEDUP_REMOVED lines=21> */
.L_x_10633:
[----:B------:R-:W-:-:S05]  /*11470*/  VIADD R0, R29, 0x1000 ;  /* 0x000010001d007836 */ /* 0x000fca0000000000 */
[----:B------:R-:W-:-:S13]  /*11480*/  LOP3.LUT P0, RZ, R0, 0x9f, RZ, 0xc0, !PT ;  /* 0x0000009f00ff7812 */ /* 0x000fda000780c0ff */
[----:B------:R-:W-:Y:S05]  /*11490*/  @!P0 BRA `(.L_x_10634) ;  /* 0x0000000000408947 */ /* 0x000fea0003800000 */
        /* <DEDUP_REMOVED lines=16> */
.L_x_10634:
        /* <DEDUP_REMOVED lines=19> */
.L_x_10635:
[----:B------:R-:W2:Y:S01]  /*116d0*/  LDL.LU R2, [R1+0x8] ;  /* 0x0000080001027983 */ /* 0x000ea20000300800 */
[----:B------:R-:W-:Y:S01]  /*116e0*/  ULDC.64 UR4, c[0x0][0x9f8] ;  /* 0x00027e0000047ab9 */ /* 0x000fe20000000a00 */
[----:B------:R-:W0:Y:S02]  /*116f0*/  LDC R0, c[0x0][0x428] ;  /* 0x00010a00ff007b82 */ /* 0x000e240000000800 */
[----:B------:R-:W3:Y:S04]  /*11700*/  LDL.LU R20, [R1+0xc] ;  /* 0x00000c0001147983 */ /* 0x000ee80000300800 */
[----:B------:R-:W4:Y:S04]  /*11710*/  LDL.LU R6, [R1+0x20] ;  /* 0x0000200001067983 */ /* 0x000f280000300800 */
[----:B------:R-:W4:Y:S01]  /*11720*/  LDL.LU R21, [R1+0x4] ;  /* 0x0000040001157983 */ /* 0x000f220000300800 */
[----:B------:R-:W-:Y:S01]  /*11730*/  ISETP.NE.U32.AND P0, PT, RZ, UR4, PT ;  /* 0x00000004ff007c0c */ /* 0x000fe2000bf05070 */
[----:B------:R-:W1:Y:S03]  /*11740*/  S2R R4, SR_TID.X ;  /* 0x0000000000047919 */ /* 0x000e660000002100 */
[----:B------:R-:W-:-:S02]  /*11750*/  ISETP.NE.AND.EX P0, PT, RZ, UR5, PT, P0 ;  /* 0x00000005ff007c0c */ /* 0x000fc4000bf05300 */
[----:B-1----:R-:W-:-:S11]  /*11760*/  LOP3.LUT R7, R4, 0x7f, RZ, 0xc0, !PT ;  /* 0x0000007f04077812 */ /* 0x002fd600078ec0ff */
[----:B--2---:R-:W-:-:S04]  /*11770*/  @P0 IADD3 R2, P1, R2, UR4, RZ ;  /* 0x0000000402020c10 */ /* 0x004fc8000ff3e0ff */
[----:B---3--:R-:W-:Y:S01]  /*11780*/  @P0 IADD3.X R3, R20, UR5, RZ, P1, !PT ;  /* 0x0000000514030c10 */ /* 0x008fe20008ffe4ff */
[----:B------:R-:W-:Y:S01]  /*11790*/  ULDC.64 UR4, c[0x0][0xa00] ;  /* 0x0002800000047ab9 */ /* 0x000fe20000000a00 */
[----:B----4-:R-:W-:-:S06]  /*117a0*/  IMAD.MOV.U32 R20, RZ, RZ, R21 ;  /* 0x000000ffff147224 */ /* 0x010fcc00078e0015 */
[----:B------:R1:W5:Y:S01]  /*117b0*/  @P0 LDG.E R20, desc[UR42][R2.64] ;  /* 0x0000002a02140981 */ /* 0x000362000c1e1900 */
[----:B0-----:R-:W-:Y:S01]  /*117c0*/  ISETP.NE.AND P0, PT, R0, 0x1, PT ;  /* 0x000000010000780c */ /* 0x001fe20003f05270 */
[----:B------:R-:W-:Y:S01]  /*117d0*/  IMAD.MOV.U32 R0, RZ, RZ, R18 ;  /* 0x000000ffff007224 */ /* 0x000fe200078e0012 */
[----:B------:R-:W-:Y:S01]  /*117e0*/  ISETP.NE.AND P1, PT, R7, RZ, PT ;  /* 0x000000ff0700720c */ /* 0x000fe20003f25270 */
[----:B------:R-:W-:-:S03]  /*117f0*/  IMAD R6, R17, 0xc0, R6 ;  /* 0x000000c011067824 */ /* 0x000fc600078e0206 */
[----:B------:R-:W-:-:S07]  /*11800*/  PLOP3.LUT P3, PT, P1, PT, PT, 0x8, 0x0 ;  /* 0x000000000000781c */ /* 0x000fce0000f6e170 */
[----:B------:R-:W0:Y:S02]  /*11810*/  @P0 LDC R5, c[0x0][0x42c] ;  /* 0x00010b00ff050b82 */ /* 0x000e240000000800 */
[----:B------:R-:W-:-:S05]  /*11820*/  VOTEU.ALL UP1, P1 ;  /* 0x00000000003f7886 */ /* 0x000fca0000820000 */
[----:B------:R-:W-:Y:S01]  /*11830*/  @!UP1 UIADD3 UR8, UP0, UR40, 0x270, URZ ;  /* 0x0000027028089890 */ /* 0x000fe2000ff1e03f */
[----:B------:R-:W2:Y:S03]  /*11840*/  @P0 LDC R4, c[0x0][0x430] ;  /* 0x00010c00ff040b82 */ /* 0x000ea60000000800 */
[----:B------:R-:W-:-:S03]  /*11850*/  @!UP1 UIADD3.X UR9, URZ, UR41, URZ, UP0, !UPT ;  /* 0x000000293f099290 */ /* 0x000fc600087fe43f */
[----:B------:R-:W-:Y:S01]  /*11860*/  VOTEU.ALL UP0, P1 ;  /* 0x00000000003f7886 */ /* 0x000fe20000800000 */
[----:B0-----:R-:W-:-:S05]  /*11870*/  @P0 IMAD.HI.U32 R5, R18, R5, RZ ;  /* 0x0000000512050227 */ /* 0x001fca00078e00ff */
[----:B--2---:R-:W-:Y:S02]  /*11880*/  @P0 SHF.R.U32.HI R0, RZ, R4, R5 ;  /* 0x00000004ff000219 */ /* 0x004fe40000011605 */
[----:B------:R-:W-:-:S04]  /*11890*/  ISETP.NE.U32.AND P0, PT, RZ, UR4, PT ;  /* 0x00000004ff007c0c */ /* 0x000fc8000bf05070 */
[----:B------:R-:W-:-:S04]  /*118a0*/  ISETP.NE.AND.EX P2, PT, RZ, UR5, PT, P0 ;  /* 0x00000005ff007c0c */ /* 0x000fc8000bf45300 */
[----:B-1----:R-:W-:-:S09]  /*118b0*/  SEL R7, R21, RZ, !P2 ;  /* 0x000000ff15077207 */ /* 0x002fd20005000000 */
.L_x_10636:
        /* <DEDUP_REMOVED lines=22> */
.L_x_10747:
[----:B-1----:R-:W-:Y:S02]  /*11a20*/  ISETP.NE.AND P0, PT, R14, RZ, PT ;  /* 0x000000ff0e00720c */ /* 0x002fe40003f05270 */
[----:B------:R-:W-:-:S11]  /*11a30*/  PLOP3.LUT P6, PT, PT, PT, PT, 0x8, 0x0 ;  /* 0x000000000000781c */ /* 0x000fd60003fce170 */
[----:B------:R-:W-:Y:S05]  /*11a40*/  @P0 BRA `(.L_x_10638) ;  /* 0x00000004008c0947 */ /* 0x000fea0003800000 */
[----:B------:R-:W-:-:S03]  /*11a50*/  UMOV UR4, 0xffffffff ;  /* 0xffffffff00047882 */ /* 0x000fc60000000000 */
[----:B------:R-:W-:Y:S05]  /*11a60*/  BRA.DIV UR4, `(.L_x_10639) ;  /* 0x0000003604087947 */ /* 0x000fea000b800000 */
[----:B------:R-:W-:-:S13]  /*11a70*/  ELECT P6, URZ, PT ;  /* 0x00000000003f782f */ /* 0x000fda00038c0000 */
.L_x_10750:
        /* <DEDUP_REMOVED lines=23> */
.L_x_10641:
[----:B------:R-:W1:Y:S01]  /*11bf0*/  S2R R3, SR_TID.X ;  /* 0x0000000000037919 */ /* 0x000e620000002100 */
[----:B0-----:R-:W-:Y:S01]  /*11c00*/  IMAD R4, R25, 0x8, R29 ;  /* 0x0000000819047824 */ /* 0x001fe200078e021d */
[----:B-1----:R-:W-:Y:S02]  /*11c10*/  LOP3.LUT R5, R3, 0x7f, RZ, 0xc0, !PT ;  /* 0x0000007f03057812 */ /* 0x002fe400078ec0ff */
[----:B------:R-:W-:Y:S02]  /*11c20*/  SHF.L.U32 R3, R27, 0x1f, RZ ;  /* 0x0000001f1b037819 */ /* 0x000fe400000006ff */
[----:B------:R-:W-:Y:S02]  /*11c30*/  ISETP.NE.AND P0, PT, R5, RZ, PT ;  /* 0x000000ff0500720c */ /* 0x000fe40003f05270 */
[----:B------:R-:W0:Y:S02]  /*11c40*/  SYNCS.PHASECHK.TRANS64.TRYWAIT P2, [R4+URZ+0x13280], R3 ;  /* 0x01328003040075a7 */ /* 0x000e24000804017f */
[----:B0-----:R-:W-:Y:S09]  /*11c50*/  @!P2 BRA `(.L_x_10642) ;  /* 0x0000003000aca947 */ /* 0x001ff20003800000 */
.L_x_10751:
        /* <DEDUP_REMOVED lines=8> */
.L_x_10643:
[----:B------:R-:W2:Y:S01]  /*11ce0*/  LDL R9, [R1] ;  /* 0x0000000001097983 */ /* 0x000ea20000100800 */
[----:B------:R-:W-:Y:S01]  /*11cf0*/  IMAD R5, R25, 0x2800, R29 ;  /* 0x0000280019057824 */ /* 0x000fe200078e021d */
[----:B------:R-:W-:Y:S01]  /*11d00*/  R2UR UR9, R4 ;  /* 0x00000000040972ca */ /* 0x000fe200000e0000 */
[----:B------:R-:W-:Y:S01]  /*11d10*/  UIADD3 UR4, UP0, UR40, 0x470, URZ ;  /* 0x0000047028047890 */ /* 0x000fe2000ff1e03f */
[----:B------:R-:W-:Y:S01]  /*11d20*/  R2UR UR12, R0 ;  /* 0x00000000000c72ca */ /* 0x000fe200000e0000 */
[----:B------:R-:W-:Y:S01]  /*11d30*/  UMOV UR6, 0x0 ;  /* 0x0000000000067882 */ /* 0x000fe20000000000 */
[----:B------:R-:W-:Y:S01]  /*11d40*/  R2UR UR8, R5 ;  /* 0x00000000050872ca */ /* 0x000fe200000e0000 */
[----:B------:R-:W-:Y:S01]  /*11d50*/  UIADD3.X UR5, URZ, UR41, URZ, UP0, !UPT ;  /* 0x000000293f057290 */ /* 0x000fe200087fe43f */
[----:B-----5:R-:W-:Y:S01]  /*11d60*/  R2UR UR13, R2 ;  /* 0x00000000020d72ca */ /* 0x020fe200000e0000 */
[----:B------:R-:W-:Y:S01]  /*11d70*/  UMOV UR7, 0x14f00000 ;  /* 0x14f0000000077882 */ /* 0x000fe20000000000 */
[----:B------:R-:W-:-:S05]  /*11d80*/  UMOV UR10, URZ ;  /* 0x0000003f000a7c82 */ /* 0x000fca0008000000 */
[----:B------:R-:W-:-:S04]  /*11d90*/  UIADD3 UR9, UR9, 0x13270, URZ ;  /* 0x0001327009097890 */ /* 0x000fc8000fffe03f */
[----:B------:R-:W-:Y:S01]  /*11da0*/  UIADD3 UR8, UR8, 0x6000, URZ ;  /* 0x0000600008087890 */ /* 0x000fe2000fffe03f */
[----:B--2---:R-:W-:-:S05]  /*11db0*/  IMAD R8, R8, 0xa0, R9 ;  /* 0x000000a008087824 */ /* 0x004fca00078e0209 */
[----:B------:R-:W-:-:S13]  /*11dc0*/  R2UR UR11, R8 ;  /* 0x00000000080b72ca */ /* 0x000fda00000e0000 */
[----:B------:R1:W-:Y:S01]  /*11dd0*/  UTMALDG.4D [UR8], [UR4], desc[UR6] ;  /* 0x00000608040075b4 */ /* 0x0003e20008019000 */
[----:B------:R-:W2:Y:S02]  /*11de0*/  SYNCS.PHASECHK.TRANS64.TRYWAIT P2, [R4+URZ+0x13240], R3 ;  /* 0x01324003040075a7 */ /* 0x000ea4000804017f */
[----:B-12---:R-:W-:Y:S05]  /*11df0*/  @!P2 BRA `(.L_x_10644) ;  /* 0x000000300058a947 */ /* 0x006fea0003800000 */
.L_x_10752:
        /* <DEDUP_REMOVED lines=8> */
.L_x_10645:
        /* <DEDUP_REMOVED lines=14> */
.L_x_10640:
[----:B------:R-:W-:Y:S05]  /*11f60*/  WARPSYNC.ALL ;  /* 0x0000000000007948 */ /* 0x000fea0003800000 */
[----:B------:R-:W-:Y:S01]  /*11f70*/  BAR.SYNC.DEFER_BLOCKING 0x8, 0x1a0 ;  /* 0x0206800000007b1d */ /* 0x000fe20000010000 */
[----:B------:R-:W-:Y:S02]  /*11f80*/  R2UR UR9, R29 ;  /* 0x000000001d0972ca */ /* 0x000fe400000e0000 */
[----:B------:R-:W-:-:S13]  /*11f90*/  ELECT P0, URZ, PT ;  /* 0x00000000003f782f */ /* 0x000fda0003800000 */
[----:B------:R-:W-:Y:S01]  /*11fa0*/  @P0 R2UR UR13, R7 ;  /* 0x00000000070d02ca */ /* 0x000fe200000e0000 */
[----:B------:R-:W-:Y:S01]  /*11fb0*/  UIADD3 UR4, UP0, UR40, 0x270, URZ ;  /* 0x0000027028047890 */ /* 0x000fe2000ff1e03f */
[----:B------:R-:W-:Y:S01]  /*11fc0*/  @P0 R2UR UR12, R18 ;  /* 0x00000000120c02ca */ /* 0x000fe200000e0000 */
[----:B------:R-:W-:Y:S01]  /*11fd0*/  UMOV UR6, 0x0 ;  /* 0x0000000000067882 */ /* 0x000fe20000000000 */
[----:B------:R-:W-:Y:S01]  /*11fe0*/  @P0 R2UR UR11, R6 ;  /* 0x00000000060b02ca */ /* 0x000fe200000e0000 */
[----:B------:R-:W-:Y:S01]  /*11ff0*/  UIADD3.X UR5, URZ, UR41, URZ, UP0, !UPT ;  /* 0x000000293f057290 */ /* 0x000fe200087fe43f */
[----:B------:R-:W-:Y:S01]  /*12000*/  UMOV UR7, 0x12f00000 ;  /* 0x12f0000000077882 */ /* 0x000fe20000000000 */
[----:B------:R-:W-:Y:S01]  /*12010*/  UMOV UR10, URZ ;  /* 0x0000003f000a7c82 */ /* 0x000fe20008000000 */
[----:B------:R-:W-:Y:S01]  /*12020*/  UIADD3 UR8, UR9, 0xb000, URZ ;  /* 0x0000b00009087890 */ /* 0x000fe2000fffe03f */
[----:B01----:R-:W-:Y:S01]  /*12030*/  @P0 IMAD.MOV.U32 R4, RZ, RZ, 0x3000 ;  /* 0x00003000ff040424 */ /* 0x003fe200078e00ff */
[----:B------:R-:W-:-:S03]  /*12040*/  UIADD3 UR9, UR9, 0x13200, URZ ;  /* 0x0001320009097890 */ /* 0x000fc6000fffe03f */
[----:B------:R1:W-:Y:S06]  /*12050*/  @P0 SYNCS.ARRIVE.TRANS64 RZ, [R29+URZ+0x13200], R4 ;  /* 0x013200041dff09a7 */ /* 0x0003ec000800003f */
[----:B------:R1:W-:Y:S01]  /*12060*/  UTMALDG.4D [UR8], [UR4], desc[UR6] ;  /* 0x00000608040075b4 */ /* 0x0003e20008019000 */
[----:B------:R-:W-:Y:S02]  /*12070*/  NOP ;  /* 0x0000000000007918 */ /* 0x000fe40000000000 */
.L_x_10638:
[----:B-1----:R-:W2:Y:S04]  /*12080*/  LDL.LU R4, [R1+0x1c] ;  /* 0x00001c0001047983 */ /* 0x002ea80000300800 */
[----:B------:R-:W3:Y:S01]  /*12090*/  LDL.LU R5, [R1+0x14] ;  /* 0x0000140001057983 */ /* 0x000ee20000300800 */
[----:B------:R-:W-:Y:S01]  /*120a0*/  BSSY B0, `(.L_x_10646) ;  /* 0x000000a000007945 */ /* 0x000fe20003800000 */
[----:B--2---:R-:W-:Y:S01]  /*120b0*/  VIADD R4, R4, 0x1 ;  /* 0x0000000104047836 */ /* 0x004fe20000000000 */
[----:B---3--:R-:W-:-:S04]  /*120c0*/  ISETP.GE.AND P2, PT, R5, 0xa1, PT ;  /* 0x000000a10500780c */ /* 0x008fc80003f46270 */
[----:B------:R1:W-:Y:S01]  /*120d0*/  STL [R1+0x1c], R4 ;  /* 0x00001c0401007387 */ /* 0x0003e20000100800 */
[----:B0-----:R-:W-:-:S04]  /*120e0*/  LEA.HI R3, R4, R4, RZ, 0x1 ;  /* 0x0000000404037211 */ /* 0x001fc800078f08ff */
[----:B------:R-:W-:-:S05]  /*120f0*/  LOP3.LUT R3, R3, 0xfffffffe, RZ, 0xc0, !PT ;  /* 0xfffffffe03037812 */ /* 0x000fca00078ec0ff */
[----:B------:R-:W-:-:S05]  /*12100*/  IMAD.IADD R3, R4, 0x1, -R3 ;  /* 0x0000000104037824 */ /* 0x000fca00078e0a03 */
[----:B-1----:R-:W-:-:S04]  /*12110*/  SHF.L.U32 R4, R3, 0x1f, RZ ;  /* 0x0000001f03047819 */ /* 0x002fc800000006ff */
[----:B------:R-:W0:Y:S02]  /*12120*/  SYNCS.PHASECHK.TRANS64.TRYWAIT P0, [R29+URZ+0x13220], R4 ;  /* 0x013220041d0075a7 */ /* 0x000e24000800017f */
[----:B0-----:R-:W-:Y:S05]  /*12130*/  @!P0 BRA `(.L_x_10647) ;  /* 0x0000002c009c8947 */ /* 0x001fea0003800000 */
.L_x_10753:
[----:B------:R-:W-:Y:S05]  /*12140*/  BSYNC B0 ;  /* 0x0000000000007941 */ /* 0x000fea0003800000 */
.L_x_10646:
[----:B------:R-:W-:Y:S05]  /*12150*/  @!P2 BRA `(.L_x_10648) ;  /* 0x0000000c002ca947 */ /* 0x000fea0003800000 */
[----:B------:R-:W2:Y:S01]  /*12160*/  LDL.LU R3, [R1+0x18] ;  /* 0x0000180001037983 */ /* 0x000ea20000300800 */
[----:B------:R-:W-:Y:S02]  /*12170*/  IMAD.MOV.U32 R6, RZ, RZ, R25 ;  /* 0x000000ffff067224 */ /* 0x000fe400078e0019 */
[----:B------:R-:W-:Y:S02]  /*12180*/  IMAD.MOV.U32 R7, RZ, RZ, R27 ;  /* 0x000000ffff077224 */ /* 0x000fe400078e001b */
[----:B--2---:R-:W-:-:S07]  /*12190*/  VIADD R12, R3, 0xfffffffe ;  /* 0xfffffffe030c7836 */ /* 0x004fce0000000000 */
.L_x_10668:
[----:B------:R-:W-:Y:S01]  /*121a0*/  IADD3 R25, R6, 0x1, RZ ;  /* 0x0000000106197810 */ /* 0x000fe20007ffe0ff */
[----:B------:R-:W-:Y:S05]  /*121b0*/  YIELD ;  /* 0x0000000000007946 */ /* 0x000fea0003800000 */
[----:B------:R-:W-:Y:S01]  /*121c0*/  ISETP.NE.AND P0, PT, R25, 0x2, PT ;  /* 0x000000021900780c */ /* 0x000fe20003f05270 */
[----:B------:R-:W-:Y:S03]  /*121d0*/  BSSY B0, `(.L_x_10649) ;  /* 0x0000066000007945 */ /* 0x000fe60003800000 */
[----:B0-----:R-:W-:-:S02]  /*121e0*/  SEL R4, RZ, 0x1, P0 ;  /* 0x00000001ff047807 */ /* 0x001fc40000000000 */
[----:B------:R-:W-:Y:S02]  /*121f0*/  SEL R25, R25, RZ, P0 ;  /* 0x000000ff19197207 */ /* 0x000fe40000000000 */
[----:B------:R-:W-:Y:S01]  /*12200*/  LOP3.LUT R27, R7, R4, RZ, 0x3c, !PT ;  /* 0x00000004071b7212 */ /* 0x000fe200078e3cff */
[----:B-1----:R-:W-:Y:S06]  /*12210*/  @!P6 BRA `(.L_x_10650) ;  /* 0x000000040084e947 */ /* 0x002fec0003800000 */
[----:B------:R-:W-:Y:S01]  /*12220*/  ULDC.64 UR4, c[0x0][0x3f8] ;  /* 0x0000fe0000047ab9 */ /* 0x000fe20000000a00 */
[----:B------:R-:W-:Y:S01]  /*12230*/  IMAD.MOV.U32 R8, RZ, RZ, R12 ;  /* 0x000000ffff087224 */ /* 0x000fe200078e000c */
[----:B------:R-:W-:-:S04]  /*12240*/  ISETP.NE.U32.AND P0, PT, RZ, UR4, PT ;  /* 0x00000004ff007c0c */ /* 0x000fc8000bf05070 */
[----:B------:R-:W-:-:S13]  /*12250*/  ISETP.NE.AND.EX P0, PT, RZ, UR5, PT, P0 ;  /* 0x00000005ff007c0c */ /* 0x000fda000bf05300 */
        /* <DEDUP_REMOVED lines=9> */
[----:B------:R-:W-:-:S04]  /*122f0*/  @P0 SHF.R.U32.HI R2, RZ, R3, R4 ;  /* 0x00000003ff020219 */ /* 0x000fc80000011604 */
[--C-:B------:R-:W-:Y:S01]  /*12300*/  SHF.R.S32.HI R3, RZ, 0x1f, R2.reuse ;  /* 0x0000001fff037819 */ /* 0x100fe20000011402 */
[--C-:B------:R-:W-:Y:S02]  /*12310*/  IMAD.MOV R8, RZ, RZ, -R2.reuse ;  /* 0x000000ffff087224 */ /* 0x100fe400078e0a02 */
[----:B------:R-:W-:-:S04]  /*12320*/  IMAD.WIDE.U32 R2, R20, UR6, R2 ;  /* 0x0000000614027c25 */ /* 0x000fc8000f8e0002 */
[----:B------:R-:W-:Y:S01]  /*12330*/  IMAD.IADD R9, R9, 0x1, R3 ;  /* 0x0000000109097824 */ /* 0x000fe200078e0203 */
[----:B------:R-:W-:Y:S01]  /*12340*/  LEA R4, P0, R2, UR4, 0x2 ;  /* 0x0000000402047c11 */ /* 0x000fe2000f8010ff */
[----:B------:R-:W-:-:S03]  /*12350*/  IMAD R8, R5, R8, R12 ;  /* 0x0000000805087224 */ /* 0x000fc600078e020c */
[----:B------:R-:W-:-:S05]  /*12360*/  LEA.HI.X R5, R2, UR5, R9, 0x2, P0 ;  /* 0x0000000502057c11 */ /* 0x000fca00080f1409 */
[----:B------:R0:W5:Y:S04]  /*12370*/  LDG.E R2, desc[UR42][R4.64] ;  /* 0x0000002a04027981 */ /* 0x000168000c1e1900 */
.L_x_10651:
[----:B------:R-:W1:Y:S01]  /*12380*/  S2R R3, SR_TID.X ;  /* 0x0000000000037919 */ /* 0x000e620000002100 */
[----:B0-----:R-:W-:Y:S01]  /*12390*/  SHF.L.U32 R4, R27, 0x1f, RZ ;  /* 0x0000001f1b047819 */ /* 0x001fe200000006ff */
[----:B------:R-:W-:Y:S01]  /*123a0*/  BSSY B1, `(.L_x_10652) ;  /* 0x0000006000017945 */ /* 0x000fe20003800000 */
[----:B-1----:R-:W-:Y:S01]  /*123b0*/  LOP3.LUT R5, R3, 0x7f, RZ, 0xc0, !PT ;  /* 0x0000007f03057812 */ /* 0x002fe200078ec0ff */
[----:B------:R-:W-:-:S03]  /*123c0*/  IMAD R3, R25, 0x8, R29 ;  /* 0x0000000819037824 */ /* 0x000fc600078e021d */
[----:B------:R-:W-:Y:S01]  /*123d0*/  ISETP.NE.AND P2, PT, R5, RZ, PT ;  /* 0x000000ff0500720c */ /* 0x000fe20003f45270 */
[----:B------:R-:W0:Y:S02]  /*123e0*/  SYNCS.PHASECHK.TRANS64.TRYWAIT P0, [R3+URZ+0x13280], R4 ;  /* 0x01328004030075a7 */ /* 0x000e24000800017f */
[----:B0-----:R-:W-:Y:S10]  /*123f0*/  @!P0 BRA `(.L_x_10653) ;  /* 0x0000002c00008947 */ /* 0x001ff40003800000 */
.L_x_10754:
[----:B------:R-:W-:Y:S05]  /*12400*/  BSYNC B1 ;  /* 0x0000000000017941 */ /* 0x000fea0003800000 */
.L_x_10652:
        /* <DEDUP_REMOVED lines=9> */
.L_x_10655:
[----:B------:R-:W-:Y:S05]  /*124a0*/  BSYNC B1 ;  /* 0x0000000000017941 */ /* 0x000fea0003800000 */
.L_x_10654:
[----:B------:R-:W2:Y:S01]  /*124b0*/  LDL R5, [R1] ;  /* 0x0000000001057983 */ /* 0x000ea20000100800 */
        /* <DEDUP_REMOVED lines=11> */
.L_x_10656:
        /* <DEDUP_REMOVED lines=13> */
.L_x_10755:
[----:B------:R-:W-:Y:S05]  /*12640*/  BSYNC B1 ;  /* 0x0000000000017941 */ /* 0x000fea0003800000 */
.L_x_10657:
        /* <DEDUP_REMOVED lines=11> */
.L_x_10660:
[----:B------:R-:W-:Y:S05]  /*12700*/  BSYNC B1 ;  /* 0x0000000000017941 */ /* 0x000fea0003800000 */
.L_x_10659:
        /* <DEDUP_REMOVED lines=8> */
.L_x_10661:
        /* <DEDUP_REMOVED lines=10> */
.L_x_10650:
[----:B------:R-:W-:Y:S05]  /*12830*/  BSYNC B0 ;  /* 0x0000000000007941 */ /* 0x000fea0003800000 */
.L_x_10649:
[----:B------:R-:W-:-:S06]  /*12840*/  UISETP.NE.AND UP0, UPT, UR36, 0x3, UPT ;  /* 0x000000032400788c */ /* 0x000fcc000bf05270 */
[----:B------:R-:W-:-:S13]  /*12850*/  PLOP3.LUT P0, PT, PT, PT, UP0, 0x80, 0x0 ;  /* 0x000000000000781c */ /* 0x000fda0003f0f008 */
[----:B------:R-:W-:Y:S05]  /*12860*/  @!P0 BRA `(.L_x_10662) ;  /* 0x0000000000048947 */ /* 0x000fea0003800000 */
[----:B------:R-:W-:Y:S01]  /*12870*/  BPT.TRAP 0x1 ;  /* 0x000000040000795c */ /* 0x000fe20000300000 */
.L_x_10662:
[----:B------:R-:W-:Y:S01]  /*12880*/  LOP3.LUT R4, R7, 0x1, RZ, 0x3c, !PT ;  /* 0x0000000107047812 */ /* 0x000fe200078e3cff */
[----:B------:R-:W-:Y:S01]  /*12890*/  IMAD R13, R6, 0x8, R29 ;  /* 0x00000008060d7824 */ /* 0x000fe200078e021d */
[----:B------:R-:W-:Y:S01]  /*128a0*/  BSSY B0, `(.L_x_10663) ;  /* 0x0000006000007945 */ /* 0x000fe20003800000 */
[----:B------:R-:W-:Y:S01]  /*128b0*/  IMAD.U32 R3, RZ, RZ, UR39 ;  /* 0x00000027ff037e24 */ /* 0x000fe2000f8e00ff */
[----:B------:R-:W-:-:S04]  /*128c0*/  SHF.L.U32 R4, R4, 0x1f, RZ ;  /* 0x0000001f04047819 */ /* 0x000fc800000006ff */
[----:B------:R-:W0:Y:S01]  /*128d0*/  SYNCS.PHASECHK.TRANS64.TRYWAIT P2, [R13+URZ+0x13270], R4 ;  /* 0x013270040d0075a7 */ /* 0x000e22000804017f */
[----:B------:R-:W-:Y:S01]  /*128e0*/  ISETP.NE.AND P0, PT, R3, 0x3, PT ;  /* 0x000000030300780c */ /* 0x000fe20003f05270 */
[----:B0-----:R-:W-:-:S12]  /*128f0*/  @!P2 BRA `(.L_x_10664) ;  /* 0x0000002400e8a947 */ /* 0x001fd80003800000 */
.L_x_10756:
[----:B------:R-:W-:Y:S05]  /*12900*/  BSYNC B0 ;  /* 0x0000000000007941 */ /* 0x000fea0003800000 */
.L_x_10663:
[----:B------:R-:W-:Y:S05]  /*12910*/  @!P0 BRA `(.L_x_10665) ;  /* 0x0000000000048947 */ /* 0x000fea0003800000 */
[----:B------:R-:W-:Y:S01]  /*12920*/  BPT.TRAP 0x1 ;  /* 0x000000040000795c */ /* 0x000fe20000300000 */
.L_x_10665:
[----:B0-----:R-:W-:Y:S01]  /*12930*/  SHF.L.U32 R4, R7, 0x1f, RZ ;  /* 0x0000001f07047819 */ /* 0x001fe200000006ff */
[----:B------:R-:W-:-:S03]  /*12940*/  IMAD R3, R6, 0x2800, RZ ;  /* 0x0000280006037824 */ /* 0x000fc600078e02ff */
[----:B------:R-:W0:Y:S02]  /*12950*/  SYNCS.PHASECHK.TRANS64.TRYWAIT P2, [R13+URZ+0x13260], R4 ;  /* 0x013260040d0075a7 */ /* 0x000e24000804017f */
[----:B0-----:R-:W-:Y:S05]  /*12960*/  @!P2 BRA `(.L_x_10666) ;  /* 0x0000002400e0a947 */ /* 0x001fea0003800000 */
.L_x_10757:
[----:B0-----:R-:W-:Y:S01]  /*12970*/  LOP3.LUT R4, R3, R24, RZ, 0xfc, !PT ;  /* 0x0000001803047212 */ /* 0x001fe200078efcff */
[----:B------:R-:W-:Y:S05]  /*12980*/  WARPSYNC.ALL ;  /* 0x0000000000007948 */ /* 0x000fea0003800000 */
[C---:B------:R-:W-:Y:S02]  /*12990*/  IMAD.IADD R5, R29.reuse, 0x1, R4 ;  /* 0x000000011d057824 */ /* 0x040fe400078e0204 */
        /* <DEDUP_REMOVED lines=31> */
[C---:B0-----:R-:W-:Y:S02]  /*12b90*/  VIADD R10, R3.reuse, 0x1800 ;  /* 0x00001800030a7836 */ /* 0x041fe40000000000 */
[----:B------:R-:W-:-:S03]  /*12ba0*/  VIADD R3, R3, 0x2000 ;  /* 0x0000200003037836 */ /* 0x000fc60000000000 */
        /* <DEDUP_REMOVED lines=12> */
[----:B------:R-:W-:Y:S02]  /*12c70*/  IMAD.IADD R4, R29, 0x1, R4 ;  /* 0x000000011d047824 */ /* 0x000fe400078e0204 */
[----:B------:R-:W-:-:S04]  /*12c80*/  IMAD.IADD R3, R18, 0x1, R3 ;  /* 0x0000000112037824 */ /* 0x000fc800078e0203 */
[----:B------:R-:W0:Y:S02]  /*12c90*/  LDSM.16.MT88.4 R4, [R4+0x6000] ;  /* 0x006000000404783b */ /* 0x000e240000004200 */
        /* <DEDUP_REMOVED lines=13> */
.L_x_10667:
[----:B-1----:R1:W-:Y:S01]  /*12d70*/  SYNCS.ARRIVE.TRANS64.A1T0 RZ, [R13+URZ+0x13250], RZ ;  /* 0x013250ff0dff79a7 */ /* 0x0023e2000810003f */
[----:B------:R-:W-:Y:S01]  /*12d80*/  BAR.SYNC.DEFER_BLOCKING 0x2, 0x80 ;  /* 0x0082000000007b1d */ /* 0x000fe20000010000 */
[C---:B------:R-:W-:Y:S01]  /*12d90*/  ISETP.GT.AND P0, PT, R12.reuse, RZ, PT ;  /* 0x000000ff0c00720c */ /* 0x040fe20003f04270 */
[----:B0-----:R-:W-:Y:S02]  /*12da0*/  @!P1 VIADD R3, R13, 0x13280 ;  /* 0x000132800d039836 */ /* 0x001fe40000000000 */
[----:B------:R-:W-:Y:S02]  /*12db0*/  VIADD R12, R12, 0xffffffff ;  /* 0xffffffff0c0c7836 */ /* 0x000fe40000000000 */
[----:B------:R-:W-:Y:S01]  /*12dc0*/  IMAD.MOV.U32 R6, RZ, RZ, R25 ;  /* 0x000000ffff067224 */ /* 0x000fe200078e0019 */
[----:B------:R-:W-:Y:S01]  /*12dd0*/  @!P1 PRMT R3, RZ, 0x654, R3 ;  /* 0x00000654ff039816 */ /* 0x000fe20000000003 */
[----:B------:R-:W-:-:S03]  /*12de0*/  IMAD.MOV.U32 R7, RZ, RZ, R27 ;  /* 0x000000ffff077224 */ /* 0x000fc600078e001b */
[----:B------:R1:W-:Y:S03]  /*12df0*/  @!P1 SYNCS.ARRIVE.TRANS64.RED.A1T0 RZ, [R3+URZ], RZ ;  /* 0x000000ff03ff99a7 */ /* 0x0003e6000810043f */
[----:B------:R-:W-:Y:S05]  /*12e00*/  @P0 BRA `(.L_x_10668) ;  /* 0xfffffff000e40947 */ /* 0x000fea000383ffff */
.L_x_10648:
[----:B------:R-:W-:Y:S04]  /*12e10*/  BSSY B0, `(.L_x_10669) ;  /* 0x000000e000007945 */ /* 0x000fe80003800000 */
        /* <DEDUP_REMOVED lines=8> */
[----:B0-----:R-:W0:Y:S02]  /*12ea0*/  S2R R4, SR_LTMASK ;  /* 0x0000000000047919 */ /* 0x001e240000003900 */
[----:B0-----:R-:W-:-:S04]  /*12eb0*/  LOP3.LUT R4, R4, UR4, RZ, 0xc0, !PT ;  /* 0x0000000404047c12 */ /* 0x001fc8000f8ec0ff */
[----:B------:R-:W0:Y:S01]  /*12ec0*/  POPC R7, R4 ;  /* 0x0000000400077309 */ /* 0x000e220000000000 */
[----:B--2---:R-:W0:Y:S02]  /*12ed0*/  SHFL.IDX PT, R0, R3, R0, 0x1f ;  /* 0x00001f0003007589 */ /* 0x004e2400000e0000 */
[----:B0-----:R-:W-:-:S07]  /*12ee0*/  IADD3 R16, R0, UR38, R7 ;  /* 0x0000002600107c10 */ /* 0x001fce000fffe007 */
.L_x_10670:
[----:B------:R-:W-:Y:S05]  /*12ef0*/  BSYNC B0 ;  /* 0x0000000000007941 */ /* 0x000fea0003800000 */
.L_x_10669:
[----:B------:R-:W-:-:S06]  /*12f00*/  UISETP.NE.AND UP0, UPT, UR36, 0x3, UPT ;  /* 0x000000032400788c */ /* 0x000fcc000bf05270 */
[----:B------:R-:W-:-:S13]  /*12f10*/  PLOP3.LUT P0, PT, PT, PT, UP0, 0x80, 0x0 ;  /* 0x000000000000781c */ /* 0x000fda0003f0f008 */
[----:B------:R-:W-:Y:S05]  /*12f20*/  @!P0 BRA `(.L_x_10671) ;  /* 0x0000000000048947 */ /* 0x000fea0003800000 */
[----:B------:R-:W-:Y:S01]  /*12f30*/  BPT.TRAP 0x1 ;  /* 0x000000040000795c */ /* 0x000fe20000300000 */
.L_x_10671:
[----:B-1----:R-:W-:Y:S01]  /*12f40*/  LOP3.LUT R3, R27, 0x1, RZ, 0x3c, !PT ;  /* 0x000000011b037812 */ /* 0x002fe200078e3cff */
[----:B------:R-:W-:Y:S01]  /*12f50*/  IMAD R2, R25, 0x8, R29 ;  /* 0x0000000819027824 */ /* 0x000fe200078e021d */
[----:B------:R-:W-:Y:S01]  /*12f60*/  BSSY B0, `(.L_x_10672) ;  /* 0x0000006000007945 */ /* 0x000fe20003800000 */
[----:B------:R-:W-:Y:S01]  /*12f70*/  IMAD.U32 R0, RZ, RZ, UR39 ;  /* 0x00000027ff007e24 */ /* 0x000fe2000f8e00ff */
[----:B------:R-:W-:-:S04]  /*12f80*/  SHF.L.U32 R3, R3, 0x1f, RZ ;  /* 0x0000001f03037819 */ /* 0x000fc800000006ff */
[----:B------:R-:W1:Y:S01]  /*12f90*/  SYNCS.PHASECHK.TRANS64.TRYWAIT P0, [R2+URZ+0x13270], R3 ;  /* 0x01327003020075a7 */ /* 0x000e62000800017f */
[----:B------:R-:W-:Y:S01]  /*12fa0*/  ISETP.NE.AND P2, PT, R0, 0x3, PT ;  /* 0x000000030000780c */ /* 0x000fe20003f45270 */
[----:B-1----:R-:W-:-:S12]  /*12fb0*/  @!P0 BRA `(.L_x_10673) ;  /* 0x0000002000608947 */ /* 0x002fd80003800000 */
.L_x_10758:
[----:B------:R-:W-:Y:S05]  /*12fc0*/  BSYNC B0 ;  /* 0x0000000000007941 */ /* 0x000fea0003800000 */
.L_x_10672:
[----:B------:R-:W-:Y:S05]  /*12fd0*/  @!P2 BRA `(.L_x_10674) ;  /* 0x000000000004a947 */ /* 0x000fea0003800000 */
[----:B------:R-:W-:Y:S01]  /*12fe0*/  BPT.TRAP 0x1 ;  /* 0x000000040000795c */ /* 0x000fe20000300000 */
.L_x_10674:
[----:B-1----:R-:W-:Y:S01]  /*12ff0*/  SHF.L.U32 R3, R27, 0x1f, RZ ;  /* 0x0000001f1b037819 */ /* 0x002fe200000006ff */
[----:B------:R-:W-:-:S03]  /*13000*/  IMAD R0, R25, 0x2800, RZ ;  /* 0x0000280019007824 */ /* 0x000fc600078e02ff */
[----:B------:R-:W1:Y:S02]  /*13010*/  SYNCS.PHASECHK.TRANS64.TRYWAIT P0, [R2+URZ+0x13260], R3 ;  /* 0x01326003020075a7 */ /* 0x000e64000800017f */
[----:B-1----:R-:W-:Y:S05]  /*13020*/  @!P0 BRA `(.L_x_10675) ;  /* 0x0000002000588947 */ /* 0x002fea0003800000 */
.L_x_10759:
[C---:B0-----:R-:W-:Y:S01]  /*13030*/  LOP3.LUT R4, R0.reuse, R24, RZ, 0xfc, !PT ;  /* 0x0000001800047212 */ /* 0x041fe200078efcff */
[----:B------:R-:W-:Y:S05]  /*13040*/  WARPSYNC.ALL ;  /* 0x0000000000007948 */ /* 0x000fea0003800000 */
[C---:B------:R-:W-:Y:S01]  /*13050*/  IMAD.IADD R5, R29.reuse, 0x1, R4 ;  /* 0x000000011d057824 */ /* 0x040fe200078e0204 */
[C---:B-1----:R-:W-:Y:S01]  /*13060*/  LOP3.LUT R3, R0.reuse, R23, RZ, 0xfc, !PT ;  /* 0x0000001700037212 */ /* 0x042fe200078efcff */
[----:B------:R-:W-:Y:S02]  /*13070*/  VIADD R12, R0, 0x800 ;  /* 0x00000800000c7836 */ /* 0x000fe40000000000 */
[----:B------:R-:W-:-:S02]  /*13080*/  VIADD R13, R29, 0x1000 ;  /* 0x000010001d0d7836 */ /* 0x000fc40000000000 */
[----:B------:R-:W0:Y:S02]  /*13090*/  LDSM.16.MT88.4 R4, [R5+0x6000] ;  /* 0x006000000504783b */ /* 0x000e240000004200 */
[----:B------:R-:W-:Y:S01]  /*130a0*/  IMAD.IADD R3, R13, 0x1, R3 ;  /* 0x000000010d037824 */ /* 0x000fe200078e0203 */
[C-C-:B0-----:R-:W-:Y:S02]  /*130b0*/  PRMT R8, R4.reuse, 0x6420, R5.reuse ;  /* 0x0000642004087816 */ /* 0x141fe40000000005 */
[----:B------:R-:W-:Y:S02]  /*130c0*/  PRMT R9, R4, 0x7531, R5 ;  /* 0x0000753104097816 */ /* 0x000fe40000000005 */
[----:B------:R-:W-:Y:S02]  /*130d0*/  LOP3.LUT R4, R12, R24, RZ, 0xfc, !PT ;  /* 0x000000180c047212 */ /* 0x000fe400078efcff */
[C-C-:B------:R-:W-:Y:S02]  /*130e0*/  PRMT R10, R6.reuse, 0x6420, R7.reuse ;  /* 0x00006420060a7816 */ /* 0x140fe40000000007 */
[----:B------:R-:W-:Y:S01]  /*130f0*/  PRMT R11, R6, 0x7531, R7 ;  /* 0x00007531060b7816 */ /* 0x000fe20000000007 */
[----:B------:R-:W-:Y:S01]  /*13100*/  IMAD.IADD R6, R29, 0x1, R4 ;  /* 0x000000011d067824 */ /* 0x000fe200078e0204 */
[----:B------:R-:W-:-:S03]  /*13110*/  LOP3.LUT R12, R12, R23, RZ, 0xfc, !PT ;  /* 0x000000170c0c7212 */ /* 0x000fc600078efcff */
[----:B------:R0:W-:Y:S02]  /*13120*/  STSM.16.M88.4 [R3], R8 ;  /* 0x0000000803007844 */ /* 0x0001e40000000200 */
[----:B------:R-:W-:Y:S02]  /*13130*/  IMAD.IADD R12, R13, 0x1, R12 ;  /* 0x000000010d0c7824 */ /* 0x000fe400078e020c */
[----:B------:R-:W1:Y:S01]  /*13140*/  LDSM.16.MT88.4 R4, [R6+0x6000] ;  /* 0x006000000604783b */ /* 0x000e620000004200 */
[----:B0-----:R-:W-:Y:S01]  /*13150*/  VIADD R3, R0, 0x1000 ;  /* 0x0000100000037836 */ /* 0x001fe20000000000 */
[C-C-:B-1----:R-:W-:Y:S02]  /*13160*/  PRMT R8, R4.reuse, 0x6420, R5.reuse ;  /* 0x0000642004087816 */ /* 0x142fe40000000005 */
[----:B------:R-:W-:Y:S02]  /*13170*/  PRMT R9, R4, 0x7531, R5 ;  /* 0x0000753104097816 */ /* 0x000fe40000000005 */
[----:B------:R-:W-:-:S02]  /*13180*/  LOP3.LUT R4, R3, R24, RZ, 0xfc, !PT ;  /* 0x0000001803047212 */ /* 0x000fc400078efcff */
[C-C-:B------:R-:W-:Y:S02]  /*13190*/  PRMT R10, R6.reuse, 0x6420, R7.reuse ;  /* 0x00006420060a7816 */ /* 0x140fe40000000007 */
[----:B------:R-:W-:Y:S01]  /*131a0*/  PRMT R11, R6, 0x7531, R7 ;  /* 0x00007531060b7816 */ /* 0x000fe20000000007 */
[----:B------:R-:W-:Y:S01]  /*131b0*/  IMAD.IADD R5, R29, 0x1, R4 ;  /* 0x000000011d057824 */ /* 0x000fe200078e0204 */
[----:B------:R-:W-:-:S03]  /*131c0*/  LOP3.LUT R3, R3, R23, RZ, 0xfc, !PT ;  /* 0x0000001703037212 */ /* 0x000fc600078efcff */
[----:B------:R0:W-:Y:S02]  /*131d0*/  STSM.16.M88.4 [R12], R8 ;  /* 0x000000080c007844 */ /* 0x0001e40000000200 */
[----:B------:R-:W-:Y:S02]  /*131e0*/  IMAD.IADD R3, R13, 0x1, R3 ;  /* 0x000000010d037824 */ /* 0x000fe400078e0203 */
[----:B------:R-:W1:Y:S01]  /*131f0*/  LDSM.16.MT88.4 R4, [R5+0x6000] ;  /* 0x006000000504783b */ /* 0x000e620000004200 */
[C---:B0-----:R-:W-:Y:S02]  /*13200*/  VIADD R12, R0.reuse, 0x1800 ;  /* 0x00001800000c7836 */ /* 0x041fe40000000000 */
[----:B------:R-:W-:Y:S01]  /*13210*/  VIADD R0, R0, 0x2000 ;  /* 0x0000200000007836 */ /* 0x000fe20000000000 */
[C-C-:B-1----:R-:W-:Y:S02]  /*13220*/  PRMT R8, R4.reuse, 0x6420, R5.reuse ;  /* 0x0000642004087816 */ /* 0x142fe40000000005 */
[----:B------:R-:W-:-:S02]  /*13230*/  PRMT R9, R4, 0x7531, R5 ;  /* 0x0000753104097816 */ /* 0x000fc40000000005 */
[----:B------:R-:W-:Y:S02]  /*13240*/  LOP3.LUT R4, R12, R24, RZ, 0xfc, !PT ;  /* 0x000000180c047212 */ /* 0x000fe400078efcff */
[C-C-:B------:R-:W-:Y:S02]  /*13250*/  PRMT R10, R6.reuse, 0x6420, R7.reuse ;  /* 0x00006420060a7816 */ /* 0x140fe40000000007 */
[----:B------:R-:W-:Y:S01]  /*13260*/  PRMT R11, R6, 0x7531, R7 ;  /* 0x00007531060b7816 */ /* 0x000fe20000000007 */
[----:B------:R-:W-:Y:S01]  /*13270*/  IMAD.IADD R6, R29, 0x1, R4 ;  /* 0x000000011d067824 */ /* 0x000fe200078e0204 */
[----:B------:R-:W-:-:S03]  /*13280*/  LOP3.LUT R12, R12, R23, RZ, 0xfc, !PT ;  /* 0x000000170c0c7212 */ /* 0x000fc600078efcff */
[----:B------:R-:W-:Y:S02]  /*13290*/  STSM.16.M88.4 [R3], R8 ;  /* 0x0000000803007844 */ /* 0x000fe40000000200 */
[----:B------:R-:W-:Y:S02]  /*132a0*/  IMAD.IADD R12, R13, 0x1, R12 ;  /* 0x000000010d0c7824 */ /* 0x000fe400078e020c */
        /* <DEDUP_REMOVED lines=24> */
.L_x_10676:
[----:B-1----:R-:W-:Y:S01]  /*13430*/  SYNCS.ARRIVE.TRANS64.A1T0 RZ, [R2+URZ+0x13250], RZ ;  /* 0x013250ff02ff79a7 */ /* 0x002fe2000810003f */
[----:B0-----:R-:W-:Y:S01]  /*13440*/  @!P1 VIADD R0, R2, 0x13280 ;  /* 0x0001328002009836 */ /* 0x001fe20000000000 */
[----:B------:R-:W-:-:S04]  /*13450*/  IADD3 R25, R25, 0x1, RZ ;  /* 0x0000000119197810 */ /* 0x000fc80007ffe0ff */
[----:B------:R-:W-:Y:S01]  /*13460*/  @!P1 PRMT R0, RZ, 0x654, R0 ;  /* 0x00000654ff009816 */ /* 0x000fe20000000000 */
[----:B------:R-:W-:Y:S01]  /*13470*/  BAR.SYNC.DEFER_BLOCKING 0x2, 0x80 ;  /* 0x0082000000007b1d */ /* 0x000fe20000010000 */
[----:B------:R-:W-:-:S04]  /*13480*/  ISETP.NE.AND P0, PT, R25, 0x2, PT ;  /* 0x000000021900780c */ /* 0x000fc80003f05270 */
[----:B------:R-:W-:Y:S01]  /*13490*/  SEL R25, R25, RZ, P0 ;  /* 0x000000ff19197207 */ /* 0x000fe20000000000 */
[----:B------:R0:W-:Y:S02]  /*134a0*/  @!P1 SYNCS.ARRIVE.TRANS64.RED.A1T0 RZ, [R0+URZ], RZ ;  /* 0x000000ff00ff99a7 */ /* 0x0001e4000810043f */
[----:B0-----:R-:W-:-:S04]  /*134b0*/  SEL R0, RZ, 0x1, P0 ;  /* 0x00000001ff007807 */ /* 0x001fc80000000000 */
[----:B------:R-:W-:-:S07]  /*134c0*/  LOP3.LUT R27, R27, R0, RZ, 0x3c, !PT ;  /* 0x000000001b1b7212 */ /* 0x000fce00078e3cff */
.L_x_10631:
[----:B------:R-:W-:Y:S05]  /*134d0*/  BSYNC B6 ;  /* 0x0000000000067941 */ /* 0x000fea0003800000 */
.L_x_10629:
[----:B------:R-:W-:-:S13]  /*134e0*/  LOP3.LUT P0, RZ, R22, 0x2, RZ, 0xc0, !PT ;  /* 0x0000000216ff7812 */ /* 0x000fda000780c0ff */
        /* <DEDUP_REMOVED lines=9> */
.L_x_10677:
        /* <DEDUP_REMOVED lines=10> */
[----:B------:R-:W2:Y:S01]  /*13620*/  @!P1 LDG.E R2, desc[UR42][R2.64] ;  /* 0x0000002a02029981 */ /* 0x000ea2000c1e1900 */
[----:B------:R-:W-:Y:S01]  /*13630*/  IMAD.MOV.U32 R4, RZ, RZ, RZ ;  /* 0x000000ffff047224 */ /* 0x000fe200078e00ff */
[C---:B------:R-:W-:Y:S02]  /*13640*/  ISETP.GE.U32.AND P2, PT, R8.reuse, 0x2, PT ;  /* 0x000000020800780c */ /* 0x040fe40003f46070 */
[C---:B------:R-:W-:Y:S01]  /*13650*/  ISETP.GE.U32.AND P3, PT, R8.reuse, 0x4, PT ;  /* 0x000000040800780c */ /* 0x040fe20003f66070 */
[----:B------:R-:W-:Y:S01]  /*13660*/  SHFL.IDX PT, R0, R16, 0x1, 0x1f ;  /* 0x00201f0010007f89 */ /* 0x000fe200000e0000 */
[C---:B------:R-:W-:Y:S02]  /*13670*/  ISETP.GE.U32.AND P4, PT, R8.reuse, 0x8, PT ;  /* 0x000000080800780c */ /* 0x040fe40003f86070 */
[C---:B------:R-:W-:Y:S01]  /*13680*/  ISETP.GE.U32.AND P5, PT, R8.reuse, 0x10, PT ;  /* 0x000000100800780c */ /* 0x040fe20003fa6070 */
[----:B--2---:R-:W-:Y:S01]  /*13690*/  @!P1 IMAD.MOV.U32 R4, RZ, RZ, R2 ;  /* 0x000000ffff049224 */ /* 0x004fe200078e0002 */
[----:B------:R-:W-:-:S04]  /*136a0*/  ISETP.NE.AND P1, PT, R8, RZ, PT ;  /* 0x000000ff0800720c */ /* 0x000fc80003f25270 */
[----:B------:R-:W0:Y:S02]  /*136b0*/  SHFL.UP PT, R14, R4, 0x1, RZ ;  /* 0x04200000040e7989 */ /* 0x000e2400000e00ff */
[----:B0-----:R-:W-:-:S05]  /*136c0*/  SEL R5, R14, RZ, P1 ;  /* 0x000000ff0e057207 */ /* 0x001fca0000800000 */
[----:B------:R-:W-:Y:S02]  /*136d0*/  IMAD.IADD R6, R4, 0x1, R5 ;  /* 0x0000000104067824 */ /* 0x000fe400078e0205 */
[----:B------:R-:W-:Y:S04]  /*136e0*/  SHFL.IDX PT, R5, R16, RZ, 0x1f ;  /* 0x00001fff10057589 */ /* 0x000fe800000e0000 */
        /* <DEDUP_REMOVED lines=13> */
.L_x_10769:
[----:B------:R-:W-:Y:S02]  /*137c0*/  ULDC UR4, c[0x0][0xc10] ;  /* 0x0003040000047ab9 */ /* 0x000fe40000000800 */
[----:B------:R-:W-:-:S04]  /*137d0*/  IMAD.U32 R7, RZ, RZ, UR4 ;  /* 0x00000004ff077e24 */ /* 0x000fc8000f8e00ff */
[----:B-1----:R-:W-:-:S04]  /*137e0*/  IMAD R3, R14, R7, RZ ;  /* 0x000000070e037224 */ /* 0x002fc800078e02ff */
[----:B------:R-:W-:-:S05]  /*137f0*/  IMAD.IADD R0, R0, 0x1, R3 ;  /* 0x0000000100007824 */ /* 0x000fca00078e0203 */
[----:B------:R-:W-:-:S13]  /*13800*/  ISETP.GT.AND P6, PT, R0, R5, PT ;  /* 0x000000050000720c */ /* 0x000fda0003fc4270 */
[----:B------:R-:W-:Y:S05]  /*13810*/  @P6 BRA `(.L_x_10680) ;  /* 0x00000000009c6947 */ /* 0x000fea0003800000 */
.L_x_10685:
[----:B0-----:R-:W0:Y:S01]  /*13820*/  LDC R2, c[0x0][0xc14] ;  /* 0x00030500ff027b82 */ /* 0x001e220000000800 */
[----:B------:R-:W-:-:S05]  /*13830*/  VIADD R19, R19, 0x1f ;  /* 0x0000001f13137836 */ /* 0x000fca0000000000 */
[----:B0-----:R-:W-:-:S13]  /*13840*/  ISETP.GE.AND P6, PT, R19, R2, PT ;  /* 0x000000021300720c */ /* 0x001fda0003fc6270 */
[----:B------:R-:W-:Y:S05]  /*13850*/  @P6 BRA `(.L_x_10681) ;  /* 0x0000000400446947 */ /* 0x000fea0003800000 */
[----:B------:R-:W0:Y:S01]  /*13860*/  S2R R3, SR_TID.X ;  /* 0x0000000000037919 */ /* 0x000e220000002100 */
[----:B------:R-:W-:Y:S01]  /*13870*/  BSSY B0, `(.L_x_10682) ;  /* 0x0000009000007945 */ /* 0x000fe20003800000 */
[----:B------:R-:W-:Y:S01]  /*13880*/  IMAD.MOV.U32 R4, RZ, RZ, RZ ;  /* 0x000000ffff047224 */ /* 0x000fe200078e00ff */
[----:B0-----:R-:W-:-:S05]  /*13890*/  LOP3.LUT R3, R3, 0x1f, RZ, 0xc0, !PT ;  /* 0x0000001f03037812 */ /* 0x001fca00078ec0ff */
[----:B------:R-:W-:-:S05]  /*138a0*/  IMAD.IADD R7, R19, 0x1, R3 ;  /* 0x0000000113077824 */ /* 0x000fca00078e0203 */
[----:B------:R-:W-:-:S13]  /*138b0*/  ISETP.GE.OR P6, PT, R7, R2, !P0 ;  /* 0x000000020700720c */ /* 0x000fda00047c6670 */
[----:B------:R-:W-:Y:S05]  /*138c0*/  @P6 BRA `(.L_x_10683) ;  /* 0x00000000000c6947 */ /* 0x000fea0003800000 */
[----:B------:R-:W0:Y:S02]  /*138d0*/  LDC.64 R2, c[0x0][0xc58] ;  /* 0x00031600ff027b82 */ /* 0x000e240000000a00 */
[----:B0-----:R-:W-:-:S05]  /*138e0*/  IMAD.WIDE R2, R7, 0x4, R2 ;  /* 0x0000000407027825 */ /* 0x001fca00078e0202 */
[----:B------:R0:W5:Y:S02]  /*138f0*/  LDG.E R4, desc[UR42][R2.64] ;  /* 0x0000002a02047981 */ /* 0x000164000c1e1900 */
.L_x_10683:
[----:B------:R-:W-:Y:S05]  /*13900*/  BSYNC B0 ;  /* 0x0000000000007941 */ /* 0x000fea0003800000 */
.L_x_10682:
[----:B------:R-:W-:-:S03]  /*13910*/  UMOV UR4, 0xffffffff ;  /* 0xffffffff00047882 */ /* 0x000fc60000000000 */
[----:B------:R-:W-:Y:S05]  /*13920*/  BRA.DIV UR4, `(.L_x_10684) ;  /* 0x0000001e04507947 */ /* 0x000fea000b800000 */
[----:B-----5:R-:W1:Y:S02]  /*13930*/  SHFL.UP PT, R14, R4, 0x1, RZ ;  /* 0x04200000040e7989 */ /* 0x020e6400000e00ff */
[----:B-1----:R-:W-:-:S05]  /*13940*/  SEL R13, R14, RZ, P1 ;  /* 0x000000ff0e0d7207 */ /* 0x002fca0000800000 */
        /* <DEDUP_REMOVED lines=14> */
.L_x_10777:
[----:B------:R-:W-:Y:S02]  /*13a30*/  ULDC UR4, c[0x0][0xc10] ;  /* 0x0003040000047ab9 */ /* 0x000fe40000000800 */
[----:B------:R-:W-:-:S04]  /*13a40*/  IMAD.U32 R7, RZ, RZ, UR4 ;  /* 0x00000004ff077e24 */ /* 0x000fc8000f8e00ff */
[----:B-1----:R-:W-:-:S04]  /*13a50*/  IMAD R3, R14, R7, RZ ;  /* 0x000000070e037224 */ /* 0x002fc800078e02ff */
[----:B------:R-:W-:-:S05]  /*13a60*/  IMAD.IADD R0, R3, 0x1, R0 ;  /* 0x0000000103007824 */ /* 0x000fca00078e0200 */
[----:B------:R-:W-:-:S13]  /*13a70*/  ISETP.GT.AND P6, PT, R0, R5, PT ;  /* 0x000000050000720c */ /* 0x000fda0003fc4270 */
[----:B------:R-:W-:Y:S05]  /*13a80*/  @!P6 BRA `(.L_x_10685) ;  /* 0xfffffffc0064e947 */ /* 0x000fea000383ffff */
.L_x_10680:
        /* <DEDUP_REMOVED lines=8> */
.L_x_10781:
[----:B------:R-:W-:Y:S01]  /*13b10*/  ISETP.NE.AND P0, PT, R3, RZ, PT ;  /* 0x000000ff0300720c */ /* 0x000fe20003f05270 */
[----:B------:R-:W-:-:S12]  /*13b20*/  IMAD.MOV.U32 R14, RZ, RZ, RZ ;  /* 0x000000ffff0e7224 */ /* 0x000fd800078e00ff */
[----:B------:R-:W-:Y:S05]  /*13b30*/  @!P0 BRA `(.L_x_10687) ;  /* 0x0000000000108947 */ /* 0x000fea0003800000 */
[----:B------:R-:W-:Y:S01]  /*13b40*/  UMOV UR4, 0xffffffff ;  /* 0xffffffff00047882 */ /* 0x000fe20000000000 */
[----:B------:R-:W-:Y:S02]  /*13b50*/  VIADD R12, R0, 0xffffffff ;  /* 0xffffffff000c7836 */ /* 0x000fe40000000000 */
[----:B------:R-:W-:Y:S05]  /*13b60*/  BRA.DIV UR4, `(.L_x_10688) ;  /* 0x0000001e04c47947 */ /* 0x000fea000b800000 */
[----:B------:R3:W4:Y:S02]  /*13b70*/  SHFL.IDX PT, R14, R2, R12, 0x1f ;  /* 0x00001f0c020e7589 */ /* 0x00072400000e0000 */
.L_x_10687:
[----:B--2---:R-:W-:Y:S01]  /*13b80*/  IABS R6, R4 ;  /* 0x0000000400067213 */ /* 0x004fe20000000000 */
[----:B----4-:R-:W-:Y:S02]  /*13b90*/  IMAD R16, R14, R7, R16 ;  /* 0x000000070e107224 */ /* 0x010fe400078e0210 */
[----:B------:R-:W-:Y:S01]  /*13ba0*/  IMAD.IADD R19, R0, 0x1, R19 ;  /* 0x0000000100137824 */ /* 0x000fe200078e0213 */
[----:B------:R-:W2:Y:S08]  /*13bb0*/  I2F.RP R8, R6 ;  /* 0x0000000600087306 */ /* 0x000eb00000209400 */
[----:B--2---:R-:W0:Y:S02]  /*13bc0*/  MUFU.RCP R8, R8 ;  /* 0x0000000800087308 */ /* 0x004e240000001000 */
[----:B0--3--:R-:W-:-:S06]  /*13bd0*/  VIADD R2, R8, 0xffffffe ;  /* 0x0ffffffe08027836 */ /* 0x009fcc0000000000 */
[----:B------:R0:W2:Y:S02]  /*13be0*/  F2I.FTZ.U32.TRUNC.NTZ R3, R2 ;  /* 0x0000000200037305 */ /* 0x0000a4000021f000 */
[----:B0-----:R-:W-:Y:S02]  /*13bf0*/  IMAD.MOV.U32 R2, RZ, RZ, RZ ;  /* 0x000000ffff027224 */ /* 0x001fe400078e00ff */
[----:B--2---:R-:W-:-:S04]  /*13c00*/  IMAD.MOV R7, RZ, RZ, -R3 ;  /* 0x000000ffff077224 */ /* 0x004fc800078e0a03 */
[----:B------:R-:W-:-:S04]  /*13c10*/  IMAD R7, R7, R6, RZ ;  /* 0x0000000607077224 */ /* 0x000fc800078e02ff */
[----:B------:R-:W-:Y:S01]  /*13c20*/  IMAD.HI.U32 R3, R3, R7, R2 ;  /* 0x0000000703037227 */ /* 0x000fe200078e0002 */
[----:B------:R-:W-:Y:S02]  /*13c30*/  IADD3 R7, R5, -R16, RZ ;  /* 0x8000001005077210 */ /* 0x000fe40007ffe0ff */
        /* <DEDUP_REMOVED lines=15> */
[--C-:B------:R-:W-:Y:S02]  /*13d30*/  IMAD.MOV R17, RZ, RZ, -R3.reuse ;  /* 0x000000ffff117224 */ /* 0x100fe400078e0a03 */
[----:B------:R-:W-:Y:S02]  /*13d40*/  IMAD.MOV.U32 R18, RZ, RZ, R3 ;  /* 0x000000ffff127224 */ /* 0x000fe400078e0003 */
[----:B------:R-:W-:Y:S01]  /*13d50*/  IMAD R17, R4, R17, R7 ;  /* 0x0000001104117224 */ /* 0x000fe200078e0207 */
[----:B------:R-:W-:Y:S06]  /*13d60*/  BRA `(.L_x_10689) ;  /* 0x00000000001c7947 */ /* 0x000fec0003800000 */
.L_x_10681:
[----:B------:R-:W-:Y:S01]  /*13d70*/  UMOV UR4, URZ ;  /* 0x0000003f00047c82 */ /* 0x000fe20008000000 */
[----:B------:R-:W-:Y:S01]  /*13d80*/  UMOV UR5, URZ ;  /* 0x0000003f00057c82 */ /* 0x000fe20008000000 */
[----:B------:R-:W-:Y:S01]  /*13d90*/  ULDC UR6, c[0x0][0xc14] ;  /* 0x0003050000067ab9 */ /* 0x000fe20000000800 */
[----:B------:R-:W-:Y:S02]  /*13da0*/  IMAD.MOV.U32 R16, RZ, RZ, R5 ;  /* 0x000000ffff107224 */ /* 0x000fe400078e0005 */
[----:B------:R-:W-:Y:S02]  /*13db0*/  IMAD.U32 R17, RZ, RZ, UR4 ;  /* 0x00000004ff117e24 */ /* 0x000fe4000f8e00ff */
[----:B------:R-:W-:Y:S02]  /*13dc0*/  IMAD.U32 R18, RZ, RZ, UR5 ;  /* 0x00000005ff127e24 */ /* 0x000fe4000f8e00ff */
[----:B------:R-:W-:-:S07]  /*13dd0*/  IMAD.U32 R19, RZ, RZ, UR6 ;  /* 0x00000006ff137e24 */ /* 0x000fce000f8e00ff */
.L_x_10689:
[----:B-1----:R-:W0:Y:S01]  /*13de0*/  S2R R0, SR_TID.X ;  /* 0x0000000000007919 */ /* 0x002e220000002100 */
[----:B------:R-:W-:Y:S05]  /*13df0*/  WARPSYNC.ALL ;  /* 0x0000000000007948 */ /* 0x000fea0003800000 */
[----:B------:R-:W-:Y:S01]  /*13e00*/  BAR.SYNC.DEFER_BLOCKING 0x4, 0x200 ;  /* 0x0108000000007b1d */ /* 0x000fe20000010000 */
[----:B0-----:R-:W-:-:S04]  /*13e10*/  LOP3.LUT R0, R0, 0x1f, RZ, 0xc0, !PT ;  /* 0x0000001f00007812 */ /* 0x001fc800078ec0ff */
[----:B------:R-:W-:-:S13]  /*13e20*/  ISETP.NE.AND P0, PT, R0, RZ, PT ;  /* 0x000000ff0000720c */ /* 0x000fda0003f05270 */
[----:B------:R-:W0:Y:S01]  /*13e30*/  @!P0 S2R R3, SR_CgaCtaId ;  /* 0x0000000000038919 */ /* 0x000e220000008800 */
[----:B------:R-:W-:-:S04]  /*13e40*/  @!P0 MOV R0, 0x400 ;  /* 0x0000040000008802 */ /* 0x000fc80000000f00 */
[----:B0-----:R-:W-:-:S05]  /*13e50*/  @!P0 LEA R0, R3, R0, 0x18 ;  /* 0x0000000003008211 */ /* 0x001fca00078ec0ff */
[----:B------:R1:W-:Y:S01]  /*13e60*/  @!P0 STS.128 [R0+0x132d0], R16 ;  /* 0x0132d01000008388 */ /* 0x0003e20000000c00 */
[----:B------:R-:W-:Y:S06]  /*13e70*/  BAR.ARV 0x5, 0x200 ;  /* 0x0148000000007b1d */ /* 0x000fec0000002000 */
.L_x_10678:
[----:B------:R-:W-:Y:S02]  /*13e80*/  ULDC UR4, c[0x0][0xc14] ;  /* 0x0003050000047ab9 */ /* 0x000fe40000000800 */
[----:B0-----:R-:W-:-:S13]  /*13e90*/  ISETP.GE.AND P0, PT, R19, UR4, PT ;  /* 0x0000000413007c0c */ /* 0x001fda000bf06270 */
[----:B------:R-:W-:Y:S05]  /*13ea0*/  @!P0 BRA `(.L_x_10690) ;  /* 0xffffffbc00cc8947 */ /* 0x000fea000383ffff */
[----:B------:R-:W-:Y:S05]  /*13eb0*/  BSYNC B7 ;  /* 0x0000000000077941 */ /* 0x000fea0003800000 */
.L_x_10595:
[----:B-1----:R-:W2:Y:S01]  /*13ec0*/  LDL.LU R0, [R1+0x1c] ;  /* 0x00001c0001007983 */ /* 0x002ea20000300800 */
        /* <DEDUP_REMOVED lines=11> */
.L_x_10784:
[----:B------:R-:W-:Y:S05]  /*13f80*/  BSYNC B0 ;  /* 0x0000000000007941 */ /* 0x000fea0003800000 */
.L_x_10691:
[----:B------:R-:W-:-:S03]  /*13f90*/  UMOV UR4, 0xffffffff ;  /* 0xffffffff00047882 */ /* 0x000fc60000000000 */
[----:B------:R-:W-:Y:S05]  /*13fa0*/  BRA.DIV UR4, `(.L_x_10693) ;  /* 0x0000001a04ec7947 */ /* 0x000fea000b800000 */
[----:B0-----:R-:W0:Y:S02]  /*13fb0*/  S2R R0, SR_TID.X ;  /* 0x0000000000007919 */ /* 0x001e240000002100 */
[----:B0-----:R-:W-:-:S04]  /*13fc0*/  SHF.R.U32.HI R0, RZ, 0x5, R0 ;  /* 0x00000005ff007819 */ /* 0x001fc80000011600 */
[----:B------:R-:W-:-:S05]  /*13fd0*/  LOP3.LUT R0, R0, 0x3, RZ, 0xc0, !PT ;  /* 0x0000000300007812 */ /* 0x000fca00078ec0ff */
[----:B------:R0:W1:Y:S02]  /*13fe0*/  SHFL.IDX PT, R14, R0, RZ, 0x1f ;  /* 0x00001fff000e7589 */ /* 0x00006400000e0000 */
.L_x_10787:
[----:B-1----:R-:W-:-:S13]  /*13ff0*/  ISETP.NE.AND P0, PT, R14, RZ, PT ;  /* 0x000000ff0e00720c */ /* 0x002fda0003f05270 */
[----:B------:R-:W-:Y:S05]  /*14000*/  @P0 BRA `(.L_x_10472) ;  /* 0x0000000000a40947 */ /* 0x000fea0003800000 */
[----:B------:R-:W-:-:S03]  /*14010*/  UMOV UR4, 0xffffffff ;  /* 0xffffffff00047882 */ /* 0x000fc60000000000 */
[----:B------:R-:W-:Y:S05]  /*14020*/  BRA.DIV UR4, `(.L_x_10694) ;  /* 0x0000001e04007947 */ /* 0x000fea000b800000 */
[----:B------:R-:W-:-:S13]  /*14030*/  ELECT P6, URZ, PT ;  /* 0x00000000003f782f */ /* 0x000fda00038c0000 */
.L_x_10790:
[----:B------:R-:W-:Y:S05]  /*14040*/  @!P6 BRA `(.L_x_10472) ;  /* 0x000000000094e947 */ /* 0x000fea0003800000 */
[----:B------:R-:W-:-:S06]  /*14050*/  ULOP3.LUT UR4, UR37, 0x2, URZ, 0xfc, !UPT ;  /* 0x0000000225047892 */ /* 0x000fcc000f8efc3f */
[----:B0-----:R-:W-:-:S05]  /*14060*/  IMAD.U32 R0, RZ, RZ, UR4 ;  /* 0x00000004ff007e24 */ /* 0x001fca000f8e00ff */
[----:B------:R-:W-:-:S13]  /*14070*/  ISETP.NE.AND P0, PT, R0, 0x3, PT ;  /* 0x000000030000780c */ /* 0x000fda0003f05270 */
[----:B------:R-:W-:Y:S05]  /*14080*/  @!P0 BRA `(.L_x_10695) ;  /* 0x0000000000048947 */ /* 0x000fea0003800000 */
[----:B------:R-:W-:Y:S01]  /*14090*/  BPT.TRAP 0x1 ;  /* 0x000000040000795c */ /* 0x000fe20000300000 */
.L_x_10695:
        /* <DEDUP_REMOVED lines=12> */
.L_x_10791:
[----:B------:R-:W1:Y:S02]  /*14160*/  SYNCS.PHASECHK.TRANS64.TRYWAIT P1, [R7+URZ], R0 ;  /* 0x00000000070075a7 */ /* 0x000e64000802017f */
[----:B-1----:R-:W-:Y:S05]  /*14170*/  @!P1 BRA `(.L_x_10697) ;  /* 0x0000001800e09947 */ /* 0x002fea0003800000 */
.L_x_10792:
[----:B------:R-:W-:Y:S05]  /*14180*/  @!P0 BRA `(.L_x_10698) ;  /* 0x0000000000048947 */ /* 0x000fea0003800000 */
[----:B------:R-:W-:Y:S01]  /*14190*/  BPT.TRAP 0x1 ;  /* 0x000000040000795c */ /* 0x000fe20000300000 */
.L_x_10698:
[----:B------:R-:W-:-:S04]  /*141a0*/  IMAD R2, R25, 0x8, R8 ;  /* 0x0000000819027824 */ /* 0x000fc800078e0208 */
[----:B------:R-:W2:Y:S02]  /*141b0*/  SYNCS.PHASECHK.TRANS64.TRYWAIT P1, [R2+URZ+0x13260], R3 ;  /* 0x01326003020075a7 */ /* 0x000ea4000802017f */
[----:B--2---:R-:W-:Y:S05]  /*141c0*/  @!P1 BRA `(.L_x_10699) ;  /* 0x0000001800e09947 */ /* 0x004fea0003800000 */
.L_x_10793:
[----:B------:R-:W-:Y:S05]  /*141d0*/  @!P0 BRA `(.L_x_10700) ;  /* 0x0000000000048947 */ /* 0x000fea0003800000 */
[----:B------:R-:W-:Y:S01]  /*141e0*/  BPT.TRAP 0x1 ;  /* 0x000000040000795c */ /* 0x000fe20000300000 */
.L_x_10700:
[----:B------:R-:W-:-:S04]  /*141f0*/  IMAD R5, R5, 0x8, R8 ;  /* 0x0000000805057824 */ /* 0x000fc800078e0208 */
[----:B------:R-:W3:Y:S02]  /*14200*/  SYNCS.PHASECHK.TRANS64.TRYWAIT P1, [R5+URZ+0x13260], R0 ;  /* 0x01326000050075a7 */ /* 0x000ee4000802017f */
[----:B---3--:R-:W-:Y:S05]  /*14210*/  @!P1 BRA `(.L_x_10701) ;  /* 0x0000001800e09947 */ /* 0x008fea0003800000 */
.L_x_10794:
[----:B------:R-:W-:Y:S05]  /*14220*/  @!P0 BRA `(.L_x_10702) ;  /* 0x0000000000048947 */ /* 0x000fea0003800000 */
[----:B------:R-:W-:Y:S01]  /*14230*/  BPT.TRAP 0x1 ;  /* 0x000000040000795c */ /* 0x000fe20000300000 */
.L_x_10702:
[----:B------:R-:W4:Y:S02]  /*14240*/  SYNCS.PHASECHK.TRANS64.TRYWAIT P0, [R2+URZ+0x13280], R3 ;  /* 0x01328003020075a7 */ /* 0x000f24000800017f */
[----:B----4-:R-:W-:Y:S05]  /*14250*/  @!P0 BRA `(.L_x_10703) ;  /* 0x0000001800e48947 */ /* 0x010fea0003800000 */
.L_x_10704:
[----:B------:R0:W0:Y:S02]  /*14260*/  SYNCS.PHASECHK.TRANS64.TRYWAIT P0, [R5+URZ+0x13280], R0 ;  /* 0x01328000050075a7 */ /* 0x000024000800017f */
[----:B0-----:R-:W-:Y:S05]  /*14270*/  @!P0 NANOSLEEP.SYNCS 0x989680 ;  /* 0x009896800000895d */ /* 0x001fea0003900000 */
[----:B------:R-:W0:Y:S02]  /*14280*/  @!P0 SYNCS.PHASECHK.TRANS64 P0, [R5+URZ+0x13280], R0 ;  /* 0x01328000050085a7 */ /* 0x000e24000800007f */
[----:B0-----:R-:W-:Y:S05]  /*14290*/  @!P0 BRA `(.L_x_10704) ;  /* 0xfffffffc00f08947 */ /* 0x001fea000383ffff */
.L_x_10472:
[----:B------:R-:W-:Y:S05]  /*142a0*/  BSYNC B8 ;  /* 0x0000000000087941 */ /* 0x000fea0003800000 */
.L_x_10469:
[----:B------:R-:W-:Y:S05]  /*142b0*/  EXIT ;  /* 0x000000000000794d */ /* 0x000fea0003800000 */
.L_x_10488:
[----:B-1----:R1:W2:Y:S02]  /*142c0*/  SYNCS.PHASECHK.TRANS64.TRYWAIT P5, [R78+URZ+0x13290], R79 ;  /* 0x0132904f4e0075a7 */ /* 0x0022a400080a017f */
[----:B--2---:R-:W-:Y:S05]  /*142d0*/  @!P5 NANOSLEEP.SYNCS 0x989680 ;  /* 0x009896800000d95d */ /* 0x004fea0003900000 */
[----:B------:R-:W2:Y:S02]  /*142e0*/  @!P5 SYNCS.PHASECHK.TRANS64 P5, [R78+URZ+0x13290], R79 ;  /* 0x0132904f4e00d5a7 */ /* 0x000ea400080a007f */
[----:B--2---:R-:W-:Y:S05]  /*142f0*/  @!P5 BRA `(.L_x_10488) ;  /* 0xfffffffc00f0d947 */ /* 0x004fea000383ffff */
[----:B------:R-:W-:Y:S05]  /*14300*/  BRA `(.L_x_10705) ;  /* 0xfffffee000ac7947 */ /* 0x000fea000383ffff */
.L_x_10498:
[----:B-1----:R1:W2:Y:S02]  /*14310*/  SYNCS.PHASECHK.TRANS64.TRYWAIT P5, [R78+URZ+0x13290], R79 ;  /* 0x0132904f4e0075a7 */ /* 0x0022a400080a017f */
[----:B--2---:R-:W-:Y:S05]  /*14320*/  @!P5 NANOSLEEP.SYNCS 0x989680 ;  /* 0x009896800000d95d */ /* 0x004fea0003900000 */
[----:B------:R-:W2:Y:S02]  /*14330*/  @!P5 SYNCS.PHASECHK.TRANS64 P5, [R78+URZ+0x13290], R79 ;  /* 0x0132904f4e00d5a7 */ /* 0x000ea400080a007f */
[----:B--2---:R-:W-:Y:S05]  /*14340*/  @!P5 BRA `(.L_x_10498) ;  /* 0xfffffffc00f0d947 */ /* 0x004fea000383ffff */
[----:B------:R-:W-:Y:S05]  /*14350*/  BRA `(.L_x_10706) ;  /* 0xfffffef000e87947 */ /* 0x000fea000383ffff */
.L_x_10503:
[----:B0-----:R0:W1:Y:S02]  /*14360*/  SYNCS.PHASECHK.TRANS64.TRYWAIT P1, [R78+URZ+0x13290], R79 ;  /* 0x0132904f4e0075a7 */ /* 0x001064000802017f */
[----:B-1----:R-:W-:Y:S05]  /*14370*/  @!P1 NANOSLEEP.SYNCS 0x989680 ;  /* 0x009896800000995d */ /* 0x002fea0003900000 */
[----:B------:R-:W1:Y:S02]  /*14380*/  @!P1 SYNCS.PHASECHK.TRANS64 P1, [R78+URZ+0x13290], R79 ;  /* 0x0132904f4e0095a7 */ /* 0x000e64000802007f */
[----:B-1----:R-:W-:Y:S05]  /*14390*/  @!P1 BRA `(.L_x_10503) ;  /* 0xfffffffc00f09947 */ /* 0x002fea000383ffff */
[----:B------:R-:W-:Y:S05]  /*143a0*/  BRA `(.L_x_10707) ;  /* 0xffffff04000c7947 */ /* 0x000fea000383ffff */
.L_x_10507:
[----:B-1----:R1:W2:Y:S02]  /*143b0*/  SYNCS.PHASECHK.TRANS64.TRYWAIT P0, [R78+URZ+0x132b0], R79 ;  /* 0x0132b04f4e0075a7 */ /* 0x0022a4000800017f */
[----:B--2---:R-:W-:Y:S05]  /*143c0*/  @!P0 NANOSLEEP.SYNCS 0x989680 ;  /* 0x009896800000895d */ /* 0x004fea0003900000 */
[----:B------:R-:W2:Y:S02]  /*143d0*/  @!P0 SYNCS.PHASECHK.TRANS64 P0, [R78+URZ+0x132b0], R79 ;  /* 0x0132b04f4e0085a7 */ /* 0x000ea4000800007f */
[----:B--2---:R-:W-:Y:S05]  /*143e0*/  @!P0 BRA `(.L_x_10507) ;  /* 0xfffffffc00f08947 */ /* 0x004fea000383ffff */
[----:B------:R-:W-:Y:S05]  /*143f0*/  BRA `(.L_x_10708) ;  /* 0xffffff04006c7947 */ /* 0x000fea000383ffff */
.L_x_10527:
        /* <DEDUP_REMOVED lines=8> */
.L_x_10710:
[----:B------:R-:W-:Y:S05]  /*14480*/  BSYNC B1 ;  /* 0x0000000000017941 */ /* 0x000fea0003800000 */
.L_x_10709:
[----:B------:R-:W-:Y:S05]  /*14490*/  BRA `(.L_x_10711) ;  /* 0xffffff1400587947 */ /* 0x000fea000383ffff */
.L_x_10528:
        /* <DEDUP_REMOVED lines=8> */
.L_x_10713:
[----:B------:R-:W-:Y:S05]  /*14520*/  BSYNC B1 ;  /* 0x0000000000017941 */ /* 0x000fea0003800000 */
.L_x_10712:
[----:B------:R-:W-:Y:S05]  /*14530*/  BRA `(.L_x_10714) ;  /* 0xffffff1400387947 */ /* 0x000fea000383ffff */
.L_x_10529:
        /* <DEDUP_REMOVED lines=8> */
.L_x_10716:
[----:B------:R-:W-:Y:S05]  /*145c0*/  BSYNC B1 ;  /* 0x0000000000017941 */ /* 0x000fea0003800000 */
.L_x_10715:
[----:B------:R-:W-:Y:S05]  /*145d0*/  BRA `(.L_x_10717) ;  /* 0xffffff1400187947 */ /* 0x000fea000383ffff */
.L_x_10530:
        /* <DEDUP_REMOVED lines=8> */
.L_x_10719:
[----:B------:R-:W-:Y:S05]  /*14660*/  BSYNC B1 ;  /* 0x0000000000017941 */ /* 0x000fea0003800000 */
.L_x_10718:
[----:B------:R-:W-:Y:S05]  /*14670*/  BRA `(.L_x_10720) ;  /* 0xffffff1000f87947 */ /* 0x000fea000383ffff */
.L_x_10532:
[----:B-1----:R1:W2:Y:S02]  /*14680*/  SYNCS.PHASECHK.TRANS64.TRYWAIT P0, [R16+URZ+0x13200], R3 ;  /* 0x01320003100075a7 */ /* 0x0022a4000800017f */
[----:B--2---:R-:W-:Y:S05]  /*14690*/  @!P0 NANOSLEEP.SYNCS 0x989680 ;  /* 0x009896800000895d */ /* 0x004fea0003900000 */
[----:B------:R-:W2:Y:S02]  /*146a0*/  @!P0 SYNCS.PHASECHK.TRANS64 P0, [R16+URZ+0x13200], R3 ;  /* 0x01320003100085a7 */ /* 0x000ea4000800007f */
[----:B--2---:R-:W-:Y:S05]  /*146b0*/  @!P0 BRA `(.L_x_10532) ;  /* 0xfffffffc00f08947 */ /* 0x004fea000383ffff */
[----:B------:R-:W-:Y:S05]  /*146c0*/  BRA `(.L_x_10721) ;  /* 0xffffff1000f07947 */ /* 0x000fea000383ffff */
.L_x_10536:
        /* <DEDUP_REMOVED lines=8> */
.L_x_10723:
[----:B------:R-:W-:Y:S05]  /*14750*/  BSYNC B1 ;  /* 0x0000000000017941 */ /* 0x000fea0003800000 */
.L_x_10722:
[----:B------:R-:W-:Y:S05]  /*14760*/  BRA `(.L_x_10724) ;  /* 0xffffff2400047947 */ /* 0x000fea000383ffff */
.L_x_10537:
        /* <DEDUP_REMOVED lines=8> */
.L_x_10726:
[----:B------:R-:W-:Y:S05]  /*147f0*/  BSYNC B1 ;  /* 0x0000000000017941 */ /* 0x000fea0003800000 */
.L_x_10725:
[----:B------:R-:W-:Y:S05]  /*14800*/  BRA `(.L_x_10727) ;  /* 0xffffff2000e87947 */ /* 0x000fea000383ffff */
.L_x_10538:
        /* <DEDUP_REMOVED lines=8> */
.L_x_10729:
[----:B------:R-:W-:Y:S05]  /*14890*/  BSYNC B1 ;  /* 0x0000000000017941 */ /* 0x000fea0003800000 */
.L_x_10728:
[----:B------:R-:W-:Y:S05]  /*148a0*/  BRA `(.L_x_10730) ;  /* 0xffffff2000cc7947 */ /* 0x000fea000383ffff */
.L_x_10539:
        /* <DEDUP_REMOVED lines=8> */
.L_x_10732:
[----:B------:R-:W-:Y:S05]  /*14930*/  BSYNC B1 ;  /* 0x0000000000017941 */ /* 0x000fea0003800000 */
.L_x_10731:
[----:B------:R-:W-:Y:S05]  /*14940*/  BRA `(.L_x_10733) ;  /* 0xffffff2000b07947 */ /* 0x000fea000383ffff */
.L_x_10541:
[----:B0-----:R0:W1:Y:S02]  /*14950*/  SYNCS.PHASECHK.TRANS64.TRYWAIT P1, [R16+URZ+0x13200], R3 ;  /* 0x01320003100075a7 */ /* 0x001064000802017f */
[----:B-1----:R-:W-:Y:S05]  /*14960*/  @!P1 NANOSLEEP.SYNCS 0x989680 ;  /* 0x009896800000995d */ /* 0x002fea0003900000 */
[----:B------:R-:W1:Y:S02]  /*14970*/  @!P1 SYNCS.PHASECHK.TRANS64 P1, [R16+URZ+0x13200], R3 ;  /* 0x01320003100095a7 */ /* 0x000e64000802007f */
[----:B-1----:R-:W-:Y:S05]  /*14980*/  @!P1 BRA `(.L_x_10541) ;  /* 0xfffffffc00f09947 */ /* 0x002fea000383ffff */
[----:B------:R-:W-:Y:S05]  /*14990*/  BRA `(.L_x_10734) ;  /* 0xffffff2000b07947 */ /* 0x000fea000383ffff */
.L_x_10545:
[----:B-1----:R1:W3:Y:S02]  /*149a0*/  SYNCS.PHASECHK.TRANS64.TRYWAIT P1, [R3+URZ+0x13230], R6 ;  /* 0x01323006030075a7 */ /* 0x0022e4000802017f */
[----:B---3--:R-:W-:Y:S05]  /*149b0*/  @!P1 NANOSLEEP.SYNCS 0x989680 ;  /* 0x009896800000995d */ /* 0x008fea0003900000 */
[----:B------:R-:W3:Y:S02]  /*149c0*/  @!P1 SYNCS.PHASECHK.TRANS64 P1, [R3+URZ+0x13230], R6 ;  /* 0x01323006030095a7 */ /* 0x000ee4000802007f */
[----:B---3--:R-:W-:Y:S05]  /*149d0*/  @!P1 BRA `(.L_x_10545) ;  /* 0xfffffffc00f09947 */ /* 0x008fea000383ffff */
[----:B------:R-:W-:Y:S05]  /*149e0*/  BRA `(.L_x_10544) ;  /* 0xffffff3400087947 */ /* 0x000fea000383ffff */
.L_x_10552:
[----:B0-----:R0:W2:Y:S02]  /*149f0*/  SYNCS.PHASECHK.TRANS64.TRYWAIT P1, [R14+URZ+0x13230], R9 ;  /* 0x013230090e0075a7 */ /* 0x0010a4000802017f */
[----:B--2---:R-:W-:Y:S05]  /*14a00*/  @!P1 NANOSLEEP.SYNCS 0x989680 ;  /* 0x009896800000995d */ /* 0x004fea0003900000 */
[----:B------:R-:W2:Y:S02]  /*14a10*/  @!P1 SYNCS.PHASECHK.TRANS64 P1, [R14+URZ+0x13230], R9 ;  /* 0x013230090e0095a7 */ /* 0x000ea4000802007f */
[----:B--2---:R-:W-:Y:S05]  /*14a20*/  @!P1 BRA `(.L_x_10552) ;  /* 0xfffffffc00f09947 */ /* 0x004fea000383ffff */
[----:B------:R-:W-:Y:S05]  /*14a30*/  BRA `(.L_x_10551) ;  /* 0xffffff5c00a47947 */ /* 0x000fea000383ffff */
.L_x_10557:
[----:B---3--:R3:W4:Y:S02]  /*14a40*/  SYNCS.PHASECHK.TRANS64.TRYWAIT P1, [R15+URZ+0x13250], R0 ;  /* 0x013250000f0075a7 */ /* 0x008724000802017f */
[----:B----4-:R-:W-:Y:S05]  /*14a50*/  @!P1 NANOSLEEP.SYNCS 0x989680 ;  /* 0x009896800000995d */ /* 0x010fea0003900000 */
[----:B------:R-:W4:Y:S02]  /*14a60*/  @!P1 SYNCS.PHASECHK.TRANS64 P1, [R15+URZ+0x13250], R0 ;  /* 0x013250000f0095a7 */ /* 0x000f24000802007f */
[----:B----4-:R-:W-:Y:S05]  /*14a70*/  @!P1 BRA `(.L_x_10557) ;  /* 0xfffffffc00f09947 */ /* 0x010fea000383ffff */
[----:B------:R-:W-:Y:S05]  /*14a80*/  BRA `(.L_x_10556) ;  /* 0xffffff6400147947 */ /* 0x000fea000383ffff */
.L_x_10564:
[----:B--2---:R2:W3:Y:S02]  /*14a90*/  SYNCS.PHASECHK.TRANS64.TRYWAIT P1, [R14+URZ+0x13250], R3 ;  /* 0x013250030e0075a7 */ /* 0x0044e4000802017f */
[----:B---3--:R-:W-:Y:S05]  /*14aa0*/  @!P1 NANOSLEEP.SYNCS 0x989680 ;  /* 0x009896800000995d */ /* 0x008fea0003900000 */
[----:B------:R-:W3:Y:S02]  /*14ab0*/  @!P1 SYNCS.PHASECHK.TRANS64 P1, [R14+URZ+0x13250], R3 ;  /* 0x013250030e0095a7 */ /* 0x000ee4000802007f */
[----:B---3--:R-:W-:Y:S05]  /*14ac0*/  @!P1 BRA `(.L_x_10564) ;  /* 0xfffffffc00f09947 */ /* 0x008fea000383ffff */
[----:B------:R-:W-:Y:S05]  /*14ad0*/  BRA `(.L_x_10563) ;  /* 0xffffff8000887947 */ /* 0x000fea000383ffff */
.L_x_10599:
        /* <DEDUP_REMOVED lines=11> */
.L_x_10736:
[----:B------:R-:W-:Y:S05]  /*14b90*/  BSYNC B1 ;  /* 0x0000000000017941 */ /* 0x000fea0003800000 */
.L_x_10735:
[----:B------:R-:W-:Y:S05]  /*14ba0*/  BRA `(.L_x_10737) ;  /* 0xffffffb800247947 */ /* 0x000fea000383ffff */
.L_x_10601:
[----:B------:R-:W-:Y:S01]  /*14bb0*/  BSSY B1, `(.L_x_10738) ;  /* 0x0000006000017945 */ /* 0x000fe20003800000 */
[----:B------:R-:W-:-:S07]  /*14bc0*/  IMAD.MOV.U32 R15, RZ, RZ, -0x1 ;  /* 0xffffffffff0f7424 */ /* 0x000fce00078e00ff */
[----:B0-----:R-:W-:Y:S05]  /*14bd0*/  WARPSYNC.COLLECTIVE R15, `(.L_x_10739) ;  /* 0x000000000f0c7348 */ /* 0x001fea0003c00000 */
[----:B------:R-:W-:Y:S02]  /*14be0*/  ELECT P6, UR62, PT ;  /* 0x00000000003e782f */ /* 0x000fe400038c0000 */
[----:B------:R-:W-:Y:S01]  /*14bf0*/  MOV R14, UR62 ;  /* 0x0000003e000e7c02 */ /* 0x000fe20008000f00 */
[----:B0-----:R-:W-:Y:S10]  /*14c00*/  ENDCOLLECTIVE ;  /* 0x000000000000791b */ /* 0x001ff40003800000 */
.L_x_10739:
[----:B------:R-:W-:Y:S05]  /*14c10*/  BSYNC B1 ;  /* 0x0000000000017941 */ /* 0x000fea0003800000 */
.L_x_10738:
[----:B------:R-:W-:Y:S05]  /*14c20*/  BRA `(.L_x_10600) ;  /* 0xffffffb8001c7947 */ /* 0x000fea000383ffff */
.L_x_10603:
[----:B0-----:R0:W1:Y:S02]  /*14c30*/  SYNCS.PHASECHK.TRANS64.TRYWAIT P0, [R6+URZ+0x13220], R7 ;  /* 0x01322007060075a7 */ /* 0x001064000800017f */
[----:B-1----:R-:W-:Y:S05]  /*14c40*/  @!P0 NANOSLEEP.SYNCS 0x989680 ;  /* 0x009896800000895d */ /* 0x002fea0003900000 */
[----:B------:R-:W1:Y:S02]  /*14c50*/  @!P0 SYNCS.PHASECHK.TRANS64 P0, [R6+URZ+0x13220], R7 ;  /* 0x01322007060085a7 */ /* 0x000e64000800007f */
[----:B-1----:R-:W-:Y:S05]  /*14c60*/  @!P0 BRA `(.L_x_10603) ;  /* 0xfffffffc00f08947 */ /* 0x002fea000383ffff */
[----:B------:R-:W-:Y:S05]  /*14c70*/  BRA `(.L_x_10740) ;  /* 0xffffffb800387947 */ /* 0x000fea000383ffff */
.L_x_10607:
[----:B0-----:R0:W1:Y:S02]  /*14c80*/  SYNCS.PHASECHK.TRANS64.TRYWAIT P0, [R7+URZ+0x132a0], R8 ;  /* 0x0132a008070075a7 */ /* 0x001064000800017f */
[----:B-1----:R-:W-:Y:S05]  /*14c90*/  @!P0 NANOSLEEP.SYNCS 0x989680 ;  /* 0x009896800000895d */ /* 0x002fea0003900000 */
[----:B------:R-:W1:Y:S02]  /*14ca0*/  @!P0 SYNCS.PHASECHK.TRANS64 P0, [R7+URZ+0x132a0], R8 ;  /* 0x0132a008070085a7 */ /* 0x000e64000800007f */
[----:B-1----:R-:W-:Y:S05]  /*14cb0*/  @!P0 BRA `(.L_x_10607) ;  /* 0xfffffffc00f08947 */ /* 0x002fea000383ffff */
[----:B------:R-:W-:Y:S05]  /*14cc0*/  BRA `(.L_x_10741) ;  /* 0xffffffb800507947 */ /* 0x000fea000383ffff */
.L_x_10612:
[----:B-1----:R1:W2:Y:S02]  /*14cd0*/  SYNCS.PHASECHK.TRANS64.TRYWAIT P0, [R7+URZ+0x132c0], R8 ;  /* 0x0132c008070075a7 */ /* 0x0022a4000800017f */
[----:B--2---:R-:W-:Y:S05]  /*14ce0*/  @!P0 NANOSLEEP.SYNCS 0x989680 ;  /* 0x009896800000895d */ /* 0x004fea0003900000 */
[----:B------:R-:W2:Y:S02]  /*14cf0*/  @!P0 SYNCS.PHASECHK.TRANS64 P0, [R7+URZ+0x132c0], R8 ;  /* 0x0132c008070085a7 */ /* 0x000ea4000800007f */
[----:B--2---:R-:W-:Y:S05]  /*14d00*/  @!P0 BRA `(.L_x_10612) ;  /* 0xfffffffc00f08947 */ /* 0x004fea000383ffff */
[----:B------:R-:W-:Y:S05]  /*14d10*/  BRA `(.L_x_10742) ;  /* 0xffffffb800cc7947 */ /* 0x000fea000383ffff */
.L_x_10619:
[----:B0-----:R0:W1:Y:S02]  /*14d20*/  SYNCS.PHASECHK.TRANS64.TRYWAIT P1, [R7+URZ+0x132a0], R8 ;  /* 0x0132a008070075a7 */ /* 0x001064000802017f */
[----:B-1----:R-:W-:Y:S05]  /*14d30*/  @!P1 NANOSLEEP.SYNCS 0x989680 ;  /* 0x009896800000995d */ /* 0x002fea0003900000 */
[----:B------:R-:W1:Y:S02]  /*14d40*/  @!P1 SYNCS.PHASECHK.TRANS64 P1, [R7+URZ+0x132a0], R8 ;  /* 0x0132a008070095a7 */ /* 0x000e64000802007f */
[----:B-1----:R-:W-:Y:S05]  /*14d50*/  @!P1 BRA `(.L_x_10619) ;  /* 0xfffffffc00f09947 */ /* 0x002fea000383ffff */
[----:B------:R-:W-:Y:S05]  /*14d60*/  BRA `(.L_x_10743) ;  /* 0xffffffbc00887947 */ /* 0x000fea000383ffff */
.L_x_10624:
[----:B-1----:R1:W2:Y:S02]  /*14d70*/  SYNCS.PHASECHK.TRANS64.TRYWAIT P1, [R7+URZ+0x132c0], R8 ;  /* 0x0132c008070075a7 */ /* 0x0022a4000802017f */
[----:B--2---:R-:W-:Y:S05]  /*14d80*/  @!P1 NANOSLEEP.SYNCS 0x989680 ;  /* 0x009896800000995d */ /* 0x004fea0003900000 */
[----:B------:R-:W2:Y:S02]  /*14d90*/  @!P1 SYNCS.PHASECHK.TRANS64 P1, [R7+URZ+0x132c0], R8 ;  /* 0x0132c008070095a7 */ /* 0x000ea4000802007f */
[----:B--2---:R-:W-:Y:S05]  /*14da0*/  @!P1 BRA `(.L_x_10624) ;  /* 0xfffffffc00f09947 */ /* 0x004fea000383ffff */
[----:B------:R-:W-:Y:S05]  /*14db0*/  BRA `(.L_x_10744) ;  /* 0xffffffc000007947 */ /* 0x000fea000383ffff */
.L_x_10637:
        /* <DEDUP_REMOVED lines=11> */
.L_x_10746:
[----:B------:R-:W-:Y:S05]  /*14e70*/  BSYNC B0 ;  /* 0x0000000000007941 */ /* 0x000fea0003800000 */
.L_x_10745:
[----:B------:R-:W-:Y:S05]  /*14e80*/  BRA `(.L_x_10747) ;  /* 0xffffffc800e47947 */ /* 0x000fea000383ffff */
.L_x_10639:
[----:B------:R-:W-:Y:S01]  /*14e90*/  BSSY B0, `(.L_x_10748) ;  /* 0x0000006000007945 */ /* 0x000fe20003800000 */
[----:B------:R-:W-:-:S07]  /*14ea0*/  IMAD.MOV.U32 R15, RZ, RZ, -0x1 ;  /* 0xffffffffff0f7424 */ /* 0x000fce00078e00ff */
[----:B0-----:R-:W-:Y:S05]  /*14eb0*/  WARPSYNC.COLLECTIVE R15, `(.L_x_10749) ;  /* 0x000000000f0c7348 */ /* 0x001fea0003c00000 */
[----:B------:R-:W-:Y:S02]  /*14ec0*/  ELECT P6, UR62, PT ;  /* 0x00000000003e782f */ /* 0x000fe400038c0000 */
[----:B------:R-:W-:Y:S01]  /*14ed0*/  MOV R14, UR62 ;  /* 0x0000003e000e7c02 */ /* 0x000fe20008000f00 */
[----:B0-----:R-:W-:Y:S10]  /*14ee0*/  ENDCOLLECTIVE ;  /* 0x000000000000791b */ /* 0x001ff40003800000 */
.L_x_10749:
[----:B------:R-:W-:Y:S05]  /*14ef0*/  BSYNC B0 ;  /* 0x0000000000007941 */ /* 0x000fea0003800000 */
.L_x_10748:
[----:B------:R-:W-:Y:S05]  /*14f00*/  BRA `(.L_x_10750) ;  /* 0xffffffc800dc7947 */ /* 0x000fea000383ffff */
.L_x_10642:
[----:B0-----:R0:W1:Y:S02]  /*14f10*/  SYNCS.PHASECHK.TRANS64.TRYWAIT P2, [R4+URZ+0x13280], R3 ;  /* 0x01328003040075a7 */ /* 0x001064000804017f */
[----:B-1----:R-:W-:Y:S05]  /*14f20*/  @!P2 NANOSLEEP.SYNCS 0x989680 ;  /* 0x009896800000a95d */ /* 0x002fea0003900000 */
[----:B------:R-:W1:Y:S02]  /*14f30*/  @!P2 SYNCS.PHASECHK.TRANS64 P2, [R4+URZ+0x13280], R3 ;  /* 0x013280030400a5a7 */ /* 0x000e64000804007f */
[----:B-1----:R-:W-:Y:S05]  /*14f40*/  @!P2 BRA `(.L_x_10642) ;  /* 0xfffffffc00f0a947 */ /* 0x002fea000383ffff */
[----:B------:R-:W-:Y:S05]  /*14f50*/  BRA `(.L_x_10751) ;  /* 0xffffffcc00407947 */ /* 0x000fea000383ffff */
.L_x_10644:
[----:B-1----:R1:W2:Y:S02]  /*14f60*/  SYNCS.PHASECHK.TRANS64.TRYWAIT P2, [R4+URZ+0x13240], R3 ;  /* 0x01324003040075a7 */ /* 0x0022a4000804017f */
[----:B--2---:R-:W-:Y:S05]  /*14f70*/  @!P2 NANOSLEEP.SYNCS 0x989680 ;  /* 0x009896800000a95d */ /* 0x004fea0003900000 */
[----:B------:R-:W2:Y:S02]  /*14f80*/  @!P2 SYNCS.PHASECHK.TRANS64 P2, [R4+URZ+0x13240], R3 ;  /* 0x013240030400a5a7 */ /* 0x000ea4000804007f */
[----:B--2---:R-:W-:Y:S05]  /*14f90*/  @!P2 BRA `(.L_x_10644) ;  /* 0xfffffffc00f0a947 */ /* 0x004fea000383ffff */
[----:B------:R-:W-:Y:S05]  /*14fa0*/  BRA `(.L_x_10752) ;  /* 0xffffffcc00947947 */ /* 0x000fea000383ffff */
.L_x_10647:
[----:B0-----:R0:W1:Y:S02]  /*14fb0*/  SYNCS.PHASECHK.TRANS64.TRYWAIT P0, [R29+URZ+0x13220], R4 ;  /* 0x013220041d0075a7 */ /* 0x001064000800017f */
[----:B-1----:R-:W-:Y:S05]  /*14fc0*/  @!P0 NANOSLEEP.SYNCS 0x989680 ;  /* 0x009896800000895d */ /* 0x002fea0003900000 */
[----:B------:R-:W1:Y:S02]  /*14fd0*/  @!P0 SYNCS.PHASECHK.TRANS64 P0, [R29+URZ+0x13220], R4 ;  /* 0x013220041d0085a7 */ /* 0x000e64000800007f */
[----:B-1----:R-:W-:Y:S05]  /*14fe0*/  @!P0 BRA `(.L_x_10647) ;  /* 0xfffffffc00f08947 */ /* 0x002fea000383ffff */
[----:B------:R-:W-:Y:S05]  /*14ff0*/  BRA `(.L_x_10753) ;  /* 0xffffffd000507947 */ /* 0x000fea000383ffff */
.L_x_10653:
[----:B0-----:R0:W1:Y:S02]  /*15000*/  SYNCS.PHASECHK.TRANS64.TRYWAIT P0, [R3+URZ+0x13280], R4 ;  /* 0x01328004030075a7 */ /* 0x001064000800017f */
[----:B-1----:R-:W-:Y:S05]  /*15010*/  @!P0 NANOSLEEP.SYNCS 0x989680 ;  /* 0x009896800000895d */ /* 0x002fea0003900000 */
[----:B------:R-:W1:Y:S02]  /*15020*/  @!P0 SYNCS.PHASECHK.TRANS64 P0, [R3+URZ+0x13280], R4 ;  /* 0x01328004030085a7 */ /* 0x000e64000800007f */
[----:B-1----:R-:W-:Y:S05]  /*15030*/  @!P0 BRA `(.L_x_10653) ;  /* 0xfffffffc00f08947 */ /* 0x002fea000383ffff */
[----:B------:R-:W-:Y:S05]  /*15040*/  BRA `(.L_x_10754) ;  /* 0xffffffd000ec7947 */ /* 0x000fea000383ffff */
.L_x_10658:
[----:B-1----:R1:W2:Y:S02]  /*15050*/  SYNCS.PHASECHK.TRANS64.TRYWAIT P0, [R3+URZ+0x13240], R4 ;  /* 0x01324004030075a7 */ /* 0x0022a4000800017f */
[----:B--2---:R-:W-:Y:S05]  /*15060*/  @!P0 NANOSLEEP.SYNCS 0x989680 ;  /* 0x009896800000895d */ /* 0x004fea0003900000 */
[----:B------:R-:W2:Y:S02]  /*15070*/  @!P0 SYNCS.PHASECHK.TRANS64 P0, [R3+URZ+0x13240], R4 ;  /* 0x01324004030085a7 */ /* 0x000ea4000800007f */
[----:B--2---:R-:W-:Y:S05]  /*15080*/  @!P0 BRA `(.L_x_10658) ;  /* 0xfffffffc00f08947 */ /* 0x004fea000383ffff */
[----:B------:R-:W-:Y:S05]  /*15090*/  BRA `(.L_x_10755) ;  /* 0xffffffd400687947 */ /* 0x000fea000383ffff */
.L_x_10664:
[----:B0-----:R0:W1:Y:S02]  /*150a0*/  SYNCS.PHASECHK.TRANS64.TRYWAIT P2, [R13+URZ+0x13270], R4 ;  /* 0x013270040d0075a7 */ /* 0x001064000804017f */
[----:B-1----:R-:W-:Y:S05]  /*150b0*/  @!P2 NANOSLEEP.SYNCS 0x989680 ;  /* 0x009896800000a95d */ /* 0x002fea0003900000 */
[----:B------:R-:W1:Y:S02]  /*150c0*/  @!P2 SYNCS.PHASECHK.TRANS64 P2, [R13+URZ+0x13270], R4 ;  /* 0x013270040d00a5a7 */ /* 0x000e64000804007f */
[----:B-1----:R-:W-:Y:S05]  /*150d0*/  @!P2 BRA `(.L_x_10664) ;  /* 0xfffffffc00f0a947 */ /* 0x002fea000383ffff */
[----:B------:R-:W-:Y:S05]  /*150e0*/  BRA `(.L_x_10756) ;  /* 0xffffffd800047947 */ /* 0x000fea000383ffff */
.L_x_10666:
[----:B0-----:R0:W1:Y:S02]  /*150f0*/  SYNCS.PHASECHK.TRANS64.TRYWAIT P2, [R13+URZ+0x13260], R4 ;  /* 0x013260040d0075a7 */ /* 0x001064000804017f */
[----:B-1----:R-:W-:Y:S05]  /*15100*/  @!P2 NANOSLEEP.SYNCS 0x989680 ;  /* 0x009896800000a95d */ /* 0x002fea0003900000 */
[----:B------:R-:W1:Y:S02]  /*15110*/  @!P2 SYNCS.PHASECHK.TRANS64 P2, [R13+URZ+0x13260], R4 ;  /* 0x013260040d00a5a7 */ /* 0x000e64000804007f */
[----:B-1----:R-:W-:Y:S05]  /*15120*/  @!P2 BRA `(.L_x_10666) ;  /* 0xfffffffc00f0a947 */ /* 0x002fea000383ffff */
[----:B------:R-:W-:Y:S05]  /*15130*/  BRA `(.L_x_10757) ;  /* 0xffffffd8000c7947 */ /* 0x000fea000383ffff */
.L_x_10673:
[----:B-1----:R1:W2:Y:S02]  /*15140*/  SYNCS.PHASECHK.TRANS64.TRYWAIT P0, [R2+URZ+0x13270], R3 ;  /* 0x01327003020075a7 */ /* 0x0022a4000800017f */
[----:B--2---:R-:W-:Y:S05]  /*15150*/  @!P0 NANOSLEEP.SYNCS 0x989680 ;  /* 0x009896800000895d */ /* 0x004fea0003900000 */
[----:B------:R-:W2:Y:S02]  /*15160*/  @!P0 SYNCS.PHASECHK.TRANS64 P0, [R2+URZ+0x13270], R3 ;  /* 0x01327003020085a7 */ /* 0x000ea4000800007f */
[----:B--2---:R-:W-:Y:S05]  /*15170*/  @!P0 BRA `(.L_x_10673) ;  /* 0xfffffffc00f08947 */ /* 0x004fea000383ffff */
[----:B------:R-:W-:Y:S05]  /*15180*/  BRA `(.L_x_10758) ;  /* 0xffffffdc008c7947 */ /* 0x000fea000383ffff */
.L_x_10675:
[----:B-1----:R1:W2:Y:S02]  /*15190*/  SYNCS.PHASECHK.TRANS64.TRYWAIT P0, [R2+URZ+0x13260], R3 ;  /* 0x01326003020075a7 */ /* 0x0022a4000800017f */
[----:B--2---:R-:W-:Y:S05]  /*151a0*/  @!P0 NANOSLEEP.SYNCS 0x989680 ;  /* 0x009896800000895d */ /* 0x004fea0003900000 */
[----:B------:R-:W2:Y:S02]  /*151b0*/  @!P0 SYNCS.PHASECHK.TRANS64 P0, [R2+URZ+0x13260], R3 ;  /* 0x01326003020085a7 */ /* 0x000ea4000800007f */
[----:B--2---:R-:W-:Y:S05]  /*151c0*/  @!P0 BRA `(.L_x_10675) ;  /* 0xfffffffc00f08947 */ /* 0x004fea000383ffff */
[----:B------:R-:W-:Y:S05]  /*151d0*/  BRA `(.L_x_10759) ;  /* 0xffffffdc00947947 */ /* 0x000fea000383ffff */
.L_x_10679:
        /* <DEDUP_REMOVED lines=8> */
.L_x_10761:
[----:B------:R-:W-:Y:S05]  /*15260*/  BSYNC B0 ;  /* 0x0000000000007941 */ /* 0x000fea0003800000 */
.L_x_10760:
        /* <DEDUP_REMOVED lines=9> */
.L_x_10762:
[----:B------:R-:W-:Y:S02]  /*15300*/  ULDC UR4, c[0x0][0xc14] ;  /* 0x0003050000047ab9 */ /* 0x000fe40000000800 */
[----:B------:R-:W-:-:S13]  /*15310*/  ISETP.GE.OR P1, PT, R7, UR4, !P0 ;  /* 0x0000000407007c0c */ /* 0x000fda000c726670 */
[----:B------:R-:W0:Y:S01]  /*15320*/  @!P1 LDC.64 R2, c[0x0][0xc58] ;  /* 0x00031600ff029b82 */ /* 0x000e220000000a00 */
[----:B------:R-:W-:Y:S02]  /*15330*/  IMAD.MOV.U32 R4, RZ, RZ, RZ ;  /* 0x000000ffff047224 */ /* 0x000fe400078e00ff */
[----:B------:R-:W-:Y:S02]  /*15340*/  IMAD.MOV.U32 R11, RZ, RZ, RZ ;  /* 0x000000ffff0b7224 */ /* 0x000fe400078e00ff */
[----:B------:R-:W-:Y:S02]  /*15350*/  IMAD.MOV.U32 R0, RZ, RZ, R14 ;  /* 0x000000ffff007224 */ /* 0x000fe400078e000e */
[----:B0-----:R-:W-:-:S06]  /*15360*/  @!P1 IMAD.WIDE R2, R7, 0x4, R2 ;  /* 0x0000000407029825 */ /* 0x001fcc00078e0202 */
[----:B------:R-:W2:Y:S01]  /*15370*/  @!P1 LDG.E R2, desc[UR42][R2.64] ;  /* 0x0000002a02029981 */ /* 0x000ea2000c1e1900 */
[C---:B------:R-:W-:Y:S02]  /*15380*/  ISETP.GE.U32.AND P2, PT, R8.reuse, 0x2, PT ;  /* 0x000000020800780c */ /* 0x040fe40003f46070 */
[C---:B------:R-:W-:Y:S02]  /*15390*/  ISETP.GE.U32.AND P3, PT, R8.reuse, 0x4, PT ;  /* 0x000000040800780c */ /* 0x040fe40003f66070 */
[C---:B------:R-:W-:Y:S02]  /*153a0*/  ISETP.GE.U32.AND P4, PT, R8.reuse, 0x8, PT ;  /* 0x000000080800780c */ /* 0x040fe40003f86070 */
[C---:B------:R-:W-:Y:S01]  /*153b0*/  ISETP.GE.U32.AND P5, PT, R8.reuse, 0x10, PT ;  /* 0x000000100800780c */ /* 0x040fe20003fa6070 */
[----:B--2---:R-:W-:Y:S01]  /*153c0*/  @!P1 IMAD.MOV.U32 R4, RZ, RZ, R2 ;  /* 0x000000ffff049224 */ /* 0x004fe200078e0002 */
[----:B------:R-:W-:-:S03]  /*153d0*/  ISETP.NE.AND P1, PT, R8, RZ, PT ;  /* 0x000000ff0800720c */ /* 0x000fc60003f25270 */
[----:B------:R-:W-:-:S10]  /*153e0*/  IMAD.MOV.U32 R13, RZ, RZ, R4 ;  /* 0x000000ffff0d7224 */ /* 0x000fd400078e0004 */
[----:B------:R-:W-:Y:S05]  /*153f0*/  WARPSYNC.COLLECTIVE R15, `(.L_x_10763) ;  /* 0x000000000f087348 */ /* 0x000fea0003c00000 */
[----:B------:R0:W1:Y:S02]  /*15400*/  SHFL.UP P6, R14, R13, R12, R11 ;  /* 0x0400000c0d0e7389 */ /* 0x00006400000c000b */
[----:B01----:R-:W-:Y:S01]  /*15410*/  ENDCOLLECTIVE ;  /* 0x000000000000791b */ /* 0x003fe20003800000 */
.L_x_10763:
[----:B------:R-:W-:Y:S01]  /*15420*/  IMAD.MOV.U32 R12, RZ, RZ, 0x2 ;  /* 0x00000002ff0c7424 */ /* 0x000fe200078e00ff */
[----:B------:R-:W-:-:S05]  /*15430*/  SEL R7, R14, RZ, P1 ;  /* 0x000000ff0e077207 */ /* 0x000fca0000800000 */
[----:B------:R-:W-:-:S05]  /*15440*/  IMAD.IADD R6, R4, 0x1, R7 ;  /* 0x0000000104067824 */ /* 0x000fca00078e0207 */
[----:B------:R-:W-:-:S07]  /*15450*/  MOV R13, R6 ;  /* 0x00000006000d7202 */ /* 0x000fce0000000f00 */
[----:B------:R-:W-:Y:S05]  /*15460*/  WARPSYNC.COLLECTIVE R15, `(.L_x_10764) ;  /* 0x000000000f087348 */ /* 0x000fea0003c00000 */
[----:B------:R0:W1:Y:S02]  /*15470*/  SHFL.UP P6, R14, R13, R12, R11 ;  /* 0x0400000c0d0e7389 */ /* 0x00006400000c000b */
[----:B01----:R-:W-:Y:S01]  /*15480*/  ENDCOLLECTIVE ;  /* 0x000000000000791b */ /* 0x003fe20003800000 */
.L_x_10764:
[----:B------:R-:W-:Y:S01]  /*15490*/  IMAD.MOV.U32 R12, RZ, RZ, 0x4 ;  /* 0x00000004ff0c7424 */ /* 0x000fe200078e00ff */
[----:B------:R-:W-:-:S05]  /*154a0*/  SEL R7, R14, RZ, P2 ;  /* 0x000000ff0e077207 */ /* 0x000fca0001000000 */
[----:B------:R-:W-:-:S04]  /*154b0*/  IMAD.IADD R7, R6, 0x1, R7 ;  /* 0x0000000106077824 */ /* 0x000fc800078e0207 */
[----:B------:R-:W-:-:S07]  /*154c0*/  IMAD.MOV.U32 R13, RZ, RZ, R7 ;  /* 0x000000ffff0d7224 */ /* 0x000fce00078e0007 */
[----:B------:R-:W-:Y:S05]  /*154d0*/  WARPSYNC.COLLECTIVE R15, `(.L_x_10765) ;  /* 0x000000000f087348 */ /* 0x000fea0003c00000 */
[----:B------:R0:W1:Y:S02]  /*154e0*/  SHFL.UP P6, R14, R13, R12, R11 ;  /* 0x0400000c0d0e7389 */ /* 0x00006400000c000b */
[----:B01----:R-:W-:Y:S01]  /*154f0*/  ENDCOLLECTIVE ;  /* 0x000000000000791b */ /* 0x003fe20003800000 */
.L_x_10765:
[----:B------:R-:W-:Y:S01]  /*15500*/  IMAD.MOV.U32 R12, RZ, RZ, 0x8 ;  /* 0x00000008ff0c7424 */ /* 0x000fe200078e00ff */
[----:B------:R-:W-:-:S05]  /*15510*/  SEL R2, R14, RZ, P3 ;  /* 0x000000ff0e027207 */ /* 0x000fca0001800000 */
[----:B------:R-:W-:-:S04]  /*15520*/  IMAD.IADD R2, R7, 0x1, R2 ;  /* 0x0000000107027824 */ /* 0x000fc800078e0202 */
[----:B------:R-:W-:-:S07]  /*15530*/  IMAD.MOV.U32 R13, RZ, RZ, R2 ;  /* 0x000000ffff0d7224 */ /* 0x000fce00078e0002 */
[----:B------:R-:W-:Y:S05]  /*15540*/  WARPSYNC.COLLECTIVE R15, `(.L_x_10766) ;  /* 0x000000000f087348 */ /* 0x000fea0003c00000 */
[----:B------:R0:W1:Y:S02]  /*15550*/  SHFL.UP P6, R14, R13, R12, R11 ;  /* 0x0400000c0d0e7389 */ /* 0x00006400000c000b */
[----:B01----:R-:W-:Y:S01]  /*15560*/  ENDCOLLECTIVE ;  /* 0x000000000000791b */ /* 0x003fe20003800000 */
.L_x_10766:
[----:B------:R-:W-:Y:S01]  /*15570*/  IMAD.MOV.U32 R12, RZ, RZ, 0x10 ;  /* 0x00000010ff0c7424 */ /* 0x000fe200078e00ff */
[----:B------:R-:W-:-:S05]  /*15580*/  SEL R3, R14, RZ, P4 ;  /* 0x000000ff0e037207 */ /* 0x000fca0002000000 */
[----:B------:R-:W-:-:S04]  /*15590*/  IMAD.IADD R3, R2, 0x1, R3 ;  /* 0x0000000102037824 */ /* 0x000fc800078e0203 */
[----:B------:R-:W-:-:S07]  /*155a0*/  IMAD.MOV.U32 R13, RZ, RZ, R3 ;  /* 0x000000ffff0d7224 */ /* 0x000fce00078e0003 */
[----:B------:R-:W-:Y:S05]  /*155b0*/  WARPSYNC.COLLECTIVE R15, `(.L_x_10767) ;  /* 0x000000000f087348 */ /* 0x000fea0003c00000 */
[----:B------:R0:W1:Y:S02]  /*155c0*/  SHFL.UP P6, R14, R13, R12, R11 ;  /* 0x0400000c0d0e7389 */ /* 0x00006400000c000b */
[----:B01----:R-:W-:Y:S01]  /*155d0*/  ENDCOLLECTIVE ;  /* 0x000000000000791b */ /* 0x003fe20003800000 */
.L_x_10767:
        /* <DEDUP_REMOVED lines=8> */
.L_x_10768:
[----:B------:R-:W-:Y:S05]  /*15660*/  BRA `(.L_x_10769) ;  /* 0xffffffe000547947 */ /* 0x000fea000383ffff */
.L_x_10684:
        /* <DEDUP_REMOVED lines=8> */
.L_x_10771:
[----:B------:R-:W-:Y:S05]  /*156f0*/  BSYNC B0 ;  /* 0x0000000000007941 */ /* 0x000fea0003800000 */
.L_x_10770:
        /* <DEDUP_REMOVED lines=8> */
.L_x_10772:
[----:B------:R-:W-:Y:S01]  /*15780*/  IMAD.MOV.U32 R12, RZ, RZ, 0x4 ;  /* 0x00000004ff0c7424 */ /* 0x000fe200078e00ff */
[----:B------:R-:W-:-:S05]  /*15790*/  SEL R2, R14, RZ, P2 ;  /* 0x000000ff0e027207 */ /* 0x000fca0001000000 */
[----:B------:R-:W-:-:S04]  /*157a0*/  IMAD.IADD R2, R13, 0x1, R2 ;  /* 0x000000010d027824 */ /* 0x000fc800078e0202 */
[----:B------:R-:W-:-:S07]  /*157b0*/  IMAD.MOV.U32 R13, RZ, RZ, R2 ;  /* 0x000000ffff0d7224 */ /* 0x000fce00078e0002 */
[----:B------:R-:W-:Y:S05]  /*157c0*/  WARPSYNC.COLLECTIVE R15, `(.L_x_10773) ;  /* 0x000000000f087348 */ /* 0x000fea0003c00000 */
[----:B------:R0:W1:Y:S02]  /*157d0*/  SHFL.UP P6, R14, R13, R12, R11 ;  /* 0x0400000c0d0e7389 */ /* 0x00006400000c000b */
[----:B01----:R-:W-:Y:S01]  /*157e0*/  ENDCOLLECTIVE ;  /* 0x000000000000791b */ /* 0x003fe20003800000 */
.L_x_10773:
[----:B------:R-:W-:Y:S01]  /*157f0*/  IMAD.MOV.U32 R12, RZ, RZ, 0x8 ;  /* 0x00000008ff0c7424 */ /* 0x000fe200078e00ff */
[----:B------:R-:W-:-:S04]  /*15800*/  SEL R3, R14, RZ, P3 ;  /* 0x000000ff0e037207 */ /* 0x000fc80001800000 */
[----:B------:R-:W-:-:S05]  /*15810*/  IADD3 R3, R2, R3, RZ ;  /* 0x0000000302037210 */ /* 0x000fca0007ffe0ff */
[----:B------:R-:W-:-:S07]  /*15820*/  IMAD.MOV.U32 R13, RZ, RZ, R3 ;  /* 0x000000ffff0d7224 */ /* 0x000fce00078e0003 */
[----:B------:R-:W-:Y:S05]  /*15830*/  WARPSYNC.COLLECTIVE R15, `(.L_x_10774) ;  /* 0x000000000f087348 */ /* 0x000fea0003c00000 */
[----:B------:R0:W1:Y:S02]  /*15840*/  SHFL.UP P6, R14, R13, R12, R11 ;  /* 0x0400000c0d0e7389 */ /* 0x00006400000c000b */
[----:B01----:R-:W-:Y:S01]  /*15850*/  ENDCOLLECTIVE ;  /* 0x000000000000791b */ /* 0x003fe20003800000 */
.L_x_10774:
[----:B------:R-:W-:Y:S01]  /*15860*/  IMAD.MOV.U32 R12, RZ, RZ, 0x10 ;  /* 0x00000010ff0c7424 */ /* 0x000fe200078e00ff */
[----:B------:R-:W-:-:S05]  /*15870*/  SEL R6, R14, RZ, P4 ;  /* 0x000000ff0e067207 */ /* 0x000fca0002000000 */
[----:B------:R-:W-:-:S04]  /*15880*/  IMAD.IADD R6, R3, 0x1, R6 ;  /* 0x0000000103067824 */ /* 0x000fc800078e0206 */
[----:B------:R-:W-:-:S07]  /*15890*/  IMAD.MOV.U32 R13, RZ, RZ, R6 ;  /* 0x000000ffff0d7224 */ /* 0x000fce00078e0006 */
[----:B------:R-:W-:Y:S05]  /*158a0*/  WARPSYNC.COLLECTIVE R15, `(.L_x_10775) ;  /* 0x000000000f087348 */ /* 0x000fea0003c00000 */
[----:B------:R0:W1:Y:S02]  /*158b0*/  SHFL.UP P6, R14, R13, R12, R11 ;  /* 0x0400000c0d0e7389 */ /* 0x00006400000c000b */
[----:B01----:R-:W-:Y:S01]  /*158c0*/  ENDCOLLECTIVE ;  /* 0x000000000000791b */ /* 0x003fe20003800000 */
.L_x_10775:
        /* <DEDUP_REMOVED lines=8> */
.L_x_10776:
[----:B------:R-:W-:Y:S05]  /*15950*/  BRA `(.L_x_10777) ;  /* 0xffffffe000347947 */ /* 0x000fea000383ffff */
.L_x_10686:
[----:B------:R-:W-:Y:S01]  /*15960*/  BSSY B0, `(.L_x_10778) ;  /* 0x0000006000007945 */ /* 0x000fe20003800000 */
[----:B------:R-:W-:Y:S01]  /*15970*/  PLOP3.LUT P6, PT, P6, PT, PT, 0x8, 0x0 ;  /* 0x000000000000781c */ /* 0x000fe200037ce170 */
[----:B------:R-:W-:-:S12]  /*15980*/  IMAD.MOV.U32 R15, RZ, RZ, -0x1 ;  /* 0xffffffffff0f7424 */ /* 0x000fd800078e00ff */
[----:B0-----:R-:W-:Y:S05]  /*15990*/  WARPSYNC.COLLECTIVE R15, `(.L_x_10779) ;  /* 0x000000000f087348 */ /* 0x001fea0003c00000 */
[----:B------:R-:W-:Y:S01]  /*159a0*/  VOTE.ANY R14, PT, P6 ;  /* 0x00000000000e7806 */ /* 0x000fe200030e0100 */
[----:B0-----:R-:W-:Y:S06]  /*159b0*/  ENDCOLLECTIVE ;  /* 0x000000000000791b */ /* 0x001fec0003800000 */
.L_x_10779:
[----:B------:R-:W-:Y:S05]  /*159c0*/  BSYNC B0 ;  /* 0x0000000000007941 */ /* 0x000fea0003800000 */
.L_x_10778:
        /* <DEDUP_REMOVED lines=9> */
.L_x_10780:
[----:B------:R-:W-:Y:S01]  /*15a60*/  IMAD.MOV.U32 R4, RZ, RZ, R14 ;  /* 0x000000ffff047224 */ /* 0x000fe200078e000e */
[----:B------:R-:W-:Y:S06]  /*15a70*/  BRA `(.L_x_10781) ;  /* 0xffffffe000247947 */ /* 0x000fec000383ffff */
.L_x_10688:
[----:B------:R-:W-:Y:S01]  /*15a80*/  BSSY B0, `(.L_x_10782) ;  /* 0x0000007000007945 */ /* 0x000fe20003800000 */
[----:B------:R-:W-:Y:S02]  /*15a90*/  IMAD.MOV.U32 R13, RZ, RZ, R2 ;  /* 0x000000ffff0d7224 */ /* 0x000fe400078e0002 */
[----:B------:R-:W-:Y:S02]  /*15aa0*/  IMAD.MOV.U32 R11, RZ, RZ, 0x1f ;  /* 0x0000001fff0b7424 */ /* 0x000fe400078e00ff */
[----:B------:R-:W-:-:S07]  /*15ab0*/  IMAD.MOV.U32 R15, RZ, RZ, -0x1 ;  /* 0xffffffffff0f7424 */ /* 0x000fce00078e00ff */
[----:B012---:R-:W-:Y:S05]  /*15ac0*/  WARPSYNC.COLLECTIVE R15, `(.L_x_10783) ;  /* 0x000000000f087348 */ /* 0x007fea0003c00000 */
[----:B------:R3:W4:Y:S02]  /*15ad0*/  SHFL.IDX P6, R14, R13, R12, R11 ;  /* 0x0000000c0d0e7389 */ /* 0x00072400000c000b */
[----:B01234-:R-:W-:Y:S01]  /*15ae0*/  ENDCOLLECTIVE ;  /* 0x000000000000791b */ /* 0x01ffe20003800000 */
.L_x_10783:
[----:B------:R-:W-:Y:S05]  /*15af0*/  BSYNC B0 ;  /* 0x0000000000007941 */ /* 0x000fea0003800000 */
.L_x_10782:
[----:B------:R-:W-:Y:S05]  /*15b00*/  BRA `(.L_x_10687) ;  /* 0xffffffe0001c7947 */ /* 0x000fea000383ffff */
.L_x_10692:
[----:B0-----:R0:W1:Y:S02]  /*15b10*/  SYNCS.PHASECHK.TRANS64.TRYWAIT P0, [R8+URZ+0x13220], R0 ;  /* 0x01322000080075a7 */ /* 0x001064000800017f */
[----:B-1----:R-:W-:Y:S05]  /*15b20*/  @!P0 NANOSLEEP.SYNCS 0x989680 ;  /* 0x009896800000895d */ /* 0x002fea0003900000 */
[----:B------:R-:W1:Y:S02]  /*15b30*/  @!P0 SYNCS.PHASECHK.TRANS64 P0, [R8+URZ+0x13220], R0 ;  /* 0x01322000080085a7 */ /* 0x000e64000800007f */
[----:B-1----:R-:W-:Y:S05]  /*15b40*/  @!P0 BRA `(.L_x_10692) ;  /* 0xfffffffc00f08947 */ /* 0x002fea000383ffff */
[----:B------:R-:W-:Y:S05]  /*15b50*/  BRA `(.L_x_10784) ;  /* 0xffffffe400087947 */ /* 0x000fea000383ffff */
.L_x_10693:
        /* <DEDUP_REMOVED lines=11> */
.L_x_10786:
[----:B------:R-:W-:Y:S05]  /*15c10*/  BSYNC B0 ;  /* 0x0000000000007941 */ /* 0x000fea0003800000 */
.L_x_10785:
[----:B------:R-:W-:Y:S05]  /*15c20*/  BRA `(.L_x_10787) ;  /* 0xffffffe000f07947 */ /* 0x000fea000383ffff */
.L_x_10694:
[----:B------:R-:W-:Y:S01]  /*15c30*/  BSSY B0, `(.L_x_10788) ;  /* 0x0000006000007945 */ /* 0x000fe20003800000 */
[----:B------:R-:W-:-:S07]  /*15c40*/  IMAD.MOV.U32 R15, RZ, RZ, -0x1 ;  /* 0xffffffffff0f7424 */ /* 0x000fce00078e00ff */
[----:B0-----:R-:W-:Y:S05]  /*15c50*/  WARPSYNC.COLLECTIVE R15, `(.L_x_10789) ;  /* 0x000000000f0c7348 */ /* 0x001fea0003c00000 */
[----:B------:R-:W-:Y:S02]  /*15c60*/  ELECT P6, UR62, PT ;  /* 0x00000000003e782f */ /* 0x000fe400038c0000 */
[----:B------:R-:W-:Y:S01]  /*15c70*/  MOV R14, UR62 ;  /* 0x0000003e000e7c02 */ /* 0x000fe20008000f00 */
[----:B0-----:R-:W-:Y:S10]  /*15c80*/  ENDCOLLECTIVE ;  /* 0x000000000000791b */ /* 0x001ff40003800000 */
.L_x_10789:
[----:B------:R-:W-:Y:S05]  /*15c90*/  BSYNC B0 ;  /* 0x0000000000007941 */ /* 0x000fea0003800000 */
.L_x_10788:
[----:B------:R-:W-:Y:S05]  /*15ca0*/  BRA `(.L_x_10790) ;  /* 0xffffffe000e47947 */ /* 0x000fea000383ffff */
.L_x_10696:
[----:B0-----:R0:W1:Y:S02]  /*15cb0*/  SYNCS.PHASECHK.TRANS64.TRYWAIT P1, [R6+URZ], R3 ;  /* 0x00000003060075a7 */ /* 0x001064000802017f */
[----:B-1----:R-:W-:Y:S05]  /*15cc0*/  @!P1 NANOSLEEP.SYNCS 0x989680 ;  /* 0x009896800000995d */ /* 0x002fea0003900000 */
[----:B------:R-:W1:Y:S02]  /*15cd0*/  @!P1 SYNCS.PHASECHK.TRANS64 P1, [R6+URZ], R3 ;  /* 0x00000003060095a7 */ /* 0x000e64000802007f */
[----:B-1----:R-:W-:Y:S05]  /*15ce0*/  @!P1 BRA `(.L_x_10696) ;  /* 0xfffffffc00f09947 */ /* 0x002fea000383ffff */
[----:B------:R-:W-:Y:S05]  /*15cf0*/  BRA `(.L_x_10791) ;  /* 0xffffffe400187947 */ /* 0x000fea000383ffff */
.L_x_10697:
[----:B-1----:R1:W2:Y:S02]  /*15d00*/  SYNCS.PHASECHK.TRANS64.TRYWAIT P1, [R7+URZ], R0 ;  /* 0x00000000070075a7 */ /* 0x0022a4000802017f */
[----:B--2---:R-:W-:Y:S05]  /*15d10*/  @!P1 NANOSLEEP.SYNCS 0x989680 ;  /* 0x009896800000995d */ /* 0x004fea0003900000 */
[----:B------:R-:W2:Y:S02]  /*15d20*/  @!P1 SYNCS.PHASECHK.TRANS64 P1, [R7+URZ], R0 ;  /* 0x00000000070095a7 */ /* 0x000ea4000802007f */
[----:B--2---:R-:W-:Y:S05]  /*15d30*/  @!P1 BRA `(.L_x_10697) ;  /* 0xfffffffc00f09947 */ /* 0x004fea000383ffff */
[----:B------:R-:W-:Y:S05]  /*15d40*/  BRA `(.L_x_10792) ;  /* 0xffffffe4000c7947 */ /* 0x000fea000383ffff */
.L_x_10699:
[----:B--2---:R2:W3:Y:S02]  /*15d50*/  SYNCS.PHASECHK.TRANS64.TRYWAIT P1, [R2+URZ+0x13260], R3 ;  /* 0x01326003020075a7 */ /* 0x0044e4000802017f */
[----:B---3--:R-:W-:Y:S05]  /*15d60*/  @!P1 NANOSLEEP.SYNCS 0x989680 ;  /* 0x009896800000995d */ /* 0x008fea0003900000 */
[----:B------:R-:W3:Y:S02]  /*15d70*/  @!P1 SYNCS.PHASECHK.TRANS64 P1, [R2+URZ+0x13260], R3 ;  /* 0x01326003020095a7 */ /* 0x000ee4000802007f */
[----:B---3--:R-:W-:Y:S05]  /*15d80*/  @!P1 BRA `(.L_x_10699) ;  /* 0xfffffffc00f09947 */ /* 0x008fea000383ffff */
[----:B------:R-:W-:Y:S05]  /*15d90*/  BRA `(.L_x_10793) ;  /* 0xffffffe4000c7947 */ /* 0x000fea000383ffff */
.L_x_10701:
[----:B---3--:R3:W4:Y:S02]  /*15da0*/  SYNCS.PHASECHK.TRANS64.TRYWAIT P1, [R5+URZ+0x13260], R0 ;  /* 0x01326000050075a7 */ /* 0x008724000802017f */
[----:B----4-:R-:W-:Y:S05]  /*15db0*/  @!P1 NANOSLEEP.SYNCS 0x989680 ;  /* 0x009896800000995d */ /* 0x010fea0003900000 */
[----:B------:R-:W4:Y:S02]  /*15dc0*/  @!P1 SYNCS.PHASECHK.TRANS64 P1, [R5+URZ+0x13260], R0 ;  /* 0x01326000050095a7 */ /* 0x000f24000802007f */
[----:B----4-:R-:W-:Y:S05]  /*15dd0*/  @!P1 BRA `(.L_x_10701) ;  /* 0xfffffffc00f09947 */ /* 0x010fea000383ffff */
[----:B------:R-:W-:Y:S05]  /*15de0*/  BRA `(.L_x_10794) ;  /* 0xffffffe4000c7947 */ /* 0x000fea000383ffff */
.L_x_10703:
[----:B----4-:R4:W0:Y:S02]  /*15df0*/  SYNCS.PHASECHK.TRANS64.TRYWAIT P0, [R2+URZ+0x13280], R3 ;  /* 0x01328003020075a7 */ /* 0x010824000800017f */
[----:B0-----:R-:W-:Y:S05]  /*15e00*/  @!P0 NANOSLEEP.SYNCS 0x989680 ;  /* 0x009896800000895d */ /* 0x001fea0003900000 */
[----:B------:R-:W0:Y:S02]  /*15e10*/  @!P0 SYNCS.PHASECHK.TRANS64 P0, [R2+URZ+0x13280], R3 ;  /* 0x01328003020085a7 */ /* 0x000e24000800007f */
[----:B0-----:R-:W-:Y:S05]  /*15e20*/  @!P0 BRA `(.L_x_10703) ;  /* 0xfffffffc00f08947 */ /* 0x001fea000383ffff */
[----:B------:R-:W-:Y:S05]  /*15e30*/  BRA `(.L_x_10704) ;  /* 0xffffffe400087947 */ /* 0x000fea000383ffff */
.L_x_10795:
        /* <DEDUP_REMOVED lines=12> */
.L_x_12390:


//--------------------- .text._ZN7cutlass13device_kernelIN5flash11enable_sm90INS1_16FlashAttnFwdSm90INS1_25CollectiveMainloopFwdSm90ILi2EN4cute5tupleIJNS5_1CILi1EEES8_S8_EEENS6_IJNS7_ILi192EEENS7_ILi160EEENS7_ILi64EEEEEELi64ENS_12float_e4m3_tEfNS_4arch4Sm90ELb0ELb1ELb0ELb0ELb0ELb0ELb0ELb1ELb1ELb0ELb0ELb0EEENS1_21CollectiveEpilogueFwdINS6_IJSA_SC_SB_EEES9_NS_10bfloat16_tESG_Li384ELb0ELb0ELb0ELb1EEENS1_30DynamicPersistentTileSchedulerILi384ELi128ELb0ELb0ELb1EEEEEEEEEvNT_6ParamsE --------------------------
	.section	.text._ZN7cutlass13device_kernelIN5flash11enable_sm90INS1_16FlashAttnFwdSm90INS1_25CollectiveMainloopFwdSm90ILi2EN4cute5tupleIJNS5_1CILi1EEES8_S8_EEENS6_IJNS7_ILi192EEENS7_ILi160EEENS7_ILi64EEEEEELi64ENS_12float_e4m3_tEfNS_4arch4Sm90ELb0ELb1ELb0ELb0ELb0ELb0ELb0ELb1ELb1ELb0ELb0ELb0EEENS1_21CollectiveEpilogueFwdINS6_IJSA_SC_SB_EEES9_NS_10bfloat16_tESG_Li384ELb0ELb0ELb0ELb1EEENS1_30DynamicPersistentTileSchedulerILi384ELi128ELb0ELb0ELb1EEEEEEEEEvNT_6ParamsE,"ax",@progbits
	.align	128
.text._ZN7cutlass13device_kernelIN5flash11enable_sm90INS1_16FlashAttnFwdSm90INS1_25CollectiveMainloopFwdSm90ILi2EN4cute5tupleIJNS5_1CILi1EEES8_S8_EEENS6_IJNS7_ILi192EEENS7_ILi160EEENS7_ILi64EEEEEELi64ENS_12float_e4m3_tEfNS_4arch4Sm90ELb0ELb1ELb0ELb0ELb0ELb0ELb0ELb1ELb1ELb0ELb0ELb0EEENS1_21CollectiveEpilogueFwdINS6_IJSA_SC_SB_EEES9_NS_10bfloat16_tESG_Li384ELb0ELb0ELb0ELb1EEENS1_30DynamicPersistentTileSchedulerILi384ELi128ELb0ELb0ELb1EEEEEEEEEvNT_6ParamsE:
        .type           _ZN7cutlass13device_kernelIN5flash11enable_sm90INS1_16FlashAttnFwdSm90INS1_25CollectiveMainloopFwdSm90ILi2EN4cute5tupleIJNS5_1CILi1EEES8_S8_EEENS6_IJNS7_ILi192EEENS7_ILi160EEENS7_ILi64EEEEEELi64ENS_12float_e4m3_tEfNS_4arch4Sm90ELb0ELb1ELb0ELb0ELb0ELb0ELb0ELb1ELb1ELb0ELb0ELb0EEENS1_21CollectiveEpilogueFwdINS6_IJSA_SC_SB_EEES9_NS_10bfloat16_tESG_Li384ELb0ELb0ELb0ELb1EEENS1_30DynamicPersistentTileSchedulerILi384ELi128ELb0ELb0ELb1EEEEEEEEEvNT_6ParamsE,@function
        .size           _ZN7cutlass13device_kernelIN5flash11enable_sm90INS1_16FlashAttnFwdSm90INS1_25CollectiveMainloopFwdSm90ILi2EN4cute5tupleIJNS5_1CILi1EEES8_S8_EEENS6_IJNS7_ILi192EEENS7_ILi160EEENS7_ILi64EEEEEELi64ENS_12float_e4m3_tEfNS_4arch4Sm90ELb0ELb1ELb0ELb0ELb0ELb0ELb0ELb1ELb1ELb0ELb0ELb0EEENS1_21CollectiveEpilogueFwdINS6_IJSA_SC_SB_EEES9_NS_10bfloat16_tESG_Li384ELb0ELb0ELb0ELb1EEENS1_30DynamicPersistentTileSchedulerILi384ELi128ELb0ELb0ELb1EEEEEEEEEvNT_6ParamsE,(.L_x_12391 - _ZN7cutlass13device_kernelIN5flash11enable_sm90INS1_16FlashAttnFwdSm90INS1_25CollectiveMainloopFwdSm90ILi2EN4cute5tupleIJNS5_1CILi1EEES8_S8_EEENS6_IJNS7_ILi192EEENS7_ILi160EEENS7_ILi64EEEEEELi64ENS_12float_e4m3_tEfNS_4arch4Sm90ELb0ELb1ELb0ELb0ELb0ELb0ELb0ELb1ELb1ELb0ELb0ELb0EEENS1_21CollectiveEpilogueFwdINS6_IJSA_SC_SB_EEES9_NS_10bfloat16_tESG_Li384ELb0ELb0ELb0ELb1EEENS1_30DynamicPersistentTileSchedulerILi384ELi128ELb0ELb0ELb1EEEEEEEEEvNT_6ParamsE)
        .other          _ZN7cutlass13device_kernelIN5flash11enable_sm90INS1_16FlashAttnFwdSm90INS1_25CollectiveMainloopFwdSm90ILi2EN4cute5tupleIJNS5_1CILi1EEES8_S8_EEENS6_IJNS7_ILi192EEENS7_ILi160EEENS7_ILi64EEEEEELi64ENS_12float_e4m3_tEfNS_4arch4Sm90ELb0ELb1ELb0ELb0ELb0ELb0ELb0ELb1ELb1ELb0ELb0ELb0EEENS1_21CollectiveEpilogueFwdINS6_IJSA_SC_SB_EEES9_NS_10bfloat16_tESG_Li384ELb0ELb0ELb0ELb1EEENS1_30DynamicPersistentTileSchedulerILi384ELi128ELb0ELb0ELb1EEEEEEEEEvNT_6ParamsE,@"STO_CUDA_ENTRY STV_DEFAULT"
_ZN7cutlass13device_kernelIN5flash11enable_sm90INS1_16FlashAttnFwdSm90INS1_25CollectiveMainloopFwdSm90ILi2EN4cute5tupleIJNS5_1CILi1EEES8_S8_EEENS6_IJNS7_ILi192EEENS7_ILi160EEENS7_ILi64EEEEEELi64ENS_12float_e4m3_tEfNS_4arch4Sm90ELb0ELb1ELb0ELb0ELb0ELb0ELb0ELb1ELb1ELb0ELb0ELb0EEENS1_21CollectiveEpilogueFwdINS6_IJSA_SC_SB_EEES9_NS_10bfloat16_tESG_Li384ELb0ELb0ELb0ELb1EEENS1_30DynamicPersistentTileSchedulerILi384ELi128ELb0ELb0ELb1EEEEEEEEEvNT_6ParamsE:
        /* <DEDUP_REMOVED lines=23> */
.L_x_10797:
[----:B------:R-:W-:Y:S05]  /*0170*/  BSYNC B0 ;  /* 0x0000000000007941 */ /* 0x000fea0003800000 */
.L_x_10796:
        /* <DEDUP_REMOVED lines=37> */
.L_x_10798:
        /* <DEDUP_REMOVED lines=22> */
.L_x_10799:
        /* <DEDUP_REMOVED lines=18> */
.L_x_10800:
        /* <DEDUP_REMOVED lines=22> */
.L_x_10801:
        /* <DEDUP_REMOVED lines=22> */
.L_x_10802:
        /* <DEDUP_REMOVED lines=8> */
.L_x_10804:
        /* <DEDUP_REMOVED lines=14> */
[----:B------:R-:W-:Y:S01]  /*0a70*/  UMOV UR36, URZ ;  /* 0x0000003f00247c82 */ /* 0x000fe20008000000 */
[----:B------:R-:W-:Y:S01]  /*0a80*/  UMOV UR37, URZ ;  /* 0x0000003f00257c82 */ /* 0x000fe20008000000 */
[----:B------:R-:W-:-:S03]  /*0a90*/  UMOV UR38, URZ ;  /* 0x0000003f00267c82 */ /* 0x000fc60008000000 */
        /* <DEDUP_REMOVED lines=10> */
[CC--:B------:R-:W-:Y:S02]  /*0b40*/  LEA.HI R4, R3.reuse, R0.reuse, RZ, 0x4 ;  /* 0x0000000003047211 */ /* 0x0c0fe400078f20ff */
[----:B------:R-:W-:Y:S02]  /*0b50*/  LOP3.LUT R5, R2, 0xffffff80, RZ, 0xc0, !PT ;  /* 0xffffff8002057812 */ /* 0x000fe400078ec0ff */
[----:B------:R-:W-:Y:S02]  /*0b60*/  SHF.R.S32.HI R7, RZ, 0x4, R4 ;  /* 0x00000004ff077819 */ /* 0x000fe40000011404 */
[----:B------:R-:W-:Y:S01]  /*0b70*/  LEA.HI R3, R3, R0, RZ, 0x5 ;  /* 0x0000000003037211 */ /* 0x000fe200078f28ff */
[----:B------:R-:W-:Y:S01]  /*0b80*/  IMAD.IADD R17, R0, 0x1, -R5 ;  /* 0x0000000100117824 */ /* 0x000fe200078e0a05 */
[----:B------:R-:W-:-:S02]  /*0b90*/  LOP3.LUT R5, R4, 0x3fffff0, RZ, 0xc0, !PT ;  /* 0x03fffff004057812 */ /* 0x000fc400078ec0ff */
[----:B------:R-:W-:Y:S02]  /*0ba0*/  LEA.HI R4, R4, R7, RZ, 0x1 ;  /* 0x0000000704047211 */ /* 0x000fe400078f08ff */
[----:B------:R-:W-:Y:S01]  /*0bb0*/  SHF.R.S32.HI R6, RZ, 0x1f, R17 ;  /* 0x0000001fff067819 */ /* 0x000fe20000011411 */
[----:B------:R-:W-:Y:S01]  /*0bc0*/  IMAD.IADD R5, R0, 0x1, -R5 ;  /* 0x0000000100057824 */ /* 0x000fe200078e0a05 */
[----:B------:R-:W-:Y:S02]  /*0bd0*/  SHF.R.S32.HI R0, RZ, 0x5, R3 ;  /* 0x00000005ff007819 */ /* 0x000fe40000011403 */
[----:B------:R-:W-:Y:S02]  /*0be0*/  LEA.HI R8, R6, R17, RZ, 0x2 ;  /* 0x0000001106087211 */ /* 0x000fe400078f10ff */
[----:B------:R-:W-:Y:S01]  /*0bf0*/  LOP3.LUT R4, R4, 0x1ffffffe, RZ, 0xc0, !PT ;  /* 0x1ffffffe04047812 */ /* 0x000fe200078ec0ff */
[----:B------:R-:W-:Y:S01]  /*0c00*/  IMAD R5, R0, 0x10, R5 ;  /* 0x0000001000057824 */ /* 0x000fe200078e0205 */
[----:B------:R-:W-:-:S02]  /*0c10*/  SHF.R.S32.HI R3, RZ, 0x2, R8 ;  /* 0x00000002ff037819 */ /* 0x000fc40000011408 */
[----:B------:R-:W-:Y:S01]  /*0c20*/  SHF.R.S32.HI R10, RZ, 0x1f, R8 ;  /* 0x0000001fff0a7819 */ /* 0x000fe20000011408 */
[----:B------:R-:W-:Y:S01]  /*0c30*/  IMAD.IADD R4, R7, 0x1, -R4 ;  /* 0x0000000107047824 */ /* 0x000fe200078e0a04 */
[----:B------:R-:W-:Y:S02]  /*0c40*/  SHF.R.S32.HI R2, RZ, 0x7, R2 ;  /* 0x00000007ff027819 */ /* 0x000fe40000011402 */
[----:B------:R-:W-:Y:S01]  /*0c50*/  LEA.HI R10, R10, R3, RZ, 0x3 ;  /* 0x000000030a0a7211 */ /* 0x000fe200078f18ff */
[----:B------:R-:W-:Y:S01]  /*0c60*/  IMAD R4, R5, 0x8, R4 ;  /* 0x0000000805047824 */ /* 0x000fe200078e0204 */
[----:B------:R-:W-:Y:S01]  /*0c70*/  LEA.HI R6, R6, R17, RZ, 0x5 ;  /* 0x0000001106067211 */ /* 0x000fe200078f28ff */
[----:B------:R-:W-:Y:S01]  /*0c80*/  IMAD.HI R0, R2, 0x55555556, RZ ;  /* 0x5555555602007827 */ /* 0x000fe200078e02ff */
[----:B------:R-:W-:Y:S02]  /*0c90*/  LOP3.LUT R10, R10, 0xfffffff8, RZ, 0xc0, !PT ;  /* 0xfffffff80a0a7812 */ /* 0x000fe400078ec0ff */
[----:B------:R-:W-:-:S02]  /*0ca0*/  SHF.R.S32.HI R6, RZ, 0x5, R6 ;  /* 0x00000005ff067819 */ /* 0x000fc40000011406 */
[----:B------:R-:W-:Y:S01]  /*0cb0*/  LEA.HI R5, R0, R0, RZ, 0x1 ;  /* 0x0000000000057211 */ /* 0x000fe200078f08ff */
[----:B------:R-:W-:Y:S01]  /*0cc0*/  IMAD.IADD R7, R3, 0x1, -R10 ;  /* 0x0000000103077824 */ /* 0x000fe200078e0a0a */
[----:B------:R-:W-:Y:S01]  /*0cd0*/  LOP3.LUT R8, R8, 0x7ffffffc, RZ, 0xc0, !PT ;  /* 0x7ffffffc08087812 */ /* 0x000fe200078ec0ff */
[----:B------:R-:W-:Y:S02]  /*0ce0*/  IMAD.SHL.U32 R3, R4, 0x8, RZ ;  /* 0x0000000804037824 */ /* 0x000fe400078e00ff */
[----:B------:R-:W-:Y:S02]  /*0cf0*/  IMAD R5, R5, -0x3, R2 ;  /* 0xfffffffd05057824 */ /* 0x000fe400078e0202 */
[----:B------:R-:W-:Y:S02]  /*0d00*/  IMAD R6, R6, 0x10, R7 ;  /* 0x0000001006067824 */ /* 0x000fe400078e0207 */
[----:B------:R-:W-:Y:S02]  /*0d10*/  IMAD.IADD R17, R17, 0x1, -R8 ;  /* 0x0000000111117824 */ /* 0x000fe400078e0a08 */
[----:B------:R-:W-:-:S04]  /*0d20*/  IMAD.WIDE R22, R3, 0x2, R22 ;  /* 0x0000000203167825 */ /* 0x000fc800078e0216 */
[----:B------:R-:W-:-:S07]  /*0d30*/  IMAD R157, R5, 0x40, R6 ;  /* 0x00000040059d7824 */ /* 0x000fce00078e0206 */
.L_x_10901:
        /* <DEDUP_REMOVED lines=20> */
.L_x_10805:
[----:B------:R-:W-:Y:S01]  /*0e80*/  ULDC UR6, c[0x0][0xdc4] ;  /* 0x0003710000067ab9 */ /* 0x000fe20000000800 */
[----:B------:R-:W-:Y:S01]  /*0e90*/  UMOV UR49, UR7 ;  /* 0x0000000700317c82 */ /* 0x000fe20008000000 */
[----:B------:R-:W-:-:S11]  /*0ea0*/  UISETP.NE.AND UP0, UPT, UR6, 0x1, UPT ;  /* 0x000000010600788c */ /* 0x000fd6000bf05270 */
[----:B------:R-:W-:Y:S02]  /*0eb0*/  @UP0 ULDC.64 UR10, c[0x0][0xdc8] ;  /* 0x00037200000a0ab9 */ /* 0x000fe40000000a00 */
[----:B------:R-:W-:-:S04]  /*0ec0*/  UIMAD.WIDE.U32 UR4, UR7, UR10, URZ ;  /* 0x0000000a070472a5 */ /* 0x000fc8000f8e003f */
[----:B------:R-:W-:-:S04]  /*0ed0*/  @UP0 USHF.R.U32.HI UR49, URZ, UR11, UR5 ;  /* 0x0000000b3f310299 */ /* 0x000fc80008011605 */
[----:B------:R-:W-:-:S12]  /*0ee0*/  UIMAD UR4, UR49, UR6, URZ ;  /* 0x00000006310472a4 */ /* 0x000fd8000f8e023f */
.L_x_10806:
        /* <DEDUP_REMOVED lines=78> */
[----:B------:R-:W-:Y:S01]  /*13d0*/  UIMAD UR42, UR42, 0xc0, URZ ;  /* 0x000000c02a2a78a4 */ /* 0x000fe2000f8e023f */
        /* <DEDUP_REMOVED lines=22> */
.L_x_10808:
[----:B------:R-:W-:-:S13]  /*1540*/  ISETP.NE.AND P0, PT, R11, 0x1, PT ;  /* 0x000000010b00780c */ /* 0x000fda0003f05270 */
[----:B------:R-:W1:Y:S02]  /*1550*/  @P0 LDC.64 R4, c[0x0][0x9e8] ;  /* 0x00027a00ff040b82 */ /* 0x000e640000000a00 */
[----:B-1----:R-:W-:-:S05]  /*1560*/  @P0 IMAD.HI.U32 R4, R3, R4, RZ ;  /* 0x0000000403040227 */ /* 0x002fca00078e00ff */
[----:B------:R-:W-:-:S07]  /*1570*/  @P0 SHF.R.U32.HI R3, RZ, R5, R4 ;  /* 0x00000005ff030219 */ /* 0x000fce0000011604 */
.L_x_10809:
[----:B------:R-:W-:-:S05]  /*1580*/  IMAD R3, R3, R11, R11 ;  /* 0x0000000b03037224 */ /* 0x000fca00078e020b */
[----:B------:R-:W-:-:S07]  /*1590*/  VIMNMX R0, R0, R3, PT ;  /* 0x0000000300007248 */ /* 0x000fce0003fe0100 */
.L_x_10807:
        /* <DEDUP_REMOVED lines=24> */
.L_x_10811:
[----:B------:R-:W-:Y:S01]  /*1720*/  ISETP.NE.AND P0, PT, R11, 0x1, PT ;  /* 0x000000010b00780c */ /* 0x000fe20003f05270 */
[----:B------:R-:W-:-:S12]  /*1730*/  IMAD.MOV.U32 R0, RZ, RZ, R105 ;  /* 0x000000ffff007224 */ /* 0x000fd800078e0069 */
[----:B------:R-:W1:Y:S02]  /*1740*/  @P0 LDC.64 R4, c[0x0][0x9e8] ;  /* 0x00027a00ff040b82 */ /* 0x000e640000000a00 */
[----:B-1----:R-:W-:-:S05]  /*1750*/  @P0 IMAD.HI.U32 R4, R105, R4, RZ ;  /* 0x0000000469040227 */ /* 0x002fca00078e00ff */
[----:B------:R-:W-:-:S07]  /*1760*/  @P0 SHF.R.U32.HI R0, RZ, R5, R4 ;  /* 0x00000005ff000219 */ /* 0x000fce0000011604 */
.L_x_10812:
[----:B------:R-:W-:-:S05]  /*1770*/  IMAD R0, R0, R11, RZ ;  /* 0x0000000b00007224 */ /* 0x000fca00078e02ff */
[----:B------:R-:W-:-:S13]  /*1780*/  R2UR UR5, R0 ;  /* 0x00000000000572ca */ /* 0x000fda00000e0000 */
[----:B------:R-:W-:-:S04]  /*1790*/  UISETP.LT.AND UP0, UPT, UR4, UR5, UPT ;  /* 0x000000050400728c */ /* 0x000fc8000bf01270 */
[----:B------:R-:W-:-:S12]  /*17a0*/  USEL UR4, UR4, UR5, !UP0 ;  /* 0x0000000504047287 */ /* 0x000fd8000c000000 */
.L_x_10810:
[----:B------:R-:W-:Y:S01]  /*17b0*/  UIMAD.WIDE UR4, UR4, 0x66666667, URZ ;  /* 0x66666667040478a5 */ /* 0x000fe2000f8e023f */
[----:B------:R-:W-:Y:S02]  /*17c0*/  PLOP3.LUT P0, PT, PT, PT, PT, 0x80, 0x0 ;  /* 0x000000000000781c */ /* 0x000fe40003f0f070 */
[----:B------:R-:W-:Y:S02]  /*17d0*/  CS2R R4, SRZ ;  /* 0x0000000000047805 */ /* 0x000fe4000001ff00 */
[----:B------:R-:W-:Y:S01]  /*17e0*/  CS2R R54, SRZ ;  /* 0x0000000000367805 */ /* 0x000fe2000001ff00 */
[----:B------:R-:W-:Y:S01]  /*17f0*/  USHF.R.U32.HI UR4, URZ, 0x1f, UR5 ;  /* 0x0000001f3f047899 */ /* 0x000fe20008011605 */
[----:B------:R-:W-:Y:S01]  /*1800*/  IMAD.MOV.U32 R0, RZ, RZ, RZ ;  /* 0x000000ffff007224 */ /* 0x000fe200078e00ff */
        /* <DEDUP_REMOVED lines=18> */
[----:B------:R-:W-:-:S09]  /*1930*/  CS2R R56, SRZ ;  /* 0x0000000000387805 */ /* 0x000fd2000001ff00 */
[----:B------:R-:W-:Y:S05]  /*1940*/  @!P1 BRA `(.L_x_10813) ;  /* 0x000000e8009c9947 */ /* 0x000fea0003800000 */
        /* <DEDUP_REMOVED lines=33> */
.L_x_10814:
        /* <DEDUP_REMOVED lines=9> */
.L_x_10977:
[----:B------:R-:W-:Y:S05]  /*1bf0*/  @!P0 BRA `(.L_x_10816) ;  /* 0x0000000000048947 */ /* 0x000fea0003800000 */
[----:B------:R-:W-:Y:S01]  /*1c00*/  BPT.TRAP 0x1 ;  /* 0x000000040000795c */ /* 0x000fe20000300000 */
.L_x_10816:
[----:B------:R-:W-:Y:S02]  /*1c10*/  IMAD.U32 R5, RZ, RZ, UR38 ;  /* 0x00000026ff057e24 */ /* 0x000fe4000f8e00ff */
[----:B-1----:R-:W-:-:S03]  /*1c20*/  IMAD.U32 R0, RZ, RZ, UR37 ;  /* 0x00000025ff007e24 */ /* 0x002fc6000f8e00ff */
[----:B------:R-:W-:Y:S02]  /*1c30*/  LEA R5, R5, UR40, 0x3 ;  /* 0x0000002805057c11 */ /* 0x000fe4000f8e18ff */
[----:B------:R-:W-:-:S04]  /*1c40*/  SHF.L.U32 R0, R0, 0x1f, RZ ;  /* 0x0000001f00007819 */ /* 0x000fc800000006ff */
[----:B------:R1:W2:Y:S01]  /*1c50*/  SYNCS.PHASECHK.TRANS64.TRYWAIT P1, [R5+URZ+0x13230], R0 ;  /* 0x01323000050075a7 */ /* 0x0002a2000802017f */
[----:B------:R-:W-:Y:S05]  /*1c60*/  @!P0 BRA `(.L_x_10817) ;  /* 0x0000000000048947 */ /* 0x000fea0003800000 */
[----:B------:R-:W-:Y:S01]  /*1c70*/  BPT.TRAP 0x1 ;  /* 0x000000040000795c */ /* 0x000fe20000300000 */
.L_x_10817:
[----:B--2---:R-:W-:Y:S05]  /*1c80*/  @P1 BRA `(.L_x_10818) ;  /* 0x0000000000081947 */ /* 0x004fea0003800000 */
[----:B------:R-:W2:Y:S02]  /*1c90*/  SYNCS.PHASECHK.TRANS64.TRYWAIT P1, [R5+URZ+0x13230], R0 ;  /* 0x01323000050075a7 */ /* 0x000ea4000802017f */
[----:B--2---:R-:W-:Y:S05]  /*1ca0*/  @!P1 BRA `(.L_x_10819) ;  /* 0x0000012400f09947 */ /* 0x004fea0003800000 */
.L_x_10818:
        /* <DEDUP_REMOVED lines=15> */
[----:B------:R-:W-:Y:S01]  /*1da0*/  UMOV UR7, 0x80000020 ;  /* 0x8000002000077882 */ /* 0x000fe20000000000 */
[----:B------:R-:W3:Y:S01]  /*1db0*/  LDC R3, c[0x0][0x288] ;  /* 0x0000a200ff037b82 */ /* 0x000ee20000000800 */
[----:B-12---:R-:W-:Y:S01]  /*1dc0*/  @!P1 VIADD R0, R5, 0x13240 ;  /* 0x0001324005009836 */ /* 0x006fe20000000000 */
[----:B------:R-:W-:Y:S01]  /*1dd0*/  UMOV UR8, UR52 ;  /* 0x0000003400087c82 */ /* 0x000fe20008000000 */
[C---:B------:R-:W-:Y:S01]  /*1de0*/  IMAD R4, R104.reuse, -0xa0, R107 ;  /* 0xffffff6068047824 */ /* 0x040fe200078e026b */
[----:B------:R-:W-:Y:S01]  /*1df0*/  ULDC UR21, c[0x0][0x9dc] ;  /* 0x0002770000157ab9 */ /* 0x000fe20000000800 */
[----:B------:R-:W-:Y:S01]  /*1e00*/  IMAD.MOV.U32 R5, RZ, RZ, -0xa0 ;  /* 0xffffff60ff057424 */ /* 0x000fe200078e00ff */
[----:B------:R-:W-:Y:S01]  /*1e10*/  @!P1 PRMT R0, RZ, 0x654, R0 ;  /* 0x00000654ff009816 */ /* 0x000fe20000000000 */
[----:B------:R-:W-:Y:S01]  /*1e20*/  UIMAD UR12, UR38, 0x280, UR12 ;  /* 0x00000280260c78a4 */ /* 0x000fe2000f8e020c */
[----:B------:R-:W1:Y:S01]  /*1e30*/  LDC R11, c[0x0][0x2e0] ;  /* 0x0000b800ff0b7b82 */ /* 0x000e620000000800 */
[----:B------:R-:W-:-:S02]  /*1e40*/  IMAD R10, R104, R5, 0xa0 ;  /* 0x000000a0680a7424 */ /* 0x000fc400078e0205 */
[----:B------:R-:W-:Y:S01]  /*1e50*/  UIADD3 UR4, UR12, 0x80, URZ ;  /* 0x000000800c047890 */ /* 0x000fe2000fffe03f */
[----:B------:R-:W-:Y:S01]  /*1e60*/  VIADD R8, R157, UR42 ;  /* 0x0000002a9d087c36 */ /* 0x000fe20008000000 */
[----:B------:R-:W-:Y:S01]  /*1e70*/  UIADD3 UR5, UR12, 0x100, URZ ;  /* 0x000001000c057890 */ /* 0x000fe2000fffe03f */
[----:B------:R-:W-:Y:S01]  /*1e80*/  IMAD R15, R17, -0x2, R10 ;  /* 0xfffffffe110f7824 */ /* 0x000fe200078e020a */
[----:B------:R-:W-:Y:S01]  /*1e90*/  UMOV UR10, UR12 ;  /* 0x0000000c000a7c82 */ /* 0x000fe20008000000 */
[----:B------:R-:W-:Y:S01]  /*1ea0*/  UIADD3 UR6, UR12, 0x180, URZ ;  /* 0x000001800c067890 */ /* 0x000fe2000fffe03f */
[----:B------:R-:W-:Y:S01]  /*1eb0*/  QGMMA.64x32x32.F32.E4M3.E4M3 R88, gdesc[UR8], RZ, !UPT, gsb0 ;  /* 0x00600000085879f3 */ /* 0x000fe2000c0008ff */
[----:B------:R-:W-:Y:S01]  /*1ec0*/  UMOV UR10, UR4 ;  /* 0x00000004000a7c82 */ /* 0x000fe20008000000 */
[----:B------:R-:W-:Y:S01]  /*1ed0*/  UMOV UR11, 0x80000020 ;  /* 0x80000020000b7882 */ /* 0x000fe20000000000 */
[----:B------:R-:W-:Y:S02]  /*1ee0*/  UIADD3 UR4, UR12, 0x200, URZ ;  /* 0x000002000c047890 */ /* 0x000fe4000fffe03f */
[----:B------:R-:W-:Y:S01]  /*1ef0*/  UIADD3 UR13, UR12, 0x182, URZ ;  /* 0x000001820c0d7890 */ /* 0x000fe2000fffe03f */
[----:B---3--:R-:W-:-:S05]  /*1f00*/  IADD3 R4, -R3, 0xa1, R4 ;  /* 0x000000a103047810 */ /* 0x008fca0007ffe104 */
[----:B------:R-:W-:Y:S01]  /*1f10*/  IMAD R4, R17, -0x2, R4 ;  /* 0xfffffffe11047824 */ /* 0x000fe200078e0204 */
        /* <DEDUP_REMOVED lines=21> */
[----:B------:R-:W-:Y:S02]  /*2070*/  UIADD3 UR10, UR12, 0x82, URZ ;  /* 0x000000820c0a7890 */ /* 0x000fe4000fffe03f */
[----:B------:R-:W-:Y:S02]  /*2080*/  UIADD3 UR11, UR12, 0x102, URZ ;  /* 0x000001020c0b7890 */ /* 0x000fe4000fffe03f */
[----:B------:R-:W-:Y:S01]  /*2090*/  UIADD3 UR12, UR12, 0x202, URZ ;  /* 0x000002020c0c7890 */ /* 0x000fe2000fffe03f */
[----:B------:R-:W-:Y:S02]  /*20a0*/  WARPGROUP.DEPBAR.LE gsb0, 0x0 ;  /* 0x00008000000079c5 */ /* 0x000fe40000010000 */
[----:B------:R-:W-:-:S06]  /*20b0*/  WARPGROUP.ARRIVE ;  /* 0x00000000000079c5 */ /* 0x000fcc0000000000 */
[----:B------:R-:W-:Y:S01]  /*20c0*/  QGMMA.64x32x32.F32.E4M3.E4M3 R88, gdesc[UR4], R88, gsb0 ;  /* 0x00600000045879f3 */ /* 0x000fe20008000858 */
[----:B------:R-:W-:Y:S01]  /*20d0*/  UMOV UR6, UR10 ;  /* 0x0000000a00067c82 */ /* 0x000fe20008000000 */
[----:B------:R-:W-:Y:S01]  /*20e0*/  UMOV UR7, 0x80000020 ;  /* 0x8000002000077882 */ /* 0x000fe20000000000 */
[----:B------:R-:W-:-:S06]  /*20f0*/  ULOP3.LUT UR10, URZ, UR21, URZ, 0x33, !UPT ;  /* 0x000000153f0a7292 */ /* 0x000fcc000f8e333f */
[----:B------:R-:W-:Y:S01]  /*2100*/  VIADD R14, R4, UR10 ;  /* 0x0000000a040e7c36 */ /* 0x000fe20008000000 */
        /* <DEDUP_REMOVED lines=18> */
[----:B------:R-:W-:Y:S02]  /*2230*/  ULDC.64 UR6, c[0x0][0x9e0] ;  /* 0x0002780000067ab9 */ /* 0x000fe40000000a00 */
[----:B------:R-:W-:Y:S01]  /*2240*/  UISETP.GE.AND UP0, UPT, UR7, 0x1, UPT ;  /* 0x000000010700788c */ /* 0x000fe2000bf06270 */
[----:B------:R-:W-:Y:S02]  /*2250*/  VIADD R13, R4, UR6 ;  /* 0x00000006040d7c36 */ /* 0x000fe40008000000 */
[----:B------:R-:W-:Y:S01]  /*2260*/  IMAD.IADD R4, R14, 0x1, R8 ;  /* 0x000000010e047824 */ /* 0x000fe200078e0208 */
[----:B------:R-:W-:Y:S02]  /*2270*/  WARPGROUP.DEPBAR.LE gsb0, 0x0 ;  /* 0x00008000000079c5 */ /* 0x000fe40000010000 */
[----:B------:R1:W-:Y:S01]  /*2280*/  @!P1 SYNCS.ARRIVE.TRANS64.RED.A1T0 RZ, [R0+URZ], RZ ;  /* 0x000000ff00ff99a7 */ /* 0x0003e2000810043f */
[----:B------:R-:W-:Y:S01]  /*2290*/  PLOP3.LUT P1, PT, PT, PT, UP0, 0x40, 0x0 ;  /* 0x000000000000781c */ /* 0x000fe20003f2e808 */
[----:B-1----:R-:W-:-:S04]  /*22a0*/  IMAD R0, R18, R11, R10 ;  /* 0x0000000b12007224 */ /* 0x002fc800078e020a */
[----:B------:R-:W-:-:S05]  /*22b0*/  IMAD R12, R17, -0x2, R0 ;  /* 0xfffffffe110c7824 */ /* 0x000fca00078e0200 */
[----:B------:R-:W-:-:S03]  /*22c0*/  VIADDMNMX R0, R8, R13, R12, PT ;  /* 0x0000000d08007246 */ /* 0x000fc6000380010c */
        /* <DEDUP_REMOVED lines=14> */
.L_x_10822:
[----:B------:R-:W-:-:S06]  /*23b0*/  UISETP.NE.AND UP1, UPT, UR7, 0x1, UPT ;  /* 0x000000010700788c */ /* 0x000fcc000bf25270 */
[----:B------:R-:W-:-:S05]  /*23c0*/  PLOP3.LUT P1, PT, PT, PT, UP1, 0x80, 0x0 ;  /* 0x000000000000781c */ /* 0x000fca0003f2f018 */
[----:B------:R-:W-:-:S08]  /*23d0*/  @UP1 ULDC.64 UR10, c[0x0][0x9e8] ;  /* 0x00027a00000a1ab9 */ /* 0x000fd00000000a00 */
[----:B------:R-:W-:-:S05]  /*23e0*/  @P1 IMAD.HI.U32 R5, R6, UR10, RZ ;  /* 0x0000000a06051c27 */ /* 0x000fca000f8e00ff */
[----:B------:R-:W-:-:S07]  /*23f0*/  @P1 SHF.R.U32.HI R6, RZ, UR11, R5 ;  /* 0x0000000bff061c19 */ /* 0x000fce0008011605 */
.L_x_10823:
[----:B------:R-:W-:Y:S05]  /*2400*/  BSYNC B0 ;  /* 0x0000000000007941 */ /* 0x000fea0003800000 */
.L_x_10821:
[----:B------:R-:W-:-:S05]  /*2410*/  IMAD R5, R6, UR7, R15 ;  /* 0x0000000706057c24 */ /* 0x000fca000f8e020f */
[----:B------:R-:W-:Y:S02]  /*2420*/  VIMNMX R4, R4, R5, !PT ;  /* 0x0000000504047248 */ /* 0x000fe40007fe0100 */
[----:B------:R-:W-:-:S07]  /*2430*/  VIADDMNMX R0, R5, UR7, R0, PT ;  /* 0x0000000705007c46 */ /* 0x000fce000b800100 */
.L_x_10820:
[----:B------:R-:W-:Y:S01]  /*2440*/  ISETP.GE.AND P1, PT, R10, 0x2, PT ;  /* 0x000000020a00780c */ /* 0x000fe20003f26270 */
[----:B------:R-:W-:Y:S01]  /*2450*/  VIADD R7, R8, 0x8 ;  /* 0x0000000808077836 */ /* 0x000fe20000000000 */
[----:B------:R-:W-:Y:S02]  /*2460*/  ISETP.GE.AND P2, PT, R10, 0x9, PT ;  /* 0x000000090a00780c */ /* 0x000fe40003f46270 */
[----:B------:R-:W-:Y:S02]  /*2470*/  LOP3.LUT R16, R16, 0xefffffff, RZ, 0xc0, !PT ;  /* 0xefffffff10107812 */ /* 0x000fe400078ec0ff */
[----:B------:R-:W-:Y:S02]  /*2480*/  ISETP.GE.AND P3, PT, R10, 0xa, PT ;  /* 0x0000000a0a00780c */ /* 0x000fe40003f66270 */
[----:B------:R-:W-:Y:S02]  /*2490*/  LOP3.LUT R2, R2, 0xfffffffb, RZ, 0xc0, !PT ;  /* 0xfffffffb02027812 */ /* 0x000fe400078ec0ff */
[----:B------:R-:W-:-:S03]  /*24a0*/  ISETP.GE.AND P4, PT, R10, 0x31, PT ;  /* 0x000000310a00780c */ /* 0x000fc60003f86270 */
        /* <DEDUP_REMOVED lines=9> */
[----:B------:R-:W-:Y:S02]  /*2540*/  ISETP.LT.OR P2, PT, R0, 0x9, P2 ;  /* 0x000000090000780c */ /* 0x000fe40001741670 */
        /* <DEDUP_REMOVED lines=42> */
[----:B------:R-:W-:Y:S02]  /*27f0*/  FSEL R76, R76, -INF , !P2 ;  /* 0xff8000004c4c7808 */ /* 0x000fe40005000000 */
[----:B------:R-:W-:Y:S02]  /*2800*/  ISETP.GE.AND P2, PT, R10, 0x2a, PT ;  /* 0x0000002a0a00780c */ /* 0x000fe40003f46270 */
[----:B------:R-:W-:Y:S02]  /*2810*/  LOP3.LUT R16, R16, 0xffbfffff, RZ, 0xc0, !PT ;  /* 0xffbfffff10107812 */ /* 0x000fe400078ec0ff */
[----:B------:R-:W-:-:S02]  /*2820*/  ISETP.GT.AND P3, PT, R4, 0x29, !P2 ;  /* 0x000000290400780c */ /* 0x000fc40005764270 */
[----:B------:R-:W-:Y:S02]  /*2830*/  @P4 LOP3.LUT R16, R16, 0x400000, RZ, 0xfc, !PT ;  /* 0x0040000010104812 */ /* 0x000fe400078efcff */
[----:B------:R-:W-:Y:S02]  /*2840*/  ISETP.LT.OR P3, PT, R0, 0x2a, P3 ;  /* 0x0000002a0000780c */ /* 0x000fe40001f61670 */
[----:B------:R-:W-:Y:S02]  /*2850*/  LOP3.LUT R16, R16, 0xffdfffff, RZ, 0xc0, !PT ;  /* 0xffdfffff10107812 */ /* 0x000fe400078ec0ff */
[----:B------:R-:W-:Y:S02]  /*2860*/  FSEL R77, R77, -INF , !P3 ;  /* 0xff8000004d4d7808 */ /* 0x000fe40005800000 */
[----:B------:R-:W-:Y:S02]  /*2870*/  ISETP.GT.AND P3, PT, R4, 0x30, !P4 ;  /* 0x000000300400780c */ /* 0x000fe40006764270 */
[----:B------:R-:W-:-:S02]  /*2880*/  ISETP.GE.AND P4, PT, R10, 0x32, PT ;  /* 0x000000320a00780c */ /* 0x000fc40003f86270 */
        /* <DEDUP_REMOVED lines=156> */
[----:B------:R-:W-:Y:S01]  /*3250*/  FSEL R5, R88, -INF , !P6 ;  /* 0xff80000058057808 */ /* 0x000fe20007000000 */
[----:B------:R-:W-:Y:S01]  /*3260*/  IMAD.IADD R88, R14, 0x1, R7 ;  /* 0x000000010e587824 */ /* 0x000fe200078e0207 */
[----:B------:R-:W-:-:S13]  /*3270*/  ISETP.GE.AND P6, PT, R10, 0x9a, PT ;  /* 0x0000009a0a00780c */ /* 0x000fda0003fc6270 */
[----:B------:R-:W-:Y:S02]  /*3280*/  @P6 LOP3.LUT R16, R16, 0x8000000, RZ, 0xfc, !PT ;  /* 0x0800000010106812 */ /* 0x000fe400078efcff */
        /* <DEDUP_REMOVED lines=20> */
.L_x_10826:
[----:B------:R-:W-:-:S06]  /*33d0*/  UISETP.NE.AND UP1, UPT, UR7, 0x1, UPT ;  /* 0x000000010700788c */ /* 0x000fcc000bf25270 */
[----:B------:R-:W-:-:S05]  /*33e0*/  PLOP3.LUT P6, PT, PT, PT, UP1, 0x80, 0x0 ;  /* 0x000000000000781c */ /* 0x000fca0003fcf018 */
[----:B------:R-:W-:-:S08]  /*33f0*/  @UP1 ULDC.64 UR10, c[0x0][0x9e8] ;  /* 0x00027a00000a1ab9 */ /* 0x000fd00000000a00 */
[----:B------:R-:W-:Y:S01]  /*3400*/  @P6 IMAD.HI.U32 R4, R3, UR10, RZ ;  /* 0x0000000a03046c27 */ /* 0x000fe2000f8e00ff */
[----:B------:R-:W-:-:S13]  /*3410*/  PLOP3.LUT P6, PT, PT, PT, UP1, 0x80, 0x0 ;  /* 0x000000000000781c */ /* 0x000fda0003fcf018 */
[----:B------:R-:W-:-:S07]  /*3420*/  @P6 SHF.R.U32.HI R3, RZ, UR11, R4 ;  /* 0x0000000bff036c19 */ /* 0x000fce0008011604 */
.L_x_10827:
[----:B------:R-:W-:Y:S05]  /*3430*/  BSYNC B0 ;  /* 0x0000000000007941 */ /* 0x000fea0003800000 */
.L_x_10825:
[----:B------:R-:W-:-:S05]  /*3440*/  IMAD R3, R3, UR7, R15 ;  /* 0x0000000703037c24 */ /* 0x000fca000f8e020f */
[----:B------:R-:W-:Y:S02]  /*3450*/  VIMNMX R88, R88, R3, !PT ;  /* 0x0000000358587248 */ /* 0x000fe40007fe0100 */
[----:B------:R-:W-:-:S07]  /*3460*/  VIADDMNMX R0, R3, UR7, R0, PT ;  /* 0x0000000703007c46 */ /* 0x000fce000b800100 */
.L_x_10824:
[C---:B------:R-:W-:Y:S01]  /*3470*/  ISETP.GT.AND P1, PT, R88.reuse, 0x20, !P1 ;  /* 0x000000205800780c */ /* 0x040fe20004f24270 */
[----:B------:R-:W-:Y:S01]  /*3480*/  IMAD.U32 R106, RZ, RZ, UR41 ;  /* 0x00000029ff6a7e24 */ /* 0x000fe2000f8e00ff */
[----:B------:R-:W-:Y:S02]  /*3490*/  ISETP.GT.AND P2, PT, R88, 0x29, !P2 ;  /* 0x000000295800780c */ /* 0x000fe40005744270 */
[C---:B------:R-:W-:Y:S02]  /*34a0*/  ISETP.LT.OR P1, PT, R0.reuse, 0x21, P1 ;  /* 0x000000210000780c */ /* 0x040fe40000f21670 */
[----:B------:R-:W-:Y:S02]  /*34b0*/  ISETP.LT.OR P2, PT, R0, 0x2a, P2 ;  /* 0x0000002a0000780c */ /* 0x000fe40001741670 */
[----:B------:R-:W-:Y:S02]  /*34c0*/  FSEL R74, R74, -INF , !P1 ;  /* 0xff8000004a4a7808 */ /* 0x000fe40004800000 */
[----:B------:R-:W-:-:S02]  /*34d0*/  LOP3.LUT P1, RZ, R16, 0x2, RZ, 0xc0, !PT ;  /* 0x0000000210ff7812 */ /* 0x000fc4000782c0ff */
[----:B------:R-:W-:Y:S02]  /*34e0*/  FSEL R79, R79, -INF , !P2 ;  /* 0xff8000004f4f7808 */ /* 0x000fe40005000000 */
[----:B------:R-:W-:Y:S02]  /*34f0*/  ISETP.GT.AND P1, PT, R88, 0x21, !P1 ;  /* 0x000000215800780c */ /* 0x000fe40004f24270 */
[----:B------:R-:W-:Y:S02]  /*3500*/  LOP3.LUT P2, RZ, R16, 0x10000, RZ, 0xc0, !PT ;  /* 0x0001000010ff7812 */ /* 0x000fe4000784c0ff */
        /* <DEDUP_REMOVED lines=99> */
[C---:B------:R-:W-:Y:S02]  /*3b40*/  ISETP.GT.AND P1, PT, R88.reuse, 0x61, !P1 ;  /* 0x000000615800780c */ /* 0x040fe40004f24270 */
[----:B------:R-:W-:Y:S01]  /*3b50*/  ISETP.GT.AND P3, PT, R88, 0x90, !P3 ;  /* 0x000000905800780c */ /* 0x000fe20005f64270 */
[----:B------:R-:W1:Y:S01]  /*3b60*/  SHFL.BFLY PT, R3, R4, 0x2, 0x1f ;  /* 0x0c401f0004037f89 */ /* 0x000e6200000e0000 */
[----:B------:R-:W-:Y:S02]  /*3b70*/  ISETP.LT.OR P1, PT, R0, 0x62, P1 ;  /* 0x000000620000780c */ /* 0x000fe40000f21670 */
[----:B------:R-:W-:Y:S02]  /*3b80*/  ISETP.GT.AND P4, PT, R88, 0x91, !P4 ;  /* 0x000000915800780c */ /* 0x000fe40006784270 */
[----:B------:R-:W-:Y:S02]  /*3b90*/  FSEL R43, R43, -INF , !P1 ;  /* 0xff8000002b2b7808 */ /* 0x000fe40004800000 */
[----:B------:R-:W-:-:S02]  /*3ba0*/  LOP3.LUT P1, RZ, R16, 0x100, RZ, 0xc0, !PT ;  /* 0x0000010010ff7812 */ /* 0x000fc4000782c0ff */
[----:B------:R-:W-:Y:S02]  /*3bb0*/  ISETP.LT.OR P3, PT, R0, 0x91, P3 ;  /* 0x000000910000780c */ /* 0x000fe40001f61670 */
[C---:B------:R-:W-:Y:S02]  /*3bc0*/  ISETP.GT.AND P1, PT, R88.reuse, 0x68, !P1 ;  /* 0x000000685800780c */ /* 0x040fe40004f24270 */
[----:B------:R-:W-:Y:S02]  /*3bd0*/  ISETP.GT.AND P5, PT, R88, 0x98, !P5 ;  /* 0x000000985800780c */ /* 0x000fe40006fa4270 */
[C---:B------:R-:W-:Y:S02]  /*3be0*/  ISETP.LT.OR P1, PT, R0.reuse, 0x69, P1 ;  /* 0x000000690000780c */ /* 0x040fe40000f21670 */
[----:B------:R-:W-:Y:S02]  /*3bf0*/  ISETP.LT.OR P4, PT, R0, 0x92, P4 ;  /* 0x000000920000780c */ /* 0x000fe40002781670 */
[----:B------:R-:W-:-:S02]  /*3c00*/  FSEL R46, R46, -INF , !P1 ;  /* 0xff8000002e2e7808 */ /* 0x000fc40004800000 */
[----:B------:R-:W-:Y:S02]  /*3c10*/  LOP3.LUT P1, RZ, R16, 0x80, RZ, 0xc0, !PT ;  /* 0x0000008010ff7812 */ /* 0x000fe4000782c0ff */
[----:B------:R-:W-:Y:S02]  /*3c20*/  FSEL R34, R34, -INF , !P3 ;  /* 0xff80000022227808 */ /* 0x000fe40005800000 */
[----:B------:R-:W-:Y:S02]  /*3c30*/  ISETP.GT.AND P1, PT, R88, 0x69, !P1 ;  /* 0x000000695800780c */ /* 0x000fe40004f24270 */
[----:B-1----:R-:W-:Y:S02]  /*3c40*/  FMNMX.FTZ R6, R4, R3, !PT ;  /* 0x0000000304067209 */ /* 0x002fe40007810000 */
[C---:B------:R-:W-:Y:S02]  /*3c50*/  ISETP.LT.OR P1, PT, R0.reuse, 0x6a, P1 ;  /* 0x0000006a0000780c */ /* 0x040fe40000f21670 */
[----:B------:R-:W-:Y:S01]  /*3c60*/  ISETP.LT.OR P5, PT, R0, 0x99, P5 ;  /* 0x000000990000780c */ /* 0x000fe20002fa1670 */
[----:B------:R-:W1:Y:S01]  /*3c70*/  SHFL.BFLY PT, R3, R6, 0x1, 0x1f ;  /* 0x0c201f0006037f89 */ /* 0x000e6200000e0000 */
[----:B------:R-:W-:-:S02]  /*3c80*/  FSEL R47, R47, -INF , !P1 ;  /* 0xff8000002f2f7808 */ /* 0x000fc40004800000 */
[----:B------:R-:W-:Y:S02]  /*3c90*/  LOP3.LUT P1, RZ, R16, 0x40, RZ, 0xc0, !PT ;  /* 0x0000004010ff7812 */ /* 0x000fe4000782c0ff */
[----:B------:R-:W-:Y:S02]  /*3ca0*/  FSEL R35, R35, -INF , !P4 ;  /* 0xff80000023237808 */ /* 0x000fe40006000000 */
[----:B------:R-:W-:Y:S02]  /*3cb0*/  ISETP.GT.AND P1, PT, R88, 0x70, !P1 ;  /* 0x000000705800780c */ /* 0x000fe40004f24270 */
[----:B------:R-:W-:Y:S02]  /*3cc0*/  FSEL R38, R38, -INF , !P5 ;  /* 0xff80000026267808 */ /* 0x000fe40006800000 */
[----:B------:R-:W-:Y:S02]  /*3cd0*/  ISETP.LT.OR P1, PT, R0, 0x71, P1 ;  /* 0x000000710000780c */ /* 0x000fe40000f21670 */
[----:B------:R-:W-:-:S02]  /*3ce0*/  R2UR UR10, R105 ;  /* 0x00000000690a72ca */ /* 0x000fc400000e0000 */
[----:B------:R-:W-:Y:S02]  /*3cf0*/  FSEL R50, R50, -INF , !P1 ;  /* 0xff80000032327808 */ /* 0x000fe40004800000 */
[----:B------:R-:W-:Y:S02]  /*3d00*/  ISETP.GT.AND P1, PT, R88, 0x71, !P2 ;  /* 0x000000715800780c */ /* 0x000fe40005724270 */
[----:B------:R-:W-:Y:S02]  /*3d10*/  LOP3.LUT P2, RZ, R16, 0x2000000, RZ, 0xc0, !PT ;  /* 0x0200000010ff7812 */ /* 0x000fe4000784c0ff */
[----:B------:R-:W-:Y:S02]  /*3d20*/  ISETP.LT.OR P1, PT, R0, 0x72, P1 ;  /* 0x000000720000780c */ /* 0x000fe40000f21670 */
[----:B-1----:R-:W-:Y:S02]  /*3d30*/  FMNMX.FTZ R3, R6, R3, !PT ;  /* 0x0000000306037209 */ /* 0x002fe40007810000 */
[----:B------:R-:W-:Y:S01]  /*3d40*/  FSEL R51, R51, -INF , !P1 ;  /* 0xff80000033337808 */ /* 0x000fe20004800000 */
[----:B------:R-:W-:Y:S01]  /*3d50*/  UIADD3 UR6, UR10, UR6, URZ ;  /* 0x000000060a067290 */ /* 0x000fe2000fffe03f */
[----:B------:R-:W-:Y:S01]  /*3d60*/  ISETP.GT.AND P1, PT, R88, 0x78, !P6 ;  /* 0x000000785800780c */ /* 0x000fe20007724270 */
[----:B------:R-:W-:-:S01]  /*3d70*/  FFMA.FTZ R106, R3, R106, -8 ;  /* 0xc1000000036a7423 */ /* 0x000fc2000001006a */
[----:B------:R-:W-:-:S02]  /*3d80*/  LOP3.LUT P6, RZ, R16, 0x1000000, RZ, 0xc0, !PT ;  /* 0x0100000010ff7812 */ /* 0x000fc400078cc0ff */
        /* <DEDUP_REMOVED lines=49> */
[----:B------:R-:W-:Y:S02]  /*40a0*/  LOP3.LUT P6, RZ, R16, 0x4000000, RZ, 0xc0, !PT ;  /* 0x0400000010ff7812 */ /* 0x000fe400078cc0ff */
[----:B------:R-:W-:Y:S02]  /*40b0*/  FSEL R106, R106, RZ, P1 ;  /* 0x000000ff6a6a7208 */ /* 0x000fe40000800000 */
[----:B------:R-:W-:Y:S02]  /*40c0*/  ISETP.GT.AND P1, PT, R88, 0x88, !P6 ;  /* 0x000000885800780c */ /* 0x000fe40007724270 */
[----:B------:R-:W-:Y:S01]  /*40d0*/  LOP3.LUT P2, RZ, R16, 0x800000, RZ, 0xc0, !PT ;  /* 0x0080000010ff7812 */ /* 0x000fe2000784c0ff */
        /* <DEDUP_REMOVED lines=17> */
[----:B------:R-:W-:Y:S01]  /*41f0*/  MUFU.EX2 R4, R4 ;  /* 0x0000000400047308 */ /* 0x000fe20000000800 */
[----:B-1----:R-:W-:-:S01]  /*4200*/  FFMA.FTZ R89, R81, UR41, -R106 ;  /* 0x0000002951597c23 */ /* 0x002fc2000801086a */
[----:B------:R-:W-:Y:S01]  /*4210*/  ISETP.GT.AND P1, PT, R88, 0x89, !P2 ;  /* 0x000000895800780c */ /* 0x000fe20005724270 */
[----:B------:R-:W-:-:S01]  /*4220*/  FFMA.FTZ R12, R100, UR41, -R106 ;  /* 0x00000029640c7c23 */ /* 0x000fc2000801086a */
[----:B------:R-:W-:Y:S01]  /*4230*/  FMNMX.FTZ R77, R75, R72, !PT ;  /* 0x000000484b4d7209 */ /* 0x000fe20007810000 */
[----:B------:R-:W-:-:S01]  /*4240*/  FFMA.FTZ R72, R80, UR41, -R106 ;  /* 0x0000002950487c23 */ /* 0x000fc2000801086a */
[----:B------:R-:W-:Y:S01]  /*4250*/  ISETP.LT.OR P1, PT, R0, 0x8a, P1 ;  /* 0x0000008a0000780c */ /* 0x000fe20000f21670 */
[----:B------:R-:W-:-:S01]  /*4260*/  FFMA.FTZ R15, R101, UR41, -R106 ;  /* 0x00000029650f7c23 */ /* 0x000fc2000801086a */
[----:B------:R-:W-:Y:S01]  /*4270*/  FMNMX.FTZ R76, R78, R77, !PT ;  /* 0x0000004d4e4c7209 */ /* 0x000fe20007810000 */
[----:B------:R-:W-:Y:S01]  /*4280*/  MUFU.EX2 R5, R5 ;  /* 0x0000000500057308 */ /* 0x000fe20000000800 */
[----:B------:R-:W-:Y:S01]  /*4290*/  FSEL R31, R31, -INF , !P1 ;  /* 0xff8000001f1f7808 */ /* 0x000fe20004800000 */
[--C-:B------:R-:W-:Y:S01]  /*42a0*/  FFMA.FTZ R56, R56, UR41, -R106.reuse ;  /* 0x0000002938387c23 */ /* 0x100fe2000801086a */
[----:B------:R-:W-:Y:S01]  /*42b0*/  FMNMX.FTZ R77, R79, R76, !PT ;  /* 0x0000004c4f4d7209 */ /* 0x000fe20007810000 */
[--C-:B------:R-:W-:Y:S01]  /*42c0*/  FFMA.FTZ R57, R57, UR41, -R106.reuse ;  /* 0x0000002939397c23 */ /* 0x100fe2000801086a */
[----:B------:R-:W-:Y:S01]  /*42d0*/  LOP3.LUT P6, RZ, R16, 0x8000000, RZ, 0xc0, !PT ;  /* 0x0800000010ff7812 */ /* 0x000fe200078cc0ff */
[--C-:B------:R-:W-:Y:S01]  /*42e0*/  FFMA.FTZ R60, R60, UR41, -R106.reuse ;  /* 0x000000293c3c7c23 */ /* 0x100fe2000801086a */
[----:B------:R-:W-:Y:S01]  /*42f0*/  FMNMX.FTZ R76, R82, R77, !PT ;  /* 0x0000004d524c7209 */ /* 0x000fe20007810000 */
[----:B------:R-:W-:Y:S01]  /*4300*/  MUFU.EX2 R6, R6 ;  /* 0x0000000600067308 */ /* 0x000fe20000000800 */
[----:B------:R-:W-:Y:S01]  /*4310*/  ISETP.GT.AND P2, PT, R88, 0x99, !P6 ;  /* 0x000000995800780c */ /* 0x000fe20007744270 */
[--C-:B------:R-:W-:Y:S01]  /*4320*/  FFMA.FTZ R61, R61, UR41, -R106.reuse ;  /* 0x000000293d3d7c23 */ /* 0x100fe2000801086a */
[----:B------:R-:W-:Y:S01]  /*4330*/  FMNMX.FTZ R81, R83, R76, !PT ;  /* 0x0000004c53517209 */ /* 0x000fe20007810000 */
[--C-:B------:R-:W-:Y:S01]  /*4340*/  FFMA.FTZ R76, R84, UR41, -R106.reuse ;  /* 0x00000029544c7c23 */ /* 0x100fe2000801086a */
        /* <DEDUP_REMOVED lines=9> */
[----:B------:R-:W-:-:S01]  /*43e0*/  FFMA.FTZ R69, R69, UR41, -R106 ;  /* 0x0000002945457c23 */ /* 0x000fc2000801086a */
        /* <DEDUP_REMOVED lines=10> */
[----:B------:R-:W-:Y:S01]  /*4490*/  MUFU.EX2 R81, R84 ;  /* 0x0000005400517308 */ /* 0x000fe20000000800 */
        /* <DEDUP_REMOVED lines=8> */
[----:B-1----:R-:W-:Y:S01]  /*4520*/  F2FP.SATFINITE.E4M3.F32.PACK_AB_MERGE_C R152, R11, R6, RZ ;  /* 0x000000060b98723e */ /* 0x002fe200048070ff */
[--C-:B------:R-:W-:Y:S01]  /*4530*/  FFMA.FTZ R25, R25, UR41, -R106.reuse ;  /* 0x0000002919197c23 */ /* 0x100fe2000801086a */
[----:B------:R-:W-:Y:S01]  /*4540*/  FMNMX.FTZ R85, R67, R80, !PT ;  /* 0x0000005043557209 */ /* 0x000fe20007810000 */
[----:B------:R-:W-:Y:S01]  /*4550*/  FFMA.FTZ R36, R36, UR41, -R106 ;  /* 0x0000002924247c23 */ /* 0x000fe2000801086a */
[----:B------:R-:W-:Y:S01]  /*4560*/  F2FP.SATFINITE.E4M3.F32.PACK_AB_MERGE_C R152, R5, R4, R152 ;  /* 0x000000040598723e */ /* 0x000fe20004807098 */
[--C-:B------:R-:W-:Y:S01]  /*4570*/  FFMA.FTZ R32, R32, UR41, -R106.reuse ;  /* 0x0000002920207c23 */ /* 0x100fe2000801086a */
[----:B------:R-:W-:Y:S01]  /*4580*/  FMNMX.FTZ R80, R70, R85, !PT ;  /* 0x0000005546507209 */ /* 0x000fe20007810000 */
[----:B------:R-:W-:Y:S01]  /*4590*/  MUFU.EX2 R13, R13 ;  /* 0x0000000d000d7308 */ /* 0x000fe20000000800 */
[----:B------:R-:W-:-:S02]  /*45a0*/  FFMA.FTZ R33, R33, UR41, -R106 ;  /* 0x0000002921217c23 */ /* 0x000fc4000801086a */
[----:B------:R-:W-:-:S04]  /*45b0*/  FMNMX.FTZ R85, R71, R80, !PT ;  /* 0x0000005047557209 */ /* 0x000fc80007810000 */
        /* <DEDUP_REMOVED lines=15> */
[----:B------:R-:W1:Y:S03]  /*46b0*/  MUFU.EX2 R20, R20 ;  /* 0x0000001400147308 */ /* 0x000e660000000800 */
[----:B------:R-:W-:-:S04]  /*46c0*/  FMNMX.FTZ R85, R27, R80, !PT ;  /* 0x000000501b557209 */ /* 0x000fc80007810000 */
[----:B------:R-:W-:Y:S01]  /*46d0*/  FMNMX.FTZ R80, R30, R85, !PT ;  /* 0x000000551e507209 */ /* 0x000fe20007810000 */
[----:B------:R-:W-:Y:S03]  /*46e0*/  MUFU.EX2 R72, R72 ;  /* 0x0000004800487308 */ /* 0x000fe60000000800 */
[----:B------:R-:W-:-:S04]  /*46f0*/  FMNMX.FTZ R85, R31, R80, !PT ;  /* 0x000000501f557209 */ /* 0x000fc80007810000 */
[----:B------:R-:W-:Y:S01]  /*4700*/  FMNMX.FTZ R80, R34, R85, !PT ;  /* 0x0000005522507209 */ /* 0x000fe20007810000 */
[----:B------:R-:W2:Y:S01]  /*4710*/  MUFU.EX2 R76, R76 ;  /* 0x0000004c004c7308 */ /* 0x000ea20000000800 */
[----:B-1----:R-:W-:Y:S02]  /*4720*/  F2FP.SATFINITE.E4M3.F32.PACK_AB_MERGE_C R148, R73, R20, RZ ;  /* 0x000000144994723e */ /* 0x002fe400048070ff */
[----:B------:R-:W-:Y:S02]  /*4730*/  FMNMX.FTZ R85, R35, R80, !PT ;  /* 0x0000005023557209 */ /* 0x000fe40007810000 */
[----:B------:R-:W-:Y:S02]  /*4740*/  F2FP.SATFINITE.E4M3.F32.PACK_AB_MERGE_C R148, R21, R14, R148 ;  /* 0x0000000e1594723e */ /* 0x000fe40004807094 */
[----:B------:R-:W-:Y:S01]  /*4750*/  FMNMX.FTZ R0, R38, R85, !PT ;  /* 0x0000005526007209 */ /* 0x000fe20007810000 */
[----:B------:R-:W-:Y:S03]  /*4760*/  MUFU.EX2 R56, R56 ;  /* 0x0000003800387308 */ /* 0x000fe60000000800 */
[----:B------:R-:W-:-:S05]  /*4770*/  FMNMX.FTZ R0, R39, R0, !PT ;  /* 0x0000000027007209 */ /* 0x000fca0007810000 */
[----:B------:R-:W1:Y:S01]  /*4780*/  SHFL.BFLY PT, R85, R0, 0x2, 0x1f ;  /* 0x0c401f0000557f89 */ /* 0x000e6200000e0000 */
[----:B------:R-:W-:Y:S01]  /*4790*/  MUFU.EX2 R57, R57 ;  /* 0x0000003900397308 */ /* 0x000fe20000000800 */
[----:B--2---:R-:W-:-:S04]  /*47a0*/  F2FP.SATFINITE.E4M3.F32.PACK_AB_MERGE_C R150, R81, R76, RZ ;  /* 0x0000004c5196723e */ /* 0x004fc800048070ff */
[----:B------:R-:W-:-:S03]  /*47b0*/  F2FP.SATFINITE.E4M3.F32.PACK_AB_MERGE_C R150, R77, R72, R150 ;  /* 0x000000484d96723e */ /* 0x000fc60004807096 */
[----:B------:R-:W-:Y:S08]  /*47c0*/  MUFU.EX2 R60, R60 ;  /* 0x0000003c003c7308 */ /* 0x000ff00000000800 */
[----:B------:R-:W2:Y:S01]  /*47d0*/  MUFU.EX2 R61, R61 ;  /* 0x0000003d003d7308 */ /* 0x000ea20000000800 */
[----:B-1----:R-:W-:-:S07]  /*47e0*/  FMNMX.FTZ R85, R0, R85, !PT ;  /* 0x0000005500557209 */ /* 0x002fce0007810000 */
[----:B------:R-:W-:Y:S01]  /*47f0*/  MUFU.EX2 R64, R64 ;  /* 0x0000004000407308 */ /* 0x000fe20000000800 */
[----:B------:R-:W1:Y:S07]  /*4800*/  SHFL.BFLY PT, R0, R85, 0x1, 0x1f ;  /* 0x0c201f0055007f89 */ /* 0x000e6e00000e0000 */
[----:B------:R-:W-:Y:S01]  /*4810*/  MUFU.EX2 R65, R65 ;  /* 0x0000004100417308 */ /* 0x000fe20000000800 */
[----:B--2---:R-:W-:-:S04]  /*4820*/  F2FP.SATFINITE.E4M3.F32.PACK_AB_MERGE_C R144, R61, R60, RZ ;  /* 0x0000003c3d90723e */ /* 0x004fc800048070ff */
[----:B------:R-:W-:-:S03]  /*4830*/  F2FP.SATFINITE.E4M3.F32.PACK_AB_MERGE_C R144, R57, R56, R144 ;  /* 0x000000383990723e */ /* 0x000fc60004807090 */
[----:B------:R-:W-:Y:S08]  /*4840*/  MUFU.EX2 R68, R68 ;  /* 0x0000004400447308 */ /* 0x000ff00000000800 */
[----:B------:R-:W2:Y:S01]  /*4850*/  MUFU.EX2 R69, R69 ;  /* 0x0000004500457308 */ /* 0x000ea20000000800 */
[----:B-1----:R-:W-:Y:S01]  /*4860*/  FMNMX.FTZ R0, R85, R0, !PT ;  /* 0x0000000055007209 */ /* 0x002fe20007810000 */
[----:B------:R-:W-:-:S03]  /*4870*/  IMAD.U32 R85, RZ, RZ, UR41 ;  /* 0x00000029ff557e24 */ /* 0x000fc6000f8e00ff */
[C---:B------:R-:W-:Y:S01]  /*4880*/  FSETP.NEU.FTZ.AND P1, PT, R0.reuse, -INF , PT ;  /* 0xff8000000000780b */ /* 0x040fe20003f3d000 */
[----:B------:R-:W-:-:S01]  /*4890*/  FFMA.FTZ R80, R0, R85, -8 ;  /* 0xc100000000507423 */ /* 0x000fc20000010055 */
[----:B------:R-:W-:Y:S01]  /*48a0*/  FFMA.FTZ R85, R37, UR41, -R106 ;  /* 0x0000002925557c23 */ /* 0x000fe2000801086a */
[----:B------:R-:W-:Y:S03]  /*48b0*/  MUFU.EX2 R44, R44 ;  /* 0x0000002c002c7308 */ /* 0x000fe60000000800 */
[----:B------:R-:W-:Y:S02]  /*48c0*/  FSEL R37, R80, RZ, P1 ;  /* 0x000000ff50257208 */ /* 0x000fe40000800000 */
[----:B------:R-:W-:Y:S02]  /*48d0*/  PLOP3.LUT P1, PT, PT, PT, UP0, 0x40, 0x0 ;  /* 0x000000000000781c */ /* 0x000fe40003f2e808 */
[----:B--2---:R-:W-:Y:S01]  /*48e0*/  F2FP.SATFINITE.E4M3.F32.PACK_AB_MERGE_C R146, R69, R68, RZ ;  /* 0x000000444592723e */ /* 0x004fe200048070ff */
        /* <DEDUP_REMOVED lines=64> */
[----:B---3--:R-:W-:-:S01]  /*4cf0*/  FADD.FTZ R92, R90, R71 ;  /* 0x000000475a5c7221 */ /* 0x008fc20000010000 */
[----:B------:R-:W-:-:S06]  /*4d00*/  FADD.FTZ R71, R73, R94 ;  /* 0x0000005e49477221 */ /* 0x000fcc0000010000 */
[----:B------:R-:W3:Y:S01]  /*4d10*/  MUFU.EX2 R75, R75 ;  /* 0x0000004b004b7308 */ /* 0x000ee20000000800 */
[----:B-1----:R-:W-:-:S01]  /*4d20*/  FADD.FTZ R11, R95, R92 ;  /* 0x0000005c5f0b7221 */ /* 0x002fc20000010000 */
[----:B------:R-:W-:Y:S01]  /*4d30*/  FADD.FTZ R92, R72, R71 ;  /* 0x00000047485c7221 */ /* 0x000fe20000010000 */
[----:B------:R-:W-:-:S04]  /*4d40*/  F2FP.SATFINITE.E4M3.F32.PACK_AB_MERGE_C R90, R95, R90, RZ ;  /* 0x0000005a5f5a723e */ /* 0x000fc800048070ff */
[----:B------:R-:W-:Y:S01]  /*4d50*/  F2FP.SATFINITE.E4M3.F32.PACK_AB_MERGE_C R155, R93, R88, R90 ;  /* 0x000000585d9b723e */ /* 0x000fe2000480705a */
[----:B------:R-:W1:Y:S01]  /*4d60*/  MUFU.EX2 R78, R78 ;  /* 0x0000004e004e7308 */ /* 0x000e620000000800 */
[----:B--2---:R-:W-:-:S01]  /*4d70*/  FADD.FTZ R12, R74, R11 ;  /* 0x0000000b4a0c7221 */ /* 0x004fc20000010000 */
[----:B------:R-:W-:Y:S01]  /*4d80*/  FFMA.FTZ R11, R47, UR41, -R37 ;  /* 0x000000292f0b7c23 */ /* 0x000fe20008010825 */
[----:B------:R-:W-:-:S04]  /*4d90*/  FADD.FTZ R47, R77, R92 ;  /* 0x0000005c4d2f7221 */ /* 0x000fc80000010000 */
[----:B------:R-:W-:Y:S01]  /*4da0*/  FADD.FTZ R20, R76, R47 ;  /* 0x0000002f4c147221 */ /* 0x000fe20000010000 */
[----:B------:R-:W2:Y:S01]  /*4db0*/  MUFU.EX2 R97, R97 ;  /* 0x0000006100617308 */ /* 0x000ea20000000800 */
[----:B---3--:R-:W-:-:S02]  /*4dc0*/  FADD.FTZ R15, R75, R12 ;  /* 0x0000000c4b0f7221 */ /* 0x008fc40000010000 */
[----:B------:R-:W-:-:S05]  /*4dd0*/  FADD.FTZ R81, R81, R20 ;  /* 0x0000001451517221 */ /* 0x000fca0000010000 */
[----:B------:R-:W3:Y:S01]  /*4de0*/  MUFU.EX2 R79, R79 ;  /* 0x0000004f004f7308 */ /* 0x000ee20000000800 */
[----:B-1----:R-:W-:-:S07]  /*4df0*/  FADD.FTZ R12, R78, R15 ;  /* 0x0000000f4e0c7221 */ /* 0x002fce0000010000 */
[----:B------:R-:W1:Y:S01]  /*4e00*/  MUFU.EX2 R82, R82 ;  /* 0x0000005200527308 */ /* 0x000e620000000800 */
[----:B--2---:R-:W-:-:S01]  /*4e10*/  FADD.FTZ R12, R97, R12 ;  /* 0x0000000c610c7221 */ /* 0x004fc20000010000 */
[----:B------:R-:W-:-:S04]  /*4e20*/  F2FP.SATFINITE.E4M3.F32.PACK_AB_MERGE_C R78, R97, R78, RZ ;  /* 0x0000004e614e723e */ /* 0x000fc800048070ff */
[----:B------:R-:W-:Y:S02]  /*4e30*/  F2FP.SATFINITE.E4M3.F32.PACK_AB_MERGE_C R149, R75, R74, R78 ;  /* 0x0000004a4b95723e */ /* 0x000fe4000480704e */
[----:B------:R-:W2:Y:S01]  /*4e40*/  MUFU.EX2 R83, R83 ;  /* 0x0000005300537308 */ /* 0x000ea20000000800 */
[----:B---3--:R-:W-:-:S01]  /*4e50*/  FADD.FTZ R13, R79, R12 ;  /* 0x0000000c4f0d7221 */ /* 0x008fc20000010000 */
[----:B------:R-:W-:-:S04]  /*4e60*/  FADD.FTZ R12, R56, R81 ;  /* 0x00000051380c7221 */ /* 0x000fc80000010000 */
[----:B------:R-:W-:Y:S02]  /*4e70*/  FADD.FTZ R15, R57, R12 ;  /* 0x0000000c390f7221 */ /* 0x000fe40000010000 */
        /* <DEDUP_REMOVED lines=18> */
[--C-:B------:R-:W-:Y:S01]  /*4fa0*/  FFMA.FTZ R10, R26, UR41, -R37.reuse ;  /* 0x000000291a0a7c23 */ /* 0x100fe20008010825 */
[----:B------:R-:W-:-:S05]  /*4fb0*/  FFMA.FTZ R37, R39, UR41, -R37 ;  /* 0x0000002927257c23 */ /* 0x000fca0008010825 */
        /* <DEDUP_REMOVED lines=9> */
[----:B---3--:R-:W-:-:S07]  /*5050*/  FADD.FTZ R12, R66, R13 ;  /* 0x0000000d420c7221 */ /* 0x008fce0000010000 */
[----:B------:R-:W3:Y:S01]  /*5060*/  MUFU.EX2 R70, R70 ;  /* 0x0000004600467308 */ /* 0x000ee20000000800 */
[----:B-1----:R-:W-:-:S07]  /*5070*/  FADD.FTZ R13, R67, R12 ;  /* 0x0000000c430d7221 */ /* 0x002fce0000010000 */
[----:B------:R-:W-:Y:S01]  /*5080*/  MUFU.EX2 R40, R40 ;  /* 0x0000002800287308 */ /* 0x000fe20000000800 */
[----:B--2---:R-:W-:-:S07]  /*5090*/  F2FP.SATFINITE.E4M3.F32.PACK_AB_MERGE_C R140, R45, R44, RZ ;  /* 0x0000002c2d8c723e */ /* 0x004fce00048070ff */
[----:B------:R-:W1:Y:S01]  /*50a0*/  MUFU.EX2 R41, R41 ;  /* 0x0000002900297308 */ /* 0x000e620000000800 */
[----:B---3--:R-:W-:-:S01]  /*50b0*/  FADD.FTZ R13, R70, R13 ;  /* 0x0000000d460d7221 */ /* 0x008fc20000010000 */
        /* <DEDUP_REMOVED lines=30> */
[----:B---3--:R-:W-:-:S01]  /*52a0*/  FADD.FTZ R13, R5, R12 ;  /* 0x0000000c050d7221 */ /* 0x008fc20000010000 */
[----:B------:R-:W-:-:S04]  /*52b0*/  F2FP.SATFINITE.E4M3.F32.PACK_AB_MERGE_C R12, R11, R6, RZ ;  /* 0x000000060b0c723e */ /* 0x000fc800048070ff */
[----:B------:R-:W-:Y:S02]  /*52c0*/  F2FP.SATFINITE.E4M3.F32.PACK_AB_MERGE_C R141, R43, R42, R12 ;  /* 0x0000002a2b8d723e */ /* 0x000fe4000480700c */
        /* <DEDUP_REMOVED lines=34> */
[----:B------:R-:W-:Y:S01]  /*54f0*/  MUFU.EX2 R38, R38 ;  /* 0x0000002600267308 */ /* 0x000fe20000000800 */
[----:B-1----:R-:W-:-:S07]  /*5500*/  FADD.FTZ R6, R34, R31 ;  /* 0x0000001f22067221 */ /* 0x002fce0000010000 */
[----:B------:R-:W1:Y:S01]  /*5510*/  MUFU.EX2 R37, R37 ;  /* 0x0000002500257308 */ /* 0x000e620000000800 */
[----:B---3--:R-:W-:-:S01]  /*5520*/  FADD.FTZ R11, R35, R6 ;  /* 0x00000006230b7221 */ /* 0x008fc20000010000 */
[----:B------:R-:W-:-:S04]  /*5530*/  FADD.FTZ R6, R36, R33 ;  /* 0x0000002124067221 */ /* 0x000fc80000010000 */
[----:B------:R-:W-:Y:S01]  /*5540*/  FADD.FTZ R6, R85, R6 ;  /* 0x0000000655067221 */ /* 0x000fe20000010000 */
[----:B-1----:R-:W-:Y:S01]  /*5550*/  F2FP.SATFINITE.E4M3.F32.PACK_AB_MERGE_C R4, R37, R38, RZ ;  /* 0x000000262504723e */ /* 0x002fe200048070ff */
[----:B------:R-:W-:-:S03]  /*5560*/  FADD.FTZ R38, R38, R11 ;  /* 0x0000000b26267221 */ /* 0x000fc60000010000 */
[----:B------:R-:W-:Y:S01]  /*5570*/  F2FP.SATFINITE.E4M3.F32.PACK_AB_MERGE_C R139, R35, R34, R4 ;  /* 0x00000022238b723e */ /* 0x000fe20004807004 */
[----:B------:R-:W-:-:S01]  /*5580*/  FADD.FTZ R5, R37, R38 ;  /* 0x0000002625057221 */ /* 0x000fc20000010000 */
        /* <DEDUP_REMOVED lines=13> */
.L_x_10829:
[----:B------:R-:W-:-:S11]  /*5660*/  UISETP.NE.AND UP1, UPT, UR7, 0x1, UPT ;  /* 0x000000010700788c */ /* 0x000fd6000bf25270 */
[----:B------:R-:W-:Y:S02]  /*5670*/  @UP1 ULDC.64 UR14, c[0x0][0x9e8] ;  /* 0x00027a00000e1ab9 */ /* 0x000fe40000000a00 */
[----:B------:R-:W-:-:S04]  /*5680*/  UIMAD.WIDE.U32 UR10, UR12, UR14, URZ ;  /* 0x0000000e0c0a72a5 */ /* 0x000fc8000f8e003f */
[----:B------:R-:W-:-:S12]  /*5690*/  @UP1 USHF.R.U32.HI UR12, URZ, UR15, UR11 ;  /* 0x0000000f3f0c1299 */ /* 0x000fd8000801160b */
.L_x_10830:
[----:B------:R-:W-:-:S04]  /*56a0*/  UIMAD UR7, UR12, UR7, UR7 ;  /* 0x000000070c0772a4 */ /* 0x000fc8000f8e0207 */
[----:B------:R-:W-:-:S04]  /*56b0*/  UISETP.LT.AND UP1, UPT, UR6, UR7, UPT ;  /* 0x000000070600728c */ /* 0x000fc8000bf21270 */
[----:B------:R-:W-:-:S12]  /*56c0*/  USEL UR6, UR6, UR7, UP1 ;  /* 0x0000000706067287 */ /* 0x000fd80008800000 */
.L_x_10828:
        /* <DEDUP_REMOVED lines=21> */
[----:B------:R-:W-:-:S13]  /*5820*/  ISETP.GE.AND P1, PT, R4, UR27, PT ;  /* 0x0000001b04007c0c */ /* 0x000fda000bf26270 */
[----:B------:R-:W-:Y:S05]  /*5830*/  @!P1 BRA `(.L_x_10831) ;  /* 0x0000003c00c09947 */ /* 0x000fea0003800000 */
[----:B------:R-:W-:Y:S01]  /*5840*/  IMAD.IADD R10, R156, 0x1, R8 ;  /* 0x000000019c0a7824 */ /* 0x000fe200078e0208 */
[----:B------:R-:W-:Y:S01]  /*5850*/  ULDC UR20, c[0x0][0x9e4] ;  /* 0x0002790000147ab9 */ /* 0x000fe20000000800 */
[----:B------:R-:W-:Y:S01]  /*5860*/  IMAD.MOV.U32 R55, RZ, RZ, RZ ;  /* 0x000000ffff377224 */ /* 0x000fe200078e00ff */
[----:B------:R-:W-:Y:S01]  /*5870*/  ULDC UR21, c[0x0][0x9dc] ;  /* 0x0002770000157ab9 */ /* 0x000fe20000000800 */
[----:B------:R-:W-:Y:S01]  /*5880*/  ULDC UR23, c[0x0][0x2e0] ;  /* 0x0000b80000177ab9 */ /* 0x000fe20000000800 */
[----:B------:R-:W-:-:S05]  /*5890*/  ULDC UR22, c[0x0][0x9e0] ;  /* 0x0002780000167ab9 */ /* 0x000fca0000000800 */
.L_x_10849:
[----:B------:R-:W-:-:S04]  /*58a0*/  UIADD3 UR26, UR38, 0x1, URZ ;  /* 0x00000001261a7890 */ /* 0x000fc8000fffe03f */
[----:B------:R-:W-:-:S04]  /*58b0*/  UISETP.NE.AND UP1, UPT, UR26, 0x2, UPT ;  /* 0x000000021a00788c */ /* 0x000fc8000bf25270 */
[----:B------:R-:W-:Y:S02]  /*58c0*/  USEL UR25, URZ, 0x1, UP1 ;  /* 0x000000013f197887 */ /* 0x000fe40008800000 */
[----:B------:R-:W-:Y:S02]  /*58d0*/  USEL UR26, UR26, URZ, UP1 ;  /* 0x0000003f1a1a7287 */ /* 0x000fe40008800000 */
[----:B------:R-:W-:Y:S01]  /*58e0*/  ULOP3.LUT UR25, UR37, UR25, URZ, 0x3c, !UPT ;  /* 0x0000001925197292 */ /* 0x000fe2000f8e3c3f */
[----:B------:R-:W-:Y:S11]  /*58f0*/  @!P0 BRA `(.L_x_10832) ;  /* 0x0000000000048947 */ /* 0x000ff60003800000 */
[----:B------:R-:W-:Y:S01]  /*5900*/  BPT.TRAP 0x1 ;  /* 0x000000040000795c */ /* 0x000fe20000300000 */
.L_x_10832:
[----:B------:R-:W-:Y:S01]  /*5910*/  ULEA UR24, UR26, UR40, 0x3 ;  /* 0x000000281a187291 */ /* 0x000fe2000f8e183f */
[----:B------:R-:W-:-:S05]  /*5920*/  IMAD.U32 R11, RZ, RZ, UR25 ;  /* 0x00000019ff0b7e24 */ /* 0x000fca000f8e00ff */
[----:B------:R-:W-:-:S04]  /*5930*/  SHF.L.U32 R11, R11, 0x1f, RZ ;  /* 0x0000001f0b0b7819 */ /* 0x000fc800000006ff */
[----:B------:R1:W2:Y:S01]  /*5940*/  SYNCS.PHASECHK.TRANS64.TRYWAIT P1, [UR24+0x13230], R11 ;  /* 0x0132300bff0075a7 */ /* 0x0002a20008020158 */
[----:B------:R-:W-:Y:S05]  /*5950*/  @!P0 BRA `(.L_x_10833) ;  /* 0x0000000000048947 */ /* 0x000fea0003800000 */
[----:B------:R-:W-:Y:S01]  /*5960*/  BPT.TRAP 0x1 ;  /* 0x000000040000795c */ /* 0x000fe20000300000 */
.L_x_10833:
[----:B--2---:R-:W-:Y:S05]  /*5970*/  @P1 BRA `(.L_x_10834) ;  /* 0x0000000000081947 */ /* 0x004fea0003800000 */
[----:B------:R-:W2:Y:S02]  /*5980*/  SYNCS.PHASECHK.TRANS64.TRYWAIT P1, [UR24+0x13230], R11 ;  /* 0x0132300bff0075a7 */ /* 0x000ea40008020158 */
[----:B--2---:R-:W-:Y:S05]  /*5990*/  @!P1 BRA `(.L_x_10835) ;  /* 0x000000e800c89947 */ /* 0x004fea0003800000 */
.L_x_10834:
        /* <DEDUP_REMOVED lines=64> */
.L_x_10836:
[----:B------:R-:W-:Y:S01]  /*5da0*/  ULEA UR11, UR38, UR40, 0x3 ;  /* 0x00000028260b7291 */ /* 0x000fe2000f8e183f */
[----:B-12---:R-:W-:-:S05]  /*5db0*/  IMAD.U32 R11, RZ, RZ, UR37 ;  /* 0x00000025ff0b7e24 */ /* 0x006fca000f8e00ff */
[----:B------:R-:W-:-:S04]  /*5dc0*/  SHF.L.U32 R11, R11, 0x1f, RZ ;  /* 0x0000001f0b0b7819 */ /* 0x000fc800000006ff */
[----:B------:R1:W2:Y:S01]  /*5dd0*/  SYNCS.PHASECHK.TRANS64.TRYWAIT P1, [UR11+0x13250], R11 ;  /* 0x0132500bff0075a7 */ /* 0x0002a2000802014b */
[----:B------:R-:W-:Y:S05]  /*5de0*/  @!P0 BRA `(.L_x_10837) ;  /* 0x0000000000048947 */ /* 0x000fea0003800000 */
[----:B------:R-:W-:Y:S01]  /*5df0*/  BPT.TRAP 0x1 ;  /* 0x000000040000795c */ /* 0x000fe20000300000 */
.L_x_10837:
[----:B--2---:R-:W-:Y:S05]  /*5e00*/  @P1 BRA `(.L_x_10838) ;  /* 0x0000000000081947 */ /* 0x004fea0003800000 */
[----:B------:R-:W2:Y:S02]  /*5e10*/  SYNCS.PHASECHK.TRANS64.TRYWAIT P1, [UR11+0x13250], R11 ;  /* 0x0132500bff0075a7 */ /* 0x000ea4000802014b */
[----:B--2---:R-:W-:Y:S05]  /*5e20*/  @!P1 BRA `(.L_x_10839) ;  /* 0x000000e400bc9947 */ /* 0x004fea0003800000 */
.L_x_10838:
[----:B------:R-:W-:Y:S01]  /*5e30*/  UIADD3 UR6, UR40, 0x1000, URZ ;  /* 0x0000100028067890 */ /* 0x000fe2000fffe03f */
[----:B------:R-:W-:Y:S01]  /*5e40*/  WARPGROUP.ARRIVE ;  /* 0x00000000000079c5 */ /* 0x000fe20000000000 */
[----:B------:R-:W-:-:S05]  /*5e50*/  UMOV UR7, 0xc0000010 ;  /* 0xc000001000077882 */ /* 0x000fca0000000000 */
[----:B--2---:R-:W2:Y:S01]  /*5e60*/  S2R R12, SR_TID.X ;  /* 0x00000000000c7919 */ /* 0x004ea20000002100 */
[----:B------:R-:W-:Y:S01]  /*5e70*/  USHF.R.U32.HI UR6, URZ, 0x4, UR6 ;  /* 0x000000043f067899 */ /* 0x000fe20008011606 */
[----:B------:R-:W3:Y:S01]  /*5e80*/  LDC R13, c[0x0][0x288] ;  /* 0x0000a200ff0d7b82 */ /* 0x000ee20000000800 */
[----:B-1----:R-:W-:Y:S02]  /*5e90*/  IMAD.U32 R11, RZ, RZ, UR24 ;  /* 0x00000018ff0b7e24 */ /* 0x002fe4000f8e00ff */
[----:B------:R-:W-:-:S04]  /*5ea0*/  ULOP3.LUT UR6, UR6, 0x3fff, URZ, 0xc0, !UPT ;  /* 0x00003fff06067892 */ /* 0x000fc8000f8ec03f */
[----:B------:R-:W-:-:S04]  /*5eb0*/  ULOP3.LUT UR6, UR6, 0x10000, URZ, 0xfc, !UPT ;  /* 0x0001000006067892 */ /* 0x000fc8000f8efc3f */
[----:B------:R-:W-:-:S07]  /*5ec0*/  UIMAD UR10, UR38, 0x280, UR6 ;  /* 0x00000280260a78a4 */ /* 0x000fce000f8e0206 */
[----:B------:R-:W-:Y:S02]  /*5ed0*/  UMOV UR6, UR10 ;  /* 0x0000000a00067c82 */ /* 0x000fe40008000000 */
[----:B------:R-:W-:Y:S01]  /*5ee0*/  QGMMA.64x64x32.F32.E4M3.E4M3 R24, R152, gdesc[UR4], R24, gsb0 ;  /* 0x00e0000498187df3 */ /* 0x000fe20008000818 */
[----:B------:R-:W-:Y:S01]  /*5ef0*/  UIADD3 UR6, UR10, 0x80, URZ ;  /* 0x000000800a067890 */ /* 0x000fe2000fffe03f */
[----:B------:R-:W-:Y:S01]  /*5f00*/  UMOV UR7, 0xc0000010 ;  /* 0xc000001000077882 */ /* 0x000fe20000000000 */
[----:B--2---:R-:W-:-:S13]  /*5f10*/  LOP3.LUT P1, RZ, R12, 0x7f, RZ, 0xc0, !PT ;  /* 0x0000007f0cff7812 */ /* 0x004fda000782c0ff */
[----:B------:R-:W-:-:S05]  /*5f20*/  @!P1 VIADD R11, R11, 0x13240 ;  /* 0x000132400b0b9836 */ /* 0x000fca0000000000 */
[----:B------:R-:W-:Y:S01]  /*5f30*/  @!P1 PRMT R11, RZ, 0x654, R11 ;  /* 0x00000654ff0b9816 */ /* 0x000fe2000000000b */
        /* <DEDUP_REMOVED lines=18> */
[----:B------:R-:W-:Y:S02]  /*6060*/  ULOP3.LUT UR6, URZ, UR21, URZ, 0x33, !UPT ;  /* 0x000000153f067292 */ /* 0x000fe4000f8e333f */
[----:B------:R-:W-:Y:S02]  /*6070*/  WARPGROUP.DEPBAR.LE gsb0, 0x0 ;  /* 0x00008000000079c5 */ /* 0x000fe40000010000 */
[----:B------:R-:W-:Y:S01]  /*6080*/  IMAD R136, R4, -0xa0, RZ ;  /* 0xffffff6004887824 */ /* 0x000fe200078e02ff */
[----:B------:R1:W-:Y:S01]  /*6090*/  @!P1 SYNCS.ARRIVE.TRANS64.RED.A1T0 RZ, [R11+URZ], RZ ;  /* 0x000000ff0bff99a7 */ /* 0x0003e2000810043f */
[----:B------:R-:W-:Y:S02]  /*60a0*/  PLOP3.LUT P1, PT, PT, PT, UP0, 0x40, 0x0 ;  /* 0x000000000000781c */ /* 0x000fe40003f2e808 */
[----:B------:R-:W-:-:S05]  /*60b0*/  IMAD R12, R18, UR23, R136 ;  /* 0x00000017120c7c24 */ /* 0x000fca000f8e0288 */
[----:B---3--:R-:W-:Y:S01]  /*60c0*/  IADD3 R12, R12, 0x1, -R13 ;  /* 0x000000010c0c7810 */ /* 0x008fe20007ffe80d */
[----:B-1----:R-:W-:-:S04]  /*60d0*/  IMAD R11, R17, -0x2, R136 ;  /* 0xfffffffe110b7824 */ /* 0x002fc800078e0288 */
[----:B------:R-:W-:-:S04]  /*60e0*/  IMAD R12, R17, -0x2, R12 ;  /* 0xfffffffe110c7824 */ /* 0x000fc800078e020c */
[C---:B------:R-:W-:Y:S02]  /*60f0*/  VIADD R21, R12.reuse, UR22 ;  /* 0x000000160c157c36 */ /* 0x040fe40008000000 */
[----:B------:R-:W-:Y:S02]  /*6100*/  VIADD R20, R12, UR6 ;  /* 0x000000060c147c36 */ /* 0x000fe40008000000 */
[C---:B------:R-:W-:Y:S02]  /*6110*/  IMAD.IADD R15, R8.reuse, 0x1, R21 ;  /* 0x00000001080f7824 */ /* 0x040fe400078e0215 */
[----:B------:R-:W-:Y:S01]  /*6120*/  IMAD.IADD R14, R8, 0x1, R20 ;  /* 0x00000001080e7824 */ /* 0x000fe200078e0214 */
[----:B------:R-:W-:Y:S06]  /*6130*/  @P1 BRA `(.L_x_10840) ;  /* 0x0000000000581947 */ /* 0x000fec0003800000 */
        /* <DEDUP_REMOVED lines=11> */
.L_x_10842:
[----:B------:R-:W-:-:S05]  /*61f0*/  IMAD.U32 R139, RZ, RZ, UR20 ;  /* 0x00000014ff8b7e24 */ /* 0x000fca000f8e00ff */
[----:B------:R-:W-:-:S13]  /*6200*/  ISETP.NE.AND P1, PT, R139, 0x1, PT ;  /* 0x000000018b00780c */ /* 0x000fda0003f25270 */
[----:B------:R-:W1:Y:S01]  /*6210*/  @P1 LDC.64 R12, c[0x0][0x9e8] ;  /* 0x00027a00ff0c1b82 */ /* 0x000e620000000a00 */
[----:B------:R-:W-:-:S04]  /*6220*/  @P1 IMAD.IADD R137, R156, 0x1, R8 ;  /* 0x000000019c891824 */ /* 0x000fc800078e0208 */
[----:B-1----:R-:W-:-:S04]  /*6230*/  @P1 IMAD.HI.U32 R138, R137, R12, RZ ;  /* 0x0000000c898a1227 */ /* 0x002fc800078e00ff */
[----:B------:R-:W-:Y:S01]  /*6240*/  IMAD.MOV.U32 R12, RZ, RZ, R10 ;  /* 0x000000ffff0c7224 */ /* 0x000fe200078e000a */
[----:B------:R-:W-:-:S07]  /*6250*/  @P1 SHF.R.U32.HI R12, RZ, R13, R138 ;  /* 0x0000000dff0c1219 */ /* 0x000fce000001168a */
.L_x_10843:
[----:B------:R-:W-:Y:S05]  /*6260*/  BSYNC B0 ;  /* 0x0000000000007941 */ /* 0x000fea0003800000 */
.L_x_10841:
[----:B------:R-:W-:-:S05]  /*6270*/  IMAD R12, R12, R139, R11 ;  /* 0x0000008b0c0c7224 */ /* 0x000fca00078e020b */
[----:B------:R-:W-:Y:S02]  /*6280*/  VIADDMNMX R15, R12, R139, R15, PT ;  /* 0x0000008b0c0f7246 */ /* 0x000fe4000380010f */
[----:B------:R-:W-:-:S07]  /*6290*/  VIMNMX R14, R14, R12, !PT ;  /* 0x0000000c0e0e7248 */ /* 0x000fce0007fe0100 */
.L_x_10840:
[C---:B------:R-:W-:Y:S01]  /*62a0*/  ISETP.GE.AND P1, PT, R136.reuse, 0x2, PT ;  /* 0x000000028800780c */ /* 0x040fe20003f26270 */
[C---:B------:R-:W-:Y:S01]  /*62b0*/  IMAD.IADD R21, R7.reuse, 0x1, R21 ;  /* 0x0000000107157824 */ /* 0x040fe200078e0215 */
        /* <DEDUP_REMOVED lines=244> */
.L_x_10846:
[----:B------:R-:W-:-:S05]  /*7200*/  IMAD.U32 R14, RZ, RZ, UR20 ;  /* 0x00000014ff0e7e24 */ /* 0x000fca000f8e00ff */
[----:B------:R-:W-:-:S13]  /*7210*/  ISETP.NE.AND P6, PT, R14, 0x1, PT ;  /* 0x000000010e00780c */ /* 0x000fda0003fc5270 */
[----:B------:R-:W1:Y:S02]  /*7220*/  @P6 LDC.64 R12, c[0x0][0x9e8] ;  /* 0x00027a00ff0c6b82 */ /* 0x000e640000000a00 */
[----:B-1----:R-:W-:-:S05]  /*7230*/  @P6 IMAD.HI.U32 R12, R15, R12, RZ ;  /* 0x0000000c0f0c6227 */ /* 0x002fca00078e00ff */
[----:B------:R-:W-:-:S07]  /*7240*/  @P6 SHF.R.U32.HI R15, RZ, R13, R12 ;  /* 0x0000000dff0f6219 */ /* 0x000fce000001160c */
.L_x_10847:
[----:B------:R-:W-:Y:S05]  /*7250*/  BSYNC B0 ;  /* 0x0000000000007941 */ /* 0x000fea0003800000 */
.L_x_10845:
[----:B------:R-:W-:-:S05]  /*7260*/  IMAD R15, R15, R14, R11 ;  /* 0x0000000e0f0f7224 */ /* 0x000fca00078e020b */
[----:B------:R-:W-:Y:S02]  /*7270*/  VIADDMNMX R21, R15, R14, R21, PT ;  /* 0x0000000e0f157246 */ /* 0x000fe40003800115 */
[----:B------:R-:W-:-:S07]  /*7280*/  VIMNMX R20, R20, R15, !PT ;  /* 0x0000000f14147248 */ /* 0x000fce0007fe0100 */
.L_x_10844:
        /* <DEDUP_REMOVED lines=72> */
[C---:B------:R-:W-:Y:S02]  /*7710*/  ISETP.LT.OR P1, PT, R21.reuse, 0x49, P1 ;  /* 0x000000491500780c */ /* 0x040fe40000f21670 */
        /* <DEDUP_REMOVED lines=24> */
[----:B------:R-:W-:Y:S01]  /*78a0*/  FMNMX.FTZ R14, R69, R12, !PT ;  /* 0x0000000c450e7209 */ /* 0x000fe20007810000 */
[----:B------:R-:W-:Y:S01]  /*78b0*/  IMAD.U32 R12, RZ, RZ, UR41 ;  /* 0x00000029ff0c7e24 */ /* 0x000fe2000f8e00ff */
        /* <DEDUP_REMOVED lines=16> */
[----:B-1----:R-:W-:-:S02]  /*79c0*/  FMNMX.FTZ R136, R14, R11, !PT ;  /* 0x0000000b0e887209 */ /* 0x002fc40007810000 */
[----:B------:R-:W-:Y:S02]  /*79d0*/  FSEL R74, R74, -INF , !P1 ;  /* 0xff8000004a4a7808 */ /* 0x000fe40004800000 */
[----:B------:R-:W-:Y:S01]  /*79e0*/  LOP3.LUT P1, RZ, R16, 0x800, RZ, 0xc0, !PT ;  /* 0x0000080010ff7812 */ /* 0x000fe2000782c0ff */
[----:B------:R-:W1:Y:S01]  /*79f0*/  SHFL.BFLY PT, R11, R136, 0x1, 0x1f ;  /* 0x0c201f00880b7f89 */ /* 0x000e6200000e0000 */
[C---:B------:R-:W-:Y:S02]  /*7a00*/  ISETP.LT.OR P3, PT, R21.reuse, 0x91, P3 ;  /* 0x000000911500780c */ /* 0x040fe40001f61670 */
        /* <DEDUP_REMOVED lines=173> */
[----:B------:R-:W-:-:S01]  /*84e0*/  FFMA.FTZ R77, R81, UR41, -R12 ;  /* 0x00000029514d7c23 */ /* 0x000fc2000801080c */
[----:B------:R-:W-:Y:S01]  /*84f0*/  FFMA.FTZ R81, R85, UR41, -R12 ;  /* 0x0000002955517c23 */ /* 0x000fe2000801080c */
[----:B------:R-:W-:Y:S01]  /*8500*/  IMAD.U32 R85, RZ, RZ, UR41 ;  /* 0x00000029ff557e24 */ /* 0x000fe2000f8e00ff */
[----:B------:R-:W-:Y:S01]  /*8510*/  FMNMX.FTZ R128, R71, R76, !PT ;  /* 0x0000004c47807209 */ /* 0x000fe20007810000 */
[----:B------:R-:W-:Y:S04]  /*8520*/  MUFU.EX2 R112, R112 ;  /* 0x0000007000707308 */ /* 0x000fe80000000800 */
[----:B------:R-:W2:Y:S04]  /*8530*/  SHFL.BFLY PT, R133, R128, 0x2, 0x1f ;  /* 0x0c401f0080857f89 */ /* 0x000ea800000e0000 */
[----:B------:R-:W-:Y:S08]  /*8540*/  MUFU.EX2 R113, R113 ;  /* 0x0000007100717308 */ /* 0x000ff00000000800 */
[----:B------:R-:W-:Y:S08]  /*8550*/  MUFU.EX2 R116, R116 ;  /* 0x0000007400747308 */ /* 0x000ff00000000800 */
[----:B------:R-:W-:Y:S01]  /*8560*/  MUFU.EX2 R117, R117 ;  /* 0x0000007500757308 */ /* 0x000fe20000000800 */
[----:B--2---:R-:W-:-:S02]  /*8570*/  FMNMX.FTZ R133, R128, R133, !PT ;  /* 0x0000008580857209 */ /* 0x004fc40007810000 */
[----:B------:R-:W-:-:S05]  /*8580*/  FSEL R128, R11, RZ, P1 ;  /* 0x000000ff0b807208 */ /* 0x000fca0000800000 */
[----:B------:R-:W-:Y:S01]  /*8590*/  MUFU.EX2 R88, R88 ;  /* 0x0000005800587308 */ /* 0x000fe20000000800 */
[----:B------:R-:W2:Y:S01]  /*85a0*/  SHFL.BFLY PT, R84, R133, 0x1, 0x1f ;  /* 0x0c201f0085547f89 */ /* 0x000ea200000e0000 */
[----:B------:R-:W-:-:S06]  /*85b0*/  FADD.FTZ R128, -R128, R3 ;  /* 0x0000000380807221 */ /* 0x000fcc0000010100 */
[----:B------:R-:W-:Y:S08]  /*85c0*/  MUFU.EX2 R3, R69 ;  /* 0x0000004500037308 */ /* 0x000ff00000000800 */
[----:B------:R-:W-:Y:S08]  /*85d0*/  MUFU.EX2 R89, R89 ;  /* 0x0000005900597308 */ /* 0x000ff00000000800 */
[----:B------:R-:W-:Y:S01]  /*85e0*/  MUFU.EX2 R92, R92 ;  /* 0x0000005c005c7308 */ /* 0x000fe20000000800 */
[----:B--2---:R-:W-:Y:S01]  /*85f0*/  FMNMX.FTZ R12, R133, R84, !PT ;  /* 0x00000054850c7209 */ /* 0x004fe20007810000 */
[----:B------:R-:W-:-:S03]  /*8600*/  FMUL.FTZ R84, R128, UR41 ;  /* 0x0000002980547c20 */ /* 0x000fc60008410000 */
[C---:B------:R-:W-:Y:S01]  /*8610*/  FSETP.NEU.FTZ.AND P1, PT, R12.reuse, -INF , PT ;  /* 0xff8000000c00780b */ /* 0x040fe20003f3d000 */
[----:B------:R-:W-:-:S02]  /*8620*/  FFMA.FTZ R85, R12, R85, -8 ;  /* 0xc10000000c557423 */ /* 0x000fc40000010055 */
[----:B------:R-:W2:Y:S03]  /*8630*/  MUFU.EX2 R84, R84 ;  /* 0x0000005400547308 */ /* 0x000ea60000000800 */
[----:B------:R-:W-:-:S05]  /*8640*/  FSEL R128, R85, RZ, P1 ;  /* 0x000000ff55807208 */ /* 0x000fca0000800000 */
[--C-:B------:R-:W-:Y:S01]  /*8650*/  FFMA.FTZ R133, R126, UR41, -R128.reuse ;  /* 0x000000297e857c23 */ /* 0x100fe20008010880 */
[----:B------:R-:W-:-:S01]  /*8660*/  FFMA.FTZ R126, R127, UR41, -R128 ;  /* 0x000000297f7e7c23 */ /* 0x000fc20008010880 */
[----:B------:R-:W-:Y:S01]  /*8670*/  FSEL R127, R12, RZ, P1 ;  /* 0x000000ff0c7f7208 */ /* 0x000fe20000800000 */
[----:B-1----:R-:W-:-:S01]  /*8680*/  FFMA.FTZ R132, R13, UR41, -R128 ;  /* 0x000000290d847c23 */ /* 0x002fc20008010880 */
[--C-:B------:R-:W-:Y:S01]  /*8690*/  FFMA.FTZ R13, R123, UR41, -R128.reuse ;  /* 0x000000297b0d7c23 */ /* 0x100fe20008010880 */
[----:B------:R2:W-:Y:S01]  /*86a0*/  MUFU.EX2 R69, R133 ;  /* 0x0000008500457308 */ /* 0x0005e20000000800 */
[----:B------:R-:W-:-:S01]  /*86b0*/  FFMA.FTZ R85, R130, UR41, -R128 ;  /* 0x0000002982557c23 */ /* 0x000fc20008010880 */
[----:B------:R-:W-:Y:S01]  /*86c0*/  FADD.FTZ R127, -R127, R0 ;  /* 0x000000007f7f7221 */ /* 0x000fe20000010100 */
[----:B------:R-:W-:-:S01]  /*86d0*/  FFMA.FTZ R130, R131, UR41, -R128 ;  /* 0x0000002983827c23 */ /* 0x000fc20008010880 */
[--C-:B------:R-:W-:Y:S01]  /*86e0*/  FFMA.FTZ R123, R134, UR41, -R128.reuse ;  /* 0x00000029867b7c23 */ /* 0x100fe20008010880 */
[----:B------:R-:W-:-:S01]  /*86f0*/  FFMA.FTZ R134, R135, UR41, -R128 ;  /* 0x0000002987867c23 */ /* 0x000fc20008010880 */
[----:B------:R-:W-:Y:S01]  /*8700*/  FMUL.FTZ R127, R127, UR41 ;  /* 0x000000297f7f7c20 */ /* 0x000fe20008410000 */
[----:B------:R-:W-:-:S01]  /*8710*/  FFMA.FTZ R131, R94, UR41, -R128 ;  /* 0x000000295e837c23 */ /* 0x000fc20008010880 */
[----:B------:R-:W-:Y:S01]  /*8720*/  MUFU.EX2 R132, R132 ;  /* 0x0000008400847308 */ /* 0x000fe20000000800 */
[----:B--2---:R-:W-:-:S01]  /*8730*/  FFMA.FTZ R133, R84, R6, R15 ;  /* 0x0000000654857223 */ /* 0x004fc2000001000f */
        /* <DEDUP_REMOVED lines=34> */
[----:B------:R-:W-:Y:S01]  /*8960*/  FFMA.FTZ R63, R63, UR41, -R128 ;  /* 0x000000293f3f7c23 */ /* 0x000fe20008010880 */
[----:B------:R-:W-:-:S01]  /*8970*/  FADD.FTZ R5, R69, R6 ;  /* 0x0000000645057221 */ /* 0x000fc20000010000 */
[--C-:B------:R-:W-:Y:S01]  /*8980*/  FFMA.FTZ R66, R66, UR41, -R128.reuse ;  /* 0x0000002942427c23 */ /* 0x100fe20008010880 */
[----:B------:R-:W-:-:S01]  /*8990*/  FFMA.FTZ R67, R67, UR41, -R128 ;  /* 0x0000002943437c23 */ /* 0x000fc20008010880 */
[----:B------:R-:W2:Y:S01]  /*89a0*/  MUFU.EX2 R130, R130 ;  /* 0x0000008200827308 */ /* 0x000ea20000000800 */
[----:B---3--:R-:W-:-:S01]  /*89b0*/  FADD.FTZ R6, R126, R5 ;  /* 0x000000057e067221 */ /* 0x008fc20000010000 */
[--C-:B------:R-:W-:Y:S01]  /*89c0*/  FFMA.FTZ R70, R70, UR41, -R128.reuse ;  /* 0x0000002946467c23 */ /* 0x100fe20008010880 */
[----:B------:R-:W-:-:S05]  /*89d0*/  FFMA.FTZ R71, R71, UR41, -R128 ;  /* 0x0000002947477c23 */ /* 0x000fca0008010880 */
[----:B------:R-:W3:Y:S01]  /*89e0*/  MUFU.EX2 R123, R123 ;  /* 0x0000007b007b7308 */ /* 0x000ee20000000800 */
[----:B-1----:R-:W-:-:S07]  /*89f0*/  FADD.FTZ R5, R85, R6 ;  /* 0x0000000655057221 */ /* 0x002fce0000010000 */
[----:B------:R-:W1:Y:S01]  /*8a00*/  MUFU.EX2 R134, R134 ;  /* 0x0000008600867308 */ /* 0x000e620000000800 */
[----:B--2---:R-:W-:-:S07]  /*8a10*/  FADD.FTZ R6, R130, R5 ;  /* 0x0000000582067221 */ /* 0x004fce0000010000 */
[----:B------:R2:W-:Y:S01]  /*8a20*/  MUFU.EX2 R0, R131 ;  /* 0x0000008300007308 */ /* 0x0005e20000000800 */
[----:B---3--:R-:W-:-:S07]  /*8a30*/  FADD.FTZ R5, R123, R6 ;  /* 0x000000067b057221 */ /* 0x008fce0000010000 */
[----:B------:R-:W3:Y:S01]  /*8a40*/  MUFU.EX2 R106, R106 ;  /* 0x0000006a006a7308 */ /* 0x000ee20000000800 */
        /* <DEDUP_REMOVED lines=8> */
[----:B---3--:R-:W-:-:S03]  /*8ad0*/  FADD.FTZ R102, R106, R5 ;  /* 0x000000056a667221 */ /* 0x008fc60000010000 */
        /* <DEDUP_REMOVED lines=107> */
[----:B------:R-:W-:Y:S01]  /*9190*/  FADD.FTZ R6, R3, R6 ;  /* 0x0000000603067221 */ /* 0x000fe20000010000 */
[----:B---3--:R-:W-:-:S04]  /*91a0*/  FADD.FTZ R102, R70, R131 ;  /* 0x0000008346667221 */ /* 0x008fc80000010000 */
[----:B-1----:R-:W-:Y:S01]  /*91b0*/  FADD.FTZ R5, R71, R102 ;  /* 0x0000006647057221 */ /* 0x002fe20000010000 */
[----:B------:R-:W-:Y:S06]  /*91c0*/  @!P0 BRA `(.L_x_10848) ;  /* 0x0000000000048947 */ /* 0x000fec0003800000 */
[----:B------:R-:W-:Y:S01]  /*91d0*/  BPT.TRAP 0x1 ;  /* 0x000000040000795c */ /* 0x000fe20000300000 */
.L_x_10848:
        /* <DEDUP_REMOVED lines=42> */
[----:B------:R-:W-:Y:S01]  /*9480*/  VIADD R4, R4, 0xffffffff ;  /* 0xffffffff04047836 */ /* 0x000fe20000000000 */
        /* <DEDUP_REMOVED lines=33> */
[----:B------:R-:W-:Y:S01]  /*96a0*/  IMAD.MOV.U32 R0, RZ, RZ, R12 ;  /* 0x000000ffff007224 */ /* 0x000fe200078e000c */
[----:B------:R-:W-:Y:S01]  /*96b0*/  F2FP.SATFINITE.E4M3.F32.PACK_AB_MERGE_C R136, R57, R56, R60 ;  /* 0x000000383988723e */ /* 0x000fe2000480703c */
[----:B------:R-:W-:Y:S01]  /*96c0*/  IMAD.MOV.U32 R3, RZ, RZ, R11 ;  /* 0x000000ffff037224 */ /* 0x000fe200078e000b */
[----:B------:R-:W-:-:S02]  /*96d0*/  F2FP.SATFINITE.E4M3.F32.PACK_AB_MERGE_C R137, R59, R58, R62 ;  /* 0x0000003a3b89723e */ /* 0x000fc4000480703e */
[----:B------:R-:W-:Y:S01]  /*96e0*/  F2FP.SATFINITE.E4M3.F32.PACK_AB_MERGE_C R139, R67, R66, R70 ;  /* 0x00000042438b723e */ /* 0x000fe20004807046 */
[----:B------:R-:W-:Y:S06]  /*96f0*/  @P1 BRA `(.L_x_10849) ;  /* 0xffffffc000681947 */ /* 0x000fec000383ffff */
[----:B------:R-:W-:Y:S01]  /*9700*/  IMAD.MOV.U32 R0, RZ, RZ, R12 ;  /* 0x000000ffff007224 */ /* 0x000fe200078e000c */
[----:B------:R-:W-:Y:S01]  /*9710*/  UMOV UR38, UR26 ;  /* 0x0000001a00267c82 */ /* 0x000fe20008000000 */
[----:B------:R-:W-:Y:S01]  /*9720*/  IMAD.MOV.U32 R3, RZ, RZ, R11 ;  /* 0x000000ffff037224 */ /* 0x000fe200078e000b */
[----:B------:R-:W-:-:S06]  /*9730*/  UMOV UR37, UR25 ;  /* 0x0000001900257c82 */ /* 0x000fcc0008000000 */
.L_x_10831:
        /* <DEDUP_REMOVED lines=16> */
.L_x_10851:
[----:B------:R-:W-:-:S13]  /*9840*/  ISETP.NE.AND P1, PT, R10, 0x1, PT ;  /* 0x000000010a00780c */ /* 0x000fda0003f25270 */
[----:B------:R-:W1:Y:S02]  /*9850*/  @P1 LDC.64 R12, c[0x0][0x9e8] ;  /* 0x00027a00ff0c1b82 */ /* 0x000e640000000a00 */
[----:B-1----:R-:W-:-:S05]  /*9860*/  @P1 IMAD.HI.U32 R12, R19, R12, RZ ;  /* 0x0000000c130c1227 */ /* 0x002fca00078e00ff */
[----:B------:R-:W-:-:S07]  /*9870*/  @P1 SHF.R.U32.HI R19, RZ, R13, R12 ;  /* 0x0000000dff131219 */ /* 0x000fce000001160c */
.L_x_10852:
[----:B------:R-:W-:-:S05]  /*9880*/  IMAD R19, R19, R10, RZ ;  /* 0x0000000a13137224 */ /* 0x000fca00078e02ff */
[----:B------:R-:W-:-:S13]  /*9890*/  R2UR UR7, R19 ;  /* 0x00000000130772ca */ /* 0x000fda00000e0000 */
[----:B------:R-:W-:-:S04]  /*98a0*/  UISETP.LT.AND UP0, UPT, UR6, UR7, UPT ;  /* 0x000000070600728c */ /* 0x000fc8000bf01270 */
[----:B------:R-:W-:-:S12]  /*98b0*/  USEL UR6, UR6, UR7, !UP0 ;  /* 0x0000000706067287 */ /* 0x000fd8000c000000 */
.L_x_10850:
        /* <DEDUP_REMOVED lines=12> */
.L_x_10863:
[----:B------:R-:W-:-:S04]  /*9980*/  UIADD3 UR38, UR21, 0x1, URZ ;  /* 0x0000000115267890 */ /* 0x000fc8000fffe03f */
[----:B------:R-:W-:-:S04]  /*9990*/  UISETP.NE.AND UP0, UPT, UR38, 0x2, UPT ;  /* 0x000000022600788c */ /* 0x000fc8000bf05270 */
[----:B------:R-:W-:Y:S02]  /*99a0*/  USEL UR37, URZ, 0x1, UP0 ;  /* 0x000000013f257887 */ /* 0x000fe40008000000 */
[----:B------:R-:W-:Y:S02]  /*99b0*/  USEL UR38, UR38, URZ, UP0 ;  /* 0x0000003f26267287 */ /* 0x000fe40008000000 */
[----:B------:R-:W-:Y:S01]  /*99c0*/  ULOP3.LUT UR37, UR22, UR37, URZ, 0x3c, !UPT ;  /* 0x0000002516257292 */ /* 0x000fe2000f8e3c3f */
[----:B------:R-:W-:Y:S11]  /*99d0*/  @!P0 BRA `(.L_x_10854) ;  /* 0x0000000000048947 */ /* 0x000ff60003800000 */
[----:B------:R-:W-:Y:S01]  /*99e0*/  BPT.TRAP 0x1 ;  /* 0x000000040000795c */ /* 0x000fe20000300000 */
.L_x_10854:
[----:B------:R-:W-:Y:S01]  /*99f0*/  ULEA UR6, UR38, UR40, 0x3 ;  /* 0x0000002826067291 */ /* 0x000fe2000f8e183f */
[----:B------:R-:W-:-:S05]  /*9a00*/  IMAD.U32 R0, RZ, RZ, UR37 ;  /* 0x00000025ff007e24 */ /* 0x000fca000f8e00ff */
[----:B------:R-:W-:-:S04]  /*9a10*/  SHF.L.U32 R0, R0, 0x1f, RZ ;  /* 0x0000001f00007819 */ /* 0x000fc800000006ff */
[----:B------:R1:W2:Y:S01]  /*9a20*/  SYNCS.PHASECHK.TRANS64.TRYWAIT P1, [UR6+0x13230], R0 ;  /* 0x01323000ff0075a7 */ /* 0x0002a20008020146 */
[----:B------:R-:W-:Y:S05]  /*9a30*/  @!P0 BRA `(.L_x_10855) ;  /* 0x0000000000048947 */ /* 0x000fea0003800000 */
[----:B------:R-:W-:Y:S01]  /*9a40*/  BPT.TRAP 0x1 ;  /* 0x000000040000795c */ /* 0x000fe20000300000 */
.L_x_10855:
[----:B--2---:R-:W-:Y:S05]  /*9a50*/  @P1 BRA `(.L_x_10856) ;  /* 0x0000000000081947 */ /* 0x004fea0003800000 */
[----:B------:R-:W2:Y:S02]  /*9a60*/  SYNCS.PHASECHK.TRANS64.TRYWAIT P1, [UR6+0x13230], R0 ;  /* 0x01323000ff0075a7 */ /* 0x000ea40008020146 */
[----:B--2---:R-:W-:Y:S05]  /*9a70*/  @!P1 BRA `(.L_x_10857) ;  /* 0x000000a800c09947 */ /* 0x004fea0003800000 */
.L_x_10856:
        /* <DEDUP_REMOVED lines=64> */
.L_x_10858:
[----:B------:R-:W-:Y:S01]  /*9e80*/  ULEA UR11, UR21, UR40, 0x3 ;  /* 0x00000028150b7291 */ /* 0x000fe2000f8e183f */
[----:B-12---:R-:W-:-:S05]  /*9e90*/  IMAD.U32 R0, RZ, RZ, UR22 ;  /* 0x00000016ff007e24 */ /* 0x006fca000f8e00ff */
[----:B------:R-:W-:-:S04]  /*9ea0*/  SHF.L.U32 R0, R0, 0x1f, RZ ;  /* 0x0000001f00007819 */ /* 0x000fc800000006ff */
[----:B------:R1:W2:Y:S01]  /*9eb0*/  SYNCS.PHASECHK.TRANS64.TRYWAIT P1, [UR11+0x13250], R0 ;  /* 0x01325000ff0075a7 */ /* 0x0002a2000802014b */
[----:B------:R-:W-:Y:S05]  /*9ec0*/  @!P0 BRA `(.L_x_10859) ;  /* 0x0000000000048947 */ /* 0x000fea0003800000 */
[----:B------:R-:W-:Y:S01]  /*9ed0*/  BPT.TRAP 0x1 ;  /* 0x000000040000795c */ /* 0x000fe20000300000 */
.L_x_10859:
[----:B--2---:R-:W-:Y:S05]  /*9ee0*/  @P1 BRA `(.L_x_10860) ;  /* 0x0000000000081947 */ /* 0x004fea0003800000 */
[----:B------:R-:W2:Y:S02]  /*9ef0*/  SYNCS.PHASECHK.TRANS64.TRYWAIT P1, [UR11+0x13250], R0 ;  /* 0x01325000ff0075a7 */ /* 0x000ea4000802014b */
[----:B--2---:R-:W-:Y:S05]  /*9f00*/  @!P1 BRA `(.L_x_10861) ;  /* 0x000000a400b49947 */ /* 0x004fea0003800000 */
.L_x_10860:
[----:B-12---:R-:W-:Y:S01]  /*9f10*/  FMNMX.FTZ R0, R120, R11, !PT ;  /* 0x0000000b78007209 */ /* 0x006fe20007810000 */
[----:B------:R-:W-:Y:S01]  /*9f20*/  UIADD3 UR6, UR40, 0x1000, URZ ;  /* 0x0000100028067890 */ /* 0x000fe2000fffe03f */
[----:B------:R-:W-:Y:S01]  /*9f30*/  FMNMX.FTZ R12, R122, R13, !PT ;  /* 0x0000000d7a0c7209 */ /* 0x000fe20007810000 */
[----:B------:R-:W-:Y:S01]  /*9f40*/  WARPGROUP.ARRIVE ;  /* 0x00000000000079c5 */ /* 0x000fe20000000000 */
[----:B------:R-:W-:Y:S01]  /*9f50*/  FMNMX.FTZ R3, R121, R0, !PT ;  /* 0x0000000079037209 */ /* 0x000fe20007810000 */
[----:B------:R-:W-:Y:S01]  /*9f60*/  USHF.R.U32.HI UR6, URZ, 0x4, UR6 ;  /* 0x000000043f067899 */ /* 0x000fe20008011606 */
[----:B------:R-:W-:Y:S01]  /*9f70*/  FMNMX.FTZ R15, R123, R12, !PT ;  /* 0x0000000c7b0f7209 */ /* 0x000fe20007810000 */
[----:B------:R-:W-:Y:S01]  /*9f80*/  UMOV UR7, 0xc0000010 ;  /* 0xc000001000077882 */ /* 0x000fe20000000000 */
        /* <DEDUP_REMOVED lines=89> */
[----:B-1----:R-:W-:Y:S01]  /*a520*/  LOP3.LUT P1, RZ, R155, 0x7f, RZ, 0xc0, !PT ;  /* 0x0000007f9bff7812 */ /* 0x002fe2000782c0ff */
[----:B------:R-:W1:Y:S04]  /*a530*/  SHFL.BFLY PT, R3, R14, 0x2, 0x1f ;  /* 0x0c401f000e037f89 */ /* 0x000e6800000e0000 */
[----:B------:R-:W2:Y:S01]  /*a540*/  SHFL.BFLY PT, R19, R12, 0x2, 0x1f ;  /* 0x0c401f000c137f89 */ /* 0x000ea200000e0000 */
[----:B-1----:R-:W-:Y:S01]  /*a550*/  FMNMX.FTZ R15, R14, R3, !PT ;  /* 0x000000030e0f7209 */ /* 0x002fe20007810000 */
[----:B------:R-:W-:Y:S01]  /*a560*/  IMAD.U32 R14, RZ, RZ, UR41 ;  /* 0x00000029ff0e7e24 */ /* 0x000fe2000f8e00ff */
[----:B------:R-:W-:-:S02]  /*a570*/  WARPGROUP.DEPBAR.LE gsb0, 0x0 ;  /* 0x00008000000079c5 */ /* 0x000fc40000010000 */
[----:B------:R-:W-:Y:S01]  /*a580*/  WARPGROUP.ARRIVE ;  /* 0x00000000000079c5 */ /* 0x000fe20000000000 */
[----:B--2---:R-:W-:Y:S01]  /*a590*/  FMNMX.FTZ R19, R12, R19, !PT ;  /* 0x000000130c137209 */ /* 0x004fe20007810000 */
[----:B------:R-:W1:Y:S04]  /*a5a0*/  SHFL.BFLY PT, R0, R15, 0x1, 0x1f ;  /* 0x0c201f000f007f89 */ /* 0x000e6800000e0000 */
[----:B------:R-:W-:Y:S01]  /*a5b0*/  QGMMA.64x64x32.F32.E4M3.E4M3 R24, R144, gdesc[UR4], R24, gsb0 ;  /* 0x00e0000490187df3 */ /* 0x000fe20008000818 */
[----:B------:R-:W2:Y:S01]  /*a5c0*/  SHFL.BFLY PT, R20, R19, 0x1, 0x1f ;  /* 0x0c201f0013147f89 */ /* 0x000ea200000e0000 */
[----:B------:R-:W-:Y:S01]  /*a5d0*/  UIADD3 UR6, UR10, 0x180, URZ ;  /* 0x000001800a067890 */ /* 0x000fe2000fffe03f */
[----:B------:R-:W-:Y:S01]  /*a5e0*/  UMOV UR7, 0xc0000010 ;  /* 0xc000001000077882 */ /* 0x000fe20000000000 */
[----:B-1----:R-:W-:-:S02]  /*a5f0*/  FMNMX.FTZ R3, R15, R0, !PT ;  /* 0x000000000f037209 */ /* 0x002fc40007810000 */
[----:B--2---:R-:W-:-:S03]  /*a600*/  FMNMX.FTZ R0, R19, R20, !PT ;  /* 0x0000001413007209 */ /* 0x004fc60007810000 */
[----:B------:R-:W-:Y:S02]  /*a610*/  FADD.FTZ R11, -R3, R11 ;  /* 0x0000000b030b7221 */ /* 0x000fe40000010100 */
[----:B------:R-:W-:-:S01]  /*a620*/  FADD.FTZ R12, -R0, R13 ;  /* 0x0000000d000c7221 */ /* 0x000fc20000010100 */
[----:B------:R-:W-:Y:S01]  /*a630*/  FFMA.FTZ R13, R3, R14, -8 ;  /* 0xc1000000030d7423 */ /* 0x000fe2000001000e */
[----:B------:R-:W-:Y:S02]  /*a640*/  FMUL.FTZ R11, R11, UR41 ;  /* 0x000000290b0b7c20 */ /* 0x000fe40008410000 */
        /* <DEDUP_REMOVED lines=43> */
[----:B------:R-:W-:Y:S01]  /*a900*/  MUFU.EX2 R11, R11 ;  /* 0x0000000b000b7308 */ /* 0x000fe20000000800 */
[----:B------:R-:W-:-:S02]  /*a910*/  WARPGROUP.DEPBAR.LE gsb0, 0x0 ;  /* 0x00008000000079c5 */ /* 0x000fc40000010000 */
[--C-:B------:R-:W-:Y:S01]  /*a920*/  FFMA.FTZ R125, R122, UR41, -R69.reuse ;  /* 0x000000297a7d7c23 */ /* 0x100fe20008010845 */
[----:B------:R-:W-:-:S01]  /*a930*/  FFMA.FTZ R122, R123, UR41, -R69 ;  /* 0x000000297b7a7c23 */ /* 0x000fc20008010845 */
[--C-:B------:R-:W-:Y:S01]  /*a940*/  FFMA.FTZ R123, R126, UR41, -R69.reuse ;  /* 0x000000297e7b7c23 */ /* 0x100fe20008010845 */
[----:B------:R-:W-:-:S01]  /*a950*/  FFMA.FTZ R126, R127, UR41, -R69 ;  /* 0x000000297f7e7c23 */ /* 0x000fc20008010845 */
[--C-:B------:R-:W-:Y:S01]  /*a960*/  FFMA.FTZ R127, R130, UR41, -R69.reuse ;  /* 0x00000029827f7c23 */ /* 0x100fe20008010845 */
[----:B------:R-:W1:Y:S01]  /*a970*/  MUFU.EX2 R14, R14 ;  /* 0x0000000e000e7308 */ /* 0x000e620000000800 */
[----:B------:R-:W-:Y:S01]  /*a980*/  WARPGROUP.ARRIVE ;  /* 0x00000000000079c5 */ /* 0x000fe20000000000 */
[--C-:B------:R-:W-:Y:S01]  /*a990*/  FFMA.FTZ R128, R131, UR41, -R69.reuse ;  /* 0x0000002983807c23 */ /* 0x100fe20008010845 */
[----:B------:R-:W-:-:S01]  /*a9a0*/  FFMA.FTZ R129, R134, UR41, -R69 ;  /* 0x0000002986817c23 */ /* 0x000fc20008010845 */
[--C-:B------:R-:W-:Y:S01]  /*a9b0*/  FFMA.FTZ R130, R135, UR41, -R69.reuse ;  /* 0x0000002987827c23 */ /* 0x100fe20008010845 */
[----:B------:R-:W-:-:S01]  /*a9c0*/  FFMA.FTZ R106, R106, UR41, -R69 ;  /* 0x000000296a6a7c23 */ /* 0x000fc20008010845 */
[--C-:B------:R-:W-:Y:S01]  /*a9d0*/  FFMA.FTZ R107, R107, UR41, -R69.reuse ;  /* 0x000000296b6b7c23 */ /* 0x100fe20008010845 */
[----:B------:R-:W-:Y:S01]  /*a9e0*/  QGMMA.64x64x32.F32.E4M3.E4M3 R24, R140, gdesc[UR4], R24, gsb0 ;  /* 0x00e000048c187df3 */ /* 0x000fe20008000818 */
        /* <DEDUP_REMOVED lines=15> */
[----:B------:R-:W-:Y:S01]  /*aae0*/  UIADD3 UR6, UR10, 0x200, URZ ;  /* 0x000002000a067890 */ /* 0x000fe2000fffe03f */
[----:B------:R-:W1:Y:S01]  /*aaf0*/  MUFU.EX2 R15, R15 ;  /* 0x0000000f000f7308 */ /* 0x000e620000000800 */
[----:B------:R-:W-:-:S01]  /*ab00*/  FFMA.FTZ R102, R102, UR41, -R69 ;  /* 0x0000002966667c23 */ /* 0x000fc20008010845 */
[--C-:B------:R-:W-:Y:S01]  /*ab10*/  FFMA.FTZ R103, R103, UR41, -R69.reuse ;  /* 0x0000002967677c23 */ /* 0x100fe20008010845 */
[----:B------:R-:W-:Y:S01]  /*ab20*/  UMOV UR7, 0xc0000010 ;  /* 0xc000001000077882 */ /* 0x000fe20000000000 */
        /* <DEDUP_REMOVED lines=34> */
[----:B------:R-:W-:Y:S06]  /*ad50*/  QGMMA.64x64x32.F32.E4M3.E4M3 R24, R136, gdesc[UR4], R24, gsb0 ;  /* 0x00e0000488187df3 */ /* 0x000fec0008000818 */
        /* <DEDUP_REMOVED lines=20> */
[----:B------:R-:W-:-:S06]  /*aea0*/  WARPGROUP.DEPBAR.LE gsb0, 0x0 ;  /* 0x00008000000079c5 */ /* 0x000fcc0000010000 */
        /* <DEDUP_REMOVED lines=84> */
[----:B------:R-:W-:-:S05]  /*b3f0*/  IMAD.U32 R5, RZ, RZ, UR38 ;  /* 0x00000026ff057e24 */ /* 0x000fca000f8e00ff */
[----:B------:R-:W-:Y:S01]  /*b400*/  @!P1 LEA R5, R5, UR40, 0x3 ;  /* 0x0000002805059c11 */ /* 0x000fe2000f8e18ff */
[----:B------:R-:W3:Y:S01]  /*b410*/  MUFU.EX2 R87, R87 ;  /* 0x0000005700577308 */ /* 0x000ee20000000800 */
[----:B--2---:R-:W-:-:S03]  /*b420*/  FADD.FTZ R132, R86, R131 ;  /* 0x0000008356847221 */ /* 0x004fc60000010000 */
[----:B------:R-:W-:-:S04]  /*b430*/  @!P1 VIADD R5, R5, 0x13240 ;  /* 0x0001324005059836 */ /* 0x000fc80000000000 */
[----:B------:R-:W2:Y:S01]  /*b440*/  MUFU.EX2 R56, R56 ;  /* 0x0000003800387308 */ /* 0x000ea20000000800 */
[----:B-1----:R-:W-:-:S01]  /*b450*/  FADD.FTZ R131, R85, R6 ;  /* 0x0000000655837221 */ /* 0x002fc20000010000 */
[----:B------:R-:W-:-:S04]  /*b460*/  @!P1 PRMT R5, RZ, 0x654, R5 ;  /* 0x00000654ff059816 */ /* 0x000fc80000000005 */
[----:B------:R1:W-:Y:S02]  /*b470*/  @!P1 SYNCS.ARRIVE.TRANS64.RED.A1T0 RZ, [R5+URZ], RZ ;  /* 0x000000ff05ff99a7 */ /* 0x0003e4000810043f */
        /* <DEDUP_REMOVED lines=34> */
.L_x_10862:
        /* <DEDUP_REMOVED lines=42> */
[----:B------:R-:W-:Y:S01]  /*b940*/  VIADD R4, R4, 0xffffffff ;  /* 0xffffffff04047836 */ /* 0x000fe20000000000 */
        /* <DEDUP_REMOVED lines=39> */
.L_x_10853:
        /* <DEDUP_REMOVED lines=11> */
.L_x_10882:
[----:B------:R-:W-:-:S04]  /*bc70*/  UISETP.NE.AND UP0, UPT, UR25, 0x1, UPT ;  /* 0x000000011900788c */ /* 0x000fc8000bf05270 */
[----:B------:R-:W-:-:S04]  /*bc80*/  USEL UR37, URZ, 0x1, UP0 ;  /* 0x000000013f257887 */ /* 0x000fc80008000000 */
[----:B------:R-:W-:Y:S01]  /*bc90*/  ULOP3.LUT UR37, UR26, UR37, URZ, 0x3c, !UPT ;  /* 0x000000251a257292 */ /* 0x000fe2000f8e3c3f */
[----:B------:R-:W-:Y:S11]  /*bca0*/  @!P0 BRA `(.L_x_10865) ;  /* 0x0000000000048947 */ /* 0x000ff60003800000 */
[----:B------:R-:W-:Y:S01]  /*bcb0*/  BPT.TRAP 0x1 ;  /* 0x000000040000795c */ /* 0x000fe20000300000 */
.L_x_10865:
        /* <DEDUP_REMOVED lines=9> */
.L_x_10866:
[----:B--2---:R-:W-:Y:S05]  /*bd50*/  @P1 BRA `(.L_x_10867) ;  /* 0x0000000000081947 */ /* 0x004fea0003800000 */
[----:B------:R-:W2:Y:S02]  /*bd60*/  SYNCS.PHASECHK.TRANS64.TRYWAIT P1, [UR24+0x13230], R0 ;  /* 0x01323000ff0075a7 */ /* 0x000ea40008020158 */
[----:B--2---:R-:W-:Y:S05]  /*bd70*/  @!P1 BRA `(.L_x_10868) ;  /* 0x0000008800309947 */ /* 0x004fea0003800000 */
.L_x_10867:
        /* <DEDUP_REMOVED lines=64> */
.L_x_10869:
[----:B------:R-:W-:Y:S01]  /*c180*/  ULEA UR11, UR25, UR40, 0x3 ;  /* 0x00000028190b7291 */ /* 0x000fe2000f8e183f */
[----:B-12---:R-:W-:-:S05]  /*c190*/  IMAD.U32 R0, RZ, RZ, UR26 ;  /* 0x0000001aff007e24 */ /* 0x006fca000f8e00ff */
[----:B------:R-:W-:-:S04]  /*c1a0*/  SHF.L.U32 R0, R0, 0x1f, RZ ;  /* 0x0000001f00007819 */ /* 0x000fc800000006ff */
[----:B------:R1:W2:Y:S01]  /*c1b0*/  SYNCS.PHASECHK.TRANS64.TRYWAIT P1, [UR11+0x13250], R0 ;  /* 0x01325000ff0075a7 */ /* 0x0002a2000802014b */
[----:B------:R-:W-:Y:S05]  /*c1c0*/  @!P0 BRA `(.L_x_10870) ;  /* 0x0000000000048947 */ /* 0x000fea0003800000 */
[----:B------:R-:W-:Y:S01]  /*c1d0*/  BPT.TRAP 0x1 ;  /* 0x000000040000795c */ /* 0x000fe20000300000 */
.L_x_10870:
[----:B--2---:R-:W-:Y:S05]  /*c1e0*/  @P1 BRA `(.L_x_10871) ;  /* 0x0000000000081947 */ /* 0x004fea0003800000 */
[----:B------:R-:W2:Y:S02]  /*c1f0*/  SYNCS.PHASECHK.TRANS64.TRYWAIT P1, [UR11+0x13250], R0 ;  /* 0x01325000ff0075a7 */ /* 0x000ea4000802014b */
[----:B--2---:R-:W-:Y:S05]  /*c200*/  @!P1 BRA `(.L_x_10872) ;  /* 0x0000008400249947 */ /* 0x004fea0003800000 */
.L_x_10871:
        /* <DEDUP_REMOVED lines=39> */
[----:B------:R-:W-:Y:S02]  /*c480*/  ISETP.GE.AND P1, PT, R10, 0x1, PT ;  /* 0x000000010a00780c */ /* 0x000fe40003f26270 */
[----:B------:R-:W-:-:S05]  /*c490*/  IMAD R3, R18, UR22, R136 ;  /* 0x0000001612037c24 */ /* 0x000fca000f8e0288 */
[----:B---3--:R-:W-:-:S05]  /*c4a0*/  IADD3 R0, R3, 0x1, -R14 ;  /* 0x0000000103007810 */ /* 0x008fca0007ffe80e */
[----:B------:R-:W-:-:S04]  /*c4b0*/  IMAD R0, R17, -0x2, R0 ;  /* 0xfffffffe11007824 */ /* 0x000fc800078e0200 */
[C---:B------:R-:W-:Y:S02]  /*c4c0*/  VIADD R21, R0.reuse, UR21 ;  /* 0x0000001500157c36 */ /* 0x040fe40008000000 */
[----:B------:R-:W-:Y:S02]  /*c4d0*/  VIADD R20, R0, UR6 ;  /* 0x0000000600147c36 */ /* 0x000fe40008000000 */
[----:B------:R-:W-:Y:S02]  /*c4e0*/  IMAD R0, R17, -0x2, R136 ;  /* 0xfffffffe11007824 */ /* 0x000fe400078e0288 */
[C---:B------:R-:W-:Y:S02]  /*c4f0*/  IMAD.IADD R19, R8.reuse, 0x1, R21 ;  /* 0x0000000108137824 */ /* 0x040fe400078e0215 */
[----:B------:R-:W-:Y:S01]  /*c500*/  IMAD.IADD R3, R8, 0x1, R20 ;  /* 0x0000000108037824 */ /* 0x000fe200078e0214 */
        /* <DEDUP_REMOVED lines=12> */
.L_x_10875:
[----:B------:R-:W-:-:S05]  /*c5d0*/  IMAD.U32 R138, RZ, RZ, UR20 ;  /* 0x00000014ff8a7e24 */ /* 0x000fca000f8e00ff */
[----:B------:R-:W-:-:S13]  /*c5e0*/  ISETP.NE.AND P1, PT, R138, 0x1, PT ;  /* 0x000000018a00780c */ /* 0x000fda0003f25270 */
[----:B------:R-:W1:Y:S01]  /*c5f0*/  @P1 LDC.64 R14, c[0x0][0x9e8] ;  /* 0x00027a00ff0e1b82 */ /* 0x000e620000000a00 */
[----:B------:R-:W-:-:S04]  /*c600*/  @P1 IMAD.IADD R137, R156, 0x1, R8 ;  /* 0x000000019c891824 */ /* 0x000fc800078e0208 */
[----:B-1----:R-:W-:-:S04]  /*c610*/  @P1 IMAD.HI.U32 R14, R137, R14, RZ ;  /* 0x0000000e890e1227 */ /* 0x002fc800078e00ff */
[----:B------:R-:W-:Y:S01]  /*c620*/  IMAD.MOV.U32 R137, RZ, RZ, R11 ;  /* 0x000000ffff897224 */ /* 0x000fe200078e000b */
[----:B------:R-:W-:-:S07]  /*c630*/  @P1 SHF.R.U32.HI R137, RZ, R15, R14 ;  /* 0x0000000fff891219 */ /* 0x000fce000001160e */
.L_x_10876:
[----:B------:R-:W-:Y:S05]  /*c640*/  BSYNC B0 ;  /* 0x0000000000007941 */ /* 0x000fea0003800000 */
.L_x_10874:
[----:B------:R-:W-:-:S05]  /*c650*/  IMAD R14, R137, R138, R0 ;  /* 0x0000008a890e7224 */ /* 0x000fca00078e0200 */
[----:B------:R-:W-:Y:S02]  /*c660*/  VIADDMNMX R19, R14, R138, R19, PT ;  /* 0x0000008a0e137246 */ /* 0x000fe40003800113 */
[----:B------:R-:W-:-:S07]  /*c670*/  VIMNMX R3, R3, R14, !PT ;  /* 0x0000000e03037248 */ /* 0x000fce0007fe0100 */
.L_x_10873:
        /* <DEDUP_REMOVED lines=25> */
[C---:B------:R-:W-:Y:S02]  /*c810*/  ISETP.GE.AND P2, PT, R136.reuse, 0x12, PT ;  /* 0x000000128800780c */ /* 0x040fe40003f46270 */
        /* <DEDUP_REMOVED lines=220> */
.L_x_10879:
[----:B------:R-:W-:-:S05]  /*d5e0*/  IMAD.U32 R120, RZ, RZ, UR20 ;  /* 0x00000014ff787e24 */ /* 0x000fca000f8e00ff */
[----:B------:R-:W-:-:S13]  /*d5f0*/  ISETP.NE.AND P6, PT, R120, 0x1, PT ;  /* 0x000000017800780c */ /* 0x000fda0003fc5270 */
[----:B------:R-:W1:Y:S02]  /*d600*/  @P6 LDC.64 R14, c[0x0][0x9e8] ;  /* 0x00027a00ff0e6b82 */ /* 0x000e640000000a00 */
[----:B-1----:R-:W-:-:S05]  /*d610*/  @P6 IMAD.HI.U32 R14, R3, R14, RZ ;  /* 0x0000000e030e6227 */ /* 0x002fca00078e00ff */
[----:B------:R-:W-:-:S07]  /*d620*/  @P6 SHF.R.U32.HI R3, RZ, R15, R14 ;  /* 0x0000000fff036219 */ /* 0x000fce000001160e */
.L_x_10880:
[----:B------:R-:W-:Y:S05]  /*d630*/  BSYNC B0 ;  /* 0x0000000000007941 */ /* 0x000fea0003800000 */
.L_x_10878:
[----:B------:R-:W-:-:S05]  /*d640*/  IMAD R3, R3, R120, R0 ;  /* 0x0000007803037224 */ /* 0x000fca00078e0200 */
[----:B------:R-:W-:Y:S02]  /*d650*/  VIADDMNMX R21, R3, R120, R21, PT ;  /* 0x0000007803157246 */ /* 0x000fe40003800115 */
[----:B------:R-:W-:-:S07]  /*d660*/  VIMNMX R20, R20, R3, !PT ;  /* 0x0000000314147248 */ /* 0x000fce0007fe0100 */
.L_x_10877:
        /* <DEDUP_REMOVED lines=110> */
[C---:B------:R-:W-:Y:S02]  /*dd50*/  ISETP.LT.OR P3, PT, R21.reuse, 0x91, P3 ;  /* 0x000000911500780c */ /* 0x040fe40001f61670 */
        /* <DEDUP_REMOVED lines=21> */
[----:B-1----:R-:W-:Y:S01]  /*deb0*/  FMNMX.FTZ R3, R19, R0, !PT ;  /* 0x0000000013037209 */ /* 0x002fe20007810000 */
[----:B------:R-:W-:Y:S01]  /*dec0*/  IMAD.U32 R0, RZ, RZ, UR41 ;  /* 0x00000029ff007e24 */ /* 0x000fe2000f8e00ff */
        /* <DEDUP_REMOVED lines=162> */
[----:B------:R-:W-:Y:S02]  /*e8f0*/  MUFU.EX2 R76, R133 ;  /* 0x00000085004c7308 */ /* 0x000fe40000000800 */
[----:B------:R-:W1:Y:S06]  /*e900*/  SHFL.BFLY PT, R132, R129, 0x2, 0x1f ;  /* 0x0c401f0081847f89 */ /* 0x000e6c00000e0000 */
[----:B------:R-:W-:Y:S08]  /*e910*/  MUFU.EX2 R116, R116 ;  /* 0x0000007400747308 */ /* 0x000ff00000000800 */
[----:B------:R-:W-:Y:S08]  /*e920*/  MUFU.EX2 R117, R117 ;  /* 0x0000007500757308 */ /* 0x000ff00000000800 */
[----:B------:R-:W-:Y:S01]  /*e930*/  MUFU.EX2 R88, R88 ;  /* 0x0000005800587308 */ /* 0x000fe20000000800 */
[----:B-1----:R-:W-:Y:S01]  /*e940*/  FMNMX.FTZ R132, R129, R132, !PT ;  /* 0x0000008481847209 */ /* 0x002fe20007810000 */
[----:B------:R-:W-:Y:S01]  /*e950*/  FFMA.FTZ R129, R69, UR41, -R0 ;  /* 0x0000002945817c23 */ /* 0x000fe20008010800 */
[----:B------:R-:W-:-:S03]  /*e960*/  FSEL R69, R3, RZ, P1 ;  /* 0x000000ff03457208 */ /* 0x000fc60000800000 */
[----:B------:R-:W1:Y:S02]  /*e970*/  SHFL.BFLY PT, R85, R132, 0x1, 0x1f ;  /* 0x0c201f0084557f89 */ /* 0x000e6400000e0000 */
[----:B------:R-:W-:Y:S01]  /*e980*/  MUFU.EX2 R89, R89 ;  /* 0x0000005900597308 */ /* 0x000fe20000000800 */
[----:B------:R-:W-:-:S04]  /*e990*/  FADD.FTZ R12, -R69, R12 ;  /* 0x0000000c450c7221 */ /* 0x000fc80000010100 */
[----:B------:R-:W-:-:S03]  /*e9a0*/  FMUL.FTZ R12, R12, UR41 ;  /* 0x000000290c0c7c20 */ /* 0x000fc60008410000 */
[----:B------:R2:W-:Y:S08]  /*e9b0*/  MUFU.EX2 R69, R129 ;  /* 0x0000008100457308 */ /* 0x0005f00000000800 */
[----:B------:R-:W3:Y:S01]  /*e9c0*/  MUFU.EX2 R12, R12 ;  /* 0x0000000c000c7308 */ /* 0x000ee20000000800 */
[----:B-1----:R-:W-:Y:S01]  /*e9d0*/  FMNMX.FTZ R0, R132, R85, !PT ;  /* 0x0000005584007209 */ /* 0x002fe20007810000 */
[----:B------:R-:W-:-:S06]  /*e9e0*/  IMAD.U32 R85, RZ, RZ, UR41 ;  /* 0x00000029ff557e24 */ /* 0x000fcc000f8e00ff */
[----:B------:R-:W-:Y:S01]  /*e9f0*/  MUFU.EX2 R92, R92 ;  /* 0x0000005c005c7308 */ /* 0x000fe20000000800 */
[C---:B------:R-:W-:Y:S01]  /*ea00*/  FSETP.NEU.FTZ.AND P1, PT, R0.reuse, -INF , PT ;  /* 0xff8000000000780b */ /* 0x040fe20003f3d000 */
[----:B------:R-:W-:-:S05]  /*ea10*/  FFMA.FTZ R84, R0, R85, -8 ;  /* 0xc100000000547423 */ /* 0x000fca0000010055 */
[----:B------:R-:W-:Y:S01]  /*ea20*/  FSEL R84, R84, RZ, P1 ;  /* 0x000000ff54547208 */ /* 0x000fe20000800000 */
[----:B------:R-:W-:Y:S04]  /*ea30*/  MUFU.EX2 R93, R93 ;  /* 0x0000005d005d7308 */ /* 0x000fe80000000800 */
[----:B--2---:R-:W-:-:S01]  /*ea40*/  FFMA.FTZ R129, R134, UR41, -R84 ;  /* 0x0000002986817c23 */ /* 0x004fc20008010854 */
        /* <DEDUP_REMOVED lines=8> */
[----:B------:R-:W-:Y:S01]  /*ead0*/  MUFU.EX2 R85, R85 ;  /* 0x0000005500557308 */ /* 0x000fe20000000800 */
[----:B------:R-:W-:Y:S01]  /*eae0*/  FMUL.FTZ R131, R134, UR41 ;  /* 0x0000002986837c20 */ /* 0x000fe20008410000 */
[----:B------:R-:W-:Y:S01]  /*eaf0*/  FFMA.FTZ R132, R135, UR41, -R84 ;  /* 0x0000002987847c23 */ /* 0x000fe20008010854 */
[----:B---3--:R-:W-:-:S01]  /*eb00*/  FFMA.FTZ R135, R12, R6, R15 ;  /* 0x000000060c877223 */ /* 0x008fc2000001000f */
[--C-:B------:R-:W-:Y:S01]  /*eb10*/  FFMA.FTZ R133, R94, UR41, -R84.reuse ;  /* 0x000000295e857c23 */ /* 0x100fe20008010854 */
[----:B------:R-:W-:-:S01]  /*eb20*/  FFMA.FTZ R94, R95, UR41, -R84 ;  /* 0x000000295f5e7c23 */ /* 0x000fc20008010854 */
[----:B------:R-:W-:Y:S01]  /*eb30*/  FFMA.FTZ R95, R98, UR41, -R84 ;  /* 0x00000029625f7c23 */ /* 0x000fe20008010854 */
[----:B------:R-:W-:-:S01]  /*eb40*/  FADD.FTZ R134, R14, R135 ;  /* 0x000000870e867221 */ /* 0x000fc20000010000 */
        /* <DEDUP_REMOVED lines=167> */
.L_x_10881:
        /* <DEDUP_REMOVED lines=82> */
.L_x_10864:
[----:B------:R-:W-:Y:S06]  /*fae0*/  BAR.ARV 0x8, 0x1a0 ;  /* 0x0206800000007b1d */ /* 0x000fec0000002000 */
[----:B------:R-:W-:Y:S05]  /*faf0*/  @!P0 BRA `(.L_x_10883) ;  /* 0x0000000000048947 */ /* 0x000fea0003800000 */
[----:B------:R-:W-:Y:S01]  /*fb00*/  BPT.TRAP 0x1 ;  /* 0x000000040000795c */ /* 0x000fe20000300000 */
.L_x_10883:
[----:B------:R-:W-:Y:S01]  /*fb10*/  ULEA UR14, UR38, UR40, 0x3 ;  /* 0x00000028260e7291 */ /* 0x000fe2000f8e183f */
[----:B------:R-:W-:-:S05]  /*fb20*/  IMAD.U32 R4, RZ, RZ, UR37 ;  /* 0x00000025ff047e24 */ /* 0x000fca000f8e00ff */
[----:B------:R-:W-:-:S04]  /*fb30*/  SHF.L.U32 R4, R4, 0x1f, RZ ;  /* 0x0000001f04047819 */ /* 0x000fc800000006ff */
[----:B------:R1:W2:Y:S01]  /*fb40*/  SYNCS.PHASECHK.TRANS64.TRYWAIT P1, [UR14+0x13250], R4 ;  /* 0x01325004ff0075a7 */ /* 0x0002a2000802014e */
[----:B------:R-:W-:Y:S05]  /*fb50*/  @!P0 BRA `(.L_x_10884) ;  /* 0x0000000000048947 */ /* 0x000fea0003800000 */
[----:B------:R-:W-:Y:S01]  /*fb60*/  BPT.TRAP 0x1 ;  /* 0x000000040000795c */ /* 0x000fe20000300000 */
.L_x_10884:
[----:B--2---:R-:W-:Y:S05]  /*fb70*/  @P1 BRA `(.L_x_10885) ;  /* 0x0000000000081947 */ /* 0x004fea0003800000 */
[----:B------:R-:W2:Y:S02]  /*fb80*/  SYNCS.PHASECHK.TRANS64.TRYWAIT P1, [UR14+0x13250], R4 ;  /* 0x01325004ff0075a7 */ /* 0x000ea4000802014e */
[----:B--2---:R-:W-:Y:S05]  /*fb90*/  @!P1 BRA `(.L_x_10886) ;  /* 0x0000004800d89947 */ /* 0x004fea0003800000 */
.L_x_10885:
        /* <DEDUP_REMOVED lines=21> */
[----:B------:R-:W-:Y:S01]  /*fcf0*/  QGMMA.64x64x32.F32.E4M3.E4M3 R24, R152, gdesc[UR8], R24, gsb0 ;  /* 0x00e0000898187df3 */ /* 0x000fe20008000818 */
[----:B------:R-:W-:Y:S02]  /*fd00*/  @UP0 UIMAD UR8, UR48, UR13, UR8 ;  /* 0x0000000d300802a4 */ /* 0x000fe4000f8e0208 */
        /* <DEDUP_REMOVED lines=8> */
[----:B------:R-:W-:Y:S02]  /*fd90*/  UMOV UR7, 0xc0000010 ;  /* 0xc000001000077882 */ /* 0x000fe40000000000 */
[----:B------:R-:W-:Y:S01]  /*fda0*/  UMOV UR6, UR4 ;  /* 0x0000000400067c82 */ /* 0x000fe20008000000 */
[----:B------:R-:W-:Y:S02]  /*fdb0*/  WARPGROUP.DEPBAR.LE gsb0, 0x0 ;  /* 0x00008000000079c5 */ /* 0x000fe40000010000 */
[----:B------:R-:W-:-:S06]  /*fdc0*/  WARPGROUP.ARRIVE ;  /* 0x00000000000079c5 */ /* 0x000fcc0000000000 */
[----:B------:R-:W-:Y:S01]  /*fdd0*/  QGMMA.64x64x32.F32.E4M3.E4M3 R24, R148, gdesc[UR4], R24, gsb0 ;  /* 0x00e0000494187df3 */ /* 0x000fe20008000818 */
[----:B------:R-:W-:Y:S01]  /*fde0*/  UIADD3 UR4, UR10, 0x100, URZ ;  /* 0x000001000a047890 */ /* 0x000fe2000fffe03f */
[----:B------:R-:W-:-:S06]  /*fdf0*/  UMOV UR7, 0xc0000010 ;  /* 0xc000001000077882 */ /* 0x000fcc0000000000 */
[----:B------:R-:W-:Y:S01]  /*fe00*/  UMOV UR6, UR4 ;  /* 0x0000000400067c82 */ /* 0x000fe20008000000 */
[----:B------:R-:W-:Y:S02]  /*fe10*/  WARPGROUP.DEPBAR.LE gsb0, 0x0 ;  /* 0x00008000000079c5 */ /* 0x000fe40000010000 */
[----:B------:R-:W-:-:S06]  /*fe20*/  WARPGROUP.ARRIVE ;  /* 0x00000000000079c5 */ /* 0x000fcc0000000000 */
[----:B------:R-:W-:Y:S01]  /*fe30*/  QGMMA.64x64x32.F32.E4M3.E4M3 R24, R144, gdesc[UR4], R24, gsb0 ;  /* 0x00e0000490187df3 */ /* 0x000fe20008000818 */
[----:B------:R-:W-:Y:S01]  /*fe40*/  UIADD3 UR4, UR10, 0x180, URZ ;  /* 0x000001800a047890 */ /* 0x000fe2000fffe03f */
[----:B------:R-:W-:-:S06]  /*fe50*/  UMOV UR7, 0xc0000010 ;  /* 0xc000001000077882 */ /* 0x000fcc0000000000 */
[----:B------:R-:W-:Y:S01]  /*fe60*/  UMOV UR6, UR4 ;  /* 0x0000000400067c82 */ /* 0x000fe20008000000 */
[----:B------:R-:W4:Y:S04]  /*fe70*/  SHFL.BFLY PT, R11, R6, 0x2, 0x1f ;  /* 0x0c401f00060b7f89 */ /* 0x000f2800000e0000 */
[----:B--2---:R-:W2:Y:S01]  /*fe80*/  SHFL.BFLY PT, R8, R5, 0x2, 0x1f ;  /* 0x0c401f0005087f89 */ /* 0x004ea200000e0000 */
[----:B------:R-:W-:Y:S02]  /*fe90*/  WARPGROUP.DEPBAR.LE gsb0, 0x0 ;  /* 0x00008000000079c5 */ /* 0x000fe40000010000 */
[----:B------:R-:W-:-:S06]  /*fea0*/  WARPGROUP.ARRIVE ;  /* 0x00000000000079c5 */ /* 0x000fcc0000000000 */
[----:B------:R-:W-:Y:S01]  /*feb0*/  QGMMA.64x64x32.F32.E4M3.E4M3 R24, R140, gdesc[UR4], R24, gsb0 ;  /* 0x00e000048c187df3 */ /* 0x000fe20008000818 */
[----:B----4-:R-:W-:-:S01]  /*fec0*/  FADD.FTZ R11, R11, R6 ;  /* 0x000000060b0b7221 */ /* 0x010fc20000010000 */
[----:B------:R-:W-:Y:S01]  /*fed0*/  UIADD3 UR10, UR10, 0x200, URZ ;  /* 0x000002000a0a7890 */ /* 0x000fe2000fffe03f */
[----:B--2---:R-:W-:-:S01]  /*fee0*/  FADD.FTZ R8, R8, R5 ;  /* 0x0000000508087221 */ /* 0x004fc20000010000 */
[----:B------:R-:W-:Y:S02]  /*fef0*/  UMOV UR11, 0xc0000010 ;  /* 0xc0000010000b7882 */ /* 0x000fe40000000000 */
[----:B-1----:R-:W1:Y:S04]  /*ff00*/  SHFL.BFLY PT, R4, R11, 0x1, 0x1f ;  /* 0x0c201f000b047f89 */ /* 0x002e6800000e0000 */
[----:B------:R-:W2:Y:S01]  /*ff10*/  SHFL.BFLY PT, R9, R8, 0x1, 0x1f ;  /* 0x0c201f0008097f89 */ /* 0x000ea200000e0000 */
[----:B------:R-:W-:-:S02]  /*ff20*/  IMAD.MOV.U32 R6, RZ, RZ, RZ ;  /* 0x000000ffff067224 */ /* 0x000fc400078e00ff */
[----:B-1----:R-:W-:Y:S01]  /*ff30*/  FADD.FTZ R12, R11, R4 ;  /* 0x000000040b0c7221 */ /* 0x002fe20000010000 */
        /* <DEDUP_REMOVED lines=30> */
.L_x_10887:
        /* <DEDUP_REMOVED lines=42> */
.L_x_10813:
        /* <DEDUP_REMOVED lines=32> */
[----:B------:R-:W-:Y:S01]  /*105c0*/  UIMAD UR5, UR5, UR8, URZ ;  /* 0x00000008050572a4 */ /* 0x000fe2000f8e023f */
[----:B------:R-:W-:Y:S01]  /*105d0*/  F2FP.BF16.F32.PACK_AB R25, R30, R25 ;  /* 0x000000191e19723e */ /* 0x000fe200000010ff */
[----:B------:R-:W-:Y:S01]  /*105e0*/  UIMAD.WIDE.U32 UR6, UR43, UR8, URZ ;  /* 0x000000082b0672a5 */ /* 0x000fe2000f8e003f */
[----:B------:R-:W-:Y:S01]  /*105f0*/  F2FP.BF16.F32.PACK_AB R21, R36, R21 ;  /* 0x000000152415723e */ /* 0x000fe200000010ff */
[----:B------:R-:W-:Y:S01]  /*10600*/  UIMAD UR5, UR43, UR9, UR5 ;  /* 0x000000092b0572a4 */ /* 0x000fe2000f8e0205 */
[----:B------:R-:W-:Y:S02]  /*10610*/  F2FP.BF16.F32.PACK_AB R15, R38, R15 ;  /* 0x0000000f260f723e */ /* 0x000fe400000010ff */
[----:B------:R-:W-:Y:S01]  /*10620*/  F2FP.BF16.F32.PACK_AB R14, R39, R14 ;  /* 0x0000000e270e723e */ /* 0x000fe200000010ff */
[----:B------:R-:W-:Y:S01]  /*10630*/  UIADD3 UR5, UR7, UR5, URZ ;  /* 0x0000000507057290 */ /* 0x000fe2000fffe03f */
[----:B--2---:R-:W-:-:S02]  /*10640*/  LOP3.LUT P0, R6, R51, 0x3, RZ, 0xc0, !PT ;  /* 0x0000000333067812 */ /* 0x004fc4000780c0ff */
[----:B------:R-:W-:Y:S02]  /*10650*/  IADD3 R7, P1, R22, 0x20, RZ ;  /* 0x0000002016077810 */ /* 0x000fe40007f3e0ff */
[----:B------:R-:W-:Y:S02]  /*10660*/  ISETP.EQ.OR P0, PT, R6, 0x3, !P0 ;  /* 0x000000030600780c */ /* 0x000fe40004702670 */
[----:B------:R-:W-:Y:S02]  /*10670*/  LOP3.LUT R6, R7, 0x380, RZ, 0xc0, !PT ;  /* 0x0000038007067812 */ /* 0x000fe400078ec0ff */
[----:B------:R-:W-:Y:S02]  /*10680*/  SEL R35, R9, R8, P0 ;  /* 0x0000000809237207 */ /* 0x000fe40000000000 */
[----:B------:R-:W-:Y:S02]  /*10690*/  SEL R37, R8, R9, P0 ;  /* 0x0000000908257207 */ /* 0x000fe40000000000 */
[----:B------:R-:W-:-:S02]  /*106a0*/  SEL R43, R11, R10, P0 ;  /* 0x0000000a0b2b7207 */ /* 0x000fc40000000000 */
[----:B------:R-:W-:Y:S02]  /*106b0*/  SEL R45, R10, R11, P0 ;  /* 0x0000000b0a2d7207 */ /* 0x000fe40000000000 */
[----:B------:R-:W-:Y:S02]  /*106c0*/  IADD3 R9, P3, R22, 0x40, RZ ;  /* 0x0000004016097810 */ /* 0x000fe40007f7e0ff */
[----:B------:R-:W-:Y:S02]  /*106d0*/  SHF.R.U64 R10, R6, 0x3, RZ ;  /* 0x00000003060a7819 */ /* 0x000fe400000012ff */
[----:B------:R-:W-:Y:S02]  /*106e0*/  SEL R31, R13, R12, P0 ;  /* 0x0000000c0d1f7207 */ /* 0x000fe40000000000 */
[----:B------:R-:W-:Y:S02]  /*106f0*/  SEL R33, R12, R13, P0 ;  /* 0x0000000d0c217207 */ /* 0x000fe40000000000 */
[----:B------:R-:W-:-:S02]  /*10700*/  LOP3.LUT R8, R9, 0x380, RZ, 0xc0, !PT ;  /* 0x0000038009087812 */ /* 0x000fc400078ec0ff */
[----:B------:R-:W-:Y:S02]  /*10710*/  LOP3.LUT R10, R10, R7, RZ, 0x3c, !PT ;  /* 0x000000070a0a7212 */ /* 0x000fe400078e3cff */
[----:B------:R-:W-:Y:S02]  /*10720*/  LOP3.LUT R13, R22, 0x380, RZ, 0xc0, !PT ;  /* 0x00000380160d7812 */ /* 0x000fe400078ec0ff */
[----:B------:R-:W-:Y:S02]  /*10730*/  SHF.R.S32.HI R7, RZ, 0x1f, R26 ;  /* 0x0000001fff077819 */ /* 0x000fe4000001141a */
[----:B------:R-:W-:Y:S02]  /*10740*/  SEL R47, R3, R0, P0 ;  /* 0x00000000032f7207 */ /* 0x000fe40000000000 */
[----:B------:R-:W-:Y:S02]  /*10750*/  SEL R3, R0, R3, P0 ;  /* 0x0000000300037207 */ /* 0x000fe40000000000 */
[----:B------:R-:W-:-:S02]  /*10760*/  SHF.R.U64 R8, R8, 0x3, RZ ;  /* 0x0000000308087819 */ /* 0x000fc400000012ff */
[----:B------:R-:W-:Y:S02]  /*10770*/  SHF.R.U64 R13, R13, 0x3, RZ ;  /* 0x000000030d0d7819 */ /* 0x000fe400000012ff */
[----:B------:R-:W-:Y:S02]  /*10780*/  LEA.HI R0, R7, R26, RZ, 0x7 ;  /* 0x0000001a07007211 */ /* 0x000fe400078f38ff */
[----:B------:R-:W-:Y:S02]  /*10790*/  IADD3 R11, P2, R22, 0x60, RZ ;  /* 0x00000060160b7810 */ /* 0x000fe40007f5e0ff */
[----:B------:R-:W-:Y:S02]  /*107a0*/  LOP3.LUT R8, R8, R9, RZ, 0x3c, !PT ;  /* 0x0000000908087212 */ /* 0x000fe400078e3cff */
[----:B------:R-:W-:Y:S01]  /*107b0*/  LOP3.LUT R12, R13, R22, RZ, 0x3c, !PT ;  /* 0x000000160d0c7212 */ /* 0x000fe200078e3cff */
[----:B------:R-:W-:Y:S01]  /*107c0*/  IMAD.MOV.U32 R13, RZ, RZ, R23 ;  /* 0x000000ffff0d7224 */ /* 0x000fe200078e0017 */
[----:B------:R-:W-:-:S02]  /*107d0*/  SEL R19, R28, R29, P0 ;  /* 0x0000001d1c137207 */ /* 0x000fc40000000000 */
[----:B------:R-:W-:Y:S02]  /*107e0*/  LOP3.LUT R9, R0, 0xffffff80, RZ, 0xc0, !PT ;  /* 0xffffff8000097812 */ /* 0x000fe400078ec0ff */
[----:B------:R-:W-:Y:S02]  /*107f0*/  SEL R29, R29, R28, P0 ;  /* 0x0000001c1d1d7207 */ /* 0x000fe40000000000 */
[----:B------:R-:W-:Y:S01]  /*10800*/  LOP3.LUT R6, R11, 0x380, RZ, 0xc0, !PT ;  /* 0x000003800b067812 */ /* 0x000fe200078ec0ff */
[----:B------:R-:W-:Y:S01]  /*10810*/  IMAD.IADD R9, R26, 0x1, -R9 ;  /* 0x000000011a097824 */ /* 0x000fe200078e0a09 */
[----:B------:R-:W-:Y:S02]  /*10820*/  MOV R46, R12 ;  /* 0x0000000c002e7202 */ /* 0x000fe40000000f00 */
[----:B------:R-:W-:Y:S02]  /*10830*/  SHF.R.U64 R6, R6, 0x3, RZ ;  /* 0x0000000306067819 */ /* 0x000fe400000012ff */
        /* <DEDUP_REMOVED lines=8> */
[----:B------:R-:W-:Y:S01]  /*108c0*/  MOV R44, R10 ;  /* 0x0000000a002c7202 */ /* 0x000fe20000000f00 */
[----:B------:R-:W-:Y:S01]  /*108d0*/  IMAD.U32 R11, RZ, RZ, UR7 ;  /* 0x00000007ff0b7e24 */ /* 0x000fe2000f8e00ff */
[----:B------:R-:W-:Y:S01]  /*108e0*/  LEA.HI R50, R7, R26, RZ, 0x5 ;  /* 0x0000001a07327211 */ /* 0x000fe200078f28ff */
[----:B------:R-:W-:Y:S01]  /*108f0*/  IMAD.U32 R11, RZ, RZ, UR5 ;  /* 0x00000005ff0b7e24 */ /* 0x000fe2000f8e00ff */
[----:B------:R-:W-:Y:S01]  /*10900*/  USHF.R.S32.HI UR5, URZ, 0x1f, UR44 ;  /* 0x0000001f3f057899 */ /* 0x000fe2000801142c */
[--C-:B------:R-:W-:Y:S01]  /*10910*/  IMAD.X R7, RZ, RZ, R23.reuse, P2 ;  /* 0x000000ffff077224 */ /* 0x100fe200010e0617 */
[----:B------:R-:W-:Y:S01]  /*10920*/  LOP3.LUT P1, RZ, R9, 0x3, RZ, 0xc0, !PT ;  /* 0x0000000309ff7812 */ /* 0x000fe2000782c0ff */
[----:B------:R-:W-:Y:S01]  /*10930*/  IMAD.X R9, RZ, RZ, R23, P3 ;  /* 0x000000ffff097224 */ /* 0x000fe200018e0617 */
[----:B------:R-:W-:Y:S01]  /*10940*/  SHF.R.S32.HI R50, RZ, 0x5, R50 ;  /* 0x00000005ff327819 */ /* 0x000fe20000011432 */
[----:B------:R-:W-:Y:S01]  /*10950*/  IMAD.U32 R10, RZ, RZ, UR6 ;  /* 0x00000006ff0a7e24 */ /* 0x000fe2000f8e00ff */
[----:B------:R-:W-:Y:S01]  /*10960*/  MOV R40, R6 ;  /* 0x0000000600287202 */ /* 0x000fe20000000f00 */
[----:B-1----:R-:W-:Y:S01]  /*10970*/  IMAD R6, R48, UR5, RZ ;  /* 0x0000000530067c24 */ /* 0x002fe2000f8e02ff */
[----:B------:R-:W-:Y:S01]  /*10980*/  MOV R42, R8 ;  /* 0x00000008002a7202 */ /* 0x000fe20000000f00 */
[----:B------:R-:W-:Y:S01]  /*10990*/  ULDC UR5, c[0x0][0xa88] ;  /* 0x0002a20000057ab9 */ /* 0x000fe20000000800 */
[----:B------:R-:W-:Y:S01]  /*109a0*/  ULDC.64 UR6, c[0x0][0xb40] ;  /* 0x0002d00000067ab9 */ /* 0x000fe20000000a00 */
[----:B---3--:R-:W-:Y:S01]  /*109b0*/  LOP3.LUT R0, R18, 0x2, RZ, 0x3c, !PT ;  /* 0x0000000212007812 */ /* 0x008fe200078e3cff */
[----:B------:R-:W-:Y:S04]  /*109c0*/  SHFL.IDX PT, R19, R19, R18, 0x1c1f ;  /* 0x001c1f1213137589 */ /* 0x000fe800000e0000 */
[----:B------:R-:W1:Y:S04]  /*109d0*/  SHFL.IDX PT, R12, R29, R0, 0x1c1f ;  /* 0x001c1f001d0c7589 */ /* 0x000e6800000e0000 */
[----:B------:R-:W-:Y:S04]  /*109e0*/  SHFL.IDX PT, R39, R39, R18, 0x1c1f ;  /* 0x001c1f1227277589 */ /* 0x000fe800000e0000 */
[----:B------:R2:W3:Y:S04]  /*109f0*/  SHFL.IDX PT, R24, R25, R0, 0x1c1f ;  /* 0x001c1f0019187589 */ /* 0x0004e800000e0000 */
[----:B------:R-:W-:Y:S04]  /*10a00*/  SHFL.IDX PT, R27, R27, R18, 0x1c1f ;  /* 0x001c1f121b1b7589 */ /* 0x000fe800000e0000 */
[----:B------:R-:W4:Y:S01]  /*10a10*/  SHFL.IDX PT, R14, R21, R0, 0x1c1f ;  /* 0x001c1f00150e7589 */ /* 0x000f2200000e0000 */
[----:B--2---:R-:W-:-:S03]  /*10a20*/  IMAD R25, R49, UR44, R6 ;  /* 0x0000002c31197c24 */ /* 0x004fc6000f8e0206 */
[----:B------:R-:W-:Y:S01]  /*10a30*/  SHFL.IDX PT, R41, R41, R18, 0x1c1f ;  /* 0x001c1f1229297589 */ /* 0x000fe200000e0000 */
[----:B------:R-:W-:-:S03]  /*10a40*/  IMAD.WIDE.U32 R6, R48, UR44, R10 ;  /* 0x0000002c30067c25 */ /* 0x000fc6000f8e000a */
[----:B------:R-:W2:Y:S01]  /*10a50*/  SHFL.IDX PT, R30, R15, R0, 0x1c1f ;  /* 0x001c1f000f1e7589 */ /* 0x000ea200000e0000 */
[----:B-1----:R-:W-:Y:S02]  /*10a60*/  SEL R8, R19, R12, P0 ;  /* 0x0000000c13087207 */ /* 0x002fe40000000000 */
[----:B------:R-:W-:Y:S01]  /*10a70*/  SEL R10, R12, R19, P0 ;  /* 0x000000130c0a7207 */ /* 0x000fe20000000000 */
[----:B------:R-:W-:Y:S01]  /*10a80*/  SHFL.IDX PT, R31, R31, R18, 0x1c1f ;  /* 0x001c1f121f1f7589 */ /* 0x000fe200000e0000 */
[----:B------:R-:W-:-:S03]  /*10a90*/  VIADD R19, R157, UR42 ;  /* 0x0000002a9d137c36 */ /* 0x000fc60008000000 */
[----:B------:R-:W-:Y:S01]  /*10aa0*/  SHFL.IDX PT, R35, R35, R18, 0x1c1f ;  /* 0x001c1f1223237589 */ /* 0x000fe200000e0000 */
[C---:B------:R-:W-:Y:S01]  /*10ab0*/  VIADD R12, R19.reuse, 0x8 ;  /* 0x00000008130c7836 */ /* 0x040fe20000000000 */
[----:B------:R-:W-:Y:S02]  /*10ac0*/  SHF.R.S32.HI R13, RZ, 0x1f, R19 ;  /* 0x0000001fff0d7819 */ /* 0x000fe40000011413 */
[----:B------:R-:W-:Y:S01]  /*10ad0*/  SHFL.IDX PT, R43, R43, R18, 0x1c1f ;  /* 0x001c1f122b2b7589 */ /* 0x000fe200000e0000 */
[----:B------:R-:W-:Y:S02]  /*10ae0*/  ISETP.GE.OR P2, PT, R19, UR5, P1 ;  /* 0x0000000513007c0c */ /* 0x000fe40008f46670 */
[----:B------:R-:W-:Y:S01]  /*10af0*/  ISETP.GE.OR P1, PT, R12, UR5, P1 ;  /* 0x000000050c007c0c */ /* 0x000fe20008f26670 */
[----:B------:R-:W1:Y:S01]  /*10b00*/  SHFL.IDX PT, R20, R33, R0, 0x1c1f ;  /* 0x001c1f0021147589 */ /* 0x000e6200000e0000 */
[----:B---3--:R-:W-:Y:S02]  /*10b10*/  SEL R9, R39, R24, P0 ;  /* 0x0000001827097207 */ /* 0x008fe40000000000 */
[----:B------:R-:W-:Y:S01]  /*10b20*/  SEL R11, R24, R39, P0 ;  /* 0x00000027180b7207 */ /* 0x000fe20000000000 */
[----:B------:R-:W3:Y:S01]  /*10b30*/  SHFL.IDX PT, R28, R37, R0, 0x1c1f ;  /* 0x001c1f00251c7589 */ /* 0x000ee200000e0000 */
[----:B----4-:R-:W-:-:S02]  /*10b40*/  SEL R12, R27, R14, P0 ;  /* 0x0000000e1b0c7207 */ /* 0x010fc40000000000 */
[----:B------:R-:W-:Y:S01]  /*10b50*/  SEL R14, R14, R27, P0 ;  /* 0x0000001b0e0e7207 */ /* 0x000fe20000000000 */
[----:B------:R-:W4:Y:S01]  /*10b60*/  SHFL.IDX PT, R36, R45, R0, 0x1c1f ;  /* 0x001c1f002d247589 */ /* 0x000f2200000e0000 */
[----:B--2---:R-:W-:-:S03]  /*10b70*/  SEL R15, R30, R41, P0 ;  /* 0x000000291e0f7207 */ /* 0x004fc60000000000 */
[----:B------:R-:W-:Y:S04]  /*10b80*/  SHFL.IDX PT, R47, R47, R18, 0x1c1f ;  /* 0x001c1f122f2f7589 */ /* 0x000fe800000e0000 */
[----:B------:R2:W5:Y:S04]  /*10b90*/  SHFL.IDX PT, R38, R3, R0, 0x1c1f ;  /* 0x001c1f0003267589 */ /* 0x00056800000e0000 */
[----:B------:R-:W-:Y:S01]  /*10ba0*/  STSM.16.M88.4 [R46], R8 ;  /* 0x000000082e007844 */ /* 0x000fe20000000200 */
[----:B-1----:R-:W-:Y:S02]  /*10bb0*/  SEL R24, R31, R20, P0 ;  /* 0x000000141f187207 */ /* 0x002fe40000000000 */
[----:B--2---:R-:W-:-:S02]  /*10bc0*/  IADD3 R0, P3, R19, R6, RZ ;  /* 0x0000000613007210 */ /* 0x004fc40007f7e0ff */
[----:B------:R-:W-:Y:S02]  /*10bd0*/  SEL R26, R20, R31, P0 ;  /* 0x0000001f141a7207 */ /* 0x000fe40000000000 */
[----:B------:R-:W-:Y:S02]  /*10be0*/  IADD3.X R7, R13, R7, R25, P3, !PT ;  /* 0x000000070d077210 */ /* 0x000fe40001ffe419 */
[----:B------:R-:W-:Y:S02]  /*10bf0*/  SEL R13, R41, R30, P0 ;  /* 0x0000001e290d7207 */ /* 0x000fe40000000000 */
[----:B---3--:R-:W-:Y:S02]  /*10c00*/  SEL R32, R35, R28, P0 ;  /* 0x0000001c23207207 */ /* 0x008fe40000000000 */
[----:B------:R-:W-:Y:S01]  /*10c10*/  SEL R34, R28, R35, P0 ;  /* 0x000000231c227207 */ /* 0x000fe20000000000 */
[----:B------:R-:W-:Y:S01]  /*10c20*/  STSM.16.M88.4 [R44], R12 ;  /* 0x0000000c2c007844 */ /* 0x000fe20000000200 */
[----:B----4-:R-:W-:-:S02]  /*10c30*/  SEL R25, R43, R36, P0 ;  /* 0x000000242b197207 */ /* 0x010fc40000000000 */
[----:B------:R-:W-:Y:S02]  /*10c40*/  SEL R27, R36, R43, P0 ;  /* 0x0000002b241b7207 */ /* 0x000fe40000000000 */
[----:B-----5:R-:W-:Y:S02]  /*10c50*/  SEL R33, R47, R38, P0 ;  /* 0x000000262f217207 */ /* 0x020fe40000000000 */
[----:B------:R-:W-:Y:S01]  /*10c60*/  SEL R35, R38, R47, P0 ;  /* 0x0000002f26237207 */ /* 0x000fe20000000000 */
        /* <DEDUP_REMOVED lines=17> */
[----:B------:R-:W-:Y:S01]  /*10d80*/  UMOV UR41, URZ ;  /* 0x0000003f00297c82 */ /* 0x000fe20008000000 */
[----:B------:R-:W-:Y:S01]  /*10d90*/  UIADD3 UR6, UP0, UR6, 0x9f0, URZ ;  /* 0x000009f006067890 */ /* 0x000fe2000ff1e03f */
[----:B------:R-:W-:Y:S01]  /*10da0*/  UMOV UR45, URZ ;  /* 0x0000003f002d7c82 */ /* 0x000fe20008000000 */
[----:B------:R-:W-:Y:S02]  /*10db0*/  UIADD3 UR5, UR40, 0x13220, URZ ;  /* 0x0001322028057890 */ /* 0x000fe4000fffe03f */
[----:B------:R-:W-:Y:S02]  /*10dc0*/  UIADD3.X UR7, URZ, UR7, URZ, UP0, !UPT ;  /* 0x000000073f077290 */ /* 0x000fe400087fe43f */
[----:B------:R-:W-:-:S07]  /*10dd0*/  UPRMT UR5, URZ, 0x654, UR5 ;  /* 0x000006543f057896 */ /* 0x000fce0008000005 */
[----:B------:R2:W-:Y:S01]  /*10de0*/  UTMASTG.5D [UR40], [UR6] ;  /* 0x00000028060073b5 */ /* 0x0005e20008020000 */
[----:B------:R0:W-:Y:S01]  /*10df0*/  UTMACMDFLUSH ;  /* 0x00000000000079b7 */ /* 0x0001e20000000000 */
[----:B------:R-:W-:-:S04]  /*10e00*/  DEPBAR.LE SB0, 0x0 ;  /* 0x000080000000791a */ /* 0x000fc80000000000 */
[----:B--2---:R-:W-:Y:S01]  /*10e10*/  SYNCS.ARRIVE.TRANS64.RED.A1T0 RZ, [UR5], RZ ;  /* 0x000000ffffff79a7 */ /* 0x004fe20008100405 */
.L_x_10891:
[----:B------:R-:W-:Y:S05]  /*10e20*/  BSYNC B0 ;  /* 0x0000000000007941 */ /* 0x000fea0003800000 */
.L_x_10890:
[----:B------:R-:W-:Y:S05]  /*10e30*/  BRA `(.L_x_10889) ;  /* 0x0000000400e47947 */ /* 0x000fea0003800000 */
.L_x_10888:
        /* <DEDUP_REMOVED lines=9> */
[----:B------:R-:W-:Y:S02]  /*10ed0*/  IMAD.IADD R3, R26, 0x1, -R3 ;  /* 0x000000011a037824 */ /* 0x000fe400078e0a03 */
[----:B------:R-:W3:Y:S02]  /*10ee0*/  LDC.64 R20, c[0x0][0xa88] ;  /* 0x0002a200ff147b82 */ /* 0x000ee40000000a00 */
[----:B------:R-:W-:-:S05]  /*10ef0*/  IMAD.SHL.U32 R8, R3, 0x8, RZ ;  /* 0x0000000803087824 */ /* 0x000fca00078e00ff */
[----:B------:R-:W-:Y:S01]  /*10f00*/  SHF.R.S32.HI R9, RZ, 0x1f, R8 ;  /* 0x0000001fff097819 */ /* 0x000fe20000011408 */
[----:B------:R-:W4:Y:S01]  /*10f10*/  LDC.64 R14, c[0x0][0xae8] ;  /* 0x0002ba00ff0e7b82 */ /* 0x000f220000000a00 */
        /* <DEDUP_REMOVED lines=10> */
[----:B------:R-:W5:Y:S01]  /*10fc0*/  LDC.64 R18, c[0x0][0xb78] ;  /* 0x0002de00ff127b82 */ /* 0x000f620000000a00 */
[C---:B-1----:R-:W-:Y:S02]  /*10fd0*/  IMAD R0, R6.reuse, UR5, RZ ;  /* 0x0000000506007c24 */ /* 0x042fe4000f8e02ff */
        /* <DEDUP_REMOVED lines=11> */
.L_x_10893:
[----:B------:R-:W-:Y:S05]  /*11090*/  BSYNC B0 ;  /* 0x0000000000007941 */ /* 0x000fea0003800000 */
.L_x_10892:
[----:B------:R-:W-:Y:S01]  /*110a0*/  ULOP3.LUT UR49, URZ, UR49, URZ, 0x33, !UPT ;  /* 0x000000313f317292 */ /* 0x000fe2000f8e333f */
[----:B-1----:R-:W-:Y:S01]  /*110b0*/  IMAD R3, R13, UR43, R10 ;  /* 0x0000002b0d037c24 */ /* 0x002fe2000f8e020a */
[----:B------:R-:W-:Y:S01]  /*110c0*/  SHF.R.S32.HI R4, RZ, 0x3, R24 ;  /* 0x00000003ff047819 */ /* 0x000fe20000011418 */
[----:B------:R-:W-:Y:S01]  /*110d0*/  IMAD.WIDE.U32 R6, R12, UR43, R8 ;  /* 0x0000002b0c067c25 */ /* 0x000fe2000f8e0008 */
[----:B---3--:R-:W-:Y:S01]  /*110e0*/  ISETP.GE.AND P0, PT, R8, R21, PT ;  /* 0x000000150800720c */ /* 0x008fe20003f06270 */
[----:B------:R-:W-:Y:S02]  /*110f0*/  BSSY B0, `(.L_x_10894) ;  /* 0x000001d000007945 */ /* 0x000fe40003800000 */
[----:B--2---:R-:W-:Y:S02]  /*11100*/  VIADD R11, R11, UR49 ;  /* 0x000000310b0b7c36 */ /* 0x004fe40008000000 */
[----:B------:R-:W-:Y:S02]  /*11110*/  IMAD.IADD R7, R7, 0x1, R3 ;  /* 0x0000000107077824 */ /* 0x000fe400078e0203 */
[----:B------:R-:W-:-:S02]  /*11120*/  IMAD R8, R11, -0xc0, R20 ;  /* 0xffffff400b087824 */ /* 0x000fc400078e0214 */
[C---:B------:R-:W-:Y:S02]  /*11130*/  VIADD R0, R4.reuse, 0x30 ;  /* 0x0000003004007836 */ /* 0x040fe40000000000 */
[C---:B------:R-:W-:Y:S02]  /*11140*/  VIADD R3, R4.reuse, 0x60 ;  /* 0x0000006004037836 */ /* 0x040fe40000000000 */
[----:B------:R-:W-:Y:S01]  /*11150*/  VIADD R5, R4, 0x90 ;  /* 0x0000009004057836 */ /* 0x000fe20000000000 */
[-C--:B------:R-:W-:Y:S01]  /*11160*/  ISETP.GE.OR P3, PT, R0, R8.reuse, P0 ;  /* 0x000000080000720c */ /* 0x080fe20000766670 */
[----:B----4-:R-:W-:Y:S01]  /*11170*/  IMAD R0, R14, UR6, RZ ;  /* 0x000000060e007c24 */ /* 0x010fe2000f8e02ff */
[-C--:B------:R-:W-:Y:S02]  /*11180*/  ISETP.GE.OR P1, PT, R3, R8.reuse, P0 ;  /* 0x000000080300720c */ /* 0x080fe40000726670 */
[-C--:B------:R-:W-:Y:S01]  /*11190*/  ISETP.GE.OR P2, PT, R5, R8.reuse, P0 ;  /* 0x000000080500720c */ /* 0x080fe20000746670 */
[----:B------:R-:W-:Y:S01]  /*111a0*/  IMAD R3, R15, UR44, R0 ;  /* 0x0000002c0f037c24 */ /* 0x000fe2000f8e0200 */
[----:B------:R-:W-:Y:S01]  /*111b0*/  ISETP.GE.OR P0, PT, R4, R8, P0 ;  /* 0x000000080400720c */ /* 0x000fe20000706670 */
[----:B------:R-:W-:Y:S01]  /*111c0*/  IMAD.WIDE.U32 R8, R14, UR44, R6 ;  /* 0x0000002c0e087c25 */ /* 0x000fe2000f8e0006 */
[----:B------:R-:W-:-:S03]  /*111d0*/  SHF.R.S32.HI R5, RZ, 0x1f, R4 ;  /* 0x0000001fff057819 */ /* 0x000fc60000011404 */
[----:B------:R-:W-:-:S04]  /*111e0*/  IMAD.WIDE R6, R11, 0xc0, R4 ;  /* 0x000000c00b067825 */ /* 0x000fc800078e0204 */
[----:B------:R-:W-:-:S04]  /*111f0*/  IMAD.IADD R11, R9, 0x1, R3 ;  /* 0x00000001090b7824 */ /* 0x000fc800078e0203 */
        /* <DEDUP_REMOVED lines=12> */
.L_x_10895:
[----:B------:R-:W-:Y:S05]  /*112c0*/  BSYNC B0 ;  /* 0x0000000000007941 */ /* 0x000fea0003800000 */
.L_x_10894:
[----:B------:R-:W-:Y:S04]  /*112d0*/  BSSY B0, `(.L_x_10896) ;  /* 0x000000f000007945 */ /* 0x000fe80003800000 */
        /* <DEDUP_REMOVED lines=13> */
[----:B------:R2:W-:Y:S02]  /*113b0*/  STG.E.128 desc[UR50][R12.64], RZ ;  /* 0x000000ff0c007986 */ /* 0x0005e4000c101d32 */
.L_x_10897:
[----:B------:R-:W-:Y:S05]  /*113c0*/  BSYNC B0 ;  /* 0x0000000000007941 */ /* 0x000fea0003800000 */
.L_x_10896:
        /* <DEDUP_REMOVED lines=11> */
[----:B-12---:R-:W-:Y:S01]  /*11480*/  LEA R12, P0, R4, UR6, 0x1 ;  /* 0x00000006040c7c11 */ /* 0x006fe2000f8008ff */
[----:B------:R-:W-:-:S05]  /*11490*/  IMAD.IADD R3, R5, 0x1, R3 ;  /* 0x0000000105037824 */ /* 0x000fca00078e0203 */
[----:B------:R-:W-:-:S05]  /*114a0*/  LEA.HI.X R13, R4, UR7, R3, 0x1, P0 ;  /* 0x00000007040d7c11 */ /* 0x000fca00080f0c03 */
[----:B------:R3:W-:Y:S02]  /*114b0*/  STG.E.128 desc[UR50][R12.64], RZ ;  /* 0x000000ff0c007986 */ /* 0x0007e4000c101d32 */
.L_x_10899:
[----:B------:R-:W-:Y:S05]  /*114c0*/  BSYNC B0 ;  /* 0x0000000000007941 */ /* 0x000fea0003800000 */
.L_x_10898:
        /* <DEDUP_REMOVED lines=15> */
.L_x_10900:
[----:B------:R-:W-:Y:S05]  /*115c0*/  BSYNC B0 ;  /* 0x0000000000007941 */ /* 0x000fea0003800000 */
.L_x_10889:
[----:B------:R-:W5:Y:S02]  /*115d0*/  LDC R0, c[0x0][0xda8] ;  /* 0x00036a00ff007b82 */ /* 0x000f640000000800 */
[----:B-----5:R-:W-:-:S13]  /*115e0*/  ISETP.LE.AND P0, PT, R0, UR4, PT ;  /* 0x0000000400007c0c */ /* 0x020fda000bf03270 */
[----:B------:R-:W-:Y:S05]  /*115f0*/  @!P0 BRA `(.L_x_10901) ;  /* 0xfffffef400d08947 */ /* 0x000fea000383ffff */
[----:B------:R-:W-:Y:S05]  /*11600*/  EXIT ;  /* 0x000000000000794d */ /* 0x000fea0003800000 */
.L_x_10803:
[----:B------:R-:W-:-:S08]  /*11610*/  NOP ;  /* 0x0000000000007918 */ /* 0x000fd00000000000 */
[----:B------:R-:W1:-:S00]  /*11620*/  USETMAXREG.DEALLOC.CTAPOOL 0x20 ;  /* 0x00000020000079c8 */ /* 0x000e4000080e0500 */
[----:B-1----:R-:W-:-:S06]  /*11630*/  LOP3.LUT R28, R28, 0x3, RZ, 0xc0, !PT ;  /* 0x000000031c1c7812 */ /* 0x002fcc00078ec0ff */
[----:B------:R-:W1:Y:S01]  /*11640*/  S2UR UR4, SR_CTAID.X ;  /* 0x00000000000479c3 */ /* 0x000e620000002500 */
[----:B------:R-:W-:Y:S01]  /*11650*/  LOP3.LUT R16, R16, 0xfffffffd, RZ, 0xc0, !PT ;  /* 0xfffffffd10107812 */ /* 0x000fe200078ec0ff */
[----:B------:R-:W-:Y:S01]  /*11660*/  IMAD.MOV.U32 R17, RZ, RZ, RZ ;  /* 0x000000ffff117224 */ /* 0x000fe200078e00ff */
[----:B------:R-:W2:Y:S01]  /*11670*/  SHFL.IDX PT, R2, R28, RZ, 0x1f ;  /* 0x00001fff1c027589 */ /* 0x000ea200000e0000 */
[----:B------:R-:W-:Y:S02]  /*11680*/  IMAD.MOV.U32 R18, RZ, RZ, 0x1 ;  /* 0x00000001ff127424 */ /* 0x000fe400078e00ff */
[----:B------:R-:W-:Y:S02]  /*11690*/  IMAD.MOV.U32 R25, RZ, RZ, RZ ;  /* 0x000000ffff197224 */ /* 0x000fe400078e00ff */
[----:B------:R-:W1:Y:S01]  /*116a0*/  LDC R0, c[0x0][0xda8] ;  /* 0x00036a00ff007b82 */ /* 0x000e620000000800 */
[----:B--2---:R-:W-:-:S13]  /*116b0*/  ISETP.NE.AND P0, PT, R2, RZ, PT ;  /* 0x000000ff0200720c */ /* 0x004fda0003f05270 */
        /* <DEDUP_REMOVED lines=8> */
[----:B------:R-:W-:Y:S01]  /*11740*/  ULOP3.LUT UR45, UR46, 0x2, URZ, 0xfc, !UPT ;  /* 0x000000022e2d7892 */ /* 0x000fe2000f8efc3f */
[----:B------:R-:W-:Y:S01]  /*11750*/  IMAD.MOV.U32 R18, RZ, RZ, 0x1 ;  /* 0x00000001ff127424 */ /* 0x000fe200078e00ff */
[----:B------:R-:W-:Y:S01]  /*11760*/  LOP3.LUT R5, R5, 0x600, RZ, 0xc0, !PT ;  /* 0x0000060005057812 */ /* 0x000fe200078ec0ff */
[----:B------:R-:W-:Y:S01]  /*11770*/  IMAD.MOV.U32 R25, RZ, RZ, RZ ;  /* 0x000000ffff197224 */ /* 0x000fe200078e00ff */
[----:B------:R-:W-:Y:S01]  /*11780*/  ULDC UR44, c[0x0][0xc] ;  /* 0x00000300002c7ab9 */ /* 0x000fe20000000800 */
[----:B------:R-:W-:Y:S01]  /*11790*/  IMAD.MOV.U32 R17, RZ, RZ, RZ ;  /* 0x000000ffff117224 */ /* 0x000fe200078e00ff */
[----:B------:R-:W-:Y:S01]  /*117a0*/  ULDC.64 UR48, c[0x0][0x198] ;  /* 0x0000660000307ab9 */ /* 0x000fe20000000a00 */
[C---:B-1----:R-:W-:Y:S01]  /*117b0*/  IMAD.SHL.U32 R23, R6.reuse, 0x40, RZ ;  /* 0x0000004006177824 */ /* 0x042fe200078e00ff */
[----:B------:R-:W-:Y:S01]  /*117c0*/  SHF.R.U32.HI R0, RZ, 0x1, R6 ;  /* 0x00000001ff007819 */ /* 0x000fe20000011606 */
[C---:B------:R-:W-:Y:S01]  /*117d0*/  IMAD.SHL.U32 R2, R6.reuse, 0x20, RZ ;  /* 0x0000002006027824 */ /* 0x040fe200078e00ff */
[C---:B------:R-:W-:Y:S01]  /*117e0*/  LOP3.LUT R26, R6.reuse, 0x1f, RZ, 0xc0, !PT ;  /* 0x0000001f061a7812 */ /* 0x040fe200078ec0ff */
[----:B------:R-:W-:Y:S01]  /*117f0*/  IMAD.SHL.U32 R7, R6, 0x4, RZ ;  /* 0x0000000406077824 */ /* 0x000fe200078e00ff */
[----:B------:R-:W-:-:S02]  /*11800*/  LOP3.LUT R3, R23, 0x180, RZ, 0xc0, !PT ;  /* 0x0000018017037812 */ /* 0x000fc400078ec0ff */
[----:B------:R-:W-:Y:S02]  /*11810*/  LOP3.LUT R4, R2, 0x80, RZ, 0xc0, !PT ;  /* 0x0000008002047812 */ /* 0x000fe400078ec0ff */
[----:B------:R-:W-:Y:S01]  /*11820*/  LOP3.LUT R0, R3, 0x30, R0, 0xf8, !PT ;  /* 0x0000003003007812 */ /* 0x000fe200078ef800 */
[----:B------:R-:W-:Y:S01]  /*11830*/  IMAD.SHL.U32 R3, R6, 0x8, RZ ;  /* 0x0000000806037824 */ /* 0x000fe200078e00ff */
[----:B------:R-:W-:Y:S02]  /*11840*/  LOP3.LUT R4, R4, 0x10, R6, 0xf8, !PT ;  /* 0x0000001004047812 */ /* 0x000fe400078ef806 */
[--C-:B------:R-:W-:Y:S02]  /*11850*/  LOP3.LUT R5, R5, 0x60, R2.reuse, 0xf8, !PT ;  /* 0x0000006005057812 */ /* 0x100fe400078ef802 */
[----:B------:R-:W-:Y:S02]  /*11860*/  LOP3.LUT R4, R4, 0x10, R7, 0x78, !PT ;  /* 0x0000001004047812 */ /* 0x000fe400078e7807 */
[----:B------:R-:W-:-:S02]  /*11870*/  LOP3.LUT R5, R5, 0x100, R2, 0xf8, !PT ;  /* 0x0000010005057812 */ /* 0x000fc400078ef802 */
[----:B------:R-:W-:Y:S02]  /*11880*/  LOP3.LUT R0, R0, 0x30, R3, 0x78, !PT ;  /* 0x0000003000007812 */ /* 0x000fe400078e7803 */
[----:B------:R-:W-:Y:S02]  /*11890*/  LOP3.LUT R22, R5, R4, RZ, 0xfc, !PT ;  /* 0x0000000405167212 */ /* 0x000fe400078efcff */
[----:B------:R-:W-:-:S07]  /*118a0*/  LOP3.LUT R23, R0, 0x640, R23, 0xf8, !PT ;  /* 0x0000064000177812 */ /* 0x000fce00078ef817 */
.L_x_10960:
[----:B------:R-:W-:Y:S01]  /*118b0*/  ULDC UR8, c[0x0][0xdd0] ;  /* 0x0003740000087ab9 */ /* 0x000fe20000000800 */
[----:B-1-3--:R-:W1:Y:S01]  /*118c0*/  LDC R0, c[0x0][0xde8] ;  /* 0x00037a00ff007b82 */ /* 0x00ae620000000800 */
        /* <DEDUP_REMOVED lines=19> */
.L_x_10903:
[----:B------:R-:W-:Y:S01]  /*11a00*/  ULDC UR9, c[0x0][0xdc4] ;  /* 0x0003710000097ab9 */ /* 0x000fe20000000800 */
[----:B------:R-:W-:Y:S01]  /*11a10*/  UMOV UR6, UR8 ;  /* 0x0000000800067c82 */ /* 0x000fe20008000000 */
[----:B------:R-:W-:-:S11]  /*11a20*/  UISETP.NE.AND UP0, UPT, UR9, 0x1, UPT ;  /* 0x000000010900788c */ /* 0x000fd6000bf05270 */
[----:B------:R-:W-:Y:S02]  /*11a30*/  @UP0 ULDC.64 UR10, c[0x0][0xdc8] ;  /* 0x00037200000a0ab9 */ /* 0x000fe40000000a00 */
[----:B------:R-:W-:-:S04]  /*11a40*/  UIMAD.WIDE.U32 UR4, UR8, UR10, URZ ;  /* 0x0000000a080472a5 */ /* 0x000fc8000f8e003f */
[----:B------:R-:W-:-:S04]  /*11a50*/  @UP0 USHF.R.U32.HI UR6, URZ, UR11, UR5 ;  /* 0x0000000b3f060299 */ /* 0x000fc80008011605 */
[----:B------:R-:W-:-:S12]  /*11a60*/  UIMAD UR4, UR6, UR9, URZ ;  /* 0x00000009060472a4 */ /* 0x000fd8000f8e023f */
.L_x_10904:
[----:B------:R-:W-:Y:S01]  /*11a70*/  ULDC.64 UR10, c[0x0][0x3f8] ;  /* 0x0000fe00000a7ab9 */ /* 0x000fe20000000a00 */
[----:B------:R-:W-:Y:S02]  /*11a80*/  UIADD3 UR8, UR8, -UR4, URZ ;  /* 0x8000000408087290 */ /* 0x000fe4000fffe03f */
[----:B------:R-:W-:Y:S02]  /*11a90*/  UISETP.NE.U32.AND UP0, UPT, UR10, URZ, UPT ;  /* 0x0000003f0a00728c */ /* 0x000fe4000bf05070 */
[----:B------:R-:W-:Y:S02]  /*11aa0*/  ULOP3.LUT UR9, URZ, UR6, URZ, 0x33, !UPT ;  /* 0x000000063f097292 */ /* 0x000fe4000f8e333f */
[----:B------:R-:W-:Y:S01]  /*11ab0*/  UISETP.NE.AND.EX UP0, UPT, UR11, URZ, UPT, UP0 ;  /* 0x0000003f0b00728c */ /* 0x000fe2000bf05300 */
[----:B------:R-:W-:Y:S02]  /*11ac0*/  ULDC.64 UR4, c[0x0][0x9e0] ;  /* 0x0002780000047ab9 */ /* 0x000fe40000000a00 */
[----:B------:R-:W-:Y:S01]  /*11ad0*/  ULDC UR11, c[0x0][0xdb8] ;  /* 0x00036e00000b7ab9 */ /* 0x000fe20000000800 */
[----:B------:R-:W-:Y:S01]  /*11ae0*/  ULDC UR10, c[0x0][0xdc4] ;  /* 0x00037100000a7ab9 */ /* 0x000fe20000000800 */
[----:B------:R-:W-:Y:S01]  /*11af0*/  UISETP.NE.AND UP1, UPT, UR11, 0x1, UPT ;  /* 0x000000010b00788c */ /* 0x000fe2000bf25270 */
[----:B------:R-:W-:Y:S01]  /*11b00*/  ULDC UR37, c[0x0][0xdac] ;  /* 0x00036b0000257ab9 */ /* 0x000fe20000000800 */
[----:B------:R-:W-:-:S02]  /*11b10*/  UISETP.GE.AND UP2, UPT, UR5, 0x1, UPT ;  /* 0x000000010500788c */ /* 0x000fc4000bf46270 */
[----:B------:R-:W-:Y:S02]  /*11b20*/  UIMAD UR10, UR7, UR10, UR8 ;  /* 0x0000000a070a72a4 */ /* 0x000fe4000f8e0208 */
[----:B------:R-:W-:Y:S02]  /*11b30*/  UIADD3 UR37, UR9, UR37, URZ ;  /* 0x0000002509257290 */ /* 0x000fe4000fffe03f */
[----:B------:R-:W-:Y:S01]  /*11b40*/  PLOP3.LUT P1, PT, PT, PT, UP2, 0x80, 0x0 ;  /* 0x000000000000781c */ /* 0x000fe20003f2f028 */
[----:B------:R-:W-:Y:S02]  /*11b50*/  ULDC UR12, c[0x0][0x404] ;  /* 0x00010100000c7ab9 */ /* 0x000fe40000000800 */
[----:B------:R-:W-:Y:S01]  /*11b60*/  @UP1 ULDC UR8, c[0x0][0xdbc] ;  /* 0x00036f0000081ab9 */ /* 0x000fe20000000800 */
[----:B------:R-:W-:Y:S02]  /*11b70*/  UIMAD UR37, UR37, 0xc0, URZ ;  /* 0x000000c0252578a4 */ /* 0x000fe4000f8e023f */
[----:B------:R-:W-:Y:S01]  /*11b80*/  UIMAD.WIDE.U32 UR8, UR10, UR8, URZ ;  /* 0x000000080a0872a5 */ /* 0x000fe2000f8e003f */
        /* <DEDUP_REMOVED lines=22> */
.L_x_10906:
[----:B------:R-:W-:-:S11]  /*11cf0*/  UISETP.NE.AND UP0, UPT, UR5, 0x1, UPT ;  /* 0x000000010500788c */ /* 0x000fd6000bf05270 */
[----:B------:R-:W-:Y:S02]  /*11d00*/  @UP0 ULDC.64 UR10, c[0x0][0x9e8] ;  /* 0x00027a00000a0ab9 */ /* 0x000fe40000000a00 */
[----:B------:R-:W-:-:S04]  /*11d10*/  UIMAD.WIDE.U32 UR8, UR7, UR10, URZ ;  /* 0x0000000a070872a5 */ /* 0x000fc8000f8e003f */
[----:B------:R-:W-:-:S12]  /*11d20*/  @UP0 USHF.R.U32.HI UR7, URZ, UR11, UR9 ;  /* 0x0000000b3f070299 */ /* 0x000fd80008011609 */
.L_x_10907:
[----:B------:R-:W-:-:S04]  /*11d30*/  UIMAD UR7, UR7, UR5, UR5 ;  /* 0x00000005070772a4 */ /* 0x000fc8000f8e0205 */
[----:B------:R-:W-:-:S04]  /*11d40*/  UISETP.LT.AND UP0, UPT, UR4, UR7, UPT ;  /* 0x000000070400728c */ /* 0x000fc8000bf01270 */
[----:B------:R-:W-:-:S12]  /*11d50*/  USEL UR4, UR4, UR7, UP0 ;  /* 0x0000000704047287 */ /* 0x000fd80008000000 */
.L_x_10905:
[----:B------:R-:W-:Y:S02]  /*11d60*/  UIMAD UR8, UR12, UR6, 0x9f ;  /* 0x0000009f0c0874a4 */ /* 0x000fe4000f8e0206 */
[----:B------:R-:W-:Y:S02]  /*11d70*/  UIADD3 UR10, UR4, 0x9f, URZ ;  /* 0x0000009f040a7890 */ /* 0x000fe4000fffe03f */
[----:B------:R-:W-:Y:S02]  /*11d80*/  UIMAD.WIDE UR8, UR8, 0x66666667, URZ ;  /* 0x66666667080878a5 */ /* 0x000fe4000f8e023f */
[----:B------:R-:W-:Y:S02]  /*11d90*/  UIMAD.WIDE UR10, UR10, 0x66666667, URZ ;  /* 0x666666670a0a78a5 */ /* 0x000fe4000f8e023f */
[----:B------:R-:W-:Y:S02]  /*11da0*/  USHF.R.U32.HI UR8, URZ, 0x1f, UR9 ;  /* 0x0000001f3f087899 */ /* 0x000fe40008011609 */
[----:B------:R-:W-:-:S02]  /*11db0*/  USHF.R.U32.HI UR4, URZ, 0x1f, UR11 ;  /* 0x0000001f3f047899 */ /* 0x000fc4000801160b */
[----:B------:R-:W-:Y:S02]  /*11dc0*/  UIADD3 UR7, UR37, -UR13, URZ ;  /* 0x8000000d25077290 */ /* 0x000fe4000fffe03f */
[----:B------:R-:W-:Y:S02]  /*11dd0*/  ULEA.HI.SX32 UR9, UR9, UR8, 0x1a ;  /* 0x0000000809097291 */ /* 0x000fe4000f8fd23f */
[----:B------:R-:W-:Y:S02]  /*11de0*/  ULEA.HI.SX32 UR4, UR11, UR4, 0x1a ;  /* 0x000000040b047291 */ /* 0x000fe4000f8fd23f */
[----:B------:R-:W-:Y:S02]  /*11df0*/  UIMAD UR7, UR12, UR6, UR7 ;  /* 0x000000060c0772a4 */ /* 0x000fe4000f8e0207 */
[----:B------:R-:W-:Y:S01]  /*11e00*/  UISETP.LT.AND UP0, UPT, UR9, UR4, UPT ;  /* 0x000000040900728c */ /* 0x000fe2000bf01270 */
[----:B------:R-:W-:Y:S02]  /*11e10*/  ULDC UR8, c[0x0][0x9dc] ;  /* 0x0002770000087ab9 */ /* 0x000fe40000000800 */
[----:B------:R-:W-:-:S02]  /*11e20*/  UIADD3 UR8, UR7, -UR8, URZ ;  /* 0x8000000807087290 */ /* 0x000fc4000fffe03f */
[----:B------:R-:W-:Y:S01]  /*11e30*/  USEL UR43, UR9, UR4, UP0 ;  /* 0x00000004092b7287 */ /* 0x000fe20008000000 */
[----:B------:R-:W-:Y:S11]  /*11e40*/  @!P1 BRA `(.L_x_10908) ;  /* 0x0000000000489947 */ /* 0x000ff60003800000 */
        /* <DEDUP_REMOVED lines=11> */
.L_x_10909:
[----:B------:R-:W-:-:S11]  /*11f00*/  UISETP.NE.AND UP0, UPT, UR5, 0x1, UPT ;  /* 0x000000010500788c */ /* 0x000fd6000bf05270 */
[----:B------:R-:W-:Y:S02]  /*11f10*/  @UP0 ULDC.64 UR10, c[0x0][0x9e8] ;  /* 0x00027a00000a0ab9 */ /* 0x000fe40000000a00 */
[----:B------:R-:W-:-:S04]  /*11f20*/  UIMAD.WIDE.U32 UR6, UR4, UR10, URZ ;  /* 0x0000000a040672a5 */ /* 0x000fc8000f8e003f */
[----:B------:R-:W-:-:S12]  /*11f30*/  @UP0 USHF.R.U32.HI UR4, URZ, UR11, UR7 ;  /* 0x0000000b3f040299 */ /* 0x000fd80008011607 */
.L_x_10910:
[----:B------:R-:W-:-:S04]  /*11f40*/  UIMAD UR4, UR4, UR5, URZ ;  /* 0x00000005040472a4 */ /* 0x000fc8000f8e023f */
[----:B------:R-:W-:-:S04]  /*11f50*/  UISETP.LT.AND UP0, UPT, UR8, UR4, UPT ;  /* 0x000000040800728c */ /* 0x000fc8000bf01270 */
[----:B------:R-:W-:-:S12]  /*11f60*/  USEL UR8, UR8, UR4, !UP0 ;  /* 0x0000000408087287 */ /* 0x000fd8000c000000 */
.L_x_10908:
[----:B------:R-:W-:Y:S01]  /*11f70*/  UIMAD.WIDE UR4, UR8, 0x66666667, URZ ;  /* 0x66666667080478a5 */ /* 0x000fe2000f8e023f */
[----:B------:R-:W-:Y:S03]  /*11f80*/  BSSY B6, `(.L_x_10911) ;  /* 0x00001f6000067945 */ /* 0x000fe60003800000 */
[----:B------:R-:W-:-:S04]  /*11f90*/  USHF.R.U32.HI UR4, URZ, 0x1f, UR5 ;  /* 0x0000001f3f047899 */ /* 0x000fc80008011605 */
[----:B------:R-:W-:-:S04]  /*11fa0*/  ULEA.HI.SX32 UR4, UR5, UR4, 0x1a ;  /* 0x0000000405047291 */ /* 0x000fc8000f8fd23f */
[----:B------:R-:W-:-:S04]  /*11fb0*/  UISETP.LT.AND UP0, UPT, URZ, UR4, UPT ;  /* 0x000000043f00728c */ /* 0x000fc8000bf01270 */
[----:B------:R-:W-:-:S04]  /*11fc0*/  USEL UR42, URZ, UR4, !UP0 ;  /* 0x000000043f2a7287 */ /* 0x000fc8000c000000 */
[----:B------:R-:W-:-:S06]  /*11fd0*/  UISETP.GT.AND UP0, UPT, UR43, UR42, UPT ;  /* 0x0000002a2b00728c */ /* 0x000fcc000bf04270 */
[----:B------:R-:W-:-:S13]  /*11fe0*/  PLOP3.LUT P0, PT, PT, PT, UP0, 0x80, 0x0 ;  /* 0x000000000000781c */ /* 0x000fda0003f0f008 */
[----:B------:R-:W-:Y:S05]  /*11ff0*/  @P0 BRA `(.L_x_10912) ;  /* 0x00000000003c0947 */ /* 0x000fea0003800000 */
        /* <DEDUP_REMOVED lines=15> */
.L_x_10912:
        /* <DEDUP_REMOVED lines=23> */
.L_x_10914:
        /* <DEDUP_REMOVED lines=22> */
.L_x_10915:
        /* <DEDUP_REMOVED lines=20> */
.L_x_10916:
        /* <DEDUP_REMOVED lines=18> */
.L_x_10917:
[----:B------:R-:W-:Y:S01]  /*12620*/  ULDC.64 UR4, c[0x0][0x9f8] ;  /* 0x00027e0000047ab9 */ /* 0x000fe20000000a00 */
[----:B------:R-:W-:Y:S01]  /*12630*/  IMAD.U32 R5, RZ, RZ, UR39 ;  /* 0x00000027ff057e24 */ /* 0x000fe2000f8e00ff */
[----:B------:R-:W-:Y:S01]  /*12640*/  ISETP.NE.U32.AND P0, PT, RZ, UR4, PT ;  /* 0x00000004ff007c0c */ /* 0x000fe2000bf05070 */
[----:B------:R-:W-:Y:S01]  /*12650*/  IMAD.U32 R19, RZ, RZ, UR39 ;  /* 0x00000027ff137e24 */ /* 0x000fe2000f8e00ff */
[----:B------:R-:W1:Y:S02]  /*12660*/  LDC R0, c[0x0][0x428] ;  /* 0x00010a00ff007b82 */ /* 0x000e640000000800 */
[----:B------:R-:W-:-:S13]  /*12670*/  ISETP.NE.AND.EX P0, PT, RZ, UR5, PT, P0 ;  /* 0x00000005ff007c0c */ /* 0x000fda000bf05300 */
[----:B------:R-:W2:Y:S02]  /*12680*/  @P0 LDC.64 R2, c[0x0][0x9f8] ;  /* 0x00027e00ff020b82 */ /* 0x000ea40000000a00 */
[----:B--2---:R-:W-:-:S05]  /*12690*/  @P0 IMAD.WIDE R2, R5, 0x4, R2 ;  /* 0x0000000405020825 */ /* 0x004fca00078e0202 */
[----:B------:R2:W3:Y:S01]  /*126a0*/  @P0 LDG.E R19, desc[UR50][R2.64] ;  /* 0x0000003202130981 */ /* 0x0004e2000c1e1900 */
[----:B-1----:R-:W-:Y:S01]  /*126b0*/  ISETP.NE.AND P0, PT, R0, 0x1, PT ;  /* 0x000000010000780c */ /* 0x002fe20003f05270 */
[----:B------:R-:W-:Y:S01]  /*126c0*/  UMOV UR36, URZ ;  /* 0x0000003f00247c82 */ /* 0x000fe20008000000 */
[----:B------:R-:W-:Y:S01]  /*126d0*/  ISETP.NE.AND P2, PT, R27, RZ, PT ;  /* 0x000000ff1b00720c */ /* 0x000fe20003f45270 */
[----:B------:R-:W-:Y:S01]  /*126e0*/  UMOV UR6, 0xffffffff ;  /* 0xffffffff00067882 */ /* 0x000fe20000000000 */
[----:B------:R-:W-:Y:S01]  /*126f0*/  IMAD.U32 R20, RZ, RZ, UR38 ;  /* 0x00000026ff147e24 */ /* 0x000fe2000f8e00ff */
[----:B--2---:R-:W1:Y:S10]  /*12700*/  LDC.64 R2, c[0x0][0x3f8] ;  /* 0x0000fe00ff027b82 */ /* 0x004e740000000a00 */
[----:B------:R-:W-:Y:S01]  /*12710*/  VOTEU.ALL UP1, P2 ;  /* 0x00000000003f7886 */ /* 0x000fe20001020000 */
[----:B------:R-:W2:Y:S04]  /*12720*/  @P0 LDC R0, c[0x0][0x42c] ;  /* 0x00010b00ff000b82 */ /* 0x000ea80000000800 */
[----:B------:R-:W-:-:S04]  /*12730*/  @!UP1 UIADD3 UR4, UP0, UR48, 0x270, URZ ;  /* 0x0000027030049890 */ /* 0x000fc8000ff1e03f */
[----:B------:R-:W-:Y:S01]  /*12740*/  @!UP1 UIADD3.X UR5, URZ, UR49, URZ, UP0, !UPT ;  /* 0x000000313f059290 */ /* 0x000fe200087fe43f */
[----:B------:R-:W4:Y:S01]  /*12750*/  @P0 LDC R5, c[0x0][0x430] ;  /* 0x00010c00ff050b82 */ /* 0x000f220000000800 */
[----:B-1----:R-:W-:-:S07]  /*12760*/  ISETP.NE.U32.AND P1, PT, R2, RZ, PT ;  /* 0x000000ff0200720c */ /* 0x002fce0003f25070 */
[----:B------:R1:W-:Y:S01]  /*12770*/  @!UP1 UTMAPF.L2.4D [UR36], [UR4] ;  /* 0x00000024040095b8 */ /* 0x0003e20008018000 */
[----:B------:R-:W-:Y:S01]  /*12780*/  ISETP.NE.AND.EX P1, PT, R3, RZ, PT, P1 ;  /* 0x000000ff0300720c */ /* 0x000fe20003f25310 */
[----:B--2---:R-:W-:-:S05]  /*12790*/  @P0 IMAD.HI.U32 R0, R0, UR38, RZ ;  /* 0x0000002600000c27 */ /* 0x004fca000f8e00ff */
[----:B----4-:R-:W-:Y:S02]  /*127a0*/  @P0 SHF.R.U32.HI R20, RZ, R5, R0 ;  /* 0x00000005ff140219 */ /* 0x010fe40000011600 */
[----:B---3--:R-:W-:Y:S02]  /*127b0*/  SHF.R.S32.HI R21, RZ, 0x1f, R19 ;  /* 0x0000001fff157819 */ /* 0x008fe40000011413 */
[----:B------:R-:W-:Y:S01]  /*127c0*/  SEL R0, R19, RZ, !P1 ;  /* 0x000000ff13007207 */ /* 0x000fe20004800000 */
[----:B-1----:R-:W-:Y:S06]  /*127d0*/  BRA.DIV UR6, `(.L_x_10918) ;  /* 0x0000001e06e07947 */ /* 0x002fec000b800000 */
[----:B------:R1:W2:Y:S02]  /*127e0*/  SHFL.IDX PT, R14, R28, RZ, 0x1f ;  /* 0x00001fff1c0e7589 */ /* 0x0002a400000e0000 */
.L_x_10979:
        /* <DEDUP_REMOVED lines=8> */
.L_x_10982:
        /* <DEDUP_REMOVED lines=21> */
.L_x_10922:
[----:B------:R-:W-:Y:S02]  /*129c0*/  LEA R5, R17, UR40, 0x3 ;  /* 0x0000002811057c11 */ /* 0x000fe4000f8e18ff */
[----:B--2---:R-:W-:Y:S02]  /*129d0*/  SHF.L.U32 R2, R18, 0x1f, RZ ;  /* 0x0000001f12027819 */ /* 0x004fe400000006ff */
[----:B------:R-:W-:Y:S02]  /*129e0*/  ISETP.NE.AND P0, PT, R27, RZ, PT ;  /* 0x000000ff1b00720c */ /* 0x000fe40003f05270 */
[----:B------:R-:W2:Y:S02]  /*129f0*/  SYNCS.PHASECHK.TRANS64.TRYWAIT P3, [R5+URZ+0x13280], R2 ;  /* 0x01328002050075a7 */ /* 0x000ea4000806017f */
[----:B--2---:R-:W-:Y:S09]  /*12a00*/  @!P3 BRA `(.L_x_10923) ;  /* 0x0000001c0094b947 */ /* 0x004ff20003800000 */
.L_x_10983:
[----:B------:R-:W-:Y:S05]  /*12a10*/  @P0 BRA `(.L_x_10924) ;  /* 0x0000000000140947 */ /* 0x000fea0003800000 */
[----:B------:R-:W-:Y:S01]  /*12a20*/  ISETP.NE.AND P3, PT, R26, RZ, PT ;  /* 0x000000ff1a00720c */ /* 0x000fe20003f65270 */
[----:B------:R-:W-:-:S04]  /*12a30*/  IMAD.MOV.U32 R3, RZ, RZ, 0x2800 ;  /* 0x00002800ff037424 */ /* 0x000fc800078e00ff */
[----:B------:R3:W-:Y:S08]  /*12a40*/  SYNCS.ARRIVE.TRANS64 RZ, [R5+URZ+0x13270], R3 ;  /* 0x0132700305ff79a7 */ /* 0x0007f0000800003f */
[----:B------:R-:W-:Y:S05]  /*12a50*/  @!P3 BRA `(.L_x_10924) ;  /* 0x000000000004b947 */ /* 0x000fea0003800000 */
[----:B------:R-:W-:Y:S01]  /*12a60*/  BPT.TRAP 0x1 ;  /* 0x000000040000795c */ /* 0x000fe20000300000 */
.L_x_10924:
[----:B------:R-:W-:Y:S01]  /*12a70*/  IMAD.U32 R4, RZ, RZ, UR40 ;  /* 0x00000028ff047e24 */ /* 0x000fe2000f8e00ff */
[----:B------:R-:W-:Y:S01]  /*12a80*/  R2UR UR9, R5 ;  /* 0x00000000050972ca */ /* 0x000fe200000e0000 */
[----:B------:R-:W-:Y:S01]  /*12a90*/  IMAD R7, R7, 0xa0, RZ ;  /* 0x000000a007077824 */ /* 0x000fe200078e02ff */
[----:B------:R-:W-:Y:S01]  /*12aa0*/  R2UR UR12, R20 ;  /* 0x00000000140c72ca */ /* 0x000fe200000e0000 */
[----:B---3--:R-:W-:Y:S01]  /*12ab0*/  IMAD R3, R17, 0x2800, R4 ;  /* 0x0000280011037824 */ /* 0x008fe200078e0204 */
        /* <DEDUP_REMOVED lines=12> */
[----:B---34-:R-:W-:Y:S05]  /*12b80*/  @!P3 BRA `(.L_x_10925) ;  /* 0x0000001c0048b947 */ /* 0x018fea0003800000 */
.L_x_10984:
[----:B------:R-:W-:Y:S05]  /*12b90*/  @P0 BRA `(.L_x_10926) ;  /* 0x0000000000140947 */ /* 0x000fea0003800000 */
[----:B------:R-:W-:Y:S01]  /*12ba0*/  ISETP.NE.AND P0, PT, R26, RZ, PT ;  /* 0x000000ff1a00720c */ /* 0x000fe20003f05270 */
[----:B--23--:R-:W-:-:S04]  /*12bb0*/  IMAD.MOV.U32 R2, RZ, RZ, 0x2800 ;  /* 0x00002800ff027424 */ /* 0x00cfc800078e00ff */
[----:B------:R4:W-:Y:S08]  /*12bc0*/  SYNCS.ARRIVE.TRANS64 RZ, [R5+URZ+0x13230], R2 ;  /* 0x0132300205ff79a7 */ /* 0x0009f0000800003f */
[----:B------:R-:W-:Y:S05]  /*12bd0*/  @!P0 BRA `(.L_x_10926) ;  /* 0x0000000000048947 */ /* 0x000fea0003800000 */
[----:B------:R-:W-:Y:S01]  /*12be0*/  BPT.TRAP 0x1 ;  /* 0x000000040000795c */ /* 0x000fe20000300000 */
.L_x_10926:
        /* <DEDUP_REMOVED lines=14> */
.L_x_10921:
        /* <DEDUP_REMOVED lines=10> */
[----:B--234-:R-:W-:Y:S01]  /*12d70*/  @P0 IMAD.MOV.U32 R2, RZ, RZ, 0x3000 ;  /* 0x00003000ff020424 */ /* 0x01cfe200078e00ff */
[----:B------:R-:W-:Y:S01]  /*12d80*/  UMOV UR11, UR37 ;  /* 0x00000025000b7c82 */ /* 0x000fe20008000000 */
[----:B------:R-:W-:Y:S01]  /*12d90*/  UMOV UR12, UR38 ;  /* 0x00000026000c7c82 */ /* 0x000fe20008000000 */
[----:B------:R-:W-:Y:S01]  /*12da0*/  UMOV UR13, UR39 ;  /* 0x00000027000d7c82 */ /* 0x000fe20008000000 */
[----:B------:R2:W-:Y:S01]  /*12db0*/  @P0 SYNCS.ARRIVE.TRANS64 RZ, [UR40+0x13200], R2 ;  /* 0x01320002ffff09a7 */ /* 0x0005e20008000028 */
[----:B------:R2:W-:Y:S01]  /*12dc0*/  UTMALDG.4D [UR8], [UR4], desc[UR6] ;  /* 0x00000608040075b4 */ /* 0x0005e20008019000 */
[----:B------:R-:W-:Y:S02]  /*12dd0*/  NOP ;  /* 0x0000000000007918 */ /* 0x000fe40000000000 */
.L_x_10919:
[----:B------:R-:W-:Y:S01]  /*12de0*/  VIADD R25, R25, 0x1 ;  /* 0x0000000119197836 */ /* 0x000fe20000000000 */
[----:B------:R-:W-:Y:S04]  /*12df0*/  BSSY B0, `(.L_x_10927) ;  /* 0x0000007000007945 */ /* 0x000fe80003800000 */
[----:B--2---:R-:W-:-:S04]  /*12e00*/  LEA.HI R2, R25, R25, RZ, 0x1 ;  /* 0x0000001919027211 */ /* 0x004fc800078f08ff */
[----:B------:R-:W-:-:S05]  /*12e10*/  LOP3.LUT R2, R2, 0xfffffffe, RZ, 0xc0, !PT ;  /* 0xfffffffe02027812 */ /* 0x000fca00078ec0ff */
[----:B------:R-:W-:-:S05]  /*12e20*/  IMAD.IADD R2, R25, 0x1, -R2 ;  /* 0x0000000119027824 */ /* 0x000fca00078e0a02 */
[----:B------:R-:W-:-:S04]  /*12e30*/  SHF.L.U32 R2, R2, 0x1f, RZ ;  /* 0x0000001f02027819 */ /* 0x000fc800000006ff */
[----:B------:R-:W2:Y:S02]  /*12e40*/  SYNCS.PHASECHK.TRANS64.TRYWAIT P0, [UR40+0x13220], R2 ;  /* 0x01322002ff0075a7 */ /* 0x000ea40008000168 */
[----:B--2---:R-:W-:Y:S05]  /*12e50*/  @!P0 BRA `(.L_x_10928) ;  /* 0x0000001800a88947 */ /* 0x004fea0003800000 */
.L_x_10985:
[----:B------:R-:W-:Y:S05]  /*12e60*/  BSYNC B0 ;  /* 0x0000000000007941 */ /* 0x000fea0003800000 */
.L_x_10927:
[----:B------:R-:W-:-:S04]  /*12e70*/  UIADD3 UR4, UR43, -0x2, URZ ;  /* 0xfffffffe2b047890 */ /* 0x000fc8000fffe03f */
[----:B------:R-:W-:-:S06]  /*12e80*/  UISETP.GE.AND UP0, UPT, UR4, UR42, UPT ;  /* 0x0000002a0400728c */ /* 0x000fcc000bf06270 */
[----:B------:R-:W-:-:S13]  /*12e90*/  PLOP3.LUT P0, PT, PT, PT, UP0, 0x80, 0x0 ;  /* 0x000000000000781c */ /* 0x000fda0003f0f008 */
[----:B------:R-:W-:Y:S05]  /*12ea0*/  @!P0 BRA `(.L_x_10929) ;  /* 0x0000000800b48947 */ /* 0x000fea0003800000 */
[----:B------:R-:W-:Y:S02]  /*12eb0*/  IMAD.MOV.U32 R8, RZ, RZ, R17 ;  /* 0x000000ffff087224 */ /* 0x000fe400078e0011 */
[----:B--2---:R-:W-:Y:S02]  /*12ec0*/  IMAD.MOV.U32 R3, RZ, RZ, R18 ;  /* 0x000000ffff037224 */ /* 0x004fe400078e0012 */
[----:B------:R-:W-:-:S07]  /*12ed0*/  IMAD.U32 R2, RZ, RZ, UR4 ;  /* 0x00000004ff027e24 */ /* 0x000fce000f8e00ff */
.L_x_10949:
        /* <DEDUP_REMOVED lines=31> */
.L_x_10932:
[----:B------:R-:W3:Y:S01]  /*130d0*/  SYNCS.PHASECHK.TRANS64.TRYWAIT P0, [R9+URZ+0x13280], R10 ;  /* 0x0132800a090075a7 */ /* 0x000ee2000800017f */
[----:B------:R-:W-:Y:S01]  /*130e0*/  BSSY B1, `(.L_x_10933) ;  /* 0x0000003000017945 */ /* 0x000fe20003800000 */
[----:B------:R-:W-:-:S03]  /*130f0*/  ISETP.NE.AND P3, PT, R27, RZ, PT ;  /* 0x000000ff1b00720c */ /* 0x000fc60003f65270 */
[----:B---3--:R-:W-:Y:S10]  /*13100*/  @!P0 BRA `(.L_x_10934) ;  /* 0x0000001800148947 */ /* 0x008ff40003800000 */
.L_x_10986:
[----:B------:R-:W-:Y:S05]  /*13110*/  BSYNC B1 ;  /* 0x0000000000017941 */ /* 0x000fea0003800000 */
.L_x_10933:
[----:B------:R-:W-:Y:S04]  /*13120*/  BSSY B1, `(.L_x_10935) ;  /* 0x0000007000017945 */ /* 0x000fe80003800000 */
[----:B------:R-:W-:Y:S05]  /*13130*/  @P3 BRA `(.L_x_10936) ;  /* 0x0000000000143947 */ /* 0x000fea0003800000 */
[----:B------:R-:W-:Y:S01]  /*13140*/  ISETP.NE.AND P0, PT, R26, RZ, PT ;  /* 0x000000ff1a00720c */ /* 0x000fe20003f05270 */
[----:B------:R-:W-:-:S04]  /*13150*/  IMAD.MOV.U32 R4, RZ, RZ, 0x2800 ;  /* 0x00002800ff047424 */ /* 0x000fc800078e00ff */
[----:B------:R4:W-:Y:S08]  /*13160*/  SYNCS.ARRIVE.TRANS64 RZ, [R9+URZ+0x13270], R4 ;  /* 0x0132700409ff79a7 */ /* 0x0009f0000800003f */
[----:B------:R-:W-:Y:S05]  /*13170*/  @!P0 BRA `(.L_x_10936) ;  /* 0x0000000000048947 */ /* 0x000fea0003800000 */
[----:B------:R-:W-:Y:S01]  /*13180*/  BPT.TRAP 0x1 ;  /* 0x000000040000795c */ /* 0x000fe20000300000 */
.L_x_10936:
[----:B------:R-:W-:Y:S05]  /*13190*/  BSYNC B1 ;  /* 0x0000000000017941 */ /* 0x000fea0003800000 */
.L_x_10935:
[----:B------:R-:W-:Y:S01]  /*131a0*/  IMAD.MOV.U32 R12, RZ, RZ, RZ ;  /* 0x000000ffff0c7224 */ /* 0x000fe200078e00ff */
[----:B------:R-:W-:Y:S01]  /*131b0*/  R2UR UR12, R20 ;  /* 0x00000000140c72ca */ /* 0x000fe200000e0000 */
[----:B--2---:R-:W-:Y:S01]  /*131c0*/  IMAD.U32 R6, RZ, RZ, UR40 ;  /* 0x00000028ff067e24 */ /* 0x004fe2000f8e00ff */
        /* <DEDUP_REMOVED lines=8> */
[----:B----4-:R-:W-:Y:S01]  /*13250*/  VIADD R4, R6, 0x6000 ;  /* 0x0000600006047836 */ /* 0x010fe20000000000 */
[----:B------:R-:W-:-:S09]  /*13260*/  UMOV UR7, 0x14f00000 ;  /* 0x14f0000000077882 */ /* 0x000fd20000000000 */
.L_x_10937:
        /* <DEDUP_REMOVED lines=12> */
.L_x_10987:
[----:B------:R-:W-:Y:S05]  /*13330*/  BSYNC B1 ;  /* 0x0000000000017941 */ /* 0x000fea0003800000 */
.L_x_10938:
        /* <DEDUP_REMOVED lines=9> */
.L_x_10941:
[----:B------:R-:W-:Y:S05]  /*133d0*/  BSYNC B1 ;  /* 0x0000000000017941 */ /* 0x000fea0003800000 */
.L_x_10940:
        /* <DEDUP_REMOVED lines=9> */
.L_x_10942:
        /* <DEDUP_REMOVED lines=9> */
.L_x_10931:
[----:B------:R-:W-:Y:S05]  /*13500*/  BSYNC B0 ;  /* 0x0000000000007941 */ /* 0x000fea0003800000 */
.L_x_10930:
[----:B------:R-:W-:-:S06]  /*13510*/  UISETP.NE.AND UP0, UPT, UR41, 0x3, UPT ;  /* 0x000000032900788c */ /* 0x000fcc000bf05270 */
[----:B------:R-:W-:-:S13]  /*13520*/  PLOP3.LUT P0, PT, PT, PT, UP0, 0x80, 0x0 ;  /* 0x000000000000781c */ /* 0x000fda0003f0f008 */
[----:B------:R-:W-:Y:S05]  /*13530*/  @!P0 BRA `(.L_x_10943) ;  /* 0x0000000000048947 */ /* 0x000fea0003800000 */
[----:B------:R-:W-:Y:S01]  /*13540*/  BPT.TRAP 0x1 ;  /* 0x000000040000795c */ /* 0x000fe20000300000 */
.L_x_10943:
        /* <DEDUP_REMOVED lines=8> */
.L_x_10988:
[----:B------:R-:W-:Y:S05]  /*135d0*/  BSYNC B0 ;  /* 0x0000000000007941 */ /* 0x000fea0003800000 */
.L_x_10944:
[----:B------:R-:W-:Y:S05]  /*135e0*/  @!P0 BRA `(.L_x_10946) ;  /* 0x0000000000048947 */ /* 0x000fea0003800000 */
[----:B------:R-:W-:Y:S01]  /*135f0*/  BPT.TRAP 0x1 ;  /* 0x000000040000795c */ /* 0x000fe20000300000 */
.L_x_10946:
[----:B------:R-:W-:Y:S01]  /*13600*/  SHF.L.U32 R3, R3, 0x1f, RZ ;  /* 0x0000001f03037819 */ /* 0x000fe200000006ff */
[----:B------:R-:W-:-:S03]  /*13610*/  IMAD R10, R8, 0x2800, RZ ;  /* 0x00002800080a7824 */ /* 0x000fc600078e02ff */
[----:B------:R-:W3:Y:S02]  /*13620*/  SYNCS.PHASECHK.TRANS64.TRYWAIT P3, [R12+URZ+0x13260], R3 ;  /* 0x013260030c0075a7 */ /* 0x000ee4000806017f */
[----:B---3--:R-:W-:Y:S05]  /*13630*/  @!P3 BRA `(.L_x_10947) ;  /* 0x000000140004b947 */ /* 0x008fea0003800000 */
.L_x_10989:
[C---:B---3--:R-:W-:Y:S01]  /*13640*/  LOP3.LUT R3, R10.reuse, R23, RZ, 0xfc, !PT ;  /* 0x000000170a037212 */ /* 0x048fe200078efcff */
        /* <DEDUP_REMOVED lines=41> */
.L_x_10948:
[----:B---3--:R-:W-:Y:S01]  /*138e0*/  SYNCS.ARRIVE.TRANS64.A1T0 RZ, [R12+URZ+0x13250], RZ ;  /* 0x013250ff0cff79a7 */ /* 0x008fe2000810003f */
[----:B------:R-:W-:Y:S01]  /*138f0*/  BAR.SYNC.DEFER_BLOCKING 0x2, 0x80 ;  /* 0x0082000000007b1d */ /* 0x000fe20000010000 */
[----:B------:R-:W-:Y:S01]  /*13900*/  ISETP.GT.AND P0, PT, R2, UR42, PT ;  /* 0x0000002a02007c0c */ /* 0x000fe2000bf04270 */
[----:B------:R-:W-:Y:S02]  /*13910*/  @!P2 VIADD R3, R12, 0x13280 ;  /* 0x000132800c03a836 */ /* 0x000fe40000000000 */
[----:B------:R-:W-:Y:S02]  /*13920*/  VIADD R2, R2, 0xffffffff ;  /* 0xffffffff02027836 */ /* 0x000fe40000000000 */
[----:B--2---:R-:W-:Y:S01]  /*13930*/  IMAD.MOV.U32 R8, RZ, RZ, R17 ;  /* 0x000000ffff087224 */ /* 0x004fe200078e0011 */
[----:B------:R-:W-:-:S04]  /*13940*/  @!P2 PRMT R3, RZ, 0x654, R3 ;  /* 0x00000654ff03a816 */ /* 0x000fc80000000003 */
[----:B------:R2:W-:Y:S02]  /*13950*/  @!P2 SYNCS.ARRIVE.TRANS64.RED.A1T0 RZ, [R3+URZ], RZ ;  /* 0x000000ff03ffa9a7 */ /* 0x0005e4000810043f */
[----:B--2---:R-:W-:Y:S01]  /*13960*/  IMAD.MOV.U32 R3, RZ, RZ, R18 ;  /* 0x000000ffff037224 */ /* 0x004fe200078e0012 */
[----:B------:R-:W-:Y:S06]  /*13970*/  @P0 BRA `(.L_x_10949) ;  /* 0xfffffff400580947 */ /* 0x000fec000383ffff */
.L_x_10929:
        /* <DEDUP_REMOVED lines=9> */
[----:B------:R-:W3:Y:S02]  /*13a10*/  S2R R4, SR_LTMASK ;  /* 0x0000000000047919 */ /* 0x000ee40000003900 */
[----:B---3--:R-:W-:-:S04]  /*13a20*/  LOP3.LUT R4, R4, UR4, RZ, 0xc0, !PT ;  /* 0x0000000404047c12 */ /* 0x008fc8000f8ec0ff */
[----:B------:R-:W3:Y:S01]  /*13a30*/  POPC R7, R4 ;  /* 0x0000000400077309 */ /* 0x000ee20000000000 */
[----:B--2---:R-:W3:Y:S02]  /*13a40*/  SHFL.IDX PT, R0, R3, R0, 0x1f ;  /* 0x00001f0003007589 */ /* 0x004ee400000e0000 */
[----:B---3--:R-:W-:-:S07]  /*13a50*/  IADD3 R24, R0, UR44, R7 ;  /* 0x0000002c00187c10 */ /* 0x008fce000fffe007 */
.L_x_10951:
[----:B------:R-:W-:Y:S05]  /*13a60*/  BSYNC B0 ;  /* 0x0000000000007941 */ /* 0x000fea0003800000 */
.L_x_10950:
[----:B------:R-:W-:-:S06]  /*13a70*/  UISETP.NE.AND UP0, UPT, UR41, 0x3, UPT ;  /* 0x000000032900788c */ /* 0x000fcc000bf05270 */
[----:B------:R-:W-:-:S13]  /*13a80*/  PLOP3.LUT P0, PT, PT, PT, UP0, 0x80, 0x0 ;  /* 0x000000000000781c */ /* 0x000fda0003f0f008 */
[----:B------:R-:W-:Y:S05]  /*13a90*/  @!P0 BRA `(.L_x_10952) ;  /* 0x0000000000048947 */ /* 0x000fea0003800000 */
[----:B------:R-:W-:Y:S01]  /*13aa0*/  BPT.TRAP 0x1 ;  /* 0x000000040000795c */ /* 0x000fe20000300000 */
.L_x_10952:
        /* <DEDUP_REMOVED lines=8> */
.L_x_10990:
[----:B------:R-:W-:Y:S05]  /*13b30*/  BSYNC B0 ;  /* 0x0000000000007941 */ /* 0x000fea0003800000 */
.L_x_10953:
[----:B------:R-:W-:Y:S05]  /*13b40*/  @!P1 BRA `(.L_x_10955) ;  /* 0x0000000000049947 */ /* 0x000fea0003800000 */
[----:B------:R-:W-:Y:S01]  /*13b50*/  BPT.TRAP 0x1 ;  /* 0x000000040000795c */ /* 0x000fe20000300000 */
.L_x_10955:
[----:B------:R-:W-:Y:S01]  /*13b60*/  SHF.L.U32 R5, R18, 0x1f, RZ ;  /* 0x0000001f12057819 */ /* 0x000fe200000006ff */
[----:B--2---:R-:W-:-:S03]  /*13b70*/  IMAD R3, R17, 0x2800, RZ ;  /* 0x0000280011037824 */ /* 0x004fc600078e02ff */
[----:B------:R-:W2:Y:S02]  /*13b80*/  SYNCS.PHASECHK.TRANS64.TRYWAIT P0, [R2+URZ+0x13260], R5 ;  /* 0x01326005020075a7 */ /* 0x000ea4000800017f */
[----:B------:R-:W-:Y:S01]  /*13b90*/  LOP3.LUT R0, R3, R23, RZ, 0xfc, !PT ;  /* 0x0000001703007212 */ /* 0x000fe200078efcff */
[----:B--2---:R-:W-:Y:S06]  /*13ba0*/  @!P0 BRA `(.L_x_10956) ;  /* 0x0000000c00d08947 */ /* 0x004fec0003800000 */
.L_x_10991:
        /* <DEDUP_REMOVED lines=41> */
.L_x_10957:
[----:B---3--:R3:W-:Y:S01]  /*13e40*/  SYNCS.ARRIVE.TRANS64.A1T0 RZ, [R2+URZ+0x13250], RZ ;  /* 0x013250ff02ff79a7 */ /* 0x0087e2000810003f */
        /* <DEDUP_REMOVED lines=9> */
.L_x_10913:
[----:B------:R-:W-:Y:S05]  /*13ee0*/  BSYNC B6 ;  /* 0x0000000000067941 */ /* 0x000fea0003800000 */
.L_x_10911:
[----:B------:R-:W-:-:S13]  /*13ef0*/  LOP3.LUT P0, RZ, R16, 0x2, RZ, 0xc0, !PT ;  /* 0x0000000210ff7812 */ /* 0x000fda000780c0ff */
[----:B------:R-:W-:Y:S05]  /*13f00*/  @!P0 BRA `(.L_x_10958) ;  /* 0x00000000001c8947 */ /* 0x000fea0003800000 */
[----:B------:R-:W2:Y:S08]  /*13f10*/  S2UR UR5, SR_CgaCtaId ;  /* 0x00000000000579c3 */ /* 0x000eb00000008800 */
[----:B------:R-:W-:Y:S06]  /*13f20*/  BAR.SYNC.DEFER_BLOCKING 0x5, 0x200 ;  /* 0x0148000000007b1d */ /* 0x000fec0000010000 */
[----:B------:R-:W-:-:S02]  /*13f30*/  UMOV UR4, 0x400 ;  /* 0x0000040000047882 */ /* 0x000fc40000000000 */
[----:B--2---:R-:W-:-:S09]  /*13f40*/  ULEA UR4, UR5, UR4, 0x18 ;  /* 0x0000000405047291 */ /* 0x004fd2000f8ec03f */
[----:B------:R-:W2:Y:S01]  /*13f50*/  LDS R24, [UR4+0x132d0] ;  /* 0x0132d004ff187984 */ /* 0x000ea20008000800 */
[----:B------:R-:W-:Y:S06]  /*13f60*/  BAR.ARV 0x4, 0x200 ;  /* 0x0108000000007b1d */ /* 0x000fec0000002000 */
[----:B------:R-:W-:Y:S05]  /*13f70*/  BRA `(.L_x_10959) ;  /* 0x0000000000247947 */ /* 0x000fea0003800000 */
.L_x_10958:
[----:B------:R-:W-:Y:S01]  /*13f80*/  BAR.SYNC.DEFER_BLOCKING 0x4, 0x200 ;  /* 0x0108000000007b1d */ /* 0x000fe20000010000 */
[----:B------:R-:W-:-:S13]  /*13f90*/  ISETP.NE.AND P0, PT, R27, RZ, PT ;  /* 0x000000ff1b00720c */ /* 0x000fda0003f05270 */
[----:B------:R-:W2:Y:S01]  /*13fa0*/  @!P0 S2R R3, SR_CgaCtaId ;  /* 0x0000000000038919 */ /* 0x000ea20000008800 */
[----:B---3--:R-:W-:-:S04]  /*13fb0*/  @!P0 MOV R0, 0x400 ;  /* 0x0000040000008802 */ /* 0x008fc80000000f00 */
[----:B--2---:R-:W-:Y:S02]  /*13fc0*/  @!P0 LEA R3, R3, R0, 0x18 ;  /* 0x0000000003038211 */ /* 0x004fe400078ec0ff */
[----:B------:R-:W2:Y:S04]  /*13fd0*/  SHFL.IDX PT, R0, R24, RZ, 0x1f ;  /* 0x00001fff18007589 */ /* 0x000ea800000e0000 */
[----:B------:R2:W-:Y:S02]  /*13fe0*/  @!P0 STS [R3+0x132d0], R24 ;  /* 0x0132d01803008388 */ /* 0x0005e40000000800 */
[----:B--2---:R-:W-:Y:S01]  /*13ff0*/  IMAD.MOV.U32 R24, RZ, RZ, R0 ;  /* 0x000000ffff187224 */ /* 0x004fe200078e0000 */
[----:B------:R-:W-:Y:S06]  /*14000*/  BAR.ARV 0x5, 0x200 ;  /* 0x0148000000007b1d */ /* 0x000fec0000002000 */
.L_x_10959:
[----:B------:R-:W-:Y:S02]  /*14010*/  ULDC UR4, c[0x0][0xda8] ;  /* 0x00036a0000047ab9 */ /* 0x000fe40000000800 */
[----:B--2---:R-:W-:-:S13]  /*14020*/  ISETP.GE.AND P0, PT, R24, UR4, PT ;  /* 0x0000000418007c0c */ /* 0x004fda000bf06270 */
[----:B------:R-:W-:Y:S05]  /*14030*/  @!P0 BRA `(.L_x_10960) ;  /* 0xffffffd8001c8947 */ /* 0x000fea000383ffff */
.L_x_10902:
[----:B------:R-:W2:Y:S01]  /*14040*/  S2R R3, SR_CgaCtaId ;  /* 0x0000000000037919 */ /* 0x000ea20000008800 */
[----:B------:R-:W-:Y:S01]  /*14050*/  VIADD R25, R25, 0x1 ;  /* 0x0000000119197836 */ /* 0x000fe20000000000 */
[----:B---3--:R-:W-:Y:S01]  /*14060*/  MOV R2, 0x400 ;  /* 0x0000040000027802 */ /* 0x008fe20000000f00 */
[----:B------:R-:W-:Y:S03]  /*14070*/  BSSY B0, `(.L_x_10961) ;  /* 0x0000008000007945 */ /* 0x000fe60003800000 */
[----:B------:R-:W-:-:S04]  /*14080*/  LEA.HI R0, R25, R25, RZ, 0x1 ;  /* 0x0000001919007211 */ /* 0x000fc800078f08ff */
[----:B------:R-:W-:-:S05]  /*14090*/  LOP3.LUT R0, R0, 0xfffffffe, RZ, 0xc0, !PT ;  /* 0xfffffffe00007812 */ /* 0x000fca00078ec0ff */
[----:B------:R-:W-:-:S05]  /*140a0*/  IMAD.IADD R0, R25, 0x1, -R0 ;  /* 0x0000000119007824 */ /* 0x000fca00078e0a00 */
[----:B------:R-:W-:Y:S02]  /*140b0*/  SHF.L.U32 R0, R0, 0x1f, RZ ;  /* 0x0000001f00007819 */ /* 0x000fe400000006ff */
[----:B--2---:R-:W-:-:S04]  /*140c0*/  LEA R6, R3, R2, 0x18 ;  /* 0x0000000203067211 */ /* 0x004fc800078ec0ff */
[----:B------:R-:W2:Y:S02]  /*140d0*/  SYNCS.PHASECHK.TRANS64.TRYWAIT P0, [R6+URZ+0x13220], R0 ;  /* 0x01322000060075a7 */ /* 0x000ea4000800017f */
[----:B--2---:R-:W-:Y:S05]  /*140e0*/  @!P0 BRA `(.L_x_10962) ;  /* 0x0000000800948947 */ /* 0x004fea0003800000 */
.L_x_10992:
[----:B------:R-:W-:Y:S05]  /*140f0*/  BSYNC B0 ;  /* 0x0000000000007941 */ /* 0x000fea0003800000 */
.L_x_10961:
[----:B------:R-:W-:-:S03]  /*14100*/  UMOV UR4, 0xffffffff ;  /* 0xffffffff00047882 */ /* 0x000fc60000000000 */
[----:B------:R-:W-:Y:S05]  /*14110*/  BRA.DIV UR4, `(.L_x_10963) ;  /* 0x0000000a049c7947 */ /* 0x000fea000b800000 */
[----:B------:R3:W4:Y:S02]  /*14120*/  SHFL.IDX PT, R14, R28, RZ, 0x1f ;  /* 0x00001fff1c0e7589 */ /* 0x00072400000e0000 */
.L_x_10995:
[----:B----4-:R-:W-:Y:S01]  /*14130*/  ISETP.NE.AND P0, PT, R14, RZ, PT ;  /* 0x000000ff0e00720c */ /* 0x010fe20003f05270 */
[----:B------:R-:W-:-:S12]  /*14140*/  BSSY B0, `(.L_x_10964) ;  /* 0x000002b000007945 */ /* 0x000fd80003800000 */
[----:B------:R-:W-:Y:S05]  /*14150*/  @P0 BRA `(.L_x_10965) ;  /* 0x0000000000a40947 */ /* 0x000fea0003800000 */
[----:B------:R-:W-:-:S03]  /*14160*/  UMOV UR4, 0xffffffff ;  /* 0xffffffff00047882 */ /* 0x000fc60000000000 */
[----:B------:R-:W-:Y:S05]  /*14170*/  BRA.DIV UR4, `(.L_x_10966) ;  /* 0x0000000a04ac7947 */ /* 0x000fea000b800000 */
[----:B------:R-:W-:-:S13]  /*14180*/  ELECT P6, URZ, PT ;  /* 0x00000000003f782f */ /* 0x000fda00038c0000 */
.L_x_10998:
[----:B------:R-:W-:Y:S05]  /*14190*/  @!P6 BRA `(.L_x_10965) ;  /* 0x000000000094e947 */ /* 0x000fea0003800000 */
[----:B------:R-:W-:-:S06]  /*141a0*/  ULOP3.LUT UR4, UR46, 0x2, URZ, 0xfc, !UPT ;  /* 0x000000022e047892 */ /* 0x000fcc000f8efc3f */
[----:B--2---:R-:W-:-:S05]  /*141b0*/  IMAD.U32 R0, RZ, RZ, UR4 ;  /* 0x00000004ff007e24 */ /* 0x004fca000f8e00ff */
[----:B------:R-:W-:-:S13]  /*141c0*/  ISETP.NE.AND P0, PT, R0, 0x3, PT ;  /* 0x000000030000780c */ /* 0x000fda0003f05270 */
[----:B------:R-:W-:Y:S05]  /*141d0*/  @!P0 BRA `(.L_x_10967) ;  /* 0x0000000000048947 */ /* 0x000fea0003800000 */
[----:B------:R-:W-:Y:S01]  /*141e0*/  BPT.TRAP 0x1 ;  /* 0x000000040000795c */ /* 0x000fe20000300000 */
.L_x_10967:
        /* <DEDUP_REMOVED lines=9> */
[----:B------:R-:W-:Y:S01]  /*14280*/  IMAD R9, R7, 0x8, R0 ;  /* 0x0000000807097824 */ /* 0x000fe200078e0200 */
[----:B------:R-:W-:Y:S01]  /*14290*/  SHF.L.U32 R0, R3, 0x1f, RZ ;  /* 0x0000001f03007819 */ /* 0x000fe200000006ff */
[----:B--2---:R-:W-:Y:S06]  /*142a0*/  @!P1 BRA `(.L_x_10968) ;  /* 0x0000000800809947 */ /* 0x004fec0003800000 */
.L_x_10999:
[----:B------:R-:W4:Y:S02]  /*142b0*/  SYNCS.PHASECHK.TRANS64.TRYWAIT P1, [R9+URZ], R0 ;  /* 0x00000000090075a7 */ /* 0x000f24000802017f */
[----:B----4-:R-:W-:Y:S05]  /*142c0*/  @!P1 BRA `(.L_x_10969) ;  /* 0x00000008008c9947 */ /* 0x010fea0003800000 */
.L_x_11000:
[----:B------:R-:W-:Y:S05]  /*142d0*/  @!P0 BRA `(.L_x_10970) ;  /* 0x0000000000048947 */ /* 0x000fea0003800000 */
[----:B------:R-:W-:Y:S01]  /*142e0*/  BPT.TRAP 0x1 ;  /* 0x000000040000795c */ /* 0x000fe20000300000 */
.L_x_10970:
[----:B------:R-:W-:-:S04]  /*142f0*/  IMAD R17, R17, 0x8, R6 ;  /* 0x0000000811117824 */ /* 0x000fc800078e0206 */
[----:B------:R-:W5:Y:S02]  /*14300*/  SYNCS.PHASECHK.TRANS64.TRYWAIT P1, [R17+URZ+0x13260], R4 ;  /* 0x01326004110075a7 */ /* 0x000f64000802017f */
[----:B-----5:R-:W-:Y:S05]  /*14310*/  @!P1 BRA `(.L_x_10971) ;  /* 0x00000008008c9947 */ /* 0x020fea0003800000 */
.L_x_11001:
[----:B------:R-:W-:Y:S05]  /*14320*/  @!P0 BRA `(.L_x_10972) ;  /* 0x0000000000048947 */ /* 0x000fea0003800000 */
[----:B------:R-:W-:Y:S01]  /*14330*/  BPT.TRAP 0x1 ;  /* 0x000000040000795c */ /* 0x000fe20000300000 */
.L_x_10972:
[----:B------:R-:W-:-:S04]  /*14340*/  IMAD R7, R7, 0x8, R6 ;  /* 0x0000000807077824 */ /* 0x000fc800078e0206 */
[----:B------:R-:W5:Y:S02]  /*14350*/  SYNCS.PHASECHK.TRANS64.TRYWAIT P1, [R7+URZ+0x13260], R0 ;  /* 0x01326000070075a7 */ /* 0x000f64000802017f */
[----:B-----5:R-:W-:Y:S05]  /*14360*/  @!P1 BRA `(.L_x_10973) ;  /* 0x00000008008c9947 */ /* 0x020fea0003800000 */
.L_x_11002:
[----:B------:R-:W-:Y:S05]  /*14370*/  @!P0 BRA `(.L_x_10974) ;  /* 0x0000000000048947 */ /* 0x000fea0003800000 */
[----:B------:R-:W-:Y:S01]  /*14380*/  BPT.TRAP 0x1 ;  /* 0x000000040000795c */ /* 0x000fe20000300000 */
.L_x_10974:
[----:B------:R-:W5:Y:S02]  /*14390*/  SYNCS.PHASECHK.TRANS64.TRYWAIT P0, [R17+URZ+0x13280], R4 ;  /* 0x01328004110075a7 */ /* 0x000f64000800017f */
[----:B-----5:R-:W-:Y:S05]  /*143a0*/  @!P0 BRA `(.L_x_10975) ;  /* 0x0000000800908947 */ /* 0x020fea0003800000 */
.L_x_10976:
[----:B------:R1:W1:Y:S02]  /*143b0*/  SYNCS.PHASECHK.TRANS64.TRYWAIT P0, [R7+URZ+0x13280], R0 ;  /* 0x01328000070075a7 */ /* 0x000264000800017f */
[----:B-1----:R-:W-:Y:S05]  /*143c0*/  @!P0 NANOSLEEP.SYNCS 0x989680 ;  /* 0x009896800000895d */ /* 0x002fea0003900000 */
[----:B------:R-:W1:Y:S02]  /*143d0*/  @!P0 SYNCS.PHASECHK.TRANS64 P0, [R7+URZ+0x13280], R0 ;  /* 0x01328000070085a7 */ /* 0x000e64000800007f */
[----:B-1----:R-:W-:Y:S05]  /*143e0*/  @!P0 BRA `(.L_x_10976) ;  /* 0xfffffffc00f08947 */ /* 0x002fea000383ffff */
.L_x_10965:
[----:B------:R-:W-:Y:S05]  /*143f0*/  BSYNC B0 ;  /* 0x0000000000007941 */ /* 0x000fea0003800000 */
.L_x_10964:
[----:B------:R-:W-:Y:S05]  /*14400*/  EXIT ;  /* 0x000000000000794d */ /* 0x000fea0003800000 */
.L_x_10815:
[----:B-1----:R-:W-:-:S04]  /*14410*/  IMAD.U32 R3, RZ, RZ, UR40 ;  /* 0x00000028ff037e24 */ /* 0x002fc8000f8e00ff */
[----:B------:R1:W2:Y:S03]  /*14420*/  SYNCS.PHASECHK.TRANS64.TRYWAIT P1, [R3+URZ+0x13200], R0 ;  /* 0x01320000030075a7 */ /* 0x0002a6000802017f */
[----:B--2---:R-:W-:Y:S05]  /*14430*/  @!P1 NANOSLEEP.SYNCS 0x989680 ;  /* 0x009896800000995d */ /* 0x004fea0003900000 */
[----:B------:R-:W2:Y:S02]  /*14440*/  @!P1 SYNCS.PHASECHK.TRANS64 P1, [R3+URZ+0x13200], R0 ;  /* 0x01320000030095a7 */ /* 0x000ea4000802007f */
[----:B--2---:R-:W-:Y:S05]  /*14450*/  @!P1 BRA `(.L_x_10815) ;  /* 0xfffffffc00ec9947 */ /* 0x004fea000383ffff */
[----:B------:R-:W-:Y:S05]  /*14460*/  BRA `(.L_x_10977) ;  /* 0xfffffed400e07947 */ /* 0x000fea000383ffff */
.L_x_10819:
[----:B--2---:R2:W3:Y:S02]  /*14470*/  SYNCS.PHASECHK.TRANS64.TRYWAIT P1, [R5+URZ+0x13230], R0 ;  /* 0x01323000050075a7 */ /* 0x0044e4000802017f */
[----:B---3--:R-:W-:Y:S05]  /*14480*/  @!P1 NANOSLEEP.SYNCS 0x989680 ;  /* 0x009896800000995d */ /* 0x008fea0003900000 */
[----:B------:R-:W3:Y:S02]  /*14490*/  @!P1 SYNCS.PHASECHK.TRANS64 P1, [R5+URZ+0x13230], R0 ;  /* 0x01323000050095a7 */ /* 0x000ee4000802007f */
[----:B---3--:R-:W-:Y:S05]  /*144a0*/  @!P1 BRA `(.L_x_10819) ;  /* 0xfffffffc00f09947 */ /* 0x008fea000383ffff */
[----:B------:R-:W-:Y:S05]  /*144b0*/  BRA `(.L_x_10818) ;  /* 0xfffffed400fc7947 */ /* 0x000fea000383ffff */
.L_x_10835:
[----:B--2---:R-:W-:-:S04]  /*144c0*/  IMAD.U32 R12, RZ, RZ, UR24 ;  /* 0x00000018ff0c7e24 */ /* 0x004fc8000f8e00ff */
[----:B------:R2:W3:Y:S03]  /*144d0*/  SYNCS.PHASECHK.TRANS64.TRYWAIT P1, [R12+URZ+0x13230], R11 ;  /* 0x0132300b0c0075a7 */ /* 0x0004e6000802017f */
[----:B---3--:R-:W-:Y:S05]  /*144e0*/  @!P1 NANOSLEEP.SYNCS 0x989680 ;  /* 0x009896800000995d */ /* 0x008fea0003900000 */
[----:B------:R-:W3:Y:S02]  /*144f0*/  @!P1 SYNCS.PHASECHK.TRANS64 P1, [R12+URZ+0x13230], R11 ;  /* 0x0132300b0c0095a7 */ /* 0x000ee4000802007f */
[----:B---3--:R-:W-:Y:S05]  /*14500*/  @!P1 BRA `(.L_x_10835) ;  /* 0xfffffffc00ec9947 */ /* 0x008fea000383ffff */
[----:B------:R-:W-:Y:S05]  /*14510*/  BRA `(.L_x_10834) ;  /* 0xffffff1400207947 */ /* 0x000fea000383ffff */
.L_x_10839:
[----:B--2---:R-:W-:-:S04]  /*14520*/  IMAD.U32 R12, RZ, RZ, UR11 ;  /* 0x0000000bff0c7e24 */ /* 0x004fc8000f8e00ff */
[----:B------:R2:W3:Y:S03]  /*14530*/  SYNCS.PHASECHK.TRANS64.TRYWAIT P1, [R12+URZ+0x13250], R11 ;  /* 0x0132500b0c0075a7 */ /* 0x0004e6000802017f */
[----:B---3--:R-:W-:Y:S05]  /*14540*/  @!P1 NANOSLEEP.SYNCS 0x989680 ;  /* 0x009896800000995d */ /* 0x008fea0003900000 */
[----:B------:R-:W3:Y:S02]  /*14550*/  @!P1 SYNCS.PHASECHK.TRANS64 P1, [R12+URZ+0x13250], R11 ;  /* 0x0132500b0c0095a7 */ /* 0x000ee4000802007f */
[----:B---3--:R-:W-:Y:S05]  /*14560*/  @!P1 BRA `(.L_x_10839) ;  /* 0xfffffffc00ec9947 */ /* 0x008fea000383ffff */
[----:B------:R-:W-:Y:S05]  /*14570*/  BRA `(.L_x_10838) ;  /* 0xffffff18002c7947 */ /* 0x000fea000383ffff */
.L_x_10857:
[----:B--2---:R-:W-:-:S04]  /*14580*/  IMAD.U32 R3, RZ, RZ, UR6 ;  /* 0x00000006ff037e24 */ /* 0x004fc8000f8e00ff */
[----:B------:R2:W3:Y:S03]  /*14590*/  SYNCS.PHASECHK.TRANS64.TRYWAIT P1, [R3+URZ+0x13230], R0 ;  /* 0x01323000030075a7 */ /* 0x0004e6000802017f */
[----:B---3--:R-:W-:Y:S05]  /*145a0*/  @!P1 NANOSLEEP.SYNCS 0x989680 ;  /* 0x009896800000995d */ /* 0x008fea0003900000 */
[----:B------:R-:W3:Y:S02]  /*145b0*/  @!P1 SYNCS.PHASECHK.TRANS64 P1, [R3+URZ+0x13230], R0 ;  /* 0x01323000030095a7 */ /* 0x000ee4000802007f */
[----:B---3--:R-:W-:Y:S05]  /*145c0*/  @!P1 BRA `(.L_x_10857) ;  /* 0xfffffffc00ec9947 */ /* 0x008fea000383ffff */
[----:B------:R-:W-:Y:S05]  /*145d0*/  BRA `(.L_x_10856) ;  /* 0xffffff5400287947 */ /* 0x000fea000383ffff */
.L_x_10861:
[----:B--2---:R-:W-:-:S04]  /*145e0*/  IMAD.U32 R3, RZ, RZ, UR11 ;  /* 0x0000000bff037e24 */ /* 0x004fc8000f8e00ff */
[----:B------:R2:W3:Y:S03]  /*145f0*/  SYNCS.PHASECHK.TRANS64.TRYWAIT P1, [R3+URZ+0x13250], R0 ;  /* 0x01325000030075a7 */ /* 0x0004e6000802017f */
[----:B---3--:R-:W-:Y:S05]  /*14600*/  @!P1 NANOSLEEP.SYNCS 0x989680 ;  /* 0x009896800000995d */ /* 0x008fea0003900000 */
[----:B------:R-:W3:Y:S02]  /*14610*/  @!P1 SYNCS.PHASECHK.TRANS64 P1, [R3+URZ+0x13250], R0 ;  /* 0x01325000030095a7 */ /* 0x000ee4000802007f */
[----:B---3--:R-:W-:Y:S05]  /*14620*/  @!P1 BRA `(.L_x_10861) ;  /* 0xfffffffc00ec9947 */ /* 0x008fea000383ffff */
[----:B------:R-:W-:Y:S05]  /*14630*/  BRA `(.L_x_10860) ;  /* 0xffffff5800347947 */ /* 0x000fea000383ffff */
.L_x_10868:
[----:B--2---:R-:W-:-:S04]  /*14640*/  IMAD.U32 R3, RZ, RZ, UR24 ;  /* 0x00000018ff037e24 */ /* 0x004fc8000f8e00ff */
[----:B------:R2:W3:Y:S03]  /*14650*/  SYNCS.PHASECHK.TRANS64.TRYWAIT P1, [R3+URZ+0x13230], R0 ;  /* 0x01323000030075a7 */ /* 0x0004e6000802017f */
[----:B---3--:R-:W-:Y:S05]  /*14660*/  @!P1 NANOSLEEP.SYNCS 0x989680 ;  /* 0x009896800000995d */ /* 0x008fea0003900000 */
[----:B------:R-:W3:Y:S02]  /*14670*/  @!P1 SYNCS.PHASECHK.TRANS64 P1, [R3+URZ+0x13230], R0 ;  /* 0x01323000030095a7 */ /* 0x000ee4000802007f */
[----:B---3--:R-:W-:Y:S05]  /*14680*/  @!P1 BRA `(.L_x_10868) ;  /* 0xfffffffc00ec9947 */ /* 0x008fea000383ffff */
[----:B------:R-:W-:Y:S05]  /*14690*/  BRA `(.L_x_10867) ;  /* 0xffffff7400b87947 */ /* 0x000fea000383ffff */
.L_x_10872:
[----:B--2---:R-:W-:-:S04]  /*146a0*/  IMAD.U32 R3, RZ, RZ, UR11 ;  /* 0x0000000bff037e24 */ /* 0x004fc8000f8e00ff */
[----:B------:R2:W3:Y:S03]  /*146b0*/  SYNCS.PHASECHK.TRANS64.TRYWAIT P1, [R3+URZ+0x13250], R0 ;  /* 0x01325000030075a7 */ /* 0x0004e6000802017f */
[----:B---3--:R-:W-:Y:S05]  /*146c0*/  @!P1 NANOSLEEP.SYNCS 0x989680 ;  /* 0x009896800000995d */ /* 0x008fea0003900000 */
[----:B------:R-:W3:Y:S02]  /*146d0*/  @!P1 SYNCS.PHASECHK.TRANS64 P1, [R3+URZ+0x13250], R0 ;  /* 0x01325000030095a7 */ /* 0x000ee4000802007f */
[----:B---3--:R-:W-:Y:S05]  /*146e0*/  @!P1 BRA `(.L_x_10872) ;  /* 0xfffffffc00ec9947 */ /* 0x008fea000383ffff */
[----:B------:R-:W-:Y:S05]  /*146f0*/  BRA `(.L_x_10871) ;  /* 0xffffff7800c47947 */ /* 0x000fea000383ffff */
.L_x_10886:
[----:B--2---:R-:W-:-:S04]  /*14700*/  IMAD.U32 R7, RZ, RZ, UR14 ;  /* 0x0000000eff077e24 */ /* 0x004fc8000f8e00ff */
[----:B------:R2:W3:Y:S03]  /*14710*/  SYNCS.PHASECHK.TRANS64.TRYWAIT P1, [R7+URZ+0x13250], R4 ;  /* 0x01325004070075a7 */ /* 0x0004e6000802017f */
[----:B---3--:R-:W-:Y:S05]  /*14720*/  @!P1 NANOSLEEP.SYNCS 0x989680 ;  /* 0x009896800000995d */ /* 0x008fea0003900000 */
[----:B------:R-:W3:Y:S02]  /*14730*/  @!P1 SYNCS.PHASECHK.TRANS64 P1, [R7+URZ+0x13250], R4 ;  /* 0x01325004070095a7 */ /* 0x000ee4000802007f */
[----:B---3--:R-:W-:Y:S05]  /*14740*/  @!P1 BRA `(.L_x_10886) ;  /* 0xfffffffc00ec9947 */ /* 0x008fea000383ffff */
[----:B------:R-:W-:Y:S05]  /*14750*/  BRA `(.L_x_10885) ;  /* 0xffffffb400107947 */ /* 0x000fea000383ffff */
.L_x_10918:
[----:B------:R-:W-:Y:S02]  /*14760*/  IMAD.MOV.U32 R13, RZ, RZ, R28 ;  /* 0x000000ffff0d7224 */ /* 0x000fe400078e001c */
[----:B------:R-:W-:Y:S02]  /*14770*/  IMAD.MOV.U32 R12, RZ, RZ, RZ ;  /* 0x000000ffff0c7224 */ /* 0x000fe400078e00ff */
[----:B------:R-:W-:Y:S02]  /*14780*/  IMAD.MOV.U32 R11, RZ, RZ, 0x1f ;  /* 0x0000001fff0b7424 */ /* 0x000fe400078e00ff */
[----:B------:R-:W-:-:S07]  /*14790*/  IMAD.MOV.U32 R15, RZ, RZ, -0x1 ;  /* 0xffffffffff0f7424 */ /* 0x000fce00078e00ff */
[----:B------:R-:W-:Y:S05]  /*147a0*/  WARPSYNC.COLLECTIVE R15, `(.L_x_10978) ;  /* 0x000000000f087348 */ /* 0x000fea0003c00000 */
[----:B------:R1:W2:Y:S02]  /*147b0*/  SHFL.IDX P6, R14, R13, R12, R11 ;  /* 0x0000000c0d0e7389 */ /* 0x0002a400000c000b */
[----:B-12---:R-:W-:Y:S01]  /*147c0*/  ENDCOLLECTIVE ;  /* 0x000000000000791b */ /* 0x006fe20003800000 */
.L_x_10978:
[----:B------:R-:W-:Y:S05]  /*147d0*/  BRA `(.L_x_10979) ;  /* 0xffffffe000047947 */ /* 0x000fea000383ffff */
.L_x_10920:
[----:B------:R-:W-:Y:S01]  /*147e0*/  BSSY B0, `(.L_x_10980) ;  /* 0x0000006000007945 */ /* 0x000fe20003800000 */
[----:B------:R-:W-:-:S07]  /*147f0*/  IMAD.MOV.U32 R15, RZ, RZ, -0x1 ;  /* 0xffffffffff0f7424 */ /* 0x000fce00078e00ff */
[----:B-1----:R-:W-:Y:S05]  /*14800*/  WARPSYNC.COLLECTIVE R15, `(.L_x_10981) ;  /* 0x000000000f0c7348 */ /* 0x002fea0003c00000 */
[----:B------:R-:W-:Y:S02]  /*14810*/  ELECT P6, UR62, PT ;  /* 0x00000000003e782f */ /* 0x000fe400038c0000 */
[----:B------:R-:W-:Y:S01]  /*14820*/  MOV R14, UR62 ;  /* 0x0000003e000e7c02 */ /* 0x000fe20008000f00 */
[----:B-1----:R-:W-:Y:S10]  /*14830*/  ENDCOLLECTIVE ;  /* 0x000000000000791b */ /* 0x002ff40003800000 */
.L_x_10981:
[----:B------:R-:W-:Y:S05]  /*14840*/  BSYNC B0 ;  /* 0x0000000000007941 */ /* 0x000fea0003800000 */
.L_x_10980:
[----:B------:R-:W-:Y:S05]  /*14850*/  BRA `(.L_x_10982) ;  /* 0xffffffe000047947 */ /* 0x000fea000383ffff */
.L_x_10923:
[----:B--2---:R2:W3:Y:S02]  /*14860*/  SYNCS.PHASECHK.TRANS64.TRYWAIT P3, [R5+URZ+0x13280], R2 ;  /* 0x01328002050075a7 */ /* 0x0044e4000806017f */
[----:B---3--:R-:W-:Y:S05]  /*14870*/  @!P3 NANOSLEEP.SYNCS 0x989680 ;  /* 0x009896800000b95d */ /* 0x008fea0003900000 */
[----:B------:R-:W3:Y:S02]  /*14880*/  @!P3 SYNCS.PHASECHK.TRANS64 P3, [R5+URZ+0x13280], R2 ;  /* 0x013280020500b5a7 */ /* 0x000ee4000806007f */
[----:B---3--:R-:W-:Y:S05]  /*14890*/  @!P3 BRA `(.L_x_10923) ;  /* 0xfffffffc00f0b947 */ /* 0x008fea000383ffff */
[----:B------:R-:W-:Y:S05]  /*148a0*/  BRA `(.L_x_10983) ;  /* 0xffffffe000587947 */ /* 0x000fea000383ffff */
.L_x_10925:
[----:B---3--:R3:W4:Y:S02]  /*148b0*/  SYNCS.PHASECHK.TRANS64.TRYWAIT P3, [R5+URZ+0x13240], R2 ;  /* 0x01324002050075a7 */ /* 0x008724000806017f */
[----:B----4-:R-:W-:Y:S05]  /*148c0*/  @!P3 NANOSLEEP.SYNCS 0x989680 ;  /* 0x009896800000b95d */ /* 0x010fea0003900000 */
[----:B------:R-:W4:Y:S02]  /*148d0*/  @!P3 SYNCS.PHASECHK.TRANS64 P3, [R5+URZ+0x13240], R2 ;  /* 0x013240020500b5a7 */ /* 0x000f24000806007f */
[----:B----4-:R-:W-:Y:S05]  /*148e0*/  @!P3 BRA `(.L_x_10925) ;  /* 0xfffffffc00f0b947 */ /* 0x010fea000383ffff */
[----:B------:R-:W-:Y:S05]  /*148f0*/  BRA `(.L_x_10984) ;  /* 0xffffffe000a47947 */ /* 0x000fea000383ffff */
.L_x_10928:
[----:B--2---:R-:W-:-:S04]  /*14900*/  IMAD.U32 R3, RZ, RZ, UR40 ;  /* 0x00000028ff037e24 */ /* 0x004fc8000f8e00ff */
[----:B------:R2:W3:Y:S03]  /*14910*/  SYNCS.PHASECHK.TRANS64.TRYWAIT P0, [R3+URZ+0x13220], R2 ;  /* 0x01322002030075a7 */ /* 0x0004e6000800017f */
[----:B---3--:R-:W-:Y:S05]  /*14920*/  @!P0 NANOSLEEP.SYNCS 0x989680 ;  /* 0x009896800000895d */ /* 0x008fea0003900000 */
[----:B------:R-:W3:Y:S02]  /*14930*/  @!P0 SYNCS.PHASECHK.TRANS64 P0, [R3+URZ+0x13220], R2 ;  /* 0x01322002030085a7 */ /* 0x000ee4000800007f */
[----:B---3--:R-:W-:Y:S05]  /*14940*/  @!P0 BRA `(.L_x_10928) ;  /* 0xfffffffc00ec8947 */ /* 0x008fea000383ffff */
[----:B------:R-:W-:Y:S05]  /*14950*/  BRA `(.L_x_10985) ;  /* 0xffffffe400407947 */ /* 0x000fea000383ffff */
.L_x_10934:
[----:B---3--:R3:W4:Y:S02]  /*14960*/  SYNCS.PHASECHK.TRANS64.TRYWAIT P0, [R9+URZ+0x13280], R10 ;  /* 0x0132800a090075a7 */ /* 0x008724000800017f */
[----:B----4-:R-:W-:Y:S05]  /*14970*/  @!P0 NANOSLEEP.SYNCS 0x989680 ;  /* 0x009896800000895d */ /* 0x010fea0003900000 */
[----:B------:R-:W4:Y:S02]  /*14980*/  @!P0 SYNCS.PHASECHK.TRANS64 P0, [R9+URZ+0x13280], R10 ;  /* 0x0132800a090085a7 */ /* 0x000f24000800007f */
[----:B----4-:R-:W-:Y:S05]  /*14990*/  @!P0 BRA `(.L_x_10934) ;  /* 0xfffffffc00f08947 */ /* 0x010fea000383ffff */
[----:B------:R-:W-:Y:S05]  /*149a0*/  BRA `(.L_x_10986) ;  /* 0xffffffe400d87947 */ /* 0x000fea000383ffff */
.L_x_10939:
[----:B--2---:R2:W4:Y:S02]  /*149b0*/  SYNCS.PHASECHK.TRANS64.TRYWAIT P0, [R9+URZ+0x13240], R10 ;  /* 0x0132400a090075a7 */ /* 0x004524000800017f */
[----:B----4-:R-:W-:Y:S05]  /*149c0*/  @!P0 NANOSLEEP.SYNCS 0x989680 ;  /* 0x009896800000895d */ /* 0x010fea0003900000 */
[----:B------:R-:W4:Y:S02]  /*149d0*/  @!P0 SYNCS.PHASECHK.TRANS64 P0, [R9+URZ+0x13240], R10 ;  /* 0x0132400a090085a7 */ /* 0x000f24000800007f */
[----:B----4-:R-:W-:Y:S05]  /*149e0*/  @!P0 BRA `(.L_x_10939) ;  /* 0xfffffffc00f08947 */ /* 0x010fea000383ffff */
[----:B------:R-:W-:Y:S05]  /*149f0*/  BRA `(.L_x_10987) ;  /* 0xffffffe8004c7947 */ /* 0x000fea000383ffff */
.L_x_10945:
[----:B--2---:R2:W3:Y:S02]  /*14a00*/  SYNCS.PHASECHK.TRANS64.TRYWAIT P3, [R12+URZ+0x13270], R5 ;  /* 0x013270050c0075a7 */ /* 0x0044e4000806017f */
[----:B---3--:R-:W-:Y:S05]  /*14a10*/  @!P3 NANOSLEEP.SYNCS 0x989680 ;  /* 0x009896800000b95d */ /* 0x008fea0003900000 */
[----:B------:R-:W3:Y:S02]  /*14a20*/  @!P3 SYNCS.PHASECHK.TRANS64 P3, [R12+URZ+0x13270], R5 ;  /* 0x013270050c00b5a7 */ /* 0x000ee4000806007f */
[----:B---3--:R-:W-:Y:S05]  /*14a30*/  @!P3 BRA `(.L_x_10945) ;  /* 0xfffffffc00f0b947 */ /* 0x008fea000383ffff */
[----:B------:R-:W-:Y:S05]  /*14a40*/  BRA `(.L_x_10988) ;  /* 0xffffffe800e07947 */ /* 0x000fea000383ffff */
.L_x_10947:
[----:B---3--:R3:W4:Y:S02]  /*14a50*/  SYNCS.PHASECHK.TRANS64.TRYWAIT P3, [R12+URZ+0x13260], R3 ;  /* 0x013260030c0075a7 */ /* 0x008724000806017f */
[----:B----4-:R-:W-:Y:S05]  /*14a60*/  @!P3 NANOSLEEP.SYNCS 0x989680 ;  /* 0x009896800000b95d */ /* 0x010fea0003900000 */
[----:B------:R-:W4:Y:S02]  /*14a70*/  @!P3 SYNCS.PHASECHK.TRANS64 P3, [R12+URZ+0x13260], R3 ;  /* 0x013260030c00b5a7 */ /* 0x000f24000806007f */
[----:B----4-:R-:W-:Y:S05]  /*14a80*/  @!P3 BRA `(.L_x_10947) ;  /* 0xfffffffc00f0b947 */ /* 0x010fea000383ffff */
[----:B------:R-:W-:Y:S05]  /*14a90*/  BRA `(.L_x_10989) ;  /* 0xffffffe800e87947 */ /* 0x000fea000383ffff */
.L_x_10954:
[----:B--2---:R2:W3:Y:S02]  /*14aa0*/  SYNCS.PHASECHK.TRANS64.TRYWAIT P0, [R2+URZ+0x13270], R3 ;  /* 0x01327003020075a7 */ /* 0x0044e4000800017f */
[----:B---3--:R-:W-:Y:S05]  /*14ab0*/  @!P0 NANOSLEEP.SYNCS 0x989680 ;  /* 0x009896800000895d */ /* 0x008fea0003900000 */
[----:B------:R-:W3:Y:S02]  /*14ac0*/  @!P0 SYNCS.PHASECHK.TRANS64 P0, [R2+URZ+0x13270], R3 ;  /* 0x01327003020085a7 */ /* 0x000ee4000800007f */
[----:B---3--:R-:W-:Y:S05]  /*14ad0*/  @!P0 BRA `(.L_x_10954) ;  /* 0xfffffffc00f08947 */ /* 0x008fea000383ffff */
[----:B------:R-:W-:Y:S05]  /*14ae0*/  BRA `(.L_x_10990) ;  /* 0xfffffff000107947 */ /* 0x000fea000383ffff */
.L_x_10956:
[----:B--2---:R2:W3:Y:S02]  /*14af0*/  SYNCS.PHASECHK.TRANS64.TRYWAIT P0, [R2+URZ+0x13260], R5 ;  /* 0x01326005020075a7 */ /* 0x0044e4000800017f */
[----:B---3--:R-:W-:Y:S05]  /*14b00*/  @!P0 NANOSLEEP.SYNCS 0x989680 ;  /* 0x009896800000895d */ /* 0x008fea0003900000 */
[----:B------:R-:W3:Y:S02]  /*14b10*/  @!P0 SYNCS.PHASECHK.TRANS64 P0, [R2+URZ+0x13260], R5 ;  /* 0x01326005020085a7 */ /* 0x000ee4000800007f */
[----:B---3--:R-:W-:Y:S05]  /*14b20*/  @!P0 BRA `(.L_x_10956) ;  /* 0xfffffffc00f08947 */ /* 0x008fea000383ffff */
[----:B------:R-:W-:Y:S05]  /*14b30*/  BRA `(.L_x_10991) ;  /* 0xfffffff0001c7947 */ /* 0x000fea000383ffff */
.L_x_10962:
[----:B--2---:R2:W3:Y:S02]  /*14b40*/  SYNCS.PHASECHK.TRANS64.TRYWAIT P0, [R6+URZ+0x13220], R0 ;  /* 0x01322000060075a7 */ /* 0x0044e4000800017f */
[----:B---3--:R-:W-:Y:S05]  /*14b50*/  @!P0 NANOSLEEP.SYNCS 0x989680 ;  /* 0x009896800000895d */ /* 0x008fea0003900000 */
[----:B------:R-:W3:Y:S02]  /*14b60*/  @!P0 SYNCS.PHASECHK.TRANS64 P0, [R6+URZ+0x13220], R0 ;  /* 0x01322000060085a7 */ /* 0x000ee4000800007f */
[----:B---3--:R-:W-:Y:S05]  /*14b70*/  @!P0 BRA `(.L_x_10962) ;  /* 0xfffffffc00f08947 */ /* 0x008fea000383ffff */
[----:B------:R-:W-:Y:S05]  /*14b80*/  BRA `(.L_x_10992) ;  /* 0xfffffff400587947 */ /* 0x000fea000383ffff */
.L_x_10963:
[----:B------:R-:W-:Y:S01]  /*14b90*/  BSSY B0, `(.L_x_10993) ;  /* 0x0000008000007945 */ /* 0x000fe20003800000 */
[----:B------:R-:W-:Y:S02]  /*14ba0*/  IMAD.MOV.U32 R13, RZ, RZ, R28 ;  /* 0x000000ffff0d7224 */ /* 0x000fe400078e001c */
[----:B------:R-:W-:Y:S02]  /*14bb0*/  IMAD.MOV.U32 R12, RZ, RZ, RZ ;  /* 0x000000ffff0c7224 */ /* 0x000fe400078e00ff */
[----:B------:R-:W-:Y:S02]  /*14bc0*/  IMAD.MOV.U32 R11, RZ, RZ, 0x1f ;  /* 0x0000001fff0b7424 */ /* 0x000fe400078e00ff */
[----:B------:R-:W-:-:S07]  /*14bd0*/  IMAD.MOV.U32 R15, RZ, RZ, -0x1 ;  /* 0xffffffffff0f7424 */ /* 0x000fce00078e00ff */
[----:B-12---:R-:W-:Y:S05]  /*14be0*/  WARPSYNC.COLLECTIVE R15, `(.L_x_10994) ;  /* 0x000000000f087348 */ /* 0x006fea0003c00000 */
[----:B------:R3:W4:Y:S02]  /*14bf0*/  SHFL.IDX P6, R14, R13, R12, R11 ;  /* 0x0000000c0d0e7389 */ /* 0x00072400000c000b */
[----:B-1234-:R-:W-:Y:S01]  /*14c00*/  ENDCOLLECTIVE ;  /* 0x000000000000791b */ /* 0x01efe20003800000 */
.L_x_10994:
[----:B------:R-:W-:Y:S05]  /*14c10*/  BSYNC B0 ;  /* 0x0000000000007941 */ /* 0x000fea0003800000 */
.L_x_10993:
[----:B------:R-:W-:Y:S05]  /*14c20*/  BRA `(.L_x_10995) ;  /* 0xfffffff400407947 */ /* 0x000fea000383ffff */
.L_x_10966:
[----:B------:R-:W-:Y:S01]  /*14c30*/  BSSY B1, `(.L_x_10996) ;  /* 0x0000006000017945 */ /* 0x000fe20003800000 */
[----:B------:R-:W-:-:S07]  /*14c40*/  IMAD.MOV.U32 R15, RZ, RZ, -0x1 ;  /* 0xffffffffff0f7424 */ /* 0x000fce00078e00ff */
[----:B-123--:R-:W-:Y:S05]  /*14c50*/  WARPSYNC.COLLECTIVE R15, `(.L_x_10997) ;  /* 0x000000000f0c7348 */ /* 0x00efea0003c00000 */
[----:B------:R-:W-:Y:S02]  /*14c60*/  ELECT P6, UR62, PT ;  /* 0x00000000003e782f */ /* 0x000fe400038c0000 */
[----:B------:R-:W-:Y:S01]  /*14c70*/  MOV R14, UR62 ;  /* 0x0000003e000e7c02 */ /* 0x000fe20008000f00 */
[----:B-123--:R-:W-:Y:S10]  /*14c80*/  ENDCOLLECTIVE ;  /* 0x000000000000791b */ /* 0x00eff40003800000 */
.L_x_10997:
[----:B------:R-:W-:Y:S05]  /*14c90*/  BSYNC B1 ;  /* 0x0000000000017941 */ /* 0x000fea0003800000 */
.L_x_10996:
[----:B------:R-:W-:Y:S05]  /*14ca0*/  BRA `(.L_x_10998) ;  /* 0xfffffff400387947 */ /* 0x000fea000383ffff */
.L_x_10968:
[----:B--2---:R2:W4:Y:S02]  /*14cb0*/  SYNCS.PHASECHK.TRANS64.TRYWAIT P1, [R5+URZ], R4 ;  /* 0x00000004050075a7 */ /* 0x004524000802017f */
[----:B----4-:R-:W-:Y:S05]  /*14cc0*/  @!P1 NANOSLEEP.SYNCS 0x989680 ;  /* 0x009896800000995d */ /* 0x010fea0003900000 */
[----:B------:R-:W4:Y:S02]  /*14cd0*/  @!P1 SYNCS.PHASECHK.TRANS64 P1, [R5+URZ], R4 ;  /* 0x00000004050095a7 */ /* 0x000f24000802007f */
[----:B----4-:R-:W-:Y:S05]  /*14ce0*/  @!P1 BRA `(.L_x_10968) ;  /* 0xfffffffc00f09947 */ /* 0x010fea000383ffff */
[----:B------:R-:W-:Y:S05]  /*14cf0*/  BRA `(.L_x_10999) ;  /* 0xfffffff4006c7947 */ /* 0x000fea000383ffff */
.L_x_10969:
[----:B----4-:R4:W1:Y:S02]  /*14d00*/  SYNCS.PHASECHK.TRANS64.TRYWAIT P1, [R9+URZ], R0 ;  /* 0x00000000090075a7 */ /* 0x010864000802017f */
[----:B-1----:R-:W-:Y:S05]  /*14d10*/  @!P1 NANOSLEEP.SYNCS 0x989680 ;  /* 0x009896800000995d */ /* 0x002fea0003900000 */
[----:B------:R-:W1:Y:S02]  /*14d20*/  @!P1 SYNCS.PHASECHK.TRANS64 P1, [R9+URZ], R0 ;  /* 0x00000000090095a7 */ /* 0x000e64000802007f */
[----:B-1----:R-:W-:Y:S05]  /*14d30*/  @!P1 BRA `(.L_x_10969) ;  /* 0xfffffffc00f09947 */ /* 0x002fea000383ffff */
[----:B------:R-:W-:Y:S05]  /*14d40*/  BRA `(.L_x_11000) ;  /* 0xfffffff400607947 */ /* 0x000fea000383ffff */
.L_x_10971:
[----:B------:R1:W1:Y:S02]  /*14d50*/  SYNCS.PHASECHK.TRANS64.TRYWAIT P1, [R17+URZ+0x13260], R4 ;  /* 0x01326004110075a7 */ /* 0x000264000802017f */
[----:B-1----:R-:W-:Y:S05]  /*14d60*/  @!P1 NANOSLEEP.SYNCS 0x989680 ;  /* 0x009896800000995d */ /* 0x002fea0003900000 */
[----:B------:R-:W1:Y:S02]  /*14d70*/  @!P1 SYNCS.PHASECHK.TRANS64 P1, [R17+URZ+0x13260], R4 ;  /* 0x01326004110095a7 */ /* 0x000e64000802007f */
[----:B-1----:R-:W-:Y:S05]  /*14d80*/  @!P1 BRA `(.L_x_10971) ;  /* 0xfffffffc00f09947 */ /* 0x002fea000383ffff */
[----:B------:R-:W-:Y:S05]  /*14d90*/  BRA `(.L_x_11001) ;  /* 0xfffffff400607947 */ /* 0x000fea000383ffff */
.L_x_10973:
[----:B------:R1:W1:Y:S02]  /*14da0*/  SYNCS.PHASECHK.TRANS64.TRYWAIT P1, [R7+URZ+0x13260], R0 ;  /* 0x01326000070075a7 */ /* 0x000264000802017f */
[----:B-1----:R-:W-:Y:S05]  /*14db0*/  @!P1 NANOSLEEP.SYNCS 0x989680 ;  /* 0x009896800000995d */ /* 0x002fea0003900000 */
[----:B------:R-:W1:Y:S02]  /*14dc0*/  @!P1 SYNCS.PHASECHK.TRANS64 P1, [R7+URZ+0x13260], R0 ;  /* 0x01326000070095a7 */ /* 0x000e64000802007f */
[----:B-1----:R-:W-:Y:S05]  /*14dd0*/  @!P1 BRA `(.L_x_10973) ;  /* 0xfffffffc00f09947 */ /* 0x002fea000383ffff */
[----:B------:R-:W-:Y:S05]  /*14de0*/  BRA `(.L_x_11002) ;  /* 0xfffffff400607947 */ /* 0x000fea000383ffff */
.L_x_10975:
[----:B------:R1:W1:Y:S02]  /*14df0*/  SYNCS.PHASECHK.TRANS64.TRYWAIT P0, [R17+URZ+0x13280], R4 ;  /* 0x01328004110075a7 */ /* 0x000264000800017f */
[----:B-1----:R-:W-:Y:S05]  /*14e00*/  @!P0 NANOSLEEP.SYNCS 0x989680 ;  /* 0x009896800000895d */ /* 0x002fea0003900000 */
[----:B------:R-:W1:Y:S02]  /*14e10*/  @!P0 SYNCS.PHASECHK.TRANS64 P0, [R17+URZ+0x13280], R4 ;  /* 0x01328004110085a7 */ /* 0x000e64000800007f */
[----:B-1----:R-:W-:Y:S05]  /*14e20*/  @!P0 BRA `(.L_x_10975) ;  /* 0xfffffffc00f08947 */ /* 0x002fea000383ffff */
[----:B------:R-:W-:Y:S05]  /*14e30*/  BRA `(.L_x_10976) ;  /* 0xfffffff4005c7947 */ /* 0x000fea000383ffff */
.L_x_11003:
        /* <DEDUP_REMOVED lines=12> */
.L_x_12391:


//--------------------- .text._ZN7cutlass13device_kernelIN5flash11enable_sm90INS1_16FlashAttnFwdSm90INS1_25CollectiveMainloopFwdSm90ILi2EN4cute5tupleIJNS5_1CILi1EEES8_S8_EEENS6_IJNS7_ILi192EEENS7_ILi160EEENS7_ILi64EEEEEELi64ENS_12float_e4m3_tEfNS_4arch4Sm90ELb0ELb1ELb0ELb1ELb0ELb0ELb0ELb1ELb1ELb0ELb0ELb0EEENS1_21CollectiveEpilogueFwdINS6_IJSA_SC_SB_EEES9_NS_10bfloat16_tESG_Li384ELb1ELb0ELb0ELb1EEENS1_36VarlenDynamicPersistentTileSchedulerILi192ELi160ELi384ELi128ELb0ELb0ELb1ELb1ELb0ELb1EEEEEEEEEvNT_6ParamsE --------------------------
	.section	.text._ZN7cutlass13device_kernelIN5flash11enable_sm90INS1_16FlashAttnFwdSm90INS1_25CollectiveMainloopFwdSm90ILi2EN4cute5tupleIJNS5_1CILi1EEES8_S8_EEENS6_IJNS7_ILi192EEENS7_ILi160EEENS7_ILi64EEEEEELi64ENS_12float_e4m3_tEfNS_4arch4Sm90ELb0ELb1ELb0ELb1ELb0ELb0ELb0ELb1ELb1ELb0ELb0ELb0EEENS1_21CollectiveEpilogueFwdINS6_IJSA_SC_SB_EEES9_NS_10bfloat16_tESG_Li384ELb1ELb0ELb0ELb1EEENS1_36VarlenDynamicPersistentTileSchedulerILi192ELi160ELi384ELi128ELb0ELb0ELb1ELb1ELb0ELb1EEEEEEEEEvNT_6ParamsE,"ax",@progbits
	.align	128
.text._ZN7cutlass13device_kernelIN5flash11enable_sm90INS1_16FlashAttnFwdSm90INS1_25CollectiveMainloopFwdSm90ILi2EN4cute5tupleIJNS5_1CILi1EEES8_S8_EEENS6_IJNS7_ILi192EEENS7_ILi160EEENS7_ILi64EEEEEELi64ENS_12float_e4m3_tEfNS_4arch4Sm90ELb0ELb1ELb0ELb1ELb0ELb0ELb0ELb1ELb1ELb0ELb0ELb0EEENS1_21CollectiveEpilogueFwdINS6_IJSA_SC_SB_EEES9_NS_10bfloat16_tESG_Li384ELb1ELb0ELb0ELb1EEENS1_36VarlenDynamicPersistentTileSchedulerILi192ELi160ELi384ELi128ELb0ELb0ELb1ELb1ELb0ELb1EEEEEEEEEvNT_6ParamsE:
        .type           _ZN7cutlass13device_kernelIN5flash11enable_sm90INS1_16FlashAttnFwdSm90INS1_25CollectiveMainloopFwdSm90ILi2EN4cute5tupleIJNS5_1CILi1EEES8_S8_EEENS6_IJNS7_ILi192EEENS7_ILi160EEENS7_ILi64EEEEEELi64ENS_12float_e4m3_tEfNS_4arch4Sm90ELb0ELb1ELb0ELb1ELb0ELb0ELb0ELb1ELb1ELb0ELb0ELb0EEENS1_21CollectiveEpilogueFwdINS6_IJSA_SC_SB_EEES9_NS_10bfloat16_tESG_Li384ELb1ELb0ELb0ELb1EEENS1_36VarlenDynamicPersistentTileSchedulerILi192ELi160ELi384ELi128ELb0ELb0ELb1ELb1ELb0ELb1EEEEEEEEEvNT_6ParamsE,@function
        .size           _ZN7cutlass13device_kernelIN5flash11enable_sm90INS1_16FlashAttnFwdSm90INS1_25CollectiveMainloopFwdSm90ILi2EN4cute5tupleIJNS5_1CILi1EEES8_S8_EEENS6_IJNS7_ILi192EEENS7_ILi160EEENS7_ILi64EEEEEELi64ENS_12float_e4m3_tEfNS_4arch4Sm90ELb0ELb1ELb0ELb1ELb0ELb0ELb0ELb1ELb1ELb0ELb0ELb0EEENS1_21CollectiveEpilogueFwdINS6_IJSA_SC_SB_EEES9_NS_10bfloat16_tESG_Li384ELb1ELb0ELb0ELb1EEENS1_36VarlenDynamicPersistentTileSchedulerILi192ELi160ELi384ELi128ELb0ELb0ELb1ELb1ELb0ELb1EEEEEEEEEvNT_6ParamsE,(.L_x_12392 - _ZN7cutlass13device_kernelIN5flash11enable_sm90INS1_16FlashAttnFwdSm90INS1_25CollectiveMainloopFwdSm90ILi2EN4cute5tupleIJNS5_1CILi1EEES8_S8_EEENS6_IJNS7_ILi192EEENS7_ILi160EEENS7_ILi64EEEEEELi64ENS_12float_e4m3_tEfNS_4arch4Sm90ELb0ELb1ELb0ELb1ELb0ELb0ELb0ELb1ELb1ELb0ELb0ELb0EEENS1_21CollectiveEpilogueFwdINS6_IJSA_SC_SB_EEES9_NS_10bfloat16_tESG_Li384ELb1ELb0ELb0ELb1EEENS1_36VarlenDynamicPersistentTileSchedulerILi192ELi160ELi384ELi128ELb0ELb0ELb1ELb1ELb0ELb1EEEEEEEEEvNT_6ParamsE)
        .other          _ZN7cutlass13device_kernelIN5flash11enable_sm90INS1_16FlashAttnFwdSm90INS1_25CollectiveMainloopFwdSm90ILi2EN4cute5tupleIJNS5_1CILi1EEES8_S8_EEENS6_IJNS7_ILi192EEENS7_ILi160EEENS7_ILi64EEEEEELi64ENS_12float_e4m3_tEfNS_4arch4Sm90ELb0ELb1ELb0ELb1ELb0ELb0ELb0ELb1ELb1ELb0ELb0ELb0EEENS1_21CollectiveEpilogueFwdINS6_IJSA_SC_SB_EEES9_NS_10bfloat16_tESG_Li384ELb1ELb0ELb0ELb1EEENS1_36VarlenDynamicPersistentTileSchedulerILi192ELi160ELi384ELi128ELb0ELb0ELb1ELb1ELb0ELb1EEEEEEEEEvNT_6ParamsE,@"STO_CUDA_ENTRY STV_DEFAULT"
_ZN7cutlass13device_kernelIN5flash11enable_sm90INS1_16FlashAttnFwdSm90INS1_25CollectiveMainloopFwdSm90ILi2EN4cute5tupleIJNS5_1CILi1EEES8_S8_EEENS6_IJNS7_ILi192EEENS7_ILi160EEENS7_ILi64EEEEEELi64ENS_12float_e4m3_tEfNS_4arch4Sm90ELb0ELb1ELb0ELb1ELb0ELb0ELb0ELb1ELb1ELb0ELb0ELb0EEENS1_21CollectiveEpilogueFwdINS6_IJSA_SC_SB_EEES9_NS_10bfloat16_tESG_Li384ELb1ELb0ELb0ELb1EEENS1_36VarlenDynamicPersistentTileSchedulerILi192ELi160ELi384ELi128ELb0ELb0ELb1ELb1ELb0ELb1EEEEEEEEEvNT_6ParamsE:
        /* <DEDUP_REMOVED lines=21> */
.L_x_11005:
[----:B------:R-:W-:Y:S05]  /*0150*/  BSYNC B0 ;  /* 0x0000000000007941 */ /* 0x000fea0003800000 */
.L_x_11004:
        /* <DEDUP_REMOVED lines=41> */
.L_x_11006:
        /* <DEDUP_REMOVED lines=22> */
.L_x_11007:
        /* <DEDUP_REMOVED lines=18> */
.L_x_11008:
        /* <DEDUP_REMOVED lines=22> */
.L_x_11009:
        /* <DEDUP_REMOVED lines=22> */
.L_x_11010:
[----:B------:R-:W-:Y:S01]  /*0930*/  PLOP3.LUT P0, PT, PT, PT, UP0, 0x80, 0x0 ;  /* 0x000000000000781c */ /* 0x000fe20003f0f008 */
[----:B------:R-:W-:Y:S01]  /*0940*/  UMOV UR40, 0x1 ;  /* 0x0000000100287882 */ /* 0x000fe20000000000 */
[----:B------:R-:W-:Y:S01]  /*0950*/  NOP ;  /* 0x0000000000007918 */ /* 0x000fe20000000000 */
[----:B------:R-:W-:Y:S01]  /*0960*/  USEL UR40, UR40, 0x2, !UP0 ;  /* 0x0000000228287887 */ /* 0x000fe2000c000000 */
[----:B------:R-:W-:Y:S01]  /*0970*/  ULDC.64 UR50, c[0x0][0x208] ;  /* 0x0000820000327ab9 */ /* 0x000fe20000000a00 */
[----:B012-4-:R-:W-:Y:S08]  /*0980*/  BAR.SYNC.DEFER_BLOCKING 0x0 ;  /* 0x0000000000007b1d */ /* 0x017ff00000010000 */
[----:B------:R-:W-:Y:S05]  /*0990*/  @!P0 BRA `(.L_x_11011) ;  /* 0x0000011400e88947 */ /* 0x000fea0003800000 */
.L_x_11012:
        /* <DEDUP_REMOVED lines=26> */
[----:B------:R-:W-:Y:S02]  /*0b40*/  SHF.R.S32.HI R2, RZ, 0x7, R2 ;  /* 0x00000007ff027819 */ /* 0x000fe40000011402 */
[----:B------:R-:W-:Y:S01]  /*0b50*/  SHF.R.S32.HI R7, RZ, 0x4, R4 ;  /* 0x00000004ff077819 */ /* 0x000fe20000011404 */
[----:B------:R-:W-:Y:S01]  /*0b60*/  IMAD.IADD R17, R0, 0x1, -R5 ;  /* 0x0000000100117824 */ /* 0x000fe200078e0a05 */
[----:B------:R-:W-:Y:S01]  /*0b70*/  LEA.HI R5, R3, R0, RZ, 0x5 ;  /* 0x0000000003057211 */ /* 0x000fe200078f28ff */
[----:B------:R-:W-:Y:S01]  /*0b80*/  IMAD.HI R6, R2, 0x55555556, RZ ;  /* 0x5555555602067827 */ /* 0x000fe200078e02ff */
[----:B------:R-:W-:-:S02]  /*0b90*/  LOP3.LUT R3, R4, 0x3fffff0, RZ, 0xc0, !PT ;  /* 0x03fffff004037812 */ /* 0x000fc400078ec0ff */
[----:B------:R-:W-:Y:S01]  /*0ba0*/  SHF.R.S32.HI R8, RZ, 0x1f, R17 ;  /* 0x0000001fff087819 */ /* 0x000fe20000011411 */
[----:B------:R-:W-:Y:S01]  /*0bb0*/  IMAD.SHL.U32 R5, R5, 0x20, RZ ;  /* 0x0000002005057824 */ /* 0x000fe200078e00ff */
[----:B------:R-:W-:Y:S01]  /*0bc0*/  LEA.HI R4, R4, R7, RZ, 0x1 ;  /* 0x0000000704047211 */ /* 0x000fe200078f08ff */
[----:B------:R-:W-:Y:S01]  /*0bd0*/  IMAD.IADD R3, R0, 0x1, -R3 ;  /* 0x0000000100037824 */ /* 0x000fe200078e0a03 */
[CC--:B------:R-:W-:Y:S02]  /*0be0*/  LEA.HI R9, R8.reuse, R17.reuse, RZ, 0x2 ;  /* 0x0000001108097211 */ /* 0x0c0fe400078f10ff */
[----:B------:R-:W-:Y:S02]  /*0bf0*/  LEA.HI R8, R8, R17, RZ, 0x5 ;  /* 0x0000001108087211 */ /* 0x000fe400078f28ff */
[--C-:B------:R-:W-:Y:S02]  /*0c00*/  SHF.R.S32.HI R10, RZ, 0x2, R9.reuse ;  /* 0x00000002ff0a7819 */ /* 0x100fe40000011409 */
[----:B------:R-:W-:-:S02]  /*0c10*/  SHF.R.S32.HI R11, RZ, 0x1f, R9 ;  /* 0x0000001fff0b7819 */ /* 0x000fc40000011409 */
[----:B------:R-:W-:Y:S02]  /*0c20*/  LOP3.LUT R0, R5, 0xfffffc00, RZ, 0xc0, !PT ;  /* 0xfffffc0005007812 */ /* 0x000fe400078ec0ff */
[----:B------:R-:W-:Y:S02]  /*0c30*/  LEA.HI R11, R11, R10, RZ, 0x3 ;  /* 0x0000000a0b0b7211 */ /* 0x000fe400078f18ff */
[----:B------:R-:W-:Y:S01]  /*0c40*/  LOP3.LUT R4, R4, 0x1ffffffe, RZ, 0xc0, !PT ;  /* 0x1ffffffe04047812 */ /* 0x000fe200078ec0ff */
[----:B------:R-:W-:Y:S01]  /*0c50*/  IMAD R3, R3, 0x40, R0 ;  /* 0x0000004003037824 */ /* 0x000fe200078e0200 */
[----:B------:R-:W-:Y:S02]  /*0c60*/  LOP3.LUT R11, R11, 0xfffffff8, RZ, 0xc0, !PT ;  /* 0xfffffff80b0b7812 */ /* 0x000fe400078ec0ff */
[----:B------:R-:W-:Y:S01]  /*0c70*/  LEA.HI R5, R6, R6, RZ, 0x1 ;  /* 0x0000000606057211 */ /* 0x000fe200078f08ff */
[----:B------:R-:W-:Y:S01]  /*0c80*/  IMAD.IADD R4, R7, 0x1, -R4 ;  /* 0x0000000107047824 */ /* 0x000fe200078e0a04 */
[----:B------:R-:W-:Y:S01]  /*0c90*/  SHF.R.S32.HI R8, RZ, 0x5, R8 ;  /* 0x00000005ff087819 */ /* 0x000fe20000011408 */
[----:B------:R-:W-:Y:S01]  /*0ca0*/  IMAD.IADD R11, R10, 0x1, -R11 ;  /* 0x000000010a0b7824 */ /* 0x000fe200078e0a0b */
[----:B------:R-:W-:Y:S01]  /*0cb0*/  LOP3.LUT R0, R9, 0x7ffffffc, RZ, 0xc0, !PT ;  /* 0x7ffffffc09007812 */ /* 0x000fe200078ec0ff */
[----:B------:R-:W-:-:S02]  /*0cc0*/  IMAD R5, R5, -0x3, R2 ;  /* 0xfffffffd05057824 */ /* 0x000fc400078e0202 */
[----:B------:R-:W-:Y:S02]  /*0cd0*/  IMAD R8, R8, 0x10, R11 ;  /* 0x0000001008087824 */ /* 0x000fe400078e020b */
[----:B------:R-:W-:Y:S02]  /*0ce0*/  IMAD R157, R4, 0x8, R3 ;  /* 0x00000008049d7824 */ /* 0x000fe400078e0203 */
[----:B------:R-:W-:Y:S02]  /*0cf0*/  IMAD.IADD R17, R17, 0x1, -R0 ;  /* 0x0000000111117824 */ /* 0x000fe400078e0a00 */
[----:B------:R-:W-:-:S07]  /*0d00*/  IMAD R156, R5, 0x40, R8 ;  /* 0x00000040059c7824 */ /* 0x000fce00078e0208 */
.L_x_11116:
        /* <DEDUP_REMOVED lines=41> */
.L_x_11013:
        /* <DEDUP_REMOVED lines=11> */
.L_x_11014:
        /* <DEDUP_REMOVED lines=11> */
.L_x_11015:
        /* <DEDUP_REMOVED lines=76> */
.L_x_11017:
[----:B------:R-:W-:-:S13]  /*15c0*/  ISETP.NE.AND P0, PT, R11, 0x1, PT ;  /* 0x000000010b00780c */ /* 0x000fda0003f05270 */
[----:B------:R-:W0:Y:S02]  /*15d0*/  @P0 LDC.64 R4, c[0x0][0x9e8] ;  /* 0x00027a00ff040b82 */ /* 0x000e240000000a00 */
[----:B0-----:R-:W-:-:S05]  /*15e0*/  @P0 IMAD.HI.U32 R4, R3, R4, RZ ;  /* 0x0000000403040227 */ /* 0x001fca00078e00ff */
[----:B------:R-:W-:-:S07]  /*15f0*/  @P0 SHF.R.U32.HI R3, RZ, R5, R4 ;  /* 0x00000005ff030219 */ /* 0x000fce0000011604 */
.L_x_11018:
[----:B------:R-:W-:-:S05]  /*1600*/  IMAD R3, R3, R11, R11 ;  /* 0x0000000b03037224 */ /* 0x000fca00078e020b */
[----:B------:R-:W-:-:S07]  /*1610*/  VIMNMX R0, R0, R3, PT ;  /* 0x0000000300007248 */ /* 0x000fce0003fe0100 */
.L_x_11016:
[----:B------:R-:W-:Y:S01]  /*1620*/  IMAD.IADD R4, R18, 0x1, -R19 ;  /* 0x0000000112047824 */ /* 0x000fe200078e0a13 */
[----:B------:R-:W-:Y:S01]  /*1630*/  ULDC UR4, c[0x0][0x9dc] ;  /* 0x0002770000047ab9 */ /* 0x000fe20000000800 */
[----:B------:R-:W-:Y:S02]  /*1640*/  VIADD R3, R0, 0x9f ;  /* 0x0000009f00037836 */ /* 0x000fe40000000000 */
        /* <DEDUP_REMOVED lines=21> */
.L_x_11020:
[----:B------:R-:W-:Y:S01]  /*17a0*/  ISETP.NE.AND P0, PT, R11, 0x1, PT ;  /* 0x000000010b00780c */ /* 0x000fe20003f05270 */
[----:B------:R-:W-:-:S12]  /*17b0*/  IMAD.MOV.U32 R0, RZ, RZ, R107 ;  /* 0x000000ffff007224 */ /* 0x000fd800078e006b */
[----:B------:R-:W0:Y:S02]  /*17c0*/  @P0 LDC.64 R4, c[0x0][0x9e8] ;  /* 0x00027a00ff040b82 */ /* 0x000e240000000a00 */
[----:B0-----:R-:W-:-:S05]  /*17d0*/  @P0 IMAD.HI.U32 R4, R107, R4, RZ ;  /* 0x000000046b040227 */ /* 0x001fca00078e00ff */
[----:B------:R-:W-:-:S07]  /*17e0*/  @P0 SHF.R.U32.HI R0, RZ, R5, R4 ;  /* 0x00000005ff000219 */ /* 0x000fce0000011604 */
.L_x_11021:
[----:B------:R-:W-:-:S05]  /*17f0*/  IMAD R0, R0, R11, RZ ;  /* 0x0000000b00007224 */ /* 0x000fca00078e02ff */
[----:B------:R-:W-:-:S13]  /*1800*/  R2UR UR5, R0 ;  /* 0x00000000000572ca */ /* 0x000fda00000e0000 */
[----:B------:R-:W-:-:S04]  /*1810*/  UISETP.LT.AND UP0, UPT, UR4, UR5, UPT ;  /* 0x000000050400728c */ /* 0x000fc8000bf01270 */
[----:B------:R-:W-:-:S12]  /*1820*/  USEL UR4, UR4, UR5, !UP0 ;  /* 0x0000000504047287 */ /* 0x000fd8000c000000 */
.L_x_11019:
        /* <DEDUP_REMOVED lines=17> */
[----:B------:R-:W-:Y:S01]  /*1940*/  CS2R R38, SRZ ;  /* 0x0000000000267805 */ /* 0x000fe2000001ff00 */
[----:B------:R-:W-:Y:S01]  /*1950*/  IMAD.MOV.U32 R26, RZ, RZ, RZ ;  /* 0x000000ffff1a7224 */ /* 0x000fe200078e00ff */
[----:B------:R-:W-:Y:S02]  /*1960*/  CS2R R36, SRZ ;  /* 0x0000000000247805 */ /* 0x000fe4000001ff00 */
[----:B------:R-:W-:Y:S02]  /*1970*/  CS2R R28, SRZ ;  /* 0x00000000001c7805 */ /* 0x000fe4000001ff00 */
[----:B------:R-:W-:-:S02]  /*1980*/  CS2R R30, SRZ ;  /* 0x00000000001e7805 */ /* 0x000fc4000001ff00 */
[----:B------:R-:W-:Y:S02]  /*1990*/  ISETP.GT.AND P1, PT, R104, UR43, PT ;  /* 0x0000002b68007c0c */ /* 0x000fe4000bf24270 */
[----:B------:R-:W-:Y:S02]  /*19a0*/  CS2R R32, SRZ ;  /* 0x0000000000207805 */ /* 0x000fe4000001ff00 */
[----:B------:R-:W-:Y:S02]  /*19b0*/  CS2R R56, SRZ ;  /* 0x0000000000387805 */ /* 0x000fe4000001ff00 */
[----:B------:R-:W-:-:S07]  /*19c0*/  CS2R R58, SRZ ;  /* 0x00000000003a7805 */ /* 0x000fce000001ff00 */
[----:B------:R-:W-:Y:S05]  /*19d0*/  @!P1 BRA `(.L_x_11022) ;  /* 0x000000e800a09947 */ /* 0x000fea0003800000 */
[----:B------:R-:W0:Y:S01]  /*19e0*/  S2R R0, SR_TID.X ;  /* 0x0000000000007919 */ /* 0x000e220000002100 */
[----:B------:R-:W1:Y:S01]  /*19f0*/  S2UR UR44, SR_CgaCtaId ;  /* 0x00000000002c79c3 */ /* 0x000e620000008800 */
[----:B------:R-:W-:Y:S02]  /*1a00*/  UMOV UR45, 0x400 ;  /* 0x00000400002d7882 */ /* 0x000fe40000000000 */
[----:B-1----:R-:W-:Y:S01]  /*1a10*/  ULEA UR45, UR44, UR45, 0x18 ;  /* 0x0000002d2c2d7291 */ /* 0x002fe2000f8ec03f */
[----:B0-----:R-:W-:-:S05]  /*1a20*/  VIADD R0, R0, 0xffffff80 ;  /* 0xffffff8000007836 */ /* 0x001fca0000000000 */
[----:B------:R-:W-:-:S04]  /*1a30*/  SHF.R.S32.HI R3, RZ, 0x1f, R0 ;  /* 0x0000001fff037819 */ /* 0x000fc80000011400 */
[----:B------:R-:W-:-:S04]  /*1a40*/  LEA.HI R3, R3, R0, RZ, 0x7 ;  /* 0x0000000003037211 */ /* 0x000fc800078f38ff */
[----:B------:R-:W-:-:S06]  /*1a50*/  SHF.R.S32.HI R3, RZ, 0x7, R3 ;  /* 0x00000007ff037819 */ /* 0x000fcc0000011403 */
[----:B------:R-:W0:Y:S02]  /*1a60*/  SHFL.IDX PT, R3, R3, RZ, 0x1f ;  /* 0x00001fff03037589 */ /* 0x000e2400000e0000 */
[----:B0-----:R-:W-:-:S13]  /*1a70*/  R2UR UR6, R3 ;  /* 0x00000000030672ca */ /* 0x001fda00000e0000 */
        /* <DEDUP_REMOVED lines=26> */
.L_x_11023:
        /* <DEDUP_REMOVED lines=9> */
.L_x_11209:
[----:B------:R-:W-:Y:S05]  /*1cb0*/  @!P0 BRA `(.L_x_11025) ;  /* 0x0000000000048947 */ /* 0x000fea0003800000 */
[----:B------:R-:W-:Y:S01]  /*1cc0*/  BPT.TRAP 0x1 ;  /* 0x000000040000795c */ /* 0x000fe20000300000 */
.L_x_11025:
[----:B0-----:R-:W-:Y:S02]  /*1cd0*/  IMAD.U32 R3, RZ, RZ, UR37 ;  /* 0x00000025ff037e24 */ /* 0x001fe4000f8e00ff */
[----:B------:R-:W-:-:S03]  /*1ce0*/  IMAD.U32 R0, RZ, RZ, UR36 ;  /* 0x00000024ff007e24 */ /* 0x000fc6000f8e00ff */
[----:B------:R-:W-:Y:S02]  /*1cf0*/  LEA R3, R3, UR45, 0x3 ;  /* 0x0000002d03037c11 */ /* 0x000fe4000f8e18ff */
[----:B------:R-:W-:-:S04]  /*1d00*/  SHF.L.U32 R0, R0, 0x1f, RZ ;  /* 0x0000001f00007819 */ /* 0x000fc800000006ff */
[----:B------:R0:W1:Y:S01]  /*1d10*/  SYNCS.PHASECHK.TRANS64.TRYWAIT P1, [R3+URZ+0x13230], R0 ;  /* 0x01323000030075a7 */ /* 0x000062000802017f */
[----:B------:R-:W-:Y:S05]  /*1d20*/  @!P0 BRA `(.L_x_11026) ;  /* 0x0000000000048947 */ /* 0x000fea0003800000 */
[----:B------:R-:W-:Y:S01]  /*1d30*/  BPT.TRAP 0x1 ;  /* 0x000000040000795c */ /* 0x000fe20000300000 */
.L_x_11026:
[----:B-1----:R-:W-:Y:S05]  /*1d40*/  @P1 BRA `(.L_x_11027) ;  /* 0x0000000000081947 */ /* 0x002fea0003800000 */
[----:B------:R-:W1:Y:S02]  /*1d50*/  SYNCS.PHASECHK.TRANS64.TRYWAIT P1, [R3+URZ+0x13230], R0 ;  /* 0x01323000030075a7 */ /* 0x000e64000802017f */
[----:B-1----:R-:W-:Y:S05]  /*1d60*/  @!P1 BRA `(.L_x_11028) ;  /* 0x0000014800d89947 */ /* 0x002fea0003800000 */
.L_x_11027:
        /* <DEDUP_REMOVED lines=16> */
[----:B------:R-:W-:Y:S01]  /*1e70*/  IMAD.MOV.U32 R5, RZ, RZ, -0xa0 ;  /* 0xffffff60ff057424 */ /* 0x000fe200078e00ff */
[----:B------:R-:W-:Y:S01]  /*1e80*/  ULDC UR21, c[0x0][0x9dc] ;  /* 0x0002770000157ab9 */ /* 0x000fe20000000800 */
[----:B------:R-:W-:Y:S01]  /*1e90*/  UMOV UR8, UR49 ;  /* 0x0000003100087c82 */ /* 0x000fe20008000000 */
[----:B01----:R-:W-:-:S02]  /*1ea0*/  @!P1 VIADD R0, R3, 0x13240 ;  /* 0x0001324003009836 */ /* 0x003fc40000000000 */
[----:B------:R-:W-:Y:S02]  /*1eb0*/  IMAD R6, R104, R5, 0xa0 ;  /* 0x000000a068067424 */ /* 0x000fe400078e0205 */
[----:B------:R-:W-:Y:S01]  /*1ec0*/  UIMAD UR12, UR37, 0x280, UR12 ;  /* 0x00000280250c78a4 */ /* 0x000fe2000f8e020c */
[----:B------:R-:W-:Y:S01]  /*1ed0*/  @!P1 PRMT R0, RZ, 0x654, R0 ;  /* 0x00000654ff009816 */ /* 0x000fe20000000000 */
[----:B------:R-:W-:Y:S02]  /*1ee0*/  IMAD.IADD R4, R18, 0x1, R6 ;  /* 0x0000000112047824 */ /* 0x000fe400078e0206 */
[----:B------:R-:W-:Y:S01]  /*1ef0*/  UIADD3 UR4, UR12, 0x80, URZ ;  /* 0x000000800c047890 */ /* 0x000fe2000fffe03f */
[----:B------:R-:W-:Y:S01]  /*1f00*/  IMAD R8, R105, 0xc0, R156 ;  /* 0x000000c069087824 */ /* 0x000fe200078e029c */
[----:B------:R-:W-:Y:S01]  /*1f10*/  UIADD3 UR5, UR12, 0x100, URZ ;  /* 0x000001000c057890 */ /* 0x000fe2000fffe03f */
[C---:B------:R-:W-:Y:S01]  /*1f20*/  IMAD R10, R17.reuse, -0x2, R4 ;  /* 0xfffffffe110a7824 */ /* 0x040fe200078e0204 */
[----:B------:R-:W-:Y:S01]  /*1f30*/  UMOV UR10, UR12 ;  /* 0x0000000c000a7c82 */ /* 0x000fe20008000000 */
[----:B------:R-:W-:Y:S01]  /*1f40*/  UIADD3 UR6, UR12, 0x180, URZ ;  /* 0x000001800c067890 */ /* 0x000fe2000fffe03f */
[----:B------:R-:W-:Y:S01]  /*1f50*/  QGMMA.64x32x32.F32.E4M3.E4M3 R88, gdesc[UR8], RZ, !UPT, gsb0 ;  /* 0x00600000085879f3 */ /* 0x000fe2000c0008ff */
[----:B------:R-:W-:Y:S01]  /*1f60*/  UMOV UR10, UR4 ;  /* 0x00000004000a7c82 */ /* 0x000fe20008000000 */
[----:B------:R-:W-:Y:S01]  /*1f70*/  UMOV UR11, 0x80000020 ;  /* 0x80000020000b7882 */ /* 0x000fe20000000000 */
[----:B------:R-:W-:Y:S01]  /*1f80*/  UIADD3 UR4, UR12, 0x200, URZ ;  /* 0x000002000c047890 */ /* 0x000fe2000fffe03f */
[----:B------:R-:W-:Y:S01]  /*1f90*/  IMAD R13, R17, -0x2, R6 ;  /* 0xfffffffe110d7824 */ /* 0x000fe200078e0206 */
[----:B------:R-:W-:Y:S01]  /*1fa0*/  UIADD3 UR13, UR12, 0x182, URZ ;  /* 0x000001820c0d7890 */ /* 0x000fe2000fffe03f */
[----:B------:R-:W-:-:S02]  /*1fb0*/  WARPGROUP.DEPBAR.LE gsb0, 0x0 ;  /* 0x00008000000079c5 */ /* 0x000fc40000010000 */
        /* <DEDUP_REMOVED lines=49> */
[----:B------:R-:W-:Y:S02]  /*22d0*/  WARPGROUP.DEPBAR.LE gsb0, 0x0 ;  /* 0x00008000000079c5 */ /* 0x000fe40000010000 */
[----:B------:R0:W-:Y:S03]  /*22e0*/  @!P1 SYNCS.ARRIVE.TRANS64.RED.A1T0 RZ, [R0+URZ], RZ ;  /* 0x000000ff00ff99a7 */ /* 0x0001e6000810043f */
        /* <DEDUP_REMOVED lines=20> */
.L_x_11031:
[----:B------:R-:W-:-:S06]  /*2430*/  UISETP.NE.AND UP1, UPT, UR7, 0x1, UPT ;  /* 0x000000010700788c */ /* 0x000fcc000bf25270 */
[----:B------:R-:W-:-:S05]  /*2440*/  PLOP3.LUT P1, PT, PT, PT, UP1, 0x80, 0x0 ;  /* 0x000000000000781c */ /* 0x000fca0003f2f018 */
[----:B------:R-:W-:-:S08]  /*2450*/  @UP1 ULDC.64 UR10, c[0x0][0x9e8] ;  /* 0x00027a00000a1ab9 */ /* 0x000fd00000000a00 */
[----:B------:R-:W-:-:S05]  /*2460*/  @P1 IMAD.HI.U32 R5, R4, UR10, RZ ;  /* 0x0000000a04051c27 */ /* 0x000fca000f8e00ff */
[----:B------:R-:W-:-:S07]  /*2470*/  @P1 SHF.R.U32.HI R4, RZ, UR11, R5 ;  /* 0x0000000bff041c19 */ /* 0x000fce0008011605 */
.L_x_11032:
[----:B------:R-:W-:Y:S05]  /*2480*/  BSYNC B0 ;  /* 0x0000000000007941 */ /* 0x000fea0003800000 */
.L_x_11030:
[----:B------:R-:W-:-:S05]  /*2490*/  IMAD R4, R4, UR7, R13 ;  /* 0x0000000704047c24 */ /* 0x000fca000f8e020d */
[----:B------:R-:W-:Y:S02]  /*24a0*/  VIMNMX R3, R3, R4, !PT ;  /* 0x0000000403037248 */ /* 0x000fe40007fe0100 */
[----:B------:R-:W-:-:S07]  /*24b0*/  VIADDMNMX R0, R4, UR7, R0, PT ;  /* 0x0000000704007c46 */ /* 0x000fce000b800100 */
.L_x_11029:
        /* <DEDUP_REMOVED lines=8> */
[C---:B------:R-:W-:Y:S02]  /*2540*/  ISETP.GT.AND P1, PT, R3.reuse, 0x1, !P1 ;  /* 0x000000010300780c */ /* 0x040fe40004f24270 */
        /* <DEDUP_REMOVED lines=240> */
.L_x_11035:
[----:B------:R-:W-:-:S06]  /*3450*/  UISETP.NE.AND UP1, UPT, UR7, 0x1, UPT ;  /* 0x000000010700788c */ /* 0x000fcc000bf25270 */
[----:B------:R-:W-:-:S05]  /*3460*/  PLOP3.LUT P6, PT, PT, PT, UP1, 0x80, 0x0 ;  /* 0x000000000000781c */ /* 0x000fca0003fcf018 */
[----:B------:R-:W-:-:S08]  /*3470*/  @UP1 ULDC.64 UR10, c[0x0][0x9e8] ;  /* 0x00027a00000a1ab9 */ /* 0x000fd00000000a00 */
[----:B------:R-:W-:Y:S01]  /*3480*/  @P6 IMAD.HI.U32 R3, R4, UR10, RZ ;  /* 0x0000000a04036c27 */ /* 0x000fe2000f8e00ff */
[----:B------:R-:W-:-:S13]  /*3490*/  PLOP3.LUT P6, PT, PT, PT, UP1, 0x80, 0x0 ;  /* 0x000000000000781c */ /* 0x000fda0003fcf018 */
[----:B------:R-:W-:-:S07]  /*34a0*/  @P6 SHF.R.U32.HI R4, RZ, UR11, R3 ;  /* 0x0000000bff046c19 */ /* 0x000fce0008011603 */
.L_x_11036:
[----:B------:R-:W-:Y:S05]  /*34b0*/  BSYNC B0 ;  /* 0x0000000000007941 */ /* 0x000fea0003800000 */
.L_x_11034:
[----:B------:R-:W-:-:S05]  /*34c0*/  IMAD R3, R4, UR7, R13 ;  /* 0x0000000704037c24 */ /* 0x000fca000f8e020d */
[----:B------:R-:W-:Y:S02]  /*34d0*/  VIMNMX R88, R88, R3, !PT ;  /* 0x0000000358587248 */ /* 0x000fe40007fe0100 */
[----:B------:R-:W-:-:S07]  /*34e0*/  VIADDMNMX R0, R3, UR7, R0, PT ;  /* 0x0000000703007c46 */ /* 0x000fce000b800100 */
.L_x_11033:
        /* <DEDUP_REMOVED lines=111> */
[----:B------:R-:W0:Y:S01]  /*3be0*/  SHFL.BFLY PT, R3, R4, 0x2, 0x1f ;  /* 0x0c401f0004037f89 */ /* 0x000e2200000e0000 */
        /* <DEDUP_REMOVED lines=28> */
[----:B0-----:R-:W-:Y:S02]  /*3db0*/  FMNMX.FTZ R3, R6, R3, !PT ;  /* 0x0000000306037209 */ /* 0x001fe40007810000 */
        /* <DEDUP_REMOVED lines=76> */
[----:B0-----:R-:W-:-:S01]  /*4280*/  FFMA.FTZ R89, R81, UR41, -R106 ;  /* 0x0000002951597c23 */ /* 0x001fc2000801086a */
        /* <DEDUP_REMOVED lines=32> */
[----:B------:R-:W0:Y:S01]  /*4490*/  MUFU.EX2 R11, R11 ;  /* 0x0000000b000b7308 */ /* 0x000e220000000800 */
        /* <DEDUP_REMOVED lines=16> */
[----:B0-----:R-:W-:Y:S01]  /*45a0*/  F2FP.SATFINITE.E4M3.F32.PACK_AB_MERGE_C R152, R11, R6, RZ ;  /* 0x000000060b98723e */ /* 0x001fe200048070ff */
        /* <DEDUP_REMOVED lines=35> */
[----:B------:R-:W-:Y:S03]  /*47e0*/  MUFU.EX2 R56, R56 ;  /* 0x0000003800387308 */ /* 0x000fe60000000800 */
[----:B------:R-:W-:-:S05]  /*47f0*/  FMNMX.FTZ R0, R39, R0, !PT ;  /* 0x0000000027007209 */ /* 0x000fca0007810000 */
[----:B------:R-:W0:Y:S01]  /*4800*/  SHFL.BFLY PT, R85, R0, 0x2, 0x1f ;  /* 0x0c401f0000557f89 */ /* 0x000e2200000e0000 */
[----:B------:R-:W-:Y:S01]  /*4810*/  MUFU.EX2 R57, R57 ;  /* 0x0000003900397308 */ /* 0x000fe20000000800 */
[----:B-1----:R-:W-:-:S04]  /*4820*/  F2FP.SATFINITE.E4M3.F32.PACK_AB_MERGE_C R150, R81, R76, RZ ;  /* 0x0000004c5196723e */ /* 0x002fc800048070ff */
[----:B------:R-:W-:-:S03]  /*4830*/  F2FP.SATFINITE.E4M3.F32.PACK_AB_MERGE_C R150, R77, R72, R150 ;  /* 0x000000484d96723e */ /* 0x000fc60004807096 */
[----:B------:R-:W-:Y:S08]  /*4840*/  MUFU.EX2 R60, R60 ;  /* 0x0000003c003c7308 */ /* 0x000ff00000000800 */
[----:B------:R-:W1:Y:S01]  /*4850*/  MUFU.EX2 R61, R61 ;  /* 0x0000003d003d7308 */ /* 0x000e620000000800 */
[----:B0-----:R-:W-:-:S07]  /*4860*/  FMNMX.FTZ R85, R0, R85, !PT ;  /* 0x0000005500557209 */ /* 0x001fce0007810000 */
[----:B------:R-:W-:Y:S01]  /*4870*/  MUFU.EX2 R64, R64 ;  /* 0x0000004000407308 */ /* 0x000fe20000000800 */
[----:B------:R-:W0:Y:S07]  /*4880*/  SHFL.BFLY PT, R0, R85, 0x1, 0x1f ;  /* 0x0c201f0055007f89 */ /* 0x000e2e00000e0000 */
[----:B------:R-:W-:Y:S01]  /*4890*/  MUFU.EX2 R65, R65 ;  /* 0x0000004100417308 */ /* 0x000fe20000000800 */
[----:B-1----:R-:W-:-:S04]  /*48a0*/  F2FP.SATFINITE.E4M3.F32.PACK_AB_MERGE_C R144, R61, R60, RZ ;  /* 0x0000003c3d90723e */ /* 0x002fc800048070ff */
[----:B------:R-:W-:-:S03]  /*48b0*/  F2FP.SATFINITE.E4M3.F32.PACK_AB_MERGE_C R144, R57, R56, R144 ;  /* 0x000000383990723e */ /* 0x000fc60004807090 */
[----:B------:R-:W-:Y:S08]  /*48c0*/  MUFU.EX2 R68, R68 ;  /* 0x0000004400447308 */ /* 0x000ff00000000800 */
[----:B------:R-:W1:Y:S01]  /*48d0*/  MUFU.EX2 R69, R69 ;  /* 0x0000004500457308 */ /* 0x000e620000000800 */
[----:B0-----:R-:W-:Y:S01]  /*48e0*/  FMNMX.FTZ R0, R85, R0, !PT ;  /* 0x0000000055007209 */ /* 0x001fe20007810000 */
[----:B------:R-:W-:-:S03]  /*48f0*/  IMAD.U32 R85, RZ, RZ, UR41 ;  /* 0x00000029ff557e24 */ /* 0x000fc6000f8e00ff */
[C---:B------:R-:W-:Y:S01]  /*4900*/  FSETP.NEU.FTZ.AND P1, PT, R0.reuse, -INF , PT ;  /* 0xff8000000000780b */ /* 0x040fe20003f3d000 */
[----:B------:R-:W-:-:S01]  /*4910*/  FFMA.FTZ R80, R0, R85, -8 ;  /* 0xc100000000507423 */ /* 0x000fc20000010055 */
[----:B------:R-:W-:Y:S01]  /*4920*/  FFMA.FTZ R85, R37, UR41, -R106 ;  /* 0x0000002925557c23 */ /* 0x000fe2000801086a */
[----:B------:R-:W-:Y:S03]  /*4930*/  MUFU.EX2 R44, R44 ;  /* 0x0000002c002c7308 */ /* 0x000fe60000000800 */
[----:B------:R-:W-:Y:S02]  /*4940*/  FSEL R37, R80, RZ, P1 ;  /* 0x000000ff50257208 */ /* 0x000fe40000800000 */
[----:B------:R-:W-:Y:S02]  /*4950*/  PLOP3.LUT P1, PT, PT, PT, UP0, 0x40, 0x0 ;  /* 0x000000000000781c */ /* 0x000fe40003f2e808 */
[----:B-1----:R-:W-:Y:S01]  /*4960*/  F2FP.SATFINITE.E4M3.F32.PACK_AB_MERGE_C R146, R69, R68, RZ ;  /* 0x000000444592723e */ /* 0x002fe200048070ff */
        /* <DEDUP_REMOVED lines=56> */
[--C-:B------:R-:W-:Y:S01]  /*4cf0*/  FFMA.FTZ R35, R35, UR41, -R37.reuse ;  /* 0x0000002923237c23 */ /* 0x100fe20008010825 */
[----:B------:R-:W-:-:S01]  /*4d00*/  FFMA.FTZ R38, R38, UR41, -R37 ;  /* 0x0000002926267c23 */ /* 0x000fc20008010825 */
[----:B------:R-:W-:-:S02]  /*4d10*/  F2FP.SATFINITE.E4M3.F32.PACK_AB_MERGE_C R84, R91, R84, RZ ;  /* 0x000000545b54723e */ /* 0x000fc400048070ff */
[----:B------:R-:W-:Y:S02]  /*4d20*/  F2FP.SATFINITE.E4M3.F32.PACK_AB_MERGE_C R146, R65, R64, R146 ;  /* 0x000000404192723e */ /* 0x000fe40004807092 */
[----:B------:R-:W0:Y:S01]  /*4d30*/  MUFU.EX2 R95, R95 ;  /* 0x0000005f005f7308 */ /* 0x000e220000000800 */
[----:B-1----:R-:W-:-:S01]  /*4d40*/  FADD.FTZ R71, R93, R92 ;  /* 0x0000005c5d477221 */ /* 0x002fc20000010000 */
[----:B------:R-:W-:-:S06]  /*4d50*/  F2FP.SATFINITE.E4M3.F32.PACK_AB_MERGE_C R153, R89, R80, R84 ;  /* 0x000000505999723e */ /* 0x000fcc0004807054 */
[----:B------:R-:W1:Y:S01]  /*4d60*/  MUFU.EX2 R74, R74 ;  /* 0x0000004a004a7308 */ /* 0x000e620000000800 */
[----:B--2---:R-:W-:-:S01]  /*4d70*/  FADD.FTZ R92, R90, R71 ;  /* 0x000000475a5c7221 */ /* 0x004fc20000010000 */
[----:B------:R-:W-:-:S06]  /*4d80*/  FADD.FTZ R71, R73, R94 ;  /* 0x0000005e49477221 */ /* 0x000fcc0000010000 */
[----:B------:R-:W2:Y:S01]  /*4d90*/  MUFU.EX2 R75, R75 ;  /* 0x0000004b004b7308 */ /* 0x000ea20000000800 */
[----:B0-----:R-:W-:-:S01]  /*4da0*/  FADD.FTZ R11, R95, R92 ;  /* 0x0000005c5f0b7221 */ /* 0x001fc20000010000 */
[----:B------:R-:W-:Y:S01]  /*4db0*/  FADD.FTZ R92, R72, R71 ;  /* 0x00000047485c7221 */ /* 0x000fe20000010000 */
[----:B------:R-:W-:-:S04]  /*4dc0*/  F2FP.SATFINITE.E4M3.F32.PACK_AB_MERGE_C R90, R95, R90, RZ ;  /* 0x0000005a5f5a723e */ /* 0x000fc800048070ff */
[----:B------:R-:W-:Y:S01]  /*4dd0*/  F2FP.SATFINITE.E4M3.F32.PACK_AB_MERGE_C R155, R93, R88, R90 ;  /* 0x000000585d9b723e */ /* 0x000fe2000480705a */
[----:B------:R-:W0:Y:S01]  /*4de0*/  MUFU.EX2 R78, R78 ;  /* 0x0000004e004e7308 */ /* 0x000e220000000800 */
[----:B-1----:R-:W-:-:S01]  /*4df0*/  FADD.FTZ R12, R74, R11 ;  /* 0x0000000b4a0c7221 */ /* 0x002fc20000010000 */
[----:B------:R-:W-:Y:S01]  /*4e00*/  FFMA.FTZ R11, R47, UR41, -R37 ;  /* 0x000000292f0b7c23 */ /* 0x000fe20008010825 */
[----:B------:R-:W-:-:S04]  /*4e10*/  FADD.FTZ R47, R77, R92 ;  /* 0x0000005c4d2f7221 */ /* 0x000fc80000010000 */
[----:B------:R-:W-:Y:S01]  /*4e20*/  FADD.FTZ R20, R76, R47 ;  /* 0x0000002f4c147221 */ /* 0x000fe20000010000 */
[----:B------:R-:W1:Y:S01]  /*4e30*/  MUFU.EX2 R97, R97 ;  /* 0x0000006100617308 */ /* 0x000e620000000800 */
[----:B--2---:R-:W-:-:S02]  /*4e40*/  FADD.FTZ R15, R75, R12 ;  /* 0x0000000c4b0f7221 */ /* 0x004fc40000010000 */
[----:B------:R-:W-:-:S05]  /*4e50*/  FADD.FTZ R81, R81, R20 ;  /* 0x0000001451517221 */ /* 0x000fca0000010000 */
[----:B------:R-:W2:Y:S01]  /*4e60*/  MUFU.EX2 R79, R79 ;  /* 0x0000004f004f7308 */ /* 0x000ea20000000800 */
[----:B0-----:R-:W-:-:S07]  /*4e70*/  FADD.FTZ R12, R78, R15 ;  /* 0x0000000f4e0c7221 */ /* 0x001fce0000010000 */
[----:B------:R-:W0:Y:S01]  /*4e80*/  MUFU.EX2 R82, R82 ;  /* 0x0000005200527308 */ /* 0x000e220000000800 */
        /* <DEDUP_REMOVED lines=25> */
[--C-:B------:R-:W-:Y:S01]  /*5020*/  FFMA.FTZ R10, R26, UR41, -R37.reuse ;  /* 0x000000291a0a7c23 */ /* 0x100fe20008010825 */
[----:B------:R-:W-:-:S05]  /*5030*/  FFMA.FTZ R37, R39, UR41, -R37 ;  /* 0x0000002927257c23 */ /* 0x000fca0008010825 */
        /* <DEDUP_REMOVED lines=12> */
[----:B------:R-:W-:Y:S01]  /*5100*/  MUFU.EX2 R40, R40 ;  /* 0x0000002800287308 */ /* 0x000fe20000000800 */
[----:B-1----:R-:W-:-:S07]  /*5110*/  F2FP.SATFINITE.E4M3.F32.PACK_AB_MERGE_C R140, R45, R44, RZ ;  /* 0x0000002c2d8c723e */ /* 0x002fce00048070ff */
[----:B------:R-:W0:Y:S01]  /*5120*/  MUFU.EX2 R41, R41 ;  /* 0x0000002900297308 */ /* 0x000e220000000800 */
[----:B--2---:R-:W-:-:S01]  /*5130*/  FADD.FTZ R13, R70, R13 ;  /* 0x0000000d460d7221 */ /* 0x004fc20000010000 */
        /* <DEDUP_REMOVED lines=30> */
[----:B--2---:R-:W-:-:S01]  /*5320*/  FADD.FTZ R13, R5, R12 ;  /* 0x0000000c050d7221 */ /* 0x004fc20000010000 */
[----:B------:R-:W-:-:S04]  /*5330*/  F2FP.SATFINITE.E4M3.F32.PACK_AB_MERGE_C R12, R11, R6, RZ ;  /* 0x000000060b0c723e */ /* 0x000fc800048070ff */
[----:B------:R-:W-:Y:S02]  /*5340*/  F2FP.SATFINITE.E4M3.F32.PACK_AB_MERGE_C R141, R43, R42, R12 ;  /* 0x0000002a2b8d723e */ /* 0x000fe4000480700c */
        /* <DEDUP_REMOVED lines=35> */
[----:B0-----:R-:W-:-:S07]  /*5580*/  FADD.FTZ R6, R34, R31 ;  /* 0x0000001f22067221 */ /* 0x001fce0000010000 */
[----:B------:R-:W0:Y:S01]  /*5590*/  MUFU.EX2 R37, R37 ;  /* 0x0000002500257308 */ /* 0x000e220000000800 */
[----:B--2---:R-:W-:-:S01]  /*55a0*/  FADD.FTZ R11, R35, R6 ;  /* 0x00000006230b7221 */ /* 0x004fc20000010000 */
[----:B------:R-:W-:-:S04]  /*55b0*/  FADD.FTZ R6, R36, R33 ;  /* 0x0000002124067221 */ /* 0x000fc80000010000 */
[----:B------:R-:W-:Y:S01]  /*55c0*/  FADD.FTZ R6, R85, R6 ;  /* 0x0000000655067221 */ /* 0x000fe20000010000 */
[----:B0-----:R-:W-:Y:S01]  /*55d0*/  F2FP.SATFINITE.E4M3.F32.PACK_AB_MERGE_C R4, R37, R38, RZ ;  /* 0x000000262504723e */ /* 0x001fe200048070ff */
        /* <DEDUP_REMOVED lines=16> */
.L_x_11038:
[----:B------:R-:W-:-:S11]  /*56e0*/  UISETP.NE.AND UP1, UPT, UR7, 0x1, UPT ;  /* 0x000000010700788c */ /* 0x000fd6000bf25270 */
[----:B------:R-:W-:Y:S02]  /*56f0*/  @UP1 ULDC.64 UR14, c[0x0][0x9e8] ;  /* 0x00027a00000e1ab9 */ /* 0x000fe40000000a00 */
[----:B------:R-:W-:-:S04]  /*5700*/  UIMAD.WIDE.U32 UR10, UR12, UR14, URZ ;  /* 0x0000000e0c0a72a5 */ /* 0x000fc8000f8e003f */
[----:B------:R-:W-:-:S12]  /*5710*/  @UP1 USHF.R.U32.HI UR12, URZ, UR15, UR11 ;  /* 0x0000000f3f0c1299 */ /* 0x000fd8000801160b */
.L_x_11039:
[----:B------:R-:W-:-:S04]  /*5720*/  UIMAD UR7, UR12, UR7, UR7 ;  /* 0x000000070c0772a4 */ /* 0x000fc8000f8e0207 */
[----:B------:R-:W-:-:S04]  /*5730*/  UISETP.LT.AND UP1, UPT, UR6, UR7, UPT ;  /* 0x000000070600728c */ /* 0x000fc8000bf21270 */
[----:B------:R-:W-:-:S12]  /*5740*/  USEL UR6, UR6, UR7, UP1 ;  /* 0x0000000706067287 */ /* 0x000fd80008800000 */
.L_x_11037:
        /* <DEDUP_REMOVED lines=31> */
.L_x_11058:
[----:B------:R-:W-:-:S04]  /*5940*/  UIADD3 UR25, UR37, 0x1, URZ ;  /* 0x0000000125197890 */ /* 0x000fc8000fffe03f */
[----:B------:R-:W-:-:S04]  /*5950*/  UISETP.NE.AND UP1, UPT, UR25, 0x2, UPT ;  /* 0x000000021900788c */ /* 0x000fc8000bf25270 */
[----:B------:R-:W-:Y:S02]  /*5960*/  USEL UR24, URZ, 0x1, UP1 ;  /* 0x000000013f187887 */ /* 0x000fe40008800000 */
[----:B------:R-:W-:Y:S02]  /*5970*/  USEL UR25, UR25, URZ, UP1 ;  /* 0x0000003f19197287 */ /* 0x000fe40008800000 */
[----:B------:R-:W-:Y:S01]  /*5980*/  ULOP3.LUT UR24, UR36, UR24, URZ, 0x3c, !UPT ;  /* 0x0000001824187292 */ /* 0x000fe2000f8e3c3f */
[----:B------:R-:W-:Y:S11]  /*5990*/  @!P0 BRA `(.L_x_11041) ;  /* 0x0000000000048947 */ /* 0x000ff60003800000 */
[----:B------:R-:W-:Y:S01]  /*59a0*/  BPT.TRAP 0x1 ;  /* 0x000000040000795c */ /* 0x000fe20000300000 */
.L_x_11041:
[----:B------:R-:W-:Y:S01]  /*59b0*/  ULEA UR23, UR25, UR45, 0x3 ;  /* 0x0000002d19177291 */ /* 0x000fe2000f8e183f */
[----:B------:R-:W-:-:S05]  /*59c0*/  IMAD.U32 R14, RZ, RZ, UR24 ;  /* 0x00000018ff0e7e24 */ /* 0x000fca000f8e00ff */
[----:B------:R-:W-:-:S04]  /*59d0*/  SHF.L.U32 R14, R14, 0x1f, RZ ;  /* 0x0000001f0e0e7819 */ /* 0x000fc800000006ff */
[----:B------:R0:W1:Y:S01]  /*59e0*/  SYNCS.PHASECHK.TRANS64.TRYWAIT P1, [UR23+0x13230], R14 ;  /* 0x0132300eff0075a7 */ /* 0x0000620008020157 */
[----:B------:R-:W-:Y:S05]  /*59f0*/  @!P0 BRA `(.L_x_11042) ;  /* 0x0000000000048947 */ /* 0x000fea0003800000 */
[----:B------:R-:W-:Y:S01]  /*5a00*/  BPT.TRAP 0x1 ;  /* 0x000000040000795c */ /* 0x000fe20000300000 */
.L_x_11042:
[----:B-1----:R-:W-:Y:S05]  /*5a10*/  @P1 BRA `(.L_x_11043) ;  /* 0x0000000000081947 */ /* 0x002fea0003800000 */
[----:B------:R-:W1:Y:S02]  /*5a20*/  SYNCS.PHASECHK.TRANS64.TRYWAIT P1, [UR23+0x13230], R14 ;  /* 0x0132300eff0075a7 */ /* 0x000e640008020157 */
[----:B-1----:R-:W-:Y:S05]  /*5a30*/  @!P1 BRA `(.L_x_11044) ;  /* 0x0000010c00b89947 */ /* 0x002fea0003800000 */
.L_x_11043:
        /* <DEDUP_REMOVED lines=64> */
.L_x_11045:
[----:B------:R-:W-:Y:S01]  /*5e40*/  ULEA UR11, UR37, UR45, 0x3 ;  /* 0x0000002d250b7291 */ /* 0x000fe2000f8e183f */
[----:B01----:R-:W-:-:S05]  /*5e50*/  IMAD.U32 R14, RZ, RZ, UR36 ;  /* 0x00000024ff0e7e24 */ /* 0x003fca000f8e00ff */
[----:B------:R-:W-:-:S04]  /*5e60*/  SHF.L.U32 R14, R14, 0x1f, RZ ;  /* 0x0000001f0e0e7819 */ /* 0x000fc800000006ff */
[----:B------:R0:W1:Y:S01]  /*5e70*/  SYNCS.PHASECHK.TRANS64.TRYWAIT P1, [UR11+0x13250], R14 ;  /* 0x0132500eff0075a7 */ /* 0x000062000802014b */
[----:B------:R-:W-:Y:S05]  /*5e80*/  @!P0 BRA `(.L_x_11046) ;  /* 0x0000000000048947 */ /* 0x000fea0003800000 */
[----:B------:R-:W-:Y:S01]  /*5e90*/  BPT.TRAP 0x1 ;  /* 0x000000040000795c */ /* 0x000fe20000300000 */
.L_x_11046:
[----:B-1----:R-:W-:Y:S05]  /*5ea0*/  @P1 BRA `(.L_x_11047) ;  /* 0x0000000000081947 */ /* 0x002fea0003800000 */
[----:B------:R-:W1:Y:S02]  /*5eb0*/  SYNCS.PHASECHK.TRANS64.TRYWAIT P1, [UR11+0x13250], R14 ;  /* 0x0132500eff0075a7 */ /* 0x000e64000802014b */
[----:B-1----:R-:W-:Y:S05]  /*5ec0*/  @!P1 BRA `(.L_x_11048) ;  /* 0x0000010800ac9947 */ /* 0x002fea0003800000 */
.L_x_11047:
[----:B------:R-:W-:Y:S01]  /*5ed0*/  UIADD3 UR6, UR45, 0x1000, URZ ;  /* 0x000010002d067890 */ /* 0x000fe2000fffe03f */
[----:B------:R-:W-:Y:S01]  /*5ee0*/  WARPGROUP.ARRIVE ;  /* 0x00000000000079c5 */ /* 0x000fe20000000000 */
[----:B------:R-:W-:-:S05]  /*5ef0*/  UMOV UR7, 0xc0000010 ;  /* 0xc000001000077882 */ /* 0x000fca0000000000 */
[----:B-1----:R-:W1:Y:S01]  /*5f00*/  S2R R15, SR_TID.X ;  /* 0x00000000000f7919 */ /* 0x002e620000002100 */
[----:B------:R-:W-:Y:S01]  /*5f10*/  USHF.R.U32.HI UR6, URZ, 0x4, UR6 ;  /* 0x000000043f067899 */ /* 0x000fe20008011606 */
[----:B0-----:R-:W-:-:S03]  /*5f20*/  IMAD.U32 R14, RZ, RZ, UR23 ;  /* 0x00000017ff0e7e24 */ /* 0x001fc6000f8e00ff */
[----:B------:R-:W-:-:S04]  /*5f30*/  ULOP3.LUT UR6, UR6, 0x3fff, URZ, 0xc0, !UPT ;  /* 0x00003fff06067892 */ /* 0x000fc8000f8ec03f */
[----:B------:R-:W-:-:S04]  /*5f40*/  ULOP3.LUT UR6, UR6, 0x10000, URZ, 0xfc, !UPT ;  /* 0x0001000006067892 */ /* 0x000fc8000f8efc3f */
[----:B------:R-:W-:-:S07]  /*5f50*/  UIMAD UR10, UR37, 0x280, UR6 ;  /* 0x00000280250a78a4 */ /* 0x000fce000f8e0206 */
[----:B------:R-:W-:Y:S02]  /*5f60*/  UMOV UR6, UR10 ;  /* 0x0000000a00067c82 */ /* 0x000fe40008000000 */
[----:B------:R-:W-:Y:S01]  /*5f70*/  QGMMA.64x64x32.F32.E4M3.E4M3 R24, R152, gdesc[UR4], R24, gsb0 ;  /* 0x00e0000498187df3 */ /* 0x000fe20008000818 */
[----:B------:R-:W-:Y:S01]  /*5f80*/  UIADD3 UR6, UR10, 0x80, URZ ;  /* 0x000000800a067890 */ /* 0x000fe2000fffe03f */
[----:B------:R-:W-:Y:S01]  /*5f90*/  UMOV UR7, 0xc0000010 ;  /* 0xc000001000077882 */ /* 0x000fe20000000000 */
[----:B-1----:R-:W-:-:S13]  /*5fa0*/  LOP3.LUT P1, RZ, R15, 0x7f, RZ, 0xc0, !PT ;  /* 0x0000007f0fff7812 */ /* 0x002fda000782c0ff */
        /* <DEDUP_REMOVED lines=24> */
[----:B------:R-:W-:-:S03]  /*6130*/  PLOP3.LUT P1, PT, PT, PT, UP0, 0x40, 0x0 ;  /* 0x000000000000781c */ /* 0x000fc60003f2e808 */
[----:B------:R-:W-:-:S05]  /*6140*/  IADD3 R20, R139, 0x1, R18 ;  /* 0x000000018b147810 */ /* 0x000fca0007ffe012 */
[----:B------:R-:W-:-:S04]  /*6150*/  IMAD.IADD R20, R20, 0x1, -R19 ;  /* 0x0000000114147824 */ /* 0x000fc800078e0a13 */
[----:B------:R-:W-:-:S04]  /*6160*/  IMAD R20, R17, -0x2, R20 ;  /* 0xfffffffe11147824 */ /* 0x000fc800078e0214 */
[C---:B------:R-:W-:Y:S02]  /*6170*/  VIADD R138, R20.reuse, UR22 ;  /* 0x00000016148a7c36 */ /* 0x040fe40008000000 */
[----:B------:R-:W-:Y:S02]  /*6180*/  VIADD R137, R20, UR6 ;  /* 0x0000000614897c36 */ /* 0x000fe40008000000 */
[----:B------:R-:W-:Y:S02]  /*6190*/  IMAD R20, R17, -0x2, R139 ;  /* 0xfffffffe11147824 */ /* 0x000fe400078e028b */
[C---:B------:R-:W-:Y:S02]  /*61a0*/  IMAD.IADD R136, R8.reuse, 0x1, R138 ;  /* 0x0000000108887824 */ /* 0x040fe400078e028a */
[----:B------:R-:W-:Y:S01]  /*61b0*/  IMAD.IADD R21, R8, 0x1, R137 ;  /* 0x0000000108157824 */ /* 0x000fe200078e0289 */
[----:B0-----:R-:W-:Y:S06]  /*61c0*/  @P1 BRA `(.L_x_11049) ;  /* 0x0000000000541947 */ /* 0x001fec0003800000 */
        /* <DEDUP_REMOVED lines=11> */
.L_x_11051:
[----:B------:R-:W-:Y:S02]  /*6280*/  IMAD.U32 R143, RZ, RZ, UR20 ;  /* 0x00000014ff8f7e24 */ /* 0x000fe4000f8e00ff */
[----:B------:R-:W-:-:S03]  /*6290*/  IMAD.MOV.U32 R141, RZ, RZ, R10 ;  /* 0x000000ffff8d7224 */ /* 0x000fc600078e000a */
[----:B------:R-:W-:-:S13]  /*62a0*/  ISETP.NE.AND P1, PT, R143, 0x1, PT ;  /* 0x000000018f00780c */ /* 0x000fda0003f25270 */
[----:B------:R-:W0:Y:S02]  /*62b0*/  @P1 LDC.64 R14, c[0x0][0x9e8] ;  /* 0x00027a00ff0e1b82 */ /* 0x000e240000000a00 */
[----:B0-----:R-:W-:-:S05]  /*62c0*/  @P1 IMAD.HI.U32 R14, R10, R14, RZ ;  /* 0x0000000e0a0e1227 */ /* 0x001fca00078e00ff */
[----:B------:R-:W-:-:S07]  /*62d0*/  @P1 SHF.R.U32.HI R141, RZ, R15, R14 ;  /* 0x0000000fff8d1219 */ /* 0x000fce000001160e */
.L_x_11052:
[----:B------:R-:W-:Y:S05]  /*62e0*/  BSYNC B0 ;  /* 0x0000000000007941 */ /* 0x000fea0003800000 */
.L_x_11050:
[----:B------:R-:W-:-:S05]  /*62f0*/  IMAD R14, R141, R143, R20 ;  /* 0x0000008f8d0e7224 */ /* 0x000fca00078e0214 */
[----:B------:R-:W-:Y:S02]  /*6300*/  VIADDMNMX R136, R14, R143, R136, PT ;  /* 0x0000008f0e887246 */ /* 0x000fe40003800188 */
[----:B------:R-:W-:-:S07]  /*6310*/  VIMNMX R21, R21, R14, !PT ;  /* 0x0000000e15157248 */ /* 0x000fce0007fe0100 */
.L_x_11049:
        /* <DEDUP_REMOVED lines=245> */
.L_x_11055:
[----:B------:R-:W-:Y:S02]  /*7270*/  IMAD.U32 R139, RZ, RZ, UR20 ;  /* 0x00000014ff8b7e24 */ /* 0x000fe4000f8e00ff */
[----:B------:R-:W-:-:S03]  /*7280*/  IMAD.MOV.U32 R21, RZ, RZ, R11 ;  /* 0x000000ffff157224 */ /* 0x000fc600078e000b */
[----:B------:R-:W-:-:S13]  /*7290*/  ISETP.NE.AND P6, PT, R139, 0x1, PT ;  /* 0x000000018b00780c */ /* 0x000fda0003fc5270 */
[----:B------:R-:W0:Y:S02]  /*72a0*/  @P6 LDC.64 R14, c[0x0][0x9e8] ;  /* 0x00027a00ff0e6b82 */ /* 0x000e240000000a00 */
[----:B0-----:R-:W-:-:S05]  /*72b0*/  @P6 IMAD.HI.U32 R14, R11, R14, RZ ;  /* 0x0000000e0b0e6227 */ /* 0x001fca00078e00ff */
[----:B------:R-:W-:-:S07]  /*72c0*/  @P6 SHF.R.U32.HI R21, RZ, R15, R14 ;  /* 0x0000000fff156219 */ /* 0x000fce000001160e */
.L_x_11056:
[----:B------:R-:W-:Y:S05]  /*72d0*/  BSYNC B0 ;  /* 0x0000000000007941 */ /* 0x000fea0003800000 */
.L_x_11054:
[----:B------:R-:W-:-:S05]  /*72e0*/  IMAD R20, R21, R139, R20 ;  /* 0x0000008b15147224 */ /* 0x000fca00078e0214 */
[----:B------:R-:W-:Y:S02]  /*72f0*/  VIADDMNMX R138, R20, R139, R138, PT ;  /* 0x0000008b148a7246 */ /* 0x000fe4000380018a */
[----:B------:R-:W-:-:S07]  /*7300*/  VIMNMX R137, R137, R20, !PT ;  /* 0x0000001489897248 */ /* 0x000fce0007fe0100 */
.L_x_11053:
        /* <DEDUP_REMOVED lines=115> */
[----:B0-----:R-:W-:-:S02]  /*7a40*/  FMNMX.FTZ R136, R21, R14, !PT ;  /* 0x0000000e15887209 */ /* 0x001fc40007810000 */
[----:B------:R-:W-:Y:S02]  /*7a50*/  FSEL R74, R74, -INF , !P1 ;  /* 0xff8000004a4a7808 */ /* 0x000fe40004800000 */
[----:B------:R-:W-:Y:S01]  /*7a60*/  LOP3.LUT P1, RZ, R16, 0x800, RZ, 0xc0, !PT ;  /* 0x0000080010ff7812 */ /* 0x000fe2000782c0ff */
[----:B------:R-:W0:Y:S01]  /*7a70*/  SHFL.BFLY PT, R15, R136, 0x1, 0x1f ;  /* 0x0c201f00880f7f89 */ /* 0x000e2200000e0000 */
        /* <DEDUP_REMOVED lines=11> */
[----:B0-----:R-:W-:Y:S02]  /*7b30*/  FMNMX.FTZ R14, R136, R15, !PT ;  /* 0x0000000f880e7209 */ /* 0x001fe40007810000 */
        /* <DEDUP_REMOVED lines=70> */
[----:B------:R-:W-:Y:S02]  /*7fa0*/  FSEL R71, R71, -INF , !P2 ;  /* 0xff80000047477808 */ /* 0x000fe40005000000 */
[----:B------:R-:W-:Y:S01]  /*7fb0*/  FSEL R138, R14, RZ, P1 ;  /* 0x000000ff0e8a7208 */ /* 0x000fe20000800000 */
[----:B------:R-:W-:-:S01]  /*7fc0*/  FFMA.FTZ R21, R120, UR41, -R20 ;  /* 0x0000002978157c23 */ /* 0x000fc20008010814 */
[--C-:B------:R-:W-:Y:S01]  /*7fd0*/  FFMA.FTZ R120, R121, UR41, -R20.reuse ;  /* 0x0000002979787c23 */ /* 0x100fe20008010814 */
        /* <DEDUP_REMOVED lines=44> */
[----:B------:R-:W-:-:S01]  /*82a0*/  FADD.FTZ R138, -R138, R3 ;  /* 0x000000038a8a7221 */ /* 0x000fc20000010100 */
        /* <DEDUP_REMOVED lines=47> */
[----:B------:R-:W-:Y:S02]  /*85a0*/  MUFU.EX2 R113, R113 ;  /* 0x0000007100717308 */ /* 0x000fe40000000800 */
[----:B------:R-:W-:-:S04]  /*85b0*/  FMNMX.FTZ R136, R70, R133, !PT ;  /* 0x0000008546887209 */ /* 0x000fc80007810000 */
[----:B------:R-:W-:Y:S02]  /*85c0*/  FMNMX.FTZ R136, R71, R136, !PT ;  /* 0x0000008847887209 */ /* 0x000fe40007810000 */
        /* <DEDUP_REMOVED lines=10> */
[----:B0-----:R-:W-:Y:S01]  /*8670*/  FMNMX.FTZ R20, R133, R136, !PT ;  /* 0x0000008885147209 */ /* 0x001fe20007810000 */
[----:B------:R-:W-:-:S06]  /*8680*/  FMUL.FTZ R136, R138, UR41 ;  /* 0x000000298a887c20 */ /* 0x000fcc0008410000 */
[----:B------:R-:W-:Y:S01]  /*8690*/  MUFU.EX2 R96, R96 ;  /* 0x0000006000607308 */ /* 0x000fe20000000800 */
[C---:B------:R-:W-:Y:S01]  /*86a0*/  FSETP.NEU.FTZ.AND P1, PT, R20.reuse, -INF , PT ;  /* 0xff8000001400780b */ /* 0x040fe20003f3d000 */
[----:B------:R-:W-:-:S05]  /*86b0*/  FFMA.FTZ R69, R20, R69, -8 ;  /* 0xc100000014457423 */ /* 0x000fca0000010045 */
[----:B------:R-:W-:Y:S01]  /*86c0*/  FSEL R69, R69, RZ, P1 ;  /* 0x000000ff45457208 */ /* 0x000fe20000800000 */
[----:B------:R-:W0:Y:S04]  /*86d0*/  MUFU.EX2 R136, R136 ;  /* 0x0000008800887308 */ /* 0x000e280000000800 */
[----:B------:R-:W-:-:S01]  /*86e0*/  FFMA.FTZ R138, R15, UR41, -R69 ;  /* 0x000000290f8a7c23 */ /* 0x000fc20008010845 */
[--C-:B------:R-:W-:Y:S01]  /*86f0*/  FFMA.FTZ R15, R123, UR41, -R69.reuse ;  /* 0x000000297b0f7c23 */ /* 0x100fe20008010845 */
[----:B------:R-:W-:-:S01]  /*8700*/  FFMA.FTZ R123, R130, UR41, -R69 ;  /* 0x00000029827b7c23 */ /* 0x000fc20008010845 */
[--C-:B------:R-:W-:Y:S01]  /*8710*/  FFMA.FTZ R130, R131, UR41, -R69.reuse ;  /* 0x0000002983827c23 */ /* 0x100fe20008010845 */
[----:B------:R-:W-:Y:S01]  /*8720*/  FSEL R131, R20, RZ, P1 ;  /* 0x000000ff14837208 */ /* 0x000fe20000800000 */
[--C-:B------:R-:W-:Y:S01]  /*8730*/  FFMA.FTZ R133, R126, UR41, -R69.reuse ;  /* 0x000000297e857c23 */ /* 0x100fe20008010845 */
        /* <DEDUP_REMOVED lines=24> */
[----:B------:R1:W2:Y:S01]  /*88c0*/  MUFU.EX2 R85, R133 ;  /* 0x0000008500557308 */ /* 0x0002a20000000800 */
        /* <DEDUP_REMOVED lines=8> */
[----:B-1----:R-:W-:-:S01]  /*8950*/  FFMA.FTZ R133, R94, UR41, -R69 ;  /* 0x000000295e857c23 */ /* 0x002fc20008010845 */
[----:B0-----:R-:W-:Y:S01]  /*8960*/  FFMA.FTZ R6, R131, R5, R138 ;  /* 0x0000000583067223 */ /* 0x001fe2000001008a */
[----:B------:R-:W-:-:S01]  /*8970*/  FFMA.FTZ R94, R98, UR41, -R69 ;  /* 0x00000029625e7c23 */ /* 0x000fc20008010845 */
[----:B------:R-:W-:Y:S01]  /*8980*/  FFMA.FTZ R98, R102, UR41, -R69 ;  /* 0x0000002966627c23 */ /* 0x000fe20008010845 */
[----:B------:R-:W-:-:S01]  /*8990*/  FADD.FTZ R102, R120, R135 ;  /* 0x0000008778667221 */ /* 0x000fc20000010000 */
[----:B------:R-:W-:Y:S01]  /*89a0*/  FADD.FTZ R6, R15, R6 ;  /* 0x000000060f067221 */ /* 0x000fe20000010000 */
[----:B------:R-:W-:-:S01]  /*89b0*/  FFMA.FTZ R59, R59, UR41, -R69 ;  /* 0x000000293b3b7c23 */ /* 0x000fc20008010845 */
[----:B------:R-:W0:Y:S01]  /*89c0*/  MUFU.EX2 R123, R123 ;  /* 0x0000007b007b7308 */ /* 0x000e220000000800 */
[----:B------:R-:W-:-:S01]  /*89d0*/  FADD.FTZ R5, R121, R102 ;  /* 0x0000006679057221 */ /* 0x000fc20000010000 */
[--C-:B------:R-:W-:Y:S01]  /*89e0*/  FFMA.FTZ R62, R62, UR41, -R69.reuse ;  /* 0x000000293e3e7c23 */ /* 0x100fe20008010845 */
[----:B------:R-:W-:-:S01]  /*89f0*/  FFMA.FTZ R63, R63, UR41, -R69 ;  /* 0x000000293f3f7c23 */ /* 0x000fc20008010845 */
[----:B------:R-:W-:Y:S01]  /*8a00*/  FFMA.FTZ R66, R66, UR41, -R69 ;  /* 0x0000002942427c23 */ /* 0x000fe20008010845 */
[----:B------:R-:W-:-:S01]  /*8a10*/  FADD.FTZ R5, R122, R5 ;  /* 0x000000057a057221 */ /* 0x000fc20000010000 */
[----:B------:R-:W-:-:S02]  /*8a20*/  FFMA.FTZ R70, R70, UR41, -R69 ;  /* 0x0000002946467c23 */ /* 0x000fc40008010845 */
[----:B------:R-:W1:Y:S01]  /*8a30*/  MUFU.EX2 R130, R130 ;  /* 0x0000008200827308 */ /* 0x000e620000000800 */
[----:B------:R-:W-:-:S07]  /*8a40*/  FADD.FTZ R102, R124, R5 ;  /* 0x000000057c667221 */ /* 0x000fce0000010000 */
[----:B------:R-:W4:Y:S08]  /*8a50*/  MUFU.EX2 R127, R127 ;  /* 0x0000007f007f7308 */ /* 0x000f300000000800 */
[----:B------:R2:W-:Y:S08]  /*8a60*/  MUFU.EX2 R0, R133 ;  /* 0x0000008500007308 */ /* 0x0005f00000000800 */
[----:B------:R-:W5:Y:S01]  /*8a70*/  MUFU.EX2 R134, R134 ;  /* 0x0000008600867308 */ /* 0x000f620000000800 */
[----:B--2---:R-:W-:-:S04]  /*8a80*/  FADD.FTZ R133, R85, R6 ;  /* 0x0000000655857221 */ /* 0x004fc80000010000 */
[----:B---3--:R-:W-:Y:S01]  /*8a90*/  FADD.FTZ R6, R126, R133 ;  /* 0x000000857e067221 */ /* 0x008fe20000010000 */
[----:B------:R-:W-:-:S02]  /*8aa0*/  FADD.FTZ R133, R125, R102 ;  /* 0x000000667d857221 */ /* 0x000fc40000010000 */
[----:B------:R-:W2:Y:S01]  /*8ab0*/  MUFU.EX2 R106, R106 ;  /* 0x0000006a006a7308 */ /* 0x000ea20000000800 */
[----:B0-----:R-:W-:-:S01]  /*8ac0*/  FADD.FTZ R5, R123, R6 ;  /* 0x000000067b057221 */ /* 0x001fc20000010000 */
[----:B------:R-:W-:-:S03]  /*8ad0*/  FADD.FTZ R102, R128, R133 ;  /* 0x0000008580667221 */ /* 0x000fc60000010000 */
[----:B-1----:R-:W-:Y:S01]  /*8ae0*/  FADD.FTZ R6, R130, R5 ;  /* 0x0000000582067221 */ /* 0x002fe20000010000 */
[----:B------:R-:W-:-:S02]  /*8af0*/  FADD.FTZ R133, R129, R102 ;  /* 0x0000006681857221 */ /* 0x000fc40000010000 */
[----:B------:R-:W0:Y:S01]  /*8b00*/  MUFU.EX2 R107, R107 ;  /* 0x0000006b006b7308 */ /* 0x000e220000000800 */
[----:B----4-:R-:W-:-:S01]  /*8b10*/  FADD.FTZ R5, R127, R6 ;  /* 0x000000067f057221 */ /* 0x010fc20000010000 */
[----:B------:R-:W-:-:S03]  /*8b20*/  FADD.FTZ R6, R104, R133 ;  /* 0x0000008568067221 */ /* 0x000fc60000010000 */
[----:B-----5:R-:W-:-:S03]  /*8b30*/  FADD.FTZ R5, R134, R5 ;  /* 0x0000000586057221 */ /* 0x020fc60000010000 */
        /* <DEDUP_REMOVED lines=109> */
[----:B------:R-:W-:Y:S01]  /*9210*/  FADD.FTZ R6, R3, R6 ;  /* 0x0000000603067221 */ /* 0x000fe20000010000 */
[----:B-1----:R-:W-:-:S04]  /*9220*/  FADD.FTZ R76, R70, R71 ;  /* 0x00000047464c7221 */ /* 0x002fc80000010000 */
[----:B--2---:R-:W-:Y:S01]  /*9230*/  FADD.FTZ R5, R69, R76 ;  /* 0x0000004c45057221 */ /* 0x004fe20000010000 */
[----:B------:R-:W-:Y:S06]  /*9240*/  @!P0 BRA `(.L_x_11057) ;  /* 0x0000000000048947 */ /* 0x000fec0003800000 */
[----:B------:R-:W-:Y:S01]  /*9250*/  BPT.TRAP 0x1 ;  /* 0x000000040000795c */ /* 0x000fe20000300000 */
.L_x_11057:
        /* <DEDUP_REMOVED lines=11> */
[----:B------:R-:W-:Y:S01]  /*9310*/  F2FP.SATFINITE.E4M3.F32.PACK_AB_MERGE_C R60, R57, R56, R60 ;  /* 0x00000038393c723e */ /* 0x000fe2000480703c */
        /* <DEDUP_REMOVED lines=30> */
[----:B------:R-:W-:Y:S01]  /*9500*/  VIADD R4, R4, 0xffffffff ;  /* 0xffffffff04047836 */ /* 0x000fe20000000000 */
[----:B------:R-:W-:Y:S01]  /*9510*/  F2FP.SATFINITE.E4M3.F32.PACK_AB_MERGE_C R69, R69, R70, RZ ;  /* 0x000000464545723e */ /* 0x000fe200048070ff */
        /* <DEDUP_REMOVED lines=38> */
[----:B------:R-:W-:Y:S06]  /*9780*/  @P1 BRA `(.L_x_11058) ;  /* 0xffffffc0006c1947 */ /* 0x000fec000383ffff */
[----:B------:R-:W-:Y:S01]  /*9790*/  IMAD.MOV.U32 R0, RZ, RZ, R20 ;  /* 0x000000ffff007224 */ /* 0x000fe200078e0014 */
[----:B------:R-:W-:Y:S01]  /*97a0*/  UMOV UR37, UR25 ;  /* 0x0000001900257c82 */ /* 0x000fe20008000000 */
[----:B------:R-:W-:Y:S01]  /*97b0*/  IMAD.MOV.U32 R3, RZ, RZ, R14 ;  /* 0x000000ffff037224 */ /* 0x000fe200078e000e */
[----:B------:R-:W-:-:S06]  /*97c0*/  UMOV UR36, UR24 ;  /* 0x0000001800247c82 */ /* 0x000fcc0008000000 */
.L_x_11040:
        /* <DEDUP_REMOVED lines=16> */
.L_x_11060:
[----:B------:R-:W-:-:S13]  /*98d0*/  ISETP.NE.AND P1, PT, R10, 0x1, PT ;  /* 0x000000010a00780c */ /* 0x000fda0003f25270 */
[----:B------:R-:W0:Y:S02]  /*98e0*/  @P1 LDC.64 R12, c[0x0][0x9e8] ;  /* 0x00027a00ff0c1b82 */ /* 0x000e240000000a00 */
[----:B0-----:R-:W-:-:S05]  /*98f0*/  @P1 IMAD.HI.U32 R12, R22, R12, RZ ;  /* 0x0000000c160c1227 */ /* 0x001fca00078e00ff */
[----:B------:R-:W-:-:S07]  /*9900*/  @P1 SHF.R.U32.HI R22, RZ, R13, R12 ;  /* 0x0000000dff161219 */ /* 0x000fce000001160c */
.L_x_11061:
[----:B------:R-:W-:-:S05]  /*9910*/  IMAD R22, R22, R10, RZ ;  /* 0x0000000a16167224 */ /* 0x000fca00078e02ff */
[----:B------:R-:W-:-:S13]  /*9920*/  R2UR UR7, R22 ;  /* 0x00000000160772ca */ /* 0x000fda00000e0000 */
[----:B------:R-:W-:-:S04]  /*9930*/  UISETP.LT.AND UP0, UPT, UR6, UR7, UPT ;  /* 0x000000070600728c */ /* 0x000fc8000bf01270 */
[----:B------:R-:W-:-:S12]  /*9940*/  USEL UR6, UR6, UR7, !UP0 ;  /* 0x0000000706067287 */ /* 0x000fd8000c000000 */
.L_x_11059:
        /* <DEDUP_REMOVED lines=12> */
.L_x_11072:
[----:B------:R-:W-:-:S04]  /*9a10*/  UIADD3 UR37, UR21, 0x1, URZ ;  /* 0x0000000115257890 */ /* 0x000fc8000fffe03f */
[----:B------:R-:W-:-:S04]  /*9a20*/  UISETP.NE.AND UP0, UPT, UR37, 0x2, UPT ;  /* 0x000000022500788c */ /* 0x000fc8000bf05270 */
[----:B------:R-:W-:Y:S02]  /*9a30*/  USEL UR36, URZ, 0x1, UP0 ;  /* 0x000000013f247887 */ /* 0x000fe40008000000 */
[----:B------:R-:W-:Y:S02]  /*9a40*/  USEL UR37, UR37, URZ, UP0 ;  /* 0x0000003f25257287 */ /* 0x000fe40008000000 */
[----:B------:R-:W-:Y:S01]  /*9a50*/  ULOP3.LUT UR36, UR22, UR36, URZ, 0x3c, !UPT ;  /* 0x0000002416247292 */ /* 0x000fe2000f8e3c3f */
[----:B------:R-:W-:Y:S11]  /*9a60*/  @!P0 BRA `(.L_x_11063) ;  /* 0x0000000000048947 */ /* 0x000ff60003800000 */
[----:B------:R-:W-:Y:S01]  /*9a70*/  BPT.TRAP 0x1 ;  /* 0x000000040000795c */ /* 0x000fe20000300000 */
.L_x_11063:
[----:B------:R-:W-:Y:S01]  /*9a80*/  ULEA UR6, UR37, UR45, 0x3 ;  /* 0x0000002d25067291 */ /* 0x000fe2000f8e183f */
[----:B------:R-:W-:-:S05]  /*9a90*/  IMAD.U32 R0, RZ, RZ, UR36 ;  /* 0x00000024ff007e24 */ /* 0x000fca000f8e00ff */
[----:B------:R-:W-:-:S04]  /*9aa0*/  SHF.L.U32 R0, R0, 0x1f, RZ ;  /* 0x0000001f00007819 */ /* 0x000fc800000006ff */
[----:B------:R0:W1:Y:S01]  /*9ab0*/  SYNCS.PHASECHK.TRANS64.TRYWAIT P1, [UR6+0x13230], R0 ;  /* 0x01323000ff0075a7 */ /* 0x0000620008020146 */
[----:B------:R-:W-:Y:S05]  /*9ac0*/  @!P0 BRA `(.L_x_11064) ;  /* 0x0000000000048947 */ /* 0x000fea0003800000 */
[----:B------:R-:W-:Y:S01]  /*9ad0*/  BPT.TRAP 0x1 ;  /* 0x000000040000795c */ /* 0x000fe20000300000 */
.L_x_11064:
[----:B-1----:R-:W-:Y:S05]  /*9ae0*/  @P1 BRA `(.L_x_11065) ;  /* 0x0000000000081947 */ /* 0x002fea0003800000 */
[----:B------:R-:W1:Y:S02]  /*9af0*/  SYNCS.PHASECHK.TRANS64.TRYWAIT P1, [UR6+0x13230], R0 ;  /* 0x01323000ff0075a7 */ /* 0x000e640008020146 */
[----:B-1----:R-:W-:Y:S05]  /*9b00*/  @!P1 BRA `(.L_x_11066) ;  /* 0x000000cc00b49947 */ /* 0x002fea0003800000 */
.L_x_11065:
        /* <DEDUP_REMOVED lines=64> */
.L_x_11067:
[----:B------:R-:W-:Y:S01]  /*9f10*/  ULEA UR11, UR21, UR45, 0x3 ;  /* 0x0000002d150b7291 */ /* 0x000fe2000f8e183f */
[----:B01----:R-:W-:-:S05]  /*9f20*/  IMAD.U32 R0, RZ, RZ, UR22 ;  /* 0x00000016ff007e24 */ /* 0x003fca000f8e00ff */
[----:B------:R-:W-:-:S04]  /*9f30*/  SHF.L.U32 R0, R0, 0x1f, RZ ;  /* 0x0000001f00007819 */ /* 0x000fc800000006ff */
[----:B------:R0:W1:Y:S01]  /*9f40*/  SYNCS.PHASECHK.TRANS64.TRYWAIT P1, [UR11+0x13250], R0 ;  /* 0x01325000ff0075a7 */ /* 0x000062000802014b */
[----:B------:R-:W-:Y:S05]  /*9f50*/  @!P0 BRA `(.L_x_11068) ;  /* 0x0000000000048947 */ /* 0x000fea0003800000 */
[----:B------:R-:W-:Y:S01]  /*9f60*/  BPT.TRAP 0x1 ;  /* 0x000000040000795c */ /* 0x000fe20000300000 */
.L_x_11068:
[----:B-1----:R-:W-:Y:S05]  /*9f70*/  @P1 BRA `(.L_x_11069) ;  /* 0x0000000000081947 */ /* 0x002fea0003800000 */
[----:B------:R-:W1:Y:S02]  /*9f80*/  SYNCS.PHASECHK.TRANS64.TRYWAIT P1, [UR11+0x13250], R0 ;  /* 0x01325000ff0075a7 */ /* 0x000e64000802014b */
[----:B-1----:R-:W-:Y:S05]  /*9f90*/  @!P1 BRA `(.L_x_11070) ;  /* 0x000000c800a89947 */ /* 0x002fea0003800000 */
.L_x_11069:
[----:B01----:R-:W-:Y:S01]  /*9fa0*/  FMNMX.FTZ R0, R120, R11, !PT ;  /* 0x0000000b78007209 */ /* 0x003fe20007810000 */
        /* <DEDUP_REMOVED lines=66> */
[----:B------:R-:W-:-:S05]  /*a3d0*/  FMNMX.FTZ R3, R77, R0, !PT ;  /* 0x000000004d037209 */ /* 0x000fca0007810000 */
[----:B------:R-:W0:Y:S01]  /*a3e0*/  S2R R155, SR_TID.X ;  /* 0x00000000009b7919 */ /* 0x000e220000002100 */
        /* <DEDUP_REMOVED lines=28> */
[----:B0-----:R-:W-:Y:S01]  /*a5b0*/  LOP3.LUT P1, RZ, R155, 0x7f, RZ, 0xc0, !PT ;  /* 0x0000007f9bff7812 */ /* 0x001fe2000782c0ff */
[----:B------:R-:W0:Y:S04]  /*a5c0*/  SHFL.BFLY PT, R3, R14, 0x2, 0x1f ;  /* 0x0c401f000e037f89 */ /* 0x000e2800000e0000 */
[----:B------:R-:W1:Y:S01]  /*a5d0*/  SHFL.BFLY PT, R21, R12, 0x2, 0x1f ;  /* 0x0c401f000c157f89 */ /* 0x000e6200000e0000 */
[----:B0-----:R-:W-:Y:S01]  /*a5e0*/  FMNMX.FTZ R15, R14, R3, !PT ;  /* 0x000000030e0f7209 */ /* 0x001fe20007810000 */
[----:B------:R-:W-:Y:S01]  /*a5f0*/  IMAD.U32 R14, RZ, RZ, UR41 ;  /* 0x00000029ff0e7e24 */ /* 0x000fe2000f8e00ff */
[----:B-1----:R-:W-:-:S03]  /*a600*/  FMNMX.FTZ R21, R12, R21, !PT ;  /* 0x000000150c157209 */ /* 0x002fc60007810000 */
[----:B------:R-:W0:Y:S01]  /*a610*/  SHFL.BFLY PT, R0, R15, 0x1, 0x1f ;  /* 0x0c201f000f007f89 */ /* 0x000e2200000e0000 */
[----:B------:R-:W-:Y:S02]  /*a620*/  WARPGROUP.DEPBAR.LE gsb0, 0x0 ;  /* 0x00008000000079c5 */ /* 0x000fe40000010000 */
[----:B------:R-:W-:Y:S01]  /*a630*/  WARPGROUP.ARRIVE ;  /* 0x00000000000079c5 */ /* 0x000fe20000000000 */
[----:B------:R-:W1:Y:S05]  /*a640*/  SHFL.BFLY PT, R20, R21, 0x1, 0x1f ;  /* 0x0c201f0015147f89 */ /* 0x000e6a00000e0000 */
[----:B------:R-:W-:Y:S01]  /*a650*/  QGMMA.64x64x32.F32.E4M3.E4M3 R24, R144, gdesc[UR4], R24, gsb0 ;  /* 0x00e0000490187df3 */ /* 0x000fe20008000818 */
[----:B------:R-:W-:Y:S01]  /*a660*/  UIADD3 UR6, UR10, 0x180, URZ ;  /* 0x000001800a067890 */ /* 0x000fe2000fffe03f */
[----:B------:R-:W-:Y:S01]  /*a670*/  UMOV UR7, 0xc0000010 ;  /* 0xc000001000077882 */ /* 0x000fe20000000000 */
[----:B0-----:R-:W-:-:S02]  /*a680*/  FMNMX.FTZ R3, R15, R0, !PT ;  /* 0x000000000f037209 */ /* 0x001fc40007810000 */
[----:B-1----:R-:W-:-:S03]  /*a690*/  FMNMX.FTZ R0, R21, R20, !PT ;  /* 0x0000001415007209 */ /* 0x002fc60007810000 */
[----:B------:R-:W-:Y:S02]  /*a6a0*/  FADD.FTZ R11, -R3, R11 ;  /* 0x0000000b030b7221 */ /* 0x000fe40000010100 */
[----:B------:R-:W-:-:S01]  /*a6b0*/  FADD.FTZ R12, -R0, R13 ;  /* 0x0000000d000c7221 */ /* 0x000fc20000010100 */
[----:B------:R-:W-:Y:S01]  /*a6c0*/  FFMA.FTZ R13, R3, R14, -8 ;  /* 0xc1000000030d7423 */ /* 0x000fe2000001000e */
[----:B------:R-:W-:Y:S02]  /*a6d0*/  FMUL.FTZ R11, R11, UR41 ;  /* 0x000000290b0b7c20 */ /* 0x000fe40008410000 */
[----:B------:R-:W-:Y:S01]  /*a6e0*/  FMUL.FTZ R12, R12, UR41 ;  /* 0x000000290c0c7c20 */ /* 0x000fe20008410000 */
        /* <DEDUP_REMOVED lines=46> */
[----:B------:R-:W-:Y:S01]  /*a9d0*/  FFMA.FTZ R124, R127, UR41, -R69 ;  /* 0x000000297f7c7c23 */ /* 0x000fe20008010845 */
[----:B------:R-:W-:-:S02]  /*a9e0*/  WARPGROUP.DEPBAR.LE gsb0, 0x0 ;  /* 0x00008000000079c5 */ /* 0x000fc40000010000 */
[----:B------:R-:W0:Y:S01]  /*a9f0*/  MUFU.EX2 R14, R14 ;  /* 0x0000000e000e7308 */ /* 0x000e220000000800 */
[----:B------:R-:W-:-:S01]  /*aa00*/  FFMA.FTZ R126, R130, UR41, -R69 ;  /* 0x00000029827e7c23 */ /* 0x000fc20008010845 */
[----:B------:R-:W-:Y:S01]  /*aa10*/  WARPGROUP.ARRIVE ;  /* 0x00000000000079c5 */ /* 0x000fe20000000000 */
[----:B------:R-:W-:-:S01]  /*aa20*/  FFMA.FTZ R127, R131, UR41, -R69 ;  /* 0x00000029837f7c23 */ /* 0x000fc20008010845 */
[--C-:B------:R-:W-:Y:S01]  /*aa30*/  FFMA.FTZ R128, R134, UR41, -R69.reuse ;  /* 0x0000002986807c23 */ /* 0x100fe20008010845 */
[----:B------:R-:W-:-:S01]  /*aa40*/  FFMA.FTZ R131, R135, UR41, -R69 ;  /* 0x0000002987837c23 */ /* 0x000fc20008010845 */
[--C-:B------:R-:W-:Y:S01]  /*aa50*/  FFMA.FTZ R106, R106, UR41, -R69.reuse ;  /* 0x000000296a6a7c23 */ /* 0x100fe20008010845 */
[----:B------:R-:W-:-:S01]  /*aa60*/  FFMA.FTZ R107, R107, UR41, -R69 ;  /* 0x000000296b6b7c23 */ /* 0x000fc20008010845 */
        /* <DEDUP_REMOVED lines=17> */
[----:B------:R-:W-:Y:S01]  /*ab80*/  UIADD3 UR6, UR10, 0x200, URZ ;  /* 0x000002000a067890 */ /* 0x000fe2000fffe03f */
[--C-:B------:R-:W-:Y:S01]  /*ab90*/  FFMA.FTZ R102, R102, UR41, -R69.reuse ;  /* 0x0000002966667c23 */ /* 0x100fe20008010845 */
[----:B------:R-:W-:-:S01]  /*aba0*/  FFMA.FTZ R103, R103, UR41, -R69 ;  /* 0x0000002967677c23 */ /* 0x000fc20008010845 */
[----:B------:R-:W-:Y:S01]  /*abb0*/  UMOV UR7, 0xc0000010 ;  /* 0xc000001000077882 */ /* 0x000fe20000000000 */
        /* <DEDUP_REMOVED lines=32> */
[----:B0-----:R-:W-:-:S01]  /*adc0*/  FADD.FTZ R6, R22, R133 ;  /* 0x0000008516067221 */ /* 0x001fc20000010000 */
[----:B------:R-:W-:-:S06]  /*add0*/  WARPGROUP.ARRIVE ;  /* 0x00000000000079c5 */ /* 0x000fcc0000000000 */
[----:B------:R-:W0:Y:S01]  /*ade0*/  MUFU.EX2 R127, R127 ;  /* 0x0000007f007f7308 */ /* 0x000e220000000800 */
[----:B--2---:R-:W-:-:S01]  /*adf0*/  FADD.FTZ R130, R126, R5 ;  /* 0x000000057e827221 */ /* 0x004fc20000010000 */
[----:B------:R-:W-:Y:S06]  /*ae00*/  QGMMA.64x64x32.F32.E4M3.E4M3 R24, R136, gdesc[UR4], R24, gsb0 ;  /* 0x00e0000488187df3 */ /* 0x000fec0008000818 */
        /* <DEDUP_REMOVED lines=103> */
[----:B------:R-:W-:-:S05]  /*b480*/  IMAD.U32 R5, RZ, RZ, UR37 ;  /* 0x00000025ff057e24 */ /* 0x000fca000f8e00ff */
[----:B------:R-:W-:Y:S01]  /*b490*/  @!P1 LEA R5, R5, UR45, 0x3 ;  /* 0x0000002d05059c11 */ /* 0x000fe2000f8e18ff */
[----:B------:R-:W2:Y:S01]  /*b4a0*/  MUFU.EX2 R87, R87 ;  /* 0x0000005700577308 */ /* 0x000ea20000000800 */
[----:B-1----:R-:W-:-:S03]  /*b4b0*/  FADD.FTZ R130, R86, R133 ;  /* 0x0000008556827221 */ /* 0x002fc60000010000 */
[----:B------:R-:W-:-:S04]  /*b4c0*/  @!P1 VIADD R5, R5, 0x13240 ;  /* 0x0001324005059836 */ /* 0x000fc80000000000 */
[----:B------:R-:W1:Y:S01]  /*b4d0*/  MUFU.EX2 R56, R56 ;  /* 0x0000003800387308 */ /* 0x000e620000000800 */
[----:B0-----:R-:W-:-:S01]  /*b4e0*/  FADD.FTZ R133, R85, R6 ;  /* 0x0000000655857221 */ /* 0x001fc20000010000 */
[----:B------:R-:W-:-:S04]  /*b4f0*/  @!P1 PRMT R5, RZ, 0x654, R5 ;  /* 0x00000654ff059816 */ /* 0x000fc80000000005 */
[----:B------:R0:W-:Y:S02]  /*b500*/  @!P1 SYNCS.ARRIVE.TRANS64.RED.A1T0 RZ, [R5+URZ], RZ ;  /* 0x000000ff05ff99a7 */ /* 0x0001e4000810043f */
        /* <DEDUP_REMOVED lines=34> */
.L_x_11071:
        /* <DEDUP_REMOVED lines=82> */
.L_x_11062:
        /* <DEDUP_REMOVED lines=14> */
.L_x_11091:
[----:B------:R-:W-:-:S04]  /*bd30*/  UISETP.NE.AND UP0, UPT, UR24, 0x1, UPT ;  /* 0x000000011800788c */ /* 0x000fc8000bf05270 */
[----:B------:R-:W-:-:S04]  /*bd40*/  USEL UR36, URZ, 0x1, UP0 ;  /* 0x000000013f247887 */ /* 0x000fc80008000000 */
[----:B------:R-:W-:Y:S01]  /*bd50*/  ULOP3.LUT UR36, UR25, UR36, URZ, 0x3c, !UPT ;  /* 0x0000002419247292 */ /* 0x000fe2000f8e3c3f */
[----:B------:R-:W-:Y:S11]  /*bd60*/  @!P0 BRA `(.L_x_11074) ;  /* 0x0000000000048947 */ /* 0x000ff60003800000 */
[----:B------:R-:W-:Y:S01]  /*bd70*/  BPT.TRAP 0x1 ;  /* 0x000000040000795c */ /* 0x000fe20000300000 */
.L_x_11074:
        /* <DEDUP_REMOVED lines=9> */
.L_x_11075:
[----:B-1----:R-:W-:Y:S05]  /*be10*/  @P1 BRA `(.L_x_11076) ;  /* 0x0000000000081947 */ /* 0x002fea0003800000 */
[----:B------:R-:W1:Y:S02]  /*be20*/  SYNCS.PHASECHK.TRANS64.TRYWAIT P1, [UR23+0x13230], R0 ;  /* 0x01323000ff0075a7 */ /* 0x000e640008020157 */
[----:B-1----:R-:W-:Y:S05]  /*be30*/  @!P1 BRA `(.L_x_11077) ;  /* 0x000000ac00189947 */ /* 0x002fea0003800000 */
.L_x_11076:
        /* <DEDUP_REMOVED lines=64> */
.L_x_11078:
[----:B------:R-:W-:Y:S01]  /*c240*/  ULEA UR11, UR24, UR45, 0x3 ;  /* 0x0000002d180b7291 */ /* 0x000fe2000f8e183f */
[----:B01----:R-:W-:-:S05]  /*c250*/  IMAD.U32 R0, RZ, RZ, UR25 ;  /* 0x00000019ff007e24 */ /* 0x003fca000f8e00ff */
[----:B------:R-:W-:-:S04]  /*c260*/  SHF.L.U32 R0, R0, 0x1f, RZ ;  /* 0x0000001f00007819 */ /* 0x000fc800000006ff */
[----:B------:R0:W1:Y:S01]  /*c270*/  SYNCS.PHASECHK.TRANS64.TRYWAIT P1, [UR11+0x13250], R0 ;  /* 0x01325000ff0075a7 */ /* 0x000062000802014b */
[----:B------:R-:W-:Y:S05]  /*c280*/  @!P0 BRA `(.L_x_11079) ;  /* 0x0000000000048947 */ /* 0x000fea0003800000 */
[----:B------:R-:W-:Y:S01]  /*c290*/  BPT.TRAP 0x1 ;  /* 0x000000040000795c */ /* 0x000fe20000300000 */
.L_x_11079:
[----:B-1----:R-:W-:Y:S05]  /*c2a0*/  @P1 BRA `(.L_x_11080) ;  /* 0x0000000000081947 */ /* 0x002fea0003800000 */
[----:B------:R-:W1:Y:S02]  /*c2b0*/  SYNCS.PHASECHK.TRANS64.TRYWAIT P1, [UR11+0x13250], R0 ;  /* 0x01325000ff0075a7 */ /* 0x000e64000802014b */
[----:B-1----:R-:W-:Y:S05]  /*c2c0*/  @!P1 BRA `(.L_x_11081) ;  /* 0x000000a8000c9947 */ /* 0x002fea0003800000 */
.L_x_11080:
        /* <DEDUP_REMOVED lines=38> */
[----:B------:R-:W-:-:S03]  /*c530*/  ISETP.GE.AND P1, PT, R10, 0x1, PT ;  /* 0x000000010a00780c */ /* 0x000fc60003f26270 */
[----:B------:R-:W-:Y:S01]  /*c540*/  IADD3 R22, R139, 0x1, R18 ;  /* 0x000000018b167810 */ /* 0x000fe20007ffe012 */
[----:B0-----:R-:W-:-:S04]  /*c550*/  IMAD R0, R17, -0x2, R139 ;  /* 0xfffffffe11007824 */ /* 0x001fc800078e028b */
[----:B------:R-:W-:-:S04]  /*c560*/  IMAD.IADD R22, R22, 0x1, -R19 ;  /* 0x0000000116167824 */ /* 0x000fc800078e0a13 */
[----:B------:R-:W-:-:S04]  /*c570*/  IMAD R22, R17, -0x2, R22 ;  /* 0xfffffffe11167824 */ /* 0x000fc800078e0216 */
[C---:B------:R-:W-:Y:S02]  /*c580*/  VIADD R138, R22.reuse, UR21 ;  /* 0x00000015168a7c36 */ /* 0x040fe40008000000 */
[----:B------:R-:W-:Y:S02]  /*c590*/  VIADD R22, R22, UR6 ;  /* 0x0000000616167c36 */ /* 0x000fe40008000000 */
[C---:B------:R-:W-:Y:S02]  /*c5a0*/  IMAD.IADD R21, R8.reuse, 0x1, R138 ;  /* 0x0000000108157824 */ /* 0x040fe400078e028a */
[----:B------:R-:W-:Y:S01]  /*c5b0*/  IMAD.IADD R3, R8, 0x1, R22 ;  /* 0x0000000108037824 */ /* 0x000fe200078e0216 */
        /* <DEDUP_REMOVED lines=12> */
.L_x_11084:
[----:B------:R-:W-:Y:S02]  /*c680*/  IMAD.U32 R142, RZ, RZ, UR20 ;  /* 0x00000014ff8e7e24 */ /* 0x000fe4000f8e00ff */
[----:B------:R-:W-:-:S03]  /*c690*/  IMAD.MOV.U32 R141, RZ, RZ, R13 ;  /* 0x000000ffff8d7224 */ /* 0x000fc600078e000d */
[----:B------:R-:W-:-:S13]  /*c6a0*/  ISETP.NE.AND P1, PT, R142, 0x1, PT ;  /* 0x000000018e00780c */ /* 0x000fda0003f25270 */
[----:B------:R-:W0:Y:S02]  /*c6b0*/  @P1 LDC.64 R136, c[0x0][0x9e8] ;  /* 0x00027a00ff881b82 */ /* 0x000e240000000a00 */
[----:B0-----:R-:W-:-:S05]  /*c6c0*/  @P1 IMAD.HI.U32 R136, R13, R136, RZ ;  /* 0x000000880d881227 */ /* 0x001fca00078e00ff */
[----:B------:R-:W-:-:S07]  /*c6d0*/  @P1 SHF.R.U32.HI R141, RZ, R137, R136 ;  /* 0x00000089ff8d1219 */ /* 0x000fce0000011688 */
.L_x_11085:
[----:B------:R-:W-:Y:S05]  /*c6e0*/  BSYNC B0 ;  /* 0x0000000000007941 */ /* 0x000fea0003800000 */
.L_x_11083:
[----:B------:R-:W-:-:S05]  /*c6f0*/  IMAD R136, R141, R142, R0 ;  /* 0x0000008e8d887224 */ /* 0x000fca00078e0200 */
[----:B------:R-:W-:Y:S02]  /*c700*/  VIADDMNMX R21, R136, R142, R21, PT ;  /* 0x0000008e88157246 */ /* 0x000fe40003800115 */
[----:B------:R-:W-:-:S07]  /*c710*/  VIMNMX R3, R3, R136, !PT ;  /* 0x0000008803037248 */ /* 0x000fce0007fe0100 */
.L_x_11082:
        /* <DEDUP_REMOVED lines=245> */
.L_x_11088:
[----:B------:R-:W-:Y:S02]  /*d670*/  IMAD.U32 R21, RZ, RZ, UR20 ;  /* 0x00000014ff157e24 */ /* 0x000fe4000f8e00ff */
[----:B------:R-:W-:-:S03]  /*d680*/  IMAD.MOV.U32 R3, RZ, RZ, R14 ;  /* 0x000000ffff037224 */ /* 0x000fc600078e000e */
[----:B------:R-:W-:-:S13]  /*d690*/  ISETP.NE.AND P6, PT, R21, 0x1, PT ;  /* 0x000000011500780c */ /* 0x000fda0003fc5270 */
[----:B------:R-:W0:Y:S02]  /*d6a0*/  @P6 LDC.64 R56, c[0x0][0x9e8] ;  /* 0x00027a00ff386b82 */ /* 0x000e240000000a00 */
[----:B0-----:R-:W-:-:S05]  /*d6b0*/  @P6 IMAD.HI.U32 R56, R14, R56, RZ ;  /* 0x000000380e386227 */ /* 0x001fca00078e00ff */
[----:B------:R-:W-:-:S07]  /*d6c0*/  @P6 SHF.R.U32.HI R3, RZ, R57, R56 ;  /* 0x00000039ff036219 */ /* 0x000fce0000011638 */
.L_x_11089:
[----:B------:R-:W-:Y:S05]  /*d6d0*/  BSYNC B0 ;  /* 0x0000000000007941 */ /* 0x000fea0003800000 */
.L_x_11087:
[----:B------:R-:W-:-:S05]  /*d6e0*/  IMAD R3, R3, R21, R0 ;  /* 0x0000001503037224 */ /* 0x000fca00078e0200 */
[----:B------:R-:W-:Y:S02]  /*d6f0*/  VIADDMNMX R138, R3, R21, R138, PT ;  /* 0x00000015038a7246 */ /* 0x000fe4000380018a */
[----:B------:R-:W-:-:S07]  /*d700*/  VIMNMX R22, R22, R3, !PT ;  /* 0x0000000316167248 */ /* 0x000fce0007fe0100 */
.L_x_11086:
        /* <DEDUP_REMOVED lines=114> */
[----:B0-----:R-:W-:Y:S01]  /*de30*/  FMNMX.FTZ R56, R21, R0, !PT ;  /* 0x0000000015387209 */ /* 0x001fe20007810000 */
[----:B------:R-:W-:Y:S01]  /*de40*/  IMAD.U32 R0, RZ, RZ, UR41 ;  /* 0x00000029ff007e24 */ /* 0x000fe2000f8e00ff */
[----:B------:R-:W-:-:S02]  /*de50*/  FSEL R74, R74, -INF , !P1 ;  /* 0xff8000004a4a7808 */ /* 0x000fc40004800000 */
[----:B------:R-:W-:Y:S01]  /*de60*/  LOP3.LUT P1, RZ, R16, 0x800, RZ, 0xc0, !PT ;  /* 0x0000080010ff7812 */ /* 0x000fe2000782c0ff */
[----:B------:R-:W0:Y:S01]  /*de70*/  SHFL.BFLY PT, R3, R56, 0x1, 0x1f ;  /* 0x0c201f0038037f89 */ /* 0x000e2200000e0000 */
[----:B------:R-:W-:Y:S02]  /*de80*/  FSEL R66, R66, -INF , !P3 ;  /* 0xff80000042427808 */ /* 0x000fe40005800000 */
        /* <DEDUP_REMOVED lines=9> */
[----:B------:R-:W-:-:S02]  /*df20*/  ISETP.LT.OR P1, PT, R138, 0x69, P1 ;  /* 0x000000698a00780c */ /* 0x000fc40000f21670 */
        /* <DEDUP_REMOVED lines=160> */
[----:B------:R-:W-:Y:S02]  /*e930*/  FMNMX.FTZ R77, R67, R76, !PT ;  /* 0x0000004c434d7209 */ /* 0x000fe40007810000 */
[----:B------:R-:W-:Y:S01]  /*e940*/  FSEL R76, R71, -INF , !P2 ;  /* 0xff800000474c7808 */ /* 0x000fe20005000000 */
[----:B------:R-:W-:Y:S01]  /*e950*/  MUFU.EX2 R113, R113 ;  /* 0x0000007100717308 */ /* 0x000fe20000000800 */
[----:B------:R-:W-:-:S04]  /*e960*/  FMNMX.FTZ R77, R70, R77, !PT ;  /* 0x0000004d464d7209 */ /* 0x000fc80007810000 */
[----:B------:R-:W-:-:S03]  /*e970*/  FMNMX.FTZ R129, R76, R77, !PT ;  /* 0x0000004d4c817209 */ /* 0x000fc60007810000 */
[----:B------:R0:W-:Y:S02]  /*e980*/  MUFU.EX2 R71, R132 ;  /* 0x0000008400477308 */ /* 0x0001e40000000800 */
[----:B------:R-:W1:Y:S06]  /*e990*/  SHFL.BFLY PT, R138, R129, 0x2, 0x1f ;  /* 0x0c401f00818a7f89 */ /* 0x000e6c00000e0000 */
[----:B------:R2:W-:Y:S01]  /*e9a0*/  MUFU.EX2 R77, R133 ;  /* 0x00000085004d7308 */ /* 0x0005e20000000800 */
[----:B0-----:R-:W-:-:S07]  /*e9b0*/  FFMA.FTZ R132, R137, UR41, -R0 ;  /* 0x0000002989847c23 */ /* 0x001fce0008010800 */
[----:B------:R-:W-:Y:S01]  /*e9c0*/  MUFU.EX2 R116, R116 ;  /* 0x0000007400747308 */ /* 0x000fe20000000800 */
[----:B--2---:R-:W-:-:S01]  /*e9d0*/  FFMA.FTZ R133, R69, UR41, -R0 ;  /* 0x0000002945857c23 */ /* 0x004fc20008010800 */
[----:B------:R-:W-:-:S05]  /*e9e0*/  FSEL R69, R3, RZ, P1 ;  /* 0x000000ff03457208 */ /* 0x000fca0000800000 */
[----:B------:R-:W-:Y:S01]  /*e9f0*/  FADD.FTZ R12, -R69, R12 ;  /* 0x0000000c450c7221 */ /* 0x000fe20000010100 */
[----:B------:R-:W-:Y:S01]  /*ea00*/  MUFU.EX2 R117, R117 ;  /* 0x0000007500757308 */ /* 0x000fe20000000800 */
[----:B-1----:R-:W-:Y:S02]  /*ea10*/  FMNMX.FTZ R138, R129, R138, !PT ;  /* 0x0000008a818a7209 */ /* 0x002fe40007810000 */
[----:B------:R-:W-:-:S03]  /*ea20*/  FMUL.FTZ R12, R12, UR41 ;  /* 0x000000290c0c7c20 */ /* 0x000fc60008410000 */
[----:B------:R-:W0:Y:S02]  /*ea30*/  SHFL.BFLY PT, R129, R138, 0x1, 0x1f ;  /* 0x0c201f008a817f89 */ /* 0x000e2400000e0000 */
[----:B------:R1:W-:Y:S08]  /*ea40*/  MUFU.EX2 R69, R133 ;  /* 0x0000008500457308 */ /* 0x0003f00000000800 */
[----:B------:R-:W2:Y:S08]  /*ea50*/  MUFU.EX2 R12, R12 ;  /* 0x0000000c000c7308 */ /* 0x000eb00000000800 */
[----:B------:R-:W-:Y:S01]  /*ea60*/  MUFU.EX2 R88, R88 ;  /* 0x0000005800587308 */ /* 0x000fe20000000800 */
[----:B0-----:R-:W-:Y:S01]  /*ea70*/  FMNMX.FTZ R0, R138, R129, !PT ;  /* 0x000000818a007209 */ /* 0x001fe20007810000 */
[----:B------:R-:W-:-:S06]  /*ea80*/  IMAD.U32 R129, RZ, RZ, UR41 ;  /* 0x00000029ff817e24 */ /* 0x000fcc000f8e00ff */
[----:B------:R-:W-:Y:S01]  /*ea90*/  MUFU.EX2 R89, R89 ;  /* 0x0000005900597308 */ /* 0x000fe20000000800 */
[C---:B------:R-:W-:Y:S01]  /*eaa0*/  FSETP.NEU.FTZ.AND P1, PT, R0.reuse, -INF , PT ;  /* 0xff8000000000780b */ /* 0x040fe20003f3d000 */
[----:B------:R-:W-:-:S03]  /*eab0*/  FFMA.FTZ R129, R0, R129, -8 ;  /* 0xc100000000817423 */ /* 0x000fc60000010081 */
[----:B------:R-:W-:Y:S02]  /*eac0*/  FSEL R136, R0, RZ, P1 ;  /* 0x000000ff00887208 */ /* 0x000fe40000800000 */
[----:B------:R-:W-:Y:S01]  /*ead0*/  FSEL R129, R129, RZ, P1 ;  /* 0x000000ff81817208 */ /* 0x000fe20000800000 */
[----:B------:R-:W-:Y:S02]  /*eae0*/  MUFU.EX2 R92, R92 ;  /* 0x0000005c005c7308 */ /* 0x000fe40000000800 */
[----:B------:R-:W-:-:S02]  /*eaf0*/  FADD.FTZ R136, -R136, R11 ;  /* 0x0000000b88887221 */ /* 0x000fc40000010100 */
[--C-:B------:R-:W-:Y:S01]  /*eb00*/  FFMA.FTZ R122, R122, UR41, -R129.reuse ;  /* 0x000000297a7a7c23 */ /* 0x100fe20008010881 */
[----:B------:R-:W-:-:S01]  /*eb10*/  FFMA.FTZ R123, R123, UR41, -R129 ;  /* 0x000000297b7b7c23 */ /* 0x000fc20008010881 */
[----:B------:R-:W-:Y:S01]  /*eb20*/  FMUL.FTZ R11, R136, UR41 ;  /* 0x00000029880b7c20 */ /* 0x000fe20008410000 */
[----:B------:R-:W-:-:S01]  /*eb30*/  FFMA.FTZ R126, R126, UR41, -R129 ;  /* 0x000000297e7e7c23 */ /* 0x000fc20008010881 */
[--C-:B------:R-:W-:Y:S01]  /*eb40*/  FFMA.FTZ R127, R127, UR41, -R129.reuse ;  /* 0x000000297f7f7c23 */ /* 0x100fe20008010881 */
[----:B------:R-:W-:-:S01]  /*eb50*/  FFMA.FTZ R130, R130, UR41, -R129 ;  /* 0x0000002982827c23 */ /* 0x000fc20008010881 */
[----:B------:R-:W-:Y:S01]  /*eb60*/  MUFU.EX2 R122, R122 ;  /* 0x0000007a007a7308 */ /* 0x000fe20000000800 */
[----:B------:R-:W-:-:S01]  /*eb70*/  FFMA.FTZ R131, R131, UR41, -R129 ;  /* 0x0000002983837c23 */ /* 0x000fc20008010881 */
[--C-:B-1----:R-:W-:Y:S01]  /*eb80*/  FFMA.FTZ R133, R134, UR41, -R129.reuse ;  /* 0x0000002986857c23 */ /* 0x102fe20008010881 */
[----:B------:R-:W-:-:S01]  /*eb90*/  FFMA.FTZ R134, R135, UR41, -R129 ;  /* 0x0000002987867c23 */ /* 0x000fc20008010881 */
[----:B--2---:R-:W-:Y:S01]  /*eba0*/  FFMA.FTZ R135, R12, R6, R21 ;  /* 0x000000060c877223 */ /* 0x004fe20000010015 */
[----:B------:R-:W-:-:S01]  /*ebb0*/  FFMA.FTZ R106, R106, UR41, -R129 ;  /* 0x000000296a6a7c23 */ /* 0x000fc20008010881 */
        /* <DEDUP_REMOVED lines=19> */
[----:B0-----:R-:W-:-:S01]  /*ecf0*/  FFMA.FTZ R6, R11, R5, R122 ;  /* 0x000000050b067223 */ /* 0x001fc2000001007a */
        /* <DEDUP_REMOVED lines=25> */
[----:B------:R-:W-:-:S05]  /*ee90*/  FFMA.FTZ R129, R76, UR41, -R129 ;  /* 0x000000294c817c23 */ /* 0x000fca0008010881 */
[----:B------:R-:W0:Y:S01]  /*eea0*/  MUFU.EX2 R133, R133 ;  /* 0x0000008500857308 */ /* 0x000e220000000800 */
[----:B-1----:R-:W-:-:S01]  /*eeb0*/  FADD.FTZ R6, R130, R5 ;  /* 0x0000000582067221 */ /* 0x002fc20000010000 */
[----:B------:R-:W-:-:S04]  /*eec0*/  FADD.FTZ R5, R125, R136 ;  /* 0x000000887d057221 */ /* 0x000fc80000010000 */
[----:B------:R-:W-:Y:S02]  /*eed0*/  FADD.FTZ R5, R128, R5 ;  /* 0x0000000580057221 */ /* 0x000fe40000010000 */
        /* <DEDUP_REMOVED lines=120> */
.L_x_11090:
        /* <DEDUP_REMOVED lines=82> */
.L_x_11073:
[----:B------:R-:W-:Y:S06]  /*fb80*/  BAR.ARV 0x8, 0x1a0 ;  /* 0x0206800000007b1d */ /* 0x000fec0000002000 */
[----:B------:R-:W-:Y:S05]  /*fb90*/  @!P0 BRA `(.L_x_11092) ;  /* 0x0000000000048947 */ /* 0x000fea0003800000 */
[----:B------:R-:W-:Y:S01]  /*fba0*/  BPT.TRAP 0x1 ;  /* 0x000000040000795c */ /* 0x000fe20000300000 */
.L_x_11092:
[----:B------:R-:W-:Y:S01]  /*fbb0*/  ULEA UR14, UR37, UR45, 0x3 ;  /* 0x0000002d250e7291 */ /* 0x000fe2000f8e183f */
[----:B------:R-:W-:-:S05]  /*fbc0*/  IMAD.U32 R4, RZ, RZ, UR36 ;  /* 0x00000024ff047e24 */ /* 0x000fca000f8e00ff */
[----:B------:R-:W-:-:S04]  /*fbd0*/  SHF.L.U32 R4, R4, 0x1f, RZ ;  /* 0x0000001f04047819 */ /* 0x000fc800000006ff */
[----:B------:R0:W1:Y:S01]  /*fbe0*/  SYNCS.PHASECHK.TRANS64.TRYWAIT P1, [UR14+0x13250], R4 ;  /* 0x01325004ff0075a7 */ /* 0x000062000802014e */
[----:B------:R-:W-:Y:S05]  /*fbf0*/  @!P0 BRA `(.L_x_11093) ;  /* 0x0000000000048947 */ /* 0x000fea0003800000 */
[----:B------:R-:W-:Y:S01]  /*fc00*/  BPT.TRAP 0x1 ;  /* 0x000000040000795c */ /* 0x000fe20000300000 */
.L_x_11093:
[----:B-1----:R-:W-:Y:S05]  /*fc10*/  @P1 BRA `(.L_x_11094) ;  /* 0x0000000000081947 */ /* 0x002fea0003800000 */
[----:B------:R-:W1:Y:S02]  /*fc20*/  SYNCS.PHASECHK.TRANS64.TRYWAIT P1, [UR14+0x13250], R4 ;  /* 0x01325004ff0075a7 */ /* 0x000e64000802014e */
[----:B-1----:R-:W-:Y:S05]  /*fc30*/  @!P1 BRA `(.L_x_11095) ;  /* 0x0000006c00c89947 */ /* 0x002fea0003800000 */
.L_x_11094:
        /* <DEDUP_REMOVED lines=30> */
[----:B------:R0:W2:Y:S01]  /*fe20*/  @P1 LDG.E R4, desc[UR50][R8.64] ;  /* 0x0000003208041981 */ /* 0x0000a2000c1e1900 */
        /* <DEDUP_REMOVED lines=14> */
[----:B------:R-:W1:Y:S04]  /*ff10*/  SHFL.BFLY PT, R7, R6, 0x2, 0x1f ;  /* 0x0c401f0006077f89 */ /* 0x000e6800000e0000 */
[----:B------:R-:W3:Y:S01]  /*ff20*/  SHFL.BFLY PT, R10, R5, 0x2, 0x1f ;  /* 0x0c401f00050a7f89 */ /* 0x000ee200000e0000 */
[----:B------:R-:W-:Y:S02]  /*ff30*/  WARPGROUP.DEPBAR.LE gsb0, 0x0 ;  /* 0x00008000000079c5 */ /* 0x000fe40000010000 */
[----:B------:R-:W-:-:S06]  /*ff40*/  WARPGROUP.ARRIVE ;  /* 0x00000000000079c5 */ /* 0x000fcc0000000000 */
[----:B------:R-:W-:Y:S01]  /*ff50*/  QGMMA.64x64x32.F32.E4M3.E4M3 R24, R140, gdesc[UR4], R24, gsb0 ;  /* 0x00e000048c187df3 */ /* 0x000fe20008000818 */
[----:B-1----:R-:W-:-:S01]  /*ff60*/  FADD.FTZ R7, R7, R6 ;  /* 0x0000000607077221 */ /* 0x002fc20000010000 */
[----:B------:R-:W-:Y:S01]  /*ff70*/  UIADD3 UR10, UR10, 0x200, URZ ;  /* 0x000002000a0a7890 */ /* 0x000fe2000fffe03f */
[----:B---3--:R-:W-:-:S01]  /*ff80*/  FADD.FTZ R10, R10, R5 ;  /* 0x000000050a0a7221 */ /* 0x008fc20000010000 */
[----:B------:R-:W-:Y:S02]  /*ff90*/  UMOV UR11, 0xc0000010 ;  /* 0xc0000010000b7882 */ /* 0x000fe40000000000 */
[----:B0-----:R-:W0:Y:S04]  /*ffa0*/  SHFL.BFLY PT, R8, R7, 0x1, 0x1f ;  /* 0x0c201f0007087f89 */ /* 0x001e2800000e0000 */
[----:B------:R-:W1:Y:S01]  /*ffb0*/  SHFL.BFLY PT, R9, R10, 0x1, 0x1f ;  /* 0x0c201f000a097f89 */ /* 0x000e6200000e0000 */
[----:B0-----:R-:W-:-:S01]  /*ffc0*/  FADD.FTZ R8, R7, R8 ;  /* 0x0000000807087221 */ /* 0x001fc20000010000 */
[----:B-1----:R-:W-:-:S04]  /*ffd0*/  FADD.FTZ R12, R10, R9 ;  /* 0x000000090a0c7221 */ /* 0x002fc80000010000 */
        /* <DEDUP_REMOVED lines=30> */
.L_x_11096:
        /* <DEDUP_REMOVED lines=42> */
.L_x_11022:
        /* <DEDUP_REMOVED lines=52> */
[C---:B------:R-:W-:Y:S02]  /*107a0*/  LOP3.LUT R11, R12.reuse, 0x380, RZ, 0xc0, !PT ;  /* 0x000003800c0b7812 */ /* 0x040fe400078ec0ff */
[----:B------:R-:W-:-:S02]  /*107b0*/  IADD3 R18, P3, R12, 0x20, RZ ;  /* 0x000000200c127810 */ /* 0x000fc40007f7e0ff */
[----:B------:R-:W-:Y:S02]  /*107c0*/  IADD3 R41, P2, R12, 0x40, RZ ;  /* 0x000000400c297810 */ /* 0x000fe40007f5e0ff */
[----:B------:R-:W-:Y:S02]  /*107d0*/  SHF.R.U64 R11, R11, 0x3, RZ ;  /* 0x000000030b0b7819 */ /* 0x000fe400000012ff */
[----:B------:R-:W-:Y:S01]  /*107e0*/  SEL R31, R25, R26, P0 ;  /* 0x0000001a191f7207 */ /* 0x000fe20000000000 */
[----:B------:R-:W-:Y:S01]  /*107f0*/  IMAD.X R19, RZ, RZ, R13, P2 ;  /* 0x000000ffff137224 */ /* 0x000fe200010e060d */
[----:B------:R-:W-:Y:S02]  /*10800*/  LOP3.LUT R14, R18, 0x380, RZ, 0xc0, !PT ;  /* 0x00000380120e7812 */ /* 0x000fe400078ec0ff */
[----:B------:R-:W-:Y:S02]  /*10810*/  F2FP.BF16.F32.PACK_AB R29, R36, R29 ;  /* 0x0000001d241d723e */ /* 0x000fe400000010ff */
[----:B------:R-:W-:-:S02]  /*10820*/  SEL R26, R26, R25, P0 ;  /* 0x000000191a1a7207 */ /* 0x000fc40000000000 */
[----:B------:R-:W-:Y:S02]  /*10830*/  IADD3 R43, P1, R12, 0x60, RZ ;  /* 0x000000600c2b7810 */ /* 0x000fe40007f3e0ff */
[----:B------:R-:W-:Y:S02]  /*10840*/  SEL R25, R15, R20, P0 ;  /* 0x000000140f197207 */ /* 0x000fe40000000000 */
[----:B------:R-:W-:Y:S01]  /*10850*/  SEL R36, R20, R15, P0 ;  /* 0x0000000f14247207 */ /* 0x000fe20000000000 */
[----:B------:R-:W-:Y:S01]  /*10860*/  IMAD.X R15, RZ, RZ, R13, P1 ;  /* 0x000000ffff0f7224 */ /* 0x000fe200008e060d */
[----:B------:R-:W-:Y:S02]  /*10870*/  LOP3.LUT R12, R11, R12, RZ, 0x3c, !PT ;  /* 0x0000000c0b0c7212 */ /* 0x000fe400078e3cff */
[----:B------:R-:W-:Y:S02]  /*10880*/  LOP3.LUT R20, R41, 0x380, RZ, 0xc0, !PT ;  /* 0x0000038029147812 */ /* 0x000fe400078ec0ff */
[----:B------:R-:W-:-:S02]  /*10890*/  F2FP.BF16.F32.PACK_AB R58, R58, R59 ;  /* 0x0000003b3a3a723e */ /* 0x000fc400000010ff */
[----:B------:R-:W-:Y:S02]  /*108a0*/  F2FP.BF16.F32.PACK_AB R57, R56, R57 ;  /* 0x000000393839723e */ /* 0x000fe400000010ff */
[----:B------:R-:W-:Y:S02]  /*108b0*/  SHF.R.U64 R11, R14, 0x3, RZ ;  /* 0x000000030e0b7819 */ /* 0x000fe400000012ff */
[----:B------:R-:W-:Y:S02]  /*108c0*/  F2FP.BF16.F32.PACK_AB R21, R44, R21 ;  /* 0x000000152c15723e */ /* 0x000fe400000010ff */
[----:B------:R-:W-:Y:S02]  /*108d0*/  F2FP.BF16.F32.PACK_AB R24, R45, R24 ;  /* 0x000000182d18723e */ /* 0x000fe400000010ff */
[----:B------:R-:W-:Y:S02]  /*108e0*/  LOP3.LUT R30, R43, 0x380, RZ, 0xc0, !PT ;  /* 0x000003802b1e7812 */ /* 0x000fe400078ec0ff */
[----:B------:R-:W-:-:S02]  /*108f0*/  SEL R33, R29, R28, P0 ;  /* 0x0000001c1d217207 */ /* 0x000fc40000000000 */
[----:B------:R-:W-:Y:S02]  /*10900*/  SHF.R.U64 R14, R20, 0x3, RZ ;  /* 0x00000003140e7819 */ /* 0x000fe400000012ff */
[----:B------:R-:W-:Y:S02]  /*10910*/  SEL R27, R58, R57, P0 ;  /* 0x000000393a1b7207 */ /* 0x000fe40000000000 */
[----:B------:R-:W-:Y:S02]  /*10920*/  SEL R28, R28, R29, P0 ;  /* 0x0000001d1c1c7207 */ /* 0x000fe40000000000 */
[----:B------:R-:W-:Y:S02]  /*10930*/  LOP3.LUT R20, R11, R18, RZ, 0x3c, !PT ;  /* 0x000000120b147212 */ /* 0x000fe400078e3cff */
[----:B------:R-:W-:Y:S02]  /*10940*/  SEL R58, R57, R58, P0 ;  /* 0x0000003a393a7207 */ /* 0x000fe40000000000 */
[----:B------:R-:W-:-:S02]  /*10950*/  SEL R29, R21, R24, P0 ;  /* 0x00000018151d7207 */ /* 0x000fc40000000000 */
[----:B------:R-:W-:Y:S02]  /*10960*/  SHF.R.U64 R30, R30, 0x3, RZ ;  /* 0x000000031e1e7819 */ /* 0x000fe400000012ff */
[----:B------:R-:W-:Y:S01]  /*10970*/  SEL R24, R24, R21, P0 ;  /* 0x0000001518187207 */ /* 0x000fe20000000000 */
[----:B------:R-:W-:Y:S01]  /*10980*/  IMAD.X R21, RZ, RZ, R13, P3 ;  /* 0x000000ffff157224 */ /* 0x000fe200018e060d */
[----:B------:R-:W-:Y:S02]  /*10990*/  LOP3.LUT R18, R14, R41, RZ, 0x3c, !PT ;  /* 0x000000290e127212 */ /* 0x000fe400078e3cff */
[----:B------:R-:W-:Y:S02]  /*109a0*/  LOP3.LUT R14, R30, R43, RZ, 0x3c, !PT ;  /* 0x0000002b1e0e7212 */ /* 0x000fe400078e3cff */
[----:B------:R-:W-:Y:S02]  /*109b0*/  MOV R44, R20 ;  /* 0x00000014002c7202 */ /* 0x000fe40000000f00 */
[----:B------:R-:W-:-:S02]  /*109c0*/  MOV R45, R12 ;  /* 0x0000000c002d7202 */ /* 0x000fc40000000f00 */
[----:B------:R-:W-:Y:S02]  /*109d0*/  MOV R41, R14 ;  /* 0x0000000e00297202 */ /* 0x000fe40000000f00 */
[----:B------:R-:W-:Y:S01]  /*109e0*/  MOV R43, R18 ;  /* 0x00000012002b7202 */ /* 0x000fe20000000f00 */
[----:B------:R-:W-:Y:S01]  /*109f0*/  IMAD.U32 R18, RZ, RZ, UR4 ;  /* 0x00000004ff127e24 */ /* 0x000fe2000f8e00ff */
[----:B------:R-:W-:Y:S01]  /*10a00*/  PLOP3.LUT P1, PT, PT, PT, UP0, 0x80, 0x0 ;  /* 0x000000000000781c */ /* 0x000fe20003f2f008 */
[----:B------:R-:W-:Y:S01]  /*10a10*/  IMAD.U32 R19, RZ, RZ, UR5 ;  /* 0x00000005ff137e24 */ /* 0x000fe2000f8e00ff */
[----:B------:R-:W-:Y:S02]  /*10a20*/  ULDC.64 UR4, c[0x0][0xbe0] ;  /* 0x0002f80000047ab9 */ /* 0x000fe40000000a00 */
[----:B------:R-:W-:-:S04]  /*10a30*/  UISETP.NE.U32.AND UP1, UPT, UR4, URZ, UPT ;  /* 0x0000003f0400728c */ /* 0x000fc8000bf25070 */
[----:B------:R-:W-:-:S11]  /*10a40*/  UISETP.NE.AND.EX UP1, UPT, UR5, URZ, UPT, UP1 ;  /* 0x0000003f0500728c */ /* 0x000fd6000bf25310 */
[----:B------:R-:W-:Y:S02]  /*10a50*/  @UP1 ULDC.64 UR6, c[0x0][0xbe0] ;  /* 0x0002f80000061ab9 */ /* 0x000fe40000000a00 */
[----:B------:R-:W-:Y:S01]  /*10a60*/  @UP1 UIMAD.WIDE UR6, UR39, 0x4, UR6 ;  /* 0x00000004270618a5 */ /* 0x000fe2000f8e0206 */
[----:B--2---:R-:W-:Y:S01]  /*10a70*/  LOP3.LUT R11, R22, 0x2, RZ, 0x3c, !PT ;  /* 0x00000002160b7812 */ /* 0x004fe200078e3cff */
[----:B------:R-:W-:Y:S04]  /*10a80*/  SHFL.IDX PT, R33, R33, R22, 0x1c1f ;  /* 0x001c1f1621217589 */ /* 0x000fe800000e0000 */
[----:B------:R-:W0:Y:S04]  /*10a90*/  SHFL.IDX PT, R28, R28, R11, 0x1c1f ;  /* 0x001c1f0b1c1c7589 */ /* 0x000e2800000e0000 */
[----:B------:R-:W-:Y:S04]  /*10aa0*/  SHFL.IDX PT, R27, R27, R22, 0x1c1f ;  /* 0x001c1f161b1b7589 */ /* 0x000fe800000e0000 */
[----:B------:R-:W1:Y:S04]  /*10ab0*/  SHFL.IDX PT, R58, R58, R11, 0x1c1f ;  /* 0x001c1f0b3a3a7589 */ /* 0x000e6800000e0000 */
[----:B------:R-:W-:Y:S04]  /*10ac0*/  SHFL.IDX PT, R29, R29, R22, 0x1c1f ;  /* 0x001c1f161d1d7589 */ /* 0x000fe800000e0000 */
[----:B------:R0:W2:Y:S04]  /*10ad0*/  SHFL.IDX PT, R30, R24, R11, 0x1c1f ;  /* 0x001c1f0b181e7589 */ /* 0x0000a800000e0000 */
[----:B------:R-:W-:Y:S04]  /*10ae0*/  SHFL.IDX PT, R37, R37, R22, 0x1c1f ;  /* 0x001c1f1625257589 */ /* 0x000fe800000e0000 */
[----:B------:R-:W3:Y:S01]  /*10af0*/  SHFL.IDX PT, R34, R34, R11, 0x1c1f ;  /* 0x001c1f0b22227589 */ /* 0x000ee200000e0000 */
[----:B0-----:R-:W-:-:S03]  /*10b00*/  SEL R24, R33, R28, P0 ;  /* 0x0000001c21187207 */ /* 0x001fc60000000000 */
[----:B------:R-:W-:Y:S04]  /*10b10*/  SHFL.IDX PT, R31, R31, R22, 0x1c1f ;  /* 0x001c1f161f1f7589 */ /* 0x000fe800000e0000 */
[----:B------:R0:W4:Y:S01]  /*10b20*/  SHFL.IDX PT, R40, R26, R11, 0x1c1f ;  /* 0x001c1f0b1a287589 */ /* 0x00012200000e0000 */
[----:B-1----:R-:W-:Y:S02]  /*10b30*/  SEL R12, R27, R58, P0 ;  /* 0x0000003a1b0c7207 */ /* 0x002fe40000000000 */
[----:B------:R-:W-:Y:S01]  /*10b40*/  SEL R14, R58, R27, P0 ;  /* 0x0000001b3a0e7207 */ /* 0x000fe20000000000 */
[----:B------:R4:W-:Y:S04]  /*10b50*/  SHFL.IDX PT, R20, R25, R22, 0x1c1f ;  /* 0x001c1f1619147589 */ /* 0x0009e800000e0000 */
        /* <DEDUP_REMOVED lines=9> */
[----:B------:R-:W2:Y:S01]  /*10bf0*/  SHFL.IDX PT, R32, R32, R11, 0x1c1f ;  /* 0x001c1f0b20207589 */ /* 0x000ea200000e0000 */
[----:B----4-:R-:W-:-:S02]  /*10c00*/  SEL R25, R31, R40, P0 ;  /* 0x000000281f197207 */ /* 0x010fc40000000000 */
[----:B------:R-:W-:Y:S01]  /*10c10*/  SEL R27, R40, R31, P0 ;  /* 0x0000001f281b7207 */ /* 0x000fe20000000000 */
[----:B------:R-:W-:Y:S01]  /*10c20*/  BAR.SYNC.DEFER_BLOCKING 0x1, 0x180 ;  /* 0x0046000000007b1d */ /* 0x000fe20000010000 */
[----:B0-----:R-:W-:Y:S02]  /*10c30*/  SEL R29, R20, R21, P0 ;  /* 0x00000015141d7207 */ /* 0x001fe40000000000 */
[----:B------:R-:W-:Y:S02]  /*10c40*/  SEL R31, R21, R20, P0 ;  /* 0x00000014151f7207 */ /* 0x000fe40000000000 */
[----:B-1----:R-:W-:Y:S02]  /*10c50*/  SEL R37, R39, R42, P0 ;  /* 0x0000002a27257207 */ /* 0x002fe40000000000 */
[----:B------:R-:W-:Y:S02]  /*10c60*/  SEL R39, R42, R39, P0 ;  /* 0x000000272a277207 */ /* 0x000fe40000000000 */
[----:B--2---:R-:W-:-:S02]  /*10c70*/  SEL R36, R35, R32, P0 ;  /* 0x0000002023247207 */ /* 0x004fc40000000000 */
[----:B------:R-:W-:Y:S01]  /*10c80*/  SEL R38, R32, R35, P0 ;  /* 0x0000002320267207 */ /* 0x000fe20000000000 */
[----:B------:R0:W-:Y:S04]  /*10c90*/  STSM.16.M88.4 [R45], R12 ;  /* 0x0000000c2d007844 */ /* 0x0001e80000000200 */
[----:B------:R1:W-:Y:S04]  /*10ca0*/  STSM.16.M88.4 [R44], R24 ;  /* 0x000000182c007844 */ /* 0x0003e80000000200 */
[----:B------:R1:W-:Y:S04]  /*10cb0*/  STSM.16.M88.4 [R43], R28 ;  /* 0x0000001c2b007844 */ /* 0x0003e80000000200 */
[----:B------:R1:W-:Y:S01]  /*10cc0*/  STSM.16.M88.4 [R41], R36 ;  /* 0x0000002429007844 */ /* 0x0003e20000000200 */
[----:B------:R-:W-:Y:S08]  /*10cd0*/  BAR.SYNC.DEFER_BLOCKING 0x1, 0x180 ;  /* 0x0046000000007b1d */ /* 0x000ff00000010000 */
[----:B------:R-:W2:Y:S01]  /*10ce0*/  LDC R22, c[0x0][0xa88] ;  /* 0x0002a200ff167b82 */ /* 0x000ea20000000800 */
[----:B------:R-:W-:Y:S01]  /*10cf0*/  PLOP3.LUT P0, PT, PT, PT, UP1, 0x80, 0x0 ;  /* 0x000000000000781c */ /* 0x000fe20003f0f018 */
[----:B0-----:R-:W-:-:S02]  /*10d00*/  IMAD.U32 R12, RZ, RZ, UR6 ;  /* 0x00000006ff0c7e24 */ /* 0x001fc4000f8e00ff */
[----:B------:R-:W-:Y:S01]  /*10d10*/  IMAD.U32 R13, RZ, RZ, UR7 ;  /* 0x00000007ff0d7e24 */ /* 0x000fe2000f8e00ff */
[----:B------:R-:W3:Y:S01]  /*10d20*/  @P1 LDG.E R11, desc[UR50][R18.64] ;  /* 0x00000032120b1981 */ /* 0x000ee2000c1e1900 */
[----:B------:R-:W-:-:S08]  /*10d30*/  UMOV UR4, URZ ;  /* 0x0000003f00047c82 */ /* 0x000fd00008000000 */
[----:B--2---:R1:W5:Y:S01]  /*10d40*/  @P0 LDG.E R22, desc[UR50][R12.64] ;  /* 0x000000320c160981 */ /* 0x004362000c1e1900 */
[----:B---3--:R-:W-:Y:S01]  /*10d50*/  @P1 R2UR UR4, R11 ;  /* 0x000000000b0412ca */ /* 0x008fe200000e0000 */
[----:B-1----:R-:W-:-:S14]  /*10d60*/  @P0 BRA `(.L_x_11099) ;  /* 0x0000000000100947 */ /* 0x002fdc0003800000 */
[----:B------:R-:W-:Y:S05]  /*10d70*/  @!P1 BRA `(.L_x_11099) ;  /* 0x00000000000c9947 */ /* 0x000fea0003800000 */
[----:B------:R-:W2:Y:S04]  /*10d80*/  LDG.E R11, desc[UR50][R18.64] ;  /* 0x00000032120b7981 */ /* 0x000ea8000c1e1900 */
[----:B-----5:R-:W2:Y:S02]  /*10d90*/  LDG.E R22, desc[UR50][R18.64+0x4] ;  /* 0x0000043212167981 */ /* 0x020ea4000c1e1900 */
[----:B--2---:R-:W-:-:S07]  /*10da0*/  IMAD.IADD R22, R22, 0x1, -R11 ;  /* 0x0000000116167824 */ /* 0x004fce00078e0a0b */
.L_x_11099:
[----:B------:R-:W-:Y:S01]  /*10db0*/  USHF.R.S32.HI UR9, URZ, 0x1f, UR38 ;  /* 0x0000001f3f097899 */ /* 0x000fe20008011426 */
[----:B------:R-:W-:Y:S01]  /*10dc0*/  LEA.HI R10, R10, R7, RZ, 0x7 ;  /* 0x000000070a0a7211 */ /* 0x000fe200078f38ff */
[----:B------:R-:W-:Y:S01]  /*10dd0*/  ULDC.64 UR10, c[0x0][0xb70] ;  /* 0x0002dc00000a7ab9 */ /* 0x000fe20000000a00 */
[----:B------:R-:W-:Y:S01]  /*10de0*/  USHF.R.S32.HI UR5, URZ, 0x1f, UR4 ;  /* 0x0000001f3f057899 */ /* 0x000fe20008011404 */
[----:B------:R-:W-:Y:S01]  /*10df0*/  IMAD R13, R23, 0xc0, R156 ;  /* 0x000000c0170d7824 */ /* 0x000fe200078e029c */
[----:B------:R-:W-:Y:S01]  /*10e00*/  UIMAD UR8, UR9, UR10, URZ ;  /* 0x0000000a090872a4 */ /* 0x000fe2000f8e023f */
[----:B------:R-:W-:Y:S01]  /*10e10*/  LOP3.LUT R10, R10, 0xffffff80, RZ, 0xc0, !PT ;  /* 0xffffff800a0a7812 */ /* 0x000fe200078ec0ff */
[----:B------:R-:W-:Y:S02]  /*10e20*/  USHF.R.S32.HI UR13, URZ, 0x1f, UR39 ;  /* 0x0000001f3f0d7899 */ /* 0x000fe40008011427 */
[----:B------:R-:W-:Y:S02]  /*10e30*/  UIMAD.WIDE.U32 UR6, UR38, UR10, UR4 ;  /* 0x0000000a260672a5 */ /* 0x000fe4000f8e0004 */
[----:B------:R-:W-:Y:S01]  /*10e40*/  UIMAD UR8, UR38, UR11, UR8 ;  /* 0x0000000b260872a4 */ /* 0x000fe2000f8e0208 */
[----:B------:R-:W-:Y:S01]  /*10e50*/  IMAD.IADD R12, R7, 0x1, -R10 ;  /* 0x00000001070c7824 */ /* 0x000fe200078e0a0a */
[----:B------:R-:W-:Y:S01]  /*10e60*/  USEL UR13, UR13, URZ, !UP0 ;  /* 0x0000003f0d0d7287 */ /* 0x000fe2000c000000 */
[----:B------:R-:W-:Y:S01]  /*10e70*/  SHF.R.S32.HI R10, RZ, 0x1f, R13 ;  /* 0x0000001fff0a7819 */ /* 0x000fe2000001140d */
[----:B------:R-:W-:Y:S01]  /*10e80*/  ULDC.64 UR10, c[0x0][0xb78] ;  /* 0x0002de00000a7ab9 */ /* 0x000fe20000000a00 */
[----:B------:R-:W-:Y:S01]  /*10e90*/  UIADD3 UR7, UR7, UR8, URZ ;  /* 0x0000000807077290 */ /* 0x000fe2000fffe03f */
[----:B------:R-:W-:Y:S01]  /*10ea0*/  IMAD R7, R4, 0x40, R0 ;  /* 0x0000004004077824 */ /* 0x000fe200078e0200 */
[----:B------:R-:W-:Y:S01]  /*10eb0*/  USEL UR12, UR39, URZ, !UP0 ;  /* 0x0000003f270c7287 */ /* 0x000fe2000c000000 */
[----:B------:R-:W-:Y:S01]  /*10ec0*/  LOP3.LUT P0, RZ, R12, 0x3, RZ, 0xc0, !PT ;  /* 0x000000030cff7812 */ /* 0x000fe2000780c0ff */
[----:B------:R-:W-:Y:S01]  /*10ed0*/  UIMAD UR8, UR13, UR10, URZ ;  /* 0x0000000a0d0872a4 */ /* 0x000fe2000f8e023f */
[----:B------:R-:W-:Y:S01]  /*10ee0*/  IMAD.WIDE R8, R7, 0x2, R8 ;  /* 0x0000000207087825 */ /* 0x000fe200078e0208 */
[----:B------:R-:W-:-:S02]  /*10ef0*/  UIMAD.WIDE.U32 UR6, UR12, UR10, UR6 ;  /* 0x0000000a0c0672a5 */ /* 0x000fc4000f8e0006 */
[----:B------:R-:W-:Y:S01]  /*10f00*/  UIMAD UR8, UR12, UR11, UR8 ;  /* 0x0000000b0c0872a4 */ /* 0x000fe2000f8e0208 */
[C---:B------:R-:W-:Y:S01]  /*10f10*/  VIADD R7, R13.reuse, 0x8 ;  /* 0x000000080d077836 */ /* 0x040fe20000000000 */
[----:B------:R-:W-:Y:S02]  /*10f20*/  LOP3.LUT R29, R8, 0x380, RZ, 0xc0, !PT ;  /* 0x00000380081d7812 */ /* 0x000fe400078ec0ff */
[----:B------:R-:W-:Y:S02]  /*10f30*/  IADD3 R11, P1, R13, UR6, RZ ;  /* 0x000000060d0b7c10 */ /* 0x000fe4000ff3e0ff */
[----:B------:R-:W-:Y:S01]  /*10f40*/  IMAD.U32 R15, RZ, RZ, UR8 ;  /* 0x00000008ff0f7e24 */ /* 0x000fe2000f8e00ff */
[----:B------:R-:W-:-:S04]  /*10f50*/  SHF.R.U64 R29, R29, 0x3, RZ ;  /* 0x000000031d1d7819 */ /* 0x000fc800000012ff */
[----:B------:R-:W-:Y:S01]  /*10f60*/  IADD3.X R10, R10, UR7, R15, P1, !PT ;  /* 0x000000070a0a7c10 */ /* 0x000fe20008ffe40f */
[----:B------:R-:W-:Y:S01]  /*10f70*/  ULDC.64 UR6, c[0x0][0xb40] ;  /* 0x0002d00000067ab9 */ /* 0x000fe20000000a00 */
[C---:B------:R-:W-:Y:S02]  /*10f80*/  IADD3 R15, P3, R8.reuse, 0x3000, RZ ;  /* 0x00003000080f7810 */ /* 0x040fe40007f7e0ff */
[----:B------:R-:W-:Y:S02]  /*10f90*/  LEA R20, P2, R11, UR6, 0x2 ;  /* 0x000000060b147c11 */ /* 0x000fe4000f8410ff */
[----:B-----5:R-:W-:Y:S01]  /*10fa0*/  ISETP.GE.OR P1, PT, R13, R22, P0 ;  /* 0x000000160d00720c */ /* 0x020fe20000726670 */
[----:B------:R-:W-:Y:S01]  /*10fb0*/  IMAD.X R13, RZ, RZ, R9, P3 ;  /* 0x000000ffff0d7224 */ /* 0x000fe200018e0609 */
[----:B------:R-:W-:Y:S01]  /*10fc0*/  LEA.HI.X R21, R11, UR7, R10, 0x2, P2 ;  /* 0x000000070b157c11 */ /* 0x000fe200090f140a */
[----:B------:R-:W-:Y:S01]  /*10fd0*/  ULDC.64 UR6, c[0x0][0xaa0] ;  /* 0x0002a80000067ab9 */ /* 0x000fe20000000a00 */
[----:B------:R-:W-:-:S02]  /*10fe0*/  IADD3 R19, P2, R8, 0x1800, RZ ;  /* 0x0000180008137810 */ /* 0x000fc40007f5e0ff */
[----:B------:R-:W-:Y:S02]  /*10ff0*/  IADD3 R10, P4, R8, 0x4800, RZ ;  /* 0x00004800080a7810 */ /* 0x000fe40007f9e0ff */
[----:B------:R-:W-:Y:S01]  /*11000*/  ISETP.GE.OR P0, PT, R7, R22, P0 ;  /* 0x000000160700720c */ /* 0x000fe20000706670 */
[--C-:B------:R-:W-:Y:S01]  /*11010*/  IMAD.X R25, RZ, RZ, R9.reuse, P2 ;  /* 0x000000ffff197224 */ /* 0x100fe200010e0609 */
[----:B------:R-:W-:Y:S01]  /*11020*/  LOP3.LUT R14, R19, 0x380, RZ, 0xc0, !PT ;  /* 0x00000380130e7812 */ /* 0x000fe200078ec0ff */
[--C-:B------:R-:W-:Y:S01]  /*11030*/  IMAD.X R11, RZ, RZ, R9.reuse, P4 ;  /* 0x000000ffff0b7224 */ /* 0x100fe200020e0609 */
[----:B------:R-:W-:Y:S01]  /*11040*/  LOP3.LUT R12, R15, 0x380, RZ, 0xc0, !PT ;  /* 0x000003800f0c7812 */ /* 0x000fe200078ec0ff */
[----:B------:R-:W-:Y:S01]  /*11050*/  IMAD.MOV.U32 R18, RZ, RZ, R0 ;  /* 0x000000ffff127224 */ /* 0x000fe200078e0000 */
[----:B------:R-:W-:Y:S01]  /*11060*/  LOP3.LUT R7, R10, 0x380, RZ, 0xc0, !PT ;  /* 0x000003800a077812 */ /* 0x000fe200078ec0ff */
[----:B------:R0:W-:Y:S01]  /*11070*/  @!P1 STG.E desc[UR50][R20.64], R6 ;  /* 0x0000000614009986 */ /* 0x0001e2000c101932 */
[----:B------:R-:W-:Y:S01]  /*11080*/  LOP3.LUT R28, R29, R8, RZ, 0x3c, !PT ;  /* 0x000000081d1c7212 */ /* 0x000fe200078e3cff */
[----:B------:R-:W-:Y:S01]  /*11090*/  IMAD.MOV.U32 R29, RZ, RZ, R9 ;  /* 0x000000ffff1d7224 */ /* 0x000fe200078e0009 */
[----:B------:R-:W-:-:S02]  /*110a0*/  SHF.R.U64 R14, R14, 0x3, RZ ;  /* 0x000000030e0e7819 */ /* 0x000fc400000012ff */
[----:B------:R-:W-:Y:S01]  /*110b0*/  SHF.R.U64 R8, R12, 0x3, RZ ;  /* 0x000000030c087819 */ /* 0x000fe200000012ff */
[----:B------:R-:W-:Y:S01]  /*110c0*/  UIMAD UR5, UR5, UR6, URZ ;  /* 0x00000006050572a4 */ /* 0x000fe2000f8e023f */
[----:B------:R-:W-:Y:S01]  /*110d0*/  SHF.R.U64 R7, R7, 0x3, RZ ;  /* 0x0000000307077819 */ /* 0x000fe200000012ff */
[----:B------:R1:W-:Y:S01]  /*110e0*/  @!P0 STG.E desc[UR50][R20.64+0x20], R5 ;  /* 0x0000200514008986 */ /* 0x0003e2000c101932 */
[----:B------:R-:W-:Y:S02]  /*110f0*/  LOP3.LUT R24, R14, R19, RZ, 0x3c, !PT ;  /* 0x000000130e187212 */ /* 0x000fe400078e3cff */
[----:B------:R-:W-:Y:S01]  /*11100*/  LOP3.LUT R12, R8, R15, RZ, 0x3c, !PT ;  /* 0x0000000f080c7212 */ /* 0x000fe200078e3cff */
[----:B------:R-:W5:Y:S01]  /*11110*/  LD.E.128 R28, desc[UR50][R28.64] ;  /* 0x000000321c1c7980 */ /* 0x000f62000c101d00 */
[----:B------:R-:W-:Y:S01]  /*11120*/  LOP3.LUT R10, R7, R10, RZ, 0x3c, !PT ;  /* 0x0000000a070a7212 */ /* 0x000fe200078e3cff */
[----:B------:R-:W-:Y:S01]  /*11130*/  IMAD.U32 R7, RZ, RZ, UR6 ;  /* 0x00000006ff077e24 */ /* 0x000fe2000f8e00ff */
[----:B------:R-:W-:Y:S01]  /*11140*/  SHF.R.S32.HI R19, RZ, 0x1f, R0 ;  /* 0x0000001fff137819 */ /* 0x000fe20000011400 */
[----:B------:R-:W-:Y:S01]  /*11150*/  ULDC UR6, c[0x0][0xa8c] ;  /* 0x0002a30000067ab9 */ /* 0x000fe20000000800 */
[----:B------:R-:W5:Y:S01]  /*11160*/  LD.E.128 R24, desc[UR50][R24.64] ;  /* 0x0000003218187980 */ /* 0x000f62000c101d00 */
[----:B------:R-:W-:Y:S01]  /*11170*/  UIMAD UR5, UR4, UR7, UR5 ;  /* 0x00000007040572a4 */ /* 0x000fe2000f8e0205 */
[----:B------:R-:W-:Y:S01]  /*11180*/  ISETP.GE.AND P0, PT, R0, UR6, PT ;  /* 0x0000000600007c0c */ /* 0x000fe2000bf06270 */
[----:B0-----:R-:W-:Y:S01]  /*11190*/  IMAD.WIDE.U32 R6, R7, UR4, R18 ;  /* 0x0000000407067c25 */ /* 0x001fe2000f8e0012 */
[----:B------:R-:W5:Y:S01]  /*111a0*/  LD.E.128 R12, desc[UR50][R12.64] ;  /* 0x000000320c0c7980 */ /* 0x000f62000c101d00 */
[----:B------:R-:W-:-:S02]  /*111b0*/  ULDC.64 UR6, c[0x0][0xae0] ;  /* 0x0002b80000067ab9 */ /* 0x000fc40000000a00 */
[----:B------:R-:W-:Y:S01]  /*111c0*/  IMAD R19, R23, -0xc0, R22 ;  /* 0xffffff4017137824 */ /* 0x000fe200078e0216 */
[----:B------:R-:W5:Y:S01]  /*111d0*/  LD.E.128 R8, desc[UR50][R10.64] ;  /* 0x000000320a087980 */ /* 0x000f62000c101d00 */
[----:B------:R-:W-:Y:S01]  /*111e0*/  VIADD R0, R4, 0x30 ;  /* 0x0000003004007836 */ /* 0x000fe20000000000 */
[----:B------:R-:W-:Y:S01]  /*111f0*/  @!PT LDS RZ, [RZ] ;  /* 0x00000000fffff984 */ /* 0x000fe20000000800 */
[----:B------:R-:W-:Y:S01]  /*11200*/  @!PT LDS RZ, [RZ] ;  /* 0x00000000fffff984 */ /* 0x000fe20000000800 */
[----:B------:R-:W-:Y:S01]  /*11210*/  @!PT LDS RZ, [RZ] ;  /* 0x00000000fffff984 */ /* 0x000fe20000000800 */
[----:B------:R-:W-:Y:S01]  /*11220*/  @!PT LDS RZ, [RZ] ;  /* 0x00000000fffff984 */ /* 0x000fe20000000800 */
[----:B------:R0:W-:Y:S06]  /*11230*/  MEMBAR.ALL.CTA ;  /* 0x0000000000007992 */ /* 0x0001ec0000008000 */
[----:B0-----:R-:W0:Y:S01]  /*11240*/  FENCE.VIEW.ASYNC.S ;  /* 0x00000000000073c6 */ /* 0x001e220000000000 */
[----:B------:R-:W-:Y:S01]  /*11250*/  UIMAD UR4, UR9, UR6, URZ ;  /* 0x00000006090472a4 */ /* 0x000fe2000f8e023f */
[----:B------:R-:W-:Y:S01]  /*11260*/  VIADD R7, R7, UR5 ;  /* 0x0000000507077c36 */ /* 0x000fe20008000000 */
[----:B------:R-:W-:Y:S01]  /*11270*/  ISETP.GE.OR P3, PT, R0, R19, P0 ;  /* 0x000000130000720c */ /* 0x000fe20000766670 */
[----:B-1----:R-:W-:Y:S01]  /*11280*/  IMAD.U32 R21, RZ, RZ, UR6 ;  /* 0x00000006ff157e24 */ /* 0x002fe2000f8e00ff */
[----:B------:R-:W-:Y:S01]  /*11290*/  UIMAD UR4, UR38, UR7, UR4 ;  /* 0x00000007260472a4 */ /* 0x000fe2000f8e0204 */
[----:B------:R-:W-:-:S02]  /*112a0*/  VIADD R0, R4, 0x60 ;  /* 0x0000006004007836 */ /* 0x000fc40000000000 */
[----:B------:R-:W-:Y:S01]  /*112b0*/  VIADD R5, R4, 0x90 ;  /* 0x0000009004057836 */ /* 0x000fe20000000000 */
[----:B------:R-:W-:Y:S01]  /*112c0*/  ULDC.64 UR6, c[0x0][0xae8] ;  /* 0x0002ba0000067ab9 */ /* 0x000fe20000000a00 */
[----:B------:R-:W-:Y:S01]  /*112d0*/  IMAD.WIDE.U32 R6, R21, UR38, R6 ;  /* 0x0000002615067c25 */ /* 0x000fe2000f8e0006 */
[-C--:B------:R-:W-:Y:S02]  /*112e0*/  ISETP.GE.OR P1, PT, R0, R19.reuse, P0 ;  /* 0x000000130000720c */ /* 0x080fe40000726670 */
[-C--:B------:R-:W-:Y:S01]  /*112f0*/  ISETP.GE.OR P2, PT, R5, R19.reuse, P0 ;  /* 0x000000130500720c */ /* 0x080fe20000746670 */
[----:B------:R-:W-:Y:S01]  /*11300*/  VIADD R7, R7, UR4 ;  /* 0x0000000407077c36 */ /* 0x000fe20008000000 */
[----:B------:R-:W-:Y:S01]  /*11310*/  ISETP.GE.OR P0, PT, R4, R19, P0 ;  /* 0x000000130400720c */ /* 0x000fe20000706670 */
[----:B------:R-:W-:Y:S01]  /*11320*/  UIMAD UR4, UR13, UR6, URZ ;  /* 0x000000060d0472a4 */ /* 0x000fe2000f8e023f */
[----:B------:R-:W-:Y:S02]  /*11330*/  VIADD R3, R3, 0x13220 ;  /* 0x0001322003037836 */ /* 0x000fe40000000000 */
[----:B------:R-:W-:Y:S01]  /*11340*/  IMAD.U32 R21, RZ, RZ, UR6 ;  /* 0x00000006ff157e24 */ /* 0x000fe2000f8e00ff */
[----:B------:R-:W-:Y:S01]  /*11350*/  SHF.R.S32.HI R5, RZ, 0x1f, R4 ;  /* 0x0000001fff057819 */ /* 0x000fe20000011404 */
[----:B------:R-:W-:Y:S01]  /*11360*/  UIMAD UR4, UR12, UR7, UR4 ;  /* 0x000000070c0472a4 */ /* 0x000fe2000f8e0204 */
[----:B------:R-:W-:Y:S01]  /*11370*/  PRMT R3, RZ, 0x654, R3 ;  /* 0x00000654ff037816 */ /* 0x000fe20000000003 */
[----:B------:R-:W-:Y:S01]  /*11380*/  IMAD.WIDE.U32 R20, R21, UR12, R6 ;  /* 0x0000000c15147c25 */ /* 0x000fe2000f8e0006 */
[----:B------:R-:W-:Y:S02]  /*11390*/  BSSY B1, `(.L_x_11100) ;  /* 0x0000010000017945 */ /* 0x000fe40003800000 */
[----:B0-----:R0:W-:Y:S01]  /*113a0*/  SYNCS.ARRIVE.TRANS64.RED.A1T0 RZ, [R3+URZ], RZ ;  /* 0x000000ff03ff79a7 */ /* 0x0011e2000810043f */
[----:B------:R-:W-:-:S04]  /*113b0*/  IMAD.WIDE R18, R23, 0xc0, R4 ;  /* 0x000000c017127825 */ /* 0x000fc800078e0204 */
[----:B------:R-:W-:Y:S01]  /*113c0*/  VIADD R23, R21, UR4 ;  /* 0x0000000415177c36 */ /* 0x000fe20008000000 */
[----:B------:R-:W-:Y:S06]  /*113d0*/  @P0 BRA `(.L_x_11101) ;  /* 0x00000000002c0947 */ /* 0x000fec0003800000 */
[----:B------:R-:W-:Y:S01]  /*113e0*/  ULDC.64 UR4, c[0x0][0xad8] ;  /* 0x0002b60000047ab9 */ /* 0x000fe20000000a00 */
[----:B------:R-:W-:Y:S02]  /*113f0*/  IMAD.MOV.U32 R4, RZ, RZ, R20 ;  /* 0x000000ffff047224 */ /* 0x000fe400078e0014 */
[----:B0-----:R-:W-:Y:S02]  /*11400*/  IMAD R3, R19, UR4, RZ ;  /* 0x0000000413037c24 */ /* 0x001fe4000f8e02ff */
        /* <DEDUP_REMOVED lines=8> */
.L_x_11101:
[----:B------:R-:W-:Y:S05]  /*11490*/  BSYNC B1 ;  /* 0x0000000000017941 */ /* 0x000fea0003800000 */
.L_x_11100:
        /* <DEDUP_REMOVED lines=15> */
.L_x_11103:
[----:B------:R-:W-:Y:S05]  /*11590*/  BSYNC B1 ;  /* 0x0000000000017941 */ /* 0x000fea0003800000 */
.L_x_11102:
        /* <DEDUP_REMOVED lines=14> */
[----:B-----5:R3:W-:Y:S02]  /*11680*/  STG.E.128 desc[UR50][R6.64], R12 ;  /* 0x0000000c06007986 */ /* 0x0207e4000c101d32 */
.L_x_11105:
[----:B------:R-:W-:Y:S05]  /*11690*/  BSYNC B1 ;  /* 0x0000000000017941 */ /* 0x000fea0003800000 */
.L_x_11104:
        /* <DEDUP_REMOVED lines=10> */
[----:B-123--:R-:W-:Y:S01]  /*11740*/  LEA R6, P0, R4, UR4, 0x1 ;  /* 0x0000000404067c11 */ /* 0x00efe2000f8008ff */
[----:B------:R-:W-:-:S05]  /*11750*/  IMAD.IADD R3, R5, 0x1, R3 ;  /* 0x0000000105037824 */ /* 0x000fca00078e0203 */
[----:B------:R-:W-:-:S05]  /*11760*/  LEA.HI.X R7, R4, UR5, R3, 0x1, P0 ;  /* 0x0000000504077c11 */ /* 0x000fca00080f0c03 */
[----:B-----5:R4:W-:Y:S01]  /*11770*/  STG.E.128 desc[UR50][R6.64], R8 ;  /* 0x0000000806007986 */ /* 0x0209e2000c101d32 */
[----:B------:R-:W-:Y:S05]  /*11780*/  BRA `(.L_x_11106) ;  /* 0x0000000800547947 */ /* 0x000fea0003800000 */
.L_x_11098:
        /* <DEDUP_REMOVED lines=27> */
.L_x_11107:
        /* <DEDUP_REMOVED lines=30> */
.L_x_11109:
[----:B------:R-:W-:Y:S05]  /*11b20*/  BSYNC B1 ;  /* 0x0000000000017941 */ /* 0x000fea0003800000 */
.L_x_11108:
        /* <DEDUP_REMOVED lines=10> */
[----:B------:R-:W-:Y:S01]  /*11bd0*/  UIMAD UR4, UR6, UR10, URZ ;  /* 0x0000000a060472a4 */ /* 0x000fe2000f8e023f */
[----:B------:R-:W-:-:S02]  /*11be0*/  VIADD R0, R4, 0x30 ;  /* 0x0000003004007836 */ /* 0x000fc40000000000 */
[----:B------:R-:W-:Y:S01]  /*11bf0*/  IMAD.IADD R7, R7, 0x1, R3 ;  /* 0x0000000107077824 */ /* 0x000fe200078e0203 */
[----:B------:R-:W-:Y:S01]  /*11c00*/  UIMAD UR4, UR38, UR11, UR4 ;  /* 0x0000000b260472a4 */ /* 0x000fe2000f8e0204 */
[----:B------:R-:W-:Y:S02]  /*11c10*/  IMAD R3, R23, -0xc0, R12 ;  /* 0xffffff4017037824 */ /* 0x000fe400078e020c */
[----:B------:R-:W-:Y:S01]  /*11c20*/  IMAD.U32 R5, RZ, RZ, UR10 ;  /* 0x0000000aff057e24 */ /* 0x000fe2000f8e00ff */
[----:B------:R-:W-:Y:S01]  /*11c30*/  ULDC.64 UR10, c[0x0][0xae8] ;  /* 0x0002ba00000a7ab9 */ /* 0x000fe20000000a00 */
[----:B------:R-:W-:Y:S01]  /*11c40*/  VIADD R8, R4, 0x60 ;  /* 0x0000006004087836 */ /* 0x000fe20000000000 */
[-C--:B------:R-:W-:Y:S01]  /*11c50*/  ISETP.GE.OR P3, PT, R0, R3.reuse, P0 ;  /* 0x000000030000720c */ /* 0x080fe20000766670 */
[----:B------:R-:W-:Y:S02]  /*11c60*/  VIADD R0, R4, 0x90 ;  /* 0x0000009004007836 */ /* 0x000fe40000000000 */
[----:B------:R-:W-:Y:S01]  /*11c70*/  IMAD.WIDE.U32 R6, R5, UR38, R6 ;  /* 0x0000002605067c25 */ /* 0x000fe2000f8e0006 */
[----:B------:R-:W-:-:S02]  /*11c80*/  ISETP.GE.OR P1, PT, R8, R3, P0 ;  /* 0x000000030800720c */ /* 0x000fc40000726670 */
[-C--:B------:R-:W-:Y:S01]  /*11c90*/  ISETP.GE.OR P2, PT, R0, R3.reuse, P0 ;  /* 0x000000030000720c */ /* 0x080fe20000746670 */
[----:B------:R-:W-:Y:S01]  /*11ca0*/  VIADD R7, R7, UR4 ;  /* 0x0000000407077c36 */ /* 0x000fe20008000000 */
[----:B------:R-:W-:Y:S01]  /*11cb0*/  ISETP.GE.OR P0, PT, R4, R3, P0 ;  /* 0x000000030400720c */ /* 0x000fe20000706670 */
[----:B------:R-:W-:Y:S02]  /*11cc0*/  UIMAD UR4, UR7, UR10, URZ ;  /* 0x0000000a070472a4 */ /* 0x000fe4000f8e023f */
[----:B------:R-:W-:Y:S01]  /*11cd0*/  IMAD.U32 R9, RZ, RZ, UR10 ;  /* 0x0000000aff097e24 */ /* 0x000fe2000f8e00ff */
[----:B------:R-:W-:Y:S01]  /*11ce0*/  SHF.R.S32.HI R5, RZ, 0x1f, R4 ;  /* 0x0000001fff057819 */ /* 0x000fe20000011404 */
[----:B------:R-:W-:Y:S02]  /*11cf0*/  UIMAD UR4, UR8, UR11, UR4 ;  /* 0x0000000b080472a4 */ /* 0x000fe4000f8e0204 */
        /* <DEDUP_REMOVED lines=15> */
.L_x_11111:
[----:B------:R-:W-:Y:S05]  /*11df0*/  BSYNC B1 ;  /* 0x0000000000017941 */ /* 0x000fea0003800000 */
.L_x_11110:
        /* <DEDUP_REMOVED lines=11> */
[----:B0-----:R-:W-:Y:S01]  /*11eb0*/  LEA R12, P0, R4, UR4, 0x1 ;  /* 0x00000004040c7c11 */ /* 0x001fe2000f8008ff */
[----:B------:R-:W-:-:S05]  /*11ec0*/  IMAD.IADD R3, R5, 0x1, R3 ;  /* 0x0000000105037824 */ /* 0x000fca00078e0203 */
[----:B------:R-:W-:-:S05]  /*11ed0*/  LEA.HI.X R13, R4, UR5, R3, 0x1, P0 ;  /* 0x00000005040d7c11 */ /* 0x000fca00080f0c03 */
[----:B------:R1:W-:Y:S02]  /*11ee0*/  STG.E.128 desc[UR50][R12.64], RZ ;  /* 0x000000ff0c007986 */ /* 0x0003e4000c101d32 */
.L_x_11113:
[----:B------:R-:W-:Y:S05]  /*11ef0*/  BSYNC B1 ;  /* 0x0000000000017941 */ /* 0x000fea0003800000 */
.L_x_11112:
        /* <DEDUP_REMOVED lines=11> */
[----:B01----:R-:W-:Y:S01]  /*11fb0*/  LEA R12, P0, R4, UR4, 0x1 ;  /* 0x00000004040c7c11 */ /* 0x003fe2000f8008ff */
[----:B------:R-:W-:-:S05]  /*11fc0*/  IMAD.IADD R3, R5, 0x1, R3 ;  /* 0x0000000105037824 */ /* 0x000fca00078e0203 */
[----:B------:R-:W-:-:S05]  /*11fd0*/  LEA.HI.X R13, R4, UR5, R3, 0x1, P0 ;  /* 0x00000005040d7c11 */ /* 0x000fca00080f0c03 */
[----:B------:R2:W-:Y:S02]  /*11fe0*/  STG.E.128 desc[UR50][R12.64], RZ ;  /* 0x000000ff0c007986 */ /* 0x0005e4000c101d32 */
.L_x_11115:
[----:B------:R-:W-:Y:S05]  /*11ff0*/  BSYNC B1 ;  /* 0x0000000000017941 */ /* 0x000fea0003800000 */
.L_x_11114:
        /* <DEDUP_REMOVED lines=14> */
.L_x_11106:
[----:B------:R-:W-:Y:S05]  /*120e0*/  BSYNC B0 ;  /* 0x0000000000007941 */ /* 0x000fea0003800000 */
.L_x_11097:
[----:B------:R-:W-:Y:S02]  /*120f0*/  ULDC UR4, c[0x0][0xc14] ;  /* 0x0003050000047ab9 */ /* 0x000fe40000000800 */
[----:B------:R-:W-:-:S06]  /*12100*/  UISETP.GE.AND UP0, UPT, UR48, UR4, UPT ;  /* 0x000000043000728c */ /* 0x000fcc000bf06270 */
[----:B------:R-:W-:-:S13]  /*12110*/  PLOP3.LUT P0, PT, PT, PT, UP0, 0x80, 0x0 ;  /* 0x000000000000781c */ /* 0x000fda0003f0f008 */
[----:B------:R-:W-:Y:S05]  /*12120*/  @!P0 BRA `(.L_x_11116) ;  /* 0xfffffee800f88947 */ /* 0x000fea000383ffff */
[----:B------:R-:W-:Y:S05]  /*12130*/  EXIT ;  /* 0x000000000000794d */ /* 0x000fea0003800000 */
.L_x_11011:
        /* <DEDUP_REMOVED lines=18> */
.L_x_11117:
        /* <DEDUP_REMOVED lines=41> */
.L_x_11123:
        /* <DEDUP_REMOVED lines=14> */
.L_x_11122:
[----:B------:R-:W-:Y:S05]  /*125d0*/  BSYNC B0 ;  /* 0x0000000000007941 */ /* 0x000fea0003800000 */
.L_x_11121:
        /* <DEDUP_REMOVED lines=21> */
.L_x_11119:
        /* <DEDUP_REMOVED lines=25> */
.L_x_11124:
[----:B-1----:R-:W-:Y:S01]  /*128c0*/  IMAD R24, R24, R9, R13 ;  /* 0x0000000918187224 */ /* 0x002fe200078e020d */
[----:B------:R-:W-:Y:S01]  /*128d0*/  IABS R12, R4 ;  /* 0x00000004000c7213 */ /* 0x000fe20000000000 */
[----:B0-----:R-:W-:Y:S02]  /*128e0*/  IMAD.MOV.U32 R11, RZ, RZ, R14 ;  /* 0x000000ffff0b7224 */ /* 0x001fe400078e000e */
[----:B------:R-:W-:Y:S02]  /*128f0*/  IMAD.IADD R7, R7, 0x1, -R24 ;  /* 0x0000000107077824 */ /* 0x000fe400078e0a18 */
[----:B------:R-:W-:Y:S02]  /*12900*/  IMAD R11, R11, R10, RZ ;  /* 0x0000000a0b0b7224 */ /* 0x000fe400078e02ff */
[----:B------:R-:W-:Y:S01]  /*12910*/  IMAD.MOV.U32 R2, RZ, RZ, RZ ;  /* 0x000000ffff027224 */ /* 0x000fe200078e00ff */
[----:B------:R-:W-:Y:S01]  /*12920*/  IABS R8, R7 ;  /* 0x0000000700087213 */ /* 0x000fe20000000000 */
[----:B------:R-:W-:-:S02]  /*12930*/  IMAD.MOV R12, RZ, RZ, -R12 ;  /* 0x000000ffff0c7224 */ /* 0x000fc400078e0a0c */
        /* <DEDUP_REMOVED lines=28> */
[----:B------:R-:W-:Y:S01]  /*12b00*/  IMAD.MOV.U32 R2, RZ, RZ, R11 ;  /* 0x000000ffff027224 */ /* 0x000fe200078e000b */
[----:B------:R-:W-:-:S03]  /*12b10*/  IABS R11, R13 ;  /* 0x0000000d000b7213 */ /* 0x000fc60000000000 */
[----:B------:R-:W-:Y:S02]  /*12b20*/  IMAD R7, R2, R9, RZ ;  /* 0x0000000902077224 */ /* 0x000fe400078e02ff */
[----:B------:R-:W-:-:S04]  /*12b30*/  IMAD.MOV.U32 R2, RZ, RZ, RZ ;  /* 0x000000ffff027224 */ /* 0x000fc800078e00ff */
[----:B------:R-:W-:Y:S01]  /*12b40*/  IMAD.HI.U32 R2, R3, R7, R2 ;  /* 0x0000000703027227 */ /* 0x000fe200078e0002 */
[----:B------:R-:W-:-:S04]  /*12b50*/  LOP3.LUT R3, R13, R6, RZ, 0x3c, !PT ;  /* 0x000000060d037212 */ /* 0x000fc800078e3cff */
[----:B------:R-:W-:Y:S01]  /*12b60*/  ISETP.GE.AND P2, PT, R3, RZ, PT ;  /* 0x000000ff0300720c */ /* 0x000fe20003f46270 */
        /* <DEDUP_REMOVED lines=17> */
.L_x_11120:
[----:B------:R-:W-:Y:S01]  /*12c80*/  IMAD.MOV.U32 R24, RZ, RZ, R7 ;  /* 0x000000ffff187224 */ /* 0x000fe200078e0007 */
[----:B------:R-:W-:Y:S01]  /*12c90*/  UMOV UR38, URZ ;  /* 0x0000003f00267c82 */ /* 0x000fe20008000000 */
[----:B------:R-:W-:-:S07]  /*12ca0*/  IMAD.MOV.U32 R25, RZ, RZ, RZ ;  /* 0x000000ffff197224 */ /* 0x000fce00078e00ff */
.L_x_11125:
        /* <DEDUP_REMOVED lines=8> */
.L_x_11118:
[----:B------:R-:W-:Y:S01]  /*12d30*/  ULDC UR4, c[0x0][0xc14] ;  /* 0x0003050000047ab9 */ /* 0x000fe20000000800 */
[----:B------:R1:W-:Y:S01]  /*12d40*/  STL [R1], RZ ;  /* 0x000000ff01007387 */ /* 0x0003e20000100800 */
[----:B------:R-:W-:Y:S01]  /*12d50*/  UISETP.GE.AND UP0, UPT, UR45, UR4, UPT ;  /* 0x000000042d00728c */ /* 0x000fe2000bf06270 */
[----:B------:R-:W-:Y:S02]  /*12d60*/  IMAD.MOV.U32 R18, RZ, RZ, 0x1 ;  /* 0x00000001ff127424 */ /* 0x000fe400078e00ff */
[----:B------:R-:W-:-:S03]  /*12d70*/  IMAD.MOV.U32 R17, RZ, RZ, RZ ;  /* 0x000000ffff117224 */ /* 0x000fc600078e00ff */
[----:B------:R-:W-:-:S13]  /*12d80*/  PLOP3.LUT P0, PT, PT, PT, UP0, 0x80, 0x0 ;  /* 0x000000000000781c */ /* 0x000fda0003f0f008 */
[----:B-1----:R-:W-:Y:S05]  /*12d90*/  @P0 BRA `(.L_x_11126) ;  /* 0x0000003400b00947 */ /* 0x002fea0003800000 */
[----:B0-----:R-:W0:Y:S01]  /*12da0*/  S2R R0, SR_TID.X ;  /* 0x0000000000007919 */ /* 0x001e220000002100 */
[----:B------:R-:W-:Y:S01]  /*12db0*/  IMAD.MOV.U32 R18, RZ, RZ, 0x1 ;  /* 0x00000001ff127424 */ /* 0x000fe200078e00ff */
[----:B------:R-:W-:Y:S01]  /*12dc0*/  ULOP3.LUT UR42, UR40, 0x1, URZ, 0xfc, !UPT ;  /* 0x00000001282a7892 */ /* 0x000fe2000f8efc3f */
[----:B------:R-:W-:Y:S01]  /*12dd0*/  IMAD.MOV.U32 R17, RZ, RZ, RZ ;  /* 0x000000ffff117224 */ /* 0x000fe200078e00ff */
[----:B------:R-:W1:Y:S01]  /*12de0*/  S2R R6, SR_TID.X ;  /* 0x0000000000067919 */ /* 0x000e620000002100 */
[----:B------:R-:W-:Y:S01]  /*12df0*/  ULOP3.LUT UR44, UR40, 0x2, URZ, 0xfc, !UPT ;  /* 0x00000002282c7892 */ /* 0x000fe2000f8efc3f */
[----:B------:R-:W-:Y:S01]  /*12e00*/  ULDC UR43, c[0x0][0xc] ;  /* 0x00000300002b7ab9 */ /* 0x000fe20000000800 */
[----:B------:R2:W-:Y:S01]  /*12e10*/  STL [R1], RZ ;  /* 0x000000ff01007387 */ /* 0x0005e20000100800 */
[----:B------:R-:W-:Y:S01]  /*12e20*/  ULDC.64 UR46, c[0x0][0x198] ;  /* 0x00006600002e7ab9 */ /* 0x000fe20000000a00 */
[----:B0-----:R-:W-:Y:S01]  /*12e30*/  LOP3.LUT R2, R0, 0x7f, RZ, 0xc0, !PT ;  /* 0x0000007f00027812 */ /* 0x001fe200078ec0ff */
[----:B-1----:R-:W-:Y:S01]  /*12e40*/  IMAD.SHL.U32 R29, R6, 0x40, RZ ;  /* 0x00000040061d7824 */ /* 0x002fe200078e00ff */
[----:B------:R-:W-:-:S03]  /*12e50*/  SHF.R.U32.HI R0, RZ, 0x1, R6 ;  /* 0x00000001ff007819 */ /* 0x000fc60000011606 */
[----:B------:R-:W-:Y:S02]  /*12e60*/  IMAD.SHL.U32 R4, R2, 0x10, RZ ;  /* 0x0000001002047824 */ /* 0x000fe400078e00ff */
        /* <DEDUP_REMOVED lines=14> */
.L_x_11192:
[----:B------:R-:W-:Y:S01]  /*12f50*/  ULDC.64 UR4, c[0x0][0xa28] ;  /* 0x00028a0000047ab9 */ /* 0x000fe20000000a00 */
[----:B------:R-:W-:Y:S01]  /*12f60*/  ULDC.64 UR8, c[0x0][0xa08] ;  /* 0x0002820000087ab9 */ /* 0x000fe20000000a00 */
[----:B------:R-:W-:Y:S01]  /*12f70*/  UISETP.NE.U32.AND UP0, UPT, UR4, URZ, UPT ;  /* 0x0000003f0400728c */ /* 0x000fe2000bf05070 */
[----:B------:R-:W-:Y:S01]  /*12f80*/  ISETP.NE.U32.AND P1, PT, RZ, UR8, PT ;  /* 0x00000008ff007c0c */ /* 0x000fe2000bf25070 */
[----:B------:R-:W-:Y:S01]  /*12f90*/  ULDC.64 UR10, c[0x0][0xa18] ;  /* 0x00028600000a7ab9 */ /* 0x000fe20000000a00 */
[----:B01----:R-:W0:Y:S01]  /*12fa0*/  LDC R0, c[0x0][0x288] ;  /* 0x0000a200ff007b82 */ /* 0x003e220000000800 */
[----:B------:R-:W-:Y:S01]  /*12fb0*/  UISETP.NE.AND.EX UP0, UPT, UR5, URZ, UPT, UP0 ;  /* 0x0000003f0500728c */ /* 0x000fe2000bf05300 */
[----:B------:R-:W-:Y:S01]  /*12fc0*/  ISETP.NE.AND.EX P1, PT, RZ, UR9, PT, P1 ;  /* 0x00000009ff007c0c */ /* 0x000fe2000bf25310 */
[----:B------:R-:W-:Y:S01]  /*12fd0*/  UISETP.NE.U32.AND UP1, UPT, UR10, URZ, UPT ;  /* 0x0000003f0a00728c */ /* 0x000fe2000bf25070 */
[----:B------:R-:W-:Y:S01]  /*12fe0*/  IMAD.MOV.U32 R23, RZ, RZ, RZ ;  /* 0x000000ffff177224 */ /* 0x000fe200078e00ff */
[----:B------:R-:W-:Y:S01]  /*12ff0*/  ULDC.64 UR8, c[0x0][0xa08] ;  /* 0x0002820000087ab9 */ /* 0x000fe20000000a00 */
[----:B------:R-:W-:Y:S01]  /*13000*/  ULDC.64 UR6, c[0x0][0xa00] ;  /* 0x0002800000067ab9 */ /* 0x000fe20000000a00 */
[----:B------:R-:W-:Y:S01]  /*13010*/  UISETP.NE.AND.EX UP1, UPT, UR11, URZ, UPT, UP1 ;  /* 0x0000003f0b00728c */ /* 0x000fe2000bf25310 */
[----:B------:R-:W-:Y:S01]  /*13020*/  PLOP3.LUT P2, PT, PT, PT, UP0, 0x80, 0x0 ;  /* 0x000000000000781c */ /* 0x000fe20003f4f008 */
[----:B------:R-:W-:Y:S01]  /*13030*/  UIMAD.WIDE UR8, UR45, 0x4, UR8 ;  /* 0x000000042d0878a5 */ /* 0x000fe2000f8e0208 */
[----:B------:R-:W-:Y:S01]  /*13040*/  ISETP.NE.U32.AND P0, PT, RZ, UR6, PT ;  /* 0x00000006ff007c0c */ /* 0x000fe2000bf05070 */
[----:B------:R-:W-:Y:S01]  /*13050*/  IMAD.MOV.U32 R27, RZ, RZ, RZ ;  /* 0x000000ffff1b7224 */ /* 0x000fe200078e00ff */
[----:B------:R-:W-:-:S02]  /*13060*/  @UP0 ULDC.64 UR4, c[0x0][0xa28] ;  /* 0x00028a0000040ab9 */ /* 0x000fc40000000a00 */
[----:B------:R-:W-:Y:S01]  /*13070*/  @UP0 UIMAD.WIDE UR4, UR45, 0x4, UR4 ;  /* 0x000000042d0408a5 */ /* 0x000fe2000f8e0204 */
[----:B------:R-:W-:Y:S01]  /*13080*/  IMAD.U32 R2, RZ, RZ, UR8 ;  /* 0x00000008ff027e24 */ /* 0x000fe2000f8e00ff */
[----:B------:R-:W-:Y:S01]  /*13090*/  ISETP.NE.AND.EX P0, PT, RZ, UR7, PT, P0 ;  /* 0x00000007ff007c0c */ /* 0x000fe2000bf05300 */
[----:B------:R-:W-:Y:S01]  /*130a0*/  IMAD.U32 R3, RZ, RZ, UR9 ;  /* 0x00000009ff037e24 */ /* 0x000fe2000f8e00ff */
[----:B------:R-:W-:Y:S01]  /*130b0*/  ULDC.64 UR6, c[0x0][0xa00] ;  /* 0x0002800000067ab9 */ /* 0x000fe20000000a00 */
[----:B------:R-:W-:Y:S01]  /*130c0*/  @UP1 ULDC.64 UR10, c[0x0][0xa18] ;  /* 0x00028600000a1ab9 */ /* 0x000fe20000000a00 */
[----:B------:R-:W-:Y:S01]  /*130d0*/  PLOP3.LUT P3, PT, PT, PT, UP1, 0x80, 0x0 ;  /* 0x000000000000781c */ /* 0x000fe20003f6f018 */
[----:B------:R-:W-:Y:S01]  /*130e0*/  IMAD.MOV.U32 R6, RZ, RZ, RZ ;  /* 0x000000ffff067224 */ /* 0x000fe200078e00ff */
[----:B------:R1:W5:Y:S01]  /*130f0*/  @P1 LDG.E R23, desc[UR50][R2.64] ;  /* 0x0000003202171981 */ /* 0x000362000c1e1900 */
[----:B------:R-:W-:-:S06]  /*13100*/  UIMAD.WIDE UR6, UR45, 0x4, UR6 ;  /* 0x000000042d0678a5 */ /* 0x000fcc000f8e0206 */
[----:B------:R-:W-:Y:S02]  /*13110*/  IMAD.U32 R4, RZ, RZ, UR6 ;  /* 0x00000006ff047e24 */ /* 0x000fe4000f8e00ff */
[----:B------:R-:W-:Y:S02]  /*13120*/  IMAD.U32 R5, RZ, RZ, UR7 ;  /* 0x00000007ff057e24 */ /* 0x000fe4000f8e00ff */
[----:B-1----:R-:W-:Y:S02]  /*13130*/  IMAD.U32 R2, RZ, RZ, UR4 ;  /* 0x00000004ff027e24 */ /* 0x002fe4000f8e00ff */
[----:B------:R-:W-:Y:S01]  /*13140*/  IMAD.U32 R3, RZ, RZ, UR5 ;  /* 0x00000005ff037e24 */ /* 0x000fe2000f8e00ff */
[----:B------:R-:W-:Y:S01]  /*13150*/  @UP1 UIMAD.WIDE UR4, UR45, 0x4, UR10 ;  /* 0x000000042d0418a5 */ /* 0x000fe2000f8e020a */
[----:B------:R-:W5:Y:S02]  /*13160*/  @P0 LDG.E R27, desc[UR50][R4.64] ;  /* 0x00000032041b0981 */ /* 0x000f64000c1e1900 */
[----:B------:R-:W-:-:S02]  /*13170*/  ULDC.64 UR10, c[0x0][0xa20] ;  /* 0x00028800000a7ab9 */ /* 0x000fc40000000a00 */
[----:B------:R1:W5:Y:S02]  /*13180*/  @P2 LDG.E R6, desc[UR50][R2.64] ;  /* 0x0000003202062981 */ /* 0x000364000c1e1900 */
[----:B-1----:R-:W-:Y:S02]  /*13190*/  IMAD.U32 R2, RZ, RZ, UR4 ;  /* 0x00000004ff027e24 */ /* 0x002fe4000f8e00ff */
[----:B------:R-:W-:Y:S01]  /*131a0*/  IMAD.U32 R3, RZ, RZ, UR5 ;  /* 0x00000005ff037e24 */ /* 0x000fe2000f8e00ff */
[----:B------:R-:W-:-:S04]  /*131b0*/  ULDC.64 UR4, c[0x0][0x3f8] ;  /* 0x0000fe0000047ab9 */ /* 0x000fc80000000a00 */
[----:B0-----:R0:W5:Y:S01]  /*131c0*/  @P3 LDG.E R0, desc[UR50][R2.64] ;  /* 0x0000003202003981 */ /* 0x001162000c1e1900 */
[----:B------:R-:W-:Y:S01]  /*131d0*/  UISETP.NE.U32.AND UP0, UPT, UR4, URZ, UPT ;  /* 0x0000003f0400728c */ /* 0x000fe2000bf05070 */
[----:B------:R-:W-:Y:S02]  /*131e0*/  ISETP.NE.U32.AND P2, PT, RZ, UR10, PT ;  /* 0x0000000aff007c0c */ /* 0x000fe4000bf45070 */
[----:B------:R-:W-:Y:S01]  /*131f0*/  ULDC UR4, c[0x0][0x404] ;  /* 0x0001010000047ab9 */ /* 0x000fe20000000800 */
[----:B------:R-:W-:Y:S01]  /*13200*/  UISETP.NE.AND.EX UP0, UPT, UR5, URZ, UPT, UP0 ;  /* 0x0000003f0500728c */ /* 0x000fe2000bf05300 */
[----:B------:R-:W-:Y:S02]  /*13210*/  ISETP.NE.AND.EX P2, PT, RZ, UR11, PT, P2 ;  /* 0x0000000bff007c0c */ /* 0x000fe4000bf45320 */
[----:B------:R-:W-:Y:S01]  /*13220*/  ULDC UR5, c[0x0][0x2e0] ;  /* 0x0000b80000057ab9 */ /* 0x000fe20000000800 */
[----:B------:R-:W-:-:S04]  /*13230*/  USEL UR4, UR4, 0x1, UP0 ;  /* 0x0000000104047887 */ /* 0x000fc80008000000 */
[----:B------:R-:W-:Y:S01]  /*13240*/  UIMAD UR4, UR4, UR5, URZ ;  /* 0x00000005040472a4 */ /* 0x000fe2000f8e023f */
[----:B0-----:R-:W-:Y:S11]  /*13250*/  @P3 BRA `(.L_x_11127) ;  /* 0x0000000000203947 */ /* 0x001ff60003800000 */
[----:B------:R-:W-:Y:S05]  /*13260*/  @!P0 BRA `(.L_x_11127) ;  /* 0x00000000001c8947 */ /* 0x000fea0003800000 */
[----:B------:R-:W-:Y:S02]  /*13270*/  IMAD.U32 R5, RZ, RZ, UR7 ;  /* 0x00000007ff057e24 */ /* 0x000fe4000f8e00ff */
[----:B------:R-:W-:Y:S02]  /*13280*/  IMAD.U32 R2, RZ, RZ, UR6 ;  /* 0x00000006ff027e24 */ /* 0x000fe4000f8e00ff */
[----:B------:R-:W-:Y:S02]  /*13290*/  IMAD.U32 R4, RZ, RZ, UR6 ;  /* 0x00000006ff047e24 */ /* 0x000fe4000f8e00ff */
[----:B------:R-:W-:-:S03]  /*132a0*/  IMAD.U32 R3, RZ, RZ, UR7 ;  /* 0x00000007ff037e24 */ /* 0x000fc6000f8e00ff */
[----:B------:R-:W2:Y:S04]  /*132b0*/  LDG.E R5, desc[UR50][R4.64] ;  /* 0x0000003204057981 */ /* 0x000ea8000c1e1900 */
[----:B------:R-:W2:Y:S02]  /*132c0*/  LDG.E R2, desc[UR50][R2.64+0x4] ;  /* 0x0000043202027981 */ /* 0x000ea4000c1e1900 */
[----:B--2--5:R-:W-:-:S07]  /*132d0*/  IMAD.IADD R0, R2, 0x1, -R5 ;  /* 0x0000000102007824 */ /* 0x024fce00078e0a05 */
.L_x_11127:
[----:B------:R-:W-:Y:S02]  /*132e0*/  IMAD.U32 R7, RZ, RZ, UR4 ;  /* 0x00000004ff077e24 */ /* 0x000fe4000f8e00ff */
[----:B-----5:R-:W-:Y:S01]  /*132f0*/  IMAD.IADD R23, R23, 0x1, R6 ;  /* 0x0000000117177824 */ /* 0x020fe200078e0206 */
[----:B------:R-:W-:Y:S06]  /*13300*/  @!P2 BRA `(.L_x_11128) ;  /* 0x000000000018a947 */ /* 0x000fec0003800000 */
[----:B------:R-:W-:Y:S02]  /*13310*/  ULDC.64 UR4, c[0x0][0xa20] ;  /* 0x0002880000047ab9 */ /* 0x000fe40000000a00 */
[----:B------:R-:W-:-:S06]  /*13320*/  UIMAD.WIDE UR4, UR45, 0x4, UR4 ;  /* 0x000000042d0478a5 */ /* 0x000fcc000f8e0204 */
[----:B------:R-:W-:Y:S02]  /*13330*/  IMAD.U32 R2, RZ, RZ, UR4 ;  /* 0x00000004ff027e24 */ /* 0x000fe4000f8e00ff */
[----:B------:R-:W-:-:S05]  /*13340*/  IMAD.U32 R3, RZ, RZ, UR5 ;  /* 0x00000005ff037e24 */ /* 0x000fca000f8e00ff */
[----:B------:R0:W5:Y:S01]  /*13350*/  LDG.E R7, desc[UR50][R2.64] ;  /* 0x0000003202077981 */ /* 0x000162000c1e1900 */
[----:B------:R-:W-:Y:S05]  /*13360*/  BRA `(.L_x_11129) ;  /* 0x0000000000207947 */ /* 0x000fea0003800000 */
.L_x_11128:
[----:B------:R-:W-:Y:S05]  /*13370*/  @!P1 BRA `(.L_x_11129) ;  /* 0x00000000001c9947 */ /* 0x000fea0003800000 */
[----:B------:R-:W-:Y:S02]  /*13380*/  IMAD.U32 R5, RZ, RZ, UR9 ;  /* 0x00000009ff057e24 */ /* 0x000fe4000f8e00ff */
[----:B------:R-:W-:Y:S02]  /*13390*/  IMAD.U32 R2, RZ, RZ, UR8 ;  /* 0x00000008ff027e24 */ /* 0x000fe4000f8e00ff */
[----:B------:R-:W-:Y:S02]  /*133a0*/  IMAD.U32 R4, RZ, RZ, UR8 ;  /* 0x00000008ff047e24 */ /* 0x000fe4000f8e00ff */
[----:B------:R-:W-:-:S03]  /*133b0*/  IMAD.U32 R3, RZ, RZ, UR9 ;  /* 0x00000009ff037e24 */ /* 0x000fc6000f8e00ff */
[----:B------:R-:W2:Y:S04]  /*133c0*/  LDG.E R5, desc[UR50][R4.64] ;  /* 0x0000003204057981 */ /* 0x000ea8000c1e1900 */
[----:B------:R-:W2:Y:S02]  /*133d0*/  LDG.E R2, desc[UR50][R2.64+0x4] ;  /* 0x0000043202027981 */ /* 0x000ea4000c1e1900 */
[----:B--2---:R-:W-:-:S07]  /*133e0*/  IMAD.IADD R7, R2, 0x1, -R5 ;  /* 0x0000000102077824 */ /* 0x004fce00078e0a05 */
.L_x_11129:
[----:B0-----:R-:W0:Y:S01]  /*133f0*/  LDC.64 R2, c[0x0][0x9e0] ;  /* 0x00027800ff027b82 */ /* 0x001e220000000a00 */
[----:B------:R-:W-:Y:S02]  /*13400*/  IMAD R5, R25, 0xc0, RZ ;  /* 0x000000c019057824 */ /* 0x000fe400078e02ff */
[----:B-----5:R-:W-:-:S03]  /*13410*/  IMAD.IADD R6, R7, 0x1, -R6 ;  /* 0x0000000107067824 */ /* 0x020fc600078e0a06 */
[----:B------:R-:W-:-:S05]  /*13420*/  IADD3 R5, -R0, 0xc0, R5 ;  /* 0x000000c000057810 */ /* 0x000fca0007ffe105 */
[----:B------:R-:W-:Y:S01]  /*13430*/  IMAD.IADD R9, R6, 0x1, R5 ;  /* 0x0000000106097824 */ /* 0x000fe200078e0205 */
[----:B0-----:R-:W-:-:S03]  /*13440*/  ISETP.GE.AND P1, PT, R3, 0x1, PT ;  /* 0x000000010300780c */ /* 0x001fc60003f26270 */
[----:B------:R-:W-:-:S10]  /*13450*/  IMAD.IADD R2, R9, 0x1, R2 ;  /* 0x0000000109027824 */ /* 0x000fd400078e0202 */
        /* <DEDUP_REMOVED lines=11> */
.L_x_11131:
[----:B------:R-:W-:-:S13]  /*13510*/  ISETP.NE.AND P0, PT, R3, 0x1, PT ;  /* 0x000000010300780c */ /* 0x000fda0003f05270 */
[----:B------:R-:W0:Y:S02]  /*13520*/  @P0 LDC.64 R4, c[0x0][0x9e8] ;  /* 0x00027a00ff040b82 */ /* 0x000e240000000a00 */
[----:B0-----:R-:W-:-:S05]  /*13530*/  @P0 IMAD.HI.U32 R4, R7, R4, RZ ;  /* 0x0000000407040227 */ /* 0x001fca00078e00ff */
[----:B------:R-:W-:-:S07]  /*13540*/  @P0 SHF.R.U32.HI R7, RZ, R5, R4 ;  /* 0x00000005ff070219 */ /* 0x000fce0000011604 */
.L_x_11132:
[----:B------:R-:W-:-:S05]  /*13550*/  IMAD R7, R7, R3, R3 ;  /* 0x0000000307077224 */ /* 0x000fca00078e0203 */
[----:B------:R-:W-:-:S07]  /*13560*/  VIMNMX R2, R2, R7, PT ;  /* 0x0000000702027248 */ /* 0x000fce0003fe0100 */
.L_x_11130:
[----:B------:R-:W-:Y:S01]  /*13570*/  VIADD R4, R2, 0x9f ;  /* 0x0000009f02047836 */ /* 0x000fe20000000000 */
[----:B------:R-:W-:Y:S01]  /*13580*/  ULDC UR4, c[0x0][0x9dc] ;  /* 0x0002770000047ab9 */ /* 0x000fe20000000800 */
[----:B------:R-:W-:Y:S02]  /*13590*/  VIADD R2, R6, 0x9f ;  /* 0x0000009f06027836 */ /* 0x000fe40000000000 */
[----:B------:R-:W-:-:S04]  /*135a0*/  IMAD.HI R4, R4, 0x66666667, RZ ;  /* 0x6666666704047827 */ /* 0x000fc800078e02ff */
[----:B------:R-:W-:Y:S01]  /*135b0*/  IMAD.HI R2, R2, 0x66666667, RZ ;  /* 0x6666666702027827 */ /* 0x000fe200078e02ff */
[----:B------:R-:W-:-:S03]  /*135c0*/  SHF.R.U32.HI R5, RZ, 0x1f, R4 ;  /* 0x0000001fff057819 */ /* 0x000fc60000011604 */
[----:B------:R-:W-:Y:S01]  /*135d0*/  IMAD R7, R25, 0xc0, -R0 ;  /* 0x000000c019077824 */ /* 0x000fe200078e0a00 */
[----:B------:R-:W-:Y:S02]  /*135e0*/  LEA.HI.SX32 R26, R4, R5, 0x1a ;  /* 0x00000005041a7211 */ /* 0x000fe400078fd2ff */
[----:B------:R-:W-:Y:S01]  /*135f0*/  SHF.R.U32.HI R5, RZ, 0x1f, R2 ;  /* 0x0000001fff057819 */ /* 0x000fe20000011602 */
[----:B------:R-:W-:-:S03]  /*13600*/  IMAD.IADD R7, R6, 0x1, R7 ;  /* 0x0000000106077824 */ /* 0x000fc600078e0207 */
[----:B------:R-:W-:Y:S01]  /*13610*/  LEA.HI.SX32 R5, R2, R5, 0x1a ;  /* 0x0000000502057211 */ /* 0x000fe200078fd2ff */
[----:B------:R-:W-:-:S03]  /*13620*/  VIADD R0, R7, -UR4 ;  /* 0x8000000407007c36 */ /* 0x000fc60008000000 */
        /* <DEDUP_REMOVED lines=11> */
.L_x_11134:
[----:B------:R-:W-:-:S13]  /*136e0*/  ISETP.NE.AND P0, PT, R3, 0x1, PT ;  /* 0x000000010300780c */ /* 0x000fda0003f05270 */
[----:B------:R-:W0:Y:S02]  /*136f0*/  @P0 LDC.64 R4, c[0x0][0x9e8] ;  /* 0x00027a00ff040b82 */ /* 0x000e240000000a00 */
[----:B0-----:R-:W-:-:S05]  /*13700*/  @P0 IMAD.HI.U32 R4, R7, R4, RZ ;  /* 0x0000000407040227 */ /* 0x001fca00078e00ff */
[----:B------:R-:W-:-:S07]  /*13710*/  @P0 SHF.R.U32.HI R7, RZ, R5, R4 ;  /* 0x00000005ff070219 */ /* 0x000fce0000011604 */
.L_x_11135:
[----:B------:R-:W-:-:S05]  /*13720*/  IMAD R3, R7, R3, RZ ;  /* 0x0000000307037224 */ /* 0x000fca00078e02ff */
[----:B------:R-:W-:-:S07]  /*13730*/  VIMNMX R0, R0, R3, !PT ;  /* 0x0000000300007248 */ /* 0x000fce0007fe0100 */
.L_x_11133:
[----:B------:R-:W-:Y:S01]  /*13740*/  IMAD.HI R0, R0, 0x66666667, RZ ;  /* 0x6666666700007827 */ /* 0x000fe200078e02ff */
[----:B------:R-:W-:Y:S04]  /*13750*/  BSSY B6, `(.L_x_11136) ;  /* 0x0000210000067945 */ /* 0x000fe80003800000 */
[----:B------:R-:W-:-:S04]  /*13760*/  SHF.R.U32.HI R3, RZ, 0x1f, R0 ;  /* 0x0000001fff037819 */ /* 0x000fc80000011600 */
[----:B------:R-:W-:-:S04]  /*13770*/  LEA.HI.SX32 R3, R0, R3, 0x1a ;  /* 0x0000000300037211 */ /* 0x000fc800078fd2ff */
[----:B------:R-:W-:-:S04]  /*13780*/  VIMNMX R22, RZ, R3, !PT ;  /* 0x00000003ff167248 */ /* 0x000fc80007fe0100 */
[----:B------:R-:W-:-:S13]  /*13790*/  ISETP.GT.AND P0, PT, R26, R22, PT ;  /* 0x000000161a00720c */ /* 0x000fda0003f04270 */
        /* <DEDUP_REMOVED lines=18> */
.L_x_11137:
        /* <DEDUP_REMOVED lines=23> */
.L_x_11139:
        /* <DEDUP_REMOVED lines=22> */
.L_x_11140:
        /* <DEDUP_REMOVED lines=20> */
.L_x_11141:
        /* <DEDUP_REMOVED lines=18> */
.L_x_11142:
[----:B------:R-:W-:Y:S01]  /*13df0*/  ULDC.64 UR4, c[0x0][0x9f8] ;  /* 0x00027e0000047ab9 */ /* 0x000fe20000000a00 */
[----:B------:R-:W-:Y:S01]  /*13e00*/  IMAD.U32 R19, RZ, RZ, UR45 ;  /* 0x0000002dff137e24 */ /* 0x000fe2000f8e00ff */
[----:B------:R-:W-:Y:S01]  /*13e10*/  UISETP.NE.U32.AND UP0, UPT, UR4, URZ, UPT ;  /* 0x0000003f0400728c */ /* 0x000fe2000bf05070 */
[----:B------:R-:W0:Y:S01]  /*13e20*/  LDC R0, c[0x0][0x428] ;  /* 0x00010a00ff007b82 */ /* 0x000e220000000800 */
[----:B------:R-:W1:Y:S01]  /*13e30*/  S2R R4, SR_TID.X ;  /* 0x0000000000047919 */ /* 0x000e620000002100 */
[----:B------:R-:W-:Y:S01]  /*13e40*/  IMAD.U32 R20, RZ, RZ, UR38 ;  /* 0x00000026ff147e24 */ /* 0x000fe2000f8e00ff */
[----:B------:R-:W-:Y:S01]  /*13e50*/  UISETP.NE.AND.EX UP0, UPT, UR5, URZ, UPT, UP0 ;  /* 0x0000003f0500728c */ /* 0x000fe2000bf05300 */
[----:B------:R-:W-:Y:S01]  /*13e60*/  IMAD R25, R25, 0xc0, R27 ;  /* 0x000000c019197824 */ /* 0x000fe200078e021b */
[----:B------:R-:W-:-:S04]  /*13e70*/  ULDC.64 UR6, c[0x0][0xa08] ;  /* 0x0002820000067ab9 */ /* 0x000fc80000000a00 */
[----:B------:R-:W-:-:S05]  /*13e80*/  PLOP3.LUT P0, PT, PT, PT, UP0, 0x80, 0x0 ;  /* 0x000000000000781c */ /* 0x000fca0003f0f008 */
[----:B------:R-:W-:Y:S02]  /*13e90*/  @UP0 ULDC.64 UR4, c[0x0][0x9f8] ;  /* 0x00027e0000040ab9 */ /* 0x000fe40000000a00 */
[----:B------:R-:W-:-:S06]  /*13ea0*/  @UP0 UIMAD.WIDE UR4, UR45, 0x4, UR4 ;  /* 0x000000042d0408a5 */ /* 0x000fcc000f8e0204 */
[----:B------:R-:W-:Y:S02]  /*13eb0*/  IMAD.U32 R2, RZ, RZ, UR4 ;  /* 0x00000004ff027e24 */ /* 0x000fe4000f8e00ff */
[----:B------:R-:W-:Y:S01]  /*13ec0*/  IMAD.U32 R3, RZ, RZ, UR5 ;  /* 0x00000005ff037e24 */ /* 0x000fe2000f8e00ff */
[----:B------:R-:W-:-:S04]  /*13ed0*/  ULDC.64 UR4, c[0x0][0xa00] ;  /* 0x0002800000047ab9 */ /* 0x000fc80000000a00 */
[----:B------:R2:W3:Y:S01]  /*13ee0*/  @P0 LDG.E R19, desc[UR50][R2.64] ;  /* 0x0000003202130981 */ /* 0x0004e2000c1e1900 */
[----:B0-----:R-:W-:Y:S01]  /*13ef0*/  ISETP.NE.AND P0, PT, R0, 0x1, PT ;  /* 0x000000010000780c */ /* 0x001fe20003f05270 */
[----:B------:R-:W-:Y:S01]  /*13f00*/  UMOV UR36, URZ ;  /* 0x0000003f00247c82 */ /* 0x000fe20008000000 */
[----:B------:R-:W-:Y:S02]  /*13f10*/  R2UR UR37, R25 ;  /* 0x00000000192572ca */ /* 0x000fe400000e0000 */
[----:B-1----:R-:W-:Y:S02]  /*13f20*/  LOP3.LUT R10, R4, 0x7f, RZ, 0xc0, !PT ;  /* 0x0000007f040a7812 */ /* 0x002fe400078ec0ff */
[----:B------:R-:W-:Y:S02]  /*13f30*/  SHF.R.U32.HI R4, RZ, 0x5, R4 ;  /* 0x00000005ff047819 */ /* 0x000fe40000011604 */
[----:B------:R-:W-:Y:S01]  /*13f40*/  ISETP.NE.AND P1, PT, R10, RZ, PT ;  /* 0x000000ff0a00720c */ /* 0x000fe20003f25270 */
[----:B--2---:R-:W0:Y:S01]  /*13f50*/  LDC.64 R2, c[0x0][0x3f8] ;  /* 0x0000fe00ff027b82 */ /* 0x004e220000000a00 */
[----:B------:R-:W-:-:S07]  /*13f60*/  LOP3.LUT R4, R4, 0x3, RZ, 0xc0, !PT ;  /* 0x0000000304047812 */ /* 0x000fce00078ec0ff */
[----:B------:R-:W1:Y:S04]  /*13f70*/  @P0 LDC R0, c[0x0][0x42c] ;  /* 0x00010b00ff000b82 */ /* 0x000e680000000800 */
[----:B------:R-:W-:-:S04]  /*13f80*/  VOTEU.ALL UP1, P1 ;  /* 0x00000000003f7886 */ /* 0x000fc80000820000 */
[----:B------:R-:W2:Y:S01]  /*13f90*/  @P0 LDC R5, c[0x0][0x430] ;  /* 0x00010c00ff050b82 */ /* 0x000ea20000000800 */
[----:B-1----:R-:W-:-:S05]  /*13fa0*/  @P0 IMAD.HI.U32 R0, R0, UR38, RZ ;  /* 0x0000002600000c27 */ /* 0x002fca000f8e00ff */
[----:B--2---:R-:W-:Y:S02]  /*13fb0*/  @P0 SHF.R.U32.HI R20, RZ, R5, R0 ;  /* 0x00000005ff140219 */ /* 0x004fe40000011600 */
        /* <DEDUP_REMOVED lines=9> */
[----:B------:R0:W-:Y:S01]  /*14050*/  @!UP1 UTMAPF.L2.4D [UR36], [UR4] ;  /* 0x00000024040095b8 */ /* 0x0001e20008018000 */
[----:B---3--:R-:W-:Y:S02]  /*14060*/  SHF.R.S32.HI R21, RZ, 0x1f, R19 ;  /* 0x0000001fff157819 */ /* 0x008fe40000011413 */
[----:B------:R-:W-:Y:S01]  /*14070*/  SEL R0, R19, RZ, !P0 ;  /* 0x000000ff13007207 */ /* 0x000fe20004000000 */
[----:B0-----:R-:W-:Y:S06]  /*14080*/  BRA.DIV UR6, `(.L_x_11143) ;  /* 0x0000002a06cc7947 */ /* 0x001fec000b800000 */
[----:B------:R0:W1:Y:S02]  /*14090*/  SHFL.IDX PT, R14, R4, RZ, 0x1f ;  /* 0x00001fff040e7589 */ /* 0x00006400000e0000 */
.L_x_11211:
[----:B-1----:R-:W-:Y:S02]  /*140a0*/  ISETP.NE.AND P0, PT, R14, RZ, PT ;  /* 0x000000ff0e00720c */ /* 0x002fe40003f05270 */
[----:B------:R-:W-:-:S11]  /*140b0*/  PLOP3.LUT P6, PT, PT, PT, PT, 0x8, 0x0 ;  /* 0x000000000000781c */ /* 0x000fd60003fce170 */
[----:B------:R-:W-:Y:S05]  /*140c0*/  @P0 BRA `(.L_x_11144) ;  /* 0x0000000400800947 */ /* 0x000fea0003800000 */
[----:B------:R-:W-:Y:S01]  /*140d0*/  UMOV UR4, 0xffffffff ;  /* 0xffffffff00047882 */ /* 0x000fe20000000000 */
[----:B------:R-:W-:Y:S02]  /*140e0*/  VIADD R7, R26, 0xffffffff ;  /* 0xffffffff1a077836 */ /* 0x000fe40000000000 */
[----:B------:R-:W-:Y:S05]  /*140f0*/  BRA.DIV UR4, `(.L_x_11145) ;  /* 0x0000002a04d07947 */ /* 0x000fea000b800000 */
[----:B------:R-:W-:-:S13]  /*14100*/  ELECT P6, URZ, PT ;  /* 0x00000000003f782f */ /* 0x000fda00038c0000 */
.L_x_11214:
[----:B------:R-:W-:Y:S05]  /*14110*/  @!P6 BRA `(.L_x_11146) ;  /* 0x000000040028e947 */ /* 0x000fea0003800000 */
[----:B------:R-:W-:-:S04]  /*14120*/  ISETP.NE.U32.AND P0, PT, R2, RZ, PT ;  /* 0x000000ff0200720c */ /* 0x000fc80003f05070 */
[----:B------:R-:W-:-:S13]  /*14130*/  ISETP.NE.AND.EX P0, PT, R3, RZ, PT, P0 ;  /* 0x000000ff0300720c */ /* 0x000fda0003f05300 */
[----:B------:R-:W-:Y:S05]  /*14140*/  @!P0 BRA `(.L_x_11147) ;  /* 0x0000000000488947 */ /* 0x000fea0003800000 */
[----:B------:R-:W1:Y:S01]  /*14150*/  LDC R9, c[0x0][0x41c] ;  /* 0x00010700ff097b82 */ /* 0x000e620000000800 */
[----:B------:R-:W-:Y:S01]  /*14160*/  IMAD.MOV.U32 R8, RZ, RZ, R7 ;  /* 0x000000ffff087224 */ /* 0x000fe200078e0007 */
[----:B------:R-:W-:Y:S02]  /*14170*/  ULDC.64 UR4, c[0x0][0x408] ;  /* 0x0001020000047ab9 */ /* 0x000fe40000000a00 */
[----:B------:R-:W-:-:S04]  /*14180*/  IMAD R0, R21, UR4, RZ ;  /* 0x0000000415007c24 */ /* 0x000fc8000f8e02ff */
[----:B------:R-:W-:Y:S01]  /*14190*/  IMAD R11, R19, UR5, R0 ;  /* 0x00000005130b7c24 */ /* 0x000fe2000f8e0200 */
[----:B-1----:R-:W-:-:S13]  /*141a0*/  ISETP.NE.AND P0, PT, R9, 0x1, PT ;  /* 0x000000010900780c */ /* 0x002fda0003f05270 */
[----:B0-----:R-:W0:Y:S02]  /*141b0*/  @P0 LDC.64 R4, c[0x0][0x420] ;  /* 0x00010800ff040b82 */ /* 0x001e240000000a00 */
        /* <DEDUP_REMOVED lines=11> */
.L_x_11147:
[----:B------:R-:W-:Y:S02]  /*14270*/  LEA R5, R17, UR41, 0x3 ;  /* 0x0000002911057c11 */ /* 0x000fe4000f8e18ff */
[----:B-1----:R-:W-:Y:S02]  /*14280*/  SHF.L.U32 R2, R18, 0x1f, RZ ;  /* 0x0000001f12027819 */ /* 0x002fe400000006ff */
[----:B------:R-:W-:Y:S02]  /*14290*/  ISETP.NE.AND P0, PT, R10, RZ, PT ;  /* 0x000000ff0a00720c */ /* 0x000fe40003f05270 */
[----:B------:R-:W1:Y:S02]  /*142a0*/  SYNCS.PHASECHK.TRANS64.TRYWAIT P2, [R5+URZ+0x13280], R2 ;  /* 0x01328002050075a7 */ /* 0x000e64000804017f */
[----:B-1----:R-:W-:Y:S09]  /*142b0*/  @!P2 BRA `(.L_x_11148) ;  /* 0x000000280080a947 */ /* 0x002ff20003800000 */
.L_x_11215:
        /* <DEDUP_REMOVED lines=8> */
.L_x_11149:
[----:B0-----:R-:W-:Y:S01]  /*14340*/  IMAD.U32 R4, RZ, RZ, UR41 ;  /* 0x00000029ff047e24 */ /* 0x001fe2000f8e00ff */
[----:B------:R-:W-:Y:S01]  /*14350*/  R2UR UR9, R5 ;  /* 0x00000000050972ca */ /* 0x000fe200000e0000 */
[----:B------:R-:W-:Y:S01]  /*14360*/  IMAD R7, R7, 0xa0, R23 ;  /* 0x000000a007077824 */ /* 0x000fe200078e0217 */
        /* <DEDUP_REMOVED lines=13> */
[----:B------:R-:W2:Y:S02]  /*14440*/  SYNCS.PHASECHK.TRANS64.TRYWAIT P2, [R5+URZ+0x13240], R2 ;  /* 0x01324002050075a7 */ /* 0x000ea4000804017f */
[----:B0-2---:R-:W-:Y:S05]  /*14450*/  @!P2 BRA `(.L_x_11150) ;  /* 0x00000028002ca947 */ /* 0x005fea0003800000 */
.L_x_11216:
        /* <DEDUP_REMOVED lines=8> */
.L_x_11151:
        /* <DEDUP_REMOVED lines=14> */
.L_x_11146:
        /* <DEDUP_REMOVED lines=11> */
[----:B01----:R-:W-:Y:S01]  /*14670*/  @P0 IMAD.MOV.U32 R2, RZ, RZ, 0x3000 ;  /* 0x00003000ff020424 */ /* 0x003fe200078e00ff */
[----:B------:R-:W-:Y:S01]  /*14680*/  @P0 R2UR UR13, R6 ;  /* 0x00000000060d02ca */ /* 0x000fe200000e0000 */
[----:B------:R-:W-:Y:S02]  /*14690*/  UMOV UR12, UR38 ;  /* 0x00000026000c7c82 */ /* 0x000fe40008000000 */
[----:B------:R1:W-:Y:S10]  /*146a0*/  @P0 SYNCS.ARRIVE.TRANS64 RZ, [UR41+0x13200], R2 ;  /* 0x01320002ffff09a7 */ /* 0x0003f40008000029 */
[----:B------:R1:W-:Y:S02]  /*146b0*/  UTMALDG.4D [UR8], [UR4], desc[UR6] ;  /* 0x00000608040075b4 */ /* 0x0003e40008019000 */
[----:B-1----:R-:W-:Y:S01]  /*146c0*/  NOP ;  /* 0x0000000000007918 */ /* 0x002fe20000000000 */
.L_x_11144:
[----:B------:R-:W2:Y:S01]  /*146d0*/  LDL.LU R3, [R1] ;  /* 0x0000000001037983 */ /* 0x000ea20000300800 */
[----:B------:R-:W-:Y:S01]  /*146e0*/  BSSY B0, `(.L_x_11152) ;  /* 0x000000b000007945 */ /* 0x000fe20003800000 */
[----:B--2---:R-:W-:-:S05]  /*146f0*/  VIADD R3, R3, 0x1 ;  /* 0x0000000103037836 */ /* 0x004fca0000000000 */
[----:B------:R-:W-:Y:S01]  /*14700*/  LEA.HI R2, R3, R3, RZ, 0x1 ;  /* 0x0000000303027211 */ /* 0x000fe200078f08ff */
[----:B------:R1:W-:Y:S03]  /*14710*/  STL [R1], R3 ;  /* 0x0000000301007387 */ /* 0x0003e60000100800 */
[----:B------:R-:W-:-:S05]  /*14720*/  LOP3.LUT R2, R2, 0xfffffffe, RZ, 0xc0, !PT ;  /* 0xfffffffe02027812 */ /* 0x000fca00078ec0ff */
[----:B------:R-:W-:-:S05]  /*14730*/  IMAD.IADD R2, R3, 0x1, -R2 ;  /* 0x0000000103027824 */ /* 0x000fca00078e0a02 */
[----:B-1----:R-:W-:Y:S01]  /*14740*/  SHF.L.U32 R3, R2, 0x1f, RZ ;  /* 0x0000001f02037819 */ /* 0x002fe200000006ff */
[----:B------:R-:W-:-:S03]  /*14750*/  VIADD R2, R26, 0xfffffffe ;  /* 0xfffffffe1a027836 */ /* 0x000fc60000000000 */
[----:B------:R-:W1:Y:S02]  /*14760*/  SYNCS.PHASECHK.TRANS64.TRYWAIT P0, [UR41+0x13220], R3 ;  /* 0x01322003ff0075a7 */ /* 0x000e640008000169 */
[----:B------:R-:W-:Y:S01]  /*14770*/  ISETP.GE.AND P2, PT, R2, R22, PT ;  /* 0x000000160200720c */ /* 0x000fe20003f46270 */
[----:B-1----:R-:W-:-:S12]  /*14780*/  @!P0 BRA `(.L_x_11153) ;  /* 0x0000002400748947 */ /* 0x002fd80003800000 */
.L_x_11217:
[----:B------:R-:W-:Y:S05]  /*14790*/  BSYNC B0 ;  /* 0x0000000000007941 */ /* 0x000fea0003800000 */
.L_x_11152:
[----:B------:R-:W-:Y:S05]  /*147a0*/  @!P2 BRA `(.L_x_11154) ;  /* 0x0000000800d0a947 */ /* 0x000fea0003800000 */
[----:B0-----:R-:W-:Y:S02]  /*147b0*/  IMAD.MOV.U32 R3, RZ, RZ, R17 ;  /* 0x000000ffff037224 */ /* 0x001fe400078e0011 */
[----:B------:R-:W-:-:S07]  /*147c0*/  IMAD.MOV.U32 R8, RZ, RZ, R18 ;  /* 0x000000ffff087224 */ /* 0x000fce00078e0012 */
.L_x_11174:
        /* <DEDUP_REMOVED lines=31> */
.L_x_11157:
[----:B------:R-:W1:Y:S01]  /*149c0*/  S2R R5, SR_TID.X ;  /* 0x0000000000057919 */ /* 0x000e620000002100 */
[----:B0-----:R-:W-:Y:S01]  /*149d0*/  LEA R6, R17, UR41, 0x3 ;  /* 0x0000002911067c11 */ /* 0x001fe2000f8e18ff */
[----:B------:R-:W-:Y:S01]  /*149e0*/  BSSY B1, `(.L_x_11158) ;  /* 0x0000006000017945 */ /* 0x000fe20003800000 */
[----:B-1----:R-:W-:Y:S02]  /*149f0*/  LOP3.LUT R7, R5, 0x7f, RZ, 0xc0, !PT ;  /* 0x0000007f05077812 */ /* 0x002fe400078ec0ff */
[----:B------:R-:W-:Y:S02]  /*14a00*/  SHF.L.U32 R5, R18, 0x1f, RZ ;  /* 0x0000001f12057819 */ /* 0x000fe400000006ff */
[----:B------:R-:W-:Y:S02]  /*14a10*/  ISETP.NE.AND P2, PT, R7, RZ, PT ;  /* 0x000000ff0700720c */ /* 0x000fe40003f45270 */
[----:B------:R-:W0:Y:S02]  /*14a20*/  SYNCS.PHASECHK.TRANS64.TRYWAIT P0, [R6+URZ+0x13280], R5 ;  /* 0x01328005060075a7 */ /* 0x000e24000800017f */
[----:B0-----:R-:W-:Y:S09]  /*14a30*/  @!P0 BRA `(.L_x_11159) ;  /* 0x0000002000e08947 */ /* 0x001ff20003800000 */
.L_x_11218:
[----:B------:R-:W-:Y:S05]  /*14a40*/  BSYNC B1 ;  /* 0x0000000000017941 */ /* 0x000fea0003800000 */
.L_x_11158:
        /* <DEDUP_REMOVED lines=9> */
.L_x_11161:
[----:B------:R-:W-:Y:S05]  /*14ae0*/  BSYNC B1 ;  /* 0x0000000000017941 */ /* 0x000fea0003800000 */
.L_x_11160:
[----:B------:R-:W-:Y:S01]  /*14af0*/  IMAD.MOV.U32 R11, RZ, RZ, RZ ;  /* 0x000000ffff0b7224 */ /* 0x000fe200078e00ff */
[----:B------:R-:W-:Y:S01]  /*14b00*/  R2UR UR12, R20 ;  /* 0x00000000140c72ca */ /* 0x000fe200000e0000 */
[----:B------:R-:W-:Y:S01]  /*14b10*/  IMAD.U32 R10, RZ, RZ, UR41 ;  /* 0x00000029ff0a7e24 */ /* 0x000fe2000f8e00ff */
[----:B------:R-:W-:Y:S01]  /*14b20*/  UIADD3 UR4, UP0, UR46, 0x470, URZ ;  /* 0x000004702e047890 */ /* 0x000fe2000ff1e03f */
[----:B------:R-:W-:Y:S01]  /*14b30*/  PLOP3.LUT P0, PT, PT, PT, PT, 0x80, 0x0 ;  /* 0x000000000000781c */ /* 0x000fe20003f0f070 */
[----:B------:R-:W-:Y:S01]  /*14b40*/  VIADD R9, R6, 0x13270 ;  /* 0x0001327006097836 */ /* 0x000fe20000000000 */
[----:B------:R-:W-:Y:S01]  /*14b50*/  R2UR UR10, R11 ;  /* 0x000000000b0a72ca */ /* 0x000fe200000e0000 */
[----:B------:R-:W-:Y:S01]  /*14b60*/  IMAD R7, R17, 0x2800, R10 ;  /* 0x0000280011077824 */ /* 0x000fe200078e020a */
[----:B------:R-:W-:Y:S01]  /*14b70*/  UIADD3.X UR5, URZ, UR47, URZ, UP0, !UPT ;  /* 0x0000002f3f057290 */ /* 0x000fe200087fe43f */
[----:B------:R-:W-:Y:S01]  /*14b80*/  IMAD R10, R4, 0xa0, R23 ;  /* 0x000000a0040a7824 */ /* 0x000fe200078e0217 */
[----:B------:R-:W-:Y:S01]  /*14b90*/  UMOV UR6, 0x0 ;  /* 0x0000000000067882 */ /* 0x000fe20000000000 */
[----:B------:R-:W-:Y:S01]  /*14ba0*/  VIADD R4, R7, 0x6000 ;  /* 0x0000600007047836 */ /* 0x000fe20000000000 */
[----:B------:R-:W-:-:S09]  /*14bb0*/  UMOV UR7, 0x14f00000 ;  /* 0x14f0000000077882 */ /* 0x000fd20000000000 */
.L_x_11162:
        /* <DEDUP_REMOVED lines=12> */
.L_x_11219:
[----:B------:R-:W-:Y:S05]  /*14c80*/  BSYNC B1 ;  /* 0x0000000000017941 */ /* 0x000fea0003800000 */
.L_x_11163:
        /* <DEDUP_REMOVED lines=11> */
.L_x_11166:
[----:B------:R-:W-:Y:S05]  /*14d40*/  BSYNC B1 ;  /* 0x0000000000017941 */ /* 0x000fea0003800000 */
.L_x_11165:
        /* <DEDUP_REMOVED lines=9> */
.L_x_11167:
        /* <DEDUP_REMOVED lines=9> */
.L_x_11156:
[----:B------:R-:W-:Y:S05]  /*14e70*/  BSYNC B0 ;  /* 0x0000000000007941 */ /* 0x000fea0003800000 */
.L_x_11155:
[----:B------:R-:W-:-:S06]  /*14e80*/  UISETP.NE.AND UP0, UPT, UR42, 0x3, UPT ;  /* 0x000000032a00788c */ /* 0x000fcc000bf05270 */
[----:B------:R-:W-:-:S13]  /*14e90*/  PLOP3.LUT P0, PT, PT, PT, UP0, 0x80, 0x0 ;  /* 0x000000000000781c */ /* 0x000fda0003f0f008 */
[----:B------:R-:W-:Y:S05]  /*14ea0*/  @!P0 BRA `(.L_x_11168) ;  /* 0x0000000000048947 */ /* 0x000fea0003800000 */
[----:B------:R-:W-:Y:S01]  /*14eb0*/  BPT.TRAP 0x1 ;  /* 0x000000040000795c */ /* 0x000fe20000300000 */
.L_x_11168:
        /* <DEDUP_REMOVED lines=8> */
.L_x_11220:
[----:B------:R-:W-:Y:S05]  /*14f40*/  BSYNC B0 ;  /* 0x0000000000007941 */ /* 0x000fea0003800000 */
.L_x_11169:
[----:B------:R-:W-:Y:S05]  /*14f50*/  @!P0 BRA `(.L_x_11171) ;  /* 0x0000000000048947 */ /* 0x000fea0003800000 */
[----:B------:R-:W-:Y:S01]  /*14f60*/  BPT.TRAP 0x1 ;  /* 0x000000040000795c */ /* 0x000fe20000300000 */
.L_x_11171:
[----:B0-----:R-:W-:Y:S01]  /*14f70*/  SHF.L.U32 R5, R8, 0x1f, RZ ;  /* 0x0000001f08057819 */ /* 0x001fe200000006ff */
[----:B------:R-:W-:-:S03]  /*14f80*/  IMAD R10, R3, 0x2800, RZ ;  /* 0x00002800030a7824 */ /* 0x000fc600078e02ff */
[----:B------:R-:W0:Y:S02]  /*14f90*/  SYNCS.PHASECHK.TRANS64.TRYWAIT P2, [R12+URZ+0x13260], R5 ;  /* 0x013260050c0075a7 */ /* 0x000e24000804017f */
[----:B0-----:R-:W-:Y:S05]  /*14fa0*/  @!P2 BRA `(.L_x_11172) ;  /* 0x0000001c00c0a947 */ /* 0x001fea0003800000 */
.L_x_11221:
[C---:B------:R-:W-:Y:S01]  /*14fb0*/  LOP3.LUT R3, R10.reuse, R29, RZ, 0xfc, !PT ;  /* 0x0000001d0a037212 */ /* 0x040fe200078efcff */
[----:B------:R-:W-:Y:S05]  /*14fc0*/  WARPSYNC.ALL ;  /* 0x0000000000007948 */ /* 0x000fea0003800000 */
[----:B0-----:R-:W0:Y:S01]  /*14fd0*/  LDSM.16.MT88.4 R4, [R3+UR41+0x6000] ;  /* 0x006000290304783b */ /* 0x001e220008004200 */
        /* <DEDUP_REMOVED lines=39> */
.L_x_11173:
        /* <DEDUP_REMOVED lines=10> */
.L_x_11154:
        /* <DEDUP_REMOVED lines=14> */
.L_x_11176:
[----:B------:R-:W-:Y:S05]  /*153d0*/  BSYNC B0 ;  /* 0x0000000000007941 */ /* 0x000fea0003800000 */
.L_x_11175:
[----:B------:R-:W-:-:S06]  /*153e0*/  UISETP.NE.AND UP0, UPT, UR42, 0x3, UPT ;  /* 0x000000032a00788c */ /* 0x000fcc000bf05270 */
[----:B------:R-:W-:-:S13]  /*153f0*/  PLOP3.LUT P0, PT, PT, PT, UP0, 0x80, 0x0 ;  /* 0x000000000000781c */ /* 0x000fda0003f0f008 */
[----:B------:R-:W-:Y:S05]  /*15400*/  @!P0 BRA `(.L_x_11177) ;  /* 0x0000000000048947 */ /* 0x000fea0003800000 */
[----:B------:R-:W-:Y:S01]  /*15410*/  BPT.TRAP 0x1 ;  /* 0x000000040000795c */ /* 0x000fe20000300000 */
.L_x_11177:
        /* <DEDUP_REMOVED lines=8> */
.L_x_11222:
[----:B------:R-:W-:Y:S05]  /*154a0*/  BSYNC B0 ;  /* 0x0000000000007941 */ /* 0x000fea0003800000 */
.L_x_11178:
[----:B------:R-:W-:Y:S05]  /*154b0*/  @!P2 BRA `(.L_x_11180) ;  /* 0x000000000004a947 */ /* 0x000fea0003800000 */
[----:B------:R-:W-:Y:S01]  /*154c0*/  BPT.TRAP 0x1 ;  /* 0x000000040000795c */ /* 0x000fe20000300000 */
.L_x_11180:
[----:B------:R-:W-:Y:S01]  /*154d0*/  SHF.L.U32 R5, R18, 0x1f, RZ ;  /* 0x0000001f12057819 */ /* 0x000fe200000006ff */
[----:B0-----:R-:W-:-:S03]  /*154e0*/  IMAD R3, R17, 0x2800, RZ ;  /* 0x0000280011037824 */ /* 0x001fc600078e02ff */
[----:B------:R-:W0:Y:S02]  /*154f0*/  SYNCS.PHASECHK.TRANS64.TRYWAIT P0, [R2+URZ+0x13260], R5 ;  /* 0x01326005020075a7 */ /* 0x000e24000800017f */
[----:B------:R-:W-:Y:S01]  /*15500*/  LOP3.LUT R0, R3, R29, RZ, 0xfc, !PT ;  /* 0x0000001d03007212 */ /* 0x000fe200078efcff */
[----:B0-----:R-:W-:Y:S06]  /*15510*/  @!P0 BRA `(.L_x_11181) ;  /* 0x00000018008c8947 */ /* 0x001fec0003800000 */
.L_x_11223:
        /* <DEDUP_REMOVED lines=41> */
.L_x_11182:
        /* <DEDUP_REMOVED lines=10> */
.L_x_11138:
[----:B------:R-:W-:Y:S05]  /*15850*/  BSYNC B6 ;  /* 0x0000000000067941 */ /* 0x000fea0003800000 */
.L_x_11136:
        /* <DEDUP_REMOVED lines=11> */
.L_x_11183:
[----:B-1----:R-:W0:Y:S01]  /*15910*/  S2R R0, SR_TID.X ;  /* 0x0000000000007919 */ /* 0x002e220000002100 */
        /* <DEDUP_REMOVED lines=24> */
[----:B------:R-:W-:Y:S02]  /*15aa0*/  IMAD.IADD R3, R4, 0x1, R3 ;  /* 0x0000000104037824 */ /* 0x000fe400078e0203 */
[----:B------:R-:W-:Y:S04]  /*15ab0*/  SHFL.IDX PT, R4, R24, 0x1, 0x1f ;  /* 0x00201f0018047f89 */ /* 0x000fe800000e0000 */
[----:B------:R-:W1:Y:S02]  /*15ac0*/  SHFL.UP PT, R2, R3, 0x8, RZ ;  /* 0x0500000003027989 */ /* 0x000e6400000e00ff */
[----:B-1----:R-:W-:-:S05]  /*15ad0*/  SEL R2, R2, RZ, P4 ;  /* 0x000000ff02027207 */ /* 0x002fca0002000000 */
[----:B------:R-:W-:-:S05]  /*15ae0*/  IMAD.IADD R2, R3, 0x1, R2 ;  /* 0x0000000103027824 */ /* 0x000fca00078e0202 */
[----:B------:R-:W1:Y:S02]  /*15af0*/  SHFL.UP PT, R5, R2, 0x10, RZ ;  /* 0x0600000002057989 */ /* 0x000e6400000e00ff */
[----:B-1----:R-:W-:-:S05]  /*15b00*/  SEL R5, R5, RZ, P5 ;  /* 0x000000ff05057207 */ /* 0x002fca0002800000 */
[----:B------:R-:W-:Y:S02]  /*15b10*/  IMAD.IADD R7, R2, 0x1, R5 ;  /* 0x0000000102077824 */ /* 0x000fe400078e0205 */
[----:B------:R-:W-:Y:S04]  /*15b20*/  SHFL.IDX PT, R5, R24, RZ, 0x1f ;  /* 0x00001fff18057589 */ /* 0x000fe800000e0000 */
[----:B------:R-:W0:Y:S02]  /*15b30*/  SHFL.IDX PT, R9, R7, 0x1f, 0x1f ;  /* 0x03e01f0007097f89 */ /* 0x000e2400000e0000 */
[----:B0-----:R-:W-:-:S04]  /*15b40*/  IMAD R9, R9, R6, RZ ;  /* 0x0000000609097224 */ /* 0x001fc800078e02ff */
[----:B------:R-:W-:-:S05]  /*15b50*/  IMAD.IADD R4, R4, 0x1, R9 ;  /* 0x0000000104047824 */ /* 0x000fca00078e0209 */
[----:B------:R-:W-:-:S13]  /*15b60*/  ISETP.GT.AND P6, PT, R4, R5, PT ;  /* 0x000000050400720c */ /* 0x000fda0003fc4270 */
[----:B------:R-:W-:Y:S05]  /*15b70*/  @P6 BRA `(.L_x_11185) ;  /* 0x0000000000986947 */ /* 0x000fea0003800000 */
.L_x_11189:
        /* <DEDUP_REMOVED lines=14> */
.L_x_11188:
[----:B------:R-:W-:Y:S05]  /*15c60*/  BSYNC B0 ;  /* 0x0000000000007941 */ /* 0x000fea0003800000 */
.L_x_11187:
        /* <DEDUP_REMOVED lines=21> */
[----:B------:R-:W-:Y:S02]  /*15dc0*/  IMAD.MOV.U32 R7, RZ, RZ, R9 ;  /* 0x000000ffff077224 */ /* 0x000fe400078e0009 */
[----:B------:R-:W-:-:S07]  /*15dd0*/  IMAD.MOV.U32 R9, RZ, RZ, R3 ;  /* 0x000000ffff097224 */ /* 0x000fce00078e0003 */
.L_x_11185:
        /* <DEDUP_REMOVED lines=26> */
.L_x_11190:
[----:B-1----:R-:W-:Y:S02]  /*15f80*/  IMAD R24, R24, R6, R11 ;  /* 0x0000000618187224 */ /* 0x002fe400078e020b */
[----:B0-----:R-:W-:Y:S02]  /*15f90*/  IMAD R7, R15, R8, RZ ;  /* 0x000000080f077224 */ /* 0x001fe400078e02ff */
[----:B------:R-:W-:Y:S02]  /*15fa0*/  IMAD.MOV.U32 R2, RZ, RZ, RZ ;  /* 0x000000ffff027224 */ /* 0x000fe400078e00ff */
[----:B------:R-:W-:Y:S02]  /*15fb0*/  IMAD.IADD R5, R5, 0x1, -R24 ;  /* 0x0000000105057824 */ /* 0x000fe400078e0a18 */
        /* <DEDUP_REMOVED lines=20> */
[----:B------:R-:W-:Y:S02]  /*16100*/  IMAD R4, R4, R2, R5 ;  /* 0x0000000204047224 */ /* 0x000fe400078e0205 */
[----:B------:R-:W-:Y:S01]  /*16110*/  IMAD.MOV.U32 R2, RZ, RZ, RZ ;  /* 0x000000ffff027224 */ /* 0x000fe200078e00ff */
[----:B------:R-:W-:Y:S01]  /*16120*/  VIADDMNMX R6, R3, R6, R9, PT ;  /* 0x0000000603067246 */ /* 0x000fe20003800109 */
[----:B------:R-:W-:-:S03]  /*16130*/  IMAD.IADD R7, R4, 0x1, R7 ;  /* 0x0000000104077824 */ /* 0x000fc600078e0207 */
        /* <DEDUP_REMOVED lines=20> */
[----:B------:R-:W-:-:S06]  /*16280*/  IMAD.MOV R3, RZ, RZ, -R6 ;  /* 0x000000ffff037224 */ /* 0x000fcc00078e0a06 */
[----:B------:R-:W-:-:S06]  /*16290*/  @P0 VIADD R2, R2, 0x1 ;  /* 0x0000000102020836 */ /* 0x000fcc0000000000 */
[----:B------:R-:W-:Y:S01]  /*162a0*/  @!P2 IMAD.MOV R2, RZ, RZ, -R2 ;  /* 0x000000ffff02a224 */ /* 0x000fe200078e0a02 */
[----:B------:R-:W-:-:S04]  /*162b0*/  @!P1 LOP3.LUT R2, RZ, R6, RZ, 0x33, !PT ;  /* 0x00000006ff029212 */ /* 0x000fc800078e33ff */
[----:B------:R-:W-:Y:S01]  /*162c0*/  LOP3.LUT R25, RZ, R2, RZ, 0x33, !PT ;  /* 0x00000002ff197212 */ /* 0x000fe200078e33ff */
[----:B------:R-:W-:-:S04]  /*162d0*/  IMAD R3, R2, R3, R7 ;  /* 0x0000000302037224 */ /* 0x000fc800078e0207 */
[----:B------:R-:W-:Y:S01]  /*162e0*/  IMAD.IADD R25, R0, 0x1, R25 ;  /* 0x0000000100197824 */ /* 0x000fe200078e0219 */
[----:B------:R-:W-:Y:S01]  /*162f0*/  R2UR UR38, R3 ;  /* 0x00000000032672ca */ /* 0x000fe200000e0000 */
[----:B------:R-:W-:-:S14]  /*16300*/  BRA `(.L_x_11191) ;  /* 0x0000000000107947 */ /* 0x000fdc0003800000 */
.L_x_11186:
[----:B------:R-:W-:Y:S01]  /*16310*/  IMAD.MOV.U32 R24, RZ, RZ, R5 ;  /* 0x000000ffff187224 */ /* 0x000fe200078e0005 */
[----:B------:R-:W-:Y:S01]  /*16320*/  ULDC UR45, c[0x0][0xc14] ;  /* 0x00030500002d7ab9 */ /* 0x000fe20000000800 */
[----:B------:R-:W-:Y:S01]  /*16330*/  IMAD.MOV.U32 R25, RZ, RZ, RZ ;  /* 0x000000ffff197224 */ /* 0x000fe200078e00ff */
[----:B------:R-:W-:-:S06]  /*16340*/  UMOV UR38, URZ ;  /* 0x0000003f00267c82 */ /* 0x000fcc0008000000 */
.L_x_11191:
        /* <DEDUP_REMOVED lines=13> */
.L_x_11184:
[----:B------:R-:W-:Y:S02]  /*16420*/  ULDC UR4, c[0x0][0xc14] ;  /* 0x0003050000047ab9 */ /* 0x000fe40000000800 */
[----:B------:R-:W-:-:S06]  /*16430*/  UISETP.GE.AND UP0, UPT, UR45, UR4, UPT ;  /* 0x000000042d00728c */ /* 0x000fcc000bf06270 */
[----:B------:R-:W-:-:S13]  /*16440*/  PLOP3.LUT P0, PT, PT, PT, UP0, 0x80, 0x0 ;  /* 0x000000000000781c */ /* 0x000fda0003f0f008 */
[----:B------:R-:W-:Y:S05]  /*16450*/  @!P0 BRA `(.L_x_11192) ;  /* 0xffffffc800bc8947 */ /* 0x000fea000383ffff */
.L_x_11126:
[----:B01----:R-:W2:Y:S01]  /*16460*/  LDL.LU R0, [R1] ;  /* 0x0000000001007983 */ /* 0x003ea20000300800 */
        /* <DEDUP_REMOVED lines=11> */
.L_x_11224:
[----:B------:R-:W-:Y:S05]  /*16520*/  BSYNC B0 ;  /* 0x0000000000007941 */ /* 0x000fea0003800000 */
.L_x_11193:
[----:B------:R-:W-:-:S03]  /*16530*/  UMOV UR4, 0xffffffff ;  /* 0xffffffff00047882 */ /* 0x000fc60000000000 */
[----:B------:R-:W-:Y:S05]  /*16540*/  BRA.DIV UR4, `(.L_x_11195) ;  /* 0x0000000a04a87947 */ /* 0x000fea000b800000 */
[----:B0-----:R-:W0:Y:S02]  /*16550*/  S2R R0, SR_TID.X ;  /* 0x0000000000007919 */ /* 0x001e240000002100 */
[----:B0-----:R-:W-:-:S04]  /*16560*/  SHF.R.U32.HI R0, RZ, 0x5, R0 ;  /* 0x00000005ff007819 */ /* 0x001fc80000011600 */
[----:B------:R-:W-:-:S05]  /*16570*/  LOP3.LUT R0, R0, 0x3, RZ, 0xc0, !PT ;  /* 0x0000000300007812 */ /* 0x000fca00078ec0ff */
[----:B------:R0:W1:Y:S02]  /*16580*/  SHFL.IDX PT, R14, R0, RZ, 0x1f ;  /* 0x00001fff000e7589 */ /* 0x00006400000e0000 */
.L_x_11227:
[----:B-1----:R-:W-:Y:S01]  /*16590*/  ISETP.NE.AND P0, PT, R14, RZ, PT ;  /* 0x000000ff0e00720c */ /* 0x002fe20003f05270 */
[----:B------:R-:W-:-:S12]  /*165a0*/  BSSY B0, `(.L_x_11196) ;  /* 0x000002b000007945 */ /* 0x000fd80003800000 */
[----:B------:R-:W-:Y:S05]  /*165b0*/  @P0 BRA `(.L_x_11197) ;  /* 0x0000000000a40947 */ /* 0x000fea0003800000 */
[----:B------:R-:W-:-:S03]  /*165c0*/  UMOV UR4, 0xffffffff ;  /* 0xffffffff00047882 */ /* 0x000fc60000000000 */
[----:B------:R-:W-:Y:S05]  /*165d0*/  BRA.DIV UR4, `(.L_x_11198) ;  /* 0x0000000a04b87947 */ /* 0x000fea000b800000 */
[----:B------:R-:W-:-:S13]  /*165e0*/  ELECT P6, URZ, PT ;  /* 0x00000000003f782f */ /* 0x000fda00038c0000 */
.L_x_11230:
[----:B------:R-:W-:Y:S05]  /*165f0*/  @!P6 BRA `(.L_x_11197) ;  /* 0x000000000094e947 */ /* 0x000fea0003800000 */
[----:B------:R-:W-:-:S06]  /*16600*/  ULOP3.LUT UR4, UR40, 0x2, URZ, 0xfc, !UPT ;  /* 0x0000000228047892 */ /* 0x000fcc000f8efc3f */
[----:B0-----:R-:W-:-:S05]  /*16610*/  IMAD.U32 R0, RZ, RZ, UR4 ;  /* 0x00000004ff007e24 */ /* 0x001fca000f8e00ff */
[----:B------:R-:W-:-:S13]  /*16620*/  ISETP.NE.AND P0, PT, R0, 0x3, PT ;  /* 0x000000030000780c */ /* 0x000fda0003f05270 */
[----:B------:R-:W-:Y:S05]  /*16630*/  @!P0 BRA `(.L_x_11199) ;  /* 0x0000000000048947 */ /* 0x000fea0003800000 */
[----:B------:R-:W-:Y:S01]  /*16640*/  BPT.TRAP 0x1 ;  /* 0x000000040000795c */ /* 0x000fe20000300000 */
.L_x_11199:
        /* <DEDUP_REMOVED lines=12> */
.L_x_11231:
[----:B------:R-:W1:Y:S02]  /*16710*/  SYNCS.PHASECHK.TRANS64.TRYWAIT P1, [R9+URZ], R0 ;  /* 0x00000000090075a7 */ /* 0x000e64000802017f */
[----:B-1----:R-:W-:Y:S05]  /*16720*/  @!P1 BRA `(.L_x_11201) ;  /* 0x0000000800989947 */ /* 0x002fea0003800000 */
.L_x_11232:
[----:B------:R-:W-:Y:S05]  /*16730*/  @!P0 BRA `(.L_x_11202) ;  /* 0x0000000000048947 */ /* 0x000fea0003800000 */
[----:B------:R-:W-:Y:S01]  /*16740*/  BPT.TRAP 0x1 ;  /* 0x000000040000795c */ /* 0x000fe20000300000 */
.L_x_11202:
[----:B------:R-:W-:-:S04]  /*16750*/  IMAD R17, R17, 0x8, R6 ;  /* 0x0000000811117824 */ /* 0x000fc800078e0206 */
[----:B------:R-:W2:Y:S02]  /*16760*/  SYNCS.PHASECHK.TRANS64.TRYWAIT P1, [R17+URZ+0x13260], R4 ;  /* 0x01326004110075a7 */ /* 0x000ea4000802017f */
[----:B--2---:R-:W-:Y:S05]  /*16770*/  @!P1 BRA `(.L_x_11203) ;  /* 0x0000000800989947 */ /* 0x004fea0003800000 */
.L_x_11233:
[----:B------:R-:W-:Y:S05]  /*16780*/  @!P0 BRA `(.L_x_11204) ;  /* 0x0000000000048947 */ /* 0x000fea0003800000 */
[----:B------:R-:W-:Y:S01]  /*16790*/  BPT.TRAP 0x1 ;  /* 0x000000040000795c */ /* 0x000fe20000300000 */
.L_x_11204:
[----:B------:R-:W-:-:S04]  /*167a0*/  IMAD R7, R7, 0x8, R6 ;  /* 0x0000000807077824 */ /* 0x000fc800078e0206 */
[----:B------:R-:W3:Y:S02]  /*167b0*/  SYNCS.PHASECHK.TRANS64.TRYWAIT P1, [R7+URZ+0x13260], R0 ;  /* 0x01326000070075a7 */ /* 0x000ee4000802017f */
[----:B---3--:R-:W-:Y:S05]  /*167c0*/  @!P1 BRA `(.L_x_11205) ;  /* 0x0000000800989947 */ /* 0x008fea0003800000 */
.L_x_11234:
[----:B------:R-:W-:Y:S05]  /*167d0*/  @!P0 BRA `(.L_x_11206) ;  /* 0x0000000000048947 */ /* 0x000fea0003800000 */
[----:B------:R-:W-:Y:S01]  /*167e0*/  BPT.TRAP 0x1 ;  /* 0x000000040000795c */ /* 0x000fe20000300000 */
.L_x_11206:
[----:B------:R-:W4:Y:S02]  /*167f0*/  SYNCS.PHASECHK.TRANS64.TRYWAIT P0, [R17+URZ+0x13280], R4 ;  /* 0x01328004110075a7 */ /* 0x000f24000800017f */
[----:B----4-:R-:W-:Y:S05]  /*16800*/  @!P0 BRA `(.L_x_11207) ;  /* 0x00000008009c8947 */ /* 0x010fea0003800000 */
.L_x_11208:
[----:B------:R0:W0:Y:S02]  /*16810*/  SYNCS.PHASECHK.TRANS64.TRYWAIT P0, [R7+URZ+0x13280], R0 ;  /* 0x01328000070075a7 */ /* 0x000024000800017f */
[----:B0-----:R-:W-:Y:S05]  /*16820*/  @!P0 NANOSLEEP.SYNCS 0x989680 ;  /* 0x009896800000895d */ /* 0x001fea0003900000 */
[----:B------:R-:W0:Y:S02]  /*16830*/  @!P0 SYNCS.PHASECHK.TRANS64 P0, [R7+URZ+0x13280], R0 ;  /* 0x01328000070085a7 */ /* 0x000e24000800007f */
[----:B0-----:R-:W-:Y:S05]  /*16840*/  @!P0 BRA `(.L_x_11208) ;  /* 0xfffffffc00f08947 */ /* 0x001fea000383ffff */
.L_x_11197:
[----:B------:R-:W-:Y:S05]  /*16850*/  BSYNC B0 ;  /* 0x0000000000007941 */ /* 0x000fea0003800000 */
.L_x_11196:
[----:B------:R-:W-:Y:S05]  /*16860*/  EXIT ;  /* 0x000000000000794d */ /* 0x000fea0003800000 */
.L_x_11024:
[----:B0-----:R-:W-:-:S04]  /*16870*/  IMAD.U32 R3, RZ, RZ, UR45 ;  /* 0x0000002dff037e24 */ /* 0x001fc8000f8e00ff */
[----:B------:R0:W1:Y:S03]  /*16880*/  SYNCS.PHASECHK.TRANS64.TRYWAIT P1, [R3+URZ+0x13200], R0 ;  /* 0x01320000030075a7 */ /* 0x000066000802017f */
[----:B-1----:R-:W-:Y:S05]  /*16890*/  @!P1 NANOSLEEP.SYNCS 0x989680 ;  /* 0x009896800000995d */ /* 0x002fea0003900000 */
[----:B------:R-:W1:Y:S02]  /*168a0*/  @!P1 SYNCS.PHASECHK.TRANS64 P1, [R3+URZ+0x13200], R0 ;  /* 0x01320000030095a7 */ /* 0x000e64000802007f */
[----:B-1----:R-:W-:Y:S05]  /*168b0*/  @!P1 BRA `(.L_x_11024) ;  /* 0xfffffffc00ec9947 */ /* 0x002fea000383ffff */
[----:B------:R-:W-:Y:S05]  /*168c0*/  BRA `(.L_x_11209) ;  /* 0xfffffeb000f87947 */ /* 0x000fea000383ffff */
.L_x_11028:
[----:B-1----:R1:W2:Y:S02]  /*168d0*/  SYNCS.PHASECHK.TRANS64.TRYWAIT P1, [R3+URZ+0x13230], R0 ;  /* 0x01323000030075a7 */ /* 0x0022a4000802017f */
[----:B--2---:R-:W-:Y:S05]  /*168e0*/  @!P1 NANOSLEEP.SYNCS 0x989680 ;  /* 0x009896800000995d */ /* 0x004fea0003900000 */
[----:B------:R-:W2:Y:S02]  /*168f0*/  @!P1 SYNCS.PHASECHK.TRANS64 P1, [R3+URZ+0x13230], R0 ;  /* 0x01323000030095a7 */ /* 0x000ea4000802007f */
[----:B--2---:R-:W-:Y:S05]  /*16900*/  @!P1 BRA `(.L_x_11028) ;  /* 0xfffffffc00f09947 */ /* 0x004fea000383ffff */
[----:B------:R-:W-:Y:S05]  /*16910*/  BRA `(.L_x_11027) ;  /* 0xfffffeb400147947 */ /* 0x000fea000383ffff */
.L_x_11044:
[----:B-1----:R-:W-:-:S04]  /*16920*/  IMAD.U32 R15, RZ, RZ, UR23 ;  /* 0x00000017ff0f7e24 */ /* 0x002fc8000f8e00ff */
[----:B------:R1:W2:Y:S03]  /*16930*/  SYNCS.PHASECHK.TRANS64.TRYWAIT P1, [R15+URZ+0x13230], R14 ;  /* 0x0132300e0f0075a7 */ /* 0x0002a6000802017f */
[----:B--2---:R-:W-:Y:S05]  /*16940*/  @!P1 NANOSLEEP.SYNCS 0x989680 ;  /* 0x009896800000995d */ /* 0x004fea0003900000 */
[----:B------:R-:W2:Y:S02]  /*16950*/  @!P1 SYNCS.PHASECHK.TRANS64 P1, [R15+URZ+0x13230], R14 ;  /* 0x0132300e0f0095a7 */ /* 0x000ea4000802007f */
[----:B--2---:R-:W-:Y:S05]  /*16960*/  @!P1 BRA `(.L_x_11044) ;  /* 0xfffffffc00ec9947 */ /* 0x004fea000383ffff */
[----:B------:R-:W-:Y:S05]  /*16970*/  BRA `(.L_x_11043) ;  /* 0xfffffef000307947 */ /* 0x000fea000383ffff */
.L_x_11048:
[----:B-1----:R-:W-:-:S04]  /*16980*/  IMAD.U32 R15, RZ, RZ, UR11 ;  /* 0x0000000bff0f7e24 */ /* 0x002fc8000f8e00ff */
[----:B------:R1:W2:Y:S03]  /*16990*/  SYNCS.PHASECHK.TRANS64.TRYWAIT P1, [R15+URZ+0x13250], R14 ;  /* 0x0132500e0f0075a7 */ /* 0x0002a6000802017f */
[----:B--2---:R-:W-:Y:S05]  /*169a0*/  @!P1 NANOSLEEP.SYNCS 0x989680 ;  /* 0x009896800000995d */ /* 0x004fea0003900000 */
[----:B------:R-:W2:Y:S02]  /*169b0*/  @!P1 SYNCS.PHASECHK.TRANS64 P1, [R15+URZ+0x13250], R14 ;  /* 0x0132500e0f0095a7 */ /* 0x000ea4000802007f */
[----:B--2---:R-:W-:Y:S05]  /*169c0*/  @!P1 BRA `(.L_x_11048) ;  /* 0xfffffffc00ec9947 */ /* 0x004fea000383ffff */
[----:B------:R-:W-:Y:S05]  /*169d0*/  BRA `(.L_x_11047) ;  /* 0xfffffef4003c7947 */ /* 0x000fea000383ffff */
.L_x_11066:
[----:B-1----:R-:W-:-:S04]  /*169e0*/  IMAD.U32 R3, RZ, RZ, UR6 ;  /* 0x00000006ff037e24 */ /* 0x002fc8000f8e00ff */
[----:B------:R1:W2:Y:S03]  /*169f0*/  SYNCS.PHASECHK.TRANS64.TRYWAIT P1, [R3+URZ+0x13230], R0 ;  /* 0x01323000030075a7 */ /* 0x0002a6000802017f */
[----:B--2---:R-:W-:Y:S05]  /*16a00*/  @!P1 NANOSLEEP.SYNCS 0x989680 ;  /* 0x009896800000995d */ /* 0x004fea0003900000 */
[----:B------:R-:W2:Y:S02]  /*16a10*/  @!P1 SYNCS.PHASECHK.TRANS64 P1, [R3+URZ+0x13230], R0 ;  /* 0x01323000030095a7 */ /* 0x000ea4000802007f */
[----:B--2---:R-:W-:Y:S05]  /*16a20*/  @!P1 BRA `(.L_x_11066) ;  /* 0xfffffffc00ec9947 */ /* 0x004fea000383ffff */
[----:B------:R-:W-:Y:S05]  /*16a30*/  BRA `(.L_x_11065) ;  /* 0xffffff3000347947 */ /* 0x000fea000383ffff */
.L_x_11070:
[----:B-1----:R-:W-:-:S04]  /*16a40*/  IMAD.U32 R3, RZ, RZ, UR11 ;  /* 0x0000000bff037e24 */ /* 0x002fc8000f8e00ff */
[----:B------:R1:W2:Y:S03]  /*16a50*/  SYNCS.PHASECHK.TRANS64.TRYWAIT P1, [R3+URZ+0x13250], R0 ;  /* 0x01325000030075a7 */ /* 0x0002a6000802017f */
[----:B--2---:R-:W-:Y:S05]  /*16a60*/  @!P1 NANOSLEEP.SYNCS 0x989680 ;  /* 0x009896800000995d */ /* 0x004fea0003900000 */
[----:B------:R-:W2:Y:S02]  /*16a70*/  @!P1 SYNCS.PHASECHK.TRANS64 P1, [R3+URZ+0x13250], R0 ;  /* 0x01325000030095a7 */ /* 0x000ea4000802007f */
[----:B--2---:R-:W-:Y:S05]  /*16a80*/  @!P1 BRA `(.L_x_11070) ;  /* 0xfffffffc00ec9947 */ /* 0x004fea000383ffff */
[----:B------:R-:W-:Y:S05]  /*16a90*/  BRA `(.L_x_11069) ;  /* 0xffffff3400407947 */ /* 0x000fea000383ffff */
.L_x_11077:
[----:B-1----:R-:W-:-:S04]  /*16aa0*/  IMAD.U32 R3, RZ, RZ, UR23 ;  /* 0x00000017ff037e24 */ /* 0x002fc8000f8e00ff */
[----:B------:R1:W2:Y:S03]  /*16ab0*/  SYNCS.PHASECHK.TRANS64.TRYWAIT P1, [R3+URZ+0x13230], R0 ;  /* 0x01323000030075a7 */ /* 0x0002a6000802017f */
[----:B--2---:R-:W-:Y:S05]  /*16ac0*/  @!P1 NANOSLEEP.SYNCS 0x989680 ;  /* 0x009896800000995d */ /* 0x004fea0003900000 */
[----:B------:R-:W2:Y:S02]  /*16ad0*/  @!P1 SYNCS.PHASECHK.TRANS64 P1, [R3+URZ+0x13230], R0 ;  /* 0x01323000030095a7 */ /* 0x000ea4000802007f */
[----:B--2---:R-:W-:Y:S05]  /*16ae0*/  @!P1 BRA `(.L_x_11077) ;  /* 0xfffffffc00ec9947 */ /* 0x004fea000383ffff */
[----:B------:R-:W-:Y:S05]  /*16af0*/  BRA `(.L_x_11076) ;  /* 0xffffff5000d07947 */ /* 0x000fea000383ffff */
.L_x_11081:
[----:B-1----:R-:W-:-:S04]  /*16b00*/  IMAD.U32 R3, RZ, RZ, UR11 ;  /* 0x0000000bff037e24 */ /* 0x002fc8000f8e00ff */
[----:B------:R1:W2:Y:S03]  /*16b10*/  SYNCS.PHASECHK.TRANS64.TRYWAIT P1, [R3+URZ+0x13250], R0 ;  /* 0x01325000030075a7 */ /* 0x0002a6000802017f */
[----:B--2---:R-:W-:Y:S05]  /*16b20*/  @!P1 NANOSLEEP.SYNCS 0x989680 ;  /* 0x009896800000995d */ /* 0x004fea0003900000 */
[----:B------:R-:W2:Y:S02]  /*16b30*/  @!P1 SYNCS.PHASECHK.TRANS64 P1, [R3+URZ+0x13250], R0 ;  /* 0x01325000030095a7 */ /* 0x000ea4000802007f */
[----:B--2---:R-:W-:Y:S05]  /*16b40*/  @!P1 BRA `(.L_x_11081) ;  /* 0xfffffffc00ec9947 */ /* 0x004fea000383ffff */
[----:B------:R-:W-:Y:S05]  /*16b50*/  BRA `(.L_x_11080) ;  /* 0xffffff5400dc7947 */ /* 0x000fea000383ffff */
.L_x_11095:
[----:B-1----:R-:W-:-:S04]  /*16b60*/  IMAD.U32 R7, RZ, RZ, UR14 ;  /* 0x0000000eff077e24 */ /* 0x002fc8000f8e00ff */
[----:B------:R1:W2:Y:S03]  /*16b70*/  SYNCS.PHASECHK.TRANS64.TRYWAIT P1, [R7+URZ+0x13250], R4 ;  /* 0x01325004070075a7 */ /* 0x0002a6000802017f */
[----:B--2---:R-:W-:Y:S05]  /*16b80*/  @!P1 NANOSLEEP.SYNCS 0x989680 ;  /* 0x009896800000995d */ /* 0x004fea0003900000 */
[----:B------:R-:W2:Y:S02]  /*16b90*/  @!P1 SYNCS.PHASECHK.TRANS64 P1, [R7+URZ+0x13250], R4 ;  /* 0x01325004070095a7 */ /* 0x000ea4000802007f */
[----:B--2---:R-:W-:Y:S05]  /*16ba0*/  @!P1 BRA `(.L_x_11095) ;  /* 0xfffffffc00ec9947 */ /* 0x004fea000383ffff */
[----:B------:R-:W-:Y:S05]  /*16bb0*/  BRA `(.L_x_11094) ;  /* 0xffffff9000207947 */ /* 0x000fea000383ffff */
.L_x_11143:
[----:B------:R-:W-:Y:S02]  /*16bc0*/  IMAD.MOV.U32 R13, RZ, RZ, R4 ;  /* 0x000000ffff0d7224 */ /* 0x000fe400078e0004 */
[----:B------:R-:W-:Y:S02]  /*16bd0*/  IMAD.MOV.U32 R12, RZ, RZ, RZ ;  /* 0x000000ffff0c7224 */ /* 0x000fe400078e00ff */
[----:B------:R-:W-:Y:S02]  /*16be0*/  IMAD.MOV.U32 R11, RZ, RZ, 0x1f ;  /* 0x0000001fff0b7424 */ /* 0x000fe400078e00ff */
[----:B------:R-:W-:-:S07]  /*16bf0*/  IMAD.MOV.U32 R15, RZ, RZ, -0x1 ;  /* 0xffffffffff0f7424 */ /* 0x000fce00078e00ff */
[----:B------:R-:W-:Y:S05]  /*16c00*/  WARPSYNC.COLLECTIVE R15, `(.L_x_11210) ;  /* 0x000000000f087348 */ /* 0x000fea0003c00000 */
[----:B------:R0:W1:Y:S02]  /*16c10*/  SHFL.IDX P6, R14, R13, R12, R11 ;  /* 0x0000000c0d0e7389 */ /* 0x00006400000c000b */
[----:B01----:R-:W-:Y:S01]  /*16c20*/  ENDCOLLECTIVE ;  /* 0x000000000000791b */ /* 0x003fe20003800000 */
.L_x_11210:
[----:B------:R-:W-:Y:S05]  /*16c30*/  BRA `(.L_x_11211) ;  /* 0xffffffd400187947 */ /* 0x000fea000383ffff */
.L_x_11145:
[----:B------:R-:W-:Y:S01]  /*16c40*/  BSSY B0, `(.L_x_11212) ;  /* 0x0000006000007945 */ /* 0x000fe20003800000 */
[----:B------:R-:W-:-:S07]  /*16c50*/  IMAD.MOV.U32 R15, RZ, RZ, -0x1 ;  /* 0xffffffffff0f7424 */ /* 0x000fce00078e00ff */
[----:B0-----:R-:W-:Y:S05]  /*16c60*/  WARPSYNC.COLLECTIVE R15, `(.L_x_11213) ;  /* 0x000000000f0c7348 */ /* 0x001fea0003c00000 */
[----:B------:R-:W-:Y:S02]  /*16c70*/  ELECT P6, UR62, PT ;  /* 0x00000000003e782f */ /* 0x000fe400038c0000 */
[----:B------:R-:W-:Y:S01]  /*16c80*/  MOV R14, UR62 ;  /* 0x0000003e000e7c02 */ /* 0x000fe20008000f00 */
[----:B0-----:R-:W-:Y:S10]  /*16c90*/  ENDCOLLECTIVE ;  /* 0x000000000000791b */ /* 0x001ff40003800000 */
.L_x_11213:
[----:B------:R-:W-:Y:S05]  /*16ca0*/  BSYNC B0 ;  /* 0x0000000000007941 */ /* 0x000fea0003800000 */
.L_x_11212:
[----:B------:R-:W-:Y:S05]  /*16cb0*/  BRA `(.L_x_11214) ;  /* 0xffffffd400147947 */ /* 0x000fea000383ffff */
.L_x_11148:
[----:B-1----:R1:W2:Y:S02]  /*16cc0*/  SYNCS.PHASECHK.TRANS64.TRYWAIT P2, [R5+URZ+0x13280], R2 ;  /* 0x01328002050075a7 */ /* 0x0022a4000804017f */
[----:B--2---:R-:W-:Y:S05]  /*16cd0*/  @!P2 NANOSLEEP.SYNCS 0x989680 ;  /* 0x009896800000a95d */ /* 0x004fea0003900000 */
[----:B------:R-:W2:Y:S02]  /*16ce0*/  @!P2 SYNCS.PHASECHK.TRANS64 P2, [R5+URZ+0x13280], R2 ;  /* 0x013280020500a5a7 */ /* 0x000ea4000804007f */
[----:B--2---:R-:W-:Y:S05]  /*16cf0*/  @!P2 BRA `(.L_x_11148) ;  /* 0xfffffffc00f0a947 */ /* 0x004fea000383ffff */
[----:B------:R-:W-:Y:S05]  /*16d00*/  BRA `(.L_x_11215) ;  /* 0xffffffd4006c7947 */ /* 0x000fea000383ffff */
.L_x_11150:
[----:B0-----:R0:W2:Y:S02]  /*16d10*/  SYNCS.PHASECHK.TRANS64.TRYWAIT P2, [R5+URZ+0x13240], R2 ;  /* 0x01324002050075a7 */ /* 0x0010a4000804017f */
[----:B--2---:R-:W-:Y:S05]  /*16d20*/  @!P2 NANOSLEEP.SYNCS 0x989680 ;  /* 0x009896800000a95d */ /* 0x004fea0003900000 */
[----:B------:R-:W2:Y:S02]  /*16d30*/  @!P2 SYNCS.PHASECHK.TRANS64 P2, [R5+URZ+0x13240], R2 ;  /* 0x013240020500a5a7 */ /* 0x000ea4000804007f */
[----:B--2---:R-:W-:Y:S05]  /*16d40*/  @!P2 BRA `(.L_x_11150) ;  /* 0xfffffffc00f0a947 */ /* 0x004fea000383ffff */
[----:B------:R-:W-:Y:S05]  /*16d50*/  BRA `(.L_x_11216) ;  /* 0xffffffd400c07947 */ /* 0x000fea000383ffff */
.L_x_11153:
[----:B0-----:R-:W-:-:S04]  /*16d60*/  IMAD.U32 R4, RZ, RZ, UR41 ;  /* 0x00000029ff047e24 */ /* 0x001fc8000f8e00ff */
[----:B------:R0:W1:Y:S03]  /*16d70*/  SYNCS.PHASECHK.TRANS64.TRYWAIT P0, [R4+URZ+0x13220], R3 ;  /* 0x01322003040075a7 */ /* 0x000066000800017f */
[----:B-1----:R-:W-:Y:S05]  /*16d80*/  @!P0 NANOSLEEP.SYNCS 0x989680 ;  /* 0x009896800000895d */ /* 0x002fea0003900000 */
[----:B------:R-:W1:Y:S02]  /*16d90*/  @!P0 SYNCS.PHASECHK.TRANS64 P0, [R4+URZ+0x13220], R3 ;  /* 0x01322003040085a7 */ /* 0x000e64000800007f */
[----:B-1----:R-:W-:Y:S05]  /*16da0*/  @!P0 BRA `(.L_x_11153) ;  /* 0xfffffffc00ec8947 */ /* 0x002fea000383ffff */
[----:B------:R-:W-:Y:S05]  /*16db0*/  BRA `(.L_x_11217) ;  /* 0xffffffd800747947 */ /* 0x000fea000383ffff */
.L_x_11159:
[----:B0-----:R0:W1:Y:S02]  /*16dc0*/  SYNCS.PHASECHK.TRANS64.TRYWAIT P0, [R6+URZ+0x13280], R5 ;  /* 0x01328005060075a7 */ /* 0x001064000800017f */
[----:B-1----:R-:W-:Y:S05]  /*16dd0*/  @!P0 NANOSLEEP.SYNCS 0x989680 ;  /* 0x009896800000895d */ /* 0x002fea0003900000 */
[----:B------:R-:W1:Y:S02]  /*16de0*/  @!P0 SYNCS.PHASECHK.TRANS64 P0, [R6+URZ+0x13280], R5 ;  /* 0x01328005060085a7 */ /* 0x000e64000800007f */
[----:B-1----:R-:W-:Y:S05]  /*16df0*/  @!P0 BRA `(.L_x_11159) ;  /* 0xfffffffc00f08947 */ /* 0x002fea000383ffff */
[----:B------:R-:W-:Y:S05]  /*16e00*/  BRA `(.L_x_11218) ;  /* 0xffffffdc000c7947 */ /* 0x000fea000383ffff */
.L_x_11164:
[----:B-1----:R1:W2:Y:S02]  /*16e10*/  SYNCS.PHASECHK.TRANS64.TRYWAIT P0, [R6+URZ+0x13240], R5 ;  /* 0x01324005060075a7 */ /* 0x0022a4000800017f */
[----:B--2---:R-:W-:Y:S05]  /*16e20*/  @!P0 NANOSLEEP.SYNCS 0x989680 ;  /* 0x009896800000895d */ /* 0x004fea0003900000 */
[----:B------:R-:W2:Y:S02]  /*16e30*/  @!P0 SYNCS.PHASECHK.TRANS64 P0, [R6+URZ+0x13240], R5 ;  /* 0x01324005060085a7 */ /* 0x000ea4000800007f */
[----:B--2---:R-:W-:Y:S05]  /*16e40*/  @!P0 BRA `(.L_x_11164) ;  /* 0xfffffffc00f08947 */ /* 0x004fea000383ffff */
[----:B------:R-:W-:Y:S05]  /*16e50*/  BRA `(.L_x_11219) ;  /* 0xffffffdc00887947 */ /* 0x000fea000383ffff */
.L_x_11170:
[----:B0-----:R0:W1:Y:S02]  /*16e60*/  SYNCS.PHASECHK.TRANS64.TRYWAIT P2, [R12+URZ+0x13270], R5 ;  /* 0x013270050c0075a7 */ /* 0x001064000804017f */
[----:B-1----:R-:W-:Y:S05]  /*16e70*/  @!P2 NANOSLEEP.SYNCS 0x989680 ;  /* 0x009896800000a95d */ /* 0x002fea0003900000 */
[----:B------:R-:W1:Y:S02]  /*16e80*/  @!P2 SYNCS.PHASECHK.TRANS64 P2, [R12+URZ+0x13270], R5 ;  /* 0x013270050c00a5a7 */ /* 0x000e64000804007f */
[----:B-1----:R-:W-:Y:S05]  /*16e90*/  @!P2 BRA `(.L_x_11170) ;  /* 0xfffffffc00f0a947 */ /* 0x002fea000383ffff */
[----:B------:R-:W-:Y:S05]  /*16ea0*/  BRA `(.L_x_11220) ;  /* 0xffffffe000247947 */ /* 0x000fea000383ffff */
.L_x_11172:
[----:B0-----:R0:W1:Y:S02]  /*16eb0*/  SYNCS.PHASECHK.TRANS64.TRYWAIT P2, [R12+URZ+0x13260], R5 ;  /* 0x013260050c0075a7 */ /* 0x001064000804017f */
[----:B-1----:R-:W-:Y:S05]  /*16ec0*/  @!P2 NANOSLEEP.SYNCS 0x989680 ;  /* 0x009896800000a95d */ /* 0x002fea0003900000 */
[----:B------:R-:W1:Y:S02]  /*16ed0*/  @!P2 SYNCS.PHASECHK.TRANS64 P2, [R12+URZ+0x13260], R5 ;  /* 0x013260050c00a5a7 */ /* 0x000e64000804007f */
[----:B-1----:R-:W-:Y:S05]  /*16ee0*/  @!P2 BRA `(.L_x_11172) ;  /* 0xfffffffc00f0a947 */ /* 0x002fea000383ffff */
[----:B------:R-:W-:Y:S05]  /*16ef0*/  BRA `(.L_x_11221) ;  /* 0xffffffe0002c7947 */ /* 0x000fea000383ffff */
.L_x_11179:
[----:B0-----:R0:W1:Y:S02]  /*16f00*/  SYNCS.PHASECHK.TRANS64.TRYWAIT P0, [R2+URZ+0x13270], R3 ;  /* 0x01327003020075a7 */ /* 0x001064000800017f */
[----:B-1----:R-:W-:Y:S05]  /*16f10*/  @!P0 NANOSLEEP.SYNCS 0x989680 ;  /* 0x009896800000895d */ /* 0x002fea0003900000 */
[----:B------:R-:W1:Y:S02]  /*16f20*/  @!P0 SYNCS.PHASECHK.TRANS64 P0, [R2+URZ+0x13270], R3 ;  /* 0x01327003020085a7 */ /* 0x000e64000800007f */
[----:B-1----:R-:W-:Y:S05]  /*16f30*/  @!P0 BRA `(.L_x_11179) ;  /* 0xfffffffc00f08947 */ /* 0x002fea000383ffff */
[----:B------:R-:W-:Y:S05]  /*16f40*/  BRA `(.L_x_11222) ;  /* 0xffffffe400547947 */ /* 0x000fea000383ffff */
.L_x_11181:
[----:B0-----:R0:W1:Y:S02]  /*16f50*/  SYNCS.PHASECHK.TRANS64.TRYWAIT P0, [R2+URZ+0x13260], R5 ;  /* 0x01326005020075a7 */ /* 0x001064000800017f */
[----:B-1----:R-:W-:Y:S05]  /*16f60*/  @!P0 NANOSLEEP.SYNCS 0x989680 ;  /* 0x009896800000895d */ /* 0x002fea0003900000 */
[----:B------:R-:W1:Y:S02]  /*16f70*/  @!P0 SYNCS.PHASECHK.TRANS64 P0, [R2+URZ+0x13260], R5 ;  /* 0x01326005020085a7 */ /* 0x000e64000800007f */
[----:B-1----:R-:W-:Y:S05]  /*16f80*/  @!P0 BRA `(.L_x_11181) ;  /* 0xfffffffc00f08947 */ /* 0x002fea000383ffff */
[----:B------:R-:W-:Y:S05]  /*16f90*/  BRA `(.L_x_11223) ;  /* 0xffffffe400607947 */ /* 0x000fea000383ffff */
.L_x_11194:
[----:B0-----:R0:W1:Y:S02]  /*16fa0*/  SYNCS.PHASECHK.TRANS64.TRYWAIT P0, [R6+URZ+0x13220], R0 ;  /* 0x01322000060075a7 */ /* 0x001064000800017f */
[----:B-1----:R-:W-:Y:S05]  /*16fb0*/  @!P0 NANOSLEEP.SYNCS 0x989680 ;  /* 0x009896800000895d */ /* 0x002fea0003900000 */
[----:B------:R-:W1:Y:S02]  /*16fc0*/  @!P0 SYNCS.PHASECHK.TRANS64 P0, [R6+URZ+0x13220], R0 ;  /* 0x01322000060085a7 */ /* 0x000e64000800007f */
[----:B-1----:R-:W-:Y:S05]  /*16fd0*/  @!P0 BRA `(.L_x_11194) ;  /* 0xfffffffc00f08947 */ /* 0x002fea000383ffff */
[----:B------:R-:W-:Y:S05]  /*16fe0*/  BRA `(.L_x_11224) ;  /* 0xfffffff4004c7947 */ /* 0x000fea000383ffff */
.L_x_11195:
        /* <DEDUP_REMOVED lines=11> */
.L_x_11226:
[----:B------:R-:W-:Y:S05]  /*170a0*/  BSYNC B0 ;  /* 0x0000000000007941 */ /* 0x000fea0003800000 */
.L_x_11225:
[----:B------:R-:W-:Y:S05]  /*170b0*/  BRA `(.L_x_11227) ;  /* 0xfffffff400347947 */ /* 0x000fea000383ffff */
.L_x_11198:
[----:B------:R-:W-:Y:S01]  /*170c0*/  BSSY B1, `(.L_x_11228) ;  /* 0x0000006000017945 */ /* 0x000fe20003800000 */
[----:B------:R-:W-:-:S07]  /*170d0*/  IMAD.MOV.U32 R15, RZ, RZ, -0x1 ;  /* 0xffffffffff0f7424 */ /* 0x000fce00078e00ff */
[----:B0-----:R-:W-:Y:S05]  /*170e0*/  WARPSYNC.COLLECTIVE R15, `(.L_x_11229) ;  /* 0x000000000f0c7348 */ /* 0x001fea0003c00000 */
[----:B------:R-:W-:Y:S02]  /*170f0*/  ELECT P6, UR62, PT ;  /* 0x00000000003e782f */ /* 0x000fe400038c0000 */
[----:B------:R-:W-:Y:S01]  /*17100*/  MOV R14, UR62 ;  /* 0x0000003e000e7c02 */ /* 0x000fe20008000f00 */
[----:B0-----:R-:W-:Y:S10]  /*17110*/  ENDCOLLECTIVE ;  /* 0x000000000000791b */ /* 0x001ff40003800000 */
.L_x_11229:
[----:B------:R-:W-:Y:S05]  /*17120*/  BSYNC B1 ;  /* 0x0000000000017941 */ /* 0x000fea0003800000 */
.L_x_11228:
[----:B------:R-:W-:Y:S05]  /*17130*/  BRA `(.L_x_11230) ;  /* 0xfffffff4002c7947 */ /* 0x000fea000383ffff */
.L_x_11200:
[----:B0-----:R0:W1:Y:S02]  /*17140*/  SYNCS.PHASECHK.TRANS64.TRYWAIT P1, [R5+URZ], R4 ;  /* 0x00000004050075a7 */ /* 0x001064000802017f */
[----:B-1----:R-:W-:Y:S05]  /*17150*/  @!P1 NANOSLEEP.SYNCS 0x989680 ;  /* 0x009896800000995d */ /* 0x002fea0003900000 */
[----:B------:R-:W1:Y:S02]  /*17160*/  @!P1 SYNCS.PHASECHK.TRANS64 P1, [R5+URZ], R4 ;  /* 0x00000004050095a7 */ /* 0x000e64000802007f */
[----:B-1----:R-:W-:Y:S05]  /*17170*/  @!P1 BRA `(.L_x_11200) ;  /* 0xfffffffc00f09947 */ /* 0x002fea000383ffff */
[----:B------:R-:W-:Y:S05]  /*17180*/  BRA `(.L_x_11231) ;  /* 0xfffffff400607947 */ /* 0x000fea000383ffff */
.L_x_11201:
[----:B-1----:R1:W2:Y:S02]  /*17190*/  SYNCS.PHASECHK.TRANS64.TRYWAIT P1, [R9+URZ], R0 ;  /* 0x00000000090075a7 */ /* 0x0022a4000802017f */
[----:B--2---:R-:W-:Y:S05]  /*171a0*/  @!P1 NANOSLEEP.SYNCS 0x989680 ;  /* 0x009896800000995d */ /* 0x004fea0003900000 */
[----:B------:R-:W2:Y:S02]  /*171b0*/  @!P1 SYNCS.PHASECHK.TRANS64 P1, [R9+URZ], R0 ;  /* 0x00000000090095a7 */ /* 0x000ea4000802007f */
[----:B--2---:R-:W-:Y:S05]  /*171c0*/  @!P1 BRA `(.L_x_11201) ;  /* 0xfffffffc00f09947 */ /* 0x004fea000383ffff */
[----:B------:R-:W-:Y:S05]  /*171d0*/  BRA `(.L_x_11232) ;  /* 0xfffffff400547947 */ /* 0x000fea000383ffff */
.L_x_11203:
[----:B--2---:R2:W3:Y:S02]  /*171e0*/  SYNCS.PHASECHK.TRANS64.TRYWAIT P1, [R17+URZ+0x13260], R4 ;  /* 0x01326004110075a7 */ /* 0x0044e4000802017f */
[----:B---3--:R-:W-:Y:S05]  /*171f0*/  @!P1 NANOSLEEP.SYNCS 0x989680 ;  /* 0x009896800000995d */ /* 0x008fea0003900000 */
[----:B------:R-:W3:Y:S02]  /*17200*/  @!P1 SYNCS.PHASECHK.TRANS64 P1, [R17+URZ+0x13260], R4 ;  /* 0x01326004110095a7 */ /* 0x000ee4000802007f */
[----:B---3--:R-:W-:Y:S05]  /*17210*/  @!P1 BRA `(.L_x_11203) ;  /* 0xfffffffc00f09947 */ /* 0x008fea000383ffff */
[----:B------:R-:W-:Y:S05]  /*17220*/  BRA `(.L_x_11233) ;  /* 0xfffffff400547947 */ /* 0x000fea000383ffff */
.L_x_11205:
[----:B---3--:R3:W4:Y:S02]  /*17230*/  SYNCS.PHASECHK.TRANS64.TRYWAIT P1, [R7+URZ+0x13260], R0 ;  /* 0x01326000070075a7 */ /* 0x008724000802017f */
[----:B----4-:R-:W-:Y:S05]  /*17240*/  @!P1 NANOSLEEP.SYNCS 0x989680 ;  /* 0x009896800000995d */ /* 0x010fea0003900000 */
[----:B------:R-:W4:Y:S02]  /*17250*/  @!P1 SYNCS.PHASECHK.TRANS64 P1, [R7+URZ+0x13260], R0 ;  /* 0x01326000070095a7 */ /* 0x000f24000802007f */
[----:B----4-:R-:W-:Y:S05]  /*17260*/  @!P1 BRA `(.L_x_11205) ;  /* 0xfffffffc00f09947 */ /* 0x010fea000383ffff */
[----:B------:R-:W-:Y:S05]  /*17270*/  BRA `(.L_x_11234) ;  /* 0xfffffff400547947 */ /* 0x000fea000383ffff */
.L_x_11207:
[----:B----4-:R4:W0:Y:S02]  /*17280*/  SYNCS.PHASECHK.TRANS64.TRYWAIT P0, [R17+URZ+0x13280], R4 ;  /* 0x01328004110075a7 */ /* 0x010824000800017f */
[----:B0-----:R-:W-:Y:S05]  /*17290*/  @!P0 NANOSLEEP.SYNCS 0x989680 ;  /* 0x009896800000895d */ /* 0x001fea0003900000 */
[----:B------:R-:W0:Y:S02]  /*172a0*/  @!P0 SYNCS.PHASECHK.TRANS64 P0, [R17+URZ+0x13280], R4 ;  /* 0x01328004110085a7 */ /* 0x000e24000800007f */
[----:B0-----:R-:W-:Y:S05]  /*172b0*/  @!P0 BRA `(.L_x_11207) ;  /* 0xfffffffc00f08947 */ /* 0x001fea000383ffff */
[----:B------:R-:W-:Y:S05]  /*172c0*/  BRA `(.L_x_11208) ;  /* 0xfffffff400507947 */ /* 0x000fea000383ffff */
.L_x_11235:
        /* <DEDUP_REMOVED lines=11> */
.L_x_12392:


//--------------------- .text._ZN7cutlass13device_kernelIN5flash11enable_sm90INS1_16FlashAttnFwdSm90INS1_25CollectiveMainloopFwdSm90ILi2EN4cute5tupleIJNS5_1CILi1EEES8_S8_EEENS6_IJNS7_ILi192EEENS7_ILi160EEENS7_ILi64EEEEEELi64ENS_12float_e4m3_tEfNS_4arch4Sm90ELb0ELb1ELb0ELb1ELb0ELb1ELb0ELb1ELb1ELb0ELb0ELb0EEENS1_21CollectiveEpilogueFwdINS6_IJSA_SC_SB_EEES9_NS_10bfloat16_tESG_Li384ELb1ELb0ELb0ELb1EEENS1_36VarlenDynamicPersistentTileSchedulerILi192ELi160ELi384ELi128ELb0ELb0ELb1ELb1ELb0ELb1EEEEEEEEEvNT_6ParamsE --------------------------
	.section	.text._ZN7cutlass13device_kernelIN5flash11enable_sm90INS1_16FlashAttnFwdSm90INS1_25CollectiveMainloopFwdSm90ILi2EN4cute5tupleIJNS5_1CILi1EEES8_S8_EEENS6_IJNS7_ILi192EEENS7_ILi160EEENS7_ILi64EEEEEELi64ENS_12float_e4m3_tEfNS_4arch4Sm90ELb0ELb1ELb0ELb1ELb0ELb1ELb0ELb1ELb1ELb0ELb0ELb0EEENS1_21CollectiveEpilogueFwdINS6_IJSA_SC_SB_EEES9_NS_10bfloat16_tESG_Li384ELb1ELb0ELb0ELb1EEENS1_36VarlenDynamicPersistentTileSchedulerILi192ELi160ELi384ELi128ELb0ELb0ELb1ELb1ELb0ELb1EEEEEEEEEvNT_6ParamsE,"ax",@progbits
	.align	128
.text._ZN7cutlass13device_kernelIN5flash11enable_sm90INS1_16FlashAttnFwdSm90INS1_25CollectiveMainloopFwdSm90ILi2EN4cute5tupleIJNS5_1CILi1EEES8_S8_EEENS6_IJNS7_ILi192EEENS7_ILi160EEENS7_ILi64EEEEEELi64ENS_12float_e4m3_tEfNS_4arch4Sm90ELb0ELb1ELb0ELb1ELb0ELb1ELb0ELb1ELb1ELb0ELb0ELb0EEENS1_21CollectiveEpilogueFwdINS6_IJSA_SC_SB_EEES9_NS_10bfloat16_tESG_Li384ELb1ELb0ELb0ELb1EEENS1_36VarlenDynamicPersistentTileSchedulerILi192ELi160ELi384ELi128ELb0ELb0ELb1ELb1ELb0ELb1EEEEEEEEEvNT_6ParamsE:
        .type           _ZN7cutlass13device_kernelIN5flash11enable_sm90INS1_16FlashAttnFwdSm90INS1_25CollectiveMainloopFwdSm90ILi2EN4cute5tupleIJNS5_1CILi1EEES8_S8_EEENS6_IJNS7_ILi192EEENS7_ILi160EEENS7_ILi64EEEEEELi64ENS_12float_e4m3_tEfNS_4arch4Sm90ELb0ELb1ELb0ELb1ELb0ELb1ELb0ELb1ELb1ELb0ELb0ELb0EEENS1_21CollectiveEpilogueFwdINS6_IJSA_SC_SB_EEES9_NS_10bfloat16_tESG_Li384ELb1ELb0ELb0ELb1EEENS1_36VarlenDynamicPersistentTileSchedulerILi192ELi160ELi384ELi128ELb0ELb0ELb1ELb1ELb0ELb1EEEEEEEEEvNT_6ParamsE,@function
        .size           _ZN7cutlass13device_kernelIN5flash11enable_sm90INS1_16FlashAttnFwdSm90INS1_25CollectiveMainloopFwdSm90ILi2EN4cute5tupleIJNS5_1CILi1EEES8_S8_EEENS6_IJNS7_ILi192EEENS7_ILi160EEENS7_ILi64EEEEEELi64ENS_12float_e4m3_tEfNS_4arch4Sm90ELb0ELb1ELb0ELb1ELb0ELb1ELb0ELb1ELb1ELb0ELb0ELb0EEENS1_21CollectiveEpilogueFwdINS6_IJSA_SC_SB_EEES9_NS_10bfloat16_tESG_Li384ELb1ELb0ELb0ELb1EEENS1_36VarlenDynamicPersistentTileSchedulerILi192ELi160ELi384ELi128ELb0ELb0ELb1ELb1ELb0ELb1EEEEEEEEEvNT_6ParamsE,(.L_x_12393 - _ZN7cutlass13device_kernelIN5flash11enable_sm90INS1_16FlashAttnFwdSm90INS1_25CollectiveMainloopFwdSm90ILi2EN4cute5tupleIJNS5_1CILi1EEES8_S8_EEENS6_IJNS7_ILi192EEENS7_ILi160EEENS7_ILi64EEEEEELi64ENS_12float_e4m3_tEfNS_4arch4Sm90ELb0ELb1ELb0ELb1ELb0ELb1ELb0ELb1ELb1ELb0ELb0ELb0EEENS1_21CollectiveEpilogueFwdINS6_IJSA_SC_SB_EEES9_NS_10bfloat16_tESG_Li384ELb1ELb0ELb0ELb1EEENS1_36VarlenDynamicPersistentTileSchedulerILi192ELi160ELi384ELi128ELb0ELb0ELb1ELb1ELb0ELb1EEEEEEEEEvNT_6ParamsE)
        .other          _ZN7cutlass13device_kernelIN5flash11enable_sm90INS1_16FlashAttnFwdSm90INS1_25CollectiveMainloopFwdSm90ILi2EN4cute5tupleIJNS5_1CILi1EEES8_S8_EEENS6_IJNS7_ILi192EEENS7_ILi160EEENS7_ILi64EEEEEELi64ENS_12float_e4m3_tEfNS_4arch4Sm90ELb0ELb1ELb0ELb1ELb0ELb1ELb0ELb1ELb1ELb0ELb0ELb0EEENS1_21CollectiveEpilogueFwdINS6_IJSA_SC_SB_EEES9_NS_10bfloat16_tESG_Li384ELb1ELb0ELb0ELb1EEENS1_36VarlenDynamicPersistentTileSchedulerILi192ELi160ELi384ELi128ELb0ELb0ELb1ELb1ELb0ELb1EEEEEEEEEvNT_6ParamsE,@"STO_CUDA_ENTRY STV_DEFAULT"
_ZN7cutlass13device_kernelIN5flash11enable_sm90INS1_16FlashAttnFwdSm90INS1_25CollectiveMainloopFwdSm90ILi2EN4cute5tupleIJNS5_1CILi1EEES8_S8_EEENS6_IJNS7_ILi192EEENS7_ILi160EEENS7_ILi64EEEEEELi64ENS_12float_e4m3_tEfNS_4arch4Sm90ELb0ELb1ELb0ELb1ELb0ELb1ELb0ELb1ELb1ELb0ELb0ELb0EEENS1_21CollectiveEpilogueFwdINS6_IJSA_SC_SB_EEES9_NS_10bfloat16_tESG_Li384ELb1ELb0ELb0ELb1EEENS1_36VarlenDynamicPersistentTileSchedulerILi192ELi160ELi384ELi128ELb0ELb0ELb1ELb1ELb0ELb1EEEEEEEEEvNT_6ParamsE:
        /* <DEDUP_REMOVED lines=26> */
.L_x_11237:
[----:B------:R-:W-:Y:S05]  /*01a0*/  BSYNC B0 ;  /* 0x0000000000007941 */ /* 0x000fea0003800000 */
.L_x_11236:
[----:B------:R-:W-:Y:S01]  /*01b0*/  VOTEU.ANY UP0, P0 ;  /* 0x00000000003f7886 */ /* 0x000fe20000000100 */
[----:B------:R-:W0:Y:S01]  /*01c0*/  SHFL.IDX PT, R2, R0, RZ, 0x1f ;  /* 0x00001fff00027589 */ /* 0x000e2200000e0000 */
[----:B------:R-:W-:Y:S01]  /*01d0*/  UMOV UR4, 0x1 ;  /* 0x0000000100047882 */ /* 0x000fe20000000000 */
[----:B------:R-:W-:Y:S01]  /*01e0*/  UMOV UR7, 0x180 ;  /* 0x0000018000077882 */ /* 0x000fe20000000000 */
[----:B------:R-:W-:Y:S01]  /*01f0*/  VOTEU.ANY UP1, P0 ;  /* 0x00000000003f7886 */ /* 0x000fe20000020100 */
[----:B------:R-:W1:Y:S01]  /*0200*/  @UP0 S2UR UR8, SR_CgaCtaId ;  /* 0x00000000000809c3 */ /* 0x000e620000008800 */
[----:B------:R-:W-:Y:S01]  /*0210*/  @UP0 UMOV UR6, 0x400 ;  /* 0x0000040000060882 */ /* 0x000fe20000000000 */
[----:B------:R-:W-:-:S04]  /*0220*/  @UP0 UIADD3 UR4, -UR4, 0x100000, URZ ;  /* 0x0010000004040890 */ /* 0x000fc8000fffe13f */
[----:B------:R-:W-:Y:S02]  /*0230*/  @UP0 USHF.L.U32 UR5, UR4, 0xb, URZ ;  /* 0x0000000b04050899 */ /* 0x000fe4000800063f */
[----:B------:R-:W-:Y:S01]  /*0240*/  @UP0 USHF.L.U32 UR4, UR4, 0x1, URZ ;  /* 0x0000000104040899 */ /* 0x000fe2000800063f */
[----:B0-----:R-:W-:Y:S02]  /*0250*/  ISETP.NE.AND P1, PT, R2, RZ, PT ;  /* 0x000000ff0200720c */ /* 0x001fe40003f25270 */
[----:B------:R-:W-:Y:S01]  /*0260*/  SHF.R.U32.HI R2, RZ, 0x7, R3 ;  /* 0x00000007ff027819 */ /* 0x000fe20000011603 */
[----:B-1----:R-:W-:Y:S02]  /*0270*/  @UP0 ULEA UR8, UR8, UR6, 0x18 ;  /* 0x0000000608080291 */ /* 0x002fe4000f8ec03f */
[----:B------:R-:W-:-:S04]  /*0280*/  @UP0 UIADD3 UR6, -UR7, 0x100000, URZ ;  /* 0x0010000007060890 */ /* 0x000fc8000fffe13f */
[----:B------:R-:W-:Y:S02]  /*0290*/  @UP0 USHF.L.U32 UR7, UR6, 0xb, URZ ;  /* 0x0000000b06070899 */ /* 0x000fe4000800063f */
[----:B------:R-:W-:Y:S01]  /*02a0*/  @UP0 USHF.L.U32 UR6, UR6, 0x1, URZ ;  /* 0x0000000106060899 */ /* 0x000fe2000800063f */
[----:B------:R-:W-:Y:S01]  /*02b0*/  VOTEU.ANY UP0, P0 ;  /* 0x00000000003f7886 */ /* 0x000fe20000000100 */
[----:B------:R-:W0:Y:S04]  /*02c0*/  SHFL.IDX PT, R2, R2, RZ, 0x1f ;  /* 0x00001fff02027589 */ /* 0x000e2800000e0000 */
[----:B------:R-:W1:Y:S02]  /*02d0*/  FENCE.VIEW.ASYNC.S ;  /* 0x00000000000073c6 */ /* 0x000e640000000000 */
[----:B-1----:R1:W2:Y:S04]  /*02e0*/  @UP0 SYNCS.EXCH.64 URZ, [UR8+0x13200], UR4 ;  /* 0x01320004083f05b2 */ /* 0x0022a80008000100 */
        /* <DEDUP_REMOVED lines=16> */
[----:B------:R4:W0:Y:S01]  /*03f0*/  SYNCS.EXCH.64 URZ, [UR8+0x13240], UR4 ;  /* 0x01324004083f75b2 */ /* 0x0008220008000100 */
[----:B------:R4:W0:Y:S01]  /*0400*/  SYNCS.EXCH.64 URZ, [UR8+0x13238], UR6 ;  /* 0x01323806083f75b2 */ /* 0x0008220008000100 */
[----:B------:R4:W0:Y:S02]  /*0410*/  SYNCS.EXCH.64 URZ, [UR8+0x13248], UR4 ;  /* 0x01324804083f75b2 */ /* 0x0008240008000100 */
[----:B----4-:R-:W-:Y:S01]  /*0420*/  NOP ;  /* 0x0000000000007918 */ /* 0x010fe20000000000 */
.L_x_11238:
        /* <DEDUP_REMOVED lines=22> */
.L_x_11239:
        /* <DEDUP_REMOVED lines=14> */
[----:B------:R4:W0:Y:S01]  /*0670*/  SYNCS.EXCH.64 URZ, [UR6+0x13280], UR4 ;  /* 0x01328004063f75b2 */ /* 0x0008220008000100 */
[----:B------:R4:W0:Y:S01]  /*0680*/  SYNCS.EXCH.64 URZ, [UR6+0x13278], UR4 ;  /* 0x01327804063f75b2 */ /* 0x0008220008000100 */
[----:B------:R4:W0:Y:S02]  /*0690*/  SYNCS.EXCH.64 URZ, [UR6+0x13288], UR4 ;  /* 0x01328804063f75b2 */ /* 0x0008240008000100 */
[----:B----4-:R-:W-:Y:S01]  /*06a0*/  NOP ;  /* 0x0000000000007918 */ /* 0x010fe20000000000 */
.L_x_11240:
        /* <DEDUP_REMOVED lines=22> */
.L_x_11241:
        /* <DEDUP_REMOVED lines=22> */
.L_x_11242:
[----:B0-----:R-:W-:Y:S01]  /*0970*/  ISETP.NE.AND P0, PT, R2, RZ, PT ;  /* 0x000000ff0200720c */ /* 0x001fe20003f05270 */
[----:B------:R-:W-:Y:S01]  /*0980*/  IMAD.MOV.U32 R2, RZ, RZ, 0x1 ;  /* 0x00000001ff027424 */ /* 0x000fe200078e00ff */
[----:B------:R-:W-:Y:S01]  /*0990*/  NOP ;  /* 0x0000000000007918 */ /* 0x000fe20000000000 */
[----:B------:R-:W-:Y:S01]  /*09a0*/  ULDC.64 UR40, c[0x0][0x208] ;  /* 0x0000820000287ab9 */ /* 0x000fe20000000a00 */
[----:B------:R-:W-:Y:S02]  /*09b0*/  BSSY B8, `(.L_x_11243) ;  /* 0x0001f16000087945 */ /* 0x000fe40003800000 */
[----:B------:R-:W-:-:S05]  /*09c0*/  SEL R2, R2, 0x2, !P0 ;  /* 0x0000000202027807 */ /* 0x000fca0004000000 */
[----:B------:R0:W-:Y:S01]  /*09d0*/  STL [R1+0x14], R2 ;  /* 0x0000140201007387 */ /* 0x0001e20000100800 */
[----:B-123--:R-:W-:Y:S06]  /*09e0*/  BAR.SYNC.DEFER_BLOCKING 0x0 ;  /* 0x0000000000007b1d */ /* 0x00efec0000010000 */
[----:B------:R-:W-:Y:S05]  /*09f0*/  @!P0 BRA `(.L_x_11244) ;  /* 0x00000194006c8947 */ /* 0x000fea0003800000 */
.L_x_11245:
[----:B------:R-:W-:-:S08]  /*0a00*/  NOP ;  /* 0x0000000000007918 */ /* 0x000fd00000000000 */
[----:B------:R-:W1:Y:S02]  /*0a10*/  USETMAXREG.TRY_ALLOC.CTAPOOL UP0, 0xa0 ;  /* 0x000000a0000079c8 */ /* 0x000e640008000600 */
[----:B-1----:R-:W-:-:S13]  /*0a20*/  PLOP3.LUT P0, PT, PT, PT, UP0, 0x80, 0x0 ;  /* 0x000000000000781c */ /* 0x002fda0003f0f008 */
[----:B------:R-:W-:Y:S05]  /*0a30*/  @!P0 BRA `(.L_x_11245) ;  /* 0xfffffffc00f08947 */ /* 0x000fea000383ffff */
[----:B------:R-:W1:Y:S08]  /*0a40*/  S2UR UR4, SR_CgaCtaId ;  /* 0x00000000000479c3 */ /* 0x000e700000008800 */
[----:B------:R-:W-:Y:S06]  /*0a50*/  BAR.ARV 0x8, 0x1a0 ;  /* 0x0206800000007b1d */ /* 0x000fec0000002000 */
[----:B------:R-:W-:-:S02]  /*0a60*/  MOV R18, 0x400 ;  /* 0x0000040000127802 */ /* 0x000fc40000000f00 */
[----:B------:R-:W-:Y:S01]  /*0a70*/  BAR.SYNC.DEFER_BLOCKING 0x5, 0x200 ;  /* 0x0148000000007b1d */ /* 0x000fe20000010000 */
[----:B-1----:R-:W-:-:S05]  /*0a80*/  IMAD.U32 R0, RZ, RZ, UR4 ;  /* 0x00000004ff007e24 */ /* 0x002fca000f8e00ff */
[----:B------:R-:W-:Y:S01]  /*0a90*/  ULDC UR4, c[0x0][0xc14] ;  /* 0x0003050000047ab9 */ /* 0x000fe20000000800 */
[----:B------:R-:W-:Y:S01]  /*0aa0*/  LEA R18, R0, R18, 0x18 ;  /* 0x0000001200127211 */ /* 0x000fe200078ec0ff */
[----:B------:R-:W-:Y:S04]  /*0ab0*/  STL [R1+0x40], R0 ;  /* 0x0000400001007387 */ /* 0x000fe80000100800 */
[----:B------:R-:W1:Y:S01]  /*0ac0*/  LDS.128 R12, [R18+0x132d0] ;  /* 0x0132d000120c7984 */ /* 0x000e620000000c00 */
[----:B------:R-:W-:Y:S06]  /*0ad0*/  BAR.ARV 0x4, 0x200 ;  /* 0x0108000000007b1d */ /* 0x000fec0000002000 */
[----:B-1----:R-:W-:-:S13]  /*0ae0*/  ISETP.GE.AND P0, PT, R15, UR4, PT ;  /* 0x000000040f007c0c */ /* 0x002fda000bf06270 */
[----:B------:R-:W-:Y:S05]  /*0af0*/  @P0 BRA `(.L_x_11246) ;  /* 0x000001f000040947 */ /* 0x000fea0003800000 */
[----:B------:R-:W2:Y:S01]  /*0b00*/  LDL.LU R12, [R1+0x14] ;  /* 0x00001400010c7983 */ /* 0x000ea20000300800 */
[----:B------:R-:W1:Y:S02]  /*0b10*/  S2R R0, SR_TID.X ;  /* 0x0000000000007919 */ /* 0x000e640000002100 */
[----:B-1----:R-:W-:-:S05]  /*0b20*/  VIADD R0, R0, 0xffffff80 ;  /* 0xffffff8000007836 */ /* 0x002fca0000000000 */
[----:B------:R-:W-:-:S04]  /*0b30*/  SHF.R.S32.HI R3, RZ, 0x1f, R0 ;  /* 0x0000001fff037819 */ /* 0x000fc80000011400 */
[CC--:B0-----:R-:W-:Y:S02]  /*0b40*/  LEA.HI R2, R3.reuse, R0.reuse, RZ, 0x7 ;  /* 0x0000000003027211 */ /* 0x0c1fe400078f38ff */
[-C--:B------:R-:W-:Y:S02]  /*0b50*/  LEA.HI R4, R0, R0.reuse, RZ, 0x1 ;  /* 0x0000000000047211 */ /* 0x080fe400078f08ff */
[----:B------:R-:W-:Y:S02]  /*0b60*/  LOP3.LUT R9, R2, 0xffffff80, RZ, 0xc0, !PT ;  /* 0xffffff8002097812 */ /* 0x000fe400078ec0ff */
[----:B------:R-:W-:Y:S02]  /*0b70*/  SHF.R.S32.HI R16, RZ, 0x1, R4 ;  /* 0x00000001ff107819 */ /* 0x000fe40000011404 */
[CC--:B------:R-:W-:Y:S01]  /*0b80*/  LEA.HI R5, R3.reuse, R0.reuse, RZ, 0x2 ;  /* 0x0000000003057211 */ /* 0x0c0fe200078f10ff */
[----:B------:R-:W-:Y:S01]  /*0b90*/  IMAD.IADD R9, R0, 0x1, -R9 ;  /* 0x0000000100097824 */ /* 0x000fe200078e0a09 */
[----:B------:R-:W-:-:S02]  /*0ba0*/  LEA.HI R7, R3, R0, RZ, 0x4 ;  /* 0x0000000003077211 */ /* 0x000fc400078f20ff */
[----:B------:R-:W-:Y:S02]  /*0bb0*/  SHF.R.S32.HI R2, RZ, 0x7, R2 ;  /* 0x00000007ff027819 */ /* 0x000fe40000011402 */
[C---:B------:R-:W-:Y:S02]  /*0bc0*/  LOP3.LUT R3, R4.reuse, 0xfffffffe, RZ, 0xc0, !PT ;  /* 0xfffffffe04037812 */ /* 0x040fe400078ec0ff */
[----:B------:R-:W-:Y:S02]  /*0bd0*/  LEA.HI R6, R4, R16, RZ, 0x1 ;  /* 0x0000001004067211 */ /* 0x000fe400078f08ff */
[--C-:B------:R-:W-:Y:S02]  /*0be0*/  SHF.R.S32.HI R4, RZ, 0x2, R5.reuse ;  /* 0x00000002ff047819 */ /* 0x100fe40000011405 */
[----:B------:R-:W-:Y:S02]  /*0bf0*/  SHF.R.S32.HI R5, RZ, 0x1f, R5 ;  /* 0x0000001fff057819 */ /* 0x000fe40000011405 */
[----:B------:R-:W-:Y:S01]  /*0c00*/  SHF.R.S32.HI R10, RZ, 0x1f, R9 ;  /* 0x0000001fff0a7819 */ /* 0x000fe20000011409 */
[----:B------:R-:W-:Y:S01]  /*0c10*/  IMAD.HI R8, R2, 0x55555556, RZ ;  /* 0x5555555602087827 */ /* 0x000fe200078e02ff */
[----:B------:R-:W-:-:S03]  /*0c20*/  LEA.HI R5, R5, R4, RZ, 0x2 ;  /* 0x0000000405057211 */ /* 0x000fc600078f10ff */
[----:B------:R-:W-:Y:S01]  /*0c30*/  IMAD.IADD R3, R0, 0x1, -R3 ;  /* 0x0000000100037824 */ /* 0x000fe200078e0a03 */
[----:B------:R-:W-:Y:S02]  /*0c40*/  LEA.HI R0, R10, R9, RZ, 0x2 ;  /* 0x000000090a007211 */ /* 0x000fe400078f10ff */
[----:B------:R-:W-:Y:S02]  /*0c50*/  LEA.HI R11, R8, R8, RZ, 0x1 ;  /* 0x00000008080b7211 */ /* 0x000fe400078f08ff */
[----:B------:R-:W-:Y:S02]  /*0c60*/  LOP3.LUT R5, R5, 0xfffffffc, RZ, 0xc0, !PT ;  /* 0xfffffffc05057812 */ /* 0x000fe400078ec0ff */
[--C-:B------:R-:W-:Y:S02]  /*0c70*/  SHF.R.S32.HI R8, RZ, 0x2, R0.reuse ;  /* 0x00000002ff087819 */ /* 0x100fe40000011400 */
[----:B------:R-:W-:Y:S01]  /*0c80*/  SHF.R.S32.HI R17, RZ, 0x1f, R0 ;  /* 0x0000001fff117819 */ /* 0x000fe20000011400 */
[----:B------:R-:W-:-:S03]  /*0c90*/  IMAD.IADD R5, R4, 0x1, -R5 ;  /* 0x0000000104057824 */ /* 0x000fc600078e0a05 */
[----:B------:R-:W-:Y:S01]  /*0ca0*/  LEA.HI R17, R17, R8, RZ, 0x3 ;  /* 0x0000000811117211 */ /* 0x000fe200078f18ff */
[----:B------:R-:W-:Y:S01]  /*0cb0*/  IMAD R11, R11, -0x3, R2 ;  /* 0xfffffffd0b0b7824 */ /* 0x000fe200078e0202 */
[----:B------:R-:W-:Y:S01]  /*0cc0*/  LOP3.LUT R6, R6, 0x3fffffe, RZ, 0xc0, !PT ;  /* 0x03fffffe06067812 */ /* 0x000fe200078ec0ff */
[----:B------:R-:W-:Y:S01]  /*0cd0*/  IMAD.SHL.U32 R5, R5, 0x80, RZ ;  /* 0x0000008005057824 */ /* 0x000fe200078e00ff */
[----:B------:R-:W-:Y:S02]  /*0ce0*/  LOP3.LUT R17, R17, 0xfffffff8, RZ, 0xc0, !PT ;  /* 0xfffffff811117812 */ /* 0x000fe400078ec0ff */
[----:B------:R-:W-:Y:S02]  /*0cf0*/  LEA.HI R10, R10, R9, RZ, 0x5 ;  /* 0x000000090a0a7211 */ /* 0x000fe400078f28ff */
[----:B------:R-:W-:Y:S01]  /*0d00*/  LOP3.LUT R2, R0, 0x7ffffffc, RZ, 0xc0, !PT ;  /* 0x7ffffffc00027812 */ /* 0x000fe200078ec0ff */
[----:B------:R-:W-:Y:S01]  /*0d10*/  IMAD.IADD R6, R16, 0x1, -R6 ;  /* 0x0000000110067824 */ /* 0x000fe200078e0a06 */
[----:B------:R-:W-:Y:S01]  /*0d20*/  SHF.R.S32.HI R10, RZ, 0x5, R10 ;  /* 0x00000005ff0a7819 */ /* 0x000fe2000001140a */
[----:B------:R-:W-:Y:S01]  /*0d30*/  IMAD.IADD R17, R8, 0x1, -R17 ;  /* 0x0000000108117824 */ /* 0x000fe200078e0a11 */
[----:B------:R-:W-:Y:S01]  /*0d40*/  LOP3.LUT R16, R5, 0x180, RZ, 0xc0, !PT ;  /* 0x0000018005107812 */ /* 0x000fe200078ec0ff */
[----:B------:R-:W-:-:S02]  /*0d50*/  IMAD.IADD R2, R9, 0x1, -R2 ;  /* 0x0000000109027824 */ /* 0x000fc400078e0a02 */
[----:B------:R-:W-:Y:S02]  /*0d60*/  IMAD R10, R10, 0x10, R17 ;  /* 0x000000100a0a7824 */ /* 0x000fe400078e0211 */
[----:B------:R-:W-:Y:S01]  /*0d70*/  STL [R1+0x50], R16 ;  /* 0x0000501001007387 */ /* 0x000fe20000100800 */
[----:B------:R-:W-:-:S03]  /*0d80*/  IMAD.SHL.U32 R22, R3, 0x10, RZ ;  /* 0x0000001003167824 */ /* 0x000fc600078e00ff */
[----:B------:R0:W-:Y:S01]  /*0d90*/  STL [R1+0x28], R2 ;  /* 0x0000280201007387 */ /* 0x0001e20000100800 */
[----:B------:R-:W-:-:S03]  /*0da0*/  SHF.R.S32.HI R7, RZ, 0x4, R7 ;  /* 0x00000004ff077819 */ /* 0x000fc60000011407 */
[----:B------:R-:W-:Y:S01]  /*0db0*/  STL [R1+0x34], R13 ;  /* 0x0000340d01007387 */ /* 0x000fe20000100800 */
[----:B0-----:R-:W-:Y:S01]  /*0dc0*/  IMAD R2, R11, 0x40, R10 ;  /* 0x000000400b027824 */ /* 0x001fe200078e020a */
[C---:B------:R-:W-:Y:S01]  /*0dd0*/  LOP3.LUT R0, R16.reuse, 0x10, R22, 0xf8, !PT ;  /* 0x0000001010007812 */ /* 0x040fe200078ef816 */
[----:B------:R-:W-:Y:S01]  /*0de0*/  IMAD R6, R7, 0x8, R6 ;  /* 0x0000000807067824 */ /* 0x000fe200078e0206 */
[----:B------:R-:W-:Y:S02]  /*0df0*/  SHF.R.U32.HI R3, RZ, 0x3, R16 ;  /* 0x00000003ff037819 */ /* 0x000fe40000011610 */
[----:B------:R2:W-:Y:S01]  /*0e00*/  STL [R1+0x70], R2 ;  /* 0x0000700201007387 */ /* 0x0005e20000100800 */
[----:B------:R-:W-:-:S03]  /*0e10*/  LOP3.LUT R4, R16, 0x30, R22, 0xf8, !PT ;  /* 0x0000003010047812 */ /* 0x000fc600078ef816 */
[----:B------:R-:W-:Y:S01]  /*0e20*/  STL [R1+0x38], R14 ;  /* 0x0000380e01007387 */ /* 0x000fe20000100800 */
[----:B------:R-:W-:-:S03]  /*0e30*/  LOP3.LUT R0, R0, R3, RZ, 0x3c, !PT ;  /* 0x0000000300007212 */ /* 0x000fc600078e3cff */
[----:B------:R-:W-:Y:S01]  /*0e40*/  STL [R1+0x3c], R15 ;  /* 0x00003c0f01007387 */ /* 0x000fe20000100800 */
[----:B------:R-:W-:-:S03]  /*0e50*/  LOP3.LUT R3, R4, R3, RZ, 0x3c, !PT ;  /* 0x0000000304037212 */ /* 0x000fc600078e3cff */
[----:B------:R-:W-:Y:S01]  /*0e60*/  STL [R1+0x60], RZ ;  /* 0x000060ff01007387 */ /* 0x000fe20000100800 */
[----:B------:R-:W-:Y:S01]  /*0e70*/  CS2R R156, SRZ ;  /* 0x00000000009c7805 */ /* 0x000fe2000001ff00 */
[----:B------:R-:W-:Y:S01]  /*0e80*/  IMAD.MOV.U32 R19, RZ, RZ, RZ ;  /* 0x000000ffff137224 */ /* 0x000fe200078e00ff */
[----:B--2---:R-:W-:-:S05]  /*0e90*/  LOP3.LUT R2, R12, 0x1, RZ, 0xfc, !PT ;  /* 0x000000010c027812 */ /* 0x004fca00078efcff */
[----:B------:R0:W-:Y:S02]  /*0ea0*/  STL [R1+0x10], R2 ;  /* 0x0000100201007387 */ /* 0x0001e40000100800 */
[----:B0-----:R-:W-:-:S04]  /*0eb0*/  IMAD.SHL.U32 R2, R6, 0x40, RZ ;  /* 0x0000004006027824 */ /* 0x001fc800078e00ff */
[----:B------:R-:W-:Y:S01]  /*0ec0*/  IMAD.IADD R4, R2, 0x1, R0 ;  /* 0x0000000102047824 */ /* 0x000fe200078e0200 */
[----:B------:R-:W-:Y:S01]  /*0ed0*/  IADD3 R0, R18, R2, R3 ;  /* 0x0000000212007210 */ /* 0x000fe20007ffe003 */
[----:B------:R0:W-:Y:S04]  /*0ee0*/  STL [R1+0x1c], RZ ;  /* 0x00001cff01007387 */ /* 0x0001e80000100800 */
[----:B------:R0:W-:Y:S04]  /*0ef0*/  STL [R1+0x54], R2 ;  /* 0x0000540201007387 */ /* 0x0001e80000100800 */
[----:B------:R0:W-:Y:S04]  /*0f00*/  STL [R1+0x6c], R0 ;  /* 0x00006c0001007387 */ /* 0x0001e80000100800 */
[----:B------:R0:W-:Y:S02]  /*0f10*/  STL [R1+0x48], R4 ;  /* 0x0000480401007387 */ /* 0x0001e40000100800 */
.L_x_11437:
[----:B0-2--5:R-:W2:Y:S01]  /*0f20*/  LDL R27, [R1+0x3c] ;  /* 0x00003c00011b7983 */ /* 0x025ea20000100800 */
[----:B------:R-:W-:Y:S01]  /*0f30*/  ULDC.64 UR4, c[0x0][0xa28] ;  /* 0x00028a0000047ab9 */ /* 0x000fe20000000a00 */
[----:B01--4-:R-:W2:Y:S01]  /*0f40*/  LDC.64 R4, c[0x0][0xa08] ;  /* 0x00028200ff047b82 */ /* 0x013ea20000000a00 */
        /* <DEDUP_REMOVED lines=49> */
.L_x_11247:
[----:B------:R-:W-:Y:S02]  /*1260*/  IMAD.U32 R50, RZ, RZ, UR5 ;  /* 0x00000005ff327e24 */ /* 0x000fe4000f8e00ff */
[----:B------:R-:W-:Y:S01]  /*1270*/  IMAD.U32 R25, RZ, RZ, UR4 ;  /* 0x00000004ff197e24 */ /* 0x000fe2000f8e00ff */
[----:B------:R-:W-:Y:S06]  /*1280*/  @!P2 BRA `(.L_x_11248) ;  /* 0x000000000010a947 */ /* 0x000fec0003800000 */
[----:B-1----:R-:W1:Y:S02]  /*1290*/  LDC.64 R2, c[0x0][0xa20] ;  /* 0x00028800ff027b82 */ /* 0x002e640000000a00 */
[----:B-1----:R-:W-:-:S05]  /*12a0*/  IMAD.WIDE R2, R27, 0x4, R2 ;  /* 0x000000041b027825 */ /* 0x002fca00078e0202 */
[----:B------:R2:W5:Y:S01]  /*12b0*/  LDG.E R25, desc[UR40][R2.64] ;  /* 0x0000002802197981 */ /* 0x000562000c1e1900 */
[----:B------:R-:W-:Y:S05]  /*12c0*/  BRA `(.L_x_11249) ;  /* 0x0000000000107947 */ /* 0x000fea0003800000 */
.L_x_11248:
[----:B------:R-:W-:Y:S05]  /*12d0*/  @!P3 BRA `(.L_x_11249) ;  /* 0x00000000000cb947 */ /* 0x000fea0003800000 */
[----:B-1----:R-:W2:Y:S04]  /*12e0*/  LDG.E R2, desc[UR40][R8.64] ;  /* 0x0000002808027981 */ /* 0x002ea8000c1e1900 */
[----:B------:R-:W2:Y:S02]  /*12f0*/  LDG.E R25, desc[UR40][R8.64+0x4] ;  /* 0x0000042808197981 */ /* 0x000ea4000c1e1900 */
[----:B--2---:R-:W-:-:S07]  /*1300*/  IMAD.IADD R25, R25, 0x1, -R2 ;  /* 0x0000000119197824 */ /* 0x004fce00078e0a02 */
.L_x_11249:
        /* <DEDUP_REMOVED lines=12> */
[----:B-----5:R-:W-:Y:S02]  /*13d0*/  IMAD.IADD R10, R25, 0x1, -R0 ;  /* 0x00000001190a7824 */ /* 0x020fe400078e0a00 */
[----:B------:R-:W-:Y:S02]  /*13e0*/  IMAD.MOV.U32 R47, RZ, RZ, R25 ;  /* 0x000000ffff2f7224 */ /* 0x000fe400078e0019 */
[----:B---3--:R-:W-:-:S05]  /*13f0*/  @P1 IMAD.WIDE R4, R27, 0x4, R4 ;  /* 0x000000041b041825 */ /* 0x008fca00078e0204 */
[----:B------:R3:W5:Y:S01]  /*1400*/  @P1 LDG.E R47, desc[UR40][R4.64] ;  /* 0x00000028042f1981 */ /* 0x000762000c1e1900 */
[----:B-1----:R-:W-:Y:S01]  /*1410*/  ISETP.GE.AND P1, PT, R9, 0x1, PT ;  /* 0x000000010900780c */ /* 0x002fe20003f26270 */
[----:B--2---:R-:W-:Y:S02]  /*1420*/  @P0 IMAD.IADD R50, R7, 0x1, -R6 ;  /* 0x0000000107320824 */ /* 0x004fe400078e0a06 */
[----:B------:R-:W-:Y:S02]  /*1430*/  IMAD.MOV.U32 R6, RZ, RZ, 0xc0 ;  /* 0x000000c0ff067424 */ /* 0x000fe400078e00ff */
[----:B------:R-:W-:Y:S02]  /*1440*/  IMAD.IADD R11, R10, 0x1, R50 ;  /* 0x000000010a0b7824 */ /* 0x000fe400078e0232 */
[----:B------:R-:W-:Y:S02]  /*1450*/  IMAD R2, R12, R6, 0xc0 ;  /* 0x000000c00c027424 */ /* 0x000fe400078e0206 */
[C---:B------:R-:W-:Y:S01]  /*1460*/  VIADD R0, R11.reuse, 0x9f ;  /* 0x0000009f0b007836 */ /* 0x040fe20000000000 */
[----:B------:R3:W-:Y:S02]  /*1470*/  STL [R1+0x44], R11 ;  /* 0x0000440b01007387 */ /* 0x0007e40000100800 */
[----:B------:R-:W-:Y:S01]  /*1480*/  IADD3 R7, R11, R2, -R13 ;  /* 0x000000020b077210 */ /* 0x000fe20007ffe80d */
[----:B------:R-:W-:-:S05]  /*1490*/  IMAD.HI R0, R0, 0x66666667, RZ ;  /* 0x6666666700007827 */ /* 0x000fca00078e02ff */
[----:B------:R-:W-:-:S04]  /*14a0*/  SHF.R.U32.HI R3, RZ, 0x1f, R0 ;  /* 0x0000001fff037819 */ /* 0x000fc80000011600 */
[----:B------:R-:W-:Y:S01]  /*14b0*/  LEA.HI.SX32 R106, R0, R3, 0x1a ;  /* 0x00000003006a7211 */ /* 0x000fe200078fd2ff */
[----:B------:R-:W-:Y:S01]  /*14c0*/  IMAD.IADD R0, R7, 0x1, R8 ;  /* 0x0000000107007824 */ /* 0x000fe200078e0208 */
        /* <DEDUP_REMOVED lines=12> */
.L_x_11252:
[----:B------:R-:W-:-:S13]  /*1590*/  ISETP.NE.AND P0, PT, R9, 0x1, PT ;  /* 0x000000010900780c */ /* 0x000fda0003f05270 */
[----:B------:R-:W1:Y:S02]  /*15a0*/  @P0 LDC.64 R4, c[0x0][0x9e8] ;  /* 0x00027a00ff040b82 */ /* 0x000e640000000a00 */
[----:B-1----:R-:W-:-:S05]  /*15b0*/  @P0 IMAD.HI.U32 R4, R2, R4, RZ ;  /* 0x0000000402040227 */ /* 0x002fca00078e00ff */
[----:B------:R-:W-:-:S07]  /*15c0*/  @P0 SHF.R.U32.HI R2, RZ, R5, R4 ;  /* 0x00000005ff020219 */ /* 0x000fce0000011604 */
.L_x_11253:
[----:B------:R-:W-:Y:S05]  /*15d0*/  BSYNC B0 ;  /* 0x0000000000007941 */ /* 0x000fea0003800000 */
.L_x_11251:
[----:B------:R-:W-:-:S05]  /*15e0*/  IMAD R3, R2, R9, R9 ;  /* 0x0000000902037224 */ /* 0x000fca00078e0209 */
[----:B------:R-:W-:-:S07]  /*15f0*/  VIMNMX R0, R0, R3, PT ;  /* 0x0000000300007248 */ /* 0x000fce0003fe0100 */
.L_x_11250:
        /* <DEDUP_REMOVED lines=15> */
.L_x_11256:
[----:B------:R-:W-:-:S13]  /*16f0*/  ISETP.NE.AND P0, PT, R9, 0x1, PT ;  /* 0x000000010900780c */ /* 0x000fda0003f05270 */
[----:B------:R-:W1:Y:S02]  /*1700*/  @P0 LDC.64 R4, c[0x0][0x9e8] ;  /* 0x00027a00ff040b82 */ /* 0x000e640000000a00 */
[----:B-1----:R-:W-:-:S05]  /*1710*/  @P0 IMAD.HI.U32 R4, R2, R4, RZ ;  /* 0x0000000402040227 */ /* 0x002fca00078e00ff */
[----:B------:R-:W-:-:S07]  /*1720*/  @P0 SHF.R.U32.HI R2, RZ, R5, R4 ;  /* 0x00000005ff020219 */ /* 0x000fce0000011604 */
.L_x_11257:
[----:B------:R-:W-:Y:S05]  /*1730*/  BSYNC B0 ;  /* 0x0000000000007941 */ /* 0x000fea0003800000 */
.L_x_11255:
[----:B------:R-:W-:-:S05]  /*1740*/  IMAD R2, R2, R9, RZ ;  /* 0x0000000902027224 */ /* 0x000fca00078e02ff */
[----:B------:R-:W-:-:S07]  /*1750*/  VIMNMX R3, R3, R2, !PT ;  /* 0x0000000203037248 */ /* 0x000fce0007fe0100 */
.L_x_11254:
        /* <DEDUP_REMOVED lines=44> */
.L_x_11260:
[----:B------:R-:W-:Y:S05]  /*1a20*/  BSYNC B6 ;  /* 0x0000000000067941 */ /* 0x000fea0003800000 */
.L_x_11259:
        /* <DEDUP_REMOVED lines=20> */
.L_x_11262:
[----:B------:R-:W-:Y:S05]  /*1b70*/  BSYNC B6 ;  /* 0x0000000000067941 */ /* 0x000fea0003800000 */
.L_x_11261:
[----:B------:R-:W-:Y:S01]  /*1b80*/  ULDC.64 UR4, c[0x0][0x9f8] ;  /* 0x00027e0000047ab9 */ /* 0x000fe20000000a00 */
[----:B------:R-:W1:Y:S01]  /*1b90*/  LDC R0, c[0x0][0x428] ;  /* 0x00010a00ff007b82 */ /* 0x000e620000000800 */
[----:B------:R-:W-:Y:S01]  /*1ba0*/  ISETP.NE.U32.AND P0, PT, RZ, UR4, PT ;  /* 0x00000004ff007c0c */ /* 0x000fe2000bf05070 */
[----:B------:R-:W2:Y:S01]  /*1bb0*/  S2R R49, SR_TID.X ;  /* 0x0000000000317919 */ /* 0x000ea20000002100 */
[----:B------:R-:W-:Y:S01]  /*1bc0*/  IMAD.MOV.U32 R6, RZ, RZ, R27 ;  /* 0x000000ffff067224 */ /* 0x000fe200078e001b */
[----:B------:R-:W-:Y:S01]  /*1bd0*/  ULDC.64 UR6, c[0x0][0x320] ;  /* 0x0000c80000067ab9 */ /* 0x000fe20000000a00 */
[----:B------:R-:W-:-:S03]  /*1be0*/  ISETP.NE.AND.EX P0, PT, RZ, UR5, PT, P0 ;  /* 0x00000005ff007c0c */ /* 0x000fc6000bf05300 */
[----:B------:R-:W3:Y:S01]  /*1bf0*/  LDC.64 R38, c[0x0][0x2f0] ;  /* 0x0000bc00ff267b82 */ /* 0x000ee20000000a00 */
[----:B------:R-:W-:Y:S01]  /*1c00*/  IMAD.IADD R24, R24, 0x1, R25 ;  /* 0x0000000118187824 */ /* 0x000fe200078e0219 */
[----:B------:R-:W4:Y:S01]  /*1c10*/  LDL R14, [R1+0x54] ;  /* 0x00005400010e7983 */ /* 0x000f220000100800 */
[----:B------:R-:W-:-:S05]  /*1c20*/  ULDC.64 UR4, c[0x0][0xa08] ;  /* 0x0002820000047ab9 */ /* 0x000fca0000000a00 */
[----:B------:R-:W3:Y:S08]  /*1c30*/  LDC.64 R32, c[0x0][0x3d8] ;  /* 0x0000f600ff207b82 */ /* 0x000ef00000000a00 */
[----:B------:R-:W0:Y:S01]  /*1c40*/  @P0 LDC.64 R2, c[0x0][0x9f8] ;  /* 0x00027e00ff020b82 */ /* 0x000e220000000a00 */
[----:B-1----:R-:W-:-:S07]  /*1c50*/  ISETP.NE.AND P1, PT, R0, 0x1, PT ;  /* 0x000000010000780c */ /* 0x002fce0003f25270 */
[----:B------:R-:W1:Y:S01]  /*1c60*/  LDC R25, c[0x0][0x3d4] ;  /* 0x0000f500ff197b82 */ /* 0x000e620000000800 */
[----:B--2---:R-:W-:-:S07]  /*1c70*/  VIADD R8, R49, 0xffffff80 ;  /* 0xffffff8031087836 */ /* 0x004fce0000000000 */
[----:B------:R-:W2:Y:S01]  /*1c80*/  @P1 LDC R4, c[0x0][0x42c] ;  /* 0x00010b00ff041b82 */ /* 0x000ea20000000800 */
[----:B0-----:R-:W-:Y:S01]  /*1c90*/  @P0 IMAD.WIDE R2, R27, 0x4, R2 ;  /* 0x000000041b020825 */ /* 0x001fe200078e0202 */
[----:B------:R-:W-:-:S06]  /*1ca0*/  SHF.R.S32.HI R10, RZ, 0x1f, R24 ;  /* 0x0000001fff0a7819 */ /* 0x000fcc0000011418 */
[----:B------:R-:W0:Y:S01]  /*1cb0*/  @P1 LDC R9, c[0x0][0x430] ;  /* 0x00010c00ff091b82 */ /* 0x000e220000000800 */
[----:B------:R3:W4:Y:S01]  /*1cc0*/  @P0 LDG.E R6, desc[UR40][R2.64] ;  /* 0x0000002802060981 */ /* 0x000722000c1e1900 */
[----:B------:R-:W-:Y:S02]  /*1cd0*/  SHF.R.S32.HI R5, RZ, 0x1f, R8 ;  /* 0x0000001fff057819 */ /* 0x000fe40000011408 */
[-C--:B------:R-:W-:Y:S02]  /*1ce0*/  LEA.HI R12, R8, R8.reuse, RZ, 0x1 ;  /* 0x00000008080c7211 */ /* 0x080fe400078f08ff */
[----:B------:R-:W-:Y:S02]  /*1cf0*/  LEA.HI R5, R5, R8, RZ, 0x2 ;  /* 0x0000000805057211 */ /* 0x000fe400078f10ff */
[----:B------:R-:W1:Y:S01]  /*1d00*/  LDC.64 R20, c[0x0][0x3e8] ;  /* 0x0000fa00ff147b82 */ /* 0x000e620000000a00 */
[----:B------:R-:W-:Y:S02]  /*1d10*/  ISETP.NE.U32.AND P0, PT, RZ, UR4, PT ;  /* 0x00000004ff007c0c */ /* 0x000fe4000bf05070 */
[----:B------:R-:W-:-:S02]  /*1d20*/  SHF.R.S32.HI R7, RZ, 0x2, R5 ;  /* 0x00000002ff077819 */ /* 0x000fc40000011405 */
[----:B------:R-:W-:Y:S02]  /*1d30*/  SHF.R.S32.HI R0, RZ, 0x1f, R5 ;  /* 0x0000001fff007819 */ /* 0x000fe40000011405 */
[----:B------:R-:W-:Y:S02]  /*1d40*/  LOP3.LUT R13, R12, 0xfffffffe, RZ, 0xc0, !PT ;  /* 0xfffffffe0c0d7812 */ /* 0x000fe400078ec0ff */
[----:B------:R-:W-:-:S04]  /*1d50*/  LEA.HI R0, R0, R7, RZ, 0x2 ;  /* 0x0000000700007211 */ /* 0x000fc800078f10ff */
[----:B---3--:R-:W-:Y:S01]  /*1d60*/  LOP3.LUT R2, R0, 0xfffffffc, RZ, 0xc0, !PT ;  /* 0xfffffffc00027812 */ /* 0x008fe200078ec0ff */
[----:B------:R-:W-:-:S04]  /*1d70*/  IMAD R0, R10, R38, RZ ;  /* 0x000000260a007224 */ /* 0x000fc800078e02ff */
[----:B------:R-:W-:Y:S02]  /*1d80*/  IMAD.IADD R11, R7, 0x1, -R2 ;  /* 0x00000001070b7824 */ /* 0x000fe400078e0a02 */
[----:B------:R-:W-:Y:S02]  /*1d90*/  IMAD R5, R24, R39, R0 ;  /* 0x0000002718057224 */ /* 0x000fe400078e0200 */
[----:B------:R-:W-:Y:S02]  /*1da0*/  IMAD.MOV.U32 R7, RZ, RZ, R26 ;  /* 0x000000ffff077224 */ /* 0x000fe400078e001a */
[----:B--2---:R-:W-:Y:S02]  /*1db0*/  @P1 IMAD.HI.U32 R0, R26, R4, RZ ;  /* 0x000000041a001227 */ /* 0x004fe400078e00ff */
[----:B------:R-:W2:Y:S01]  /*1dc0*/  LDL R26, [R1+0x50] ;  /* 0x00005000011a7983 */ /* 0x000ea20000100800 */
[----:B------:R-:W-:Y:S01]  /*1dd0*/  ISETP.NE.AND.EX P0, PT, RZ, UR5, PT, P0 ;  /* 0x00000005ff007c0c */ /* 0x000fe2000bf05300 */
[C---:B------:R-:W-:Y:S01]  /*1de0*/  VIADD R48, R49.reuse, 0xffffff80 ;  /* 0xffffff8031307836 */ /* 0x040fe20000000000 */
[----:B0-----:R-:W-:Y:S01]  /*1df0*/  @P1 SHF.R.U32.HI R7, RZ, R9, R0 ;  /* 0x00000009ff071219 */ /* 0x001fe20000011600 */
[----:B------:R-:W-:Y:S01]  /*1e00*/  VIADD R27, R49, 0xffffff80 ;  /* 0xffffff80311b7836 */ /* 0x000fe20000000000 */
[----:B------:R-:W-:Y:S01]  /*1e10*/  ULDC.64 UR4, c[0x0][0x2f8] ;  /* 0x0000be0000047ab9 */ /* 0x000fe20000000a00 */
[----:B------:R-:W-:Y:S01]  /*1e20*/  IMAD.WIDE.U32 R2, R24, R38, RZ ;  /* 0x0000002618027225 */ /* 0x000fe200078e00ff */
[----:B------:R-:W-:-:S03]  /*1e30*/  SHF.R.S32.HI R0, RZ, 0x1f, R7 ;  /* 0x0000001fff007819 */ /* 0x000fc60000011407 */
[----:B------:R-:W-:Y:S01]  /*1e40*/  IMAD.IADD R13, R8, 0x1, -R13 ;  /* 0x00000001080d7824 */ /* 0x000fe200078e0a0d */
[----:B------:R-:W-:Y:S01]  /*1e50*/  LEA.HI R27, R27, R48, RZ, 0x1 ;  /* 0x000000301b1b7211 */ /* 0x000fe200078f08ff */
[C---:B------:R-:W-:Y:S02]  /*1e60*/  IMAD R12, R0.reuse, UR6, RZ ;  /* 0x00000006000c7c24 */ /* 0x040fe4000f8e02ff */
[----:B------:R-:W-:Y:S02]  /*1e70*/  IMAD R8, R0, UR4, RZ ;  /* 0x0000000400087c24 */ /* 0x000fe4000f8e02ff */
[----:B------:R-:W-:Y:S01]  /*1e80*/  IMAD.IADD R3, R3, 0x1, R5 ;  /* 0x0000000103037824 */ /* 0x000fe200078e0205 */
[----:B------:R-:W-:Y:S01]  /*1e90*/  SHF.R.S32.HI R27, RZ, 0x1, R27 ;  /* 0x00000001ff1b7819 */ /* 0x000fe2000001141b */
[C---:B------:R-:W-:Y:S02]  /*1ea0*/  IMAD R9, R7.reuse, UR5, R8 ;  /* 0x0000000507097c24 */ /* 0x040fe4000f8e0208 */
[----:B------:R-:W-:Y:S01]  /*1eb0*/  IMAD.WIDE.U32 R2, R7, UR4, R2 ;  /* 0x0000000407027c25 */ /* 0x000fe2000f8e0002 */
[--C-:B------:R-:W-:Y:S01]  /*1ec0*/  SHF.R.S32.HI R23, RZ, 0x1f, R22.reuse ;  /* 0x0000001fff177819 */ /* 0x100fe20000011416 */
[----:B------:R-:W-:Y:S01]  /*1ed0*/  ULDC.64 UR4, c[0x0][0x300] ;  /* 0x0000c00000047ab9 */ /* 0x000fe20000000a00 */
[----:B------:R-:W-:Y:S01]  /*1ee0*/  SHF.R.S32.HI R57, RZ, 0x1f, R27 ;  /* 0x0000001fff397819 */ /* 0x000fe2000001141b */
[----:B------:R-:W-:Y:S01]  /*1ef0*/  IMAD.IADD R3, R3, 0x1, R9 ;  /* 0x0000000103037824 */ /* 0x000fe200078e0209 */
[----:B------:R-:W-:Y:S01]  /*1f00*/  LOP3.LUT P4, RZ, R11, 0x2, RZ, 0xc0, !PT ;  /* 0x000000020bff7812 */ /* 0x000fe2000788c0ff */
[----:B------:R-:W-:-:S04]  /*1f10*/  IMAD.WIDE.U32 R4, R7, UR6, R22 ;  /* 0x0000000607047c25 */ /* 0x000fc8000f8e0016 */
[----:B------:R-:W-:Y:S02]  /*1f20*/  IMAD R11, R7, UR7, R12 ;  /* 0x00000007070b7c24 */ /* 0x000fe4000f8e020c */
[----:B------:R-:W-:Y:S02]  /*1f30*/  IMAD R8, R57, R38, RZ ;  /* 0x0000002639087224 */ /* 0x000fe400078e02ff */
[----:B------:R-:W-:Y:S01]  /*1f40*/  IMAD.SHL.U32 R40, R13, 0x8, RZ ;  /* 0x000000080d287824 */ /* 0x000fe200078e00ff */
[----:B-1----:R-:W-:Y:S01]  /*1f50*/  ISETP.GE.AND P2, PT, R22, R25, PT ;  /* 0x000000191600720c */ /* 0x002fe20003f46270 */
[----:B------:R-:W-:Y:S02]  /*1f60*/  IMAD R9, R27, R39, R8 ;  /* 0x000000271b097224 */ /* 0x000fe400078e0208 */
[----:B------:R-:W-:Y:S01]  /*1f70*/  IMAD.IADD R5, R5, 0x1, R11 ;  /* 0x0000000105057824 */ /* 0x000fe200078e020b */
[----:B------:R-:W-:Y:S02]  /*1f80*/  SHF.R.S32.HI R41, RZ, 0x1f, R40 ;  /* 0x0000001fff297819 */ /* 0x000fe40000011428 */
[----:B------:R-:W-:-:S05]  /*1f90*/  SEL R11, R25, RZ, P2 ;  /* 0x000000ff190b7207 */ /* 0x000fca0001000000 */
[----:B------:R-:W-:-:S05]  /*1fa0*/  IMAD.IADD R11, R22, 0x1, R11 ;  /* 0x00000001160b7824 */ /* 0x000fca00078e020b */
[----:B------:R-:W-:-:S04]  /*1fb0*/  SHF.R.S32.HI R58, RZ, 0x1f, R11 ;  /* 0x0000001fff3a7819 */ /* 0x000fc8000001140b */
[----:B------:R-:W-:Y:S01]  /*1fc0*/  LEA.HI R58, R58, R11, RZ, 0x4 ;  /* 0x0000000b3a3a7211 */ /* 0x000fe200078f20ff */
[----:B------:R-:W-:Y:S01]  /*1fd0*/  IMAD R63, R39, 0xa0, RZ ;  /* 0x000000a0273f7824 */ /* 0x000fe200078e02ff */
[----:B------:R-:W-:Y:S01]  /*1fe0*/  LOP3.LUT R16, R16, 0xfffffffb, RZ, 0xc0, !PT ;  /* 0xfffffffb10107812 */ /* 0x000fe200078ec0ff */
[----:B------:R-:W-:Y:S01]  /*1ff0*/  IMAD R11, R33, 0xa0, RZ ;  /* 0x000000a0210b7824 */ /* 0x000fe200078e02ff */
[----:B------:R-:W-:Y:S01]  /*2000*/  SHF.R.U32.HI R61, RZ, 0x7, R49 ;  /* 0x00000007ff3d7819 */ /* 0x000fe20000011631 */
[----:B------:R-:W-:Y:S01]  /*2010*/  IMAD R65, R21, 0xa0, RZ ;  /* 0x000000a015417824 */ /* 0x000fe200078e02ff */
[----:B------:R-:W-:Y:S01]  /*2020*/  LOP3.LUT R67, R58, 0xfffffff0, RZ, 0xc0, !PT ;  /* 0xfffffff03a437812 */ /* 0x000fe200078ec0ff */
[----:B------:R-:W-:Y:S01]  /*2030*/  VIADD R82, R22, 0x20 ;  /* 0x0000002016527836 */ /* 0x000fe20000000000 */
[----:B------:R-:W-:Y:S01]  /*2040*/  @P2 LOP3.LUT R16, R16, 0x4, RZ, 0xfc, !PT ;  /* 0x0000000410102812 */ /* 0x000fe200078efcff */
[----:B------:R-:W-:Y:S01]  /*2050*/  VIADD R61, R61, 0x8 ;  /* 0x000000083d3d7836 */ /* 0x000fe20000000000 */
[----:B------:R-:W-:Y:S01]  /*2060*/  SHF.R.S32.HI R71, RZ, 0x1f, R67 ;  /* 0x0000001fff477819 */ /* 0x000fe20000011443 */
[----:B------:R-:W-:Y:S01]  /*2070*/  IMAD.SHL.U32 R62, R25, 0x2, RZ ;  /* 0x00000002193e7824 */ /* 0x000fe200078e00ff */
[----:B----4-:R-:W-:-:S04]  /*2080*/  SHF.R.S32.HI R0, RZ, 0x1f, R6 ;  /* 0x0000001fff007819 */ /* 0x010fc80000011406 */
[----:B------:R-:W-:Y:S02]  /*2090*/  SEL R0, R0, RZ, !P0 ;  /* 0x000000ff00007207 */ /* 0x000fe40004000000 */
[----:B------:R-:W-:-:S03]  /*20a0*/  SEL R43, R6, RZ, !P0 ;  /* 0x000000ff062b7207 */ /* 0x000fc60004000000 */
[----:B------:R-:W-:Y:S02]  /*20b0*/  IMAD R6, R0, UR4, RZ ;  /* 0x0000000400067c24 */ /* 0x000fe4000f8e02ff */
[----:B------:R-:W-:-:S04]  /*20c0*/  IMAD.WIDE.U32 R44, R43, UR4, R2 ;  /* 0x000000042b2c7c25 */ /* 0x000fc8000f8e0002 */
[----:B------:R-:W-:Y:S01]  /*20d0*/  IMAD R7, R43, UR5, R6 ;  /* 0x000000052b077c24 */ /* 0x000fe2000f8e0206 */
[----:B------:R-:W-:Y:S01]  /*20e0*/  ULDC.64 UR4, c[0x0][0x328] ;  /* 0x0000ca0000047ab9 */ /* 0x000fe20000000a00 */
[----:B------:R-:W-:-:S04]  /*20f0*/  IMAD.WIDE.U32 R2, R27, R38, R22 ;  /* 0x000000261b027225 */ /* 0x000fc800078e0016 */
[----:B------:R-:W-:Y:S01]  /*2100*/  IMAD R12, R0, UR4, RZ ;  /* 0x00000004000c7c24 */ /* 0x000fe2000f8e02ff */
[----:B------:R-:W-:Y:S01]  /*2110*/  IADD3 R59, P0, R44, R2, RZ ;  /* 0x000000022c3b7210 */ /* 0x000fe20007f1e0ff */
[----:B------:R-:W-:Y:S02]  /*2120*/  IMAD.IADD R0, R45, 0x1, R7 ;  /* 0x000000012d007824 */ /* 0x000fe400078e0207 */
[----:B------:R-:W-:Y:S02]  /*2130*/  IMAD R6, R57, R32, RZ ;  /* 0x0000002039067224 */ /* 0x000fe400078e02ff */
[----:B------:R-:W-:Y:S01]  /*2140*/  IMAD R73, R43, UR5, R12 ;  /* 0x000000052b497c24 */ /* 0x000fe2000f8e020c */
[----:B------:R-:W-:Y:S01]  /*2150*/  IADD3.X R56, R0, R3, R9, P0, !PT ;  /* 0x0000000300387210 */ /* 0x000fe200007fe409 */
[----:B------:R-:W-:Y:S02]  /*2160*/  IMAD R13, R27, R33, R6 ;  /* 0x000000211b0d7224 */ /* 0x000fe400078e0206 */
[----:B------:R-:W-:Y:S01]  /*2170*/  IMAD.WIDE.U32 R42, R43, UR4, R4 ;  /* 0x000000042b2a7c25 */ /* 0x000fe2000f8e0004 */
[----:B--2---:R-:W-:Y:S01]  /*2180*/  SHF.R.U32.HI R60, RZ, 0x3, R26 ;  /* 0x00000003ff3c7819 */ /* 0x004fe2000001161a */
[----:B------:R-:W-:-:S02]  /*2190*/  ULDC UR4, c[0x0][0x2e4] ;  /* 0x0000b90000047ab9 */ /* 0x000fc40000000800 */
[----:B------:R-:W-:-:S04]  /*21a0*/  IMAD.WIDE.U32 R6, R27, R32, R22 ;  /* 0x000000201b067225 */ /* 0x000fc800078e0016 */
[----:B------:R-:W-:-:S04]  /*21b0*/  IMAD.WIDE.U32 R2, R27, R32, R40 ;  /* 0x000000201b027225 */ /* 0x000fc800078e0028 */
[-C--:B------:R-:W-:Y:S02]  /*21c0*/  IMAD R4, R57, R20.reuse, RZ ;  /* 0x0000001439047224 */ /* 0x080fe400078e02ff */
[----:B------:R-:W-:Y:S02]  /*21d0*/  IMAD.IADD R7, R13, 0x1, R7 ;  /* 0x000000010d077824 */ /* 0x000fe400078e0207 */
[----:B------:R-:W-:Y:S01]  /*21e0*/  IMAD.IADD R3, R3, 0x1, R13 ;  /* 0x0000000103037824 */ /* 0x000fe200078e020d */
[----:B-----5:R-:W-:Y:S01]  /*21f0*/  SHF.R.S32.HI R13, RZ, 0x1f, R47 ;  /* 0x0000001fff0d7819 */ /* 0x020fe2000001142f */
[C---:B------:R-:W-:Y:S02]  /*2200*/  IMAD R15, R27.reuse, R21, R4 ;  /* 0x000000151b0f7224 */ /* 0x040fe400078e0204 */
[----:B------:R-:W-:-:S04]  /*2210*/  IMAD.WIDE.U32 R4, R27, R20, R40 ;  /* 0x000000141b047225 */ /* 0x000fc800078e0028 */
[----:B------:R-:W-:-:S04]  /*2220*/  IMAD.WIDE.U32 R8, R27, R20, R22 ;  /* 0x000000141b087225 */ /* 0x000fc800078e0016 */
[----:B------:R-:W-:Y:S02]  /*2230*/  IMAD.IADD R5, R5, 0x1, R15 ;  /* 0x0000000105057824 */ /* 0x000fe400078e020f */
[----:B------:R-:W-:Y:S02]  /*2240*/  IMAD R12, R13, R32, RZ ;  /* 0x000000200d0c7224 */ /* 0x000fe400078e02ff */
[----:B------:R-:W-:Y:S02]  /*2250*/  IMAD.IADD R9, R15, 0x1, R9 ;  /* 0x000000010f097824 */ /* 0x000fe400078e0209 */
[C---:B------:R-:W-:Y:S02]  /*2260*/  IMAD R15, R47.reuse, R33, R12 ;  /* 0x000000212f0f7224 */ /* 0x040fe400078e020c */
[----:B------:R-:W-:Y:S01]  /*2270*/  IMAD.WIDE.U32 R28, R47, R20, R4 ;  /* 0x000000142f1c7225 */ /* 0x000fe200078e0004 */
[----:B------:R-:W-:-:S03]  /*2280*/  LOP3.LUT R5, R26, 0x30, R58, 0xf8, !PT ;  /* 0x000000301a057812 */ /* 0x000fc600078ef83a */
[----:B------:R-:W-:Y:S01]  /*2290*/  IMAD R12, R13, R20, RZ ;  /* 0x000000140d0c7224 */ /* 0x000fe200078e02ff */
[----:B------:R-:W-:Y:S01]  /*22a0*/  LOP3.LUT R5, R5, R60, RZ, 0x3c, !PT ;  /* 0x0000003c05057212 */ /* 0x000fe200078e3cff */
[----:B------:R-:W-:Y:S01]  /*22b0*/  IMAD.WIDE.U32 R34, R47, R32, R2 ;  /* 0x000000202f227225 */ /* 0x000fe200078e0002 */
[----:B------:R-:W-:-:S03]  /*22c0*/  IADD3 R2, P0, R27, R24, RZ ;  /* 0x000000181b027210 */ /* 0x000fc60007f1e0ff */
[----:B------:R-:W-:-:S04]  /*22d0*/  IMAD.WIDE.U32 R36, R47, R32, R6 ;  /* 0x000000202f247225 */ /* 0x000fc800078e0006 */
[C---:B------:R-:W-:Y:S02]  /*22e0*/  IMAD R75, R47.reuse, R21, R12 ;  /* 0x000000152f4b7224 */ /* 0x040fe400078e020c */
[----:B------:R-:W-:-:S04]  /*22f0*/  IMAD.WIDE.U32 R30, R47, R20, R8 ;  /* 0x000000142f1e7225 */ /* 0x000fc800078e0008 */
[----:B------:R-:W-:-:S04]  /*2300*/  IMAD.WIDE.U32 R38, R38, 0xa0, RZ ;  /* 0x000000a026267825 */ /* 0x000fc800078e00ff */
[----:B------:R-:W-:-:S04]  /*2310*/  IMAD.WIDE.U32 R32, R32, 0xa0, RZ ;  /* 0x000000a020207825 */ /* 0x000fc800078e00ff */
[----:B------:R-:W-:Y:S01]  /*2320*/  IMAD.WIDE.U32 R20, R20, 0xa0, RZ ;  /* 0x000000a014147825 */ /* 0x000fe200078e00ff */
[----:B------:R-:W-:Y:S02]  /*2330*/  ISETP.GE.AND P3, PT, R22, UR4, PT ;  /* 0x0000000416007c0c */ /* 0x000fe4000bf66270 */
[----:B------:R-:W-:Y:S01]  /*2340*/  ISETP.GE.AND P2, PT, R82, UR4, PT ;  /* 0x0000000452007c0c */ /* 0x000fe2000bf46270 */
[----:B------:R-:W-:Y:S02]  /*2350*/  IMAD.IADD R69, R75, 0x1, R31 ;  /* 0x000000014b457824 */ /* 0x000fe400078e021f */
[----:B------:R-:W-:Y:S02]  /*2360*/  IMAD.X R3, R57, 0x1, R10, P0 ;  /* 0x0000000139037824 */ /* 0x000fe400000e060a */
[----:B------:R-:W-:Y:S02]  /*2370*/  IMAD.IADD R63, R39, 0x1, R63 ;  /* 0x00000001273f7824 */ /* 0x000fe400078e023f */
[----:B------:R-:W-:-:S02]  /*2380*/  IMAD.IADD R64, R33, 0x1, R11 ;  /* 0x0000000121407824 */ /* 0x000fc400078e020b */
[----:B------:R-:W-:Y:S02]  /*2390*/  IMAD.IADD R65, R21, 0x1, R65 ;  /* 0x0000000115417824 */ /* 0x000fe400078e0241 */
[----:B------:R-:W-:Y:S02]  /*23a0*/  IMAD.IADD R66, R15, 0x1, R37 ;  /* 0x000000010f427824 */ /* 0x000fe400078e0225 */
[----:B------:R-:W-:Y:S02]  /*23b0*/  IMAD.IADD R68, R14, 0x1, R5 ;  /* 0x000000010e447824 */ /* 0x000fe400078e0205 */
[----:B------:R-:W-:Y:S02]  /*23c0*/  IMAD.IADD R73, R43, 0x1, R73 ;  /* 0x000000012b497824 */ /* 0x000fe400078e0249 */
[----:B------:R-:W-:Y:S02]  /*23d0*/  IMAD.IADD R70, R35, 0x1, R15 ;  /* 0x0000000123467824 */ /* 0x000fe400078e020f */
[----:B------:R-:W-:-:S07]  /*23e0*/  IMAD.IADD R75, R29, 0x1, R75 ;  /* 0x000000011d4b7824 */ /* 0x000fce00078e024b */
.L_x_11292:
[----:B--2---:R-:W2:Y:S01]  /*23f0*/  LDL R4, [R1+0x48] ;  /* 0x0000480001047983 */ /* 0x004ea20000100800 */
[----:B----4-:R-:W0:Y:S01]  /*2400*/  LDC.64 R48, c[0x0][0x2d8] ;  /* 0x0000b600ff307b82 */ /* 0x010e220000000a00 */
[----:B------:R-:W-:Y:S01]  /*2410*/  VIADD R51, R51, 0xffffffff ;  /* 0xffffffff33337836 */ /* 0x000fe20000000000 */
[----:B------:R-:W-:Y:S01]  /*2420*/  LOP3.LUT R16, R16, 0xfffffffd, RZ, 0xc0, !PT ;  /* 0xfffffffd10107812 */ /* 0x000fe200078ec0ff */
[----:B------:R-:W-:Y:S05]  /*2430*/  YIELD ;  /* 0x0000000000007946 */ /* 0x000fea0003800000 */
[----:B------:R-:W1:Y:S01]  /*2440*/  LDC R27, c[0x0][0x3d4] ;  /* 0x0000f500ff1b7b82 */ /* 0x000e620000000800 */
[----:B------:R-:W-:Y:S01]  /*2450*/  SHF.R.S32.HI R53, RZ, 0x1f, R51 ;  /* 0x0000001fff357819 */ /* 0x000fe20000011433 */
[-C--:B------:R-:W-:Y:S01]  /*2460*/  IMAD R7, R63, R51.reuse, RZ ;  /* 0x000000333f077224 */ /* 0x080fe200078e02ff */
        /* <DEDUP_REMOVED lines=22> */
[----:B------:R-:W0:Y:S01]  /*25d0*/  S2R R6, SR_TID.X ;  /* 0x0000000000067919 */ /* 0x000e220000002100 */
[----:B------:R-:W-:Y:S01]  /*25e0*/  BSSY B1, `(.L_x_11266) ;  /* 0x0000021000017945 */ /* 0x000fe20003800000 */
[----:B------:R-:W-:Y:S02]  /*25f0*/  CS2R R24, SRZ ;  /* 0x0000000000187805 */ /* 0x000fe4000001ff00 */
[----:B------:R-:W-:Y:S01]  /*2600*/  CS2R R14, SRZ ;  /* 0x00000000000e7805 */ /* 0x000fe2000001ff00 */
[C---:B0-----:R-:W-:Y:S02]  /*2610*/  VIADD R10, R6.reuse, 0xffffff80 ;  /* 0xffffff80060a7836 */ /* 0x041fe40000000000 */
[----:B------:R-:W-:Y:S02]  /*2620*/  VIADD R8, R6, 0xffffff80 ;  /* 0xffffff8006087836 */ /* 0x000fe40000000000 */
[----:B------:R-:W-:-:S03]  /*2630*/  IMAD R6, R51, -0xa0, R50 ;  /* 0xffffff6033067824 */ /* 0x000fc600078e0232 */
[----:B------:R-:W-:Y:S02]  /*2640*/  LEA.HI R8, R8, R10, RZ, 0x1 ;  /* 0x0000000a08087211 */ /* 0x000fe400078f08ff */
[----:B------:R-:W-:Y:S02]  /*2650*/  CS2R R10, SRZ ;  /* 0x00000000000a7805 */ /* 0x000fe4000001ff00 */
[----:B------:R-:W-:Y:S02]  /*2660*/  VIMNMX R6, R6, 0xa0, PT ;  /* 0x000000a006067848 */ /* 0x000fe40003fe0100 */
[----:B------:R-:W-:-:S04]  /*2670*/  SHF.R.S32.HI R8, RZ, 0x1, R8 ;  /* 0x00000001ff087819 */ /* 0x000fc80000011408 */
[----:B------:R-:W-:Y:S02]  /*2680*/  ISETP.GE.AND P1, PT, R8, R6, PT ;  /* 0x000000060800720c */ /* 0x000fe40003f26270 */
[----:B------:R-:W-:-:S11]  /*2690*/  CS2R R8, SRZ ;  /* 0x0000000000087805 */ /* 0x000fd6000001ff00 */
[----:B------:R-:W-:Y:S05]  /*26a0*/  @P1 BRA `(.L_x_11267) ;  /* 0x0000000000501947 */ /* 0x000fea0003800000 */
[----:B------:R-:W-:Y:S01]  /*26b0*/  ULDC.64 UR4, c[0x0][0x3c8] ;  /* 0x0000f20000047ab9 */ /* 0x000fe20000000a00 */
[----:B------:R-:W-:Y:S01]  /*26c0*/  IMAD.MOV.U32 R6, RZ, RZ, R28 ;  /* 0x000000ffff067224 */ /* 0x000fe200078e001c */
[----:B------:R-:W-:Y:S01]  /*26d0*/  IADD3 R4, P0, P5, R34, UR4, R4 ;  /* 0x0000000422047c10 */ /* 0x000fe2000fd1e004 */
[----:B------:R-:W-:Y:S02]  /*26e0*/  IMAD R9, R65, R51, RZ ;  /* 0x0000003341097224 */ /* 0x000fe400078e02ff */
[----:B------:R-:W-:Y:S01]  /*26f0*/  VIADD R8, R40, 0x10 ;  /* 0x0000001028087836 */ /* 0x000fe20000000000 */
[----:B------:R-:W-:Y:S01]  /*2700*/  IADD3.X R5, R70, UR5, R7, P0, P5 ;  /* 0x0000000546057c10 */ /* 0x000fe200087ea407 */
[----:B------:R-:W-:Y:S01]  /*2710*/  IMAD.MOV.U32 R7, RZ, RZ, R75 ;  /* 0x000000ffff077224 */ /* 0x000fe200078e004b */
[----:B------:R-:W-:Y:S01]  /*2720*/  ULDC.64 UR4, c[0x0][0x3e0] ;  /* 0x0000f80000047ab9 */ /* 0x000fe20000000a00 */
[-C--:B------:R-:W-:Y:S02]  /*2730*/  IMAD R9, R53, R20.reuse, R9 ;  /* 0x0000001435097224 */ /* 0x080fe400078e0209 */
[----:B------:R-:W-:-:S03]  /*2740*/  IMAD.WIDE.U32 R6, R51, R20, R6 ;  /* 0x0000001433067225 */ /* 0x000fc600078e0006 */
[----:B------:R-:W-:-:S04]  /*2750*/  IADD3 R6, P0, R6, UR4, RZ ;  /* 0x0000000406067c10 */ /* 0x000fc8000ff1e0ff */
        /* <DEDUP_REMOVED lines=9> */
.L_x_11267:
[----:B------:R-:W-:Y:S05]  /*27f0*/  BSYNC B1 ;  /* 0x0000000000017941 */ /* 0x000fea0003800000 */
.L_x_11266:
[----:B0-----:R-:W2:Y:S01]  /*2800*/  LDL R4, [R1+0x10] ;  /* 0x0000100001047983 */ /* 0x001ea20000100800 */
[----:B-----5:R-:W-:Y:S02]  /*2810*/  IMAD.MOV.U32 R26, RZ, RZ, R8 ;  /* 0x000000ffff1a7224 */ /* 0x020fe400078e0008 */
[----:B------:R-:W-:Y:S02]  /*2820*/  IMAD.MOV.U32 R81, RZ, RZ, R24 ;  /* 0x000000ffff517224 */ /* 0x000fe400078e0018 */
[----:B------:R-:W-:Y:S02]  /*2830*/  IMAD.MOV.U32 R48, RZ, RZ, R10 ;  /* 0x000000ffff307224 */ /* 0x000fe400078e000a */
[----:B------:R-:W-:Y:S01]  /*2840*/  IMAD.MOV.U32 R83, RZ, RZ, R14 ;  /* 0x000000ffff537224 */ /* 0x000fe200078e000e */
[----:B--2---:R-:W-:-:S13]  /*2850*/  ISETP.NE.AND P0, PT, R4, 0x3, PT ;  /* 0x000000030400780c */ /* 0x004fda0003f05270 */
[----:B------:R-:W-:Y:S05]  /*2860*/  @!P0 BRA `(.L_x_11268) ;  /* 0x0000000000048947 */ /* 0x000fea0003800000 */
[----:B------:R-:W-:Y:S01]  /*2870*/  BPT.TRAP 0x1 ;  /* 0x000000040000795c */ /* 0x000fe20000300000 */
.L_x_11268:
[----:B------:R-:W2:Y:S01]  /*2880*/  LDL R4, [R1+0x1c] ;  /* 0x00001c0001047983 */ /* 0x000ea20000100800 */
[----:B------:R-:W-:Y:S01]  /*2890*/  IMAD R72, R157, 0x8, R18 ;  /* 0x000000089d487824 */ /* 0x000fe200078e0212 */
[----:B------:R-:W-:Y:S01]  /*28a0*/  BSSY B1, `(.L_x_11269) ;  /* 0x0000004000017945 */ /* 0x000fe20003800000 */
[----:B--2---:R-:W-:-:S04]  /*28b0*/  SHF.L.U32 R77, R4, 0x1f, RZ ;  /* 0x0000001f044d7819 */ /* 0x004fc800000006ff */
[----:B------:R-:W0:Y:S02]  /*28c0*/  SYNCS.PHASECHK.TRANS64.TRYWAIT P5, [R72+URZ+0x13290], R77 ;  /* 0x0132904d480075a7 */ /* 0x000e2400080a017f */
[----:B0-----:R-:W-:Y:S05]  /*28d0*/  @!P5 BRA `(.L_x_11270) ;  /* 0x000001d00094d947 */ /* 0x001fea0003800000 */
.L_x_11575:
[----:B------:R-:W-:Y:S05]  /*28e0*/  BSYNC B1 ;  /* 0x0000000000017941 */ /* 0x000fea0003800000 */
.L_x_11269:
[----:B------:R-:W-:Y:S05]  /*28f0*/  @P1 BRA `(.L_x_11271) ;  /* 0x0000002000dc1947 */ /* 0x000fea0003800000 */
[----:B------:R-:W-:Y:S04]  /*2900*/  BSSY B1, `(.L_x_11272) ;  /* 0x0000073000017945 */ /* 0x000fe80003800000 */
[----:B------:R-:W-:Y:S05]  /*2910*/  @P3 BRA `(.L_x_11273) ;  /* 0x0000000400c43947 */ /* 0x000fea0003800000 */
        /* <DEDUP_REMOVED lines=14> */
[----:B--2---:R-:W-:Y:S01]  /*2a00*/  IMAD.MOV.U32 R14, RZ, RZ, R4 ;  /* 0x000000ffff0e7224 */ /* 0x004fe200078e0004 */
[----:B------:R-:W-:Y:S01]  /*2a10*/  PRMT R52, R52, 0x654, R25 ;  /* 0x0000065434347816 */ /* 0x000fe20000000019 */
[----:B------:R-:W-:Y:S01]  /*2a20*/  IMAD.SHL.U32 R25, R49, 0x100, RZ ;  /* 0x0000010031197824 */ /* 0x000fe200078e00ff */
[----:B------:R-:W-:Y:S01]  /*2a30*/  LOP3.LUT R24, R24, 0xff00, R15, 0xf8, !PT ;  /* 0x0000ff0018187812 */ /* 0x000fe200078ef80f */
[----:B------:R-:W-:Y:S01]  /*2a40*/  IMAD.U32 R15, R78, 0x10000, RZ ;  /* 0x000100004e0f7824 */ /* 0x000fe200078e00ff */
[----:B------:R-:W-:Y:S01]  /*2a50*/  F2FP.F16.E4M3.UNPACK_B R4, R5 ;  /* 0x00000005ff04723e */ /* 0x000fe200020006ff */
        /* <DEDUP_REMOVED lines=41> */
[----:B------:R-:W-:Y:S01]  /*2cf0*/  F2FP.F16.E4M3.UNPACK_B R54, R78.H1 ;  /* 0x0000004eff36723e */ /* 0x000fe200030006ff */
        /* <DEDUP_REMOVED lines=49> */
.L_x_11275:
[----:B------:R-:W-:Y:S05]  /*3010*/  BSYNC B2 ;  /* 0x0000000000027941 */ /* 0x000fea0003800000 */
.L_x_11274:
[----:B--2---:R1:W-:Y:S02]  /*3020*/  STG.E.128 desc[UR40][R12.64], R4 ;  /* 0x000000040c007986 */ /* 0x0043e4000c101d28 */
.L_x_11273:
[----:B------:R-:W-:Y:S05]  /*3030*/  BSYNC B1 ;  /* 0x0000000000017941 */ /* 0x000fea0003800000 */
.L_x_11272:
[----:B------:R-:W-:Y:S05]  /*3040*/  @P2 BRA `(.L_x_11271) ;  /* 0x0000001c00082947 */ /* 0x000fea0003800000 */
[----:B-1----:R-:W2:Y:S01]  /*3050*/  LDL R6, [R1+0x48] ;  /* 0x0000480001067983 */ /* 0x002ea20000100800 */
        /* <DEDUP_REMOVED lines=8> */
[----:B------:R-:W1:Y:S01]  /*30e0*/  LDS.128 R4, [R4+0xe000] ;  /* 0x00e0000004047984 */ /* 0x000e620000000c00 */
        /* <DEDUP_REMOVED lines=106> */
.L_x_11277:
[----:B------:R-:W-:Y:S05]  /*3790*/  BSYNC B1 ;  /* 0x0000000000017941 */ /* 0x000fea0003800000 */
.L_x_11276:
[----:B-1----:R2:W-:Y:S01]  /*37a0*/  STG.E.128 desc[UR40][R12.64+0x20], R4 ;  /* 0x000020040c007986 */ /* 0x0025e2000c101d28 */
[----:B------:R-:W-:Y:S05]  /*37b0*/  BRA `(.L_x_11271) ;  /* 0x00000014002c7947 */ /* 0x000fea0003800000 */
.L_x_11265:
[----:B------:R-:W0:Y:S01]  /*37c0*/  S2R R5, SR_TID.X ;  /* 0x0000000000057919 */ /* 0x000e220000002100 */
[----:B------:R-:W2:Y:S01]  /*37d0*/  LDL R26, [R1+0x10] ;  /* 0x00001000011a7983 */ /* 0x000ea20000100800 */
[C---:B0-----:R-:W-:Y:S02]  /*37e0*/  VIADD R8, R5.reuse, 0xffffff80 ;  /* 0xffffff8005087836 */ /* 0x041fe40000000000 */
[----:B------:R-:W-:Y:S02]  /*37f0*/  VIADD R6, R5, 0xffffff80 ;  /* 0xffffff8005067836 */ /* 0x000fe40000000000 */
[----:B------:R-:W-:-:S03]  /*3800*/  IMAD R5, R51, -0xa0, R50 ;  /* 0xffffff6033057824 */ /* 0x000fc600078e0232 */
[----:B------:R-:W-:Y:S02]  /*3810*/  LEA.HI R6, R6, R8, RZ, 0x1 ;  /* 0x0000000806067211 */ /* 0x000fe400078f08ff */
[----:B------:R-:W-:Y:S02]  /*3820*/  VIMNMX R5, R5, 0xa0, PT ;  /* 0x000000a005057848 */ /* 0x000fe40003fe0100 */
[----:B------:R-:W-:-:S04]  /*3830*/  SHF.R.S32.HI R6, RZ, 0x1, R6 ;  /* 0x00000001ff067819 */ /* 0x000fc80000011406 */
[----:B------:R-:W-:-:S04]  /*3840*/  ISETP.GE.AND P1, PT, R6, R5, PT ;  /* 0x000000050600720c */ /* 0x000fc80003f26270 */
[----:B------:R-:W-:-:S13]  /*3850*/  ISETP.GE.OR P0, PT, R22, R27, P1 ;  /* 0x0000001b1600720c */ /* 0x000fda0000f06670 */
[----:B------:R-:W0:Y:S08]  /*3860*/  @!P0 LDC.64 R12, c[0x0][0x3c8] ;  /* 0x0000f200ff0c8b82 */ /* 0x000e300000000a00 */
[----:B------:R-:W1:Y:S01]  /*3870*/  @!P0 LDC.64 R24, c[0x0][0x3e0] ;  /* 0x0000f800ff188b82 */ /* 0x000e620000000a00 */
[----:B------:R-:W-:Y:S02]  /*3880*/  @!P0 IMAD.MOV.U32 R5, RZ, RZ, R69 ;  /* 0x000000ffff058224 */ /* 0x000fe400078e0045 */
[----:B------:R-:W-:-:S04]  /*3890*/  @!P0 IMAD R6, R65, R51, RZ ;  /* 0x0000003341068224 */ /* 0x000fc800078e02ff */
[----:B------:R-:W-:Y:S01]  /*38a0*/  @!P0 IMAD R6, R53, R20, R6 ;  /* 0x0000001435068224 */ /* 0x000fe200078e0206 */
[----:B0-----:R-:W-:Y:S01]  /*38b0*/  @!P0 IADD3 R12, P5, P6, R36, R12, R4 ;  /* 0x0000000c240c8210 */ /* 0x001fe20007ebe004 */
[----:B------:R-:W-:-:S04]  /*38c0*/  @!P0 IMAD.MOV.U32 R4, RZ, RZ, R30 ;  /* 0x000000ffff048224 */ /* 0x000fc800078e001e */
[----:B------:R-:W-:Y:S01]  /*38d0*/  @!P0 IMAD.WIDE.U32 R4, R51, R20, R4 ;  /* 0x0000001433048225 */ /* 0x000fe200078e0004 */
[----:B------:R-:W-:Y:S02]  /*38e0*/  @!P0 IADD3.X R13, R66, R13, R7, P5, P6 ;  /* 0x0000000d420d8210 */ /* 0x000fe40002fec407 */
[----:B-1----:R-:W-:Y:S02]  /*38f0*/  @!P0 IADD3 R24, P5, R4, R24, RZ ;  /* 0x0000001804188210 */ /* 0x002fe40007fbe0ff */
[----:B------:R-:W-:Y:S02]  /*3900*/  CS2R R8, SRZ ;  /* 0x0000000000087805 */ /* 0x000fe4000001ff00 */
[----:B------:R-:W-:Y:S02]  /*3910*/  CS2R R10, SRZ ;  /* 0x00000000000a7805 */ /* 0x000fe4000001ff00 */
[----:B------:R-:W-:Y:S02]  /*3920*/  @!P0 IADD3.X R25, R25, R6, R5, P5, !PT ;  /* 0x0000000619198210 */ /* 0x000fe40002ffe405 */
[----:B------:R-:W-:-:S02]  /*3930*/  CS2R R4, SRZ ;  /* 0x0000000000047805 */ /* 0x000fc4000001ff00 */
[----:B------:R-:W-:Y:S01]  /*3940*/  CS2R R6, SRZ ;  /* 0x0000000000067805 */ /* 0x000fe2000001ff00 */
[----:B------:R-:W3:Y:S05]  /*3950*/  @!P0 LDG.E.128 R8, desc[UR40][R24.64] ;  /* 0x0000002818088981 */ /* 0x000eea000c1e1d00 */
[----:B------:R-:W4:Y:S01]  /*3960*/  @!P0 LDG.E.128 R4, desc[UR40][R12.64] ;  /* 0x000000280c048981 */ /* 0x000f22000c1e1d00 */
[----:B------:R-:W-:Y:S02]  /*3970*/  ISETP.GE.AND P0, PT, R22, R27, PT ;  /* 0x0000001b1600720c */ /* 0x000fe40003f06270 */
[----:B------:R-:W-:-:S11]  /*3980*/  LOP3.LUT R16, R16, 0xfffffffe, RZ, 0xc0, !PT ;  /* 0xfffffffe10107812 */ /* 0x000fd600078ec0ff */
[----:B------:R-:W-:Y:S02]  /*3990*/  @P0 LOP3.LUT R16, R16, 0x1, RZ, 0xfc, !PT ;  /* 0x0000000110100812 */ /* 0x000fe400078efcff */
[----:B--2---:R-:W-:Y:S01]  /*39a0*/  ISETP.NE.AND P0, PT, R26, 0x3, PT ;  /* 0x000000031a00780c */ /* 0x004fe20003f05270 */
[----:B---3--:R-:W-:Y:S02]  /*39b0*/  IMAD.MOV.U32 R85, RZ, RZ, R8 ;  /* 0x000000ffff557224 */ /* 0x008fe400078e0008 */
[----:B------:R-:W-:Y:S02]  /*39c0*/  IMAD.MOV.U32 R80, RZ, RZ, R10 ;  /* 0x000000ffff507224 */ /* 0x000fe400078e000a */
[----:B----4-:R-:W-:Y:S02]  /*39d0*/  IMAD.MOV.U32 R84, RZ, RZ, R4 ;  /* 0x000000ffff547224 */ /* 0x010fe400078e0004 */
[----:B------:R-:W-:-:S06]  /*39e0*/  IMAD.MOV.U32 R78, RZ, RZ, R6 ;  /* 0x000000ffff4e7224 */ /* 0x000fcc00078e0006 */
[----:B------:R-:W-:Y:S05]  /*39f0*/  @!P0 BRA `(.L_x_11278) ;  /* 0x0000000000048947 */ /* 0x000fea0003800000 */
[----:B------:R-:W-:Y:S01]  /*3a00*/  BPT.TRAP 0x1 ;  /* 0x000000040000795c */ /* 0x000fe20000300000 */
.L_x_11278:
[----:B------:R-:W2:Y:S01]  /*3a10*/  LDL R12, [R1+0x1c] ;  /* 0x00001c00010c7983 */ /* 0x000ea20000100800 */
[----:B------:R-:W-:Y:S01]  /*3a20*/  IMAD R72, R157, 0x8, R18 ;  /* 0x000000089d487824 */ /* 0x000fe200078e0212 */
[----:B------:R-:W0:Y:S01]  /*3a30*/  LDC R79, c[0x0][0x2e4] ;  /* 0x0000b900ff4f7b82 */ /* 0x000e220000000800 */
[----:B------:R-:W-:Y:S01]  /*3a40*/  BSSY B1, `(.L_x_11279) ;  /* 0x0000004000017945 */ /* 0x000fe20003800000 */
[----:B--2---:R-:W-:-:S04]  /*3a50*/  SHF.L.U32 R77, R12, 0x1f, RZ ;  /* 0x0000001f0c4d7819 */ /* 0x004fc800000006ff */
[----:B------:R-:W1:Y:S02]  /*3a60*/  SYNCS.PHASECHK.TRANS64.TRYWAIT P5, [R72+URZ+0x13290], R77 ;  /* 0x0132904d480075a7 */ /* 0x000e6400080a017f */
[----:B01----:R-:W-:Y:S05]  /*3a70*/  @!P5 BRA `(.L_x_11280) ;  /* 0x000001c00040d947 */ /* 0x003fea0003800000 */
.L_x_11576:
[----:B------:R-:W-:Y:S05]  /*3a80*/  BSYNC B1 ;  /* 0x0000000000017941 */ /* 0x000fea0003800000 */
.L_x_11279:
[----:B------:R-:W1:Y:S01]  /*3a90*/  S2R R12, SR_TID.X ;  /* 0x00000000000c7919 */ /* 0x000e620000002100 */
[----:B------:R-:W-:Y:S01]  /*3aa0*/  ISETP.GE.OR P5, PT, R22, R79, P1 ;  /* 0x0000004f1600720c */ /* 0x000fe20000fa6670 */
[----:B------:R-:W-:Y:S01]  /*3ab0*/  ULDC.64 UR4, c[0x0][0x2f0] ;  /* 0x0000bc0000047ab9 */ /* 0x000fe20000000a00 */
[----:B------:R-:W-:Y:S02]  /*3ac0*/  IMAD.MOV.U32 R52, RZ, RZ, R14 ;  /* 0x000000ffff347224 */ /* 0x000fe400078e000e */
[----:B------:R-:W-:Y:S02]  /*3ad0*/  IMAD.MOV.U32 R53, RZ, RZ, R55 ;  /* 0x000000ffff357224 */ /* 0x000fe400078e0037 */
[C---:B-1----:R-:W-:Y:S02]  /*3ae0*/  VIADD R24, R12.reuse, 0xffffff80 ;  /* 0xffffff800c187836 */ /* 0x042fe40000000000 */
[----:B------:R-:W-:Y:S02]  /*3af0*/  VIADD R13, R12, 0xffffff80 ;  /* 0xffffff800c0d7836 */ /* 0x000fe40000000000 */
[----:B------:R-:W-:-:S03]  /*3b00*/  IMAD R12, R57, UR4, RZ ;  /* 0x00000004390c7c24 */ /* 0x000fc6000f8e02ff */
[----:B------:R-:W-:-:S04]  /*3b10*/  LEA.HI R13, R13, R24, RZ, 0x1 ;  /* 0x000000180d0d7211 */ /* 0x000fc800078f08ff */
[----:B------:R-:W-:-:S05]  /*3b20*/  SHF.R.S32.HI R13, RZ, 0x1, R13 ;  /* 0x00000001ff0d7819 */ /* 0x000fca000001140d */
[----:B------:R-:W-:-:S04]  /*3b30*/  IMAD.WIDE.U32 R52, R13, UR4, R52 ;  /* 0x000000040d347c25 */ /* 0x000fc8000f8e0034 */
[----:B------:R-:W-:Y:S01]  /*3b40*/  IMAD R81, R13, UR5, R12 ;  /* 0x000000050d517c24 */ /* 0x000fe2000f8e020c */
[----:B------:R-:W-:Y:S06]  /*3b50*/  @P5 BRA `(.L_x_11271) ;  /* 0x0000001000445947 */ /* 0x000fec0003800000 */
[----:B------:R-:W2:Y:S04]  /*3b60*/  LDL R25, [R1+0x50] ;  /* 0x0000500001197983 */ /* 0x000ea80000100800 */
[----:B------:R-:W3:Y:S01]  /*3b70*/  LDL R24, [R1+0x54] ;  /* 0x0000540001187983 */ /* 0x000ee20000100800 */
        /* <DEDUP_REMOVED lines=11> */
[----:B------:R-:W-:-:S04]  /*3c30*/  LEA.HI R12, R12, R13, RZ, 0x5 ;  /* 0x0000000d0c0c7211 */ /* 0x000fc800078f28ff */
[----:B------:R-:W-:-:S04]  /*3c40*/  SHF.R.S32.HI R13, RZ, 0x5, R12 ;  /* 0x00000005ff0d7819 */ /* 0x000fc8000001140c */
[----:B------:R-:W-:-:S05]  /*3c50*/  LEA.HI.SX32 R13, R58, R13, 0x1c ;  /* 0x0000000d3a0d7211 */ /* 0x000fca00078fe2ff */
[----:B------:R-:W-:-:S05]  /*3c60*/  IMAD.SHL.U32 R83, R13, 0x10, RZ ;  /* 0x000000100d537824 */ /* 0x000fca00078e00ff */
[----:B--2---:R-:W-:-:S04]  /*3c70*/  LOP3.LUT R13, R25, 0x30, R83, 0xf8, !PT ;  /* 0x00000030190d7812 */ /* 0x004fc800078ef853 */
        /* <DEDUP_REMOVED lines=22> */
[----:B------:R-:W-:Y:S01]  /*3de0*/  PRMT R8, R8, 0x654, R7 ;  /* 0x0000065408087816 */ /* 0x000fe20000000007 */
[----:B------:R-:W-:Y:S01]  /*3df0*/  IMAD.SHL.U32 R7, R89, 0x100, RZ ;  /* 0x0000010059077824 */ /* 0x000fe200078e00ff */
[----:B------:R-:W-:Y:S01]  /*3e00*/  LOP3.LUT R4, R4, 0xff00, R5, 0xf8, !PT ;  /* 0x0000ff0004047812 */ /* 0x000fe200078ef805 */
[----:B------:R-:W-:Y:S01]  /*3e10*/  IMAD.U32 R5, R93, 0x10000, RZ ;  /* 0x000100005d057824 */ /* 0x000fe200078e00ff */
[----:B------:R-:W-:Y:S02]  /*3e20*/  LOP3.LUT R10, R11, 0xff0000ff, RZ, 0xc0, !PT ;  /* 0xff0000ff0b0a7812 */ /* 0x000fe400078ec0ff */
[----:B------:R-:W-:Y:S01]  /*3e30*/  SHF.R.U32.HI R92, RZ, 0x10, R11 ;  /* 0x00000010ff5c7819 */ /* 0x000fe2000001160b */
[----:B------:R-:W-:Y:S01]  /*3e40*/  IMAD.SHL.U32 R11, R86, 0x100, RZ ;  /* 0x00000100560b7824 */ /* 0x000fe200078e00ff */
[----:B------:R-:W-:Y:S02]  /*3e50*/  PRMT R6, R91, 0x654, R6 ;  /* 0x000006545b067816 */ /* 0x000fe40000000006 */
[----:B------:R-:W-:Y:S01]  /*3e60*/  SHF.R.U32.HI R87, RZ, 0x8, R9 ;  /* 0x00000008ff577819 */ /* 0x000fe20000011609 */
[----:B------:R-:W-:Y:S01]  /*3e70*/  IMAD.U32 R92, R92, 0x10000, RZ ;  /* 0x000100005c5c7824 */ /* 0x000fe200078e00ff */
[----:B------:R-:W-:-:S02]  /*3e80*/  LOP3.LUT R7, R6, 0xff00, R7, 0xf8, !PT ;  /* 0x0000ff0006077812 */ /* 0x000fc400078ef807 */
[----:B------:R-:W-:Y:S01]  /*3e90*/  SHF.R.U32.HI R90, RZ, 0x10, R9 ;  /* 0x00000010ff5a7819 */ /* 0x000fe20000011609 */
[----:B------:R-:W-:Y:S01]  /*3ea0*/  IMAD.SHL.U32 R9, R87, 0x100, RZ ;  /* 0x0000010057097824 */ /* 0x000fe200078e00ff */
[----:B------:R-:W-:Y:S01]  /*3eb0*/  LOP3.LUT R6, R4, 0xff0000, R5, 0xf8, !PT ;  /* 0x00ff000004067812 */ /* 0x000fe200078ef805 */
[----:B------:R-:W-:Y:S01]  /*3ec0*/  IMAD.U32 R4, R88, 0x10000, RZ ;  /* 0x0001000058047824 */ /* 0x000fe200078e00ff */
[----:B------:R-:W-:Y:S01]  /*3ed0*/  LOP3.LUT R91, R10, 0xff00, R11, 0xf8, !PT ;  /* 0x0000ff000a5b7812 */ /* 0x000fe200078ef80b */
[----:B------:R-:W-:Y:S01]  /*3ee0*/  IMAD.U32 R90, R90, 0x10000, RZ ;  /* 0x000100005a5a7824 */ /* 0x000fe200078e00ff */
[----:B------:R-:W-:Y:S02]  /*3ef0*/  F2FP.F16.E4M3.UNPACK_B R88, R85.H1 ;  /* 0x00000055ff58723e */ /* 0x000fe400030006ff */
[----:B--2---:R-:W-:Y:S02]  /*3f00*/  F2FP.F16.E4M3.UNPACK_B R11, R24.H1 ;  /* 0x00000018ff0b723e */ /* 0x004fe400030006ff */
[----:B-1----:R-:W-:Y:S01]  /*3f10*/  F2FP.F16.E4M3.UNPACK_B R10, R12.H1 ;  /* 0x0000000cff0a723e */ /* 0x002fe200030006ff */
        /* <DEDUP_REMOVED lines=33> */
[----:B------:R-:W-:Y:S01]  /*4130*/  FFMA.FTZ R24, R85, R88, R92 ;  /* 0x0000005855187223 */ /* 0x000fe2000001005c */
[----:B------:R-:W-:Y:S01]  /*4140*/  HADD2.F32 R84, -RZ, R84.H1_H1 ;  /* 0x30000054ff547230 */ /* 0x000fe20000004100 */
[----:B------:R-:W-:Y:S01]  /*4150*/  F2FP.F16.E4M3.UNPACK_B R90, R80.H1 ;  /* 0x00000050ff5a723e */ /* 0x000fe200030006ff */
[----:B------:R-:W-:Y:S02]  /*4160*/  HADD2.F32 R85, -RZ, R87.H1_H1 ;  /* 0x30000057ff557230 */ /* 0x000fe40000004100 */
[-C--:B------:R-:W-:Y:S01]  /*4170*/  FMUL.FTZ R91, R86, R89.reuse ;  /* 0x00000059565b7220 */ /* 0x080fe20000410000 */
[----:B------:R-:W-:Y:S01]  /*4180*/  F2FP.F16.E4M3.UNPACK_B R87, R26.H1 ;  /* 0x0000001aff57723e */ /* 0x000fe200030006ff */
[----:B------:R-:W-:Y:S01]  /*4190*/  FFMA.FTZ R12, R12, R88, -R93 ;  /* 0x000000580c0c7223 */ /* 0x000fe2000001085d */
[C---:B------:R-:W-:Y:S01]  /*41a0*/  FMUL.FTZ R95, R84.reuse, R89 ;  /* 0x00000059545f7220 */ /* 0x040fe20000410000 */
        /* <DEDUP_REMOVED lines=21> */
[-C--:B------:R-:W-:Y:S01]  /*4300*/  FFMA.FTZ R101, R84, R89.reuse, -R97 ;  /* 0x0000005954657223 */ /* 0x080fe20000010861 */
        /* <DEDUP_REMOVED lines=41> */
[----:B------:R-:W-:Y:S01]  /*45a0*/  F2FP.SATFINITE.E4M3.F32.PACK_AB_MERGE_C R86, R103, R86, RZ ;  /* 0x000000566756723e */ /* 0x000fe200048070ff */
[C---:B------:R-:W-:Y:S01]  /*45b0*/  FMUL.FTZ R85, R11.reuse, R84 ;  /* 0x000000540b557220 */ /* 0x040fe20000410000 */
[----:B------:R-:W-:Y:S01]  /*45c0*/  F2FP.F16.E4M3.UNPACK_B R84, R7.H1 ;  /* 0x00000007ff54723e */ /* 0x000fe200030006ff */
[-C--:B------:R-:W-:Y:S01]  /*45d0*/  FFMA.FTZ R11, R11, R80.reuse, -R78 ;  /* 0x000000500b0b7223 */ /* 0x080fe2000001084e */
[----:B------:R-:W-:Y:S02]  /*45e0*/  HADD2.F32 R78, -RZ, R25.H0_H0 ;  /* 0x20000019ff4e7230 */ /* 0x000fe40000004100 */
[----:B------:R-:W-:Y:S01]  /*45f0*/  FFMA.FTZ R10, R10, R80, R85 ;  /* 0x000000500a0a7223 */ /* 0x000fe20000010055 */
[----:B------:R-:W-:Y:S01]  /*4600*/  F2FP.F16.E4M3.UNPACK_B R6, R6.H1 ;  /* 0x00000006ff06723e */ /* 0x000fe200030006ff */
[----:B------:R-:W-:Y:S01]  /*4610*/  HADD2.F32 R85, -RZ, R84.H0_H0 ;  /* 0x20000054ff557230 */ /* 0x000fe20000004100 */
[----:B------:R-:W-:Y:S01]  /*4620*/  F2FP.SATFINITE.E4M3.F32.PACK_AB_MERGE_C R26, R91, R26, R86 ;  /* 0x0000001a5b1a723e */ /* 0x000fe20004807056 */
[----:B------:R-:W-:Y:S01]  /*4630*/  HADD2.F32 R7, -RZ, R13.H0_H0 ;  /* 0x2000000dff077230 */ /* 0x000fe20000004100 */
[----:B------:R-:W-:Y:S01]  /*4640*/  F2FP.SATFINITE.E4M3.F32.PACK_AB_MERGE_C R92, R101, R92, RZ ;  /* 0x0000005c655c723e */ /* 0x000fe200048070ff */
[----:B------:R-:W-:-:S02]  /*4650*/  HADD2.F32 R25, -RZ, R25.H1_H1 ;  /* 0x30000019ff197230 */ /* 0x000fc40000004100 */
[-C--:B------:R-:W-:Y:S01]  /*4660*/  FMUL.FTZ R88, R78, R85.reuse ;  /* 0x000000554e587220 */ /* 0x080fe20000410000 */
[----:B------:R-:W-:Y:S02]  /*4670*/  HADD2.F32 R86, -RZ, R84.H1_H1 ;  /* 0x30000054ff567230 */ /* 0x000fe40000004100 */
[----:B------:R-:W-:Y:S01]  /*4680*/  FMUL.FTZ R85, R7, R85 ;  /* 0x0000005507557220 */ /* 0x000fe20000410000 */
[----:B------:R-:W-:Y:S01]  /*4690*/  HADD2.F32 R13, -RZ, R13.H1_H1 ;  /* 0x3000000dff0d7230 */ /* 0x000fe20000004100 */
[----:B------:R-:W-:Y:S01]  /*46a0*/  F2FP.F16.E4M3.UNPACK_B R87, R5.H1 ;  /* 0x00000005ff57723e */ /* 0x000fe200030006ff */
[--C-:B------:R-:W-:Y:S01]  /*46b0*/  HADD2.F32 R80, -RZ, R6.reuse.H0_H0 ;  /* 0x20000006ff507230 */ /* 0x100fe20000004100 */
[----:B------:R-:W-:Y:S01]  /*46c0*/  F2FP.SATFINITE.E4M3.F32.PACK_AB_MERGE_C R14, R14, R97, R92 ;  /* 0x000000610e0e723e */ /* 0x000fe2000480705c */
[----:B------:R-:W-:Y:S02]  /*46d0*/  HADD2.F32 R84, -RZ, R6.H1_H1 ;  /* 0x30000006ff547230 */ /* 0x000fe40000004100 */
[-C--:B------:R-:W-:Y:S01]  /*46e0*/  FMUL.FTZ R6, R25, R86.reuse ;  /* 0x0000005619067220 */ /* 0x080fe20000410000 */
[C---:B------:R-:W-:Y:S01]  /*46f0*/  FMUL.FTZ R86, R13.reuse, R86 ;  /* 0x000000560d567220 */ /* 0x040fe20000410000 */
[----:B------:R-:W-:Y:S01]  /*4700*/  FFMA.FTZ R91, R78, R80, R85 ;  /* 0x000000504e5b7223 */ /* 0x000fe20000010055 */
[----:B------:R-:W-:Y:S01]  /*4710*/  F2FP.F16.E4M3.UNPACK_B R78, R27 ;  /* 0x0000001bff4e723e */ /* 0x000fe200020006ff */
        /* <DEDUP_REMOVED lines=18> */
[----:B------:R-:W-:Y:S02]  /*4840*/  HADD2.F32 R7, -RZ, R6.H0_H0 ;  /* 0x20000006ff077230 */ /* 0x000fe40000004100 */
[----:B------:R-:W-:Y:S01]  /*4850*/  FMUL.FTZ R89, R13, R89 ;  /* 0x000000590d597220 */ /* 0x000fe20000410000 */
[----:B------:R-:W-:Y:S02]  /*4860*/  HADD2.F32 R84, -RZ, R5.H0_H0 ;  /* 0x20000005ff547230 */ /* 0x000fe40000004100 */
[-C--:B------:R-:W-:Y:S01]  /*4870*/  FMUL.FTZ R94, R25, R88.reuse ;  /* 0x00000058195e7220 */ /* 0x080fe20000410000 */
[----:B------:R-:W-:Y:S02]  /*4880*/  HADD2.F32 R27, -RZ, R27.H1_H1 ;  /* 0x3000001bff1b7230 */ /* 0x000fe40000004100 */
[----:B------:R-:W-:Y:S01]  /*4890*/  FFMA.FTZ R89, R4, R85, R89 ;  /* 0x0000005504597223 */ /* 0x000fe20000010059 */
        /* <DEDUP_REMOVED lines=17> */
[----:B------:R-:W-:Y:S01]  /*49b0*/  F2FP.SATFINITE.E4M3.F32.PACK_AB_MERGE_C R11, R11, R8, R90 ;  /* 0x000000080b0b723e */ /* 0x000fe2000480705a */
[-C--:B------:R-:W-:Y:S01]  /*49c0*/  FFMA.FTZ R13, R6, R5.reuse, -R13 ;  /* 0x00000005060d7223 */ /* 0x080fe2000001080d */
[----:B------:R-:W-:Y:S01]  /*49d0*/  F2FP.SATFINITE.E4M3.F32.PACK_AB_MERGE_C R15, R15, R96, RZ ;  /* 0x000000600f0f723e */ /* 0x000fe200048070ff */
[----:B------:R-:W-:Y:S01]  /*49e0*/  FFMA.FTZ R7, R78, R5, R7 ;  /* 0x000000054e077223 */ /* 0x000fe20000010007 */
[----:B------:R-:W-:-:S02]  /*49f0*/  F2FP.SATFINITE.E4M3.F32.PACK_AB_MERGE_C R4, R4, R89, RZ ;  /* 0x000000590404723e */ /* 0x000fc400048070ff */
[----:B------:R-:W-:Y:S01]  /*4a00*/  F2FP.SATFINITE.E4M3.F32.PACK_AB_MERGE_C R15, R13, R94, R15 ;  /* 0x0000005e0d0f723e */ /* 0x000fe2000480700f */
[----:B------:R-:W-:Y:S01]  /*4a10*/  IMAD.MOV.U32 R13, RZ, RZ, R11 ;  /* 0x000000ffff0d7224 */ /* 0x000fe200078e000b */
[----:B------:R-:W-:Y:S02]  /*4a20*/  F2FP.SATFINITE.E4M3.F32.PACK_AB_MERGE_C R25, R10, R9, R91 ;  /* 0x000000090a19723e */ /* 0x000fe4000480705b */
[----:B------:R-:W-:-:S07]  /*4a30*/  F2FP.SATFINITE.E4M3.F32.PACK_AB_MERGE_C R27, R7, R88, R4 ;  /* 0x00000058071b723e */ /* 0x000fce0004807004 */
.L_x_11282:
[----:B------:R-:W-:Y:S05]  /*4a40*/  BSYNC B1 ;  /* 0x0000000000017941 */ /* 0x000fea0003800000 */
.L_x_11281:
        /* <DEDUP_REMOVED lines=10> */
.L_x_11264:
[----:B------:R-:W2:Y:S02]  /*4af0*/  LDL R4, [R1+0x10] ;  /* 0x0000100001047983 */ /* 0x000ea40000100800 */
[----:B--2---:R-:W-:-:S13]  /*4b00*/  ISETP.NE.AND P0, PT, R4, 0x3, PT ;  /* 0x000000030400780c */ /* 0x004fda0003f05270 */
[----:B------:R-:W-:Y:S05]  /*4b10*/  @!P0 BRA `(.L_x_11283) ;  /* 0x0000000000048947 */ /* 0x000fea0003800000 */
[----:B------:R-:W-:Y:S01]  /*4b20*/  BPT.TRAP 0x1 ;  /* 0x000000040000795c */ /* 0x000fe20000300000 */
.L_x_11283:
[----:B------:R-:W2:Y:S01]  /*4b30*/  LDL R4, [R1+0x1c] ;  /* 0x00001c0001047983 */ /* 0x000ea20000100800 */
[----:B------:R-:W-:Y:S01]  /*4b40*/  IMAD R72, R157, 0x8, R18 ;  /* 0x000000089d487824 */ /* 0x000fe200078e0212 */
[----:B------:R-:W-:Y:S01]  /*4b50*/  BSSY B1, `(.L_x_11284) ;  /* 0x0000006000017945 */ /* 0x000fe20003800000 */
[----:B--2---:R-:W-:Y:S01]  /*4b60*/  SHF.L.U32 R77, R4, 0x1f, RZ ;  /* 0x0000001f044d7819 */ /* 0x004fe200000006ff */
[----:B------:R-:W-:-:S03]  /*4b70*/  IMAD R4, R51, -0xa0, R50 ;  /* 0xffffff6033047824 */ /* 0x000fc600078e0232 */
[----:B------:R-:W0:Y:S02]  /*4b80*/  SYNCS.PHASECHK.TRANS64.TRYWAIT P1, [R72+URZ+0x13290], R77 ;  /* 0x0132904d480075a7 */ /* 0x000e24000802017f */
[----:B------:R-:W-:Y:S01]  /*4b90*/  VIMNMX R4, R4, 0xa0, PT ;  /* 0x000000a004047848 */ /* 0x000fe20003fe0100 */
[----:B0-----:R-:W-:Y:S06]  /*4ba0*/  @!P1 BRA `(.L_x_11285) ;  /* 0x000001b000089947 */ /* 0x001fec0003800000 */
.L_x_11577:
[----:B------:R-:W-:Y:S05]  /*4bb0*/  BSYNC B1 ;  /* 0x0000000000017941 */ /* 0x000fea0003800000 */
.L_x_11284:
[----:B------:R-:W1:Y:S02]  /*4bc0*/  S2R R5, SR_TID.X ;  /* 0x0000000000057919 */ /* 0x000e640000002100 */
[C---:B-1----:R-:W-:Y:S02]  /*4bd0*/  VIADD R6, R5.reuse, 0xffffff80 ;  /* 0xffffff8005067836 */ /* 0x042fe40000000000 */
[----:B------:R-:W-:-:S05]  /*4be0*/  VIADD R5, R5, 0xffffff80 ;  /* 0xffffff8005057836 */ /* 0x000fca0000000000 */
[----:B------:R-:W-:-:S04]  /*4bf0*/  LEA.HI R5, R5, R6, RZ, 0x1 ;  /* 0x0000000605057211 */ /* 0x000fc800078f08ff */
[----:B------:R-:W-:-:S04]  /*4c00*/  SHF.R.S32.HI R5, RZ, 0x1, R5 ;  /* 0x00000001ff057819 */ /* 0x000fc80000011405 */
[----:B------:R-:W-:-:S13]  /*4c10*/  ISETP.GE.AND P1, PT, R5, R4, PT ;  /* 0x000000040500720c */ /* 0x000fda0003f26270 */
[----:B------:R-:W-:Y:S05]  /*4c20*/  @P1 BRA `(.L_x_11271) ;  /* 0x0000000000101947 */ /* 0x000fea0003800000 */
[----:B------:R-:W1:Y:S04]  /*4c30*/  @!P3 LDS.128 R4, [R76+0xe000] ;  /* 0x00e000004c04b984 */ /* 0x000e680000000c00 */
[----:B------:R-:W2:Y:S04]  /*4c40*/  @!P2 LDS.128 R8, [R74+0xe000] ;  /* 0x00e000004a08a984 */ /* 0x000ea80000000c00 */
[----:B-1----:R1:W-:Y:S04]  /*4c50*/  @!P3 STG.E.128 desc[UR40][R12.64], R4 ;  /* 0x000000040c00b986 */ /* 0x0023e8000c101d28 */
[----:B--2---:R1:W-:Y:S02]  /*4c60*/  @!P2 STG.E.128 desc[UR40][R12.64+0x20], R8 ;  /* 0x000020080c00a986 */ /* 0x0043e4000c101d28 */
.L_x_11271:
[----:B------:R-:W-:Y:S05]  /*4c70*/  BSYNC B0 ;  /* 0x0000000000007941 */ /* 0x000fea0003800000 */
.L_x_11263:
[----:B-12---:R-:W1:Y:S01]  /*4c80*/  S2R R4, SR_TID.X ;  /* 0x0000000000047919 */ /* 0x006e620000002100 */
        /* <DEDUP_REMOVED lines=16> */
.L_x_11287:
[----:B------:R-:W-:Y:S05]  /*4d90*/  BSYNC B0 ;  /* 0x0000000000007941 */ /* 0x000fea0003800000 */
.L_x_11286:
[----:B------:R-:W2:Y:S01]  /*4da0*/  SYNCS.PHASECHK.TRANS64.TRYWAIT P0, [R72+URZ+0x132b0], R77 ;  /* 0x0132b04d480075a7 */ /* 0x000ea2000800017f */
[----:B------:R-:W-:Y:S04]  /*4db0*/  BSSY B0, `(.L_x_11288) ;  /* 0x0000002000007945 */ /* 0x000fe80003800000 */
[----:B--2---:R-:W-:Y:S05]  /*4dc0*/  @!P0 BRA `(.L_x_11289) ;  /* 0x000001ac00948947 */ /* 0x004fea0003800000 */
.L_x_11578:
[----:B------:R-:W-:Y:S05]  /*4dd0*/  BSYNC B0 ;  /* 0x0000000000007941 */ /* 0x000fea0003800000 */
.L_x_11288:
[----:B------:R-:W-:Y:S04]  /*4de0*/  BSSY B0, `(.L_x_11290) ;  /* 0x0000013000007945 */ /* 0x000fe80003800000 */
[----:B------:R-:W-:Y:S05]  /*4df0*/  @P1 BRA `(.L_x_11291) ;  /* 0x0000000000441947 */ /* 0x000fea0003800000 */
[----:B-1----:R-:W-:Y:S01]  /*4e00*/  IMAD.WIDE R4, R51, 0xa0, R2 ;  /* 0x000000a033047825 */ /* 0x002fe200078e0202 */
        /* <DEDUP_REMOVED lines=8> */
[----:B---3--:R-:W-:-:S04]  /*4e90*/  IADD3 R12, P0, R6, UR6, RZ ;  /* 0x00000006060c7c10 */ /* 0x008fc8000ff1e0ff */
[----:B------:R-:W-:Y:S02]  /*4ea0*/  IADD3.X R13, R7, UR7, R5, P0, !PT ;  /* 0x00000007070d7c10 */ /* 0x000fe400087fe405 */
[----:B------:R-:W-:-:S13]  /*4eb0*/  ISETP.GE.AND P0, PT, R22, UR4, PT ;  /* 0x0000000416007c0c */ /* 0x000fda000bf06270 */
[----:B------:R-:W1:Y:S04]  /*4ec0*/  @!P0 LDS.128 R4, [R76+0x6000] ;  /* 0x006000004c048984 */ /* 0x000e680000000c00 */
[----:B-1----:R-:W-:Y:S01]  /*4ed0*/  @!P0 STG.E.128 desc[UR40][R12.64], R4 ;  /* 0x000000040c008986 */ /* 0x002fe2000c101d28 */
[----:B------:R-:W-:-:S13]  /*4ee0*/  ISETP.GE.AND P0, PT, R82, UR4, PT ;  /* 0x0000000452007c0c */ /* 0x000fda000bf06270 */
[----:B------:R-:W1:Y:S04]  /*4ef0*/  @!P0 LDS.128 R8, [R74+0x6000] ;  /* 0x006000004a088984 */ /* 0x000e680000000c00 */
[----:B-1----:R1:W-:Y:S02]  /*4f00*/  @!P0 STG.E.128 desc[UR40][R12.64+0x20], R8 ;  /* 0x000020080c008986 */ /* 0x0023e4000c101d28 */
.L_x_11291:
[----:B------:R-:W-:Y:S05]  /*4f10*/  BSYNC B0 ;  /* 0x0000000000007941 */ /* 0x000fea0003800000 */
.L_x_11290:
[----:B------:R-:W5:Y:S01]  /*4f20*/  LDL.LU R5, [R1+0x1c] ;  /* 0x00001c0001057983 */ /* 0x000f620000300800 */
[----:B------:R-:W-:Y:S01]  /*4f30*/  VIADD R157, R157, 0x1 ;  /* 0x000000019d9d7836 */ /* 0x000fe20000000000 */
[----:B------:R-:W-:Y:S01]  /*4f40*/  LOP3.LUT P6, RZ, R16, 0x2, RZ, 0xc0, !PT ;  /* 0x0000000210ff7812 */ /* 0x000fe200078cc0ff */
[----:B0-2---:R-:W-:Y:S01]  /*4f50*/  @!P5 VIADD R72, R72, 0x132c0 ;  /* 0x000132c04848d836 */ /* 0x005fe20000000000 */
[----:B------:R-:W-:Y:S01]  /*4f60*/  @!PT LDS RZ, [RZ] ;  /* 0x00000000fffff984 */ /* 0x000fe20000000800 */
[----:B------:R-:W-:Y:S01]  /*4f70*/  @!PT LDS RZ, [RZ] ;  /* 0x00000000fffff984 */ /* 0x000fe20000000800 */
[----:B------:R-:W-:Y:S01]  /*4f80*/  @!PT LDS RZ, [RZ] ;  /* 0x00000000fffff984 */ /* 0x000fe20000000800 */
[----:B------:R-:W-:Y:S01]  /*4f90*/  @!PT LDS RZ, [RZ] ;  /* 0x00000000fffff984 */ /* 0x000fe20000000800 */
[----:B------:R0:W-:Y:S06]  /*4fa0*/  MEMBAR.ALL.CTA ;  /* 0x0000000000007992 */ /* 0x0001ec0000008000 */
[----:B0-----:R-:W0:Y:S02]  /*4fb0*/  FENCE.VIEW.ASYNC.S ;  /* 0x00000000000073c6 */ /* 0x001e240000000000 */
[----:B0-----:R2:W-:Y:S01]  /*4fc0*/  BAR.SYNC.DEFER_BLOCKING R61, 0x80 ;  /* 0x0002003d0000751d */ /* 0x0015e20000010000 */
[----:B------:R-:W-:-:S02]  /*4fd0*/  ISETP.NE.AND P1, PT, R157, 0x2, PT ;  /* 0x000000029d00780c */ /* 0x000fc40003f25270 */
[----:B------:R-:W-:Y:S02]  /*4fe0*/  @!P5 PRMT R72, RZ, 0x654, R72 ;  /* 0x00000654ff48d816 */ /* 0x000fe40000000048 */
[----:B-1----:R-:W-:Y:S02]  /*4ff0*/  SEL R4, RZ, 0x1, P1 ;  /* 0x00000001ff047807 */ /* 0x002fe40000800000 */
[----:B------:R-:W-:Y:S02]  /*5000*/  PLOP3.LUT P0, PT, PT, PT, PT, 0x8, 0x0 ;  /* 0x000000000000781c */ /* 0x000fe40003f0e170 */
[----:B------:R-:W-:Y:S01]  /*5010*/  SEL R157, R157, RZ, P1 ;  /* 0x000000ff9d9d7207 */ /* 0x000fe20000800000 */
[----:B------:R2:W-:Y:S01]  /*5020*/  @!P5 SYNCS.ARRIVE.TRANS64.RED.A1T0 RZ, [R72+URZ], RZ ;  /* 0x000000ff48ffd9a7 */ /* 0x0005e2000810043f */
[----:B-----5:R-:W-:-:S05]  /*5030*/  LOP3.LUT R5, R5, R4, RZ, 0x3c, !PT ;  /* 0x0000000405057212 */ /* 0x020fca00078e3cff */
[----:B------:R2:W-:Y:S01]  /*5040*/  STL [R1+0x1c], R5 ;  /* 0x00001c0501007387 */ /* 0x0005e20000100800 */
[----:B------:R-:W-:Y:S05]  /*5050*/  @P6 BRA `(.L_x_11292) ;  /* 0xffffffd000e46947 */ /* 0x000fea000383ffff */
.L_x_11258:
[----:B------:R-:W1:Y:S01]  /*5060*/  LDC R0, c[0x0][0x428] ;  /* 0x00010a00ff007b82 */ /* 0x000e620000000800 */
[----:B------:R-:W-:Y:S04]  /*5070*/  BSSY B0, `(.L_x_11293) ;  /* 0x0000004000007945 */ /* 0x000fe80003800000 */
[----:B------:R-:W-:Y:S05]  /*5080*/  @P0 BRA `(.L_x_11294) ;  /* 0x0000000000080947 */ /* 0x000fea0003800000 */
[----:B------:R-:W0:Y:S02]  /*5090*/  FENCE.VIEW.ASYNC.G ;  /* 0x00000000000073c6 */ /* 0x000e240000000100 */
[----:B0-----:R-:W-:Y:S06]  /*50a0*/  BAR.ARV 0xc, 0x200 ;  /* 0x0308000000007b1d */ /* 0x001fec0000002000 */
.L_x_11294:
[----:B------:R-:W-:Y:S05]  /*50b0*/  BSYNC B0 ;  /* 0x0000000000007941 */ /* 0x000fea0003800000 */
.L_x_11293:
[----:B------:R-:W3:Y:S01]  /*50c0*/  LDL R6, [R1+0x3c] ;  /* 0x00003c0001067983 */ /* 0x000ee20000100800 */
[----:B------:R-:W-:Y:S01]  /*50d0*/  ULDC.64 UR4, c[0x0][0x990] ;  /* 0x0002640000047ab9 */ /* 0x000fe20000000a00 */
[----:B-1----:R-:W-:Y:S01]  /*50e0*/  ISETP.NE.AND P2, PT, R0, 0x1, PT ;  /* 0x000000010000780c */ /* 0x002fe20003f45270 */
[----:B------:R-:W-:Y:S01]  /*50f0*/  ULDC.64 UR6, c[0x0][0x998] ;  /* 0x0002660000067ab9 */ /* 0x000fe20000000a00 */
[----:B----4-:R-:W4:Y:S01]  /*5100*/  LDL.LU R27, [R1+0x38] ;  /* 0x00003800011b7983 */ /* 0x010f220000300800 */
[----:B------:R-:W-:Y:S02]  /*5110*/  ISETP.NE.U32.AND P0, PT, RZ, UR4, PT ;  /* 0x00000004ff007c0c */ /* 0x000fe4000bf05070 */
[----:B------:R-:W-:Y:S01]  /*5120*/  ISETP.NE.U32.AND P1, PT, RZ, UR6, PT ;  /* 0x00000006ff007c0c */ /* 0x000fe2000bf25070 */
[----:B------:R-:W4:Y:S01]  /*5130*/  LDL R26, [R1+0x30] ;  /* 0x00003000011a7983 */ /* 0x000f220000100800 */
[----:B------:R-:W-:Y:S02]  /*5140*/  ISETP.NE.AND.EX P0, PT, RZ, UR5, PT, P0 ;  /* 0x00000005ff007c0c */ /* 0x000fe4000bf05300 */
[----:B------:R-:W-:Y:S01]  /*5150*/  ISETP.NE.AND.EX P1, PT, RZ, UR7, PT, P1 ;  /* 0x00000007ff007c0c */ /* 0x000fe2000bf25310 */
[----:B------:R-:W4:Y:S03]  /*5160*/  LDL R25, [R1+0x44] ;  /* 0x0000440001197983 */ /* 0x000f260000100800 */
[----:B------:R-:W4:Y:S01]  /*5170*/  @P2 LDC R0, c[0x0][0x42c] ;  /* 0x00010b00ff002b82 */ /* 0x000f220000000800 */
[----:B------:R-:W4:Y:S07]  /*5180*/  LDL R24, [R1+0x34] ;  /* 0x0000340001187983 */ /* 0x000f2e0000100800 */
[----:B------:R-:W1:Y:S08]  /*5190*/  @P0 LDC.64 R10, c[0x0][0x9a8] ;  /* 0x00026a00ff0a0b82 */ /* 0x000e700000000a00 */
[----:B--2---:R-:W2:Y:S08]  /*51a0*/  @P2 LDC R5, c[0x0][0x430] ;  /* 0x00010c00ff052b82 */ /* 0x004eb00000000800 */
[----:B0--3--:R-:W0:Y:S08]  /*51b0*/  @P1 LDC.64 R12, c[0x0][0x9b8] ;  /* 0x00026e00ff0c1b82 */ /* 0x009e300000000a00 */
[----:B------:R-:W3:Y:S08]  /*51c0*/  @P0 LDC.64 R14, c[0x0][0x9b0] ;  /* 0x00026c00ff0e0b82 */ /* 0x000ef00000000a00 */
[----:B------:R-:W3:Y:S01]  /*51d0*/  @P1 LDC.64 R20, c[0x0][0x9c0] ;  /* 0x00027000ff141b82 */ /* 0x000ee20000000a00 */
[----:B------:R-:W-:-:S02]  /*51e0*/  @P0 SHF.R.S32.HI R3, RZ, 0x1f, R6 ;  /* 0x0000001fff030819 */ /* 0x000fc40000011406 */
[----:B------:R-:W-:Y:S01]  /*51f0*/  @P1 SHF.R.S32.HI R9, RZ, 0x1f, R6 ;  /* 0x0000001fff091819 */ /* 0x000fe20000011406 */
[----:B----4-:R-:W-:-:S04]  /*5200*/  @P2 IMAD.HI.U32 R2, R27, R0, RZ ;  /* 0x000000001b022227 */ /* 0x010fc800078e00ff */
[-C--:B-1----:R-:W-:Y:S02]  /*5210*/  @P0 IMAD R0, R3, R10.reuse, RZ ;  /* 0x0000000a03000224 */ /* 0x082fe400078e02ff */
[----:B------:R-:W-:Y:S01]  /*5220*/  IMAD.MOV.U32 R7, RZ, RZ, R27 ;  /* 0x000000ffff077224 */ /* 0x000fe200078e001b */
[----:B--2---:R-:W-:Y:S01]  /*5230*/  @P2 SHF.R.U32.HI R7, RZ, R5, R2 ;  /* 0x00000005ff072219 */ /* 0x004fe20000011602 */
        /* <DEDUP_REMOVED lines=52> */
.L_x_11297:
[----:B------:R-:W-:-:S13]  /*5580*/  ISETP.NE.AND P0, PT, R11, 0x1, PT ;  /* 0x000000010b00780c */ /* 0x000fda0003f05270 */
[----:B------:R-:W0:Y:S02]  /*5590*/  @P0 LDC.64 R4, c[0x0][0x9e8] ;  /* 0x00027a00ff040b82 */ /* 0x000e240000000a00 */
[----:B0-----:R-:W-:-:S05]  /*55a0*/  @P0 IMAD.HI.U32 R4, R0, R4, RZ ;  /* 0x0000000400040227 */ /* 0x001fca00078e00ff */
[----:B------:R-:W-:-:S07]  /*55b0*/  @P0 SHF.R.U32.HI R0, RZ, R5, R4 ;  /* 0x00000005ff000219 */ /* 0x000fce0000011604 */
.L_x_11298:
[----:B------:R-:W-:Y:S05]  /*55c0*/  BSYNC B0 ;  /* 0x0000000000007941 */ /* 0x000fea0003800000 */
.L_x_11296:
[----:B------:R-:W-:-:S05]  /*55d0*/  IMAD R0, R0, R11, R11 ;  /* 0x0000000b00007224 */ /* 0x000fca00078e020b */
[----:B------:R-:W-:-:S07]  /*55e0*/  VIMNMX R3, R3, R0, PT ;  /* 0x0000000003037248 */ /* 0x000fce0003fe0100 */
.L_x_11295:
[----:B------:R-:W-:Y:S01]  /*55f0*/  VIADD R3, R3, 0x9f ;  /* 0x0000009f03037836 */ /* 0x000fe20000000000 */
[----:B------:R-:W-:Y:S01]  /*5600*/  ULDC UR4, c[0x0][0x9dc] ;  /* 0x0002770000047ab9 */ /* 0x000fe20000000800 */
[----:B------:R-:W-:Y:S02]  /*5610*/  IMAD.IADD R105, R25, 0x1, -R26 ;  /* 0x0000000119697824 */ /* 0x000fe400078e0a1a */
[----:B------:R-:W-:-:S04]  /*5620*/  IMAD.HI R3, R3, 0x66666667, RZ ;  /* 0x6666666703037827 */ /* 0x000fc800078e02ff */
[----:B------:R-:W-:Y:S01]  /*5630*/  IMAD R104, R24, 0xc0, R105 ;  /* 0x000000c018687824 */ /* 0x000fe200078e0269 */
[----:B------:R-:W-:-:S04]  /*5640*/  SHF.R.U32.HI R0, RZ, 0x1f, R3 ;  /* 0x0000001fff007819 */ /* 0x000fc80000011603 */
[----:B------:R-:W-:Y:S01]  /*5650*/  LEA.HI.SX32 R3, R3, R0, 0x1a ;  /* 0x0000000003037211 */ /* 0x000fe200078fd2ff */
[----:B------:R-:W-:-:S03]  /*5660*/  VIADD R0, R104, -UR4 ;  /* 0x8000000468007c36 */ /* 0x000fc60008000000 */
        /* <DEDUP_REMOVED lines=12> */
.L_x_11301:
[----:B------:R-:W-:Y:S01]  /*5730*/  ISETP.NE.AND P0, PT, R11, 0x1, PT ;  /* 0x000000010b00780c */ /* 0x000fe20003f05270 */
[----:B------:R-:W-:-:S12]  /*5740*/  IMAD.MOV.U32 R4, RZ, RZ, R104 ;  /* 0x000000ffff047224 */ /* 0x000fd800078e0068 */
[----:B------:R-:W0:Y:S02]  /*5750*/  @P0 LDC.64 R6, c[0x0][0x9e8] ;  /* 0x00027a00ff060b82 */ /* 0x000e240000000a00 */
[----:B0-----:R-:W-:-:S05]  /*5760*/  @P0 IMAD.HI.U32 R6, R104, R6, RZ ;  /* 0x0000000668060227 */ /* 0x001fca00078e00ff */
[----:B------:R-:W-:-:S07]  /*5770*/  @P0 SHF.R.U32.HI R4, RZ, R7, R6 ;  /* 0x00000007ff040219 */ /* 0x000fce0000011606 */
.L_x_11302:
[----:B------:R-:W-:Y:S05]  /*5780*/  BSYNC B0 ;  /* 0x0000000000007941 */ /* 0x000fea0003800000 */
.L_x_11300:
[----:B------:R-:W-:-:S05]  /*5790*/  IMAD R3, R4, R11, RZ ;  /* 0x0000000b04037224 */ /* 0x000fca00078e02ff */
[----:B------:R-:W-:-:S07]  /*57a0*/  VIMNMX R0, R0, R3, !PT ;  /* 0x0000000300007248 */ /* 0x000fce0007fe0100 */
.L_x_11299:
[----:B------:R-:W-:Y:S01]  /*57b0*/  IMAD.HI R0, R0, 0x66666667, RZ ;  /* 0x6666666700007827 */ /* 0x000fe200078e02ff */
[----:B------:R-:W-:Y:S02]  /*57c0*/  PLOP3.LUT P0, PT, PT, PT, PT, 0x80, 0x0 ;  /* 0x000000000000781c */ /* 0x000fe40003f0f070 */
[----:B------:R-:W-:Y:S02]  /*57d0*/  CS2R R20, SRZ ;  /* 0x0000000000147805 */ /* 0x000fe4000001ff00 */
[----:B------:R-:W-:Y:S02]  /*57e0*/  CS2R R54, SRZ ;  /* 0x0000000000367805 */ /* 0x000fe4000001ff00 */
[----:B------:R-:W-:Y:S02]  /*57f0*/  CS2R R6, SRZ ;  /* 0x0000000000067805 */ /* 0x000fe4000001ff00 */
[----:B------:R-:W-:Y:S02]  /*5800*/  SHF.R.U32.HI R3, RZ, 0x1f, R0 ;  /* 0x0000001fff037819 */ /* 0x000fe40000011600 */
[----:B------:R-:W-:-:S02]  /*5810*/  CS2R R52, SRZ ;  /* 0x0000000000347805 */ /* 0x000fc4000001ff00 */
[----:B------:R-:W-:Y:S02]  /*5820*/  CS2R R8, SRZ ;  /* 0x0000000000087805 */ /* 0x000fe4000001ff00 */
[----:B------:R-:W-:Y:S02]  /*5830*/  CS2R R10, SRZ ;  /* 0x00000000000a7805 */ /* 0x000fe4000001ff00 */
[----:B------:R-:W-:Y:S01]  /*5840*/  LEA.HI.SX32 R3, R0, R3, 0x1a ;  /* 0x0000000300037211 */ /* 0x000fe200078fd2ff */
[----:B------:R-:W-:Y:S01]  /*5850*/  IMAD.MOV.U32 R43, RZ, RZ, RZ ;  /* 0x000000ffff2b7224 */ /* 0x000fe200078e00ff */
[----:B------:R-:W-:Y:S02]  /*5860*/  CS2R R44, SRZ ;  /* 0x00000000002c7805 */ /* 0x000fe4000001ff00 */
[----:B------:R-:W-:Y:S02]  /*5870*/  CS2R R12, SRZ ;  /* 0x00000000000c7805 */ /* 0x000fe4000001ff00 */
[----:B------:R-:W-:Y:S01]  /*5880*/  VIMNMX R4, RZ, R3, !PT ;  /* 0x00000003ff047248 */ /* 0x000fe20007fe0100 */
[----:B------:R-:W-:Y:S01]  /*5890*/  IMAD.MOV.U32 R46, RZ, RZ, RZ ;  /* 0x000000ffff2e7224 */ /* 0x000fe200078e00ff */
[----:B------:R-:W-:-:S02]  /*58a0*/  CS2R R38, SRZ ;  /* 0x0000000000267805 */ /* 0x000fc4000001ff00 */
[----:B------:R-:W-:Y:S02]  /*58b0*/  CS2R R14, SRZ ;  /* 0x00000000000e7805 */ /* 0x000fe4000001ff00 */
[----:B------:R-:W-:Y:S01]  /*58c0*/  ISETP.GT.AND P1, PT, R106, R4, PT ;  /* 0x000000046a00720c */ /* 0x000fe20003f24270 */
[----:B------:R0:W-:Y:S01]  /*58d0*/  STL [R1+0x4c], R4 ;  /* 0x00004c0401007387 */ /* 0x0001e20000100800 */
[----:B------:R-:W-:Y:S02]  /*58e0*/  CS2R R36, SRZ ;  /* 0x0000000000247805 */ /* 0x000fe4000001ff00 */
[----:B------:R-:W-:Y:S02]  /*58f0*/  CS2R R24, SRZ ;  /* 0x0000000000187805 */ /* 0x000fe4000001ff00 */
[----:B------:R-:W-:Y:S02]  /*5900*/  CS2R R30, SRZ ;  /* 0x00000000001e7805 */ /* 0x000fe4000001ff00 */
[----:B------:R-:W-:-:S02]  /*5910*/  CS2R R28, SRZ ;  /* 0x00000000001c7805 */ /* 0x000fc4000001ff00 */
[----:B------:R-:W-:Y:S01]  /*5920*/  CS2R R56, SRZ ;  /* 0x0000000000387805 */ /* 0x000fe2000001ff00 */
[----:B------:R-:W-:Y:S02]  /*5930*/  IMAD.MOV.U32 R33, RZ, RZ, RZ ;  /* 0x000000ffff217224 */ /* 0x000fe400078e00ff */
        /* <DEDUP_REMOVED lines=9> */
[----:B------:R-:W-:-:S06]  /*59d0*/  SHF.R.S32.HI R0, RZ, 0x7, R0 ;  /* 0x00000007ff007819 */ /* 0x000fcc0000011400 */
        /* <DEDUP_REMOVED lines=24> */
.L_x_11305:
[----:B------:R-:W-:Y:S05]  /*5b60*/  BSYNC B6 ;  /* 0x0000000000067941 */ /* 0x000fea0003800000 */
.L_x_11304:
        /* <DEDUP_REMOVED lines=13> */
.L_x_11309:
[----:B-1----:R1:W2:Y:S02]  /*5c40*/  SYNCS.PHASECHK.TRANS64.TRYWAIT P0, [R18+URZ+0x13200], R3 ;  /* 0x01320003120075a7 */ /* 0x0022a4000800017f */
[----:B--2---:R-:W-:Y:S05]  /*5c50*/  @!P0 NANOSLEEP.SYNCS 0x989680 ;  /* 0x009896800000895d */ /* 0x004fea0003900000 */
[----:B------:R-:W2:Y:S02]  /*5c60*/  @!P0 SYNCS.PHASECHK.TRANS64 P0, [R18+URZ+0x13200], R3 ;  /* 0x01320003120085a7 */ /* 0x000ea4000800007f */
[----:B--2---:R-:W-:Y:S05]  /*5c70*/  @!P0 BRA `(.L_x_11309) ;  /* 0xfffffffc00f08947 */ /* 0x004fea000383ffff */
.L_x_11308:
[----:B------:R-:W-:Y:S05]  /*5c80*/  BSYNC B0 ;  /* 0x0000000000007941 */ /* 0x000fea0003800000 */
.L_x_11307:
[----:B------:R-:W-:Y:S05]  /*5c90*/  BRA `(.L_x_11310) ;  /* 0x0000002c00a87947 */ /* 0x000fea0003800000 */
.L_x_11306:
[----:B------:R-:W-:Y:S01]  /*5ca0*/  LEA.HI R3, R29, R29, RZ, 0x1 ;  /* 0x0000001d1d037211 */ /* 0x000fe200078f08ff */
[----:B------:R-:W-:Y:S01]  /*5cb0*/  ULDC.64 UR4, c[0x0][0x3d8] ;  /* 0x0000f60000047ab9 */ /* 0x000fe20000000a00 */
[----:B------:R-:W-:Y:S01]  /*5cc0*/  LOP3.LUT P0, RZ, R24, 0x1bf, RZ, 0xc0, !PT ;  /* 0x000001bf18ff7812 */ /* 0x000fe2000780c0ff */
[----:B------:R-:W-:Y:S01]  /*5cd0*/  ULDC.64 UR6, c[0x0][0x3e8] ;  /* 0x0000fa0000067ab9 */ /* 0x000fe20000000a00 */
[----:B-----5:R-:W-:Y:S01]  /*5ce0*/  SHF.R.S32.HI R0, RZ, 0x1f, R47 ;  /* 0x0000001fff007819 */ /* 0x020fe2000001142f */
[----:B------:R-:W-:Y:S01]  /*5cf0*/  IMAD.WIDE.U32 R32, R47, UR4, RZ ;  /* 0x000000042f207c25 */ /* 0x000fe2000f8e00ff */
[----:B------:R-:W-:Y:S01]  /*5d00*/  LOP3.LUT R6, R3, 0xfffffffe, RZ, 0xc0, !PT ;  /* 0xfffffffe03067812 */ /* 0x000fe200078ec0ff */
[----:B------:R-:W-:Y:S02]  /*5d10*/  BSSY B6, `(.L_x_11311) ;  /* 0x000001c000067945 */ /* 0x000fe40003800000 */
[----:B------:R-:W-:Y:S02]  /*5d20*/  IMAD R4, R0, UR4, RZ ;  /* 0x0000000400047c24 */ /* 0x000fe4000f8e02ff */
[----:B------:R-:W-:-:S02]  /*5d30*/  IMAD.IADD R6, R29, 0x1, -R6 ;  /* 0x000000011d067824 */ /* 0x000fc400078e0a06 */
[----:B------:R-:W-:Y:S02]  /*5d40*/  IMAD R0, R0, UR6, RZ ;  /* 0x0000000600007c24 */ /* 0x000fe4000f8e02ff */
[----:B------:R-:W-:Y:S02]  /*5d50*/  IMAD.SHL.U32 R24, R6, 0x8, RZ ;  /* 0x0000000806187824 */ /* 0x000fe400078e00ff */
[C---:B------:R-:W-:Y:S02]  /*5d60*/  IMAD R43, R47.reuse, UR5, R4 ;  /* 0x000000052f2b7c24 */ /* 0x040fe4000f8e0204 */
[C---:B------:R-:W-:Y:S01]  /*5d70*/  IMAD R35, R47.reuse, UR7, R0 ;  /* 0x000000072f237c24 */ /* 0x040fe2000f8e0200 */
[----:B------:R-:W-:Y:S01]  /*5d80*/  SHF.R.S32.HI R25, RZ, 0x1f, R24 ;  /* 0x0000001fff197819 */ /* 0x000fe20000011418 */
        /* <DEDUP_REMOVED lines=20> */
.L_x_11312:
[----:B------:R-:W-:Y:S05]  /*5ed0*/  BSYNC B6 ;  /* 0x0000000000067941 */ /* 0x000fea0003800000 */
.L_x_11311:
[----:B------:R-:W2:Y:S01]  /*5ee0*/  LDL R20, [R1+0x34] ;  /* 0x0000340001147983 */ /* 0x000ea20000100800 */
[----:B------:R-:W0:Y:S01]  /*5ef0*/  LDC.64 R8, c[0x0][0x3d8] ;  /* 0x0000f600ff087b82 */ /* 0x000e220000000a00 */
[----:B------:R-:W-:Y:S01]  /*5f00*/  ULDC.U8 UR4, c[0x0][0x3f0] ;  /* 0x0000fc0000047ab9 */ /* 0x000fe20000000000 */
[----:B------:R-:W-:Y:S01]  /*5f10*/  BSSY B0, `(.L_x_11313) ;  /* 0x00002ba000007945 */ /* 0x000fe20003800000 */
[----:B------:R-:W1:Y:S01]  /*5f20*/  S2R R21, SR_TID.X ;  /* 0x0000000000157919 */ /* 0x000e620000002100 */
[----:B------:R-:W-:-:S04]  /*5f30*/  ISETP.NE.AND P0, PT, RZ, UR4, PT ;  /* 0x00000004ff007c0c */ /* 0x000fc8000bf05270 */
[----:B------:R-:W3:Y:S01]  /*5f40*/  LDC.64 R10, c[0x0][0x3e8] ;  /* 0x0000fa00ff0a7b82 */ /* 0x000ee20000000a00 */
[C---:B-1----:R-:W-:Y:S02]  /*5f50*/  VIADD R46, R21.reuse, 0xffffff80 ;  /* 0xffffff80152e7836 */ /* 0x042fe40000000000 */
[----:B------:R-:W-:-:S05]  /*5f60*/  VIADD R44, R21, 0xffffff80 ;  /* 0xffffff80152c7836 */ /* 0x000fca0000000000 */
[----:B------:R-:W-:-:S04]  /*5f70*/  LEA.HI R44, R44, R46, RZ, 0x1 ;  /* 0x0000002e2c2c7211 */ /* 0x000fc800078f08ff */
[----:B------:R-:W-:-:S04]  /*5f80*/  SHF.R.S32.HI R44, RZ, 0x1, R44 ;  /* 0x00000001ff2c7819 */ /* 0x000fc8000001142c */
[----:B------:R-:W-:Y:S02]  /*5f90*/  SHF.R.S32.HI R45, RZ, 0x1f, R44 ;  /* 0x0000001fff2d7819 */ /* 0x000fe4000001142c */
[----:B--2---:R-:W-:Y:S01]  /*5fa0*/  SHF.R.S32.HI R3, RZ, 0x1f, R20 ;  /* 0x0000001fff037819 */ /* 0x004fe20000011414 */
[----:B0-----:R-:W-:-:S04]  /*5fb0*/  IMAD.WIDE.U32 R6, R20, R8, RZ ;  /* 0x0000000814067225 */ /* 0x001fc800078e00ff */
[C---:B------:R-:W-:Y:S02]  /*5fc0*/  IMAD R0, R3.reuse, R8, RZ ;  /* 0x0000000803007224 */ /* 0x040fe400078e02ff */
[-C--:B---3--:R-:W-:Y:S02]  /*5fd0*/  IMAD R12, R3, R10.reuse, RZ ;  /* 0x0000000a030c7224 */ /* 0x088fe400078e02ff */
[----:B------:R-:W-:-:S04]  /*5fe0*/  IMAD.WIDE.U32 R4, R20, R10, RZ ;  /* 0x0000000a14047225 */ /* 0x000fc800078e00ff */
[C---:B------:R-:W-:Y:S02]  /*5ff0*/  IMAD R3, R20.reuse, R9, R0 ;  /* 0x0000000914037224 */ /* 0x040fe400078e0200 */
[----:B------:R-:W-:Y:S02]  /*6000*/  IMAD R13, R20, R11, R12 ;  /* 0x0000000b140d7224 */ /* 0x000fe400078e020c */
[----:B------:R-:W-:Y:S02]  /*6010*/  IMAD.IADD R40, R7, 0x1, R3 ;  /* 0x0000000107287824 */ /* 0x000fe400078e0203 */
[----:B------:R-:W-:Y:S01]  /*6020*/  IMAD.IADD R42, R5, 0x1, R13 ;  /* 0x00000001052a7824 */ /* 0x000fe200078e020d */
[----:B------:R-:W-:Y:S06]  /*6030*/  @!P0 BRA `(.L_x_11314) ;  /* 0x0000001400688947 */ /* 0x000fec0003800000 */
[----:B------:R-:W2:Y:S01]  /*6040*/  LDL R21, [R1+0x30] ;  /* 0x0000300001157983 */ /* 0x000ea20000100800 */
[----:B------:R-:W0:Y:S01]  /*6050*/  LDC R0, c[0x0][0x428] ;  /* 0x00010a00ff007b82 */ /* 0x000e220000000800 */
[----:B------:R-:W-:Y:S01]  /*6060*/  IMAD R3, R20, 0xc0, R44 ;  /* 0x000000c014037824 */ /* 0x000fe200078e022c */
[----:B------:R-:W-:Y:S01]  /*6070*/  BSSY B1, `(.L_x_11315) ;  /* 0x0000033000017945 */ /* 0x000fe20003800000 */
[----:B------:R-:W-:Y:S02]  /*6080*/  CS2R R36, SRZ ;  /* 0x0000000000247805 */ /* 0x000fe4000001ff00 */
[----:B------:R-:W-:Y:S02]  /*6090*/  CS2R R38, SRZ ;  /* 0x0000000000267805 */ /* 0x000fe4000001ff00 */
[----:B------:R-:W-:Y:S01]  /*60a0*/  CS2R R26, SRZ ;  /* 0x00000000001a7805 */ /* 0x000fe2000001ff00 */
[----:B------:R-:W-:Y:S02]  /*60b0*/  IMAD.MOV.U32 R14, RZ, RZ, R30 ;  /* 0x000000ffff0e7224 */ /* 0x000fe400078e001e */
[----:B------:R-:W-:Y:S01]  /*60c0*/  IMAD.MOV.U32 R15, RZ, RZ, R35 ;  /* 0x000000ffff0f7224 */ /* 0x000fe200078e0023 */
[----:B0-----:R-:W-:-:S13]  /*60d0*/  ISETP.NE.AND P1, PT, R0, 0x1, PT ;  /* 0x000000010000780c */ /* 0x001fda0003f25270 */
[----:B------:R-:W0:Y:S08]  /*60e0*/  @P1 LDC R12, c[0x0][0x42c] ;  /* 0x00010b00ff0c1b82 */ /* 0x000e300000000800 */
[----:B------:R-:W1:Y:S01]  /*60f0*/  @P1 LDC R13, c[0x0][0x430] ;  /* 0x00010c00ff0d1b82 */ /* 0x000e620000000800 */
[----:B0-----:R-:W-:-:S05]  /*6100*/  @P1 IMAD.HI.U32 R12, R3, R12, RZ ;  /* 0x0000000c030c1227 */ /* 0x001fca00078e00ff */
[----:B-1----:R-:W-:Y:S01]  /*6110*/  @P1 SHF.R.U32.HI R3, RZ, R13, R12 ;  /* 0x0000000dff031219 */ /* 0x002fe2000001160c */
[----:B------:R-:W-:Y:S02]  /*6120*/  IMAD.MOV.U32 R12, RZ, RZ, R32 ;  /* 0x000000ffff0c7224 */ /* 0x000fe400078e0020 */
[----:B------:R-:W-:Y:S01]  /*6130*/  IMAD.MOV.U32 R13, RZ, RZ, R43 ;  /* 0x000000ffff0d7224 */ /* 0x000fe200078e002b */
[----:B------:R-:W-:Y:S01]  /*6140*/  SHF.R.S32.HI R41, RZ, 0x1f, R3 ;  /* 0x0000001fff297819 */ /* 0x000fe20000011403 */
[----:B--2---:R-:W-:Y:S01]  /*6150*/  IMAD R0, R20, -0xc0, R21 ;  /* 0xffffff4014007824 */ /* 0x004fe200078e0215 */
[----:B------:R-:W-:-:S04]  /*6160*/  CS2R R20, SRZ ;  /* 0x0000000000147805 */ /* 0x000fc8000001ff00 */
[----:B------:R-:W-:-:S04]  /*6170*/  VIMNMX R0, R0, 0xc0, PT ;  /* 0x000000c000007848 */ /* 0x000fc80003fe0100 */
[----:B------:R-:W-:-:S13]  /*6180*/  ISETP.GE.AND P0, PT, R44, R0, PT ;  /* 0x000000002c00720c */ /* 0x000fda0003f06270 */
[----:B------:R-:W-:Y:S05]  /*6190*/  @P0 BRA `(.L_x_11316) ;  /* 0x0000000000800947 */ /* 0x000fea0003800000 */
[CC--:B------:R-:W-:Y:S01]  /*61a0*/  IMAD R0, R45.reuse, R8.reuse, RZ ;  /* 0x000000082d007224 */ /* 0x0c0fe200078e02ff */
[----:B------:R-:W-:Y:S01]  /*61b0*/  ULDC UR4, c[0x0][0x3d4] ;  /* 0x0000f50000047ab9 */ /* 0x000fe20000000800 */
[--C-:B------:R-:W-:Y:S01]  /*61c0*/  IMAD.WIDE.U32 R20, R44, R8, R24.reuse ;  /* 0x000000082c147225 */ /* 0x100fe200078e0018 */
[----:B------:R-:W-:Y:S01]  /*61d0*/  ISETP.GE.AND P3, PT, R24, UR4, PT ;  /* 0x0000000418007c0c */ /* 0x000fe2000bf66270 */
[----:B------:R-:W-:Y:S01]  /*61e0*/  ULDC.64 UR6, c[0x0][0x3c8] ;  /* 0x0000f20000067ab9 */ /* 0x000fe20000000a00 */
[----:B------:R-:W-:Y:S01]  /*61f0*/  CS2R R38, SRZ ;  /* 0x0000000000267805 */ /* 0x000fe2000001ff00 */
[----:B------:R-:W-:Y:S01]  /*6200*/  IMAD R36, R45, R10, RZ ;  /* 0x0000000a2d247224 */ /* 0x000fe200078e02ff */
[----:B------:R-:W-:Y:S01]  /*6210*/  IADD3 R32, P1, R20, R32, RZ ;  /* 0x0000002014207210 */ /* 0x000fe20007f3e0ff */
[----:B------:R-:W-:-:S04]  /*6220*/  IMAD.WIDE.U32 R26, R44, R10, R24 ;  /* 0x0000000a2c1a7225 */ /* 0x000fc800078e0018 */
[----:B------:R-:W-:Y:S01]  /*6230*/  IMAD R0, R44, R9, R0 ;  /* 0x000000092c007224 */ /* 0x000fe200078e0200 */
        /* <DEDUP_REMOVED lines=8> */
[----:B------:R-:W-:Y:S01]  /*62c0*/  ISETP.GE.AND P4, PT, R0, UR4, PT ;  /* 0x0000000400007c0c */ /* 0x000fe2000bf86270 */
[----:B------:R-:W-:Y:S02]  /*62d0*/  ULDC.64 UR4, c[0x0][0x3e0] ;  /* 0x0000f80000047ab9 */ /* 0x000fe40000000a00 */
[----:B------:R-:W-:Y:S01]  /*62e0*/  IMAD.WIDE.U32 R4, R4, 0xc0, R30 ;  /* 0x000000c004047825 */ /* 0x000fe200078e001e */
[----:B------:R-:W-:-:S03]  /*62f0*/  IADD3 R6, P1, R6, UR6, RZ ;  /* 0x0000000606067c10 */ /* 0x000fc6000ff3e0ff */
[----:B------:R-:W-:Y:S01]  /*6300*/  IMAD R27, R42, 0xc0, RZ ;  /* 0x000000c02a1b7824 */ /* 0x000fe200078e02ff */
[----:B------:R-:W-:Y:S02]  /*6310*/  IADD3 R4, P2, R4, UR4, RZ ;  /* 0x0000000404047c10 */ /* 0x000fe4000ff5e0ff */
[----:B------:R-:W-:Y:S02]  /*6320*/  IADD3.X R7, R7, UR7, R21, P1, !PT ;  /* 0x0000000707077c10 */ /* 0x000fe40008ffe415 */
[----:B------:R-:W-:Y:S02]  /*6330*/  CS2R R20, SRZ ;  /* 0x0000000000147805 */ /* 0x000fe4000001ff00 */
[----:B------:R-:W-:Y:S02]  /*6340*/  IADD3.X R5, R5, UR5, R27, P2, !PT ;  /* 0x0000000505057c10 */ /* 0x000fe400097fe41b */
[----:B------:R-:W-:Y:S01]  /*6350*/  CS2R R26, SRZ ;  /* 0x00000000001a7805 */ /* 0x000fe2000001ff00 */
[----:B------:R0:W5:Y:S05]  /*6360*/  @!P3 LDG.E.64 R38, desc[UR40][R6.64] ;  /* 0x000000280626b981 */ /* 0x00016a000c1e1b00 */
[----:B------:R0:W5:Y:S04]  /*6370*/  @!P4 LDG.E.64 R26, desc[UR40][R6.64+0x10] ;  /* 0x00001028061ac981 */ /* 0x000168000c1e1b00 */
[----:B------:R0:W5:Y:S04]  /*6380*/  @!P3 LDG.E.64 R36, desc[UR40][R4.64] ;  /* 0x000000280424b981 */ /* 0x000168000c1e1b00 */
[----:B------:R0:W5:Y:S02]  /*6390*/  @!P4 LDG.E.64 R20, desc[UR40][R4.64+0x10] ;  /* 0x000010280414c981 */ /* 0x000164000c1e1b00 */
.L_x_11316:
[----:B------:R-:W-:Y:S05]  /*63a0*/  BSYNC B1 ;  /* 0x0000000000017941 */ /* 0x000fea0003800000 */
.L_x_11315:
[----:B------:R-:W2:Y:S01]  /*63b0*/  LDL R30, [R1+0x60] ;  /* 0x00006000011e7983 */ /* 0x000ea20000100800 */
[-C--:B0-----:R-:W-:Y:S01]  /*63c0*/  IMAD.WIDE.U32 R4, R3, R8.reuse, R12 ;  /* 0x0000000803047225 */ /* 0x081fe200078e000c */
[----:B------:R-:W-:Y:S01]  /*63d0*/  ULDC.64 UR4, c[0x0][0x3c8] ;  /* 0x0000f20000047ab9 */ /* 0x000fe20000000a00 */
[----:B------:R-:W-:Y:S02]  /*63e0*/  ULDC.64 UR6, c[0x0][0x3e0] ;  /* 0x0000f80000067ab9 */ /* 0x000fe40000000a00 */
[C---:B------:R-:W-:Y:S01]  /*63f0*/  IMAD R8, R41.reuse, R8, RZ ;  /* 0x0000000829087224 */ /* 0x040fe200078e02ff */
[----:B------:R-:W-:Y:S01]  /*6400*/  IADD3 R4, P1, R4, UR4, RZ ;  /* 0x0000000404047c10 */ /* 0x000fe2000ff3e0ff */
[-C--:B------:R-:W-:Y:S01]  /*6410*/  IMAD R0, R41, R10.reuse, RZ ;  /* 0x0000000a29007224 */ /* 0x080fe200078e02ff */
[----:B------:R-:W-:Y:S01]  /*6420*/  UMOV UR4, 0xffffffff ;  /* 0xffffffff00047882 */ /* 0x000fe20000000000 */
[----:B------:R-:W-:-:S04]  /*6430*/  IMAD.WIDE.U32 R6, R3, R10, R14 ;  /* 0x0000000a03067225 */ /* 0x000fc800078e000e */
        /* <DEDUP_REMOVED lines=10> */
.L_x_11581:
[----:B------:R-:W-:-:S03]  /*64e0*/  UMOV UR4, 0xffffffff ;  /* 0xffffffff00047882 */ /* 0x000fc60000000000 */
[----:B------:R-:W-:Y:S05]  /*64f0*/  BRA.DIV UR4, `(.L_x_11318) ;  /* 0x0000019a04007947 */ /* 0x000fea000b800000 */
.L_x_11584:
[----:B------:R-:W-:-:S03]  /*6500*/  UMOV UR4, 0xffffffff ;  /* 0xffffffff00047882 */ /* 0x000fc60000000000 */
[----:B------:R-:W-:Y:S05]  /*6510*/  BRA.DIV UR4, `(.L_x_11319) ;  /* 0x0000019a04207947 */ /* 0x000fea000b800000 */
.L_x_11587:
[----:B------:R-:W-:-:S03]  /*6520*/  UMOV UR4, 0xffffffff ;  /* 0xffffffff00047882 */ /* 0x000fc60000000000 */
[----:B------:R-:W-:Y:S05]  /*6530*/  BRA.DIV UR4, `(.L_x_11320) ;  /* 0x0000019a04407947 */ /* 0x000fea000b800000 */
.L_x_11590:
[----:B------:R-:W0:Y:S01]  /*6540*/  SYNCS.PHASECHK.TRANS64.TRYWAIT P1, [R18+URZ+0x13200], R5 ;  /* 0x01320005120075a7 */ /* 0x000e22000802017f */
[----:B------:R-:W-:Y:S04]  /*6550*/  BSSY B1, `(.L_x_11321) ;  /* 0x0000002000017945 */ /* 0x000fe80003800000 */
[----:B0-----:R-:W-:Y:S05]  /*6560*/  @!P1 BRA `(.L_x_11322) ;  /* 0x00000198005c9947 */ /* 0x001fea0003800000 */
.L_x_11591:
[----:B------:R-:W-:Y:S05]  /*6570*/  BSYNC B1 ;  /* 0x0000000000017941 */ /* 0x000fea0003800000 */
.L_x_11321:
[----:B------:R-:W-:Y:S05]  /*6580*/  @P0 BRA `(.L_x_11323) ;  /* 0x0000002400480947 */ /* 0x000fea0003800000 */
[----:B------:R1:W5:Y:S01]  /*6590*/  LDL R41, [R1+0x48] ;  /* 0x0000480001297983 */ /* 0x0003620000100800 */
[----:B------:R-:W2:Y:S01]  /*65a0*/  LDC R3, c[0x0][0x3d4] ;  /* 0x0000f500ff037b82 */ /* 0x000ea20000000800 */
[C---:B------:R-:W-:Y:S01]  /*65b0*/  VIADD R0, R24.reuse, 0x10 ;  /* 0x0000001018007836 */ /* 0x040fe20000000000 */
[----:B------:R-:W-:Y:S01]  /*65c0*/  BSSY B1, `(.L_x_11324) ;  /* 0x000007b000017945 */ /* 0x000fe20003800000 */
[----:B--2---:R-:W-:-:S03]  /*65d0*/  ISETP.GE.AND P0, PT, R24, R3, PT ;  /* 0x000000031800720c */ /* 0x004fc60003f06270 */
[----:B------:R-:W-:-:S10]  /*65e0*/  ISETP.GE.AND P1, PT, R0, R3, PT ;  /* 0x000000030000720c */ /* 0x000fd40003f26270 */
[----:B-1----:R-:W-:Y:S05]  /*65f0*/  @P0 BRA `(.L_x_11325) ;  /* 0x0000000400dc0947 */ /* 0x002fea0003800000 */
[----:B-----5:R-:W-:Y:S01]  /*6600*/  IMAD.IADD R0, R18, 0x1, R41 ;  /* 0x0000000112007824 */ /* 0x020fe200078e0229 */
[----:B------:R-:W-:Y:S02]  /*6610*/  SHF.R.U32.HI R3, RZ, 0x8, R38 ;  /* 0x00000008ff037819 */ /* 0x000fe40000011626 */
[----:B------:R-:W-:Y:S02]  /*6620*/  SHF.R.U32.HI R9, RZ, 0x8, R39 ;  /* 0x00000008ff097819 */ /* 0x000fe40000011627 */
[----:B0-----:R-:W0:Y:S01]  /*6630*/  LDS.128 R4, [R0+0xb000] ;  /* 0x00b0000000047984 */ /* 0x001e220000000c00 */
[----:B------:R-:W-:Y:S02]  /*6640*/  LOP3.LUT R8, R38, 0xff, RZ, 0xc0, !PT ;  /* 0x000000ff26087812 */ /* 0x000fe400078ec0ff */
[----:B------:R-:W-:Y:S02]  /*6650*/  LOP3.LUT R3, R3, 0xff, RZ, 0xc0, !PT ;  /* 0x000000ff03037812 */ /* 0x000fe400078ec0ff */
[----:B------:R-:W-:-:S02]  /*6660*/  LOP3.LUT R10, R39, 0xff, RZ, 0xc0, !PT ;  /* 0x000000ff270a7812 */ /* 0x000fc400078ec0ff */
[----:B------:R-:W-:Y:S02]  /*6670*/  LOP3.LUT R9, R9, 0xff, RZ, 0xc0, !PT ;  /* 0x000000ff09097812 */ /* 0x000fe400078ec0ff */
[----:B------:R-:W-:Y:S02]  /*6680*/  PRMT R3, R3, 0x7604, R8 ;  /* 0x0000760403037816 */ /* 0x000fe40000000008 */
        /* <DEDUP_REMOVED lines=110> */
.L_x_11325:
[----:B------:R-:W-:Y:S05]  /*6d70*/  BSYNC B1 ;  /* 0x0000000000017941 */ /* 0x000fea0003800000 */
.L_x_11324:
[----:B------:R-:W-:Y:S05]  /*6d80*/  @P1 BRA `(.L_x_11323) ;  /* 0x0000001c00481947 */ /* 0x000fea0003800000 */
[----:B------:R-:W-:Y:S01]  /*6d90*/  LEA.HI R29, R34, R29, RZ, 0x2 ;  /* 0x0000001d221d7211 */ /* 0x000fe200078f10ff */
[----:B-----5:R-:W-:Y:S01]  /*6da0*/  IMAD.IADD R3, R18, 0x1, R41 ;  /* 0x0000000112037824 */ /* 0x020fe200078e0229 */
[----:B------:R-:W-:Y:S02]  /*6db0*/  SHF.R.U32.HI R10, RZ, 0x8, R27 ;  /* 0x00000008ff0a7819 */ /* 0x000fe4000001161b */
[--C-:B-1----:R-:W-:Y:S02]  /*6dc0*/  SHF.R.S32.HI R0, RZ, 0x2, R29.reuse ;  /* 0x00000002ff007819 */ /* 0x102fe4000001141d */
[----:B------:R-:W-:Y:S02]  /*6dd0*/  SHF.R.S32.HI R29, RZ, 0x1f, R29 ;  /* 0x0000001fff1d7819 */ /* 0x000fe4000001141d */
[----:B------:R-:W-:Y:S02]  /*6de0*/  SHF.R.U32.HI R15, RZ, 0x8, R21 ;  /* 0x00000008ff0f7819 */ /* 0x000fe40000011615 */
[----:B------:R-:W-:-:S02]  /*6df0*/  LEA.HI R29, R29, R0, RZ, 0x2 ;  /* 0x000000001d1d7211 */ /* 0x000fc400078f10ff */
[----:B------:R-:W-:Y:S02]  /*6e00*/  SHF.R.U32.HI R12, RZ, 0x8, R20 ;  /* 0x00000008ff0c7819 */ /* 0x000fe40000011614 */
[----:B------:R-:W-:Y:S02]  /*6e10*/  LOP3.LUT R29, R29, 0xfffffffc, RZ, 0xc0, !PT ;  /* 0xfffffffc1d1d7812 */ /* 0x000fe400078ec0ff */
[----:B------:R-:W-:Y:S02]  /*6e20*/  LOP3.LUT R9, R27, 0xff, RZ, 0xc0, !PT ;  /* 0x000000ff1b097812 */ /* 0x000fe400078ec0ff */
[----:B------:R-:W-:Y:S01]  /*6e30*/  LOP3.LUT R14, R21, 0xff, RZ, 0xc0, !PT ;  /* 0x000000ff150e7812 */ /* 0x000fe200078ec0ff */
[----:B------:R-:W-:Y:S01]  /*6e40*/  IMAD.IADD R29, R0, 0x1, -R29 ;  /* 0x00000001001d7824 */ /* 0x000fe200078e0a1d */
[----:B------:R-:W-:Y:S01]  /*6e50*/  LOP3.LUT R10, R10, 0xff, RZ, 0xc0, !PT ;  /* 0x000000ff0a0a7812 */ /* 0x000fe200078ec0ff */
[----:B------:R-:W-:Y:S01]  /*6e60*/  VIADD R0, R3, 0x20 ;  /* 0x0000002003007836 */ /* 0x000fe20000000000 */
[----:B------:R-:W-:-:S02]  /*6e70*/  LOP3.LUT R15, R15, 0xff, RZ, 0xc0, !PT ;  /* 0x000000ff0f0f7812 */ /* 0x000fc400078ec0ff */
[----:B------:R-:W-:Y:S02]  /*6e80*/  LOP3.LUT P0, RZ, R29, 0x2, RZ, 0xc0, !PT ;  /* 0x000000021dff7812 */ /* 0x000fe4000780c0ff */
[----:B------:R-:W-:Y:S02]  /*6e90*/  SHF.R.U32.HI R8, RZ, 0x8, R26 ;  /* 0x00000008ff087819 */ /* 0x000fe4000001161a */
[----:B------:R-:W-:Y:S02]  /*6ea0*/  LOP3.LUT R11, R20, 0xff, RZ, 0xc0, !PT ;  /* 0x000000ff140b7812 */ /* 0x000fe400078ec0ff */
[----:B------:R-:W-:Y:S02]  /*6eb0*/  LOP3.LUT R12, R12, 0xff, RZ, 0xc0, !PT ;  /* 0x000000ff0c0c7812 */ /* 0x000fe400078ec0ff */
[----:B------:R-:W-:Y:S02]  /*6ec0*/  PRMT R10, R10, 0x7604, R9 ;  /* 0x000076040a0a7816 */ /* 0x000fe40000000009 */
[----:B------:R-:W-:-:S02]  /*6ed0*/  PRMT R15, R15, 0x7604, R14 ;  /* 0x000076040f0f7816 */ /* 0x000fc4000000000e */
[----:B------:R-:W-:Y:S01]  /*6ee0*/  SHF.R.U32.HI R9, RZ, 0x10, R27 ;  /* 0x00000010ff097819 */ /* 0x000fe2000001161b */
[----:B------:R-:W-:Y:S01]  /*6ef0*/  @P0 VIADD R0, R3, 0xffffffe0 ;  /* 0xffffffe003000836 */ /* 0x000fe20000000000 */
[----:B------:R-:W-:Y:S02]  /*6f00*/  SHF.R.U32.HI R14, RZ, 0x10, R21 ;  /* 0x00000010ff0e7819 */ /* 0x000fe40000011615 */
[----:B------:R-:W-:Y:S02]  /*6f10*/  LOP3.LUT R3, R26, 0xff, RZ, 0xc0, !PT ;  /* 0x000000ff1a037812 */ /* 0x000fe400078ec0ff */
[----:B0-----:R-:W0:Y:S01]  /*6f20*/  LDS.128 R4, [R0+0xb000] ;  /* 0x00b0000000047984 */ /* 0x001e220000000c00 */
        /* <DEDUP_REMOVED lines=12> */
[----:B------:R-:W-:Y:S02]  /*6ff0*/  LOP3.LUT R12, R11, 0xff000000, R27, 0xf8, !PT ;  /* 0xff0000000b0c7812 */ /* 0x000fe400078ef81b */
[----:B------:R-:W-:Y:S02]  /*7000*/  LOP3.LUT R25, R25, 0xff000000, R21, 0xf8, !PT ;  /* 0xff00000019197812 */ /* 0x000fe400078ef815 */
[----:B------:R-:W-:-:S02]  /*7010*/  PRMT R9, R3, 0x7054, R8 ;  /* 0x0000705403097816 */ /* 0x000fc40000000008 */
[----:B------:R-:W-:Y:S02]  /*7020*/  F2FP.F16.E4M3.UNPACK_B R13, R12 ;  /* 0x0000000cff0d723e */ /* 0x000fe400020006ff */
[-C--:B------:R-:W-:Y:S02]  /*7030*/  F2FP.F16.E4M3.UNPACK_B R21, R25.reuse ;  /* 0x00000019ff15723e */ /* 0x080fe400020006ff */
[----:B------:R-:W-:Y:S01]  /*7040*/  LOP3.LUT R15, R15, 0xff000000, R20, 0xf8, !PT ;  /* 0xff0000000f0f7812 */ /* 0x000fe200078ef814 */
[----:B------:R-:W-:Y:S01]  /*7050*/  HADD2.F32 R14, -RZ, R13.H1_H1 ;  /* 0x3000000dff0e7230 */ /* 0x000fe20000004100 */
[----:B------:R-:W-:Y:S01]  /*7060*/  LOP3.LUT R26, R9, 0xff000000, R26, 0xf8, !PT ;  /* 0xff000000091a7812 */ /* 0x000fe200078ef81a */
[--C-:B------:R-:W-:Y:S01]  /*7070*/  HADD2.F32 R20, -RZ, R21.reuse.H1_H1 ;  /* 0x30000015ff147230 */ /* 0x100fe20000004100 */
[----:B------:R-:W-:Y:S01]  /*7080*/  F2FP.F16.E4M3.UNPACK_B R25, R25.H1 ;  /* 0x00000019ff19723e */ /* 0x000fe200030006ff */
[----:B------:R-:W-:Y:S01]  /*7090*/  HADD2.F32 R21, -RZ, R21.H0_H0 ;  /* 0x20000015ff157230 */ /* 0x000fe20000004100 */
[-C--:B0-----:R-:W-:Y:S01]  /*70a0*/  F2FP.F16.E4M3.UNPACK_B R3, R6.reuse.H1 ;  /* 0x00000006ff03723e */ /* 0x081fe200030006ff */
[----:B------:R-:W-:Y:S01]  /*70b0*/  HADD2.F32 R13, -RZ, R13.H0_H0 ;  /* 0x2000000dff0d7230 */ /* 0x000fe20000004100 */
[----:B------:R-:W-:-:S02]  /*70c0*/  F2FP.F16.E4M3.UNPACK_B R6, R6 ;  /* 0x00000006ff06723e */ /* 0x000fc400020006ff */
[-C--:B------:R-:W-:Y:S01]  /*70d0*/  F2FP.F16.E4M3.UNPACK_B R10, R7.reuse ;  /* 0x00000007ff0a723e */ /* 0x080fe200020006ff */
[--C-:B------:R-:W-:Y:S01]  /*70e0*/  HADD2.F32 R8, -RZ, R3.reuse.H1_H1 ;  /* 0x30000003ff087230 */ /* 0x100fe20000004100 */
[----:B------:R-:W-:Y:S01]  /*70f0*/  F2FP.F16.E4M3.UNPACK_B R11, R7.H1 ;  /* 0x00000007ff0b723e */ /* 0x000fe200030006ff */
[----:B------:R-:W-:Y:S01]  /*7100*/  HADD2.F32 R9, -RZ, R3.H0_H0 ;  /* 0x20000003ff097230 */ /* 0x000fe20000004100 */
[-C--:B------:R-:W-:Y:S02]  /*7110*/  F2FP.F16.E4M3.UNPACK_B R7, R5.reuse ;  /* 0x00000005ff07723e */ /* 0x080fe400020006ff */
[C---:B------:R-:W-:Y:S01]  /*7120*/  FMUL.FTZ R24, R8.reuse, R20 ;  /* 0x0000001408187220 */ /* 0x040fe20000410000 */
[-C--:B------:R-:W-:Y:S01]  /*7130*/  FMUL.FTZ R29, R8, R14.reuse ;  /* 0x0000000e081d7220 */ /* 0x080fe20000410000 */
[----:B------:R-:W-:Y:S01]  /*7140*/  F2FP.F16.E4M3.UNPACK_B R8, R5.H1 ;  /* 0x00000005ff08723e */ /* 0x000fe200030006ff */
[--C-:B------:R-:W-:Y:S02]  /*7150*/  HADD2.F32 R5, -RZ, R6.reuse.H1_H1 ;  /* 0x30000006ff057230 */ /* 0x100fe40000004100 */
[C---:B------:R-:W-:Y:S01]  /*7160*/  FFMA.FTZ R27, R9.reuse, R14, -R24 ;  /* 0x0000000e091b7223 */ /* 0x040fe20000010818 */
[----:B------:R-:W-:Y:S01]  /*7170*/  FFMA.FTZ R30, R9, R20, R29 ;  /* 0x00000014091e7223 */ /* 0x000fe2000001001d */
[----:B------:R-:W-:Y:S01]  /*7180*/  HADD2.F32 R6, -RZ, R6.H0_H0 ;  /* 0x20000006ff067230 */ /* 0x000fe20000004100 */
[----:B------:R-:W-:Y:S01]  /*7190*/  F2FP.F16.E4M3.UNPACK_B R12, R12.H1 ;  /* 0x0000000cff0c723e */ /* 0x000fe200030006ff */
[C---:B------:R-:W-:Y:S01]  /*71a0*/  FMUL.FTZ R9, R5.reuse, R21 ;  /* 0x0000001505097220 */ /* 0x040fe20000410000 */
[----:B------:R-:W-:Y:S01]  /*71b0*/  FMUL.FTZ R20, R5, R13 ;  /* 0x0000000d05147220 */ /* 0x000fe20000410000 */
[----:B------:R-:W-:Y:S01]  /*71c0*/  HADD2.F32 R14, -RZ, R25.H0_H0 ;  /* 0x20000019ff0e7230 */ /* 0x000fe20000004100 */
[----:B------:R-:W-:Y:S01]  /*71d0*/  F2FP.F16.E4M3.UNPACK_B R3, R4 ;  /* 0x00000004ff03723e */ /* 0x000fe200020006ff */
[----:B------:R-:W-:-:S02]  /*71e0*/  HADD2.F32 R5, -RZ, R10.H1_H1 ;  /* 0x3000000aff057230 */ /* 0x000fc40000004100 */
        /* <DEDUP_REMOVED lines=11> */
[----:B------:R-:W-:Y:S01]  /*72a0*/  HADD2.F32 R11, -RZ, R11.H0_H0 ;  /* 0x2000000bff0b7230 */ /* 0x000fe20000004100 */
[----:B------:R-:W-:Y:S01]  /*72b0*/  F2FP.F16.E4M3.UNPACK_B R5, R26 ;  /* 0x0000001aff05723e */ /* 0x000fe200020006ff */
[C---:B------:R-:W-:Y:S01]  /*72c0*/  FMUL.FTZ R10, R6.reuse, R12 ;  /* 0x0000000c060a7220 */ /* 0x040fe20000410000 */
[----:B------:R-:W-:Y:S01]  /*72d0*/  F2FP.F16.E4M3.UNPACK_B R4, R4.H1 ;  /* 0x00000004ff04723e */ /* 0x000fe200030006ff */
[----:B------:R-:W-:Y:S01]  /*72e0*/  FMUL.FTZ R20, R6, R25 ;  /* 0x0000001906147220 */ /* 0x000fe20000410000 */
[----:B------:R-:W-:Y:S01]  /*72f0*/  F2FP.F16.E4M3.UNPACK_B R13, R15 ;  /* 0x0000000fff0d723e */ /* 0x000fe200020006ff */
[----:B------:R-:W-:Y:S01]  /*7300*/  FFMA.FTZ R34, R11, R25, R10 ;  /* 0x000000190b227223 */ /* 0x000fe2000001000a */
[----:B------:R-:W-:-:S02]  /*7310*/  HADD2.F32 R10, -RZ, R5.H1_H1 ;  /* 0x30000005ff0a7230 */ /* 0x000fc40000004100 */
[----:B------:R-:W-:Y:S01]  /*7320*/  FFMA.FTZ R31, R11, R12, -R20 ;  /* 0x0000000c0b1f7223 */ /* 0x000fe20000010814 */
[----:B------:R-:W-:Y:S01]  /*7330*/  HADD2.F32 R9, -RZ, R5.H0_H0 ;  /* 0x20000005ff097230 */ /* 0x000fe20000004100 */
[----:B------:R-:W-:Y:S01]  /*7340*/  F2FP.F16.E4M3.UNPACK_B R26, R26.H1 ;  /* 0x0000001aff1a723e */ /* 0x000fe200030006ff */
[--C-:B------:R-:W-:Y:S01]  /*7350*/  HADD2.F32 R12, -RZ, R13.reuse.H1_H1 ;  /* 0x3000000dff0c7230 */ /* 0x100fe20000004100 */
[----:B------:R-:W-:Y:S01]  /*7360*/  F2FP.F16.E4M3.UNPACK_B R15, R15.H1 ;  /* 0x0000000fff0f723e */ /* 0x000fe200030006ff */
[--C-:B------:R-:W-:Y:S02]  /*7370*/  HADD2.F32 R6, -RZ, R4.reuse.H1_H1 ;  /* 0x30000004ff067230 */ /* 0x100fe40000004100 */
[----:B------:R-:W-:Y:S02]  /*7380*/  HADD2.F32 R5, -RZ, R4.H0_H0 ;  /* 0x20000004ff057230 */ /* 0x000fe40000004100 */
[----:B------:R-:W-:Y:S02]  /*7390*/  HADD2.F32 R13, -RZ, R13.H0_H0 ;  /* 0x2000000dff0d7230 */ /* 0x000fe40000004100 */
[----:B------:R-:W-:Y:S01]  /*73a0*/  FMUL.FTZ R14, R6, R12 ;  /* 0x0000000c060e7220 */ /* 0x000fe20000410000 */
[----:B------:R-:W-:-:S02]  /*73b0*/  HADD2.F32 R4, -RZ, R3.H1_H1 ;  /* 0x30000003ff047230 */ /* 0x000fc40000004100 */
[-C--:B------:R-:W-:Y:S01]  /*73c0*/  FMUL.FTZ R20, R6, R10.reuse ;  /* 0x0000000a06147220 */ /* 0x080fe20000410000 */
[----:B------:R-:W-:Y:S02]  /*73d0*/  HADD2.F32 R3, -RZ, R3.H0_H0 ;  /* 0x20000003ff037230 */ /* 0x000fe40000004100 */
[C---:B------:R-:W-:Y:S01]  /*73e0*/  FFMA.FTZ R14, R5.reuse, R10, -R14 ;  /* 0x0000000a050e7223 */ /* 0x040fe2000001080e */
[C---:B------:R-:W-:Y:S01]  /*73f0*/  FMUL.FTZ R6, R4.reuse, R13 ;  /* 0x0000000d04067220 */ /* 0x040fe20000410000 */
[-C--:B------:R-:W-:Y:S01]  /*7400*/  FMUL.FTZ R4, R4, R9.reuse ;  /* 0x0000000904047220 */ /* 0x080fe20000410000 */
[----:B------:R-:W-:Y:S01]  /*7410*/  FFMA.FTZ R11, R5, R12, R20 ;  /* 0x0000000c050b7223 */ /* 0x000fe20000010014 */
[----:B------:R-:W-:Y:S02]  /*7420*/  HADD2.F32 R5, -RZ, R26.H1_H1 ;  /* 0x3000001aff057230 */ /* 0x000fe40000004100 */
[C---:B------:R-:W-:Y:S01]  /*7430*/  FFMA.FTZ R10, R3.reuse, R9, -R6 ;  /* 0x00000009030a7223 */ /* 0x040fe20000010806 */
        /* <DEDUP_REMOVED lines=26> */
.L_x_11314:
[----:B------:R-:W2:Y:S04]  /*75e0*/  LDL R3, [R1+0x30] ;  /* 0x0000300001037983 */ /* 0x000ea80000100800 */
[----:B------:R-:W2:Y:S01]  /*75f0*/  LDL R34, [R1+0x34] ;  /* 0x0000340001227983 */ /* 0x000ea20000100800 */
[----:B------:R-:W0:Y:S01]  /*7600*/  S2R R0, SR_TID.X ;  /* 0x0000000000007919 */ /* 0x000e220000002100 */
[--C-:B------:R-:W-:Y:S01]  /*7610*/  SHF.R.S32.HI R13, RZ, 0x1f, R22.reuse ;  /* 0x0000001fff0d7819 */ /* 0x100fe20000011416 */
[----:B------:R-:W1:Y:S01]  /*7620*/  LDC R29, c[0x0][0x3d4] ;  /* 0x0000f500ff1d7b82 */ /* 0x000e620000000800 */
[----:B------:R-:W-:Y:S01]  /*7630*/  IMAD.MOV.U32 R12, RZ, RZ, R22 ;  /* 0x000000ffff0c7224 */ /* 0x000fe200078e0016 */
[----:B------:R-:W-:Y:S01]  /*7640*/  ULDC.64 UR4, c[0x0][0x3c8] ;  /* 0x0000f20000047ab9 */ /* 0x000fe20000000a00 */
[----:B------:R-:W-:Y:S01]  /*7650*/  IMAD R24, R45, R10, RZ ;  /* 0x0000000a2d187224 */ /* 0x000fe200078e02ff */
[----:B------:R-:W-:Y:S01]  /*7660*/  ULDC.64 UR6, c[0x0][0x3e0] ;  /* 0x0000f80000067ab9 */ /* 0x000fe20000000a00 */
[----:B0-----:R-:W-:-:S02]  /*7670*/  VIADD R37, R0, 0xffffff80 ;  /* 0xffffff8000257836 */ /* 0x001fc40000000000 */
[----:B------:R-:W-:-:S05]  /*7680*/  VIADD R36, R0, 0xffffff80 ;  /* 0xffffff8000247836 */ /* 0x000fca0000000000 */
[----:B------:R-:W-:Y:S02]  /*7690*/  LEA.HI R36, R36, R37, RZ, 0x1 ;  /* 0x0000002524247211 */ /* 0x000fe400078f08ff */
[----:B------:R-:W3:Y:S02]  /*76a0*/  LDL R37, [R1+0x60] ;  /* 0x0000600001257983 */ /* 0x000ee40000100800 */
[----:B------:R-:W-:Y:S01]  /*76b0*/  SHF.R.S32.HI R36, RZ, 0x1, R36 ;  /* 0x00000001ff247819 */ /* 0x000fe20000011424 */
[----:B------:R-:W-:-:S04]  /*76c0*/  IMAD R0, R45, R8, RZ ;  /* 0x000000082d007224 */ /* 0x000fc800078e02ff */
[----:B------:R-:W-:-:S04]  /*76d0*/  IMAD.WIDE.U32 R14, R36, R8, R12 ;  /* 0x00000008240e7225 */ /* 0x000fc800078e000c */
[----:B------:R-:W-:Y:S01]  /*76e0*/  IMAD.WIDE.U32 R20, R36, R10, R12 ;  /* 0x0000000a24147225 */ /* 0x000fe200078e000c */
[----:B------:R-:W-:-:S03]  /*76f0*/  IADD3 R12, P0, R14, R32, RZ ;  /* 0x000000200e0c7210 */ /* 0x000fc60007f1e0ff */
[----:B------:R-:W-:Y:S01]  /*7700*/  IMAD R0, R36, R9, R0 ;  /* 0x0000000924007224 */ /* 0x000fe200078e0200 */
[----:B------:R-:W-:Y:S01]  /*7710*/  IADD3 R14, P1, R20, R30, RZ ;  /* 0x0000001e140e7210 */ /* 0x000fe20007f3e0ff */
[----:B------:R-:W-:-:S03]  /*7720*/  IMAD R24, R36, R11, R24 ;  /* 0x0000000b24187224 */ /* 0x000fc600078e0218 */
[----:B------:R-:W-:Y:S02]  /*7730*/  IADD3.X R13, R43, R0, R15, P0, !PT ;  /* 0x000000002b0d7210 */ /* 0x000fe400007fe40f */
[----:B------:R-:W0:Y:S01]  /*7740*/  LDC R0, c[0x0][0x428] ;  /* 0x00010a00ff007b82 */ /* 0x000e220000000800 */
[----:B------:R-:W-:Y:S01]  /*7750*/  IADD3.X R15, R35, R24, R21, P1, !PT ;  /* 0x00000018230f7210 */ /* 0x000fe20000ffe415 */
[----:B------:R-:W-:-:S04]  /*7760*/  IMAD.WIDE.U32 R6, R6, 0xc0, R12 ;  /* 0x000000c006067825 */ /* 0x000fc800078e000c */
[----:B------:R-:W-:Y:S01]  /*7770*/  IMAD.WIDE.U32 R4, R4, 0xc0, R14 ;  /* 0x000000c004047825 */ /* 0x000fe200078e000e */
[----:B------:R-:W-:-:S03]  /*7780*/  IADD3 R12, P1, R6, UR4, RZ ;  /* 0x00000004060c7c10 */ /* 0x000fc6000ff3e0ff */
[----:B------:R-:W-:Y:S01]  /*7790*/  IMAD R15, R42, 0xc0, RZ ;  /* 0x000000c02a0f7824 */ /* 0x000fe200078e02ff */
[----:B------:R-:W-:Y:S02]  /*77a0*/  IADD3 R14, P2, R4, UR6, RZ ;  /* 0x00000006040e7c10 */ /* 0x000fe4000ff5e0ff */
[----:B------:R-:W-:Y:S02]  /*77b0*/  CS2R R24, SRZ ;  /* 0x0000000000187805 */ /* 0x000fe4000001ff00 */
[----:B------:R-:W-:Y:S02]  /*77c0*/  CS2R R26, SRZ ;  /* 0x00000000001a7805 */ /* 0x000fe4000001ff00 */
[----:B------:R-:W-:Y:S02]  /*77d0*/  IADD3.X R15, R15, UR7, R5, P2, !PT ;  /* 0x000000070f0f7c10 */ /* 0x000fe400097fe405 */
[----:B------:R-:W-:Y:S01]  /*77e0*/  CS2R R4, SRZ ;  /* 0x0000000000047805 */ /* 0x000fe2000001ff00 */
[----:B--2---:R-:W-:-:S05]  /*77f0*/  IMAD R3, R34, -0xc0, R3 ;  /* 0xffffff4022037824 */ /* 0x004fca00078e0203 */
[----:B------:R-:W-:-:S04]  /*7800*/  VIMNMX R20, R3, 0xc0, PT ;  /* 0x000000c003147848 */ /* 0x000fc80003fe0100 */
[----:B------:R-:W-:Y:S01]  /*7810*/  ISETP.GE.AND P0, PT, R36, R20, PT ;  /* 0x000000142400720c */ /* 0x000fe20003f06270 */
[----:B------:R-:W-:-:S03]  /*7820*/  IMAD R3, R40, 0xc0, RZ ;  /* 0x000000c028037824 */ /* 0x000fc600078e02ff */
[----:B-1----:R-:W-:Y:S02]  /*7830*/  ISETP.GE.OR P0, PT, R22, R29, P0 ;  /* 0x0000001d1600720c */ /* 0x002fe40000706670 */
[----:B------:R-:W-:Y:S02]  /*7840*/  IADD3.X R13, R3, UR5, R7, P1, !PT ;  /* 0x00000005030d7c10 */ /* 0x000fe40008ffe407 */
[----:B------:R-:W-:-:S09]  /*7850*/  CS2R R6, SRZ ;  /* 0x0000000000067805 */ /* 0x000fd2000001ff00 */
[----:B------:R1:W5:Y:S04]  /*7860*/  @!P0 LDG.E.128 R24, desc[UR40][R12.64] ;  /* 0x000000280c188981 */ /* 0x000368000c1e1d00 */
[----:B------:R2:W5:Y:S01]  /*7870*/  @!P0 LDG.E.128 R4, desc[UR40][R14.64] ;  /* 0x000000280e048981 */ /* 0x000562000c1e1d00 */
[----:B0-----:R-:W-:-:S13]  /*7880*/  ISETP.NE.AND P0, PT, R0, 0x1, PT ;  /* 0x000000010000780c */ /* 0x001fda0003f05270 */
[----:B------:R-:W0:Y:S08]  /*7890*/  @P0 LDC R0, c[0x0][0x42c] ;  /* 0x00010b00ff000b82 */ /* 0x000e300000000800 */
[----:B------:R-:W4:Y:S01]  /*78a0*/  @P0 LDC R21, c[0x0][0x430] ;  /* 0x00010c00ff150b82 */ /* 0x000f220000000800 */
[----:B------:R-:W-:Y:S02]  /*78b0*/  IMAD R3, R34, 0xc0, R36 ;  /* 0x000000c022037824 */ /* 0x000fe400078e0224 */
[----:B-1----:R-:W-:-:S02]  /*78c0*/  IMAD.MOV.U32 R12, RZ, RZ, R32 ;  /* 0x000000ffff0c7224 */ /* 0x002fc400078e0020 */
[----:B------:R-:W-:Y:S02]  /*78d0*/  IMAD.MOV.U32 R13, RZ, RZ, R43 ;  /* 0x000000ffff0d7224 */ /* 0x000fe400078e002b */
[----:B0-----:R-:W-:-:S05]  /*78e0*/  @P0 IMAD.HI.U32 R0, R3, R0, RZ ;  /* 0x0000000003000227 */ /* 0x001fca00078e00ff */
[----:B----4-:R-:W-:Y:S01]  /*78f0*/  @P0 SHF.R.U32.HI R3, RZ, R21, R0 ;  /* 0x00000015ff030219 */ /* 0x010fe20000011600 */
[----:B------:R-:W-:-:S03]  /*7900*/  IMAD.MOV.U32 R34, RZ, RZ, R30 ;  /* 0x000000ffff227224 */ /* 0x000fc600078e001e */
[----:B------:R-:W-:Y:S01]  /*7910*/  SHF.R.S32.HI R21, RZ, 0x1f, R3 ;  /* 0x0000001fff157819 */ /* 0x000fe20000011403 */
[----:B------:R-:W-:-:S04]  /*7920*/  IMAD.WIDE.U32 R12, R3, R8, R12 ;  /* 0x00000008030c7225 */ /* 0x000fc800078e000c */
[C---:B------:R-:W-:Y:S02]  /*7930*/  IMAD R8, R21.reuse, R8, RZ ;  /* 0x0000000815087224 */ /* 0x040fe400078e02ff */
[-C--:B------:R-:W-:Y:S02]  /*7940*/  IMAD R0, R21, R10.reuse, RZ ;  /* 0x0000000a15007224 */ /* 0x080fe400078e02ff */
[----:B--2---:R-:W-:-:S04]  /*7950*/  IMAD.WIDE.U32 R14, R3, R10, R34 ;  /* 0x0000000a030e7225 */ /* 0x004fc800078e0022 */
[C---:B------:R-:W-:Y:S01]  /*7960*/  IMAD R9, R3.reuse, R9, R8 ;  /* 0x0000000903097224 */ /* 0x040fe200078e0208 */
[----:B------:R-:W-:Y:S01]  /*7970*/  IADD3 R8, P0, R12, UR4, RZ ;  /* 0x000000040c087c10 */ /* 0x000fe2000ff1e0ff */
[----:B------:R-:W-:Y:S01]  /*7980*/  IMAD R3, R3, R11, R0 ;  /* 0x0000000b03037224 */ /* 0x000fe200078e0200 */
[----:B------:R-:W-:Y:S01]  /*7990*/  IADD3 R0, P1, R14, UR6, RZ ;  /* 0x000000060e007c10 */ /* 0x000fe2000ff3e0ff */
[----:B------:R-:W-:Y:S01]  /*79a0*/  UMOV UR4, 0xffffffff ;  /* 0xffffffff00047882 */ /* 0x000fe20000000000 */
[----:B------:R-:W-:Y:S02]  /*79b0*/  IADD3.X R13, R13, UR5, R9, P0, !PT ;  /* 0x000000050d0d7c10 */ /* 0x000fe400087fe409 */
[----:B------:R-:W-:Y:S02]  /*79c0*/  IADD3.X R3, R15, UR7, R3, P1, !PT ;  /* 0x000000070f037c10 */ /* 0x000fe40008ffe403 */
[----:B---3--:R-:W-:Y:S01]  /*79d0*/  LEA.HI R9, R37, R37, RZ, 0x1 ;  /* 0x0000002525097211 */ /* 0x008fe200078f08ff */
[----:B------:R-:W-:Y:S06]  /*79e0*/  BRA.DIV UR4, `(.L_x_11326) ;  /* 0x0000018604507947 */ /* 0x000fec000b800000 */
.L_x_11594:
[----:B------:R-:W-:Y:S01]  /*79f0*/  UMOV UR4, 0xffffffff ;  /* 0xffffffff00047882 */ /* 0x000fe20000000000 */
[----:B------:R-:W-:Y:S02]  /*7a00*/  LOP3.LUT R9, R9, 0xfffffffe, RZ, 0xc0, !PT ;  /* 0xfffffffe09097812 */ /* 0x000fe400078ec0ff */
[----:B------:R-:W-:Y:S05]  /*7a10*/  BRA.DIV UR4, `(.L_x_11327) ;  /* 0x0000018604687947 */ /* 0x000fea000b800000 */
.L_x_11597:
[----:B------:R-:W-:Y:S01]  /*7a20*/  UMOV UR4, 0xffffffff ;  /* 0xffffffff00047882 */ /* 0x000fe20000000000 */
[----:B------:R-:W-:Y:S02]  /*7a30*/  IMAD.IADD R9, R37, 0x1, -R9 ;  /* 0x0000000125097824 */ /* 0x000fe400078e0a09 */
[----:B------:R-:W-:Y:S05]  /*7a40*/  BRA.DIV UR4, `(.L_x_11328) ;  /* 0x0000018604847947 */ /* 0x000fea000b800000 */
.L_x_11600:
[----:B------:R-:W-:Y:S01]  /*7a50*/  UMOV UR4, 0xffffffff ;  /* 0xffffffff00047882 */ /* 0x000fe20000000000 */
[----:B------:R-:W-:Y:S02]  /*7a60*/  SHF.L.U32 R3, R9, 0x1f, RZ ;  /* 0x0000001f09037819 */ /* 0x000fe400000006ff */
[----:B------:R-:W-:Y:S05]  /*7a70*/  BRA.DIV UR4, `(.L_x_11329) ;  /* 0x0000018604a07947 */ /* 0x000fea000b800000 */
.L_x_11603:
[----:B------:R-:W0:Y:S01]  /*7a80*/  SYNCS.PHASECHK.TRANS64.TRYWAIT P1, [R18+URZ+0x13200], R3 ;  /* 0x01320003120075a7 */ /* 0x000e22000802017f */
[----:B------:R-:W-:Y:S01]  /*7a90*/  ISETP.GE.AND P0, PT, R22, R29, PT ;  /* 0x0000001d1600720c */ /* 0x000fe20003f06270 */
[----:B------:R-:W-:Y:S03]  /*7aa0*/  BSSY B1, `(.L_x_11330) ;  /* 0x0000003000017945 */ /* 0x000fe60003800000 */
[----:B------:R-:W-:Y:S01]  /*7ab0*/  ISETP.GE.OR P0, PT, R36, R20, P0 ;  /* 0x000000142400720c */ /* 0x000fe20000706670 */
[----:B0-----:R-:W-:-:S12]  /*7ac0*/  @!P1 BRA `(.L_x_11331) ;  /* 0x0000018400b49947 */ /* 0x001fd80003800000 */
.L_x_11604:
[----:B------:R-:W-:Y:S05]  /*7ad0*/  BSYNC B1 ;  /* 0x0000000000017941 */ /* 0x000fea0003800000 */
.L_x_11330:
[----:B------:R-:W-:Y:S05]  /*7ae0*/  @P0 BRA `(.L_x_11323) ;  /* 0x0000000c00f00947 */ /* 0x000fea0003800000 */
[----:B------:R-:W2:Y:S04]  /*7af0*/  LDL R14, [R1+0x50] ;  /* 0x00005000010e7983 */ /* 0x000ea80000100800 */
[----:B------:R-:W3:Y:S04]  /*7b00*/  LDL R31, [R1+0x54] ;  /* 0x00005400011f7983 */ /* 0x000ee80000100800 */
[----:B------:R-:W4:Y:S01]  /*7b10*/  LDL R51, [R1+0x6c] ;  /* 0x00006c0001337983 */ /* 0x000f220000100800 */
[----:B0----5:R-:W-:Y:S02]  /*7b20*/  SHF.R.U32.HI R3, RZ, 0x8, R24 ;  /* 0x00000008ff037819 */ /* 0x021fe40000011618 */
[----:B------:R-:W-:-:S02]  /*7b30*/  SHF.R.U32.HI R9, RZ, 0x8, R25 ;  /* 0x00000008ff097819 */ /* 0x000fc40000011619 */
[----:B------:R-:W-:Y:S02]  /*7b40*/  LOP3.LUT R0, R24, 0xff, RZ, 0xc0, !PT ;  /* 0x000000ff18007812 */ /* 0x000fe400078ec0ff */
[----:B------:R-:W-:Y:S02]  /*7b50*/  LOP3.LUT R3, R3, 0xff, RZ, 0xc0, !PT ;  /* 0x000000ff03037812 */ /* 0x000fe400078ec0ff */
[----:B------:R-:W-:Y:S02]  /*7b60*/  LOP3.LUT R8, R25, 0xff, RZ, 0xc0, !PT ;  /* 0x000000ff19087812 */ /* 0x000fe400078ec0ff */
[----:B------:R-:W-:Y:S02]  /*7b70*/  LOP3.LUT R9, R9, 0xff, RZ, 0xc0, !PT ;  /* 0x000000ff09097812 */ /* 0x000fe400078ec0ff */
[----:B------:R-:W-:Y:S01]  /*7b80*/  PRMT R20, R3, 0x7604, R0 ;  /* 0x0000760403147816 */ /* 0x000fe20000000000 */
[----:B------:R-:W-:Y:S01]  /*7b90*/  IMAD.IADD R0, R22, 0x1, R29 ;  /* 0x0000000116007824 */ /* 0x000fe200078e021d */
[----:B------:R-:W-:-:S02]  /*7ba0*/  PRMT R30, R9, 0x7604, R8 ;  /* 0x00007604091e7816 */ /* 0x000fc40000000008 */
        /* <DEDUP_REMOVED lines=8> */
[----:B------:R-:W-:Y:S02]  /*7c30*/  SHF.R.U32.HI R21, RZ, 0x8, R7 ;  /* 0x00000008ff157819 */ /* 0x000fe40000011607 */
[----:B------:R-:W-:Y:S02]  /*7c40*/  LOP3.LUT R9, R27, 0xff, RZ, 0xc0, !PT ;  /* 0x000000ff1b097812 */ /* 0x000fe400078ec0ff */
[----:B------:R-:W-:Y:S02]  /*7c50*/  LOP3.LUT R10, R10, 0xff, RZ, 0xc0, !PT ;  /* 0x000000ff0a0a7812 */ /* 0x000fe400078ec0ff */
[----:B------:R-:W-:-:S02]  /*7c60*/  PRMT R33, R12, 0x7604, R11 ;  /* 0x000076040c217816 */ /* 0x000fc4000000000b */
[----:B------:R-:W-:Y:S02]  /*7c70*/  LOP3.LUT R12, R6, 0xff, RZ, 0xc0, !PT ;  /* 0x000000ff060c7812 */ /* 0x000fe400078ec0ff */
[----:B------:R-:W-:Y:S02]  /*7c80*/  LOP3.LUT R21, R21, 0xff, RZ, 0xc0, !PT ;  /* 0x000000ff15157812 */ /* 0x000fe400078ec0ff */
[----:B------:R-:W-:Y:S02]  /*7c90*/  PRMT R34, R10, 0x7604, R9 ;  /* 0x000076040a227816 */ /* 0x000fe40000000009 */
[----:B------:R-:W-:-:S04]  /*7ca0*/  SHF.R.U32.HI R29, RZ, 0x10, R26 ;  /* 0x00000010ff1d7819 */ /* 0x000fc8000001161a */
[----:B------:R-:W-:-:S04]  /*7cb0*/  LOP3.LUT R29, R29, 0xff, RZ, 0xc0, !PT ;  /* 0x000000ff1d1d7812 */ /* 0x000fc800078ec0ff */
[----:B------:R-:W-:Y:S02]  /*7cc0*/  PRMT R29, R29, 0x7054, R32 ;  /* 0x000070541d1d7816 */ /* 0x000fe40000000020 */
[----:B------:R-:W-:-:S04]  /*7cd0*/  SHF.R.U32.HI R32, RZ, 0x10, R6 ;  /* 0x00000010ff207819 */ /* 0x000fc80000011606 */
[----:B------:R-:W-:Y:S02]  /*7ce0*/  LOP3.LUT R32, R32, 0xff, RZ, 0xc0, !PT ;  /* 0x000000ff20207812 */ /* 0x000fe400078ec0ff */
[----:B--2---:R-:W-:Y:S02]  /*7cf0*/  SHF.R.U32.HI R13, RZ, 0x3, R14 ;  /* 0x00000003ff0d7819 */ /* 0x004fe4000001160e */
[----:B------:R-:W-:Y:S02]  /*7d00*/  LOP3.LUT R0, R14, 0x30, R0, 0xf8, !PT ;  /* 0x000000300e007812 */ /* 0x000fe400078ef800 */
[----:B------:R-:W-:Y:S02]  /*7d10*/  SHF.R.U32.HI R14, RZ, 0x8, R6 ;  /* 0x00000008ff0e7819 */ /* 0x000fe40000011606 */
[----:B------:R-:W-:Y:S02]  /*7d20*/  LOP3.LUT R3, R0, R13, RZ, 0x3c, !PT ;  /* 0x0000000d00037212 */ /* 0x000fe400078e3cff */
[----:B------:R-:W-:Y:S01]  /*7d30*/  SHF.R.U32.HI R13, RZ, 0x8, R5 ;  /* 0x00000008ff0d7819 */ /* 0x000fe20000011605 */
[----:B----4-:R-:W0:Y:S01]  /*7d40*/  LDS.128 R8, [R51+0xb000] ;  /* 0x00b0000033087984 */ /* 0x010e220000000c00 */
[----:B------:R-:W-:-:S02]  /*7d50*/  LOP3.LUT R0, R5, 0xff, RZ, 0xc0, !PT ;  /* 0x000000ff05007812 */ /* 0x000fc400078ec0ff */
[----:B------:R-:W-:Y:S02]  /*7d60*/  LOP3.LUT R13, R13, 0xff, RZ, 0xc0, !PT ;  /* 0x000000ff0d0d7812 */ /* 0x000fe400078ec0ff */
[----:B------:R-:W-:Y:S02]  /*7d70*/  LOP3.LUT R15, R14, 0xff, RZ, 0xc0, !PT ;  /* 0x000000ff0e0f7812 */ /* 0x000fe400078ec0ff */
[----:B------:R-:W-:Y:S02]  /*7d80*/  LOP3.LUT R14, R7, 0xff, RZ, 0xc0, !PT ;  /* 0x000000ff070e7812 */ /* 0x000fe400078ec0ff */
[----:B------:R-:W-:Y:S02]  /*7d90*/  PRMT R35, R13, 0x7604, R0 ;  /* 0x000076040d237816 */ /* 0x000fe40000000000 */
[----:B---3--:R-:W-:Y:S02]  /*7da0*/  IADD3 R0, R18, R31, R3 ;  /* 0x0000001f12007210 */ /* 0x008fe40007ffe003 */
[----:B------:R-:W-:-:S02]  /*7db0*/  PRMT R37, R15, 0x7604, R12 ;  /* 0x000076040f257816 */ /* 0x000fc4000000000c */
[----:B------:R-:W-:Y:S02]  /*7dc0*/  PRMT R39, R21, 0x7604, R14 ;  /* 0x0000760415277816 */ /* 0x000fe4000000000e */
[----:B------:R-:W1:Y:S01]  /*7dd0*/  LDS.128 R12, [R0+0xb000] ;  /* 0x00b00000000c7984 */ /* 0x000e620000000c00 */
[----:B------:R-:W-:Y:S02]  /*7de0*/  SHF.R.U32.HI R21, RZ, 0x10, R25 ;  /* 0x00000010ff157819 */ /* 0x000fe40000011619 */
[----:B------:R-:W-:Y:S02]  /*7df0*/  SHF.R.U32.HI R3, RZ, 0x10, R24 ;  /* 0x00000010ff037819 */ /* 0x000fe40000011618 */
[----:B------:R-:W-:Y:S02]  /*7e00*/  SHF.R.U32.HI R31, RZ, 0x10, R27 ;  /* 0x00000010ff1f7819 */ /* 0x000fe4000001161b */
[----:B------:R-:W-:Y:S02]  /*7e10*/  LOP3.LUT R21, R21, 0xff, RZ, 0xc0, !PT ;  /* 0x000000ff15157812 */ /* 0x000fe400078ec0ff */
        /* <DEDUP_REMOVED lines=13> */
[----:B------:R-:W-:Y:S02]  /*7ef0*/  PRMT R41, R32, 0x7054, R37 ;  /* 0x0000705420297816 */ /* 0x000fe40000000025 */
[----:B------:R-:W-:Y:S02]  /*7f00*/  PRMT R43, R34, 0x7054, R39 ;  /* 0x00007054222b7816 */ /* 0x000fe40000000027 */
[----:B------:R-:W-:Y:S02]  /*7f10*/  LOP3.LUT R37, R35, 0xff000000, R5, 0xf8, !PT ;  /* 0xff00000023257812 */ /* 0x000fe400078ef805 */
[----:B------:R-:W-:Y:S02]  /*7f20*/  LOP3.LUT R20, R3, 0xff000000, R24, 0xf8, !PT ;  /* 0xff00000003147812 */ /* 0x000fe400078ef818 */
[----:B------:R-:W-:Y:S02]  /*7f30*/  LOP3.LUT R34, R21, 0xff000000, R25, 0xf8, !PT ;  /* 0xff00000015227812 */ /* 0x000fe400078ef819 */
[----:B------:R-:W-:-:S02]  /*7f40*/  LOP3.LUT R3, R29, 0xff000000, R26, 0xf8, !PT ;  /* 0xff0000001d037812 */ /* 0x000fc400078ef81a */
[----:B------:R-:W-:Y:S02]  /*7f50*/  LOP3.LUT R29, R33, 0xff000000, R4, 0xf8, !PT ;  /* 0xff000000211d7812 */ /* 0x000fe400078ef804 */
[-C--:B0-----:R-:W-:Y:S02]  /*7f60*/  F2FP.F16.E4M3.UNPACK_B R25, R8.reuse ;  /* 0x00000008ff19723e */ /* 0x081fe400020006ff */
[----:B------:R-:W-:Y:S02]  /*7f70*/  F2FP.F16.E4M3.UNPACK_B R32, R8.H1 ;  /* 0x00000008ff20723e */ /* 0x000fe400030006ff */
[-C--:B------:R-:W-:Y:S02]  /*7f80*/  F2FP.F16.E4M3.UNPACK_B R30, R11.reuse ;  /* 0x0000000bff1e723e */ /* 0x080fe400020006ff */
[----:B------:R-:W-:Y:S02]  /*7f90*/  F2FP.F16.E4M3.UNPACK_B R33, R11.H1 ;  /* 0x0000000bff21723e */ /* 0x000fe400030006ff */
[----:B------:R-:W-:-:S02]  /*7fa0*/  F2FP.F16.E4M3.UNPACK_B R38, R37 ;  /* 0x00000025ff26723e */ /* 0x000fc400020006ff */
[----:B-1----:R-:W-:Y:S02]  /*7fb0*/  F2FP.F16.E4M3.UNPACK_B R8, R13 ;  /* 0x0000000dff08723e */ /* 0x002fe400020006ff */
[----:B------:R-:W-:Y:S01]  /*7fc0*/  F2FP.F16.E4M3.UNPACK_B R11, R34 ;  /* 0x00000022ff0b723e */ /* 0x000fe200020006ff */
[----:B------:R-:W-:Y:S01]  /*7fd0*/  HADD2.F32 R40, -RZ, R38.H0_H0 ;  /* 0x20000026ff287230 */ /* 0x000fe20000004100 */
[----:B------:R-:W-:Y:S01]  /*7fe0*/  LOP3.LUT R5, R41, 0xff000000, R6, 0xf8, !PT ;  /* 0xff00000029057812 */ /* 0x000fe200078ef806 */
[--C-:B------:R-:W-:Y:S01]  /*7ff0*/  HADD2.F32 R6, -RZ, R8.reuse.H0_H0 ;  /* 0x20000008ff067230 */ /* 0x100fe20000004100 */
[----:B------:R-:W-:Y:S01]  /*8000*/  F2FP.F16.E4M3.UNPACK_B R21, R9 ;  /* 0x00000009ff15723e */ /* 0x000fe200020006ff */
[----:B------:R-:W-:Y:S01]  /*8010*/  HADD2.F32 R8, -RZ, R8.H1_H1 ;  /* 0x30000008ff087230 */ /* 0x000fe20000004100 */
[----:B------:R-:W-:Y:S01]  /*8020*/  F2FP.F16.E4M3.UNPACK_B R26, R13.H1 ;  /* 0x0000000dff1a723e */ /* 0x000fe200030006ff */
[----:B------:R-:W-:Y:S01]  /*8030*/  HADD2.F32 R13, -RZ, R11.H0_H0 ;  /* 0x2000000bff0d7230 */ /* 0x000fe20000004100 */
[----:B------:R-:W-:-:S02]  /*8040*/  LOP3.LUT R39, R31, 0xff000000, R27, 0xf8, !PT ;  /* 0xff0000001f277812 */ /* 0x000fc400078ef81b */
[----:B------:R-:W-:Y:S01]  /*8050*/  F2FP.F16.E4M3.UNPACK_B R24, R9.H1 ;  /* 0x00000009ff18723e */ /* 0x000fe200030006ff */
[--C-:B------:R-:W-:Y:S01]  /*8060*/  HADD2.F32 R9, -RZ, R21.reuse.H0_H0 ;  /* 0x20000015ff097230 */ /* 0x100fe20000004100 */
[-C--:B------:R-:W-:Y:S01]  /*8070*/  F2FP.F16.E4M3.UNPACK_B R27, R12.reuse ;  /* 0x0000000cff1b723e */ /* 0x080fe200020006ff */
[----:B------:R-:W-:Y:S01]  /*8080*/  HADD2.F32 R21, -RZ, R21.H1_H1 ;  /* 0x30000015ff157230 */ /* 0x000fe20000004100 */
[----:B------:R-:W-:Y:S01]  /*8090*/  F2FP.F16.E4M3.UNPACK_B R35, R12.H1 ;  /* 0x0000000cff23723e */ /* 0x000fe200030006ff */
[C---:B------:R-:W-:Y:S01]  /*80a0*/  FMUL.FTZ R12, R6.reuse, R40 ;  /* 0x00000028060c7220 */ /* 0x040fe20000410000 */
[-C--:B------:R-:W-:Y:S02]  /*80b0*/  F2FP.F16.E4M3.UNPACK_B R31, R15.reuse ;  /* 0x0000000fff1f723e */ /* 0x080fe400020006ff */
[----:B------:R-:W-:Y:S01]  /*80c0*/  F2FP.F16.E4M3.UNPACK_B R36, R15.H1 ;  /* 0x0000000fff24723e */ /* 0x000fe200030006ff */
[-C--:B------:R-:W-:Y:S01]  /*80d0*/  FMUL.FTZ R15, R6, R13.reuse ;  /* 0x0000000d060f7220 */ /* 0x080fe20000410000 */
[----:B------:R-:W-:Y:S01]  /*80e0*/  FFMA.FTZ R6, R9, R13, -R12 ;  /* 0x0000000d09067223 */ /* 0x000fe2000001080c */
[----:B------:R-:W-:Y:S01]  /*80f0*/  F2FP.F16.E4M3.UNPACK_B R34, R34.H1 ;  /* 0x00000022ff22723e */ /* 0x000fe200030006ff */
[----:B------:R-:W-:-:S02]  /*8100*/  HADD2.F32 R12, -RZ, R11.H1_H1 ;  /* 0x3000000bff0c7230 */ /* 0x000fc40000004100 */
[----:B------:R-:W-:Y:S01]  /*8110*/  FFMA.FTZ R9, R9, R40, R15 ;  /* 0x0000002809097223 */ /* 0x000fe2000001000f */
[----:B------:R-:W-:Y:S01]  /*8120*/  F2FP.F16.E4M3.UNPACK_B R15, R37.H1 ;  /* 0x00000025ff0f723e */ /* 0x000fe200030006ff */
[----:B------:R-:W-:Y:S01]  /*8130*/  HADD2.F32 R37, -RZ, R38.H1_H1 ;  /* 0x30000026ff257230 */ /* 0x000fe20000004100 */
[----:B------:R-:W-:Y:S01]  /*8140*/  LOP3.LUT R43, R43, 0xff000000, R7, 0xf8, !PT ;  /* 0xff0000002b2b7812 */ /* 0x000fe200078ef807 */
        /* <DEDUP_REMOVED lines=9> */
[----:B------:R-:W-:Y:S01]  /*81e0*/  FMUL.FTZ R41, R11, R38 ;  /* 0x000000260b297220 */ /* 0x000fe20000410000 */
[----:B------:R-:W-:Y:S01]  /*81f0*/  FFMA.FTZ R11, R21, R12, -R42 ;  /* 0x0000000c150b7223 */ /* 0x000fe2000001082a */
[----:B------:R-:W-:Y:S01]  /*8200*/  FFMA.FTZ R12, R13, R38, -R44 ;  /* 0x000000260d0c7223 */ /* 0x000fe2000001082c */
[----:B------:R-:W-:Y:S01]  /*8210*/  FFMA.FTZ R8, R21, R37, R8 ;  /* 0x0000002515087223 */ /* 0x000fe20000010008 */
[----:B------:R-:W-:Y:S01]  /*8220*/  FFMA.FTZ R13, R13, R40, R41 ;  /* 0x000000280d0d7223 */ /* 0x000fe20000010029 */
[----:B------:R-:W-:Y:S01]  /*8230*/  HADD2.F32 R37, -RZ, R34.H1_H1 ;  /* 0x30000022ff257230 */ /* 0x000fe20000004100 */
[----:B------:R-:W-:Y:S01]  /*8240*/  F2FP.F16.E4M3.UNPACK_B R40, R43 ;  /* 0x0000002bff28723e */ /* 0x000fe200020006ff */
[----:B------:R-:W-:Y:S01]  /*8250*/  HADD2.F32 R41, -RZ, R15.H1_H1 ;  /* 0x3000000fff297230 */ /* 0x000fe20000004100 */
[----:B------:R-:W-:Y:S01]  /*8260*/  F2FP.F16.E4M3.UNPACK_B R34, R39 ;  /* 0x00000027ff22723e */ /* 0x000fe200020006ff */
        /* <DEDUP_REMOVED lines=9> */
[-C--:B------:R-:W-:Y:S01]  /*8300*/  FMUL.FTZ R47, R15, R38.reuse ;  /* 0x000000260f2f7220 */ /* 0x080fe20000410000 */
[----:B------:R-:W-:Y:S01]  /*8310*/  F2FP.F16.E4M3.UNPACK_B R39, R39.H1 ;  /* 0x00000027ff27723e */ /* 0x000fe200030006ff */
[C---:B------:R-:W-:Y:S01]  /*8320*/  FFMA.FTZ R15, R24.reuse, R37, -R45 ;  /* 0x00000025180f7223 */ /* 0x040fe2000001082d */
[----:B------:R-:W-:Y:S01]  /*8330*/  FFMA.FTZ R26, R24, R41, R26 ;  /* 0x00000029181a7223 */ /* 0x000fe2000001001a */
[----:B------:R-:W-:Y:S01]  /*8340*/  FFMA.FTZ R24, R21, R38, -R44 ;  /* 0x0000002615187223 */ /* 0x000fe2000001082c */
[----:B------:R-:W-:-:S02]  /*8350*/  HADD2.F32 R41, -RZ, R40.H1_H1 ;  /* 0x30000028ff297230 */ /* 0x000fc40000004100 */
[----:B------:R-:W-:Y:S01]  /*8360*/  FFMA.FTZ R21, R21, R42, R47 ;  /* 0x0000002a15157223 */ /* 0x000fe2000001002f */
[----:B------:R-:W-:Y:S01]  /*8370*/  HADD2.F32 R31, -RZ, R31.H1_H1 ;  /* 0x3000001fff1f7230 */ /* 0x000fe20000004100 */
[----:B------:R-:W-:Y:S01]  /*8380*/  F2FP.F16.E4M3.UNPACK_B R14, R14.H1 ;  /* 0x0000000eff0e723e */ /* 0x000fe200030006ff */
        /* <DEDUP_REMOVED lines=11> */
[----:B------:R-:W-:Y:S01]  /*8440*/  FMUL.FTZ R37, R37, R40 ;  /* 0x0000002825257220 */ /* 0x000fe20000410000 */
[----:B------:R-:W-:Y:S02]  /*8450*/  HADD2.F32 R43, -RZ, R43.H1_H1 ;  /* 0x3000002bff2b7230 */ /* 0x000fe40000004100 */
[C---:B------:R-:W-:Y:S01]  /*8460*/  FFMA.FTZ R31, R30.reuse, R38, -R45 ;  /* 0x000000261e1f7223 */ /* 0x040fe2000001082d */
[----:B------:R-:W-:Y:S01]  /*8470*/  FFMA.FTZ R30, R30, R41, R44 ;  /* 0x000000291e1e7223 */ /* 0x000fe2000001002c */
[----:B------:R-:W-:Y:S01]  /*8480*/  F2FP.F16.E4M3.UNPACK_B R41, R29.H1 ;  /* 0x0000001dff29723e */ /* 0x000fe200030006ff */
[C---:B------:R-:W-:Y:S01]  /*8490*/  FFMA.FTZ R47, R34.reuse, R40, -R47 ;  /* 0x00000028222f7223 */ /* 0x040fe2000001082f */
[----:B------:R-:W-:Y:S01]  /*84a0*/  F2FP.F16.E4M3.UNPACK_B R38, R20.H1 ;  /* 0x00000014ff26723e */ /* 0x000fe200030006ff */
[----:B------:R-:W-:Y:S01]  /*84b0*/  FFMA.FTZ R45, R34, R42, R37 ;  /* 0x0000002a222d7223 */ /* 0x000fe20000010025 */
[----:B------:R-:W-:Y:S01]  /*84c0*/  HADD2.F32 R40, -RZ, R39.H1_H1 ;  /* 0x30000027ff287230 */ /* 0x000fe20000004100 */
[----:B------:R-:W-:Y:S01]  /*84d0*/  F2FP.SATFINITE.E4M3.F32.PACK_AB_MERGE_C R13, R26, R13, RZ ;  /* 0x0000000d1a0d723e */ /* 0x000fe200048070ff */
[----:B------:R-:W-:-:S02]  /*84e0*/  HADD2.F32 R37, -RZ, R36.H1_H1 ;  /* 0x30000024ff257230 */ /* 0x000fc40000004100 */
[----:B------:R-:W-:Y:S01]  /*84f0*/  HADD2.F32 R42, -RZ, R41.H0_H0 ;  /* 0x20000029ff2a7230 */ /* 0x000fe20000004100 */
[----:B------:R-:W-:Y:S01]  /*8500*/  F2FP.SATFINITE.E4M3.F32.PACK_AB_MERGE_C R9, R8, R9, R13 ;  /* 0x000000090809723e */ /* 0x000fe2000480700d */
        /* <DEDUP_REMOVED lines=10> */
[----:B------:R-:W-:Y:S01]  /*85b0*/  FFMA.FTZ R50, R34, R43, R46 ;  /* 0x0000002b22327223 */ /* 0x000fe2000001002e */
[----:B------:R-:W-:Y:S01]  /*85c0*/  HADD2.F32 R35, -RZ, R35.H1_H1 ;  /* 0x30000023ff237230 */ /* 0x000fe20000004100 */
[----:B------:R-:W-:Y:S01]  /*85d0*/  F2FP.F16.E4M3.UNPACK_B R34, R29 ;  /* 0x0000001dff22723e */ /* 0x000fe200020006ff */
[----:B------:R-:W-:Y:S02]  /*85e0*/  HADD2.F32 R38, -RZ, R38.H1_H1 ;  /* 0x30000026ff267230 */ /* 0x000fe40000004100 */
[C---:B------:R-:W-:Y:S01]  /*85f0*/  FFMA.FTZ R44, R33.reuse, R39, -R44 ;  /* 0x00000027212c7223 */ /* 0x040fe2000001082c */
[----:B------:R-:W-:Y:S01]  /*8600*/  FFMA.FTZ R42, R33, R42, R37 ;  /* 0x0000002a212a7223 */ /* 0x000fe20000010025 */
[----:B------:R-:W-:Y:S01]  /*8610*/  HADD2.F32 R32, -RZ, R32.H1_H1 ;  /* 0x30000020ff207230 */ /* 0x000fe20000004100 */
[----:B------:R-:W-:Y:S01]  /*8620*/  F2FP.F16.E4M3.UNPACK_B R33, R20 ;  /* 0x00000014ff21723e */ /* 0x000fe200020006ff */
[C---:B------:R-:W-:Y:S01]  /*8630*/  FMUL.FTZ R37, R35.reuse, R41 ;  /* 0x0000002923257220 */ /* 0x040fe20000410000 */
[----:B------:R-:W-:Y:S01]  /*8640*/  FMUL.FTZ R20, R35, R38 ;  /* 0x0000002623147220 */ /* 0x000fe20000410000 */
[----:B------:R-:W-:Y:S01]  /*8650*/  HADD2.F32 R35, -RZ, R34.H0_H0 ;  /* 0x20000022ff237230 */ /* 0x000fe20000004100 */
[----:B------:R-:W-:Y:S01]  /*8660*/  F2FP.SATFINITE.E4M3.F32.PACK_AB_MERGE_C R45, R50, R45, RZ ;  /* 0x0000002d322d723e */ /* 0x000fe200048070ff */
[----:B------:R-:W-:-:S02]  /*8670*/  HADD2.F32 R29, -RZ, R27.H0_H0 ;  /* 0x2000001bff1d7230 */ /* 0x000fc40000004100 */
        /* <DEDUP_REMOVED lines=67> */
.L_x_11323:
[----:B------:R-:W-:Y:S05]  /*8ab0*/  BSYNC B0 ;  /* 0x0000000000007941 */ /* 0x000fea0003800000 */
.L_x_11313:
        /* <DEDUP_REMOVED lines=8> */
.L_x_11310:
[----:B-12---:R-:W2:Y:S02]  /*8b40*/  LDL R0, [R1+0x10] ;  /* 0x0000100001007983 */ /* 0x006ea40000100800 */
[----:B--2---:R-:W-:-:S13]  /*8b50*/  ISETP.NE.AND P0, PT, R0, 0x3, PT ;  /* 0x000000030000780c */ /* 0x004fda0003f05270 */
[----:B------:R-:W-:Y:S05]  /*8b60*/  @!P0 BRA `(.L_x_11332) ;  /* 0x0000000000048947 */ /* 0x000fea0003800000 */
[----:B------:R-:W-:Y:S01]  /*8b70*/  BPT.TRAP 0x1 ;  /* 0x000000040000795c */ /* 0x000fe20000300000 */
.L_x_11332:
[----:B------:R-:W-:Y:S01]  /*8b80*/  IMAD R12, R19, 0x8, R18 ;  /* 0x00000008130c7824 */ /* 0x000fe200078e0212 */
[----:B0-----:R-:W-:-:S04]  /*8b90*/  SHF.L.U32 R3, R156, 0x1f, RZ ;  /* 0x0000001f9c037819 */ /* 0x001fc800000006ff */
[----:B------:R0:W1:Y:S01]  /*8ba0*/  SYNCS.PHASECHK.TRANS64.TRYWAIT P1, [R12+URZ+0x13230], R3 ;  /* 0x013230030c0075a7 */ /* 0x000062000802017f */
[----:B------:R-:W-:Y:S05]  /*8bb0*/  @!P0 BRA `(.L_x_11333) ;  /* 0x0000000000048947 */ /* 0x000fea0003800000 */
[----:B------:R-:W-:Y:S01]  /*8bc0*/  BPT.TRAP 0x1 ;  /* 0x000000040000795c */ /* 0x000fe20000300000 */
.L_x_11333:
[----:B------:R-:W2:Y:S01]  /*8bd0*/  S2R R0, SR_TID.X ;  /* 0x0000000000007919 */ /* 0x000ea20000002100 */
[----:B------:R-:W-:Y:S02]  /*8be0*/  LOP3.LUT R16, R16, 0xff7fffff, RZ, 0xc0, !PT ;  /* 0xff7fffff10107812 */ /* 0x000fe400078ec0ff */
[----:B--2--5:R-:W-:Y:S01]  /*8bf0*/  LOP3.LUT R4, R0, 0x7f, RZ, 0xc0, !PT ;  /* 0x0000007f00047812 */ /* 0x024fe200078ec0ff */
[----:B------:R-:W-:-:S03]  /*8c00*/  VIADD R0, R18, 0xe000 ;  /* 0x0000e00012007836 */ /* 0x000fc60000000000 */
[----:B------:R-:W-:Y:S02]  /*8c10*/  ISETP.NE.AND P2, PT, R4, RZ, PT ;  /* 0x000000ff0400720c */ /* 0x000fe40003f45270 */
[----:B------:R-:W-:-:S04]  /*8c20*/  SHF.R.U32.HI R0, RZ, 0x4, R0 ;  /* 0x00000004ff007819 */ /* 0x000fc80000011600 */
[----:B------:R-:W-:-:S07]  /*8c30*/  LOP3.LUT R0, R0, 0x3fff, RZ, 0xc0, !PT ;  /* 0x00003fff00007812 */ /* 0x000fce00078ec0ff */
[----:B------:R-:W-:Y:S01]  /*8c40*/  @P2 LOP3.LUT R16, R16, 0x800000, RZ, 0xfc, !PT ;  /* 0x0080000010102812 */ /* 0x000fe200078efcff */
[----:B-1----:R-:W-:Y:S06]  /*8c50*/  @P1 BRA `(.L_x_11334) ;  /* 0x0000000000081947 */ /* 0x002fec0003800000 */
[----:B------:R-:W1:Y:S02]  /*8c60*/  SYNCS.PHASECHK.TRANS64.TRYWAIT P1, [R12+URZ+0x13230], R3 ;  /* 0x013230030c0075a7 */ /* 0x000e64000802017f */
[----:B-1----:R-:W-:Y:S05]  /*8c70*/  @!P1 BRA `(.L_x_11335) ;  /* 0x00000174005c9947 */ /* 0x002fea0003800000 */
.L_x_11334:
[----:B------:R-:W-:Y:S01]  /*8c80*/  LOP3.LUT R0, R0, 0x10000, RZ, 0xfc, !PT ;  /* 0x0001000000007812 */ /* 0x000fe200078efcff */
[----:B------:R-:W-:Y:S05]  /*8c90*/  WARPSYNC.ALL ;  /* 0x0000000000007948 */ /* 0x000fea0003800000 */
[----:B------:R2:W-:Y:S01]  /*8ca0*/  STL [R1+0x2c], R0 ;  /* 0x00002c0001007387 */ /* 0x0005e20000100800 */
[----:B------:R-:W-:-:S03]  /*8cb0*/  IMAD R10, R19, 0x280, R0 ;  /* 0x00000280130a7824 */ /* 0x000fc600078e0200 */
[----:B------:R-:W3:Y:S01]  /*8cc0*/  LDL R21, [R1+0x70] ;  /* 0x0000700001157983 */ /* 0x000ee20000100800 */
[----:B------:R-:W-:Y:S02]  /*8cd0*/  VIADD R4, R10, 0x80 ;  /* 0x000000800a047836 */ /* 0x000fe40000000000 */
[----:B------:R-:W-:Y:S02]  /*8ce0*/  IMAD.MOV.U32 R11, RZ, RZ, -0x7fffffe0 ;  /* 0x80000020ff0b7424 */ /* 0x000fe400078e00ff */
[----:B------:R-:W-:Y:S01]  /*8cf0*/  IMAD.MOV.U32 R5, RZ, RZ, -0x7fffffe0 ;  /* 0x80000020ff057424 */ /* 0x000fe200078e00ff */
[----:B------:R-:W-:Y:S02]  /*8d00*/  R2UR UR10, R4 ;  /* 0x00000000040a72ca */ /* 0x000fe400000e0000 */
[----:B------:R-:W-:Y:S01]  /*8d10*/  R2UR UR6, R10 ;  /* 0x000000000a0672ca */ /* 0x000fe200000e0000 */
[----:B------:R-:W-:Y:S01]  /*8d20*/  WARPGROUP.ARRIVE ;  /* 0x00000000000079c5 */ /* 0x000fe20000000000 */
[----:B------:R-:W-:Y:S01]  /*8d30*/  LOP3.LUT R4, R28, 0x10000, RZ, 0xfc, !PT ;  /* 0x000100001c047812 */ /* 0x000fe200078efcff */
[----:B------:R-:W-:Y:S01]  /*8d40*/  VIADD R6, R10, 0x100 ;  /* 0x000001000a067836 */ /* 0x000fe20000000000 */
[----:B------:R-:W-:Y:S01]  /*8d50*/  R2UR UR7, R11 ;  /* 0x000000000b0772ca */ /* 0x000fe200000e0000 */
[----:B------:R-:W-:Y:S01]  /*8d60*/  IMAD.MOV.U32 R7, RZ, RZ, -0x7fffffe0 ;  /* 0x80000020ff077424 */ /* 0x000fe200078e00ff */
[----:B------:R-:W-:Y:S01]  /*8d70*/  R2UR UR4, R4 ;  /* 0x00000000040472ca */ /* 0x000fe200000e0000 */
[C---:B------:R-:W-:Y:S01]  /*8d80*/  VIADD R8, R10.reuse, 0x180 ;  /* 0x000001800a087836 */ /* 0x040fe20000000000 */
[C---:B------:R-:W-:Y:S01]  /*8d90*/  R2UR UR5, R5.reuse ;  /* 0x00000000050572ca */ /* 0x040fe200000e0000 */
[----:B------:R-:W-:Y:S01]  /*8da0*/  IMAD.MOV.U32 R9, RZ, RZ, -0x7fffffe0 ;  /* 0x80000020ff097424 */ /* 0x000fe200078e00ff */
[----:B------:R-:W3:Y:S11]  /*8db0*/  LDL.LU R20, [R1+0x34] ;  /* 0x0000340001147983 */ /* 0x000ef60000300800 */
[----:B------:R-:W-:Y:S01]  /*8dc0*/  QGMMA.64x32x32.F32.E4M3.E4M3 R88, gdesc[UR4], RZ, !UPT, gsb0 ;  /* 0x00600000045879f3 */ /* 0x000fe2000c0008ff */
[C---:B------:R-:W-:Y:S01]  /*8dd0*/  R2UR UR11, R5.reuse ;  /* 0x00000000050b72ca */ /* 0x040fe200000e0000 */
[----:B------:R-:W-:Y:S01]  /*8de0*/  VIADD R14, R10, 0x200 ;  /* 0x000002000a0e7836 */ /* 0x000fe20000000000 */
[----:B------:R-:W-:Y:S01]  /*8df0*/  R2UR UR8, R4 ;  /* 0x00000000040872ca */ /* 0x000fe200000e0000 */
[----:B------:R-:W-:Y:S01]  /*8e00*/  IMAD.MOV.U32 R15, RZ, RZ, -0x7fffffe0 ;  /* 0x80000020ff0f7424 */ /* 0x000fe200078e00ff */
[----:B------:R-:W-:Y:S01]  /*8e10*/  R2UR UR9, R5 ;  /* 0x00000000050972ca */ /* 0x000fe200000e0000 */
[----:B------:R-:W4:Y:S01]  /*8e20*/  LDL R112, [R1+0x44] ;  /* 0x0000440001707983 */ /* 0x000f220000100800 */
[----:B------:R-:W-:-:S02]  /*8e30*/  R2UR UR14, R6 ;  /* 0x00000000060e72ca */ /* 0x000fc400000e0000 */
[----:B------:R-:W-:Y:S01]  /*8e40*/  R2UR UR15, R7 ;  /* 0x00000000070f72ca */ /* 0x000fe200000e0000 */
[----:B------:R-:W5:Y:S01]  /*8e50*/  LDL R110, [R1+0x30] ;  /* 0x00003000016e7983 */ /* 0x000f620000100800 */
[----:B------:R-:W-:Y:S02]  /*8e60*/  R2UR UR12, R4 ;  /* 0x00000000040c72ca */ /* 0x000fe400000e0000 */
[----:B------:R-:W-:Y:S01]  /*8e70*/  R2UR UR13, R5 ;  /* 0x00000000050d72ca */ /* 0x000fe200000e0000 */
[----:B------:R-:W0:Y:S01]  /*8e80*/  LDL R13, [R1+0x28] ;  /* 0x00002800010d7983 */ /* 0x000e220000100800 */
[----:B------:R-:W-:Y:S02]  /*8e90*/  WARPGROUP.DEPBAR.LE gsb0, 0x0 ;  /* 0x00008000000079c5 */ /* 0x000fe40000010000 */
[----:B------:R-:W-:-:S06]  /*8ea0*/  WARPGROUP.ARRIVE ;  /* 0x00000000000079c5 */ /* 0x000fcc0000000000 */
[----:B------:R-:W-:Y:S03]  /*8eb0*/  QGMMA.64x32x32.F32.E4M3.E4M3 R72, gdesc[UR8], RZ, !UPT, gsb0 ;  /* 0x00600000084879f3 */ /* 0x000fe6000c0008ff */
        /* <DEDUP_REMOVED lines=15> */
[----:B------:R-:W-:Y:S01]  /*8fb0*/  IMAD.MOV.U32 R7, RZ, RZ, -0x7fffffe0 ;  /* 0x80000020ff077424 */ /* 0x000fe200078e00ff */
[----:B------:R-:W-:-:S02]  /*8fc0*/  WARPGROUP.DEPBAR.LE gsb0, 0x0 ;  /* 0x00008000000079c5 */ /* 0x000fc40000010000 */
[----:B------:R-:W-:-:S07]  /*8fd0*/  WARPGROUP.ARRIVE ;  /* 0x00000000000079c5 */ /* 0x000fce0000000000 */
[----:B------:R-:W-:Y:S01]  /*8fe0*/  QGMMA.64x32x32.F32.E4M3.E4M3 R24, gdesc[UR20], RZ, !UPT, gsb0 ;  /* 0x00600000141879f3 */ /* 0x000fe2000c0008ff */
[----:B------:R-:W-:Y:S01]  /*8ff0*/  R2UR UR6, R6 ;  /* 0x00000000060672ca */ /* 0x000fe200000e0000 */
[----:B------:R-:W-:Y:S01]  /*9000*/  VIADD R6, R10, 0x102 ;  /* 0x000001020a067836 */ /* 0x000fe20000000000 */
[----:B------:R-:W-:Y:S01]  /*9010*/  R2UR UR7, R7 ;  /* 0x00000000070772ca */ /* 0x000fe200000e0000 */
[----:B------:R-:W-:-:S03]  /*9020*/  IMAD.MOV.U32 R7, RZ, RZ, -0x7fffffe0 ;  /* 0x80000020ff077424 */ /* 0x000fc600078e00ff */
[----:B------:R-:W-:Y:S01]  /*9030*/  R2UR UR14, R6 ;  /* 0x00000000060e72ca */ /* 0x000fe200000e0000 */
[----:B------:R-:W-:Y:S01]  /*9040*/  VIADD R6, R4, 0x2 ;  /* 0x0000000204067836 */ /* 0x000fe20000000000 */
[----:B------:R-:W-:Y:S01]  /*9050*/  R2UR UR15, R7 ;  /* 0x00000000070f72ca */ /* 0x000fe200000e0000 */
[----:B------:R-:W-:-:S03]  /*9060*/  IMAD.MOV.U32 R7, RZ, RZ, -0x7fffffe0 ;  /* 0x80000020ff077424 */ /* 0x000fc600078e00ff */
[----:B------:R-:W-:Y:S02]  /*9070*/  R2UR UR4, R6 ;  /* 0x00000000060472ca */ /* 0x000fe400000e0000 */
[----:B------:R-:W-:Y:S01]  /*9080*/  R2UR UR5, R7 ;  /* 0x00000000070572ca */ /* 0x000fe200000e0000 */
[----:B------:R-:W-:Y:S02]  /*9090*/  WARPGROUP.DEPBAR.LE gsb0, 0x0 ;  /* 0x00008000000079c5 */ /* 0x000fe40000010000 */
[----:B------:R-:W-:-:S10]  /*90a0*/  WARPGROUP.ARRIVE ;  /* 0x00000000000079c5 */ /* 0x000fd40000000000 */
[----:B------:R-:W-:Y:S01]  /*90b0*/  QGMMA.64x32x32.F32.E4M3.E4M3 R88, gdesc[UR4], R88, gsb0 ;  /* 0x00600000045879f3 */ /* 0x000fe20008000858 */
[----:B------:R-:W-:Y:S02]  /*90c0*/  VIADD R8, R10, 0x82 ;  /* 0x000000820a087836 */ /* 0x000fe40000000000 */
[----:B------:R-:W-:Y:S01]  /*90d0*/  IMAD.MOV.U32 R9, RZ, RZ, -0x7fffffe0 ;  /* 0x80000020ff097424 */ /* 0x000fe200078e00ff */
[----:B------:R-:W-:Y:S01]  /*90e0*/  R2UR UR8, R6 ;  /* 0x00000000060872ca */ /* 0x000fe200000e0000 */
[----:B------:R-:W-:Y:S01]  /*90f0*/  IMAD.MOV.U32 R11, RZ, RZ, -0x7fffffe0 ;  /* 0x80000020ff0b7424 */ /* 0x000fe200078e00ff */
[----:B------:R-:W-:Y:S01]  /*9100*/  R2UR UR10, R8 ;  /* 0x00000000080a72ca */ /* 0x000fe200000e0000 */
[----:B------:R-:W2:Y:S01]  /*9110*/  S2R R107, SR_TID.X ;  /* 0x00000000006b7919 */ /* 0x000ea20000002100 */
[----:B------:R-:W-:Y:S01]  /*9120*/  R2UR UR11, R9 ;  /* 0x00000000090b72ca */ /* 0x000fe200000e0000 */
[----:B------:R-:W-:Y:S01]  /*9130*/  IMAD.MOV.U32 R15, RZ, RZ, -0xa0 ;  /* 0xffffff60ff0f7424 */ /* 0x000fe200078e00ff */
[----:B------:R-:W-:Y:S01]  /*9140*/  R2UR UR9, R7 ;  /* 0x00000000070972ca */ /* 0x000fe200000e0000 */
[----:B---3--:R-:W-:Y:S01]  /*9150*/  IMAD R108, R20, 0xc0, R21 ;  /* 0x000000c0146c7824 */ /* 0x008fe200078e0215 */
[----:B------:R-:W-:Y:S01]  /*9160*/  R2UR UR12, R6 ;  /* 0x00000000060c72ca */ /* 0x000fe200000e0000 */
[----:B------:R-:W-:Y:S01]  /*9170*/  ULDC UR4, c[0x0][0x9dc] ;  /* 0x0002770000047ab9 */ /* 0x000fe20000000800 */
[----:B------:R-:W-:-:S02]  /*9180*/  WARPGROUP.DEPBAR.LE gsb0, 0x0 ;  /* 0x00008000000079c5 */ /* 0x000fc40000010000 */
[----:B------:R-:W-:-:S07]  /*9190*/  WARPGROUP.ARRIVE ;  /* 0x00000000000079c5 */ /* 0x000fce0000000000 */
[----:B------:R-:W-:Y:S01]  /*91a0*/  QGMMA.64x32x32.F32.E4M3.E4M3 R72, gdesc[UR8], R72, gsb0 ;  /* 0x00600000084879f3 */ /* 0x000fe20008000848 */
[----:B------:R-:W-:Y:S01]  /*91b0*/  R2UR UR13, R7 ;  /* 0x00000000070d72ca */ /* 0x000fe200000e0000 */
[----:B------:R-:W-:Y:S02]  /*91c0*/  VIADD R8, R10, 0x182 ;  /* 0x000001820a087836 */ /* 0x000fe40000000000 */
[----:B------:R-:W-:Y:S01]  /*91d0*/  IMAD.MOV.U32 R9, RZ, RZ, -0x7fffffe0 ;  /* 0x80000020ff097424 */ /* 0x000fe200078e00ff */
[----:B------:R-:W-:Y:S02]  /*91e0*/  WARPGROUP.DEPBAR.LE gsb0, 0x0 ;  /* 0x00008000000079c5 */ /* 0x000fe40000010000 */
[----:B------:R-:W-:-:S07]  /*91f0*/  WARPGROUP.ARRIVE ;  /* 0x00000000000079c5 */ /* 0x000fce0000000000 */
        /* <DEDUP_REMOVED lines=8> */
[----:B------:R-:W-:Y:S01]  /*9280*/  VIADD R10, R10, 0x202 ;  /* 0x000002020a0a7836 */ /* 0x000fe20000000000 */
[----:B------:R-:W-:Y:S02]  /*9290*/  R2UR UR23, R11 ;  /* 0x000000000b1772ca */ /* 0x000fe400000e0000 */
[----:B------:R-:W-:Y:S02]  /*92a0*/  R2UR UR20, R6 ;  /* 0x00000000061472ca */ /* 0x000fe400000e0000 */
[----:B------:R-:W-:Y:S02]  /*92b0*/  R2UR UR22, R10 ;  /* 0x000000000a1672ca */ /* 0x000fe400000e0000 */
[----:B------:R-:W-:Y:S01]  /*92c0*/  R2UR UR21, R7 ;  /* 0x00000000071572ca */ /* 0x000fe200000e0000 */
[----:B------:R-:W3:Y:S01]  /*92d0*/  LDC.64 R10, c[0x0][0x9e0] ;  /* 0x00027800ff0a7b82 */ /* 0x000ee20000000a00 */
[----:B--2---:R-:W-:-:S04]  /*92e0*/  LOP3.LUT R0, R107, 0x7f, RZ, 0xc0, !PT ;  /* 0x0000007f6b007812 */ /* 0x004fc800078ec0ff */
[----:B------:R-:W-:Y:S01]  /*92f0*/  ISETP.NE.AND P1, PT, R0, RZ, PT ;  /* 0x000000ff0000720c */ /* 0x000fe20003f25270 */
[----:B------:R-:W-:Y:S02]  /*9300*/  WARPGROUP.DEPBAR.LE gsb0, 0x0 ;  /* 0x00008000000079c5 */ /* 0x000fe40000010000 */
[----:B------:R-:W-:-:S06]  /*9310*/  WARPGROUP.ARRIVE ;  /* 0x00000000000079c5 */ /* 0x000fcc0000000000 */
[----:B------:R-:W-:Y:S04]  /*9320*/  QGMMA.64x32x32.F32.E4M3.E4M3 R24, gdesc[UR20], R24, gsb0 ;  /* 0x00600000141879f3 */ /* 0x000fe80008000818 */
[----:B------:R-:W-:Y:S02]  /*9330*/  @!P1 VIADD R0, R12, 0x13240 ;  /* 0x000132400c009836 */ /* 0x000fe40000000000 */
[----:B------:R-:W-:Y:S01]  /*9340*/  IMAD R15, R106, R15, 0xa0 ;  /* 0x000000a06a0f7424 */ /* 0x000fe200078e020f */
[----:B------:R2:W-:Y:S02]  /*9350*/  STL [R1+0x24], R108 ;  /* 0x0000246c01007387 */ /* 0x0005e40000100800 */
[----:B------:R-:W-:Y:S01]  /*9360*/  @!P1 PRMT R0, RZ, 0x654, R0 ;  /* 0x00000654ff009816 */ /* 0x000fe20000000000 */
[----:B----4-:R-:W-:-:S02]  /*9370*/  IMAD.IADD R14, R112, 0x1, R15 ;  /* 0x00000001700e7824 */ /* 0x010fc400078e020f */
[----:B------:R-:W-:-:S05]  /*9380*/  IMAD.U32 R9, RZ, RZ, UR4 ;  /* 0x00000004ff097e24 */ /* 0x000fca000f8e00ff */
[----:B------:R-:W-:Y:S02]  /*9390*/  LOP3.LUT R8, RZ, R9, RZ, 0x33, !PT ;  /* 0x00000009ff087212 */ /* 0x000fe400078e33ff */
[----:B------:R-:W-:Y:S01]  /*93a0*/  LOP3.LUT R17, R17, 0xffffffef, RZ, 0xc0, !PT ;  /* 0xffffffef11117812 */ /* 0x000fe200078ec0ff */
[----:B------:R-:W-:Y:S02]  /*93b0*/  WARPGROUP.DEPBAR.LE gsb0, 0x0 ;  /* 0x00008000000079c5 */ /* 0x000fe40000010000 */
[----:B------:R5:W-:Y:S01]  /*93c0*/  @!P1 SYNCS.ARRIVE.TRANS64.RED.A1T0 RZ, [R0+URZ], RZ ;  /* 0x000000ff00ff99a7 */ /* 0x000be2000810043f */
[----:B---3--:R-:W-:Y:S02]  /*93d0*/  ISETP.GE.AND P1, PT, R11, 0x1, PT ;  /* 0x000000010b00780c */ /* 0x008fe40003f26270 */
[----:B-----5:R-:W-:-:S05]  /*93e0*/  IADD3 R0, -R110, 0x1, R14 ;  /* 0x000000016e007810 */ /* 0x020fca0007ffe10e */
[C---:B01----:R-:W-:Y:S02]  /*93f0*/  IMAD R3, R13.reuse, -0x2, R0 ;  /* 0xfffffffe0d037824 */ /* 0x043fe400078e0200 */
[----:B------:R-:W-:Y:S02]  /*9400*/  IMAD R14, R13, -0x2, R14 ;  /* 0xfffffffe0d0e7824 */ /* 0x000fe400078e020e */
[C---:B------:R-:W-:Y:S02]  /*9410*/  IMAD.IADD R8, R3.reuse, 0x1, R8 ;  /* 0x0000000103087824 */ /* 0x040fe400078e0208 */
[----:B------:R-:W-:Y:S01]  /*9420*/  IMAD.IADD R3, R3, 0x1, R10 ;  /* 0x0000000103037824 */ /* 0x000fe200078e020a */
[----:B------:R-:W-:Y:S01]  /*9430*/  @P1 LOP3.LUT R17, R17, 0x10, RZ, 0xfc, !PT ;  /* 0x0000001011111812 */ /* 0x000fe200078efcff */
[----:B------:R-:W-:Y:S02]  /*9440*/  IMAD R0, R13, -0x2, R15 ;  /* 0xfffffffe0d007824 */ /* 0x000fe400078e020f */
[----:B------:R-:W-:Y:S01]  /*9450*/  IMAD.IADD R107, R8, 0x1, R108 ;  /* 0x00000001086b7824 */ /* 0x000fe200078e026c */
[----:B------:R-:W-:Y:S01]  /*9460*/  VIADDMNMX R20, R108, R3, R14, PT ;  /* 0x000000036c147246 */ /* 0x000fe2000380010e */
[----:B--2---:R-:W-:Y:S06]  /*9470*/  @!P1 BRA `(.L_x_11336) ;  /* 0x00000000004c9947 */ /* 0x004fec0003800000 */
        /* <DEDUP_REMOVED lines=11> */
.L_x_11338:
[----:B------:R-:W-:-:S13]  /*9530*/  ISETP.NE.AND P1, PT, R11, 0x1, PT ;  /* 0x000000010b00780c */ /* 0x000fda0003f25270 */
[----:B------:R-:W0:Y:S02]  /*9540*/  @P1 LDC.64 R12, c[0x0][0x9e8] ;  /* 0x00027a00ff0c1b82 */ /* 0x000e240000000a00 */
[----:B0-----:R-:W-:-:S05]  /*9550*/  @P1 IMAD.HI.U32 R12, R21, R12, RZ ;  /* 0x0000000c150c1227 */ /* 0x001fca00078e00ff */
[----:B------:R-:W-:-:S07]  /*9560*/  @P1 SHF.R.U32.HI R21, RZ, R13, R12 ;  /* 0x0000000dff151219 */ /* 0x000fce000001160c */
.L_x_11339:
[----:B------:R-:W-:Y:S05]  /*9570*/  BSYNC B0 ;  /* 0x0000000000007941 */ /* 0x000fea0003800000 */
.L_x_11337:
[----:B------:R-:W-:-:S05]  /*9580*/  IMAD R12, R21, R11, R0 ;  /* 0x0000000b150c7224 */ /* 0x000fca00078e0200 */
[----:B------:R-:W-:Y:S02]  /*9590*/  VIMNMX R107, R107, R12, !PT ;  /* 0x0000000c6b6b7248 */ /* 0x000fe40007fe0100 */
[----:B------:R-:W-:-:S07]  /*95a0*/  VIADDMNMX R20, R12, R11, R20, PT ;  /* 0x0000000b0c147246 */ /* 0x000fce0003800114 */
.L_x_11336:
[C---:B------:R-:W-:Y:S01]  /*95b0*/  ISETP.GE.AND P2, PT, R15.reuse, 0x2, PT ;  /* 0x000000020f00780c */ /* 0x040fe20003f46270 */
[----:B------:R-:W-:Y:S01]  /*95c0*/  VIADD R12, R108, 0x8 ;  /* 0x000000086c0c7836 */ /* 0x000fe20000000000 */
[C---:B------:R-:W-:Y:S02]  /*95d0*/  ISETP.GE.AND P1, PT, R15.reuse, 0x9, PT ;  /* 0x000000090f00780c */ /* 0x040fe40003f26270 */
[----:B------:R-:W-:Y:S01]  /*95e0*/  LOP3.LUT R16, R16, 0xdfffffff, RZ, 0xc0, !PT ;  /* 0xdfffffff10107812 */ /* 0x000fe200078ec0ff */
[----:B------:R-:W-:Y:S01]  /*95f0*/  IMAD.IADD R8, R8, 0x1, R12 ;  /* 0x0000000108087824 */ /* 0x000fe200078e020c */
[----:B------:R-:W-:Y:S01]  /*9600*/  ISETP.GE.AND P3, PT, R15, 0xa, PT ;  /* 0x0000000a0f00780c */ /* 0x000fe20003f66270 */
[----:B------:R0:W-:Y:S01]  /*9610*/  STL [R1+0x20], R12 ;  /* 0x0000200c01007387 */ /* 0x0001e20000100800 */
[----:B------:R-:W-:Y:S02]  /*9620*/  LOP3.LUT R17, R17, 0xfffffff7, RZ, 0xc0, !PT ;  /* 0xfffffff711117812 */ /* 0x000fe400078ec0ff */
[----:B------:R-:W-:-:S02]  /*9630*/  ISETP.GE.AND P4, PT, R15, 0x29, PT ;  /* 0x000000290f00780c */ /* 0x000fc40003f86270 */
[----:B------:R-:W-:Y:S02]  /*9640*/  ISETP.GE.AND P6, PT, R15, 0x1, PT ;  /* 0x000000010f00780c */ /* 0x000fe40003fc6270 */
        /* <DEDUP_REMOVED lines=37> */
[----:B------:R-:W-:Y:S02]  /*98a0*/  ISETP.LT.OR P1, PT, R20, 0x1a, P1 ;  /* 0x0000001a1400780c */ /* 0x000fe40000f21670 */
[----:B------:R-:W-:Y:S02]  /*98b0*/  VIADDMNMX R14, R12, R3, R14, PT ;  /* 0x000000030c0e7246 */ /* 0x000fe4000380010e */
[----:B------:R-:W-:Y:S02]  /*98c0*/  FSEL R101, R101, -INF , !P1 ;  /* 0xff80000065657808 */ /* 0x000fe40004800000 */
[----:B------:R-:W-:-:S02]  /*98d0*/  ISETP.GE.AND P1, PT, R15, 0x21, PT ;  /* 0x000000210f00780c */ /* 0x000fc40003f26270 */
[----:B------:R-:W-:Y:S02]  /*98e0*/  @P2 LOP3.LUT R17, R17, 0x1, RZ, 0xfc, !PT ;  /* 0x0000000111112812 */ /* 0x000fe400078efcff */
        /* <DEDUP_REMOVED lines=196> */
.L_x_11342:
[----:B------:R-:W-:-:S13]  /*a530*/  ISETP.NE.AND P5, PT, R11, 0x1, PT ;  /* 0x000000010b00780c */ /* 0x000fda0003fa5270 */
[----:B------:R-:W0:Y:S02]  /*a540*/  @P5 LDC.64 R12, c[0x0][0x9e8] ;  /* 0x00027a00ff0c5b82 */ /* 0x000e240000000a00 */
[----:B0-----:R-:W-:-:S05]  /*a550*/  @P5 IMAD.HI.U32 R12, R3, R12, RZ ;  /* 0x0000000c030c5227 */ /* 0x001fca00078e00ff */
[----:B------:R-:W-:-:S07]  /*a560*/  @P5 SHF.R.U32.HI R3, RZ, R13, R12 ;  /* 0x0000000dff035219 */ /* 0x000fce000001160c */
.L_x_11343:
[----:B------:R-:W-:Y:S05]  /*a570*/  BSYNC B0 ;  /* 0x0000000000007941 */ /* 0x000fea0003800000 */
.L_x_11341:
[----:B------:R-:W-:-:S05]  /*a580*/  IMAD R3, R3, R11, R0 ;  /* 0x0000000b03037224 */ /* 0x000fca00078e0200 */
[----:B------:R-:W-:Y:S02]  /*a590*/  VIMNMX R8, R8, R3, !PT ;  /* 0x0000000308087248 */ /* 0x000fe40007fe0100 */
[----:B------:R-:W-:-:S07]  /*a5a0*/  VIADDMNMX R14, R3, R11, R14, PT ;  /* 0x0000000b030e7246 */ /* 0x000fce000380010e */
.L_x_11340:
[----:B------:R-:W-:Y:S01]  /*a5b0*/  ISETP.GT.AND P1, PT, R8, 0x20, !P1 ;  /* 0x000000200800780c */ /* 0x000fe20004f24270 */
[----:B------:R-:W-:Y:S01]  /*a5c0*/  IMAD.IADD R10, R104, 0x1, R10 ;  /* 0x00000001680a7824 */ /* 0x000fe200078e020a */
        /* <DEDUP_REMOVED lines=108> */
[----:B------:R-:W-:Y:S01]  /*ac90*/  ISETP.GT.AND P6, PT, R8, RZ, !P6 ;  /* 0x000000ff0800720c */ /* 0x000fe200077c4270 */
[----:B------:R-:W0:Y:S01]  /*aca0*/  SHFL.BFLY PT, R3, R0, 0x2, 0x1f ;  /* 0x0c401f0000037f89 */ /* 0x000e2200000e0000 */
[C---:B------:R-:W-:Y:S02]  /*acb0*/  ISETP.LT.OR P1, PT, R14.reuse, 0x62, P1 ;  /* 0x000000620e00780c */ /* 0x040fe40000f21670 */
[----:B------:R-:W-:Y:S02]  /*acc0*/  ISETP.LT.OR P6, PT, R14, 0x1, P6 ;  /* 0x000000010e00780c */ /* 0x000fe400037c1670 */
[----:B------:R-:W-:Y:S02]  /*acd0*/  FSEL R43, R43, -INF , !P1 ;  /* 0xff8000002b2b7808 */ /* 0x000fe40004800000 */
[----:B------:R-:W-:-:S02]  /*ace0*/  LOP3.LUT P1, RZ, R16, 0x40, RZ, 0xc0, !PT ;  /* 0x0000004010ff7812 */ /* 0x000fc4000782c0ff */
[----:B------:R-:W-:Y:S02]  /*acf0*/  FSEL R90, R90, -INF , !P6 ;  /* 0xff8000005a5a7808 */ /* 0x000fe40007000000 */
[C---:B------:R-:W-:Y:S02]  /*ad00*/  ISETP.GT.AND P1, PT, R8.reuse, 0x68, !P1 ;  /* 0x000000680800780c */ /* 0x040fe40004f24270 */
[----:B------:R-:W-:Y:S02]  /*ad10*/  ISETP.GT.AND P3, PT, R8, 0x91, !P3 ;  /* 0x000000910800780c */ /* 0x000fe40005f64270 */
[----:B------:R-:W-:Y:S02]  /*ad20*/  ISETP.LT.OR P1, PT, R14, 0x69, P1 ;  /* 0x000000690e00780c */ /* 0x000fe40000f21670 */
[----:B------:R-:W-:Y:S02]  /*ad30*/  ISETP.GT.AND P4, PT, R8, 0x98, !P4 ;  /* 0x000000980800780c */ /* 0x000fe40006784270 */
[----:B------:R-:W-:-:S02]  /*ad40*/  FSEL R46, R46, -INF , !P1 ;  /* 0xff8000002e2e7808 */ /* 0x000fc40004800000 */
[----:B------:R-:W-:Y:S02]  /*ad50*/  LOP3.LUT P1, RZ, R16, 0x20, RZ, 0xc0, !PT ;  /* 0x0000002010ff7812 */ /* 0x000fe4000782c0ff */
        /* <DEDUP_REMOVED lines=9> */
[----:B------:R-:W-:-:S04]  /*adf0*/  ISETP.GT.AND P1, PT, R8, 0x70, !P1 ;  /* 0x000000700800780c */ /* 0x000fc80004f24270 */
        /* <DEDUP_REMOVED lines=8> */
[----:B------:R-:W-:Y:S02]  /*ae80*/  ISETP.GT.AND P1, PT, R8, 0x78, !P2 ;  /* 0x000000780800780c */ /* 0x000fe40005724270 */
[----:B------:R-:W-:Y:S02]  /*ae90*/  LOP3.LUT P2, RZ, R16, 0x2000000, RZ, 0xc0, !PT ;  /* 0x0200000010ff7812 */ /* 0x000fe4000784c0ff */
        /* <DEDUP_REMOVED lines=48> */
[----:B------:R-:W-:Y:S02]  /*b1a0*/  ISETP.GT.AND P1, PT, R8, 0x89, !P5 ;  /* 0x000000890800780c */ /* 0x000fe40006f24270 */
[----:B------:R-:W-:Y:S01]  /*b1b0*/  LOP3.LUT P5, RZ, R16, 0x10000000, RZ, 0xc0, !PT ;  /* 0x1000000010ff7812 */ /* 0x000fe200078ac0ff */
        /* <DEDUP_REMOVED lines=18> */
[----:B------:R-:W-:Y:S01]  /*b2e0*/  MUFU.EX2 R20, R20 ;  /* 0x0000001400147308 */ /* 0x000fe20000000800 */
[----:B------:R-:W-:Y:S01]  /*b2f0*/  FMNMX.FTZ R101, R99, R0, !PT ;  /* 0x0000000063657209 */ /* 0x000fe20007810000 */
[--C-:B------:R-:W-:Y:S01]  /*b300*/  FFMA.FTZ R73, R2, R73, -R12.reuse ;  /* 0x0000004902497223 */ /* 0x100fe2000001080c */
[----:B------:R-:W-:Y:S01]  /*b310*/  ISETP.GT.AND P2, PT, R8, 0x99, !P5 ;  /* 0x000000990800780c */ /* 0x000fe20006f44270 */
[--C-:B------:R-:W-:Y:S01]  /*b320*/  FFMA.FTZ R40, R2, R115, -R12.reuse ;  /* 0x0000007302287223 */ /* 0x100fe2000001080c */
[----:B------:R-:W-:Y:S01]  /*b330*/  FMNMX.FTZ R0, R102, R101, !PT ;  /* 0x0000006566007209 */ /* 0x000fe20007810000 */
[--C-:B------:R-:W-:Y:S01]  /*b340*/  FFMA.FTZ R77, R2, R77, -R12.reuse ;  /* 0x0000004d024d7223 */ /* 0x100fe2000001080c */
[----:B------:R-:W-:Y:S01]  /*b350*/  ISETP.LT.OR P2, PT, R14, 0x9a, P2 ;  /* 0x0000009a0e00780c */ /* 0x000fe20001741670 */
[----:B------:R-:W0:Y:S01]  /*b360*/  MUFU.EX2 R89, R89 ;  /* 0x0000005900597308 */ /* 0x000e220000000800 */
[----:B------:R-:W-:Y:S01]  /*b370*/  FMNMX.FTZ R0, R103, R0, !PT ;  /* 0x0000000067007209 */ /* 0x000fe20007810000 */
[--C-:B------:R-:W-:Y:S01]  /*b380*/  FFMA.FTZ R42, R2, R117, -R12.reuse ;  /* 0x00000075022a7223 */ /* 0x100fe2000001080c */
[----:B------:R-:W-:Y:S01]  /*b390*/  FSEL R41, R38, -INF , !P4 ;  /* 0xff80000026297808 */ /* 0x000fe20006000000 */
[C-C-:B------:R-:W-:Y:S01]  /*b3a0*/  FFMA.FTZ R81, R2.reuse, R81, -R12.reuse ;  /* 0x0000005102517223 */ /* 0x140fe2000001080c */
[----:B------:R-:W-:Y:S01]  /*b3b0*/  FMNMX.FTZ R0, R13, R0, !PT ;  /* 0x000000000d007209 */ /* 0x000fe20007810000 */
[C-C-:B------:R-:W-:Y:S01]  /*b3c0*/  FFMA.FTZ R44, R2.reuse, R119, -R12.reuse ;  /* 0x00000077022c7223 */ /* 0x140fe2000001080c */
[----:B------:R-:W-:Y:S01]  /*b3d0*/  FSEL R39, R39, -INF , !P2 ;  /* 0xff80000027277808 */ /* 0x000fe20005000000 */
        /* <DEDUP_REMOVED lines=30> */
[----:B0-----:R-:W-:Y:S01]  /*b5c0*/  FADD.FTZ R88, R20, R89 ;  /* 0x0000005914587221 */ /* 0x001fe20000010000 */
[----:B------:R-:W-:-:S02]  /*b5d0*/  ISETP.GE.AND P5, PT, R11, 0x1, PT ;  /* 0x000000010b00780c */ /* 0x000fc40003fa6270 */
        /* <DEDUP_REMOVED lines=30> */
[----:B------:R-:W-:Y:S02]  /*b7c0*/  FMNMX.FTZ R0, R30, R101, !PT ;  /* 0x000000651e007209 */ /* 0x000fe40007810000 */
[----:B------:R-:W-:Y:S01]  /*b7d0*/  FSEL R101, R34, -INF , !P1 ;  /* 0xff80000022657808 */ /* 0x000fe20004800000 */
[----:B------:R-:W-:-:S01]  /*b7e0*/  FFMA.FTZ R34, R2, R133, -R12 ;  /* 0x0000008502227223 */ /* 0x000fc2000001080c */
        /* <DEDUP_REMOVED lines=9> */
[----:B------:R-:W-:Y:S02]  /*b880*/  MUFU.EX2 R44, R44 ;  /* 0x0000002c002c7308 */ /* 0x000fe40000000800 */
[----:B------:R-:W0:Y:S06]  /*b890*/  SHFL.BFLY PT, R111, R0, 0x2, 0x1f ;  /* 0x0c401f00006f7f89 */ /* 0x000e2c00000e0000 */
[----:B------:R-:W1:Y:S08]  /*b8a0*/  MUFU.EX2 R85, R85 ;  /* 0x0000005500557308 */ /* 0x000e700000000800 */
[----:B------:R-:W-:Y:S08]  /*b8b0*/  MUFU.EX2 R48, R48 ;  /* 0x0000003000307308 */ /* 0x000ff00000000800 */
[----:B------:R-:W-:Y:S01]  /*b8c0*/  MUFU.EX2 R57, R57 ;  /* 0x0000003900397308 */ /* 0x000fe20000000800 */
[----:B-1----:R-:W-:-:S02]  /*b8d0*/  F2FP.SATFINITE.E4M3.F32.PACK_AB_MERGE_C R150, R85, R44, RZ ;  /* 0x0000002c5596723e */ /* 0x002fc400048070ff */
[----:B0-----:R-:W-:Y:S01]  /*b8e0*/  FMNMX.FTZ R66, R0, R111, !PT ;  /* 0x0000006f00427209 */ /* 0x001fe20007810000 */
[----:B------:R-:W-:-:S01]  /*b8f0*/  FFMA.FTZ R111, R2, R143, -R12 ;  /* 0x0000008f026f7223 */ /* 0x000fc2000001080c */
[----:B------:R-:W-:Y:S01]  /*b900*/  FFMA.FTZ R12, R2, R37, -R12 ;  /* 0x00000025020c7223 */ /* 0x000fe2000001080c */
[----:B------:R-:W-:Y:S02]  /*b910*/  F2FP.SATFINITE.E4M3.F32.PACK_AB_MERGE_C R150, R81, R42, R150 ;  /* 0x0000002a5196723e */ /* 0x000fe40004807096 */
[----:B------:R-:W0:Y:S01]  /*b920*/  SHFL.BFLY PT, R113, R66, 0x1, 0x1f ;  /* 0x0c201f0042717f89 */ /* 0x000e2200000e0000 */
[----:B------:R-:W-:Y:S08]  /*b930*/  MUFU.EX2 R52, R52 ;  /* 0x0000003400347308 */ /* 0x000ff00000000800 */
[----:B------:R-:W1:Y:S08]  /*b940*/  MUFU.EX2 R61, R61 ;  /* 0x0000003d003d7308 */ /* 0x000e700000000800 */
[----:B------:R-:W-:Y:S01]  /*b950*/  MUFU.EX2 R56, R56 ;  /* 0x0000003800387308 */ /* 0x000fe20000000800 */
[----:B0-----:R-:W-:-:S07]  /*b960*/  FMNMX.FTZ R0, R66, R113, !PT ;  /* 0x0000007142007209 */ /* 0x001fce0007810000 */
[----:B------:R-:W-:Y:S01]  /*b970*/  MUFU.EX2 R65, R65 ;  /* 0x0000004100417308 */ /* 0x000fe20000000800 */
[----:B-1----:R-:W-:Y:S02]  /*b980*/  F2FP.SATFINITE.E4M3.F32.PACK_AB_MERGE_C R144, R61, R52, RZ ;  /* 0x000000343d90723e */ /* 0x002fe400048070ff */
[----:B------:R-:W-:Y:S01]  /*b990*/  FSETP.NEU.FTZ.AND P1, PT, R0, -INF , PT ;  /* 0xff8000000000780b */ /* 0x000fe20003f3d000 */
[----:B------:R-:W-:-:S01]  /*b9a0*/  FFMA.FTZ R66, R2, R0, -8 ;  /* 0xc100000002427423 */ /* 0x000fc20000010000 */
[----:B------:R-:W-:-:S03]  /*b9b0*/  F2FP.SATFINITE.E4M3.F32.PACK_AB_MERGE_C R144, R57, R48, R144 ;  /* 0x000000303990723e */ /* 0x000fc60004807090 */
[----:B------:R-:W-:Y:S01]  /*b9c0*/  MUFU.EX2 R58, R58 ;  /* 0x0000003a003a7308 */ /* 0x000fe20000000800 */
        /* <DEDUP_REMOVED lines=52> */
[----:B------:R-:W-:-:S03]  /*bd10*/  F2FP.SATFINITE.E4M3.F32.PACK_AB_MERGE_C R68, R95, R68, RZ ;  /* 0x000000445f44723e */ /* 0x000fc600048070ff */
[----:B------:R-:W2:Y:S01]  /*bd20*/  MUFU.EX2 R72, R72 ;  /* 0x0000004800487308 */ /* 0x000ea20000000800 */
[----:B0-----:R-:W-:-:S01]  /*bd30*/  FADD.FTZ R92, R70, R87 ;  /* 0x00000057465c7221 */ /* 0x001fc20000010000 */
[----:B------:R-:W-:Y:S01]  /*bd40*/  FADD.FTZ R87, R73, R94 ;  /* 0x0000005e49577221 */ /* 0x000fe20000010000 */
[----:B------:R-:W-:-:S05]  /*bd50*/  F2FP.SATFINITE.E4M3.F32.PACK_AB_MERGE_C R153, R91, R66, R68 ;  /* 0x000000425b99723e */ /* 0x000fca0004807044 */
[----:B------:R-:W0:Y:S01]  /*bd60*/  MUFU.EX2 R103, R103 ;  /* 0x0000006700677308 */ /* 0x000e220000000800 */
[----:B-1----:R-:W-:-:S07]  /*bd70*/  FADD.FTZ R43, R99, R92 ;  /* 0x0000005c632b7221 */ /* 0x002fce0000010000 */
[----:B------:R-:W1:Y:S01]  /*bd80*/  MUFU.EX2 R13, R13 ;  /* 0x0000000d000d7308 */ /* 0x000e620000000800 */
[----:B--2---:R-:W-:-:S01]  /*bd90*/  FADD.FTZ R92, R72, R43 ;  /* 0x0000002b485c7221 */ /* 0x004fc20000010000 */
[----:B------:R-:W-:Y:S01]  /*bda0*/  FFMA.FTZ R43, R2, R46, -R37 ;  /* 0x0000002e022b7223 */ /* 0x000fe20000010825 */
[----:B------:R-:W-:-:S04]  /*bdb0*/  FADD.FTZ R46, R40, R87 ;  /* 0x00000057282e7221 */ /* 0x000fc80000010000 */
[----:B------:R-:W-:Y:S01]  /*bdc0*/  FADD.FTZ R87, R77, R46 ;  /* 0x0000002e4d577221 */ /* 0x000fe20000010000 */
[----:B------:R-:W2:Y:S01]  /*bdd0*/  MUFU.EX2 R74, R74 ;  /* 0x0000004a004a7308 */ /* 0x000ea20000000800 */
[----:B0-----:R-:W-:-:S01]  /*bde0*/  FADD.FTZ R92, R103, R92 ;  /* 0x0000005c675c7221 */ /* 0x001fc20000010000 */
[----:B------:R-:W-:Y:S01]  /*bdf0*/  F2FP.SATFINITE.E4M3.F32.PACK_AB_MERGE_C R72, R103, R72, RZ ;  /* 0x000000486748723e */ /* 0x000fe200048070ff */
[----:B------:R-:W-:-:S03]  /*be00*/  FADD.FTZ R46, R42, R87 ;  /* 0x000000572a2e7221 */ /* 0x000fc60000010000 */
[----:B------:R-:W-:Y:S01]  /*be10*/  F2FP.SATFINITE.E4M3.F32.PACK_AB_MERGE_C R155, R99, R70, R72 ;  /* 0x00000046639b723e */ /* 0x000fe20004807048 */
[----:B------:R-:W-:-:S01]  /*be20*/  FADD.FTZ R47, R81, R46 ;  /* 0x0000002e512f7221 */ /* 0x000fc20000010000 */
[----:B------:R-:W0:Y:S01]  /*be30*/  MUFU.EX2 R15, R15 ;  /* 0x0000000f000f7308 */ /* 0x000e220000000800 */
[----:B-1----:R-:W-:-:S02]  /*be40*/  FADD.FTZ R21, R13, R92 ;  /* 0x0000005c0d157221 */ /* 0x002fc40000010000 */
[----:B------:R-:W-:-:S04]  /*be50*/  FADD.FTZ R40, R44, R47 ;  /* 0x0000002f2c287221 */ /* 0x000fc80000010000 */
[----:B------:R-:W-:Y:S01]  /*be60*/  FADD.FTZ R85, R85, R40 ;  /* 0x0000002855557221 */ /* 0x000fe20000010000 */
[----:B------:R-:W1:Y:S01]  /*be70*/  MUFU.EX2 R76, R76 ;  /* 0x0000004c004c7308 */ /* 0x000e620000000800 */
[----:B--2---:R-:W-:-:S07]  /*be80*/  FADD.FTZ R32, R74, R21 ;  /* 0x000000154a207221 */ /* 0x004fce0000010000 */
[----:B------:R-:W2:Y:S01]  /*be90*/  MUFU.EX2 R75, R75 ;  /* 0x0000004b004b7308 */ /* 0x000ea20000000800 */
[----:B0-----:R-:W-:-:S07]  /*bea0*/  FADD.FTZ R21, R15, R32 ;  /* 0x000000200f157221 */ /* 0x001fce0000010000 */
[----:B------:R-:W0:Y:S01]  /*beb0*/  MUFU.EX2 R78, R78 ;  /* 0x0000004e004e7308 */ /* 0x000e220000000800 */
[----:B-1----:R-:W-:-:S01]  /*bec0*/  FADD.FTZ R32, R76, R21 ;  /* 0x000000154c207221 */ /* 0x002fc20000010000 */
[----:B------:R-:W-:Y:S01]  /*bed0*/  FFMA.FTZ R21, R2, R51, -R37 ;  /* 0x0000003302157223 */ /* 0x000fe20000010825 */
[----:B------:R-:W-:-:S04]  /*bee0*/  F2FP.SATFINITE.E4M3.F32.PACK_AB_MERGE_C R76, R76, R15, RZ ;  /* 0x0000000f4c4c723e */ /* 0x000fc800048070ff */
[----:B------:R-:W-:Y:S01]  /*bef0*/  F2FP.SATFINITE.E4M3.F32.PACK_AB_MERGE_C R149, R74, R13, R76 ;  /* 0x0000000d4a95723e */ /* 0x000fe2000480704c */
        /* <DEDUP_REMOVED lines=10> */
[----:B------:R-:W-:Y:S01]  /*bfa0*/  FADD.FTZ R36, R56, R61 ;  /* 0x0000003d38247221 */ /* 0x000fe20000010000 */
[----:B------:R-:W-:-:S05]  /*bfb0*/  FFMA.FTZ R28, R2, R54, -R37 ;  /* 0x00000036021c7223 */ /* 0x000fca0000010825 */
[----:B------:R-:W1:Y:S01]  /*bfc0*/  MUFU.EX2 R59, R59 ;  /* 0x0000003b003b7308 */ /* 0x000e620000000800 */
[----:B--2---:R-:W-:-:S01]  /*bfd0*/  FADD.FTZ R47, R80, R47 ;  /* 0x0000002f502f7221 */ /* 0x004fc20000010000 */
[----:B------:R-:W-:-:S04]  /*bfe0*/  F2FP.SATFINITE.E4M3.F32.PACK_AB_MERGE_C R79, R80, R79, RZ ;  /* 0x0000004f504f723e */ /* 0x000fc800048070ff */
[----:B------:R-:W-:Y:S02]  /*bff0*/  F2FP.SATFINITE.E4M3.F32.PACK_AB_MERGE_C R151, R78, R75, R79 ;  /* 0x0000004b4e97723e */ /* 0x000fe4000480704f */
[----:B------:R-:W2:Y:S01]  /*c000*/  MUFU.EX2 R83, R83 ;  /* 0x0000005300537308 */ /* 0x000ea20000000800 */
[----:B0-----:R-:W-:-:S01]  /*c010*/  FADD.FTZ R32, R82, R47 ;  /* 0x0000002f52207221 */ /* 0x001fc20000010000 */
[----:B------:R-:W-:Y:S01]  /*c020*/  FFMA.FTZ R47, R2, R55, -R37 ;  /* 0x00000037022f7223 */ /* 0x000fe20000010825 */
[----:B------:R-:W-:-:S01]  /*c030*/  FADD.FTZ R55, R65, R36 ;  /* 0x0000002441377221 */ /* 0x000fc20000010000 */
[----:B------:R-:W-:-:S04]  /*c040*/  FFMA.FTZ R37, R2, R39, -R37 ;  /* 0x0000002702257223 */ /* 0x000fc80000010825 */
[----:B------:R-:W0:Y:S01]  /*c050*/  MUFU.EX2 R69, R69 ;  /* 0x0000004500457308 */ /* 0x000e220000000800 */
[----:B-1----:R-:W-:-:S07]  /*c060*/  FADD.FTZ R32, R59, R32 ;  /* 0x000000203b207221 */ /* 0x002fce0000010000 */
[----:B------:R-:W1:Y:S01]  /*c070*/  MUFU.EX2 R84, R84 ;  /* 0x0000005400547308 */ /* 0x000e620000000800 */
[----:B--2---:R-:W-:-:S07]  /*c080*/  FADD.FTZ R51, R83, R32 ;  /* 0x0000002053337221 */ /* 0x004fce0000010000 */
        /* <DEDUP_REMOVED lines=100> */
[----:B------:R-:W-:Y:S05]  /*c6d0*/  @!P5 BRA `(.L_x_11344) ;  /* 0x000000000048d947 */ /* 0x000fea0003800000 */
[C---:B------:R-:W-:Y:S01]  /*c6e0*/  ISETP.GT.AND P1, PT, R104.reuse, RZ, PT ;  /* 0x000000ff6800720c */ /* 0x040fe20003f24270 */
[----:B------:R-:W-:Y:S01]  /*c6f0*/  BSSY B0, `(.L_x_11345) ;  /* 0x000000e000007945 */ /* 0x000fe20003800000 */
[----:B0-----:R-:W-:-:S11]  /*c700*/  VIADD R12, R104, 0xffffffff ;  /* 0xffffffff680c7836 */ /* 0x001fd60000000000 */
        /* <DEDUP_REMOVED lines=8> */
.L_x_11346:
[----:B------:R-:W-:-:S13]  /*c790*/  ISETP.NE.AND P1, PT, R11, 0x1, PT ;  /* 0x000000010b00780c */ /* 0x000fda0003f25270 */
[----:B------:R-:W0:Y:S02]  /*c7a0*/  @P1 LDC.64 R14, c[0x0][0x9e8] ;  /* 0x00027a00ff0e1b82 */ /* 0x000e240000000a00 */
[----:B0-----:R-:W-:-:S05]  /*c7b0*/  @P1 IMAD.HI.U32 R14, R12, R14, RZ ;  /* 0x0000000e0c0e1227 */ /* 0x001fca00078e00ff */
[----:B------:R-:W-:-:S07]  /*c7c0*/  @P1 SHF.R.U32.HI R12, RZ, R15, R14 ;  /* 0x0000000fff0c1219 */ /* 0x000fce000001160e */
.L_x_11347:
[----:B------:R-:W-:Y:S05]  /*c7d0*/  BSYNC B0 ;  /* 0x0000000000007941 */ /* 0x000fea0003800000 */
.L_x_11345:
[----:B------:R-:W-:-:S05]  /*c7e0*/  IMAD R11, R12, R11, R11 ;  /* 0x0000000b0c0b7224 */ /* 0x000fca00078e020b */
[----:B------:R-:W-:-:S07]  /*c7f0*/  VIMNMX R10, R10, R11, PT ;  /* 0x0000000b0a0a7248 */ /* 0x000fce0003fe0100 */
.L_x_11344:
[----:B0-----:R-:W2:Y:S01]  /*c800*/  LDL R12, [R1+0x4c] ;  /* 0x00004c00010c7983 */ /* 0x001ea20000100800 */
[----:B------:R-:W-:Y:S01]  /*c810*/  IMAD.HI R10, R10, 0x66666667, RZ ;  /* 0x666666670a0a7827 */ /* 0x000fe200078e02ff */
[----:B------:R-:W-:Y:S01]  /*c820*/  ULDC UR37, c[0x0][0x9e4] ;  /* 0x0002790000257ab9 */ /* 0x000fe20000000800 */
[----:B------:R-:W-:Y:S01]  /*c830*/  ULDC UR36, c[0x0][0x9e4] ;  /* 0x0002790000247ab9 */ /* 0x000fe20000000800 */
[----:B------:R-:W-:Y:S01]  /*c840*/  ULDC UR38, c[0x0][0x9dc] ;  /* 0x0002770000267ab9 */ /* 0x000fe20000000800 */
[----:B------:R-:W-:Y:S01]  /*c850*/  ULDC UR42, c[0x0][0x9dc] ;  /* 0x00027700002a7ab9 */ /* 0x000fe20000000800 */
[----:B------:R-:W-:Y:S01]  /*c860*/  SHF.R.U32.HI R11, RZ, 0x1f, R10 ;  /* 0x0000001fff0b7819 */ /* 0x000fe2000001160a */
[----:B------:R-:W-:Y:S01]  /*c870*/  ULDC UR43, c[0x0][0x9e0] ;  /* 0x00027800002b7ab9 */ /* 0x000fe20000000800 */
[----:B------:R-:W-:Y:S01]  /*c880*/  ULDC UR39, c[0x0][0x9e0] ;  /* 0x0002780000277ab9 */ /* 0x000fe20000000800 */
[----:B------:R-:W-:Y:S01]  /*c890*/  BSSY B1, `(.L_x_11348) ;  /* 0x000044d000017945 */ /* 0x000fe20003800000 */
[----:B------:R-:W-:-:S02]  /*c8a0*/  LEA.HI.SX32 R11, R10, R11, 0x1a ;  /* 0x0000000b0a0b7211 */ /* 0x000fc400078fd2ff */
        /* <DEDUP_REMOVED lines=26> */
[----:B------:R0:W-:Y:S04]  /*ca50*/  STL [R1+0x14], R9 ;  /* 0x0000140901007387 */ /* 0x0001e80000100800 */
[----:B------:R0:W-:Y:S02]  /*ca60*/  STL [R1+0x18], R10 ;  /* 0x0000180a01007387 */ /* 0x0001e40000100800 */
.L_x_11370:
[----:B------:R-:W-:-:S05]  /*ca70*/  VIADD R14, R19, 0x1 ;  /* 0x00000001130e7836 */ /* 0x000fca0000000000 */
[----:B------:R-:W-:-:S04]  /*ca80*/  ISETP.NE.AND P1, PT, R14, 0x2, PT ;  /* 0x000000020e00780c */ /* 0x000fc80003f25270 */
[----:B0-----:R-:W-:Y:S02]  /*ca90*/  SEL R9, RZ, 0x1, P1 ;  /* 0x00000001ff097807 */ /* 0x001fe40000800000 */
[----:B------:R-:W-:Y:S02]  /*caa0*/  SEL R14, R14, RZ, P1 ;  /* 0x000000ff0e0e7207 */ /* 0x000fe40000800000 */
[----:B------:R-:W-:-:S05]  /*cab0*/  LOP3.LUT R10, R156, R9, RZ, 0x3c, !PT ;  /* 0x000000099c0a7212 */ /* 0x000fca00078e3cff */
[----:B------:R0:W-:Y:S01]  /*cac0*/  STL [R1], R10 ;  /* 0x0000000a01007387 */ /* 0x0001e20000100800 */
[----:B------:R-:W-:Y:S05]  /*cad0*/  @!P0 BRA `(.L_x_11351) ;  /* 0x0000000000048947 */ /* 0x000fea0003800000 */
[----:B------:R-:W-:Y:S01]  /*cae0*/  BPT.TRAP 0x1 ;  /* 0x000000040000795c */ /* 0x000fe20000300000 */
.L_x_11351:
[----:B------:R-:W-:Y:S01]  /*caf0*/  IMAD R9, R14, 0x8, R18 ;  /* 0x000000080e097824 */ /* 0x000fe200078e0212 */
[----:B0-----:R-:W-:-:S04]  /*cb00*/  SHF.L.U32 R10, R10, 0x1f, RZ ;  /* 0x0000001f0a0a7819 */ /* 0x001fc800000006ff */
[----:B------:R0:W1:Y:S01]  /*cb10*/  SYNCS.PHASECHK.TRANS64.TRYWAIT P1, [R9+URZ+0x13230], R10 ;  /* 0x0132300a090075a7 */ /* 0x000062000802017f */
[----:B------:R-:W-:Y:S05]  /*cb20*/  @!P0 BRA `(.L_x_11352) ;  /* 0x0000000000048947 */ /* 0x000fea0003800000 */
[----:B------:R-:W-:Y:S01]  /*cb30*/  BPT.TRAP 0x1 ;  /* 0x000000040000795c */ /* 0x000fe20000300000 */
.L_x_11352:
[----:B------:R-:W2:Y:S01]  /*cb40*/  LDL R11, [R1+0x2c] ;  /* 0x00002c00010b7983 */ /* 0x000ea20000100800 */
[----:B------:R-:W-:Y:S01]  /*cb50*/  BSSY B2, `(.L_x_11353) ;  /* 0x0000007000027945 */ /* 0x000fe20003800000 */
[----:B--2---:R-:W-:-:S04]  /*cb60*/  IMAD R20, R14, 0x280, R11 ;  /* 0x000002800e147824 */ /* 0x004fc800078e020b */
[C---:B------:R-:W-:Y:S02]  /*cb70*/  VIADD R12, R20.reuse, 0x80 ;  /* 0x00000080140c7836 */ /* 0x040fe40000000000 */
[----:B------:R-:W-:Y:S01]  /*cb80*/  VIADD R56, R20, 0x100 ;  /* 0x0000010014387836 */ /* 0x000fe20000000000 */
[----:B-1----:R-:W-:Y:S06]  /*cb90*/  @P1 BRA `(.L_x_11354) ;  /* 0x0000000000081947 */ /* 0x002fec0003800000 */
[----:B------:R-:W1:Y:S02]  /*cba0*/  SYNCS.PHASECHK.TRANS64.TRYWAIT P1, [R9+URZ+0x13230], R10 ;  /* 0x0132300a090075a7 */ /* 0x000e64000802017f */
[----:B-1----:R-:W-:Y:S05]  /*cbb0*/  @!P1 BRA `(.L_x_11355) ;  /* 0x0000013400a09947 */ /* 0x002fea0003800000 */
.L_x_11354:
[----:B------:R-:W-:Y:S05]  /*cbc0*/  BSYNC B2 ;  /* 0x0000000000027941 */ /* 0x000fea0003800000 */
.L_x_11353:
[----:B01----:R-:W-:Y:S01]  /*cbd0*/  IMAD.MOV.U32 R10, RZ, RZ, R20 ;  /* 0x000000ffff0a7224 */ /* 0x003fe200078e0014 */
[----:B------:R-:W-:Y:S01]  /*cbe0*/  R2UR UR16, R4 ;  /* 0x00000000041072ca */ /* 0x000fe200000e0000 */
[----:B------:R-:W-:Y:S01]  /*cbf0*/  IMAD.MOV.U32 R11, RZ, RZ, -0x7fffffe0 ;  /* 0x80000020ff0b7424 */ /* 0x000fe200078e00ff */
[----:B------:R-:W-:Y:S01]  /*cc00*/  R2UR UR17, R5 ;  /* 0x00000000051172ca */ /* 0x000fe200000e0000 */
[----:B------:R-:W-:Y:S01]  /*cc10*/  WARPGROUP.ARRIVE ;  /* 0x00000000000079c5 */ /* 0x000fe20000000000 */
[----:B------:R-:W-:Y:S01]  /*cc20*/  R2UR UR18, R10 ;  /* 0x000000000a1272ca */ /* 0x000fe200000e0000 */
[----:B------:R-:W-:Y:S01]  /*cc30*/  IMAD.MOV.U32 R13, RZ, RZ, -0x7fffffe0 ;  /* 0x80000020ff0d7424 */ /* 0x000fe200078e00ff */
[----:B------:R-:W-:Y:S01]  /*cc40*/  R2UR UR19, R11 ;  /* 0x000000000b1372ca */ /* 0x000fe200000e0000 */
[----:B------:R-:W-:Y:S01]  /*cc50*/  IMAD.MOV.U32 R10, RZ, RZ, R56 ;  /* 0x000000ffff0a7224 */ /* 0x000fe200078e0038 */
[----:B------:R-:W-:Y:S01]  /*cc60*/  R2UR UR22, R12 ;  /* 0x000000000c1672ca */ /* 0x000fe200000e0000 */
[C---:B------:R-:W-:Y:S01]  /*cc70*/  VIADD R12, R20.reuse, 0x180 ;  /* 0x00000180140c7836 */ /* 0x040fe20000000000 */
[----:B------:R-:W-:Y:S01]  /*cc80*/  R2UR UR23, R13 ;  /* 0x000000000d1772ca */ /* 0x000fe200000e0000 */
[----:B------:R-:W-:Y:S01]  /*cc90*/  VIADD R56, R20, 0x182 ;  /* 0x0000018214387836 */ /* 0x000fe20000000000 */
[----:B------:R-:W-:Y:S01]  /*cca0*/  R2UR UR20, R4 ;  /* 0x00000000041472ca */ /* 0x000fe200000e0000 */
[----:B------:R-:W-:Y:S01]  /*ccb0*/  IMAD.MOV.U32 R57, RZ, RZ, -0x7fffffe0 ;  /* 0x80000020ff397424 */ /* 0x000fe200078e00ff */
[----:B------:R-:W-:-:S02]  /*ccc0*/  R2UR UR21, R5 ;  /* 0x00000000051572ca */ /* 0x000fc400000e0000 */
[----:B------:R-:W-:Y:S01]  /*ccd0*/  R2UR UR26, R10 ;  /* 0x000000000a1a72ca */ /* 0x000fe200000e0000 */
[----:B------:R-:W-:Y:S01]  /*cce0*/  VIADD R10, R20, 0x200 ;  /* 0x00000200140a7836 */ /* 0x000fe20000000000 */
[----:B------:R-:W-:Y:S01]  /*ccf0*/  R2UR UR27, R11 ;  /* 0x000000000b1b72ca */ /* 0x000fe200000e0000 */
[----:B------:R-:W-:Y:S01]  /*cd00*/  QGMMA.64x32x32.F32.E4M3.E4M3 R120, gdesc[UR16], RZ, !UPT, gsb0 ;  /* 0x00600000107879f3 */ /* 0x000fe2000c0008ff */
[----:B------:R-:W-:Y:S02]  /*cd10*/  R2UR UR24, R4 ;  /* 0x00000000041872ca */ /* 0x000fe400000e0000 */
[----:B------:R-:W-:Y:S02]  /*cd20*/  R2UR UR25, R5 ;  /* 0x00000000051972ca */ /* 0x000fe400000e0000 */
[----:B------:R-:W-:Y:S01]  /*cd30*/  R2UR UR10, R12 ;  /* 0x000000000c0a72ca */ /* 0x000fe200000e0000 */
[----:B------:R-:W-:Y:S01]  /*cd40*/  VIADD R12, R20, 0x2 ;  /* 0x00000002140c7836 */ /* 0x000fe20000000000 */
[----:B------:R-:W-:-:S02]  /*cd50*/  R2UR UR11, R13 ;  /* 0x000000000d0b72ca */ /* 0x000fc400000e0000 */
[----:B------:R-:W-:Y:S02]  /*cd60*/  R2UR UR8, R4 ;  /* 0x00000000040872ca */ /* 0x000fe400000e0000 */
[----:B------:R-:W-:Y:S02]  /*cd70*/  R2UR UR9, R5 ;  /* 0x00000000050972ca */ /* 0x000fe400000e0000 */
[----:B------:R-:W-:Y:S01]  /*cd80*/  R2UR UR6, R10 ;  /* 0x000000000a0672ca */ /* 0x000fe200000e0000 */
[----:B------:R-:W-:Y:S01]  /*cd90*/  VIADD R10, R20, 0x82 ;  /* 0x00000082140a7836 */ /* 0x000fe20000000000 */
[----:B------:R-:W-:Y:S01]  /*cda0*/  R2UR UR7, R11 ;  /* 0x000000000b0772ca */ /* 0x000fe200000e0000 */
[----:B------:R-:W-:Y:S01]  /*cdb0*/  IMAD.MOV.U32 R11, RZ, RZ, -0x7fffffe0 ;  /* 0x80000020ff0b7424 */ /* 0x000fe200078e00ff */
[----:B------:R-:W-:Y:S02]  /*cdc0*/  R2UR UR4, R4 ;  /* 0x00000000040472ca */ /* 0x000fe400000e0000 */
[----:B------:R-:W-:-:S02]  /*cdd0*/  R2UR UR5, R5 ;  /* 0x00000000050572ca */ /* 0x000fc400000e0000 */
[----:B------:R-:W-:Y:S01]  /*cde0*/  R2UR UR14, R12 ;  /* 0x000000000c0e72ca */ /* 0x000fe200000e0000 */
[----:B------:R-:W-:Y:S01]  /*cdf0*/  VIADD R12, R20, 0x102 ;  /* 0x00000102140c7836 */ /* 0x000fe20000000000 */
[----:B------:R-:W-:Y:S01]  /*ce00*/  R2UR UR15, R13 ;  /* 0x000000000d0f72ca */ /* 0x000fe200000e0000 */
[----:B------:R-:W-:Y:S01]  /*ce10*/  IMAD.MOV.U32 R13, RZ, RZ, -0x7fffffe0 ;  /* 0x80000020ff0d7424 */ /* 0x000fe200078e00ff */
[----:B------:R-:W-:Y:S02]  /*ce20*/  R2UR UR12, R6 ;  /* 0x00000000060c72ca */ /* 0x000fe400000e0000 */
[----:B------:R-:W-:Y:S02]  /*ce30*/  R2UR UR13, R7 ;  /* 0x00000000070d72ca */ /* 0x000fe400000e0000 */
[----:B------:R-:W-:Y:S01]  /*ce40*/  R2UR UR18, R10 ;  /* 0x000000000a1272ca */ /* 0x000fe200000e0000 */
[----:B------:R-:W-:Y:S01]  /*ce50*/  VIADD R10, R20, 0x202 ;  /* 0x00000202140a7836 */ /* 0x000fe20000000000 */
[----:B------:R-:W-:Y:S01]  /*ce60*/  R2UR UR19, R11 ;  /* 0x000000000b1372ca */ /* 0x000fe200000e0000 */
[----:B------:R-:W-:Y:S01]  /*ce70*/  IMAD.MOV.U32 R11, RZ, RZ, -0x7fffffe0 ;  /* 0x80000020ff0b7424 */ /* 0x000fe200078e00ff */
        /* <DEDUP_REMOVED lines=44> */
.L_x_11356:
[----:B------:R-:W-:Y:S01]  /*d140*/  SHF.L.U32 R10, R156, 0x1f, RZ ;  /* 0x0000001f9c0a7819 */ /* 0x000fe200000006ff */
[----:B------:R-:W-:-:S04]  /*d150*/  IMAD R20, R19, 0x8, R18 ;  /* 0x0000000813147824 */ /* 0x000fc800078e0212 */
[----:B------:R0:W1:Y:S01]  /*d160*/  SYNCS.PHASECHK.TRANS64.TRYWAIT P1, [R20+URZ+0x13250], R10 ;  /* 0x0132500a140075a7 */ /* 0x000062000802017f */
[----:B------:R-:W-:Y:S05]  /*d170*/  @!P0 BRA `(.L_x_11357) ;  /* 0x0000000000048947 */ /* 0x000fea0003800000 */
[----:B------:R-:W-:Y:S01]  /*d180*/  BPT.TRAP 0x1 ;  /* 0x000000040000795c */ /* 0x000fe20000300000 */
.L_x_11357:
[----:B------:R-:W-:Y:S04]  /*d190*/  BSSY B2, `(.L_x_11358) ;  /* 0x0000004000027945 */ /* 0x000fe80003800000 */
[----:B-1----:R-:W-:Y:S05]  /*d1a0*/  @P1 BRA `(.L_x_11359) ;  /* 0x0000000000081947 */ /* 0x002fea0003800000 */
[----:B------:R-:W1:Y:S02]  /*d1b0*/  SYNCS.PHASECHK.TRANS64.TRYWAIT P1, [R20+URZ+0x13250], R10 ;  /* 0x0132500a140075a7 */ /* 0x000e64000802017f */
[----:B-1----:R-:W-:Y:S05]  /*d1c0*/  @!P1 BRA `(.L_x_11360) ;  /* 0x0000013000309947 */ /* 0x002fea0003800000 */
.L_x_11359:
[----:B------:R-:W-:Y:S05]  /*d1d0*/  BSYNC B2 ;  /* 0x0000000000027941 */ /* 0x000fea0003800000 */
.L_x_11358:
[----:B01----:R-:W-:Y:S01]  /*d1e0*/  VIADD R10, R18, 0x1000 ;  /* 0x00001000120a7836 */ /* 0x003fe20000000000 */
[----:B------:R-:W-:-:S04]  /*d1f0*/  LOP3.LUT P1, RZ, R17, 0x10, RZ, 0xc0, !PT ;  /* 0x0000001011ff7812 */ /* 0x000fc8000782c0ff */
[----:B------:R-:W-:-:S04]  /*d200*/  SHF.R.U32.HI R10, RZ, 0x4, R10 ;  /* 0x00000004ff0a7819 */ /* 0x000fc8000001160a */
[----:B------:R-:W-:-:S04]  /*d210*/  LOP3.LUT R10, R10, 0x3fff, RZ, 0xc0, !PT ;  /* 0x00003fff0a0a7812 */ /* 0x000fc800078ec0ff */
[----:B------:R-:W-:Y:S01]  /*d220*/  LOP3.LUT R10, R10, 0x10000, RZ, 0xfc, !PT ;  /* 0x000100000a0a7812 */ /* 0x000fe200078efcff */
[----:B------:R-:W-:-:S04]  /*d230*/  IMAD.MOV.U32 R11, RZ, RZ, -0x3ffffff0 ;  /* 0xc0000010ff0b7424 */ /* 0x000fc800078e00ff */
[----:B------:R-:W-:Y:S01]  /*d240*/  IMAD R10, R19, 0x280, R10 ;  /* 0x00000280130a7824 */ /* 0x000fe200078e020a */
[----:B------:R-:W-:Y:S01]  /*d250*/  R2UR UR7, R11 ;  /* 0x000000000b0772ca */ /* 0x000fe200000e0000 */
[----:B------:R-:W-:Y:S01]  /*d260*/  WARPGROUP.ARRIVE ;  /* 0x00000000000079c5 */ /* 0x000fe20000000000 */
[----:B------:R-:W-:Y:S01]  /*d270*/  IMAD.MOV.U32 R13, RZ, RZ, -0x3ffffff0 ;  /* 0xc0000010ff0d7424 */ /* 0x000fe200078e00ff */
[----:B------:R-:W2:Y:S01]  /*d280*/  LDL R19, [R1+0x30] ;  /* 0x0000300001137983 */ /* 0x000ea20000100800 */
[----:B------:R-:W-:-:S13]  /*d290*/  R2UR UR6, R10 ;  /* 0x000000000a0672ca */ /* 0x000fda00000e0000 */
[----:B------:R-:W-:Y:S01]  /*d2a0*/  QGMMA.64x64x32.F32.E4M3.E4M3 R24, R152, gdesc[UR4], R24, gsb0 ;  /* 0x00e0000498187df3 */ /* 0x000fe20008000818 */
[----:B------:R-:W-:Y:S01]  /*d2b0*/  VIADD R12, R10, 0x80 ;  /* 0x000000800a0c7836 */ /* 0x000fe20000000000 */
[----:B------:R-:W-:-:S04]  /*d2c0*/  R2UR UR7, R13 ;  /* 0x000000000d0772ca */ /* 0x000fc800000e0000 */
[----:B------:R-:W-:Y:S01]  /*d2d0*/  R2UR UR6, R12 ;  /* 0x000000000c0672ca */ /* 0x000fe200000e0000 */
[----:B------:R-:W-:Y:S02]  /*d2e0*/  WARPGROUP.DEPBAR.LE gsb0, 0x0 ;  /* 0x00008000000079c5 */ /* 0x000fe40000010000 */
[----:B------:R-:W3:Y:S01]  /*d2f0*/  LDL R153, [R1+0x44] ;  /* 0x0000440001997983 */ /* 0x000ee20000100800 */
[----:B------:R-:W-:-:S03]  /*d300*/  WARPGROUP.ARRIVE ;  /* 0x00000000000079c5 */ /* 0x000fc60000000000 */
[----:B------:R-:W4:Y:S06]  /*d310*/  LDL R154, [R1+0x28] ;  /* 0x00002800019a7983 */ /* 0x000f2c0000100800 */
[----:B------:R-:W-:Y:S01]  /*d320*/  QGMMA.64x64x32.F32.E4M3.E4M3 R24, R148, gdesc[UR4], R24, gsb0 ;  /* 0x00e0000494187df3 */ /* 0x000fe20008000818 */
[----:B------:R-:W5:Y:S01]  /*d330*/  LDL R155, [R1+0x24] ;  /* 0x00002400019b7983 */ /* 0x000f620000100800 */
[----:B------:R-:W-:Y:S02]  /*d340*/  VIADD R12, R10, 0x100 ;  /* 0x000001000a0c7836 */ /* 0x000fe40000000000 */
[----:B------:R-:W-:Y:S01]  /*d350*/  IMAD.MOV.U32 R13, RZ, RZ, -0x3ffffff0 ;  /* 0xc0000010ff0d7424 */ /* 0x000fe200078e00ff */
[----:B------:R-:W0:Y:S01]  /*d360*/  S2R R152, SR_TID.X ;  /* 0x0000000000987919 */ /* 0x000e220000002100 */
[----:B------:R-:W-:Y:S01]  /*d370*/  IMAD.MOV.U32 R11, RZ, RZ, -0x3ffffff0 ;  /* 0xc0000010ff0b7424 */ /* 0x000fe200078e00ff */
[----:B------:R-:W-:Y:S01]  /*d380*/  R2UR UR6, R12 ;  /* 0x000000000c0672ca */ /* 0x000fe200000e0000 */
[----:B------:R-:W-:Y:S01]  /*d390*/  VIADD R12, R10, 0x180 ;  /* 0x000001800a0c7836 */ /* 0x000fe20000000000 */
[----:B------:R-:W-:Y:S01]  /*d3a0*/  R2UR UR7, R13 ;  /* 0x000000000d0772ca */ /* 0x000fe200000e0000 */
[----:B------:R-:W-:-:S02]  /*d3b0*/  IMAD.MOV.U32 R13, RZ, RZ, -0x3ffffff0 ;  /* 0xc0000010ff0d7424 */ /* 0x000fc400078e00ff */
[----:B------:R-:W-:Y:S01]  /*d3c0*/  VIADD R10, R10, 0x200 ;  /* 0x000002000a0a7836 */ /* 0x000fe20000000000 */
[----:B0-----:R-:W-:-:S04]  /*d3d0*/  LOP3.LUT R152, R152, 0x7f, RZ, 0xc0, !PT ;  /* 0x0000007f98987812 */ /* 0x001fc800078ec0ff */
[----:B------:R-:W-:-:S13]  /*d3e0*/  ISETP.NE.AND P2, PT, R152, RZ, PT ;  /* 0x000000ff9800720c */ /* 0x000fda0003f45270 */
[----:B------:R-:W-:-:S05]  /*d3f0*/  @!P2 VIADD R9, R9, 0x13240 ;  /* 0x000132400909a836 */ /* 0x000fca0000000000 */
[----:B------:R-:W-:Y:S01]  /*d400*/  @!P2 PRMT R9, RZ, 0x654, R9 ;  /* 0x00000654ff09a816 */ /* 0x000fe20000000009 */
[----:B------:R-:W-:Y:S02]  /*d410*/  WARPGROUP.DEPBAR.LE gsb0, 0x0 ;  /* 0x00008000000079c5 */ /* 0x000fe40000010000 */
[----:B------:R-:W-:-:S06]  /*d420*/  WARPGROUP.ARRIVE ;  /* 0x00000000000079c5 */ /* 0x000fcc0000000000 */
[----:B------:R-:W-:Y:S01]  /*d430*/  QGMMA.64x64x32.F32.E4M3.E4M3 R24, R144, gdesc[UR4], R24, gsb0 ;  /* 0x00e0000490187df3 */ /* 0x000fe20008000818 */
[----:B------:R-:W-:Y:S01]  /*d440*/  R2UR UR6, R12 ;  /* 0x000000000c0672ca */ /* 0x000fe200000e0000 */
[----:B------:R-:W-:Y:S01]  /*d450*/  IMAD R12, R8, -0xa0, RZ ;  /* 0xffffff60080c7824 */ /* 0x000fe200078e02ff */
[----:B------:R-:W-:Y:S01]  /*d460*/  R2UR UR7, R13 ;  /* 0x000000000d0772ca */ /* 0x000fe200000e0000 */
[----:B------:R-:W-:Y:S02]  /*d470*/  WARPGROUP.DEPBAR.LE gsb0, 0x0 ;  /* 0x00008000000079c5 */ /* 0x000fe40000010000 */
[----:B------:R-:W-:-:S10]  /*d480*/  WARPGROUP.ARRIVE ;  /* 0x00000000000079c5 */ /* 0x000fd40000000000 */
[----:B------:R-:W-:Y:S01]  /*d490*/  QGMMA.64x64x32.F32.E4M3.E4M3 R24, R140, gdesc[UR4], R24, gsb0 ;  /* 0x00e000048c187df3 */ /* 0x000fe20008000818 */
[----:B------:R-:W-:Y:S02]  /*d4a0*/  R2UR UR6, R10 ;  /* 0x000000000a0672ca */ /* 0x000fe400000e0000 */
[----:B------:R-:W-:Y:S01]  /*d4b0*/  R2UR UR7, R11 ;  /* 0x000000000b0772ca */ /* 0x000fe200000e0000 */
[----:B------:R-:W-:Y:S02]  /*d4c0*/  WARPGROUP.DEPBAR.LE gsb0, 0x0 ;  /* 0x00008000000079c5 */ /* 0x000fe40000010000 */
[----:B------:R-:W-:-:S10]  /*d4d0*/  WARPGROUP.ARRIVE ;  /* 0x00000000000079c5 */ /* 0x000fd40000000000 */
[----:B------:R-:W-:Y:S01]  /*d4e0*/  QGMMA.64x64x32.F32.E4M3.E4M3 R24, R136, gdesc[UR4], R24, gsb0 ;  /* 0x00e0000488187df3 */ /* 0x000fe20008000818 */
[----:B---3--:R-:W-:-:S05]  /*d4f0*/  IADD3 R10, R12, 0x1, R153 ;  /* 0x000000010c0a7810 */ /* 0x008fca0007ffe099 */
[----:B--2---:R-:W-:-:S04]  /*d500*/  IMAD.IADD R10, R10, 0x1, -R19 ;  /* 0x000000010a0a7824 */ /* 0x004fc800078e0a13 */
[----:B----4-:R-:W-:-:S04]  /*d510*/  IMAD R19, R154, -0x2, R10 ;  /* 0xfffffffe9a137824 */ /* 0x010fc800078e020a */
[----:B------:R-:W-:Y:S01]  /*d520*/  VIADD R13, R19, UR43 ;  /* 0x0000002b130d7c36 */ /* 0x000fe20008000000 */
[----:B------:R-:W-:Y:S02]  /*d530*/  WARPGROUP.DEPBAR.LE gsb0, 0x0 ;  /* 0x00008000000079c5 */ /* 0x000fe40000010000 */
[----:B------:R0:W-:Y:S01]  /*d540*/  @!P2 SYNCS.ARRIVE.TRANS64.RED.A1T0 RZ, [R9+URZ], RZ ;  /* 0x000000ff09ffa9a7 */ /* 0x0001e2000810043f */
[----:B------:R-:W-:Y:S02]  /*d550*/  IMAD R136, R154, -0x2, R12 ;  /* 0xfffffffe9a887824 */ /* 0x000fe400078e020c */
[----:B-----5:R-:W-:Y:S02]  /*d560*/  IMAD.IADD R137, R155, 0x1, R13 ;  /* 0x000000019b897824 */ /* 0x020fe400078e020d */
        /* <DEDUP_REMOVED lines=17> */
.L_x_11363:
[----:B------:R-:W-:-:S05]  /*d680*/  IMAD.U32 R139, RZ, RZ, UR37 ;  /* 0x00000025ff8b7e24 */ /* 0x000fca000f8e00ff */
[----:B------:R-:W-:-:S13]  /*d690*/  ISETP.NE.AND P1, PT, R139, 0x1, PT ;  /* 0x000000018b00780c */ /* 0x000fda0003f25270 */
[----:B------:R-:W0:Y:S02]  /*d6a0*/  @P1 LDC.64 R10, c[0x0][0x9e8] ;  /* 0x00027a00ff0a1b82 */ /* 0x000e240000000a00 */
[----:B0-----:R-:W-:-:S04]  /*d6b0*/  @P1 IMAD.HI.U32 R140, R15, R10, RZ ;  /* 0x0000000a0f8c1227 */ /* 0x001fc800078e00ff */
[----:B------:R-:W-:Y:S01]  /*d6c0*/  IMAD.MOV.U32 R10, RZ, RZ, R15 ;  /* 0x000000ffff0a7224 */ /* 0x000fe200078e000f */
[----:B------:R-:W-:-:S07]  /*d6d0*/  @P1 SHF.R.U32.HI R10, RZ, R11, R140 ;  /* 0x0000000bff0a1219 */ /* 0x000fce000001168c */
.L_x_11364:
[----:B------:R-:W-:Y:S05]  /*d6e0*/  BSYNC B2 ;  /* 0x0000000000027941 */ /* 0x000fea0003800000 */
.L_x_11362:
[----:B------:R-:W-:-:S05]  /*d6f0*/  IMAD R10, R10, R139, R136 ;  /* 0x0000008b0a0a7224 */ /* 0x000fca00078e0288 */
[----:B------:R-:W-:Y:S02]  /*d700*/  VIMNMX R138, R138, R10, !PT ;  /* 0x0000000a8a8a7248 */ /* 0x000fe40007fe0100 */
[----:B------:R-:W-:-:S07]  /*d710*/  VIADDMNMX R137, R10, R139, R137, PT ;  /* 0x0000008b0a897246 */ /* 0x000fce0003800189 */
.L_x_11361:
[C---:B------:R-:W-:Y:S01]  /*d720*/  ISETP.GE.AND P2, PT, R12.reuse, 0x2, PT ;  /* 0x000000020c00780c */ /* 0x040fe20003f46270 */
[----:B------:R-:W2:Y:S01]  /*d730*/  LDL R10, [R1+0x20] ;  /* 0x00002000010a7983 */ /* 0x000ea20000100800 */
[----:B------:R-:W-:Y:S02]  /*d740*/  ISETP.GE.AND P1, PT, R12, 0x9, PT ;  /* 0x000000090c00780c */ /* 0x000fe40003f26270 */
[----:B------:R-:W-:Y:S02]  /*d750*/  LOP3.LUT R16, R16, 0xdfffffff, RZ, 0xc0, !PT ;  /* 0xdfffffff10107812 */ /* 0x000fe400078ec0ff */
[C---:B------:R-:W-:Y:S02]  /*d760*/  ISETP.GE.AND P3, PT, R12.reuse, 0xa, PT ;  /* 0x0000000a0c00780c */ /* 0x040fe40003f66270 */
        /* <DEDUP_REMOVED lines=18> */
[----:B------:R-:W-:Y:S02]  /*d890*/  ISETP.GT.AND P1, PT, R138, 0x10, !P2 ;  /* 0x000000108a00780c */ /* 0x000fe40005724270 */
[----:B------:R-:W-:-:S02]  /*d8a0*/  ISETP.GE.AND P2, PT, R12, 0x12, PT ;  /* 0x000000120c00780c */ /* 0x000fc40003f46270 */
[----:B------:R-:W-:Y:S02]  /*d8b0*/  ISETP.LT.OR P1, PT, R137, 0x11, P1 ;  /* 0x000000118900780c */ /* 0x000fe40000f21670 */
[----:B------:R-:W-:Y:S02]  /*d8c0*/  LOP3.LUT R17, R17, 0xfffffff7, RZ, 0xc0, !PT ;  /* 0xfffffff711117812 */ /* 0x000fe400078ec0ff */
[----:B------:R-:W-:Y:S02]  /*d8d0*/  FSEL R128, R128, -INF , !P1 ;  /* 0xff80000080807808 */ /* 0x000fe40004800000 */
[----:B------:R-:W-:Y:S02]  /*d8e0*/  ISETP.GT.AND P1, PT, R138, 0x11, !P2 ;  /* 0x000000118a00780c */ /* 0x000fe40005724270 */
[----:B------:R-:W-:Y:S02]  /*d8f0*/  LOP3.LUT R16, R16, 0xffffffef, RZ, 0xc0, !PT ;  /* 0xffffffef10107812 */ /* 0x000fe400078ec0ff */
[----:B------:R-:W-:-:S02]  /*d900*/  ISETP.LT.OR P1, PT, R137, 0x12, P1 ;  /* 0x000000128900780c */ /* 0x000fc40000f21670 */
[----:B------:R-:W-:Y:S02]  /*d910*/  @P2 LOP3.LUT R17, R17, 0x8, RZ, 0xfc, !PT ;  /* 0x0000000811112812 */ /* 0x000fe400078efcff */
[----:B------:R-:W-:Y:S02]  /*d920*/  ISETP.GE.AND P2, PT, R12, 0x19, PT ;  /* 0x000000190c00780c */ /* 0x000fe40003f46270 */
[----:B------:R-:W-:Y:S02]  /*d930*/  FSEL R129, R129, -INF , !P1 ;  /* 0xff80000081817808 */ /* 0x000fe40004800000 */
[----:B------:R-:W-:Y:S02]  /*d940*/  LOP3.LUT R17, R17, 0xfffffffb, RZ, 0xc0, !PT ;  /* 0xfffffffb11117812 */ /* 0x000fe400078ec0ff */
[----:B------:R-:W-:Y:S02]  /*d950*/  ISETP.GT.AND P1, PT, R138, 0x18, !P2 ;  /* 0x000000188a00780c */ /* 0x000fe40005724270 */
[----:B------:R-:W-:-:S02]  /*d960*/  @P6 LOP3.LUT R16, R16, 0x10, RZ, 0xfc, !PT ;  /* 0x0000001010106812 */ /* 0x000fc400078efcff */
[----:B------:R-:W-:Y:S02]  /*d970*/  ISETP.LT.OR P1, PT, R137, 0x19, P1 ;  /* 0x000000198900780c */ /* 0x000fe40000f21670 */
[----:B------:R-:W-:Y:S02]  /*d980*/  LOP3.LUT R16, R16, 0xffbfffff, RZ, 0xc0, !PT ;  /* 0xffbfffff10107812 */ /* 0x000fe400078ec0ff */
[----:B------:R-:W-:Y:S02]  /*d990*/  @P2 LOP3.LUT R17, R17, 0x4, RZ, 0xfc, !PT ;  /* 0x0000000411112812 */ /* 0x000fe400078efcff */
[----:B------:R-:W-:Y:S02]  /*d9a0*/  ISETP.GE.AND P2, PT, R12, 0x1a, PT ;  /* 0x0000001a0c00780c */ /* 0x000fe40003f46270 */
[----:B------:R-:W-:Y:S02]  /*d9b0*/  FSEL R132, R132, -INF , !P1 ;  /* 0xff80000084847808 */ /* 0x000fe40004800000 */
[----:B------:R-:W-:-:S02]  /*d9c0*/  ISETP.GT.AND P1, PT, R138, 0x19, !P2 ;  /* 0x000000198a00780c */ /* 0x000fc40005724270 */
        /* <DEDUP_REMOVED lines=80> */
[----:B------:R-:W-:Y:S01]  /*ded0*/  @P6 LOP3.LUT R16, R16, 0x2000, RZ, 0xfc, !PT ;  /* 0x0000200010106812 */ /* 0x000fe200078efcff */
[----:B--2---:R-:W-:Y:S01]  /*dee0*/  IMAD.IADD R13, R10, 0x1, R13 ;  /* 0x000000010a0d7824 */ /* 0x004fe200078e020d */
[----:B------:R-:W-:Y:S01]  /*def0*/  ISETP.GE.AND P6, PT, R12, 0x5a, PT ;  /* 0x0000005a0c00780c */ /* 0x000fe20003fc6270 */
[----:B------:R-:W-:Y:S01]  /*df00*/  IMAD.IADD R19, R10, 0x1, R19 ;  /* 0x000000010a137824 */ /* 0x000fe200078e0213 */
        /* <DEDUP_REMOVED lines=53> */
[----:B------:R-:W-:-:S13]  /*e260*/  ISETP.GE.AND P6, PT, R12, 0x81, PT ;  /* 0x000000810c00780c */ /* 0x000fda0003fc6270 */
        /* <DEDUP_REMOVED lines=66> */
.L_x_11367:
[----:B------:R-:W-:-:S05]  /*e690*/  IMAD.U32 R12, RZ, RZ, UR37 ;  /* 0x00000025ff0c7e24 */ /* 0x000fca000f8e00ff */
[----:B------:R-:W-:-:S13]  /*e6a0*/  ISETP.NE.AND P6, PT, R12, 0x1, PT ;  /* 0x000000010c00780c */ /* 0x000fda0003fc5270 */
[----:B------:R-:W0:Y:S02]  /*e6b0*/  @P6 LDC.64 R10, c[0x0][0x9e8] ;  /* 0x00027a00ff0a6b82 */ /* 0x000e240000000a00 */
[----:B0-----:R-:W-:-:S04]  /*e6c0*/  @P6 IMAD.HI.U32 R137, R21, R10, RZ ;  /* 0x0000000a15896227 */ /* 0x001fc800078e00ff */
[----:B------:R-:W-:Y:S01]  /*e6d0*/  IMAD.MOV.U32 R10, RZ, RZ, R21 ;  /* 0x000000ffff0a7224 */ /* 0x000fe200078e0015 */
[----:B------:R-:W-:-:S07]  /*e6e0*/  @P6 SHF.R.U32.HI R10, RZ, R11, R137 ;  /* 0x0000000bff0a6219 */ /* 0x000fce0000011689 */
.L_x_11368:
[----:B------:R-:W-:Y:S05]  /*e6f0*/  BSYNC B2 ;  /* 0x0000000000027941 */ /* 0x000fea0003800000 */
.L_x_11366:
[----:B------:R-:W-:-:S05]  /*e700*/  IMAD R136, R10, R12, R136 ;  /* 0x0000000c0a887224 */ /* 0x000fca00078e0288 */
[----:B------:R-:W-:Y:S02]  /*e710*/  VIMNMX R19, R19, R136, !PT ;  /* 0x0000008813137248 */ /* 0x000fe40007fe0100 */
[----:B------:R-:W-:-:S07]  /*e720*/  VIADDMNMX R13, R136, R12, R13, PT ;  /* 0x0000000c880d7246 */ /* 0x000fce000380010d */
.L_x_11365:
[----:B------:R-:W-:Y:S01]  /*e730*/  ISETP.GT.AND P1, PT, R19, 0x20, !P1 ;  /* 0x000000201300780c */ /* 0x000fe20004f24270 */
[----:B------:R-:W2:Y:S03]  /*e740*/  LDL.LU R137, [R1+0x8] ;  /* 0x0000080001897983 */ /* 0x000ea60000300800 */
        /* <DEDUP_REMOVED lines=11> */
[C---:B------:R-:W-:Y:S02]  /*e800*/  ISETP.GT.AND P1, PT, R19.reuse, 0x31, !P6 ;  /* 0x000000311300780c */ /* 0x040fe40007724270 */
[----:B------:R-:W-:Y:S02]  /*e810*/  ISETP.GT.AND P3, PT, R19, 0x28, !P3 ;  /* 0x000000281300780c */ /* 0x000fe40005f64270 */
[----:B------:R-:W-:Y:S02]  /*e820*/  ISETP.LT.OR P1, PT, R13, 0x32, P1 ;  /* 0x000000320d00780c */ /* 0x000fe40000f21670 */
[C---:B------:R-:W-:Y:S02]  /*e830*/  LOP3.LUT P4, RZ, R16.reuse, 0x40000, RZ, 0xc0, !PT ;  /* 0x0004000010ff7812 */ /* 0x040fe4000788c0ff */
[----:B------:R-:W-:Y:S02]  /*e840*/  FSEL R115, R115, -INF , !P1 ;  /* 0xff80000073737808 */ /* 0x000fe40004800000 */
[----:B------:R-:W-:-:S02]  /*e850*/  LOP3.LUT P1, RZ, R16, 0x200000, RZ, 0xc0, !PT ;  /* 0x0020000010ff7812 */ /* 0x000fc4000782c0ff */
[----:B------:R-:W-:Y:S02]  /*e860*/  ISETP.LT.OR P3, PT, R13, 0x29, P3 ;  /* 0x000000290d00780c */ /* 0x000fe40001f61670 */
[----:B------:R-:W-:Y:S02]  /*e870*/  ISETP.GT.AND P1, PT, R19, 0x38, !P1 ;  /* 0x000000381300780c */ /* 0x000fe40004f24270 */
[----:B------:R-:W-:Y:S02]  /*e880*/  FSEL R110, R110, -INF , !P3 ;  /* 0xff8000006e6e7808 */ /* 0x000fe40005800000 */
[----:B------:R-:W-:Y:S02]  /*e890*/  ISETP.LT.OR P1, PT, R13, 0x39, P1 ;  /* 0x000000390d00780c */ /* 0x000fe40000f21670 */
[----:B------:R-:W-:Y:S02]  /*e8a0*/  ISETP.GT.AND P2, PT, R19, 0x21, !P2 ;  /* 0x000000211300780c */ /* 0x000fe40005744270 */
[----:B------:R-:W-:-:S02]  /*e8b0*/  FSEL R118, R118, -INF , !P1 ;  /* 0xff80000076767808 */ /* 0x000fc40004800000 */
[C---:B------:R-:W-:Y:S02]  /*e8c0*/  LOP3.LUT P1, RZ, R16.reuse, 0x100000, RZ, 0xc0, !PT ;  /* 0x0010000010ff7812 */ /* 0x040fe4000782c0ff */
[----:B------:R-:W-:Y:S02]  /*e8d0*/  LOP3.LUT P3, RZ, R16, 0x20000, RZ, 0xc0, !PT ;  /* 0x0002000010ff7812 */ /* 0x000fe4000786c0ff */
[----:B------:R-:W-:Y:S02]  /*e8e0*/  ISETP.GT.AND P1, PT, R19, 0x39, !P1 ;  /* 0x000000391300780c */ /* 0x000fe40004f24270 */
[C---:B------:R-:W-:Y:S02]  /*e8f0*/  ISETP.LT.OR P2, PT, R13.reuse, 0x22, P2 ;  /* 0x000000220d00780c */ /* 0x040fe40001741670 */
[----:B------:R-:W-:Y:S02]  /*e900*/  ISETP.LT.OR P1, PT, R13, 0x3a, P1 ;  /* 0x0000003a0d00780c */ /* 0x000fe40000f21670 */
[----:B------:R-:W-:-:S02]  /*e910*/  FSEL R107, R107, -INF , !P2 ;  /* 0xff8000006b6b7808 */ /* 0x000fc40005000000 */
[----:B------:R-:W-:Y:S02]  /*e920*/  FSEL R119, R119, -INF , !P1 ;  /* 0xff80000077777808 */ /* 0x000fe40004800000 */
[C---:B------:R-:W-:Y:S02]  /*e930*/  LOP3.LUT P1, RZ, R16.reuse, 0x80000, RZ, 0xc0, !PT ;  /* 0x0008000010ff7812 */ /* 0x040fe4000782c0ff */
[----:B------:R-:W-:Y:S02]  /*e940*/  LOP3.LUT P2, RZ, R16, 0x10000, RZ, 0xc0, !PT ;  /* 0x0001000010ff7812 */ /* 0x000fe4000784c0ff */
[----:B------:R-:W-:Y:S02]  /*e950*/  ISETP.GT.AND P1, PT, R19, 0x40, !P1 ;  /* 0x000000401300780c */ /* 0x000fe40004f24270 */
[----:B------:R-:W-:Y:S02]  /*e960*/  LOP3.LUT R17, R17, 0xffffffdf, RZ, 0xc0, !PT ;  /* 0xffffffdf11117812 */ /* 0x000fe400078ec0ff */
[----:B------:R-:W-:-:S02]  /*e970*/  ISETP.LT.OR P1, PT, R13, 0x41, P1 ;  /* 0x000000410d00780c */ /* 0x000fc40000f21670 */
[----:B------:R-:W-:Y:S02]  /*e980*/  @P0 LOP3.LUT R17, R17, 0x20, RZ, 0xfc, !PT ;  /* 0x0000002011110812 */ /* 0x000fe400078efcff */
[----:B------:R-:W-:Y:S02]  /*e990*/  FSEL R90, R90, -INF , !P1 ;  /* 0xff8000005a5a7808 */ /* 0x000fe40004800000 */
[----:B------:R-:W-:Y:S02]  /*e9a0*/  ISETP.GT.AND P1, PT, R19, 0x41, !P4 ;  /* 0x000000411300780c */ /* 0x000fe40006724270 */
[C---:B------:R-:W-:Y:S02]  /*e9b0*/  LOP3.LUT P0, RZ, R16.reuse, 0x8000, RZ, 0xc0, !PT ;  /* 0x0000800010ff7812 */ /* 0x040fe4000780c0ff */
[----:B------:R-:W-:Y:S02]  /*e9c0*/  ISETP.LT.OR P1, PT, R13, 0x42, P1 ;  /* 0x000000420d00780c */ /* 0x000fe40000f21670 */
[----:B------:R-:W-:-:S02]  /*e9d0*/  LOP3.LUT P6, RZ, R16, 0x2000, RZ, 0xc0, !PT ;  /* 0x0000200010ff7812 */ /* 0x000fc400078cc0ff */
[----:B------:R-:W-:Y:S02]  /*e9e0*/  FSEL R91, R91, -INF , !P1 ;  /* 0xff8000005b5b7808 */ /* 0x000fe40004800000 */
[----:B------:R-:W-:Y:S02]  /*e9f0*/  ISETP.GT.AND P1, PT, R19, 0x48, !P3 ;  /* 0x000000481300780c */ /* 0x000fe40005f24270 */
[C---:B------:R-:W-:Y:S02]  /*ea00*/  LOP3.LUT P4, RZ, R16.reuse, 0x100, RZ, 0xc0, !PT ;  /* 0x0000010010ff7812 */ /* 0x040fe4000788c0ff */
[----:B------:R-:W-:Y:S02]  /*ea10*/  ISETP.LT.OR P1, PT, R13, 0x49, P1 ;  /* 0x000000490d00780c */ /* 0x000fe40000f21670 */
[----:B------:R-:W-:Y:S02]  /*ea20*/  LOP3.LUT P3, RZ, R16, 0x80, RZ, 0xc0, !PT ;  /* 0x0000008010ff7812 */ /* 0x000fe4000786c0ff */
[----:B------:R-:W-:-:S02]  /*ea30*/  FSEL R94, R94, -INF , !P1 ;  /* 0xff8000005e5e7808 */ /* 0x000fc40004800000 */
        /* <DEDUP_REMOVED lines=97> */
[----:B------:R-:W-:Y:S02]  /*f050*/  LOP3.LUT P0, RZ, R16, 0x8000000, RZ, 0xc0, !PT ;  /* 0x0800000010ff7812 */ /* 0x000fe4000780c0ff */
[----:B------:R-:W-:Y:S02]  /*f060*/  ISETP.GT.AND P1, PT, R19, 0x11, !P1 ;  /* 0x000000111300780c */ /* 0x000fe40004f24270 */
[----:B------:R-:W-:Y:S02]  /*f070*/  FMNMX.FTZ R10, R65, R10, !PT ;  /* 0x0000000a410a7209 */ /* 0x000fe40007810000 */
[----:B------:R-:W-:Y:S02]  /*f080*/  ISETP.LT.OR P1, PT, R13, 0x12, P1 ;  /* 0x000000120d00780c */ /* 0x000fe40000f21670 */
[----:B------:R-:W-:-:S02]  /*f090*/  ISETP.GT.AND P0, PT, R19, 0x80, !P0 ;  /* 0x000000801300780c */ /* 0x000fc40004704270 */
        /* <DEDUP_REMOVED lines=9> */
[C---:B------:R-:W-:Y:S02]  /*f130*/  LOP3.LUT P1, RZ, R17.reuse, 0x2, RZ, 0xc0, !PT ;  /* 0x0000000211ff7812 */ /* 0x040fe4000782c0ff */
[----:B------:R-:W-:Y:S02]  /*f140*/  LOP3.LUT R17, R17, 0xffffff7f, RZ, 0xc0, !PT ;  /* 0xffffff7f11117812 */ /* 0x000fe400078ec0ff */
[----:B------:R-:W-:Y:S02]  /*f150*/  ISETP.GT.AND P1, PT, R19, 0x19, !P1 ;  /* 0x000000191300780c */ /* 0x000fe40004f24270 */
[----:B------:R-:W-:-:S02]  /*f160*/  @P0 LOP3.LUT R17, R17, 0x80, RZ, 0xfc, !PT ;  /* 0x0000008011110812 */ /* 0x000fc400078efcff */
[----:B------:R-:W-:Y:S02]  /*f170*/  ISETP.LT.OR P1, PT, R13, 0x1a, P1 ;  /* 0x0000001a0d00780c */ /* 0x000fe40000f21670 */
[C---:B------:R-:W-:Y:S02]  /*f180*/  LOP3.LUT P0, RZ, R16.reuse, 0x10000000, RZ, 0xc0, !PT ;  /* 0x1000000010ff7812 */ /* 0x040fe4000780c0ff */
[----:B------:R-:W-:Y:S02]  /*f190*/  FSEL R135, R135, -INF , !P1 ;  /* 0xff80000087877808 */ /* 0x000fe40004800000 */
[----:B------:R-:W-:Y:S02]  /*f1a0*/  LOP3.LUT P1, RZ, R16, 0x1, RZ, 0xc0, !PT ;  /* 0x0000000110ff7812 */ /* 0x000fe4000782c0ff */
[C---:B------:R-:W-:Y:S02]  /*f1b0*/  ISETP.GT.AND P0, PT, R19.reuse, 0x99, !P0 ;  /* 0x000000991300780c */ /* 0x040fe40004704270 */
[----:B------:R-:W-:-:S02]  /*f1c0*/  ISETP.GT.AND P1, PT, R19, RZ, !P1 ;  /* 0x000000ff1300720c */ /* 0x000fc40004f24270 */
[C---:B------:R-:W-:Y:S02]  /*f1d0*/  ISETP.LT.OR P5, PT, R13.reuse, 0x7a, P5 ;  /* 0x0000007a0d00780c */ /* 0x040fe40002fa1670 */
[----:B------:R-:W-:Y:S02]  /*f1e0*/  ISETP.LT.OR P1, PT, R13, 0x1, P1 ;  /* 0x000000010d00780c */ /* 0x000fe40000f21670 */
[----:B------:R-:W-:Y:S02]  /*f1f0*/  FSEL R87, R87, -INF , !P5 ;  /* 0xff80000057577808 */ /* 0x000fe40006800000 */
[----:B------:R-:W-:Y:S02]  /*f200*/  FSEL R122, R122, -INF , !P1 ;  /* 0xff8000007a7a7808 */ /* 0x000fe40004800000 */
[----:B------:R-:W-:Y:S02]  /*f210*/  LOP3.LUT P2, RZ, R16, 0x2000000, RZ, 0xc0, !PT ;  /* 0x0200000010ff7812 */ /* 0x000fe4000784c0ff */
[----:B------:R-:W-:-:S02]  /*f220*/  FMNMX.FTZ R12, R122, R0, !PT ;  /* 0x000000007a0c7209 */ /* 0x000fc40007810000 */
[C---:B------:R-:W-:Y:S02]  /*f230*/  LOP3.LUT P3, RZ, R16.reuse, 0x1000000, RZ, 0xc0, !PT ;  /* 0x0100000010ff7812 */ /* 0x040fe4000786c0ff */
[----:B------:R-:W-:Y:S02]  /*f240*/  FMNMX.FTZ R12, R123, R12, !PT ;  /* 0x0000000c7b0c7209 */ /* 0x000fe40007810000 */
[----:B------:R-:W-:Y:S02]  /*f250*/  LOP3.LUT P4, RZ, R16, 0x8, RZ, 0xc0, !PT ;  /* 0x0000000810ff7812 */ /* 0x000fe4000788c0ff */
[----:B------:R-:W-:Y:S02]  /*f260*/  FMNMX.FTZ R12, R126, R12, !PT ;  /* 0x0000000c7e0c7209 */ /* 0x000fe40007810000 */
[----:B------:R-:W-:Y:S02]  /*f270*/  LOP3.LUT P5, RZ, R16, 0x4, RZ, 0xc0, !PT ;  /* 0x0000000410ff7812 */ /* 0x000fe400078ac0ff */
[----:B------:R-:W-:-:S02]  /*f280*/  FMNMX.FTZ R12, R127, R12, !PT ;  /* 0x0000000c7f0c7209 */ /* 0x000fc40007810000 */
[----:B------:R-:W-:Y:S02]  /*f290*/  LOP3.LUT P6, RZ, R16, 0x2, RZ, 0xc0, !PT ;  /* 0x0000000210ff7812 */ /* 0x000fe400078cc0ff */
        /* <DEDUP_REMOVED lines=9> */
[----:B0-----:R-:W-:Y:S02]  /*f330*/  FMNMX.FTZ R10, R10, R11, !PT ;  /* 0x0000000b0a0a7209 */ /* 0x001fe40007810000 */
[----:B------:R-:W-:-:S02]  /*f340*/  FMNMX.FTZ R12, R107, R12, !PT ;  /* 0x0000000c6b0c7209 */ /* 0x000fc40007810000 */
[----:B------:R-:W-:Y:S01]  /*f350*/  ISETP.LT.OR P0, PT, R13, 0x81, P0 ;  /* 0x000000810d00780c */ /* 0x000fe20000701670 */
[----:B------:R-:W0:Y:S01]  /*f360*/  SHFL.BFLY PT, R11, R10, 0x1, 0x1f ;  /* 0x0c201f000a0b7f89 */ /* 0x000e2200000e0000 */
[----:B------:R-:W-:Y:S02]  /*f370*/  FMNMX.FTZ R12, R110, R12, !PT ;  /* 0x0000000c6e0c7209 */ /* 0x000fe40007810000 */
[----:B------:R-:W-:Y:S02]  /*f380*/  LOP3.LUT R16, R16, 0xfffffff7, RZ, 0xc0, !PT ;  /* 0xfffffff710107812 */ /* 0x000fe400078ec0ff */
[----:B------:R-:W-:Y:S02]  /*f390*/  FMNMX.FTZ R12, R111, R12, !PT ;  /* 0x0000000c6f0c7209 */ /* 0x000fe40007810000 */
[----:B------:R-:W-:Y:S02]  /*f3a0*/  ISETP.GT.AND P1, PT, R19, 0x81, !P1 ;  /* 0x000000811300780c */ /* 0x000fe40004f24270 */
[----:B------:R-:W-:-:S02]  /*f3b0*/  FMNMX.FTZ R12, R114, R12, !PT ;  /* 0x0000000c720c7209 */ /* 0x000fc40007810000 */
[----:B------:R-:W-:Y:S02]  /*f3c0*/  ISETP.GT.AND P2, PT, R19, 0x88, !P2 ;  /* 0x000000881300780c */ /* 0x000fe40005744270 */
[----:B------:R-:W-:Y:S02]  /*f3d0*/  FMNMX.FTZ R12, R115, R12, !PT ;  /* 0x0000000c730c7209 */ /* 0x000fe40007810000 */
[----:B------:R-:W-:Y:S02]  /*f3e0*/  @P0 LOP3.LUT R16, R16, 0x8, RZ, 0xfc, !PT ;  /* 0x0000000810100812 */ /* 0x000fe400078efcff */
[----:B------:R-:W-:Y:S02]  /*f3f0*/  FMNMX.FTZ R12, R118, R12, !PT ;  /* 0x0000000c760c7209 */ /* 0x000fe40007810000 */
[----:B------:R-:W-:Y:S02]  /*f400*/  ISETP.LT.OR P0, PT, R13, 0x82, P1 ;  /* 0x000000820d00780c */ /* 0x000fe40000f01670 */
[----:B------:R-:W-:-:S02]  /*f410*/  FMNMX.FTZ R12, R119, R12, !PT ;  /* 0x0000000c770c7209 */ /* 0x000fc40007810000 */
[----:B------:R-:W-:Y:S02]  /*f420*/  LOP3.LUT P1, RZ, R16, 0x2, RZ, 0xc0, !PT ;  /* 0x0000000210ff7812 */ /* 0x000fe4000782c0ff */
[----:B------:R-:W-:Y:S02]  /*f430*/  FMNMX.FTZ R12, R90, R12, !PT ;  /* 0x0000000c5a0c7209 */ /* 0x000fe40007810000 */
[----:B------:R-:W-:Y:S02]  /*f440*/  LOP3.LUT R16, R16, 0xfffffffb, RZ, 0xc0, !PT ;  /* 0xfffffffb10107812 */ /* 0x000fe400078ec0ff */
[----:B------:R-:W-:Y:S02]  /*f450*/  FMNMX.FTZ R12, R91, R12, !PT ;  /* 0x0000000c5b0c7209 */ /* 0x000fe40007810000 */
[----:B0-----:R-:W-:Y:S02]  /*f460*/  FMNMX.FTZ R10, R10, R11, !PT ;  /* 0x0000000b0a0a7209 */ /* 0x001fe40007810000 */
[----:B------:R-:W-:-:S02]  /*f470*/  FMNMX.FTZ R12, R94, R12, !PT ;  /* 0x0000000c5e0c7209 */ /* 0x000fc40007810000 */
[----:B------:R-:W-:Y:S02]  /*f480*/  @P0 LOP3.LUT R16, R16, 0x4, RZ, 0xfc, !PT ;  /* 0x0000000410100812 */ /* 0x000fe400078efcff */
[----:B------:R-:W-:Y:S02]  /*f490*/  FMNMX.FTZ R12, R95, R12, !PT ;  /* 0x0000000c5f0c7209 */ /* 0x000fe40007810000 */
[----:B------:R-:W-:Y:S02]  /*f4a0*/  ISETP.LT.OR P0, PT, R13, 0x89, P2 ;  /* 0x000000890d00780c */ /* 0x000fe40001701670 */
[----:B------:R-:W-:Y:S02]  /*f4b0*/  FMNMX.FTZ R12, R98, R12, !PT ;  /* 0x0000000c620c7209 */ /* 0x000fe40007810000 */
[----:B------:R-:W-:Y:S02]  /*f4c0*/  FSETP.NEU.FTZ.AND P2, PT, R10, -INF , PT ;  /* 0xff8000000a00780b */ /* 0x000fe40003f5d000 */
[----:B------:R-:W-:-:S02]  /*f4d0*/  FMNMX.FTZ R12, R99, R12, !PT ;  /* 0x0000000c630c7209 */ /* 0x000fc40007810000 */
[----:B------:R-:W-:Y:S02]  /*f4e0*/  FSEL R11, R10, RZ, P2 ;  /* 0x000000ff0a0b7208 */ /* 0x000fe40001000000 */
[----:B------:R-:W-:Y:S02]  /*f4f0*/  FMNMX.FTZ R12, R102, R12, !PT ;  /* 0x0000000c660c7209 */ /* 0x000fe40007810000 */
[----:B------:R-:W-:Y:S01]  /*f500*/  LOP3.LUT R17, R17, 0xffffffbf, RZ, 0xc0, !PT ;  /* 0xffffffbf11117812 */ /* 0x000fe200078ec0ff */
[----:B------:R-:W-:-:S01]  /*f510*/  FADD.FTZ R3, -R11, R3 ;  /* 0x000000030b037221 */ /* 0x000fc20000010100 */
[----:B------:R-:W-:Y:S01]  /*f520*/  FMNMX.FTZ R12, R103, R12, !PT ;  /* 0x0000000c670c7209 */ /* 0x000fe20007810000 */
[----:B------:R-:W-:-:S01]  /*f530*/  FFMA.FTZ R11, R2, R10, -8 ;  /* 0xc1000000020b7423 */ /* 0x000fc2000001000a */
[----:B------:R-:W-:Y:S01]  /*f540*/  @P0 LOP3.LUT R17, R17, 0x40, RZ, 0xfc, !PT ;  /* 0x0000004011110812 */ /* 0x000fe200078efcff */
[----:B------:R-:W-:Y:S01]  /*f550*/  FMUL.FTZ R3, R2, R3 ;  /* 0x0000000302037220 */ /* 0x000fe20000410000 */
[----:B------:R-:W-:-:S02]  /*f560*/  FMNMX.FTZ R12, R74, R12, !PT ;  /* 0x0000000c4a0c7209 */ /* 0x000fc40007810000 */
[----:B------:R-:W-:Y:S02]  /*f570*/  LOP3.LUT P0, RZ, R16, 0x8, RZ, 0xc0, !PT ;  /* 0x0000000810ff7812 */ /* 0x000fe4000780c0ff */
[----:B------:R-:W-:Y:S01]  /*f580*/  FMNMX.FTZ R12, R75, R12, !PT ;  /* 0x0000000c4b0c7209 */ /* 0x000fe20007810000 */
[----:B------:R-:W-:Y:S01]  /*f590*/  MUFU.EX2 R3, R3 ;  /* 0x0000000300037308 */ /* 0x000fe20000000800 */
[----:B------:R-:W-:Y:S02]  /*f5a0*/  FSEL R11, R11, RZ, P2 ;  /* 0x000000ff0b0b7208 */ /* 0x000fe40001000000 */
[----:B------:R-:W-:Y:S02]  /*f5b0*/  FMNMX.FTZ R12, R78, R12, !PT ;  /* 0x0000000c4e0c7209 */ /* 0x000fe40007810000 */
[----:B------:R-:W-:Y:S01]  /*f5c0*/  LOP3.LUT P2, RZ, R16, 0x4, RZ, 0xc0, !PT ;  /* 0x0000000410ff7812 */ /* 0x000fe2000784c0ff */
[C-C-:B------:R-:W-:Y:S01]  /*f5d0*/  FFMA.FTZ R120, R2.reuse, R120, -R11.reuse ;  /* 0x0000007802787223 */ /* 0x140fe2000001080b */
[----:B------:R-:W-:Y:S01]  /*f5e0*/  FMNMX.FTZ R12, R79, R12, !PT ;  /* 0x0000000c4f0c7209 */ /* 0x000fe20007810000 */
[--C-:B------:R-:W-:Y:S01]  /*f5f0*/  FFMA.FTZ R121, R2, R121, -R11.reuse ;  /* 0x0000007902797223 */ /* 0x100fe2000001080b */
[----:B------:R-:W-:Y:S01]  /*f600*/  FSEL R58, R58, -INF , !P0 ;  /* 0xff8000003a3a7808 */ /* 0x000fe20004000000 */
[--C-:B------:R-:W-:Y:S01]  /*f610*/  FFMA.FTZ R124, R2, R124, -R11.reuse ;  /* 0x0000007c027c7223 */ /* 0x100fe2000001080b */
[----:B------:R-:W-:Y:S01]  /*f620*/  FMNMX.FTZ R12, R82, R12, !PT ;  /* 0x0000000c520c7209 */ /* 0x000fe20007810000 */
[----:B------:R-:W2:Y:S01]  /*f630*/  MUFU.EX2 R120, R120 ;  /* 0x0000007800787308 */ /* 0x000ea20000000800 */
[----:B------:R-:W-:Y:S01]  /*f640*/  ISETP.GT.AND P3, PT, R19, 0x89, !P3 ;  /* 0x000000891300780c */ /* 0x000fe20005f64270 */
[C-C-:B------:R-:W-:Y:S01]  /*f650*/  FFMA.FTZ R125, R2.reuse, R125, -R11.reuse ;  /* 0x0000007d027d7223 */ /* 0x140fe2000001080b */
[----:B------:R-:W-:Y:S01]  /*f660*/  FMNMX.FTZ R12, R83, R12, !PT ;  /* 0x0000000c530c7209 */ /* 0x000fe20007810000 */
[C-C-:B------:R-:W-:Y:S01]  /*f670*/  FFMA.FTZ R128, R2.reuse, R128, -R11.reuse ;  /* 0x0000008002807223 */ /* 0x140fe2000001080b */
[----:B------:R-:W-:Y:S01]  /*f680*/  LOP3.LUT P0, RZ, R17, 0x40, RZ, 0xc0, !PT ;  /* 0x0000004011ff7812 */ /* 0x000fe2000780c0ff */
[--C-:B------:R-:W-:Y:S01]  /*f690*/  FFMA.FTZ R129, R2, R129, -R11.reuse ;  /* 0x0000008102817223 */ /* 0x100fe2000001080b */
[----:B------:R-:W-:Y:S01]  /*f6a0*/  FMNMX.FTZ R12, R86, R12, !PT ;  /* 0x0000000c560c7209 */ /* 0x000fe20007810000 */
[----:B------:R-:W0:Y:S01]  /*f6b0*/  MUFU.EX2 R121, R121 ;  /* 0x0000007900797308 */ /* 0x000e220000000800 */
[----:B------:R-:W-:Y:S01]  /*f6c0*/  FSEL R59, R59, -INF , !P2 ;  /* 0xff8000003b3b7808 */ /* 0x000fe20005000000 */
[C-C-:B------:R-:W-:Y:S01]  /*f6d0*/  FFMA.FTZ R132, R2.reuse, R132, -R11.reuse ;  /* 0x0000008402847223 */ /* 0x140fe2000001080b */
[----:B------:R-:W-:Y:S01]  /*f6e0*/  FMNMX.FTZ R12, R87, R12, !PT ;  /* 0x0000000c570c7209 */ /* 0x000fe20007810000 */
[C-C-:B------:R-:W-:Y:S01]  /*f6f0*/  FFMA.FTZ R133, R2.reuse, R133, -R11.reuse ;  /* 0x0000008502857223 */ /* 0x140fe2000001080b */
[----:B------:R-:W-:Y:S01]  /*f700*/  ISETP.GT.AND P4, PT, R19, 0x90, !P4 ;  /* 0x000000901300780c */ /* 0x000fe20006784270 */
[--C-:B------:R-:W-:Y:S01]  /*f710*/  FFMA.FTZ R104, R2, R104, -R11.reuse ;  /* 0x0000006802687223 */ /* 0x100fe2000001080b */
[----:B------:R-:W-:Y:S01]  /*f720*/  FMNMX.FTZ R12, R58, R12, !PT ;  /* 0x0000000c3a0c7209 */ /* 0x000fe20007810000 */
[----:B------:R-:W1:Y:S01]  /*f730*/  MUFU.EX2 R124, R124 ;  /* 0x0000007c007c7308 */ /* 0x000e620000000800 */
[----:B------:R-:W-:Y:S01]  /*f740*/  ISETP.LT.OR P3, PT, R13, 0x8a, P3 ;  /* 0x0000008a0d00780c */ /* 0x000fe20001f61670 */
[--C-:B------:R-:W-:Y:S01]  /*f750*/  FFMA.FTZ R105, R2, R105, -R11.reuse ;  /* 0x0000006902697223 */ /* 0x100fe2000001080b */
[----:B------:R-:W-:Y:S01]  /*f760*/  FSEL R62, R62, -INF , !P0 ;  /* 0xff8000003e3e7808 */ /* 0x000fe20004000000 */
[C-C-:B------:R-:W-:Y:S01]  /*f770*/  FFMA.FTZ R108, R2.reuse, R108, -R11.reuse ;  /* 0x0000006c026c7223 */ /* 0x140fe2000001080b */
[----:B------:R-:W-:Y:S01]  /*f780*/  FMNMX.FTZ R12, R59, R12, !PT ;  /* 0x0000000c3b0c7209 */ /* 0x000fe20007810000 */
[C-C-:B------:R-:W-:Y:S01]  /*f790*/  FFMA.FTZ R109, R2.reuse, R109, -R11.reuse ;  /* 0x0000006d026d7223 */ /* 0x140fe2000001080b */
[----:B------:R-:W-:Y:S01]  /*f7a0*/  ISETP.GT.AND P5, PT, R19, 0x91, !P5 ;  /* 0x000000911300780c */ /* 0x000fe20006fa4270 */
[----:B------:R-:W4:Y:S01]  /*f7b0*/  MUFU.EX2 R125, R125 ;  /* 0x0000007d007d7308 */ /* 0x000f220000000800 */
[----:B------:R-:W-:Y:S01]  /*f7c0*/  ISETP.LT.OR P4, PT, R13, 0x91, P4 ;  /* 0x000000910d00780c */ /* 0x000fe20002781670 */
[C-C-:B------:R-:W-:Y:S01]  /*f7d0*/  FFMA.FTZ R112, R2.reuse, R112, -R11.reuse ;  /* 0x0000007002707223 */ /* 0x140fe2000001080b */
[----:B------:R-:W-:Y:S01]  /*f7e0*/  FSEL R63, R63, -INF , !P3 ;  /* 0xff8000003f3f7808 */ /* 0x000fe20005800000 */
[--C-:B------:R-:W-:Y:S01]  /*f7f0*/  FFMA.FTZ R113, R2, R113, -R11.reuse ;  /* 0x0000007102717223 */ /* 0x100fe2000001080b */
[----:B------:R-:W-:Y:S01]  /*f800*/  FMNMX.FTZ R12, R62, R12, !PT ;  /* 0x0000000c3e0c7209 */ /* 0x000fe20007810000 */
[C-C-:B------:R-:W-:Y:S01]  /*f810*/  FFMA.FTZ R116, R2.reuse, R116, -R11.reuse ;  /* 0x0000007402747223 */ /* 0x140fe2000001080b */
[----:B------:R-:W-:Y:S01]  /*f820*/  ISETP.GT.AND P6, PT, R19, 0x98, !P6 ;  /* 0x000000981300780c */ /* 0x000fe200077c4270 */
[C-C-:B------:R-:W-:Y:S01]  /*f830*/  FFMA.FTZ R117, R2.reuse, R117, -R11.reuse ;  /* 0x0000007502757223 */ /* 0x140fe2000001080b */
[----:B------:R-:W-:Y:S01]  /*f840*/  ISETP.LT.OR P5, PT, R13, 0x92, P5 ;  /* 0x000000920d00780c */ /* 0x000fe20002fa1670 */
[--C-:B------:R-:W-:Y:S01]  /*f850*/  FFMA.FTZ R88, R2, R88, -R11.reuse ;  /* 0x0000005802587223 */ /* 0x100fe2000001080b */
[----:B------:R-:W-:Y:S01]  /*f860*/  FSEL R66, R66, -INF , !P4 ;  /* 0xff80000042427808 */ /* 0x000fe20006000000 */
[C-C-:B------:R-:W-:Y:S01]  /*f870*/  FFMA.FTZ R89, R2.reuse, R89, -R11.reuse ;  /* 0x0000005902597223 */ /* 0x140fe2000001080b */
[----:B------:R-:W-:Y:S01]  /*f880*/  FMNMX.FTZ R12, R63, R12, !PT ;  /* 0x0000000c3f0c7209 */ /* 0x000fe20007810000 */
[C-C-:B------:R-:W-:Y:S01]  /*f890*/  FFMA.FTZ R92, R2.reuse, R92, -R11.reuse ;  /* 0x0000005c025c7223 */ /* 0x140fe2000001080b */
[----:B------:R-:W-:Y:S01]  /*f8a0*/  ISETP.LT.OR P6, PT, R13, 0x99, P6 ;  /* 0x000000990d00780c */ /* 0x000fe200037c1670 */
[C-C-:B------:R-:W-:Y:S01]  /*f8b0*/  FFMA.FTZ R93, R2.reuse, R93, -R11.reuse ;  /* 0x0000005d025d7223 */ /* 0x140fe2000001080b */
[----:B------:R-:W-:Y:S01]  /*f8c0*/  FSEL R67, R67, -INF , !P5 ;  /* 0xff80000043437808 */ /* 0x000fe20006800000 */
[--C-:B------:R-:W-:Y:S01]  /*f8d0*/  FFMA.FTZ R96, R2, R96, -R11.reuse ;  /* 0x0000006002607223 */ /* 0x100fe2000001080b */
[----:B------:R-:W-:Y:S01]  /*f8e0*/  FMNMX.FTZ R12, R66, R12, !PT ;  /* 0x0000000c420c7209 */ /* 0x000fe20007810000 */
[C-C-:B------:R-:W-:Y:S01]  /*f8f0*/  FFMA.FTZ R97, R2.reuse, R97, -R11.reuse ;  /* 0x0000006102617223 */ /* 0x140fe2000001080b */
[----:B------:R-:W-:Y:S01]  /*f900*/  ISETP.LT.OR P1, PT, R13, 0x9a, P1 ;  /* 0x0000009a0d00780c */ /* 0x000fe20000f21670 */
[--C-:B------:R-:W-:Y:S01]  /*f910*/  FFMA.FTZ R100, R2, R100, -R11.reuse ;  /* 0x0000006402647223 */ /* 0x100fe2000001080b */
[----:B------:R-:W-:Y:S01]  /*f920*/  FSEL R70, R70, -INF , !P6 ;  /* 0xff80000046467808 */ /* 0x000fe20007000000 */
[C-C-:B------:R-:W-:Y:S01]  /*f930*/  FFMA.FTZ R101, R2.reuse, R101, -R11.reuse ;  /* 0x0000006502657223 */ /* 0x140fe2000001080b */
[----:B------:R-:W-:Y:S01]  /*f940*/  FMNMX.FTZ R12, R67, R12, !PT ;  /* 0x0000000c430c7209 */ /* 0x000fe20007810000 */
[C-C-:B------:R-:W-:Y:S01]  /*f950*/  FFMA.FTZ R72, R2.reuse, R72, -R11.reuse ;  /* 0x0000004802487223 */ /* 0x140fe2000001080b */
[----:B------:R-:W-:Y:S01]  /*f960*/  FSEL R71, R71, -INF , !P1 ;  /* 0xff80000047477808 */ /* 0x000fe20004800000 */
        /* <DEDUP_REMOVED lines=9> */
[----:B------:R-:W-:-:S01]  /*fa00*/  FFMA.FTZ R56, R2, R56, -R11 ;  /* 0x0000003802387223 */ /* 0x000fc2000001080b */
[----:B------:R-:W5:Y:S01]  /*fa10*/  SHFL.BFLY PT, R13, R12, 0x2, 0x1f ;  /* 0x0c401f000c0d7f89 */ /* 0x000f6200000e0000 */
[----:B------:R-:W-:-:S01]  /*fa20*/  FFMA.FTZ R57, R2, R57, -R11 ;  /* 0x0000003902397223 */ /* 0x000fc2000001080b */
[C-C-:B------:R-:W-:Y:S01]  /*fa30*/  FFMA.FTZ R60, R2.reuse, R60, -R11.reuse ;  /* 0x0000003c023c7223 */ /* 0x140fe2000001080b */
[----:B------:R-:W-:-:S01]  /*fa40*/  FFMA.FTZ R61, R2, R61, -R11 ;  /* 0x0000003d023d7223 */ /* 0x000fc2000001080b */
[C-C-:B------:R-:W-:Y:S01]  /*fa50*/  FFMA.FTZ R64, R2.reuse, R64, -R11.reuse ;  /* 0x0000004002407223 */ /* 0x140fe2000001080b */
[----:B------:R-:W-:-:S01]  /*fa60*/  FFMA.FTZ R65, R2, R65, -R11 ;  /* 0x0000004102417223 */ /* 0x000fc2000001080b */
[C-C-:B------:R-:W-:Y:S01]  /*fa70*/  FFMA.FTZ R68, R2.reuse, R68, -R11.reuse ;  /* 0x0000004402447223 */ /* 0x140fe2000001080b */
[----:B------:R-:W3:Y:S01]  /*fa80*/  MUFU.EX2 R128, R128 ;  /* 0x0000008000807308 */ /* 0x000ee20000000800 */
[----:B------:R-:W-:-:S01]  /*fa90*/  FFMA.FTZ R11, R2, R69, -R11 ;  /* 0x00000045020b7223 */ /* 0x000fc2000001080b */
[----:B--2---:R-:W-:Y:S01]  /*faa0*/  FFMA.FTZ R19, R3, R137, R120 ;  /* 0x0000008903137223 */ /* 0x004fe20000010078 */
[----:B------:R-:W-:-:S03]  /*fab0*/  LOP3.LUT P0, RZ, R17, 0x20, RZ, 0xc0, !PT ;  /* 0x0000002011ff7812 */ /* 0x000fc6000780c0ff */
[----:B0-----:R-:W-:Y:S02]  /*fac0*/  FADD.FTZ R19, R121, R19 ;  /* 0x0000001379137221 */ /* 0x001fe40000010000 */
[----:B------:R-:W0:Y:S02]  /*fad0*/  MUFU.EX2 R129, R129 ;  /* 0x0000008100817308 */ /* 0x000e240000000800 */
[----:B-1----:R-:W-:-:S04]  /*fae0*/  FADD.FTZ R19, R124, R19 ;  /* 0x000000137c137221 */ /* 0x002fc80000010000 */
[----:B----4-:R-:W-:Y:S02]  /*faf0*/  FADD.FTZ R19, R125, R19 ;  /* 0x000000137d137221 */ /* 0x010fe40000010000 */
[----:B------:R-:W1:Y:S01]  /*fb00*/  MUFU.EX2 R132, R132 ;  /* 0x0000008400847308 */ /* 0x000e620000000800 */
[----:B-----5:R-:W-:Y:S01]  /*fb10*/  FMNMX.FTZ R12, R12, R13, !PT ;  /* 0x0000000d0c0c7209 */ /* 0x020fe20007810000 */
[----:B---3--:R-:W-:-:S04]  /*fb20*/  FADD.FTZ R19, R128, R19 ;  /* 0x0000001380137221 */ /* 0x008fc80000010000 */
[----:B------:R-:W2:Y:S02]  /*fb30*/  SHFL.BFLY PT, R13, R12, 0x1, 0x1f ;  /* 0x0c201f000c0d7f89 */ /* 0x000ea400000e0000 */
[----:B------:R-:W3:Y:S01]  /*fb40*/  MUFU.EX2 R133, R133 ;  /* 0x0000008500857308 */ /* 0x000ee20000000800 */
[----:B0-----:R-:W-:-:S07]  /*fb50*/  FADD.FTZ R19, R129, R19 ;  /* 0x0000001381137221 */ /* 0x001fce0000010000 */
[----:B------:R-:W0:Y:S01]  /*fb60*/  MUFU.EX2 R104, R104 ;  /* 0x0000006800687308 */ /* 0x000e220000000800 */
[----:B-1----:R-:W-:-:S07]  /*fb70*/  FADD.FTZ R19, R132, R19 ;  /* 0x0000001384137221 */ /* 0x002fce0000010000 */
[----:B------:R-:W1:Y:S01]  /*fb80*/  MUFU.EX2 R105, R105 ;  /* 0x0000006900697308 */ /* 0x000e620000000800 */
[----:B---3--:R-:W-:-:S01]  /*fb90*/  FADD.FTZ R19, R133, R19 ;  /* 0x0000001385137221 */ /* 0x008fc20000010000 */
[----:B--2---:R-:W-:-:S06]  /*fba0*/  FMNMX.FTZ R12, R12, R13, !PT ;  /* 0x0000000d0c0c7209 */ /* 0x004fcc0007810000 */
[----:B------:R-:W2:Y:S01]  /*fbb0*/  MUFU.EX2 R108, R108 ;  /* 0x0000006c006c7308 */ /* 0x000ea20000000800 */
[----:B0-----:R-:W-:-:S01]  /*fbc0*/  FADD.FTZ R19, R104, R19 ;  /* 0x0000001368137221 */ /* 0x001fc20000010000 */
[----:B------:R-:W-:-:S04]  /*fbd0*/  FSETP.NEU.FTZ.AND P1, PT, R12, -INF , PT ;  /* 0xff8000000c00780b */ /* 0x000fc80003f3d000 */
[----:B------:R-:W-:Y:S02]  /*fbe0*/  FSEL R13, R12, RZ, P1 ;  /* 0x000000ff0c0d7208 */ /* 0x000fe40000800000 */
[----:B------:R-:W0:Y:S01]  /*fbf0*/  MUFU.EX2 R109, R109 ;  /* 0x0000006d006d7308 */ /* 0x000e220000000800 */
[----:B-1----:R-:W-:-:S02]  /*fc00*/  FADD.FTZ R19, R105, R19 ;  /* 0x0000001369137221 */ /* 0x002fc40000010000 */
[----:B------:R-:W-:Y:S01]  /*fc10*/  FADD.FTZ R0, -R13, R0 ;  /* 0x000000000d007221 */ /* 0x000fe20000010100 */
[----:B------:R-:W-:-:S03]  /*fc20*/  FFMA.FTZ R13, R2, R12, -8 ;  /* 0xc1000000020d7423 */ /* 0x000fc6000001000c */
[----:B------:R-:W-:Y:S01]  /*fc30*/  FMUL.FTZ R0, R2, R0 ;  /* 0x0000000002007220 */ /* 0x000fe20000410000 */
[----:B------:R-:W1:Y:S01]  /*fc40*/  MUFU.EX2 R112, R112 ;  /* 0x0000007000707308 */ /* 0x000e620000000800 */
[----:B------:R-:W-:Y:S01]  /*fc50*/  FSEL R13, R13, RZ, P1 ;  /* 0x000000ff0d0d7208 */ /* 0x000fe20000800000 */
[----:B--2---:R-:W-:-:S04]  /*fc60*/  FADD.FTZ R19, R108, R19 ;  /* 0x000000136c137221 */ /* 0x004fc80000010000 */
        /* <DEDUP_REMOVED lines=20> */
[----:B0-----:R-:W-:Y:S01]  /*fdb0*/  FADD.FTZ R19, R109, R19 ;  /* 0x000000136d137221 */ /* 0x001fe20000010000 */
[----:B------:R-:W-:-:S01]  /*fdc0*/  FFMA.FTZ R91, R2, R91, -R13 ;  /* 0x0000005b025b7223 */ /* 0x000fc2000001080d */
[C-C-:B------:R-:W-:Y:S01]  /*fdd0*/  FFMA.FTZ R94, R2.reuse, R94, -R13.reuse ;  /* 0x0000005e025e7223 */ /* 0x140fe2000001080d */
[----:B------:R-:W-:-:S01]  /*fde0*/  FFMA.FTZ R95, R2, R95, -R13 ;  /* 0x0000005f025f7223 */ /* 0x000fc2000001080d */
[----:B-1----:R-:W-:Y:S01]  /*fdf0*/  FADD.FTZ R19, R112, R19 ;  /* 0x0000001370137221 */ /* 0x002fe20000010000 */
[----:B------:R-:W-:-:S01]  /*fe00*/  FFMA.FTZ R98, R2, R98, -R13 ;  /* 0x0000006202627223 */ /* 0x000fc2000001080d */
[----:B------:R-:W0:Y:S01]  /*fe10*/  MUFU.EX2 R126, R126 ;  /* 0x0000007e007e7308 */ /* 0x000e220000000800 */
[----:B--2---:R-:W-:-:S01]  /*fe20*/  FFMA.FTZ R69, R0, R136, R122 ;  /* 0x0000008800457223 */ /* 0x004fc2000001007a */
        /* <DEDUP_REMOVED lines=148> */
[----:B-1----:R-:W-:-:S05]  /*10770*/  FADD.FTZ R19, R13, R69 ;  /* 0x000000450d137221 */ /* 0x002fca0000010000 */
[----:B------:R0:W-:Y:S04]  /*10780*/  STL [R1+0x4], R19 ;  /* 0x0000041301007387 */ /* 0x0001e80000100800 */
[----:B------:R0:W-:Y:S01]  /*10790*/  STL [R1+0x8], R71 ;  /* 0x0000084701007387 */ /* 0x0001e20000100800 */
[----:B------:R-:W-:Y:S05]  /*107a0*/  @!P0 BRA `(.L_x_11369) ;  /* 0x0000000000048947 */ /* 0x000fea0003800000 */
[----:B------:R-:W-:Y:S01]  /*107b0*/  BPT.TRAP 0x1 ;  /* 0x000000040000795c */ /* 0x000fe20000300000 */
.L_x_11369:
[----:B0-----:R-:W2:Y:S01]  /*107c0*/  LDL R19, [R1+0x40] ;  /* 0x0000400001137983 */ /* 0x001ea20000100800 */
[----:B------:R-:W-:-:S03]  /*107d0*/  VIADD R20, R20, 0x13260 ;  /* 0x0001326014147836 */ /* 0x000fc60000000000 */
[----:B------:R-:W3:Y:S02]  /*107e0*/  LDL R69, [R1] ;  /* 0x0000000001457983 */ /* 0x000ee40000100800 */
[----:B--2---:R-:W-:Y:S02]  /*107f0*/  PRMT R20, R19, 0x654, R20 ;  /* 0x0000065413147816 */ /* 0x004fe40000000014 */
[----:B------:R-:W2:Y:S01]  /*10800*/  LDL R19, [R1+0x34] ;  /* 0x0000340001137983 */ /* 0x000ea20000100800 */
[----:B------:R-:W-:Y:S01]  /*10810*/  F2FP.SATFINITE.E4M3.F32.PACK_AB_MERGE_C R124, R125, R124, RZ ;  /* 0x0000007c7d7c723e */ /* 0x000fe200048070ff */
[----:B------:R1:W-:Y:S01]  /*10820*/  SYNCS.ARRIVE.TRANS64.RED.A1T0 RZ, [R20+URZ], RZ ;  /* 0x000000ff14ff79a7 */ /* 0x0003e2000810043f */
        /* <DEDUP_REMOVED lines=56> */
[----:B---3--:R-:W-:Y:S01]  /*10bb0*/  IMAD.MOV.U32 R156, RZ, RZ, R69 ;  /* 0x000000ffff9c7224 */ /* 0x008fe200078e0045 */
        /* <DEDUP_REMOVED lines=17> */
[C---:B--2---:R-:W-:Y:S01]  /*10cd0*/  ISETP.GT.AND P1, PT, R8.reuse, R19, PT ;  /* 0x000000130800720c */ /* 0x044fe20003f24270 */
[----:B------:R-:W-:Y:S02]  /*10ce0*/  VIADD R8, R8, 0xffffffff ;  /* 0xffffffff08087836 */ /* 0x000fe40000000000 */
[----:B------:R-:W-:-:S10]  /*10cf0*/  IMAD.MOV.U32 R19, RZ, RZ, R14 ;  /* 0x000000ffff137224 */ /* 0x000fd400078e000e */
[----:B-1----:R-:W-:Y:S05]  /*10d00*/  @P1 BRA `(.L_x_11370) ;  /* 0xffffffbc00581947 */ /* 0x002fea000383ffff */
[----:B------:R-:W-:Y:S05]  /*10d10*/  BSYNC B0 ;  /* 0x0000000000007941 */ /* 0x000fea0003800000 */
.L_x_11350:
[----:B------:R-:W-:Y:S02]  /*10d20*/  IMAD.MOV.U32 R0, RZ, RZ, R12 ;  /* 0x000000ffff007224 */ /* 0x000fe400078e000c */
[----:B------:R-:W-:Y:S02]  /*10d30*/  IMAD.MOV.U32 R3, RZ, RZ, R10 ;  /* 0x000000ffff037224 */ /* 0x000fe400078e000a */
[----:B------:R-:W-:Y:S02]  /*10d40*/  IMAD.MOV.U32 R19, RZ, RZ, R14 ;  /* 0x000000ffff137224 */ /* 0x000fe400078e000e */
[----:B------:R-:W-:-:S07]  /*10d50*/  IMAD.MOV.U32 R156, RZ, RZ, R69 ;  /* 0x000000ffff9c7224 */ /* 0x000fce00078e0045 */
.L_x_11349:
[----:B------:R-:W-:Y:S05]  /*10d60*/  BSYNC B1 ;  /* 0x0000000000017941 */ /* 0x000fea0003800000 */
.L_x_11348:
        /* <DEDUP_REMOVED lines=18> */
.L_x_11373:
[----:B------:R-:W-:Y:S01]  /*10e90*/  ISETP.NE.AND P1, PT, R14, 0x1, PT ;  /* 0x000000010e00780c */ /* 0x000fe20003f25270 */
[----:B------:R-:W-:-:S12]  /*10ea0*/  IMAD.MOV.U32 R12, RZ, RZ, R15 ;  /* 0x000000ffff0c7224 */ /* 0x000fd800078e000f */
[----:B------:R-:W0:Y:S02]  /*10eb0*/  @P1 LDC.64 R10, c[0x0][0x9e8] ;  /* 0x00027a00ff0a1b82 */ /* 0x000e240000000a00 */
[----:B0-----:R-:W-:-:S05]  /*10ec0*/  @P1 IMAD.HI.U32 R10, R12, R10, RZ ;  /* 0x0000000a0c0a1227 */ /* 0x001fca00078e00ff */
[----:B------:R-:W-:-:S05]  /*10ed0*/  @P1 SHF.R.U32.HI R12, RZ, R11, R10 ;  /* 0x0000000bff0c1219 */ /* 0x000fca000001160a */
[----:B------:R1:W-:Y:S02]  /*10ee0*/  @P1 STL [R1+0x38], R12 ;  /* 0x0000380c01001387 */ /* 0x0003e40000100800 */
.L_x_11374:
[----:B------:R-:W-:Y:S05]  /*10ef0*/  BSYNC B0 ;  /* 0x0000000000007941 */ /* 0x000fea0003800000 */
.L_x_11372:
[----:B------:R-:W2:Y:S02]  /*10f00*/  LDL.LU R10, [R1+0x38] ;  /* 0x00003800010a7983 */ /* 0x000ea40000300800 */
[----:B--2---:R-:W-:-:S05]  /*10f10*/  IMAD R10, R10, R14, RZ ;  /* 0x0000000e0a0a7224 */ /* 0x004fca00078e02ff */
[----:B------:R-:W-:-:S07]  /*10f20*/  VIMNMX R9, R9, R10, !PT ;  /* 0x0000000a09097248 */ /* 0x000fce0007fe0100 */
.L_x_11371:
[----:B------:R-:W2:Y:S01]  /*10f30*/  LDL R11, [R1+0x4c] ;  /* 0x00004c00010b7983 */ /* 0x000ea20000100800 */
[----:B------:R-:W-:Y:S01]  /*10f40*/  VIADD R9, R9, 0x9f ;  /* 0x0000009f09097836 */ /* 0x000fe20000000000 */
[----:B------:R-:W-:Y:S03]  /*10f50*/  BSSY B0, `(.L_x_11375) ;  /* 0x000025e000007945 */ /* 0x000fe60003800000 */
[----:B------:R-:W-:-:S05]  /*10f60*/  IMAD.HI R9, R9, 0x66666667, RZ ;  /* 0x6666666709097827 */ /* 0x000fca00078e02ff */
[----:B------:R-:W-:-:S04]  /*10f70*/  SHF.R.U32.HI R10, RZ, 0x1f, R9 ;  /* 0x0000001fff0a7819 */ /* 0x000fc80000011609 */
[----:B------:R-:W-:-:S04]  /*10f80*/  LEA.HI.SX32 R10, R9, R10, 0x1a ;  /* 0x0000000a090a7211 */ /* 0x000fc800078fd2ff */
[----:B--2---:R-:W-:-:S04]  /*10f90*/  VIMNMX R11, R11, R10, !PT ;  /* 0x0000000a0b0b7248 */ /* 0x004fc80007fe0100 */
[----:B------:R-:W-:Y:S01]  /*10fa0*/  ISETP.GE.AND P1, PT, R8, R11, PT ;  /* 0x0000000b0800720c */ /* 0x000fe20003f26270 */
[----:B------:R2:W-:-:S12]  /*10fb0*/  STL [R1], R11 ;  /* 0x0000000b01007387 */ /* 0x0005d80000100800 */
[----:B--2---:R-:W-:Y:S05]  /*10fc0*/  @!P1 BRA `(.L_x_11376) ;  /* 0x0000002400589947 */ /* 0x004fea0003800000 */
[----:B------:R-:W-:Y:S01]  /*10fd0*/  BSSY B1, `(.L_x_11377) ;  /* 0x0000254000017945 */ /* 0x000fe20003800000 */
[----:B------:R-:W-:Y:S02]  /*10fe0*/  IMAD.MOV.U32 R14, RZ, RZ, R8 ;  /* 0x000000ffff0e7224 */ /* 0x000fe400078e0008 */
[----:B------:R-:W-:Y:S02]  /*10ff0*/  IMAD.MOV.U32 R11, RZ, RZ, R0 ;  /* 0x000000ffff0b7224 */ /* 0x000fe400078e0000 */
[----:B------:R-:W-:Y:S02]  /*11000*/  IMAD.MOV.U32 R10, RZ, RZ, R3 ;  /* 0x000000ffff0a7224 */ /* 0x000fe400078e0003 */
[----:B------:R-:W-:Y:S02]  /*11010*/  IMAD.MOV.U32 R9, RZ, RZ, R156 ;  /* 0x000000ffff097224 */ /* 0x000fe400078e009c */
[----:B------:R-:W-:-:S07]  /*11020*/  IMAD.MOV.U32 R8, RZ, RZ, R19 ;  /* 0x000000ffff087224 */ /* 0x000fce00078e0013 */
.L_x_11389:
[----:B------:R-:W-:-:S05]  /*11030*/  VIADD R19, R8, 0x1 ;  /* 0x0000000108137836 */ /* 0x000fca0000000000 */
[----:B------:R-:W-:-:S04]  /*11040*/  ISETP.NE.AND P1, PT, R19, 0x2, PT ;  /* 0x000000021300780c */ /* 0x000fc80003f25270 */
[----:B------:R-:W-:Y:S02]  /*11050*/  SEL R156, RZ, 0x1, P1 ;  /* 0x00000001ff9c7807 */ /* 0x000fe40000800000 */
[----:B------:R-:W-:Y:S02]  /*11060*/  SEL R19, R19, RZ, P1 ;  /* 0x000000ff13137207 */ /* 0x000fe40000800000 */
[----:B------:R-:W-:Y:S01]  /*11070*/  LOP3.LUT R156, R9, R156, RZ, 0x3c, !PT ;  /* 0x0000009c099c7212 */ /* 0x000fe200078e3cff */
[----:B------:R-:W-:Y:S06]  /*11080*/  @!P0 BRA `(.L_x_11378) ;  /* 0x0000000000048947 */ /* 0x000fec0003800000 */
[----:B------:R-:W-:Y:S01]  /*11090*/  BPT.TRAP 0x1 ;  /* 0x000000040000795c */ /* 0x000fe20000300000 */
.L_x_11378:
[----:B------:R-:W-:Y:S01]  /*110a0*/  IMAD R0, R19, 0x8, R18 ;  /* 0x0000000813007824 */ /* 0x000fe200078e0212 */
[----:B------:R-:W-:-:S04]  /*110b0*/  SHF.L.U32 R3, R156, 0x1f, RZ ;  /* 0x0000001f9c037819 */ /* 0x000fc800000006ff */
[----:B------:R2:W3:Y:S01]  /*110c0*/  SYNCS.PHASECHK.TRANS64.TRYWAIT P1, [R0+URZ+0x13230], R3 ;  /* 0x01323003000075a7 */ /* 0x0004e2000802017f */
[----:B------:R-:W-:Y:S05]  /*110d0*/  @!P0 BRA `(.L_x_11379) ;  /* 0x0000000000048947 */ /* 0x000fea0003800000 */
[----:B------:R-:W-:Y:S01]  /*110e0*/  BPT.TRAP 0x1 ;  /* 0x000000040000795c */ /* 0x000fe20000300000 */
.L_x_11379:
[----:B-1----:R-:W0:Y:S01]  /*110f0*/  LDL R12, [R1+0x2c] ;  /* 0x00002c00010c7983 */ /* 0x002e220000100800 */
[----:B------:R-:W-:Y:S01]  /*11100*/  BSSY B2, `(.L_x_11380) ;  /* 0x0000007000027945 */ /* 0x000fe20003800000 */
[----:B0-----:R-:W-:-:S04]  /*11110*/  IMAD R15, R19, 0x280, R12 ;  /* 0x00000280130f7824 */ /* 0x001fc800078e020c */
[C---:B------:R-:W-:Y:S02]  /*11120*/  VIADD R20, R15.reuse, 0x80 ;  /* 0x000000800f147836 */ /* 0x040fe40000000000 */
[----:B------:R-:W-:Y:S01]  /*11130*/  VIADD R56, R15, 0x100 ;  /* 0x000001000f387836 */ /* 0x000fe20000000000 */
[----:B---3--:R-:W-:Y:S06]  /*11140*/  @P1 BRA `(.L_x_11381) ;  /* 0x0000000000081947 */ /* 0x008fec0003800000 */
[----:B------:R-:W0:Y:S02]  /*11150*/  SYNCS.PHASECHK.TRANS64.TRYWAIT P1, [R0+URZ+0x13230], R3 ;  /* 0x01323003000075a7 */ /* 0x000e24000802017f */
[----:B0-----:R-:W-:Y:S05]  /*11160*/  @!P1 BRA `(.L_x_11382) ;  /* 0x000000f0005c9947 */ /* 0x001fea0003800000 */
.L_x_11381:
[----:B------:R-:W-:Y:S05]  /*11170*/  BSYNC B2 ;  /* 0x0000000000027941 */ /* 0x000fea0003800000 */
.L_x_11380:
        /* <DEDUP_REMOVED lines=10> */
[----:B------:R-:W-:Y:S01]  /*11220*/  VIADD R20, R15, 0x180 ;  /* 0x000001800f147836 */ /* 0x000fe20000000000 */
        /* <DEDUP_REMOVED lines=76> */
.L_x_11383:
[----:B0-2---:R-:W-:Y:S01]  /*116f0*/  SHF.L.U32 R0, R9, 0x1f, RZ ;  /* 0x0000001f09007819 */ /* 0x005fe200000006ff */
[----:B------:R-:W-:-:S04]  /*11700*/  IMAD R15, R8, 0x8, R18 ;  /* 0x00000008080f7824 */ /* 0x000fc800078e0212 */
[----:B------:R0:W1:Y:S01]  /*11710*/  SYNCS.PHASECHK.TRANS64.TRYWAIT P1, [R15+URZ+0x13250], R0 ;  /* 0x013250000f0075a7 */ /* 0x000062000802017f */
[----:B------:R-:W-:Y:S05]  /*11720*/  @!P0 BRA `(.L_x_11384) ;  /* 0x0000000000048947 */ /* 0x000fea0003800000 */
[----:B------:R-:W-:Y:S01]  /*11730*/  BPT.TRAP 0x1 ;  /* 0x000000040000795c */ /* 0x000fe20000300000 */
.L_x_11384:
[----:B------:R-:W-:Y:S04]  /*11740*/  BSSY B2, `(.L_x_11385) ;  /* 0x0000004000027945 */ /* 0x000fe80003800000 */
[----:B-1----:R-:W-:Y:S05]  /*11750*/  @P1 BRA `(.L_x_11386) ;  /* 0x0000000000081947 */ /* 0x002fea0003800000 */
[----:B------:R-:W1:Y:S02]  /*11760*/  SYNCS.PHASECHK.TRANS64.TRYWAIT P1, [R15+URZ+0x13250], R0 ;  /* 0x013250000f0075a7 */ /* 0x000e64000802017f */
[----:B-1----:R-:W-:Y:S05]  /*11770*/  @!P1 BRA `(.L_x_11387) ;  /* 0x000000e800ec9947 */ /* 0x002fea0003800000 */
.L_x_11386:
[----:B------:R-:W-:Y:S05]  /*11780*/  BSYNC B2 ;  /* 0x0000000000027941 */ /* 0x000fea0003800000 */
.L_x_11385:
[----:B01----:R-:W-:Y:S01]  /*11790*/  VIADD R0, R18, 0x1000 ;  /* 0x0000100012007836 */ /* 0x003fe20000000000 */
[----:B------:R-:W-:Y:S01]  /*117a0*/  WARPGROUP.ARRIVE ;  /* 0x00000000000079c5 */ /* 0x000fe20000000000 */
[----:B------:R-:W-:-:S03]  /*117b0*/  IMAD.MOV.U32 R9, RZ, RZ, -0x3ffffff0 ;  /* 0xc0000010ff097424 */ /* 0x000fc600078e00ff */
[----:B------:R-:W-:Y:S02]  /*117c0*/  SHF.R.U32.HI R0, RZ, 0x4, R0 ;  /* 0x00000004ff007819 */ /* 0x000fe40000011600 */
[----:B------:R-:W-:Y:S02]  /*117d0*/  R2UR UR7, R9 ;  /* 0x00000000090772ca */ /* 0x000fe400000e0000 */
[----:B------:R-:W-:-:S04]  /*117e0*/  LOP3.LUT R0, R0, 0x3fff, RZ, 0xc0, !PT ;  /* 0x00003fff00007812 */ /* 0x000fc800078ec0ff */
[----:B------:R-:W-:-:S05]  /*117f0*/  LOP3.LUT R0, R0, 0x10000, RZ, 0xfc, !PT ;  /* 0x0001000000007812 */ /* 0x000fca00078efcff */
[----:B------:R-:W-:-:S05]  /*11800*/  IMAD R8, R8, 0x280, R0 ;  /* 0x0000028008087824 */ /* 0x000fca00078e0200 */
[----:B------:R-:W-:-:S13]  /*11810*/  R2UR UR6, R8 ;  /* 0x00000000080672ca */ /* 0x000fda00000e0000 */
[----:B------:R-:W-:Y:S01]  /*11820*/  QGMMA.64x64x32.F32.E4M3.E4M3 R24, R152, gdesc[UR4], R24, gsb0 ;  /* 0x00e0000498187df3 */ /* 0x000fe20008000818 */
[----:B------:R-:W-:-:S04]  /*11830*/  FMNMX.FTZ R0, R120, R10, !PT ;  /* 0x0000000a78007209 */ /* 0x000fc80007810000 */
[----:B------:R-:W-:-:S04]  /*11840*/  FMNMX.FTZ R0, R121, R0, !PT ;  /* 0x0000000079007209 */ /* 0x000fc80007810000 */
[----:B------:R-:W-:Y:S02]  /*11850*/  FMNMX.FTZ R9, R124, R0, !PT ;  /* 0x000000007c097209 */ /* 0x000fe40007810000 */
[----:B------:R-:W-:-:S04]  /*11860*/  FMNMX.FTZ R0, R122, R11, !PT ;  /* 0x0000000b7a007209 */ /* 0x000fc80007810000 */
[----:B------:R-:W-:Y:S02]  /*11870*/  FMNMX.FTZ R0, R123, R0, !PT ;  /* 0x000000007b007209 */ /* 0x000fe40007810000 */
[----:B------:R-:W-:Y:S02]  /*11880*/  FMNMX.FTZ R9, R125, R9, !PT ;  /* 0x000000097d097209 */ /* 0x000fe40007810000 */
[----:B------:R-:W-:Y:S01]  /*11890*/  FMNMX.FTZ R0, R126, R0, !PT ;  /* 0x000000007e007209 */ /* 0x000fe20007810000 */
[----:B------:R-:W-:Y:S02]  /*118a0*/  WARPGROUP.DEPBAR.LE gsb0, 0x0 ;  /* 0x00008000000079c5 */ /* 0x000fe40000010000 */
[----:B------:R-:W2:Y:S04]  /*118b0*/  LDL.LU R154, [R1+0x8] ;  /* 0x00000800019a7983 */ /* 0x000ea80000300800 */
[----:B------:R-:W3:Y:S01]  /*118c0*/  LDL.LU R155, [R1+0x4] ;  /* 0x00000400019b7983 */ /* 0x000ee20000300800 */
[----:B------:R-:W-:Y:S01]  /*118d0*/  FMNMX.FTZ R0, R127, R0, !PT ;  /* 0x000000007f007209 */ /* 0x000fe20007810000 */
[----:B------:R-:W-:Y:S01]  /*118e0*/  VIADD R12, R8, 0x80 ;  /* 0x00000080080c7836 */ /* 0x000fe20000000000 */
[----:B------:R-:W-:Y:S01]  /*118f0*/  FMNMX.FTZ R9, R128, R9, !PT ;  /* 0x0000000980097209 */ /* 0x000fe20007810000 */
[----:B------:R-:W-:Y:S01]  /*11900*/  IMAD.MOV.U32 R13, RZ, RZ, -0x3ffffff0 ;  /* 0xc0000010ff0d7424 */ /* 0x000fe200078e00ff */
[----:B------:R-:W-:Y:S01]  /*11910*/  FMNMX.FTZ R0, R130, R0, !PT ;  /* 0x0000000082007209 */ /* 0x000fe20007810000 */
[----:B------:R-:W-:Y:S01]  /*11920*/  WARPGROUP.ARRIVE ;  /* 0x00000000000079c5 */ /* 0x000fe20000000000 */
        /* <DEDUP_REMOVED lines=48> */
[----:B------:R-:W-:Y:S01]  /*11c30*/  FMNMX.FTZ R9, R77, R9, !PT ;  /* 0x000000094d097209 */ /* 0x000fe20007810000 */
[----:B------:R-:W-:Y:S01]  /*11c40*/  QGMMA.64x64x32.F32.E4M3.E4M3 R24, R148, gdesc[UR4], R24, gsb0 ;  /* 0x00e0000494187df3 */ /* 0x000fe20008000818 */
        /* <DEDUP_REMOVED lines=25> */
[----:B------:R-:W-:-:S02]  /*11de0*/  R2UR UR6, R12 ;  /* 0x000000000c0672ca */ /* 0x000fc400000e0000 */
[----:B------:R-:W0:Y:S01]  /*11df0*/  SHFL.BFLY PT, R12, R9, 0x2, 0x1f ;  /* 0x0c401f00090c7f89 */ /* 0x000e2200000e0000 */
[----:B------:R-:W-:Y:S01]  /*11e00*/  R2UR UR7, R13 ;  /* 0x000000000d0772ca */ /* 0x000fe200000e0000 */
[----:B------:R-:W-:Y:S02]  /*11e10*/  IMAD.MOV.U32 R13, RZ, RZ, -0x3ffffff0 ;  /* 0xc0000010ff0d7424 */ /* 0x000fe400078e00ff */
[----:B------:R-:W1:Y:S01]  /*11e20*/  SHFL.BFLY PT, R3, R0, 0x2, 0x1f ;  /* 0x0c401f0000037f89 */ /* 0x000e6200000e0000 */
[----:B0-----:R-:W-:Y:S01]  /*11e30*/  FMNMX.FTZ R9, R9, R12, !PT ;  /* 0x0000000c09097209 */ /* 0x001fe20007810000 */
[----:B------:R-:W-:Y:S02]  /*11e40*/  WARPGROUP.DEPBAR.LE gsb0, 0x0 ;  /* 0x00008000000079c5 */ /* 0x000fe40000010000 */
[----:B------:R-:W-:Y:S01]  /*11e50*/  WARPGROUP.ARRIVE ;  /* 0x00000000000079c5 */ /* 0x000fe20000000000 */
[----:B------:R-:W-:Y:S01]  /*11e60*/  VIADD R12, R8, 0x180 ;  /* 0x00000180080c7836 */ /* 0x000fe20000000000 */
[----:B-1----:R-:W-:-:S02]  /*11e70*/  FMNMX.FTZ R0, R0, R3, !PT ;  /* 0x0000000300007209 */ /* 0x002fc40007810000 */
[----:B------:R-:W0:Y:S02]  /*11e80*/  SHFL.BFLY PT, R3, R9, 0x1, 0x1f ;  /* 0x0c201f0009037f89 */ /* 0x000e2400000e0000 */
[----:B------:R-:W-:Y:S01]  /*11e90*/  QGMMA.64x64x32.F32.E4M3.E4M3 R24, R144, gdesc[UR4], R24, gsb0 ;  /* 0x00e0000490187df3 */ /* 0x000fe20008000818 */
[----:B------:R-:W-:Y:S02]  /*11ea0*/  R2UR UR6, R12 ;  /* 0x000000000c0672ca */ /* 0x000fe400000e0000 */
[----:B------:R-:W1:Y:S01]  /*11eb0*/  SHFL.BFLY PT, R12, R0, 0x1, 0x1f ;  /* 0x0c201f00000c7f89 */ /* 0x000e6200000e0000 */
[----:B------:R-:W-:Y:S02]  /*11ec0*/  R2UR UR7, R13 ;  /* 0x000000000d0772ca */ /* 0x000fe400000e0000 */
        /* <DEDUP_REMOVED lines=49> */
[----:B------:R-:W-:-:S02]  /*121e0*/  WARPGROUP.DEPBAR.LE gsb0, 0x0 ;  /* 0x00008000000079c5 */ /* 0x000fc40000010000 */
[C-C-:B------:R-:W-:Y:S01]  /*121f0*/  FFMA.FTZ R122, R2.reuse, R122, -R69.reuse ;  /* 0x0000007a027a7223 */ /* 0x140fe20000010845 */
[----:B------:R-:W-:-:S01]  /*12200*/  FFMA.FTZ R123, R2, R123, -R69 ;  /* 0x0000007b027b7223 */ /* 0x000fc20000010845 */
[C-C-:B------:R-:W-:Y:S01]  /*12210*/  FFMA.FTZ R126, R2.reuse, R126, -R69.reuse ;  /* 0x0000007e027e7223 */ /* 0x140fe20000010845 */
[----:B------:R-:W-:-:S01]  /*12220*/  FFMA.FTZ R127, R2, R127, -R69 ;  /* 0x0000007f027f7223 */ /* 0x000fc20000010845 */
[----:B------:R-:W-:Y:S01]  /*12230*/  WARPGROUP.ARRIVE ;  /* 0x00000000000079c5 */ /* 0x000fe20000000000 */
[----:B------:R-:W-:Y:S01]  /*12240*/  MUFU.EX2 R10, R10 ;  /* 0x0000000a000a7308 */ /* 0x000fe20000000800 */
[----:B------:R-:W-:-:S01]  /*12250*/  FFMA.FTZ R130, R2, R130, -R69 ;  /* 0x0000008202827223 */ /* 0x000fc20000010845 */
[----:B------:R-:W-:Y:S02]  /*12260*/  IMAD.MOV.U32 R57, RZ, RZ, -0x3ffffff0 ;  /* 0xc0000010ff397424 */ /* 0x000fe400078e00ff */
[----:B------:R-:W-:-:S01]  /*12270*/  FFMA.FTZ R131, R2, R131, -R69 ;  /* 0x0000008302837223 */ /* 0x000fc20000010845 */
[----:B------:R-:W-:Y:S01]  /*12280*/  VIADD R56, R8, 0x200 ;  /* 0x0000020008387836 */ /* 0x000fe20000000000 */
[----:B------:R-:W-:Y:S01]  /*12290*/  QGMMA.64x64x32.F32.E4M3.E4M3 R24, R140, gdesc[UR4], R24, gsb0 ;  /* 0x00e000048c187df3 */ /* 0x000fe20008000818 */
[----:B------:R-:W-:-:S01]  /*122a0*/  FFMA.FTZ R8, R2, R99, -R69 ;  /* 0x0000006302087223 */ /* 0x000fc20000010845 */
[----:B------:R-:W-:Y:S01]  /*122b0*/  R2UR UR7, R57 ;  /* 0x00000000390772ca */ /* 0x000fe200000e0000 */
[----:B------:R-:W3:Y:S01]  /*122c0*/  MUFU.EX2 R122, R122 ;  /* 0x0000007a007a7308 */ /* 0x000ee20000000800 */
[----:B------:R-:W-:-:S01]  /*122d0*/  FFMA.FTZ R132, R2, R134, -R69 ;  /* 0x0000008602847223 */ /* 0x000fc20000010845 */
[--C-:B------:R-:W-:Y:S01]  /*122e0*/  FFMA.FTZ R133, R2, R135, -R69.reuse ;  /* 0x0000008702857223 */ /* 0x100fe20000010845 */
[----:B------:R-:W-:Y:S01]  /*122f0*/  R2UR UR6, R56 ;  /* 0x00000000380672ca */ /* 0x000fe200000e0000 */
        /* <DEDUP_REMOVED lines=16> */
[----:B---3--:R-:W-:Y:S01]  /*12400*/  FFMA.FTZ R99, R9, R155, R122 ;  /* 0x0000009b09637223 */ /* 0x008fe2000001007a */
[----:B------:R-:W-:-:S01]  /*12410*/  FFMA.FTZ R103, R2, R103, -R69 ;  /* 0x0000006702677223 */ /* 0x000fc20000010845 */
[C-C-:B------:R-:W-:Y:S01]  /*12420*/  FFMA.FTZ R74, R2.reuse, R74, -R69.reuse ;  /* 0x0000004a024a7223 */ /* 0x140fe20000010845 */
[----:B------:R-:W-:-:S01]  /*12430*/  FFMA.FTZ R75, R2, R75, -R69 ;  /* 0x0000004b024b7223 */ /* 0x000fc20000010845 */
[----:B------:R-:W1:Y:S01]  /*12440*/  MUFU.EX2 R13, R13 ;  /* 0x0000000d000d7308 */ /* 0x000e620000000800 */
        /* <DEDUP_REMOVED lines=13> */
[----:B------:R-:W0:Y:S01]  /*12520*/  S2R R155, SR_TID.X ;  /* 0x00000000009b7919 */ /* 0x000e220000002100 */
[----:B------:R-:W-:-:S01]  /*12530*/  FFMA.FTZ R66, R2, R66, -R69 ;  /* 0x0000004202427223 */ /* 0x000fc20000010845 */
[----:B------:R-:W3:Y:S01]  /*12540*/  MUFU.EX2 R20, R20 ;  /* 0x0000001400147308 */ /* 0x000ee20000000800 */
[----:B-1----:R-:W-:-:S01]  /*12550*/  FADD.FTZ R57, R13, R57 ;  /* 0x000000390d397221 */ /* 0x002fc20000010000 */
[C-C-:B------:R-:W-:Y:S01]  /*12560*/  FFMA.FTZ R67, R2.reuse, R67, -R69.reuse ;  /* 0x0000004302437223 */ /* 0x140fe20000010845 */
[----:B------:R-:W-:-:S01]  /*12570*/  FFMA.FTZ R70, R2, R70, -R69 ;  /* 0x0000004602467223 */ /* 0x000fc20000010845 */
[----:B------:R-:W-:-:S04]  /*12580*/  FFMA.FTZ R69, R2, R71, -R69 ;  /* 0x0000004702457223 */ /* 0x000fc80000010845 */
[----:B------:R-:W1:Y:S01]  /*12590*/  MUFU.EX2 R127, R127 ;  /* 0x0000007f007f7308 */ /* 0x000e620000000800 */
[----:B--2---:R-:W-:-:S07]  /*125a0*/  FADD.FTZ R99, R126, R99 ;  /* 0x000000637e637221 */ /* 0x004fce0000010000 */
[----:B------:R-:W2:Y:S01]  /*125b0*/  MUFU.EX2 R21, R21 ;  /* 0x0000001500157308 */ /* 0x000ea20000000800 */
[----:B---3--:R-:W-:-:S07]  /*125c0*/  FADD.FTZ R102, R20, R57 ;  /* 0x0000003914667221 */ /* 0x008fce0000010000 */
[----:B------:R-:W3:Y:S01]  /*125d0*/  MUFU.EX2 R130, R130 ;  /* 0x0000008200827308 */ /* 0x000ee20000000800 */
[----:B-1----:R-:W-:-:S01]  /*125e0*/  FADD.FTZ R99, R127, R99 ;  /* 0x000000637f637221 */ /* 0x002fc20000010000 */
[----:B0-----:R-:W-:-:S06]  /*125f0*/  LOP3.LUT R134, R155, 0x7f, RZ, 0xc0, !PT ;  /* 0x0000007f9b867812 */ /* 0x001fcc00078ec0ff */
[----:B------:R-:W0:Y:S01]  /*12600*/  MUFU.EX2 R120, R120 ;  /* 0x0000007800787308 */ /* 0x000e220000000800 */
[----:B--2---:R-:W-:-:S01]  /*12610*/  FADD.FTZ R102, R21, R102 ;  /* 0x0000006615667221 */ /* 0x004fc20000010000 */
[----:B------:R-:W-:Y:S01]  /*12620*/  ISETP.NE.AND P1, PT, R134, RZ, PT ;  /* 0x000000ff8600720c */ /* 0x000fe20003f25270 */
[----:B------:R-:W-:Y:S02]  /*12630*/  WARPGROUP.DEPBAR.LE gsb0, 0x0 ;  /* 0x00008000000079c5 */ /* 0x000fe40000010000 */
[----:B------:R-:W-:-:S03]  /*12640*/  WARPGROUP.ARRIVE ;  /* 0x00000000000079c5 */ /* 0x000fc60000000000 */
[----:B------:R-:W1:Y:S01]  /*12650*/  MUFU.EX2 R131, R131 ;  /* 0x0000008300837308 */ /* 0x000e620000000800 */
[----:B---3--:R-:W-:-:S02]  /*12660*/  FADD.FTZ R99, R130, R99 ;  /* 0x0000006382637221 */ /* 0x008fc40000010000 */
[----:B------:R-:W-:Y:S05]  /*12670*/  QGMMA.64x64x32.F32.E4M3.E4M3 R24, R136, gdesc[UR4], R24, gsb0 ;  /* 0x00e0000488187df3 */ /* 0x000fea0008000818 */
        /* <DEDUP_REMOVED lines=71> */
[----:B------:R1:W3:Y:S01]  /*12af0*/  MUFU.EX2 R57, R103 ;  /* 0x0000006700397308 */ /* 0x0002e20000000800 */
[----:B--2---:R-:W-:-:S07]  /*12b00*/  FADD.FTZ R99, R56, R99 ;  /* 0x0000006338637221 */ /* 0x004fce0000010000 */
[----:B------:R-:W2:Y:S01]  /*12b10*/  MUFU.EX2 R101, R101 ;  /* 0x0000006500657308 */ /* 0x000ea20000000800 */
[----:B0-----:R-:W-:-:S01]  /*12b20*/  FADD.FTZ R102, R100, R102 ;  /* 0x0000006664667221 */ /* 0x001fc20000010000 */
[----:B-1----:R-:W-:-:S04]  /*12b30*/  @!P1 IMAD R103, R19, 0x8, R18 ;  /* 0x0000000813679824 */ /* 0x002fc800078e0212 */
[----:B------:R-:W-:Y:S02]  /*12b40*/  @!P1 VIADD R103, R103, 0x13240 ;  /* 0x0001324067679836 */ /* 0x000fe40000000000 */
[----:B------:R-:W0:Y:S01]  /*12b50*/  MUFU.EX2 R74, R74 ;  /* 0x0000004a004a7308 */ /* 0x000e220000000800 */
[----:B---3--:R-:W-:-:S02]  /*12b60*/  FADD.FTZ R99, R57, R99 ;  /* 0x0000006339637221 */ /* 0x008fc40000010000 */
[----:B------:R-:W-:-:S04]  /*12b70*/  @!P1 PRMT R103, RZ, 0x654, R103 ;  /* 0x00000654ff679816 */ /* 0x000fc80000000067 */
[----:B------:R1:W-:Y:S01]  /*12b80*/  @!P1 SYNCS.ARRIVE.TRANS64.RED.A1T0 RZ, [R103+URZ], RZ ;  /* 0x000000ff67ff99a7 */ /* 0x0003e2000810043f */
        /* <DEDUP_REMOVED lines=61> */
[----:B--2---:R-:W-:-:S01]  /*12f60*/  FADD.FTZ R102, R68, R102 ;  /* 0x0000006644667221 */ /* 0x004fc20000010000 */
[----:B0-----:R-:W-:-:S05]  /*12f70*/  FADD.FTZ R71, R69, R99 ;  /* 0x0000006345477221 */ /* 0x001fca0000010000 */
[----:B------:R1:W-:Y:S01]  /*12f80*/  STL [R1+0x4], R71 ;  /* 0x0000044701007387 */ /* 0x0003e20000100800 */
[----:B---3--:R-:W-:-:S05]  /*12f90*/  FADD.FTZ R102, R11, R102 ;  /* 0x000000660b667221 */ /* 0x008fca0000010000 */
[----:B------:R1:W-:Y:S01]  /*12fa0*/  STL [R1+0x8], R102 ;  /* 0x0000086601007387 */ /* 0x0003e20000100800 */
[----:B------:R-:W-:Y:S05]  /*12fb0*/  @!P0 BRA `(.L_x_11388) ;  /* 0x0000000000048947 */ /* 0x000fea0003800000 */
[----:B------:R-:W-:Y:S01]  /*12fc0*/  BPT.TRAP 0x1 ;  /* 0x000000040000795c */ /* 0x000fe20000300000 */
.L_x_11388:
[----:B------:R-:W-:Y:S01]  /*12fd0*/  F2FP.SATFINITE.E4M3.F32.PACK_AB_MERGE_C R57, R57, R56, RZ ;  /* 0x000000383939723e */ /* 0x000fe200048070ff */
[----:B-1----:R-:W2:Y:S01]  /*12fe0*/  LDL R71, [R1+0x40] ;  /* 0x0000400001477983 */ /* 0x002ea20000100800 */
[----:B------:R-:W-:Y:S01]  /*12ff0*/  VIADD R15, R15, 0x13260 ;  /* 0x000132600f0f7836 */ /* 0x000fe20000000000 */
[----:B------:R-:W-:Y:S02]  /*13000*/  F2FP.SATFINITE.E4M3.F32.PACK_AB_MERGE_C R11, R11, R68, RZ ;  /* 0x000000440b0b723e */ /* 0x000fe400048070ff */
[----:B------:R-:W-:Y:S02]  /*13010*/  F2FP.SATFINITE.E4M3.F32.PACK_AB_MERGE_C R147, R8, R98, R57 ;  /* 0x000000620893723e */ /* 0x000fe40004807039 */
[----:B------:R-:W3:Y:S01]  /*13020*/  LDL R8, [R1] ;  /* 0x0000000001087983 */ /* 0x000ee20000100800 */
        /* <DEDUP_REMOVED lines=74> */
[C---:B---3--:R-:W-:Y:S01]  /*134d0*/  ISETP.GT.AND P1, PT, R14.reuse, R8, PT ;  /* 0x000000080e00720c */ /* 0x048fe20003f24270 */
[----:B------:R-:W-:Y:S02]  /*134e0*/  VIADD R14, R14, 0xffffffff ;  /* 0xffffffff0e0e7836 */ /* 0x000fe40000000000 */
[----:B------:R-:W-:-:S10]  /*134f0*/  IMAD.MOV.U32 R8, RZ, RZ, R19 ;  /* 0x000000ffff087224 */ /* 0x000fd400078e0013 */
[----:B--2---:R-:W-:Y:S05]  /*13500*/  @P1 BRA `(.L_x_11389) ;  /* 0xffffffd800c81947 */ /* 0x004fea000383ffff */
[----:B------:R-:W-:Y:S05]  /*13510*/  BSYNC B1 ;  /* 0x0000000000017941 */ /* 0x000fea0003800000 */
.L_x_11377:
[----:B------:R-:W-:-:S07]  /*13520*/  IMAD.MOV.U32 R8, RZ, RZ, R14 ;  /* 0x000000ffff087224 */ /* 0x000fce00078e000e */
.L_x_11376:
[----:B------:R-:W-:Y:S05]  /*13530*/  BSYNC B0 ;  /* 0x0000000000007941 */ /* 0x000fea0003800000 */
.L_x_11375:
[----:B------:R-:W2:Y:S01]  /*13540*/  LDL R9, [R1+0x4c] ;  /* 0x00004c0001097983 */ /* 0x000ea20000100800 */
[----:B------:R-:W-:Y:S01]  /*13550*/  BSSY B0, `(.L_x_11390) ;  /* 0x000043b000007945 */ /* 0x000fe20003800000 */
[----:B--2---:R-:W-:-:S13]  /*13560*/  ISETP.GE.AND P1, PT, R8, R9, PT ;  /* 0x000000090800720c */ /* 0x004fda0003f26270 */
[----:B------:R-:W-:Y:S05]  /*13570*/  @!P1 BRA `(.L_x_11391) ;  /* 0x0000004000e09947 */ /* 0x000fea0003800000 */
[----:B-1----:R-:W2:Y:S04]  /*13580*/  LDL R12, [R1+0x30] ;  /* 0x00003000010c7983 */ /* 0x002ea80000100800 */
[----:B------:R-:W2:Y:S04]  /*13590*/  LDL R11, [R1+0x44] ;  /* 0x00004400010b7983 */ /* 0x000ea80000100800 */
[----:B------:R-:W3:Y:S04]  /*135a0*/  LDL R9, [R1+0x24] ;  /* 0x0000240001097983 */ /* 0x000ee80000100800 */
[----:B------:R-:W4:Y:S01]  /*135b0*/  LDL R10, [R1+0x20] ;  /* 0x00002000010a7983 */ /* 0x000f220000100800 */
[----:B------:R-:W-:-:S02]  /*135c0*/  IMAD.MOV.U32 R21, RZ, RZ, R0 ;  /* 0x000000ffff157224 */ /* 0x000fc400078e0000 */
[----:B------:R-:W-:Y:S02]  /*135d0*/  IMAD.MOV.U32 R20, RZ, RZ, R3 ;  /* 0x000000ffff147224 */ /* 0x000fe400078e0003 */
[----:B--2---:R-:W-:Y:S02]  /*135e0*/  IMAD.IADD R14, R11, 0x1, -R12 ;  /* 0x000000010b0e7824 */ /* 0x004fe400078e0a0c */
[----:B------:R-:W-:Y:S02]  /*135f0*/  IMAD.MOV.U32 R11, RZ, RZ, R156 ;  /* 0x000000ffff0b7224 */ /* 0x000fe400078e009c */
[--C-:B---3--:R-:W-:Y:S02]  /*13600*/  IMAD.IADD R9, R9, 0x1, R14.reuse ;  /* 0x0000000109097824 */ /* 0x108fe400078e020e */
[----:B----4-:R-:W-:-:S03]  /*13610*/  IMAD.IADD R14, R10, 0x1, R14 ;  /* 0x000000010a0e7824 */ /* 0x010fc600078e020e */
[----:B------:R-:W-:Y:S01]  /*13620*/  LOP3.LUT R3, RZ, R9, RZ, 0x33, !PT ;  /* 0x00000009ff037212 */ /* 0x000fe200078e33ff */
[----:B------:R-:W-:Y:S01]  /*13630*/  IMAD.MOV.U32 R10, RZ, RZ, R19 ;  /* 0x000000ffff0a7224 */ /* 0x000fe200078e0013 */
[----:B------:R-:W-:-:S05]  /*13640*/  LOP3.LUT R0, RZ, R14, RZ, 0x33, !PT ;  /* 0x0000000eff007212 */ /* 0x000fca00078e33ff */
[----:B------:R1:W-:Y:S04]  /*13650*/  STL [R1], R0 ;  /* 0x0000000001007387 */ /* 0x0003e80000100800 */
[----:B------:R1:W-:Y:S02]  /*13660*/  STL [R1+0x14], R3 ;  /* 0x0000140301007387 */ /* 0x0003e40000100800 */
.L_x_11411:
[----:B------:R-:W-:-:S04]  /*13670*/  ISETP.NE.AND P1, PT, R10, 0x1, PT ;  /* 0x000000010a00780c */ /* 0x000fc80003f25270 */
[----:B------:R-:W-:-:S04]  /*13680*/  SEL R156, RZ, 0x1, P1 ;  /* 0x00000001ff9c7807 */ /* 0x000fc80000800000 */
[----:B------:R-:W-:Y:S01]  /*13690*/  LOP3.LUT R156, R11, R156, RZ, 0x3c, !PT ;  /* 0x0000009c0b9c7212 */ /* 0x000fe200078e3cff */
[----:B------:R-:W-:Y:S06]  /*136a0*/  @!P0 BRA `(.L_x_11392) ;  /* 0x0000000000048947 */ /* 0x000fec0003800000 */
[----:B------:R-:W-:Y:S01]  /*136b0*/  BPT.TRAP 0x1 ;  /* 0x000000040000795c */ /* 0x000fe20000300000 */
.L_x_11392:
[----:B------:R-:W-:Y:S01]  /*136c0*/  VIADD R19, R10, 0x1 ;  /* 0x000000010a137836 */ /* 0x000fe20000000000 */
[----:B-1----:R-:W-:-:S04]  /*136d0*/  SHF.L.U32 R3, R156, 0x1f, RZ ;  /* 0x0000001f9c037819 */ /* 0x002fc800000006ff */
[----:B------:R-:W-:-:S04]  /*136e0*/  ISETP.NE.AND P1, PT, R19, 0x2, PT ;  /* 0x000000021300780c */ /* 0x000fc80003f25270 */
[----:B------:R-:W-:-:S05]  /*136f0*/  SEL R19, R19, RZ, P1 ;  /* 0x000000ff13137207 */ /* 0x000fca0000800000 */
[----:B------:R-:W-:-:S04]  /*13700*/  IMAD R0, R19, 0x8, R18 ;  /* 0x0000000813007824 */ /* 0x000fc800078e0212 */
[----:B------:R1:W2:Y:S01]  /*13710*/  SYNCS.PHASECHK.TRANS64.TRYWAIT P1, [R0+URZ+0x13230], R3 ;  /* 0x01323003000075a7 */ /* 0x0002a2000802017f */
[----:B------:R-:W-:Y:S05]  /*13720*/  @!P0 BRA `(.L_x_11393) ;  /* 0x0000000000048947 */ /* 0x000fea0003800000 */
[----:B------:R-:W-:Y:S01]  /*13730*/  BPT.TRAP 0x1 ;  /* 0x000000040000795c */ /* 0x000fe20000300000 */
.L_x_11393:
[----:B------:R-:W0:Y:S01]  /*13740*/  LDL R12, [R1+0x2c] ;  /* 0x00002c00010c7983 */ /* 0x000e220000100800 */
[----:B------:R-:W-:Y:S01]  /*13750*/  BSSY B1, `(.L_x_11394) ;  /* 0x0000007000017945 */ /* 0x000fe20003800000 */
[----:B0-----:R-:W-:-:S04]  /*13760*/  IMAD R15, R19, 0x280, R12 ;  /* 0x00000280130f7824 */ /* 0x001fc800078e020c */
[C---:B------:R-:W-:Y:S02]  /*13770*/  VIADD R56, R15.reuse, 0x80 ;  /* 0x000000800f387836 */ /* 0x040fe40000000000 */
[----:B------:R-:W-:Y:S01]  /*13780*/  VIADD R58, R15, 0x100 ;  /* 0x000001000f3a7836 */ /* 0x000fe20000000000 */
[----:B--2---:R-:W-:Y:S06]  /*13790*/  @P1 BRA `(.L_x_11395) ;  /* 0x0000000000081947 */ /* 0x004fec0003800000 */
[----:B------:R-:W0:Y:S02]  /*137a0*/  SYNCS.PHASECHK.TRANS64.TRYWAIT P1, [R0+URZ+0x13230], R3 ;  /* 0x01323003000075a7 */ /* 0x000e24000802017f */
[----:B0-----:R-:W-:Y:S05]  /*137b0*/  @!P1 BRA `(.L_x_11396) ;  /* 0x000000c800f09947 */ /* 0x001fea0003800000 */
.L_x_11395:
[----:B------:R-:W-:Y:S05]  /*137c0*/  BSYNC B1 ;  /* 0x0000000000017941 */ /* 0x000fea0003800000 */
.L_x_11394:
        /* <DEDUP_REMOVED lines=87> */
.L_x_11397:
[----:B01----:R-:W-:Y:S01]  /*13d40*/  SHF.L.U32 R3, R11, 0x1f, RZ ;  /* 0x0000001f0b037819 */ /* 0x003fe200000006ff */
[----:B------:R-:W-:-:S04]  /*13d50*/  IMAD R15, R10, 0x8, R18 ;  /* 0x000000080a0f7824 */ /* 0x000fc800078e0212 */
[----:B------:R0:W1:Y:S01]  /*13d60*/  SYNCS.PHASECHK.TRANS64.TRYWAIT P1, [R15+URZ+0x13250], R3 ;  /* 0x013250030f0075a7 */ /* 0x000062000802017f */
[----:B------:R-:W-:Y:S05]  /*13d70*/  @!P0 BRA `(.L_x_11398) ;  /* 0x0000000000048947 */ /* 0x000fea0003800000 */
[----:B------:R-:W-:Y:S01]  /*13d80*/  BPT.TRAP 0x1 ;  /* 0x000000040000795c */ /* 0x000fe20000300000 */
.L_x_11398:
[----:B------:R-:W-:Y:S04]  /*13d90*/  BSSY B1, `(.L_x_11399) ;  /* 0x0000004000017945 */ /* 0x000fe80003800000 */
[----:B-1----:R-:W-:Y:S05]  /*13da0*/  @P1 BRA `(.L_x_11400) ;  /* 0x0000000000081947 */ /* 0x002fea0003800000 */
[----:B------:R-:W1:Y:S02]  /*13db0*/  SYNCS.PHASECHK.TRANS64.TRYWAIT P1, [R15+URZ+0x13250], R3 ;  /* 0x013250030f0075a7 */ /* 0x000e64000802017f */
[----:B-1----:R-:W-:Y:S05]  /*13dc0*/  @!P1 BRA `(.L_x_11401) ;  /* 0x000000c400809947 */ /* 0x002fea0003800000 */
.L_x_11400:
[----:B------:R-:W-:Y:S05]  /*13dd0*/  BSYNC B1 ;  /* 0x0000000000017941 */ /* 0x000fea0003800000 */
.L_x_11399:
[----:B------:R-:W-:Y:S01]  /*13de0*/  VIADD R11, R18, 0x1000 ;  /* 0x00001000120b7836 */ /* 0x000fe20000000000 */
[----:B01----:R-:W2:Y:S01]  /*13df0*/  LDL R3, [R1+0x44] ;  /* 0x0000440001037983 */ /* 0x003ea20000100800 */
[----:B------:R-:W-:-:S03]  /*13e00*/  WARPGROUP.ARRIVE ;  /* 0x00000000000079c5 */ /* 0x000fc60000000000 */
[----:B------:R-:W-:-:S04]  /*13e10*/  SHF.R.U32.HI R11, RZ, 0x4, R11 ;  /* 0x00000004ff0b7819 */ /* 0x000fc8000001160b */
[----:B------:R-:W-:-:S04]  /*13e20*/  LOP3.LUT R11, R11, 0x3fff, RZ, 0xc0, !PT ;  /* 0x00003fff0b0b7812 */ /* 0x000fc800078ec0ff */
[----:B------:R-:W-:-:S05]  /*13e30*/  LOP3.LUT R11, R11, 0x10000, RZ, 0xfc, !PT ;  /* 0x000100000b0b7812 */ /* 0x000fca00078efcff */
[----:B------:R-:W-:Y:S02]  /*13e40*/  IMAD R10, R10, 0x280, R11 ;  /* 0x000002800a0a7824 */ /* 0x000fe400078e020b */
[----:B------:R-:W-:-:S03]  /*13e50*/  IMAD.MOV.U32 R11, RZ, RZ, -0x3ffffff0 ;  /* 0xc0000010ff0b7424 */ /* 0x000fc600078e00ff */
[----:B------:R-:W-:Y:S02]  /*13e60*/  R2UR UR6, R10 ;  /* 0x000000000a0672ca */ /* 0x000fe400000e0000 */
[----:B------:R-:W-:-:S13]  /*13e70*/  R2UR UR7, R11 ;  /* 0x000000000b0772ca */ /* 0x000fda00000e0000 */
        /* <DEDUP_REMOVED lines=8> */
[----:B------:R-:W-:Y:S01]  /*13f00*/  WARPGROUP.ARRIVE ;  /* 0x00000000000079c5 */ /* 0x000fe20000000000 */
[----:B------:R-:W3:Y:S04]  /*13f10*/  LDL R155, [R1+0x30] ;  /* 0x00003000019b7983 */ /* 0x000ee80000100800 */
[----:B------:R-:W4:Y:S02]  /*13f20*/  LDL R153, [R1+0x28] ;  /* 0x0000280001997983 */ /* 0x000f240000100800 */
[----:B------:R-:W-:Y:S02]  /*13f30*/  QGMMA.64x64x32.F32.E4M3.E4M3 R24, R148, gdesc[UR4], R24, gsb0 ;  /* 0x00e0000494187df3 */ /* 0x000fe40008000818 */
[----:B------:R-:W5:Y:S01]  /*13f40*/  LDL R154, [R1+0x24] ;  /* 0x00002400019a7983 */ /* 0x000f620000100800 */
[----:B------:R-:W-:Y:S01]  /*13f50*/  R2UR UR6, R12 ;  /* 0x000000000c0672ca */ /* 0x000fe200000e0000 */
[C---:B------:R-:W-:Y:S01]  /*13f60*/  VIADD R12, R10.reuse, 0x180 ;  /* 0x000001800a0c7836 */ /* 0x040fe20000000000 */
[----:B------:R-:W-:Y:S01]  /*13f70*/  R2UR UR7, R13 ;  /* 0x000000000d0772ca */ /* 0x000fe200000e0000 */
[----:B------:R-:W-:Y:S01]  /*13f80*/  IMAD.MOV.U32 R13, RZ, RZ, -0x3ffffff0 ;  /* 0xc0000010ff0d7424 */ /* 0x000fe200078e00ff */
[----:B------:R-:W0:Y:S01]  /*13f90*/  S2R R152, SR_TID.X ;  /* 0x0000000000987919 */ /* 0x000e220000002100 */
[----:B------:R-:W-:Y:S01]  /*13fa0*/  VIADD R10, R10, 0x200 ;  /* 0x000002000a0a7836 */ /* 0x000fe20000000000 */
[----:B------:R-:W-:Y:S01]  /*13fb0*/  ULOP3.LUT UR4, URZ, UR42, URZ, 0x33, !UPT ;  /* 0x0000002a3f047292 */ /* 0x000fe2000f8e333f */
        /* <DEDUP_REMOVED lines=17> */
[----:B------:R-:W-:Y:S03]  /*140d0*/  QGMMA.64x64x32.F32.E4M3.E4M3 R24, R136, gdesc[UR4], R24, gsb0 ;  /* 0x00e0000488187df3 */ /* 0x000fe60008000818 */
[----:B------:R-:W-:Y:S02]  /*140e0*/  WARPGROUP.DEPBAR.LE gsb0, 0x0 ;  /* 0x00008000000079c5 */ /* 0x000fe40000010000 */
[----:B------:R-:W-:Y:S01]  /*140f0*/  IMAD R137, R8, -0xa0, RZ ;  /* 0xffffff6008897824 */ /* 0x000fe200078e02ff */
[----:B------:R0:W-:Y:S03]  /*14100*/  @!P1 SYNCS.ARRIVE.TRANS64.RED.A1T0 RZ, [R0+URZ], RZ ;  /* 0x000000ff00ff99a7 */ /* 0x0001e6000810043f */
[----:B----4-:R-:W-:Y:S01]  /*14110*/  IMAD R12, R153, -0x2, R137 ;  /* 0xfffffffe990c7824 */ /* 0x010fe200078e0289 */
[----:B--2---:R-:W-:-:S05]  /*14120*/  IADD3 R3, R137, 0x1, R3 ;  /* 0x0000000189037810 */ /* 0x004fca0007ffe003 */
[----:B---3--:R-:W-:Y:S02]  /*14130*/  IMAD.IADD R3, R3, 0x1, -R155 ;  /* 0x0000000103037824 */ /* 0x008fe400078e0a9b */
[----:B------:R-:W1:Y:S02]  /*14140*/  LDC R155, c[0x0][0x9e4] ;  /* 0x00027900ff9b7b82 */ /* 0x000e640000000800 */
[----:B------:R-:W-:-:S04]  /*14150*/  IMAD R13, R153, -0x2, R3 ;  /* 0xfffffffe990d7824 */ /* 0x000fc800078e0203 */
[C---:B------:R-:W-:Y:S02]  /*14160*/  VIADD R136, R13.reuse, UR39 ;  /* 0x000000270d887c36 */ /* 0x040fe40008000000 */
[----:B------:R-:W-:Y:S02]  /*14170*/  VIADD R13, R13, UR4 ;  /* 0x000000040d0d7c36 */ /* 0x000fe40008000000 */
[C---:B-----5:R-:W-:Y:S02]  /*14180*/  IMAD.IADD R3, R154.reuse, 0x1, R136 ;  /* 0x000000019a037824 */ /* 0x060fe400078e0288 */
        /* <DEDUP_REMOVED lines=15> */
.L_x_11404:
[----:B------:R-:W-:-:S05]  /*14280*/  IMAD.U32 R138, RZ, RZ, UR36 ;  /* 0x00000024ff8a7e24 */ /* 0x000fca000f8e00ff */
[----:B------:R-:W-:-:S13]  /*14290*/  ISETP.NE.AND P1, PT, R138, 0x1, PT ;  /* 0x000000018a00780c */ /* 0x000fda0003f25270 */
[----:B------:R-:W0:Y:S02]  /*142a0*/  @P1 LDC.64 R10, c[0x0][0x9e8] ;  /* 0x00027a00ff0a1b82 */ /* 0x000e240000000a00 */
[----:B0-----:R-:W-:-:S04]  /*142b0*/  @P1 IMAD.HI.U32 R139, R9, R10, RZ ;  /* 0x0000000a098b1227 */ /* 0x001fc800078e00ff */
[----:B------:R-:W-:Y:S01]  /*142c0*/  IMAD.MOV.U32 R10, RZ, RZ, R9 ;  /* 0x000000ffff0a7224 */ /* 0x000fe200078e0009 */
[----:B------:R-:W-:-:S07]  /*142d0*/  @P1 SHF.R.U32.HI R10, RZ, R11, R139 ;  /* 0x0000000bff0a1219 */ /* 0x000fce000001168b */
.L_x_11405:
[----:B------:R-:W-:Y:S05]  /*142e0*/  BSYNC B1 ;  /* 0x0000000000017941 */ /* 0x000fea0003800000 */
.L_x_11403:
[----:B------:R-:W-:-:S05]  /*142f0*/  IMAD R10, R10, R138, R12 ;  /* 0x0000008a0a0a7224 */ /* 0x000fca00078e020c */
[----:B------:R-:W-:Y:S02]  /*14300*/  VIMNMX R0, R0, R10, !PT ;  /* 0x0000000a00007248 */ /* 0x000fe40007fe0100 */
[----:B------:R-:W-:-:S07]  /*14310*/  VIADDMNMX R3, R10, R138, R3, PT ;  /* 0x0000008a0a037246 */ /* 0x000fce0003800103 */
.L_x_11402:
[C---:B------:R-:W-:Y:S01]  /*14320*/  ISETP.GE.AND P2, PT, R137.reuse, 0x2, PT ;  /* 0x000000028900780c */ /* 0x040fe20003f46270 */
[----:B------:R-:W2:Y:S01]  /*14330*/  LDL R10, [R1+0x20] ;  /* 0x00002000010a7983 */ /* 0x000ea20000100800 */
[C---:B------:R-:W-:Y:S02]  /*14340*/  ISETP.GE.AND P1, PT, R137.reuse, 0x9, PT ;  /* 0x000000098900780c */ /* 0x040fe40003f26270 */
        /* <DEDUP_REMOVED lines=121> */
[C---:B--2---:R-:W-:Y:S01]  /*14ae0*/  IMAD.IADD R136, R10.reuse, 0x1, R136 ;  /* 0x000000010a887824 */ /* 0x044fe200078e0288 */
        /* <DEDUP_REMOVED lines=122> */
.L_x_11408:
[----:B------:R-:W-:Y:S02]  /*15290*/  IMAD.U32 R0, RZ, RZ, UR36 ;  /* 0x00000024ff007e24 */ /* 0x000fe4000f8e00ff */
[----:B------:R-:W-:-:S03]  /*152a0*/  IMAD.MOV.U32 R3, RZ, RZ, R14 ;  /* 0x000000ffff037224 */ /* 0x000fc600078e000e */
[----:B------:R-:W-:-:S13]  /*152b0*/  ISETP.NE.AND P6, PT, R0, 0x1, PT ;  /* 0x000000010000780c */ /* 0x000fda0003fc5270 */
[----:B------:R-:W0:Y:S02]  /*152c0*/  @P6 LDC.64 R10, c[0x0][0x9e8] ;  /* 0x00027a00ff0a6b82 */ /* 0x000e240000000a00 */
[----:B0-----:R-:W-:-:S05]  /*152d0*/  @P6 IMAD.HI.U32 R10, R14, R10, RZ ;  /* 0x0000000a0e0a6227 */ /* 0x001fca00078e00ff */
[----:B------:R-:W-:-:S07]  /*152e0*/  @P6 SHF.R.U32.HI R3, RZ, R11, R10 ;  /* 0x0000000bff036219 */ /* 0x000fce000001160a */
.L_x_11409:
[----:B------:R-:W-:Y:S05]  /*152f0*/  BSYNC B1 ;  /* 0x0000000000017941 */ /* 0x000fea0003800000 */
.L_x_11407:
[----:B------:R-:W-:-:S05]  /*15300*/  IMAD R12, R3, R0, R12 ;  /* 0x00000000030c7224 */ /* 0x000fca00078e020c */
[----:B------:R-:W-:Y:S02]  /*15310*/  VIMNMX R13, R13, R12, !PT ;  /* 0x0000000c0d0d7248 */ /* 0x000fe40007fe0100 */
[----:B------:R-:W-:-:S07]  /*15320*/  VIADDMNMX R136, R12, R0, R136, PT ;  /* 0x000000000c887246 */ /* 0x000fce0003800188 */
.L_x_11406:
        /* <DEDUP_REMOVED lines=20> */
[C---:B------:R-:W-:Y:S02]  /*15470*/  ISETP.GT.AND P1, PT, R13.reuse, 0x38, !P1 ;  /* 0x000000380d00780c */ /* 0x040fe40004f24270 */
        /* <DEDUP_REMOVED lines=19> */
[----:B------:R-:W-:Y:S02]  /*155b0*/  LOP3.LUT P0, RZ, R16, 0x8000, RZ, 0xc0, !PT ;  /* 0x0000800010ff7812 */ /* 0x000fe4000780c0ff */
        /* <DEDUP_REMOVED lines=44> */
[C---:B------:R-:W-:Y:S02]  /*15880*/  LOP3.LUT P1, RZ, R16.reuse, 0x400, RZ, 0xc0, !PT ;  /* 0x0000040010ff7812 */ /* 0x040fe4000782c0ff */
[----:B------:R-:W-:Y:S02]  /*15890*/  FMNMX.FTZ R0, R89, R0, !PT ;  /* 0x0000000059007209 */ /* 0x000fe40007810000 */
        /* <DEDUP_REMOVED lines=10> */
[----:B------:R-:W-:Y:S02]  /*15940*/  LOP3.LUT P3, RZ, R16, 0x80, RZ, 0xc0, !PT ;  /* 0x0000008010ff7812 */ /* 0x000fe4000786c0ff */
[----:B------:R-:W-:Y:S02]  /*15950*/  FSEL R78, R78, -INF , !P1 ;  /* 0xff8000004e4e7808 */ /* 0x000fe40004800000 */
        /* <DEDUP_REMOVED lines=11> */
[----:B------:R-:W-:Y:S02]  /*15a10*/  FMNMX.FTZ R0, R72, R0, !PT ;  /* 0x0000000048007209 */ /* 0x000fe40007810000 */
[----:B------:R-:W-:Y:S02]  /*15a20*/  ISETP.LT.OR P1, PT, R136, 0x72, P1 ;  /* 0x000000728800780c */ /* 0x000fe40000f21670 */
[----:B------:R-:W-:Y:S02]  /*15a30*/  LOP3.LUT P0, RZ, R16, 0x20, RZ, 0xc0, !PT ;  /* 0x0000002010ff7812 */ /* 0x000fe4000780c0ff */
        /* <DEDUP_REMOVED lines=11> */
[----:B------:R-:W-:Y:S02]  /*15af0*/  FMNMX.FTZ R0, R81, R0, !PT ;  /* 0x0000000051007209 */ /* 0x000fe40007810000 */
[----:B------:R-:W-:Y:S02]  /*15b00*/  FSEL R123, R123, -INF , !P1 ;  /* 0xff8000007b7b7808 */ /* 0x000fe40004800000 */
[----:B------:R-:W-:-:S02]  /*15b10*/  FMNMX.FTZ R0, R84, R0, !PT ;  /* 0x0000000054007209 */ /* 0x000fc40007810000 */
        /* <DEDUP_REMOVED lines=23> */
[----:B------:R-:W-:Y:S02]  /*15c90*/  LOP3.LUT P0, RZ, R16, 0x8000000, RZ, 0xc0, !PT ;  /* 0x0800000010ff7812 */ /* 0x000fe4000780c0ff */
[----:B------:R-:W-:-:S02]  /*15ca0*/  ISETP.GT.AND P1, PT, R13, 0x11, !P1 ;  /* 0x000000110d00780c */ /* 0x000fc40004f24270 */
[C---:B------:R-:W-:Y:S02]  /*15cb0*/  ISETP.GT.AND P0, PT, R13.reuse, 0x80, !P0 ;  /* 0x000000800d00780c */ /* 0x040fe40004704270 */
[C---:B------:R-:W-:Y:S02]  /*15cc0*/  ISETP.LT.OR P1, PT, R136.reuse, 0x12, P1 ;  /* 0x000000128800780c */ /* 0x040fe40000f21670 */
[----:B------:R-:W-:Y:S02]  /*15cd0*/  ISETP.GT.AND P5, PT, R13, 0x79, !P5 ;  /* 0x000000790d00780c */ /* 0x000fe40006fa4270 */
[----:B------:R-:W-:Y:S02]  /*15ce0*/  FSEL R131, R131, -INF , !P1 ;  /* 0xff80000083837808 */ /* 0x000fe40004800000 */
[----:B------:R-:W-:Y:S02]  /*15cf0*/  LOP3.LUT P1, RZ, R17, 0x4, RZ, 0xc0, !PT ;  /* 0x0000000411ff7812 */ /* 0x000fe4000782c0ff */
[----:B------:R-:W-:-:S02]  /*15d00*/  ISETP.LT.OR P5, PT, R136, 0x7a, P5 ;  /* 0x0000007a8800780c */ /* 0x000fc40002fa1670 */
[----:B------:R-:W-:Y:S02]  /*15d10*/  ISETP.GT.AND P1, PT, R13, 0x18, !P1 ;  /* 0x000000180d00780c */ /* 0x000fe40004f24270 */
[----:B------:R-:W-:Y:S02]  /*15d20*/  FSEL R87, R87, -INF , !P5 ;  /* 0xff80000057577808 */ /* 0x000fe40006800000 */
[----:B------:R-:W-:Y:S02]  /*15d30*/  ISETP.LT.OR P1, PT, R136, 0x19, P1 ;  /* 0x000000198800780c */ /* 0x000fe40000f21670 */
[----:B------:R-:W-:Y:S02]  /*15d40*/  LOP3.LUT P2, RZ, R16, 0x2000000, RZ, 0xc0, !PT ;  /* 0x0200000010ff7812 */ /* 0x000fe4000784c0ff */
[----:B------:R-:W-:Y:S02]  /*15d50*/  FSEL R134, R134, -INF , !P1 ;  /* 0xff80000086867808 */ /* 0x000fe40004800000 */
[----:B0-----:R-:W-:-:S02]  /*15d60*/  FMNMX.FTZ R3, R0, R3, !PT ;  /* 0x0000000300037209 */ /* 0x001fc40007810000 */
[C---:B------:R-:W-:Y:S02]  /*15d70*/  LOP3.LUT P1, RZ, R17.reuse, 0x2, RZ, 0xc0, !PT ;  /* 0x0000000211ff7812 */ /* 0x040fe4000782c0ff */
[----:B------:R-:W-:Y:S01]  /*15d80*/  LOP3.LUT R17, R17, 0xffffff7f, RZ, 0xc0, !PT ;  /* 0xffffff7f11117812 */ /* 0x000fe200078ec0ff */
[----:B------:R-:W0:Y:S01]  /*15d90*/  SHFL.BFLY PT, R0, R3, 0x1, 0x1f ;  /* 0x0c201f0003007f89 */ /* 0x000e2200000e0000 */
[----:B------:R-:W-:Y:S02]  /*15da0*/  ISETP.GT.AND P1, PT, R13, 0x19, !P1 ;  /* 0x000000190d00780c */ /* 0x000fe40004f24270 */
[----:B------:R-:W-:Y:S02]  /*15db0*/  @P0 LOP3.LUT R17, R17, 0x80, RZ, 0xfc, !PT ;  /* 0x0000008011110812 */ /* 0x000fe400078efcff */
[----:B------:R-:W-:Y:S02]  /*15dc0*/  ISETP.LT.OR P1, PT, R136, 0x1a, P1 ;  /* 0x0000001a8800780c */ /* 0x000fe40000f21670 */
[----:B------:R-:W-:-:S02]  /*15dd0*/  LOP3.LUT P0, RZ, R16, 0x10000000, RZ, 0xc0, !PT ;  /* 0x1000000010ff7812 */ /* 0x000fc4000780c0ff */
[----:B------:R-:W-:Y:S02]  /*15de0*/  FSEL R135, R135, -INF , !P1 ;  /* 0xff80000087877808 */ /* 0x000fe40004800000 */
[C---:B------:R-:W-:Y:S02]  /*15df0*/  LOP3.LUT P1, RZ, R16.reuse, 0x1, RZ, 0xc0, !PT ;  /* 0x0000000110ff7812 */ /* 0x040fe4000782c0ff */
[C---:B------:R-:W-:Y:S02]  /*15e00*/  ISETP.GT.AND P0, PT, R13.reuse, 0x99, !P0 ;  /* 0x000000990d00780c */ /* 0x040fe40004704270 */
[----:B------:R-:W-:Y:S02]  /*15e10*/  ISETP.GT.AND P1, PT, R13, RZ, !P1 ;  /* 0x000000ff0d00720c */ /* 0x000fe40004f24270 */
[----:B------:R-:W-:Y:S02]  /*15e20*/  LOP3.LUT P3, RZ, R16, 0x1000000, RZ, 0xc0, !PT ;  /* 0x0100000010ff7812 */ /* 0x000fe4000786c0ff */
[----:B------:R-:W-:-:S02]  /*15e30*/  ISETP.LT.OR P1, PT, R136, 0x1, P1 ;  /* 0x000000018800780c */ /* 0x000fc40000f21670 */
[----:B------:R-:W-:Y:S02]  /*15e40*/  LOP3.LUT P4, RZ, R16, 0x8, RZ, 0xc0, !PT ;  /* 0x0000000810ff7812 */ /* 0x000fe4000788c0ff */
[----:B------:R-:W-:Y:S02]  /*15e50*/  FSEL R122, R122, -INF , !P1 ;  /* 0xff8000007a7a7808 */ /* 0x000fe40004800000 */
[----:B0-----:R-:W-:Y:S02]  /*15e60*/  FMNMX.FTZ R3, R3, R0, !PT ;  /* 0x0000000003037209 */ /* 0x001fe40007810000 */
[----:B------:R-:W-:Y:S02]  /*15e70*/  FMNMX.FTZ R0, R122, R21, !PT ;  /* 0x000000157a007209 */ /* 0x000fe40007810000 */
[----:B------:R-:W-:Y:S01]  /*15e80*/  LOP3.LUT P5, RZ, R16, 0x4, RZ, 0xc0, !PT ;  /* 0x0000000410ff7812 */ /* 0x000fe200078ac0ff */
[----:B------:R-:W-:-:S01]  /*15e90*/  FFMA.FTZ R11, R2, R3, -8 ;  /* 0xc1000000020b7423 */ /* 0x000fc20000010003 */
        /* <DEDUP_REMOVED lines=11> */
[----:B------:R-:W-:Y:S02]  /*15f50*/  ISETP.LT.OR P0, PT, R136, 0x81, P0 ;  /* 0x000000818800780c */ /* 0x000fe40000701670 */
[----:B------:R-:W-:-:S02]  /*15f60*/  FMNMX.FTZ R0, R135, R0, !PT ;  /* 0x0000000087007209 */ /* 0x000fc40007810000 */
[----:B------:R-:W-:Y:S02]  /*15f70*/  LOP3.LUT R16, R16, 0xfffffff7, RZ, 0xc0, !PT ;  /* 0xfffffff710107812 */ /* 0x000fe400078ec0ff */
[----:B------:R-:W-:Y:S02]  /*15f80*/  FMNMX.FTZ R0, R106, R0, !PT ;  /* 0x000000006a007209 */ /* 0x000fe40007810000 */
[----:B------:R-:W-:Y:S02]  /*15f90*/  ISETP.GT.AND P1, PT, R13, 0x81, !P1 ;  /* 0x000000810d00780c */ /* 0x000fe40004f24270 */
[----:B------:R-:W-:Y:S02]  /*15fa0*/  FMNMX.FTZ R0, R107, R0, !PT ;  /* 0x000000006b007209 */ /* 0x000fe40007810000 */
[----:B------:R-:W-:Y:S02]  /*15fb0*/  ISETP.GT.AND P2, PT, R13, 0x88, !P2 ;  /* 0x000000880d00780c */ /* 0x000fe40005744270 */
[----:B------:R-:W-:-:S02]  /*15fc0*/  FMNMX.FTZ R0, R110, R0, !PT ;  /* 0x000000006e007209 */ /* 0x000fc40007810000 */
[----:B------:R-:W-:Y:S02]  /*15fd0*/  @P0 LOP3.LUT R16, R16, 0x8, RZ, 0xfc, !PT ;  /* 0x0000000810100812 */ /* 0x000fe400078efcff */
[----:B------:R-:W-:Y:S02]  /*15fe0*/  FMNMX.FTZ R0, R111, R0, !PT ;  /* 0x000000006f007209 */ /* 0x000fe40007810000 */
[----:B------:R-:W-:Y:S02]  /*15ff0*/  ISETP.LT.OR P0, PT, R136, 0x82, P1 ;  /* 0x000000828800780c */ /* 0x000fe40000f01670 */
[----:B------:R-:W-:Y:S02]  /*16000*/  FMNMX.FTZ R0, R114, R0, !PT ;  /* 0x0000000072007209 */ /* 0x000fe40007810000 */
[----:B------:R-:W-:Y:S02]  /*16010*/  LOP3.LUT P1, RZ, R16, 0x2, RZ, 0xc0, !PT ;  /* 0x0000000210ff7812 */ /* 0x000fe4000782c0ff */
[----:B------:R-:W-:-:S02]  /*16020*/  FMNMX.FTZ R0, R115, R0, !PT ;  /* 0x0000000073007209 */ /* 0x000fc40007810000 */
[----:B------:R-:W-:Y:S02]  /*16030*/  LOP3.LUT R16, R16, 0xfffffffb, RZ, 0xc0, !PT ;  /* 0xfffffffb10107812 */ /* 0x000fe400078ec0ff */
[----:B------:R-:W-:Y:S02]  /*16040*/  FMNMX.FTZ R0, R118, R0, !PT ;  /* 0x0000000076007209 */ /* 0x000fe40007810000 */
[----:B------:R-:W-:Y:S02]  /*16050*/  LOP3.LUT R17, R17, 0xffffffbf, RZ, 0xc0, !PT ;  /* 0xffffffbf11117812 */ /* 0x000fe400078ec0ff */
[----:B------:R-:W-:Y:S02]  /*16060*/  FMNMX.FTZ R0, R119, R0, !PT ;  /* 0x0000000077007209 */ /* 0x000fe40007810000 */
[----:B------:R-:W-:Y:S02]  /*16070*/  @P0 LOP3.LUT R16, R16, 0x4, RZ, 0xfc, !PT ;  /* 0x0000000410100812 */ /* 0x000fe400078efcff */
[----:B------:R-:W-:-:S02]  /*16080*/  FMNMX.FTZ R0, R90, R0, !PT ;  /* 0x000000005a007209 */ /* 0x000fc40007810000 */
[----:B------:R-:W-:Y:S02]  /*16090*/  ISETP.LT.OR P0, PT, R136, 0x89, P2 ;  /* 0x000000898800780c */ /* 0x000fe40001701670 */
[----:B------:R-:W-:Y:S02]  /*160a0*/  FMNMX.FTZ R0, R91, R0, !PT ;  /* 0x000000005b007209 */ /* 0x000fe40007810000 */
[C---:B------:R-:W-:Y:S02]  /*160b0*/  FSETP.NEU.FTZ.AND P2, PT, R3.reuse, -INF , PT ;  /* 0xff8000000300780b */ /* 0x040fe40003f5d000 */
[----:B------:R-:W-:Y:S02]  /*160c0*/  FMNMX.FTZ R0, R94, R0, !PT ;  /* 0x000000005e007209 */ /* 0x000fe40007810000 */
[----:B------:R-:W-:Y:S02]  /*160d0*/  FSEL R10, R3, RZ, P2 ;  /* 0x000000ff030a7208 */ /* 0x000fe40001000000 */
[----:B------:R-:W-:-:S02]  /*160e0*/  FMNMX.FTZ R0, R95, R0, !PT ;  /* 0x000000005f007209 */ /* 0x000fc40007810000 */
[----:B------:R-:W-:Y:S01]  /*160f0*/  FSEL R11, R11, RZ, P2 ;  /* 0x000000ff0b0b7208 */ /* 0x000fe20001000000 */
[----:B------:R-:W-:Y:S01]  /*16100*/  FADD.FTZ R10, -R10, R20 ;  /* 0x000000140a0a7221 */ /* 0x000fe20000010100 */
[----:B------:R-:W-:Y:S02]  /*16110*/  FMNMX.FTZ R0, R98, R0, !PT ;  /* 0x0000000062007209 */ /* 0x000fe40007810000 */
[----:B------:R-:W-:Y:S01]  /*16120*/  @P0 LOP3.LUT R17, R17, 0x40, RZ, 0xfc, !PT ;  /* 0x0000004011110812 */ /* 0x000fe200078efcff */
[----:B------:R-:W-:-:S01]  /*16130*/  FFMA.FTZ R120, R2, R120, -R11 ;  /* 0x0000007802787223 */ /* 0x000fc2000001080b */
[----:B------:R-:W-:Y:S01]  /*16140*/  FMNMX.FTZ R0, R99, R0, !PT ;  /* 0x0000000063007209 */ /* 0x000fe20007810000 */
[----:B------:R-:W-:Y:S01]  /*16150*/  FMUL.FTZ R10, R2, R10 ;  /* 0x0000000a020a7220 */ /* 0x000fe20000410000 */
[----:B------:R-:W-:Y:S01]  /*16160*/  LOP3.LUT P0, RZ, R16, 0x8, RZ, 0xc0, !PT ;  /* 0x0000000810ff7812 */ /* 0x000fe2000780c0ff */
[----:B------:R-:W-:-:S01]  /*16170*/  FFMA.FTZ R121, R2, R121, -R11 ;  /* 0x0000007902797223 */ /* 0x000fc2000001080b */
[----:B------:R-:W-:Y:S01]  /*16180*/  FMNMX.FTZ R0, R102, R0, !PT ;  /* 0x0000000066007209 */ /* 0x000fe20007810000 */
[----:B------:R-:W-:Y:S01]  /*16190*/  MUFU.EX2 R120, R120 ;  /* 0x0000007800787308 */ /* 0x000fe20000000800 */
        /* <DEDUP_REMOVED lines=25> */
[----:B--2---:R-:W-:Y:S01]  /*16330*/  FFMA.FTZ R20, R10, R138, R120 ;  /* 0x0000008a0a147223 */ /* 0x004fe20000010078 */
[----:B------:R-:W-:Y:S01]  /*16340*/  FMNMX.FTZ R0, R83, R0, !PT ;  /* 0x0000000053007209 */ /* 0x000fe20007810000 */
[--C-:B------:R-:W-:Y:S01]  /*16350*/  FFMA.FTZ R109, R2, R109, -R11.reuse ;  /* 0x0000006d026d7223 */ /* 0x100fe2000001080b */
[----:B------:R-:W-:Y:S01]  /*16360*/  FSEL R62, R62, -INF , !P0 ;  /* 0xff8000003e3e7808 */ /* 0x000fe20004000000 */
[--C-:B------:R-:W-:Y:S01]  /*16370*/  FFMA.FTZ R112, R2, R112, -R11.reuse ;  /* 0x0000007002707223 */ /* 0x100fe2000001080b */
[----:B------:R-:W-:Y:S01]  /*16380*/  FMNMX.FTZ R0, R86, R0, !PT ;  /* 0x0000000056007209 */ /* 0x000fe20007810000 */
[----:B------:R-:W2:Y:S01]  /*16390*/  MUFU.EX2 R125, R125 ;  /* 0x0000007d007d7308 */ /* 0x000ea20000000800 */
[----:B------:R-:W-:Y:S01]  /*163a0*/  ISETP.GT.AND P5, PT, R13, 0x91, !P5 ;  /* 0x000000910d00780c */ /* 0x000fe20006fa4270 */
[----:B0-----:R-:W-:Y:S01]  /*163b0*/  FADD.FTZ R20, R121, R20 ;  /* 0x0000001479147221 */ /* 0x001fe20000010000 */
[----:B------:R-:W-:Y:S01]  /*163c0*/  FMNMX.FTZ R0, R87, R0, !PT ;  /* 0x0000000057007209 */ /* 0x000fe20007810000 */
[--C-:B------:R-:W-:Y:S01]  /*163d0*/  FFMA.FTZ R113, R2, R113, -R11.reuse ;  /* 0x0000007102717223 */ /* 0x100fe2000001080b */
[----:B------:R-:W-:Y:S01]  /*163e0*/  ISETP.LT.OR P4, PT, R136, 0x91, P4 ;  /* 0x000000918800780c */ /* 0x000fe20002781670 */
[--C-:B------:R-:W-:Y:S01]  /*163f0*/  FFMA.FTZ R116, R2, R116, -R11.reuse ;  /* 0x0000007402747223 */ /* 0x100fe2000001080b */
[----:B------:R-:W-:Y:S01]  /*16400*/  FMNMX.FTZ R0, R58, R0, !PT ;  /* 0x000000003a007209 */ /* 0x000fe20007810000 */
[----:B------:R-:W0:Y:S01]  /*16410*/  MUFU.EX2 R128, R128 ;  /* 0x0000008000807308 */ /* 0x000e220000000800 */
[----:B------:R-:W-:Y:S01]  /*16420*/  FSEL R63, R63, -INF , !P3 ;  /* 0xff8000003f3f7808 */ /* 0x000fe20005800000 */
[----:B-1----:R-:W-:Y:S01]  /*16430*/  FADD.FTZ R20, R124, R20 ;  /* 0x000000147c147221 */ /* 0x002fe20000010000 */
[----:B------:R-:W-:Y:S01]  /*16440*/  FMNMX.FTZ R0, R59, R0, !PT ;  /* 0x000000003b007209 */ /* 0x000fe20007810000 */
[C-C-:B------:R-:W-:Y:S01]  /*16450*/  FFMA.FTZ R117, R2.reuse, R117, -R11.reuse ;  /* 0x0000007502757223 */ /* 0x140fe2000001080b */
[----:B------:R-:W-:Y:S01]  /*16460*/  ISETP.GT.AND P6, PT, R13, 0x98, !P6 ;  /* 0x000000980d00780c */ /* 0x000fe200077c4270 */
[--C-:B------:R-:W-:Y:S01]  /*16470*/  FFMA.FTZ R88, R2, R88, -R11.reuse ;  /* 0x0000005802587223 */ /* 0x100fe2000001080b */
[----:B------:R-:W-:Y:S01]  /*16480*/  FMNMX.FTZ R0, R62, R0, !PT ;  /* 0x000000003e007209 */ /* 0x000fe20007810000 */
[----:B------:R-:W1:Y:S01]  /*16490*/  MUFU.EX2 R129, R129 ;  /* 0x0000008100817308 */ /* 0x000e620000000800 */
[----:B------:R-:W-:Y:S01]  /*164a0*/  ISETP.LT.OR P5, PT, R136, 0x92, P5 ;  /* 0x000000928800780c */ /* 0x000fe20002fa1670 */
[----:B--2---:R-:W-:Y:S01]  /*164b0*/  FADD.FTZ R20, R125, R20 ;  /* 0x000000147d147221 */ /* 0x004fe20000010000 */
[----:B------:R-:W-:Y:S01]  /*164c0*/  FSEL R66, R66, -INF , !P4 ;  /* 0xff80000042427808 */ /* 0x000fe20006000000 */
[C-C-:B------:R-:W-:Y:S01]  /*164d0*/  FFMA.FTZ R89, R2.reuse, R89, -R11.reuse ;  /* 0x0000005902597223 */ /* 0x140fe2000001080b */
[----:B------:R-:W-:Y:S01]  /*164e0*/  FMNMX.FTZ R0, R63, R0, !PT ;  /* 0x000000003f007209 */ /* 0x000fe20007810000 */
[--C-:B------:R-:W-:Y:S01]  /*164f0*/  FFMA.FTZ R92, R2, R92, -R11.reuse ;  /* 0x0000005c025c7223 */ /* 0x100fe2000001080b */
[----:B------:R-:W-:Y:S01]  /*16500*/  ISETP.LT.OR P6, PT, R136, 0x99, P6 ;  /* 0x000000998800780c */ /* 0x000fe200037c1670 */
[----:B------:R-:W2:Y:S01]  /*16510*/  MUFU.EX2 R132, R132 ;  /* 0x0000008400847308 */ /* 0x000ea20000000800 */
[----:B------:R-:W-:Y:S01]  /*16520*/  FSEL R67, R67, -INF , !P5 ;  /* 0xff80000043437808 */ /* 0x000fe20006800000 */
[----:B0-----:R-:W-:Y:S01]  /*16530*/  FADD.FTZ R20, R128, R20 ;  /* 0x0000001480147221 */ /* 0x001fe20000010000 */
[----:B------:R-:W-:Y:S01]  /*16540*/  FMNMX.FTZ R0, R66, R0, !PT ;  /* 0x0000000042007209 */ /* 0x000fe20007810000 */
[--C-:B------:R-:W-:Y:S01]  /*16550*/  FFMA.FTZ R93, R2, R93, -R11.reuse ;  /* 0x0000005d025d7223 */ /* 0x100fe2000001080b */
[----:B------:R-:W-:Y:S01]  /*16560*/  ISETP.LT.OR P1, PT, R136, 0x9a, P1 ;  /* 0x0000009a8800780c */ /* 0x000fe20000f21670 */
[--C-:B------:R-:W-:Y:S01]  /*16570*/  FFMA.FTZ R96, R2, R96, -R11.reuse ;  /* 0x0000006002607223 */ /* 0x100fe2000001080b */
[----:B------:R-:W-:Y:S01]  /*16580*/  FSEL R70, R70, -INF , !P6 ;  /* 0xff80000046467808 */ /* 0x000fe20007000000 */
[----:B------:R-:W0:Y:S01]  /*16590*/  MUFU.EX2 R133, R133 ;  /* 0x0000008500857308 */ /* 0x000e220000000800 */
[----:B------:R-:W-:Y:S01]  /*165a0*/  FMNMX.FTZ R0, R67, R0, !PT ;  /* 0x0000000043007209 */ /* 0x000fe20007810000 */
[----:B-1----:R-:W-:Y:S01]  /*165b0*/  FADD.FTZ R20, R129, R20 ;  /* 0x0000001481147221 */ /* 0x002fe20000010000 */
[----:B------:R-:W-:Y:S01]  /*165c0*/  FSEL R71, R71, -INF , !P1 ;  /* 0xff80000047477808 */ /* 0x000fe20004800000 */
[--C-:B------:R-:W-:Y:S01]  /*165d0*/  FFMA.FTZ R97, R2, R97, -R11.reuse ;  /* 0x0000006102617223 */ /* 0x100fe2000001080b */
[----:B------:R-:W-:Y:S01]  /*165e0*/  FMNMX.FTZ R0, R70, R0, !PT ;  /* 0x0000000046007209 */ /* 0x000fe20007810000 */
[C-C-:B------:R-:W-:Y:S01]  /*165f0*/  FFMA.FTZ R100, R2.reuse, R100, -R11.reuse ;  /* 0x0000006402647223 */ /* 0x140fe2000001080b */
[----:B------:R-:W-:-:S01]  /*16600*/  FFMA.FTZ R101, R2, R101, -R11 ;  /* 0x0000006502657223 */ /* 0x000fc2000001080b */
[----:B------:R-:W1:Y:S01]  /*16610*/  MUFU.EX2 R104, R104 ;  /* 0x0000006800687308 */ /* 0x000e620000000800 */
[----:B------:R-:W-:Y:S01]  /*16620*/  FMNMX.FTZ R0, R71, R0, !PT ;  /* 0x0000000047007209 */ /* 0x000fe20007810000 */
[----:B--2---:R-:W-:Y:S01]  /*16630*/  FADD.FTZ R20, R132, R20 ;  /* 0x0000001484147221 */ /* 0x004fe20000010000 */
[----:B------:R-:W-:-:S01]  /*16640*/  FFMA.FTZ R72, R2, R72, -R11 ;  /* 0x0000004802487223 */ /* 0x000fc2000001080b */
[C-C-:B------:R-:W-:Y:S01]  /*16650*/  FFMA.FTZ R73, R2.reuse, R73, -R11.reuse ;  /* 0x0000004902497223 */ /* 0x140fe2000001080b */
[----:B------:R-:W-:-:S01]  /*16660*/  FFMA.FTZ R76, R2, R76, -R11 ;  /* 0x0000004c024c7223 */ /* 0x000fc2000001080b */
[----:B------:R-:W2:Y:S01]  /*16670*/  SHFL.BFLY PT, R12, R0, 0x2, 0x1f ;  /* 0x0c401f00000c7f89 */ /* 0x000ea200000e0000 */
[----:B------:R-:W-:-:S01]  /*16680*/  FFMA.FTZ R77, R2, R77, -R11 ;  /* 0x0000004d024d7223 */ /* 0x000fc2000001080b */
[----:B------:R-:W4:Y:S01]  /*16690*/  MUFU.EX2 R105, R105 ;  /* 0x0000006900697308 */ /* 0x000f220000000800 */
        /* <DEDUP_REMOVED lines=16> */
[----:B----4-:R-:W-:-:S01]  /*167a0*/  FADD.FTZ R20, R105, R20 ;  /* 0x0000001469147221 */ /* 0x010fc20000010000 */
[----:B------:R-:W-:-:S02]  /*167b0*/  LOP3.LUT P0, RZ, R17, 0x20, RZ, 0xc0, !PT ;  /* 0x0000002011ff7812 */ /* 0x000fc4000780c0ff */
[----:B--2---:R-:W-:-:S04]  /*167c0*/  FMNMX.FTZ R0, R0, R12, !PT ;  /* 0x0000000c00007209 */ /* 0x004fc80007810000 */
[----:B------:R-:W2:Y:S01]  /*167d0*/  MUFU.EX2 R112, R112 ;  /* 0x0000007000707308 */ /* 0x000ea20000000800 */
[----:B0-----:R-:W-:-:S01]  /*167e0*/  FADD.FTZ R20, R108, R20 ;  /* 0x000000146c147221 */ /* 0x001fc20000010000 */
[----:B------:R-:W0:Y:S06]  /*167f0*/  SHFL.BFLY PT, R12, R0, 0x1, 0x1f ;  /* 0x0c201f00000c7f89 */ /* 0x000e2c00000e0000 */
[----:B------:R-:W4:Y:S01]  /*16800*/  MUFU.EX2 R113, R113 ;  /* 0x0000007100717308 */ /* 0x000f220000000800 */
[----:B-1----:R-:W-:-:S07]  /*16810*/  FADD.FTZ R20, R109, R20 ;  /* 0x000000146d147221 */ /* 0x002fce0000010000 */
[----:B------:R-:W1:Y:S01]  /*16820*/  MUFU.EX2 R116, R116 ;  /* 0x0000007400747308 */ /* 0x000e620000000800 */
[----:B--2---:R-:W-:-:S07]  /*16830*/  FADD.FTZ R20, R112, R20 ;  /* 0x0000001470147221 */ /* 0x004fce0000010000 */
[----:B------:R-:W2:Y:S01]  /*16840*/  MUFU.EX2 R117, R117 ;  /* 0x0000007500757308 */ /* 0x000ea20000000800 */
[----:B----4-:R-:W-:-:S01]  /*16850*/  FADD.FTZ R20, R113, R20 ;  /* 0x0000001471147221 */ /* 0x010fc20000010000 */
[----:B0-----:R-:W-:-:S04]  /*16860*/  FMNMX.FTZ R0, R0, R12, !PT ;  /* 0x0000000c00007209 */ /* 0x001fc80007810000 */
[----:B------:R-:W-:Y:S01]  /*16870*/  FSETP.NEU.FTZ.AND P1, PT, R0, -INF , PT ;  /* 0xff8000000000780b */ /* 0x000fe20003f3d000 */
[----:B------:R-:W-:-:S01]  /*16880*/  FFMA.FTZ R13, R2, R0, -8 ;  /* 0xc1000000020d7423 */ /* 0x000fc20000010000 */
[----:B------:R-:W0:Y:S01]  /*16890*/  MUFU.EX2 R88, R88 ;  /* 0x0000005800587308 */ /* 0x000e220000000800 */
[----:B-1----:R-:W-:-:S01]  /*168a0*/  FADD.FTZ R20, R116, R20 ;  /* 0x0000001474147221 */ /* 0x002fc20000010000 */
[----:B------:R-:W-:Y:S02]  /*168b0*/  FSEL R12, R0, RZ, P1 ;  /* 0x000000ff000c7208 */ /* 0x000fe40000800000 */
[----:B------:R-:W-:-:S03]  /*168c0*/  FSEL R13, R13, RZ, P1 ;  /* 0x000000ff0d0d7208 */ /* 0x000fc60000800000 */
        /* <DEDUP_REMOVED lines=27> */
[----:B--2---:R-:W-:Y:S01]  /*16a80*/  FADD.FTZ R20, R117, R20 ;  /* 0x0000001475147221 */ /* 0x004fe20000010000 */
[----:B------:R-:W-:-:S01]  /*16a90*/  FFMA.FTZ R99, R2, R99, -R13 ;  /* 0x0000006302637223 */ /* 0x000fc2000001080d */
[C-C-:B------:R-:W-:Y:S01]  /*16aa0*/  FFMA.FTZ R102, R2.reuse, R102, -R13.reuse ;  /* 0x0000006602667223 */ /* 0x140fe2000001080d */
[----:B------:R-:W-:-:S01]  /*16ab0*/  FFMA.FTZ R103, R2, R103, -R13 ;  /* 0x0000006702677223 */ /* 0x000fc2000001080d */
[----:B0-----:R-:W-:Y:S01]  /*16ac0*/  FADD.FTZ R20, R88, R20 ;  /* 0x0000001458147221 */ /* 0x001fe20000010000 */
[----:B------:R-:W-:-:S01]  /*16ad0*/  FFMA.FTZ R74, R2, R74, -R13 ;  /* 0x0000004a024a7223 */ /* 0x000fc2000001080d */
[----:B------:R-:W0:Y:S01]  /*16ae0*/  MUFU.EX2 R126, R126 ;  /* 0x0000007e007e7308 */ /* 0x000e220000000800 */
[----:B---3--:R-:W-:-:S01]  /*16af0*/  FFMA.FTZ R21, R12, R137, R122 ;  /* 0x000000890c157223 */ /* 0x008fc2000001007a */
[----:B------:R-:W-:Y:S01]  /*16b00*/  FADD.FTZ R20, R89, R20 ;  /* 0x0000001459147221 */ /* 0x000fe20000010000 */
        /* <DEDUP_REMOVED lines=18> */
[----:B------:R-:W-:-:S03]  /*16c30*/  FFMA.FTZ R13, R2, R71, -R13 ;  /* 0x00000047020d7223 */ /* 0x000fc6000001080d */
        /* <DEDUP_REMOVED lines=115> */
[----:B-1----:R-:W-:-:S05]  /*17370*/  FADD.FTZ R20, R13, R21 ;  /* 0x000000150d147221 */ /* 0x002fca0000010000 */
[----:B------:R0:W-:Y:S04]  /*17380*/  STL [R1+0x4], R20 ;  /* 0x0000041401007387 */ /* 0x0001e80000100800 */
[----:B------:R0:W-:Y:S01]  /*17390*/  STL [R1+0x8], R69 ;  /* 0x0000084501007387 */ /* 0x0001e20000100800 */
[----:B------:R-:W-:Y:S05]  /*173a0*/  @!P0 BRA `(.L_x_11410) ;  /* 0x0000000000048947 */ /* 0x000fea0003800000 */
[----:B------:R-:W-:Y:S01]  /*173b0*/  BPT.TRAP 0x1 ;  /* 0x000000040000795c */ /* 0x000fe20000300000 */
.L_x_11410:
[----:B0-----:R-:W2:Y:S01]  /*173c0*/  LDL R20, [R1+0x40] ;  /* 0x0000400001147983 */ /* 0x001ea20000100800 */
        /* <DEDUP_REMOVED lines=79> */
[C---:B--2---:R-:W-:Y:S01]  /*178c0*/  ISETP.GT.AND P1, PT, R8.reuse, R20, PT ;  /* 0x000000140800720c */ /* 0x044fe20003f24270 */
[----:B------:R-:W-:Y:S02]  /*178d0*/  VIADD R8, R8, 0xffffffff ;  /* 0xffffffff08087836 */ /* 0x000fe40000000000 */
[----:B------:R-:W-:-:S10]  /*178e0*/  IMAD.MOV.U32 R20, RZ, RZ, R3 ;  /* 0x000000ffff147224 */ /* 0x000fd400078e0003 */
[----:B---3--:R-:W-:Y:S05]  /*178f0*/  @P1 BRA `(.L_x_11411) ;  /* 0xffffffbc005c1947 */ /* 0x008fea000383ffff */
.L_x_11391:
[----:B------:R-:W-:Y:S05]  /*17900*/  BSYNC B0 ;  /* 0x0000000000007941 */ /* 0x000fea0003800000 */
.L_x_11390:
[----:B------:R-:W-:Y:S06]  /*17910*/  BAR.ARV 0x8, 0x1a0 ;  /* 0x0206800000007b1d */ /* 0x000fec0000002000 */
[----:B------:R-:W-:Y:S05]  /*17920*/  @!P0 BRA `(.L_x_11412) ;  /* 0x0000000000048947 */ /* 0x000fea0003800000 */
[----:B------:R-:W-:Y:S01]  /*17930*/  BPT.TRAP 0x1 ;  /* 0x000000040000795c */ /* 0x000fe20000300000 */
.L_x_11412:
[----:B------:R-:W-:Y:S01]  /*17940*/  IMAD R13, R19, 0x8, R18 ;  /* 0x00000008130d7824 */ /* 0x000fe200078e0212 */
[----:B------:R-:W-:-:S04]  /*17950*/  SHF.L.U32 R4, R156, 0x1f, RZ ;  /* 0x0000001f9c047819 */ /* 0x000fc800000006ff */
[----:B------:R2:W3:Y:S01]  /*17960*/  SYNCS.PHASECHK.TRANS64.TRYWAIT P1, [R13+URZ+0x13250], R4 ;  /* 0x013250040d0075a7 */ /* 0x0004e2000802017f */
[----:B------:R-:W-:Y:S05]  /*17970*/  @!P0 BRA `(.L_x_11413) ;  /* 0x0000000000048947 */ /* 0x000fea0003800000 */
[----:B------:R-:W-:Y:S01]  /*17980*/  BPT.TRAP 0x1 ;  /* 0x000000040000795c */ /* 0x000fe20000300000 */
.L_x_11413:
[----:B------:R-:W-:Y:S04]  /*17990*/  BSSY B0, `(.L_x_11414) ;  /* 0x0000004000007945 */ /* 0x000fe80003800000 */
[----:B---3--:R-:W-:Y:S05]  /*179a0*/  @P1 BRA `(.L_x_11415) ;  /* 0x0000000000081947 */ /* 0x008fea0003800000 */
[----:B------:R-:W3:Y:S02]  /*179b0*/  SYNCS.PHASECHK.TRANS64.TRYWAIT P1, [R13+URZ+0x13250], R4 ;  /* 0x013250040d0075a7 */ /* 0x000ee4000802017f */
[----:B---3--:R-:W-:Y:S05]  /*179c0*/  @!P1 BRA `(.L_x_11416) ;  /* 0x0000008800949947 */ /* 0x008fea0003800000 */
.L_x_11415:
[----:B------:R-:W-:Y:S05]  /*179d0*/  BSYNC B0 ;  /* 0x0000000000007941 */ /* 0x000fea0003800000 */
.L_x_11414:
[----:B------:R-:W4:Y:S01]  /*179e0*/  LDL.LU R20, [R1+0x3c] ;  /* 0x00003c0001147983 */ /* 0x000f220000300800 */
[----:B------:R-:W-:-:S03]  /*179f0*/  ULDC.64 UR4, c[0x0][0x9a0] ;  /* 0x0002680000047ab9 */ /* 0x000fc60000000a00 */
[----:B0-----:R-:W5:Y:S04]  /*17a00*/  LDL.LU R15, [R1+0x68] ;  /* 0x00006800010f7983 */ /* 0x001f680000300800 */
[----:B------:R-:W5:Y:S01]  /*17a10*/  LDL.LU R14, [R1+0x8] ;  /* 0x00000800010e7983 */ /* 0x000f620000300800 */
[----:B------:R-:W-:-:S03]  /*17a20*/  VIADD R18, R18, 0x1000 ;  /* 0x0000100012127836 */ /* 0x000fc60000000000 */
[----:B-1----:R-:W5:Y:S01]  /*17a30*/  LDL.LU R12, [R1+0x4] ;  /* 0x00000400010c7983 */ /* 0x002f620000300800 */
[----:B------:R-:W-:Y:S01]  /*17a40*/  IMAD.MOV.U32 R5, RZ, RZ, -0x3ffffff0 ;  /* 0xc0000010ff057424 */ /* 0x000fe200078e00ff */
[----:B------:R-:W-:Y:S01]  /*17a50*/  SHF.R.U32.HI R18, RZ, 0x4, R18 ;  /* 0x00000004ff127819 */ /* 0x000fe20000011612 */
[----:B------:R-:W-:Y:S01]  /*17a60*/  WARPGROUP.ARRIVE ;  /* 0x00000000000079c5 */ /* 0x000fe20000000000 */
[----:B------:R-:W-:Y:S02]  /*17a70*/  ISETP.NE.U32.AND P1, PT, RZ, UR4, PT ;  /* 0x00000004ff007c0c */ /* 0x000fe4000bf25070 */
[----:B------:R-:W-:Y:S02]  /*17a80*/  LOP3.LUT R18, R18, 0x3fff, RZ, 0xc0, !PT ;  /* 0x00003fff12127812 */ /* 0x000fe400078ec0ff */
[----:B------:R-:W-:Y:S02]  /*17a90*/  R2UR UR7, R5 ;  /* 0x00000000050772ca */ /* 0x000fe400000e0000 */
[----:B------:R-:W-:-:S02]  /*17aa0*/  LOP3.LUT R18, R18, 0x10000, RZ, 0xfc, !PT ;  /* 0x0001000012127812 */ /* 0x000fc400078efcff */
[----:B------:R-:W-:-:S03]  /*17ab0*/  ISETP.NE.AND.EX P1, PT, RZ, UR5, PT, P1 ;  /* 0x00000005ff007c0c */ /* 0x000fc6000bf25310 */
[----:B--23--:R-:W-:-:S05]  /*17ac0*/  IMAD R4, R19, 0x280, R18 ;  /* 0x0000028013047824 */ /* 0x00cfca00078e0212 */
[----:B------:R-:W-:-:S05]  /*17ad0*/  R2UR UR6, R4 ;  /* 0x00000000040672ca */ /* 0x000fca00000e0000 */
[----:B------:R-:W0:Y:S08]  /*17ae0*/  @P1 LDC.64 R8, c[0x0][0x9c8] ;  /* 0x00027200ff081b82 */ /* 0x000e300000000a00 */
[----:B------:R-:W-:Y:S01]  /*17af0*/  QGMMA.64x64x32.F32.E4M3.E4M3 R24, R152, gdesc[UR4], R24, gsb0 ;  /* 0x00e0000498187df3 */ /* 0x000fe20008000818 */
[----:B------:R-:W1:Y:S02]  /*17b00*/  @P1 LDC.64 R10, c[0x0][0x9d0] ;  /* 0x00027400ff0a1b82 */ /* 0x000e640000000a00 */
[----:B------:R-:W-:-:S02]  /*17b10*/  WARPGROUP.DEPBAR.LE gsb0, 0x0 ;  /* 0x00008000000079c5 */ /* 0x000fc40000010000 */
[----:B------:R-:W-:Y:S01]  /*17b20*/  WARPGROUP.ARRIVE ;  /* 0x00000000000079c5 */ /* 0x000fe20000000000 */
[----:B----4-:R-:W-:Y:S02]  /*17b30*/  @P1 SHF.R.S32.HI R7, RZ, 0x1f, R20 ;  /* 0x0000001fff071819 */ /* 0x010fe40000011414 */
[----:B-----5:R-:W-:-:S03]  /*17b40*/  @P1 SHF.R.S32.HI R5, RZ, 0x1f, R15 ;  /* 0x0000001fff051819 */ /* 0x020fc6000001140f */
[----:B0-----:R-:W-:-:S04]  /*17b50*/  @P1 IMAD R6, R7, R8, RZ ;  /* 0x0000000807061224 */ /* 0x001fc800078e02ff */
[C---:B------:R-:W-:Y:S02]  /*17b60*/  @P1 IMAD R9, R20.reuse, R9, R6 ;  /* 0x0000000914091224 */ /* 0x040fe400078e0206 */
[----:B------:R-:W-:-:S04]  /*17b70*/  @P1 IMAD.WIDE.U32 R6, R20, R8, RZ ;  /* 0x0000000814061225 */ /* 0x000fc800078e00ff */
[-C--:B-1----:R-:W-:Y:S02]  /*17b80*/  @P1 IMAD R8, R5, R10.reuse, RZ ;  /* 0x0000000a05081224 */ /* 0x082fe400078e02ff */
[----:B------:R-:W-:Y:S02]  /*17b90*/  @P1 IMAD.IADD R7, R7, 0x1, R9 ;  /* 0x0000000107071824 */ /* 0x000fe400078e0209 */
[C---:B------:R-:W-:Y:S02]  /*17ba0*/  @P1 IMAD R5, R15.reuse, R11, R8 ;  /* 0x0000000b0f051224 */ /* 0x040fe400078e0208 */
[----:B------:R-:W-:-:S04]  /*17bb0*/  @P1 IMAD.WIDE.U32 R6, R15, R10, R6 ;  /* 0x0000000a0f061225 */ /* 0x000fc800078e0006 */
[----:B------:R-:W-:Y:S01]  /*17bc0*/  @P1 IMAD.IADD R5, R7, 0x1, R5 ;  /* 0x0000000107051824 */ /* 0x000fe200078e0205 */
[C---:B------:R-:W-:Y:S01]  /*17bd0*/  @P1 LEA R8, P2, R6.reuse, UR4, 0x2 ;  /* 0x0000000406081c11 */ /* 0x040fe2000f8410ff */
[----:B------:R-:W-:Y:S02]  /*17be0*/  IMAD.MOV.U32 R10, RZ, RZ, 0x3f800000 ;  /* 0x3f800000ff0a7424 */ /* 0x000fe400078e00ff */
[----:B------:R-:W-:Y:S01]  /*17bf0*/  IMAD.MOV.U32 R7, RZ, RZ, -0x3ffffff0 ;  /* 0xc0000010ff077424 */ /* 0x000fe200078e00ff */
[----:B------:R-:W-:Y:S01]  /*17c00*/  @P1 LEA.HI.X R9, R6, UR5, R5, 0x2, P2 ;  /* 0x0000000506091c11 */ /* 0x000fe200090f1405 */
[----:B------:R-:W-:-:S03]  /*17c10*/  VIADD R6, R4, 0x80 ;  /* 0x0000008004067836 */ /* 0x000fc60000000000 */
[----:B------:R-:W-:Y:S01]  /*17c20*/  R2UR UR7, R7 ;  /* 0x00000000070772ca */ /* 0x000fe200000e0000 */
[----:B------:R0:W2:Y:S01]  /*17c30*/  @P1 LDG.E R10, desc[UR40][R8.64] ;  /* 0x00000028080a1981 */ /* 0x0000a2000c1e1900 */
[----:B------:R-:W-:Y:S01]  /*17c40*/  R2UR UR6, R6 ;  /* 0x00000000060672ca */ /* 0x000fe200000e0000 */
[----:B------:R-:W-:Y:S02]  /*17c50*/  VIADD R6, R4, 0x100 ;  /* 0x0000010004067836 */ /* 0x000fe40000000000 */
[----:B------:R-:W-:Y:S01]  /*17c60*/  IMAD.MOV.U32 R7, RZ, RZ, -0x3ffffff0 ;  /* 0xc0000010ff077424 */ /* 0x000fe200078e00ff */
[----:B------:R-:W-:Y:S01]  /*17c70*/  SHFL.BFLY PT, R5, R14, 0x2, 0x1f ;  /* 0x0c401f000e057f89 */ /* 0x000fe200000e0000 */
[----:B------:R-:W-:Y:S02]  /*17c80*/  IMAD.MOV.U32 R20, RZ, RZ, -0x800000 ;  /* 0xff800000ff147424 */ /* 0x000fe400078e00ff */
[----:B------:R-:W-:Y:S01]  /*17c90*/  IMAD.MOV.U32 R21, RZ, RZ, -0x800000 ;  /* 0xff800000ff157424 */ /* 0x000fe200078e00ff */
[----:B0-----:R-:W0:Y:S01]  /*17ca0*/  SHFL.BFLY PT, R8, R12, 0x2, 0x1f ;  /* 0x0c401f000c087f89 */ /* 0x001e2200000e0000 */
[----:B------:R-:W-:-:S04]  /*17cb0*/  IMAD.MOV.U32 R9, RZ, RZ, RZ ;  /* 0x000000ffff097224 */ /* 0x000fc800078e00ff */
[----:B------:R-:W-:Y:S01]  /*17cc0*/  QGMMA.64x64x32.F32.E4M3.E4M3 R24, R148, gdesc[UR4], R24, gsb0 ;  /* 0x00e0000494187df3 */ /* 0x000fe20008000818 */
[----:B------:R-:W-:Y:S01]  /*17cd0*/  R2UR UR6, R6 ;  /* 0x00000000060672ca */ /* 0x000fe200000e0000 */
[C---:B------:R-:W-:Y:S01]  /*17ce0*/  VIADD R6, R4.reuse, 0x180 ;  /* 0x0000018004067836 */ /* 0x040fe20000000000 */
[----:B------:R-:W-:Y:S01]  /*17cf0*/  R2UR UR7, R7 ;  /* 0x00000000070772ca */ /* 0x000fe200000e0000 */
[----:B------:R-:W-:Y:S02]  /*17d00*/  IMAD.MOV.U32 R7, RZ, RZ, -0x3ffffff0 ;  /* 0xc0000010ff077424 */ /* 0x000fe400078e00ff */
[----:B------:R-:W-:Y:S02]  /*17d10*/  VIADD R4, R4, 0x200 ;  /* 0x0000020004047836 */ /* 0x000fe40000000000 */
[----:B0-----:R-:W-:-:S01]  /*17d20*/  FADD.FTZ R8, R8, R12 ;  /* 0x0000000c08087221 */ /* 0x001fc20000010000 */
[----:B------:R-:W-:Y:S02]  /*17d30*/  WARPGROUP.DEPBAR.LE gsb0, 0x0 ;  /* 0x00008000000079c5 */ /* 0x000fe40000010000 */
[----:B------:R-:W-:-:S06]  /*17d40*/  WARPGROUP.ARRIVE ;  /* 0x00000000000079c5 */ /* 0x000fcc0000000000 */
[----:B------:R-:W-:Y:S01]  /*17d50*/  QGMMA.64x64x32.F32.E4M3.E4M3 R24, R144, gdesc[UR4], R24, gsb0 ;  /* 0x00e0000490187df3 */ /* 0x000fe20008000818 */
[----:B------:R-:W-:Y:S01]  /*17d60*/  R2UR UR6, R6 ;  /* 0x00000000060672ca */ /* 0x000fe200000e0000 */
[----:B------:R-:W-:Y:S01]  /*17d70*/  FADD.FTZ R6, R5, R14 ;  /* 0x0000000e05067221 */ /* 0x000fe20000010000 */
[----:B------:R-:W-:Y:S01]  /*17d80*/  R2UR UR7, R7 ;  /* 0x00000000070772ca */ /* 0x000fe200000e0000 */
[----:B------:R-:W-:-:S03]  /*17d90*/  IMAD.MOV.U32 R5, RZ, RZ, -0x3ffffff0 ;  /* 0xc0000010ff057424 */ /* 0x000fc600078e00ff */
[----:B------:R-:W0:Y:S02]  /*17da0*/  SHFL.BFLY PT, R7, R6, 0x1, 0x1f ;  /* 0x0c201f0006077f89 */ /* 0x000e2400000e0000 */
[----:B0-----:R-:W-:-:S04]  /*17db0*/  FADD.FTZ R7, R6, R7 ;  /* 0x0000000706077221 */ /* 0x001fc80000010000 */
[C---:B------:R-:W-:Y:S01]  /*17dc0*/  FMUL.FTZ R14, R7.reuse, 0.00390625 ;  /* 0x3b800000070e7820 */ /* 0x040fe20000410000 */
[----:B------:R-:W-:-:S04]  /*17dd0*/  FSETP.NE.FTZ.AND P1, PT, R7, RZ, PT ;  /* 0x000000ff0700720b */ /* 0x000fc80003f35000 */
[----:B------:R-:W-:-:S13]  /*17de0*/  FSETP.NE.FTZ.AND P2, PT, R14, RZ, PT ;  /* 0x000000ff0e00720b */ /* 0x000fda0003f55000 */
[----:B------:R-:W0:Y:S01]  /*17df0*/  @P2 MUFU.LG2 R6, R14 ;  /* 0x0000000e00062308 */ /* 0x000e220000000c00 */
[----:B------:R-:W-:Y:S02]  /*17e00*/  WARPGROUP.DEPBAR.LE gsb0, 0x0 ;  /* 0x00008000000079c5 */ /* 0x000fe40000010000 */
[----:B------:R-:W-:-:S06]  /*17e10*/  WARPGROUP.ARRIVE ;  /* 0x00000000000079c5 */ /* 0x000fcc0000000000 */
[----:B------:R-:W-:Y:S01]  /*17e20*/  QGMMA.64x64x32.F32.E4M3.E4M3 R24, R140, gdesc[UR4], R24, gsb0 ;  /* 0x00e000048c187df3 */ /* 0x000fe20008000818 */
[----:B------:R-:W-:Y:S01]  /*17e30*/  R2UR UR6, R4 ;  /* 0x00000000040672ca */ /* 0x000fe200000e0000 */
[----:B------:R-:W-:Y:S01]  /*17e40*/  @P2 FMUL.FTZ R4, R2, 0.69314718246459960938 ;  /* 0x3f31721802042820 */ /* 0x000fe20000410000 */
[----:B------:R-:W-:Y:S02]  /*17e50*/  R2UR UR7, R5 ;  /* 0x00000000050772ca */ /* 0x000fe400000e0000 */
[----:B------:R-:W1:Y:S02]  /*17e60*/  SHFL.BFLY PT, R5, R8, 0x1, 0x1f ;  /* 0x0c201f0008057f89 */ /* 0x000e6400000e0000 */
[----:B-1----:R-:W-:-:S01]  /*17e70*/  FADD.FTZ R12, R8, R5 ;  /* 0x00000005080c7221 */ /* 0x002fc20000010000 */
[----:B------:R-:W-:-:S03]  /*17e80*/  IMAD.MOV.U32 R5, RZ, RZ, RZ ;  /* 0x000000ffff057224 */ /* 0x000fc600078e00ff */
[----:B------:R-:W-:-:S03]  /*17e90*/  FMUL.FTZ R15, R12, 0.00390625 ;  /* 0x3b8000000c0f7820 */ /* 0x000fc60000410000 */
[----:B------:R0:W-:Y:S01]  /*17ea0*/  @P1 MUFU.RCP R5, R7 ;  /* 0x0000000700051308 */ /* 0x0001e20000001000 */
[----:B------:R-:W-:Y:S02]  /*17eb0*/  FSETP.NE.FTZ.AND P1, PT, R12, RZ, PT ;  /* 0x000000ff0c00720b */ /* 0x000fe40003f35000 */
[----:B------:R-:W-:Y:S01]  /*17ec0*/  FSETP.NE.FTZ.AND P3, PT, R15, RZ, PT ;  /* 0x000000ff0f00720b */ /* 0x000fe20003f75000 */
[----:B0-----:R-:W-:-:S04]  /*17ed0*/  @P2 FMUL.FTZ R7, R6, 0.69314718246459960938 ;  /* 0x3f31721806072820 */ /* 0x001fc80000410000 */
[----:B------:R-:W-:-:S06]  /*17ee0*/  @P2 FFMA.FTZ R21, R4, R3, R7 ;  /* 0x0000000304152223 */ /* 0x000fcc0000010007 */
[----:B------:R-:W-:Y:S02]  /*17ef0*/  @P1 MUFU.RCP R9, R12 ;  /* 0x0000000c00091308 */ /* 0x000fe40000001000 */
[----:B------:R-:W-:-:S06]  /*17f00*/  @P3 FMUL.FTZ R2, R2, 0.69314718246459960938 ;  /* 0x3f31721802023820 */ /* 0x000fcc0000410000 */
[----:B------:R-:W0:Y:S02]  /*17f10*/  @P3 MUFU.LG2 R8, R15 ;  /* 0x0000000f00083308 */ /* 0x000e240000000c00 */
[----:B0-----:R-:W-:Y:S01]  /*17f20*/  @P3 FMUL.FTZ R11, R8, 0.69314718246459960938 ;  /* 0x3f317218080b3820 */ /* 0x001fe20000410000 */
[----:B------:R-:W-:Y:S02]  /*17f30*/  WARPGROUP.DEPBAR.LE gsb0, 0x0 ;  /* 0x00008000000079c5 */ /* 0x000fe40000010000 */
[----:B------:R-:W-:Y:S01]  /*17f40*/  WARPGROUP.ARRIVE ;  /* 0x00000000000079c5 */ /* 0x000fe20000000000 */
[----:B------:R-:W-:-:S05]  /*17f50*/  @P3 FFMA.FTZ R20, R2, R0, R11 ;  /* 0x0000000002143223 */ /* 0x000fca000001000b */
[----:B------:R-:W-:Y:S01]  /*17f60*/  QGMMA.64x64x32.F32.E4M3.E4M3 R24, R136, gdesc[UR4], R24, gsb0 ;  /* 0x00e0000488187df3 */ /* 0x000fe20008000818 */
[-C--:B--2---:R-:W-:Y:S01]  /*17f70*/  FMUL.FTZ R5, R5, R10.reuse ;  /* 0x0000000a05057220 */ /* 0x084fe20000410000 */
[----:B------:R-:W-:Y:S01]  /*17f80*/  FMUL.FTZ R2, R9, R10 ;  /* 0x0000000a09027220 */ /* 0x000fe20000410000 */
[----:B------:R-:W-:Y:S02]  /*17f90*/  WARPGROUP.DEPBAR.LE gsb0, 0x0 ;  /* 0x00008000000079c5 */ /* 0x000fe40000010000 */
[----:B------:R-:W-:Y:S05]  /*17fa0*/  @!P0 BRA `(.L_x_11417) ;  /* 0x0000000000048947 */ /* 0x000fea0003800000 */
[----:B------:R-:W-:Y:S01]  /*17fb0*/  BPT.TRAP 0x1 ;  /* 0x000000040000795c */ /* 0x000fe20000300000 */
.L_x_11417:
[----:B------:R-:W2:Y:S01]  /*17fc0*/  LDL.LU R3, [R1+0x40] ;  /* 0x0000400001037983 */ /* 0x000ea20000300800 */
[----:B------:R-:W-:Y:S02]  /*17fd0*/  VIADD R0, R13, 0x13260 ;  /* 0x000132600d007836 */ /* 0x000fe40000000000 */
[-C--:B------:R-:W-:Y:S01]  /*17fe0*/  FMUL.FTZ R58, R24, R5.reuse ;  /* 0x00000005183a7220 */ /* 0x080fe20000410000 */
[----:B------:R-:W-:Y:S01]  /*17ff0*/  FMUL.FTZ R56, R25, R5 ;  /* 0x0000000519387220 */ /* 0x000fe20000410000 */
[----:B------:R-:W3:Y:S01]  /*18000*/  LDL.LU R4, [R1+0x60] ;  /* 0x0000600001047983 */ /* 0x000ee20000300800 */
        /* <DEDUP_REMOVED lines=34> */
[----:B--2---:R-:W-:Y:S01]  /*18230*/  PRMT R0, R3, 0x654, R0 ;  /* 0x0000065403007816 */ /* 0x004fe20000000000 */
[----:B---3--:R-:W-:-:S03]  /*18240*/  VIADD R4, R4, 0x1 ;  /* 0x0000000104047836 */ /* 0x008fc60000000000 */
[----:B------:R0:W-:Y:S02]  /*18250*/  SYNCS.ARRIVE.TRANS64.RED.A1T0 RZ, [R0+URZ], RZ ;  /* 0x000000ff00ff79a7 */ /* 0x0001e4000810043f */
[----:B------:R0:W-:Y:S01]  /*18260*/  STL [R1+0x60], R4 ;  /* 0x0000600401007387 */ /* 0x0001e20000100800 */
[----:B------:R-:W-:-:S04]  /*18270*/  SEL R3, RZ, 0x1, P1 ;  /* 0x00000001ff037807 */ /* 0x000fc80000800000 */
[----:B------:R-:W-:-:S07]  /*18280*/  LOP3.LUT R156, R156, R3, RZ, 0x3c, !PT ;  /* 0x000000039c9c7212 */ /* 0x000fce00078e3cff */
.L_x_11303:
[----:B------:R-:W0:Y:S08]  /*18290*/  S2UR UR4, SR_CgaCtaId ;  /* 0x00000000000479c3 */ /* 0x000e300000008800 */
[----:B------:R-:W-:Y:S01]  /*182a0*/  BAR.SYNC.DEFER_BLOCKING 0x5, 0x200 ;  /* 0x0148000000007b1d */ /* 0x000fe20000010000 */
[----:B------:R-:W-:-:S05]  /*182b0*/  MOV R18, 0x400 ;  /* 0x0000040000127802 */ /* 0x000fca0000000f00 */
[----:B------:R-:W-:Y:S01]  /*182c0*/  BSSY B0, `(.L_x_11418) ;  /* 0x00001c9000007945 */ /* 0x000fe20003800000 */
[----:B------:R-:W1:Y:S01]  /*182d0*/  S2R R48, SR_TID.X ;  /* 0x0000000000307919 */ /* 0x000e620000002100 */
[----:B0-----:R-:W-:-:S05]  /*182e0*/  IMAD.U32 R0, RZ, RZ, UR4 ;  /* 0x00000004ff007e24 */ /* 0x001fca000f8e00ff */
[----:B------:R-:W-:Y:S01]  /*182f0*/  LEA R18, R0, R18, 0x18 ;  /* 0x0000001200127211 */ /* 0x000fe200078ec0ff */
[----:B------:R0:W-:Y:S04]  /*18300*/  STL [R1+0x40], R0 ;  /* 0x0000400001007387 */ /* 0x0001e80000100800 */
[----:B------:R-:W2:Y:S01]  /*18310*/  LDS.128 R60, [R18+0x132d0] ;  /* 0x0132d000123c7984 */ /* 0x000ea20000000c00 */
[----:B-1----:R-:W-:-:S05]  /*18320*/  VIADD R3, R48, 0xffffff80 ;  /* 0xffffff8030037836 */ /* 0x002fca0000000000 */
[----:B------:R-:W-:-:S04]  /*18330*/  SHF.R.S32.HI R26, RZ, 0x1f, R3 ;  /* 0x0000001fff1a7819 */ /* 0x000fc80000011403 */
[----:B------:R-:W-:-:S04]  /*18340*/  LEA.HI R2, R26, R3, RZ, 0x3 ;  /* 0x000000031a027211 */ /* 0x000fc800078f18ff */
[----:B0-----:R-:W-:Y:S02]  /*18350*/  LOP3.LUT R0, R2, 0x1ffffff8, RZ, 0xc0, !PT ;  /* 0x1ffffff802007812 */ /* 0x001fe400078ec0ff */
[----:B------:R-:W-:-:S03]  /*18360*/  SHF.R.S32.HI R2, RZ, 0x3, R2 ;  /* 0x00000003ff027819 */ /* 0x000fc60000011402 */
[----:B------:R-:W-:-:S04]  /*18370*/  IMAD.IADD R0, R3, 0x1, -R0 ;  /* 0x0000000103007824 */ /* 0x000fc800078e0a00 */
[----:B------:R-:W-:Y:S01]  /*18380*/  IMAD.SHL.U32 R0, R0, 0x8, RZ ;  /* 0x0000000800007824 */ /* 0x000fe200078e00ff */
[----:B--2---:R0:W-:Y:S04]  /*18390*/  STL.64 [R1+0x30], R60 ;  /* 0x0000303c01007387 */ /* 0x0041e80000100a00 */
[----:B------:R0:W-:Y:S01]  /*183a0*/  STL.64 [R1+0x38], R62 ;  /* 0x0000383e01007387 */ /* 0x0001e20000100a00 */
[----:B------:R-:W-:Y:S06]  /*183b0*/  BAR.ARV 0x4, 0x200 ;  /* 0x0108000000007b1d */ /* 0x000fec0000002000 */
[----:B------:R-:W-:Y:S05]  /*183c0*/  @P0 BRA `(.L_x_11419) ;  /* 0x0000001000a40947 */ /* 0x000fea0003800000 */
[----:B------:R-:W-:Y:S01]  /*183d0*/  IMAD.SHL.U32 R4, R48, 0x4, RZ ;  /* 0x0000000430047824 */ /* 0x000fe200078e00ff */
[----:B------:R-:W-:Y:S01]  /*183e0*/  ULDC.64 UR4, c[0x4][0x38] ;  /* 0x01000e0000047ab9 */ /* 0x000fe20000000a00 */
[----:B------:R-:W2:Y:S03]  /*183f0*/  LDL R50, [R1+0x5c] ;  /* 0x00005c0001327983 */ /* 0x000ea60000100800 */
[----:B------:R-:W-:Y:S01]  /*18400*/  LOP3.LUT R4, R4, 0xc, RZ, 0xc0, !PT ;  /* 0x0000000c04047812 */ /* 0x000fe200078ec0ff */
[----:B------:R-:W3:Y:S03]  /*18410*/  LDL R49, [R1+0x58] ;  /* 0x0000580001317983 */ /* 0x000ee60000100800 */
[----:B------:R-:W-:-:S05]  /*18420*/  IADD3 R4, P0, R4, UR4, RZ ;  /* 0x0000000404047c10 */ /* 0x000fca000ff1e0ff */
[----:B------:R-:W-:Y:S01]  /*18430*/  IMAD.X R5, RZ, RZ, UR5, P0 ;  /* 0x00000005ff057e24 */ /* 0x000fe200080e06ff */
[----:B------:R-:W-:Y:S01]  /*18440*/  F2FP.BF16.F32.PACK_AB R30, R30, R33 ;  /* 0x000000211e1e723e */ /* 0x000fe200000010ff */
[----:B------:R-:W-:-:S03]  /*18450*/  ULDC.64 UR4, c[0x0][0xbd8] ;  /* 0x0002f60000047ab9 */ /* 0x000fc60000000a00 */
[----:B------:R1:W4:Y:S01]  /*18460*/  LDG.E.CONSTANT R27, desc[UR40][R4.64] ;  /* 0x00000028041b7981 */ /* 0x000322000c1e9900 */
[----:B------:R-:W-:Y:S02]  /*18470*/  F2FP.BF16.F32.PACK_AB R31, R31, R28 ;  /* 0x0000001c1f1f723e */ /* 0x000fe400000010ff */
[----:B------:R-:W-:Y:S01]  /*18480*/  LEA.HI R28, R26, R3, RZ, 0x5 ;  /* 0x000000031a1c7211 */ /* 0x000fe200078f28ff */
[----:B------:R-:W0:Y:S01]  /*18490*/  S2R R33, SR_SWINHI ;  /* 0x0000000000217919 */ /* 0x000e220000002f00 */
[----:B------:R-:W-:Y:S02]  /*184a0*/  F2FP.BF16.F32.PACK_AB R56, R29, R56 ;  /* 0x000000381d38723e */ /* 0x000fe400000010ff */
[----:B------:R-:W-:Y:S01]  /*184b0*/  LOP3.LUT P0, R34, R48, 0x3, RZ, 0xc0, !PT ;  /* 0x0000000330227812 */ /* 0x000fe2000780c0ff */
[----:B------:R-:W-:Y:S01]  /*184c0*/  IMAD.SHL.U32 R32, R28, 0x20, RZ ;  /* 0x000000201c207824 */ /* 0x000fe200078e00ff */
[----:B------:R-:W-:Y:S02]  /*184d0*/  F2FP.BF16.F32.PACK_AB R25, R36, R25 ;  /* 0x000000192419723e */ /* 0x000fe400000010ff */
[----:B-1----:R-:W-:-:S02]  /*184e0*/  LEA.HI R4, R26, R3, RZ, 0x4 ;  /* 0x000000031a047211 */ /* 0x002fc400078f20ff */
[----:B------:R-:W-:Y:S02]  /*184f0*/  LOP3.LUT R35, R32, 0xfffffc00, RZ, 0xc0, !PT ;  /* 0xfffffc0020237812 */ /* 0x000fe400078ec0ff */
[----:B------:R-:W-:Y:S02]  /*18500*/  SHF.R.S32.HI R5, RZ, 0x4, R4 ;  /* 0x00000004ff057819 */ /* 0x000fe40000011404 */
[C---:B------:R-:W-:Y:S02]  /*18510*/  LOP3.LUT R28, R4.reuse, 0x3fffff0, RZ, 0xc0, !PT ;  /* 0x03fffff0041c7812 */ /* 0x040fe400078ec0ff */
[----:B------:R-:W-:Y:S02]  /*18520*/  LEA.HI R29, R4, R5, RZ, 0x1 ;  /* 0x00000005041d7211 */ /* 0x000fe400078f08ff */
[----:B------:R-:W-:Y:S01]  /*18530*/  F2FP.BF16.F32.PACK_AB R24, R37, R24 ;  /* 0x000000182518723e */ /* 0x000fe200000010ff */
[----:B------:R-:W-:Y:S01]  /*18540*/  IMAD.IADD R4, R3, 0x1, -R28 ;  /* 0x0000000103047824 */ /* 0x000fe200078e0a1c */
[----:B------:R-:W-:-:S02]  /*18550*/  LOP3.LUT R32, R29, 0x1ffffffe, RZ, 0xc0, !PT ;  /* 0x1ffffffe1d207812 */ /* 0x000fc400078ec0ff */
[----:B------:R-:W-:Y:S01]  /*18560*/  ISETP.EQ.OR P0, PT, R34, 0x3, !P0 ;  /* 0x000000032200780c */ /* 0x000fe20004702670 */
[----:B------:R-:W-:Y:S01]  /*18570*/  IMAD R4, R4, 0x40, R35 ;  /* 0x0000004004047824 */ /* 0x000fe200078e0223 */
[----:B------:R-:W-:Y:S01]  /*18580*/  F2FP.BF16.F32.PACK_AB R9, R52, R9 ;  /* 0x000000093409723e */ /* 0x000fe200000010ff */
[----:B------:R-:W-:Y:S01]  /*18590*/  IMAD.IADD R5, R5, 0x1, -R32 ;  /* 0x0000000105057824 */ /* 0x000fe200078e0a20 */
[----:B------:R-:W-:Y:S02]  /*185a0*/  SEL R32, R25, R24, P0 ;  /* 0x0000001819207207 */ /* 0x000fe40000000000 */
[----:B------:R-:W-:Y:S01]  /*185b0*/  SEL R29, R24, R25, P0 ;  /* 0x00000019181d7207 */ /* 0x000fe20000000000 */
[----:B------:R-:W-:Y:S01]  /*185c0*/  IMAD R5, R5, 0x8, R4 ;  /* 0x0000000805057824 */ /* 0x000fe200078e0204 */
[----:B------:R-:W-:Y:S02]  /*185d0*/  F2FP.BF16.F32.PACK_AB R8, R53, R8 ;  /* 0x000000083508723e */ /* 0x000fe400000010ff */
[----:B------:R-:W-:-:S02]  /*185e0*/  F2FP.BF16.F32.PACK_AB R13, R44, R13 ;  /* 0x0000000d2c0d723e */ /* 0x000fc400000010ff */
[----:B------:R-:W-:Y:S02]  /*185f0*/  MOV R24, R18 ;  /* 0x0000001200187202 */ /* 0x000fe40000000f00 */
[----:B0-----:R-:W-:Y:S02]  /*18600*/  MOV R25, R33 ;  /* 0x0000002100197202 */ /* 0x001fe40000000f00 */
[----:B------:R-:W-:Y:S02]  /*18610*/  SEL R36, R9, R8, P0 ;  /* 0x0000000809247207 */ /* 0x000fe40000000000 */
[----:B------:R-:W-:Y:S01]  /*18620*/  SEL R37, R8, R9, P0 ;  /* 0x0000000908257207 */ /* 0x000fe20000000000 */
[----:B------:R-:W-:Y:S01]  /*18630*/  IMAD.WIDE R8, R5, 0x2, R24 ;  /* 0x0000000205087825 */ /* 0x000fe200078e0218 */
[----:B------:R-:W-:Y:S02]  /*18640*/  F2FP.BF16.F32.PACK_AB R12, R45, R12 ;  /* 0x0000000c2d0c723e */ /* 0x000fe400000010ff */
[----:B------:R-:W-:-:S02]  /*18650*/  F2FP.BF16.F32.PACK_AB R15, R38, R15 ;  /* 0x0000000f260f723e */ /* 0x000fc400000010ff */
[----:B------:R-:W-:Y:S02]  /*18660*/  SEL R34, R13, R12, P0 ;  /* 0x0000000c0d227207 */ /* 0x000fe40000000000 */
[----:B------:R-:W-:Y:S02]  /*18670*/  SEL R35, R12, R13, P0 ;  /* 0x0000000d0c237207 */ /* 0x000fe40000000000 */
[----:B------:R-:W-:Y:S02]  /*18680*/  IADD3 R13, P3, R8, 0x20, RZ ;  /* 0x00000020080d7810 */ /* 0x000fe40007f7e0ff */
[----:B------:R-:W-:Y:S02]  /*18690*/  F2FP.BF16.F32.PACK_AB R14, R39, R14 ;  /* 0x0000000e270e723e */ /* 0x000fe400000010ff */
[----:B------:R-:W-:Y:S02]  /*186a0*/  LOP3.LUT R4, R13, 0x380, RZ, 0xc0, !PT ;  /* 0x000003800d047812 */ /* 0x000fe400078ec0ff */
[----:B------:R-:W-:-:S02]  /*186b0*/  SEL R38, R30, R31, P0 ;  /* 0x0000001f1e267207 */ /* 0x000fc40000000000 */
[----:B------:R-:W-:Y:S02]  /*186c0*/  SEL R31, R31, R30, P0 ;  /* 0x0000001e1f1f7207 */ /* 0x000fe40000000000 */
[----:B------:R-:W-:Y:S02]  /*186d0*/  F2FP.BF16.F32.PACK_AB R11, R46, R11 ;  /* 0x0000000b2e0b723e */ /* 0x000fe400000010ff */
[----:B------:R-:W-:Y:S02]  /*186e0*/  F2FP.BF16.F32.PACK_AB R10, R10, R43 ;  /* 0x0000002b0a0a723e */ /* 0x000fe400000010ff */
[----:B------:R-:W-:Y:S02]  /*186f0*/  SEL R30, R15, R14, P0 ;  /* 0x0000000e0f1e7207 */ /* 0x000fe40000000000 */
[----:B------:R-:W-:Y:S02]  /*18700*/  SEL R15, R14, R15, P0 ;  /* 0x0000000f0e0f7207 */ /* 0x000fe40000000000 */
[----:B------:R-:W-:-:S02]  /*18710*/  SHF.R.U64 R4, R4, 0x3, RZ ;  /* 0x0000000304047819 */ /* 0x000fc400000012ff */
[C---:B------:R-:W-:Y:S02]  /*18720*/  IADD3 R14, P1, R8.reuse, 0x60, RZ ;  /* 0x00000060080e7810 */ /* 0x040fe40007f3e0ff */
[----:B------:R-:W-:Y:S02]  /*18730*/  IADD3 R33, P2, R8, 0x40, RZ ;  /* 0x0000004008217810 */ /* 0x000fe40007f5e0ff */
[----:B------:R-:W-:Y:S02]  /*18740*/  SEL R42, R11, R10, P0 ;  /* 0x0000000a0b2a7207 */ /* 0x000fe40000000000 */
[----:B------:R-:W-:Y:S01]  /*18750*/  SEL R41, R10, R11, P0 ;  /* 0x0000000b0a297207 */ /* 0x000fe20000000000 */
[----:B------:R-:W-:Y:S01]  /*18760*/  IMAD.X R11, RZ, RZ, R9, P3 ;  /* 0x000000ffff0b7224 */ /* 0x000fe200018e0609 */
[----:B------:R-:W-:Y:S02]  /*18770*/  F2FP.BF16.F32.PACK_AB R57, R57, R58 ;  /* 0x0000003a3939723e */ /* 0x000fe400000010ff */
[----:B------:R-:W-:-:S02]  /*18780*/  LOP3.LUT R10, R4, R13, RZ, 0x3c, !PT ;  /* 0x0000000d040a7212 */ /* 0x000fc400078e3cff */
[----:B------:R-:W-:Y:S02]  /*18790*/  LOP3.LUT R4, R33, 0x380, RZ, 0xc0, !PT ;  /* 0x0000038021047812 */ /* 0x000fe400078ec0ff */
[----:B------:R-:W-:Y:S02]  /*187a0*/  LOP3.LUT R13, R14, 0x380, RZ, 0xc0, !PT ;  /* 0x000003800e0d7812 */ /* 0x000fe400078ec0ff */
[----:B------:R-:W-:Y:S02]  /*187b0*/  F2FP.BF16.F32.PACK_AB R7, R54, R7 ;  /* 0x000000073607723e */ /* 0x000fe400000010ff */
[----:B------:R-:W-:Y:S02]  /*187c0*/  F2FP.BF16.F32.PACK_AB R6, R55, R6 ;  /* 0x000000063706723e */ /* 0x000fe400000010ff */
[----:B------:R-:W-:Y:S02]  /*187d0*/  SEL R28, R57, R56, P0 ;  /* 0x00000038391c7207 */ /* 0x000fe40000000000 */
[----:B------:R-:W-:-:S02]  /*187e0*/  SEL R57, R56, R57, P0 ;  /* 0x0000003938397207 */ /* 0x000fc40000000000 */
[----:B------:R-:W-:Y:S02]  /*187f0*/  SHF.R.U64 R4, R4, 0x3, RZ ;  /* 0x0000000304047819 */ /* 0x000fe400000012ff */
[----:B------:R-:W-:Y:S02]  /*18800*/  SHF.R.U64 R13, R13, 0x3, RZ ;  /* 0x000000030d0d7819 */ /* 0x000fe400000012ff */
[----:B------:R-:W-:Y:S02]  /*18810*/  SEL R44, R7, R6, P0 ;  /* 0x00000006072c7207 */ /* 0x000fe40000000000 */
[----:B------:R-:W-:Y:S01]  /*18820*/  SEL R43, R6, R7, P0 ;  /* 0x00000007062b7207 */ /* 0x000fe20000000000 */
[----:B------:R-:W-:Y:S01]  /*18830*/  IMAD.X R7, RZ, RZ, R9, P2 ;  /* 0x000000ffff077224 */ /* 0x000fe200010e0609 */
[----:B------:R-:W-:Y:S02]  /*18840*/  LOP3.LUT R6, R4, R33, RZ, 0x3c, !PT ;  /* 0x0000002104067212 */ /* 0x000fe400078e3cff */
[----:B------:R-:W-:-:S02]  /*18850*/  LOP3.LUT R4, R13, R14, RZ, 0x3c, !PT ;  /* 0x0000000e0d047212 */ /* 0x000fc400078e3cff */
[----:B------:R-:W-:Y:S02]  /*18860*/  LOP3.LUT R5, R8, 0x380, RZ, 0xc0, !PT ;  /* 0x0000038008057812 */ /* 0x000fe400078ec0ff */
[----:B------:R-:W-:Y:S02]  /*18870*/  MOV R46, R10 ;  /* 0x0000000a002e7202 */ /* 0x000fe40000000f00 */
[----:B------:R-:W-:Y:S02]  /*18880*/  SHF.R.U64 R5, R5, 0x3, RZ ;  /* 0x0000000305057819 */ /* 0x000fe400000012ff */
[----:B------:R-:W-:Y:S02]  /*18890*/  MOV R45, R6 ;  /* 0x00000006002d7202 */ /* 0x000fe40000000f00 */
[----:B------:R-:W-:Y:S01]  /*188a0*/  LOP3.LUT R8, R5, R8, RZ, 0x3c, !PT ;  /* 0x0000000805087212 */ /* 0x000fe200078e3cff */
[----:B------:R-:W-:Y:S01]  /*188b0*/  IMAD.X R5, RZ, RZ, R9, P1 ;  /* 0x000000ffff057224 */ /* 0x000fe200008e0609 */
[----:B------:R-:W-:-:S02]  /*188c0*/  ISETP.NE.U32.AND P1, PT, RZ, UR4, PT ;  /* 0x00000004ff007c0c */ /* 0x000fc4000bf25070 */
[----:B-----5:R-:W-:Y:S02]  /*188d0*/  MOV R47, R8 ;  /* 0x00000008002f7202 */ /* 0x020fe40000000f00 */
[----:B------:R-:W-:Y:S01]  /*188e0*/  ISETP.NE.AND.EX P1, PT, RZ, UR5, PT, P1 ;  /* 0x00000005ff007c0c */ /* 0x000fe2000bf25310 */
[----:B------:R-:W-:Y:S01]  /*188f0*/  ULDC.64 UR4, c[0x0][0xbe0] ;  /* 0x0002f80000047ab9 */ /* 0x000fe20000000a00 */
[----:B----4-:R-:W-:Y:S01]  /*18900*/  LOP3.LUT R12, R27, 0x2, RZ, 0x3c, !PT ;  /* 0x000000021b0c7812 */ /* 0x010fe200078e3cff */
[----:B------:R-:W-:Y:S04]  /*18910*/  SHFL.IDX PT, R28, R28, R27, 0x1c1f ;  /* 0x001c1f1b1c1c7589 */ /* 0x000fe800000e0000 */
[----:B------:R-:W0:Y:S04]  /*18920*/  SHFL.IDX PT, R57, R57, R12, 0x1c1f ;  /* 0x001c1f0c39397589 */ /* 0x000e2800000e0000 */
[----:B------:R-:W-:Y:S04]  /*18930*/  SHFL.IDX PT, R38, R38, R27, 0x1c1f ;  /* 0x001c1f1b26267589 */ /* 0x000fe800000e0000 */
[----:B------:R-:W1:Y:S04]  /*18940*/  SHFL.IDX PT, R31, R31, R12, 0x1c1f ;  /* 0x001c1f0c1f1f7589 */ /* 0x000e6800000e0000 */
[----:B------:R4:W-:Y:S04]  /*18950*/  SHFL.IDX PT, R13, R32, R27, 0x1c1f ;  /* 0x001c1f1b200d7589 */ /* 0x0009e800000e0000 */
[----:B------:R-:W2:Y:S04]  /*18960*/  SHFL.IDX PT, R14, R29, R12, 0x1c1f ;  /* 0x001c1f0c1d0e7589 */ /* 0x000ea800000e0000 */
[----:B------:R-:W-:Y:S01]  /*18970*/  SHFL.IDX PT, R34, R34, R27, 0x1c1f ;  /* 0x001c1f1b22227589 */ /* 0x000fe200000e0000 */
[----:B----4-:R-:W4:Y:S03]  /*18980*/  LDC.64 R32, c[0x0][0xbd8] ;  /* 0x0002f600ff207b82 */ /* 0x010f260000000a00 */
[----:B------:R-:W-:Y:S01]  /*18990*/  SHFL.IDX PT, R36, R36, R27, 0x1c1f ;  /* 0x001c1f1b24247589 */ /* 0x000fe200000e0000 */
[----:B0-----:R-:W-:-:S02]  /*189a0*/  SEL R8, R28, R57, P0 ;  /* 0x000000391c087207 */ /* 0x001fc40000000000 */
[----:B------:R-:W-:Y:S01]  /*189b0*/  SEL R10, R57, R28, P0 ;  /* 0x0000001c390a7207 */ /* 0x000fe20000000000 */
[----:B------:R-:W0:Y:S04]  /*189c0*/  SHFL.IDX PT, R35, R35, R12, 0x1c1f ;  /* 0x001c1f0c23237589 */ /* 0x000e2800000e0000 */
[----:B------:R-:W-:Y:S01]  /*189d0*/  SHFL.IDX PT, R39, R30, R27, 0x1c1f ;  /* 0x001c1f1b1e277589 */ /* 0x000fe200000e0000 */
[----:B-1----:R-:W-:Y:S02]  /*189e0*/  SEL R9, R38, R31, P0 ;  /* 0x0000001f26097207 */ /* 0x002fe40000000000 */
[----:B------:R-:W-:Y:S01]  /*189f0*/  SEL R11, R31, R38, P0 ;  /* 0x000000261f0b7207 */ /* 0x000fe20000000000 */
[----:B------:R-:W1:Y:S04]  /*18a00*/  SHFL.IDX PT, R37, R37, R12, 0x1c1f ;  /* 0x001c1f0c25257589 */ /* 0x000e6800000e0000 */
[----:B------:R-:W-:Y:S01]  /*18a10*/  SHFL.IDX PT, R42, R42, R27, 0x1c1f ;  /* 0x001c1f1b2a2a7589 */ /* 0x000fe200000e0000 */
[----:B--2---:R-:W-:-:S03]  /*18a20*/  SEL R6, R14, R13, P0 ;  /* 0x0000000d0e067207 */ /* 0x004fc60000000000 */
[----:B------:R-:W2:Y:S01]  /*18a30*/  SHFL.IDX PT, R40, R15, R12, 0x1c1f ;  /* 0x001c1f0c0f287589 */ /* 0x000ea200000e0000 */
[----:B----4-:R-:W-:-:S03]  /*18a40*/  IMAD.WIDE R32, R50, 0x4, R32 ;  /* 0x0000000432207825 */ /* 0x010fc600078e0220 */
[----:B------:R4:W-:Y:S04]  /*18a50*/  SHFL.IDX PT, R44, R44, R27, 0x1c1f ;  /* 0x001c1f1b2c2c7589 */ /* 0x0009e800000e0000 */
[----:B------:R-:W3:Y:S04]  /*18a60*/  SHFL.IDX PT, R41, R41, R12, 0x1c1f ;  /* 0x001c1f0c29297589 */ /* 0x000ee800000e0000 */
[----:B------:R2:W3:Y:S01]  /*18a70*/  SHFL.IDX PT, R43, R43, R12, 0x1c1f ;  /* 0x001c1f0c2b2b7589 */ /* 0x0004e200000e0000 */
[----:B----4-:R-:W-:Y:S01]  /*18a80*/  MOV R27, R4 ;  /* 0x00000004001b7202 */ /* 0x010fe20000000f00 */
[----:B------:R-:W-:Y:S01]  /*18a90*/  BAR.SYNC.DEFER_BLOCKING 0x1, 0x180 ;  /* 0x0046000000007b1d */ /* 0x000fe20000010000 */
[----:B------:R-:W-:-:S02]  /*18aa0*/  SEL R4, R13, R14, P0 ;  /* 0x0000000e0d047207 */ /* 0x000fc40000000000 */
[----:B0-----:R-:W-:Y:S02]  /*18ab0*/  SEL R14, R35, R34, P0 ;  /* 0x00000022230e7207 */ /* 0x001fe40000000000 */
[----:B-1----:R-:W-:Y:S02]  /*18ac0*/  SEL R28, R36, R37, P0 ;  /* 0x00000025241c7207 */ /* 0x002fe40000000000 */
[----:B--2---:R-:W-:Y:S01]  /*18ad0*/  SEL R12, R34, R35, P0 ;  /* 0x00000023220c7207 */ /* 0x004fe20000000000 */
[----:B------:R-:W-:Y:S01]  /*18ae0*/  IMAD.MOV.U32 R35, RZ, RZ, RZ ;  /* 0x000000ffff237224 */ /* 0x000fe200078e00ff */
[----:B------:R-:W-:Y:S02]  /*18af0*/  SEL R30, R37, R36, P0 ;  /* 0x00000024251e7207 */ /* 0x000fe40000000000 */
[----:B------:R-:W-:Y:S02]  /*18b00*/  SEL R5, R39, R40, P0 ;  /* 0x0000002827057207 */ /* 0x000fe40000000000 */
[----:B------:R-:W-:-:S02]  /*18b10*/  SEL R7, R40, R39, P0 ;  /* 0x0000002728077207 */ /* 0x000fc40000000000 */
[----:B---3--:R-:W-:Y:S02]  /*18b20*/  SEL R13, R42, R41, P0 ;  /* 0x000000292a0d7207 */ /* 0x008fe40000000000 */
[----:B------:R-:W-:Y:S02]  /*18b30*/  SEL R15, R41, R42, P0 ;  /* 0x0000002a290f7207 */ /* 0x000fe40000000000 */
[----:B------:R-:W-:Y:S02]  /*18b40*/  SEL R29, R44, R43, P0 ;  /* 0x0000002b2c1d7207 */ /* 0x000fe40000000000 */
[----:B------:R-:W-:Y:S02]  /*18b50*/  SEL R31, R43, R44, P0 ;  /* 0x0000002c2b1f7207 */ /* 0x000fe40000000000 */
[----:B------:R-:W-:Y:S01]  /*18b60*/  ISETP.NE.U32.AND P0, PT, RZ, UR4, PT ;  /* 0x00000004ff007c0c */ /* 0x000fe2000bf05070 */
[----:B------:R0:W-:Y:S03]  /*18b70*/  STSM.16.M88.4 [R47], R8 ;  /* 0x000000082f007844 */ /* 0x0001e60000000200 */
[----:B------:R-:W-:Y:S01]  /*18b80*/  ISETP.NE.AND.EX P0, PT, RZ, UR5, PT, P0 ;  /* 0x00000005ff007c0c */ /* 0x000fe2000bf05300 */
[----:B------:R1:W-:Y:S04]  /*18b90*/  STSM.16.M88.4 [R46], R4 ;  /* 0x000000042e007844 */ /* 0x0003e80000000200 */
[----:B------:R-:W-:Y:S04]  /*18ba0*/  STSM.16.M88.4 [R45], R12 ;  /* 0x0000000c2d007844 */ /* 0x000fe80000000200 */
[----:B------:R2:W-:Y:S04]  /*18bb0*/  STSM.16.M88.4 [R27], R28 ;  /* 0x0000001c1b007844 */ /* 0x0005e80000000200 */
[----:B0-----:R-:W1:Y:S08]  /*18bc0*/  @P0 LDC.64 R8, c[0x0][0xbe0] ;  /* 0x0002f800ff080b82 */ /* 0x001e700000000a00 */
[----:B------:R-:W-:Y:S06]  /*18bd0*/  BAR.SYNC.DEFER_BLOCKING 0x1, 0x180 ;  /* 0x0046000000007b1d */ /* 0x000fec0000010000 */
[----:B------:R-:W-:-:S02]  /*18be0*/  ULDC UR4, c[0x0][0xa88] ;  /* 0x0002a20000047ab9 */ /* 0x000fc40000000800 */
[----:B------:R-:W-:Y:S02]  /*18bf0*/  IMAD.U32 R34, RZ, RZ, UR4 ;  /* 0x00000004ff227e24 */ /* 0x000fe4000f8e00ff */
[----:B-1----:R-:W-:Y:S01]  /*18c00*/  @P0 IMAD.WIDE R4, R50, 0x4, R8 ;  /* 0x0000000432040825 */ /* 0x002fe200078e0208 */
[----:B------:R-:W2:Y:S01]  /*18c10*/  @P1 LDG.E R35, desc[UR40][R32.64] ;  /* 0x0000002820231981 */ /* 0x000ea2000c1e1900 */
[----:B------:R-:W-:-:S03]  /*18c20*/  SHF.R.S32.HI R36, RZ, 0x1f, R49 ;  /* 0x0000001fff247819 */ /* 0x000fc60000011431 */
[----:B------:R0:W5:Y:S01]  /*18c30*/  @P0 LDG.E R34, desc[UR40][R4.64] ;  /* 0x0000002804220981 */ /* 0x000162000c1e1900 */
[----:B--2---:R-:W-:Y:S01]  /*18c40*/  SHF.R.S32.HI R28, RZ, 0x1f, R35 ;  /* 0x0000001fff1c7819 */ /* 0x004fe20000011423 */
[----:B0-----:R-:W-:Y:S06]  /*18c50*/  @P0 BRA `(.L_x_11420) ;  /* 0x0000000000100947 */ /* 0x001fec0003800000 */
[----:B------:R-:W-:Y:S05]  /*18c60*/  @!P1 BRA `(.L_x_11420) ;  /* 0x00000000000c9947 */ /* 0x000fea0003800000 */
[----:B------:R-:W2:Y:S04]  /*18c70*/  LDG.E R5, desc[UR40][R32.64] ;  /* 0x0000002820057981 */ /* 0x000ea8000c1e1900 */
[----:B-----5:R-:W2:Y:S02]  /*18c80*/  LDG.E R34, desc[UR40][R32.64+0x4] ;  /* 0x0000042820227981 */ /* 0x020ea4000c1e1900 */
[----:B--2---:R-:W-:-:S07]  /*18c90*/  IMAD.IADD R34, R34, 0x1, -R5 ;  /* 0x0000000122227824 */ /* 0x004fce00078e0a05 */
.L_x_11420:
[----:B------:R-:W2:Y:S01]  /*18ca0*/  LDL R8, [R1+0x70] ;  /* 0x0000700001087983 */ /* 0x000ea20000100800 */
[----:B------:R-:W-:-:S03]  /*18cb0*/  ULDC.64 UR4, c[0x0][0xb70] ;  /* 0x0002dc0000047ab9 */ /* 0x000fc60000000a00 */
[----:B------:R-:W2:Y:S01]  /*18cc0*/  LDL.LU R38, [R1+0x64] ;  /* 0x0000640001267983 */ /* 0x000ea20000300800 */
[----:B------:R-:W-:Y:S01]  /*18cd0*/  IMAD R6, R36, UR4, RZ ;  /* 0x0000000424067c24 */ /* 0x000fe2000f8e02ff */
[----:B------:R-:W-:Y:S01]  /*18ce0*/  SHF.R.S32.HI R33, RZ, 0x1f, R50 ;  /* 0x0000001fff217819 */ /* 0x000fe20000011432 */
[----:B------:R-:W-:Y:S01]  /*18cf0*/  IMAD.MOV.U32 R4, RZ, RZ, R35 ;  /* 0x000000ffff047224 */ /* 0x000fe200078e0023 */
[----:B------:R-:W-:Y:S01]  /*18d00*/  LEA.HI R26, R26, R3, RZ, 0x7 ;  /* 0x000000031a1a7211 */ /* 0x000fe200078f38ff */
[----:B------:R-:W-:Y:S01]  /*18d10*/  IMAD.MOV.U32 R5, RZ, RZ, R28 ;  /* 0x000000ffff057224 */ /* 0x000fe200078e001c */
[----:B------:R-:W-:Y:S01]  /*18d20*/  SEL R33, R33, RZ, !P1 ;  /* 0x000000ff21217207 */ /* 0x000fe20004800000 */
[C---:B------:R-:W-:Y:S01]  /*18d30*/  IMAD R7, R49.reuse, UR5, R6 ;  /* 0x0000000531077c24 */ /* 0x040fe2000f8e0206 */
[----:B------:R-:W-:Y:S01]  /*18d40*/  SEL R37, R50, RZ, !P1 ;  /* 0x000000ff32257207 */ /* 0x000fe20004800000 */
[----:B------:R-:W-:Y:S01]  /*18d50*/  IMAD.WIDE.U32 R4, R49, UR4, R4 ;  /* 0x0000000431047c25 */ /* 0x000fe2000f8e0004 */
[----:B------:R-:W-:Y:S01]  /*18d60*/  ULDC.64 UR4, c[0x0][0xb78] ;  /* 0x0002de0000047ab9 */ /* 0x000fe20000000a00 */
[----:B------:R-:W-:-:S02]  /*18d70*/  LOP3.LUT R26, R26, 0xffffff80, RZ, 0xc0, !PT ;  /* 0xffffff801a1a7812 */ /* 0x000fc400078ec0ff */
[----:B------:R-:W-:Y:S02]  /*18d80*/  IMAD.IADD R5, R5, 0x1, R7 ;  /* 0x0000000105057824 */ /* 0x000fe400078e0207 */
[----:B------:R-:W-:Y:S02]  /*18d90*/  IMAD R6, R33, UR4, RZ ;  /* 0x0000000421067c24 */ /* 0x000fe4000f8e02ff */
[----:B------:R-:W-:-:S04]  /*18da0*/  IMAD.WIDE.U32 R4, R37, UR4, R4 ;  /* 0x0000000425047c25 */ /* 0x000fc8000f8e0004 */
[----:B------:R-:W-:Y:S02]  /*18db0*/  IMAD.IADD R26, R3, 0x1, -R26 ;  /* 0x00000001031a7824 */ /* 0x000fe400078e0a1a */
[----:B------:R-:W-:Y:S01]  /*18dc0*/  IMAD R6, R37, UR5, R6 ;  /* 0x0000000525067c24 */ /* 0x000fe2000f8e0206 */
[----:B------:R-:W-:Y:S01]  /*18dd0*/  ULDC.64 UR4, c[0x0][0xb40] ;  /* 0x0002d00000047ab9 */ /* 0x000fe20000000a00 */
[----:B------:R-:W-:Y:S01]  /*18de0*/  IMAD R3, R2, 0x40, R0 ;  /* 0x0000004002037824 */ /* 0x000fe200078e0200 */
[----:B------:R-:W-:-:S03]  /*18df0*/  LOP3.LUT P0, RZ, R26, 0x3, RZ, 0xc0, !PT ;  /* 0x000000031aff7812 */ /* 0x000fc6000780c0ff */
[----:B------:R-:W-:-:S03]  /*18e00*/  IMAD.WIDE R24, R3, 0x2, R24 ;  /* 0x0000000203187825 */ /* 0x000fc600078e0218 */
[----:B------:R-:W-:Y:S02]  /*18e10*/  IADD3 R10, P3, R24, 0x3000, RZ ;  /* 0x00003000180a7810 */ /* 0x000fe40007f7e0ff */
[----:B------:R-:W-:-:S03]  /*18e20*/  SHF.R.S32.HI R29, RZ, 0x1f, R0 ;  /* 0x0000001fff1d7819 */ /* 0x000fc60000011400 */
[----:B------:R-:W-:Y:S01]  /*18e30*/  IMAD.X R13, RZ, RZ, R25, P3 ;  /* 0x000000ffff0d7224 */ /* 0x000fe200018e0619 */
[----:B------:R-:W-:Y:S01]  /*18e40*/  BSSY B1, `(.L_x_11421) ;  /* 0x0000052000017945 */ /* 0x000fe20003800000 */
[----:B--2---:R-:W-:-:S04]  /*18e50*/  IMAD R9, R38, 0xc0, R8 ;  /* 0x000000c026097824 */ /* 0x004fc800078e0208 */
[C---:B------:R-:W-:Y:S01]  /*18e60*/  VIADD R3, R9.reuse, 0x8 ;  /* 0x0000000809037836 */ /* 0x040fe20000000000 */
[----:B------:R-:W-:Y:S02]  /*18e70*/  SHF.R.S32.HI R7, RZ, 0x1f, R9 ;  /* 0x0000001fff077819 */ /* 0x000fe40000011409 */
[----:B------:R-:W-:-:S04]  /*18e80*/  IADD3 R4, P1, R9, R4, RZ ;  /* 0x0000000409047210 */ /* 0x000fc80007f3e0ff */
[----:B------:R-:W-:Y:S02]  /*18e90*/  IADD3.X R7, R7, R5, R6, P1, !PT ;  /* 0x0000000507077210 */ /* 0x000fe40000ffe406 */
[----:B------:R-:W-:Y:S02]  /*18ea0*/  LEA R30, P2, R4, UR4, 0x2 ;  /* 0x00000004041e7c11 */ /* 0x000fe4000f8410ff */
[----:B------:R-:W-:Y:S02]  /*18eb0*/  IADD3 R6, P4, R24, 0x4800, RZ ;  /* 0x0000480018067810 */ /* 0x000fe40007f9e0ff */
[----:B------:R-:W-:Y:S01]  /*18ec0*/  LEA.HI.X R31, R4, UR5, R7, 0x2, P2 ;  /* 0x00000005041f7c11 */ /* 0x000fe200090f1407 */
[----:B------:R-:W-:Y:S01]  /*18ed0*/  ULDC.64 UR4, c[0x0][0xaa0] ;  /* 0x0002a80000047ab9 */ /* 0x000fe20000000a00 */
[----:B------:R-:W-:Y:S01]  /*18ee0*/  IADD3 R11, P2, R24, 0x1800, RZ ;  /* 0x00001800180b7810 */ /* 0x000fe20007f5e0ff */
[----:B------:R-:W-:Y:S01]  /*18ef0*/  IMAD.X R27, RZ, RZ, R25, P4 ;  /* 0x000000ffff1b7224 */ /* 0x000fe200020e0619 */
[----:B-----5:R-:W-:-:S02]  /*18f00*/  ISETP.GE.OR P1, PT, R9, R34, P0 ;  /* 0x000000220900720c */ /* 0x020fc40000726670 */
[----:B------:R-:W-:Y:S01]  /*18f10*/  ISETP.GE.OR P0, PT, R3, R34, P0 ;  /* 0x000000220300720c */ /* 0x000fe20000706670 */
[----:B------:R-:W-:Y:S01]  /*18f20*/  IMAD.X R9, RZ, RZ, R25, P2 ;  /* 0x000000ffff097224 */ /* 0x000fe200010e0619 */
[----:B------:R-:W-:Y:S02]  /*18f30*/  LOP3.LUT R5, R24, 0x380, RZ, 0xc0, !PT ;  /* 0x0000038018057812 */ /* 0x000fe400078ec0ff */
[----:B------:R-:W-:Y:S02]  /*18f40*/  LOP3.LUT R8, R11, 0x380, RZ, 0xc0, !PT ;  /* 0x000003800b087812 */ /* 0x000fe400078ec0ff */
[----:B------:R-:W-:Y:S02]  /*18f50*/  LOP3.LUT R7, R10, 0x380, RZ, 0xc0, !PT ;  /* 0x000003800a077812 */ /* 0x000fe400078ec0ff */
[----:B------:R-:W-:Y:S02]  /*18f60*/  LOP3.LUT R3, R6, 0x380, RZ, 0xc0, !PT ;  /* 0x0000038006037812 */ /* 0x000fe400078ec0ff */
[----:B------:R-:W-:Y:S01]  /*18f70*/  SHF.R.U64 R5, R5, 0x3, RZ ;  /* 0x0000000305057819 */ /* 0x000fe200000012ff */
[----:B------:R-:W-:Y:S01]  /*18f80*/  IMAD R32, R28, UR4, RZ ;  /* 0x000000041c207c24 */ /* 0x000fe2000f8e02ff */
[----:B------:R-:W-:Y:S01]  /*18f90*/  SHF.R.U64 R8, R8, 0x3, RZ ;  /* 0x0000000308087819 */ /* 0x000fe200000012ff */
[----:B------:R-:W-:Y:S01]  /*18fa0*/  @!P1 STG.E desc[UR40][R30.64], R21 ;  /* 0x000000151e009986 */ /* 0x000fe2000c101928 */
[----:B------:R-:W-:-:S02]  /*18fb0*/  SHF.R.U64 R7, R7, 0x3, RZ ;  /* 0x0000000307077819 */ /* 0x000fc400000012ff */
[----:B------:R-:W-:Y:S01]  /*18fc0*/  SHF.R.U64 R3, R3, 0x3, RZ ;  /* 0x0000000303037819 */ /* 0x000fe200000012ff */
[----:B------:R0:W-:Y:S01]  /*18fd0*/  @!P0 STG.E desc[UR40][R30.64+0x20], R20 ;  /* 0x000020141e008986 */ /* 0x0001e2000c101928 */
[----:B------:R-:W-:Y:S01]  /*18fe0*/  LOP3.LUT R4, R5, R24, RZ, 0x3c, !PT ;  /* 0x0000001805047212 */ /* 0x000fe200078e3cff */
[----:B------:R-:W-:Y:S01]  /*18ff0*/  IMAD.MOV.U32 R5, RZ, RZ, R25 ;  /* 0x000000ffff057224 */ /* 0x000fe200078e0019 */
[----:B------:R-:W-:Y:S02]  /*19000*/  LOP3.LUT R8, R8, R11, RZ, 0x3c, !PT ;  /* 0x0000000b08087212 */ /* 0x000fe400078e3cff */
[----:B------:R-:W-:Y:S02]  /*19010*/  LOP3.LUT R12, R7, R10, RZ, 0x3c, !PT ;  /* 0x0000000a070c7212 */ /* 0x000fe400078e3cff */
[----:B------:R-:W-:Y:S01]  /*19020*/  LOP3.LUT R26, R3, R6, RZ, 0x3c, !PT ;  /* 0x00000006031a7212 */ /* 0x000fe200078e3cff */
[----:B------:R-:W-:Y:S01]  /*19030*/  IMAD.MOV.U32 R28, RZ, RZ, R0 ;  /* 0x000000ffff1c7224 */ /* 0x000fe200078e0000 */
[----:B------:R-:W5:Y:S03]  /*19040*/  LD.E.128 R4, desc[UR40][R4.64] ;  /* 0x0000002804047980 */ /* 0x000f66000c101d00 */
[----:B------:R-:W-:Y:S01]  /*19050*/  IMAD.WIDE.U32 R28, R35, UR4, R28 ;  /* 0x00000004231c7c25 */ /* 0x000fe2000f8e001c */
[----:B------:R-:W5:Y:S01]  /*19060*/  LD.E.128 R8, desc[UR40][R8.64] ;  /* 0x0000002808087980 */ /* 0x000f62000c101d00 */
[----:B------:R-:W-:-:S03]  /*19070*/  ULDC UR4, c[0x0][0xa8c] ;  /* 0x0002a30000047ab9 */ /* 0x000fc60000000800 */
[----:B------:R-:W5:Y:S01]  /*19080*/  LD.E.128 R12, desc[UR40][R12.64] ;  /* 0x000000280c0c7980 */ /* 0x000f62000c101d00 */
[----:B------:R-:W-:-:S03]  /*19090*/  IMAD R35, R35, UR5, R32 ;  /* 0x0000000523237c24 */ /* 0x000fc6000f8e0220 */
[----:B------:R-:W5:Y:S01]  /*190a0*/  LD.E.128 R24, desc[UR40][R26.64] ;  /* 0x000000281a187980 */ /* 0x000f62000c101d00 */
[----:B------:R-:W-:Y:S01]  /*190b0*/  IMAD.IADD R29, R29, 0x1, R35 ;  /* 0x000000011d1d7824 */ /* 0x000fe200078e0223 */
[----:B------:R-:W-:Y:S01]  /*190c0*/  ISETP.GE.AND P0, PT, R0, UR4, PT ;  /* 0x0000000400007c0c */ /* 0x000fe2000bf06270 */
[----:B------:R-:W-:Y:S01]  /*190d0*/  VIADD R0, R2, 0x30 ;  /* 0x0000003002007836 */ /* 0x000fe20000000000 */
[----:B------:R-:W-:Y:S01]  /*190e0*/  @!PT LDS RZ, [RZ] ;  /* 0x00000000fffff984 */ /* 0x000fe20000000800 */
[----:B------:R-:W-:Y:S01]  /*190f0*/  @!PT LDS RZ, [RZ] ;  /* 0x00000000fffff984 */ /* 0x000fe20000000800 */
[----:B------:R-:W-:Y:S01]  /*19100*/  @!PT LDS RZ, [RZ] ;  /* 0x00000000fffff984 */ /* 0x000fe20000000800 */
[----:B------:R-:W-:Y:S01]  /*19110*/  @!PT LDS RZ, [RZ] ;  /* 0x00000000fffff984 */ /* 0x000fe20000000800 */
[----:B------:R1:W-:Y:S06]  /*19120*/  MEMBAR.ALL.CTA ;  /* 0x0000000000007992 */ /* 0x0003ec0000008000 */
[----:B-1----:R-:W1:Y:S01]  /*19130*/  FENCE.VIEW.ASYNC.S ;  /* 0x00000000000073c6 */ /* 0x002e620000000000 */
[----:B------:R-:W-:Y:S01]  /*19140*/  IMAD R35, R38, -0xc0, R34 ;  /* 0xffffff4026237824 */ /* 0x000fe200078e0222 */
[----:B------:R-:W-:Y:S01]  /*19150*/  ULDC.64 UR4, c[0x0][0xae0] ;  /* 0x0002b80000047ab9 */ /* 0x000fe20000000a00 */
[----:B------:R-:W-:-:S02]  /*19160*/  VIADD R3, R2, 0x60 ;  /* 0x0000006002037836 */ /* 0x000fc40000000000 */
[----:B0-----:R-:W-:Y:S01]  /*19170*/  VIADD R30, R2, 0x90 ;  /* 0x00000090021e7836 */ /* 0x001fe20000000000 */
[-C--:B------:R-:W-:Y:S01]  /*19180*/  ISETP.GE.OR P3, PT, R0, R35.reuse, P0 ;  /* 0x000000230000720c */ /* 0x080fe20000766670 */
[----:B------:R-:W-:Y:S01]  /*19190*/  IMAD R20, R36, UR4, RZ ;  /* 0x0000000424147c24 */ /* 0x000fe2000f8e02ff */
[-C--:B------:R-:W-:Y:S01]  /*191a0*/  ISETP.GE.OR P1, PT, R3, R35.reuse, P0 ;  /* 0x000000230300720c */ /* 0x080fe20000726670 */
[----:B------:R-:W-:Y:S01]  /*191b0*/  VIADD R0, R18, 0x13220 ;  /* 0x0001322012007836 */ /* 0x000fe20000000000 */
[-C--:B------:R-:W-:Y:S01]  /*191c0*/  ISETP.GE.OR P2, PT, R30, R35.reuse, P0 ;  /* 0x000000231e00720c */ /* 0x080fe20000746670 */
[C---:B------:R-:W-:Y:S01]  /*191d0*/  IMAD R31, R49.reuse, UR5, R20 ;  /* 0x00000005311f7c24 */ /* 0x040fe2000f8e0214 */
[----:B------:R-:W-:Y:S01]  /*191e0*/  ISETP.GE.OR P0, PT, R2, R35, P0 ;  /* 0x000000230200720c */ /* 0x000fe20000706670 */
[----:B------:R-:W-:Y:S01]  /*191f0*/  IMAD.WIDE.U32 R20, R49, UR4, R28 ;  /* 0x0000000431147c25 */ /* 0x000fe2000f8e001c */
[----:B------:R-:W-:Y:S01]  /*19200*/  ULDC.64 UR4, c[0x0][0xae8] ;  /* 0x0002ba0000047ab9 */ /* 0x000fe20000000a00 */
[----:B------:R-:W-:-:S02]  /*19210*/  PRMT R0, RZ, 0x654, R0 ;  /* 0x00000654ff007816 */ /* 0x000fc40000000000 */
[----:B------:R-:W-:Y:S01]  /*19220*/  IMAD.IADD R21, R21, 0x1, R31 ;  /* 0x0000000115157824 */ /* 0x000fe200078e021f */
[----:B------:R-:W-:Y:S01]  /*19230*/  SHF.R.S32.HI R3, RZ, 0x1f, R2 ;  /* 0x0000001fff037819 */ /* 0x000fe20000011402 */
[----:B------:R-:W-:Y:S02]  /*19240*/  IMAD R28, R33, UR4, RZ ;  /* 0x00000004211c7c24 */ /* 0x000fe4000f8e02ff */
[C---:B------:R-:W-:Y:S01]  /*19250*/  IMAD.WIDE.U32 R30, R37.reuse, UR4, R20 ;  /* 0x00000004251e7c25 */ /* 0x040fe2000f8e0014 */
[----:B-1----:R0:W-:Y:S03]  /*19260*/  SYNCS.ARRIVE.TRANS64.RED.A1T0 RZ, [R0+URZ], RZ ;  /* 0x000000ff00ff79a7 */ /* 0x0021e6000810043f */
        /* <DEDUP_REMOVED lines=15> */
.L_x_11422:
[----:B------:R-:W-:Y:S05]  /*19360*/  BSYNC B1 ;  /* 0x0000000000017941 */ /* 0x000fea0003800000 */
.L_x_11421:
[----:B------:R-:W-:Y:S04]  /*19370*/  BSSY B1, `(.L_x_11423) ;  /* 0x000000f000017945 */ /* 0x000fe80003800000 */
[----:B------:R-:W-:Y:S05]  /*19380*/  @P3 BRA `(.L_x_11424) ;  /* 0x0000000000343947 */ /* 0x000fea0003800000 */
[----:B0----5:R-:W-:Y:S01]  /*19390*/  IADD3 R5, P0, R28, 0x30, RZ ;  /* 0x000000301c057810 */ /* 0x021fe20007f1e0ff */
        /* <DEDUP_REMOVED lines=12> */
.L_x_11424:
[----:B------:R-:W-:Y:S05]  /*19460*/  BSYNC B1 ;  /* 0x0000000000017941 */ /* 0x000fea0003800000 */
.L_x_11423:
        /* <DEDUP_REMOVED lines=15> */
.L_x_11426:
[----:B------:R-:W-:Y:S05]  /*19560*/  BSYNC B1 ;  /* 0x0000000000017941 */ /* 0x000fea0003800000 */
.L_x_11425:
        /* <DEDUP_REMOVED lines=15> */
.L_x_11419:
[----:B------:R-:W2:Y:S01]  /*19660*/  LDL R10, [R1+0x5c] ;  /* 0x00005c00010a7983 */ /* 0x000ea20000100800 */
[----:B------:R-:W-:Y:S01]  /*19670*/  ULDC.64 UR4, c[0x0][0xbd8] ;  /* 0x0002f60000047ab9 */ /* 0x000fe20000000a00 */
[----:B------:R-:W2:Y:S01]  /*19680*/  LDC.64 R4, c[0x0][0xbd8] ;  /* 0x0002f600ff047b82 */ /* 0x000ea20000000a00 */
        /* <DEDUP_REMOVED lines=9> */
[----:B--2---:R-:W-:-:S04]  /*19720*/  IMAD.WIDE R4, R10, 0x4, R4 ;  /* 0x000000040a047825 */ /* 0x004fc800078e0204 */
[----:B-1----:R-:W-:Y:S01]  /*19730*/  @P1 IMAD.WIDE R6, R10, 0x4, R6 ;  /* 0x000000040a061825 */ /* 0x002fe200078e0206 */
[----:B------:R1:W5:Y:S04]  /*19740*/  @P0 LDG.E R9, desc[UR40][R4.64] ;  /* 0x0000002804090981 */ /* 0x000368000c1e1900 */
[----:B------:R1:W5:Y:S01]  /*19750*/  @P1 LDG.E R8, desc[UR40][R6.64] ;  /* 0x0000002806081981 */ /* 0x000362000c1e1900 */
[----:B------:R-:W-:Y:S01]  /*19760*/  ISETP.GT.AND P2, PT, R3, 0xbf, PT ;  /* 0x000000bf0300780c */ /* 0x000fe20003f44270 */
[----:B------:R-:W-:-:S12]  /*19770*/  @P1 BRA `(.L_x_11428) ;  /* 0x0000000000101947 */ /* 0x000fd80003800000 */
[----:B------:R-:W-:Y:S05]  /*19780*/  @!P0 BRA `(.L_x_11428) ;  /* 0x00000000000c8947 */ /* 0x000fea0003800000 */
[----:B-1----:R-:W2:Y:S04]  /*19790*/  LDG.E R7, desc[UR40][R4.64] ;  /* 0x0000002804077981 */ /* 0x002ea8000c1e1900 */
[----:B-----5:R-:W2:Y:S02]  /*197a0*/  LDG.E R8, desc[UR40][R4.64+0x4] ;  /* 0x0000042804087981 */ /* 0x020ea4000c1e1900 */
[----:B--2---:R-:W-:-:S07]  /*197b0*/  IMAD.IADD R8, R8, 0x1, -R7 ;  /* 0x0000000108087824 */ /* 0x004fce00078e0a07 */
.L_x_11428:
        /* <DEDUP_REMOVED lines=31> */
.L_x_11430:
[----:B------:R-:W-:Y:S05]  /*199b0*/  BSYNC B1 ;  /* 0x0000000000017941 */ /* 0x000fea0003800000 */
.L_x_11429:
[----:B------:R-:W-:Y:S01]  /*199c0*/  ULDC.64 UR4, c[0x0][0xaa0] ;  /* 0x0002a80000047ab9 */ /* 0x000fe20000000a00 */
[----:B------:R-:W-:Y:S01]  /*199d0*/  IMAD.MOV.U32 R4, RZ, RZ, R0 ;  /* 0x000000ffff047224 */ /* 0x000fe200078e0000 */
[----:B------:R-:W-:Y:S01]  /*199e0*/  ULDC.64 UR6, c[0x0][0xae0] ;  /* 0x0002b80000067ab9 */ /* 0x000fe20000000a00 */
[----:B-1----:R-:W-:Y:S01]  /*199f0*/  IMAD.MOV.U32 R5, RZ, RZ, R15 ;  /* 0x000000ffff057224 */ /* 0x002fe200078e000f */
[----:B------:R-:W-:Y:S01]  /*19a00*/  BSSY B1, `(.L_x_11431) ;  /* 0x0000026000017945 */ /* 0x000fe20003800000 */
[----:B------:R-:W-:Y:S02]  /*19a10*/  IMAD R6, R10, UR4, RZ ;  /* 0x000000040a067c24 */ /* 0x000fe4000f8e02ff */
[C---:B------:R-:W-:Y:S01]  /*19a20*/  IMAD.WIDE.U32 R4, R9.reuse, UR4, R4 ;  /* 0x0000000409047c25 */ /* 0x040fe2000f8e0004 */
[----:B------:R-:W-:Y:S02]  /*19a30*/  ULDC UR4, c[0x0][0xa8c] ;  /* 0x0002a30000047ab9 */ /* 0x000fe40000000800 */
[----:B------:R-:W-:Y:S01]  /*19a40*/  ISETP.GE.AND P0, PT, R0, UR4, PT ;  /* 0x0000000400007c0c */ /* 0x000fe2000bf06270 */
[----:B------:R-:W-:Y:S01]  /*19a50*/  IMAD R9, R9, UR5, R6 ;  /* 0x0000000509097c24 */ /* 0x000fe2000f8e0206 */
[----:B------:R-:W-:Y:S01]  /*19a60*/  ULDC.64 UR4, c[0x0][0xae8] ;  /* 0x0002ba0000047ab9 */ /* 0x000fe20000000a00 */
[----:B------:R-:W-:-:S02]  /*19a70*/  VIADD R6, R2, 0x30 ;  /* 0x0000003002067836 */ /* 0x000fc40000000000 */
[----:B------:R-:W-:Y:S02]  /*19a80*/  IMAD R7, R14, -0xc0, R8 ;  /* 0xffffff400e077824 */ /* 0x000fe400078e0208 */
[----:B------:R-:W-:Y:S02]  /*19a90*/  IMAD R0, R11, UR6, RZ ;  /* 0x000000060b007c24 */ /* 0x000fe4000f8e02ff */
[----:B------:R-:W-:Y:S01]  /*19aa0*/  IMAD.IADD R5, R5, 0x1, R9 ;  /* 0x0000000105057824 */ /* 0x000fe200078e0209 */
[----:B------:R-:W-:Y:S01]  /*19ab0*/  ISETP.GE.OR P3, PT, R6, R7, P0 ;  /* 0x000000070600720c */ /* 0x000fe20000766670 */
[----:B------:R-:W-:Y:S02]  /*19ac0*/  IMAD R3, R20, UR7, R0 ;  /* 0x0000000714037c24 */ /* 0x000fe4000f8e0200 */
[C---:B------:R-:W-:Y:S02]  /*19ad0*/  VIADD R0, R2.reuse, 0x60 ;  /* 0x0000006002007836 */ /* 0x040fe40000000000 */
[----:B------:R-:W-:-:S02]  /*19ae0*/  VIADD R6, R2, 0x90 ;  /* 0x0000009002067836 */ /* 0x000fc40000000000 */
[----:B------:R-:W-:Y:S01]  /*19af0*/  IMAD.WIDE.U32 R4, R20, UR6, R4 ;  /* 0x0000000614047c25 */ /* 0x000fe2000f8e0004 */
[-C--:B------:R-:W-:Y:S02]  /*19b00*/  ISETP.GE.OR P1, PT, R0, R7.reuse, P0 ;  /* 0x000000070000720c */ /* 0x080fe40000726670 */
[-C--:B------:R-:W-:Y:S01]  /*19b10*/  ISETP.GE.OR P2, PT, R6, R7.reuse, P0 ;  /* 0x000000070600720c */ /* 0x080fe20000746670 */
[----:B------:R-:W-:Y:S01]  /*19b20*/  IMAD.IADD R5, R5, 0x1, R3 ;  /* 0x0000000105057824 */ /* 0x000fe200078e0203 */
[----:B------:R-:W-:Y:S01]  /*19b30*/  ISETP.GE.OR P0, PT, R2, R7, P0 ;  /* 0x000000070200720c */ /* 0x000fe20000706670 */
[----:B------:R-:W-:Y:S01]  /*19b40*/  IMAD R0, R12, UR4, RZ ;  /* 0x000000040c007c24 */ /* 0x000fe2000f8e02ff */
[----:B------:R-:W-:Y:S01]  /*19b50*/  SHF.R.S32.HI R3, RZ, 0x1f, R2 ;  /* 0x0000001fff037819 */ /* 0x000fe20000011402 */
[----:B------:R-:W-:-:S04]  /*19b60*/  IMAD.WIDE.U32 R4, R13, UR4, R4 ;  /* 0x000000040d047c25 */ /* 0x000fc8000f8e0004 */
[----:B------:R-:W-:Y:S02]  /*19b70*/  IMAD R9, R13, UR5, R0 ;  /* 0x000000050d097c24 */ /* 0x000fe4000f8e0200 */
[----:B------:R-:W-:-:S04]  /*19b80*/  IMAD.WIDE R6, R14, 0xc0, R2 ;  /* 0x000000c00e067825 */ /* 0x000fc800078e0202 */
[----:B------:R-:W-:Y:S01]  /*19b90*/  IMAD.IADD R11, R5, 0x1, R9 ;  /* 0x00000001050b7824 */ /* 0x000fe200078e0209 */
        /* <DEDUP_REMOVED lines=12> */
.L_x_11432:
[----:B------:R-:W-:Y:S05]  /*19c60*/  BSYNC B1 ;  /* 0x0000000000017941 */ /* 0x000fea0003800000 */
.L_x_11431:
[----:B------:R-:W-:Y:S04]  /*19c70*/  BSSY B1, `(.L_x_11433) ;  /* 0x000000f000017945 */ /* 0x000fe80003800000 */
[----:B------:R-:W-:Y:S05]  /*19c80*/  @P3 BRA `(.L_x_11434) ;  /* 0x0000000000343947 */ /* 0x000fea0003800000 */
[----:B-1----:R-:W-:Y:S01]  /*19c90*/  IADD3 R9, P0, R6, 0x30, RZ ;  /* 0x0000003006097810 */ /* 0x002fe20007f1e0ff */
        /* <DEDUP_REMOVED lines=12> */
.L_x_11434:
[----:B------:R-:W-:Y:S05]  /*19d60*/  BSYNC B1 ;  /* 0x0000000000017941 */ /* 0x000fea0003800000 */
.L_x_11433:
[----:B------:R-:W-:Y:S04]  /*19d70*/  BSSY B1, `(.L_x_11435) ;  /* 0x000000f000017945 */ /* 0x000fe80003800000 */
[----:B------:R-:W-:Y:S05]  /*19d80*/  @P1 BRA `(.L_x_11436) ;  /* 0x0000000000341947 */ /* 0x000fea0003800000 */
[----:B-12---:R-:W-:Y:S01]  /*19d90*/  IADD3 R9, P0, R6, 0x60, RZ ;  /* 0x0000006006097810 */ /* 0x006fe20007f1e0ff */
        /* <DEDUP_REMOVED lines=12> */
.L_x_11436:
[----:B------:R-:W-:Y:S05]  /*19e60*/  BSYNC B1 ;  /* 0x0000000000017941 */ /* 0x000fea0003800000 */
.L_x_11435:
        /* <DEDUP_REMOVED lines=14> */
.L_x_11427:
[----:B------:R-:W-:Y:S05]  /*19f50*/  BSYNC B0 ;  /* 0x0000000000007941 */ /* 0x000fea0003800000 */
.L_x_11418:
[----:B------:R-:W3:Y:S01]  /*19f60*/  LDL R0, [R1+0x3c] ;  /* 0x00003c0001007983 */ /* 0x000ee20000100800 */
[----:B------:R-:W-:Y:S02]  /*19f70*/  ULDC UR4, c[0x0][0xc14] ;  /* 0x0003050000047ab9 */ /* 0x000fe40000000800 */
[----:B---3--:R-:W-:-:S13]  /*19f80*/  ISETP.GE.AND P0, PT, R0, UR4, PT ;  /* 0x0000000400007c0c */ /* 0x008fda000bf06270 */
[----:B------:R-:W-:Y:S05]  /*19f90*/  @!P0 BRA `(.L_x_11437) ;  /* 0xfffffe6c00e08947 */ /* 0x000fea000383ffff */
[----:B------:R-:W-:Y:S05]  /*19fa0*/  BRA `(.L_x_11246) ;  /* 0x0000005800d87947 */ /* 0x000fea0003800000 */
.L_x_11244:
[----:B------:R-:W-:-:S08]  /*19fb0*/  NOP ;  /* 0x0000000000007918 */ /* 0x000fd00000000000 */
[----:B0-----:R-:W0:-:S00]  /*19fc0*/  USETMAXREG.DEALLOC.CTAPOOL 0x20 ;  /* 0x00000020000079c8 */ /* 0x001e0000080e0500 */
        /* <DEDUP_REMOVED lines=14> */
.L_x_11438:
        /* <DEDUP_REMOVED lines=42> */
.L_x_11444:
        /* <DEDUP_REMOVED lines=12> */
.L_x_11443:
[----:B------:R-:W-:Y:S05]  /*1a410*/  BSYNC B0 ;  /* 0x0000000000007941 */ /* 0x000fea0003800000 */
.L_x_11442:
        /* <DEDUP_REMOVED lines=20> */
[----:B------:R-:W-:Y:S02]  /*1a560*/  IMAD.MOV.U32 R6, RZ, RZ, R9 ;  /* 0x000000ffff067224 */ /* 0x000fe400078e0009 */
[----:B------:R-:W-:-:S07]  /*1a570*/  IMAD.MOV.U32 R9, RZ, RZ, R3 ;  /* 0x000000ffff097224 */ /* 0x000fce00078e0003 */
.L_x_11440:
        /* <DEDUP_REMOVED lines=21> */
.L_x_11445:
[----:B-1----:R-:W-:Y:S01]  /*1a6d0*/  IMAD R24, R24, UR5, R9 ;  /* 0x0000000518187c24 */ /* 0x002fe2000f8e0209 */
[----:B0-----:R-:W-:Y:S01]  /*1a6e0*/  IABS R6, R4 ;  /* 0x0000000400067213 */ /* 0x001fe20000000000 */
[----:B------:R-:W-:Y:S02]  /*1a6f0*/  IMAD R11, R15, R8, RZ ;  /* 0x000000080f0b7224 */ /* 0x000fe400078e02ff */
[----:B------:R-:W-:Y:S01]  /*1a700*/  IMAD.MOV.U32 R2, RZ, RZ, RZ ;  /* 0x000000ffff027224 */ /* 0x000fe200078e00ff */
[----:B------:R-:W-:Y:S01]  /*1a710*/  IADD3 R9, -R24, UR6, RZ ;  /* 0x0000000618097c10 */ /* 0x000fe2000fffe1ff */
        /* <DEDUP_REMOVED lines=50> */
.L_x_11441:
[----:B------:R-:W-:Y:S02]  /*1aa40*/  IMAD.MOV.U32 R25, RZ, RZ, RZ ;  /* 0x000000ffff197224 */ /* 0x000fe400078e00ff */
[----:B------:R-:W-:Y:S02]  /*1aa50*/  IMAD.U32 R24, RZ, RZ, UR6 ;  /* 0x00000006ff187e24 */ /* 0x000fe4000f8e00ff */
[----:B------:R-:W-:-:S07]  /*1aa60*/  IMAD.MOV.U32 R26, RZ, RZ, RZ ;  /* 0x000000ffff1a7224 */ /* 0x000fce00078e00ff */
.L_x_11446:
[----:B------:R-:W-:-:S13]  /*1aa70*/  ISETP.NE.AND P0, PT, R5, RZ, PT ;  /* 0x000000ff0500720c */ /* 0x000fda0003f05270 */
[----:B------:R-:W0:Y:S01]  /*1aa80*/  @!P0 S2R R3, SR_CgaCtaId ;  /* 0x0000000000038919 */ /* 0x000e220000008800 */
[----:B------:R-:W-:-:S04]  /*1aa90*/  @!P0 MOV R0, 0x400 ;  /* 0x0000040000008802 */ /* 0x000fc80000000f00 */
[----:B0-----:R-:W-:-:S05]  /*1aaa0*/  @!P0 LEA R0, R3, R0, 0x18 ;  /* 0x0000000003008211 */ /* 0x001fca00078ec0ff */
[----:B------:R1:W-:Y:S01]  /*1aab0*/  @!P0 STS.128 [R0+0x132d0], R24 ;  /* 0x0132d01800008388 */ /* 0x0003e20000000c00 */
[----:B------:R-:W-:Y:S06]  /*1aac0*/  BAR.ARV 0x5, 0x200 ;  /* 0x0148000000007b1d */ /* 0x000fec0000002000 */
.L_x_11439:
[----:B------:R2:W-:Y:S01]  /*1aad0*/  STL [R1+0x18], RZ ;  /* 0x000018ff01007387 */ /* 0x0005e20000100800 */
[----:B------:R-:W-:Y:S01]  /*1aae0*/  ULDC UR4, c[0x0][0xc14] ;  /* 0x0003050000047ab9 */ /* 0x000fe20000000800 */
[----:B------:R-:W-:Y:S01]  /*1aaf0*/  IMAD.MOV.U32 R23, RZ, RZ, 0x1 ;  /* 0x00000001ff177424 */ /* 0x000fe200078e00ff */
[----:B0-----:R-:W-:Y:S01]  /*1ab00*/  ISETP.GE.AND P0, PT, R27, UR4, PT ;  /* 0x000000041b007c0c */ /* 0x001fe2000bf06270 */
[----:B------:R-:W-:-:S12]  /*1ab10*/  IMAD.MOV.U32 R19, RZ, RZ, RZ ;  /* 0x000000ffff137224 */ /* 0x000fd800078e00ff */
[----:B--2---:R-:W-:Y:S05]  /*1ab20*/  @P0 BRA `(.L_x_11447) ;  /* 0x0000004c00000947 */ /* 0x004fea0003800000 */
[----:B------:R-:W2:Y:S01]  /*1ab30*/  LDL R6, [R1+0x14] ;  /* 0x0000140001067983 */ /* 0x000ea20000100800 */
[----:B-1----:R-:W0:Y:S01]  /*1ab40*/  S2R R0, SR_TID.X ;  /* 0x0000000000007919 */ /* 0x002e220000002100 */
[----:B------:R-:W1:Y:S01]  /*1ab50*/  S2R R8, SR_TID.X ;  /* 0x0000000000087919 */ /* 0x000e620000002100 */
[----:B0-----:R-:W-:Y:S01]  /*1ab60*/  LOP3.LUT R2, R0, 0x7f, RZ, 0xc0, !PT ;  /* 0x0000007f00027812 */ /* 0x001fe200078ec0ff */
[----:B-1----:R-:W-:-:S04]  /*1ab70*/  IMAD.SHL.U32 R18, R8, 0x40, RZ ;  /* 0x0000004008127824 */ /* 0x002fc800078e00ff */
[----:B------:R-:W-:Y:S01]  /*1ab80*/  IMAD.SHL.U32 R4, R2, 0x10, RZ ;  /* 0x0000001002047824 */ /* 0x000fe200078e00ff */
[----:B------:R-:W-:Y:S01]  /*1ab90*/  SHF.R.U32.HI R0, RZ, 0x1, R8 ;  /* 0x00000001ff007819 */ /* 0x000fe20000011608 */
[----:B------:R-:W-:Y:S01]  /*1aba0*/  IMAD.SHL.U32 R2, R8, 0x20, RZ ;  /* 0x0000002008027824 */ /* 0x000fe200078e00ff */
[----:B------:R-:W-:Y:S02]  /*1abb0*/  LOP3.LUT R3, R18, 0x180, RZ, 0xc0, !PT ;  /* 0x0000018012037812 */ /* 0x000fe400078ec0ff */
[----:B------:R-:W-:Y:S02]  /*1abc0*/  LOP3.LUT R5, R4, 0x600, RZ, 0xc0, !PT ;  /* 0x0000060004057812 */ /* 0x000fe400078ec0ff */
[----:B------:R-:W-:Y:S01]  /*1abd0*/  LOP3.LUT R0, R3, 0x30, R0, 0xf8, !PT ;  /* 0x0000003003007812 */ /* 0x000fe200078ef800 */
[----:B------:R-:W-:Y:S01]  /*1abe0*/  IMAD.SHL.U32 R3, R8, 0x8, RZ ;  /* 0x0000000808037824 */ /* 0x000fe200078e00ff */
[----:B------:R-:W-:Y:S02]  /*1abf0*/  LOP3.LUT R5, R5, 0x60, R2, 0xf8, !PT ;  /* 0x0000006005057812 */ /* 0x000fe400078ef802 */
[----:B------:R-:W-:-:S02]  /*1ac00*/  LOP3.LUT R4, R2, 0x80, RZ, 0xc0, !PT ;  /* 0x0000008002047812 */ /* 0x000fc400078ec0ff */
[----:B------:R-:W-:Y:S02]  /*1ac10*/  LOP3.LUT R5, R5, 0x100, R2, 0xf8, !PT ;  /* 0x0000010005057812 */ /* 0x000fe400078ef802 */
[----:B------:R-:W-:Y:S01]  /*1ac20*/  LOP3.LUT R3, R0, 0x30, R3, 0x78, !PT ;  /* 0x0000003000037812 */ /* 0x000fe200078e7803 */
[----:B------:R-:W-:Y:S01]  /*1ac30*/  IMAD.SHL.U32 R7, R8, 0x4, RZ ;  /* 0x0000000408077824 */ /* 0x000fe200078e00ff */
[----:B------:R-:W-:Y:S01]  /*1ac40*/  LOP3.LUT R4, R4, 0x10, R8, 0xf8, !PT ;  /* 0x0000001004047812 */ /* 0x000fe200078ef808 */
[----:B------:R-:W-:Y:S03]  /*1ac50*/  BSSY B7, `(.L_x_11447) ;  /* 0x00004ad000077945 */ /* 0x000fe60003800000 */
[----:B------:R-:W-:Y:S01]  /*1ac60*/  LOP3.LUT R4, R4, 0x10, R7, 0x78, !PT ;  /* 0x0000001004047812 */ /* 0x000fe200078e7807 */
[----:B------:R-:W-:Y:S01]  /*1ac70*/  IMAD.MOV.U32 R28, RZ, RZ, 0x1 ;  /* 0x00000001ff1c7424 */ /* 0x000fe200078e00ff */
[----:B------:R-:W-:Y:S01]  /*1ac80*/  LOP3.LUT R18, R3, 0x640, R18, 0xf8, !PT ;  /* 0x0000064003127812 */ /* 0x000fe200078ef812 */
[----:B------:R-:W-:Y:S01]  /*1ac90*/  IMAD.MOV.U32 R22, RZ, RZ, RZ ;  /* 0x000000ffff167224 */ /* 0x000fe200078e00ff */
[----:B------:R-:W-:Y:S01]  /*1aca0*/  LOP3.LUT R17, R5, R4, RZ, 0xfc, !PT ;  /* 0x0000000405117212 */ /* 0x000fe200078efcff */
[----:B------:R-:W-:-:S02]  /*1acb0*/  IMAD.MOV.U32 R19, RZ, RZ, RZ ;  /* 0x000000ffff137224 */ /* 0x000fc400078e00ff */
[----:B------:R-:W-:Y:S01]  /*1acc0*/  IMAD.MOV.U32 R23, RZ, RZ, 0x1 ;  /* 0x00000001ff177424 */ /* 0x000fe200078e00ff */
[----:B------:R-:W-:Y:S01]  /*1acd0*/  ULDC.64 UR38, c[0x0][0x198] ;  /* 0x0000660000267ab9 */ /* 0x000fe20000000a00 */
[----:B------:R-:W-:Y:S01]  /*1ace0*/  ULDC UR36, c[0x0][0xc] ;  /* 0x0000030000247ab9 */ /* 0x000fe20000000800 */
[C---:B--2---:R-:W-:Y:S02]  /*1acf0*/  LOP3.LUT R2, R6.reuse, 0x1, RZ, 0xfc, !PT ;  /* 0x0000000106027812 */ /* 0x044fe400078efcff */
[----:B------:R-:W-:-:S03]  /*1ad00*/  LOP3.LUT R0, R6, 0x2, RZ, 0xfc, !PT ;  /* 0x0000000206007812 */ /* 0x000fc600078efcff */
[----:B------:R0:W-:Y:S04]  /*1ad10*/  STL [R1+0x24], R2 ;  /* 0x0000240201007387 */ /* 0x0001e80000100800 */
[----:B------:R0:W-:Y:S04]  /*1ad20*/  STL [R1+0x8], R0 ;  /* 0x0000080001007387 */ /* 0x0001e80000100800 */
[----:B------:R0:W-:Y:S02]  /*1ad30*/  STL [R1+0x18], RZ ;  /* 0x000018ff01007387 */ /* 0x0001e40000100800 */
.L_x_11560:
[----:B------:R-:W-:Y:S05]  /*1ad40*/  YIELD ;  /* 0x0000000000007946 */ /* 0x000fea0003800000 */
[----:B------:R-:W-:Y:S01]  /*1ad50*/  ULDC.64 UR4, c[0x0][0xa28] ;  /* 0x00028a0000047ab9 */ /* 0x000fe20000000a00 */
[----:B------:R-:W-:Y:S02]  /*1ad60*/  CS2R R8, SRZ ;  /* 0x0000000000087805 */ /* 0x000fe4000001ff00 */
[----:B------:R-:W-:Y:S01]  /*1ad70*/  ISETP.NE.U32.AND P0, PT, RZ, UR4, PT ;  /* 0x00000004ff007c0c */ /* 0x000fe2000bf05070 */
[----:B------:R-:W1:Y:S01]  /*1ad80*/  LDC.64 R6, c[0x0][0xa00] ;  /* 0x00028000ff067b82 */ /* 0x000e620000000a00 */
[----:B------:R-:W-:Y:S01]  /*1ad90*/  ULDC.64 UR6, c[0x0][0xa08] ;  /* 0x0002820000067ab9 */ /* 0x000fe20000000a00 */
[----:B------:R-:W-:Y:S01]  /*1ada0*/  ULDC.64 UR8, c[0x0][0xa10] ;  /* 0x0002840000087ab9 */ /* 0x000fe20000000a00 */
[----:B------:R-:W-:Y:S01]  /*1adb0*/  ISETP.NE.AND.EX P0, PT, RZ, UR5, PT, P0 ;  /* 0x00000005ff007c0c */ /* 0x000fe2000bf05300 */
[----:B------:R-:W-:-:S04]  /*1adc0*/  ULDC.64 UR4, c[0x0][0xa18] ;  /* 0x0002860000047ab9 */ /* 0x000fc80000000a00 */
[----:B--2---:R-:W2:Y:S08]  /*1add0*/  LDC.64 R4, c[0x0][0xa08] ;  /* 0x00028200ff047b82 */ /* 0x004eb00000000a00 */
[----:B0-----:R-:W0:Y:S01]  /*1ade0*/  @P0 LDC.64 R2, c[0x0][0xa28] ;  /* 0x00028a00ff020b82 */ /* 0x001e220000000a00 */
[----:B------:R-:W-:Y:S02]  /*1adf0*/  ISETP.NE.U32.AND P2, PT, RZ, UR6, PT ;  /* 0x00000006ff007c0c */ /* 0x000fe4000bf45070 */
[----:B------:R-:W-:Y:S01]  /*1ae00*/  ISETP.NE.U32.AND P4, PT, RZ, UR8, PT ;  /* 0x00000008ff007c0c */ /* 0x000fe2000bf85070 */
[----:B0-----:R-:W-:-:S05]  /*1ae10*/  @P0 IMAD.WIDE R2, R27, 0x4, R2 ;  /* 0x000000041b020825 */ /* 0x001fca00078e0202 */
[----:B------:R0:W5:Y:S01]  /*1ae20*/  @P0 LDG.E R9, desc[UR40][R2.64] ;  /* 0x0000002802090981 */ /* 0x000162000c1e1900 */
[----:B------:R-:W-:Y:S01]  /*1ae30*/  ISETP.NE.U32.AND P0, PT, RZ, UR4, PT ;  /* 0x00000004ff007c0c */ /* 0x000fe2000bf05070 */
[----:B-1----:R-:W-:-:S03]  /*1ae40*/  IMAD.WIDE R6, R27, 0x4, R6 ;  /* 0x000000041b067825 */ /* 0x002fc600078e0206 */
[----:B------:R-:W-:Y:S01]  /*1ae50*/  ISETP.NE.AND.EX P0, PT, RZ, UR5, PT, P0 ;  /* 0x00000005ff007c0c */ /* 0x000fe2000bf05300 */
[----:B------:R-:W-:Y:S01]  /*1ae60*/  ULDC.64 UR4, c[0x0][0xa00] ;  /* 0x0002800000047ab9 */ /* 0x000fe20000000a00 */
[----:B------:R-:W-:Y:S01]  /*1ae70*/  IMAD.MOV.U32 R11, RZ, RZ, RZ ;  /* 0x000000ffff0b7224 */ /* 0x000fe200078e00ff */
[----:B------:R-:W-:Y:S01]  /*1ae80*/  ISETP.NE.U32.AND P1, PT, RZ, UR4, PT ;  /* 0x00000004ff007c0c */ /* 0x000fe2000bf25070 */
[----:B------:R-:W-:Y:S01]  /*1ae90*/  IMAD.MOV.U32 R0, RZ, RZ, RZ ;  /* 0x000000ffff007224 */ /* 0x000fe200078e00ff */
[----:B0-----:R-:W0:Y:S01]  /*1aea0*/  LDC.64 R2, c[0x0][0xa10] ;  /* 0x00028400ff027b82 */ /* 0x001e220000000a00 */
[----:B--2---:R-:W-:Y:S01]  /*1aeb0*/  IMAD.WIDE R4, R27, 0x4, R4 ;  /* 0x000000041b047825 */ /* 0x004fe200078e0204 */
[----:B------:R-:W-:Y:S02]  /*1aec0*/  ISETP.NE.AND.EX P3, PT, RZ, UR5, PT, P1 ;  /* 0x00000005ff007c0c */ /* 0x000fe4000bf65310 */
[----:B------:R-:W-:Y:S02]  /*1aed0*/  ISETP.NE.AND.EX P1, PT, RZ, UR7, PT, P2 ;  /* 0x00000007ff007c0c */ /* 0x000fe4000bf25320 */
[----:B------:R-:W-:-:S02]  /*1aee0*/  ISETP.NE.AND.EX P2, PT, RZ, UR9, PT, P4 ;  /* 0x00000009ff007c0c */ /* 0x000fc4000bf45340 */
[----:B------:R-:W1:Y:S07]  /*1aef0*/  @P0 LDC.64 R12, c[0x0][0xa18] ;  /* 0x00028600ff0c0b82 */ /* 0x000e6e0000000a00 */
[----:B------:R-:W2:Y:S04]  /*1af00*/  @P3 LDG.E R8, desc[UR40][R6.64] ;  /* 0x0000002806083981 */ /* 0x000ea8000c1e1900 */
        /* <DEDUP_REMOVED lines=15> */
[----:B0-----:R-:W-:Y:S01]  /*1b000*/  IMAD.U32 R12, RZ, RZ, UR4 ;  /* 0x00000004ff0c7e24 */ /* 0x001fe2000f8e00ff */
[----:B--2---:R0:W-:Y:S02]  /*1b010*/  STL [R1+0x20], R8 ;  /* 0x0000200801007387 */ /* 0x0041e40000100800 */
[----:B0-----:R-:W-:Y:S01]  /*1b020*/  IMAD.U32 R8, RZ, RZ, UR5 ;  /* 0x00000005ff087e24 */ /* 0x001fe2000f8e00ff */
[----:B------:R-:W-:Y:S06]  /*1b030*/  @P0 BRA `(.L_x_11448) ;  /* 0x0000000000100947 */ /* 0x000fec0003800000 */
[----:B------:R-:W-:Y:S05]  /*1b040*/  @!P3 BRA `(.L_x_11448) ;  /* 0x00000000000cb947 */ /* 0x000fea0003800000 */
[----:B-----5:R-:W2:Y:S04]  /*1b050*/  LDG.E R10, desc[UR40][R6.64] ;  /* 0x00000028060a7981 */ /* 0x020ea8000c1e1900 */
[----:B------:R-:W2:Y:S02]  /*1b060*/  LDG.E R6, desc[UR40][R6.64+0x4] ;  /* 0x0000042806067981 */ /* 0x000ea4000c1e1900 */
[----:B--2---:R-:W-:-:S07]  /*1b070*/  IMAD.IADD R10, R6, 0x1, -R10 ;  /* 0x00000001060a7824 */ /* 0x004fce00078e0a0a */
.L_x_11448:
        /* <DEDUP_REMOVED lines=10> */
.L_x_11449:
[----:B------:R-:W-:Y:S05]  /*1b120*/  @!P1 BRA `(.L_x_11450) ;  /* 0x00000000000c9947 */ /* 0x000fea0003800000 */
[----:B------:R-:W2:Y:S04]  /*1b130*/  LDG.E R12, desc[UR40][R4.64] ;  /* 0x00000028040c7981 */ /* 0x000ea8000c1e1900 */
[----:B------:R-:W2:Y:S02]  /*1b140*/  LDG.E R7, desc[UR40][R4.64+0x4] ;  /* 0x0000042804077981 */ /* 0x000ea4000c1e1900 */
[----:B--2---:R-:W-:-:S07]  /*1b150*/  IMAD.IADD R12, R7, 0x1, -R12 ;  /* 0x00000001070c7824 */ /* 0x004fce00078e0a0c */
.L_x_11450:
[----:B0-----:R-:W2:Y:S04]  /*1b160*/  @P2 LDG.E R5, desc[UR40][R2.64] ;  /* 0x0000002802052981 */ /* 0x001ea8000c1e1900 */
[----:B------:R-:W2:Y:S01]  /*1b170*/  @P2 LDG.E R4, desc[UR40][R2.64+0x4] ;  /* 0x0000042802042981 */ /* 0x000ea2000c1e1900 */
[----:B-----5:R-:W-:Y:S02]  /*1b180*/  IMAD.IADD R9, R12, 0x1, -R9 ;  /* 0x000000010c097824 */ /* 0x020fe400078e0a09 */
[----:B------:R-:W-:-:S05]  /*1b190*/  IMAD R7, R25, 0xc0, RZ ;  /* 0x000000c019077824 */ /* 0x000fca00078e02ff */
[----:B------:R-:W-:Y:S01]  /*1b1a0*/  IADD3 R6, -R10, 0xc0, R7 ;  /* 0x000000c00a067810 */ /* 0x000fe20007ffe107 */
[----:B--2---:R-:W-:-:S04]  /*1b1b0*/  @P2 IMAD.IADD R8, R4, 0x1, -R5 ;  /* 0x0000000104082824 */ /* 0x004fc800078e0a05 */
[----:B------:R-:W-:-:S04]  /*1b1c0*/  IMAD.IADD R3, R9, 0x1, R8 ;  /* 0x0000000109037824 */ /* 0x000fc800078e0208 */
[C---:B------:R-:W-:Y:S02]  /*1b1d0*/  VIADD R4, R3.reuse, 0x9f ;  /* 0x0000009f03047836 */ /* 0x040fe40000000000 */
[----:B------:R-:W-:Y:S02]  /*1b1e0*/  IMAD.IADD R2, R3, 0x1, R6 ;  /* 0x0000000103027824 */ /* 0x000fe400078e0206 */
[----:B------:R-:W-:-:S05]  /*1b1f0*/  IMAD.HI R4, R4, 0x66666667, RZ ;  /* 0x6666666704047827 */ /* 0x000fca00078e02ff */
[----:B------:R-:W-:-:S04]  /*1b200*/  SHF.R.U32.HI R5, RZ, 0x1f, R4 ;  /* 0x0000001fff057819 */ /* 0x000fc80000011604 */
[----:B------:R-:W-:Y:S02]  /*1b210*/  LEA.HI.SX32 R20, R4, R5, 0x1a ;  /* 0x0000000504147211 */ /* 0x000fe400078fd2ff */
[----:B------:R-:W0:Y:S02]  /*1b220*/  LDC.64 R4, c[0x0][0x9e0] ;  /* 0x00027800ff047b82 */ /* 0x000e240000000a00 */
        /* <DEDUP_REMOVED lines=14> */
.L_x_11453:
[----:B------:R-:W-:-:S13]  /*1b310*/  ISETP.NE.AND P0, PT, R5, 0x1, PT ;  /* 0x000000010500780c */ /* 0x000fda0003f05270 */
[----:B------:R-:W0:Y:S02]  /*1b320*/  @P0 LDC.64 R6, c[0x0][0x9e8] ;  /* 0x00027a00ff060b82 */ /* 0x000e240000000a00 */
[----:B0-----:R-:W-:-:S05]  /*1b330*/  @P0 IMAD.HI.U32 R6, R11, R6, RZ ;  /* 0x000000060b060227 */ /* 0x001fca00078e00ff */
[----:B------:R-:W-:-:S07]  /*1b340*/  @P0 SHF.R.U32.HI R11, RZ, R7, R6 ;  /* 0x00000007ff0b0219 */ /* 0x000fce0000011606 */
.L_x_11454:
[----:B------:R-:W-:Y:S05]  /*1b350*/  BSYNC B0 ;  /* 0x0000000000007941 */ /* 0x000fea0003800000 */
.L_x_11452:
[----:B------:R-:W-:-:S05]  /*1b360*/  IMAD R11, R11, R5, R5 ;  /* 0x000000050b0b7224 */ /* 0x000fca00078e0205 */
[----:B------:R-:W-:-:S07]  /*1b370*/  VIMNMX R4, R4, R11, PT ;  /* 0x0000000b04047248 */ /* 0x000fce0003fe0100 */
.L_x_11451:
        /* <DEDUP_REMOVED lines=15> */
.L_x_11457:
[----:B------:R-:W-:Y:S01]  /*1b470*/  ISETP.NE.AND P0, PT, R5, 0x1, PT ;  /* 0x000000010500780c */ /* 0x000fe20003f05270 */
[----:B------:R-:W-:-:S12]  /*1b480*/  IMAD.MOV.U32 R11, RZ, RZ, R3 ;  /* 0x000000ffff0b7224 */ /* 0x000fd800078e0003 */
[----:B------:R-:W0:Y:S02]  /*1b490*/  @P0 LDC.64 R6, c[0x0][0x9e8] ;  /* 0x00027a00ff060b82 */ /* 0x000e240000000a00 */
[----:B0-----:R-:W-:-:S05]  /*1b4a0*/  @P0 IMAD.HI.U32 R6, R3, R6, RZ ;  /* 0x0000000603060227 */ /* 0x001fca00078e00ff */
[----:B------:R-:W-:-:S07]  /*1b4b0*/  @P0 SHF.R.U32.HI R11, RZ, R7, R6 ;  /* 0x00000007ff0b0219 */ /* 0x000fce0000011606 */
.L_x_11458:
[----:B------:R-:W-:Y:S05]  /*1b4c0*/  BSYNC B0 ;  /* 0x0000000000007941 */ /* 0x000fea0003800000 */
.L_x_11456:
[----:B------:R-:W-:-:S05]  /*1b4d0*/  IMAD R5, R11, R5, RZ ;  /* 0x000000050b057224 */ /* 0x000fca00078e02ff */
[----:B------:R-:W-:-:S07]  /*1b4e0*/  VIMNMX R10, R10, R5, !PT ;  /* 0x000000050a0a7248 */ /* 0x000fce0007fe0100 */
.L_x_11455:
[----:B------:R-:W-:Y:S01]  /*1b4f0*/  VIADD R4, R4, 0x9f ;  /* 0x0000009f04047836 */ /* 0x000fe20000000000 */
[----:B------:R-:W-:Y:S01]  /*1b500*/  BSSY B0, `(.L_x_11459) ;  /* 0x00000e6000007945 */ /* 0x000fe20003800000 */
        /* <DEDUP_REMOVED lines=11> */
[----:B------:R-:W-:-:S04]  /*1b5c0*/  VIMNMX R9, R9, R8, PT ;  /* 0x0000000809097248 */ /* 0x000fc80003fe0100 */
[----:B------:R-:W-:Y:S01]  /*1b5d0*/  ISETP.GT.AND P0, PT, R9, R4, PT ;  /* 0x000000040900720c */ /* 0x000fe20003f04270 */
[----:B------:R-:W-:-:S05]  /*1b5e0*/  IMAD.WIDE.U32 R4, R4, -0x33333333, RZ ;  /* 0xcccccccd04047825 */ /* 0x000fca00078e00ff */
[----:B------:R-:W-:-:S07]  /*1b5f0*/  SHF.R.U32.HI R7, RZ, 0x7, R5 ;  /* 0x00000007ff077819 */ /* 0x000fce0000011605 */
[----:B------:R-:W-:-:S04]  /*1b600*/  @P0 VIADD R6, R9, 0x9f ;  /* 0x0000009f09060836 */ /* 0x000fc80000000000 */
[----:B------:R-:W-:-:S04]  /*1b610*/  @P0 IMAD.HI R4, R6, 0x66666667, RZ ;  /* 0x6666666706040827 */ /* 0x000fc800078e02ff */
[----:B------:R-:W-:Y:S01]  /*1b620*/  IMAD.MOV.U32 R6, RZ, RZ, R7 ;  /* 0x000000ffff067224 */ /* 0x000fe200078e0007 */
[----:B------:R-:W-:-:S04]  /*1b630*/  @P0 SHF.R.U32.HI R5, RZ, 0x1f, R4 ;  /* 0x0000001fff050819 */ /* 0x000fc80000011604 */
[----:B------:R-:W-:Y:S02]  /*1b640*/  @P0 LEA.HI.SX32 R6, R4, R5, 0x1a ;  /* 0x0000000504060211 */ /* 0x000fe400078fd2ff */
        /* <DEDUP_REMOVED lines=17> */
.L_x_11607:
[----:B-1----:R-:W-:Y:S02]  /*1b760*/  ISETP.NE.AND P0, PT, R14, RZ, PT ;  /* 0x000000ff0e00720c */ /* 0x002fe40003f05270 */
[----:B------:R-:W-:-:S11]  /*1b770*/  PLOP3.LUT P6, PT, PT, PT, PT, 0x8, 0x0 ;  /* 0x000000000000781c */ /* 0x000fd60003fce170 */
[----:B------:R-:W-:Y:S05]  /*1b780*/  @P0 BRA `(.L_x_11462) ;  /* 0x00000000000c0947 */ /* 0x000fea0003800000 */
[----:B------:R-:W-:-:S03]  /*1b790*/  UMOV UR4, 0xffffffff ;  /* 0xffffffff00047882 */ /* 0x000fc60000000000 */
[----:B------:R-:W-:Y:S05]  /*1b7a0*/  BRA.DIV UR4, `(.L_x_11463) ;  /* 0x0000004e04647947 */ /* 0x000fea000b800000 */
[----:B------:R-:W-:-:S13]  /*1b7b0*/  ELECT P6, URZ, PT ;  /* 0x00000000003f782f */ /* 0x000fda00038c0000 */
.L_x_11462:
[----:B0-----:R-:W2:Y:S01]  /*1b7c0*/  LDL R8, [R1+0x18] ;  /* 0x0000180001087983 */ /* 0x001ea20000100800 */
[----:B------:R-:W-:Y:S01]  /*1b7d0*/  MOV R10, 0x400 ;  /* 0x00000400000a7802 */ /* 0x000fe20000000f00 */
[----:B------:R-:W-:Y:S01]  /*1b7e0*/  BSSY B1, `(.L_x_11464) ;  /* 0x000000a000017945 */ /* 0x000fe20003800000 */
[----:B--2---:R-:W-:-:S05]  /*1b7f0*/  VIADD R8, R8, 0x1 ;  /* 0x0000000108087836 */ /* 0x004fca0000000000 */
[----:B------:R-:W-:-:S04]  /*1b800*/  LEA.HI R9, R8, R8, RZ, 0x1 ;  /* 0x0000000808097211 */ /* 0x000fc800078f08ff */
[----:B------:R-:W-:-:S05]  /*1b810*/  LOP3.LUT R9, R9, 0xfffffffe, RZ, 0xc0, !PT ;  /* 0xfffffffe09097812 */ /* 0x000fca00078ec0ff */
[----:B------:R-:W-:Y:S02]  /*1b820*/  IMAD.IADD R9, R8, 0x1, -R9 ;  /* 0x0000000108097824 */ /* 0x000fe400078e0a09 */
[----:B------:R-:W0:Y:S03]  /*1b830*/  S2R R8, SR_CgaCtaId ;  /* 0x0000000000087919 */ /* 0x000e260000008800 */
[----:B------:R-:W-:Y:S02]  /*1b840*/  SHF.L.U32 R9, R9, 0x1f, RZ ;  /* 0x0000001f09097819 */ /* 0x000fe400000006ff */
[----:B0-----:R-:W-:-:S04]  /*1b850*/  LEA R8, R8, R10, 0x18 ;  /* 0x0000000a08087211 */ /* 0x001fc800078ec0ff */
[----:B------:R-:W0:Y:S02]  /*1b860*/  SYNCS.PHASECHK.TRANS64.TRYWAIT P0, [R8+URZ+0x13220], R9 ;  /* 0x01322009080075a7 */ /* 0x000e24000800017f */
[----:B0-----:R-:W-:Y:S05]  /*1b870*/  @!P0 BRA `(.L_x_11465) ;  /* 0x0000004c00508947 */ /* 0x001fea0003800000 */
.L_x_11610:
[----:B------:R-:W-:Y:S05]  /*1b880*/  BSYNC B1 ;  /* 0x0000000000017941 */ /* 0x000fea0003800000 */
.L_x_11464:
        /* <DEDUP_REMOVED lines=10> */
.L_x_11611:
[----:B------:R-:W-:Y:S05]  /*1b930*/  BSYNC B2 ;  /* 0x0000000000027941 */ /* 0x000fea0003800000 */
.L_x_11468:
        /* <DEDUP_REMOVED lines=9> */
.L_x_11471:
[----:B------:R-:W-:Y:S05]  /*1b9d0*/  BSYNC B2 ;  /* 0x0000000000027941 */ /* 0x000fea0003800000 */
.L_x_11470:
        /* <DEDUP_REMOVED lines=12> */
.L_x_11472:
        /* <DEDUP_REMOVED lines=13> */
.L_x_11612:
[----:B------:R-:W-:Y:S05]  /*1bb70*/  BSYNC B2 ;  /* 0x0000000000027941 */ /* 0x000fea0003800000 */
.L_x_11473:
[----:B------:R-:W-:Y:S04]  /*1bb80*/  BSSY B2, `(.L_x_11475) ;  /* 0x0000009000027945 */ /* 0x000fe80003800000 */
        /* <DEDUP_REMOVED lines=8> */
.L_x_11476:
[----:B------:R-:W-:Y:S05]  /*1bc10*/  BSYNC B2 ;  /* 0x0000000000027941 */ /* 0x000fea0003800000 */
.L_x_11475:
[----:B------:R-:W-:Y:S01]  /*1bc20*/  R2UR UR10, R15 ;  /* 0x000000000f0a72ca */ /* 0x000fe200000e0000 */
[----:B------:R-:W-:Y:S01]  /*1bc30*/  IMAD.MOV.U32 R14, RZ, RZ, 0x0 ;  /* 0x00000000ff0e7424 */ /* 0x000fe200078e00ff */
[----:B------:R-:W-:Y:S01]  /*1bc40*/  UIADD3 UR4, UP0, UR38, 0x670, URZ ;  /* 0x0000067026047890 */ /* 0x000fe2000ff1e03f */
[----:B------:R-:W-:Y:S01]  /*1bc50*/  IMAD.MOV.U32 R15, RZ, RZ, 0x12f00000 ;  /* 0x12f00000ff0f7424 */ /* 0x000fe200078e00ff */
[----:B------:R-:W-:Y:S01]  /*1bc60*/  PLOP3.LUT P0, PT, PT, PT, PT, 0x80, 0x0 ;  /* 0x000000000000781c */ /* 0x000fe20003f0f070 */
[----:B------:R-:W-:Y:S01]  /*1bc70*/  VIADD R11, R11, 0x6000 ;  /* 0x000060000b0b7836 */ /* 0x000fe20000000000 */
[----:B------:R-:W-:Y:S01]  /*1bc80*/  R2UR UR6, R14 ;  /* 0x000000000e0672ca */ /* 0x000fe200000e0000 */
[----:B01----:R-:W-:Y:S01]  /*1bc90*/  VIADD R9, R9, 0x132b0 ;  /* 0x000132b009097836 */ /* 0x003fe20000000000 */
[----:B------:R-:W-:Y:S01]  /*1bca0*/  R2UR UR7, R15 ;  /* 0x000000000f0772ca */ /* 0x000fe200000e0000 */
[----:B------:R-:W-:-:S14]  /*1bcb0*/  UIADD3.X UR5, URZ, UR39, URZ, UP0, !UPT ;  /* 0x000000273f057290 */ /* 0x000fdc00087fe43f */
.L_x_11477:
        /* <DEDUP_REMOVED lines=10> */
.L_x_11467:
[----:B------:R-:W-:Y:S05]  /*1bd60*/  BSYNC B1 ;  /* 0x0000000000017941 */ /* 0x000fea0003800000 */
.L_x_11466:
        /* <DEDUP_REMOVED lines=9> */
.L_x_11490:
        /* <DEDUP_REMOVED lines=11> */
.L_x_11613:
[----:B------:R-:W-:Y:S05]  /*1beb0*/  BSYNC B2 ;  /* 0x0000000000027941 */ /* 0x000fea0003800000 */
.L_x_11480:
        /* <DEDUP_REMOVED lines=9> */
.L_x_11483:
[----:B------:R-:W-:Y:S05]  /*1bf50*/  BSYNC B2 ;  /* 0x0000000000027941 */ /* 0x000fea0003800000 */
.L_x_11482:
        /* <DEDUP_REMOVED lines=11> */
.L_x_11484:
        /* <DEDUP_REMOVED lines=13> */
.L_x_11614:
[----:B------:R-:W-:Y:S05]  /*1c0e0*/  BSYNC B2 ;  /* 0x0000000000027941 */ /* 0x000fea0003800000 */
.L_x_11485:
        /* <DEDUP_REMOVED lines=9> */
.L_x_11488:
[----:B------:R-:W-:Y:S05]  /*1c180*/  BSYNC B2 ;  /* 0x0000000000027941 */ /* 0x000fea0003800000 */
.L_x_11487:
        /* <DEDUP_REMOVED lines=10> */
.L_x_11489:
        /* <DEDUP_REMOVED lines=10> */
.L_x_11479:
[----:B------:R-:W-:Y:S05]  /*1c2d0*/  BSYNC B1 ;  /* 0x0000000000017941 */ /* 0x000fea0003800000 */
.L_x_11478:
        /* <DEDUP_REMOVED lines=8> */
.L_x_11460:
[----:B------:R-:W-:Y:S05]  /*1c360*/  BSYNC B0 ;  /* 0x0000000000007941 */ /* 0x000fea0003800000 */
.L_x_11459:
[----:B------:R-:W0:Y:S01]  /*1c370*/  LDC.64 R4, c[0x0][0x9e0] ;  /* 0x00027800ff047b82 */ /* 0x000e220000000a00 */
[----:B------:R-:W-:Y:S07]  /*1c380*/  @!P0 WARPSYNC.ALL ;  /* 0x0000000000008948 */ /* 0x000fee0003800000 */
[----:B------:R-:W-:Y:S01]  /*1c390*/  @!P0 BAR.SYNC.DEFER_BLOCKING 0xc, 0x200 ;  /* 0x0308000000008b1d */ /* 0x000fe20000010000 */
        /* <DEDUP_REMOVED lines=14> */
.L_x_11493:
[----:B------:R-:W-:-:S13]  /*1c480*/  ISETP.NE.AND P1, PT, R5, 0x1, PT ;  /* 0x000000010500780c */ /* 0x000fda0003f25270 */
[----:B------:R-:W0:Y:S02]  /*1c490*/  @P1 LDC.64 R6, c[0x0][0x9e8] ;  /* 0x00027a00ff061b82 */ /* 0x000e240000000a00 */
[----:B0-----:R-:W-:-:S05]  /*1c4a0*/  @P1 IMAD.HI.U32 R6, R0, R6, RZ ;  /* 0x0000000600061227 */ /* 0x001fca00078e00ff */
[----:B------:R-:W-:-:S07]  /*1c4b0*/  @P1 SHF.R.U32.HI R0, RZ, R7, R6 ;  /* 0x00000007ff001219 */ /* 0x000fce0000011606 */
.L_x_11494:
[----:B------:R-:W-:Y:S05]  /*1c4c0*/  BSYNC B0 ;  /* 0x0000000000007941 */ /* 0x000fea0003800000 */
.L_x_11492:
[----:B------:R-:W-:-:S05]  /*1c4d0*/  IMAD R7, R0, R5, R5 ;  /* 0x0000000500077224 */ /* 0x000fca00078e0205 */
[----:B------:R-:W-:-:S07]  /*1c4e0*/  VIMNMX R4, R4, R7, PT ;  /* 0x0000000704047248 */ /* 0x000fce0003fe0100 */
.L_x_11491:
[----:B------:R-:W-:Y:S01]  /*1c4f0*/  VIADD R4, R4, 0x9f ;  /* 0x0000009f04047836 */ /* 0x000fe20000000000 */
[----:B------:R-:W-:Y:S02]  /*1c500*/  ULDC UR4, c[0x0][0x9dc] ;  /* 0x0002770000047ab9 */ /* 0x000fe40000000800 */
[----:B------:R-:W-:Y:S02]  /*1c510*/  VIADD R0, R3, -UR4 ;  /* 0x8000000403007c36 */ /* 0x000fe40008000000 */
[----:B------:R-:W-:-:S05]  /*1c520*/  IMAD.HI R4, R4, 0x66666667, RZ ;  /* 0x6666666704047827 */ /* 0x000fca00078e02ff */
[----:B------:R-:W-:-:S04]  /*1c530*/  SHF.R.U32.HI R7, RZ, 0x1f, R4 ;  /* 0x0000001fff077819 */ /* 0x000fc80000011604 */
[----:B------:R-:W-:-:S04]  /*1c540*/  LEA.HI.SX32 R7, R4, R7, 0x1a ;  /* 0x0000000704077211 */ /* 0x000fc800078fd2ff */
        /* <DEDUP_REMOVED lines=13> */
.L_x_11497:
[----:B------:R-:W-:-:S13]  /*1c620*/  ISETP.NE.AND P0, PT, R5, 0x1, PT ;  /* 0x000000010500780c */ /* 0x000fda0003f05270 */
[----:B------:R-:W1:Y:S02]  /*1c630*/  @P0 LDC.64 R6, c[0x0][0x9e8] ;  /* 0x00027a00ff060b82 */ /* 0x000e640000000a00 */
[----:B-1----:R-:W-:-:S05]  /*1c640*/  @P0 IMAD.HI.U32 R6, R3, R6, RZ ;  /* 0x0000000603060227 */ /* 0x002fca00078e00ff */
[----:B------:R-:W-:-:S07]  /*1c650*/  @P0 SHF.R.U32.HI R3, RZ, R7, R6 ;  /* 0x00000007ff030219 */ /* 0x000fce0000011606 */
.L_x_11498:
[----:B------:R-:W-:Y:S05]  /*1c660*/  BSYNC B0 ;  /* 0x0000000000007941 */ /* 0x000fea0003800000 */
.L_x_11496:
[----:B------:R-:W-:-:S05]  /*1c670*/  IMAD R3, R3, R5, RZ ;  /* 0x0000000503037224 */ /* 0x000fca00078e02ff */
[----:B------:R-:W-:-:S07]  /*1c680*/  VIMNMX R0, R0, R3, !PT ;  /* 0x0000000300007248 */ /* 0x000fce0007fe0100 */
.L_x_11495:
[----:B------:R-:W-:Y:S01]  /*1c690*/  IMAD.HI R0, R0, 0x66666667, RZ ;  /* 0x6666666700007827 */ /* 0x000fe200078e02ff */
[----:B------:R-:W-:Y:S04]  /*1c6a0*/  BSSY B6, `(.L_x_11499) ;  /* 0x0000247000067945 */ /* 0x000fe80003800000 */
[----:B------:R-:W-:-:S04]  /*1c6b0*/  SHF.R.U32.HI R3, RZ, 0x1f, R0 ;  /* 0x0000001fff037819 */ /* 0x000fc80000011600 */
[----:B------:R-:W-:-:S04]  /*1c6c0*/  LEA.HI.SX32 R3, R0, R3, 0x1a ;  /* 0x0000000300037211 */ /* 0x000fc800078fd2ff */
[----:B------:R-:W-:-:S04]  /*1c6d0*/  VIMNMX R4, RZ, R3, !PT ;  /* 0x00000003ff047248 */ /* 0x000fc80007fe0100 */
[----:B------:R-:W-:Y:S01]  /*1c6e0*/  ISETP.GT.AND P0, PT, R2, R4, PT ;  /* 0x000000040200720c */ /* 0x000fe20003f04270 */
[----:B------:R1:W-:-:S12]  /*1c6f0*/  STL [R1], R4 ;  /* 0x0000000401007387 */ /* 0x0003d80000100800 */
[----:B-1----:R-:W-:Y:S05]  /*1c700*/  @P0 BRA `(.L_x_11500) ;  /* 0x0000000000440947 */ /* 0x002fea0003800000 */
[----:B0-----:R-:W0:Y:S02]  /*1c710*/  S2R R2, SR_TID.X ;  /* 0x0000000000027919 */ /* 0x001e240000002100 */
        /* <DEDUP_REMOVED lines=16> */
.L_x_11500:
[----:B------:R-:W1:Y:S01]  /*1c820*/  S2R R0, SR_CgaCtaId ;  /* 0x0000000000007919 */ /* 0x000e620000008800 */
[----:B------:R-:W-:-:S04]  /*1c830*/  MOV R29, 0x400 ;  /* 0x00000400001d7802 */ /* 0x000fc80000000f00 */
[----:B-1----:R-:W-:-:S05]  /*1c840*/  LEA R29, R0, R29, 0x18 ;  /* 0x0000001d001d7211 */ /* 0x002fca00078ec0ff */
        /* <DEDUP_REMOVED lines=19> */
.L_x_11502:
[----:B------:R-:W-:Y:S01]  /*1c980*/  VIADD R0, R29, 0x6000 ;  /* 0x000060001d007836 */ /* 0x000fe20000000000 */
[----:B------:R-:W-:-:S04]  /*1c990*/  LOP3.LUT R16, R16, 0xfffffffe, RZ, 0xc0, !PT ;  /* 0xfffffffe10107812 */ /* 0x000fc800078ec0ff */
[----:B------:R-:W-:-:S13]  /*1c9a0*/  LOP3.LUT P0, RZ, R0, 0x1bf, RZ, 0xc0, !PT ;  /* 0x000001bf00ff7812 */ /* 0x000fda000780c0ff */
[----:B------:R-:W-:Y:S01]  /*1c9b0*/  @P0 LOP3.LUT R16, R16, 0x1, RZ, 0xfc, !PT ;  /* 0x0000000110100812 */ /* 0x000fe200078efcff */
[----:B------:R-:W-:Y:S06]  /*1c9c0*/  @!P0 BRA `(.L_x_11503) ;  /* 0x0000000000408947 */ /* 0x000fec0003800000 */
        /* <DEDUP_REMOVED lines=16> */
.L_x_11503:
        /* <DEDUP_REMOVED lines=19> */
.L_x_11504:
[----:B0-----:R-:W-:-:S05]  /*1cc00*/  VIADD R2, R29, 0x6000 ;  /* 0x000060001d027836 */ /* 0x001fca0000000000 */
        /* <DEDUP_REMOVED lines=18> */
.L_x_11505:
[----:B------:R-:W2:Y:S01]  /*1cd30*/  LDL.LU R21, [R1+0x20] ;  /* 0x0000200001157983 */ /* 0x000ea20000300800 */
[----:B------:R-:W0:Y:S01]  /*1cd40*/  LDC R0, c[0x0][0x428] ;  /* 0x00010a00ff007b82 */ /* 0x000e220000000800 */
[----:B------:R-:W-:Y:S01]  /*1cd50*/  ULDC.64 UR4, c[0x0][0x9f8] ;  /* 0x00027e0000047ab9 */ /* 0x000fe20000000a00 */
[----:B------:R-:W1:Y:S01]  /*1cd60*/  S2R R20, SR_TID.X ;  /* 0x0000000000147919 */ /* 0x000e620000002100 */
[----:B------:R-:W-:-:S04]  /*1cd70*/  ISETP.NE.U32.AND P0, PT, RZ, UR4, PT ;  /* 0x00000004ff007c0c */ /* 0x000fc8000bf05070 */
[----:B------:R-:W-:Y:S01]  /*1cd80*/  ISETP.NE.AND.EX P0, PT, RZ, UR5, PT, P0 ;  /* 0x00000005ff007c0c */ /* 0x000fe2000bf05300 */
[----:B------:R-:W-:Y:S01]  /*1cd90*/  ULDC.64 UR4, c[0x0][0xa00] ;  /* 0x0002800000047ab9 */ /* 0x000fe20000000a00 */
[----:B0-----:R-:W-:Y:S01]  /*1cda0*/  ISETP.NE.AND P1, PT, R0, 0x1, PT ;  /* 0x000000010000780c */ /* 0x001fe20003f25270 */
[----:B------:R-:W-:-:S12]  /*1cdb0*/  IMAD.MOV.U32 R0, RZ, RZ, R26 ;  /* 0x000000ffff007224 */ /* 0x000fd800078e001a */
[----:B------:R-:W0:Y:S08]  /*1cdc0*/  @P1 LDC R3, c[0x0][0x42c] ;  /* 0x00010b00ff031b82 */ /* 0x000e300000000800 */
[----:B------:R-:W3:Y:S01]  /*1cdd0*/  @P1 LDC R2, c[0x0][0x430] ;  /* 0x00010c00ff021b82 */ /* 0x000ee20000000800 */
[----:B0-----:R-:W-:-:S05]  /*1cde0*/  @P1 IMAD.HI.U32 R3, R26, R3, RZ ;  /* 0x000000031a031227 */ /* 0x001fca00078e00ff */
[----:B---3--:R-:W-:Y:S02]  /*1cdf0*/  @P1 SHF.R.U32.HI R0, RZ, R2, R3 ;  /* 0x00000002ff001219 */ /* 0x008fe40000011603 */
[----:B------:R-:W0:Y:S02]  /*1ce00*/  @P0 LDC.64 R2, c[0x0][0x9f8] ;  /* 0x00027e00ff020b82 */ /* 0x000e240000000a00 */
[----:B0-----:R-:W-:-:S04]  /*1ce10*/  @P0 IMAD.WIDE R2, R27, 0x4, R2 ;  /* 0x000000041b020825 */ /* 0x001fc800078e0202 */
[----:B--2---:R-:W-:Y:S01]  /*1ce20*/  IMAD R25, R25, 0xc0, R21 ;  /* 0x000000c019197824 */ /* 0x004fe200078e0215 */
[----:B-1----:R-:W-:Y:S01]  /*1ce30*/  LOP3.LUT R21, R20, 0x7f, RZ, 0xc0, !PT ;  /* 0x0000007f14157812 */ /* 0x002fe200078ec0ff */
[----:B------:R-:W-:-:S03]  /*1ce40*/  IMAD.MOV.U32 R20, RZ, RZ, R27 ;  /* 0x000000ffff147224 */ /* 0x000fc600078e001b */
[----:B------:R-:W-:-:S03]  /*1ce50*/  ISETP.NE.AND P1, PT, R21, RZ, PT ;  /* 0x000000ff1500720c */ /* 0x000fc60003f25270 */
[----:B------:R0:W5:Y:S01]  /*1ce60*/  @P0 LDG.E R20, desc[UR40][R2.64] ;  /* 0x0000002802140981 */ /* 0x000162000c1e1900 */
[----:B------:R-:W-:Y:S02]  /*1ce70*/  ISETP.NE.U32.AND P0, PT, RZ, UR4, PT ;  /* 0x00000004ff007c0c */ /* 0x000fe4000bf05070 */
[----:B------:R-:W-:Y:S02]  /*1ce80*/  PLOP3.LUT P3, PT, P1, PT, PT, 0x8, 0x0 ;  /* 0x000000000000781c */ /* 0x000fe40000f6e170 */
[----:B------:R-:W-:-:S04]  /*1ce90*/  ISETP.NE.AND.EX P2, PT, RZ, UR5, PT, P0 ;  /* 0x00000005ff007c0c */ /* 0x000fc8000bf45300 */
[----:B------:R-:W-:Y:S01]  /*1cea0*/  SEL R6, R27, RZ, !P2 ;  /* 0x000000ff1b067207 */ /* 0x000fe20005000000 */
[----:B------:R-:W-:-:S05]  /*1ceb0*/  VOTEU.ALL UP1, P1 ;  /* 0x00000000003f7886 */ /* 0x000fca0000820000 */
[----:B------:R-:W-:-:S04]  /*1cec0*/  @!UP1 UIADD3 UR8, UP0, UR38, 0x270, URZ ;  /* 0x0000027026089890 */ /* 0x000fc8000ff1e03f */
[----:B------:R-:W-:-:S03]  /*1ced0*/  @!UP1 UIADD3.X UR9, URZ, UR39, URZ, UP0, !UPT ;  /* 0x000000273f099290 */ /* 0x000fc600087fe43f */
[----:B0-----:R-:W-:-:S09]  /*1cee0*/  VOTEU.ALL UP0, P1 ;  /* 0x00000000003f7886 */ /* 0x001fd20000800000 */
.L_x_11506:
        /* <DEDUP_REMOVED lines=22> */
.L_x_11617:
[----:B-1----:R-:W-:Y:S02]  /*1d050*/  ISETP.NE.AND P0, PT, R14, RZ, PT ;  /* 0x000000ff0e00720c */ /* 0x002fe40003f05270 */
[----:B------:R-:W-:-:S11]  /*1d060*/  PLOP3.LUT P6, PT, PT, PT, PT, 0x8, 0x0 ;  /* 0x000000000000781c */ /* 0x000fd60003fce170 */
[----:B------:R-:W-:Y:S05]  /*1d070*/  @P0 BRA `(.L_x_11508) ;  /* 0x00000004008c0947 */ /* 0x000fea0003800000 */
[----:B------:R-:W-:-:S03]  /*1d080*/  UMOV UR4, 0xffffffff ;  /* 0xffffffff00047882 */ /* 0x000fc60000000000 */
[----:B------:R-:W-:Y:S05]  /*1d090*/  BRA.DIV UR4, `(.L_x_11509) ;  /* 0x0000003604e07947 */ /* 0x000fea000b800000 */
[----:B------:R-:W-:-:S13]  /*1d0a0*/  ELECT P6, URZ, PT ;  /* 0x00000000003f782f */ /* 0x000fda00038c0000 */
.L_x_11620:
        /* <DEDUP_REMOVED lines=23> */
.L_x_11511:
[----:B0-----:R-:W-:Y:S01]  /*1d220*/  IMAD R5, R19, 0x8, R29 ;  /* 0x0000000813057824 */ /* 0x001fe200078e021d */
[----:B------:R-:W-:Y:S01]  /*1d230*/  SHF.L.U32 R4, R23, 0x1f, RZ ;  /* 0x0000001f17047819 */ /* 0x000fe200000006ff */
[----:B------:R-:W0:Y:S03]  /*1d240*/  S2R R3, SR_TID.X ;  /* 0x0000000000037919 */ /* 0x000e260000002100 */
[----:B------:R-:W1:Y:S01]  /*1d250*/  SYNCS.PHASECHK.TRANS64.TRYWAIT P2, [R5+URZ+0x13280], R4 ;  /* 0x01328004050075a7 */ /* 0x000e62000804017f */
[----:B0-----:R-:W-:-:S04]  /*1d260*/  LOP3.LUT R3, R3, 0x7f, RZ, 0xc0, !PT ;  /* 0x0000007f03037812 */ /* 0x001fc800078ec0ff */
[----:B------:R-:W-:Y:S01]  /*1d270*/  ISETP.NE.AND P0, PT, R3, RZ, PT ;  /* 0x000000ff0300720c */ /* 0x000fe20003f05270 */
[----:B-1----:R-:W-:-:S12]  /*1d280*/  @!P2 BRA `(.L_x_11512) ;  /* 0x000000340084a947 */ /* 0x002fd80003800000 */
.L_x_11621:
        /* <DEDUP_REMOVED lines=8> */
.L_x_11513:
[----:B------:R-:W2:Y:S01]  /*1d310*/  LDL R8, [R1+0x4] ;  /* 0x0000040001087983 */ /* 0x000ea20000100800 */
        /* <DEDUP_REMOVED lines=17> */
.L_x_11622:
        /* <DEDUP_REMOVED lines=8> */
.L_x_11515:
        /* <DEDUP_REMOVED lines=14> */
.L_x_11510:
        /* <DEDUP_REMOVED lines=18> */
.L_x_11508:
[----:B-1----:R-:W2:Y:S04]  /*1d6b0*/  LDL.LU R4, [R1+0x18] ;  /* 0x0000180001047983 */ /* 0x002ea80000300800 */
[----:B------:R-:W3:Y:S04]  /*1d6c0*/  LDL.LU R6, [R1+0xc] ;  /* 0x00000c0001067983 */ /* 0x000ee80000300800 */
[----:B------:R-:W4:Y:S01]  /*1d6d0*/  LDL R5, [R1] ;  /* 0x0000000001057983 */ /* 0x000f220000100800 */
[----:B------:R-:W-:Y:S01]  /*1d6e0*/  BSSY B0, `(.L_x_11516) ;  /* 0x000000b000007945 */ /* 0x000fe20003800000 */
[----:B--2---:R-:W-:-:S02]  /*1d6f0*/  VIADD R4, R4, 0x1 ;  /* 0x0000000104047836 */ /* 0x004fc40000000000 */
[----:B---3--:R-:W-:-:S03]  /*1d700*/  VIADD R12, R6, 0xfffffffe ;  /* 0xfffffffe060c7836 */ /* 0x008fc60000000000 */
[----:B0-----:R-:W-:Y:S01]  /*1d710*/  LEA.HI R3, R4, R4, RZ, 0x1 ;  /* 0x0000000404037211 */ /* 0x001fe200078f08ff */
[----:B------:R0:W-:Y:S03]  /*1d720*/  STL [R1+0x18], R4 ;  /* 0x0000180401007387 */ /* 0x0001e60000100800 */
[----:B------:R-:W-:Y:S02]  /*1d730*/  LOP3.LUT R3, R3, 0xfffffffe, RZ, 0xc0, !PT ;  /* 0xfffffffe03037812 */ /* 0x000fe400078ec0ff */
[----:B----4-:R-:W-:-:S03]  /*1d740*/  ISETP.GE.AND P2, PT, R12, R5, PT ;  /* 0x000000050c00720c */ /* 0x010fc60003f46270 */
[----:B------:R-:W-:-:S05]  /*1d750*/  IMAD.IADD R3, R4, 0x1, -R3 ;  /* 0x0000000104037824 */ /* 0x000fca00078e0a03 */
[----:B0-----:R-:W-:-:S04]  /*1d760*/  SHF.L.U32 R4, R3, 0x1f, RZ ;  /* 0x0000001f03047819 */ /* 0x001fc800000006ff */
[----:B------:R-:W0:Y:S02]  /*1d770*/  SYNCS.PHASECHK.TRANS64.TRYWAIT P0, [R29+URZ+0x13220], R4 ;  /* 0x013220041d0075a7 */ /* 0x000e24000800017f */
[----:B0-----:R-:W-:Y:S05]  /*1d780*/  @!P0 BRA `(.L_x_11517) ;  /* 0x00000030006c8947 */ /* 0x001fea0003800000 */
.L_x_11623:
[----:B------:R-:W-:Y:S05]  /*1d790*/  BSYNC B0 ;  /* 0x0000000000007941 */ /* 0x000fea0003800000 */
.L_x_11516:
[----:B------:R-:W-:Y:S05]  /*1d7a0*/  @!P2 BRA `(.L_x_11518) ;  /* 0x0000000c0028a947 */ /* 0x000fea0003800000 */
[----:B------:R-:W-:Y:S02]  /*1d7b0*/  IMAD.MOV.U32 R6, RZ, RZ, R19 ;  /* 0x000000ffff067224 */ /* 0x000fe400078e0013 */
[----:B------:R-:W-:-:S07]  /*1d7c0*/  IMAD.MOV.U32 R7, RZ, RZ, R23 ;  /* 0x000000ffff077224 */ /* 0x000fce00078e0017 */
.L_x_11538:
[----:B------:R-:W-:Y:S01]  /*1d7d0*/  VIADD R19, R6, 0x1 ;  /* 0x0000000106137836 */ /* 0x000fe20000000000 */
[----:B------:R-:W-:Y:S05]  /*1d7e0*/  YIELD ;  /* 0x0000000000007946 */ /* 0x000fea0003800000 */
[----:B------:R-:W-:Y:S01]  /*1d7f0*/  ISETP.NE.AND P0, PT, R19, 0x2, PT ;  /* 0x000000021300780c */ /* 0x000fe20003f05270 */
[----:B------:R-:W-:Y:S03]  /*1d800*/  BSSY B0, `(.L_x_11519) ;  /* 0x0000066000007945 */ /* 0x000fe60003800000 */
[----:B0-----:R-:W-:-:S02]  /*1d810*/  SEL R4, RZ, 0x1, P0 ;  /* 0x00000001ff047807 */ /* 0x001fc40000000000 */
        /* <DEDUP_REMOVED lines=25> */
.L_x_11521:
[----:B0-----:R-:W-:Y:S01]  /*1d9b0*/  IMAD R5, R19, 0x8, R29 ;  /* 0x0000000813057824 */ /* 0x001fe200078e021d */
[----:B------:R-:W-:Y:S01]  /*1d9c0*/  SHF.L.U32 R4, R23, 0x1f, RZ ;  /* 0x0000001f17047819 */ /* 0x000fe200000006ff */
[----:B------:R-:W0:Y:S01]  /*1d9d0*/  S2R R3, SR_TID.X ;  /* 0x0000000000037919 */ /* 0x000e220000002100 */
[----:B------:R-:W-:Y:S02]  /*1d9e0*/  BSSY B1, `(.L_x_11522) ;  /* 0x0000005000017945 */ /* 0x000fe40003800000 */
[----:B------:R-:W1:Y:S01]  /*1d9f0*/  SYNCS.PHASECHK.TRANS64.TRYWAIT P0, [R5+URZ+0x13280], R4 ;  /* 0x01328004050075a7 */ /* 0x000e62000800017f */
[----:B0-----:R-:W-:-:S04]  /*1da00*/  LOP3.LUT R3, R3, 0x7f, RZ, 0xc0, !PT ;  /* 0x0000007f03037812 */ /* 0x001fc800078ec0ff */
[----:B------:R-:W-:Y:S01]  /*1da10*/  ISETP.NE.AND P2, PT, R3, RZ, PT ;  /* 0x000000ff0300720c */ /* 0x000fe20003f45270 */
[----:B-1----:R-:W-:-:S12]  /*1da20*/  @!P0 BRA `(.L_x_11523) ;  /* 0x0000002c00d88947 */ /* 0x002fd80003800000 */
.L_x_11624:
[----:B------:R-:W-:Y:S05]  /*1da30*/  BSYNC B1 ;  /* 0x0000000000017941 */ /* 0x000fea0003800000 */
.L_x_11522:
        /* <DEDUP_REMOVED lines=9> */
.L_x_11525:
[----:B------:R-:W-:Y:S05]  /*1dad0*/  BSYNC B1 ;  /* 0x0000000000017941 */ /* 0x000fea0003800000 */
.L_x_11524:
        /* <DEDUP_REMOVED lines=12> */
.L_x_11526:
        /* <DEDUP_REMOVED lines=13> */
.L_x_11625:
[----:B------:R-:W-:Y:S05]  /*1dc70*/  BSYNC B1 ;  /* 0x0000000000017941 */ /* 0x000fea0003800000 */
.L_x_11527:
        /* <DEDUP_REMOVED lines=11> */
.L_x_11530:
[----:B------:R-:W-:Y:S05]  /*1dd30*/  BSYNC B1 ;  /* 0x0000000000017941 */ /* 0x000fea0003800000 */
.L_x_11529:
        /* <DEDUP_REMOVED lines=8> */
.L_x_11531:
        /* <DEDUP_REMOVED lines=10> */
.L_x_11520:
[----:B------:R-:W-:Y:S05]  /*1de60*/  BSYNC B0 ;  /* 0x0000000000007941 */ /* 0x000fea0003800000 */
.L_x_11519:
[----:B------:R-:W2:Y:S02]  /*1de70*/  LDL R4, [R1+0x24] ;  /* 0x0000240001047983 */ /* 0x000ea40000100800 */
[----:B--2---:R-:W-:-:S13]  /*1de80*/  ISETP.NE.AND P0, PT, R4, 0x3, PT ;  /* 0x000000030400780c */ /* 0x004fda0003f05270 */
[----:B------:R-:W-:Y:S05]  /*1de90*/  @!P0 BRA `(.L_x_11532) ;  /* 0x0000000000048947 */ /* 0x000fea0003800000 */
[----:B------:R-:W-:Y:S01]  /*1dea0*/  BPT.TRAP 0x1 ;  /* 0x000000040000795c */ /* 0x000fe20000300000 */
.L_x_11532:
        /* <DEDUP_REMOVED lines=8> */
.L_x_11626:
[----:B------:R-:W-:Y:S05]  /*1df30*/  BSYNC B0 ;  /* 0x0000000000007941 */ /* 0x000fea0003800000 */
.L_x_11533:
[----:B------:R-:W-:Y:S05]  /*1df40*/  @!P0 BRA `(.L_x_11535) ;  /* 0x0000000000048947 */ /* 0x000fea0003800000 */
[----:B------:R-:W-:Y:S01]  /*1df50*/  BPT.TRAP 0x1 ;  /* 0x000000040000795c */ /* 0x000fe20000300000 */
.L_x_11535:
[----:B0-----:R-:W-:Y:S01]  /*1df60*/  SHF.L.U32 R4, R7, 0x1f, RZ ;  /* 0x0000001f07047819 */ /* 0x001fe200000006ff */
[----:B------:R-:W-:-:S03]  /*1df70*/  IMAD R3, R6, 0x2800, RZ ;  /* 0x0000280006037824 */ /* 0x000fc600078e02ff */
[----:B------:R-:W0:Y:S02]  /*1df80*/  SYNCS.PHASECHK.TRANS64.TRYWAIT P2, [R13+URZ+0x13260], R4 ;  /* 0x013260040d0075a7 */ /* 0x000e24000804017f */
[----:B0-----:R-:W-:Y:S05]  /*1df90*/  @!P2 BRA `(.L_x_11536) ;  /* 0x0000002800b8a947 */ /* 0x001fea0003800000 */
.L_x_11627:
        /* <DEDUP_REMOVED lines=64> */
.L_x_11537:
[----:B------:R-:W2:Y:S01]  /*1e3a0*/  LDL R4, [R1] ;  /* 0x0000000001047983 */ /* 0x000ea20000100800 */
[----:B-1----:R1:W-:Y:S01]  /*1e3b0*/  SYNCS.ARRIVE.TRANS64.A1T0 RZ, [R13+URZ+0x13250], RZ ;  /* 0x013250ff0dff79a7 */ /* 0x0023e2000810003f */
[----:B0-----:R-:W-:Y:S02]  /*1e3c0*/  @!P1 VIADD R3, R13, 0x13280 ;  /* 0x000132800d039836 */ /* 0x001fe40000000000 */
[----:B------:R-:W-:Y:S02]  /*1e3d0*/  IMAD.MOV.U32 R6, RZ, RZ, R19 ;  /* 0x000000ffff067224 */ /* 0x000fe400078e0013 */
[----:B------:R-:W-:Y:S01]  /*1e3e0*/  IMAD.MOV.U32 R7, RZ, RZ, R23 ;  /* 0x000000ffff077224 */ /* 0x000fe200078e0017 */
[----:B------:R-:W-:Y:S01]  /*1e3f0*/  @!P1 PRMT R3, RZ, 0x654, R3 ;  /* 0x00000654ff039816 */ /* 0x000fe20000000003 */
[----:B------:R-:W-:Y:S06]  /*1e400*/  BAR.SYNC.DEFER_BLOCKING 0x2, 0x80 ;  /* 0x0082000000007b1d */ /* 0x000fec0000010000 */
[----:B------:R1:W-:Y:S01]  /*1e410*/  @!P1 SYNCS.ARRIVE.TRANS64.RED.A1T0 RZ, [R3+URZ], RZ ;  /* 0x000000ff03ff99a7 */ /* 0x0003e2000810043f */
[C---:B--2---:R-:W-:Y:S01]  /*1e420*/  ISETP.GT.AND P0, PT, R12.reuse, R4, PT ;  /* 0x000000040c00720c */ /* 0x044fe20003f04270 */
[----:B------:R-:W-:-:S12]  /*1e430*/  VIADD R12, R12, 0xffffffff ;  /* 0xffffffff0c0c7836 */ /* 0x000fd80000000000 */
[----:B-1----:R-:W-:Y:S05]  /*1e440*/  @P0 BRA `(.L_x_11538) ;  /* 0xfffffff000e00947 */ /* 0x002fea000383ffff */
.L_x_11518:
[----:B------:R-:W2:Y:S01]  /*1e450*/  LDL R3, [R1+0x24] ;  /* 0x0000240001037983 */ /* 0x000ea20000100800 */
[----:B------:R-:W-:Y:S01]  /*1e460*/  BSSY B0, `(.L_x_11539) ;  /* 0x000000f000007945 */ /* 0x000fe20003800000 */
[----:B--2---:R-:W-:-:S03]  /*1e470*/  ISETP.NE.AND P2, PT, R3, 0x3, PT ;  /* 0x000000030300780c */ /* 0x004fc60003f45270 */
[----:B------:R-:W-:Y:S10]  /*1e480*/  @P1 BRA `(.L_x_11540) ;  /* 0x0000000000301947 */ /* 0x000ff40003800000 */
[----:B------:R-:W1:Y:S01]  /*1e490*/  S2R R5, SR_LANEID ;  /* 0x0000000000057919 */ /* 0x000e620000000000 */
[----:B------:R-:W-:Y:S01]  /*1e4a0*/  VOTEU.ANY UR4, UPT, PT ;  /* 0x0000000000047886 */ /* 0x000fe200038e0100 */
[----:B------:R-:W2:Y:S01]  /*1e4b0*/  LDC.64 R2, c[0x0][0xc38] ;  /* 0x00030e00ff027b82 */ /* 0x000ea20000000a00 */
[----:B------:R-:W1:Y:S02]  /*1e4c0*/  FLO.U32 R0, UR4 ;  /* 0x0000000400007d00 */ /* 0x000e6400080e0000 */
[----:B-1----:R-:W-:-:S06]  /*1e4d0*/  ISETP.EQ.U32.AND P0, PT, R0, R5, PT ;  /* 0x000000050000720c */ /* 0x002fcc0003f02070 */
[----:B------:R-:W2:Y:S07]  /*1e4e0*/  POPC R5, UR4 ;  /* 0x0000000400057d09 */ /* 0x000eae0008000000 */
[----:B--2---:R-:W2:Y:S01]  /*1e4f0*/  @P0 ATOMG.E.ADD.STRONG.GPU PT, R3, desc[UR40][R2.64], R5 ;  /* 0x00000005020309a8 */ /* 0x004ea200081ee1e8 */
[----:B0-----:R-:W0:Y:S02]  /*1e500*/  S2R R4, SR_LTMASK ;  /* 0x0000000000047919 */ /* 0x001e240000003900 */
[----:B0-----:R-:W-:-:S04]  /*1e510*/  LOP3.LUT R4, R4, UR4, RZ, 0xc0, !PT ;  /* 0x0000000404047c12 */ /* 0x001fc8000f8ec0ff */
[----:B------:R-:W0:Y:S01]  /*1e520*/  POPC R7, R4 ;  /* 0x0000000400077309 */ /* 0x000e220000000000 */
[----:B--2---:R-:W0:Y:S02]  /*1e530*/  SHFL.IDX PT, R0, R3, R0, 0x1f ;  /* 0x00001f0003007589 */ /* 0x004e2400000e0000 */
[----:B0-----:R-:W-:-:S07]  /*1e540*/  IADD3 R24, R0, UR36, R7 ;  /* 0x0000002400187c10 */ /* 0x001fce000fffe007 */
.L_x_11540:
[----:B------:R-:W-:Y:S05]  /*1e550*/  BSYNC B0 ;  /* 0x0000000000007941 */ /* 0x000fea0003800000 */
.L_x_11539:
[----:B------:R-:W-:Y:S05]  /*1e560*/  @!P2 BRA `(.L_x_11541) ;  /* 0x000000000004a947 */ /* 0x000fea0003800000 */
[----:B------:R-:W-:Y:S01]  /*1e570*/  BPT.TRAP 0x1 ;  /* 0x000000040000795c */ /* 0x000fe20000300000 */
.L_x_11541:
[----:B------:R-:W2:Y:S01]  /*1e580*/  LDL R2, [R1+0x8] ;  /* 0x0000080001027983 */ /* 0x000ea20000100800 */
[----:B------:R-:W-:Y:S01]  /*1e590*/  LOP3.LUT R3, R23, 0x1, RZ, 0x3c, !PT ;  /* 0x0000000117037812 */ /* 0x000fe200078e3cff */
[----:B------:R-:W-:Y:S01]  /*1e5a0*/  IMAD R0, R19, 0x8, R29 ;  /* 0x0000000813007824 */ /* 0x000fe200078e021d */
[----:B------:R-:W-:Y:S02]  /*1e5b0*/  BSSY B0, `(.L_x_11542) ;  /* 0x0000005000007945 */ /* 0x000fe40003800000 */
[----:B------:R-:W-:-:S04]  /*1e5c0*/  SHF.L.U32 R3, R3, 0x1f, RZ ;  /* 0x0000001f03037819 */ /* 0x000fc800000006ff */
[----:B------:R-:W1:Y:S01]  /*1e5d0*/  SYNCS.PHASECHK.TRANS64.TRYWAIT P0, [R0+URZ+0x13270], R3 ;  /* 0x01327003000075a7 */ /* 0x000e62000800017f */
[----:B--2---:R-:W-:Y:S01]  /*1e5e0*/  ISETP.NE.AND P2, PT, R2, 0x3, PT ;  /* 0x000000030200780c */ /* 0x004fe20003f45270 */
[----:B-1----:R-:W-:-:S12]  /*1e5f0*/  @!P0 BRA `(.L_x_11543) ;  /* 0x0000002400348947 */ /* 0x002fd80003800000 */
.L_x_11628:
[----:B------:R-:W-:Y:S05]  /*1e600*/  BSYNC B0 ;  /* 0x0000000000007941 */ /* 0x000fea0003800000 */
.L_x_11542:
[----:B------:R-:W-:Y:S05]  /*1e610*/  @!P2 BRA `(.L_x_11544) ;  /* 0x000000000004a947 */ /* 0x000fea0003800000 */
[----:B------:R-:W-:Y:S01]  /*1e620*/  BPT.TRAP 0x1 ;  /* 0x000000040000795c */ /* 0x000fe20000300000 */
.L_x_11544:
[----:B-1----:R-:W-:-:S04]  /*1e630*/  SHF.L.U32 R3, R23, 0x1f, RZ ;  /* 0x0000001f17037819 */ /* 0x002fc800000006ff */
[----:B------:R-:W1:Y:S02]  /*1e640*/  SYNCS.PHASECHK.TRANS64.TRYWAIT P0, [R0+URZ+0x13260], R3 ;  /* 0x01326003000075a7 */ /* 0x000e64000800017f */
[----:B-1----:R-:W-:Y:S05]  /*1e650*/  @!P0 BRA `(.L_x_11545) ;  /* 0x0000002400308947 */ /* 0x002fea0003800000 */
.L_x_11629:
[----:B------:R-:W-:Y:S01]  /*1e660*/  IMAD R2, R19, 0x2800, RZ ;  /* 0x0000280013027824 */ /* 0x000fe200078e02ff */
[----:B------:R-:W-:Y:S05]  /*1e670*/  WARPSYNC.ALL ;  /* 0x0000000000007948 */ /* 0x000fea0003800000 */
[C---:B0-----:R-:W-:Y:S01]  /*1e680*/  LOP3.LUT R4, R2.reuse, R18, RZ, 0xfc, !PT ;  /* 0x0000001202047212 */ /* 0x041fe200078efcff */
[C---:B------:R-:W-:Y:S01]  /*1e690*/  VIADD R12, R2.reuse, 0x800 ;  /* 0x00000800020c7836 */ /* 0x040fe20000000000 */
[----:B-1----:R-:W-:Y:S01]  /*1e6a0*/  LOP3.LUT R3, R2, R17, RZ, 0xfc, !PT ;  /* 0x0000001102037212 */ /* 0x002fe200078efcff */
[C---:B------:R-:W-:Y:S02]  /*1e6b0*/  VIADD R13, R29.reuse, 0x1000 ;  /* 0x000010001d0d7836 */ /* 0x040fe40000000000 */
[----:B------:R-:W-:-:S02]  /*1e6c0*/  IMAD.IADD R5, R29, 0x1, R4 ;  /* 0x000000011d057824 */ /* 0x000fc400078e0204 */
[----:B------:R-:W-:-:S04]  /*1e6d0*/  IMAD.IADD R3, R13, 0x1, R3 ;  /* 0x000000010d037824 */ /* 0x000fc800078e0203 */
[----:B------:R-:W0:Y:S02]  /*1e6e0*/  LDSM.16.MT88.4 R4, [R5+0x6000] ;  /* 0x006000000504783b */ /* 0x000e240000004200 */
        /* <DEDUP_REMOVED lines=56> */
.L_x_11546:
        /* <DEDUP_REMOVED lines=10> */
.L_x_11501:
[----:B------:R-:W-:Y:S05]  /*1eb10*/  BSYNC B6 ;  /* 0x0000000000067941 */ /* 0x000fea0003800000 */
.L_x_11499:
[----:B------:R-:W-:-:S13]  /*1eb20*/  LOP3.LUT P0, RZ, R16, 0x2, RZ, 0xc0, !PT ;  /* 0x0000000210ff7812 */ /* 0x000fda000780c0ff */
        /* <DEDUP_REMOVED lines=9> */
.L_x_11547:
        /* <DEDUP_REMOVED lines=10> */
[----:B------:R-:W2:Y:S01]  /*1ec60*/  @!P1 LDG.E R2, desc[UR40][R2.64] ;  /* 0x0000002802029981 */ /* 0x000ea2000c1e1900 */
[----:B------:R-:W-:Y:S01]  /*1ec70*/  IMAD.MOV.U32 R25, RZ, RZ, RZ ;  /* 0x000000ffff197224 */ /* 0x000fe200078e00ff */
[C---:B------:R-:W-:Y:S02]  /*1ec80*/  ISETP.GE.U32.AND P2, PT, R8.reuse, 0x2, PT ;  /* 0x000000020800780c */ /* 0x040fe40003f46070 */
[C---:B------:R-:W-:Y:S01]  /*1ec90*/  ISETP.GE.U32.AND P3, PT, R8.reuse, 0x4, PT ;  /* 0x000000040800780c */ /* 0x040fe20003f66070 */
[----:B------:R-:W-:Y:S01]  /*1eca0*/  SHFL.IDX PT, R0, R24, RZ, 0x1f ;  /* 0x00001fff18007589 */ /* 0x000fe200000e0000 */
[C---:B------:R-:W-:Y:S02]  /*1ecb0*/  ISETP.GE.U32.AND P4, PT, R8.reuse, 0x8, PT ;  /* 0x000000080800780c */ /* 0x040fe40003f86070 */
[C---:B------:R-:W-:Y:S01]  /*1ecc0*/  ISETP.GE.U32.AND P5, PT, R8.reuse, 0x10, PT ;  /* 0x000000100800780c */ /* 0x040fe20003fa6070 */
[----:B--2---:R-:W-:Y:S01]  /*1ecd0*/  @!P1 IMAD.MOV.U32 R25, RZ, RZ, R2 ;  /* 0x000000ffff199224 */ /* 0x004fe200078e0002 */
[----:B------:R-:W-:-:S04]  /*1ece0*/  ISETP.NE.AND P1, PT, R8, RZ, PT ;  /* 0x000000ff0800720c */ /* 0x000fc80003f25270 */
[----:B------:R-:W0:Y:S02]  /*1ecf0*/  SHFL.UP PT, R14, R25, 0x1, RZ ;  /* 0x04200000190e7989 */ /* 0x000e2400000e00ff */
[----:B0-----:R-:W-:-:S05]  /*1ed00*/  SEL R4, R14, RZ, P1 ;  /* 0x000000ff0e047207 */ /* 0x001fca0000800000 */
[----:B------:R-:W-:-:S05]  /*1ed10*/  IMAD.IADD R4, R25, 0x1, R4 ;  /* 0x0000000119047824 */ /* 0x000fca00078e0204 */
        /* <DEDUP_REMOVED lines=14> */
.L_x_11639:
[----:B------:R-:W-:Y:S02]  /*1ee00*/  ULDC UR4, c[0x0][0xc10] ;  /* 0x0003040000047ab9 */ /* 0x000fe40000000800 */
[----:B------:R-:W-:-:S04]  /*1ee10*/  IMAD.U32 R4, RZ, RZ, UR4 ;  /* 0x00000004ff047e24 */ /* 0x000fc8000f8e00ff */
[----:B-1----:R-:W-:-:S04]  /*1ee20*/  IMAD R14, R14, R4, RZ ;  /* 0x000000040e0e7224 */ /* 0x002fc800078e02ff */
[----:B------:R-:W-:-:S05]  /*1ee30*/  IMAD.IADD R5, R5, 0x1, R14 ;  /* 0x0000000105057824 */ /* 0x000fca00078e020e */
[----:B------:R-:W-:-:S13]  /*1ee40*/  ISETP.GT.AND P6, PT, R5, R0, PT ;  /* 0x000000000500720c */ /* 0x000fda0003fc4270 */
[----:B------:R-:W-:Y:S05]  /*1ee50*/  @P6 BRA `(.L_x_11550) ;  /* 0x00000000009c6947 */ /* 0x000fea0003800000 */
.L_x_11555:
[----:B------:R-:W1:Y:S01]  /*1ee60*/  LDC R2, c[0x0][0xc14] ;  /* 0x00030500ff027b82 */ /* 0x000e620000000800 */
[----:B------:R-:W-:-:S05]  /*1ee70*/  VIADD R27, R27, 0x1f ;  /* 0x0000001f1b1b7836 */ /* 0x000fca0000000000 */
[----:B-1----:R-:W-:-:S13]  /*1ee80*/  ISETP.GE.AND P6, PT, R27, R2, PT ;  /* 0x000000021b00720c */ /* 0x002fda0003fc6270 */
[----:B------:R-:W-:Y:S05]  /*1ee90*/  @P6 BRA `(.L_x_11551) ;  /* 0x0000000400d06947 */ /* 0x000fea0003800000 */
[----:B0-----:R-:W0:Y:S01]  /*1eea0*/  S2R R3, SR_TID.X ;  /* 0x0000000000037919 */ /* 0x001e220000002100 */
        /* <DEDUP_REMOVED lines=9> */
.L_x_11553:
[----:B------:R-:W-:Y:S05]  /*1ef40*/  BSYNC B0 ;  /* 0x0000000000007941 */ /* 0x000fea0003800000 */
.L_x_11552:
        /* <DEDUP_REMOVED lines=18> */
.L_x_11647:
[----:B------:R-:W-:Y:S02]  /*1f070*/  ULDC UR4, c[0x0][0xc10] ;  /* 0x0003040000047ab9 */ /* 0x000fe40000000800 */
[----:B------:R-:W-:-:S04]  /*1f080*/  IMAD.U32 R4, RZ, RZ, UR4 ;  /* 0x00000004ff047e24 */ /* 0x000fc8000f8e00ff */
[----:B-1----:R-:W-:-:S04]  /*1f090*/  IMAD R14, R14, R4, RZ ;  /* 0x000000040e0e7224 */ /* 0x002fc800078e02ff */
[----:B------:R-:W-:-:S05]  /*1f0a0*/  IMAD.IADD R5, R14, 0x1, R5 ;  /* 0x000000010e057824 */ /* 0x000fca00078e0205 */
[----:B------:R-:W-:-:S13]  /*1f0b0*/  ISETP.GT.AND P6, PT, R5, R0, PT ;  /* 0x000000000500720c */ /* 0x000fda0003fc4270 */
[----:B------:R-:W-:Y:S05]  /*1f0c0*/  @!P6 BRA `(.L_x_11555) ;  /* 0xfffffffc0064e947 */ /* 0x000fea000383ffff */
.L_x_11550:
        /* <DEDUP_REMOVED lines=8> */
.L_x_11651:
[----:B------:R-:W-:Y:S01]  /*1f150*/  ISETP.NE.AND P0, PT, R2, RZ, PT ;  /* 0x000000ff0200720c */ /* 0x000fe20003f05270 */
[----:B------:R-:W-:-:S12]  /*1f160*/  IMAD.MOV.U32 R14, RZ, RZ, RZ ;  /* 0x000000ffff0e7224 */ /* 0x000fd800078e00ff */
[----:B------:R-:W-:Y:S05]  /*1f170*/  @!P0 BRA `(.L_x_11557) ;  /* 0x0000000000108947 */ /* 0x000fea0003800000 */
[----:B------:R-:W-:Y:S01]  /*1f180*/  UMOV UR4, 0xffffffff ;  /* 0xffffffff00047882 */ /* 0x000fe20000000000 */
[----:B------:R-:W-:Y:S02]  /*1f190*/  VIADD R12, R6, 0xffffffff ;  /* 0xffffffff060c7836 */ /* 0x000fe40000000000 */
[----:B------:R-:W-:Y:S05]  /*1f1a0*/  BRA.DIV UR4, `(.L_x_11558) ;  /* 0x0000002204987947 */ /* 0x000fea000b800000 */
[----:B------:R3:W4:Y:S02]  /*1f1b0*/  SHFL.IDX PT, R14, R3, R12, 0x1f ;  /* 0x00001f0c030e7589 */ /* 0x00072400000e0000 */
.L_x_11557:
[----:B0--3--:R-:W0:Y:S01]  /*1f1c0*/  LDC.64 R2, c[0x0][0xc68] ;  /* 0x00031a00ff027b82 */ /* 0x009e220000000a00 */
[----:B------:R-:W-:-:S04]  /*1f1d0*/  IMAD.IADD R27, R6, 0x1, R27 ;  /* 0x00000001061b7824 */ /* 0x000fc800078e021b */
[----:B0-----:R-:W-:-:S05]  /*1f1e0*/  IMAD.WIDE R2, R27, 0x4, R2 ;  /* 0x000000041b027825 */ /* 0x001fca00078e0202 */
[----:B-1----:R0:W2:Y:S01]  /*1f1f0*/  LDG.E R6, desc[UR40][R2.64] ;  /* 0x0000002802067981 */ /* 0x0020a2000c1e1900 */
[----:B----4-:R-:W-:-:S04]  /*1f200*/  IMAD R24, R14, R4, R24 ;  /* 0x000000040e187224 */ /* 0x010fc800078e0218 */
[----:B------:R-:W-:Y:S02]  /*1f210*/  IMAD.IADD R0, R0, 0x1, -R24 ;  /* 0x0000000100007824 */ /* 0x000fe400078e0a18 */
[----:B0-----:R-:W-:Y:S02]  /*1f220*/  IMAD.MOV.U32 R2, RZ, RZ, RZ ;  /* 0x000000ffff027224 */ /* 0x001fe400078e00ff */
[----:B--2---:R-:W-:-:S05]  /*1f230*/  IMAD R5, R25, R6, RZ ;  /* 0x0000000619057224 */ /* 0x004fca00078e02ff */
[----:B------:R-:W-:-:S04]  /*1f240*/  IABS R7, R5 ;  /* 0x0000000500077213 */ /* 0x000fc80000000000 */
[----:B------:R-:W0:Y:S08]  /*1f250*/  I2F.RP R8, R7 ;  /* 0x0000000700087306 */ /* 0x000e300000209400 */
[----:B0-----:R-:W0:Y:S02]  /*1f260*/  MUFU.RCP R8, R8 ;  /* 0x0000000800087308 */ /* 0x001e240000001000 */
[----:B0-----:R-:W-:Y:S01]  /*1f270*/  VIADD R9, R8, 0xffffffe ;  /* 0x0ffffffe08097836 */ /* 0x001fe20000000000 */
[----:B------:R-:W-:-:S05]  /*1f280*/  IABS R8, R5 ;  /* 0x0000000500087213 */ /* 0x000fca0000000000 */
[----:B------:R-:W0:Y:S01]  /*1f290*/  F2I.FTZ.U32.TRUNC.NTZ R3, R9 ;  /* 0x0000000900037305 */ /* 0x000e22000021f000 */
[----:B------:R-:W-:Y:S02]  /*1f2a0*/  IMAD.MOV R8, RZ, RZ, -R8 ;  /* 0x000000ffff087224 */ /* 0x000fe400078e0a08 */
        /* <DEDUP_REMOVED lines=47> */
[----:B------:R-:W-:Y:S01]  /*1f5a0*/  IMAD R26, R3, R4, R0 ;  /* 0x00000004031a7224 */ /* 0x000fe200078e0200 */
[----:B------:R-:W-:-:S05]  /*1f5b0*/  LOP3.LUT R0, RZ, R3, RZ, 0x33, !PT ;  /* 0x00000003ff007212 */ /* 0x000fca00078e33ff */
[----:B------:R-:W-:Y:S01]  /*1f5c0*/  IMAD.IADD R25, R25, 0x1, R0 ;  /* 0x0000000119197824 */ /* 0x000fe200078e0200 */
[----:B------:R-:W-:Y:S06]  /*1f5d0*/  BRA `(.L_x_11559) ;  /* 0x00000000001c7947 */ /* 0x000fec0003800000 */
.L_x_11551:
[----:B------:R-:W-:Y:S01]  /*1f5e0*/  UMOV UR4, URZ ;  /* 0x0000003f00047c82 */ /* 0x000fe20008000000 */
[----:B------:R-:W-:Y:S01]  /*1f5f0*/  UMOV UR5, URZ ;  /* 0x0000003f00057c82 */ /* 0x000fe20008000000 */
[----:B------:R-:W-:Y:S01]  /*1f600*/  ULDC UR6, c[0x0][0xc14] ;  /* 0x0003050000067ab9 */ /* 0x000fe20000000800 */
[----:B------:R-:W-:Y:S02]  /*1f610*/  IMAD.MOV.U32 R24, RZ, RZ, R0 ;  /* 0x000000ffff187224 */ /* 0x000fe400078e0000 */
[----:B------:R-:W-:Y:S02]  /*1f620*/  IMAD.U32 R25, RZ, RZ, UR4 ;  /* 0x00000004ff197e24 */ /* 0x000fe4000f8e00ff */
[----:B------:R-:W-:Y:S02]  /*1f630*/  IMAD.U32 R26, RZ, RZ, UR5 ;  /* 0x00000005ff1a7e24 */ /* 0x000fe4000f8e00ff */
[----:B------:R-:W-:-:S07]  /*1f640*/  IMAD.U32 R27, RZ, RZ, UR6 ;  /* 0x00000006ff1b7e24 */ /* 0x000fce000f8e00ff */
.L_x_11559:
        /* <DEDUP_REMOVED lines=10> */
.L_x_11548:
[----:B------:R-:W-:Y:S02]  /*1f6f0*/  ULDC UR4, c[0x0][0xc14] ;  /* 0x0003050000047ab9 */ /* 0x000fe40000000800 */
[----:B-1----:R-:W-:-:S13]  /*1f700*/  ISETP.GE.AND P0, PT, R27, UR4, PT ;  /* 0x000000041b007c0c */ /* 0x002fda000bf06270 */
[----:B------:R-:W-:Y:S05]  /*1f710*/  @!P0 BRA `(.L_x_11560) ;  /* 0xffffffb400888947 */ /* 0x000fea000383ffff */
[----:B------:R-:W-:Y:S05]  /*1f720*/  BSYNC B7 ;  /* 0x0000000000077941 */ /* 0x000fea0003800000 */
.L_x_11447:
[----:B-12---:R-:W2:Y:S01]  /*1f730*/  LDL.LU R0, [R1+0x18] ;  /* 0x0000180001007983 */ /* 0x006ea20000300800 */
        /* <DEDUP_REMOVED lines=11> */
.L_x_11654:
[----:B------:R-:W-:Y:S05]  /*1f7f0*/  BSYNC B0 ;  /* 0x0000000000007941 */ /* 0x000fea0003800000 */
.L_x_11561:
[----:B------:R-:W-:-:S03]  /*1f800*/  UMOV UR4, 0xffffffff ;  /* 0xffffffff00047882 */ /* 0x000fc60000000000 */
[----:B------:R-:W-:Y:S05]  /*1f810*/  BRA.DIV UR4, `(.L_x_11563) ;  /* 0x0000001e04347947 */ /* 0x000fea000b800000 */
[----:B0-----:R-:W0:Y:S02]  /*1f820*/  S2R R0, SR_TID.X ;  /* 0x0000000000007919 */ /* 0x001e240000002100 */
[----:B0-----:R-:W-:-:S04]  /*1f830*/  SHF.R.U32.HI R0, RZ, 0x5, R0 ;  /* 0x00000005ff007819 */ /* 0x001fc80000011600 */
[----:B------:R-:W-:-:S05]  /*1f840*/  LOP3.LUT R0, R0, 0x3, RZ, 0xc0, !PT ;  /* 0x0000000300007812 */ /* 0x000fca00078ec0ff */
[----:B------:R0:W1:Y:S02]  /*1f850*/  SHFL.IDX PT, R14, R0, RZ, 0x1f ;  /* 0x00001fff000e7589 */ /* 0x00006400000e0000 */
.L_x_11657:
[----:B-1----:R-:W-:-:S13]  /*1f860*/  ISETP.NE.AND P0, PT, R14, RZ, PT ;  /* 0x000000ff0e00720c */ /* 0x002fda0003f05270 */
[----:B------:R-:W-:Y:S05]  /*1f870*/  @P0 BRA `(.L_x_11246) ;  /* 0x0000000000a40947 */ /* 0x000fea0003800000 */
[----:B------:R-:W-:-:S03]  /*1f880*/  UMOV UR4, 0xffffffff ;  /* 0xffffffff00047882 */ /* 0x000fc60000000000 */
[----:B------:R-:W-:Y:S05]  /*1f890*/  BRA.DIV UR4, `(.L_x_11564) ;  /* 0x0000001e04487947 */ /* 0x000fea000b800000 */
[----:B------:R-:W-:-:S13]  /*1f8a0*/  ELECT P6, URZ, PT ;  /* 0x00000000003f782f */ /* 0x000fda00038c0000 */
.L_x_11660:
[----:B------:R-:W-:Y:S05]  /*1f8b0*/  @!P6 BRA `(.L_x_11246) ;  /* 0x000000000094e947 */ /* 0x000fea0003800000 */
[----:B0-----:R-:W2:Y:S02]  /*1f8c0*/  LDL.LU R0, [R1+0x14] ;  /* 0x0000140001007983 */ /* 0x001ea40000300800 */
[----:B--2---:R-:W-:-:S04]  /*1f8d0*/  LOP3.LUT R0, R0, 0x2, RZ, 0xfc, !PT ;  /* 0x0000000200007812 */ /* 0x004fc800078efcff */
[----:B------:R-:W-:-:S13]  /*1f8e0*/  ISETP.NE.AND P0, PT, R0, 0x3, PT ;  /* 0x000000030000780c */ /* 0x000fda0003f05270 */
[----:B------:R-:W-:Y:S05]  /*1f8f0*/  @!P0 BRA `(.L_x_11565) ;  /* 0x0000000000048947 */ /* 0x000fea0003800000 */
[----:B------:R-:W-:Y:S01]  /*1f900*/  BPT.TRAP 0x1 ;  /* 0x000000040000795c */ /* 0x000fe20000300000 */
.L_x_11565:
        /* <DEDUP_REMOVED lines=12> */
.L_x_11661:
[----:B------:R-:W1:Y:S02]  /*1f9d0*/  SYNCS.PHASECHK.TRANS64.TRYWAIT P1, [R7+URZ], R0 ;  /* 0x00000000070075a7 */ /* 0x000e64000802017f */
[----:B-1----:R-:W-:Y:S05]  /*1f9e0*/  @!P1 BRA `(.L_x_11567) ;  /* 0x0000001c00289947 */ /* 0x002fea0003800000 */
.L_x_11662:
[----:B------:R-:W-:Y:S05]  /*1f9f0*/  @!P0 BRA `(.L_x_11568) ;  /* 0x0000000000048947 */ /* 0x000fea0003800000 */
[----:B------:R-:W-:Y:S01]  /*1fa00*/  BPT.TRAP 0x1 ;  /* 0x000000040000795c */ /* 0x000fe20000300000 */
.L_x_11568:
[----:B------:R-:W-:-:S04]  /*1fa10*/  IMAD R2, R19, 0x8, R8 ;  /* 0x0000000813027824 */ /* 0x000fc800078e0208 */
[----:B------:R-:W2:Y:S02]  /*1fa20*/  SYNCS.PHASECHK.TRANS64.TRYWAIT P1, [R2+URZ+0x13260], R3 ;  /* 0x01326003020075a7 */ /* 0x000ea4000802017f */
[----:B--2---:R-:W-:Y:S05]  /*1fa30*/  @!P1 BRA `(.L_x_11569) ;  /* 0x0000001c00289947 */ /* 0x004fea0003800000 */
.L_x_11663:
[----:B------:R-:W-:Y:S05]  /*1fa40*/  @!P0 BRA `(.L_x_11570) ;  /* 0x0000000000048947 */ /* 0x000fea0003800000 */
[----:B------:R-:W-:Y:S01]  /*1fa50*/  BPT.TRAP 0x1 ;  /* 0x000000040000795c */ /* 0x000fe20000300000 */
.L_x_11570:
[----:B------:R-:W-:-:S04]  /*1fa60*/  IMAD R5, R5, 0x8, R8 ;  /* 0x0000000805057824 */ /* 0x000fc800078e0208 */
[----:B------:R-:W3:Y:S02]  /*1fa70*/  SYNCS.PHASECHK.TRANS64.TRYWAIT P1, [R5+URZ+0x13260], R0 ;  /* 0x01326000050075a7 */ /* 0x000ee4000802017f */
[----:B---3--:R-:W-:Y:S05]  /*1fa80*/  @!P1 BRA `(.L_x_11571) ;  /* 0x0000001c00289947 */ /* 0x008fea0003800000 */
.L_x_11664:
[----:B------:R-:W-:Y:S05]  /*1fa90*/  @!P0 BRA `(.L_x_11572) ;  /* 0x0000000000048947 */ /* 0x000fea0003800000 */
[----:B------:R-:W-:Y:S01]  /*1faa0*/  BPT.TRAP 0x1 ;  /* 0x000000040000795c */ /* 0x000fe20000300000 */
.L_x_11572:
[----:B------:R-:W4:Y:S02]  /*1fab0*/  SYNCS.PHASECHK.TRANS64.TRYWAIT P0, [R2+URZ+0x13280], R3 ;  /* 0x01328003020075a7 */ /* 0x000f24000800017f */
[----:B----4-:R-:W-:Y:S05]  /*1fac0*/  @!P0 BRA `(.L_x_11573) ;  /* 0x0000001c002c8947 */ /* 0x010fea0003800000 */
.L_x_11574:
[----:B------:R0:W0:Y:S02]  /*1fad0*/  SYNCS.PHASECHK.TRANS64.TRYWAIT P0, [R5+URZ+0x13280], R0 ;  /* 0x01328000050075a7 */ /* 0x000024000800017f */
[----:B0-----:R-:W-:Y:S05]  /*1fae0*/  @!P0 NANOSLEEP.SYNCS 0x989680 ;  /* 0x009896800000895d */ /* 0x001fea0003900000 */
[----:B------:R-:W0:Y:S02]  /*1faf0*/  @!P0 SYNCS.PHASECHK.TRANS64 P0, [R5+URZ+0x13280], R0 ;  /* 0x01328000050085a7 */ /* 0x000e24000800007f */
[----:B0-----:R-:W-:Y:S05]  /*1fb00*/  @!P0 BRA `(.L_x_11574) ;  /* 0xfffffffc00f08947 */ /* 0x001fea000383ffff */
.L_x_11246:
[----:B------:R-:W-:Y:S05]  /*1fb10*/  BSYNC B8 ;  /* 0x0000000000087941 */ /* 0x000fea0003800000 */
.L_x_11243:
[----:B------:R-:W-:Y:S05]  /*1fb20*/  EXIT ;  /* 0x000000000000794d */ /* 0x000fea0003800000 */
.L_x_11270:
[----:B0-----:R0:W1:Y:S02]  /*1fb30*/  SYNCS.PHASECHK.TRANS64.TRYWAIT P5, [R72+URZ+0x13290], R77 ;  /* 0x0132904d480075a7 */ /* 0x00106400080a017f */
[----:B-1----:R-:W-:Y:S05]  /*1fb40*/  @!P5 NANOSLEEP.SYNCS 0x989680 ;  /* 0x009896800000d95d */ /* 0x002fea0003900000 */
[----:B------:R-:W1:Y:S02]  /*1fb50*/  @!P5 SYNCS.PHASECHK.TRANS64 P5, [R72+URZ+0x13290], R77 ;  /* 0x0132904d4800d5a7 */ /* 0x000e6400080a007f */
[----:B-1----:R-:W-:Y:S05]  /*1fb60*/  @!P5 BRA `(.L_x_11270) ;  /* 0xfffffffc00f0d947 */ /* 0x002fea000383ffff */
[----:B------:R-:W-:Y:S05]  /*1fb70*/  BRA `(.L_x_11575) ;  /* 0xfffffe2c00587947 */ /* 0x000fea000383ffff */
.L_x_11280:
[----:B0-----:R0:W1:Y:S02]  /*1fb80*/  SYNCS.PHASECHK.TRANS64.TRYWAIT P5, [R72+URZ+0x13290], R77 ;  /* 0x0132904d480075a7 */ /* 0x00106400080a017f */
[----:B-1----:R-:W-:Y:S05]  /*1fb90*/  @!P5 NANOSLEEP.SYNCS 0x989680 ;  /* 0x009896800000d95d */ /* 0x002fea0003900000 */
[----:B------:R-:W1:Y:S02]  /*1fba0*/  @!P5 SYNCS.PHASECHK.TRANS64 P5, [R72+URZ+0x13290], R77 ;  /* 0x0132904d4800d5a7 */ /* 0x000e6400080a007f */
[----:B-1----:R-:W-:Y:S05]  /*1fbb0*/  @!P5 BRA `(.L_x_11280) ;  /* 0xfffffffc00f0d947 */ /* 0x002fea000383ffff */
[----:B------:R-:W-:Y:S05]  /*1fbc0*/  BRA `(.L_x_11576) ;  /* 0xfffffe3c00ac7947 */ /* 0x000fea000383ffff */
.L_x_11285:
[----:B0-----:R0:W1:Y:S02]  /*1fbd0*/  SYNCS.PHASECHK.TRANS64.TRYWAIT P1, [R72+URZ+0x13290], R77 ;  /* 0x0132904d480075a7 */ /* 0x001064000802017f */
[----:B-1----:R-:W-:Y:S05]  /*1fbe0*/  @!P1 NANOSLEEP.SYNCS 0x989680 ;  /* 0x009896800000995d */ /* 0x002fea0003900000 */
[----:B------:R-:W1:Y:S02]  /*1fbf0*/  @!P1 SYNCS.PHASECHK.TRANS64 P1, [R72+URZ+0x13290], R77 ;  /* 0x0132904d480095a7 */ /* 0x000e64000802007f */
[----:B-1----:R-:W-:Y:S05]  /*1fc00*/  @!P1 BRA `(.L_x_11285) ;  /* 0xfffffffc00f09947 */ /* 0x002fea000383ffff */
[----:B------:R-:W-:Y:S05]  /*1fc10*/  BRA `(.L_x_11577) ;  /* 0xfffffe4c00e47947 */ /* 0x000fea000383ffff */
.L_x_11289:
[----:B--2---:R2:W0:Y:S02]  /*1fc20*/  SYNCS.PHASECHK.TRANS64.TRYWAIT P0, [R72+URZ+0x132b0], R77 ;  /* 0x0132b04d480075a7 */ /* 0x004424000800017f */
[----:B0-----:R-:W-:Y:S05]  /*1fc30*/  @!P0 NANOSLEEP.SYNCS 0x989680 ;  /* 0x009896800000895d */ /* 0x001fea0003900000 */
[----:B------:R-:W0:Y:S02]  /*1fc40*/  @!P0 SYNCS.PHASECHK.TRANS64 P0, [R72+URZ+0x132b0], R77 ;  /* 0x0132b04d480085a7 */ /* 0x000e24000800007f */
[----:B0-----:R-:W-:Y:S05]  /*1fc50*/  @!P0 BRA `(.L_x_11289) ;  /* 0xfffffffc00f08947 */ /* 0x001fea000383ffff */
[----:B------:R-:W-:Y:S05]  /*1fc60*/  BRA `(.L_x_11578) ;  /* 0xfffffe5000587947 */ /* 0x000fea000383ffff */
.L_x_11317:
[----:B------:R-:W-:Y:S01]  /*1fc70*/  BSSY B1, `(.L_x_11579) ;  /* 0x0000007000017945 */ /* 0x000fe20003800000 */
[----:B------:R-:W-:Y:S02]  /*1fc80*/  IMAD.MOV.U32 R12, RZ, RZ, RZ ;  /* 0x000000ffff0c7224 */ /* 0x000fe400078e00ff */
[----:B------:R-:W-:Y:S02]  /*1fc90*/  IMAD.MOV.U32 R11, RZ, RZ, 0x1e1f ;  /* 0x00001e1fff0b7424 */ /* 0x000fe400078e00ff */
[----:B------:R-:W-:-:S07]  /*1fca0*/  IMAD.MOV.U32 R15, RZ, RZ, -0x1 ;  /* 0xffffffffff0f7424 */ /* 0x000fce00078e00ff */
[----:B-----5:R-:W-:Y:S05]  /*1fcb0*/  WARPSYNC.COLLECTIVE R15, `(.L_x_11580) ;  /* 0x000000000f087348 */ /* 0x020fea0003c00000 */
[----:B------:R0:W1:Y:S02]  /*1fcc0*/  SHFL.IDX P6, R14, R13, R12, R11 ;  /* 0x0000000c0d0e7389 */ /* 0x00006400000c000b */
[----:B01---5:R-:W-:Y:S01]  /*1fcd0*/  ENDCOLLECTIVE ;  /* 0x000000000000791b */ /* 0x023fe20003800000 */
.L_x_11580:
[----:B------:R-:W-:Y:S05]  /*1fce0*/  BSYNC B1 ;  /* 0x0000000000017941 */ /* 0x000fea0003800000 */
.L_x_11579:
[----:B------:R-:W-:Y:S05]  /*1fcf0*/  BRA `(.L_x_11581) ;  /* 0xfffffe6400f87947 */ /* 0x000fea000383ffff */
.L_x_11318:
        /* <DEDUP_REMOVED lines=8> */
.L_x_11583:
[----:B------:R-:W-:Y:S05]  /*1fd80*/  BSYNC B1 ;  /* 0x0000000000017941 */ /* 0x000fea0003800000 */
.L_x_11582:
[----:B------:R-:W-:Y:S05]  /*1fd90*/  BRA `(.L_x_11584) ;  /* 0xfffffe6400d87947 */ /* 0x000fea000383ffff */
.L_x_11319:
        /* <DEDUP_REMOVED lines=8> */
.L_x_11586:
[----:B------:R-:W-:Y:S05]  /*1fe20*/  BSYNC B1 ;  /* 0x0000000000017941 */ /* 0x000fea0003800000 */
.L_x_11585:
[----:B------:R-:W-:Y:S05]  /*1fe30*/  BRA `(.L_x_11587) ;  /* 0xfffffe6400b87947 */ /* 0x000fea000383ffff */
.L_x_11320:
        /* <DEDUP_REMOVED lines=8> */
.L_x_11589:
[----:B------:R-:W-:Y:S05]  /*1fec0*/  BSYNC B1 ;  /* 0x0000000000017941 */ /* 0x000fea0003800000 */
.L_x_11588:
[----:B------:R-:W-:Y:S05]  /*1fed0*/  BRA `(.L_x_11590) ;  /* 0xfffffe6400987947 */ /* 0x000fea000383ffff */
.L_x_11322:
[----:B0-----:R0:W1:Y:S02]  /*1fee0*/  SYNCS.PHASECHK.TRANS64.TRYWAIT P1, [R18+URZ+0x13200], R5 ;  /* 0x01320005120075a7 */ /* 0x001064000802017f */
[----:B-1----:R-:W-:Y:S05]  /*1fef0*/  @!P1 NANOSLEEP.SYNCS 0x989680 ;  /* 0x009896800000995d */ /* 0x002fea0003900000 */
[----:B------:R-:W1:Y:S02]  /*1ff00*/  @!P1 SYNCS.PHASECHK.TRANS64 P1, [R18+URZ+0x13200], R5 ;  /* 0x01320005120095a7 */ /* 0x000e64000802007f */
[----:B-1----:R-:W-:Y:S05]  /*1ff10*/  @!P1 BRA `(.L_x_11322) ;  /* 0xfffffffc00f09947 */ /* 0x002fea000383ffff */
[----:B------:R-:W-:Y:S05]  /*1ff20*/  BRA `(.L_x_11591) ;  /* 0xfffffe6400907947 */ /* 0x000fea000383ffff */
.L_x_11326:
[----:B------:R-:W-:Y:S01]  /*1ff30*/  BSSY B1, `(.L_x_11592) ;  /* 0x0000007000017945 */ /* 0x000fe20003800000 */
[----:B------:R-:W-:Y:S02]  /*1ff40*/  IMAD.MOV.U32 R12, RZ, RZ, RZ ;  /* 0x000000ffff0c7224 */ /* 0x000fe400078e00ff */
[----:B------:R-:W-:Y:S02]  /*1ff50*/  IMAD.MOV.U32 R11, RZ, RZ, 0x1e1f ;  /* 0x00001e1fff0b7424 */ /* 0x000fe400078e00ff */
[----:B------:R-:W-:-:S07]  /*1ff60*/  IMAD.MOV.U32 R15, RZ, RZ, -0x1 ;  /* 0xffffffffff0f7424 */ /* 0x000fce00078e00ff */
[----:B-----5:R-:W-:Y:S05]  /*1ff70*/  WARPSYNC.COLLECTIVE R15, `(.L_x_11593) ;  /* 0x000000000f087348 */ /* 0x020fea0003c00000 */
[----:B------:R0:W1:Y:S02]  /*1ff80*/  SHFL.IDX P6, R14, R13, R12, R11 ;  /* 0x0000000c0d0e7389 */ /* 0x00006400000c000b */
[----:B01---5:R-:W-:Y:S01]  /*1ff90*/  ENDCOLLECTIVE ;  /* 0x000000000000791b */ /* 0x023fe20003800000 */
.L_x_11593:
[----:B------:R-:W-:Y:S05]  /*1ffa0*/  BSYNC B1 ;  /* 0x0000000000017941 */ /* 0x000fea0003800000 */
.L_x_11592:
[----:B------:R-:W-:Y:S05]  /*1ffb0*/  BRA `(.L_x_11594) ;  /* 0xfffffe78008c7947 */ /* 0x000fea000383ffff */
.L_x_11327:
        /* <DEDUP_REMOVED lines=8> */
.L_x_11596:
[----:B------:R-:W-:Y:S05]  /*20040*/  BSYNC B1 ;  /* 0x0000000000017941 */ /* 0x000fea0003800000 */
.L_x_11595:
[----:B------:R-:W-:Y:S05]  /*20050*/  BRA `(.L_x_11597) ;  /* 0xfffffe7800707947 */ /* 0x000fea000383ffff */
.L_x_11328:
        /* <DEDUP_REMOVED lines=8> */
.L_x_11599:
[----:B------:R-:W-:Y:S05]  /*200e0*/  BSYNC B1 ;  /* 0x0000000000017941 */ /* 0x000fea0003800000 */
.L_x_11598:
[----:B------:R-:W-:Y:S05]  /*200f0*/  BRA `(.L_x_11600) ;  /* 0xfffffe7800547947 */ /* 0x000fea000383ffff */
.L_x_11329:
        /* <DEDUP_REMOVED lines=8> */
.L_x_11602:
[----:B------:R-:W-:Y:S05]  /*20180*/  BSYNC B1 ;  /* 0x0000000000017941 */ /* 0x000fea0003800000 */
.L_x_11601:
[----:B------:R-:W-:Y:S05]  /*20190*/  BRA `(.L_x_11603) ;  /* 0xfffffe7800387947 */ /* 0x000fea000383ffff */
.L_x_11331:
[----:B0-----:R0:W1:Y:S02]  /*201a0*/  SYNCS.PHASECHK.TRANS64.TRYWAIT P1, [R18+URZ+0x13200], R3 ;  /* 0x01320003120075a7 */ /* 0x001064000802017f */
[----:B-1----:R-:W-:Y:S05]  /*201b0*/  @!P1 NANOSLEEP.SYNCS 0x989680 ;  /* 0x009896800000995d */ /* 0x002fea0003900000 */
[----:B------:R-:W1:Y:S02]  /*201c0*/  @!P1 SYNCS.PHASECHK.TRANS64 P1, [R18+URZ+0x13200], R3 ;  /* 0x01320003120095a7 */ /* 0x000e64000802007f */
[----:B-1----:R-:W-:Y:S05]  /*201d0*/  @!P1 BRA `(.L_x_11331) ;  /* 0xfffffffc00f09947 */ /* 0x002fea000383ffff */
[----:B------:R-:W-:Y:S05]  /*201e0*/  BRA `(.L_x_11604) ;  /* 0xfffffe7800387947 */ /* 0x000fea000383ffff */
.L_x_11335:
[----:B-1----:R1:W2:Y:S02]  /*201f0*/  SYNCS.PHASECHK.TRANS64.TRYWAIT P1, [R12+URZ+0x13230], R3 ;  /* 0x013230030c0075a7 */ /* 0x0022a4000802017f */
[----:B--2---:R-:W-:Y:S05]  /*20200*/  @!P1 NANOSLEEP.SYNCS 0x989680 ;  /* 0x009896800000995d */ /* 0x004fea0003900000 */
[----:B------:R-:W2:Y:S02]  /*20210*/  @!P1 SYNCS.PHASECHK.TRANS64 P1, [R12+URZ+0x13230], R3 ;  /* 0x013230030c0095a7 */ /* 0x000ea4000802007f */
[----:B--2---:R-:W-:Y:S05]  /*20220*/  @!P1 BRA `(.L_x_11335) ;  /* 0xfffffffc00f09947 */ /* 0x004fea000383ffff */
[----:B------:R-:W-:Y:S05]  /*20230*/  BRA `(.L_x_11334) ;  /* 0xfffffe8800907947 */ /* 0x000fea000383ffff */
.L_x_11355:
[----:B-1----:R1:W2:Y:S02]  /*20240*/  SYNCS.PHASECHK.TRANS64.TRYWAIT P1, [R9+URZ+0x13230], R10 ;  /* 0x0132300a090075a7 */ /* 0x0022a4000802017f */
[----:B--2---:R-:W-:Y:S05]  /*20250*/  @!P1 NANOSLEEP.SYNCS 0x989680 ;  /* 0x009896800000995d */ /* 0x004fea0003900000 */
[----:B------:R-:W2:Y:S02]  /*20260*/  @!P1 SYNCS.PHASECHK.TRANS64 P1, [R9+URZ+0x13230], R10 ;  /* 0x0132300a090095a7 */ /* 0x000ea4000802007f */
[----:B--2---:R-:W-:Y:S05]  /*20270*/  @!P1 BRA `(.L_x_11355) ;  /* 0xfffffffc00f09947 */ /* 0x004fea000383ffff */
[----:B------:R-:W-:Y:S05]  /*20280*/  BRA `(.L_x_11354) ;  /* 0xfffffec8004c7947 */ /* 0x000fea000383ffff */
.L_x_11360:
[----:B-1----:R1:W2:Y:S02]  /*20290*/  SYNCS.PHASECHK.TRANS64.TRYWAIT P1, [R20+URZ+0x13250], R10 ;  /* 0x0132500a140075a7 */ /* 0x0022a4000802017f */
[----:B--2---:R-:W-:Y:S05]  /*202a0*/  @!P1 NANOSLEEP.SYNCS 0x989680 ;  /* 0x009896800000995d */ /* 0x004fea0003900000 */
[----:B------:R-:W2:Y:S02]  /*202b0*/  @!P1 SYNCS.PHASECHK.TRANS64 P1, [R20+URZ+0x13250], R10 ;  /* 0x0132500a140095a7 */ /* 0x000ea4000802007f */
[----:B--2---:R-:W-:Y:S05]  /*202c0*/  @!P1 BRA `(.L_x_11360) ;  /* 0xfffffffc00f09947 */ /* 0x004fea000383ffff */
[----:B------:R-:W-:Y:S05]  /*202d0*/  BRA `(.L_x_11359) ;  /* 0xfffffecc00bc7947 */ /* 0x000fea000383ffff */
.L_x_11382:
[----:B0-----:R0:W1:Y:S02]  /*202e0*/  SYNCS.PHASECHK.TRANS64.TRYWAIT P1, [R0+URZ+0x13230], R3 ;  /* 0x01323003000075a7 */ /* 0x001064000802017f */
[----:B-1----:R-:W-:Y:S05]  /*202f0*/  @!P1 NANOSLEEP.SYNCS 0x989680 ;  /* 0x009896800000995d */ /* 0x002fea0003900000 */
[----:B------:R-:W1:Y:S02]  /*20300*/  @!P1 SYNCS.PHASECHK.TRANS64 P1, [R0+URZ+0x13230], R3 ;  /* 0x01323003000095a7 */ /* 0x000e64000802007f */
[----:B-1----:R-:W-:Y:S05]  /*20310*/  @!P1 BRA `(.L_x_11382) ;  /* 0xfffffffc00f09947 */ /* 0x002fea000383ffff */
[----:B------:R-:W-:Y:S05]  /*20320*/  BRA `(.L_x_11381) ;  /* 0xffffff0c00907947 */ /* 0x000fea000383ffff */
.L_x_11387:
[----:B-1----:R1:W2:Y:S02]  /*20330*/  SYNCS.PHASECHK.TRANS64.TRYWAIT P1, [R15+URZ+0x13250], R0 ;  /* 0x013250000f0075a7 */ /* 0x0022a4000802017f */
[----:B--2---:R-:W-:Y:S05]  /*20340*/  @!P1 NANOSLEEP.SYNCS 0x989680 ;  /* 0x009896800000995d */ /* 0x004fea0003900000 */
[----:B------:R-:W2:Y:S02]  /*20350*/  @!P1 SYNCS.PHASECHK.TRANS64 P1, [R15+URZ+0x13250], R0 ;  /* 0x013250000f0095a7 */ /* 0x000ea4000802007f */
[----:B--2---:R-:W-:Y:S05]  /*20360*/  @!P1 BRA `(.L_x_11387) ;  /* 0xfffffffc00f09947 */ /* 0x004fea000383ffff */
[----:B------:R-:W-:Y:S05]  /*20370*/  BRA `(.L_x_11386) ;  /* 0xffffff1400007947 */ /* 0x000fea000383ffff */
.L_x_11396:
[----:B0-----:R0:W2:Y:S02]  /*20380*/  SYNCS.PHASECHK.TRANS64.TRYWAIT P1, [R0+URZ+0x13230], R3 ;  /* 0x01323003000075a7 */ /* 0x0010a4000802017f */
[----:B--2---:R-:W-:Y:S05]  /*20390*/  @!P1 NANOSLEEP.SYNCS 0x989680 ;  /* 0x009896800000995d */ /* 0x004fea0003900000 */
[----:B------:R-:W2:Y:S02]  /*203a0*/  @!P1 SYNCS.PHASECHK.TRANS64 P1, [R0+URZ+0x13230], R3 ;  /* 0x01323003000095a7 */ /* 0x000ea4000802007f */
[----:B--2---:R-:W-:Y:S05]  /*203b0*/  @!P1 BRA `(.L_x_11396) ;  /* 0xfffffffc00f09947 */ /* 0x004fea000383ffff */
[----:B------:R-:W-:Y:S05]  /*203c0*/  BRA `(.L_x_11395) ;  /* 0xffffff3000fc7947 */ /* 0x000fea000383ffff */
.L_x_11401:
[----:B-1----:R1:W2:Y:S02]  /*203d0*/  SYNCS.PHASECHK.TRANS64.TRYWAIT P1, [R15+URZ+0x13250], R3 ;  /* 0x013250030f0075a7 */ /* 0x0022a4000802017f */
[----:B--2---:R-:W-:Y:S05]  /*203e0*/  @!P1 NANOSLEEP.SYNCS 0x989680 ;  /* 0x009896800000995d */ /* 0x004fea0003900000 */
[----:B------:R-:W2:Y:S02]  /*203f0*/  @!P1 SYNCS.PHASECHK.TRANS64 P1, [R15+URZ+0x13250], R3 ;  /* 0x013250030f0095a7 */ /* 0x000ea4000802007f */
[----:B--2---:R-:W-:Y:S05]  /*20400*/  @!P1 BRA `(.L_x_11401) ;  /* 0xfffffffc00f09947 */ /* 0x004fea000383ffff */
[----:B------:R-:W-:Y:S05]  /*20410*/  BRA `(.L_x_11400) ;  /* 0xffffff38006c7947 */ /* 0x000fea000383ffff */
.L_x_11416:
[----:B---3--:R3:W4:Y:S02]  /*20420*/  SYNCS.PHASECHK.TRANS64.TRYWAIT P1, [R13+URZ+0x13250], R4 ;  /* 0x013250040d0075a7 */ /* 0x008724000802017f */
[----:B----4-:R-:W-:Y:S05]  /*20430*/  @!P1 NANOSLEEP.SYNCS 0x989680 ;  /* 0x009896800000995d */ /* 0x010fea0003900000 */
[----:B------:R-:W4:Y:S02]  /*20440*/  @!P1 SYNCS.PHASECHK.TRANS64 P1, [R13+URZ+0x13250], R4 ;  /* 0x013250040d0095a7 */ /* 0x000f24000802007f */
[----:B----4-:R-:W-:Y:S05]  /*20450*/  @!P1 BRA `(.L_x_11416) ;  /* 0xfffffffc00f09947 */ /* 0x010fea000383ffff */
[----:B------:R-:W-:Y:S05]  /*20460*/  BRA `(.L_x_11415) ;  /* 0xffffff7400587947 */ /* 0x000fea000383ffff */
.L_x_11461:
        /* <DEDUP_REMOVED lines=11> */
.L_x_11606:
[----:B------:R-:W-:Y:S05]  /*20520*/  BSYNC B1 ;  /* 0x0000000000017941 */ /* 0x000fea0003800000 */
.L_x_11605:
[----:B------:R-:W-:Y:S05]  /*20530*/  BRA `(.L_x_11607) ;  /* 0xffffffb000887947 */ /* 0x000fea000383ffff */
.L_x_11463:
[----:B------:R-:W-:Y:S01]  /*20540*/  BSSY B1, `(.L_x_11608) ;  /* 0x0000006000017945 */ /* 0x000fe20003800000 */
[----:B------:R-:W-:-:S07]  /*20550*/  IMAD.MOV.U32 R15, RZ, RZ, -0x1 ;  /* 0xffffffffff0f7424 */ /* 0x000fce00078e00ff */
[----:B0-----:R-:W-:Y:S05]  /*20560*/  WARPSYNC.COLLECTIVE R15, `(.L_x_11609) ;  /* 0x000000000f0c7348 */ /* 0x001fea0003c00000 */
[----:B------:R-:W-:Y:S02]  /*20570*/  ELECT P6, UR62, PT ;  /* 0x00000000003e782f */ /* 0x000fe400038c0000 */
[----:B------:R-:W-:Y:S01]  /*20580*/  MOV R14, UR62 ;  /* 0x0000003e000e7c02 */ /* 0x000fe20008000f00 */
[----:B0-----:R-:W-:Y:S10]  /*20590*/  ENDCOLLECTIVE ;  /* 0x000000000000791b */ /* 0x001ff40003800000 */
.L_x_11609:
[----:B------:R-:W-:Y:S05]  /*205a0*/  BSYNC B1 ;  /* 0x0000000000017941 */ /* 0x000fea0003800000 */
.L_x_11608:
[----:B------:R-:W-:Y:S05]  /*205b0*/  BRA `(.L_x_11462) ;  /* 0xffffffb000807947 */ /* 0x000fea000383ffff */
.L_x_11465:
[----:B0-----:R0:W1:Y:S02]  /*205c0*/  SYNCS.PHASECHK.TRANS64.TRYWAIT P0, [R8+URZ+0x13220], R9 ;  /* 0x01322009080075a7 */ /* 0x001064000800017f */
[----:B-1----:R-:W-:Y:S05]  /*205d0*/  @!P0 NANOSLEEP.SYNCS 0x989680 ;  /* 0x009896800000895d */ /* 0x002fea0003900000 */
[----:B------:R-:W1:Y:S02]  /*205e0*/  @!P0 SYNCS.PHASECHK.TRANS64 P0, [R8+URZ+0x13220], R9 ;  /* 0x01322009080085a7 */ /* 0x000e64000800007f */
[----:B-1----:R-:W-:Y:S05]  /*205f0*/  @!P0 BRA `(.L_x_11465) ;  /* 0xfffffffc00f08947 */ /* 0x002fea000383ffff */
[----:B------:R-:W-:Y:S05]  /*20600*/  BRA `(.L_x_11610) ;  /* 0xffffffb0009c7947 */ /* 0x000fea000383ffff */
.L_x_11469:
[----:B0-----:R0:W1:Y:S02]  /*20610*/  SYNCS.PHASECHK.TRANS64.TRYWAIT P0, [R9+URZ+0x132a0], R10 ;  /* 0x0132a00a090075a7 */ /* 0x001064000800017f */
[----:B-1----:R-:W-:Y:S05]  /*20620*/  @!P0 NANOSLEEP.SYNCS 0x989680 ;  /* 0x009896800000895d */ /* 0x002fea0003900000 */
[----:B------:R-:W1:Y:S02]  /*20630*/  @!P0 SYNCS.PHASECHK.TRANS64 P0, [R9+URZ+0x132a0], R10 ;  /* 0x0132a00a090085a7 */ /* 0x000e64000800007f */
[----:B-1----:R-:W-:Y:S05]  /*20640*/  @!P0 BRA `(.L_x_11469) ;  /* 0xfffffffc00f08947 */ /* 0x002fea000383ffff */
[----:B------:R-:W-:Y:S05]  /*20650*/  BRA `(.L_x_11611) ;  /* 0xffffffb000b47947 */ /* 0x000fea000383ffff */
.L_x_11474:
[----:B-1----:R1:W2:Y:S02]  /*20660*/  SYNCS.PHASECHK.TRANS64.TRYWAIT P0, [R9+URZ+0x132c0], R10 ;  /* 0x0132c00a090075a7 */ /* 0x0022a4000800017f */
[----:B--2---:R-:W-:Y:S05]  /*20670*/  @!P0 NANOSLEEP.SYNCS 0x989680 ;  /* 0x009896800000895d */ /* 0x004fea0003900000 */
[----:B------:R-:W2:Y:S02]  /*20680*/  @!P0 SYNCS.PHASECHK.TRANS64 P0, [R9+URZ+0x132c0], R10 ;  /* 0x0132c00a090085a7 */ /* 0x000ea4000800007f */
[----:B--2---:R-:W-:Y:S05]  /*20690*/  @!P0 BRA `(.L_x_11474) ;  /* 0xfffffffc00f08947 */ /* 0x004fea000383ffff */
[----:B------:R-:W-:Y:S05]  /*206a0*/  BRA `(.L_x_11612) ;  /* 0xffffffb400307947 */ /* 0x000fea000383ffff */
.L_x_11481:
[----:B0-----:R0:W1:Y:S02]  /*206b0*/  SYNCS.PHASECHK.TRANS64.TRYWAIT P1, [R9+URZ+0x132a0], R10 ;  /* 0x0132a00a090075a7 */ /* 0x001064000802017f */
[----:B-1----:R-:W-:Y:S05]  /*206c0*/  @!P1 NANOSLEEP.SYNCS 0x989680 ;  /* 0x009896800000995d */ /* 0x002fea0003900000 */
[----:B------:R-:W1:Y:S02]  /*206d0*/  @!P1 SYNCS.PHASECHK.TRANS64 P1, [R9+URZ+0x132a0], R10 ;  /* 0x0132a00a090095a7 */ /* 0x000e64000802007f */
[----:B-1----:R-:W-:Y:S05]  /*206e0*/  @!P1 BRA `(.L_x_11481) ;  /* 0xfffffffc00f09947 */ /* 0x002fea000383ffff */
[----:B------:R-:W-:Y:S05]  /*206f0*/  BRA `(.L_x_11613) ;  /* 0xffffffb400ec7947 */ /* 0x000fea000383ffff */
.L_x_11486:
[----:B-1----:R1:W2:Y:S02]  /*20700*/  SYNCS.PHASECHK.TRANS64.TRYWAIT P1, [R9+URZ+0x132c0], R10 ;  /* 0x0132c00a090075a7 */ /* 0x0022a4000802017f */
[----:B--2---:R-:W-:Y:S05]  /*20710*/  @!P1 NANOSLEEP.SYNCS 0x989680 ;  /* 0x009896800000995d */ /* 0x004fea0003900000 */
[----:B------:R-:W2:Y:S02]  /*20720*/  @!P1 SYNCS.PHASECHK.TRANS64 P1, [R9+URZ+0x132c0], R10 ;  /* 0x0132c00a090095a7 */ /* 0x000ea4000802007f */
[----:B--2---:R-:W-:Y:S05]  /*20730*/  @!P1 BRA `(.L_x_11486) ;  /* 0xfffffffc00f09947 */ /* 0x004fea000383ffff */
[----:B------:R-:W-:Y:S05]  /*20740*/  BRA `(.L_x_11614) ;  /* 0xffffffb800647947 */ /* 0x000fea000383ffff */
.L_x_11507:
        /* <DEDUP_REMOVED lines=11> */
.L_x_11616:
[----:B------:R-:W-:Y:S05]  /*20800*/  BSYNC B0 ;  /* 0x0000000000007941 */ /* 0x000fea0003800000 */
.L_x_11615:
[----:B------:R-:W-:Y:S05]  /*20810*/  BRA `(.L_x_11617) ;  /* 0xffffffc8000c7947 */ /* 0x000fea000383ffff */
.L_x_11509:
[----:B------:R-:W-:Y:S01]  /*20820*/  BSSY B0, `(.L_x_11618) ;  /* 0x0000006000007945 */ /* 0x000fe20003800000 */
[----:B------:R-:W-:-:S07]  /*20830*/  IMAD.MOV.U32 R15, RZ, RZ, -0x1 ;  /* 0xffffffffff0f7424 */ /* 0x000fce00078e00ff */
[----:B0-----:R-:W-:Y:S05]  /*20840*/  WARPSYNC.COLLECTIVE R15, `(.L_x_11619) ;  /* 0x000000000f0c7348 */ /* 0x001fea0003c00000 */
[----:B------:R-:W-:Y:S02]  /*20850*/  ELECT P6, UR62, PT ;  /* 0x00000000003e782f */ /* 0x000fe400038c0000 */
[----:B------:R-:W-:Y:S01]  /*20860*/  MOV R14, UR62 ;  /* 0x0000003e000e7c02 */ /* 0x000fe20008000f00 */
[----:B0-----:R-:W-:Y:S10]  /*20870*/  ENDCOLLECTIVE ;  /* 0x000000000000791b */ /* 0x001ff40003800000 */
.L_x_11619:
[----:B------:R-:W-:Y:S05]  /*20880*/  BSYNC B0 ;  /* 0x0000000000007941 */ /* 0x000fea0003800000 */
.L_x_11618:
[----:B------:R-:W-:Y:S05]  /*20890*/  BRA `(.L_x_11620) ;  /* 0xffffffc800047947 */ /* 0x000fea000383ffff */
.L_x_11512:
[----:B0-----:R0:W1:Y:S02]  /*208a0*/  SYNCS.PHASECHK.TRANS64.TRYWAIT P2, [R5+URZ+0x13280], R4 ;  /* 0x01328004050075a7 */ /* 0x001064000804017f */
[----:B-1----:R-:W-:Y:S05]  /*208b0*/  @!P2 NANOSLEEP.SYNCS 0x989680 ;  /* 0x009896800000a95d */ /* 0x002fea0003900000 */
[----:B------:R-:W1:Y:S02]  /*208c0*/  @!P2 SYNCS.PHASECHK.TRANS64 P2, [R5+URZ+0x13280], R4 ;  /* 0x013280040500a5a7 */ /* 0x000e64000804007f */
[----:B-1----:R-:W-:Y:S05]  /*208d0*/  @!P2 BRA `(.L_x_11512) ;  /* 0xfffffffc00f0a947 */ /* 0x002fea000383ffff */
[----:B------:R-:W-:Y:S05]  /*208e0*/  BRA `(.L_x_11621) ;  /* 0xffffffc800687947 */ /* 0x000fea000383ffff */
.L_x_11514:
[----:B-1----:R1:W2:Y:S02]  /*208f0*/  SYNCS.PHASECHK.TRANS64.TRYWAIT P2, [R5+URZ+0x13240], R4 ;  /* 0x01324004050075a7 */ /* 0x0022a4000804017f */
[----:B--2---:R-:W-:Y:S05]  /*20900*/  @!P2 NANOSLEEP.SYNCS 0x989680 ;  /* 0x009896800000a95d */ /* 0x004fea0003900000 */
[----:B------:R-:W2:Y:S02]  /*20910*/  @!P2 SYNCS.PHASECHK.TRANS64 P2, [R5+URZ+0x13240], R4 ;  /* 0x013240040500a5a7 */ /* 0x000ea4000804007f */
[----:B--2---:R-:W-:Y:S05]  /*20920*/  @!P2 BRA `(.L_x_11514) ;  /* 0xfffffffc00f0a947 */ /* 0x004fea000383ffff */
[----:B------:R-:W-:Y:S05]  /*20930*/  BRA `(.L_x_11622) ;  /* 0xffffffc800bc7947 */ /* 0x000fea000383ffff */
.L_x_11517:
[----:B0-----:R0:W1:Y:S02]  /*20940*/  SYNCS.PHASECHK.TRANS64.TRYWAIT P0, [R29+URZ+0x13220], R4 ;  /* 0x013220041d0075a7 */ /* 0x001064000800017f */
[----:B-1----:R-:W-:Y:S05]  /*20950*/  @!P0 NANOSLEEP.SYNCS 0x989680 ;  /* 0x009896800000895d */ /* 0x002fea0003900000 */
[----:B------:R-:W1:Y:S02]  /*20960*/  @!P0 SYNCS.PHASECHK.TRANS64 P0, [R29+URZ+0x13220], R4 ;  /* 0x013220041d0085a7 */ /* 0x000e64000800007f */
[----:B-1----:R-:W-:Y:S05]  /*20970*/  @!P0 BRA `(.L_x_11517) ;  /* 0xfffffffc00f08947 */ /* 0x002fea000383ffff */
[----:B------:R-:W-:Y:S05]  /*20980*/  BRA `(.L_x_11623) ;  /* 0xffffffcc00807947 */ /* 0x000fea000383ffff */
.L_x_11523:
[----:B0-----:R0:W1:Y:S02]  /*20990*/  SYNCS.PHASECHK.TRANS64.TRYWAIT P0, [R5+URZ+0x13280], R4 ;  /* 0x01328004050075a7 */ /* 0x001064000800017f */
[----:B-1----:R-:W-:Y:S05]  /*209a0*/  @!P0 NANOSLEEP.SYNCS 0x989680 ;  /* 0x009896800000895d */ /* 0x002fea0003900000 */
[----:B------:R-:W1:Y:S02]  /*209b0*/  @!P0 SYNCS.PHASECHK.TRANS64 P0, [R5+URZ+0x13280], R4 ;  /* 0x01328004050085a7 */ /* 0x000e64000800007f */
[----:B-1----:R-:W-:Y:S05]  /*209c0*/  @!P0 BRA `(.L_x_11523) ;  /* 0xfffffffc00f08947 */ /* 0x002fea000383ffff */
[----:B------:R-:W-:Y:S05]  /*209d0*/  BRA `(.L_x_11624) ;  /* 0xffffffd000147947 */ /* 0x000fea000383ffff */
.L_x_11528:
[----:B-1----:R1:W2:Y:S02]  /*209e0*/  SYNCS.PHASECHK.TRANS64.TRYWAIT P0, [R5+URZ+0x13240], R4 ;  /* 0x01324004050075a7 */ /* 0x0022a4000800017f */
[----:B--2---:R-:W-:Y:S05]  /*209f0*/  @!P0 NANOSLEEP.SYNCS 0x989680 ;  /* 0x009896800000895d */ /* 0x004fea0003900000 */
[----:B------:R-:W2:Y:S02]  /*20a00*/  @!P0 SYNCS.PHASECHK.TRANS64 P0, [R5+URZ+0x13240], R4 ;  /* 0x01324004050085a7 */ /* 0x000ea4000800007f */
[----:B--2---:R-:W-:Y:S05]  /*20a10*/  @!P0 BRA `(.L_x_11528) ;  /* 0xfffffffc00f08947 */ /* 0x004fea000383ffff */
[----:B------:R-:W-:Y:S05]  /*20a20*/  BRA `(.L_x_11625) ;  /* 0xffffffd000907947 */ /* 0x000fea000383ffff */
.L_x_11534:
[----:B0-----:R0:W1:Y:S02]  /*20a30*/  SYNCS.PHASECHK.TRANS64.TRYWAIT P2, [R13+URZ+0x13270], R4 ;  /* 0x013270040d0075a7 */ /* 0x001064000804017f */
[----:B-1----:R-:W-:Y:S05]  /*20a40*/  @!P2 NANOSLEEP.SYNCS 0x989680 ;  /* 0x009896800000a95d */ /* 0x002fea0003900000 */
[----:B------:R-:W1:Y:S02]  /*20a50*/  @!P2 SYNCS.PHASECHK.TRANS64 P2, [R13+URZ+0x13270], R4 ;  /* 0x013270040d00a5a7 */ /* 0x000e64000804007f */
[----:B-1----:R-:W-:Y:S05]  /*20a60*/  @!P2 BRA `(.L_x_11534) ;  /* 0xfffffffc00f0a947 */ /* 0x002fea000383ffff */
[----:B------:R-:W-:Y:S05]  /*20a70*/  BRA `(.L_x_11626) ;  /* 0xffffffd4002c7947 */ /* 0x000fea000383ffff */
.L_x_11536:
[----:B0-----:R0:W1:Y:S02]  /*20a80*/  SYNCS.PHASECHK.TRANS64.TRYWAIT P2, [R13+URZ+0x13260], R4 ;  /* 0x013260040d0075a7 */ /* 0x001064000804017f */
[----:B-1----:R-:W-:Y:S05]  /*20a90*/  @!P2 NANOSLEEP.SYNCS 0x989680 ;  /* 0x009896800000a95d */ /* 0x002fea0003900000 */
[----:B------:R-:W1:Y:S02]  /*20aa0*/  @!P2 SYNCS.PHASECHK.TRANS64 P2, [R13+URZ+0x13260], R4 ;  /* 0x013260040d00a5a7 */ /* 0x000e64000804007f */
[----:B-1----:R-:W-:Y:S05]  /*20ab0*/  @!P2 BRA `(.L_x_11536) ;  /* 0xfffffffc00f0a947 */ /* 0x002fea000383ffff */
[----:B------:R-:W-:Y:S05]  /*20ac0*/  BRA `(.L_x_11627) ;  /* 0xffffffd400347947 */ /* 0x000fea000383ffff */
.L_x_11543:
[----:B-1----:R1:W2:Y:S02]  /*20ad0*/  SYNCS.PHASECHK.TRANS64.TRYWAIT P0, [R0+URZ+0x13270], R3 ;  /* 0x01327003000075a7 */ /* 0x0022a4000800017f */
[----:B--2---:R-:W-:Y:S05]  /*20ae0*/  @!P0 NANOSLEEP.SYNCS 0x989680 ;  /* 0x009896800000895d */ /* 0x004fea0003900000 */
[----:B------:R-:W2:Y:S02]  /*20af0*/  @!P0 SYNCS.PHASECHK.TRANS64 P0, [R0+URZ+0x13270], R3 ;  /* 0x01327003000085a7 */ /* 0x000ea4000800007f */
[----:B--2---:R-:W-:Y:S05]  /*20b00*/  @!P0 BRA `(.L_x_11543) ;  /* 0xfffffffc00f08947 */ /* 0x004fea000383ffff */
[----:B------:R-:W-:Y:S05]  /*20b10*/  BRA `(.L_x_11628) ;  /* 0xffffffd800b87947 */ /* 0x000fea000383ffff */
.L_x_11545:
[----:B-1----:R1:W2:Y:S02]  /*20b20*/  SYNCS.PHASECHK.TRANS64.TRYWAIT P0, [R0+URZ+0x13260], R3 ;  /* 0x01326003000075a7 */ /* 0x0022a4000800017f */
[----:B--2---:R-:W-:Y:S05]  /*20b30*/  @!P0 NANOSLEEP.SYNCS 0x989680 ;  /* 0x009896800000895d */ /* 0x004fea0003900000 */
[----:B------:R-:W2:Y:S02]  /*20b40*/  @!P0 SYNCS.PHASECHK.TRANS64 P0, [R0+URZ+0x13260], R3 ;  /* 0x01326003000085a7 */ /* 0x000ea4000800007f */
[----:B--2---:R-:W-:Y:S05]  /*20b50*/  @!P0 BRA `(.L_x_11545) ;  /* 0xfffffffc00f08947 */ /* 0x004fea000383ffff */
[----:B------:R-:W-:Y:S05]  /*20b60*/  BRA `(.L_x_11629) ;  /* 0xffffffd800bc7947 */ /* 0x000fea000383ffff */
.L_x_11549:
[----:B------:R-:W-:Y:S01]  /*20b70*/  BSSY B0, `(.L_x_11630) ;  /* 0x0000008000007945 */ /* 0x000fe20003800000 */
[----:B------:R-:W-:Y:S02]  /*20b80*/  IMAD.MOV.U32 R13, RZ, RZ, R24 ;  /* 0x000000ffff0d7224 */ /* 0x000fe400078e0018 */
[----:B------:R-:W-:Y:S02]  /*20b90*/  IMAD.MOV.U32 R12, RZ, RZ, RZ ;  /* 0x000000ffff0c7224 */ /* 0x000fe400078e00ff */
[----:B------:R-:W-:Y:S02]  /*20ba0*/  IMAD.MOV.U32 R11, RZ, RZ, 0x1f ;  /* 0x0000001fff0b7424 */ /* 0x000fe400078e00ff */
[----:B------:R-:W-:-:S07]  /*20bb0*/  IMAD.MOV.U32 R15, RZ, RZ, -0x1 ;  /* 0xffffffffff0f7424 */ /* 0x000fce00078e00ff */
[----:B0-----:R-:W-:Y:S05]  /*20bc0*/  WARPSYNC.COLLECTIVE R15, `(.L_x_11631) ;  /* 0x000000000f087348 */ /* 0x001fea0003c00000 */
[----:B------:R1:W2:Y:S02]  /*20bd0*/  SHFL.IDX P6, R14, R13, R12, R11 ;  /* 0x0000000c0d0e7389 */ /* 0x0002a400000c000b */
[----:B012---:R-:W-:Y:S01]  /*20be0*/  ENDCOLLECTIVE ;  /* 0x000000000000791b */ /* 0x007fe20003800000 */
.L_x_11631:
[----:B------:R-:W-:Y:S05]  /*20bf0*/  BSYNC B0 ;  /* 0x0000000000007941 */ /* 0x000fea0003800000 */
.L_x_11630:
        /* <DEDUP_REMOVED lines=9> */
.L_x_11632:
        /* <DEDUP_REMOVED lines=18> */
.L_x_11633:
[----:B------:R-:W-:Y:S01]  /*20db0*/  IMAD.MOV.U32 R12, RZ, RZ, 0x2 ;  /* 0x00000002ff0c7424 */ /* 0x000fe200078e00ff */
[----:B------:R-:W-:-:S05]  /*20dc0*/  SEL R4, R14, RZ, P1 ;  /* 0x000000ff0e047207 */ /* 0x000fca0000800000 */
[----:B------:R-:W-:-:S04]  /*20dd0*/  IMAD.IADD R4, R25, 0x1, R4 ;  /* 0x0000000119047824 */ /* 0x000fc800078e0204 */
[----:B------:R-:W-:-:S07]  /*20de0*/  IMAD.MOV.U32 R13, RZ, RZ, R4 ;  /* 0x000000ffff0d7224 */ /* 0x000fce00078e0004 */
[----:B------:R-:W-:Y:S05]  /*20df0*/  WARPSYNC.COLLECTIVE R15, `(.L_x_11634) ;  /* 0x000000000f087348 */ /* 0x000fea0003c00000 */
[----:B------:R0:W1:Y:S02]  /*20e00*/  SHFL.UP P6, R14, R13, R12, R11 ;  /* 0x0400000c0d0e7389 */ /* 0x00006400000c000b */
[----:B01----:R-:W-:Y:S01]  /*20e10*/  ENDCOLLECTIVE ;  /* 0x000000000000791b */ /* 0x003fe20003800000 */
.L_x_11634:
[----:B------:R-:W-:Y:S01]  /*20e20*/  IMAD.MOV.U32 R12, RZ, RZ, 0x4 ;  /* 0x00000004ff0c7424 */ /* 0x000fe200078e00ff */
[----:B------:R-:W-:-:S05]  /*20e30*/  SEL R3, R14, RZ, P2 ;  /* 0x000000ff0e037207 */ /* 0x000fca0001000000 */
[----:B------:R-:W-:-:S04]  /*20e40*/  IMAD.IADD R6, R4, 0x1, R3 ;  /* 0x0000000104067824 */ /* 0x000fc800078e0203 */
[----:B------:R-:W-:-:S07]  /*20e50*/  IMAD.MOV.U32 R13, RZ, RZ, R6 ;  /* 0x000000ffff0d7224 */ /* 0x000fce00078e0006 */
[----:B------:R-:W-:Y:S05]  /*20e60*/  WARPSYNC.COLLECTIVE R15, `(.L_x_11635) ;  /* 0x000000000f087348 */ /* 0x000fea0003c00000 */
[----:B------:R0:W1:Y:S02]  /*20e70*/  SHFL.UP P6, R14, R13, R12, R11 ;  /* 0x0400000c0d0e7389 */ /* 0x00006400000c000b */
[----:B01----:R-:W-:Y:S01]  /*20e80*/  ENDCOLLECTIVE ;  /* 0x000000000000791b */ /* 0x003fe20003800000 */
.L_x_11635:
[----:B------:R-:W-:Y:S01]  /*20e90*/  IMAD.MOV.U32 R12, RZ, RZ, 0x8 ;  /* 0x00000008ff0c7424 */ /* 0x000fe200078e00ff */
[----:B------:R-:W-:-:S05]  /*20ea0*/  SEL R3, R14, RZ, P3 ;  /* 0x000000ff0e037207 */ /* 0x000fca0001800000 */
[----:B------:R-:W-:-:S04]  /*20eb0*/  IMAD.IADD R2, R6, 0x1, R3 ;  /* 0x0000000106027824 */ /* 0x000fc800078e0203 */
[----:B------:R-:W-:-:S07]  /*20ec0*/  IMAD.MOV.U32 R13, RZ, RZ, R2 ;  /* 0x000000ffff0d7224 */ /* 0x000fce00078e0002 */
[----:B------:R-:W-:Y:S05]  /*20ed0*/  WARPSYNC.COLLECTIVE R15, `(.L_x_11636) ;  /* 0x000000000f087348 */ /* 0x000fea0003c00000 */
[----:B------:R0:W1:Y:S02]  /*20ee0*/  SHFL.UP P6, R14, R13, R12, R11 ;  /* 0x0400000c0d0e7389 */ /* 0x00006400000c000b */
[----:B01----:R-:W-:Y:S01]  /*20ef0*/  ENDCOLLECTIVE ;  /* 0x000000000000791b */ /* 0x003fe20003800000 */
.L_x_11636:
[----:B------:R-:W-:Y:S01]  /*20f00*/  IMAD.MOV.U32 R12, RZ, RZ, 0x10 ;  /* 0x00000010ff0c7424 */ /* 0x000fe200078e00ff */
[----:B------:R-:W-:-:S05]  /*20f10*/  SEL R3, R14, RZ, P4 ;  /* 0x000000ff0e037207 */ /* 0x000fca0002000000 */
[----:B------:R-:W-:-:S04]  /*20f20*/  IMAD.IADD R3, R2, 0x1, R3 ;  /* 0x0000000102037824 */ /* 0x000fc800078e0203 */
[----:B------:R-:W-:-:S07]  /*20f30*/  IMAD.MOV.U32 R13, RZ, RZ, R3 ;  /* 0x000000ffff0d7224 */ /* 0x000fce00078e0003 */
[----:B------:R-:W-:Y:S05]  /*20f40*/  WARPSYNC.COLLECTIVE R15, `(.L_x_11637) ;  /* 0x000000000f087348 */ /* 0x000fea0003c00000 */
[----:B------:R0:W1:Y:S02]  /*20f50*/  SHFL.UP P6, R14, R13, R12, R11 ;  /* 0x0400000c0d0e7389 */ /* 0x00006400000c000b */
[----:B01----:R-:W-:Y:S01]  /*20f60*/  ENDCOLLECTIVE ;  /* 0x000000000000791b */ /* 0x003fe20003800000 */
.L_x_11637:
        /* <DEDUP_REMOVED lines=8> */
.L_x_11638:
[----:B------:R-:W-:Y:S05]  /*20ff0*/  BRA `(.L_x_11639) ;  /* 0xffffffdc00807947 */ /* 0x000fea000383ffff */
.L_x_11554:
        /* <DEDUP_REMOVED lines=8> */
.L_x_11641:
[----:B------:R-:W-:Y:S05]  /*21080*/  BSYNC B0 ;  /* 0x0000000000007941 */ /* 0x000fea0003800000 */
.L_x_11640:
        /* <DEDUP_REMOVED lines=8> */
.L_x_11642:
[----:B------:R-:W-:Y:S01]  /*21110*/  IMAD.MOV.U32 R12, RZ, RZ, 0x4 ;  /* 0x00000004ff0c7424 */ /* 0x000fe200078e00ff */
[----:B------:R-:W-:-:S05]  /*21120*/  SEL R2, R14, RZ, P2 ;  /* 0x000000ff0e027207 */ /* 0x000fca0001000000 */
[----:B------:R-:W-:-:S04]  /*21130*/  IMAD.IADD R2, R13, 0x1, R2 ;  /* 0x000000010d027824 */ /* 0x000fc800078e0202 */
[----:B------:R-:W-:-:S07]  /*21140*/  IMAD.MOV.U32 R13, RZ, RZ, R2 ;  /* 0x000000ffff0d7224 */ /* 0x000fce00078e0002 */
[----:B------:R-:W-:Y:S05]  /*21150*/  WARPSYNC.COLLECTIVE R15, `(.L_x_11643) ;  /* 0x000000000f087348 */ /* 0x000fea0003c00000 */
[----:B------:R0:W1:Y:S02]  /*21160*/  SHFL.UP P6, R14, R13, R12, R11 ;  /* 0x0400000c0d0e7389 */ /* 0x00006400000c000b */
[----:B01----:R-:W-:Y:S01]  /*21170*/  ENDCOLLECTIVE ;  /* 0x000000000000791b */ /* 0x003fe20003800000 */
.L_x_11643:
[----:B------:R-:W-:Y:S01]  /*21180*/  IMAD.MOV.U32 R12, RZ, RZ, 0x8 ;  /* 0x00000008ff0c7424 */ /* 0x000fe200078e00ff */
[----:B------:R-:W-:-:S05]  /*21190*/  SEL R3, R14, RZ, P3 ;  /* 0x000000ff0e037207 */ /* 0x000fca0001800000 */
[----:B------:R-:W-:-:S04]  /*211a0*/  IMAD.IADD R3, R2, 0x1, R3 ;  /* 0x0000000102037824 */ /* 0x000fc800078e0203 */
[----:B------:R-:W-:-:S07]  /*211b0*/  IMAD.MOV.U32 R13, RZ, RZ, R3 ;  /* 0x000000ffff0d7224 */ /* 0x000fce00078e0003 */
[----:B------:R-:W-:Y:S05]  /*211c0*/  WARPSYNC.COLLECTIVE R15, `(.L_x_11644) ;  /* 0x000000000f087348 */ /* 0x000fea0003c00000 */
[----:B------:R0:W1:Y:S02]  /*211d0*/  SHFL.UP P6, R14, R13, R12, R11 ;  /* 0x0400000c0d0e7389 */ /* 0x00006400000c000b */
[----:B01----:R-:W-:Y:S01]  /*211e0*/  ENDCOLLECTIVE ;  /* 0x000000000000791b */ /* 0x003fe20003800000 */
.L_x_11644:
[----:B------:R-:W-:Y:S01]  /*211f0*/  IMAD.MOV.U32 R12, RZ, RZ, 0x10 ;  /* 0x00000010ff0c7424 */ /* 0x000fe200078e00ff */
[----:B------:R-:W-:-:S05]  /*21200*/  SEL R4, R14, RZ, P4 ;  /* 0x000000ff0e047207 */ /* 0x000fca0002000000 */
[----:B------:R-:W-:-:S04]  /*21210*/  IMAD.IADD R4, R3, 0x1, R4 ;  /* 0x0000000103047824 */ /* 0x000fc800078e0204 */
[----:B------:R-:W-:-:S07]  /*21220*/  IMAD.MOV.U32 R13, RZ, RZ, R4 ;  /* 0x000000ffff0d7224 */ /* 0x000fce00078e0004 */
[----:B------:R-:W-:Y:S05]  /*21230*/  WARPSYNC.COLLECTIVE R15, `(.L_x_11645) ;  /* 0x000000000f087348 */ /* 0x000fea0003c00000 */
[----:B------:R0:W1:Y:S02]  /*21240*/  SHFL.UP P6, R14, R13, R12, R11 ;  /* 0x0400000c0d0e7389 */ /* 0x00006400000c000b */
[----:B01----:R-:W-:Y:S01]  /*21250*/  ENDCOLLECTIVE ;  /* 0x000000000000791b */ /* 0x003fe20003800000 */
.L_x_11645:
        /* <DEDUP_REMOVED lines=8> */
.L_x_11646:
[----:B------:R-:W-:Y:S05]  /*212e0*/  BRA `(.L_x_11647) ;  /* 0xffffffdc00607947 */ /* 0x000fea000383ffff */
.L_x_11556:
[----:B------:R-:W-:Y:S01]  /*212f0*/  BSSY B0, `(.L_x_11648) ;  /* 0x0000006000007945 */ /* 0x000fe20003800000 */
[----:B------:R-:W-:Y:S01]  /*21300*/  PLOP3.LUT P6, PT, P6, PT, PT, 0x8, 0x0 ;  /* 0x000000000000781c */ /* 0x000fe200037ce170 */
[----:B------:R-:W-:-:S12]  /*21310*/  IMAD.MOV.U32 R15, RZ, RZ, -0x1 ;  /* 0xffffffffff0f7424 */ /* 0x000fd800078e00ff */
[----:B0-----:R-:W-:Y:S05]  /*21320*/  WARPSYNC.COLLECTIVE R15, `(.L_x_11649) ;  /* 0x000000000f087348 */ /* 0x001fea0003c00000 */
[----:B------:R-:W-:Y:S01]  /*21330*/  VOTE.ANY R14, PT, P6 ;  /* 0x00000000000e7806 */ /* 0x000fe200030e0100 */
[----:B0-----:R-:W-:Y:S06]  /*21340*/  ENDCOLLECTIVE ;  /* 0x000000000000791b */ /* 0x001fec0003800000 */
.L_x_11649:
[----:B------:R-:W-:Y:S05]  /*21350*/  BSYNC B0 ;  /* 0x0000000000007941 */ /* 0x000fea0003800000 */
.L_x_11648:
        /* <DEDUP_REMOVED lines=9> */
.L_x_11650:
[----:B------:R-:W-:Y:S01]  /*213f0*/  IMAD.MOV.U32 R25, RZ, RZ, R14 ;  /* 0x000000ffff197224 */ /* 0x000fe200078e000e */
[----:B------:R-:W-:Y:S06]  /*21400*/  BRA `(.L_x_11651) ;  /* 0xffffffdc00507947 */ /* 0x000fec000383ffff */
.L_x_11558:
[----:B------:R-:W-:Y:S01]  /*21410*/  BSSY B0, `(.L_x_11652) ;  /* 0x0000007000007945 */ /* 0x000fe20003800000 */
[----:B------:R-:W-:Y:S02]  /*21420*/  IMAD.MOV.U32 R13, RZ, RZ, R3 ;  /* 0x000000ffff0d7224 */ /* 0x000fe400078e0003 */
[----:B------:R-:W-:Y:S02]  /*21430*/  IMAD.MOV.U32 R11, RZ, RZ, 0x1f ;  /* 0x0000001fff0b7424 */ /* 0x000fe400078e00ff */
[----:B------:R-:W-:-:S07]  /*21440*/  IMAD.MOV.U32 R15, RZ, RZ, -0x1 ;  /* 0xffffffffff0f7424 */ /* 0x000fce00078e00ff */
[----:B012---:R-:W-:Y:S05]  /*21450*/  WARPSYNC.COLLECTIVE R15, `(.L_x_11653) ;  /* 0x000000000f087348 */ /* 0x007fea0003c00000 */
[----:B------:R3:W4:Y:S02]  /*21460*/  SHFL.IDX P6, R14, R13, R12, R11 ;  /* 0x0000000c0d0e7389 */ /* 0x00072400000c000b */
[----:B01234-:R-:W-:Y:S01]  /*21470*/  ENDCOLLECTIVE ;  /* 0x000000000000791b */ /* 0x01ffe20003800000 */
.L_x_11653:
[----:B------:R-:W-:Y:S05]  /*21480*/  BSYNC B0 ;  /* 0x0000000000007941 */ /* 0x000fea0003800000 */
.L_x_11652:
[----:B------:R-:W-:Y:S05]  /*21490*/  BRA `(.L_x_11557) ;  /* 0xffffffdc00487947 */ /* 0x000fea000383ffff */
.L_x_11562:
[----:B0-----:R0:W1:Y:S02]  /*214a0*/  SYNCS.PHASECHK.TRANS64.TRYWAIT P0, [R8+URZ+0x13220], R0 ;  /* 0x01322000080075a7 */ /* 0x001064000800017f */
[----:B-1----:R-:W-:Y:S05]  /*214b0*/  @!P0 NANOSLEEP.SYNCS 0x989680 ;  /* 0x009896800000895d */ /* 0x002fea0003900000 */
[----:B------:R-:W1:Y:S02]  /*214c0*/  @!P0 SYNCS.PHASECHK.TRANS64 P0, [R8+URZ+0x13220], R0 ;  /* 0x01322000080085a7 */ /* 0x000e64000800007f */
[----:B-1----:R-:W-:Y:S05]  /*214d0*/  @!P0 BRA `(.L_x_11562) ;  /* 0xfffffffc00f08947 */ /* 0x002fea000383ffff */
[----:B------:R-:W-:Y:S05]  /*214e0*/  BRA `(.L_x_11654) ;  /* 0xffffffe000c07947 */ /* 0x000fea000383ffff */
.L_x_11563:
        /* <DEDUP_REMOVED lines=11> */
.L_x_11656:
[----:B------:R-:W-:Y:S05]  /*215a0*/  BSYNC B0 ;  /* 0x0000000000007941 */ /* 0x000fea0003800000 */
.L_x_11655:
[----:B------:R-:W-:Y:S05]  /*215b0*/  BRA `(.L_x_11657) ;  /* 0xffffffe000a87947 */ /* 0x000fea000383ffff */
.L_x_11564:
[----:B------:R-:W-:Y:S01]  /*215c0*/  BSSY B0, `(.L_x_11658) ;  /* 0x0000006000007945 */ /* 0x000fe20003800000 */
[----:B------:R-:W-:-:S07]  /*215d0*/  IMAD.MOV.U32 R15, RZ, RZ, -0x1 ;  /* 0xffffffffff0f7424 */ /* 0x000fce00078e00ff */
[----:B0-----:R-:W-:Y:S05]  /*215e0*/  WARPSYNC.COLLECTIVE R15, `(.L_x_11659) ;  /* 0x000000000f0c7348 */ /* 0x001fea0003c00000 */
[----:B------:R-:W-:Y:S02]  /*215f0*/  ELECT P6, UR62, PT ;  /* 0x00000000003e782f */ /* 0x000fe400038c0000 */
[----:B------:R-:W-:Y:S01]  /*21600*/  MOV R14, UR62 ;  /* 0x0000003e000e7c02 */ /* 0x000fe20008000f00 */
[----:B0-----:R-:W-:Y:S10]  /*21610*/  ENDCOLLECTIVE ;  /* 0x000000000000791b */ /* 0x001ff40003800000 */
.L_x_11659:
[----:B------:R-:W-:Y:S05]  /*21620*/  BSYNC B0 ;  /* 0x0000000000007941 */ /* 0x000fea0003800000 */
.L_x_11658:
[----:B------:R-:W-:Y:S05]  /*21630*/  BRA `(.L_x_11660) ;  /* 0xffffffe0009c7947 */ /* 0x000fea000383ffff */
.L_x_11566:
[----:B0-----:R0:W1:Y:S02]  /*21640*/  SYNCS.PHASECHK.TRANS64.TRYWAIT P1, [R6+URZ], R3 ;  /* 0x00000003060075a7 */ /* 0x001064000802017f */
[----:B-1----:R-:W-:Y:S05]  /*21650*/  @!P1 NANOSLEEP.SYNCS 0x989680 ;  /* 0x009896800000995d */ /* 0x002fea0003900000 */
[----:B------:R-:W1:Y:S02]  /*21660*/  @!P1 SYNCS.PHASECHK.TRANS64 P1, [R6+URZ], R3 ;  /* 0x00000003060095a7 */ /* 0x000e64000802007f */
[----:B-1----:R-:W-:Y:S05]  /*21670*/  @!P1 BRA `(.L_x_11566) ;  /* 0xfffffffc00f09947 */ /* 0x002fea000383ffff */
[----:B------:R-:W-:Y:S05]  /*21680*/  BRA `(.L_x_11661) ;  /* 0xffffffe000d07947 */ /* 0x000fea000383ffff */
.L_x_11567:
[----:B-1----:R1:W2:Y:S02]  /*21690*/  SYNCS.PHASECHK.TRANS64.TRYWAIT P1, [R7+URZ], R0 ;  /* 0x00000000070075a7 */ /* 0x0022a4000802017f */
[----:B--2---:R-:W-:Y:S05]  /*216a0*/  @!P1 NANOSLEEP.SYNCS 0x989680 ;  /* 0x009896800000995d */ /* 0x004fea0003900000 */
[----:B------:R-:W2:Y:S02]  /*216b0*/  @!P1 SYNCS.PHASECHK.TRANS64 P1, [R7+URZ], R0 ;  /* 0x00000000070095a7 */ /* 0x000ea4000802007f */
[----:B--2---:R-:W-:Y:S05]  /*216c0*/  @!P1 BRA `(.L_x_11567) ;  /* 0xfffffffc00f09947 */ /* 0x004fea000383ffff */
[----:B------:R-:W-:Y:S05]  /*216d0*/  BRA `(.L_x_11662) ;  /* 0xffffffe000c47947 */ /* 0x000fea000383ffff */
.L_x_11569:
[----:B--2---:R2:W3:Y:S02]  /*216e0*/  SYNCS.PHASECHK.TRANS64.TRYWAIT P1, [R2+URZ+0x13260], R3 ;  /* 0x01326003020075a7 */ /* 0x0044e4000802017f */
[----:B---3--:R-:W-:Y:S05]  /*216f0*/  @!P1 NANOSLEEP.SYNCS 0x989680 ;  /* 0x009896800000995d */ /* 0x008fea0003900000 */
[----:B------:R-:W3:Y:S02]  /*21700*/  @!P1 SYNCS.PHASECHK.TRANS64 P1, [R2+URZ+0x13260], R3 ;  /* 0x01326003020095a7 */ /* 0x000ee4000802007f */
[----:B---3--:R-:W-:Y:S05]  /*21710*/  @!P1 BRA `(.L_x_11569) ;  /* 0xfffffffc00f09947 */ /* 0x008fea000383ffff */
[----:B------:R-:W-:Y:S05]  /*21720*/  BRA `(.L_x_11663) ;  /* 0xffffffe000c47947 */ /* 0x000fea000383ffff */
.L_x_11571:
[----:B---3--:R3:W4:Y:S02]  /*21730*/  SYNCS.PHASECHK.TRANS64.TRYWAIT P1, [R5+URZ+0x13260], R0 ;  /* 0x01326000050075a7 */ /* 0x008724000802017f */
[----:B----4-:R-:W-:Y:S05]  /*21740*/  @!P1 NANOSLEEP.SYNCS 0x989680 ;  /* 0x009896800000995d */ /* 0x010fea0003900000 */
[----:B------:R-:W4:Y:S02]  /*21750*/  @!P1 SYNCS.PHASECHK.TRANS64 P1, [R5+URZ+0x13260], R0 ;  /* 0x01326000050095a7 */ /* 0x000f24000802007f */
[----:B----4-:R-:W-:Y:S05]  /*21760*/  @!P1 BRA `(.L_x_11571) ;  /* 0xfffffffc00f09947 */ /* 0x010fea000383ffff */
[----:B------:R-:W-:Y:S05]  /*21770*/  BRA `(.L_x_11664) ;  /* 0xffffffe000c47947 */ /* 0x000fea000383ffff */
.L_x_11573:
[----:B----4-:R4:W0:Y:S02]  /*21780*/  SYNCS.PHASECHK.TRANS64.TRYWAIT P0, [R2+URZ+0x13280], R3 ;  /* 0x01328003020075a7 */ /* 0x010824000800017f */
[----:B0-----:R-:W-:Y:S05]  /*21790*/  @!P0 NANOSLEEP.SYNCS 0x989680 ;  /* 0x009896800000895d */ /* 0x001fea0003900000 */
[----:B------:R-:W0:Y:S02]  /*217a0*/  @!P0 SYNCS.PHASECHK.TRANS64 P0, [R2+URZ+0x13280], R3 ;  /* 0x01328003020085a7 */ /* 0x000e24000800007f */
[----:B0-----:R-:W-:Y:S05]  /*217b0*/  @!P0 BRA `(.L_x_11573) ;  /* 0xfffffffc00f08947 */ /* 0x001fea000383ffff */
[----:B------:R-:W-:Y:S05]  /*217c0*/  BRA `(.L_x_11574) ;  /* 0xffffffe000c07947 */ /* 0x000fea000383ffff */
.L_x_11665:
        /* <DEDUP_REMOVED lines=11> */
.L_x_12393:


//--------------------- .text._ZN7cutlass13device_kernelIN5flash11enable_sm90INS1_16FlashAttnFwdSm90INS1_25CollectiveMainloopFwdSm90ILi2EN4cute5tupleIJNS5_1CILi1EEES8_S8_EEENS6_IJNS7_ILi192EEENS7_ILi160EEENS7_ILi64EEEEEELi64ENS_12float_e4m3_tEfNS_4arch4Sm90ELb1ELb0ELb0ELb0ELb0ELb0ELb0ELb1ELb1ELb0ELb0ELb0EEENS1_21CollectiveEpilogueFwdINS6_IJSA_SC_SB_EEES9_NS_10bfloat16_tESG_Li384ELb0ELb0ELb0ELb1EEENS1_30DynamicPersistentTileSchedulerILi384ELi128ELb0ELb0ELb1EEEEEEEEEvNT_6ParamsE --------------------------
	.section	.text._ZN7cutlass13device_kernelIN5flash11enable_sm90INS1_16FlashAttnFwdSm90INS1_25CollectiveMainloopFwdSm90ILi2EN4cute5tupleIJNS5_1CILi1EEES8_S8_EEENS6_IJNS7_ILi192EEENS7_ILi160EEENS7_ILi64EEEEEELi64ENS_12float_e4m3_tEfNS_4arch4Sm90ELb1ELb0ELb0ELb0ELb0ELb0ELb0ELb1ELb1ELb0ELb0ELb0EEENS1_21CollectiveEpilogueFwdINS6_IJSA_SC_SB_EEES9_NS_10bfloat16_tESG_Li384ELb0ELb0ELb0ELb1EEENS1_30DynamicPersistentTileSchedulerILi384ELi128ELb0ELb0ELb1EEEEEEEEEvNT_6ParamsE,"ax",@progbits
	.align	128
.text._ZN7cutlass13device_kernelIN5flash11enable_sm90INS1_16FlashAttnFwdSm90INS1_25CollectiveMainloopFwdSm90ILi2EN4cute5tupleIJNS5_1CILi1EEES8_S8_EEENS6_IJNS7_ILi192EEENS7_ILi160EEENS7_ILi64EEEEEELi64ENS_12float_e4m3_tEfNS_4arch4Sm90ELb1ELb0ELb0ELb0ELb0ELb0ELb0ELb1ELb1ELb0ELb0ELb0EEENS1_21CollectiveEpilogueFwdINS6_IJSA_SC_SB_EEES9_NS_10bfloat16_tESG_Li384ELb0ELb0ELb0ELb1EEENS1_30DynamicPersistentTileSchedulerILi384ELi128ELb0ELb0ELb1EEEEEEEEEvNT_6ParamsE:
        .type           _ZN7cutlass13device_kernelIN5flash11enable_sm90INS1_16FlashAttnFwdSm90INS1_25CollectiveMainloopFwdSm90ILi2EN4cute5tupleIJNS5_1CILi1EEES8_S8_EEENS6_IJNS7_ILi192EEENS7_ILi160EEENS7_ILi64EEEEEELi64ENS_12float_e4m3_tEfNS_4arch4Sm90ELb1ELb0ELb0ELb0ELb0ELb0ELb0ELb1ELb1ELb0ELb0ELb0EEENS1_21CollectiveEpilogueFwdINS6_IJSA_SC_SB_EEES9_NS_10bfloat16_tESG_Li384ELb0ELb0ELb0ELb1EEENS1_30DynamicPersistentTileSchedulerILi384ELi128ELb0ELb0ELb1EEEEEEEEEvNT_6ParamsE,@function
        .size           _ZN7cutlass13device_kernelIN5flash11enable_sm90INS1_16FlashAttnFwdSm90INS1_25CollectiveMainloopFwdSm90ILi2EN4cute5tupleIJNS5_1CILi1EEES8_S8_EEENS6_IJNS7_ILi192EEENS7_ILi160EEENS7_ILi64EEEEEELi64ENS_12float_e4m3_tEfNS_4arch4Sm90ELb1ELb0ELb0ELb0ELb0ELb0ELb0ELb1ELb1ELb0ELb0ELb0EEENS1_21CollectiveEpilogueFwdINS6_IJSA_SC_SB_EEES9_NS_10bfloat16_tESG_Li384ELb0ELb0ELb0ELb1EEENS1_30DynamicPersistentTileSchedulerILi384ELi128ELb0ELb0ELb1EEEEEEEEEvNT_6ParamsE,(.L_x_12394 - _ZN7cutlass13device_kernelIN5flash11enable_sm90INS1_16FlashAttnFwdSm90INS1_25CollectiveMainloopFwdSm90ILi2EN4cute5tupleIJNS5_1CILi1EEES8_S8_EEENS6_IJNS7_ILi192EEENS7_ILi160EEENS7_ILi64EEEEEELi64ENS_12float_e4m3_tEfNS_4arch4Sm90ELb1ELb0ELb0ELb0ELb0ELb0ELb0ELb1ELb1ELb0ELb0ELb0EEENS1_21CollectiveEpilogueFwdINS6_IJSA_SC_SB_EEES9_NS_10bfloat16_tESG_Li384ELb0ELb0ELb0ELb1EEENS1_30DynamicPersistentTileSchedulerILi384ELi128ELb0ELb0ELb1EEEEEEEEEvNT_6ParamsE)
        .other          _ZN7cutlass13device_kernelIN5flash11enable_sm90INS1_16FlashAttnFwdSm90INS1_25CollectiveMainloopFwdSm90ILi2EN4cute5tupleIJNS5_1CILi1EEES8_S8_EEENS6_IJNS7_ILi192EEENS7_ILi160EEENS7_ILi64EEEEEELi64ENS_12float_e4m3_tEfNS_4arch4Sm90ELb1ELb0ELb0ELb0ELb0ELb0ELb0ELb1ELb1ELb0ELb0ELb0EEENS1_21CollectiveEpilogueFwdINS6_IJSA_SC_SB_EEES9_NS_10bfloat16_tESG_Li384ELb0ELb0ELb0ELb1EEENS1_30DynamicPersistentTileSchedulerILi384ELi128ELb0ELb0ELb1EEEEEEEEEvNT_6ParamsE,@"STO_CUDA_ENTRY STV_DEFAULT"
_ZN7cutlass13device_kernelIN5flash11enable_sm90INS1_16FlashAttnFwdSm90INS1_25CollectiveMainloopFwdSm90ILi2EN4cute5tupleIJNS5_1CILi1EEES8_S8_EEENS6_IJNS7_ILi192EEENS7_ILi160EEENS7_ILi64EEEEEELi64ENS_12float_e4m3_tEfNS_4arch4Sm90ELb1ELb0ELb0ELb0ELb0ELb0ELb0ELb1ELb1ELb0ELb0ELb0EEENS1_21CollectiveEpilogueFwdINS6_IJSA_SC_SB_EEES9_NS_10bfloat16_tESG_Li384ELb0ELb0ELb0ELb1EEENS1_30DynamicPersistentTileSchedulerILi384ELi128ELb0ELb0ELb1EEEEEEEEEvNT_6ParamsE:
        /* <DEDUP_REMOVED lines=23> */
.L_x_11667:
[----:B------:R-:W-:Y:S05]  /*0170*/  BSYNC B0 ;  /* 0x0000000000007941 */ /* 0x000fea0003800000 */
.L_x_11666:
        /* <DEDUP_REMOVED lines=36> */
.L_x_11668:
        /* <DEDUP_REMOVED lines=22> */
.L_x_11669:
        /* <DEDUP_REMOVED lines=18> */
.L_x_11670:
        /* <DEDUP_REMOVED lines=22> */
.L_x_11671:
        /* <DEDUP_REMOVED lines=22> */
.L_x_11672:
[----:B-1----:R-:W-:Y:S01]  /*0900*/  ISETP.NE.AND P0, PT, R2, RZ, PT ;  /* 0x000000ff0200720c */ /* 0x002fe20003f05270 */
[----:B------:R-:W-:Y:S01]  /*0910*/  IMAD.MOV.U32 R26, RZ, RZ, 0x1 ;  /* 0x00000001ff1a7424 */ /* 0x000fe200078e00ff */
[----:B------:R-:W-:Y:S01]  /*0920*/  NOP ;  /* 0x0000000000007918 */ /* 0x000fe20000000000 */
[----:B------:R-:W-:-:S03]  /*0930*/  ULDC.64 UR46, c[0x0][0x208] ;  /* 0x00008200002e7ab9 */ /* 0x000fc60000000a00 */
[----:B------:R-:W-:Y:S01]  /*0940*/  SEL R26, R26, 0x2, !P0 ;  /* 0x000000021a1a7807 */ /* 0x000fe20004000000 */
[----:B---34-:R-:W-:Y:S06]  /*0950*/  BAR.SYNC.DEFER_BLOCKING 0x0 ;  /* 0x0000000000007b1d */ /* 0x018fec0000010000 */
[----:B------:R-:W-:Y:S05]  /*0960*/  @!P0 BRA `(.L_x_11673) ;  /* 0x000000a4003c8947 */ /* 0x000fea0003800000 */
.L_x_11674:
[----:B------:R-:W-:-:S08]  /*0970*/  NOP ;  /* 0x0000000000007918 */ /* 0x000fd00000000000 */
[----:B------:R-:W1:Y:S02]  /*0980*/  USETMAXREG.TRY_ALLOC.CTAPOOL UP0, 0xa0 ;  /* 0x000000a0000079c8 */ /* 0x000e640008000600 */
[----:B-1----:R-:W-:-:S13]  /*0990*/  PLOP3.LUT P0, PT, PT, PT, UP0, 0x80, 0x0 ;  /* 0x000000000000781c */ /* 0x002fda0003f0f008 */
[----:B------:R-:W-:Y:S05]  /*09a0*/  @!P0 BRA `(.L_x_11674) ;  /* 0xfffffffc00f08947 */ /* 0x000fea000383ffff */
[----:B--2---:R-:W1:Y:S08]  /*09b0*/  S2UR UR7, SR_CTAID.X ;  /* 0x00000000000779c3 */ /* 0x004e700000002500 */
        /* <DEDUP_REMOVED lines=8> */
[----:B------:R-:W-:Y:S01]  /*0a40*/  LOP3.LUT R17, R26, 0x1, RZ, 0xfc, !PT ;  /* 0x000000011a117812 */ /* 0x000fe200078efcff */
[----:B------:R3:W-:Y:S01]  /*0a50*/  STL [R1+0x4], RZ ;  /* 0x000004ff01007387 */ /* 0x0007e20000100800 */
[----:B------:R-:W-:Y:S01]  /*0a60*/  IMAD.MOV.U32 R16, RZ, RZ, RZ ;  /* 0x000000ffff107224 */ /* 0x000fe200078e00ff */
[----:B------:R-:W-:Y:S01]  /*0a70*/  ULDC.64 UR36, c[0x0][0x198] ;  /* 0x0000660000247ab9 */ /* 0x000fe20000000a00 */
[----:B------:R-:W-:Y:S02]  /*0a80*/  UMOV UR38, URZ ;  /* 0x0000003f00267c82 */ /* 0x000fe40008000000 */
[----:B------:R-:W4:Y:S01]  /*0a90*/  S2UR UR6, SR_SWINHI ;  /* 0x00000000000679c3 */ /* 0x000f220000002f00 */
[----:B--2---:R-:W-:Y:S01]  /*0aa0*/  ULEA UR40, UR39, UR40, 0x18 ;  /* 0x0000002827287291 */ /* 0x004fe2000f8ec03f */
[----:B-1----:R-:W-:-:S06]  /*0ab0*/  VIADD R11, R2, 0xffffff80 ;  /* 0xffffff80020b7836 */ /* 0x002fcc0000000000 */
[----:B------:R-:W-:Y:S01]  /*0ac0*/  UMOV UR4, UR40 ;  /* 0x0000002800047c82 */ /* 0x000fe20008000000 */
[----:B----4-:R-:W-:Y:S01]  /*0ad0*/  UMOV UR5, UR6 ;  /* 0x0000000600057c82 */ /* 0x010fe20008000000 */
        /* <DEDUP_REMOVED lines=16> */
[CC--:B------:R-:W-:Y:S02]  /*0be0*/  LEA.HI R4, R0.reuse, R11.reuse, RZ, 0x5 ;  /* 0x0000000b00047211 */ /* 0x0c0fe400078f28ff */
[----:B------:R-:W-:Y:S02]  /*0bf0*/  LEA.HI R0, R0, R11, RZ, 0x3 ;  /* 0x0000000b00007211 */ /* 0x000fe400078f18ff */
[----:B------:R-:W-:Y:S02]  /*0c00*/  SHF.R.S32.HI R13, RZ, 0x5, R4 ;  /* 0x00000005ff0d7819 */ /* 0x000fe40000011404 */
[----:B------:R-:W-:-:S02]  /*0c10*/  LEA.HI R7, R6, R10, RZ, 0x2 ;  /* 0x0000000a06077211 */ /* 0x000fc400078f10ff */
[----:B------:R-:W-:Y:S01]  /*0c20*/  LEA.HI R6, R6, R10, RZ, 0x5 ;  /* 0x0000000a06067211 */ /* 0x000fe200078f28ff */
[----:B------:R-:W-:Y:S01]  /*0c30*/  IMAD R2, R13, 0x10, R3 ;  /* 0x000000100d027824 */ /* 0x000fe200078e0203 */
[--C-:B------:R-:W-:Y:S02]  /*0c40*/  SHF.R.S32.HI R8, RZ, 0x2, R7.reuse ;  /* 0x00000002ff087819 */ /* 0x100fe40000011407 */
[----:B------:R-:W-:Y:S01]  /*0c50*/  SHF.R.S32.HI R9, RZ, 0x1f, R7 ;  /* 0x0000001fff097819 */ /* 0x000fe20000011407 */
[----:B------:R-:W-:Y:S01]  /*0c60*/  IMAD R3, R2, 0x8, R5 ;  /* 0x0000000802037824 */ /* 0x000fe200078e0205 */
[----:B------:R-:W-:Y:S01]  /*0c70*/  SHF.R.S32.HI R6, RZ, 0x5, R6 ;  /* 0x00000005ff067819 */ /* 0x000fe20000011406 */
[----:B------:R-:W-:Y:S01]  /*0c80*/  IMAD.HI R2, R12, 0x55555556, RZ ;  /* 0x555555560c027827 */ /* 0x000fe200078e02ff */
[----:B------:R-:W-:Y:S02]  /*0c90*/  LEA.HI R9, R9, R8, RZ, 0x3 ;  /* 0x0000000809097211 */ /* 0x000fe400078f18ff */
[----:B------:R-:W-:Y:S01]  /*0ca0*/  LOP3.LUT R18, R7, 0x7ffffffc, RZ, 0xc0, !PT ;  /* 0x7ffffffc07127812 */ /* 0x000fe200078ec0ff */
[----:B------:R-:W-:Y:S01]  /*0cb0*/  IMAD.SHL.U32 R3, R3, 0x8, RZ ;  /* 0x0000000803037824 */ /* 0x000fe200078e00ff */
[----:B------:R-:W-:-:S02]  /*0cc0*/  LEA.HI R4, R2, R2, RZ, 0x1 ;  /* 0x0000000202047211 */ /* 0x000fc400078f08ff */
[----:B------:R-:W-:Y:S01]  /*0cd0*/  LOP3.LUT R2, R0, 0x1ffffff8, RZ, 0xc0, !PT ;  /* 0x1ffffff800027812 */ /* 0x000fe200078ec0ff */
[----:B------:R-:W-:Y:S01]  /*0ce0*/  IMAD.WIDE R22, R3, 0x2, R22 ;  /* 0x0000000203167825 */ /* 0x000fe200078e0216 */
[----:B------:R-:W-:Y:S02]  /*0cf0*/  LOP3.LUT R9, R9, 0xfffffff8, RZ, 0xc0, !PT ;  /* 0xfffffff809097812 */ /* 0x000fe400078ec0ff */
[----:B------:R-:W-:Y:S01]  /*0d00*/  SHF.R.S32.HI R156, RZ, 0x3, R0 ;  /* 0x00000003ff9c7819 */ /* 0x000fe20000011400 */
[----:B------:R-:W-:Y:S02]  /*0d10*/  IMAD.IADD R2, R11, 0x1, -R2 ;  /* 0x000000010b027824 */ /* 0x000fe400078e0a02 */
[----:B------:R-:W-:Y:S02]  /*0d20*/  IMAD.IADD R9, R8, 0x1, -R9 ;  /* 0x0000000108097824 */ /* 0x000fe400078e0a09 */
[----:B------:R-:W-:Y:S02]  /*0d30*/  IMAD.SHL.U32 R2, R2, 0x8, RZ ;  /* 0x0000000802027824 */ /* 0x000fe400078e00ff */
[----:B------:R-:W-:-:S02]  /*0d40*/  IMAD R4, R4, -0x3, R12 ;  /* 0xfffffffd04047824 */ /* 0x000fc400078e020c */
[----:B------:R-:W-:Y:S01]  /*0d50*/  IMAD R9, R6, 0x10, R9 ;  /* 0x0000001006097824 */ /* 0x000fe200078e0209 */
[----:B------:R-:W-:Y:S01]  /*0d60*/  SHF.R.S32.HI R3, RZ, 0x1f, R2 ;  /* 0x0000001fff037819 */ /* 0x000fe20000011402 */
[----:B------:R-:W-:Y:S02]  /*0d70*/  IMAD.IADD R18, R10, 0x1, -R18 ;  /* 0x000000010a127824 */ /* 0x000fe400078e0a12 */
[----:B------:R-:W-:Y:S02]  /*0d80*/  IMAD R19, R4, 0x40, R9 ;  /* 0x0000004004137824 */ /* 0x000fe400078e0209 */
[----:B------:R3:W-:Y:S05]  /*0d90*/  STL.64 [R1+0x8], R2 ;  /* 0x0000080201007387 */ /* 0x0007ea0000100a00 */
.L_x_11724:
        /* <DEDUP_REMOVED lines=11> */
[----:B---34-:R-:W-:Y:S05]  /*0e50*/  @!P0 BRA `(.L_x_11675) ;  /* 0x0000000000208947 */ /* 0x018fea0003800000 */
        /* <DEDUP_REMOVED lines=8> */
.L_x_11675:
[----:B------:R-:W-:Y:S01]  /*0ee0*/  ULDC UR6, c[0x0][0xdc4] ;  /* 0x0003710000067ab9 */ /* 0x000fe20000000800 */
[----:B------:R-:W-:Y:S01]  /*0ef0*/  UMOV UR41, UR7 ;  /* 0x0000000700297c82 */ /* 0x000fe20008000000 */
[----:B------:R-:W-:-:S11]  /*0f00*/  UISETP.NE.AND UP0, UPT, UR6, 0x1, UPT ;  /* 0x000000010600788c */ /* 0x000fd6000bf05270 */
[----:B------:R-:W-:Y:S02]  /*0f10*/  @UP0 ULDC.64 UR10, c[0x0][0xdc8] ;  /* 0x00037200000a0ab9 */ /* 0x000fe40000000a00 */
[----:B------:R-:W-:-:S04]  /*0f20*/  UIMAD.WIDE.U32 UR4, UR7, UR10, URZ ;  /* 0x0000000a070472a5 */ /* 0x000fc8000f8e003f */
[----:B------:R-:W-:-:S04]  /*0f30*/  @UP0 USHF.R.U32.HI UR41, URZ, UR11, UR5 ;  /* 0x0000000b3f290299 */ /* 0x000fc80008011605 */
[----:B------:R-:W-:-:S12]  /*0f40*/  UIMAD UR4, UR41, UR6, URZ ;  /* 0x00000006290472a4 */ /* 0x000fd8000f8e023f */
.L_x_11676:
        /* <DEDUP_REMOVED lines=8> */
[----:B------:R-:W4:Y:S01]  /*0fd0*/  LDC.64 R24, c[0x0][0x998] ;  /* 0x00026600ff187b82 */ /* 0x000f220000000a00 */
        /* <DEDUP_REMOVED lines=14> */
[----:B----4-:R-:W-:-:S05]  /*10c0*/  ISETP.NE.U32.AND P1, PT, R24, RZ, PT ;  /* 0x000000ff1800720c */ /* 0x010fca0003f25070 */
[----:B------:R-:W2:Y:S01]  /*10d0*/  @P0 LDC.64 R10, c[0x0][0x9a8] ;  /* 0x00026a00ff0a0b82 */ /* 0x000ea20000000a00 */
[----:B---3--:R-:W-:Y:S02]  /*10e0*/  @P0 SHF.R.S32.HI R3, RZ, 0x1f, R7 ;  /* 0x0000001fff030819 */ /* 0x008fe40000011407 */
        /* <DEDUP_REMOVED lines=36> */
[----:B------:R-:W-:Y:S01]  /*1330*/  UISETP.NE.U32.AND UP0, UPT, UR4, URZ, UPT ;  /* 0x0000003f0400728c */ /* 0x000fe2000bf05070 */
[----:B------:R-:W5:Y:S01]  /*1340*/  @P2 LDC R6, c[0x0][0x42c] ;  /* 0x00010b00ff062b82 */ /* 0x000f620000000800 */
[----:B------:R-:W-:Y:S01]  /*1350*/  ULOP3.LUT UR4, URZ, UR41, URZ, 0x33, !UPT ;  /* 0x000000293f047292 */ /* 0x000fe2000f8e333f */
[----:B------:R-:W-:Y:S01]  /*1360*/  IMAD.U32 R28, RZ, RZ, UR43 ;  /* 0x0000002bff1c7e24 */ /* 0x000fe2000f8e00ff */
[----:B------:R-:W-:Y:S01]  /*1370*/  UISETP.NE.AND.EX UP0, UPT, UR5, URZ, UPT, UP0 ;  /* 0x0000003f0500728c */ /* 0x000fe2000bf05300 */
[----:B------:R-:W-:Y:S01]  /*1380*/  PLOP3.LUT P0, PT, PT, PT, PT, 0x80, 0x0 ;  /* 0x000000000000781c */ /* 0x000fe20003f0f070 */
[----:B------:R-:W-:Y:S01]  /*1390*/  UIADD3 UR4, UR4, UR6, URZ ;  /* 0x0000000604047290 */ /* 0x000fe2000fffe03f */
[----:B------:R-:W-:Y:S01]  /*13a0*/  IMAD.MOV.U32 R55, RZ, RZ, RZ ;  /* 0x000000ffff377224 */ /* 0x000fe200078e00ff */
[----:B------:R-:W-:Y:S01]  /*13b0*/  ULDC UR5, c[0x0][0x404] ;  /* 0x0001010000057ab9 */ /* 0x000fe20000000800 */
[----:B----4-:R-:W4:Y:S01]  /*13c0*/  @P2 LDC R9, c[0x0][0x430] ;  /* 0x00010c00ff092b82 */ /* 0x010f220000000800 */
[----:B------:R-:W-:Y:S01]  /*13d0*/  USEL UR5, UR5, 0x1, UP0 ;  /* 0x0000000105057887 */ /* 0x000fe20008000000 */
[----:B------:R-:W-:Y:S01]  /*13e0*/  CS2R R10, SRZ ;  /* 0x00000000000a7805 */ /* 0x000fe2000001ff00 */
[----:B------:R-:W-:Y:S01]  /*13f0*/  UIMAD UR42, UR4, 0xc0, URZ ;  /* 0x000000c0042a78a4 */ /* 0x000fe2000f8e023f */
[----:B------:R-:W-:-:S02]  /*1400*/  CS2R R12, SRZ ;  /* 0x00000000000c7805 */ /* 0x000fc4000001ff00 */
[----:B------:R-:W-:Y:S01]  /*1410*/  CS2R R14, SRZ ;  /* 0x00000000000e7805 */ /* 0x000fe2000001ff00 */
[----:B------:R-:W-:Y:S01]  /*1420*/  ULDC UR4, c[0x0][0x988] ;  /* 0x0002620000047ab9 */ /* 0x000fe20000000800 */
[----:B-1----:R-:W-:Y:S01]  /*1430*/  IMAD R41, R41, UR5, RZ ;  /* 0x0000000529297c24 */ /* 0x002fe2000f8e02ff */
[----:B------:R-:W-:Y:S02]  /*1440*/  CS2R R20, SRZ ;  /* 0x0000000000147805 */ /* 0x000fe4000001ff00 */
[----:B------:R-:W-:Y:S02]  /*1450*/  CS2R R24, SRZ ;  /* 0x0000000000187805 */ /* 0x000fe4000001ff00 */
[----:B------:R-:W-:Y:S02]  /*1460*/  CS2R R26, SRZ ;  /* 0x00000000001a7805 */ /* 0x000fe4000001ff00 */
[----:B------:R-:W-:Y:S02]  /*1470*/  CS2R R32, SRZ ;  /* 0x0000000000207805 */ /* 0x000fe4000001ff00 */
[C---:B--2---:R-:W-:Y:S01]  /*1480*/  IADD3 R4, R41.reuse, 0x15f, -R2 ;  /* 0x0000015f29047810 */ /* 0x044fe20007ffe802 */
[----:B------:R-:W-:Y:S01]  /*1490*/  VIADD R2, R41, 0x9f ;  /* 0x0000009f29027836 */ /* 0x000fe20000000000 */
[----:B------:R-:W-:-:S02]  /*14a0*/  CS2R R30, SRZ ;  /* 0x00000000001e7805 */ /* 0x000fc4000001ff00 */
[----:B------:R-:W-:Y:S01]  /*14b0*/  CS2R R56, SRZ ;  /* 0x0000000000387805 */ /* 0x000fe2000001ff00 */
[----:B-----5:R-:W-:Y:S01]  /*14c0*/  @P2 IMAD.HI.U32 R6, R6, UR43, RZ ;  /* 0x0000002b06062c27 */ /* 0x020fe2000f8e00ff */
[----:B------:R-:W-:Y:S02]  /*14d0*/  CS2R R36, SRZ ;  /* 0x0000000000247805 */ /* 0x000fe4000001ff00 */
[----:B------:R-:W-:Y:S02]  /*14e0*/  CS2R R58, SRZ ;  /* 0x00000000003a7805 */ /* 0x000fe4000001ff00 */
[----:B------:R-:W-:Y:S01]  /*14f0*/  CS2R R44, SRZ ;  /* 0x00000000002c7805 */ /* 0x000fe2000001ff00 */
[----:B------:R-:W-:Y:S02]  /*1500*/  VIADD R4, R4, UR42 ;  /* 0x0000002a04047c36 */ /* 0x000fe40008000000 */
[----:B------:R-:W-:Y:S01]  /*1510*/  IMAD.HI R2, R2, 0x66666667, RZ ;  /* 0x6666666702027827 */ /* 0x000fe200078e02ff */
[----:B----4-:R-:W-:-:S02]  /*1520*/  @P2 SHF.R.U32.HI R28, RZ, R9, R6 ;  /* 0x00000009ff1c2219 */ /* 0x010fc40000011606 */
[----:B------:R-:W-:Y:S01]  /*1530*/  CS2R R8, SRZ ;  /* 0x0000000000087805 */ /* 0x000fe2000001ff00 */
[----:B------:R-:W-:Y:S01]  /*1540*/  IMAD.HI R4, R4, 0x66666667, RZ ;  /* 0x6666666704047827 */ /* 0x000fe200078e02ff */
[----:B------:R-:W-:Y:S01]  /*1550*/  SHF.R.U32.HI R5, RZ, 0x1f, R2 ;  /* 0x0000001fff057819 */ /* 0x000fe20000011602 */
[----:B------:R1:W-:Y:S02]  /*1560*/  STL [R1], R28 ;  /* 0x0000001c01007387 */ /* 0x0003e40000100800 */
[----:B------:R-:W-:Y:S01]  /*1570*/  IMAD.MOV.U32 R60, RZ, RZ, RZ ;  /* 0x000000ffff3c7224 */ /* 0x000fe200078e00ff */
[----:B------:R-:W-:Y:S02]  /*1580*/  SHF.R.U32.HI R7, RZ, 0x1f, R4 ;  /* 0x0000001fff077819 */ /* 0x000fe40000011604 */
[----:B------:R-:W-:Y:S02]  /*1590*/  LEA.HI.SX32 R5, R2, R5, 0x1a ;  /* 0x0000000502057211 */ /* 0x000fe400078fd2ff */
[----:B------:R-:W-:-:S02]  /*15a0*/  LEA.HI.SX32 R40, R4, R7, 0x1a ;  /* 0x0000000704287211 */ /* 0x000fc400078fd2ff */
[----:B------:R-:W-:Y:S02]  /*15b0*/  CS2R R6, SRZ ;  /* 0x0000000000067805 */ /* 0x000fe4000001ff00 */
[----:B------:R-:W-:Y:S02]  /*15c0*/  VIMNMX R40, R5, R40, PT ;  /* 0x0000002805287248 */ /* 0x000fe40003fe0100 */
[----:B------:R-:W-:Y:S02]  /*15d0*/  CS2R R4, SRZ ;  /* 0x0000000000047805 */ /* 0x000fe4000001ff00 */
[----:B-1----:R-:W-:Y:S02]  /*15e0*/  CS2R R28, SRZ ;  /* 0x00000000001c7805 */ /* 0x002fe4000001ff00 */
[----:B------:R-:W-:Y:S01]  /*15f0*/  ISETP.GE.AND P1, PT, R40, 0x1, PT ;  /* 0x000000012800780c */ /* 0x000fe20003f26270 */
[----:B---3--:R-:W-:-:S04]  /*1600*/  FMUL.FTZ R0, R3, R0 ;  /* 0x0000000003007220 */ /* 0x008fc80000410000 */
[----:B------:R-:W-:-:S08]  /*1610*/  FMUL.FTZ R2, R0, UR4 ;  /* 0x0000000400027c20 */ /* 0x000fd00008410000 */
        /* <DEDUP_REMOVED lines=34> */
.L_x_11678:
[----:B------:R-:W2:Y:S01]  /*1840*/  LDL R20, [R1+0x4] ;  /* 0x0000040001147983 */ /* 0x000ea20000100800 */
[----:B------:R-:W-:Y:S02]  /*1850*/  ISETP.NE.AND P1, PT, R17, 0x3, PT ;  /* 0x000000031100780c */ /* 0x000fe40003f25270 */
[----:B--2---:R-:W-:-:S04]  /*1860*/  LEA.HI R0, R20, R20, RZ, 0x1 ;  /* 0x0000001414007211 */ /* 0x004fc800078f08ff */
[----:B------:R-:W-:-:S05]  /*1870*/  LOP3.LUT R0, R0, 0xfffffffe, RZ, 0xc0, !PT ;  /* 0xfffffffe00007812 */ /* 0x000fca00078ec0ff */
[----:B------:R-:W-:-:S05]  /*1880*/  IMAD.IADD R0, R20, 0x1, -R0 ;  /* 0x0000000114007824 */ /* 0x000fca00078e0a00 */
[----:B------:R-:W-:-:S04]  /*1890*/  SHF.L.U32 R0, R0, 0x1f, RZ ;  /* 0x0000001f00007819 */ /* 0x000fc800000006ff */
[----:B------:R-:W1:Y:S02]  /*18a0*/  SYNCS.PHASECHK.TRANS64.TRYWAIT P0, [UR40+0x13200], R0 ;  /* 0x01320000ff0075a7 */ /* 0x000e640008000168 */
[----:B-1----:R-:W-:Y:S05]  /*18b0*/  @!P0 BRA `(.L_x_11679) ;  /* 0x000000c000408947 */ /* 0x002fea0003800000 */
.L_x_11794:
[----:B------:R-:W-:Y:S05]  /*18c0*/  @!P1 BRA `(.L_x_11680) ;  /* 0x0000000000049947 */ /* 0x000fea0003800000 */
[----:B------:R-:W-:Y:S01]  /*18d0*/  BPT.TRAP 0x1 ;  /* 0x000000040000795c */ /* 0x000fe20000300000 */
.L_x_11680:
[----:B------:R-:W-:Y:S01]  /*18e0*/  IMAD.U32 R4, RZ, RZ, UR38 ;  /* 0x00000026ff047e24 */ /* 0x000fe2000f8e00ff */
[----:B-1----:R-:W-:-:S04]  /*18f0*/  SHF.L.U32 R3, R16, 0x1f, RZ ;  /* 0x0000001f10037819 */ /* 0x002fc800000006ff */
[----:B------:R-:W-:-:S04]  /*1900*/  LEA R4, R4, UR40, 0x3 ;  /* 0x0000002804047c11 */ /* 0x000fc8000f8e18ff */
[----:B------:R1:W2:Y:S01]  /*1910*/  SYNCS.PHASECHK.TRANS64.TRYWAIT P0, [R4+URZ+0x13230], R3 ;  /* 0x01323003040075a7 */ /* 0x0002a2000800017f */
[----:B------:R-:W-:Y:S05]  /*1920*/  @!P1 BRA `(.L_x_11681) ;  /* 0x0000000000049947 */ /* 0x000fea0003800000 */
[----:B------:R-:W-:Y:S01]  /*1930*/  BPT.TRAP 0x1 ;  /* 0x000000040000795c */ /* 0x000fe20000300000 */
.L_x_11681:
[----:B--2---:R-:W-:Y:S05]  /*1940*/  @P0 BRA `(.L_x_11682) ;  /* 0x0000000000080947 */ /* 0x004fea0003800000 */
[----:B------:R-:W2:Y:S02]  /*1950*/  SYNCS.PHASECHK.TRANS64.TRYWAIT P0, [R4+URZ+0x13230], R3 ;  /* 0x01323003040075a7 */ /* 0x000ea4000800017f */
[----:B--2---:R-:W-:Y:S05]  /*1960*/  @!P0 BRA `(.L_x_11683) ;  /* 0x000000c0002c8947 */ /* 0x004fea0003800000 */
.L_x_11682:
        /* <DEDUP_REMOVED lines=15> */
[----:B------:R-:W3:Y:S01]  /*1a60*/  LDC R8, c[0x0][0x288] ;  /* 0x0000a200ff087b82 */ /* 0x000ee20000000800 */
[----:B------:R-:W-:Y:S01]  /*1a70*/  UMOV UR9, 0x80000020 ;  /* 0x8000002000097882 */ /* 0x000fe20000000000 */
[----:B------:R-:W-:Y:S01]  /*1a80*/  UMOV UR12, UR45 ;  /* 0x0000002d000c7c82 */ /* 0x000fe20008000000 */
[----:B------:R-:W-:Y:S01]  /*1a90*/  UMOV UR11, 0x80000020 ;  /* 0x80000020000b7882 */ /* 0x000fe20000000000 */
[----:B-12---:R-:W-:-:S02]  /*1aa0*/  IMAD R3, R40, -0xa0, R41 ;  /* 0xffffff6028037824 */ /* 0x006fc400078e0229 */
[----:B------:R-:W-:Y:S01]  /*1ab0*/  VIADD R121, R19, UR42 ;  /* 0x0000002a13797c36 */ /* 0x000fe20008000000 */
[----:B------:R-:W-:Y:S01]  /*1ac0*/  UIMAD UR4, UR38, 0x280, UR4 ;  /* 0x00000280260478a4 */ /* 0x000fe2000f8e0204 */
[----:B------:R-:W-:-:S03]  /*1ad0*/  @!P0 VIADD R4, R4, 0x13240 ;  /* 0x0001324004048836 */ /* 0x000fc60000000000 */
[----:B------:R-:W-:Y:S02]  /*1ae0*/  UIADD3 UR5, UR4, 0x180, URZ ;  /* 0x0000018004057890 */ /* 0x000fe4000fffe03f */
[----:B------:R-:W-:Y:S01]  /*1af0*/  UIADD3 UR6, UR4, 0x200, URZ ;  /* 0x0000020004067890 */ /* 0x000fe2000fffe03f */
[----:B------:R-:W-:Y:S01]  /*1b00*/  @!P0 PRMT R4, RZ, 0x654, R4 ;  /* 0x00000654ff048816 */ /* 0x000fe20000000004 */
[----:B------:R-:W-:Y:S01]  /*1b10*/  UMOV UR14, UR4 ;  /* 0x00000004000e7c82 */ /* 0x000fe20008000000 */
[----:B------:R-:W-:Y:S01]  /*1b20*/  UIADD3 UR10, UR4, 0x2, URZ ;  /* 0x00000002040a7890 */ /* 0x000fe2000fffe03f */
[----:B------:R-:W-:Y:S01]  /*1b30*/  QGMMA.64x32x32.F32.E4M3.E4M3 R104, gdesc[UR12], RZ, !UPT, gsb0 ;  /* 0x006000000c6879f3 */ /* 0x000fe2000c0008ff */
[----:B------:R-:W-:Y:S01]  /*1b40*/  UIADD3 UR14, UR4, 0x80, URZ ;  /* 0x00000080040e7890 */ /* 0x000fe2000fffe03f */
[----:B------:R-:W-:Y:S01]  /*1b50*/  UMOV UR15, 0x80000020 ;  /* 0x80000020000f7882 */ /* 0x000fe20000000000 */
[C---:B---3--:R-:W-:Y:S01]  /*1b60*/  IADD3 R5, -R8.reuse, 0xa1, R3 ;  /* 0x000000a108057810 */ /* 0x048fe20007ffe103 */
[----:B------:R-:W-:Y:S01]  /*1b70*/  VIADD R3, R3, 0xa0 ;  /* 0x000000a003037836 */ /* 0x000fe20000000000 */
[----:B------:R-:W-:-:S03]  /*1b80*/  IADD3 R41, -R8, UR42, R41 ;  /* 0x0000002a08297c10 */ /* 0x000fc6000fffe129 */
[C---:B------:R-:W-:Y:S02]  /*1b90*/  IMAD R12, R18.reuse, -0x2, R5 ;  /* 0xfffffffe120c7824 */ /* 0x040fe400078e0205 */
[----:B------:R-:W-:-:S03]  /*1ba0*/  IMAD R20, R18, -0x2, R3 ;  /* 0xfffffffe12147824 */ /* 0x000fc600078e0203 */
[----:B------:R-:W-:-:S04]  /*1bb0*/  IADD3 R3, R12, 0x8, R121 ;  /* 0x000000080c037810 */ /* 0x000fc80007ffe079 */
[----:B------:R-:W-:-:S04]  /*1bc0*/  VIMNMX R0, R20, R3, PT ;  /* 0x0000000314007248 */ /* 0x000fc80003fe0100 */
[C---:B------:R-:W-:Y:S02]  /*1bd0*/  ISETP.GT.AND P2, PT, R0.reuse, RZ, PT ;  /* 0x000000ff0000720c */ /* 0x040fe40003f44270 */
        /* <DEDUP_REMOVED lines=97> */
[----:B------:R-:W-:Y:S01]  /*21f0*/  FSEL R5, R82, -INF , P3 ;  /* 0xff80000052057808 */ /* 0x000fe20001800000 */
[----:B------:R-:W-:Y:S01]  /*2200*/  IMAD.HI R82, R41, 0x66666667, RZ ;  /* 0x6666666729527827 */ /* 0x000fe200078e02ff */
        /* <DEDUP_REMOVED lines=11> */
[----:B------:R-:W-:Y:S01]  /*22c0*/  FMNMX.FTZ R14, R87, R14, !PT ;  /* 0x0000000e570e7209 */ /* 0x000fe20007810000 */
[----:B------:R-:W-:Y:S02]  /*22d0*/  WARPGROUP.DEPBAR.LE gsb0, 0x0 ;  /* 0x00008000000079c5 */ /* 0x000fe40000010000 */
[----:B------:R-:W-:Y:S01]  /*22e0*/  WARPGROUP.ARRIVE ;  /* 0x00000000000079c5 */ /* 0x000fe20000000000 */
[----:B------:R-:W-:-:S02]  /*22f0*/  FSEL R9, R58, -INF , P3 ;  /* 0xff8000003a097808 */ /* 0x000fc40001800000 */
[C---:B------:R-:W-:Y:S02]  /*2300*/  ISETP.GT.AND P3, PT, R0.reuse, 0x68, PT ;  /* 0x000000680000780c */ /* 0x040fe40003f64270 */
[----:B------:R-:W-:Y:S01]  /*2310*/  FSEL R59, R59, -INF , P2 ;  /* 0xff8000003b3b7808 */ /* 0x000fe20001000000 */
[----:B------:R-:W-:Y:S01]  /*2320*/  QGMMA.64x32x32.F32.E4M3.E4M3 R24, gdesc[UR8], R24, gsb0 ;  /* 0x00600000081879f3 */ /* 0x000fe20008000818 */
        /* <DEDUP_REMOVED lines=45> */
[----:B------:R-:W2:Y:S02]  /*2600*/  SHFL.BFLY PT, R0, R39, 0x2, 0x1f ;  /* 0x0c401f0027007f89 */ /* 0x000ea400000e0000 */
[----:B--2---:R-:W-:-:S05]  /*2610*/  FMNMX.FTZ R30, R39, R0, !PT ;  /* 0x00000000271e7209 */ /* 0x004fca0007810000 */
[----:B------:R-:W2:Y:S02]  /*2620*/  SHFL.BFLY PT, R49, R30, 0x1, 0x1f ;  /* 0x0c201f001e317f89 */ /* 0x000ea400000e0000 */
[----:B--2---:R-:W-:Y:S02]  /*2630*/  FMNMX.FTZ R0, R30, R49, !PT ;  /* 0x000000311e007209 */ /* 0x004fe40007810000 */
[----:B------:R-:W-:Y:S02]  /*2640*/  VIADDMNMX R30, R121, R12, R20, PT ;  /* 0x0000000c791e7246 */ /* 0x000fe40003800114 */
[----:B------:R-:W-:Y:S01]  /*2650*/  FSETP.NEU.FTZ.AND P2, PT, R0, -INF , PT ;  /* 0xff8000000000780b */ /* 0x000fe20003f5d000 */
[----:B------:R-:W-:-:S01]  /*2660*/  FFMA.FTZ R53, R2, R0, -8 ;  /* 0xc100000002357423 */ /* 0x000fc20000010000 */
[C---:B------:R-:W-:Y:S02]  /*2670*/  ISETP.GT.AND P3, PT, R30.reuse, 0x1, PT ;  /* 0x000000011e00780c */ /* 0x040fe40003f64270 */
[----:B------:R-:W-:-:S02]  /*2680*/  ISETP.GT.AND P4, PT, R30, 0x8, PT ;  /* 0x000000081e00780c */ /* 0x000fc40003f84270 */
        /* <DEDUP_REMOVED lines=31> */
[--C-:B------:R-:W-:Y:S01]  /*2880*/  FFMA.FTZ R31, R2, R45, -R53.reuse ;  /* 0x0000002d021f7223 */ /* 0x100fe20000010835 */
[----:B------:R-:W-:Y:S01]  /*2890*/  FSEL R107, R116, -INF , P3 ;  /* 0xff800000746b7808 */ /* 0x000fe20001800000 */
[----:B------:R-:W-:Y:S01]  /*28a0*/  MUFU.EX2 R14, R14 ;  /* 0x0000000e000e7308 */ /* 0x000fe20000000800 */
[----:B------:R-:W-:Y:S01]  /*28b0*/  FMNMX.FTZ R38, R113, R38, !PT ;  /* 0x0000002671267209 */ /* 0x000fe20007810000 */
[C-C-:B------:R-:W-:Y:S01]  /*28c0*/  FFMA.FTZ R20, R2.reuse, R118, -R53.reuse ;  /* 0x0000007602147223 */ /* 0x140fe20000010835 */
[----:B------:R-:W-:Y:S01]  /*28d0*/  FSEL R117, R117, -INF , P2 ;  /* 0xff80000075757808 */ /* 0x000fe20001000000 */
[--C-:B------:R-:W-:Y:S01]  /*28e0*/  FFMA.FTZ R90, R2, R90, -R53.reuse ;  /* 0x0000005a025a7223 */ /* 0x100fe20000010835 */
[----:B------:R-:W-:Y:S01]  /*28f0*/  ISETP.GT.AND P2, PT, R30, 0x20, PT ;  /* 0x000000201e00780c */ /* 0x000fe20003f44270 */
[--C-:B------:R-:W-:Y:S01]  /*2900*/  FFMA.FTZ R94, R2, R94, -R53.reuse ;  /* 0x0000005e025e7223 */ /* 0x100fe20000010835 */
[----:B------:R-:W-:Y:S01]  /*2910*/  FMNMX.FTZ R38, R107, R38, !PT ;  /* 0x000000266b267209 */ /* 0x000fe20007810000 */
[----:B------:R-:W-:Y:S01]  /*2920*/  MUFU.EX2 R10, R10 ;  /* 0x0000000a000a7308 */ /* 0x000fe20000000800 */
[----:B------:R-:W-:Y:S01]  /*2930*/  ISETP.GT.AND P3, PT, R30, 0x21, PT ;  /* 0x000000211e00780c */ /* 0x000fe20003f64270 */
[--C-:B------:R-:W-:Y:S01]  /*2940*/  FFMA.FTZ R42, R2, R98, -R53.reuse ;  /* 0x00000062022a7223 */ /* 0x100fe20000010835 */
        /* <DEDUP_REMOVED lines=15> */
[--C-:B------:R-:W-:Y:S01]  /*2a40*/  FFMA.FTZ R11, R2, R11, -R53.reuse ;  /* 0x0000000b020b7223 */ /* 0x100fe20000010835 */
[----:B------:R-:W-:Y:S01]  /*2a50*/  ISETP.GT.AND P2, PT, R30, 0x30, PT ;  /* 0x000000301e00780c */ /* 0x000fe20003f44270 */
[C-C-:B------:R-:W-:Y:S01]  /*2a60*/  FFMA.FTZ R13, R2.reuse, R13, -R53.reuse ;  /* 0x0000000d020d7223 */ /* 0x140fe20000010835 */
[----:B------:R-:W-:Y:S01]  /*2a70*/  FSEL R121, R93, -INF , P3 ;  /* 0xff8000005d797808 */ /* 0x000fe20001800000 */
[--C-:B------:R-:W-:Y:S01]  /*2a80*/  FFMA.FTZ R15, R2, R15, -R53.reuse ;  /* 0x0000000f020f7223 */ /* 0x100fe20000010835 */
[----:B------:R-:W-:Y:S01]  /*2a90*/  FMNMX.FTZ R48, R119, R48, !PT ;  /* 0x0000003077307209 */ /* 0x000fe20007810000 */
[----:B------:R3:W-:Y:S01]  /*2aa0*/  MUFU.EX2 R93, R50 ;  /* 0x00000032005d7308 */ /* 0x0007e20000000800 */
        /* <DEDUP_REMOVED lines=9> */
[C-C-:B---3--:R-:W-:Y:S01]  /*2b40*/  FFMA.FTZ R50, R2.reuse, R46, -R53.reuse ;  /* 0x0000002e02327223 */ /* 0x148fe20000010835 */
[----:B------:R-:W-:Y:S01]  /*2b50*/  FMNMX.FTZ R48, R123, R48, !PT ;  /* 0x000000307b307209 */ /* 0x000fe20007810000 */
[----:B------:R-:W-:Y:S01]  /*2b60*/  FFMA.FTZ R46, R2, R102, -R53 ;  /* 0x00000066022e7223 */ /* 0x000fe20000010835 */
[----:B------:R-:W-:-:S02]  /*2b70*/  ISETP.GT.AND P3, PT, R30, 0x39, PT ;  /* 0x000000391e00780c */ /* 0x000fc40003f64270 */
[----:B------:R-:W-:Y:S01]  /*2b80*/  FSEL R125, R100, -INF , P2 ;  /* 0xff800000647d7808 */ /* 0x000fe20001000000 */
[----:B------:R-:W3:Y:S01]  /*2b90*/  MUFU.EX2 R99, R99 ;  /* 0x0000006300637308 */ /* 0x000ee20000000800 */
[----:B------:R-:W-:Y:S02]  /*2ba0*/  FMNMX.FTZ R48, R97, R48, !PT ;  /* 0x0000003061307209 */ /* 0x000fe40007810000 */
[----:B------:R-:W-:Y:S02]  /*2bb0*/  FSEL R127, R101, -INF , P3 ;  /* 0xff800000657f7808 */ /* 0x000fe40001800000 */
[C---:B------:R-:W-:Y:S02]  /*2bc0*/  ISETP.GT.AND P2, PT, R30.reuse, 0x40, PT ;  /* 0x000000401e00780c */ /* 0x040fe40003f44270 */
        /* <DEDUP_REMOVED lines=8> */
[C-C-:B----4-:R-:W-:Y:S01]  /*2c50*/  FFMA.FTZ R50, R2.reuse, R44, -R53.reuse ;  /* 0x0000002c02327223 */ /* 0x150fe20000010835 */
[----:B------:R-:W-:Y:S01]  /*2c60*/  FMNMX.FTZ R48, R129, R48, !PT ;  /* 0x0000003081307209 */ /* 0x000fe20007810000 */
[----:B------:R-:W-:Y:S01]  /*2c70*/  FFMA.FTZ R44, R2, R74, -R53 ;  /* 0x0000004a022c7223 */ /* 0x000fe20000010835 */
[----:B------:R-:W-:-:S02]  /*2c80*/  ISETP.GT.AND P3, PT, R30, 0x49, PT ;  /* 0x000000491e00780c */ /* 0x000fc40003f64270 */
[----:B------:R-:W-:Y:S01]  /*2c90*/  FSEL R131, R76, -INF , P2 ;  /* 0xff8000004c837808 */ /* 0x000fe20001000000 */
[----:B------:R-:W-:Y:S01]  /*2ca0*/  MUFU.EX2 R111, R111 ;  /* 0x0000006f006f7308 */ /* 0x000fe20000000800 */
[----:B------:R-:W-:Y:S02]  /*2cb0*/  FMNMX.FTZ R48, R73, R48, !PT ;  /* 0x0000003049307209 */ /* 0x000fe40007810000 */
[C---:B------:R-:W-:Y:S02]  /*2cc0*/  ISETP.GT.AND P2, PT, R30.reuse, 0x50, PT ;  /* 0x000000501e00780c */ /* 0x040fe40003f44270 */
[----:B------:R-:W-:Y:S02]  /*2cd0*/  FSEL R133, R77, -INF , P3 ;  /* 0xff8000004d857808 */ /* 0x000fe40001800000 */
[----:B------:R-:W-:Y:S01]  /*2ce0*/  FMNMX.FTZ R48, R131, R48, !PT ;  /* 0x0000003083307209 */ /* 0x000fe20007810000 */
[----:B------:R4:W-:Y:S01]  /*2cf0*/  MUFU.EX2 R77, R50 ;  /* 0x00000032004d7308 */ /* 0x0009e20000000800 */
        /* <DEDUP_REMOVED lines=9> */
[----:B------:R-:W-:Y:S01]  /*2d90*/  VIADD R84, R40, 0xfffffffe ;  /* 0xfffffffe28547836 */ /* 0x000fe20000000000 */
[----:B------:R-:W-:Y:S01]  /*2da0*/  FMNMX.FTZ R48, R81, R48, !PT ;  /* 0x0000003051307209 */ /* 0x000fe20007810000 */
[----:B------:R-:W-:Y:S01]  /*2db0*/  MUFU.EX2 R42, R42 ;  /* 0x0000002a002a7308 */ /* 0x000fe20000000800 */
[----:B------:R-:W-:Y:S02]  /*2dc0*/  FSEL R85, R85, -INF , P3 ;  /* 0xff80000055557808 */ /* 0x000fe40001800000 */
[C---:B------:R-:W-:Y:S02]  /*2dd0*/  ISETP.GT.AND P2, PT, R30.reuse, 0x60, PT ;  /* 0x000000601e00780c */ /* 0x040fe40003f44270 */
[----:B------:R-:W-:Y:S02]  /*2de0*/  FMNMX.FTZ R48, R137, R48, !PT ;  /* 0x0000003089307209 */ /* 0x000fe40007810000 */
[----:B------:R-:W-:Y:S01]  /*2df0*/  ISETP.GT.AND P3, PT, R30, 0x61, PT ;  /* 0x000000611e00780c */ /* 0x000fe20003f64270 */
[----:B------:R-:W-:Y:S01]  /*2e00*/  MUFU.EX2 R46, R46 ;  /* 0x0000002e002e7308 */ /* 0x000fe20000000800 */
[----:B------:R-:W-:-:S02]  /*2e10*/  FSEL R139, R56, -INF , P2 ;  /* 0xff800000388b7808 */ /* 0x000fc40001000000 */
[----:B----4-:R-:W-:Y:S02]  /*2e20*/  FMNMX.FTZ R50, R85, R48, !PT ;  /* 0x0000003055327209 */ /* 0x010fe40007810000 */
        /* <DEDUP_REMOVED lines=9> */
[----:B----4-:R-:W-:Y:S01]  /*2ec0*/  FFMA.FTZ R3, R2, R83, -R53 ;  /* 0x0000005302037223 */ /* 0x010fe20000010835 */
        /* <DEDUP_REMOVED lines=20> */
[----:B------:R-:W-:Y:S01]  /*3010*/  FFMA.FTZ R24, R2, R7, -R53 ;  /* 0x0000000702187223 */ /* 0x000fe20000010835 */
[----:B------:R-:W-:-:S02]  /*3020*/  FMNMX.FTZ R52, R69, R52, !PT ;  /* 0x0000003445347209 */ /* 0x000fc40007810000 */
[C---:B------:R-:W-:Y:S02]  /*3030*/  ISETP.GT.AND P2, PT, R30.reuse, 0x88, PT ;  /* 0x000000881e00780c */ /* 0x040fe40003f44270 */
        /* <DEDUP_REMOVED lines=31> */
[----:B--2---:R-:W-:Y:S02]  /*3230*/  F2FP.SATFINITE.E4M3.F32.PACK_AB_MERGE_C R153, R51, R10, RZ ;  /* 0x0000000a3399723e */ /* 0x004fe400048070ff */
[----:B---3--:R-:W-:Y:S01]  /*3240*/  F2FP.SATFINITE.E4M3.F32.PACK_AB_MERGE_C R155, R99, R20, RZ ;  /* 0x00000014639b723e */ /* 0x008fe200048070ff */
[----:B----4-:R-:W2:Y:S01]  /*3250*/  SHFL.BFLY PT, R3, R52, 0x2, 0x1f ;  /* 0x0c401f0034037f89 */ /* 0x010ea200000e0000 */
[----:B------:R-:W-:-:S02]  /*3260*/  F2FP.SATFINITE.E4M3.F32.PACK_AB_MERGE_C R153, R14, R49, R153 ;  /* 0x000000310e99723e */ /* 0x000fc40004807099 */
[----:B------:R-:W-:Y:S01]  /*3270*/  F2FP.SATFINITE.E4M3.F32.PACK_AB_MERGE_C R155, R12, R39, R155 ;  /* 0x000000270c9b723e */ /* 0x000fe2000480709b */
[----:B------:R-:W-:Y:S08]  /*3280*/  MUFU.EX2 R13, R13 ;  /* 0x0000000d000d7308 */ /* 0x000ff00000000800 */
[----:B------:R-:W-:Y:S08]  /*3290*/  MUFU.EX2 R32, R32 ;  /* 0x0000002000207308 */ /* 0x000ff00000000800 */
[----:B------:R-:W-:Y:S01]  /*32a0*/  MUFU.EX2 R15, R15 ;  /* 0x0000000f000f7308 */ /* 0x000fe20000000800 */
[----:B--2---:R-:W-:Y:S01]  /*32b0*/  FMNMX.FTZ R7, R52, R3, !PT ;  /* 0x0000000334077209 */ /* 0x004fe20007810000 */
[C-C-:B------:R-:W-:Y:S01]  /*32c0*/  FFMA.FTZ R52, R2.reuse, R27, -R53.reuse ;  /* 0x0000001b02347223 */ /* 0x140fe20000010835 */
[----:B------:R-:W-:-:S05]  /*32d0*/  FFMA.FTZ R27, R2, R43, -R53 ;  /* 0x0000002b021b7223 */ /* 0x000fca0000010835 */
[----:B------:R-:W-:Y:S01]  /*32e0*/  MUFU.EX2 R36, R36 ;  /* 0x0000002400247308 */ /* 0x000fe20000000800 */
[----:B------:R-:W2:Y:S07]  /*32f0*/  SHFL.BFLY PT, R56, R7, 0x1, 0x1f ;  /* 0x0c201f0007387f89 */ /* 0x000eae00000e0000 */
[----:B------:R-:W-:Y:S08]  /*3300*/  MUFU.EX2 R27, R27 ;  /* 0x0000001b001b7308 */ /* 0x000ff00000000800 */
[----:B------:R-:W-:Y:S08]  /*3310*/  MUFU.EX2 R54, R54 ;  /* 0x0000003600367308 */ /* 0x000ff00000000800 */
[----:B------:R-:W-:Y:S01]  /*3320*/  MUFU.EX2 R21, R21 ;  /* 0x0000001500157308 */ /* 0x000fe20000000800 */
[----:B--2---:R-:W-:Y:S01]  /*3330*/  FMNMX.FTZ R3, R7, R56, !PT ;  /* 0x0000003807037209 */ /* 0x004fe20007810000 */
[----:B------:R-:W-:-:S03]  /*3340*/  FADD.FTZ R7, R49, R14 ;  /* 0x0000000e31077221 */ /* 0x000fc60000010000 */
[----:B------:R-:W-:Y:S01]  /*3350*/  FSETP.NEU.FTZ.AND P2, PT, R3, -INF , PT ;  /* 0xff8000000300780b */ /* 0x000fe20003f5d000 */
[----:B------:R-:W-:-:S02]  /*3360*/  FFMA.FTZ R60, R2, R3, -8 ;  /* 0xc1000000023c7423 */ /* 0x000fc40000010003 */
[----:B------:R2:W-:Y:S03]  /*3370*/  MUFU.EX2 R56, R47 ;  /* 0x0000002f00387308 */ /* 0x0005e60000000800 */
[----:B------:R-:W-:-:S05]  /*3380*/  FSEL R60, R60, RZ, P2 ;  /* 0x000000ff3c3c7208 */ /* 0x000fca0001000000 */
[C-C-:B------:R-:W-:Y:S01]  /*3390*/  FFMA.FTZ R43, R2.reuse, R91, -R60.reuse ;  /* 0x0000005b022b7223 */ /* 0x140fe2000001083c */
[----:B------:R-:W-:-:S01]  /*33a0*/  FFMA.FTZ R58, R2, R105, -R60 ;  /* 0x00000069023a7223 */ /* 0x000fc2000001083c */
[C-C-:B--2---:R-:W-:Y:S01]  /*33b0*/  FFMA.FTZ R47, R2.reuse, R95, -R60.reuse ;  /* 0x0000005f022f7223 */ /* 0x144fe2000001083c */
[----:B------:R-:W-:-:S01]  /*33c0*/  FFMA.FTZ R64, R2, R109, -R60 ;  /* 0x0000006d02407223 */ /* 0x000fc2000001083c */
[C-C-:B------:R-:W-:Y:S01]  /*33d0*/  FFMA.FTZ R45, R2.reuse, R103, -R60.reuse ;  /* 0x00000067022d7223 */ /* 0x140fe2000001083c */
[----:B------:R-:W-:-:S01]  /*33e0*/  FFMA.FTZ R62, R2, R113, -R60 ;  /* 0x00000071023e7223 */ /* 0x000fc2000001083c */
[----:B------:R-:W-:Y:S01]  /*33f0*/  MUFU.EX2 R43, R43 ;  /* 0x0000002b002b7308 */ /* 0x000fe20000000800 */
[----:B------:R-:W-:-:S01]  /*3400*/  FFMA.FTZ R59, R2, R107, -R60 ;  /* 0x0000006b023b7223 */ /* 0x000fc2000001083c */
[----:B------:R-:W-:Y:S01]  /*3410*/  SHF.R.U32.HI R95, RZ, 0x1f, R82 ;  /* 0x0000001fff5f7819 */ /* 0x000fe20000011652 */
[----:B------:R-:W-:-:S01]  /*3420*/  FFMA.FTZ R68, R2, R117, -R60 ;  /* 0x0000007502447223 */ /* 0x000fc2000001083c */
[C-C-:B------:R-:W-:Y:S01]  /*3430*/  FFMA.FTZ R53, R2.reuse, R115, -R60.reuse ;  /* 0x0000007302357223 */ /* 0x140fe2000001083c */
[----:B------:R-:W-:-:S01]  /*3440*/  FFMA.FTZ R81, R2, R81, -R60 ;  /* 0x0000005102517223 */ /* 0x000fc2000001083c */
[----:B------:R-:W-:Y:S01]  /*3450*/  LEA.HI.SX32 R95, R82, R95, 0x1a ;  /* 0x0000005f525f7211 */ /* 0x000fe200078fd2ff */
        /* <DEDUP_REMOVED lines=36> */
[----:B------:R-:W-:-:S01]  /*36a0*/  FFMA.FTZ R149, R2, R149, -R60 ;  /* 0x0000009502957223 */ /* 0x000fc2000001083c */
[C-C-:B------:R-:W-:Y:S01]  /*36b0*/  FFMA.FTZ R151, R2.reuse, R151, -R60.reuse ;  /* 0x0000009702977223 */ /* 0x140fe2000001083c */
[----:B------:R-:W-:-:S01]  /*36c0*/  FFMA.FTZ R33, R2, R33, -R60 ;  /* 0x0000002102217223 */ /* 0x000fc2000001083c */
[----:B------:R-:W-:Y:S01]  /*36d0*/  ISETP.GE.AND P2, PT, R84, R7, PT ;  /* 0x000000075400720c */ /* 0x000fe20003f46270 */
[----:B------:R-:W-:-:S01]  /*36e0*/  FADD.FTZ R84, R20, R85 ;  /* 0x0000005514547221 */ /* 0x000fc20000010000 */
[----:B------:R-:W3:Y:S01]  /*36f0*/  MUFU.EX2 R59, R59 ;  /* 0x0000003b003b7308 */ /* 0x000ee20000000800 */
[----:B------:R-:W-:-:S01]  /*3700*/  FFMA.FTZ R37, R2, R37, -R60 ;  /* 0x0000002502257223 */ /* 0x000fc2000001083c */
[----:B------:R-:W-:Y:S01]  /*3710*/  F2FP.SATFINITE.E4M3.F32.PACK_AB_MERGE_C R64, R64, R47, RZ ;  /* 0x0000002f4040723e */ /* 0x000fe200048070ff */
[----:B------:R-:W-:-:S03]  /*3720*/  FADD.FTZ R85, R99, R84 ;  /* 0x0000005463557221 */ /* 0x000fc60000010000 */
[----:B------:R-:W-:Y:S01]  /*3730*/  F2FP.SATFINITE.E4M3.F32.PACK_AB_MERGE_C R152, R58, R43, R64 ;  /* 0x0000002b3a98723e */ /* 0x000fe20004807040 */
[----:B------:R-:W-:-:S01]  /*3740*/  FADD.FTZ R86, R34, R85 ;  /* 0x0000005522567221 */ /* 0x000fc20000010000 */
[----:B------:R-:W4:Y:S01]  /*3750*/  MUFU.EX2 R68, R68 ;  /* 0x0000004400447308 */ /* 0x000f220000000800 */
[----:B------:R-:W-:-:S07]  /*3760*/  IMAD.MOV.U32 R43, RZ, RZ, R55 ;  /* 0x000000ffff2b7224 */ /* 0x000fce00078e0037 */
[----:B------:R-:W5:Y:S08]  /*3770*/  MUFU.EX2 R53, R53 ;  /* 0x0000003500357308 */ /* 0x000f700000000800 */
[----:B------:R1:W-:Y:S08]  /*3780*/  MUFU.EX2 R8, R81 ;  /* 0x0000005100087308 */ /* 0x0003f00000000800 */
[----:B------:R-:W5:Y:S01]  /*3790*/  MUFU.EX2 R66, R66 ;  /* 0x0000004200427308 */ /* 0x000f620000000800 */
[----:B-1----:R-:W-:-:S01]  /*37a0*/  FADD.FTZ R81, R45, R40 ;  /* 0x000000282d517221 */ /* 0x002fc20000010000 */
[----:B------:R-:W-:Y:S01]  /*37b0*/  FFMA.FTZ R40, R2, R141, -R60 ;  /* 0x0000008d02287223 */ /* 0x000fe2000001083c */
[----:B------:R-:W-:-:S02]  /*37c0*/  F2FP.SATFINITE.E4M3.F32.PACK_AB_MERGE_C R141, R30, R11, RZ ;  /* 0x0000000b1e8d723e */ /* 0x000fc400048070ff */
[----:B--2---:R-:W-:Y:S02]  /*37d0*/  FADD.FTZ R82, R62, R81 ;  /* 0x000000513e527221 */ /* 0x004fe40000010000 */
[----:B------:R-:W-:Y:S01]  /*37e0*/  F2FP.SATFINITE.E4M3.F32.PACK_AB_MERGE_C R141, R28, R9, R141 ;  /* 0x000000091c8d723e */ /* 0x000fe2000480708d */
[----:B------:R-:W1:Y:S01]  /*37f0*/  MUFU.EX2 R67, R67 ;  /* 0x0000004300437308 */ /* 0x000e620000000800 */
[----:B---3--:R-:W-:-:S01]  /*3800*/  FADD.FTZ R81, R59, R82 ;  /* 0x000000523b517221 */ /* 0x008fc20000010000 */
[----:B------:R-:W-:Y:S01]  /*3810*/  FFMA.FTZ R82, R2, R65, -R60 ;  /* 0x0000004102527223 */ /* 0x000fe2000001083c */
[C---:B----4-:R-:W-:Y:S02]  /*3820*/  F2FP.SATFINITE.E4M3.F32.PACK_AB_MERGE_C R59, R68.reuse, R59, RZ ;  /* 0x0000003b443b723e */ /* 0x050fe400048070ff */
[----:B------:R-:W-:Y:S01]  /*3830*/  FADD.FTZ R84, R68, R81 ;  /* 0x0000005144547221 */ /* 0x000fe20000010000 */
[----:B------:R-:W-:-:S01]  /*3840*/  FADD.FTZ R81, R111, R86 ;  /* 0x000000566f517221 */ /* 0x000fc20000010000 */
[----:B------:R-:W-:Y:S01]  /*3850*/  F2FP.SATFINITE.E4M3.F32.PACK_AB_MERGE_C R154, R62, R45, R59 ;  /* 0x0000002d3e9a723e */ /* 0x000fe2000480703b */
[----:B------:R-:W2:Y:S01]  /*3860*/  MUFU.EX2 R72, R72 ;  /* 0x0000004800487308 */ /* 0x000ea20000000800 */
[----:B-----5:R-:W-:-:S01]  /*3870*/  FADD.FTZ R65, R53, R84 ;  /* 0x0000005435417221 */ /* 0x020fc20000010000 */
[----:B------:R-:W-:Y:S01]  /*3880*/  FADD.FTZ R86, R38, R81 ;  /* 0x0000005126567221 */ /* 0x000fe20000010000 */
[----:B------:R-:W-:-:S02]  /*3890*/  IMAD.MOV.U32 R45, RZ, RZ, R55 ;  /* 0x000000ffff2d7224 */ /* 0x000fc400078e0037 */
[----:B------:R-:W-:Y:S01]  /*38a0*/  FADD.FTZ R84, R66, R65 ;  /* 0x0000004142547221 */ /* 0x000fe20000010000 */
[----:B------:R-:W-:-:S01]  /*38b0*/  FADD.FTZ R85, R93, R86 ;  /* 0x000000565d557221 */ /* 0x000fc20000010000 */
[----:B------:R-:W-:Y:S01]  /*38c0*/  FFMA.FTZ R65, R2, R25, -R60 ;  /* 0x0000001902417223 */ /* 0x000fe2000001083c */
        /* <DEDUP_REMOVED lines=10> */
[----:B------:R-:W-:-:S03]  /*3970*/  IMAD.MOV.U32 R34, RZ, RZ, R55 ;  /* 0x000000ffff227224 */ /* 0x000fc600078e0037 */
[----:B------:R-:W-:Y:S01]  /*3980*/  F2FP.SATFINITE.E4M3.F32.PACK_AB_MERGE_C R148, R66, R53, R67 ;  /* 0x000000354294723e */ /* 0x000fe20004807043 */
[----:B------:R-:W2:Y:S01]  /*3990*/  MUFU.EX2 R76, R76 ;  /* 0x0000004c004c7308 */ /* 0x000ea20000000800 */
[----:B---3--:R-:W-:-:S01]  /*39a0*/  FADD.FTZ R81, R63, R84 ;  /* 0x000000543f517221 */ /* 0x008fc20000010000 */
[----:B------:R-:W-:-:S06]  /*39b0*/  IMAD.MOV.U32 R53, RZ, RZ, R55 ;  /* 0x000000ffff357224 */ /* 0x000fcc00078e0037 */
[----:B------:R-:W3:Y:S01]  /*39c0*/  MUFU.EX2 R89, R89 ;  /* 0x0000005900597308 */ /* 0x000ee20000000800 */
[----:B-1----:R-:W-:-:S07]  /*39d0*/  FADD.FTZ R81, R70, R81 ;  /* 0x0000005146517221 */ /* 0x002fce0000010000 */
[----:B------:R-:W1:Y:S01]  /*39e0*/  MUFU.EX2 R71, R71 ;  /* 0x0000004700477308 */ /* 0x000e620000000800 */
[----:B--2---:R-:W-:-:S01]  /*39f0*/  FADD.FTZ R84, R76, R81 ;  /* 0x000000514c547221 */ /* 0x004fc20000010000 */
[C---:B------:R-:W-:Y:S01]  /*3a00*/  FADD.FTZ R81, R77.reuse, R86 ;  /* 0x000000564d517221 */ /* 0x040fe20000010000 */
[----:B------:R-:W-:-:S03]  /*3a10*/  F2FP.SATFINITE.E4M3.F32.PACK_AB_MERGE_C R77, R77, R46, RZ ;  /* 0x0000002e4d4d723e */ /* 0x000fc600048070ff */
[----:B------:R-:W-:Y:S01]  /*3a20*/  FADD.FTZ R60, R44, R81 ;  /* 0x000000512c3c7221 */ /* 0x000fe20000010000 */
[----:B------:R-:W-:Y:S01]  /*3a30*/  F2FP.SATFINITE.E4M3.F32.PACK_AB_MERGE_C R101, R101, R42, R77 ;  /* 0x0000002a6565723e */ /* 0x000fe2000480704d */
[----:B------:R-:W2:Y:S01]  /*3a40*/  MUFU.EX2 R74, R74 ;  /* 0x0000004a004a7308 */ /* 0x000ea20000000800 */
[----:B---3--:R-:W-:-:S01]  /*3a50*/  FADD.FTZ R84, R89, R84 ;  /* 0x0000005459547221 */ /* 0x008fc20000010000 */
[----:B------:R-:W-:Y:S01]  /*3a60*/  FADD.FTZ R81, R75, R60 ;  /* 0x0000003c4b517221 */ /* 0x000fe20000010000 */
[----:B------:R-:W-:Y:S01]  /*3a70*/  F2FP.SATFINITE.E4M3.F32.PACK_AB_MERGE_C R76, R89, R76, RZ ;  /* 0x0000004c594c723e */ /* 0x000fe200048070ff */
[----:B------:R-:W-:Y:S02]  /*3a80*/  IMAD.MOV.U32 R42, RZ, RZ, R55 ;  /* 0x000000ffff2a7224 */ /* 0x000fe400078e0037 */
[----:B------:R-:W-:-:S01]  /*3a90*/  FADD.FTZ R38, R48, R81 ;  /* 0x0000005130267221 */ /* 0x000fc20000010000 */
[----:B------:R-:W-:Y:S01]  /*3aa0*/  F2FP.SATFINITE.E4M3.F32.PACK_AB_MERGE_C R150, R70, R63, R76 ;  /* 0x0000003f4696723e */ /* 0x000fe2000480704c */
        /* <DEDUP_REMOVED lines=11> */
[----:B------:R-:W-:Y:S01]  /*3b60*/  FADD.FTZ R46, R24, R51 ;  /* 0x00000033182e7221 */ /* 0x000fe20000010000 */
[----:B------:R-:W-:Y:S01]  /*3b70*/  F2FP.SATFINITE.E4M3.F32.PACK_AB_MERGE_C R78, R91, R78, RZ ;  /* 0x0000004e5b4e723e */ /* 0x000fe200048070ff */
[----:B------:R-:W-:Y:S02]  /*3b80*/  IMAD.MOV.U32 R51, RZ, RZ, R55 ;  /* 0x000000ffff337224 */ /* 0x000fe400078e0037 */
[----:B------:R-:W-:-:S01]  /*3b90*/  FADD.FTZ R46, R87, R46 ;  /* 0x0000002e572e7221 */ /* 0x000fc20000010000 */
[----:B------:R-:W-:Y:S01]  /*3ba0*/  F2FP.SATFINITE.E4M3.F32.PACK_AB_MERGE_C R144, R74, R71, R78 ;  /* 0x000000474a90723e */ /* 0x000fe2000480704e */
[----:B------:R-:W1:Y:S01]  /*3bb0*/  MUFU.EX2 R80, R80 ;  /* 0x0000005000507308 */ /* 0x000e620000000800 */
[----:B--2---:R-:W-:-:S04]  /*3bc0*/  FADD.FTZ R47, R73, R38 ;  /* 0x00000026492f7221 */ /* 0x004fc80000010000 */
[----:B------:R-:W-:-:S03]  /*3bd0*/  FADD.FTZ R38, R8, R47 ;  /* 0x0000002f08267221 */ /* 0x000fc60000010000 */
[----:B------:R-:W2:Y:S01]  /*3be0*/  MUFU.EX2 R4, R4 ;  /* 0x0000000400047308 */ /* 0x000ea20000000800 */
[----:B---3--:R-:W-:-:S07]  /*3bf0*/  FADD.FTZ R49, R41, R38 ;  /* 0x0000002629317221 */ /* 0x008fce0000010000 */
[----:B------:R-:W3:Y:S01]  /*3c00*/  MUFU.EX2 R57, R57 ;  /* 0x0000003900397308 */ /* 0x000ee20000000800 */
[----:B-1----:R-:W-:-:S01]  /*3c10*/  FADD.FTZ R49, R80, R49 ;  /* 0x0000003150317221 */ /* 0x002fc20000010000 */
[----:B------:R-:W-:Y:S01]  /*3c20*/  F2FP.SATFINITE.E4M3.F32.PACK_AB_MERGE_C R38, R80, R41, RZ ;  /* 0x000000295026723e */ /* 0x000fe200048070ff */
[----:B------:R-:W-:-:S01]  /*3c30*/  FADD.FTZ R41, R9, R46 ;  /* 0x0000002e09297221 */ /* 0x000fc20000010000 */
[----:B------:R-:W-:Y:S01]  /*3c40*/  F2FP.SATFINITE.E4M3.F32.PACK_AB_MERGE_C R9, R36, R15, RZ ;  /* 0x0000000f2409723e */ /* 0x000fe200048070ff */
[--C-:B------:R-:W-:Y:S01]  /*3c50*/  IMAD.MOV.U32 R46, RZ, RZ, R55.reuse ;  /* 0x000000ffff2e7224 */ /* 0x100fe200078e0037 */
[----:B------:R-:W-:Y:S01]  /*3c60*/  F2FP.SATFINITE.E4M3.F32.PACK_AB_MERGE_C R146, R8, R73, R38 ;  /* 0x000000490892723e */ /* 0x000fe20004807026 */
[----:B------:R-:W-:Y:S01]  /*3c70*/  IMAD.MOV.U32 R38, RZ, RZ, R55 ;  /* 0x000000ffff267224 */ /* 0x000fe200078e0037 */
[----:B------:R-:W1:Y:S01]  /*3c80*/  MUFU.EX2 R40, R40 ;  /* 0x0000002800287308 */ /* 0x000e620000000800 */
[----:B--2---:R-:W-:-:S01]  /*3c90*/  FADD.FTZ R12, R4, R49 ;  /* 0x00000031040c7221 */ /* 0x004fc20000010000 */
[----:B------:R-:W-:-:S06]  /*3ca0*/  IMAD.MOV.U32 R49, RZ, RZ, R55 ;  /* 0x000000ffff317224 */ /* 0x000fcc00078e0037 */
[----:B------:R-:W2:Y:S01]  /*3cb0*/  MUFU.EX2 R61, R61 ;  /* 0x0000003d003d7308 */ /* 0x000ea20000000800 */
[----:B---3--:R-:W-:-:S07]  /*3cc0*/  FADD.FTZ R39, R57, R12 ;  /* 0x0000000c39277221 */ /* 0x008fce0000010000 */
[----:B------:R3:W4:Y:S01]  /*3cd0*/  MUFU.EX2 R25, R143 ;  /* 0x0000008f00197308 */ /* 0x0007220000000800 */
[----:B-1----:R-:W-:-:S01]  /*3ce0*/  FADD.FTZ R12, R40, R39 ;  /* 0x00000027280c7221 */ /* 0x002fc20000010000 */
[----:B------:R-:W-:-:S06]  /*3cf0*/  IMAD.MOV.U32 R39, RZ, RZ, R55 ;  /* 0x000000ffff277224 */ /* 0x000fcc00078e0037 */
[----:B------:R1:W-:Y:S01]  /*3d00*/  MUFU.EX2 R10, R145 ;  /* 0x00000091000a7308 */ /* 0x0003e20000000800 */
[----:B--2---:R-:W-:-:S01]  /*3d10*/  FADD.FTZ R12, R61, R12 ;  /* 0x0000000c3d0c7221 */ /* 0x004fc20000010000 */
[----:B---3--:R-:W-:Y:S02]  /*3d20*/  F2FP.SATFINITE.E4M3.F32.PACK_AB_MERGE_C R143, R32, R13, R9 ;  /* 0x0000000d208f723e */ /* 0x008fe40004807009 */
[----:B------:R-:W-:Y:S02]  /*3d30*/  F2FP.SATFINITE.E4M3.F32.PACK_AB_MERGE_C R9, R54, R27, RZ ;  /* 0x0000001b3609723e */ /* 0x000fe400048070ff */
[----:B------:R-:W-:Y:S02]  /*3d40*/  F2FP.SATFINITE.E4M3.F32.PACK_AB_MERGE_C R40, R61, R40, RZ ;  /* 0x000000283d28723e */ /* 0x000fe400048070ff */
[----:B------:R-:W-:Y:S01]  /*3d50*/  MUFU.EX2 R82, R82 ;  /* 0x0000005200527308 */ /* 0x000fe20000000800 */
[----:B-1----:R-:W-:Y:S02]  /*3d60*/  F2FP.SATFINITE.E4M3.F32.PACK_AB_MERGE_C R145, R79, R48, RZ ;  /* 0x000000304f91723e */ /* 0x002fe400048070ff */
[----:B------:R-:W-:Y:S01]  /*3d70*/  F2FP.SATFINITE.E4M3.F32.PACK_AB_MERGE_C R48, R87, R24, RZ ;  /* 0x000000185730723e */ /* 0x000fe200048070ff */
[----:B------:R-:W-:-:S01]  /*3d80*/  FADD.FTZ R24, R28, R41 ;  /* 0x000000291c187221 */ /* 0x000fc20000010000 */
[----:B------:R-:W-:Y:S01]  /*3d90*/  F2FP.SATFINITE.E4M3.F32.PACK_AB_MERGE_C R140, R57, R4, R40 ;  /* 0x00000004398c723e */ /* 0x000fe20004807028 */
[----:B------:R-:W-:Y:S01]  /*3da0*/  IMAD.MOV.U32 R40, RZ, RZ, R55 ;  /* 0x000000ffff287224 */ /* 0x000fe200078e0037 */
[----:B------:R-:W-:Y:S01]  /*3db0*/  F2FP.SATFINITE.E4M3.F32.PACK_AB_MERGE_C R145, R75, R44, R145 ;  /* 0x0000002c4b91723e */ /* 0x000fe20004807091 */
[----:B------:R-:W-:-:S01]  /*3dc0*/  FADD.FTZ R41, R11, R24 ;  /* 0x000000180b297221 */ /* 0x000fc20000010000 */
[----:B------:R-:W1:Y:S01]  /*3dd0*/  MUFU.EX2 R69, R69 ;  /* 0x0000004500457308 */ /* 0x000e620000000800 */
[----:B------:R-:W-:-:S02]  /*3de0*/  IMAD.MOV.U32 R44, RZ, RZ, R55 ;  /* 0x000000ffff2c7224 */ /* 0x000fc400078e0037 */
[----:B------:R-:W-:Y:S01]  /*3df0*/  FADD.FTZ R30, R30, R41 ;  /* 0x000000291e1e7221 */ /* 0x000fe20000010000 */
[--C-:B------:R-:W-:Y:S02]  /*3e00*/  IMAD.MOV.U32 R41, RZ, RZ, R55.reuse ;  /* 0x000000ffff297224 */ /* 0x100fe400078e0037 */
[----:B------:R-:W-:Y:S02]  /*3e10*/  IMAD.MOV.U32 R28, RZ, RZ, R55 ;  /* 0x000000ffff1c7224 */ /* 0x000fe400078e0037 */
[----:B------:R-:W-:-:S01]  /*3e20*/  FADD.FTZ R11, R13, R30 ;  /* 0x0000001e0d0b7221 */ /* 0x000fc20000010000 */
[----:B------:R2:W-:Y:S01]  /*3e30*/  MUFU.EX2 R14, R147 ;  /* 0x00000093000e7308 */ /* 0x0005e20000000800 */
[----:B------:R-:W-:Y:S02]  /*3e40*/  IMAD.MOV.U32 R30, RZ, RZ, R55 ;  /* 0x000000ffff1e7224 */ /* 0x000fe400078e0037 */
[----:B------:R-:W-:Y:S01]  /*3e50*/  FADD.FTZ R24, R32, R11 ;  /* 0x0000000b20187221 */ /* 0x000fe20000010000 */
[----:B------:R-:W-:-:S03]  /*3e60*/  IMAD.MOV.U32 R32, RZ, RZ, R55 ;  /* 0x000000ffff207224 */ /* 0x000fc600078e0037 */
[----:B------:R-:W-:Y:S01]  /*3e70*/  FADD.FTZ R15, R15, R24 ;  /* 0x000000180f0f7221 */ /* 0x000fe20000010000 */
[----:B------:R-:W3:Y:S01]  /*3e80*/  MUFU.EX2 R20, R83 ;  /* 0x0000005300147308 */ /* 0x000ee20000000800 */
[----:B--2---:R-:W-:Y:S01]  /*3e90*/  F2FP.SATFINITE.E4M3.F32.PACK_AB_MERGE_C R147, R50, R5, R48 ;  /* 0x000000053293723e */ /* 0x004fe20004807030 */
[----:B----4-:R-:W-:Y:S01]  /*3ea0*/  FADD.FTZ R5, R25, R12 ;  /* 0x0000000c19057221 */ /* 0x010fe20000010000 */
[----:B------:R-:W-:-:S01]  /*3eb0*/  FADD.FTZ R36, R36, R15 ;  /* 0x0000000f24247221 */ /* 0x000fc20000010000 */
[----:B-1----:R-:W-:Y:S01]  /*3ec0*/  F2FP.SATFINITE.E4M3.F32.PACK_AB_MERGE_C R11, R69, R10, RZ ;  /* 0x0000000a450b723e */ /* 0x002fe200048070ff */
[----:B------:R-:W-:Y:S02]  /*3ed0*/  IMAD.MOV.U32 R50, RZ, RZ, R55 ;  /* 0x000000ffff327224 */ /* 0x000fe400078e0037 */
[C---:B------:R-:W-:Y:S01]  /*3ee0*/  FADD.FTZ R5, R82.reuse, R5 ;  /* 0x0000000552057221 */ /* 0x040fe20000010000 */
[----:B------:R-:W-:Y:S01]  /*3ef0*/  IMAD.MOV.U32 R48, RZ, RZ, R55 ;  /* 0x000000ffff307224 */ /* 0x000fe200078e0037 */
[----:B------:R-:W1:Y:S01]  /*3f00*/  MUFU.EX2 R52, R52 ;  /* 0x0000003400347308 */ /* 0x000e620000000800 */
[----:B------:R-:W-:Y:S01]  /*3f10*/  F2FP.SATFINITE.E4M3.F32.PACK_AB_MERGE_C R142, R82, R25, R11 ;  /* 0x00000019528e723e */ /* 0x000fe2000480700b */
[----:B------:R-:W-:Y:S01]  /*3f20*/  FADD.FTZ R24, R10, R5 ;  /* 0x000000050a187221 */ /* 0x000fe20000010000 */
[----:B------:R-:W-:-:S01]  /*3f30*/  FADD.FTZ R5, R21, R36 ;  /* 0x0000002415057221 */ /* 0x000fc20000010000 */
[----:B------:R-:W-:-:S02]  /*3f40*/  IMAD.MOV.U32 R36, RZ, RZ, R55 ;  /* 0x000000ffff247224 */ /* 0x000fc400078e0037 */
[----:B------:R-:W-:-:S01]  /*3f50*/  FADD.FTZ R69, R69, R24 ;  /* 0x0000001845457221 */ /* 0x000fc20000010000 */
[----:B------:R-:W-:Y:S01]  /*3f60*/  IMAD.MOV.U32 R25, RZ, RZ, R55 ;  /* 0x000000ffff197224 */ /* 0x000fe200078e0037 */
[----:B------:R-:W2:Y:S02]  /*3f70*/  MUFU.EX2 R47, R65 ;  /* 0x00000041002f7308 */ /* 0x000ea40000000800 */
[----:B---3--:R-:W-:-:S06]  /*3f80*/  FADD.FTZ R10, R20, R69 ;  /* 0x00000045140a7221 */ /* 0x008fcc0000010000 */
[----:B------:R-:W3:Y:S01]  /*3f90*/  MUFU.EX2 R29, R29 ;  /* 0x0000001d001d7308 */ /* 0x000ee20000000800 */
[C---:B-1----:R-:W-:Y:S01]  /*3fa0*/  F2FP.SATFINITE.E4M3.F32.PACK_AB_MERGE_C R137, R52.reuse, R21, R9 ;  /* 0x000000153489723e */ /* 0x042fe20004807009 */
[----:B------:R-:W-:-:S04]  /*3fb0*/  FADD.FTZ R52, R52, R5 ;  /* 0x0000000534347221 */ /* 0x000fc80000010000 */
[----:B------:R-:W-:Y:S01]  /*3fc0*/  FADD.FTZ R27, R27, R52 ;  /* 0x000000341b1b7221 */ /* 0x000fe20000010000 */
[----:B------:R-:W-:Y:S01]  /*3fd0*/  IMAD.MOV.U32 R52, RZ, RZ, R55 ;  /* 0x000000ffff347224 */ /* 0x000fe200078e0037 */
[----:B------:R-:W-:Y:S01]  /*3fe0*/  MUFU.EX2 R35, R35 ;  /* 0x0000002300237308 */ /* 0x000fe20000000800 */
[----:B--2---:R-:W-:-:S01]  /*3ff0*/  FADD.FTZ R5, R47, R10 ;  /* 0x0000000a2f057221 */ /* 0x004fc20000010000 */
[----:B------:R-:W-:Y:S01]  /*4000*/  FADD.FTZ R54, R54, R27 ;  /* 0x0000001b36367221 */ /* 0x000fe20000010000 */
[----:B------:R-:W-:Y:S02]  /*4010*/  IMAD.MOV.U32 R27, RZ, RZ, R55 ;  /* 0x000000ffff1b7224 */ /* 0x000fe400078e0037 */
[----:B------:R-:W-:-:S03]  /*4020*/  FADD.FTZ R24, R14, R5 ;  /* 0x000000050e187221 */ /* 0x000fc60000010000 */
[----:B------:R-:W1:Y:S01]  /*4030*/  MUFU.EX2 R26, R26 ;  /* 0x0000001a001a7308 */ /* 0x000e620000000800 */
[----:B---3--:R-:W-:-:S01]  /*4040*/  FADD.FTZ R24, R29, R24 ;  /* 0x000000181d187221 */ /* 0x008fc20000010000 */
[----:B------:R-:W-:Y:S01]  /*4050*/  F2FP.SATFINITE.E4M3.F32.PACK_AB_MERGE_C R14, R29, R14, RZ ;  /* 0x0000000e1d0e723e */ /* 0x000fe200048070ff */
[----:B------:R-:W-:-:S03]  /*4060*/  IMAD.MOV.U32 R29, RZ, RZ, R55 ;  /* 0x000000ffff1d7224 */ /* 0x000fc600078e0037 */
[----:B------:R-:W-:Y:S01]  /*4070*/  F2FP.SATFINITE.E4M3.F32.PACK_AB_MERGE_C R136, R47, R20, R14 ;  /* 0x000000142f88723e */ /* 0x000fe2000480700e */
[----:B------:R-:W-:Y:S01]  /*4080*/  IMAD.MOV.U32 R47, RZ, RZ, R55 ;  /* 0x000000ffff2f7224 */ /* 0x000fe200078e0037 */
[----:B------:R-:W2:Y:S08]  /*4090*/  MUFU.EX2 R31, R31 ;  /* 0x0000001f001f7308 */ /* 0x000eb00000000800 */
[----:B------:R-:W3:Y:S01]  /*40a0*/  MUFU.EX2 R149, R149 ;  /* 0x0000009500957308 */ /* 0x000ee20000000800 */
[----:B-1----:R-:W-:-:S07]  /*40b0*/  F2FP.SATFINITE.E4M3.F32.PACK_AB_MERGE_C R8, R26, R35, RZ ;  /* 0x000000231a08723e */ /* 0x002fce00048070ff */
[----:B------:R1:W4:Y:S01]  /*40c0*/  MUFU.EX2 R12, R151 ;  /* 0x00000097000c7308 */ /* 0x0003220000000800 */
[----:B--2---:R-:W-:-:S01]  /*40d0*/  FADD.FTZ R9, R31, R54 ;  /* 0x000000361f097221 */ /* 0x004fc20000010000 */
[C---:B------:R-:W-:Y:S01]  /*40e0*/  F2FP.SATFINITE.E4M3.F32.PACK_AB_MERGE_C R139, R56.reuse, R31, R8 ;  /* 0x0000001f388b723e */ /* 0x040fe20004807008 */
[----:B------:R-:W-:Y:S02]  /*40f0*/  IMAD.MOV.U32 R54, RZ, RZ, R55 ;  /* 0x000000ffff367224 */ /* 0x000fe400078e0037 */
[----:B------:R-:W-:Y:S01]  /*4100*/  FADD.FTZ R56, R56, R9 ;  /* 0x0000000938387221 */ /* 0x000fe20000010000 */
[----:B------:R-:W-:Y:S02]  /*4110*/  IMAD.MOV.U32 R31, RZ, RZ, R55 ;  /* 0x000000ffff1f7224 */ /* 0x000fe400078e0037 */
[----:B------:R-:W2:Y:S01]  /*4120*/  MUFU.EX2 R33, R33 ;  /* 0x0000002100217308 */ /* 0x000ea20000000800 */
[----:B---3--:R-:W-:-:S01]  /*4130*/  FADD.FTZ R5, R149, R24 ;  /* 0x0000001895057221 */ /* 0x008fc20000010000 */
[----:B------:R-:W-:Y:S01]  /*4140*/  FADD.FTZ R35, R35, R56 ;  /* 0x0000003823237221 */ /* 0x000fe20000010000 */
[----:B------:R-:W-:-:S02]  /*4150*/  IMAD.MOV.U32 R24, RZ, RZ, R55 ;  /* 0x000000ffff187224 */ /* 0x000fc400078e0037 */
[----:B-1----:R-:W-:-:S03]  /*4160*/  IMAD.MOV.U32 R151, RZ, RZ, R101 ;  /* 0x000000ffff977224 */ /* 0x002fc600078e0065 */
[----:B------:R1:W3:Y:S01]  /*4170*/  MUFU.EX2 R10, R37 ;  /* 0x00000025000a7308 */ /* 0x0002e20000000800 */
[----:B----4-:R-:W-:-:S04]  /*4180*/  FADD.FTZ R4, R12, R5 ;  /* 0x000000050c047221 */ /* 0x010fc80000010000 */
[----:B--2---:R-:W-:Y:S01]  /*4190*/  FADD.FTZ R5, R33, R4 ;  /* 0x0000000421057221 */ /* 0x004fe20000010000 */
[----:B------:R-:W-:-:S01]  /*41a0*/  FADD.FTZ R4, R26, R35 ;  /* 0x000000231a047221 */ /* 0x000fc20000010000 */
[--C-:B-1----:R-:W-:Y:S02]  /*41b0*/  IMAD.MOV.U32 R37, RZ, RZ, R55.reuse ;  /* 0x000000ffff257224 */ /* 0x102fe400078e0037 */
[--C-:B------:R-:W-:Y:S02]  /*41c0*/  IMAD.MOV.U32 R35, RZ, RZ, R55.reuse ;  /* 0x000000ffff237224 */ /* 0x100fe400078e0037 */
[----:B------:R-:W-:Y:S01]  /*41d0*/  IMAD.MOV.U32 R26, RZ, RZ, R55 ;  /* 0x000000ffff1a7224 */ /* 0x000fe200078e0037 */
[C---:B---3--:R-:W-:Y:S01]  /*41e0*/  F2FP.SATFINITE.E4M3.F32.PACK_AB_MERGE_C R8, R10.reuse, R33, RZ ;  /* 0x000000210a08723e */ /* 0x048fe200048070ff */
[----:B------:R-:W-:Y:S01]  /*41f0*/  FADD.FTZ R5, R10, R5 ;  /* 0x000000050a057221 */ /* 0x000fe20000010000 */
[----:B------:R-:W-:Y:S02]  /*4200*/  IMAD.MOV.U32 R33, RZ, RZ, R55 ;  /* 0x000000ffff217224 */ /* 0x000fe400078e0037 */
        /* <DEDUP_REMOVED lines=26> */
.L_x_11694:
[----:B------:R-:W-:-:S04]  /*43b0*/  UISETP.NE.AND UP0, UPT, UR4, 0x1, UPT ;  /* 0x000000010400788c */ /* 0x000fc8000bf05270 */
[----:B------:R-:W-:-:S06]  /*43c0*/  USEL UR7, URZ, 0x1, UP0 ;  /* 0x000000013f077887 */ /* 0x000fcc0008000000 */
[----:B------:R-:W-:Y:S01]  /*43d0*/  LOP3.LUT R16, R10, UR7, RZ, 0x3c, !PT ;  /* 0x000000070a107c12 */ /* 0x000fe2000f8e3cff */
[----:B------:R-:W-:Y:S06]  /*43e0*/  @!P1 BRA `(.L_x_11685) ;  /* 0x0000000000049947 */ /* 0x000fec0003800000 */
[----:B------:R-:W-:Y:S01]  /*43f0*/  BPT.TRAP 0x1 ;  /* 0x000000040000795c */ /* 0x000fe20000300000 */
.L_x_11685:
        /* <DEDUP_REMOVED lines=8> */
.L_x_11686:
[----:B--2---:R-:W-:Y:S05]  /*4480*/  @P2 BRA `(.L_x_11687) ;  /* 0x0000000000082947 */ /* 0x004fea0003800000 */
[----:B------:R-:W2:Y:S02]  /*4490*/  SYNCS.PHASECHK.TRANS64.TRYWAIT P2, [UR7+0x13230], R0 ;  /* 0x01323000ff0075a7 */ /* 0x000ea40008040147 */
[----:B--2---:R-:W-:Y:S05]  /*44a0*/  @!P2 BRA `(.L_x_11688) ;  /* 0x000000940070a947 */ /* 0x004fea0003800000 */
.L_x_11687:
        /* <DEDUP_REMOVED lines=64> */
.L_x_11689:
[----:B------:R-:W-:Y:S01]  /*48b0*/  ULEA UR11, UR4, UR40, 0x3 ;  /* 0x00000028040b7291 */ /* 0x000fe2000f8e183f */
[----:B-12---:R-:W-:-:S08]  /*48c0*/  SHF.L.U32 R0, R10, 0x1f, RZ ;  /* 0x0000001f0a007819 */ /* 0x006fd000000006ff */
[----:B------:R1:W2:Y:S01]  /*48d0*/  SYNCS.PHASECHK.TRANS64.TRYWAIT P2, [UR11+0x13250], R0 ;  /* 0x01325000ff0075a7 */ /* 0x0002a2000804014b */
[----:B------:R-:W-:Y:S05]  /*48e0*/  @!P1 BRA `(.L_x_11690) ;  /* 0x0000000000049947 */ /* 0x000fea0003800000 */
[----:B------:R-:W-:Y:S01]  /*48f0*/  BPT.TRAP 0x1 ;  /* 0x000000040000795c */ /* 0x000fe20000300000 */
.L_x_11690:
[----:B--2---:R-:W-:Y:S05]  /*4900*/  @P2 BRA `(.L_x_11691) ;  /* 0x0000000000082947 */ /* 0x004fea0003800000 */
[----:B------:R-:W2:Y:S02]  /*4910*/  SYNCS.PHASECHK.TRANS64.TRYWAIT P2, [UR11+0x13250], R0 ;  /* 0x01325000ff0075a7 */ /* 0x000ea4000804014b */
[----:B--2---:R-:W-:Y:S05]  /*4920*/  @!P2 BRA `(.L_x_11692) ;  /* 0x000000900068a947 */ /* 0x004fea0003800000 */
.L_x_11691:
        /* <DEDUP_REMOVED lines=8> */
[----:B------:R-:W-:-:S04]  /*49b0*/  ULOP3.LUT UR10, UR10, 0x10000, URZ, 0xfc, !UPT ;  /* 0x000100000a0a7892 */ /* 0x000fc8000f8efc3f */
[----:B------:R-:W-:-:S04]  /*49c0*/  UIMAD UR4, UR4, 0x280, UR10 ;  /* 0x00000280040478a4 */ /* 0x000fc8000f8e020a */
[----:B------:R-:W-:-:S03]  /*49d0*/  UIADD3 UR10, UR4, 0x80, URZ ;  /* 0x00000080040a7890 */ /* 0x000fc6000fffe03f */
[----:B------:R-:W-:Y:S02]  /*49e0*/  UMOV UR14, UR4 ;  /* 0x00000004000e7c82 */ /* 0x000fe40008000000 */
[----:B------:R-:W-:Y:S01]  /*49f0*/  QGMMA.64x64x32.F32.E4M3.E4M3 R24, R152, gdesc[UR12], R24, gsb0 ;  /* 0x00e0000c98187df3 */ /* 0x000fe20008000818 */
[----:B------:R-:W-:Y:S01]  /*4a00*/  UMOV UR15, 0xc0000010 ;  /* 0xc0000010000f7882 */ /* 0x000fe20000000000 */
[----:B------:R-:W-:Y:S01]  /*4a10*/  UMOV UR14, UR10 ;  /* 0x0000000a000e7c82 */ /* 0x000fe20008000000 */
[----:B------:R-:W-:Y:S01]  /*4a20*/  UIADD3 UR10, UR4, 0x100, URZ ;  /* 0x00000100040a7890 */ /* 0x000fe2000fffe03f */
[----:B------:R-:W-:Y:S02]  /*4a30*/  WARPGROUP.DEPBAR.LE gsb0, 0x0 ;  /* 0x00008000000079c5 */ /* 0x000fe40000010000 */
[----:B------:R-:W-:-:S06]  /*4a40*/  WARPGROUP.ARRIVE ;  /* 0x00000000000079c5 */ /* 0x000fcc0000000000 */
[----:B------:R-:W-:Y:S01]  /*4a50*/  QGMMA.64x64x32.F32.E4M3.E4M3 R24, R148, gdesc[UR12], R24, gsb0 ;  /* 0x00e0000c94187df3 */ /* 0x000fe20008000818 */
[----:B------:R-:W-:Y:S01]  /*4a60*/  UMOV UR14, UR10 ;  /* 0x0000000a000e7c82 */ /* 0x000fe20008000000 */
[----:B------:R-:W-:Y:S01]  /*4a70*/  UIMAD UR10, UR26, -0xa0, UR42 ;  /* 0xffffff601a0a78a4 */ /* 0x000fe2000f8e022a */
[----:B------:R-:W-:-:S03]  /*4a80*/  UMOV UR15, 0xc0000010 ;  /* 0xc0000010000f7882 */ /* 0x000fc60000000000 */
[----:B------:R-:W-:Y:S01]  /*4a90*/  UIADD3 UR10, UR10, 0x1, URZ ;  /* 0x000000010a0a7890 */ /* 0x000fe2000fffe03f */
[----:B------:R-:W-:Y:S02]  /*4aa0*/  WARPGROUP.DEPBAR.LE gsb0, 0x0 ;  /* 0x00008000000079c5 */ /* 0x000fe40000010000 */
[----:B------:R-:W-:-:S06]  /*4ab0*/  WARPGROUP.ARRIVE ;  /* 0x00000000000079c5 */ /* 0x000fcc0000000000 */
[----:B------:R-:W-:Y:S01]  /*4ac0*/  QGMMA.64x64x32.F32.E4M3.E4M3 R24, R144, gdesc[UR12], R24, gsb0 ;  /* 0x00e0000c90187df3 */ /* 0x000fe20008000818 */
[----:B------:R-:W-:Y:S01]  /*4ad0*/  USEL UR14, UR5, 0x1, UP0 ;  /* 0x00000001050e7887 */ /* 0x000fe20008000000 */
[----:B------:R-:W-:-:S03]  /*4ae0*/  UMOV UR15, 0xc0000010 ;  /* 0xc0000010000f7882 */ /* 0x000fc60000000000 */
[----:B------:R-:W-:-:S06]  /*4af0*/  UIMAD UR10, UR14, UR6, UR10 ;  /* 0x000000060e0a72a4 */ /* 0x000fcc000f8e020a */
[----:B--2---:R-:W-:Y:S01]  /*4b00*/  IADD3 R3, -R3, UR10, RZ ;  /* 0x0000000a03037c10 */ /* 0x004fe2000fffe1ff */
[----:B------:R-:W-:Y:S02]  /*4b10*/  UIADD3 UR10, UR4, 0x180, URZ ;  /* 0x00000180040a7890 */ /* 0x000fe4000fffe03f */
[----:B------:R-:W-:Y:S02]  /*4b20*/  UIADD3 UR4, UR4, 0x200, URZ ;  /* 0x0000020004047890 */ /* 0x000fe4000fffe03f */
[----:B-1----:R-:W-:-:S03]  /*4b30*/  IMAD R0, R18, -0x2, R3 ;  /* 0xfffffffe12007824 */ /* 0x002fc600078e0203 */
[----:B------:R-:W-:Y:S01]  /*4b40*/  UMOV UR14, UR10 ;  /* 0x0000000a000e7c82 */ /* 0x000fe20008000000 */
        /* <DEDUP_REMOVED lines=28> */
[----:B------:R-:W-:Y:S02]  /*4d10*/  WARPGROUP.DEPBAR.LE gsb0, 0x0 ;  /* 0x00008000000079c5 */ /* 0x000fe40000010000 */
[----:B------:R-:W-:Y:S01]  /*4d20*/  ISETP.GT.AND P2, PT, R0, 0x28, PT ;  /* 0x000000280000780c */ /* 0x000fe20003f44270 */
[----:B------:R-:W-:Y:S01]  /*4d30*/  WARPGROUP.ARRIVE ;  /* 0x00000000000079c5 */ /* 0x000fe20000000000 */
[----:B------:R-:W-:Y:S02]  /*4d40*/  FSEL R105, R105, -INF , P3 ;  /* 0xff80000069697808 */ /* 0x000fe40001800000 */
[----:B------:R-:W-:-:S02]  /*4d50*/  FMNMX.FTZ R10, R21, R10, !PT ;  /* 0x0000000a150a7209 */ /* 0x000fc40007810000 */
[----:B------:R-:W-:Y:S01]  /*4d60*/  ISETP.GT.AND P3, PT, R0, 0x29, PT ;  /* 0x000000290000780c */ /* 0x000fe20003f64270 */
[----:B------:R-:W-:Y:S01]  /*4d70*/  QGMMA.64x64x32.F32.E4M3.E4M3 R24, R140, gdesc[UR12], R24, gsb0 ;  /* 0x00e0000c8c187df3 */ /* 0x000fe20008000818 */
[----:B------:R-:W-:Y:S01]  /*4d80*/  FSEL R145, R108, -INF , P2 ;  /* 0xff8000006c917808 */ /* 0x000fe20001000000 */
[----:B------:R-:W-:Y:S01]  /*4d90*/  UMOV UR14, UR4 ;  /* 0x00000004000e7c82 */ /* 0x000fe20008000000 */
        /* <DEDUP_REMOVED lines=38> */
[----:B------:R-:W-:Y:S01]  /*5000*/  ISETP.GT.AND P2, PT, R0, 0x60, PT ;  /* 0x000000600000780c */ /* 0x000fe20003f44270 */
[----:B------:R-:W-:Y:S02]  /*5010*/  WARPGROUP.DEPBAR.LE gsb0, 0x0 ;  /* 0x00008000000079c5 */ /* 0x000fe40000010000 */
[----:B------:R-:W-:Y:S01]  /*5020*/  FSEL R101, R101, -INF , P3 ;  /* 0xff80000065657808 */ /* 0x000fe20001800000 */
[----:B------:R-:W-:Y:S01]  /*5030*/  WARPGROUP.ARRIVE ;  /* 0x00000000000079c5 */ /* 0x000fe20000000000 */
[----:B------:R-:W-:-:S02]  /*5040*/  FMNMX.FTZ R10, R100, R3, !PT ;  /* 0x00000003640a7209 */ /* 0x000fc40007810000 */
[----:B------:R-:W-:Y:S02]  /*5050*/  ISETP.GT.AND P3, PT, R0, 0x61, PT ;  /* 0x000000610000780c */ /* 0x000fe40003f64270 */
[----:B------:R-:W-:Y:S01]  /*5060*/  FSEL R72, R72, -INF , P2 ;  /* 0xff80000048487808 */ /* 0x000fe20001000000 */
[----:B------:R-:W-:Y:S01]  /*5070*/  QGMMA.64x64x32.F32.E4M3.E4M3 R24, R136, gdesc[UR12], R24, gsb0 ;  /* 0x00e0000c88187df3 */ /* 0x000fe20008000818 */
        /* <DEDUP_REMOVED lines=59> */
[----:B-1----:R-:W-:-:S05]  /*5430*/  FMNMX.FTZ R14, R12, R3, !PT ;  /* 0x000000030c0e7209 */ /* 0x002fca0007810000 */
[----:B------:R-:W1:Y:S02]  /*5440*/  SHFL.BFLY PT, R3, R14, 0x1, 0x1f ;  /* 0x0c201f000e037f89 */ /* 0x000e6400000e0000 */
[----:B-1----:R-:W-:-:S04]  /*5450*/  FMNMX.FTZ R3, R14, R3, !PT ;  /* 0x000000030e037209 */ /* 0x002fc80007810000 */
[----:B------:R-:W-:Y:S01]  /*5460*/  FSETP.NEU.FTZ.AND P2, PT, R3, -INF , PT ;  /* 0xff8000000300780b */ /* 0x000fe20003f5d000 */
[----:B------:R-:W-:-:S05]  /*5470*/  FFMA.FTZ R10, R2, R3, -8 ;  /* 0xc1000000020a7423 */ /* 0x000fca0000010003 */
[----:B------:R-:W-:-:S05]  /*5480*/  FSEL R10, R10, RZ, P2 ;  /* 0x000000ff0a0a7208 */ /* 0x000fca0001000000 */
[--C-:B------:R-:W-:Y:S01]  /*5490*/  FFMA.FTZ R14, R2, R125, -R10.reuse ;  /* 0x0000007d020e7223 */ /* 0x100fe2000001080a */
[----:B------:R-:W-:Y:S01]  /*54a0*/  FSEL R125, R122, -INF , P3 ;  /* 0xff8000007a7d7808 */ /* 0x000fe20001800000 */
[--C-:B------:R-:W-:Y:S01]  /*54b0*/  FFMA.FTZ R20, R2, R129, -R10.reuse ;  /* 0x0000008102147223 */ /* 0x100fe2000001080a */
[----:B------:R-:W-:Y:S01]  /*54c0*/  ISETP.GT.AND P3, PT, R0, 0x8, PT ;  /* 0x000000080000780c */ /* 0x000fe20003f64270 */
[C-C-:B------:R-:W-:Y:S01]  /*54d0*/  FFMA.FTZ R88, R2.reuse, R133, -R10.reuse ;  /* 0x0000008502587223 */ /* 0x140fe2000001080a */
[----:B------:R-:W-:Y:S01]  /*54e0*/  FMNMX.FTZ R92, R125, R8, !PT ;  /* 0x000000087d5c7209 */ /* 0x000fe20007810000 */
[--C-:B------:R-:W-:Y:S01]  /*54f0*/  FFMA.FTZ R108, R2, R105, -R10.reuse ;  /* 0x00000069026c7223 */ /* 0x100fe2000001080a */
[----:B------:R-:W-:Y:S01]  /*5500*/  FSEL R129, R126, -INF , P3 ;  /* 0xff8000007e817808 */ /* 0x000fe20001800000 */
[C-C-:B------:R-:W-:Y:S01]  /*5510*/  FFMA.FTZ R145, R2.reuse, R145, -R10.reuse ;  /* 0x0000009102917223 */ /* 0x140fe2000001080a */
[----:B------:R-:W-:Y:S01]  /*5520*/  FMNMX.FTZ R92, R123, R92, !PT ;  /* 0x0000005c7b5c7209 */ /* 0x000fe20007810000 */
        /* <DEDUP_REMOVED lines=10> */
[----:B------:R1:W-:Y:S01]  /*55d0*/  MUFU.EX2 R92, R108 ;  /* 0x0000006c005c7308 */ /* 0x0003e20000000800 */
        /* <DEDUP_REMOVED lines=9> */
[--C-:B-1----:R-:W-:Y:S01]  /*5670*/  FFMA.FTZ R108, R2, R109, -R10.reuse ;  /* 0x0000006d026c7223 */ /* 0x102fe2000001080a */
[----:B------:R-:W-:Y:S01]  /*5680*/  FSEL R141, R106, -INF , P3 ;  /* 0xff8000006a8d7808 */ /* 0x000fe20001800000 */
[C-C-:B------:R-:W-:Y:S01]  /*5690*/  FFMA.FTZ R113, R2.reuse, R113, -R10.reuse ;  /* 0x0000007102717223 */ /* 0x140fe2000001080a */
[----:B------:R-:W-:Y:S01]  /*56a0*/  FMNMX.FTZ R104, R135, R104, !PT ;  /* 0x0000006887687209 */ /* 0x000fe20007810000 */
[--C-:B------:R-:W-:Y:S01]  /*56b0*/  FFMA.FTZ R89, R2, R89, -R10.reuse ;  /* 0x0000005902597223 */ /* 0x100fe2000001080a */
[----:B------:R-:W-:Y:S01]  /*56c0*/  ISETP.GT.AND P3, PT, R0, 0x28, PT ;  /* 0x000000280000780c */ /* 0x000fe20003f64270 */
[C-C-:B------:R-:W-:Y:S01]  /*56d0*/  FFMA.FTZ R97, R2.reuse, R97, -R10.reuse ;  /* 0x0000006102617223 */ /* 0x140fe2000001080a */
[----:B------:R-:W-:Y:S01]  /*56e0*/  FSEL R109, R107, -INF , P4 ;  /* 0xff8000006b6d7808 */ /* 0x000fe20002000000 */
        /* <DEDUP_REMOVED lines=16> */
[--C-:B------:R-:W-:Y:S01]  /*57f0*/  FFMA.FTZ R60, R2, R60, -R10.reuse ;  /* 0x0000003c023c7223 */ /* 0x100fe2000001080a */
[----:B--2---:R-:W-:Y:S01]  /*5800*/  FSEL R145, R114, -INF , P3 ;  /* 0xff80000072917808 */ /* 0x004fe20001800000 */
        /* <DEDUP_REMOVED lines=11> */
[----:B-1----:R-:W-:-:S02]  /*58c0*/  FSEL R147, R118, -INF , P3 ;  /* 0xff80000076937808 */ /* 0x002fc40001800000 */
[----:B------:R-:W-:Y:S02]  /*58d0*/  FMNMX.FTZ R108, R115, R106, !PT ;  /* 0x0000006a736c7209 */ /* 0x000fe40007810000 */
[----:B------:R-:W-:Y:S02]  /*58e0*/  FSEL R119, R119, -INF , P4 ;  /* 0xff80000077777808 */ /* 0x000fe40002000000 */
[C---:B------:R-:W-:Y:S01]  /*58f0*/  ISETP.GT.AND P3, PT, R0.reuse, 0x40, PT ;  /* 0x000000400000780c */ /* 0x040fe20003f64270 */
[----:B------:R1:W-:Y:S01]  /*5900*/  MUFU.EX2 R106, R110 ;  /* 0x0000006e006a7308 */ /* 0x0003e20000000800 */
[----:B------:R-:W-:Y:S02]  /*5910*/  FMNMX.FTZ R108, R147, R108, !PT ;  /* 0x0000006c936c7209 */ /* 0x000fe40007810000 */
[----:B------:R-:W-:Y:S02]  /*5920*/  ISETP.GT.AND P4, PT, R0, 0x41, PT ;  /* 0x000000410000780c */ /* 0x000fe40003f84270 */
[----:B------:R-:W-:Y:S01]  /*5930*/  FSEL R149, R90, -INF , P3 ;  /* 0xff8000005a957808 */ /* 0x000fe20001800000 */
[--C-:B------:R-:W-:Y:S01]  /*5940*/  FFMA.FTZ R90, R2, R151, -R10.reuse ;  /* 0x00000097025a7223 */ /* 0x100fe2000001080a */
[----:B------:R-:W-:Y:S01]  /*5950*/  FMNMX.FTZ R108, R119, R108, !PT ;  /* 0x0000006c776c7209 */ /* 0x000fe20007810000 */
[----:B------:R-:W-:Y:S01]  /*5960*/  MUFU.EX2 R121, R121 ;  /* 0x0000007900797308 */ /* 0x000fe20000000800 */
[----:B------:R-:W-:Y:S01]  /*5970*/  ISETP.GT.AND P3, PT, R0, 0x48, PT ;  /* 0x000000480000780c */ /* 0x000fe20003f64270 */
[----:B-1----:R-:W-:Y:S01]  /*5980*/  FFMA.FTZ R110, R2, R93, -R10 ;  /* 0x0000005d026e7223 */ /* 0x002fe2000001080a */
[----:B------:R-:W-:-:S02]  /*5990*/  FSEL R117, R91, -INF , P4 ;  /* 0xff8000005b757808 */ /* 0x000fc40002000000 */
[----:B------:R-:W-:Y:S02]  /*59a0*/  FMNMX.FTZ R108, R149, R108, !PT ;  /* 0x0000006c956c7209 */ /* 0x000fe40007810000 */
        /* <DEDUP_REMOVED lines=9> */
[----:B------:R-:W-:Y:S01]  /*5a40*/  FSEL R151, R98, -INF , P3 ;  /* 0xff80000062977808 */ /* 0x000fe20001800000 */
[----:B------:R-:W-:Y:S01]  /*5a50*/  FFMA.FTZ R98, R2, R153, -R10 ;  /* 0x0000009902627223 */ /* 0x000fe2000001080a */
        /* <DEDUP_REMOVED lines=29> */
[----:B-1----:R-:W-:Y:S01]  /*5c30*/  FFMA.FTZ R110, R2, R72, -R10 ;  /* 0x00000048026e7223 */ /* 0x002fe2000001080a */
[----:B------:R-:W-:-:S02]  /*5c40*/  ISETP.GT.AND P4, PT, R0, 0x71, PT ;  /* 0x000000710000780c */ /* 0x000fc40003f84270 */
[----:B------:R-:W-:Y:S01]  /*5c50*/  FSEL R155, R82, -INF , P3 ;  /* 0xff800000529b7808 */ /* 0x000fe20001800000 */
[----:B------:R-:W-:-:S01]  /*5c60*/  FFMA.FTZ R82, R2, R100, -R10 ;  /* 0x0000006402527223 */ /* 0x000fc2000001080a */
[----:B------:R-:W-:Y:S01]  /*5c70*/  FMNMX.FTZ R108, R79, R108, !PT ;  /* 0x0000006c4f6c7209 */ /* 0x000fe20007810000 */
[----:B------:R-:W-:-:S01]  /*5c80*/  FFMA.FTZ R100, R2, R101, -R10 ;  /* 0x0000006502647223 */ /* 0x000fc2000001080a */
        /* <DEDUP_REMOVED lines=9> */
[----:B------:R-:W-:Y:S02]  /*5d20*/  ISETP.GT.AND P3, PT, R0, 0x80, PT ;  /* 0x000000800000780c */ /* 0x000fe40003f64270 */
        /* <DEDUP_REMOVED lines=12> */
[----:B------:R-:W-:Y:S02]  /*5df0*/  FMNMX.FTZ R108, R101, R108, !PT ;  /* 0x0000006c656c7209 */ /* 0x000fe40007810000 */
[----:B------:R-:W-:Y:S02]  /*5e00*/  ISETP.GT.AND P3, PT, R0, 0x90, PT ;  /* 0x000000900000780c */ /* 0x000fe40003f64270 */
[----:B------:R-:W-:Y:S02]  /*5e10*/  FSEL R72, R63, -INF , P4 ;  /* 0xff8000003f487808 */ /* 0x000fe40002000000 */
[----:B------:R-:W-:Y:S01]  /*5e20*/  FMNMX.FTZ R108, R62, R108, !PT ;  /* 0x0000006c3e6c7209 */ /* 0x000fe20007810000 */
[----:B------:R2:W-:Y:S01]  /*5e30*/  MUFU.EX2 R63, R110 ;  /* 0x0000006e003f7308 */ /* 0x0005e20000000800 */
[----:B-1----:R-:W-:-:S01]  /*5e40*/  FFMA.FTZ R100, R2, R73, -R10 ;  /* 0x0000004902647223 */ /* 0x002fc2000001080a */
        /* <DEDUP_REMOVED lines=9> */
[----:B------:R-:W-:-:S01]  /*5ee0*/  FFMA.FTZ R70, R2, R76, -R10 ;  /* 0x0000004c02467223 */ /* 0x000fc2000001080a */
[----:B------:R-:W-:Y:S01]  /*5ef0*/  FMNMX.FTZ R108, R67, R108, !PT ;  /* 0x0000006c436c7209 */ /* 0x000fe20007810000 */
[----:B------:R-:W-:-:S01]  /*5f00*/  FFMA.FTZ R76, R2, R80, -R10 ;  /* 0x00000050024c7223 */ /* 0x000fc2000001080a */
[----:B------:R-:W-:Y:S01]  /*5f10*/  FSEL R71, R71, -INF , P4 ;  /* 0xff80000047477808 */ /* 0x000fe20002000000 */
[----:B------:R-:W-:-:S01]  /*5f20*/  FFMA.FTZ R80, R2, R84, -R10 ;  /* 0x0000005402507223 */ /* 0x000fc2000001080a */
[----:B------:R-:W-:Y:S01]  /*5f30*/  FMNMX.FTZ R108, R73, R108, !PT ;  /* 0x0000006c496c7209 */ /* 0x000fe20007810000 */
[----:B------:R-:W-:Y:S03]  /*5f40*/  MUFU.EX2 R74, R74 ;  /* 0x0000004a004a7308 */ /* 0x000fe60000000800 */
[----:B------:R-:W-:-:S05]  /*5f50*/  FMNMX.FTZ R108, R71, R108, !PT ;  /* 0x0000006c476c7209 */ /* 0x000fca0007810000 */
[----:B------:R-:W1:Y:S01]  /*5f60*/  SHFL.BFLY PT, R0, R108, 0x2, 0x1f ;  /* 0x0c401f006c007f89 */ /* 0x000e6200000e0000 */
        /* <DEDUP_REMOVED lines=14> */
[----:B------:R-:W-:-:S02]  /*6050*/  FADD.FTZ R9, -R84, R9 ;  /* 0x0000000954097221 */ /* 0x000fc40000010100 */
[----:B------:R-:W-:Y:S02]  /*6060*/  FSEL R10, R10, RZ, P2 ;  /* 0x000000ff0a0a7208 */ /* 0x000fe40001000000 */
[----:B------:R-:W-:-:S03]  /*6070*/  FMUL.FTZ R9, R2, R9 ;  /* 0x0000000902097220 */ /* 0x000fc60000410000 */
[----:B------:R-:W-:Y:S01]  /*6080*/  MUFU.EX2 R85, R85 ;  /* 0x0000005500557308 */ /* 0x000fe20000000800 */
[----:B------:R-:W-:-:S01]  /*6090*/  FFMA.FTZ R108, R2, R129, -R10 ;  /* 0x00000081026c7223 */ /* 0x000fc2000001080a */
[----:B------:R-:W-:Y:S01]  /*60a0*/  FSEL R129, R0, RZ, P2 ;  /* 0x000000ff00817208 */ /* 0x000fe20001000000 */
[----:B------:R-:W-:-:S01]  /*60b0*/  FFMA.FTZ R125, R2, R125, -R10 ;  /* 0x0000007d027d7223 */ /* 0x000fc2000001080a */
[C-C-:B------:R-:W-:Y:S01]  /*60c0*/  FFMA.FTZ R84, R2.reuse, R123, -R10.reuse ;  /* 0x0000007b02547223 */ /* 0x140fe2000001080a */
[----:B------:R-:W-:-:S01]  /*60d0*/  FFMA.FTZ R123, R2, R127, -R10 ;  /* 0x0000007f027b7223 */ /* 0x000fc2000001080a */
[----:B--2---:R-:W-:Y:S01]  /*60e0*/  FFMA.FTZ R110, R2, R133, -R10 ;  /* 0x00000085026e7223 */ /* 0x004fe2000001080a */
[----:B------:R-:W-:-:S01]  /*60f0*/  FADD.FTZ R129, -R129, R8 ;  /* 0x0000000881817221 */ /* 0x000fc20000010100 */
[----:B------:R-:W1:Y:S01]  /*6100*/  MUFU.EX2 R9, R9 ;  /* 0x0000000900097308 */ /* 0x000e620000000800 */
        /* <DEDUP_REMOVED lines=41> */
[C-C-:B------:R-:W-:Y:S01]  /*63a0*/  FFMA.FTZ R101, R2.reuse, R101, -R10.reuse ;  /* 0x0000006502657223 */ /* 0x140fe2000001080a */
[----:B------:R-:W-:-:S01]  /*63b0*/  FFMA.FTZ R62, R2, R62, -R10 ;  /* 0x0000003e023e7223 */ /* 0x000fc2000001080a */
[C-C-:B------:R-:W-:Y:S01]  /*63c0*/  FFMA.FTZ R66, R2.reuse, R66, -R10.reuse ;  /* 0x0000004202427223 */ /* 0x140fe2000001080a */
[----:B------:R-:W-:-:S01]  /*63d0*/  FFMA.FTZ R67, R2, R67, -R10 ;  /* 0x0000004302437223 */ /* 0x000fc2000001080a */
[----:B------:R-:W-:-:S02]  /*63e0*/  FFMA.FTZ R71, R2, R71, -R10 ;  /* 0x0000004702477223 */ /* 0x000fc4000001080a */
        /* <DEDUP_REMOVED lines=27> */
[----:B---3--:R-:W-:-:S01]  /*65a0*/  FADD.FTZ R129, R111, R128 ;  /* 0x000000806f817221 */ /* 0x008fc20000010000 */
[----:B------:R-:W-:Y:S01]  /*65b0*/  FADD.FTZ R4, R106, R5 ;  /* 0x000000056a047221 */ /* 0x000fe20000010000 */
[----:B------:R-:W-:-:S03]  /*65c0*/  FFMA.FTZ R128, R2, R155, -R10 ;  /* 0x0000009b02807223 */ /* 0x000fc6000001080a */
[----:B------:R-:W-:Y:S02]  /*65d0*/  FADD.FTZ R5, R91, R4 ;  /* 0x000000045b057221 */ /* 0x000fe40000010000 */
        /* <DEDUP_REMOVED lines=35> */
[----:B------:R-:W-:Y:S01]  /*6810*/  FADD.FTZ R5, R100, R129 ;  /* 0x0000008164057221 */ /* 0x000fe20000010000 */
[----:B------:R-:W-:-:S05]  /*6820*/  FFMA.FTZ R129, R2, R72, -R10 ;  /* 0x0000004802817223 */ /* 0x000fca000001080a */
        /* <DEDUP_REMOVED lines=11> */
[----:B------:R-:W-:Y:S01]  /*68e0*/  FADD.FTZ R5, R85, R4 ;  /* 0x0000000455057221 */ /* 0x000fe20000010000 */
[----:B------:R-:W-:Y:S01]  /*68f0*/  IMAD.U32 R4, RZ, RZ, UR7 ;  /* 0x00000007ff047e24 */ /* 0x000fe2000f8e00ff */
[----:B------:R-:W2:Y:S01]  /*6900*/  MUFU.EX2 R86, R86 ;  /* 0x0000005600567308 */ /* 0x000ea20000000800 */
[----:B-1----:R-:W-:-:S02]  /*6910*/  FADD.FTZ R72, R128, R131 ;  /* 0x0000008380487221 */ /* 0x002fc40000010000 */
[----:B------:R-:W-:-:S05]  /*6920*/  @!P0 VIADD R4, R4, 0x13240 ;  /* 0x0001324004048836 */ /* 0x000fca0000000000 */
[----:B------:R-:W1:Y:S01]  /*6930*/  MUFU.EX2 R87, R87 ;  /* 0x0000005700577308 */ /* 0x000e620000000800 */
[----:B---3--:R-:W-:-:S01]  /*6940*/  FADD.FTZ R131, R83, R72 ;  /* 0x0000004853837221 */ /* 0x008fc20000010000 */
[----:B------:R-:W-:-:S04]  /*6950*/  @!P0 PRMT R4, RZ, 0x654, R4 ;  /* 0x00000654ff048816 */ /* 0x000fc80000000004 */
[----:B------:R3:W-:Y:S02]  /*6960*/  @!P0 SYNCS.ARRIVE.TRANS64.RED.A1T0 RZ, [R4+URZ], RZ ;  /* 0x000000ff04ff89a7 */ /* 0x0007e4000810043f */
[----:B------:R-:W4:Y:S01]  /*6970*/  MUFU.EX2 R56, R56 ;  /* 0x0000003800387308 */ /* 0x000f220000000800 */
[----:B--2---:R-:W-:-:S07]  /*6980*/  FADD.FTZ R72, R86, R131 ;  /* 0x0000008356487221 */ /* 0x004fce0000010000 */
[----:B------:R-:W2:Y:S01]  /*6990*/  MUFU.EX2 R58, R58 ;  /* 0x0000003a003a7308 */ /* 0x000ea20000000800 */
[----:B-1----:R-:W-:-:S01]  /*69a0*/  FADD.FTZ R131, R87, R72 ;  /* 0x0000004857837221 */ /* 0x002fc20000010000 */
[----:B------:R-:W-:-:S06]  /*69b0*/  FFMA.FTZ R72, R2, R73, -R10 ;  /* 0x0000004902487223 */ /* 0x000fcc000001080a */
        /* <DEDUP_REMOVED lines=12> */
[----:B------:R-:W3:Y:S01]  /*6a80*/  MUFU.EX2 R64, R64 ;  /* 0x0000004000407308 */ /* 0x000ee20000000800 */
[----:B----4-:R-:W-:-:S07]  /*6a90*/  FADD.FTZ R5, R61, R10 ;  /* 0x0000000a3d057221 */ /* 0x010fce0000010000 */
        /* <DEDUP_REMOVED lines=18> */
.L_x_11693:
[----:B------:R-:W-:Y:S01]  /*6bc0*/  UIADD3 UR4, UR11, 0x13260, URZ ;  /* 0x000132600b047890 */ /* 0x000fe2000fffe03f */
[----:B------:R-:W-:Y:S01]  /*6bd0*/  ISETP.LT.AND P2, PT, R7, UR26, PT ;  /* 0x0000001a07007c0c */ /* 0x000fe2000bf41270 */
[----:B------:R-:W-:Y:S01]  /*6be0*/  UIADD3 UR7, UR26, -0x1, URZ ;  /* 0xffffffff1a077890 */ /* 0x000fe2000fffe03f */
[----:B------:R-:W-:Y:S01]  /*6bf0*/  F2FP.SATFINITE.E4M3.F32.PACK_AB_MERGE_C R11, R14, R11, RZ ;  /* 0x0000000b0e0b723e */ /* 0x000fe200048070ff */
[----:B------:R-:W-:Y:S01]  /*6c00*/  UPRMT UR4, UR39, 0x654, UR4 ;  /* 0x0000065427047896 */ /* 0x000fe20008000004 */
[----:B------:R-:W-:Y:S01]  /*6c10*/  F2FP.SATFINITE.E4M3.F32.PACK_AB_MERGE_C R108, R123, R108, RZ ;  /* 0x0000006c7b6c723e */ /* 0x000fe200048070ff */
[----:B------:R-:W-:Y:S01]  /*6c20*/  FMUL.FTZ R24, R24, R9 ;  /* 0x0000000918187220 */ /* 0x000fe20000410000 */
[----:B------:R-:W-:Y:S01]  /*6c30*/  F2FP.SATFINITE.E4M3.F32.PACK_AB_MERGE_C R15, R88, R15, RZ ;  /* 0x0000000f580f723e */ /* 0x000fe200048070ff */
[----:B------:R-:W-:Y:S01]  /*6c40*/  FMUL.FTZ R25, R25, R9 ;  /* 0x0000000919197220 */ /* 0x000fe20000410000 */
[----:B------:R-:W-:Y:S01]  /*6c50*/  F2FP.SATFINITE.E4M3.F32.PACK_AB_MERGE_C R105, R112, R105, RZ ;  /* 0x000000697069723e */ /* 0x000fe200048070ff */
[----:B------:R-:W-:Y:S01]  /*6c60*/  UMOV UR26, UR7 ;  /* 0x00000007001a7c82 */ /* 0x000fe20008000000 */
        /* <DEDUP_REMOVED lines=72> */
[----:B------:R-:W-:-:S05]  /*70f0*/  UMOV UR26, UR7 ;  /* 0x00000007001a7c82 */ /* 0x000fca0008000000 */
.L_x_11684:
[----:B------:R-:W-:-:S13]  /*7100*/  ISETP.LE.AND P2, PT, RZ, UR26, PT ;  /* 0x0000001aff007c0c */ /* 0x000fda000bf43270 */
[----:B------:R-:W-:Y:S05]  /*7110*/  @!P2 BRA `(.L_x_11695) ;  /* 0x000000200094a947 */ /* 0x000fea0003800000 */
[----:B------:R-:W-:Y:S01]  /*7120*/  IMAD.MOV.U32 R7, RZ, RZ, R0 ;  /* 0x000000ffff077224 */ /* 0x000fe200078e0000 */
[----:B------:R-:W-:Y:S01]  /*7130*/  UMOV UR4, UR38 ;  /* 0x0000002600047c82 */ /* 0x000fe20008000000 */
[----:B------:R-:W-:Y:S02]  /*7140*/  IMAD.MOV.U32 R8, RZ, RZ, R3 ;  /* 0x000000ffff087224 */ /* 0x000fe400078e0003 */
[----:B------:R-:W-:-:S07]  /*7150*/  IMAD.MOV.U32 R9, RZ, RZ, R16 ;  /* 0x000000ffff097224 */ /* 0x000fce00078e0010 */
.L_x_11705:
[----:B------:R-:W-:-:S04]  /*7160*/  UIADD3 UR38, UR4, 0x1, URZ ;  /* 0x0000000104267890 */ /* 0x000fc8000fffe03f */
[----:B------:R-:W-:-:S04]  /*7170*/  UISETP.NE.AND UP0, UPT, UR38, 0x2, UPT ;  /* 0x000000022600788c */ /* 0x000fc8000bf05270 */
[----:B------:R-:W-:Y:S02]  /*7180*/  USEL UR5, URZ, 0x1, UP0 ;  /* 0x000000013f057887 */ /* 0x000fe40008000000 */
[----:B------:R-:W-:-:S04]  /*7190*/  USEL UR38, UR38, URZ, UP0 ;  /* 0x0000003f26267287 */ /* 0x000fc80008000000 */
[----:B------:R-:W-:Y:S01]  /*71a0*/  LOP3.LUT R16, R9, UR5, RZ, 0x3c, !PT ;  /* 0x0000000509107c12 */ /* 0x000fe2000f8e3cff */
[----:B------:R-:W-:Y:S07]  /*71b0*/  @!P1 BRA `(.L_x_11696) ;  /* 0x0000000000049947 */ /* 0x000fee0003800000 */
[----:B------:R-:W-:Y:S01]  /*71c0*/  BPT.TRAP 0x1 ;  /* 0x000000040000795c */ /* 0x000fe20000300000 */
.L_x_11696:
[----:B------:R-:W-:Y:S01]  /*71d0*/  ULEA UR5, UR38, UR40, 0x3 ;  /* 0x0000002826057291 */ /* 0x000fe2000f8e183f */
[----:B------:R-:W-:-:S08]  /*71e0*/  SHF.L.U32 R0, R16, 0x1f, RZ ;  /* 0x0000001f10007819 */ /* 0x000fd000000006ff */
[----:B------:R1:W2:Y:S01]  /*71f0*/  SYNCS.PHASECHK.TRANS64.TRYWAIT P2, [UR5+0x13230], R0 ;  /* 0x01323000ff0075a7 */ /* 0x0002a20008040145 */
[----:B------:R-:W-:Y:S05]  /*7200*/  @!P1 BRA `(.L_x_11697) ;  /* 0x0000000000049947 */ /* 0x000fea0003800000 */
[----:B------:R-:W-:Y:S01]  /*7210*/  BPT.TRAP 0x1 ;  /* 0x000000040000795c */ /* 0x000fe20000300000 */
.L_x_11697:
[----:B--2---:R-:W-:Y:S05]  /*7220*/  @P2 BRA `(.L_x_11698) ;  /* 0x0000000000082947 */ /* 0x004fea0003800000 */
[----:B------:R-:W2:Y:S02]  /*7230*/  SYNCS.PHASECHK.TRANS64.TRYWAIT P2, [UR5+0x13230], R0 ;  /* 0x01323000ff0075a7 */ /* 0x000ea40008040145 */
[----:B--2---:R-:W-:Y:S05]  /*7240*/  @!P2 BRA `(.L_x_11699) ;  /* 0x000000680038a947 */ /* 0x004fea0003800000 */
.L_x_11698:
        /* <DEDUP_REMOVED lines=18> */
[----:B------:R-:W-:Y:S01]  /*7370*/  UIADD3 UR10, UR5, 0x102, URZ ;  /* 0x00000102050a7890 */ /* 0x000fe2000fffe03f */
        /* <DEDUP_REMOVED lines=19> */
[----:B------:R-:W-:Y:S02]  /*74b0*/  UIADD3 UR6, UR5, 0x182, URZ ;  /* 0x0000018205067890 */ /* 0x000fe4000fffe03f */
[----:B------:R-:W-:Y:S01]  /*74c0*/  UIADD3 UR5, UR5, 0x202, URZ ;  /* 0x0000020205057890 */ /* 0x000fe2000fffe03f */
        /* <DEDUP_REMOVED lines=25> */
.L_x_11700:
[----:B------:R-:W-:Y:S01]  /*7660*/  ULEA UR5, UR4, UR40, 0x3 ;  /* 0x0000002804057291 */ /* 0x000fe2000f8e183f */
[----:B-12---:R-:W-:-:S08]  /*7670*/  SHF.L.U32 R0, R9, 0x1f, RZ ;  /* 0x0000001f09007819 */ /* 0x006fd000000006ff */
[----:B------:R1:W2:Y:S01]  /*7680*/  SYNCS.PHASECHK.TRANS64.TRYWAIT P2, [UR5+0x13250], R0 ;  /* 0x01325000ff0075a7 */ /* 0x0002a20008040145 */
[----:B------:R-:W-:Y:S05]  /*7690*/  @!P1 BRA `(.L_x_11701) ;  /* 0x0000000000049947 */ /* 0x000fea0003800000 */
[----:B------:R-:W-:Y:S01]  /*76a0*/  BPT.TRAP 0x1 ;  /* 0x000000040000795c */ /* 0x000fe20000300000 */
.L_x_11701:
[----:B--2---:R-:W-:Y:S05]  /*76b0*/  @P2 BRA `(.L_x_11702) ;  /* 0x0000000000082947 */ /* 0x004fea0003800000 */
[----:B------:R-:W2:Y:S02]  /*76c0*/  SYNCS.PHASECHK.TRANS64.TRYWAIT P2, [UR5+0x13250], R0 ;  /* 0x01325000ff0075a7 */ /* 0x000ea40008040145 */
[----:B--2---:R-:W-:Y:S05]  /*76d0*/  @!P2 BRA `(.L_x_11703) ;  /* 0x00000064002ca947 */ /* 0x004fea0003800000 */
.L_x_11702:
[----:B-12---:R-:W-:Y:S01]  /*76e0*/  FMNMX.FTZ R0, R120, R8, !PT ;  /* 0x0000000878007209 */ /* 0x006fe20007810000 */
[----:B------:R-:W-:Y:S01]  /*76f0*/  UIADD3 UR6, UR40, 0x1000, URZ ;  /* 0x0000100028067890 */ /* 0x000fe2000fffe03f */
[----:B------:R-:W-:Y:S01]  /*7700*/  WARPGROUP.ARRIVE ;  /* 0x00000000000079c5 */ /* 0x000fe20000000000 */
[----:B------:R-:W-:Y:S01]  /*7710*/  UMOV UR7, 0xc0000010 ;  /* 0xc000001000077882 */ /* 0x000fe20000000000 */
[----:B------:R-:W-:Y:S01]  /*7720*/  FMNMX.FTZ R3, R121, R0, !PT ;  /* 0x0000000079037209 */ /* 0x000fe20007810000 */
[----:B------:R-:W-:Y:S01]  /*7730*/  USHF.R.U32.HI UR6, URZ, 0x4, UR6 ;  /* 0x000000043f067899 */ /* 0x000fe20008011606 */
[----:B------:R-:W-:-:S03]  /*7740*/  FMNMX.FTZ R0, R122, R7, !PT ;  /* 0x000000077a007209 */ /* 0x000fc60007810000 */
[----:B------:R-:W-:Y:S01]  /*7750*/  ULOP3.LUT UR6, UR6, 0x3fff, URZ, 0xc0, !UPT ;  /* 0x00003fff06067892 */ /* 0x000fe2000f8ec03f */
[----:B------:R-:W-:Y:S02]  /*7760*/  FMNMX.FTZ R9, R123, R0, !PT ;  /* 0x000000007b097209 */ /* 0x000fe40007810000 */
[----:B------:R-:W-:Y:S01]  /*7770*/  FMNMX.FTZ R0, R124, R3, !PT ;  /* 0x000000037c007209 */ /* 0x000fe20007810000 */
[----:B------:R-:W-:Y:S01]  /*7780*/  ULOP3.LUT UR6, UR6, 0x10000, URZ, 0xfc, !UPT ;  /* 0x0001000006067892 */ /* 0x000fe2000f8efc3f */
[----:B------:R-:W-:Y:S02]  /*7790*/  FMNMX.FTZ R10, R126, R9, !PT ;  /* 0x000000097e0a7209 */ /* 0x000fe40007810000 */
[----:B------:R-:W-:Y:S01]  /*77a0*/  FMNMX.FTZ R3, R125, R0, !PT ;  /* 0x000000007d037209 */ /* 0x000fe20007810000 */
[----:B------:R-:W-:Y:S01]  /*77b0*/  UIMAD UR4, UR4, 0x280, UR6 ;  /* 0x00000280040478a4 */ /* 0x000fe2000f8e0206 */
[----:B------:R-:W-:Y:S02]  /*77c0*/  FMNMX.FTZ R9, R127, R10, !PT ;  /* 0x0000000a7f097209 */ /* 0x000fe40007810000 */
[----:B------:R-:W-:-:S02]  /*77d0*/  FMNMX.FTZ R0, R128, R3, !PT ;  /* 0x0000000380007209 */ /* 0x000fc40007810000 */
[----:B------:R-:W-:Y:S02]  /*77e0*/  FMNMX.FTZ R10, R130, R9, !PT ;  /* 0x00000009820a7209 */ /* 0x000fe40007810000 */
        /* <DEDUP_REMOVED lines=46> */
[----:B------:R-:W-:Y:S01]  /*7ad0*/  FMNMX.FTZ R9, R75, R10, !PT ;  /* 0x0000000a4b097209 */ /* 0x000fe20007810000 */
[----:B------:R-:W-:Y:S01]  /*7ae0*/  WARPGROUP.ARRIVE ;  /* 0x00000000000079c5 */ /* 0x000fe20000000000 */
[----:B------:R-:W-:Y:S02]  /*7af0*/  FMNMX.FTZ R0, R76, R3, !PT ;  /* 0x000000034c007209 */ /* 0x000fe40007810000 */
[----:B------:R-:W-:Y:S02]  /*7b00*/  FMNMX.FTZ R10, R78, R9, !PT ;  /* 0x000000094e0a7209 */ /* 0x000fe40007810000 */
        /* <DEDUP_REMOVED lines=28> */
[----:B------:R-:W-:-:S03]  /*7cd0*/  FMNMX.FTZ R10, R71, R10, !PT ;  /* 0x0000000a470a7209 */ /* 0x000fc60007810000 */
[----:B------:R-:W1:Y:S04]  /*7ce0*/  SHFL.BFLY PT, R0, R9, 0x2, 0x1f ;  /* 0x0c401f0009007f89 */ /* 0x000e6800000e0000 */
[----:B------:R-:W2:Y:S01]  /*7cf0*/  SHFL.BFLY PT, R3, R10, 0x2, 0x1f ;  /* 0x0c401f000a037f89 */ /* 0x000ea200000e0000 */
[----:B-1----:R-:W-:Y:S01]  /*7d00*/  FMNMX.FTZ R11, R9, R0, !PT ;  /* 0x00000000090b7209 */ /* 0x002fe20007810000 */
[----:B------:R-:W-:Y:S02]  /*7d10*/  WARPGROUP.DEPBAR.LE gsb0, 0x0 ;  /* 0x00008000000079c5 */ /* 0x000fe40000010000 */
[----:B------:R-:W-:Y:S02]  /*7d20*/  WARPGROUP.ARRIVE ;  /* 0x00000000000079c5 */ /* 0x000fe40000000000 */
[----:B------:R-:W1:Y:S01]  /*7d30*/  SHFL.BFLY PT, R0, R11, 0x1, 0x1f ;  /* 0x0c201f000b007f89 */ /* 0x000e6200000e0000 */
[----:B--2---:R-:W-:-:S03]  /*7d40*/  FMNMX.FTZ R12, R10, R3, !PT ;  /* 0x000000030a0c7209 */ /* 0x004fc60007810000 */
[----:B------:R-:W-:Y:S02]  /*7d50*/  QGMMA.64x64x32.F32.E4M3.E4M3 R24, R144, gdesc[UR4], R24, gsb0 ;  /* 0x00e0000490187df3 */ /* 0x000fe40008000818 */
[----:B------:R-:W2:Y:S01]  /*7d60*/  SHFL.BFLY PT, R13, R12, 0x1, 0x1f ;  /* 0x0c201f000c0d7f89 */ /* 0x000ea200000e0000 */
[----:B------:R-:W-:Y:S01]  /*7d70*/  UIADD3 UR6, UR4, 0x180, URZ ;  /* 0x0000018004067890 */ /* 0x000fe2000fffe03f */
[----:B------:R-:W-:Y:S01]  /*7d80*/  UMOV UR7, 0xc0000010 ;  /* 0xc000001000077882 */ /* 0x000fe20000000000 */
[----:B------:R-:W-:Y:S01]  /*7d90*/  UIADD3 UR4, UR4, 0x200, URZ ;  /* 0x0000020004047890 */ /* 0x000fe2000fffe03f */
[----:B-1----:R-:W-:-:S05]  /*7da0*/  FMNMX.FTZ R3, R11, R0, !PT ;  /* 0x000000000b037209 */ /* 0x002fca0007810000 */
[----:B------:R-:W-:Y:S01]  /*7db0*/  FADD.FTZ R9, -R3, R8 ;  /* 0x0000000803097221 */ /* 0x000fe20000010100 */
[----:B--2---:R-:W-:-:S03]  /*7dc0*/  FMNMX.FTZ R0, R12, R13, !PT ;  /* 0x0000000d0c007209 */ /* 0x004fc60007810000 */
[C---:B------:R-:W-:Y:S01]  /*7dd0*/  FMUL.FTZ R8, R2.reuse, R9 ;  /* 0x0000000902087220 */ /* 0x040fe20000410000 */
[----:B------:R-:W-:-:S01]  /*7de0*/  FFMA.FTZ R9, R2, R3, -8 ;  /* 0xc100000002097423 */ /* 0x000fc20000010003 */
        /* <DEDUP_REMOVED lines=42> */
[C---:B------:R-:W-:Y:S01]  /*8090*/  FMUL.FTZ R7, R2.reuse, R7 ;  /* 0x0000000702077220 */ /* 0x040fe20000410000 */
[----:B------:R-:W-:Y:S02]  /*80a0*/  MUFU.EX2 R8, R8 ;  /* 0x0000000800087308 */ /* 0x000fe40000000800 */
[----:B------:R-:W-:-:S01]  /*80b0*/  FFMA.FTZ R120, R2, R122, -R69 ;  /* 0x0000007a02787223 */ /* 0x000fc20000010845 */
[C-C-:B------:R-:W-:Y:S01]  /*80c0*/  FFMA.FTZ R121, R2.reuse, R123, -R69.reuse ;  /* 0x0000007b02797223 */ /* 0x140fe20000010845 */
[----:B------:R-:W-:-:S01]  /*80d0*/  FFMA.FTZ R122, R2, R126, -R69 ;  /* 0x0000007e027a7223 */ /* 0x000fc20000010845 */
[C-C-:B------:R-:W-:Y:S01]  /*80e0*/  FFMA.FTZ R123, R2.reuse, R127, -R69.reuse ;  /* 0x0000007f027b7223 */ /* 0x140fe20000010845 */
[----:B------:R-:W-:-:S01]  /*80f0*/  FFMA.FTZ R124, R2, R130, -R69 ;  /* 0x00000082027c7223 */ /* 0x000fc20000010845 */
[----:B------:R-:W-:-:S02]  /*8100*/  WARPGROUP.DEPBAR.LE gsb0, 0x0 ;  /* 0x00008000000079c5 */ /* 0x000fc40000010000 */
[----:B------:R-:W1:Y:S01]  /*8110*/  MUFU.EX2 R11, R11 ;  /* 0x0000000b000b7308 */ /* 0x000e620000000800 */
[----:B------:R-:W-:Y:S01]  /*8120*/  WARPGROUP.ARRIVE ;  /* 0x00000000000079c5 */ /* 0x000fe20000000000 */
[C-C-:B------:R-:W-:Y:S01]  /*8130*/  FFMA.FTZ R125, R2.reuse, R131, -R69.reuse ;  /* 0x00000083027d7223 */ /* 0x140fe20000010845 */
[----:B------:R-:W-:-:S01]  /*8140*/  FFMA.FTZ R126, R2, R134, -R69 ;  /* 0x00000086027e7223 */ /* 0x000fc20000010845 */
[C-C-:B------:R-:W-:Y:S01]  /*8150*/  FFMA.FTZ R127, R2.reuse, R135, -R69.reuse ;  /* 0x00000087027f7223 */ /* 0x140fe20000010845 */
[----:B------:R-:W-:-:S01]  /*8160*/  FFMA.FTZ R106, R2, R106, -R69 ;  /* 0x0000006a026a7223 */ /* 0x000fc20000010845 */
[C-C-:B------:R-:W-:Y:S01]  /*8170*/  FFMA.FTZ R107, R2.reuse, R107, -R69.reuse ;  /* 0x0000006b026b7223 */ /* 0x140fe20000010845 */
[----:B------:R-:W-:Y:S01]  /*8180*/  QGMMA.64x64x32.F32.E4M3.E4M3 R24, R140, gdesc[UR4], R24, gsb0 ;  /* 0x00e000048c187df3 */ /* 0x000fe20008000818 */
        /* <DEDUP_REMOVED lines=19> */
[----:B------:R-:W-:Y:S01]  /*82c0*/  UMOV UR6, UR4 ;  /* 0x0000000400067c82 */ /* 0x000fe20008000000 */
[----:B------:R-:W-:Y:S01]  /*82d0*/  UMOV UR7, 0xc0000010 ;  /* 0xc000001000077882 */ /* 0x000fe20000000000 */
        /* <DEDUP_REMOVED lines=15> */
[----:B------:R-:W-:Y:S01]  /*83d0*/  FFMA.FTZ R66, R2, R66, -R69 ;  /* 0x0000004202427223 */ /* 0x000fe20000010845 */
[----:B------:R-:W-:-:S02]  /*83e0*/  IMAD.U32 R130, RZ, RZ, UR38 ;  /* 0x00000026ff827e24 */ /* 0x000fc4000f8e00ff */
[C-C-:B------:R-:W-:Y:S01]  /*83f0*/  FFMA.FTZ R67, R2.reuse, R67, -R69.reuse ;  /* 0x0000004302437223 */ /* 0x140fe20000010845 */
[----:B------:R-:W-:-:S01]  /*8400*/  FFMA.FTZ R70, R2, R70, -R69 ;  /* 0x0000004602467223 */ /* 0x000fc20000010845 */
[----:B------:R-:W1:Y:S01]  /*8410*/  MUFU.EX2 R122, R122 ;  /* 0x0000007a007a7308 */ /* 0x000e620000000800 */
[----:B---3--:R-:W-:-:S01]  /*8420*/  FADD.FTZ R129, R121, R4 ;  /* 0x0000000479817221 */ /* 0x008fc20000010000 */
[----:B------:R-:W-:-:S06]  /*8430*/  FFMA.FTZ R69, R2, R71, -R69 ;  /* 0x0000004702457223 */ /* 0x000fcc0000010845 */
        /* <DEDUP_REMOVED lines=122> */
[----:B------:R-:W-:-:S05]  /*8be0*/  @!P0 LEA R4, R130, UR40, 0x3 ;  /* 0x0000002882048c11 */ /* 0x000fca000f8e18ff */
[----:B------:R-:W-:Y:S01]  /*8bf0*/  @!P0 VIADD R4, R4, 0x13240 ;  /* 0x0001324004048836 */ /* 0x000fe20000000000 */
[----:B------:R-:W1:Y:S01]  /*8c00*/  MUFU.EX2 R58, R58 ;  /* 0x0000003a003a7308 */ /* 0x000e620000000800 */
[----:B---3--:R-:W-:-:S03]  /*8c10*/  FADD.FTZ R129, R87, R128 ;  /* 0x0000008057817221 */ /* 0x008fc60000010000 */
[----:B------:R-:W-:-:S04]  /*8c20*/  @!P0 PRMT R4, RZ, 0x654, R4 ;  /* 0x00000654ff048816 */ /* 0x000fc80000000004 */
[----:B------:R-:W3:Y:S01]  /*8c30*/  MUFU.EX2 R57, R57 ;  /* 0x0000003900397308 */ /* 0x000ee20000000800 */
[----:B--2---:R-:W-:-:S01]  /*8c40*/  FADD.FTZ R128, R56, R5 ;  /* 0x0000000538807221 */ /* 0x004fc20000010000 */
[----:B------:R2:W-:Y:S06]  /*8c50*/  @!P0 SYNCS.ARRIVE.TRANS64.RED.A1T0 RZ, [R4+URZ], RZ ;  /* 0x000000ff04ff89a7 */ /* 0x0005ec000810043f */
[----:B------:R-:W4:Y:S01]  /*8c60*/  MUFU.EX2 R59, R59 ;  /* 0x0000003b003b7308 */ /* 0x000f220000000800 */
[----:B-1----:R-:W-:-:S07]  /*8c70*/  FADD.FTZ R130, R58, R129 ;  /* 0x000000813a827221 */ /* 0x002fce0000010000 */
[----:B------:R-:W1:Y:S01]  /*8c80*/  MUFU.EX2 R60, R60 ;  /* 0x0000003c003c7308 */ /* 0x000e620000000800 */
[----:B---3--:R-:W-:-:S07]  /*8c90*/  FADD.FTZ R5, R57, R128 ;  /* 0x0000008039057221 */ /* 0x008fce0000010000 */
[----:B------:R-:W3:Y:S01]  /*8ca0*/  MUFU.EX2 R62, R62 ;  /* 0x0000003e003e7308 */ /* 0x000ee20000000800 */
[----:B----4-:R-:W-:-:S07]  /*8cb0*/  FADD.FTZ R129, R59, R130 ;  /* 0x000000823b817221 */ /* 0x010fce0000010000 */
[----:B------:R-:W4:Y:S01]  /*8cc0*/  MUFU.EX2 R61, R61 ;  /* 0x0000003d003d7308 */ /* 0x000f220000000800 */
[----:B-1----:R-:W-:-:S07]  /*8cd0*/  FADD.FTZ R128, R60, R5 ;  /* 0x000000053c807221 */ /* 0x002fce0000010000 */
        /* <DEDUP_REMOVED lines=22> */
.L_x_11704:
[----:B------:R-:W-:Y:S01]  /*8e40*/  UIADD3 UR4, UR5, 0x13260, URZ ;  /* 0x0001326005047890 */ /* 0x000fe2000fffe03f */
[----:B------:R-:W-:Y:S01]  /*8e50*/  ISETP.LT.AND P2, PT, RZ, UR26, PT ;  /* 0x0000001aff007c0c */ /* 0x000fe2000bf41270 */
        /* <DEDUP_REMOVED lines=10> */
[----:B------:R-:W-:Y:S01]  /*8f00*/  FMUL.FTZ R28, R28, R8 ;  /* 0x000000081c1c7220 */ /* 0x000fe20000410000 */
[----:B------:R-:W-:Y:S01]  /*8f10*/  F2FP.SATFINITE.E4M3.F32.PACK_AB_MERGE_C R108, R109, R108, RZ ;  /* 0x0000006c6d6c723e */ /* 0x000fe200048070ff */
[----:B------:R-:W-:Y:S01]  /*8f20*/  SYNCS.ARRIVE.TRANS64.RED.A1T0 RZ, [UR4], RZ ;  /* 0x000000ffffff79a7 */ /* 0x000fe20008100404 */
        /* <DEDUP_REMOVED lines=68> */
.L_x_11695:
[----:B------:R-:W-:Y:S06]  /*9370*/  BAR.ARV 0x8, 0x1a0 ;  /* 0x0206800000007b1d */ /* 0x000fec0000002000 */
[----:B------:R-:W-:Y:S05]  /*9380*/  @!P1 BRA `(.L_x_11706) ;  /* 0x0000000000049947 */ /* 0x000fea0003800000 */
[----:B------:R-:W-:Y:S01]  /*9390*/  BPT.TRAP 0x1 ;  /* 0x000000040000795c */ /* 0x000fe20000300000 */
.L_x_11706:
[----:B------:R-:W-:Y:S01]  /*93a0*/  ULEA UR5, UR38, UR40, 0x3 ;  /* 0x0000002826057291 */ /* 0x000fe2000f8e183f */
[----:B------:R-:W-:-:S08]  /*93b0*/  SHF.L.U32 R6, R16, 0x1f, RZ ;  /* 0x0000001f10067819 */ /* 0x000fd000000006ff */
[----:B------:R1:W2:Y:S01]  /*93c0*/  SYNCS.PHASECHK.TRANS64.TRYWAIT P2, [UR5+0x13250], R6 ;  /* 0x01325006ff0075a7 */ /* 0x0002a20008040145 */
[----:B------:R-:W-:Y:S05]  /*93d0*/  @!P1 BRA `(.L_x_11707) ;  /* 0x0000000000049947 */ /* 0x000fea0003800000 */
[----:B------:R-:W-:Y:S01]  /*93e0*/  BPT.TRAP 0x1 ;  /* 0x000000040000795c */ /* 0x000fe20000300000 */
.L_x_11707:
        /* <DEDUP_REMOVED lines=8> */
.L_x_11708:
[----:B------:R-:W5:Y:S01]  /*9470*/  LDL.LU R20, [R1] ;  /* 0x0000000001147983 */ /* 0x000f620000300800 */
[----:B------:R-:W-:Y:S01]  /*9480*/  UIADD3 UR40, UR40, 0x1000, URZ ;  /* 0x0000100028287890 */ /* 0x000fe2000fffe03f */
[----:B------:R-:W-:Y:S01]  /*9490*/  WARPGROUP.ARRIVE ;  /* 0x00000000000079c5 */ /* 0x000fe20000000000 */
[----:B------:R-:W-:Y:S01]  /*94a0*/  UMOV UR7, 0xc0000010 ;  /* 0xc000001000077882 */ /* 0x000fe20000000000 */
[----:B--2---:R-:W-:Y:S01]  /*94b0*/  IMAD.U32 R7, RZ, RZ, UR44 ;  /* 0x0000002cff077e24 */ /* 0x004fe2000f8e00ff */
[----:B------:R-:W-:-:S04]  /*94c0*/  USHF.R.U32.HI UR40, URZ, 0x4, UR40 ;  /* 0x000000043f287899 */ /* 0x000fc80008011628 */
[----:B------:R-:W-:Y:S01]  /*94d0*/  ULOP3.LUT UR40, UR40, 0x3fff, URZ, 0xc0, !UPT ;  /* 0x00003fff28287892 */ /* 0x000fe2000f8ec03f */
[----:B------:R-:W-:-:S03]  /*94e0*/  @P0 SHF.R.S32.HI R7, RZ, 0x1f, R7 ;  /* 0x0000001fff070819 */ /* 0x000fc60000011407 */
[----:B------:R-:W-:Y:S02]  /*94f0*/  ULOP3.LUT UR4, UR40, 0x10000, URZ, 0xfc, !UPT ;  /* 0x0001000028047892 */ /* 0x000fe4000f8efc3f */
[----:B-1-3--:R-:W-:Y:S02]  /*9500*/  @P0 IMAD R6, R7, R10, RZ ;  /* 0x0000000a07060224 */ /* 0x00afe400078e02ff */
[----:B------:R-:W-:Y:S02]  /*9510*/  UIMAD UR4, UR38, 0x280, UR4 ;  /* 0x00000280260478a4 */ /* 0x000fe4000f8e0204 */
[----:B------:R-:W-:Y:S02]  /*9520*/  @P0 IMAD R11, R11, UR44, R6 ;  /* 0x0000002c0b0b0c24 */ /* 0x000fe4000f8e0206 */
[----:B------:R-:W-:-:S03]  /*9530*/  @P0 IMAD.WIDE.U32 R6, R10, UR44, RZ ;  /* 0x0000002c0a060c25 */ /* 0x000fc6000f8e00ff */
[----:B------:R-:W-:Y:S01]  /*9540*/  UMOV UR6, UR4 ;  /* 0x0000000400067c82 */ /* 0x000fe20008000000 */
[----:B------:R-:W-:Y:S01]  /*9550*/  @P0 IMAD.IADD R7, R7, 0x1, R11 ;  /* 0x0000000107070824 */ /* 0x000fe200078e020b */
        /* <DEDUP_REMOVED lines=11> */
[----:B-----5:R-:W-:Y:S01]  /*9610*/  @P0 SHF.R.S32.HI R9, RZ, 0x1f, R20 ;  /* 0x0000001fff090819 */ /* 0x020fe20000011414 */
[----:B----4-:R-:W-:-:S04]  /*9620*/  @P0 IMAD.WIDE.U32 R6, R20, R14, R6 ;  /* 0x0000000e14060225 */ /* 0x010fc800078e0006 */
[----:B------:R-:W-:-:S04]  /*9630*/  @P0 IMAD R8, R9, R14, RZ ;  /* 0x0000000e09080224 */ /* 0x000fc800078e02ff */
[----:B------:R-:W-:Y:S01]  /*9640*/  @P0 IMAD R9, R20, R15, R8 ;  /* 0x0000000f14090224 */ /* 0x000fe200078e0208 */
[----:B------:R-:W-:-:S03]  /*9650*/  @P0 LEA R8, P2, R6, R12, 0x2 ;  /* 0x0000000c06080211 */ /* 0x000fc600078410ff */
[----:B------:R-:W-:-:S05]  /*9660*/  @P0 IMAD.IADD R7, R7, 0x1, R9 ;  /* 0x0000000107070824 */ /* 0x000fca00078e0209 */
[----:B------:R-:W-:Y:S01]  /*9670*/  @P0 LEA.HI.X R9, R6, R13, R7, 0x2, P2 ;  /* 0x0000000d06090211 */ /* 0x000fe200010f1407 */
[----:B------:R-:W-:-:S06]  /*9680*/  IMAD.MOV.U32 R6, RZ, RZ, 0x3f800000 ;  /* 0x3f800000ff067424 */ /* 0x000fcc00078e00ff */
[----:B------:R1:W2:Y:S01]  /*9690*/  @P0 LDG.E R6, desc[UR46][R8.64] ;  /* 0x0000002e08060981 */ /* 0x0002a2000c1e1900 */
[----:B------:R-:W-:Y:S01]  /*96a0*/  UIADD3 UR6, UR4, 0x180, URZ ;  /* 0x0000018004067890 */ /* 0x000fe2000fffe03f */
[----:B------:R-:W-:Y:S02]  /*96b0*/  WARPGROUP.DEPBAR.LE gsb0, 0x0 ;  /* 0x00008000000079c5 */ /* 0x000fe40000010000 */
[----:B------:R-:W-:Y:S01]  /*96c0*/  WARPGROUP.ARRIVE ;  /* 0x00000000000079c5 */ /* 0x000fe20000000000 */
[----:B------:R-:W-:Y:S01]  /*96d0*/  UMOV UR7, 0xc0000010 ;  /* 0xc000001000077882 */ /* 0x000fe20000000000 */
[----:B------:R-:W3:Y:S01]  /*96e0*/  SHFL.BFLY PT, R10, R5, 0x2, 0x1f ;  /* 0x0c401f00050a7f89 */ /* 0x000ee200000e0000 */
[----:B------:R-:W-:Y:S01]  /*96f0*/  UIADD3 UR4, UR4, 0x200, URZ ;  /* 0x0000020004047890 */ /* 0x000fe2000fffe03f */
[----:B------:R-:W-:-:S08]  /*9700*/  IMAD.MOV.U32 R11, RZ, RZ, RZ ;  /* 0x000000ffff0b7224 */ /* 0x000fd000078e00ff */
[----:B------:R-:W-:Y:S01]  /*9710*/  QGMMA.64x64x32.F32.E4M3.E4M3 R24, R140, gdesc[UR4], R24, gsb0 ;  /* 0x00e000048c187df3 */ /* 0x000fe20008000818 */
[----:B-1----:R-:W1:Y:S01]  /*9720*/  SHFL.BFLY PT, R9, R4, 0x2, 0x1f ;  /* 0x0c401f0004097f89 */ /* 0x002e6200000e0000 */
[----:B------:R-:W-:Y:S01]  /*9730*/  UMOV UR7, 0xc0000010 ;  /* 0xc000001000077882 */ /* 0x000fe20000000000 */
[----:B------:R-:W-:Y:S01]  /*9740*/  UMOV UR6, UR4 ;  /* 0x0000000400067c82 */ /* 0x000fe20008000000 */
[----:B---3--:R-:W-:-:S01]  /*9750*/  FADD.FTZ R10, R10, R5 ;  /* 0x000000050a0a7221 */ /* 0x008fc20000010000 */
[----:B------:R-:W-:-:S04]  /*9760*/  IMAD.MOV.U32 R5, RZ, RZ, -0x800000 ;  /* 0xff800000ff057424 */ /* 0x000fc800078e00ff */
[----:B------:R-:W3:Y:S01]  /*9770*/  SHFL.BFLY PT, R7, R10, 0x1, 0x1f ;  /* 0x0c201f000a077f89 */ /* 0x000ee200000e0000 */
[----:B-1----:R-:W-:-:S01]  /*9780*/  FADD.FTZ R9, R9, R4 ;  /* 0x0000000409097221 */ /* 0x002fc20000010000 */
[----:B------:R-:W-:-:S04]  /*9790*/  IMAD.MOV.U32 R4, RZ, RZ, -0x800000 ;  /* 0xff800000ff047424 */ /* 0x000fc800078e00ff */
[----:B------:R-:W1:Y:S01]  /*97a0*/  SHFL.BFLY PT, R8, R9, 0x1, 0x1f ;  /* 0x0c201f0009087f89 */ /* 0x000e6200000e0000 */
[----:B---3--:R-:W-:-:S01]  /*97b0*/  FADD.FTZ R12, R10, R7 ;  /* 0x000000070a0c7221 */ /* 0x008fc20000010000 */
[----:B------:R-:W-:-:S03]  /*97c0*/  IMAD.MOV.U32 R7, RZ, RZ, RZ ;  /* 0x000000ffff077224 */ /* 0x000fc600078e00ff */
[C---:B------:R-:W-:Y:S01]  /*97d0*/  FMUL.FTZ R15, R12.reuse, 0.00390625 ;  /* 0x3b8000000c0f7820 */ /* 0x040fe20000410000 */
[----:B------:R-:W-:Y:S01]  /*97e0*/  FSETP.NE.FTZ.AND P0, PT, R12, RZ, PT ;  /* 0x000000ff0c00720b */ /* 0x000fe20003f15000 */
[----:B-1----:R-:W-:-:S03]  /*97f0*/  FADD.FTZ R14, R9, R8 ;  /* 0x00000008090e7221 */ /* 0x002fc60000010000 */
[----:B------:R-:W-:Y:S01]  /*9800*/  FSETP.NE.FTZ.AND P2, PT, R15, RZ, PT ;  /* 0x000000ff0f00720b */ /* 0x000fe20003f55000 */
[----:B------:R-:W-:-:S05]  /*9810*/  FMUL.FTZ R10, R14, 0.00390625 ;  /* 0x3b8000000e0a7820 */ /* 0x000fca0000410000 */
[----:B------:R-:W-:-:S03]  /*9820*/  FSETP.NE.FTZ.AND P3, PT, R10, RZ, PT ;  /* 0x000000ff0a00720b */ /* 0x000fc60003f75000 */
[----:B------:R-:W-:Y:S01]  /*9830*/  @P0 MUFU.RCP R7, R12 ;  /* 0x0000000c00070308 */ /* 0x000fe20000001000 */
[----:B------:R-:W-:-:S03]  /*9840*/  FSETP.NE.FTZ.AND P0, PT, R14, RZ, PT ;  /* 0x000000ff0e00720b */ /* 0x000fc60003f15000 */
[----:B------:R-:W-:-:S04]  /*9850*/  @P2 FMUL.FTZ R8, R2, 0.69314718246459960938 ;  /* 0x3f31721802082820 */ /* 0x000fc80000410000 */
[----:B------:R-:W1:Y:S02]  /*9860*/  @P2 MUFU.LG2 R9, R15 ;  /* 0x0000000f00092308 */ /* 0x000e640000000c00 */
[----:B------:R-:W-:Y:S01]  /*9870*/  @P3 FMUL.FTZ R2, R2, 0.69314718246459960938 ;  /* 0x3f31721802023820 */ /* 0x000fe20000410000 */
[----:B------:R-:W-:Y:S02]  /*9880*/  WARPGROUP.DEPBAR.LE gsb0, 0x0 ;  /* 0x00008000000079c5 */ /* 0x000fe40000010000 */
[----:B------:R-:W-:-:S03]  /*9890*/  WARPGROUP.ARRIVE ;  /* 0x00000000000079c5 */ /* 0x000fc60000000000 */
[----:B------:R-:W3:Y:S03]  /*98a0*/  @P3 MUFU.LG2 R10, R10 ;  /* 0x0000000a000a3308 */ /* 0x000ee60000000c00 */
[----:B------:R-:W-:Y:S05]  /*98b0*/  QGMMA.64x64x32.F32.E4M3.E4M3 R24, R136, gdesc[UR4], R24, gsb0 ;  /* 0x00e0000488187df3 */ /* 0x000fea0008000818 */
[----:B------:R-:W4:Y:S01]  /*98c0*/  @P0 MUFU.RCP R11, R14 ;  /* 0x0000000e000b0308 */ /* 0x000f220000001000 */
[----:B-1----:R-:W-:-:S04]  /*98d0*/  @P2 FMUL.FTZ R9, R9, 0.69314718246459960938 ;  /* 0x3f31721809092820 */ /* 0x002fc80000410000 */
[----:B------:R-:W-:Y:S01]  /*98e0*/  @P2 FFMA.FTZ R5, R8, R3, R9 ;  /* 0x0000000308052223 */ /* 0x000fe20000010009 */
[----:B---3--:R-:W-:-:S04]  /*98f0*/  @P3 FMUL.FTZ R13, R10, 0.69314718246459960938 ;  /* 0x3f3172180a0d3820 */ /* 0x008fc80000410000 */
[----:B------:R-:W-:Y:S01]  /*9900*/  @P3 FFMA.FTZ R4, R2, R0, R13 ;  /* 0x0000000002043223 */ /* 0x000fe2000001000d */
[----:B------:R-:W-:Y:S02]  /*9910*/  WARPGROUP.DEPBAR.LE gsb0, 0x0 ;  /* 0x00008000000079c5 */ /* 0x000fe40000010000 */
[-C--:B--2---:R-:W-:Y:S01]  /*9920*/  FMUL.FTZ R7, R7, R6.reuse ;  /* 0x0000000607077220 */ /* 0x084fe20000410000 */
[----:B----4-:R-:W-:Y:S01]  /*9930*/  FMUL.FTZ R0, R11, R6 ;  /* 0x000000060b007220 */ /* 0x010fe20000410000 */
[----:B------:R-:W-:Y:S06]  /*9940*/  @!P1 BRA `(.L_x_11710) ;  /* 0x0000000000049947 */ /* 0x000fec0003800000 */
[----:B------:R-:W-:Y:S01]  /*9950*/  BPT.TRAP 0x1 ;  /* 0x000000040000795c */ /* 0x000fe20000300000 */
.L_x_11710:
[----:B------:R-:W2:Y:S01]  /*9960*/  LDL.LU R2, [R1+0x4] ;  /* 0x0000040001027983 */ /* 0x000ea20000300800 */
        /* <DEDUP_REMOVED lines=39> */
[----:B------:R-:W-:Y:S01]  /*9be0*/  LOP3.LUT R16, R16, UR4, RZ, 0x3c, !PT ;  /* 0x0000000410107c12 */ /* 0x000fe2000f8e3cff */
[----:B------:R-:W-:Y:S01]  /*9bf0*/  USEL UR38, UR38, URZ, UP0 ;  /* 0x0000003f26267287 */ /* 0x000fe20008000000 */
[----:B--2---:R-:W-:-:S05]  /*9c00*/  VIADD R2, R2, 0x1 ;  /* 0x0000000102027836 */ /* 0x004fca0000000000 */
[----:B------:R1:W-:Y:S06]  /*9c10*/  STL [R1+0x4], R2 ;  /* 0x0000040201007387 */ /* 0x0003ec0000100800 */
.L_x_11677:
[----:B------:R-:W2:Y:S08]  /*9c20*/  S2UR UR39, SR_CgaCtaId ;  /* 0x00000000002779c3 */ /* 0x000eb00000008800 */
[----:B------:R-:W-:Y:S06]  /*9c30*/  BAR.SYNC.DEFER_BLOCKING 0x5, 0x200 ;  /* 0x0148000000007b1d */ /* 0x000fec0000010000 */
[----:B------:R-:W-:-:S02]  /*9c40*/  UMOV UR40, 0x400 ;  /* 0x0000040000287882 */ /* 0x000fc40000000000 */
[----:B--2---:R-:W-:-:S09]  /*9c50*/  ULEA UR40, UR39, UR40, 0x18 ;  /* 0x0000002827287291 */ /* 0x004fd2000f8ec03f */
[----:B------:R-:W2:Y:S02]  /*9c60*/  LDS R0, [UR40+0x132d0] ;  /* 0x0132d028ff007984 */ /* 0x000ea40008000800 */
[----:B--2---:R-:W-:Y:S01]  /*9c70*/  R2UR UR4, R0 ;  /* 0x00000000000472ca */ /* 0x004fe200000e0000 */
[----:B------:R-:W-:Y:S06]  /*9c80*/  BAR.ARV 0x4, 0x200 ;  /* 0x0108000000007b1d */ /* 0x000fec0000002000 */
[----:B------:R-:W-:Y:S08]  /*9c90*/  @P0 BRA `(.L_x_11711) ;  /* 0x0000000800880947 */ /* 0x000ff00003800000 */
[----:B------:R-:W2:Y:S01]  /*9ca0*/  S2R R34, SR_TID.X ;  /* 0x0000000000227919 */ /* 0x000ea20000002100 */
[----:B------:R-:W-:Y:S01]  /*9cb0*/  ULDC.64 UR6, c[0x4][0x38] ;  /* 0x01000e0000067ab9 */ /* 0x000fe20000000a00 */
[----:B------:R-:W-:Y:S02]  /*9cc0*/  F2FP.BF16.F32.PACK_AB R11, R11, R12 ;  /* 0x0000000c0b0b723e */ /* 0x000fe400000010ff */
[----:B------:R-:W-:Y:S02]  /*9cd0*/  F2FP.BF16.F32.PACK_AB R8, R7, R8 ;  /* 0x000000080708723e */ /* 0x000fe400000010ff */
[----:B------:R-:W-:Y:S02]  /*9ce0*/  F2FP.BF16.F32.PACK_AB R30, R30, R31 ;  /* 0x0000001f1e1e723e */ /* 0x000fe400000010ff */
[----:B------:R-:W-:Y:S01]  /*9cf0*/  F2FP.BF16.F32.PACK_AB R32, R29, R32 ;  /* 0x000000201d20723e */ /* 0x000fe200000010ff */
[----:B------:R-:W-:Y:S01]  /*9d00*/  USHF.R.S32.HI UR5, URZ, 0x1f, UR43 ;  /* 0x0000001f3f057899 */ /* 0x000fe2000801142b */
[----:B------:R-:W-:Y:S01]  /*9d10*/  F2FP.BF16.F32.PACK_AB R59, R59, R60 ;  /* 0x0000003c3b3b723e */ /* 0x000fe200000010ff */
[----:B------:R-:W3:Y:S01]  /*9d20*/  LDC.64 R46, c[0x0][0xb78] ;  /* 0x0002de00ff2e7b82 */ /* 0x000ee20000000a00 */
        /* <DEDUP_REMOVED lines=10> */
[----:B------:R-:W-:Y:S01]  /*9dd0*/  VIADD R49, R19, UR42 ;  /* 0x0000002a13317c36 */ /* 0x000fe20008000000 */
[----:B------:R-:W-:Y:S01]  /*9de0*/  F2FP.BF16.F32.PACK_AB R33, R33, R56 ;  /* 0x000000382121723e */ /* 0x000fe200000010ff */
[----:B------:R-:W-:Y:S01]  /*9df0*/  ULDC UR10, c[0x0][0xa88] ;  /* 0x0002a200000a7ab9 */ /* 0x000fe20000000800 */
[----:B--2---:R-:W-:-:S05]  /*9e00*/  IMAD.SHL.U32 R0, R34, 0x4, RZ ;  /* 0x0000000422007824 */ /* 0x004fca00078e00ff */
[----:B------:R-:W-:Y:S01]  /*9e10*/  LOP3.LUT R0, R0, 0xc, RZ, 0xc0, !PT ;  /* 0x0000000c00007812 */ /* 0x000fe200078ec0ff */
[----:B------:R-:W-:Y:S03]  /*9e20*/  BAR.SYNC.DEFER_BLOCKING 0x1, 0x180 ;  /* 0x0046000000007b1d */ /* 0x000fe60000010000 */
[----:B-1----:R-:W-:-:S05]  /*9e30*/  IADD3 R2, P0, R0, UR6, RZ ;  /* 0x0000000600027c10 */ /* 0x002fca000ff1e0ff */
[----:B------:R-:W-:-:S05]  /*9e40*/  IMAD.X R3, RZ, RZ, UR7, P0 ;  /* 0x00000007ff037e24 */ /* 0x000fca00080e06ff */
[----:B------:R1:W2:Y:S01]  /*9e50*/  LDG.E.CONSTANT R0, desc[UR46][R2.64] ;  /* 0x0000002e02007981 */ /* 0x0002a2000c1e9900 */
[----:B------:R-:W-:Y:S01]  /*9e60*/  VIADD R38, R34, 0xffffff80 ;  /* 0xffffff8022267836 */ /* 0x000fe20000000000 */
[----:B------:R-:W-:Y:S01]  /*9e70*/  IADD3 R7, P5, R22, 0x20, RZ ;  /* 0x0000002016077810 */ /* 0x000fe20007fbe0ff */
[----:B------:R-:W-:Y:S01]  /*9e80*/  UIMAD UR5, UR5, UR8, URZ ;  /* 0x00000008050572a4 */ /* 0x000fe2000f8e023f */
[----:B------:R-:W-:Y:S01]  /*9e90*/  F2FP.BF16.F32.PACK_AB R27, R26, R27 ;  /* 0x0000001b1a1b723e */ /* 0x000fe200000010ff */
[----:B------:R-:W-:Y:S02]  /*9ea0*/  UIMAD.WIDE.U32 UR6, UR43, UR8, URZ ;  /* 0x000000082b0672a5 */ /* 0x000fe4000f8e003f */
[----:B------:R-:W-:Y:S01]  /*9eb0*/  UIMAD UR5, UR43, UR9, UR5 ;  /* 0x000000092b0572a4 */ /* 0x000fe2000f8e0205 */
[----:B-1----:R-:W-:-:S03]  /*9ec0*/  LOP3.LUT P0, R2, R34, 0x3, RZ, 0xc0, !PT ;  /* 0x0000000322027812 */ /* 0x002fc6000780c0ff */
[----:B------:R-:W-:Y:S01]  /*9ed0*/  UIADD3 UR5, UR7, UR5, URZ ;  /* 0x0000000507057290 */ /* 0x000fe2000fffe03f */
[----:B------:R-:W-:Y:S02]  /*9ee0*/  SHF.R.S32.HI R34, RZ, 0x1f, R38 ;  /* 0x0000001fff227819 */ /* 0x000fe40000011426 */
[----:B------:R-:W-:Y:S01]  /*9ef0*/  ISETP.EQ.OR P0, PT, R2, 0x3, !P0 ;  /* 0x000000030200780c */ /* 0x000fe20004702670 */
[----:B------:R-:W-:Y:S01]  /*9f00*/  VIADD R2, R49, 0x8 ;  /* 0x0000000831027836 */ /* 0x000fe20000000000 */
[----:B------:R-:W-:Y:S02]  /*9f10*/  LEA.HI R34, R34, R38, RZ, 0x7 ;  /* 0x0000002622227211 */ /* 0x000fe400078f38ff */
[----:B------:R-:W-:Y:S02]  /*9f20*/  SEL R29, R11, R8, P0 ;  /* 0x000000080b1d7207 */ /* 0x000fe40000000000 */
[----:B------:R-:W-:Y:S02]  /*9f30*/  SEL R31, R8, R11, P0 ;  /* 0x0000000b081f7207 */ /* 0x000fe40000000000 */
[----:B------:R-:W-:-:S02]  /*9f40*/  LOP3.LUT R8, R7, 0x380, RZ, 0xc0, !PT ;  /* 0x0000038007087812 */ /* 0x000fc400078ec0ff */
[----:B------:R-:W-:Y:S02]  /*9f50*/  LOP3.LUT R11, R22, 0x380, RZ, 0xc0, !PT ;  /* 0x00000380160b7812 */ /* 0x000fe400078ec0ff */
[----:B------:R-:W-:Y:S02]  /*9f60*/  SHF.R.U64 R8, R8, 0x3, RZ ;  /* 0x0000000308087819 */ /* 0x000fe400000012ff */
[----:B------:R-:W-:Y:S02]  /*9f70*/  SEL R3, R59, R58, P0 ;  /* 0x0000003a3b037207 */ /* 0x000fe40000000000 */
[----:B------:R-:W-:Y:S02]  /*9f80*/  LOP3.LUT R34, R34, 0xffffff80, RZ, 0xc0, !PT ;  /* 0xffffff8022227812 */ /* 0x000fe400078ec0ff */
[----:B------:R-:W-:Y:S02]  /*9f90*/  SEL R59, R58, R59, P0 ;  /* 0x0000003b3a3b7207 */ /* 0x000fe40000000000 */
[----:B------:R-:W-:Y:S01]  /*9fa0*/  SEL R35, R44, R37, P0 ;  /* 0x000000252c237207 */ /* 0x000fe20000000000 */
[----:B------:R-:W-:Y:S01]  /*9fb0*/  IMAD.IADD R34, R38, 0x1, -R34 ;  /* 0x0000000126227824 */ /* 0x000fe200078e0a22 */
[----:B------:R-:W-:-:S02]  /*9fc0*/  SEL R37, R37, R44, P0 ;  /* 0x0000002c25257207 */ /* 0x000fc40000000000 */
[----:B------:R-:W-:Y:S01]  /*9fd0*/  LOP3.LUT R8, R8, R7, RZ, 0x3c, !PT ;  /* 0x0000000708087212 */ /* 0x000fe200078e3cff */
[----:B------:R-:W1:Y:S01]  /*9fe0*/  S2R R44, SR_TID.X ;  /* 0x00000000002c7919 */ /* 0x000e620000002100 */
[----:B------:R-:W-:Y:S02]  /*9ff0*/  IADD3 R7, P4, R22, 0x40, RZ ;  /* 0x0000004016077810 */ /* 0x000fe40007f9e0ff */
[----:B------:R-:W-:Y:S02]  /*a000*/  SHF.R.U64 R11, R11, 0x3, RZ ;  /* 0x000000030b0b7819 */ /* 0x000fe400000012ff */
[----:B------:R-:W-:Y:S02]  /*a010*/  SEL R41, R21, R14, P0 ;  /* 0x0000000e15297207 */ /* 0x000fe40000000000 */
[----:B------:R-:W-:Y:S02]  /*a020*/  SEL R21, R14, R21, P0 ;  /* 0x000000150e157207 */ /* 0x000fe40000000000 */
[----:B------:R-:W-:-:S02]  /*a030*/  SEL R43, R9, R6, P0 ;  /* 0x00000006092b7207 */ /* 0x000fc40000000000 */
[----:B------:R-:W-:Y:S02]  /*a040*/  SEL R45, R6, R9, P0 ;  /* 0x00000009062d7207 */ /* 0x000fe40000000000 */
[----:B------:R-:W-:Y:S02]  /*a050*/  SEL R15, R25, R20, P0 ;  /* 0x00000014190f7207 */ /* 0x000fe40000000000 */
[----:B------:R-:W-:Y:S02]  /*a060*/  LOP3.LUT R6, R7, 0x380, RZ, 0xc0, !PT ;  /* 0x0000038007067812 */ /* 0x000fe400078ec0ff */
[----:B------:R-:W-:Y:S01]  /*a070*/  LOP3.LUT R10, R11, R22, RZ, 0x3c, !PT ;  /* 0x000000160b0a7212 */ /* 0x000fe200078e3cff */
[----:B------:R-:W-:Y:S01]  /*a080*/  IMAD.MOV.U32 R11, RZ, RZ, R23 ;  /* 0x000000ffff0b7224 */ /* 0x000fe200078e0017 */
[----:B------:R-:W-:Y:S02]  /*a090*/  SEL R13, R33, R32, P0 ;  /* 0x00000020210d7207 */ /* 0x000fe40000000000 */
[----:B------:R-:W-:-:S02]  /*a0a0*/  SEL R25, R20, R25, P0 ;  /* 0x0000001914197207 */ /* 0x000fc40000000000 */
[----:B------:R-:W-:Y:S02]  /*a0b0*/  SEL R33, R32, R33, P0 ;  /* 0x0000002120217207 */ /* 0x000fe40000000000 */
[----:B------:R-:W-:Y:S02]  /*a0c0*/  SEL R39, R30, R27, P0 ;  /* 0x0000001b1e277207 */ /* 0x000fe40000000000 */
[----:B------:R-:W-:Y:S02]  /*a0d0*/  SEL R27, R27, R30, P0 ;  /* 0x0000001e1b1b7207 */ /* 0x000fe40000000000 */
[----:B------:R-:W-:Y:S02]  /*a0e0*/  LOP3.LUT P1, RZ, R34, 0x3, RZ, 0xc0, !PT ;  /* 0x0000000322ff7812 */ /* 0x000fe4000782c0ff */
[----:B------:R-:W-:Y:S01]  /*a0f0*/  IADD3 R9, P3, R22, 0x60, RZ ;  /* 0x0000006016097810 */ /* 0x000fe20007f7e0ff */
[----:B-1----:R-:W-:Y:S01]  /*a100*/  VIADD R48, R44, 0xffffff80 ;  /* 0xffffff802c307836 */ /* 0x002fe20000000000 */
[----:B------:R-:W-:-:S02]  /*a110*/  SHF.R.U64 R6, R6, 0x3, RZ ;  /* 0x0000000306067819 */ /* 0x000fc400000012ff */
[----:B------:R-:W-:Y:S01]  /*a120*/  MOV R42, R10 ;  /* 0x0000000a002a7202 */ /* 0x000fe20000000f00 */
[----:B------:R-:W-:Y:S01]  /*a130*/  IMAD.U32 R11, RZ, RZ, UR7 ;  /* 0x00000007ff0b7e24 */ /* 0x000fe2000f8e00ff */
[----:B------:R-:W-:Y:S01]  /*a140*/  ISETP.GE.OR P2, PT, R2, UR10, P1 ;  /* 0x0000000a02007c0c */ /* 0x000fe20008f46670 */
[----:B------:R-:W-:Y:S01]  /*a150*/  IMAD.U32 R11, RZ, RZ, UR5 ;  /* 0x00000005ff0b7e24 */ /* 0x000fe2000f8e00ff */
[----:B------:R-:W-:Y:S01]  /*a160*/  LOP3.LUT R2, R9, 0x380, RZ, 0xc0, !PT ;  /* 0x0000038009027812 */ /* 0x000fe200078ec0ff */
[----:B------:R-:W-:Y:S01]  /*a170*/  USHF.R.S32.HI UR5, URZ, 0x1f, UR44 ;  /* 0x0000001f3f057899 */ /* 0x000fe2000801142c */
[----:B------:R-:W-:Y:S01]  /*a180*/  LOP3.LUT R6, R6, R7, RZ, 0x3c, !PT ;  /* 0x0000000706067212 */ /* 0x000fe200078e3cff */
[--C-:B------:R-:W-:Y:S01]  /*a190*/  IMAD.X R7, RZ, RZ, R23.reuse, P4 ;  /* 0x000000ffff077224 */ /* 0x100fe200020e0617 */
[----:B------:R-:W-:Y:S01]  /*a1a0*/  SHF.R.U64 R2, R2, 0x3, RZ ;  /* 0x0000000302027819 */ /* 0x000fe200000012ff */
[----:B------:R-:W-:Y:S01]  /*a1b0*/  IMAD.U32 R10, RZ, RZ, UR6 ;  /* 0x00000006ff0a7e24 */ /* 0x000fe2000f8e00ff */
[----:B------:R-:W-:Y:S01]  /*a1c0*/  SHF.R.S32.HI R44, RZ, 0x1f, R48 ;  /* 0x0000001fff2c7819 */ /* 0x000fe20000011430 */
[----:B------:R-:W-:Y:S01]  /*a1d0*/  ULDC.64 UR6, c[0x0][0xb40] ;  /* 0x0002d00000067ab9 */ /* 0x000fe20000000a00 */
[----:B------:R-:W-:Y:S01]  /*a1e0*/  MOV R38, R6 ;  /* 0x0000000600267202 */ /* 0x000fe20000000f00 */
[----:B---3--:R-:W-:Y:S01]  /*a1f0*/  IMAD R6, R46, UR5, RZ ;  /* 0x000000052e067c24 */ /* 0x008fe2000f8e02ff */
[----:B------:R-:W-:Y:S01]  /*a200*/  LOP3.LUT R2, R2, R9, RZ, 0x3c, !PT ;  /* 0x0000000902027212 */ /* 0x000fe200078e3cff */
[----:B------:R-:W-:Y:S01]  /*a210*/  IMAD.X R9, RZ, RZ, R23, P5 ;  /* 0x000000ffff097224 */ /* 0x000fe200028e0617 */
[----:B------:R-:W-:Y:S01]  /*a220*/  LEA.HI R44, R44, R48, RZ, 0x5 ;  /* 0x000000302c2c7211 */ /* 0x000fe200078f28ff */
[----:B------:R-:W-:Y:S01]  /*a230*/  IMAD R30, R47, UR44, R6 ;  /* 0x0000002c2f1e7c24 */ /* 0x000fe2000f8e0206 */
[----:B------:R-:W-:Y:S01]  /*a240*/  ISETP.GE.OR P1, PT, R49, UR10, P1 ;  /* 0x0000000a31007c0c */ /* 0x000fe20008f26670 */
[----:B------:R-:W-:Y:S01]  /*a250*/  IMAD.WIDE.U32 R6, R46, UR44, R10 ;  /* 0x0000002c2e067c25 */ /* 0x000fe2000f8e000a */
[----:B------:R-:W-:-:S02]  /*a260*/  MOV R40, R8 ;  /* 0x0000000800287202 */ /* 0x000fc40000000f00 */
[----:B------:R-:W-:Y:S02]  /*a270*/  SHF.R.S32.HI R44, RZ, 0x5, R44 ;  /* 0x00000005ff2c7819 */ /* 0x000fe4000001142c */
[----:B--2---:R-:W-:Y:S01]  /*a280*/  LOP3.LUT R12, R0, 0x2, RZ, 0x3c, !PT ;  /* 0x00000002000c7812 */ /* 0x004fe200078e3cff */
[----:B------:R-:W-:Y:S04]  /*a290*/  SHFL.IDX PT, R3, R3, R0, 0x1c1f ;  /* 0x001c1f0003037589 */ /* 0x000fe800000e0000 */
[----:B------:R-:W1:Y:S04]  /*a2a0*/  SHFL.IDX PT, R14, R59, R12, 0x1c1f ;  /* 0x001c1f0c3b0e7589 */ /* 0x000e6800000e0000 */
[----:B------:R-:W-:Y:S04]  /*a2b0*/  SHFL.IDX PT, R35, R35, R0, 0x1c1f ;  /* 0x001c1f0023237589 */ /* 0x000fe800000e0000 */
[----:B------:R-:W2:Y:S04]  /*a2c0*/  SHFL.IDX PT, R28, R37, R12, 0x1c1f ;  /* 0x001c1f0c251c7589 */ /* 0x000ea800000e0000 */
[----:B------:R-:W-:Y:S04]  /*a2d0*/  SHFL.IDX PT, R15, R15, R0, 0x1c1f ;  /* 0x001c1f000f0f7589 */ /* 0x000fe800000e0000 */
[----:B------:R3:W4:Y:S04]  /*a2e0*/  SHFL.IDX PT, R24, R25, R12, 0x1c1f ;  /* 0x001c1f0c19187589 */ /* 0x00072800000e0000 */
[----:B------:R-:W-:Y:S04]  /*a2f0*/  SHFL.IDX PT, R13, R13, R0, 0x1c1f ;  /* 0x001c1f000d0d7589 */ /* 0x000fe800000e0000 */
[----:B------:R-:W-:Y:S01]  /*a300*/  SHFL.IDX PT, R29, R29, R0, 0x1c1f ;  /* 0x001c1f001d1d7589 */ /* 0x000fe200000e0000 */
[----:B-1----:R-:W-:-:S02]  /*a310*/  SEL R8, R3, R14, P0 ;  /* 0x0000000e03087207 */ /* 0x002fc40000000000 */
[----:B------:R-:W-:Y:S01]  /*a320*/  SEL R10, R14, R3, P0 ;  /* 0x000000030e0a7207 */ /* 0x000fe20000000000 */
[----:B------:R-:W1:Y:S01]  /*a330*/  SHFL.IDX PT, R20, R33, R12, 0x1c1f ;  /* 0x001c1f0c21147589 */ /* 0x000e6200000e0000 */
[----:B------:R-:W-:Y:S01]  /*a340*/  IMAD.X R3, RZ, RZ, R23, P3 ;  /* 0x000000ffff037224 */ /* 0x000fe200018e0617 */
[----:B---3--:R-:W-:Y:S02]  /*a350*/  SHF.R.S32.HI R25, RZ, 0x1f, R49 ;  /* 0x0000001fff197819 */ /* 0x008fe40000011431 */
[----:B------:R-:W3:Y:S01]  /*a360*/  SHFL.IDX PT, R26, R31, R12, 0x1c1f ;  /* 0x001c1f0c1f1a7589 */ /* 0x000ee200000e0000 */
[----:B------:R-:W-:Y:S02]  /*a370*/  IADD3 R6, P3, R49, R6, RZ ;  /* 0x0000000631067210 */ /* 0x000fe40007f7e0ff */
[----:B--2---:R-:W-:Y:S01]  /*a380*/  SEL R9, R35, R28, P0 ;  /* 0x0000001c23097207 */ /* 0x004fe20000000000 */
[----:B------:R-:W-:Y:S01]  /*a390*/  SHFL.IDX PT, R39, R39, R0, 0x1c1f ;  /* 0x001c1f0027277589 */ /* 0x000fe200000e0000 */
[----:B------:R-:W-:-:S02]  /*a3a0*/  SEL R11, R28, R35, P0 ;  /* 0x000000231c0b7207 */ /* 0x000fc40000000000 */
[----:B------:R-:W-:Y:S01]  /*a3b0*/  IADD3.X R7, R25, R7, R30, P3, !PT ;  /* 0x0000000719077210 */ /* 0x000fe20001ffe41e */
[----:B------:R-:W2:Y:S01]  /*a3c0*/  SHFL.IDX PT, R32, R27, R12, 0x1c1f ;  /* 0x001c1f0c1b207589 */ /* 0x000ea200000e0000 */
[----:B----4-:R-:W-:Y:S02]  /*a3d0*/  SEL R28, R15, R24, P0 ;  /* 0x000000180f1c7207 */ /* 0x010fe40000000000 */
[----:B------:R-:W-:Y:S01]  /*a3e0*/  SEL R30, R24, R15, P0 ;  /* 0x0000000f181e7207 */ /* 0x000fe20000000000 */
[----:B------:R-:W-:Y:S04]  /*a3f0*/  SHFL.IDX PT, R41, R41, R0, 0x1c1f ;  /* 0x001c1f0029297589 */ /* 0x000fe800000e0000 */
[----:B------:R-:W4:Y:S04]  /*a400*/  SHFL.IDX PT, R34, R21, R12, 0x1c1f ;  /* 0x001c1f0c15227589 */ /* 0x000f2800000e0000 */
[----:B------:R5:W-:Y:S01]  /*a410*/  SHFL.IDX PT, R43, R43, R0, 0x1c1f ;  /* 0x001c1f002b2b7589 */ /* 0x000be200000e0000 */
[----:B-1----:R-:W-:-:S03]  /*a420*/  SEL R14, R20, R13, P0 ;  /* 0x0000000d140e7207 */ /* 0x002fc60000000000 */
[----:B------:R1:W4:Y:S01]  /*a430*/  SHFL.IDX PT, R36, R45, R12, 0x1c1f ;  /* 0x001c1f0c2d247589 */ /* 0x00032200000e0000 */
[----:B---3--:R-:W-:Y:S02]  /*a440*/  SEL R24, R29, R26, P0 ;  /* 0x0000001a1d187207 */ /* 0x008fe40000000000 */
[----:B------:R-:W-:Y:S01]  /*a450*/  SEL R26, R26, R29, P0 ;  /* 0x0000001d1a1a7207 */ /* 0x000fe20000000000 */
[----:B------:R-:W-:Y:S01]  /*a460*/  STSM.16.M88.4 [R42], R8 ;  /* 0x000000082a007844 */ /* 0x000fe20000000200 */
[----:B-----5:R-:W-:Y:S02]  /*a470*/  MOV R0, R2 ;  /* 0x0000000200007202 */ /* 0x020fe40000000f00 */
[----:B--2---:R-:W-:Y:S02]  /*a480*/  SEL R15, R32, R39, P0 ;  /* 0x00000027200f7207 */ /* 0x004fe40000000000 */
[----:B-1----:R-:W-:Y:S02]  /*a490*/  SEL R12, R13, R20, P0 ;  /* 0x000000140d0c7207 */ /* 0x002fe40000000000 */
[----:B------:R-:W-:-:S02]  /*a4a0*/  SEL R13, R39, R32, P0 ;  /* 0x00000020270d7207 */ /* 0x000fc40000000000 */
[----:B------:R-:W-:Y:S02]  /*a4b0*/  LEA R2, P3, R6, UR6, 0x2 ;  /* 0x0000000606027c11 */ /* 0x000fe4000f8610ff */
[----:B----4-:R-:W-:Y:S01]  /*a4c0*/  SEL R29, R41, R34, P0 ;  /* 0x00000022291d7207 */ /* 0x010fe20000000000 */
[----:B------:R-:W-:Y:S01]  /*a4d0*/  STSM.16.M88.4 [R40], R12 ;  /* 0x0000000c28007844 */ /* 0x000fe20000000200 */
[----:B------:R-:W-:Y:S02]  /*a4e0*/  SEL R31, R34, R41, P0 ;  /* 0x00000029221f7207 */ /* 0x000fe40000000000 */
[----:B------:R-:W-:Y:S02]  /*a4f0*/  LEA.HI.X R3, R6, UR7, R7, 0x2, P3 ;  /* 0x0000000706037c11 */ /* 0x000fe400098f1407 */
[----:B------:R-:W1:Y:S01]  /*a500*/  SHFL.IDX PT, R6, R44, RZ, 0x1f ;  /* 0x00001fff2c067589 */ /* 0x000e6200000e0000 */
[----:B------:R-:W-:Y:S02]  /*a510*/  SEL R25, R43, R36, P0 ;  /* 0x000000242b197207 */ /* 0x000fe40000000000 */
[----:B------:R-:W-:Y:S01]  /*a520*/  SEL R27, R36, R43, P0 ;  /* 0x0000002b241b7207 */ /* 0x000fe20000000000 */
[----:B------:R2:W-:Y:S04]  /*a530*/  STSM.16.M88.4 [R38], R28 ;  /* 0x0000001c26007844 */ /* 0x0005e80000000200 */
        /* <DEDUP_REMOVED lines=21> */
[----:B-1----:R-:W-:Y:S03]  /*a690*/  SYNCS.ARRIVE.TRANS64.RED.A1T0 RZ, [UR5], RZ ;  /* 0x000000ffffff79a7 */ /* 0x002fe60008100405 */
.L_x_11714:
[----:B------:R-:W-:Y:S05]  /*a6a0*/  BSYNC B0 ;  /* 0x0000000000007941 */ /* 0x000fea0003800000 */
.L_x_11713:
[----:B------:R-:W-:Y:S05]  /*a6b0*/  BRA `(.L_x_11712) ;  /* 0x0000000400d87947 */ /* 0x000fea0003800000 */
.L_x_11711:
[----:B------:R-:W2:Y:S01]  /*a6c0*/  S2R R0, SR_TID.X ;  /* 0x0000000000007919 */ /* 0x000ea20000002100 */
[----:B------:R-:W3:Y:S01]  /*a6d0*/  LDC.64 R8, c[0x0][0xae0] ;  /* 0x0002b800ff087b82 */ /* 0x000ee20000000a00 */
[----:B------:R-:W-:Y:S01]  /*a6e0*/  USHF.R.S32.HI UR5, URZ, 0x1f, UR43 ;  /* 0x0000001f3f057899 */ /* 0x000fe2000801142b */
[----:B------:R-:W-:Y:S01]  /*a6f0*/  BSSY B0, `(.L_x_11715) ;  /* 0x000001f000007945 */ /* 0x000fe20003800000 */
[----:B------:R-:W-:-:S05]  /*a700*/  USHF.R.S32.HI UR6, URZ, 0x1f, UR44 ;  /* 0x0000001f3f067899 */ /* 0x000fca000801142c */
[----:B------:R-:W4:Y:S08]  /*a710*/  LDC R7, c[0x0][0xdac] ;  /* 0x00036b00ff077b82 */ /* 0x000f300000000800 */
[----:B------:R-:W1:Y:S08]  /*a720*/  LDC.64 R14, c[0x0][0xa88] ;  /* 0x0002a200ff0e7b82 */ /* 0x000e700000000a00 */
[----:B------:R-:W1:Y:S01]  /*a730*/  LDC.64 R10, c[0x0][0xae8] ;  /* 0x0002ba00ff0a7b82 */ /* 0x000e620000000a00 */
[----:B---3--:R-:W-:-:S02]  /*a740*/  IMAD R6, R8, UR5, RZ ;  /* 0x0000000508067c24 */ /* 0x008fc4000f8e02ff */
[----:B--2---:R-:W-:-:S05]  /*a750*/  VIADD R0, R0, 0xffffff80 ;  /* 0xffffff8000007836 */ /* 0x004fca0000000000 */
[----:B------:R-:W-:-:S13]  /*a760*/  ISETP.GT.AND P0, PT, R0, 0xbf, PT ;  /* 0x000000bf0000780c */ /* 0x000fda0003f04270 */
[----:B----4-:R-:W-:Y:S05]  /*a770*/  @P0 BRA `(.L_x_11716) ;  /* 0x0000000000580947 */ /* 0x010fea0003800000 */
[----:B------:R-:W2:Y:S01]  /*a780*/  S2R R0, SR_TID.X ;  /* 0x0000000000007919 */ /* 0x000ea20000002100 */
[----:B-1----:R-:W-:Y:S01]  /*a790*/  IMAD.U32 R2, RZ, RZ, UR42 ;  /* 0x0000002aff027e24 */ /* 0x002fe2000f8e00ff */
[----:B------:R-:W-:-:S04]  /*a7a0*/  ULDC UR7, c[0x0][0xa88] ;  /* 0x0002a20000077ab9 */ /* 0x000fc80000000800 */
[----:B--2---:R-:W-:-:S04]  /*a7b0*/  IADD3 R2, R2, -0x80, R0 ;  /* 0xffffff8002027810 */ /* 0x004fc80007ffe000 */
        /* <DEDUP_REMOVED lines=18> */
.L_x_11716:
[----:B------:R-:W-:Y:S05]  /*a8e0*/  BSYNC B0 ;  /* 0x0000000000007941 */ /* 0x000fea0003800000 */
.L_x_11715:
[----:B------:R-:W3:Y:S01]  /*a8f0*/  LDL.64 R20, [R1+0x8] ;  /* 0x0000080001147983 */ /* 0x000ee20000100a00 */
[----:B------:R-:W-:Y:S01]  /*a900*/  ULOP3.LUT UR41, URZ, UR41, URZ, 0x33, !UPT ;  /* 0x000000293f297292 */ /* 0x000fe2000f8e333f */
[----:B--2---:R-:W-:Y:S01]  /*a910*/  IMAD R5, R9, UR43, R6 ;  /* 0x0000002b09057c24 */ /* 0x004fe2000f8e0206 */
[----:B------:R-:W-:Y:S01]  /*a920*/  SHF.R.S32.HI R157, RZ, 0x1f, R156 ;  /* 0x0000001fff9d7819 */ /* 0x000fe2000001149c */
[C---:B------:R-:W-:Y:S01]  /*a930*/  VIADD R0, R156.reuse, 0x30 ;  /* 0x000000309c007836 */ /* 0x040fe20000000000 */
[----:B------:R-:W-:Y:S01]  /*a940*/  BSSY B0, `(.L_x_11717) ;  /* 0x000001d000007945 */ /* 0x000fe20003800000 */
[----:B------:R-:W-:Y:S02]  /*a950*/  VIADD R4, R156, 0x60 ;  /* 0x000000609c047836 */ /* 0x000fe40000000000 */
[----:B------:R-:W-:-:S04]  /*a960*/  VIADD R13, R7, UR41 ;  /* 0x00000029070d7c36 */ /* 0x000fc80008000000 */
[----:B-1----:R-:W-:Y:S02]  /*a970*/  IMAD R7, R13, -0xc0, R14 ;  /* 0xffffff400d077824 */ /* 0x002fe400078e020e */
[----:B---3--:R-:W-:Y:S01]  /*a980*/  IMAD.WIDE.U32 R2, R8, UR43, R20 ;  /* 0x0000002b08027c25 */ /* 0x008fe2000f8e0014 */
[----:B------:R-:W-:-:S03]  /*a990*/  ISETP.GE.AND P0, PT, R20, R15, PT ;  /* 0x0000000f1400720c */ /* 0x000fc60003f06270 */
[----:B------:R-:W-:Y:S01]  /*a9a0*/  IMAD.IADD R3, R3, 0x1, R5 ;  /* 0x0000000103037824 */ /* 0x000fe200078e0205 */
[-C--:B------:R-:W-:Y:S01]  /*a9b0*/  ISETP.GE.OR P3, PT, R0, R7.reuse, P0 ;  /* 0x000000070000720c */ /* 0x080fe20000766670 */
[----:B------:R-:W-:Y:S01]  /*a9c0*/  VIADD R5, R156, 0x90 ;  /* 0x000000909c057836 */ /* 0x000fe20000000000 */
[----:B------:R-:W-:Y:S01]  /*a9d0*/  ISETP.GE.OR P1, PT, R4, R7, P0 ;  /* 0x000000070400720c */ /* 0x000fe20000726670 */
[----:B------:R-:W-:-:S03]  /*a9e0*/  IMAD R0, R10, UR6, RZ ;  /* 0x000000060a007c24 */ /* 0x000fc6000f8e02ff */
[-C--:B------:R-:W-:Y:S01]  /*a9f0*/  ISETP.GE.OR P2, PT, R5, R7.reuse, P0 ;  /* 0x000000070500720c */ /* 0x080fe20000746670 */
[----:B------:R-:W-:Y:S01]  /*aa00*/  IMAD R9, R11, UR44, R0 ;  /* 0x0000002c0b097c24 */ /* 0x000fe2000f8e0200 */
[----:B------:R-:W-:Y:S01]  /*aa10*/  ISETP.GE.OR P0, PT, R156, R7, P0 ;  /* 0x000000079c00720c */ /* 0x000fe20000706670 */
[----:B------:R-:W-:-:S04]  /*aa20*/  IMAD.WIDE.U32 R6, R10, UR44, R2 ;  /* 0x0000002c0a067c25 */ /* 0x000fc8000f8e0002 */
        /* <DEDUP_REMOVED lines=14> */
.L_x_11718:
[----:B------:R-:W-:Y:S05]  /*ab10*/  BSYNC B0 ;  /* 0x0000000000007941 */ /* 0x000fea0003800000 */
.L_x_11717:
        /* <DEDUP_REMOVED lines=15> */
.L_x_11720:
[----:B------:R-:W-:Y:S05]  /*ac10*/  BSYNC B0 ;  /* 0x0000000000007941 */ /* 0x000fea0003800000 */
.L_x_11719:
        /* <DEDUP_REMOVED lines=15> */
.L_x_11722:
[----:B------:R-:W-:Y:S05]  /*ad10*/  BSYNC B0 ;  /* 0x0000000000007941 */ /* 0x000fea0003800000 */
.L_x_11721:
        /* <DEDUP_REMOVED lines=15> */
.L_x_11723:
[----:B------:R-:W-:Y:S05]  /*ae10*/  BSYNC B0 ;  /* 0x0000000000007941 */ /* 0x000fea0003800000 */
.L_x_11712:
[----:B--2---:R-:W2:Y:S02]  /*ae20*/  LDC R0, c[0x0][0xda8] ;  /* 0x00036a00ff007b82 */ /* 0x004ea40000000800 */
[----:B--2---:R-:W-:-:S13]  /*ae30*/  ISETP.LE.AND P0, PT, R0, UR4, PT ;  /* 0x0000000400007c0c */ /* 0x004fda000bf03270 */
[----:B------:R-:W-:Y:S05]  /*ae40*/  @!P0 BRA `(.L_x_11724) ;  /* 0xffffff5c00d48947 */ /* 0x000fea000383ffff */
[----:B------:R-:W-:Y:S05]  /*ae50*/  EXIT ;  /* 0x000000000000794d */ /* 0x000fea0003800000 */
.L_x_11673:
[----:B------:R-:W-:-:S08]  /*ae60*/  NOP ;  /* 0x0000000000007918 */ /* 0x000fd00000000000 */
[----:B------:R-:W1:-:S00]  /*ae70*/  USETMAXREG.DEALLOC.CTAPOOL 0x20 ;  /* 0x00000020000079c8 */ /* 0x000e4000080e0500 */
[----:B-1----:R-:W-:-:S06]  /*ae80*/  LOP3.LUT R0, R0, 0x3, RZ, 0xc0, !PT ;  /* 0x0000000300007812 */ /* 0x002fcc00078ec0ff */
[----:B--2---:R-:W1:Y:S01]  /*ae90*/  S2UR UR4, SR_CTAID.X ;  /* 0x00000000000479c3 */ /* 0x004e620000002500 */
[----:B------:R-:W-:Y:S02]  /*aea0*/  IMAD.MOV.U32 R27, RZ, RZ, RZ ;  /* 0x000000ffff1b7224 */ /* 0x000fe400078e00ff */
[----:B------:R-:W-:Y:S01]  /*aeb0*/  IMAD.MOV.U32 R17, RZ, RZ, 0x1 ;  /* 0x00000001ff117424 */ /* 0x000fe200078e00ff */
[----:B------:R2:W3:Y:S01]  /*aec0*/  SHFL.IDX PT, R2, R0, RZ, 0x1f ;  /* 0x00001fff00027589 */ /* 0x0004e200000e0000 */
[----:B------:R-:W-:-:S03]  /*aed0*/  IMAD.MOV.U32 R16, RZ, RZ, RZ ;  /* 0x000000ffff107224 */ /* 0x000fc600078e00ff */
[----:B--2---:R-:W1:Y:S01]  /*aee0*/  LDC R0, c[0x0][0xda8] ;  /* 0x00036a00ff007b82 */ /* 0x004e620000000800 */
[----:B---3--:R-:W-:-:S04]  /*aef0*/  ISETP.NE.AND P0, PT, R2, RZ, PT ;  /* 0x000000ff0200720c */ /* 0x008fc80003f05270 */
[----:B------:R-:W-:-:S05]  /*af00*/  P2R R2, PR, RZ, 0x1 ;  /* 0x00000001ff027803 */ /* 0x000fca0000000000 */
[----:B------:R2:W-:Y:S04]  /*af10*/  STL [R1+0x4], R2 ;  /* 0x0000040201007387 */ /* 0x0005e80000100800 */
[----:B------:R-:W-:Y:S06]  /*af20*/  @P0 BAR.ARV 0x4, 0x200 ;  /* 0x0108000000000b1d */ /* 0x000fec0000002000 */
[----:B-1----:R-:W-:-:S13]  /*af30*/  ISETP.LE.AND P0, PT, R0, UR4, PT ;  /* 0x0000000400007c0c */ /* 0x002fda000bf03270 */
[----:B--2---:R-:W-:Y:S05]  /*af40*/  @P0 BRA `(.L_x_11725) ;  /* 0x0000002400a00947 */ /* 0x004fea0003800000 */
[----:B------:R-:W1:Y:S01]  /*af50*/  S2R R3, SR_TID.X ;  /* 0x0000000000037919 */ /* 0x000e620000002100 */
[----:B------:R-:W-:Y:S01]  /*af60*/  IMAD.U32 R24, RZ, RZ, UR4 ;  /* 0x00000004ff187e24 */ /* 0x000fe2000f8e00ff */
[C---:B------:R-:W-:Y:S01]  /*af70*/  LOP3.LUT R28, R26.reuse, 0x1, RZ, 0xfc, !PT ;  /* 0x000000011a1c7812 */ /* 0x040fe200078efcff */
[----:B------:R-:W-:Y:S01]  /*af80*/  IMAD.MOV.U32 R17, RZ, RZ, 0x1 ;  /* 0x00000001ff117424 */ /* 0x000fe200078e00ff */
[----:B------:R-:W2:Y:S01]  /*af90*/  S2R R6, SR_TID.X ;  /* 0x0000000000067919 */ /* 0x000ea20000002100 */
[----:B------:R-:W-:Y:S01]  /*afa0*/  LOP3.LUT R25, R26, 0x2, RZ, 0xfc, !PT ;  /* 0x000000021a197812 */ /* 0x000fe200078efcff */
[----:B------:R-:W-:Y:S01]  /*afb0*/  IMAD.MOV.U32 R16, RZ, RZ, RZ ;  /* 0x000000ffff107224 */ /* 0x000fe200078e00ff */
[----:B------:R-:W-:Y:S01]  /*afc0*/  ULDC UR42, c[0x0][0xc] ;  /* 0x00000300002a7ab9 */ /* 0x000fe20000000800 */
[----:B------:R-:W-:Y:S01]  /*afd0*/  IMAD.MOV.U32 R27, RZ, RZ, RZ ;  /* 0x000000ffff1b7224 */ /* 0x000fe200078e00ff */
[----:B------:R-:W-:Y:S01]  /*afe0*/  ULDC.64 UR44, c[0x0][0x198] ;  /* 0x00006600002c7ab9 */ /* 0x000fe20000000a00 */
[----:B-1----:R-:W-:Y:S01]  /*aff0*/  LOP3.LUT R3, R3, 0x7f, RZ, 0xc0, !PT ;  /* 0x0000007f03037812 */ /* 0x002fe200078ec0ff */
[C---:B--2---:R-:W-:Y:S01]  /*b000*/  IMAD.SHL.U32 R23, R6.reuse, 0x40, RZ ;  /* 0x0000004006177824 */ /* 0x044fe200078e00ff */
[----:B------:R-:W-:Y:S01]  /*b010*/  SHF.R.U32.HI R0, RZ, 0x1, R6 ;  /* 0x00000001ff007819 */ /* 0x000fe20000011606 */
[C---:B------:R-:W-:Y:S01]  /*b020*/  IMAD.SHL.U32 R2, R6.reuse, 0x20, RZ ;  /* 0x0000002006027824 */ /* 0x040fe200078e00ff */
[C---:B------:R-:W-:Y:S01]  /*b030*/  LOP3.LUT R29, R6.reuse, 0x1f, RZ, 0xc0, !PT ;  /* 0x0000001f061d7812 */ /* 0x040fe200078ec0ff */
[----:B------:R-:W-:Y:S01]  /*b040*/  IMAD.SHL.U32 R5, R3, 0x10, RZ ;  /* 0x0000001003057824 */ /* 0x000fe200078e00ff */
[----:B------:R-:W-:Y:S01]  /*b050*/  LOP3.LUT R3, R23, 0x180, RZ, 0xc0, !PT ;  /* 0x0000018017037812 */ /* 0x000fe200078ec0ff */
        /* <DEDUP_REMOVED lines=12> */
.L_x_11777:
        /* <DEDUP_REMOVED lines=21> */
.L_x_11726:
[----:B------:R-:W-:Y:S01]  /*b270*/  ULDC UR9, c[0x0][0xdc4] ;  /* 0x0003710000097ab9 */ /* 0x000fe20000000800 */
[----:B------:R-:W-:Y:S01]  /*b280*/  UMOV UR6, UR7 ;  /* 0x0000000700067c82 */ /* 0x000fe20008000000 */
[----:B------:R-:W-:-:S11]  /*b290*/  UISETP.NE.AND UP0, UPT, UR9, 0x1, UPT ;  /* 0x000000010900788c */ /* 0x000fd6000bf05270 */
[----:B------:R-:W-:Y:S02]  /*b2a0*/  @UP0 ULDC.64 UR10, c[0x0][0xdc8] ;  /* 0x00037200000a0ab9 */ /* 0x000fe40000000a00 */
[----:B------:R-:W-:-:S04]  /*b2b0*/  UIMAD.WIDE.U32 UR4, UR7, UR10, URZ ;  /* 0x0000000a070472a5 */ /* 0x000fc8000f8e003f */
[----:B------:R-:W-:-:S04]  /*b2c0*/  @UP0 USHF.R.U32.HI UR6, URZ, UR11, UR5 ;  /* 0x0000000b3f060299 */ /* 0x000fc80008011605 */
[----:B------:R-:W-:-:S12]  /*b2d0*/  UIMAD UR4, UR6, UR9, URZ ;  /* 0x00000009060472a4 */ /* 0x000fd8000f8e023f */
.L_x_11727:
        /* <DEDUP_REMOVED lines=11> */
[----:B------:R-:W-:Y:S02]  /*b390*/  UIMAD UR37, UR6, 0xc0, URZ ;  /* 0x000000c0062578a4 */ /* 0x000fe4000f8e023f */
        /* <DEDUP_REMOVED lines=43> */
.L_x_11729:
        /* <DEDUP_REMOVED lines=23> */
.L_x_11731:
[----:B------:R-:W-:-:S06]  /*b7c0*/  UIADD3 UR4, UR40, 0x6000, URZ ;  /* 0x0000600028047890 */ /* 0x000fcc000fffe03f */
[----:B------:R-:W-:-:S05]  /*b7d0*/  IMAD.U32 R18, RZ, RZ, UR4 ;  /* 0x00000004ff127e24 */ /* 0x000fca000f8e00ff */
        /* <DEDUP_REMOVED lines=18> */
.L_x_11732:
        /* <DEDUP_REMOVED lines=20> */
.L_x_11733:
        /* <DEDUP_REMOVED lines=18> */
.L_x_11734:
        /* <DEDUP_REMOVED lines=9> */
[----:B---3--:R-:W-:-:S03]  /*bbf0*/  @P0 IMAD.WIDE R2, R5, 0x4, R2 ;  /* 0x0000000405020825 */ /* 0x008fc600078e0202 */
[----:B------:R-:W-:-:S03]  /*bc00*/  ISETP.NE.AND P2, PT, R21, RZ, PT ;  /* 0x000000ff1500720c */ /* 0x000fc60003f45270 */
[----:B------:R-:W1:Y:S01]  /*bc10*/  LDC.64 R4, c[0x0][0x3f8] ;  /* 0x0000fe00ff047b82 */ /* 0x000e620000000a00 */
[----:B------:R-:W3:Y:S01]  /*bc20*/  @P0 LDG.E R18, desc[UR46][R2.64] ;  /* 0x0000002e02120981 */ /* 0x000ee2000c1e1900 */
[----:B--2---:R-:W-:Y:S01]  /*bc30*/  ISETP.NE.AND P0, PT, R0, 0x1, PT ;  /* 0x000000010000780c */ /* 0x004fe20003f05270 */
[----:B------:R-:W-:Y:S01]  /*bc40*/  UMOV UR36, URZ ;  /* 0x0000003f00247c82 */ /* 0x000fe20008000000 */
[----:B------:R-:W-:Y:S01]  /*bc50*/  UMOV UR6, 0xffffffff ;  /* 0xffffffff00067882 */ /* 0x000fe20000000000 */
[----:B------:R-:W-:Y:S01]  /*bc60*/  SHF.R.U32.HI R6, RZ, 0x5, R6 ;  /* 0x00000005ff067819 */ /* 0x000fe20000011606 */
[----:B------:R-:W-:-:S03]  /*bc70*/  IMAD.U32 R19, RZ, RZ, UR38 ;  /* 0x00000026ff137e24 */ /* 0x000fc6000f8e00ff */
[----:B------:R-:W-:Y:S01]  /*bc80*/  LOP3.LUT R6, R6, 0x3, RZ, 0xc0, !PT ;  /* 0x0000000306067812 */ /* 0x000fe200078ec0ff */
[----:B------:R-:W-:-:S05]  /*bc90*/  VOTEU.ALL UP1, P2 ;  /* 0x00000000003f7886 */ /* 0x000fca0001020000 */
[----:B------:R-:W2:Y:S01]  /*bca0*/  @P0 LDC R0, c[0x0][0x42c] ;  /* 0x00010b00ff000b82 */ /* 0x000ea20000000800 */
[----:B------:R-:W-:-:S04]  /*bcb0*/  @!UP1 UIADD3 UR4, UP0, UR44, 0x270, URZ ;  /* 0x000002702c049890 */ /* 0x000fc8000ff1e03f */
[----:B------:R-:W-:Y:S01]  /*bcc0*/  @!UP1 UIADD3.X UR5, URZ, UR45, URZ, UP0, !UPT ;  /* 0x0000002d3f059290 */ /* 0x000fe200087fe43f */
[----:B-1----:R-:W-:Y:S02]  /*bcd0*/  ISETP.NE.U32.AND P1, PT, R4, RZ, PT ;  /* 0x000000ff0400720c */ /* 0x002fe40003f25070 */
[----:B------:R-:W1:Y:S02]  /*bce0*/  @P0 LDC R7, c[0x0][0x430] ;  /* 0x00010c00ff070b82 */ /* 0x000e640000000800 */
[----:B------:R-:W-:-:S04]  /*bcf0*/  ISETP.NE.AND.EX P1, PT, R5, RZ, PT, P1 ;  /* 0x000000ff0500720c */ /* 0x000fc80003f25310 */
[----:B------:R4:W-:Y:S01]  /*bd00*/  @!UP1 UTMAPF.L2.4D [UR36], [UR4] ;  /* 0x00000024040095b8 */ /* 0x0009e20008018000 */
[----:B--2---:R-:W-:-:S05]  /*bd10*/  @P0 IMAD.HI.U32 R0, R0, UR38, RZ ;  /* 0x0000002600000c27 */ /* 0x004fca000f8e00ff */
[----:B-1----:R-:W-:Y:S02]  /*bd20*/  @P0 SHF.R.U32.HI R19, RZ, R7, R0 ;  /* 0x00000007ff130219 */ /* 0x002fe40000011600 */
[----:B---3--:R-:W-:Y:S02]  /*bd30*/  SHF.R.S32.HI R20, RZ, 0x1f, R18 ;  /* 0x0000001fff147819 */ /* 0x008fe40000011412 */
[----:B------:R-:W-:Y:S01]  /*bd40*/  SEL R2, R18, RZ, !P1 ;  /* 0x000000ff12027207 */ /* 0x000fe20004800000 */
[----:B----4-:R-:W-:Y:S06]  /*bd50*/  BRA.DIV UR6, `(.L_x_11735) ;  /* 0x0000001e06bc7947 */ /* 0x010fec000b800000 */
[----:B------:R1:W2:Y:S02]  /*bd60*/  SHFL.IDX PT, R14, R6, RZ, 0x1f ;  /* 0x00001fff060e7589 */ /* 0x0002a400000e0000 */
.L_x_11796:
        /* <DEDUP_REMOVED lines=8> */
.L_x_11799:
        /* <DEDUP_REMOVED lines=21> */
.L_x_11739:
[----:B-1----:R-:W-:Y:S02]  /*bf40*/  LEA R6, R16, UR40, 0x3 ;  /* 0x0000002810067c11 */ /* 0x002fe4000f8e18ff */
[----:B------:R-:W-:Y:S02]  /*bf50*/  SHF.L.U32 R3, R17, 0x1f, RZ ;  /* 0x0000001f11037819 */ /* 0x000fe400000006ff */
[----:B------:R-:W-:Y:S02]  /*bf60*/  ISETP.NE.AND P0, PT, R21, RZ, PT ;  /* 0x000000ff1500720c */ /* 0x000fe40003f05270 */
[----:B------:R-:W1:Y:S02]  /*bf70*/  SYNCS.PHASECHK.TRANS64.TRYWAIT P3, [R6+URZ+0x13280], R3 ;  /* 0x01328003060075a7 */ /* 0x000e64000806017f */
[----:B-1----:R-:W-:Y:S09]  /*bf80*/  @!P3 BRA `(.L_x_11740) ;  /* 0x0000001c0070b947 */ /* 0x002ff20003800000 */
.L_x_11800:
[----:B------:R-:W-:Y:S05]  /*bf90*/  @P0 BRA `(.L_x_11741) ;  /* 0x0000000000140947 */ /* 0x000fea0003800000 */
[----:B------:R-:W-:Y:S01]  /*bfa0*/  ISETP.NE.AND P3, PT, R29, RZ, PT ;  /* 0x000000ff1d00720c */ /* 0x000fe20003f65270 */
[----:B--2---:R-:W-:-:S04]  /*bfb0*/  IMAD.MOV.U32 R4, RZ, RZ, 0x2800 ;  /* 0x00002800ff047424 */ /* 0x004fc800078e00ff */
[----:B------:R3:W-:Y:S08]  /*bfc0*/  SYNCS.ARRIVE.TRANS64 RZ, [R6+URZ+0x13270], R4 ;  /* 0x0132700406ff79a7 */ /* 0x0007f0000800003f */
[----:B------:R-:W-:Y:S05]  /*bfd0*/  @!P3 BRA `(.L_x_11741) ;  /* 0x000000000004b947 */ /* 0x000fea0003800000 */
[----:B------:R-:W-:Y:S01]  /*bfe0*/  BPT.TRAP 0x1 ;  /* 0x000000040000795c */ /* 0x000fe20000300000 */
.L_x_11741:
[----:B--2---:R-:W-:Y:S01]  /*bff0*/  IMAD.U32 R5, RZ, RZ, UR40 ;  /* 0x00000028ff057e24 */ /* 0x004fe2000f8e00ff */
        /* <DEDUP_REMOVED lines=15> */
[----:B------:R-:W3:Y:S02]  /*c0f0*/  SYNCS.PHASECHK.TRANS64.TRYWAIT P3, [R6+URZ+0x13240], R3 ;  /* 0x01324003060075a7 */ /* 0x000ee4000806017f */
[----:B--23--:R-:W-:Y:S05]  /*c100*/  @!P3 BRA `(.L_x_11742) ;  /* 0x0000001c0024b947 */ /* 0x00cfea0003800000 */
.L_x_11801:
[----:B------:R-:W-:Y:S05]  /*c110*/  @P0 BRA `(.L_x_11743) ;  /* 0x0000000000140947 */ /* 0x000fea0003800000 */
[----:B------:R-:W-:Y:S01]  /*c120*/  ISETP.NE.AND P0, PT, R29, RZ, PT ;  /* 0x000000ff1d00720c */ /* 0x000fe20003f05270 */
[----:B-12---:R-:W-:-:S04]  /*c130*/  IMAD.MOV.U32 R3, RZ, RZ, 0x2800 ;  /* 0x00002800ff037424 */ /* 0x006fc800078e00ff */
[----:B------:R3:W-:Y:S08]  /*c140*/  SYNCS.ARRIVE.TRANS64 RZ, [R6+URZ+0x13230], R3 ;  /* 0x0132300306ff79a7 */ /* 0x0007f0000800003f */
[----:B------:R-:W-:Y:S05]  /*c150*/  @!P0 BRA `(.L_x_11743) ;  /* 0x0000000000048947 */ /* 0x000fea0003800000 */
[----:B------:R-:W-:Y:S01]  /*c160*/  BPT.TRAP 0x1 ;  /* 0x000000040000795c */ /* 0x000fe20000300000 */
.L_x_11743:
        /* <DEDUP_REMOVED lines=13> */
[----:B----4-:R-:W-:Y:S01]  /*c240*/  NOP ;  /* 0x0000000000007918 */ /* 0x010fe20000000000 */
.L_x_11738:
        /* <DEDUP_REMOVED lines=17> */
.L_x_11736:
[----:B------:R-:W-:Y:S01]  /*c360*/  VIADD R27, R27, 0x1 ;  /* 0x000000011b1b7836 */ /* 0x000fe20000000000 */
[----:B------:R-:W-:Y:S04]  /*c370*/  BSSY B0, `(.L_x_11744) ;  /* 0x0000007000007945 */ /* 0x000fe80003800000 */
[----:B----4-:R-:W-:-:S04]  /*c380*/  LEA.HI R0, R27, R27, RZ, 0x1 ;  /* 0x0000001b1b007211 */ /* 0x010fc800078f08ff */
[----:B------:R-:W-:-:S05]  /*c390*/  LOP3.LUT R0, R0, 0xfffffffe, RZ, 0xc0, !PT ;  /* 0xfffffffe00007812 */ /* 0x000fca00078ec0ff */
[----:B------:R-:W-:-:S05]  /*c3a0*/  IMAD.IADD R0, R27, 0x1, -R0 ;  /* 0x000000011b007824 */ /* 0x000fca00078e0a00 */
[----:B------:R-:W-:-:S04]  /*c3b0*/  SHF.L.U32 R0, R0, 0x1f, RZ ;  /* 0x0000001f00007819 */ /* 0x000fc800000006ff */
[----:B------:R-:W4:Y:S02]  /*c3c0*/  SYNCS.PHASECHK.TRANS64.TRYWAIT P0, [UR40+0x13220], R0 ;  /* 0x01322000ff0075a7 */ /* 0x000f240008000168 */
[----:B----4-:R-:W-:Y:S05]  /*c3d0*/  @!P0 BRA `(.L_x_11745) ;  /* 0x0000001800848947 */ /* 0x010fea0003800000 */
.L_x_11802:
[----:B------:R-:W-:Y:S05]  /*c3e0*/  BSYNC B0 ;  /* 0x0000000000007941 */ /* 0x000fea0003800000 */
.L_x_11744:
[----:B------:R-:W-:-:S06]  /*c3f0*/  UISETP.GE.AND UP0, UPT, UR41, 0x2, UPT ;  /* 0x000000022900788c */ /* 0x000fcc000bf06270 */
[----:B------:R-:W-:-:S13]  /*c400*/  PLOP3.LUT P0, PT, PT, PT, UP0, 0x80, 0x0 ;  /* 0x000000000000781c */ /* 0x000fda0003f0f008 */
[----:B------:R-:W-:Y:S05]  /*c410*/  @!P0 BRA `(.L_x_11746) ;  /* 0x0000000800b88947 */ /* 0x000fea0003800000 */
[----:B------:R-:W-:Y:S01]  /*c420*/  UIADD3 UR4, UR41, -0x2, URZ ;  /* 0xfffffffe29047890 */ /* 0x000fe2000fffe03f */
[----:B------:R-:W-:Y:S02]  /*c430*/  IMAD.MOV.U32 R7, RZ, RZ, R17 ;  /* 0x000000ffff077224 */ /* 0x000fe400078e0011 */
[----:B-123--:R-:W-:-:S03]  /*c440*/  IMAD.MOV.U32 R6, RZ, RZ, R16 ;  /* 0x000000ffff067224 */ /* 0x00efc600078e0010 */
[----:B------:R-:W-:-:S07]  /*c450*/  IMAD.U32 R0, RZ, RZ, UR4 ;  /* 0x00000004ff007e24 */ /* 0x000fce000f8e00ff */
.L_x_11766:
[----:B------:R-:W-:Y:S01]  /*c460*/  VIADD R16, R6, 0x1 ;  /* 0x0000000106107836 */ /* 0x000fe20000000000 */
[----:B------:R-:W-:Y:S05]  /*c470*/  YIELD ;  /* 0x0000000000007946 */ /* 0x000fea0003800000 */
[----:B------:R-:W-:Y:S01]  /*c480*/  ISETP.NE.AND P0, PT, R16, 0x2, PT ;  /* 0x000000021000780c */ /* 0x000fe20003f05270 */
[----:B------:R-:W-:Y:S03]  /*c490*/  BSSY B0, `(.L_x_11747) ;  /* 0x0000061000007945 */ /* 0x000fe60003800000 */
[----:B------:R-:W-:-:S02]  /*c4a0*/  SEL R4, RZ, 0x1, P0 ;  /* 0x00000001ff047807 */ /* 0x000fc40000000000 */
[----:B------:R-:W-:Y:S02]  /*c4b0*/  SEL R16, R16, RZ, P0 ;  /* 0x000000ff10107207 */ /* 0x000fe40000000000 */
[----:B------:R-:W-:Y:S01]  /*c4c0*/  LOP3.LUT R17, R7, R4, RZ, 0x3c, !PT ;  /* 0x0000000407117212 */ /* 0x000fe200078e3cff */
[----:B-1--4-:R-:W-:Y:S06]  /*c4d0*/  @!P6 BRA `(.L_x_11748) ;  /* 0x000000040070e947 */ /* 0x012fec0003800000 */
[----:B------:R-:W-:Y:S01]  /*c4e0*/  IMAD.MOV.U32 R9, RZ, RZ, R0 ;  /* 0x000000ffff097224 */ /* 0x000fe200078e0000 */
[----:B------:R-:W-:Y:S06]  /*c4f0*/  @!P1 BRA `(.L_x_11749) ;  /* 0x00000000004c9947 */ /* 0x000fec0003800000 */
[----:B------:R-:W1:Y:S01]  /*c500*/  LDC R9, c[0x0][0x41c] ;  /* 0x00010700ff097b82 */ /* 0x000e620000000800 */
[----:B------:R-:W-:Y:S01]  /*c510*/  IMAD.MOV.U32 R11, RZ, RZ, R0 ;  /* 0x000000ffff0b7224 */ /* 0x000fe200078e0000 */
[----:B------:R-:W-:Y:S02]  /*c520*/  ULDC.64 UR4, c[0x0][0x408] ;  /* 0x0001020000047ab9 */ /* 0x000fe40000000a00 */
[----:B------:R-:W-:-:S04]  /*c530*/  IMAD R5, R20, UR4, RZ ;  /* 0x0000000414057c24 */ /* 0x000fc8000f8e02ff */
[----:B------:R-:W-:Y:S01]  /*c540*/  IMAD R5, R18, UR5, R5 ;  /* 0x0000000512057c24 */ /* 0x000fe2000f8e0205 */
[----:B-1----:R-:W-:-:S13]  /*c550*/  ISETP.NE.AND P0, PT, R9, 0x1, PT ;  /* 0x000000010900780c */ /* 0x002fda0003f05270 */
[----:B------:R-:W1:Y:S02]  /*c560*/  @P0 LDC.64 R2, c[0x0][0x420] ;  /* 0x00010800ff020b82 */ /* 0x000e640000000a00 */
        /* <DEDUP_REMOVED lines=12> */
.L_x_11749:
[----:B------:R-:W2:Y:S01]  /*c630*/  S2R R3, SR_TID.X ;  /* 0x0000000000037919 */ /* 0x000ea20000002100 */
[----:B-1----:R-:W-:Y:S01]  /*c640*/  SHF.L.U32 R4, R17, 0x1f, RZ ;  /* 0x0000001f11047819 */ /* 0x002fe200000006ff */
[----:B------:R-:W-:Y:S01]  /*c650*/  BSSY B1, `(.L_x_11750) ;  /* 0x0000006000017945 */ /* 0x000fe20003800000 */
[----:B--2---:R-:W-:Y:S02]  /*c660*/  LOP3.LUT R5, R3, 0x7f, RZ, 0xc0, !PT ;  /* 0x0000007f03057812 */ /* 0x004fe400078ec0ff */
[----:B------:R-:W-:Y:S02]  /*c670*/  LEA R3, R16, UR40, 0x3 ;  /* 0x0000002810037c11 */ /* 0x000fe4000f8e18ff */
[----:B------:R-:W-:Y:S02]  /*c680*/  ISETP.NE.AND P3, PT, R5, RZ, PT ;  /* 0x000000ff0500720c */ /* 0x000fe40003f65270 */
[----:B------:R-:W1:Y:S02]  /*c690*/  SYNCS.PHASECHK.TRANS64.TRYWAIT P0, [R3+URZ+0x13280], R4 ;  /* 0x01328004030075a7 */ /* 0x000e64000800017f */
[----:B-1----:R-:W-:Y:S09]  /*c6a0*/  @!P0 BRA `(.L_x_11751) ;  /* 0x0000001400e88947 */ /* 0x002ff20003800000 */
.L_x_11803:
[----:B------:R-:W-:Y:S05]  /*c6b0*/  BSYNC B1 ;  /* 0x0000000000017941 */ /* 0x000fea0003800000 */
.L_x_11750:
[----:B------:R-:W-:Y:S04]  /*c6c0*/  BSSY B1, `(.L_x_11752) ;  /* 0x0000007000017945 */ /* 0x000fe80003800000 */
[----:B------:R-:W-:Y:S05]  /*c6d0*/  @P3 BRA `(.L_x_11753) ;  /* 0x0000000000143947 */ /* 0x000fea0003800000 */
[----:B------:R-:W-:Y:S01]  /*c6e0*/  ISETP.NE.AND P0, PT, R29, RZ, PT ;  /* 0x000000ff1d00720c */ /* 0x000fe20003f05270 */
[----:B------:R-:W-:-:S04]  /*c6f0*/  IMAD.MOV.U32 R8, RZ, RZ, 0x2800 ;  /* 0x00002800ff087424 */ /* 0x000fc800078e00ff */
[----:B------:R2:W-:Y:S08]  /*c700*/  SYNCS.ARRIVE.TRANS64 RZ, [R3+URZ+0x13270], R8 ;  /* 0x0132700803ff79a7 */ /* 0x0005f0000800003f */
[----:B------:R-:W-:Y:S05]  /*c710*/  @!P0 BRA `(.L_x_11753) ;  /* 0x0000000000048947 */ /* 0x000fea0003800000 */
[----:B------:R-:W-:Y:S01]  /*c720*/  BPT.TRAP 0x1 ;  /* 0x000000040000795c */ /* 0x000fe20000300000 */
.L_x_11753:
[----:B------:R-:W-:Y:S05]  /*c730*/  BSYNC B1 ;  /* 0x0000000000017941 */ /* 0x000fea0003800000 */
.L_x_11752:
[----:B------:R-:W-:Y:S01]  /*c740*/  IMAD.MOV.U32 R11, RZ, RZ, RZ ;  /* 0x000000ffff0b7224 */ /* 0x000fe200078e00ff */
[----:B------:R-:W-:Y:S01]  /*c750*/  R2UR UR12, R19 ;  /* 0x00000000130c72ca */ /* 0x000fe200000e0000 */
[----:B------:R-:W-:Y:S01]  /*c760*/  IMAD.U32 R5, RZ, RZ, UR40 ;  /* 0x00000028ff057e24 */ /* 0x000fe2000f8e00ff */
[----:B------:R-:W-:Y:S01]  /*c770*/  UIADD3 UR4, UP0, UR44, 0x470, URZ ;  /* 0x000004702c047890 */ /* 0x000fe2000ff1e03f */
[----:B------:R-:W-:Y:S01]  /*c780*/  PLOP3.LUT P0, PT, PT, PT, PT, 0x80, 0x0 ;  /* 0x000000000000781c */ /* 0x000fe20003f0f070 */
[----:B------:R-:W-:Y:S01]  /*c790*/  IMAD R9, R9, 0xa0, RZ ;  /* 0x000000a009097824 */ /* 0x000fe200078e02ff */
[----:B------:R-:W-:Y:S01]  /*c7a0*/  R2UR UR10, R11 ;  /* 0x000000000b0a72ca */ /* 0x000fe200000e0000 */
[----:B--2---:R-:W-:Y:S01]  /*c7b0*/  IMAD R8, R16, 0x2800, R5 ;  /* 0x0000280010087824 */ /* 0x004fe200078e0205 */
[----:B------:R-:W-:Y:S01]  /*c7c0*/  UIADD3.X UR5, URZ, UR45, URZ, UP0, !UPT ;  /* 0x0000002d3f057290 */ /* 0x000fe200087fe43f */
[----:B------:R-:W-:Y:S01]  /*c7d0*/  VIADD R10, R3, 0x13270 ;  /* 0x00013270030a7836 */ /* 0x000fe20000000000 */
[----:B------:R-:W-:Y:S01]  /*c7e0*/  UMOV UR6, 0x0 ;  /* 0x0000000000067882 */ /* 0x000fe20000000000 */
[----:B------:R-:W-:Y:S01]  /*c7f0*/  VIADD R5, R8, 0x6000 ;  /* 0x0000600008057836 */ /* 0x000fe20000000000 */
[----:B------:R-:W-:-:S09]  /*c800*/  UMOV UR7, 0x14f00000 ;  /* 0x14f0000000077882 */ /* 0x000fd20000000000 */
.L_x_11754:
        /* <DEDUP_REMOVED lines=12> */
.L_x_11804:
[----:B------:R-:W-:Y:S05]  /*c8d0*/  BSYNC B1 ;  /* 0x0000000000017941 */ /* 0x000fea0003800000 */
.L_x_11755:
[----:B------:R-:W-:Y:S01]  /*c8e0*/  BSSY B1, `(.L_x_11757) ;  /* 0x0000009000017945 */ /* 0x000fe20003800000 */
[----:B-12---:R-:W-:Y:S02]  /*c8f0*/  IMAD.MOV.U32 R4, RZ, RZ, 0x0 ;  /* 0x00000000ff047424 */ /* 0x006fe400078e00ff */
[----:B------:R-:W-:Y:S01]  /*c900*/  IMAD.MOV.U32 R5, RZ, RZ, 0x14f00000 ;  /* 0x14f00000ff057424 */ /* 0x000fe200078e00ff */
[----:B------:R-:W-:Y:S06]  /*c910*/  @P3 BRA `(.L_x_11758) ;  /* 0x0000000000143947 */ /* 0x000fec0003800000 */
[----:B------:R-:W-:Y:S01]  /*c920*/  ISETP.NE.AND P0, PT, R29, RZ, PT ;  /* 0x000000ff1d00720c */ /* 0x000fe20003f05270 */
[----:B------:R-:W-:-:S04]  /*c930*/  IMAD.MOV.U32 R10, RZ, RZ, 0x2800 ;  /* 0x00002800ff0a7424 */ /* 0x000fc800078e00ff */
[----:B------:R1:W-:Y:S08]  /*c940*/  SYNCS.ARRIVE.TRANS64 RZ, [R3+URZ+0x13230], R10 ;  /* 0x0132300a03ff79a7 */ /* 0x0003f0000800003f */
[----:B------:R-:W-:Y:S05]  /*c950*/  @!P0 BRA `(.L_x_11758) ;  /* 0x0000000000048947 */ /* 0x000fea0003800000 */
[----:B------:R-:W-:Y:S01]  /*c960*/  BPT.TRAP 0x1 ;  /* 0x000000040000795c */ /* 0x000fe20000300000 */
.L_x_11758:
[----:B------:R-:W-:Y:S05]  /*c970*/  BSYNC B1 ;  /* 0x0000000000017941 */ /* 0x000fea0003800000 */
.L_x_11757:
[----:B------:R-:W-:Y:S01]  /*c980*/  R2UR UR6, R4 ;  /* 0x00000000040672ca */ /* 0x000fe200000e0000 */
[----:B------:R-:W-:Y:S01]  /*c990*/  UIADD3 UR4, UP0, UR44, 0x370, URZ ;  /* 0x000003702c047890 */ /* 0x000fe2000ff1e03f */
[----:B------:R-:W-:Y:S01]  /*c9a0*/  R2UR UR7, R5 ;  /* 0x00000000050772ca */ /* 0x000fe200000e0000 */
[----:B------:R-:W-:Y:S01]  /*c9b0*/  VIADD R8, R8, 0xe000 ;  /* 0x0000e00008087836 */ /* 0x000fe20000000000 */
[----:B------:R-:W-:Y:S01]  /*c9c0*/  R2UR UR10, R11 ;  /* 0x000000000b0a72ca */ /* 0x000fe200000e0000 */
[----:B-1----:R-:W-:Y:S01]  /*c9d0*/  VIADD R3, R3, 0x13230 ;  /* 0x0001323003037836 */ /* 0x002fe20000000000 */
[----:B------:R-:W-:Y:S01]  /*c9e0*/  R2UR UR12, R19 ;  /* 0x00000000130c72ca */ /* 0x000fe200000e0000 */
[----:B------:R-:W-:Y:S01]  /*c9f0*/  UIADD3.X UR5, URZ, UR45, URZ, UP0, !UPT ;  /* 0x0000002d3f057290 */ /* 0x000fe200087fe43f */
[----:B------:R-:W-:-:S13]  /*ca00*/  PLOP3.LUT P0, PT, PT, PT, PT, 0x80, 0x0 ;  /* 0x000000000000781c */ /* 0x000fda0003f0f070 */
.L_x_11759:
        /* <DEDUP_REMOVED lines=9> */
.L_x_11748:
[----:B------:R-:W-:Y:S05]  /*caa0*/  BSYNC B0 ;  /* 0x0000000000007941 */ /* 0x000fea0003800000 */
.L_x_11747:
[----:B------:R-:W-:-:S13]  /*cab0*/  ISETP.NE.AND P0, PT, R28, 0x3, PT ;  /* 0x000000031c00780c */ /* 0x000fda0003f05270 */
[----:B------:R-:W-:Y:S05]  /*cac0*/  @!P0 BRA `(.L_x_11760) ;  /* 0x0000000000048947 */ /* 0x000fea0003800000 */
[----:B------:R-:W-:Y:S01]  /*cad0*/  BPT.TRAP 0x1 ;  /* 0x000000040000795c */ /* 0x000fe20000300000 */
.L_x_11760:
[----:B------:R-:W-:Y:S01]  /*cae0*/  LOP3.LUT R3, R7, 0x1, RZ, 0x3c, !PT ;  /* 0x0000000107037812 */ /* 0x000fe200078e3cff */
[----:B------:R-:W-:Y:S01]  /*caf0*/  BSSY B0, `(.L_x_11761) ;  /* 0x0000006000007945 */ /* 0x000fe20003800000 */
[----:B------:R-:W-:Y:S02]  /*cb00*/  LEA R12, R6, UR40, 0x3 ;  /* 0x00000028060c7c11 */ /* 0x000fe4000f8e18ff */
[----:B------:R-:W-:Y:S02]  /*cb10*/  SHF.L.U32 R3, R3, 0x1f, RZ ;  /* 0x0000001f03037819 */ /* 0x000fe400000006ff */
[----:B------:R-:W-:Y:S02]  /*cb20*/  ISETP.NE.AND P0, PT, R25, 0x3, PT ;  /* 0x000000031900780c */ /* 0x000fe40003f05270 */
[----:B------:R-:W1:Y:S02]  /*cb30*/  SYNCS.PHASECHK.TRANS64.TRYWAIT P3, [R12+URZ+0x13270], R3 ;  /* 0x013270030c0075a7 */ /* 0x000e64000806017f */
[----:B-1----:R-:W-:Y:S09]  /*cb40*/  @!P3 BRA `(.L_x_11762) ;  /* 0x0000001000e8b947 */ /* 0x002ff20003800000 */
.L_x_11805:
[----:B------:R-:W-:Y:S05]  /*cb50*/  BSYNC B0 ;  /* 0x0000000000007941 */ /* 0x000fea0003800000 */
.L_x_11761:
[----:B------:R-:W-:Y:S05]  /*cb60*/  @!P0 BRA `(.L_x_11763) ;  /* 0x0000000000048947 */ /* 0x000fea0003800000 */
[----:B------:R-:W-:Y:S01]  /*cb70*/  BPT.TRAP 0x1 ;  /* 0x000000040000795c */ /* 0x000fe20000300000 */
.L_x_11763:
[----:B-1----:R-:W-:Y:S01]  /*cb80*/  SHF.L.U32 R3, R7, 0x1f, RZ ;  /* 0x0000001f07037819 */ /* 0x002fe200000006ff */
[----:B------:R-:W-:-:S03]  /*cb90*/  IMAD R10, R6, 0x2800, RZ ;  /* 0x00002800060a7824 */ /* 0x000fc600078e02ff */
[----:B------:R-:W1:Y:S02]  /*cba0*/  SYNCS.PHASECHK.TRANS64.TRYWAIT P3, [R12+URZ+0x13260], R3 ;  /* 0x013260030c0075a7 */ /* 0x000e64000806017f */
[----:B-1----:R-:W-:Y:S05]  /*cbb0*/  @!P3 BRA `(.L_x_11764) ;  /* 0x0000001000e0b947 */ /* 0x002fea0003800000 */
.L_x_11806:
[C---:B-1----:R-:W-:Y:S01]  /*cbc0*/  LOP3.LUT R3, R10.reuse, R23, RZ, 0xfc, !PT ;  /* 0x000000170a037212 */ /* 0x042fe200078efcff */
[----:B------:R-:W-:Y:S05]  /*cbd0*/  WARPSYNC.ALL ;  /* 0x0000000000007948 */ /* 0x000fea0003800000 */
[----:B------:R-:W1:Y:S01]  /*cbe0*/  LDSM.16.MT88.4 R4, [R3+UR40+0x6000] ;  /* 0x006000280304783b */ /* 0x000e620008004200 */
[----:B------:R-:W-:-:S05]  /*cbf0*/  LOP3.LUT R13, R10, R22, RZ, 0xfc, !PT ;  /* 0x000000160a0d7212 */ /* 0x000fca00078efcff */
[----:B------:R-:W-:Y:S01]  /*cc00*/  VIADD R13, R13, UR40 ;  /* 0x000000280d0d7c36 */ /* 0x000fe20008000000 */
        /* <DEDUP_REMOVED lines=37> */
.L_x_11765:
[----:B--2---:R4:W-:Y:S01]  /*ce60*/  SYNCS.ARRIVE.TRANS64.A1T0 RZ, [R12+URZ+0x13250], RZ ;  /* 0x013250ff0cff79a7 */ /* 0x0049e2000810003f */
[----:B------:R-:W-:Y:S01]  /*ce70*/  BAR.SYNC.DEFER_BLOCKING 0x2, 0x80 ;  /* 0x0082000000007b1d */ /* 0x000fe20000010000 */
[----:B------:R-:W-:Y:S01]  /*ce80*/  ISETP.GT.AND P0, PT, R0, RZ, PT ;  /* 0x000000ff0000720c */ /* 0x000fe20003f04270 */
[----:B------:R-:W-:Y:S02]  /*ce90*/  @!P2 VIADD R3, R12, 0x13280 ;  /* 0x000132800c03a836 */ /* 0x000fe40000000000 */
[----:B------:R-:W-:Y:S02]  /*cea0*/  VIADD R0, R0, 0xffffffff ;  /* 0xffffffff00007836 */ /* 0x000fe40000000000 */
[----:B------:R-:W-:Y:S01]  /*ceb0*/  IMAD.MOV.U32 R7, RZ, RZ, R17 ;  /* 0x000000ffff077224 */ /* 0x000fe200078e0011 */
[----:B------:R-:W-:Y:S01]  /*cec0*/  @!P2 PRMT R3, RZ, 0x654, R3 ;  /* 0x00000654ff03a816 */ /* 0x000fe20000000003 */
[----:B------:R-:W-:-:S03]  /*ced0*/  IMAD.MOV.U32 R6, RZ, RZ, R16 ;  /* 0x000000ffff067224 */ /* 0x000fc600078e0010 */
[----:B------:R4:W-:Y:S03]  /*cee0*/  @!P2 SYNCS.ARRIVE.TRANS64.RED.A1T0 RZ, [R3+URZ], RZ ;  /* 0x000000ff03ffa9a7 */ /* 0x0009e6000810043f */
[----:B------:R-:W-:Y:S05]  /*cef0*/  @P0 BRA `(.L_x_11766) ;  /* 0xfffffff400580947 */ /* 0x000fea000383ffff */
.L_x_11746:
[----:B------:R-:W-:Y:S01]  /*cf00*/  BSSY B0, `(.L_x_11767) ;  /* 0x000000f000007945 */ /* 0x000fe20003800000 */
[----:B------:R-:W-:-:S03]  /*cf10*/  ISETP.NE.AND P1, PT, R28, 0x3, PT ;  /* 0x000000031c00780c */ /* 0x000fc60003f25270 */
[----:B------:R-:W-:Y:S10]  /*cf20*/  @P2 BRA `(.L_x_11768) ;  /* 0x0000000000302947 */ /* 0x000ff40003800000 */
[----:B------:R-:W5:Y:S01]  /*cf30*/  S2R R7, SR_LANEID ;  /* 0x0000000000077919 */ /* 0x000f620000000000 */
[----:B------:R-:W-:Y:S01]  /*cf40*/  VOTEU.ANY UR4, UPT, PT ;  /* 0x0000000000047886 */ /* 0x000fe200038e0100 */
[----:B-1234-:R-:W1:Y:S01]  /*cf50*/  LDC.64 R2, c[0x0][0xdf0] ;  /* 0x00037c00ff027b82 */ /* 0x01ee620000000a00 */
[----:B------:R-:W5:Y:S08]  /*cf60*/  FLO.U32 R0, UR4 ;  /* 0x0000000400007d00 */ /* 0x000f7000080e0000 */
[----:B------:R-:W1:Y:S01]  /*cf70*/  POPC R5, UR4 ;  /* 0x0000000400057d09 */ /* 0x000e620008000000 */
[----:B-----5:R-:W-:-:S13]  /*cf80*/  ISETP.EQ.U32.AND P0, PT, R0, R7, PT ;  /* 0x000000070000720c */ /* 0x020fda0003f02070 */
[----:B-1----:R-:W2:Y:S01]  /*cf90*/  @P0 ATOMG.E.ADD.STRONG.GPU PT, R3, desc[UR46][R2.64], R5 ;  /* 0x00000005020309a8 */ /* 0x002ea200081ee1ee */
[----:B------:R-:W1:Y:S02]  /*cfa0*/  S2R R4, SR_LTMASK ;  /* 0x0000000000047919 */ /* 0x000e640000003900 */
[----:B-1----:R-:W-:-:S04]  /*cfb0*/  LOP3.LUT R4, R4, UR4, RZ, 0xc0, !PT ;  /* 0x0000000404047c12 */ /* 0x002fc8000f8ec0ff */
[----:B------:R-:W1:Y:S01]  /*cfc0*/  POPC R7, R4 ;  /* 0x0000000400077309 */ /* 0x000e620000000000 */
[----:B--2---:R-:W1:Y:S02]  /*cfd0*/  SHFL.IDX PT, R0, R3, R0, 0x1f ;  /* 0x00001f0003007589 */ /* 0x004e6400000e0000 */
[----:B-1----:R-:W-:-:S07]  /*cfe0*/  IADD3 R24, R0, UR42, R7 ;  /* 0x0000002a00187c10 */ /* 0x002fce000fffe007 */
.L_x_11768:
[----:B------:R-:W-:Y:S05]  /*cff0*/  BSYNC B0 ;  /* 0x0000000000007941 */ /* 0x000fea0003800000 */
.L_x_11767:
[----:B------:R-:W-:Y:S05]  /*d000*/  @!P1 BRA `(.L_x_11769) ;  /* 0x0000000000049947 */ /* 0x000fea0003800000 */
[----:B------:R-:W-:Y:S01]  /*d010*/  BPT.TRAP 0x1 ;  /* 0x000000040000795c */ /* 0x000fe20000300000 */
.L_x_11769:
[----:B-1234-:R-:W-:Y:S01]  /*d020*/  LOP3.LUT R3, R17, 0x1, RZ, 0x3c, !PT ;  /* 0x0000000111037812 */ /* 0x01efe200078e3cff */
[----:B------:R-:W-:Y:S01]  /*d030*/  BSSY B0, `(.L_x_11770) ;  /* 0x0000006000007945 */ /* 0x000fe20003800000 */
[----:B------:R-:W-:Y:S02]  /*d040*/  LEA R2, R16, UR40, 0x3 ;  /* 0x0000002810027c11 */ /* 0x000fe4000f8e18ff */
[----:B------:R-:W-:Y:S02]  /*d050*/  SHF.L.U32 R3, R3, 0x1f, RZ ;  /* 0x0000001f03037819 */ /* 0x000fe400000006ff */
[----:B------:R-:W-:Y:S02]  /*d060*/  ISETP.NE.AND P1, PT, R25, 0x3, PT ;  /* 0x000000031900780c */ /* 0x000fe40003f25270 */
[----:B------:R-:W1:Y:S02]  /*d070*/  SYNCS.PHASECHK.TRANS64.TRYWAIT P0, [R2+URZ+0x13270], R3 ;  /* 0x01327003020075a7 */ /* 0x000e64000800017f */
[----:B-1----:R-:W-:Y:S09]  /*d080*/  @!P0 BRA `(.L_x_11771) ;  /* 0x0000000c00c08947 */ /* 0x002ff20003800000 */
.L_x_11807:
[----:B------:R-:W-:Y:S05]  /*d090*/  BSYNC B0 ;  /* 0x0000000000007941 */ /* 0x000fea0003800000 */
.L_x_11770:
[----:B------:R-:W-:Y:S05]  /*d0a0*/  @!P1 BRA `(.L_x_11772) ;  /* 0x0000000000049947 */ /* 0x000fea0003800000 */
[----:B------:R-:W-:Y:S01]  /*d0b0*/  BPT.TRAP 0x1 ;  /* 0x000000040000795c */ /* 0x000fe20000300000 */
.L_x_11772:
[----:B------:R-:W-:Y:S01]  /*d0c0*/  SHF.L.U32 R5, R17, 0x1f, RZ ;  /* 0x0000001f11057819 */ /* 0x000fe200000006ff */
[----:B-1----:R-:W-:-:S03]  /*d0d0*/  IMAD R3, R16, 0x2800, RZ ;  /* 0x0000280010037824 */ /* 0x002fc600078e02ff */
[----:B------:R-:W1:Y:S02]  /*d0e0*/  SYNCS.PHASECHK.TRANS64.TRYWAIT P0, [R2+URZ+0x13260], R5 ;  /* 0x01326005020075a7 */ /* 0x000e64000800017f */
[----:B------:R-:W-:Y:S01]  /*d0f0*/  LOP3.LUT R0, R3, R23, RZ, 0xfc, !PT ;  /* 0x0000001703007212 */ /* 0x000fe200078efcff */
[----:B-1----:R-:W-:Y:S06]  /*d100*/  @!P0 BRA `(.L_x_11773) ;  /* 0x0000000c00b48947 */ /* 0x002fec0003800000 */
.L_x_11808:
[----:B------:R-:W-:Y:S05]  /*d110*/  WARPSYNC.ALL ;  /* 0x0000000000007948 */ /* 0x000fea0003800000 */
[----:B-1----:R-:W1:Y:S01]  /*d120*/  LDSM.16.MT88.4 R4, [R0+UR40+0x6000] ;  /* 0x006000280004783b */ /* 0x002e620008004200 */
        /* <DEDUP_REMOVED lines=39> */
.L_x_11774:
[----:B--2---:R-:W-:Y:S01]  /*d3a0*/  SYNCS.ARRIVE.TRANS64.A1T0 RZ, [R2+URZ+0x13250], RZ ;  /* 0x013250ff02ff79a7 */ /* 0x004fe2000810003f */
[----:B------:R-:W-:Y:S02]  /*d3b0*/  @!P2 VIADD R0, R2, 0x13280 ;  /* 0x000132800200a836 */ /* 0x000fe40000000000 */
[----:B------:R-:W-:-:S03]  /*d3c0*/  VIADD R16, R16, 0x1 ;  /* 0x0000000110107836 */ /* 0x000fc60000000000 */
[----:B------:R-:W-:Y:S01]  /*d3d0*/  @!P2 PRMT R0, RZ, 0x654, R0 ;  /* 0x00000654ff00a816 */ /* 0x000fe20000000000 */
[----:B------:R-:W-:Y:S01]  /*d3e0*/  BAR.SYNC.DEFER_BLOCKING 0x2, 0x80 ;  /* 0x0082000000007b1d */ /* 0x000fe20000010000 */
[----:B------:R-:W-:-:S04]  /*d3f0*/  ISETP.NE.AND P0, PT, R16, 0x2, PT ;  /* 0x000000021000780c */ /* 0x000fc80003f05270 */
[----:B------:R-:W-:Y:S01]  /*d400*/  SEL R16, R16, RZ, P0 ;  /* 0x000000ff10107207 */ /* 0x000fe20000000000 */
[----:B------:R2:W-:Y:S02]  /*d410*/  @!P2 SYNCS.ARRIVE.TRANS64.RED.A1T0 RZ, [R0+URZ], RZ ;  /* 0x000000ff00ffa9a7 */ /* 0x0005e4000810043f */
[----:B--2---:R-:W-:-:S04]  /*d420*/  SEL R0, RZ, 0x1, P0 ;  /* 0x00000001ff007807 */ /* 0x004fc80000000000 */
[----:B------:R-:W-:-:S07]  /*d430*/  LOP3.LUT R17, R17, R0, RZ, 0x3c, !PT ;  /* 0x0000000011117212 */ /* 0x000fce00078e3cff */
.L_x_11730:
[----:B------:R-:W-:Y:S05]  /*d440*/  BSYNC B6 ;  /* 0x0000000000067941 */ /* 0x000fea0003800000 */
.L_x_11728:
[----:B------:R-:W2:Y:S02]  /*d450*/  LDL R0, [R1+0x4] ;  /* 0x0000040001007983 */ /* 0x000ea40000100800 */
[----:B--2---:R-:W-:-:S13]  /*d460*/  ISETP.NE.AND P0, PT, R0, RZ, PT ;  /* 0x000000ff0000720c */ /* 0x004fda0003f05270 */
        /* <DEDUP_REMOVED lines=8> */
.L_x_11775:
[----:B------:R-:W2:Y:S01]  /*d4f0*/  S2R R0, SR_TID.X ;  /* 0x0000000000007919 */ /* 0x000ea20000002100 */
[----:B------:R-:W-:Y:S01]  /*d500*/  BAR.SYNC.DEFER_BLOCKING 0x4, 0x200 ;  /* 0x0108000000007b1d */ /* 0x000fe20000010000 */
[----:B--2---:R-:W-:-:S04]  /*d510*/  LOP3.LUT R0, R0, 0x7f, RZ, 0xc0, !PT ;  /* 0x0000007f00007812 */ /* 0x004fc800078ec0ff */
[----:B------:R-:W-:-:S13]  /*d520*/  ISETP.NE.AND P0, PT, R0, RZ, PT ;  /* 0x000000ff0000720c */ /* 0x000fda0003f05270 */
[----:B-1----:R-:W1:Y:S01]  /*d530*/  @!P0 S2R R3, SR_CgaCtaId ;  /* 0x0000000000038919 */ /* 0x002e620000008800 */
[----:B------:R-:W-:-:S04]  /*d540*/  @!P0 MOV R0, 0x400 ;  /* 0x0000040000008802 */ /* 0x000fc80000000f00 */
[----:B-1----:R-:W-:Y:S02]  /*d550*/  @!P0 LEA R3, R3, R0, 0x18 ;  /* 0x0000000003038211 */ /* 0x002fe400078ec0ff */
[----:B------:R-:W1:Y:S04]  /*d560*/  SHFL.IDX PT, R0, R24, RZ, 0x1f ;  /* 0x00001fff18007589 */ /* 0x000e6800000e0000 */
[----:B------:R1:W-:Y:S02]  /*d570*/  @!P0 STS [R3+0x132d0], R24 ;  /* 0x0132d01803008388 */ /* 0x0003e40000000800 */
[----:B-1----:R-:W-:Y:S01]  /*d580*/  IMAD.MOV.U32 R24, RZ, RZ, R0 ;  /* 0x000000ffff187224 */ /* 0x002fe200078e0000 */
[----:B------:R-:W-:Y:S06]  /*d590*/  BAR.ARV 0x5, 0x200 ;  /* 0x0148000000007b1d */ /* 0x000fec0000002000 */
.L_x_11776:
[----:B------:R-:W-:Y:S02]  /*d5a0*/  ULDC UR4, c[0x0][0xda8] ;  /* 0x00036a0000047ab9 */ /* 0x000fe40000000800 */
[----:B--2---:R-:W-:-:S13]  /*d5b0*/  ISETP.GE.AND P0, PT, R24, UR4, PT ;  /* 0x0000000418007c0c */ /* 0x004fda000bf06270 */
[----:B------:R-:W-:Y:S05]  /*d5c0*/  @!P0 BRA `(.L_x_11777) ;  /* 0xffffffd800d48947 */ /* 0x000fea000383ffff */
.L_x_11725:
[----:B-1----:R-:W1:Y:S01]  /*d5d0*/  S2R R3, SR_CgaCtaId ;  /* 0x0000000000037919 */ /* 0x002e620000008800 */
[----:B------:R-:W-:Y:S01]  /*d5e0*/  VIADD R27, R27, 0x1 ;  /* 0x000000011b1b7836 */ /* 0x000fe20000000000 */
[----:B------:R-:W-:Y:S01]  /*d5f0*/  MOV R2, 0x400 ;  /* 0x0000040000027802 */ /* 0x000fe20000000f00 */
[----:B------:R-:W-:Y:S03]  /*d600*/  BSSY B0, `(.L_x_11778) ;  /* 0x0000008000007945 */ /* 0x000fe60003800000 */
[----:B------:R-:W-:-:S04]  /*d610*/  LEA.HI R0, R27, R27, RZ, 0x1 ;  /* 0x0000001b1b007211 */ /* 0x000fc800078f08ff */
[----:B------:R-:W-:-:S05]  /*d620*/  LOP3.LUT R0, R0, 0xfffffffe, RZ, 0xc0, !PT ;  /* 0xfffffffe00007812 */ /* 0x000fca00078ec0ff */
[----:B------:R-:W-:-:S05]  /*d630*/  IMAD.IADD R0, R27, 0x1, -R0 ;  /* 0x000000011b007824 */ /* 0x000fca00078e0a00 */
[----:B------:R-:W-:Y:S02]  /*d640*/  SHF.L.U32 R0, R0, 0x1f, RZ ;  /* 0x0000001f00007819 */ /* 0x000fe400000006ff */
[----:B-1----:R-:W-:-:S04]  /*d650*/  LEA R7, R3, R2, 0x18 ;  /* 0x0000000203077211 */ /* 0x002fc800078ec0ff */
[----:B------:R-:W1:Y:S02]  /*d660*/  SYNCS.PHASECHK.TRANS64.TRYWAIT P0, [R7+URZ+0x13220], R0 ;  /* 0x01322000070075a7 */ /* 0x000e64000800017f */
[----:B-1----:R-:W-:Y:S05]  /*d670*/  @!P0 BRA `(.L_x_11779) ;  /* 0x00000008006c8947 */ /* 0x002fea0003800000 */
.L_x_11809:
[----:B------:R-:W-:Y:S05]  /*d680*/  BSYNC B0 ;  /* 0x0000000000007941 */ /* 0x000fea0003800000 */
.L_x_11778:
[----:B------:R-:W-:-:S03]  /*d690*/  UMOV UR4, 0xffffffff ;  /* 0xffffffff00047882 */ /* 0x000fc60000000000 */
[----:B------:R-:W-:Y:S05]  /*d6a0*/  BRA.DIV UR4, `(.L_x_11780) ;  /* 0x0000000a04747947 */ /* 0x000fea000b800000 */
[----:B-1----:R-:W1:Y:S02]  /*d6b0*/  S2R R0, SR_TID.X ;  /* 0x0000000000007919 */ /* 0x002e640000002100 */
[----:B-1----:R-:W-:-:S04]  /*d6c0*/  SHF.R.U32.HI R0, RZ, 0x5, R0 ;  /* 0x00000005ff007819 */ /* 0x002fc80000011600 */
[----:B------:R-:W-:-:S05]  /*d6d0*/  LOP3.LUT R0, R0, 0x3, RZ, 0xc0, !PT ;  /* 0x0000000300007812 */ /* 0x000fca00078ec0ff */
[----:B------:R1:W2:Y:S02]  /*d6e0*/  SHFL.IDX PT, R14, R0, RZ, 0x1f ;  /* 0x00001fff000e7589 */ /* 0x0002a400000e0000 */
.L_x_11812:
[----:B--2---:R-:W-:Y:S01]  /*d6f0*/  ISETP.NE.AND P0, PT, R14, RZ, PT ;  /* 0x000000ff0e00720c */ /* 0x004fe20003f05270 */
[----:B------:R-:W-:-:S12]  /*d700*/  BSSY B0, `(.L_x_11781) ;  /* 0x000002a000007945 */ /* 0x000fd80003800000 */
[----:B------:R-:W-:Y:S05]  /*d710*/  @P0 BRA `(.L_x_11782) ;  /* 0x0000000000a00947 */ /* 0x000fea0003800000 */
[----:B------:R-:W-:-:S03]  /*d720*/  UMOV UR4, 0xffffffff ;  /* 0xffffffff00047882 */ /* 0x000fc60000000000 */
[----:B------:R-:W-:Y:S05]  /*d730*/  BRA.DIV UR4, `(.L_x_11783) ;  /* 0x0000000a04847947 */ /* 0x000fea000b800000 */
[----:B------:R-:W-:-:S13]  /*d740*/  ELECT P6, URZ, PT ;  /* 0x00000000003f782f */ /* 0x000fda00038c0000 */
.L_x_11815:
[----:B------:R-:W-:Y:S05]  /*d750*/  @!P6 BRA `(.L_x_11782) ;  /* 0x000000000090e947 */ /* 0x000fea0003800000 */
[----:B------:R-:W-:-:S04]  /*d760*/  LOP3.LUT R26, R26, 0x2, RZ, 0xfc, !PT ;  /* 0x000000021a1a7812 */ /* 0x000fc800078efcff */
[----:B------:R-:W-:-:S13]  /*d770*/  ISETP.NE.AND P0, PT, R26, 0x3, PT ;  /* 0x000000031a00780c */ /* 0x000fda0003f05270 */
[----:B------:R-:W-:Y:S05]  /*d780*/  @!P0 BRA `(.L_x_11784) ;  /* 0x0000000000048947 */ /* 0x000fea0003800000 */
[----:B------:R-:W-:Y:S01]  /*d790*/  BPT.TRAP 0x1 ;  /* 0x000000040000795c */ /* 0x000fe20000300000 */
.L_x_11784:
[----:B------:R-:W-:Y:S01]  /*d7a0*/  VIADD R3, R7, 0x13240 ;  /* 0x0001324007037836 */ /* 0x000fe20000000000 */
[----:B------:R-:W-:Y:S01]  /*d7b0*/  SHF.L.U32 R4, R17, 0x1f, RZ ;  /* 0x0000001f11047819 */ /* 0x000fe200000006ff */
[C---:B-1----:R-:W-:Y:S02]  /*d7c0*/  VIADD R0, R16.reuse, 0x1 ;  /* 0x0000000110007836 */ /* 0x042fe40000000000 */
        /* <DEDUP_REMOVED lines=9> */
.L_x_11816:
[----:B------:R-:W2:Y:S02]  /*d860*/  SYNCS.PHASECHK.TRANS64.TRYWAIT P1, [R3+URZ], R0 ;  /* 0x00000000030075a7 */ /* 0x000ea4000802017f */
[----:B--2---:R-:W-:Y:S05]  /*d870*/  @!P1 BRA `(.L_x_11786) ;  /* 0x0000000800689947 */ /* 0x004fea0003800000 */
.L_x_11817:
[----:B------:R-:W-:Y:S05]  /*d880*/  @!P0 BRA `(.L_x_11787) ;  /* 0x0000000000048947 */ /* 0x000fea0003800000 */
[----:B------:R-:W-:Y:S01]  /*d890*/  BPT.TRAP 0x1 ;  /* 0x000000040000795c */ /* 0x000fe20000300000 */
.L_x_11787:
[----:B--2---:R-:W-:-:S04]  /*d8a0*/  IMAD R3, R16, 0x8, R7 ;  /* 0x0000000810037824 */ /* 0x004fc800078e0207 */
[----:B------:R-:W2:Y:S02]  /*d8b0*/  SYNCS.PHASECHK.TRANS64.TRYWAIT P1, [R3+URZ+0x13260], R4 ;  /* 0x01326004030075a7 */ /* 0x000ea4000802017f */
[----:B--2---:R-:W-:Y:S05]  /*d8c0*/  @!P1 BRA `(.L_x_11788) ;  /* 0x0000000800689947 */ /* 0x004fea0003800000 */
.L_x_11818:
[----:B------:R-:W-:Y:S05]  /*d8d0*/  @!P0 BRA `(.L_x_11789) ;  /* 0x0000000000048947 */ /* 0x000fea0003800000 */
[----:B------:R-:W-:Y:S01]  /*d8e0*/  BPT.TRAP 0x1 ;  /* 0x000000040000795c */ /* 0x000fe20000300000 */
.L_x_11789:
[----:B-1----:R-:W-:-:S04]  /*d8f0*/  IMAD R5, R6, 0x8, R7 ;  /* 0x0000000806057824 */ /* 0x002fc800078e0207 */
[----:B------:R-:W1:Y:S02]  /*d900*/  SYNCS.PHASECHK.TRANS64.TRYWAIT P1, [R5+URZ+0x13260], R0 ;  /* 0x01326000050075a7 */ /* 0x000e64000802017f */
[----:B-1----:R-:W-:Y:S05]  /*d910*/  @!P1 BRA `(.L_x_11790) ;  /* 0x0000000800689947 */ /* 0x002fea0003800000 */
.L_x_11819:
[----:B------:R-:W-:Y:S05]  /*d920*/  @!P0 BRA `(.L_x_11791) ;  /* 0x0000000000048947 */ /* 0x000fea0003800000 */
[----:B------:R-:W-:Y:S01]  /*d930*/  BPT.TRAP 0x1 ;  /* 0x000000040000795c */ /* 0x000fe20000300000 */
.L_x_11791:
[----:B------:R-:W3:Y:S02]  /*d940*/  SYNCS.PHASECHK.TRANS64.TRYWAIT P0, [R3+URZ+0x13280], R4 ;  /* 0x01328004030075a7 */ /* 0x000ee4000800017f */
[----:B---3--:R-:W-:Y:S05]  /*d950*/  @!P0 BRA `(.L_x_11792) ;  /* 0x00000008006c8947 */ /* 0x008fea0003800000 */
.L_x_11793:
[----:B----4-:R4:W1:Y:S02]  /*d960*/  SYNCS.PHASECHK.TRANS64.TRYWAIT P0, [R5+URZ+0x13280], R0 ;  /* 0x01328000050075a7 */ /* 0x010864000800017f */
[----:B-1----:R-:W-:Y:S05]  /*d970*/  @!P0 NANOSLEEP.SYNCS 0x989680 ;  /* 0x009896800000895d */ /* 0x002fea0003900000 */
[----:B------:R-:W1:Y:S02]  /*d980*/  @!P0 SYNCS.PHASECHK.TRANS64 P0, [R5+URZ+0x13280], R0 ;  /* 0x01328000050085a7 */ /* 0x000e64000800007f */
[----:B-1----:R-:W-:Y:S05]  /*d990*/  @!P0 BRA `(.L_x_11793) ;  /* 0xfffffffc00f08947 */ /* 0x002fea000383ffff */
.L_x_11782:
[----:B------:R-:W-:Y:S05]  /*d9a0*/  BSYNC B0 ;  /* 0x0000000000007941 */ /* 0x000fea0003800000 */
.L_x_11781:
[----:B------:R-:W-:Y:S05]  /*d9b0*/  EXIT ;  /* 0x000000000000794d */ /* 0x000fea0003800000 */
.L_x_11679:
[----:B-1----:R-:W-:-:S04]  /*d9c0*/  IMAD.U32 R3, RZ, RZ, UR40 ;  /* 0x00000028ff037e24 */ /* 0x002fc8000f8e00ff */
[----:B------:R1:W2:Y:S03]  /*d9d0*/  SYNCS.PHASECHK.TRANS64.TRYWAIT P0, [R3+URZ+0x13200], R0 ;  /* 0x01320000030075a7 */ /* 0x0002a6000800017f */
[----:B--2---:R-:W-:Y:S05]  /*d9e0*/  @!P0 NANOSLEEP.SYNCS 0x989680 ;  /* 0x009896800000895d */ /* 0x004fea0003900000 */
[----:B------:R-:W2:Y:S02]  /*d9f0*/  @!P0 SYNCS.PHASECHK.TRANS64 P0, [R3+URZ+0x13200], R0 ;  /* 0x01320000030085a7 */ /* 0x000ea4000800007f */
[----:B--2---:R-:W-:Y:S05]  /*da00*/  @!P0 BRA `(.L_x_11679) ;  /* 0xfffffffc00ec8947 */ /* 0x004fea000383ffff */
[----:B------:R-:W-:Y:S05]  /*da10*/  BRA `(.L_x_11794) ;  /* 0xffffff3c00a87947 */ /* 0x000fea000383ffff */
.L_x_11683:
[----:B--2---:R2:W3:Y:S02]  /*da20*/  SYNCS.PHASECHK.TRANS64.TRYWAIT P0, [R4+URZ+0x13230], R3 ;  /* 0x01323003040075a7 */ /* 0x0044e4000800017f */
[----:B---3--:R-:W-:Y:S05]  /*da30*/  @!P0 NANOSLEEP.SYNCS 0x989680 ;  /* 0x009896800000895d */ /* 0x008fea0003900000 */
[----:B------:R-:W3:Y:S02]  /*da40*/  @!P0 SYNCS.PHASECHK.TRANS64 P0, [R4+URZ+0x13230], R3 ;  /* 0x01323003040085a7 */ /* 0x000ee4000800007f */
[----:B---3--:R-:W-:Y:S05]  /*da50*/  @!P0 BRA `(.L_x_11683) ;  /* 0xfffffffc00f08947 */ /* 0x008fea000383ffff */
[----:B------:R-:W-:Y:S05]  /*da60*/  BRA `(.L_x_11682) ;  /* 0xffffff3c00c07947 */ /* 0x000fea000383ffff */
.L_x_11688:
[----:B--2---:R-:W-:-:S04]  /*da70*/  IMAD.U32 R3, RZ, RZ, UR7 ;  /* 0x00000007ff037e24 */ /* 0x004fc8000f8e00ff */
[----:B------:R2:W3:Y:S03]  /*da80*/  SYNCS.PHASECHK.TRANS64.TRYWAIT P2, [R3+URZ+0x13230], R0 ;  /* 0x01323000030075a7 */ /* 0x0004e6000804017f */
[----:B---3--:R-:W-:Y:S05]  /*da90*/  @!P2 NANOSLEEP.SYNCS 0x989680 ;  /* 0x009896800000a95d */ /* 0x008fea0003900000 */
[----:B------:R-:W3:Y:S02]  /*daa0*/  @!P2 SYNCS.PHASECHK.TRANS64 P2, [R3+URZ+0x13230], R0 ;  /* 0x013230000300a5a7 */ /* 0x000ee4000804007f */
[----:B---3--:R-:W-:Y:S05]  /*dab0*/  @!P2 BRA `(.L_x_11688) ;  /* 0xfffffffc00eca947 */ /* 0x008fea000383ffff */
[----:B------:R-:W-:Y:S05]  /*dac0*/  BRA `(.L_x_11687) ;  /* 0xffffff6800787947 */ /* 0x000fea000383ffff */
.L_x_11692:
[----:B--2---:R-:W-:-:S04]  /*dad0*/  IMAD.U32 R3, RZ, RZ, UR11 ;  /* 0x0000000bff037e24 */ /* 0x004fc8000f8e00ff */
[----:B------:R2:W3:Y:S03]  /*dae0*/  SYNCS.PHASECHK.TRANS64.TRYWAIT P2, [R3+URZ+0x13250], R0 ;  /* 0x01325000030075a7 */ /* 0x0004e6000804017f */
[----:B---3--:R-:W-:Y:S05]  /*daf0*/  @!P2 NANOSLEEP.SYNCS 0x989680 ;  /* 0x009896800000a95d */ /* 0x008fea0003900000 */
[----:B------:R-:W3:Y:S02]  /*db00*/  @!P2 SYNCS.PHASECHK.TRANS64 P2, [R3+URZ+0x13250], R0 ;  /* 0x013250000300a5a7 */ /* 0x000ee4000804007f */
[----:B---3--:R-:W-:Y:S05]  /*db10*/  @!P2 BRA `(.L_x_11692) ;  /* 0xfffffffc00eca947 */ /* 0x008fea000383ffff */
[----:B------:R-:W-:Y:S05]  /*db20*/  BRA `(.L_x_11691) ;  /* 0xffffff6c00807947 */ /* 0x000fea000383ffff */
.L_x_11699:
[----:B--2---:R-:W-:-:S04]  /*db30*/  IMAD.U32 R3, RZ, RZ, UR5 ;  /* 0x00000005ff037e24 */ /* 0x004fc8000f8e00ff */
[----:B------:R2:W3:Y:S03]  /*db40*/  SYNCS.PHASECHK.TRANS64.TRYWAIT P2, [R3+URZ+0x13230], R0 ;  /* 0x01323000030075a7 */ /* 0x0004e6000804017f */
[----:B---3--:R-:W-:Y:S05]  /*db50*/  @!P2 NANOSLEEP.SYNCS 0x989680 ;  /* 0x009896800000a95d */ /* 0x008fea0003900000 */
[----:B------:R-:W3:Y:S02]  /*db60*/  @!P2 SYNCS.PHASECHK.TRANS64 P2, [R3+URZ+0x13230], R0 ;  /* 0x013230000300a5a7 */ /* 0x000ee4000804007f */
[----:B---3--:R-:W-:Y:S05]  /*db70*/  @!P2 BRA `(.L_x_11699) ;  /* 0xfffffffc00eca947 */ /* 0x008fea000383ffff */
[----:B------:R-:W-:Y:S05]  /*db80*/  BRA `(.L_x_11698) ;  /* 0xffffff9400b07947 */ /* 0x000fea000383ffff */
.L_x_11703:
[----:B--2---:R-:W-:-:S04]  /*db90*/  IMAD.U32 R3, RZ, RZ, UR5 ;  /* 0x00000005ff037e24 */ /* 0x004fc8000f8e00ff */
[----:B------:R2:W3:Y:S03]  /*dba0*/  SYNCS.PHASECHK.TRANS64.TRYWAIT P2, [R3+URZ+0x13250], R0 ;  /* 0x01325000030075a7 */ /* 0x0004e6000804017f */
[----:B---3--:R-:W-:Y:S05]  /*dbb0*/  @!P2 NANOSLEEP.SYNCS 0x989680 ;  /* 0x009896800000a95d */ /* 0x008fea0003900000 */
[----:B------:R-:W3:Y:S02]  /*dbc0*/  @!P2 SYNCS.PHASECHK.TRANS64 P2, [R3+URZ+0x13250], R0 ;  /* 0x013250000300a5a7 */ /* 0x000ee4000804007f */
[----:B---3--:R-:W-:Y:S05]  /*dbd0*/  @!P2 BRA `(.L_x_11703) ;  /* 0xfffffffc00eca947 */ /* 0x008fea000383ffff */
[----:B------:R-:W-:Y:S05]  /*dbe0*/  BRA `(.L_x_11702) ;  /* 0xffffff9800bc7947 */ /* 0x000fea000383ffff */
.L_x_11709:
[----:B--2---:R-:W-:-:S04]  /*dbf0*/  IMAD.U32 R7, RZ, RZ, UR5 ;  /* 0x00000005ff077e24 */ /* 0x004fc8000f8e00ff */
[----:B------:R2:W1:Y:S03]  /*dc00*/  SYNCS.PHASECHK.TRANS64.TRYWAIT P2, [R7+URZ+0x13250], R6 ;  /* 0x01325006070075a7 */ /* 0x000466000804017f */
[----:B-1----:R-:W-:Y:S05]  /*dc10*/  @!P2 NANOSLEEP.SYNCS 0x989680 ;  /* 0x009896800000a95d */ /* 0x002fea0003900000 */
[----:B------:R-:W1:Y:S02]  /*dc20*/  @!P2 SYNCS.PHASECHK.TRANS64 P2, [R7+URZ+0x13250], R6 ;  /* 0x013250060700a5a7 */ /* 0x000e64000804007f */
[----:B-1----:R-:W-:Y:S05]  /*dc30*/  @!P2 BRA `(.L_x_11709) ;  /* 0xfffffffc00eca947 */ /* 0x002fea000383ffff */
[----:B------:R-:W-:Y:S05]  /*dc40*/  BRA `(.L_x_11708) ;  /* 0xffffffb800087947 */ /* 0x000fea000383ffff */
.L_x_11735:
[----:B------:R-:W-:Y:S02]  /*dc50*/  IMAD.MOV.U32 R13, RZ, RZ, R6 ;  /* 0x000000ffff0d7224 */ /* 0x000fe400078e0006 */
[----:B------:R-:W-:Y:S02]  /*dc60*/  IMAD.MOV.U32 R12, RZ, RZ, RZ ;  /* 0x000000ffff0c7224 */ /* 0x000fe400078e00ff */
[----:B------:R-:W-:Y:S02]  /*dc70*/  IMAD.MOV.U32 R11, RZ, RZ, 0x1f ;  /* 0x0000001fff0b7424 */ /* 0x000fe400078e00ff */
[----:B------:R-:W-:-:S07]  /*dc80*/  IMAD.MOV.U32 R15, RZ, RZ, -0x1 ;  /* 0xffffffffff0f7424 */ /* 0x000fce00078e00ff */
[----:B------:R-:W-:Y:S05]  /*dc90*/  WARPSYNC.COLLECTIVE R15, `(.L_x_11795) ;  /* 0x000000000f087348 */ /* 0x000fea0003c00000 */
[----:B------:R1:W2:Y:S02]  /*dca0*/  SHFL.IDX P6, R14, R13, R12, R11 ;  /* 0x0000000c0d0e7389 */ /* 0x0002a400000c000b */
[----:B-12---:R-:W-:Y:S01]  /*dcb0*/  ENDCOLLECTIVE ;  /* 0x000000000000791b */ /* 0x006fe20003800000 */
.L_x_11795:
[----:B------:R-:W-:Y:S05]  /*dcc0*/  BRA `(.L_x_11796) ;  /* 0xffffffe000287947 */ /* 0x000fea000383ffff */
.L_x_11737:
[----:B------:R-:W-:Y:S01]  /*dcd0*/  BSSY B0, `(.L_x_11797) ;  /* 0x0000006000007945 */ /* 0x000fe20003800000 */
[----:B------:R-:W-:-:S07]  /*dce0*/  IMAD.MOV.U32 R15, RZ, RZ, -0x1 ;  /* 0xffffffffff0f7424 */ /* 0x000fce00078e00ff */
[----:B-1----:R-:W-:Y:S05]  /*dcf0*/  WARPSYNC.COLLECTIVE R15, `(.L_x_11798) ;  /* 0x000000000f0c7348 */ /* 0x002fea0003c00000 */
[----:B------:R-:W-:Y:S02]  /*dd00*/  ELECT P6, UR62, PT ;  /* 0x00000000003e782f */ /* 0x000fe400038c0000 */
[----:B------:R-:W-:Y:S01]  /*dd10*/  MOV R14, UR62 ;  /* 0x0000003e000e7c02 */ /* 0x000fe20008000f00 */
[----:B-1----:R-:W-:Y:S10]  /*dd20*/  ENDCOLLECTIVE ;  /* 0x000000000000791b */ /* 0x002ff40003800000 */
.L_x_11798:
[----:B------:R-:W-:Y:S05]  /*dd30*/  BSYNC B0 ;  /* 0x0000000000007941 */ /* 0x000fea0003800000 */
.L_x_11797:
[----:B------:R-:W-:Y:S05]  /*dd40*/  BRA `(.L_x_11799) ;  /* 0xffffffe000287947 */ /* 0x000fea000383ffff */
.L_x_11740:
[----:B-1----:R1:W3:Y:S02]  /*dd50*/  SYNCS.PHASECHK.TRANS64.TRYWAIT P3, [R6+URZ+0x13280], R3 ;  /* 0x01328003060075a7 */ /* 0x0022e4000806017f */
[----:B---3--:R-:W-:Y:S05]  /*dd60*/  @!P3 NANOSLEEP.SYNCS 0x989680 ;  /* 0x009896800000b95d */ /* 0x008fea0003900000 */
[----:B------:R-:W3:Y:S02]  /*dd70*/  @!P3 SYNCS.PHASECHK.TRANS64 P3, [R6+URZ+0x13280], R3 ;  /* 0x013280030600b5a7 */ /* 0x000ee4000806007f */
[----:B---3--:R-:W-:Y:S05]  /*dd80*/  @!P3 BRA `(.L_x_11740) ;  /* 0xfffffffc00f0b947 */ /* 0x008fea000383ffff */
[----:B------:R-:W-:Y:S05]  /*dd90*/  BRA `(.L_x_11800) ;  /* 0xffffffe0007c7947 */ /* 0x000fea000383ffff */
.L_x_11742:
[----:B--2---:R2:W3:Y:S02]  /*dda0*/  SYNCS.PHASECHK.TRANS64.TRYWAIT P3, [R6+URZ+0x13240], R3 ;  /* 0x01324003060075a7 */ /* 0x0044e4000806017f */
[----:B---3--:R-:W-:Y:S05]  /*ddb0*/  @!P3 NANOSLEEP.SYNCS 0x989680 ;  /* 0x009896800000b95d */ /* 0x008fea0003900000 */
[----:B------:R-:W3:Y:S02]  /*ddc0*/  @!P3 SYNCS.PHASECHK.TRANS64 P3, [R6+URZ+0x13240], R3 ;  /* 0x013240030600b5a7 */ /* 0x000ee4000806007f */
[----:B---3--:R-:W-:Y:S05]  /*ddd0*/  @!P3 BRA `(.L_x_11742) ;  /* 0xfffffffc00f0b947 */ /* 0x008fea000383ffff */
[----:B------:R-:W-:Y:S05]  /*dde0*/  BRA `(.L_x_11801) ;  /* 0xffffffe000c87947 */ /* 0x000fea000383ffff */
.L_x_11745:
[----:B-123--:R-:W-:-:S04]  /*ddf0*/  IMAD.U32 R3, RZ, RZ, UR40 ;  /* 0x00000028ff037e24 */ /* 0x00efc8000f8e00ff */
[----:B------:R1:W2:Y:S03]  /*de00*/  SYNCS.PHASECHK.TRANS64.TRYWAIT P0, [R3+URZ+0x13220], R0 ;  /* 0x01322000030075a7 */ /* 0x0002a6000800017f */
[----:B--2---:R-:W-:Y:S05]  /*de10*/  @!P0 NANOSLEEP.SYNCS 0x989680 ;  /* 0x009896800000895d */ /* 0x004fea0003900000 */
[----:B------:R-:W2:Y:S02]  /*de20*/  @!P0 SYNCS.PHASECHK.TRANS64 P0, [R3+URZ+0x13220], R0 ;  /* 0x01322000030085a7 */ /* 0x000ea4000800007f */
[----:B--2---:R-:W-:Y:S05]  /*de30*/  @!P0 BRA `(.L_x_11745) ;  /* 0xfffffffc00ec8947 */ /* 0x004fea000383ffff */
[----:B------:R-:W-:Y:S05]  /*de40*/  BRA `(.L_x_11802) ;  /* 0xffffffe400647947 */ /* 0x000fea000383ffff */
.L_x_11751:
[----:B-1----:R1:W2:Y:S02]  /*de50*/  SYNCS.PHASECHK.TRANS64.TRYWAIT P0, [R3+URZ+0x13280], R4 ;  /* 0x01328004030075a7 */ /* 0x0022a4000800017f */
[----:B--2---:R-:W-:Y:S05]  /*de60*/  @!P0 NANOSLEEP.SYNCS 0x989680 ;  /* 0x009896800000895d */ /* 0x004fea0003900000 */
[----:B------:R-:W2:Y:S02]  /*de70*/  @!P0 SYNCS.PHASECHK.TRANS64 P0, [R3+URZ+0x13280], R4 ;  /* 0x01328004030085a7 */ /* 0x000ea4000800007f */
[----:B--2---:R-:W-:Y:S05]  /*de80*/  @!P0 BRA `(.L_x_11751) ;  /* 0xfffffffc00f08947 */ /* 0x004fea000383ffff */
[----:B------:R-:W-:Y:S05]  /*de90*/  BRA `(.L_x_11803) ;  /* 0xffffffe800047947 */ /* 0x000fea000383ffff */
.L_x_11756:
[----:B--2---:R2:W3:Y:S02]  /*dea0*/  SYNCS.PHASECHK.TRANS64.TRYWAIT P0, [R3+URZ+0x13240], R4 ;  /* 0x01324004030075a7 */ /* 0x0044e4000800017f */
[----:B---3--:R-:W-:Y:S05]  /*deb0*/  @!P0 NANOSLEEP.SYNCS 0x989680 ;  /* 0x009896800000895d */ /* 0x008fea0003900000 */
[----:B------:R-:W3:Y:S02]  /*dec0*/  @!P0 SYNCS.PHASECHK.TRANS64 P0, [R3+URZ+0x13240], R4 ;  /* 0x01324004030085a7 */ /* 0x000ee4000800007f */
[----:B---3--:R-:W-:Y:S05]  /*ded0*/  @!P0 BRA `(.L_x_11756) ;  /* 0xfffffffc00f08947 */ /* 0x008fea000383ffff */
[----:B------:R-:W-:Y:S05]  /*dee0*/  BRA `(.L_x_11804) ;  /* 0xffffffe800787947 */ /* 0x000fea000383ffff */
.L_x_11762:
[----:B-1----:R1:W2:Y:S02]  /*def0*/  SYNCS.PHASECHK.TRANS64.TRYWAIT P3, [R12+URZ+0x13270], R3 ;  /* 0x013270030c0075a7 */ /* 0x0022a4000806017f */
[----:B--2---:R-:W-:Y:S05]  /*df00*/  @!P3 NANOSLEEP.SYNCS 0x989680 ;  /* 0x009896800000b95d */ /* 0x004fea0003900000 */
[----:B------:R-:W2:Y:S02]  /*df10*/  @!P3 SYNCS.PHASECHK.TRANS64 P3, [R12+URZ+0x13270], R3 ;  /* 0x013270030c00b5a7 */ /* 0x000ea4000806007f */
[----:B--2---:R-:W-:Y:S05]  /*df20*/  @!P3 BRA `(.L_x_11762) ;  /* 0xfffffffc00f0b947 */ /* 0x004fea000383ffff */
[----:B------:R-:W-:Y:S05]  /*df30*/  BRA `(.L_x_11805) ;  /* 0xffffffec00047947 */ /* 0x000fea000383ffff */
.L_x_11764:
[----:B-1----:R1:W2:Y:S02]  /*df40*/  SYNCS.PHASECHK.TRANS64.TRYWAIT P3, [R12+URZ+0x13260], R3 ;  /* 0x013260030c0075a7 */ /* 0x0022a4000806017f */
[----:B--2---:R-:W-:Y:S05]  /*df50*/  @!P3 NANOSLEEP.SYNCS 0x989680 ;  /* 0x009896800000b95d */ /* 0x004fea0003900000 */
[----:B------:R-:W2:Y:S02]  /*df60*/  @!P3 SYNCS.PHASECHK.TRANS64 P3, [R12+URZ+0x13260], R3 ;  /* 0x013260030c00b5a7 */ /* 0x000ea4000806007f */
[----:B--2---:R-:W-:Y:S05]  /*df70*/  @!P3 BRA `(.L_x_11764) ;  /* 0xfffffffc00f0b947 */ /* 0x004fea000383ffff */
[----:B------:R-:W-:Y:S05]  /*df80*/  BRA `(.L_x_11806) ;  /* 0xffffffec000c7947 */ /* 0x000fea000383ffff */
.L_x_11771:
[----:B-1----:R1:W2:Y:S02]  /*df90*/  SYNCS.PHASECHK.TRANS64.TRYWAIT P0, [R2+URZ+0x13270], R3 ;  /* 0x01327003020075a7 */ /* 0x0022a4000800017f */
[----:B--2---:R-:W-:Y:S05]  /*dfa0*/  @!P0 NANOSLEEP.SYNCS 0x989680 ;  /* 0x009896800000895d */ /* 0x004fea0003900000 */
[----:B------:R-:W2:Y:S02]  /*dfb0*/  @!P0 SYNCS.PHASECHK.TRANS64 P0, [R2+URZ+0x13270], R3 ;  /* 0x01327003020085a7 */ /* 0x000ea4000800007f */
[----:B--2---:R-:W-:Y:S05]  /*dfc0*/  @!P0 BRA `(.L_x_11771) ;  /* 0xfffffffc00f08947 */ /* 0x004fea000383ffff */
[----:B------:R-:W-:Y:S05]  /*dfd0*/  BRA `(.L_x_11807) ;  /* 0xfffffff0002c7947 */ /* 0x000fea000383ffff */
.L_x_11773:
[----:B-1----:R1:W2:Y:S02]  /*dfe0*/  SYNCS.PHASECHK.TRANS64.TRYWAIT P0, [R2+URZ+0x13260], R5 ;  /* 0x01326005020075a7 */ /* 0x0022a4000800017f */
[----:B--2---:R-:W-:Y:S05]  /*dff0*/  @!P0 NANOSLEEP.SYNCS 0x989680 ;  /* 0x009896800000895d */ /* 0x004fea0003900000 */
[----:B------:R-:W2:Y:S02]  /*e000*/  @!P0 SYNCS.PHASECHK.TRANS64 P0, [R2+URZ+0x13260], R5 ;  /* 0x01326005020085a7 */ /* 0x000ea4000800007f */
[----:B--2---:R-:W-:Y:S05]  /*e010*/  @!P0 BRA `(.L_x_11773) ;  /* 0xfffffffc00f08947 */ /* 0x004fea000383ffff */
[----:B------:R-:W-:Y:S05]  /*e020*/  BRA `(.L_x_11808) ;  /* 0xfffffff000387947 */ /* 0x000fea000383ffff */
.L_x_11779:
[----:B-1----:R1:W2:Y:S02]  /*e030*/  SYNCS.PHASECHK.TRANS64.TRYWAIT P0, [R7+URZ+0x13220], R0 ;  /* 0x01322000070075a7 */ /* 0x0022a4000800017f */
[----:B--2---:R-:W-:Y:S05]  /*e040*/  @!P0 NANOSLEEP.SYNCS 0x989680 ;  /* 0x009896800000895d */ /* 0x004fea0003900000 */
[----:B------:R-:W2:Y:S02]  /*e050*/  @!P0 SYNCS.PHASECHK.TRANS64 P0, [R7+URZ+0x13220], R0 ;  /* 0x01322000070085a7 */ /* 0x000ea4000800007f */
[----:B--2---:R-:W-:Y:S05]  /*e060*/  @!P0 BRA `(.L_x_11779) ;  /* 0xfffffffc00f08947 */ /* 0x004fea000383ffff */
[----:B------:R-:W-:Y:S05]  /*e070*/  BRA `(.L_x_11809) ;  /* 0xfffffff400807947 */ /* 0x000fea000383ffff */
.L_x_11780:
        /* <DEDUP_REMOVED lines=11> */
.L_x_11811:
[----:B------:R-:W-:Y:S05]  /*e130*/  BSYNC B0 ;  /* 0x0000000000007941 */ /* 0x000fea0003800000 */
.L_x_11810:
[----:B------:R-:W-:Y:S05]  /*e140*/  BRA `(.L_x_11812) ;  /* 0xfffffff400687947 */ /* 0x000fea000383ffff */
.L_x_11783:
[----:B------:R-:W-:Y:S01]  /*e150*/  BSSY B1, `(.L_x_11813) ;  /* 0x0000006000017945 */ /* 0x000fe20003800000 */
[----:B------:R-:W-:-:S07]  /*e160*/  IMAD.MOV.U32 R15, RZ, RZ, -0x1 ;  /* 0xffffffffff0f7424 */ /* 0x000fce00078e00ff */
[----:B-1----:R-:W-:Y:S05]  /*e170*/  WARPSYNC.COLLECTIVE R15, `(.L_x_11814) ;  /* 0x000000000f0c7348 */ /* 0x002fea0003c00000 */
[----:B------:R-:W-:Y:S02]  /*e180*/  ELECT P6, UR62, PT ;  /* 0x00000000003e782f */ /* 0x000fe400038c0000 */
[----:B------:R-:W-:Y:S01]  /*e190*/  MOV R14, UR62 ;  /* 0x0000003e000e7c02 */ /* 0x000fe20008000f00 */
[----:B-1----:R-:W-:Y:S10]  /*e1a0*/  ENDCOLLECTIVE ;  /* 0x000000000000791b */ /* 0x002ff40003800000 */
.L_x_11814:
[----:B------:R-:W-:Y:S05]  /*e1b0*/  BSYNC B1 ;  /* 0x0000000000017941 */ /* 0x000fea0003800000 */
.L_x_11813:
[----:B------:R-:W-:Y:S05]  /*e1c0*/  BRA `(.L_x_11815) ;  /* 0xfffffff400607947 */ /* 0x000fea000383ffff */
.L_x_11785:
[----:B-1----:R1:W2:Y:S02]  /*e1d0*/  SYNCS.PHASECHK.TRANS64.TRYWAIT P1, [R5+URZ], R4 ;  /* 0x00000004050075a7 */ /* 0x0022a4000802017f */
[----:B--2---:R-:W-:Y:S05]  /*e1e0*/  @!P1 NANOSLEEP.SYNCS 0x989680 ;  /* 0x009896800000995d */ /* 0x004fea0003900000 */
[----:B------:R-:W2:Y:S02]  /*e1f0*/  @!P1 SYNCS.PHASECHK.TRANS64 P1, [R5+URZ], R4 ;  /* 0x00000004050095a7 */ /* 0x000ea4000802007f */
[----:B--2---:R-:W-:Y:S05]  /*e200*/  @!P1 BRA `(.L_x_11785) ;  /* 0xfffffffc00f09947 */ /* 0x004fea000383ffff */
[----:B------:R-:W-:Y:S05]  /*e210*/  BRA `(.L_x_11816) ;  /* 0xfffffff400907947 */ /* 0x000fea000383ffff */
.L_x_11786:
[----:B--2---:R2:W3:Y:S02]  /*e220*/  SYNCS.PHASECHK.TRANS64.TRYWAIT P1, [R3+URZ], R0 ;  /* 0x00000000030075a7 */ /* 0x0044e4000802017f */
[----:B---3--:R-:W-:Y:S05]  /*e230*/  @!P1 NANOSLEEP.SYNCS 0x989680 ;  /* 0x009896800000995d */ /* 0x008fea0003900000 */
[----:B------:R-:W3:Y:S02]  /*e240*/  @!P1 SYNCS.PHASECHK.TRANS64 P1, [R3+URZ], R0 ;  /* 0x00000000030095a7 */ /* 0x000ee4000802007f */
[----:B---3--:R-:W-:Y:S05]  /*e250*/  @!P1 BRA `(.L_x_11786) ;  /* 0xfffffffc00f09947 */ /* 0x008fea000383ffff */
[----:B------:R-:W-:Y:S05]  /*e260*/  BRA `(.L_x_11817) ;  /* 0xfffffff400847947 */ /* 0x000fea000383ffff */
.L_x_11788:
[----:B--2---:R2:W3:Y:S02]  /*e270*/  SYNCS.PHASECHK.TRANS64.TRYWAIT P1, [R3+URZ+0x13260], R4 ;  /* 0x01326004030075a7 */ /* 0x0044e4000802017f */
[----:B---3--:R-:W-:Y:S05]  /*e280*/  @!P1 NANOSLEEP.SYNCS 0x989680 ;  /* 0x009896800000995d */ /* 0x008fea0003900000 */
[----:B------:R-:W3:Y:S02]  /*e290*/  @!P1 SYNCS.PHASECHK.TRANS64 P1, [R3+URZ+0x13260], R4 ;  /* 0x01326004030095a7 */ /* 0x000ee4000802007f */
[----:B---3--:R-:W-:Y:S05]  /*e2a0*/  @!P1 BRA `(.L_x_11788) ;  /* 0xfffffffc00f09947 */ /* 0x008fea000383ffff */
[----:B------:R-:W-:Y:S05]  /*e2b0*/  BRA `(.L_x_11818) ;  /* 0xfffffff400847947 */ /* 0x000fea000383ffff */
.L_x_11790:
[----:B-1----:R1:W3:Y:S02]  /*e2c0*/  SYNCS.PHASECHK.TRANS64.TRYWAIT P1, [R5+URZ+0x13260], R0 ;  /* 0x01326000050075a7 */ /* 0x0022e4000802017f */
[----:B---3--:R-:W-:Y:S05]  /*e2d0*/  @!P1 NANOSLEEP.SYNCS 0x989680 ;  /* 0x009896800000995d */ /* 0x008fea0003900000 */
[----:B------:R-:W3:Y:S02]  /*e2e0*/  @!P1 SYNCS.PHASECHK.TRANS64 P1, [R5+URZ+0x13260], R0 ;  /* 0x01326000050095a7 */ /* 0x000ee4000802007f */
[----:B---3--:R-:W-:Y:S05]  /*e2f0*/  @!P1 BRA `(.L_x_11790) ;  /* 0xfffffffc00f09947 */ /* 0x008fea000383ffff */
[----:B------:R-:W-:Y:S05]  /*e300*/  BRA `(.L_x_11819) ;  /* 0xfffffff400847947 */ /* 0x000fea000383ffff */
.L_x_11792:
[----:B---3--:R3:W4:Y:S02]  /*e310*/  SYNCS.PHASECHK.TRANS64.TRYWAIT P0, [R3+URZ+0x13280], R4 ;  /* 0x01328004030075a7 */ /* 0x008724000800017f */
[----:B----4-:R-:W-:Y:S05]  /*e320*/  @!P0 NANOSLEEP.SYNCS 0x989680 ;  /* 0x009896800000895d */ /* 0x010fea0003900000 */
[----:B------:R-:W4:Y:S02]  /*e330*/  @!P0 SYNCS.PHASECHK.TRANS64 P0, [R3+URZ+0x13280], R4 ;  /* 0x01328004030085a7 */ /* 0x000f24000800007f */
[----:B----4-:R-:W-:Y:S05]  /*e340*/  @!P0 BRA `(.L_x_11792) ;  /* 0xfffffffc00f08947 */ /* 0x010fea000383ffff */
[----:B------:R-:W-:Y:S05]  /*e350*/  BRA `(.L_x_11793) ;  /* 0xfffffff400807947 */ /* 0x000fea000383ffff */
.L_x_11820:
        /* <DEDUP_REMOVED lines=10> */
.L_x_12394:


//--------------------- .text._ZN7cutlass13device_kernelIN5flash11enable_sm90INS1_16FlashAttnFwdSm90INS1_25CollectiveMainloopFwdSm90ILi2EN4cute5tupleIJNS5_1CILi1EEES8_S8_EEENS6_IJNS7_ILi192EEENS7_ILi160EEENS7_ILi64EEEEEELi64ENS_12float_e4m3_tEfNS_4arch4Sm90ELb1ELb0ELb0ELb1ELb0ELb0ELb0ELb1ELb1ELb0ELb0ELb0EEENS1_21CollectiveEpilogueFwdINS6_IJSA_SC_SB_EEES9_NS_10bfloat16_tESG_Li384ELb1ELb0ELb0ELb1EEENS1_36VarlenDynamicPersistentTileSchedulerILi192ELi160ELi384ELi128ELb0ELb0ELb1ELb1ELb1ELb1EEEEEEEEEvNT_6ParamsE --------------------------
	.section	.text._ZN7cutlass13device_kernelIN5flash11enable_sm90INS1_16FlashAttnFwdSm90INS1_25CollectiveMainloopFwdSm90ILi2EN4cute5tupleIJNS5_1CILi1EEES8_S8_EEENS6_IJNS7_ILi192EEENS7_ILi160EEENS7_ILi64EEEEEELi64ENS_12float_e4m3_tEfNS_4arch4Sm90ELb1ELb0ELb0ELb1ELb0ELb0ELb0ELb1ELb1ELb0ELb0ELb0EEENS1_21CollectiveEpilogueFwdINS6_IJSA_SC_SB_EEES9_NS_10bfloat16_tESG_Li384ELb1ELb0ELb0ELb1EEENS1_36VarlenDynamicPersistentTileSchedulerILi192ELi160ELi384ELi128ELb0ELb0ELb1ELb1ELb1ELb1EEEEEEEEEvNT_6ParamsE,"ax",@progbits
	.align	128
.text._ZN7cutlass13device_kernelIN5flash11enable_sm90INS1_16FlashAttnFwdSm90INS1_25CollectiveMainloopFwdSm90ILi2EN4cute5tupleIJNS5_1CILi1EEES8_S8_EEENS6_IJNS7_ILi192EEENS7_ILi160EEENS7_ILi64EEEEEELi64ENS_12float_e4m3_tEfNS_4arch4Sm90ELb1ELb0ELb0ELb1ELb0ELb0ELb0ELb1ELb1ELb0ELb0ELb0EEENS1_21CollectiveEpilogueFwdINS6_IJSA_SC_SB_EEES9_NS_10bfloat16_tESG_Li384ELb1ELb0ELb0ELb1EEENS1_36VarlenDynamicPersistentTileSchedulerILi192ELi160ELi384ELi128ELb0ELb0ELb1ELb1ELb1ELb1EEEEEEEEEvNT_6ParamsE:
        .type           _ZN7cutlass13device_kernelIN5flash11enable_sm90INS1_16FlashAttnFwdSm90INS1_25CollectiveMainloopFwdSm90ILi2EN4cute5tupleIJNS5_1CILi1EEES8_S8_EEENS6_IJNS7_ILi192EEENS7_ILi160EEENS7_ILi64EEEEEELi64ENS_12float_e4m3_tEfNS_4arch4Sm90ELb1ELb0ELb0ELb1ELb0ELb0ELb0ELb1ELb1ELb0ELb0ELb0EEENS1_21CollectiveEpilogueFwdINS6_IJSA_SC_SB_EEES9_NS_10bfloat16_tESG_Li384ELb1ELb0ELb0ELb1EEENS1_36VarlenDynamicPersistentTileSchedulerILi192ELi160ELi384ELi128ELb0ELb0ELb1ELb1ELb1ELb1EEEEEEEEEvNT_6ParamsE,@function
        .size           _ZN7cutlass13device_kernelIN5flash11enable_sm90INS1_16FlashAttnFwdSm90INS1_25CollectiveMainloopFwdSm90ILi2EN4cute5tupleIJNS5_1CILi1EEES8_S8_EEENS6_IJNS7_ILi192EEENS7_ILi160EEENS7_ILi64EEEEEELi64ENS_12float_e4m3_tEfNS_4arch4Sm90ELb1ELb0ELb0ELb1ELb0ELb0ELb0ELb1ELb1ELb0ELb0ELb0EEENS1_21CollectiveEpilogueFwdINS6_IJSA_SC_SB_EEES9_NS_10bfloat16_tESG_Li384ELb1ELb0ELb0ELb1EEENS1_36VarlenDynamicPersistentTileSchedulerILi192ELi160ELi384ELi128ELb0ELb0ELb1ELb1ELb1ELb1EEEEEEEEEvNT_6ParamsE,(.L_x_12395 - _ZN7cutlass13device_kernelIN5flash11enable_sm90INS1_16FlashAttnFwdSm90INS1_25CollectiveMainloopFwdSm90ILi2EN4cute5tupleIJNS5_1CILi1EEES8_S8_EEENS6_IJNS7_ILi192EEENS7_ILi160EEENS7_ILi64EEEEEELi64ENS_12float_e4m3_tEfNS_4arch4Sm90ELb1ELb0ELb0ELb1ELb0ELb0ELb0ELb1ELb1ELb0ELb0ELb0EEENS1_21CollectiveEpilogueFwdINS6_IJSA_SC_SB_EEES9_NS_10bfloat16_tESG_Li384ELb1ELb0ELb0ELb1EEENS1_36VarlenDynamicPersistentTileSchedulerILi192ELi160ELi384ELi128ELb0ELb0ELb1ELb1ELb1ELb1EEEEEEEEEvNT_6ParamsE)
        .other          _ZN7cutlass13device_kernelIN5flash11enable_sm90INS1_16FlashAttnFwdSm90INS1_25CollectiveMainloopFwdSm90ILi2EN4cute5tupleIJNS5_1CILi1EEES8_S8_EEENS6_IJNS7_ILi192EEENS7_ILi160EEENS7_ILi64EEEEEELi64ENS_12float_e4m3_tEfNS_4arch4Sm90ELb1ELb0ELb0ELb1ELb0ELb0ELb0ELb1ELb1ELb0ELb0ELb0EEENS1_21CollectiveEpilogueFwdINS6_IJSA_SC_SB_EEES9_NS_10bfloat16_tESG_Li384ELb1ELb0ELb0ELb1EEENS1_36VarlenDynamicPersistentTileSchedulerILi192ELi160ELi384ELi128ELb0ELb0ELb1ELb1ELb1ELb1EEEEEEEEEvNT_6ParamsE,@"STO_CUDA_ENTRY STV_DEFAULT"
_ZN7cutlass13device_kernelIN5flash11enable_sm90INS1_16FlashAttnFwdSm90INS1_25CollectiveMainloopFwdSm90ILi2EN4cute5tupleIJNS5_1CILi1EEES8_S8_EEENS6_IJNS7_ILi192EEENS7_ILi160EEENS7_ILi64EEEEEELi64ENS_12float_e4m3_tEfNS_4arch4Sm90ELb1ELb0ELb0ELb1ELb0ELb0ELb0ELb1ELb1ELb0ELb0ELb0EEENS1_21CollectiveEpilogueFwdINS6_IJSA_SC_SB_EEES9_NS_10bfloat16_tESG_Li384ELb1ELb0ELb0ELb1EEENS1_36VarlenDynamicPersistentTileSchedulerILi192ELi160ELi384ELi128ELb0ELb0ELb1ELb1ELb1ELb1EEEEEEEEEvNT_6ParamsE:
        /* <DEDUP_REMOVED lines=21> */
.L_x_11822:
[----:B------:R-:W-:Y:S05]  /*0150*/  BSYNC B0 ;  /* 0x0000000000007941 */ /* 0x000fea0003800000 */
.L_x_11821:
        /* <DEDUP_REMOVED lines=41> */
.L_x_11823:
        /* <DEDUP_REMOVED lines=22> */
.L_x_11824:
        /* <DEDUP_REMOVED lines=18> */
.L_x_11825:
        /* <DEDUP_REMOVED lines=22> */
.L_x_11826:
        /* <DEDUP_REMOVED lines=22> */
.L_x_11827:
[----:B------:R-:W-:Y:S01]  /*0930*/  PLOP3.LUT P0, PT, PT, PT, UP0, 0x80, 0x0 ;  /* 0x000000000000781c */ /* 0x000fe20003f0f008 */
[----:B------:R-:W-:Y:S01]  /*0940*/  UMOV UR40, 0x1 ;  /* 0x0000000100287882 */ /* 0x000fe20000000000 */
[----:B------:R-:W-:Y:S01]  /*0950*/  NOP ;  /* 0x0000000000007918 */ /* 0x000fe20000000000 */
[----:B------:R-:W-:Y:S01]  /*0960*/  USEL UR40, UR40, 0x2, !UP0 ;  /* 0x0000000228287887 */ /* 0x000fe2000c000000 */
[----:B------:R-:W-:Y:S01]  /*0970*/  ULDC.64 UR52, c[0x0][0x208] ;  /* 0x0000820000347ab9 */ /* 0x000fe20000000a00 */
[----:B012-4-:R-:W-:Y:S08]  /*0980*/  BAR.SYNC.DEFER_BLOCKING 0x0 ;  /* 0x0000000000007b1d */ /* 0x017ff00000010000 */
[----:B------:R-:W-:Y:S05]  /*0990*/  @!P0 BRA `(.L_x_11828) ;  /* 0x000000b000508947 */ /* 0x000fea0003800000 */
.L_x_11829:
        /* <DEDUP_REMOVED lines=24> */
[-C--:B------:R-:W-:Y:S02]  /*0b20*/  LEA.HI R2, R0, R12.reuse, RZ, 0x4 ;  /* 0x0000000c00027211 */ /* 0x080fe400078f20ff */
[----:B------:R-:W-:Y:S02]  /*0b30*/  LOP3.LUT R23, R156, 0xffffff80, RZ, 0xc0, !PT ;  /* 0xffffff809c177812 */ /* 0x000fe400078ec0ff */
[----:B------:R-:W-:Y:S02]  /*0b40*/  LEA.HI R3, R0, R12, RZ, 0x5 ;  /* 0x0000000c00037211 */ /* 0x000fe400078f28ff */
[----:B------:R-:W-:Y:S01]  /*0b50*/  SHF.R.S32.HI R5, RZ, 0x4, R2 ;  /* 0x00000004ff057819 */ /* 0x000fe20000011402 */
[----:B------:R-:W-:Y:S01]  /*0b60*/  IMAD.IADD R23, R12, 0x1, -R23 ;  /* 0x000000010c177824 */ /* 0x000fe200078e0a17 */
[----:B------:R-:W-:Y:S01]  /*0b70*/  SHF.R.S32.HI R156, RZ, 0x7, R156 ;  /* 0x00000007ff9c7819 */ /* 0x000fe2000001149c */
[----:B------:R-:W-:Y:S01]  /*0b80*/  IMAD.SHL.U32 R4, R3, 0x20, RZ ;  /* 0x0000002003047824 */ /* 0x000fe200078e00ff */
[----:B------:R-:W-:-:S02]  /*0b90*/  LOP3.LUT R3, R2, 0x3fffff0, RZ, 0xc0, !PT ;  /* 0x03fffff002037812 */ /* 0x000fc400078ec0ff */
[----:B------:R-:W-:Y:S01]  /*0ba0*/  SHF.R.S32.HI R8, RZ, 0x1f, R23 ;  /* 0x0000001fff087819 */ /* 0x000fe20000011417 */
[----:B------:R-:W-:Y:S01]  /*0bb0*/  IMAD.HI R6, R156, 0x55555556, RZ ;  /* 0x555555569c067827 */ /* 0x000fe200078e02ff */
[----:B------:R-:W-:Y:S02]  /*0bc0*/  LEA.HI R2, R2, R5, RZ, 0x1 ;  /* 0x0000000502027211 */ /* 0x000fe400078f08ff */
[----:B------:R-:W-:Y:S01]  /*0bd0*/  LEA.HI R9, R8, R23, RZ, 0x2 ;  /* 0x0000001708097211 */ /* 0x000fe200078f10ff */
[----:B------:R-:W-:Y:S01]  /*0be0*/  IMAD.IADD R3, R12, 0x1, -R3 ;  /* 0x000000010c037824 */ /* 0x000fe200078e0a03 */
[----:B------:R-:W-:Y:S02]  /*0bf0*/  LOP3.LUT R4, R4, 0xfffffc00, RZ, 0xc0, !PT ;  /* 0xfffffc0004047812 */ /* 0x000fe400078ec0ff */
        /* <DEDUP_REMOVED lines=22> */
.L_x_11886:
        /* <DEDUP_REMOVED lines=21> */
[----:B-1-34-:R-:W-:-:S03]  /*0eb0*/  IMAD.U32 R4, RZ, RZ, UR6 ;  /* 0x00000006ff047e24 */ /* 0x01afc6000f8e00ff */
        /* <DEDUP_REMOVED lines=15> */
[----:B-----5:R-:W-:-:S14]  /*0fb0*/  @P2 BRA `(.L_x_11830) ;  /* 0x0000000000342947 */ /* 0x020fdc0003800000 */
        /* <DEDUP_REMOVED lines=13> */
.L_x_11830:
        /* <DEDUP_REMOVED lines=10> */
.L_x_11831:
        /* <DEDUP_REMOVED lines=13> */
.L_x_11832:
        /* <DEDUP_REMOVED lines=59> */
[----:B------:R-:W-:Y:S01]  /*15b0*/  UIMAD.WIDE UR6, UR6, 0x66666667, URZ ;  /* 0x66666667060678a5 */ /* 0x000fe2000f8e023f */
        /* <DEDUP_REMOVED lines=11> */
[----:B------:R-:W-:Y:S01]  /*1670*/  CS2R R58, SRZ ;  /* 0x00000000003a7805 */ /* 0x000fe2000001ff00 */
[----:B------:R-:W-:Y:S01]  /*1680*/  IMAD.MOV.U32 R44, RZ, RZ, RZ ;  /* 0x000000ffff2c7224 */ /* 0x000fe200078e00ff */
        /* <DEDUP_REMOVED lines=49> */
.L_x_11834:
        /* <DEDUP_REMOVED lines=9> */
.L_x_11973:
[----:B------:R-:W-:Y:S05]  /*1a30*/  @!P0 BRA `(.L_x_11836) ;  /* 0x0000000000048947 */ /* 0x000fea0003800000 */
[----:B------:R-:W-:Y:S01]  /*1a40*/  BPT.TRAP 0x1 ;  /* 0x000000040000795c */ /* 0x000fe20000300000 */
.L_x_11836:
[----:B0-----:R-:W-:Y:S02]  /*1a50*/  IMAD.U32 R3, RZ, RZ, UR36 ;  /* 0x00000024ff037e24 */ /* 0x001fe4000f8e00ff */
[----:B------:R-:W-:-:S03]  /*1a60*/  IMAD.U32 R0, RZ, RZ, UR46 ;  /* 0x0000002eff007e24 */ /* 0x000fc6000f8e00ff */
[----:B------:R-:W-:Y:S02]  /*1a70*/  LEA R3, R3, UR45, 0x3 ;  /* 0x0000002d03037c11 */ /* 0x000fe4000f8e18ff */
[----:B------:R-:W-:-:S04]  /*1a80*/  SHF.L.U32 R0, R0, 0x1f, RZ ;  /* 0x0000001f00007819 */ /* 0x000fc800000006ff */
[----:B------:R0:W1:Y:S01]  /*1a90*/  SYNCS.PHASECHK.TRANS64.TRYWAIT P1, [R3+URZ+0x13230], R0 ;  /* 0x01323000030075a7 */ /* 0x000062000802017f */
[----:B------:R-:W-:Y:S05]  /*1aa0*/  @!P0 BRA `(.L_x_11837) ;  /* 0x0000000000048947 */ /* 0x000fea0003800000 */
[----:B------:R-:W-:Y:S01]  /*1ab0*/  BPT.TRAP 0x1 ;  /* 0x000000040000795c */ /* 0x000fe20000300000 */
.L_x_11837:
[----:B-1----:R-:W-:Y:S05]  /*1ac0*/  @P1 BRA `(.L_x_11838) ;  /* 0x0000000000081947 */ /* 0x002fea0003800000 */
[----:B------:R-:W1:Y:S02]  /*1ad0*/  SYNCS.PHASECHK.TRANS64.TRYWAIT P1, [R3+URZ+0x13230], R0 ;  /* 0x01323000030075a7 */ /* 0x000e64000802017f */
[----:B-1----:R-:W-:Y:S05]  /*1ae0*/  @!P1 BRA `(.L_x_11839) ;  /* 0x000000e400209947 */ /* 0x002fea0003800000 */
.L_x_11838:
        /* <DEDUP_REMOVED lines=15> */
[----:B01----:R-:W-:Y:S01]  /*1be0*/  IMAD.U32 R0, RZ, RZ, UR51 ;  /* 0x00000033ff007e24 */ /* 0x003fe2000f8e00ff */
[----:B------:R-:W-:Y:S01]  /*1bf0*/  UMOV UR7, 0x80000020 ;  /* 0x8000002000077882 */ /* 0x000fe20000000000 */
[----:B------:R-:W-:Y:S01]  /*1c00*/  UMOV UR8, UR55 ;  /* 0x0000003700087c82 */ /* 0x000fe20008000000 */
[----:B------:R-:W-:Y:S01]  /*1c10*/  IMAD.U32 R51, RZ, RZ, UR43 ;  /* 0x0000002bff337e24 */ /* 0x000fe2000f8e00ff */
[----:B------:R-:W-:Y:S01]  /*1c20*/  UIADD3 UR22, UR54, -0x2, URZ ;  /* 0xfffffffe36167890 */ /* 0x000fe2000fffe03f */
[----:B------:R-:W-:-:S02]  /*1c30*/  IMAD R13, R0, 0xc0, R19 ;  /* 0x000000c0000d7824 */ /* 0x000fc400078e0213 */
        /* <DEDUP_REMOVED lines=19> */
[----:B------:R-:W-:Y:S01]  /*1d70*/  UMOV UR6, UR13 ;  /* 0x0000000d00067c82 */ /* 0x000fe20008000000 */
        /* <DEDUP_REMOVED lines=9> */
[----:B------:R-:W-:Y:S02]  /*1e10*/  UIMAD UR10, UR54, -0xa0, UR49 ;  /* 0xffffff60360a78a4 */ /* 0x000fe4000f8e0231 */
        /* <DEDUP_REMOVED lines=8> */
[----:B------:R-:W-:Y:S01]  /*1ea0*/  UIADD3 UR6, -UR50, 0xa1, UR10 ;  /* 0x000000a132067890 */ /* 0x000fe2000fffe10a */
[----:B------:R-:W-:Y:S01]  /*1eb0*/  UMOV UR7, 0x80000020 ;  /* 0x8000002000077882 */ /* 0x000fe20000000000 */
[----:B------:R-:W-:-:S04]  /*1ec0*/  UIADD3 UR10, UR10, 0xa0, URZ ;  /* 0x000000a00a0a7890 */ /* 0x000fc8000fffe03f */
[----:B------:R-:W-:Y:S01]  /*1ed0*/  IMAD.U32 R7, RZ, RZ, UR6 ;  /* 0x00000006ff077e24 */ /* 0x000fe2000f8e00ff */
[----:B------:R-:W-:Y:S01]  /*1ee0*/  UIADD3 UR6, UR12, 0x102, URZ ;  /* 0x000001020c067890 */ /* 0x000fe2000fffe03f */
[----:B------:R-:W-:Y:S02]  /*1ef0*/  IMAD.U32 R11, RZ, RZ, UR10 ;  /* 0x0000000aff0b7e24 */ /* 0x000fe4000f8e00ff */
[C---:B------:R-:W-:Y:S02]  /*1f00*/  IMAD R2, R18.reuse, -0x2, R7 ;  /* 0xfffffffe12027824 */ /* 0x040fe400078e0207 */
[----:B------:R-:W-:-:S03]  /*1f10*/  IMAD R11, R18, -0x2, R11 ;  /* 0xfffffffe120b7824 */ /* 0x000fc600078e020b */
[----:B------:R-:W-:Y:S02]  /*1f20*/  IADD3 R0, R2, 0x8, R13 ;  /* 0x0000000802007810 */ /* 0x000fe40007ffe00d */
[----:B------:R-:W-:Y:S02]  /*1f30*/  VIADDMNMX R2, R13, R2, R11, PT ;  /* 0x000000020d027246 */ /* 0x000fe4000380010b */
[----:B------:R-:W-:-:S04]  /*1f40*/  VIMNMX R0, R11, R0, PT ;  /* 0x000000000b007248 */ /* 0x000fc80003fe0100 */
        /* <DEDUP_REMOVED lines=17> */
[----:B------:R-:W-:Y:S01]  /*2060*/  ISETP.GT.AND P2, PT, R0, 0x19, PT ;  /* 0x000000190000780c */ /* 0x000fe20003f44270 */
[----:B------:R-:W-:-:S02]  /*2070*/  WARPGROUP.DEPBAR.LE gsb0, 0x0 ;  /* 0x00008000000079c5 */ /* 0x000fc40000010000 */
[----:B------:R-:W-:Y:S01]  /*2080*/  WARPGROUP.ARRIVE ;  /* 0x00000000000079c5 */ /* 0x000fe20000000000 */
[----:B------:R-:W-:Y:S02]  /*2090*/  FSEL R45, R118, -INF , P3 ;  /* 0xff800000762d7808 */ /* 0x000fe40001800000 */
[----:B------:R-:W-:Y:S02]  /*20a0*/  FMNMX.FTZ R4, R115, R4, !PT ;  /* 0x0000000473047209 */ /* 0x000fe40007810000 */
        /* <DEDUP_REMOVED lines=32> */
[----:B------:R-:W-:Y:S01]  /*22b0*/  ISETP.GT.AND P4, PT, R2, 0x8, PT ;  /* 0x000000080200780c */ /* 0x000fe20003f84270 */
[----:B------:R-:W-:Y:S02]  /*22c0*/  WARPGROUP.DEPBAR.LE gsb0, 0x0 ;  /* 0x00008000000079c5 */ /* 0x000fe40000010000 */
[----:B------:R-:W-:Y:S01]  /*22d0*/  WARPGROUP.ARRIVE ;  /* 0x00000000000079c5 */ /* 0x000fe20000000000 */
[----:B------:R-:W-:Y:S02]  /*22e0*/  FSEL R74, R74, -INF , P3 ;  /* 0xff8000004a4a7808 */ /* 0x000fe40001800000 */
[----:B------:R-:W-:-:S02]  /*22f0*/  ISETP.GT.AND P3, PT, R0, 0x48, PT ;  /* 0x000000480000780c */ /* 0x000fc40003f64270 */
[----:B------:R-:W-:Y:S01]  /*2300*/  FSEL R75, R75, -INF , P2 ;  /* 0xff8000004b4b7808 */ /* 0x000fe20001000000 */
[----:B------:R-:W-:Y:S01]  /*2310*/  QGMMA.64x32x32.F32.E4M3.E4M3 R56, gdesc[UR4], R56, gsb0 ;  /* 0x00600000043879f3 */ /* 0x000fe20008000838 */
[----:B------:R-:W-:Y:S01]  /*2320*/  UIADD3 UR6, UR12, 0x202, URZ ;  /* 0x000002020c067890 */ /* 0x000fe2000fffe03f */
[----:B------:R-:W-:Y:S01]  /*2330*/  FMNMX.FTZ R4, R74, R49, !PT ;  /* 0x000000314a047209 */ /* 0x000fe20007810000 */
[----:B------:R-:W-:Y:S01]  /*2340*/  UMOV UR7, 0x80000020 ;  /* 0x8000002000077882 */ /* 0x000fe20000000000 */
        /* <DEDUP_REMOVED lines=19> */
[----:B------:R-:W-:Y:S02]  /*2480*/  FMNMX.FTZ R49, R87, R4, !PT ;  /* 0x0000000457317209 */ /* 0x000fe40007810000 */
[----:B------:R-:W-:Y:S01]  /*2490*/  FSEL R108, R108, -INF , P4 ;  /* 0xff8000006c6c7808 */ /* 0x000fe20002000000 */
[----:B------:R-:W-:Y:S02]  /*24a0*/  WARPGROUP.DEPBAR.LE gsb0, 0x0 ;  /* 0x00008000000079c5 */ /* 0x000fe40000010000 */
[----:B------:R-:W-:Y:S01]  /*24b0*/  WARPGROUP.ARRIVE ;  /* 0x00000000000079c5 */ /* 0x000fe20000000000 */
[----:B------:R-:W-:-:S02]  /*24c0*/  FSEL R58, R58, -INF , P3 ;  /* 0xff8000003a3a7808 */ /* 0x000fc40001800000 */
[----:B------:R-:W-:Y:S02]  /*24d0*/  ISETP.GT.AND P3, PT, R0, 0x68, PT ;  /* 0x000000680000780c */ /* 0x000fe40003f64270 */
[----:B------:R-:W-:Y:S01]  /*24e0*/  FSEL R59, R59, -INF , P2 ;  /* 0xff8000003b3b7808 */ /* 0x000fe20001000000 */
[----:B------:R-:W-:Y:S01]  /*24f0*/  QGMMA.64x32x32.F32.E4M3.E4M3 R24, gdesc[UR4], R24, gsb0 ;  /* 0x00600000041879f3 */ /* 0x000fe20008000818 */
[----:B------:R-:W-:Y:S01]  /*2500*/  FMNMX.FTZ R4, R58, R49, !PT ;  /* 0x000000313a047209 */ /* 0x000fe20007810000 */
[----:B------:R-:W-:Y:S01]  /*2510*/  UIADD3 UR6, UR49, -UR50, URZ ;  /* 0x8000003231067290 */ /* 0x000fe2000fffe03f */
[----:B------:R-:W-:Y:S02]  /*2520*/  ISETP.GT.AND P2, PT, R0, 0x69, PT ;  /* 0x000000690000780c */ /* 0x000fe40003f44270 */
[----:B------:R-:W-:Y:S01]  /*2530*/  FSEL R62, R62, -INF , P3 ;  /* 0xff8000003e3e7808 */ /* 0x000fe20001800000 */
[----:B------:R-:W-:Y:S01]  /*2540*/  UIMAD UR6, UR51, 0xc0, UR6 ;  /* 0x000000c0330678a4 */ /* 0x000fe2000f8e0206 */
[----:B------:R-:W-:-:S02]  /*2550*/  FMNMX.FTZ R49, R59, R4, !PT ;  /* 0x000000043b317209 */ /* 0x000fc40007810000 */
[----:B------:R-:W-:Y:S01]  /*2560*/  ISETP.GT.AND P3, PT, R0, 0x70, PT ;  /* 0x000000700000780c */ /* 0x000fe20003f64270 */
[----:B------:R-:W-:Y:S01]  /*2570*/  UIMAD.WIDE UR6, UR6, 0x66666667, URZ ;  /* 0x66666667060678a5 */ /* 0x000fe2000f8e023f */
[----:B------:R-:W-:Y:S02]  /*2580*/  FSEL R63, R63, -INF , P2 ;  /* 0xff8000003f3f7808 */ /* 0x000fe40001000000 */
[----:B------:R-:W-:Y:S01]  /*2590*/  FMNMX.FTZ R4, R62, R49, !PT ;  /* 0x000000313e047209 */ /* 0x000fe20007810000 */
[----:B------:R-:W-:Y:S01]  /*25a0*/  USHF.R.U32.HI UR6, URZ, 0x1f, UR7 ;  /* 0x0000001f3f067899 */ /* 0x000fe20008011607 */
[----:B------:R-:W-:Y:S02]  /*25b0*/  ISETP.GT.AND P2, PT, R0, 0x71, PT ;  /* 0x000000710000780c */ /* 0x000fe40003f44270 */
[----:B------:R-:W-:Y:S01]  /*25c0*/  FSEL R66, R66, -INF , P3 ;  /* 0xff80000042427808 */ /* 0x000fe20001800000 */
[----:B------:R-:W-:Y:S01]  /*25d0*/  ULEA.HI.SX32 UR6, UR7, UR6, 0x1a ;  /* 0x0000000607067291 */ /* 0x000fe2000f8fd23f */
[----:B------:R-:W-:-:S02]  /*25e0*/  FMNMX.FTZ R49, R63, R4, !PT ;  /* 0x000000043f317209 */ /* 0x000fc40007810000 */
[----:B------:R-:W-:Y:S01]  /*25f0*/  ISETP.GT.AND P3, PT, R0, 0x78, PT ;  /* 0x000000780000780c */ /* 0x000fe20003f64270 */
[----:B------:R-:W-:Y:S01]  /*2600*/  UISETP.LT.AND UP0, UPT, URZ, UR6, UPT ;  /* 0x000000063f00728c */ /* 0x000fe2000bf01270 */
[----:B------:R-:W-:Y:S02]  /*2610*/  FSEL R67, R67, -INF , P2 ;  /* 0xff80000043437808 */ /* 0x000fe40001000000 */
[----:B------:R-:W-:Y:S01]  /*2620*/  FMNMX.FTZ R4, R66, R49, !PT ;  /* 0x0000003142047209 */ /* 0x000fe20007810000 */
[----:B------:R-:W-:Y:S01]  /*2630*/  USEL UR21, URZ, UR6, !UP0 ;  /* 0x000000063f157287 */ /* 0x000fe2000c000000 */
[----:B------:R-:W-:Y:S02]  /*2640*/  ISETP.GT.AND P2, PT, R0, 0x79, PT ;  /* 0x000000790000780c */ /* 0x000fe40003f44270 */
[----:B------:R-:W-:Y:S01]  /*2650*/  FSEL R70, R70, -INF , P3 ;  /* 0xff80000046467808 */ /* 0x000fe20001800000 */
[----:B------:R-:W-:Y:S01]  /*2660*/  UISETP.GE.AND UP0, UPT, UR22, UR21, UPT ;  /* 0x000000151600728c */ /* 0x000fe2000bf06270 */
        /* <DEDUP_REMOVED lines=27> */
[----:B------:R-:W-:Y:S02]  /*2820*/  FMNMX.FTZ R0, R38, R49, !PT ;  /* 0x0000003126007209 */ /* 0x000fe40007810000 */
[C---:B------:R-:W-:Y:S02]  /*2830*/  ISETP.GT.AND P3, PT, R2.reuse, 0x1, PT ;  /* 0x000000010200780c */ /* 0x040fe40003f64270 */
[----:B------:R-:W-:Y:S02]  /*2840*/  FMNMX.FTZ R8, R39, R0, !PT ;  /* 0x0000000027087209 */ /* 0x000fe40007810000 */
        /* <DEDUP_REMOVED lines=85> */
[----:B------:R-:W-:Y:S01]  /*2da0*/  MUFU.EX2 R6, R6 ;  /* 0x0000000600067308 */ /* 0x000fe20000000800 */
[----:B------:R-:W-:-:S02]  /*2db0*/  FMNMX.FTZ R41, R97, R42, !PT ;  /* 0x0000002a61297209 */ /* 0x000fc40007810000 */
[----:B------:R-:W-:Y:S02]  /*2dc0*/  ISETP.GT.AND P2, PT, R2, 0x40, PT ;  /* 0x000000400200780c */ /* 0x000fe40003f44270 */
[----:B------:R-:W-:Y:S02]  /*2dd0*/  FMNMX.FTZ R42, R100, R41, !PT ;  /* 0x00000029642a7209 */ /* 0x000fe40007810000 */
[----:B------:R-:W-:Y:S01]  /*2de0*/  FSEL R72, R72, -INF , P2 ;  /* 0xff80000048487808 */ /* 0x000fe20001000000 */
[----:B------:R-:W-:Y:S01]  /*2df0*/  MUFU.EX2 R7, R7 ;  /* 0x0000000700077308 */ /* 0x000fe20000000800 */
[----:B------:R-:W-:Y:S01]  /*2e00*/  FMNMX.FTZ R45, R101, R42, !PT ;  /* 0x0000002a652d7209 */ /* 0x000fe20007810000 */
[----:B------:R-:W-:Y:S01]  /*2e10*/  FFMA.FTZ R42, R43, UR43, -R4 ;  /* 0x0000002b2b2a7c23 */ /* 0x000fe20008010804 */
[----:B------:R-:W-:Y:S02]  /*2e20*/  ISETP.GT.AND P2, PT, R2, 0x48, PT ;  /* 0x000000480200780c */ /* 0x000fe40003f44270 */
[----:B------:R-:W-:-:S02]  /*2e30*/  FMNMX.FTZ R44, R72, R45, !PT ;  /* 0x0000002d482c7209 */ /* 0x000fc40007810000 */
[----:B------:R-:W-:Y:S01]  /*2e40*/  FSEL R76, R76, -INF , P2 ;  /* 0xff8000004c4c7808 */ /* 0x000fe20001000000 */
[----:B------:R-:W-:Y:S01]  /*2e50*/  MUFU.EX2 R8, R8 ;  /* 0x0000000800087308 */ /* 0x000fe20000000800 */
[----:B------:R-:W-:Y:S02]  /*2e60*/  FMNMX.FTZ R43, R73, R44, !PT ;  /* 0x0000002c492b7209 */ /* 0x000fe40007810000 */
[----:B------:R-:W-:Y:S02]  /*2e70*/  ISETP.GT.AND P2, PT, R2, 0x50, PT ;  /* 0x000000500200780c */ /* 0x000fe40003f44270 */
[----:B------:R-:W-:Y:S02]  /*2e80*/  FMNMX.FTZ R44, R76, R43, !PT ;  /* 0x0000002b4c2c7209 */ /* 0x000fe40007810000 */
[----:B------:R-:W-:Y:S01]  /*2e90*/  FSEL R80, R80, -INF , P2 ;  /* 0xff80000050507808 */ /* 0x000fe20001000000 */
[----:B------:R-:W0:Y:S01]  /*2ea0*/  MUFU.EX2 R9, R9 ;  /* 0x0000000900097308 */ /* 0x000e220000000800 */
[----:B------:R-:W-:Y:S01]  /*2eb0*/  FMNMX.FTZ R45, R77, R44, !PT ;  /* 0x0000002c4d2d7209 */ /* 0x000fe20007810000 */
[----:B------:R-:W-:Y:S01]  /*2ec0*/  FFMA.FTZ R44, R74, UR43, -R4 ;  /* 0x0000002b4a2c7c23 */ /* 0x000fe20008010804 */
[----:B------:R-:W-:-:S02]  /*2ed0*/  ISETP.GT.AND P2, PT, R2, 0x58, PT ;  /* 0x000000580200780c */ /* 0x000fc40003f44270 */
[----:B------:R-:W-:Y:S02]  /*2ee0*/  FMNMX.FTZ R46, R80, R45, !PT ;  /* 0x0000002d502e7209 */ /* 0x000fe40007810000 */
[----:B------:R-:W-:Y:S01]  /*2ef0*/  FSEL R84, R84, -INF , P2 ;  /* 0xff80000054547808 */ /* 0x000fe20001000000 */
[----:B------:R-:W-:Y:S01]  /*2f00*/  MUFU.EX2 R10, R10 ;  /* 0x0000000a000a7308 */ /* 0x000fe20000000800 */
[----:B------:R-:W-:Y:S02]  /*2f10*/  FMNMX.FTZ R45, R81, R46, !PT ;  /* 0x0000002e512d7209 */ /* 0x000fe40007810000 */
[----:B------:R-:W-:Y:S02]  /*2f20*/  ISETP.GT.AND P2, PT, R2, 0x60, PT ;  /* 0x000000600200780c */ /* 0x000fe40003f44270 */
[----:B------:R-:W-:Y:S02]  /*2f30*/  FMNMX.FTZ R46, R84, R45, !PT ;  /* 0x0000002d542e7209 */ /* 0x000fe40007810000 */
[----:B------:R-:W-:Y:S01]  /*2f40*/  FSEL R56, R56, -INF , P2 ;  /* 0xff80000038387808 */ /* 0x000fe20001000000 */
[----:B------:R-:W-:Y:S01]  /*2f50*/  MUFU.EX2 R45, R75 ;  /* 0x0000004b002d7308 */ /* 0x000fe20000000800 */
[----:B------:R-:W-:Y:S01]  /*2f60*/  FMNMX.FTZ R47, R85, R46, !PT ;  /* 0x0000002e552f7209 */ /* 0x000fe20007810000 */
[--C-:B------:R-:W-:Y:S01]  /*2f70*/  FFMA.FTZ R46, R78, UR43, -R4.reuse ;  /* 0x0000002b4e2e7c23 */ /* 0x100fe20008010804 */
[----:B------:R-:W-:Y:S01]  /*2f80*/  ISETP.GT.AND P2, PT, R2, 0x68, PT ;  /* 0x000000680200780c */ /* 0x000fe20003f44270 */
[----:B------:R-:W-:Y:S01]  /*2f90*/  FFMA.FTZ R78, R58, UR43, -R4 ;  /* 0x0000002b3a4e7c23 */ /* 0x000fe20008010804 */
        /* <DEDUP_REMOVED lines=18> */
[----:B------:R-:W-:Y:S01]  /*30c0*/  MUFU.EX2 R15, R91 ;  /* 0x0000005b000f7308 */ /* 0x000fe20000000800 */
[----:B------:R-:W-:Y:S01]  /*30d0*/  FSEL R68, R68, -INF , P2 ;  /* 0xff80000044447808 */ /* 0x000fe20001000000 */
[--C-:B-1----:R-:W-:Y:S01]  /*30e0*/  FFMA.FTZ R79, R59, UR43, -R4.reuse ;  /* 0x0000002b3b4f7c23 */ /* 0x102fe20008010804 */
[----:B------:R-:W-:Y:S01]  /*30f0*/  FMNMX.FTZ R49, R65, R50, !PT ;  /* 0x0000003241317209 */ /* 0x000fe20007810000 */
[----:B------:R-:W-:Y:S01]  /*3100*/  FFMA.FTZ R59, R67, UR43, -R4 ;  /* 0x0000002b433b7c23 */ /* 0x000fe20008010804 */
[----:B------:R-:W-:Y:S02]  /*3110*/  FSEL R69, R69, -INF , P3 ;  /* 0xff80000045457808 */ /* 0x000fe40001800000 */
[----:B------:R-:W-:Y:S01]  /*3120*/  ISETP.GT.AND P2, PT, R2, 0x80, PT ;  /* 0x000000800200780c */ /* 0x000fe20003f44270 */
[----:B------:R-:W-:Y:S01]  /*3130*/  MUFU.EX2 R12, R12 ;  /* 0x0000000c000c7308 */ /* 0x000fe20000000800 */
[----:B------:R-:W-:-:S02]  /*3140*/  FMNMX.FTZ R52, R68, R49, !PT ;  /* 0x0000003144347209 */ /* 0x000fc40007810000 */
[----:B------:R-:W-:Y:S02]  /*3150*/  ISETP.GT.AND P3, PT, R2, 0x81, PT ;  /* 0x000000810200780c */ /* 0x000fe40003f64270 */
[----:B------:R-:W-:Y:S01]  /*3160*/  FSEL R50, R24, -INF , P2 ;  /* 0xff80000018327808 */ /* 0x000fe20001000000 */
[----:B------:R-:W-:Y:S01]  /*3170*/  FFMA.FTZ R24, R86, UR43, -R4 ;  /* 0x0000002b56187c23 */ /* 0x000fe20008010804 */
[----:B------:R-:W-:Y:S01]  /*3180*/  FMNMX.FTZ R53, R69, R52, !PT ;  /* 0x0000003445357209 */ /* 0x000fe20007810000 */
[----:B------:R-:W1:Y:S01]  /*3190*/  MUFU.EX2 R13, R119 ;  /* 0x00000077000d7308 */ /* 0x000e620000000800 */
        /* <DEDUP_REMOVED lines=13> */
[--C-:B------:R-:W-:Y:S01]  /*3270*/  FFMA.FTZ R32, R62, UR43, -R4.reuse ;  /* 0x0000002b3e207c23 */ /* 0x100fe20008010804 */
[----:B------:R-:W-:Y:S01]  /*3280*/  FMNMX.FTZ R28, R29, R28, !PT ;  /* 0x0000001c1d1c7209 */ /* 0x000fe20007810000 */
[----:B------:R-:W-:Y:S01]  /*3290*/  FFMA.FTZ R62, R70, UR43, -R4 ;  /* 0x0000002b463e7c23 */ /* 0x000fe20008010804 */
[----:B------:R-:W-:Y:S01]  /*32a0*/  FSEL R54, R33, -INF , P3 ;  /* 0xff80000021367808 */ /* 0x000fe20001800000 */
[----:B------:R-:W-:Y:S01]  /*32b0*/  MUFU.EX2 R25, R87 ;  /* 0x0000005700197308 */ /* 0x000fe20000000800 */
[----:B------:R-:W-:Y:S02]  /*32c0*/  ISETP.GT.AND P2, PT, R2, 0x98, PT ;  /* 0x000000980200780c */ /* 0x000fe40003f44270 */
[----:B------:R-:W-:-:S02]  /*32d0*/  FMNMX.FTZ R33, R53, R28, !PT ;  /* 0x0000001c35217209 */ /* 0x000fc40007810000 */
[----:B------:R-:W-:Y:S02]  /*32e0*/  ISETP.GT.AND P3, PT, R2, 0x99, PT ;  /* 0x000000990200780c */ /* 0x000fe40003f64270 */
[----:B------:R-:W-:Y:S01]  /*32f0*/  FSEL R58, R36, -INF , P2 ;  /* 0xff800000243a7808 */ /* 0x000fe20001000000 */
[----:B------:R-:W-:-:S01]  /*3300*/  FFMA.FTZ R36, R66, UR43, -R4 ;  /* 0x0000002b42247c23 */ /* 0x000fc20008010804 */
[----:B------:R-:W-:Y:S01]  /*3310*/  FMNMX.FTZ R33, R54, R33, !PT ;  /* 0x0000002136217209 */ /* 0x000fe20007810000 */
[----:B------:R-:W-:Y:S01]  /*3320*/  MUFU.EX2 R28, R78 ;  /* 0x0000004e001c7308 */ /* 0x000fe20000000800 */
[----:B------:R-:W-:Y:S02]  /*3330*/  FSEL R74, R37, -INF , P3 ;  /* 0xff800000254a7808 */ /* 0x000fe40001800000 */
[----:B------:R-:W-:Y:S02]  /*3340*/  FMNMX.FTZ R37, R58, R33, !PT ;  /* 0x000000213a257209 */ /* 0x000fe40007810000 */
[----:B0-----:R-:W-:-:S02]  /*3350*/  F2FP.SATFINITE.E4M3.F32.PACK_AB_MERGE_C R153, R9, R8, RZ ;  /* 0x000000080999723e */ /* 0x001fc400048070ff */
[----:B------:R-:W-:Y:S01]  /*3360*/  FMNMX.FTZ R2, R74, R37, !PT ;  /* 0x000000254a027209 */ /* 0x000fe20007810000 */
[----:B------:R-:W-:-:S01]  /*3370*/  FFMA.FTZ R37, R63, UR43, -R4 ;  /* 0x0000002b3f257c23 */ /* 0x000fc20008010804 */
[----:B------:R-:W-:Y:S01]  /*3380*/  FFMA.FTZ R63, R71, UR43, -R4 ;  /* 0x0000002b473f7c23 */ /* 0x000fe20008010804 */
[----:B------:R-:W-:Y:S01]  /*3390*/  IMAD.U32 R71, RZ, RZ, UR43 ;  /* 0x0000002bff477e24 */ /* 0x000fe2000f8e00ff */
[----:B------:R-:W-:Y:S01]  /*33a0*/  MUFU.EX2 R33, R79 ;  /* 0x0000004f00217308 */ /* 0x000fe20000000800 */
[----:B------:R-:W0:Y:S01]  /*33b0*/  SHFL.BFLY PT, R75, R2, 0x2, 0x1f ;  /* 0x0c401f00024b7f89 */ /* 0x000e2200000e0000 */
[----:B-1----:R-:W-:Y:S02]  /*33c0*/  F2FP.SATFINITE.E4M3.F32.PACK_AB_MERGE_C R155, R13, R12, RZ ;  /* 0x0000000c0d9b723e */ /* 0x002fe400048070ff */
[----:B------:R-:W-:Y:S02]  /*33d0*/  F2FP.SATFINITE.E4M3.F32.PACK_AB_MERGE_C R153, R7, R6, R153 ;  /* 0x000000060799723e */ /* 0x000fe40004807099 */
[----:B------:R-:W-:-:S02]  /*33e0*/  F2FP.SATFINITE.E4M3.F32.PACK_AB_MERGE_C R155, R11, R10, R155 ;  /* 0x0000000a0b9b723e */ /* 0x000fc4000480709b */
[----:B------:R-:W-:Y:S08]  /*33f0*/  MUFU.EX2 R41, R99 ;  /* 0x0000006300297308 */ /* 0x000ff00000000800 */
[----:B------:R-:W1:Y:S08]  /*3400*/  MUFU.EX2 R20, R20 ;  /* 0x0000001400147308 */ /* 0x000e700000000800 */
[----:B------:R-:W-:Y:S01]  /*3410*/  MUFU.EX2 R40, R40 ;  /* 0x0000002800287308 */ /* 0x000fe20000000800 */
[----:B0-----:R-:W-:-:S05]  /*3420*/  FMNMX.FTZ R75, R2, R75, !PT ;  /* 0x0000004b024b7209 */ /* 0x001fca0007810000 */
[----:B------:R-:W0:Y:S02]  /*3430*/  SHFL.BFLY PT, R2, R75, 0x1, 0x1f ;  /* 0x0c201f004b027f89 */ /* 0x000e2400000e0000 */
[----:B------:R-:W-:Y:S01]  /*3440*/  MUFU.EX2 R42, R42 ;  /* 0x0000002a002a7308 */ /* 0x000fe20000000800 */
[----:B-1----:R-:W-:-:S04]  /*3450*/  F2FP.SATFINITE.E4M3.F32.PACK_AB_MERGE_C R149, R21, R20, RZ ;  /* 0x000000141595723e */ /* 0x002fc800048070ff */
[----:B------:R-:W-:-:S03]  /*3460*/  F2FP.SATFINITE.E4M3.F32.PACK_AB_MERGE_C R149, R15, R14, R149 ;  /* 0x0000000e0f95723e */ /* 0x000fc60004807095 */
[----:B------:R-:W1:Y:S08]  /*3470*/  MUFU.EX2 R43, R103 ;  /* 0x00000067002b7308 */ /* 0x000e700000000800 */
[----:B------:R-:W-:Y:S01]  /*3480*/  MUFU.EX2 R44, R44 ;  /* 0x0000002c002c7308 */ /* 0x000fe20000000800 */
[----:B0-----:R-:W-:-:S07]  /*3490*/  FMNMX.FTZ R2, R75, R2, !PT ;  /* 0x000000024b027209 */ /* 0x001fce0007810000 */
[----:B------:R-:W-:Y:S01]  /*34a0*/  MUFU.EX2 R46, R46 ;  /* 0x0000002e002e7308 */ /* 0x000fe20000000800 */
[----:B-1----:R-:W-:Y:S01]  /*34b0*/  F2FP.SATFINITE.E4M3.F32.PACK_AB_MERGE_C R151, R43, R42, RZ ;  /* 0x0000002a2b97723e */ /* 0x002fe200048070ff */
[C---:B------:R-:W-:Y:S01]  /*34c0*/  FFMA.FTZ R71, R2.reuse, R71, -8 ;  /* 0xc100000002477423 */ /* 0x040fe20000010047 */
[----:B------:R-:W-:Y:S02]  /*34d0*/  FSETP.NEU.FTZ.AND P2, PT, R2, -INF , PT ;  /* 0xff8000000200780b */ /* 0x000fe40003f5d000 */
[----:B------:R-:W-:Y:S02]  /*34e0*/  F2FP.SATFINITE.E4M3.F32.PACK_AB_MERGE_C R151, R41, R40, R151 ;  /* 0x000000282997723e */ /* 0x000fe40004807097 */
        /* <DEDUP_REMOVED lines=19> */
[----:B------:R-:W-:Y:S01]  /*3620*/  FADD.FTZ R96, R8, R97 ;  /* 0x0000006108607221 */ /* 0x000fe20000010000 */
        /* <DEDUP_REMOVED lines=9> */
[----:B------:R-:W-:-:S02]  /*36c0*/  @!P1 VIADD R56, R3, 0x13240 ;  /* 0x0001324003389836 */ /* 0x000fc40000000000 */
[----:B------:R-:W-:-:S01]  /*36d0*/  FFMA.FTZ R90, R100, UR43, -R71 ;  /* 0x0000002b645a7c23 */ /* 0x000fc20008010847 */
[--C-:B------:R-:W-:Y:S01]  /*36e0*/  FFMA.FTZ R93, R101, UR43, -R71.reuse ;  /* 0x0000002b655d7c23 */ /* 0x100fe20008010847 */
[----:B------:R-:W-:-:S01]  /*36f0*/  FFMA.FTZ R72, R72, UR43, -R71 ;  /* 0x0000002b48487c23 */ /* 0x000fc20008010847 */
[----:B------:R-:W2:Y:S01]  /*3700*/  MUFU.EX2 R79, R79 ;  /* 0x0000004f004f7308 */ /* 0x000ea20000000800 */
[----:B0-----:R-:W-:-:S01]  /*3710*/  FADD.FTZ R85, R4, R67 ;  /* 0x0000004304557221 */ /* 0x001fc20000010000 */
[----:B------:R-:W-:Y:S01]  /*3720*/  @!P1 PRMT R56, RZ, 0x654, R56 ;  /* 0x00000654ff389816 */ /* 0x000fe20000000038 */
[----:B------:R-:W-:-:S01]  /*3730*/  FFMA.FTZ R73, R73, UR43, -R71 ;  /* 0x0000002b49497c23 */ /* 0x000fc20008010847 */
[--C-:B------:R-:W-:Y:S01]  /*3740*/  FFMA.FTZ R64, R64, UR43, -R71.reuse ;  /* 0x0000002b40407c23 */ /* 0x100fe20008010847 */
[----:B------:R-:W-:Y:S01]  /*3750*/  F2FP.SATFINITE.E4M3.F32.PACK_AB_MERGE_C R145, R47, R46, RZ ;  /* 0x0000002e2f91723e */ /* 0x000fe200048070ff */
[----:B------:R0:W-:Y:S01]  /*3760*/  @!P1 SYNCS.ARRIVE.TRANS64.RED.A1T0 RZ, [R56+URZ], RZ ;  /* 0x000000ff38ff99a7 */ /* 0x0001e2000810043f */
        /* <DEDUP_REMOVED lines=15> */
[----:B------:R-:W-:Y:S01]  /*3860*/  F2FP.SATFINITE.E4M3.F32.PACK_AB_MERGE_C R70, R79, R70, RZ ;  /* 0x000000464f46723e */ /* 0x000fe200048070ff */
[----:B------:R-:W-:-:S01]  /*3870*/  FFMA.FTZ R53, R53, UR43, -R71 ;  /* 0x0000002b35357c23 */ /* 0x000fc20008010847 */
[----:B------:R-:W2:Y:S01]  /*3880*/  MUFU.EX2 R86, R86 ;  /* 0x0000005600567308 */ /* 0x000ea20000000800 */
[----:B---3--:R-:W-:-:S01]  /*3890*/  FADD.FTZ R94, R66, R97 ;  /* 0x00000061425e7221 */ /* 0x008fc20000010000 */
[----:B------:R-:W-:Y:S01]  /*38a0*/  F2FP.SATFINITE.E4M3.F32.PACK_AB_MERGE_C R152, R67, R4, R70 ;  /* 0x000000044398723e */ /* 0x000fe20004807046 */
[----:B------:R-:W-:-:S01]  /*38b0*/  FFMA.FTZ R54, R54, UR43, -R71 ;  /* 0x0000002b36367c23 */ /* 0x000fc20008010847 */
[----:B------:R-:W-:Y:S01]  /*38c0*/  FFMA.FTZ R58, R58, UR43, -R71 ;  /* 0x0000002b3a3a7c23 */ /* 0x000fe20008010847 */
[----:B------:R-:W-:-:S03]  /*38d0*/  F2FP.SATFINITE.E4M3.F32.PACK_AB_MERGE_C R145, R45, R44, R145 ;  /* 0x0000002c2d91723e */ /* 0x000fc60004807091 */
[----:B------:R-:W3:Y:S01]  /*38e0*/  MUFU.EX2 R91, R91 ;  /* 0x0000005b005b7308 */ /* 0x000ee20000000800 */
[----:B-1----:R-:W-:-:S01]  /*38f0*/  FADD.FTZ R97, R75, R94 ;  /* 0x0000005e4b617221 */ /* 0x002fc20000010000 */
[----:B------:R-:W-:-:S06]  /*3900*/  FADD.FTZ R94, R12, R99 ;  /* 0x000000630c5e7221 */ /* 0x000fcc0000010000 */
[----:B------:R-:W1:Y:S08]  /*3910*/  MUFU.EX2 R78, R78 ;  /* 0x0000004e004e7308 */ /* 0x000e700000000800 */
[----:B------:R-:W4:Y:S08]  /*3920*/  MUFU.EX2 R83, R83 ;  /* 0x0000005300537308 */ /* 0x000f300000000800 */
[----:B------:R-:W5:Y:S08]  /*3930*/  MUFU.EX2 R88, R88 ;  /* 0x0000005800587308 */ /* 0x000f700000000800 */
[----:B------:R2:W-:Y:S08]  /*3940*/  MUFU.EX2 R3, R84 ;  /* 0x0000005400037308 */ /* 0x0005f00000000800 */
[----:B------:R-:W5:Y:S01]  /*3950*/  MUFU.EX2 R89, R89 ;  /* 0x0000005900597308 */ /* 0x000f620000000800 */
[----:B--2---:R-:W-:-:S01]  /*3960*/  FADD.FTZ R84, R86, R97 ;  /* 0x0000006156547221 */ /* 0x004fc20000010000 */
[----:B------:R-:W-:Y:S01]  /*3970*/  FADD.FTZ R97, R13, R94 ;  /* 0x0000005e0d617221 */ /* 0x000fe20000010000 */
[----:B---3--:R-:W-:-:S02]  /*3980*/  F2FP.SATFINITE.E4M3.F32.PACK_AB_MERGE_C R86, R91, R86, RZ ;  /* 0x000000565b56723e */ /* 0x008fc400048070ff */
[----:B------:R-:W-:Y:S01]  /*3990*/  FADD.FTZ R61, R91, R84 ;  /* 0x000000545b3d7221 */ /* 0x000fe20000010000 */
[----:B------:R-:W-:-:S01]  /*39a0*/  FADD.FTZ R94, R14, R97 ;  /* 0x000000610e5e7221 */ /* 0x000fc20000010000 */
[----:B------:R-:W-:Y:S01]  /*39b0*/  F2FP.SATFINITE.E4M3.F32.PACK_AB_MERGE_C R154, R75, R66, R86 ;  /* 0x000000424b9a723e */ /* 0x000fe20004807056 */
[----:B------:R-:W2:Y:S01]  /*39c0*/  MUFU.EX2 R82, R82 ;  /* 0x0000005200527308 */ /* 0x000ea20000000800 */
[----:B-1----:R-:W-:-:S01]  /*39d0*/  FADD.FTZ R84, R78, R61 ;  /* 0x0000003d4e547221 */ /* 0x002fc20000010000 */
[----:B------:R-:W-:Y:S01]  /*39e0*/  FADD.FTZ R97, R15, R94 ;  /* 0x0000005e0f617221 */ /* 0x000fe20000010000 */
[----:B------:R-:W-:-:S03]  /*39f0*/  FFMA.FTZ R61, R50, UR43, -R71 ;  /* 0x0000002b323d7c23 */ /* 0x000fc60008010847 */
[----:B------:R-:W-:Y:S02]  /*3a00*/  FADD.FTZ R50, R20, R97 ;  /* 0x0000006114327221 */ /* 0x000fe40000010000 */
[----:B------:R-:W1:Y:S08]  /*3a10*/  MUFU.EX2 R87, R87 ;  /* 0x0000005700577308 */ /* 0x000e700000000800 */
[----:B0-----:R4:W-:Y:S08]  /*3a20*/  MUFU.EX2 R56, R85 ;  /* 0x0000005500387308 */ /* 0x0019f00000000800 */
[----:B------:R-:W0:Y:S01]  /*3a30*/  MUFU.EX2 R90, R90 ;  /* 0x0000005a005a7308 */ /* 0x000e220000000800 */
[----:B----4-:R-:W-:-:S01]  /*3a40*/  FADD.FTZ R85, R83, R84 ;  /* 0x0000005453557221 */ /* 0x010fc20000010000 */
[--C-:B------:R-:W-:Y:S01]  /*3a50*/  FFMA.FTZ R84, R29, UR43, -R71.reuse ;  /* 0x0000002b1d547c23 */ /* 0x100fe20008010847 */
[----:B------:R-:W-:-:S02]  /*3a60*/  FFMA.FTZ R71, R74, UR43, -R71 ;  /* 0x0000002b4a477c23 */ /* 0x000fc40008010847 */
[----:B-----5:R-:W-:Y:S01]  /*3a70*/  FADD.FTZ R94, R88, R85 ;  /* 0x00000055585e7221 */ /* 0x020fe20000010000 */
[----:B------:R-:W-:-:S01]  /*3a80*/  FADD.FTZ R85, R21, R50 ;  /* 0x0000003215557221 */ /* 0x000fc20000010000 */
[C---:B------:R-:W-:Y:S01]  /*3a90*/  F2FP.SATFINITE.E4M3.F32.PACK_AB_MERGE_C R88, R89.reuse, R88, RZ ;  /* 0x000000585958723e */ /* 0x040fe200048070ff */
[----:B------:R-:W3:Y:S01]  /*3aa0*/  MUFU.EX2 R93, R93 ;  /* 0x0000005d005d7308 */ /* 0x000ee20000000800 */
[----:B------:R-:W-:-:S01]  /*3ab0*/  FADD.FTZ R29, R89, R94 ;  /* 0x0000005e591d7221 */ /* 0x000fc20000010000 */
[----:B------:R-:W-:Y:S01]  /*3ac0*/  FADD.FTZ R96, R40, R85 ;  /* 0x0000005528607221 */ /* 0x000fe20000010000 */
[----:B------:R-:W-:Y:S01]  /*3ad0*/  F2FP.SATFINITE.E4M3.F32.PACK_AB_MERGE_C R148, R83, R78, R88 ;  /* 0x0000004e5394723e */ /* 0x000fe20004807058 */
[----:B------:R-:W-:Y:S02]  /*3ae0*/  IMAD.MOV.U32 R40, RZ, RZ, R55 ;  /* 0x000000ffff287224 */ /* 0x000fe400078e0037 */
[----:B--2---:R-:W-:-:S01]  /*3af0*/  FADD.FTZ R94, R82, R29 ;  /* 0x0000001d525e7221 */ /* 0x004fc20000010000 */
[----:B------:R-:W-:Y:S01]  /*3b00*/  FADD.FTZ R97, R41, R96 ;  /* 0x0000006029617221 */ /* 0x000fe20000010000 */
[----:B------:R-:W-:Y:S01]  /*3b10*/  IMAD.MOV.U32 R41, RZ, RZ, R55 ;  /* 0x000000ffff297224 */ /* 0x000fe200078e0037 */
[----:B------:R-:W2:Y:S01]  /*3b20*/  MUFU.EX2 R72, R72 ;  /* 0x0000004800487308 */ /* 0x000ea20000000800 */
[----:B-1----:R-:W-:-:S01]  /*3b30*/  FADD.FTZ R85, R87, R94 ;  /* 0x0000005e57557221 */ /* 0x002fc20000010000 */
[----:B------:R-:W-:Y:S01]  /*3b40*/  FADD.FTZ R94, R42, R97 ;  /* 0x000000612a5e7221 */ /* 0x000fe20000010000 */
[----:B------:R-:W-:-:S05]  /*3b50*/  IMAD.MOV.U32 R42, RZ, RZ, R55 ;  /* 0x000000ffff2a7224 */ /* 0x000fca00078e0037 */
[----:B------:R-:W1:Y:S08]  /*3b60*/  MUFU.EX2 R73, R73 ;  /* 0x0000004900497308 */ /* 0x000e700000000800 */
[----:B------:R-:W4:Y:S08]  /*3b70*/  MUFU.EX2 R92, R92 ;  /* 0x0000005c005c7308 */ /* 0x000f300000000800 */
[----:B------:R0:W-:Y:S08]  /*3b80*/  MUFU.EX2 R50, R64 ;  /* 0x0000004000327308 */ /* 0x0001f00000000800 */
[----:B------:R-:W5:Y:S01]  /*3b90*/  MUFU.EX2 R95, R95 ;  /* 0x0000005f005f7308 */ /* 0x000f620000000800 */
[----:B0-----:R-:W-:-:S01]  /*3ba0*/  FADD.FTZ R64, R90, R85 ;  /* 0x000000555a407221 */ /* 0x001fc20000010000 */
[----:B------:R-:W-:Y:S01]  /*3bb0*/  FADD.FTZ R85, R43, R94 ;  /* 0x0000005e2b557221 */ /* 0x000fe20000010000 */
[----:B---3--:R-:W-:Y:S01]  /*3bc0*/  F2FP.SATFINITE.E4M3.F32.PACK_AB_MERGE_C R90, R93, R90, RZ ;  /* 0x0000005a5d5a723e */ /* 0x008fe200048070ff */
[----:B------:R-:W-:-:S02]  /*3bd0*/  IMAD.MOV.U32 R43, RZ, RZ, R55 ;  /* 0x000000ffff2b7224 */ /* 0x000fc400078e0037 */
[----:B------:R-:W-:-:S01]  /*3be0*/  FADD.FTZ R9, R93, R64 ;  /* 0x000000405d097221 */ /* 0x000fc20000010000 */
[----:B------:R-:W-:Y:S01]  /*3bf0*/  FADD.FTZ R64, R44, R85 ;  /* 0x000000552c407221 */ /* 0x000fe20000010000 */
[----:B------:R-:W-:Y:S01]  /*3c00*/  F2FP.SATFINITE.E4M3.F32.PACK_AB_MERGE_C R150, R87, R82, R90 ;  /* 0x000000525796723e */ /* 0x000fe2000480705a */
[----:B------:R-:W0:Y:S01]  /*3c10*/  MUFU.EX2 R76, R76 ;  /* 0x0000004c004c7308 */ /* 0x000e220000000800 */
[----:B--2---:R-:W-:-:S01]  /*3c20*/  FADD.FTZ R12, R72, R9 ;  /* 0x00000009480c7221 */ /* 0x004fc20000010000 */
[----:B------:R-:W-:Y:S01]  /*3c30*/  FADD.FTZ R13, R45, R64 ;  /* 0x000000402d0d7221 */ /* 0x000fe20000010000 */
[----:B------:R-:W-:Y:S02]  /*3c40*/  IMAD.MOV.U32 R45, RZ, RZ, R55 ;  /* 0x000000ffff2d7224 */ /* 0x000fe400078e0037 */
[----:B-1----:R-:W-:Y:S01]  /*3c50*/  FADD.FTZ R9, R73, R12 ;  /* 0x0000000c49097221 */ /* 0x002fe20000010000 */
[----:B------:R-:W-:-:S01]  /*3c60*/  FADD.FTZ R20, R46, R13 ;  /* 0x0000000d2e147221 */ /* 0x000fc20000010000 */
[----:B------:R-:W-:Y:S01]  /*3c70*/  IMAD.MOV.U32 R46, RZ, RZ, R55 ;  /* 0x000000ffff2e7224 */ /* 0x000fe200078e0037 */
[----:B------:R-:W1:Y:S01]  /*3c80*/  MUFU.EX2 R77, R77 ;  /* 0x0000004d004d7308 */ /* 0x000e620000000800 */
[----:B----4-:R-:W-:-:S01]  /*3c90*/  FADD.FTZ R12, R92, R9 ;  /* 0x000000095c0c7221 */ /* 0x010fc20000010000 */
[----:B------:R-:W-:Y:S01]  /*3ca0*/  FADD.FTZ R47, R47, R20 ;  /* 0x000000142f2f7221 */ /* 0x000fe20000010000 */
[----:B-----5:R-:W-:Y:S01]  /*3cb0*/  F2FP.SATFINITE.E4M3.F32.PACK_AB_MERGE_C R92, R95, R92, RZ ;  /* 0x0000005c5f5c723e */ /* 0x020fe200048070ff */
[----:B------:R-:W-:-:S02]  /*3cc0*/  IMAD.MOV.U32 R44, RZ, RZ, R55 ;  /* 0x000000ffff2c7224 */ /* 0x000fc400078e0037 */
[----:B------:R-:W-:-:S01]  /*3cd0*/  FADD.FTZ R13, R95, R12 ;  /* 0x0000000c5f0d7221 */ /* 0x000fc20000010000 */
[----:B------:R-:W-:Y:S01]  /*3ce0*/  FADD.FTZ R12, R48, R47 ;  /* 0x0000002f300c7221 */ /* 0x000fe20000010000 */
[----:B------:R-:W-:Y:S01]  /*3cf0*/  F2FP.SATFINITE.E4M3.F32.PACK_AB_MERGE_C R144, R73, R72, R92 ;  /* 0x000000484990723e */ /* 0x000fe2000480705c */
[----:B------:R-:W2:Y:S01]  /*3d00*/  MUFU.EX2 R24, R24 ;  /* 0x0000001800187308 */ /* 0x000ea20000000800 */
[----:B0-----:R-:W-:-:S01]  /*3d10*/  FADD.FTZ R20, R76, R13 ;  /* 0x0000000d4c147221 */ /* 0x001fc20000010000 */
[----:B------:R-:W-:Y:S01]  /*3d20*/  FADD.FTZ R13, R49, R12 ;  /* 0x0000000c310d7221 */ /* 0x000fe20000010000 */
[----:B------:R-:W-:-:S05]  /*3d30*/  IMAD.MOV.U32 R47, RZ, RZ, R55 ;  /* 0x000000ffff2f7224 */ /* 0x000fca00078e0037 */
[----:B------:R-:W0:Y:S01]  /*3d40*/  MUFU.EX2 R80, R80 ;  /* 0x0000005000507308 */ /* 0x000e220000000800 */
[----:B-1----:R-:W-:-:S07]  /*3d50*/  FADD.FTZ R7, R77, R20 ;  /* 0x000000144d077221 */ /* 0x002fce0000010000 */
[----:B------:R-:W1:Y:S01]  /*3d60*/  MUFU.EX2 R81, R81 ;  /* 0x0000005100517308 */ /* 0x000e620000000800 */
[----:B--2---:R-:W-:-:S01]  /*3d70*/  FADD.FTZ R20, R24, R13 ;  /* 0x0000000d18147221 */ /* 0x004fc20000010000 */
[C---:B------:R-:W-:Y:S01]  /*3d80*/  F2FP.SATFINITE.E4M3.F32.PACK_AB_MERGE_C R147, R25.reuse, R24, RZ ;  /* 0x000000181993723e */ /* 0x040fe200048070ff */
[----:B------:R-:W-:Y:S02]  /*3d90*/  IMAD.MOV.U32 R24, RZ, RZ, R55 ;  /* 0x000000ffff187224 */ /* 0x000fe400078e0037 */
[----:B------:R-:W-:Y:S01]  /*3da0*/  FADD.FTZ R25, R25, R20 ;  /* 0x0000001419197221 */ /* 0x000fe20000010000 */
[----:B------:R-:W-:Y:S01]  /*3db0*/  F2FP.SATFINITE.E4M3.F32.PACK_AB_MERGE_C R147, R49, R48, R147 ;  /* 0x000000303193723e */ /* 0x000fe20004807093 */
[----:B------:R-:W-:Y:S01]  /*3dc0*/  IMAD.MOV.U32 R49, RZ, RZ, R55 ;  /* 0x000000ffff317224 */ /* 0x000fe200078e0037 */
[----:B------:R-:W2:Y:S01]  /*3dd0*/  MUFU.EX2 R32, R32 ;  /* 0x0000002000207308 */ /* 0x000ea20000000800 */
[----:B0-----:R-:W-:-:S01]  /*3de0*/  FADD.FTZ R6, R80, R7 ;  /* 0x0000000750067221 */ /* 0x001fc20000010000 */
[----:B------:R-:W-:Y:S01]  /*3df0*/  FADD.FTZ R10, R28, R25 ;  /* 0x000000191c0a7221 */ /* 0x000fe20000010000 */
[----:B------:R-:W-:-:S02]  /*3e00*/  IMAD.MOV.U32 R48, RZ, RZ, R55 ;  /* 0x000000ffff307224 */ /* 0x000fc400078e0037 */
[----:B------:R-:W-:Y:S02]  /*3e10*/  IMAD.MOV.U32 R25, RZ, RZ, R55 ;  /* 0x000000ffff197224 */ /* 0x000fe400078e0037 */
[----:B------:R-:W-:-:S01]  /*3e20*/  FADD.FTZ R13, R33, R10 ;  /* 0x0000000a210d7221 */ /* 0x000fc20000010000 */
[----:B------:R-:W0:Y:S01]  /*3e30*/  MUFU.EX2 R57, R57 ;  /* 0x0000003900397308 */ /* 0x000e220000000800 */
[----:B-1----:R-:W-:-:S01]  /*3e40*/  FADD.FTZ R6, R81, R6 ;  /* 0x0000000651067221 */ /* 0x002fc20000010000 */
[----:B------:R-:W-:-:S03]  /*3e50*/  F2FP.SATFINITE.E4M3.F32.PACK_AB_MERGE_C R80, R81, R80, RZ ;  /* 0x000000505150723e */ /* 0x000fc600048070ff */
[----:B------:R-:W-:Y:S01]  /*3e60*/  FADD.FTZ R11, R3, R6 ;  /* 0x00000006030b7221 */ /* 0x000fe20000010000 */
[----:B------:R-:W-:Y:S02]  /*3e70*/  F2FP.SATFINITE.E4M3.F32.PACK_AB_MERGE_C R146, R77, R76, R80 ;  /* 0x0000004c4d92723e */ /* 0x000fe40004807050 */
[----:B------:R-:W1:Y:S01]  /*3e80*/  MUFU.EX2 R37, R37 ;  /* 0x0000002500257308 */ /* 0x000e620000000800 */
[----:B------:R-:W-:-:S01]  /*3e90*/  FADD.FTZ R6, R56, R11 ;  /* 0x0000000b38067221 */ /* 0x000fc20000010000 */
[----:B--2---:R-:W-:-:S06]  /*3ea0*/  FADD.FTZ R10, R32, R13 ;  /* 0x0000000d200a7221 */ /* 0x004fcc0000010000 */
[----:B------:R-:W2:Y:S01]  /*3eb0*/  MUFU.EX2 R60, R60 ;  /* 0x0000003c003c7308 */ /* 0x000ea20000000800 */
[----:B0-----:R-:W-:-:S07]  /*3ec0*/  FADD.FTZ R11, R57, R6 ;  /* 0x00000006390b7221 */ /* 0x001fce0000010000 */
[----:B------:R-:W0:Y:S01]  /*3ed0*/  MUFU.EX2 R36, R36 ;  /* 0x0000002400247308 */ /* 0x000e220000000800 */
[C---:B-1----:R-:W-:Y:S01]  /*3ee0*/  F2FP.SATFINITE.E4M3.F32.PACK_AB_MERGE_C R32, R37.reuse, R32, RZ ;  /* 0x000000202520723e */ /* 0x042fe200048070ff */
[----:B------:R-:W-:-:S03]  /*3ef0*/  FADD.FTZ R37, R37, R10 ;  /* 0x0000000a25257221 */ /* 0x000fc60000010000 */
[----:B------:R-:W-:Y:S01]  /*3f00*/  F2FP.SATFINITE.E4M3.F32.PACK_AB_MERGE_C R141, R33, R28, R32 ;  /* 0x0000001c218d723e */ /* 0x000fe20004807020 */
[----:B------:R-:W-:Y:S02]  /*3f10*/  IMAD.MOV.U32 R33, RZ, RZ, R55 ;  /* 0x000000ffff217224 */ /* 0x000fe400078e0037 */
[----:B------:R-:W1:Y:S01]  /*3f20*/  MUFU.EX2 R59, R59 ;  /* 0x0000003b003b7308 */ /* 0x000e620000000800 */
[----:B--2---:R-:W-:-:S01]  /*3f30*/  FADD.FTZ R11, R60, R11 ;  /* 0x0000000b3c0b7221 */ /* 0x004fc20000010000 */
[----:B------:R-:W-:Y:S01]  /*3f40*/  F2FP.SATFINITE.E4M3.F32.PACK_AB_MERGE_C R57, R60, R57, RZ ;  /* 0x000000393c39723e */ /* 0x000fe200048070ff */
[----:B------:R-:W-:Y:S02]  /*3f50*/  IMAD.MOV.U32 R32, RZ, RZ, R55 ;  /* 0x000000ffff207224 */ /* 0x000fe400078e0037 */
[----:B------:R-:W-:Y:S01]  /*3f60*/  FADD.FTZ R6, R50, R11 ;  /* 0x0000000b32067221 */ /* 0x000fe20000010000 */
[----:B------:R-:W-:Y:S01]  /*3f70*/  F2FP.SATFINITE.E4M3.F32.PACK_AB_MERGE_C R140, R56, R3, R57 ;  /* 0x00000003388c723e */ /* 0x000fe20004807039 */
[----:B------:R-:W-:Y:S01]  /*3f80*/  IMAD.MOV.U32 R28, RZ, RZ, R55 ;  /* 0x000000ffff1c7224 */ /* 0x000fe200078e0037 */
[----:B------:R-:W2:Y:S01]  /*3f90*/  MUFU.EX2 R29, R65 ;  /* 0x00000041001d7308 */ /* 0x000ea20000000800 */
[----:B0-----:R-:W-:-:S01]  /*3fa0*/  FADD.FTZ R10, R36, R37 ;  /* 0x00000025240a7221 */ /* 0x001fc20000010000 */
[----:B------:R-:W-:-:S06]  /*3fb0*/  IMAD.MOV.U32 R37, RZ, RZ, R55 ;  /* 0x000000ffff257224 */ /* 0x000fcc00078e0037 */
        /* <DEDUP_REMOVED lines=9> */
[----:B------:R-:W-:-:S01]  /*4050*/  FADD.FTZ R63, R63, R62 ;  /* 0x0000003e3f3f7221 */ /* 0x000fc20000010000 */
[----:B------:R-:W-:Y:S01]  /*4060*/  IMAD.MOV.U32 R36, RZ, RZ, R55 ;  /* 0x000000ffff247224 */ /* 0x000fe200078e0037 */
[----:B------:R-:W-:Y:S01]  /*4070*/  MUFU.EX2 R30, R30 ;  /* 0x0000001e001e7308 */ /* 0x000fe20000000800 */
[----:B-1----:R-:W-:-:S07]  /*4080*/  FADD.FTZ R4, R8, R11 ;  /* 0x0000000b08047221 */ /* 0x002fce0000010000 */
[----:B------:R-:W0:Y:S01]  /*4090*/  MUFU.EX2 R31, R31 ;  /* 0x0000001f001f7308 */ /* 0x000e220000000800 */
[----:B--2---:R-:W-:-:S01]  /*40a0*/  FADD.FTZ R4, R69, R4 ;  /* 0x0000000445047221 */ /* 0x004fc20000010000 */
[----:B------:R-:W-:-:S04]  /*40b0*/  F2FP.SATFINITE.E4M3.F32.PACK_AB_MERGE_C R8, R69, R8, RZ ;  /* 0x000000084508723e */ /* 0x000fc800048070ff */
[----:B------:R-:W-:Y:S01]  /*40c0*/  F2FP.SATFINITE.E4M3.F32.PACK_AB_MERGE_C R142, R29, R50, R8 ;  /* 0x000000321d8e723e */ /* 0x000fe20004807008 */
[--C-:B------:R-:W-:Y:S01]  /*40d0*/  IMAD.MOV.U32 R50, RZ, RZ, R55.reuse ;  /* 0x000000ffff327224 */ /* 0x100fe200078e0037 */
[----:B------:R-:W1:Y:S01]  /*40e0*/  MUFU.EX2 R26, R26 ;  /* 0x0000001a001a7308 */ /* 0x000e620000000800 */
[----:B------:R-:W-:-:S07]  /*40f0*/  IMAD.MOV.U32 R29, RZ, RZ, R55 ;  /* 0x000000ffff1d7224 */ /* 0x000fce00078e0037 */
        /* <DEDUP_REMOVED lines=9> */
[--C-:B-1----:R-:W-:Y:S02]  /*4190*/  IMAD.MOV.U32 R51, RZ, RZ, R55.reuse ;  /* 0x000000ffff337224 */ /* 0x102fe400078e0037 */
[----:B------:R-:W-:Y:S02]  /*41a0*/  IMAD.MOV.U32 R26, RZ, RZ, R55 ;  /* 0x000000ffff1a7224 */ /* 0x000fe400078e0037 */
[----:B------:R-:W-:-:S01]  /*41b0*/  FADD.FTZ R30, R30, R27 ;  /* 0x0000001b1e1e7221 */ /* 0x000fc20000010000 */
[----:B------:R-:W-:Y:S01]  /*41c0*/  IMAD.MOV.U32 R27, RZ, RZ, R55 ;  /* 0x000000ffff1b7224 */ /* 0x000fe200078e0037 */
[----:B------:R-:W0:Y:S01]  /*41d0*/  MUFU.EX2 R7, R84 ;  /* 0x0000005400077308 */ /* 0x000e220000000800 */
[----:B---3--:R-:W-:-:S01]  /*41e0*/  FADD.FTZ R11, R12, R11 ;  /* 0x0000000b0c0b7221 */ /* 0x008fc20000010000 */
[----:B------:R-:W-:Y:S01]  /*41f0*/  FADD.FTZ R31, R31, R30 ;  /* 0x0000001e1f1f7221 */ /* 0x000fe20000010000 */
[----:B------:R-:W-:-:S05]  /*4200*/  IMAD.MOV.U32 R30, RZ, RZ, R55 ;  /* 0x000000ffff1e7224 */ /* 0x000fca00078e0037 */
[----:B------:R-:W-:Y:S01]  /*4210*/  MUFU.EX2 R38, R38 ;  /* 0x0000002600267308 */ /* 0x000fe20000000800 */
[----:B--2---:R-:W-:-:S07]  /*4220*/  FADD.FTZ R4, R52, R11 ;  /* 0x0000000b34047221 */ /* 0x004fce0000010000 */
[----:B------:R-:W1:Y:S01]  /*4230*/  MUFU.EX2 R39, R39 ;  /* 0x0000002700277308 */ /* 0x000e620000000800 */
[----:B0-----:R-:W-:-:S01]  /*4240*/  FADD.FTZ R4, R7, R4 ;  /* 0x0000000407047221 */ /* 0x001fc20000010000 */
[----:B------:R-:W-:-:S04]  /*4250*/  F2FP.SATFINITE.E4M3.F32.PACK_AB_MERGE_C R52, R7, R52, RZ ;  /* 0x000000340734723e */ /* 0x000fc800048070ff */
[----:B------:R-:W-:Y:S01]  /*4260*/  F2FP.SATFINITE.E4M3.F32.PACK_AB_MERGE_C R136, R12, R9, R52 ;  /* 0x000000090c88723e */ /* 0x000fe20004807034 */
[----:B------:R-:W-:Y:S01]  /*4270*/  IMAD.MOV.U32 R52, RZ, RZ, R55 ;  /* 0x000000ffff347224 */ /* 0x000fe200078e0037 */
[----:B------:R-:W0:Y:S08]  /*4280*/  MUFU.EX2 R34, R34 ;  /* 0x0000002200227308 */ /* 0x000e300000000800 */
[----:B------:R-:W2:Y:S01]  /*4290*/  MUFU.EX2 R53, R53 ;  /* 0x0000003500357308 */ /* 0x000ea20000000800 */
[----:B-1----:R-:W-:-:S07]  /*42a0*/  F2FP.SATFINITE.E4M3.F32.PACK_AB_MERGE_C R7, R39, R38, RZ ;  /* 0x000000262707723e */ /* 0x002fce00048070ff */
[----:B------:R-:W1:Y:S01]  /*42b0*/  MUFU.EX2 R35, R35 ;  /* 0x0000002300237308 */ /* 0x000e620000000800 */
[----:B0-----:R-:W-:-:S01]  /*42c0*/  FADD.FTZ R6, R34, R31 ;  /* 0x0000001f22067221 */ /* 0x001fc20000010000 */
[----:B------:R-:W-:-:S06]  /*42d0*/  IMAD.MOV.U32 R31, RZ, RZ, R55 ;  /* 0x000000ffff1f7224 */ /* 0x000fcc00078e0037 */
[----:B------:R-:W0:Y:S01]  /*42e0*/  MUFU.EX2 R54, R54 ;  /* 0x0000003600367308 */ /* 0x000e220000000800 */
[----:B--2---:R-:W-:-:S07]  /*42f0*/  FADD.FTZ R3, R53, R4 ;  /* 0x0000000435037221 */ /* 0x004fce0000010000 */
[----:B------:R-:W2:Y:S01]  /*4300*/  MUFU.EX2 R58, R58 ;  /* 0x0000003a003a7308 */ /* 0x000ea20000000800 */
[C---:B-1----:R-:W-:Y:S01]  /*4310*/  F2FP.SATFINITE.E4M3.F32.PACK_AB_MERGE_C R139, R35.reuse, R34, R7 ;  /* 0x00000022238b723e */ /* 0x042fe20004807007 */
[----:B------:R-:W-:Y:S01]  /*4320*/  FADD.FTZ R35, R35, R6 ;  /* 0x0000000623237221 */ /* 0x000fe20000010000 */
[----:B------:R-:W-:-:S03]  /*4330*/  IMAD.MOV.U32 R34, RZ, RZ, R55 ;  /* 0x000000ffff227224 */ /* 0x000fc600078e0037 */
[----:B------:R-:W-:Y:S01]  /*4340*/  FADD.FTZ R38, R38, R35 ;  /* 0x0000002326267221 */ /* 0x000fe20000010000 */
[----:B------:R-:W-:Y:S01]  /*4350*/  IMAD.MOV.U32 R35, RZ, RZ, R55 ;  /* 0x000000ffff237224 */ /* 0x000fe200078e0037 */
[----:B------:R-:W1:Y:S01]  /*4360*/  MUFU.EX2 R71, R71 ;  /* 0x0000004700477308 */ /* 0x000e620000000800 */
[----:B0-----:R-:W-:-:S04]  /*4370*/  FADD.FTZ R3, R54, R3 ;  /* 0x0000000336037221 */ /* 0x001fc80000010000 */
[----:B--2---:R-:W-:Y:S01]  /*4380*/  FADD.FTZ R4, R58, R3 ;  /* 0x000000033a047221 */ /* 0x004fe20000010000 */
[----:B------:R-:W-:-:S01]  /*4390*/  FADD.FTZ R3, R39, R38 ;  /* 0x0000002627037221 */ /* 0x000fc20000010000 */
[--C-:B------:R-:W-:Y:S02]  /*43a0*/  IMAD.MOV.U32 R39, RZ, RZ, R55.reuse ;  /* 0x000000ffff277224 */ /* 0x100fe400078e0037 */
[----:B------:R-:W-:Y:S01]  /*43b0*/  IMAD.MOV.U32 R38, RZ, RZ, R55 ;  /* 0x000000ffff267224 */ /* 0x000fe200078e0037 */
[C---:B-1----:R-:W-:Y:S01]  /*43c0*/  F2FP.SATFINITE.E4M3.F32.PACK_AB_MERGE_C R6, R71.reuse, R58, RZ ;  /* 0x0000003a4706723e */ /* 0x042fe200048070ff */
[----:B------:R-:W-:-:S03]  /*43d0*/  FADD.FTZ R4, R71, R4 ;  /* 0x0000000447047221 */ /* 0x000fc60000010000 */
        /* <DEDUP_REMOVED lines=24> */
.L_x_11850:
[----:B------:R-:W-:-:S04]  /*4560*/  UISETP.NE.AND UP0, UPT, UR23, 0x1, UPT ;  /* 0x000000011700788c */ /* 0x000fc8000bf05270 */
[----:B------:R-:W-:-:S04]  /*4570*/  USEL UR46, URZ, 0x1, UP0 ;  /* 0x000000013f2e7887 */ /* 0x000fc80008000000 */
[----:B------:R-:W-:Y:S01]  /*4580*/  ULOP3.LUT UR46, UR24, UR46, URZ, 0x3c, !UPT ;  /* 0x0000002e182e7292 */ /* 0x000fe2000f8e3c3f */
[----:B------:R-:W-:Y:S11]  /*4590*/  @!P0 BRA `(.L_x_11841) ;  /* 0x0000000000048947 */ /* 0x000ff60003800000 */
[----:B------:R-:W-:Y:S01]  /*45a0*/  BPT.TRAP 0x1 ;  /* 0x000000040000795c */ /* 0x000fe20000300000 */
.L_x_11841:
        /* <DEDUP_REMOVED lines=9> */
.L_x_11842:
[----:B-1----:R-:W-:Y:S05]  /*4640*/  @P2 BRA `(.L_x_11843) ;  /* 0x0000000000082947 */ /* 0x002fea0003800000 */
[----:B------:R-:W1:Y:S02]  /*4650*/  SYNCS.PHASECHK.TRANS64.TRYWAIT P2, [UR20+0x13230], R0 ;  /* 0x01323000ff0075a7 */ /* 0x000e640008040154 */
[----:B-1----:R-:W-:Y:S05]  /*4660*/  @!P2 BRA `(.L_x_11844) ;  /* 0x000000b80054a947 */ /* 0x002fea0003800000 */
.L_x_11843:
        /* <DEDUP_REMOVED lines=64> */
.L_x_11845:
[----:B------:R-:W-:Y:S01]  /*4a70*/  ULEA UR11, UR23, UR45, 0x3 ;  /* 0x0000002d170b7291 */ /* 0x000fe2000f8e183f */
[----:B01----:R-:W-:-:S05]  /*4a80*/  IMAD.U32 R0, RZ, RZ, UR24 ;  /* 0x00000018ff007e24 */ /* 0x003fca000f8e00ff */
[----:B------:R-:W-:-:S04]  /*4a90*/  SHF.L.U32 R0, R0, 0x1f, RZ ;  /* 0x0000001f00007819 */ /* 0x000fc800000006ff */
[----:B------:R0:W1:Y:S01]  /*4aa0*/  SYNCS.PHASECHK.TRANS64.TRYWAIT P2, [UR11+0x13250], R0 ;  /* 0x01325000ff0075a7 */ /* 0x000062000804014b */
[----:B------:R-:W-:Y:S05]  /*4ab0*/  @!P0 BRA `(.L_x_11846) ;  /* 0x0000000000048947 */ /* 0x000fea0003800000 */
[----:B------:R-:W-:Y:S01]  /*4ac0*/  BPT.TRAP 0x1 ;  /* 0x000000040000795c */ /* 0x000fe20000300000 */
.L_x_11846:
[----:B-1----:R-:W-:Y:S05]  /*4ad0*/  @P2 BRA `(.L_x_11847) ;  /* 0x0000000000082947 */ /* 0x002fea0003800000 */
[----:B------:R-:W1:Y:S02]  /*4ae0*/  SYNCS.PHASECHK.TRANS64.TRYWAIT P2, [UR11+0x13250], R0 ;  /* 0x01325000ff0075a7 */ /* 0x000e64000804014b */
[----:B-1----:R-:W-:Y:S05]  /*4af0*/  @!P2 BRA `(.L_x_11848) ;  /* 0x000000b40048a947 */ /* 0x002fea0003800000 */
.L_x_11847:
[----:B------:R-:W-:Y:S01]  /*4b00*/  UIMAD UR6, UR51, 0xc0, URZ ;  /* 0x000000c0330678a4 */ /* 0x000fe2000f8e023f */
[----:B-1----:R-:W-:Y:S01]  /*4b10*/  IMAD.MOV.U32 R9, RZ, RZ, -0x2 ;  /* 0xfffffffeff097424 */ /* 0x002fe200078e00ff */
[----:B------:R-:W-:Y:S01]  /*4b20*/  WARPGROUP.ARRIVE ;  /* 0x00000000000079c5 */ /* 0x000fe20000000000 */
[----:B------:R-:W-:Y:S01]  /*4b30*/  UMOV UR7, 0xc0000010 ;  /* 0xc000001000077882 */ /* 0x000fe20000000000 */
[----:B------:R-:W-:-:S04]  /*4b40*/  UIMAD UR6, UR22, -0xa0, UR6 ;  /* 0xffffff60160678a4 */ /* 0x000fc8000f8e0206 */
[----:B------:R-:W-:-:S04]  /*4b50*/  UIADD3 UR6, UR6, 0x1, UR49 ;  /* 0x0000000106067890 */ /* 0x000fc8000fffe031 */
[----:B------:R-:W-:-:S06]  /*4b60*/  UIADD3 UR6, UR6, -UR50, URZ ;  /* 0x8000003206067290 */ /* 0x000fcc000fffe03f */
[----:B0-----:R-:W-:Y:S01]  /*4b70*/  IMAD R0, R18, R9, UR6 ;  /* 0x0000000612007e24 */ /* 0x001fe2000f8e0209 */
        /* <DEDUP_REMOVED lines=17> */
[----:B------:R-:W-:Y:S01]  /*4c90*/  QGMMA.64x64x32.F32.E4M3.E4M3 R24, R152, gdesc[UR4], R24, gsb0 ;  /* 0x00e0000498187df3 */ /* 0x000fe20008000818 */
        /* <DEDUP_REMOVED lines=40> */
[----:B------:R-:W-:Y:S01]  /*4f20*/  ISETP.GT.AND P3, PT, R0, 0x41, PT ;  /* 0x000000410000780c */ /* 0x000fe20003f64270 */
[----:B------:R-:W-:-:S02]  /*4f30*/  WARPGROUP.DEPBAR.LE gsb0, 0x0 ;  /* 0x00008000000079c5 */ /* 0x000fc40000010000 */
[----:B------:R-:W-:Y:S01]  /*4f40*/  FSEL R88, R88, -INF , P2 ;  /* 0xff80000058587808 */ /* 0x000fe20001000000 */
[----:B------:R-:W-:Y:S01]  /*4f50*/  WARPGROUP.ARRIVE ;  /* 0x00000000000079c5 */ /* 0x000fe20000000000 */
[----:B------:R-:W-:Y:S02]  /*4f60*/  FMNMX.FTZ R11, R117, R2, !PT ;  /* 0x00000002750b7209 */ /* 0x000fe40007810000 */
[----:B------:R-:W-:Y:S02]  /*4f70*/  ISETP.GT.AND P2, PT, R0, 0x48, PT ;  /* 0x000000480000780c */ /* 0x000fe40003f44270 */
[----:B------:R-:W-:Y:S01]  /*4f80*/  FSEL R89, R89, -INF , P3 ;  /* 0xff80000059597808 */ /* 0x000fe20001800000 */
[----:B------:R-:W-:Y:S01]  /*4f90*/  QGMMA.64x64x32.F32.E4M3.E4M3 R24, R148, gdesc[UR4], R24, gsb0 ;  /* 0x00e0000494187df3 */ /* 0x000fe20008000818 */
        /* <DEDUP_REMOVED lines=40> */
[----:B------:R-:W-:Y:S01]  /*5220*/  FSEL R84, R84, -INF , P2 ;  /* 0xff80000054547808 */ /* 0x000fe20001000000 */
[----:B------:R-:W-:-:S02]  /*5230*/  WARPGROUP.DEPBAR.LE gsb0, 0x0 ;  /* 0x00008000000079c5 */ /* 0x000fc40000010000 */
[----:B------:R-:W-:Y:S01]  /*5240*/  FMNMX.FTZ R11, R81, R2, !PT ;  /* 0x00000002510b7209 */ /* 0x000fe20007810000 */
[----:B------:R-:W-:Y:S01]  /*5250*/  WARPGROUP.ARRIVE ;  /* 0x00000000000079c5 */ /* 0x000fe20000000000 */
[----:B------:R-:W-:Y:S02]  /*5260*/  ISETP.GT.AND P2, PT, R0, 0x80, PT ;  /* 0x000000800000780c */ /* 0x000fe40003f44270 */
[----:B------:R-:W-:Y:S02]  /*5270*/  FSEL R85, R85, -INF , P3 ;  /* 0xff80000055557808 */ /* 0x000fe40001800000 */
[----:B------:R-:W-:Y:S01]  /*5280*/  FMNMX.FTZ R2, R84, R11, !PT ;  /* 0x0000000b54027209 */ /* 0x000fe20007810000 */
[----:B------:R-:W-:Y:S01]  /*5290*/  QGMMA.64x64x32.F32.E4M3.E4M3 R24, R144, gdesc[UR4], R24, gsb0 ;  /* 0x00e0000490187df3 */ /* 0x000fe20008000818 */
[----:B------:R-:W-:Y:S01]  /*52a0*/  ISETP.GT.AND P3, PT, R0, 0x81, PT ;  /* 0x000000810000780c */ /* 0x000fe20003f64270 */
        /* <DEDUP_REMOVED lines=19> */
[C---:B------:R-:W-:Y:S01]  /*53e0*/  ISETP.GT.AND P3, PT, R0.reuse, 0x99, PT ;  /* 0x000000990000780c */ /* 0x040fe20003f64270 */
[----:B------:R-:W-:Y:S01]  /*53f0*/  VIADD R0, R0, 0x8 ;  /* 0x0000000800007836 */ /* 0x000fe20000000000 */
[----:B------:R-:W-:Y:S02]  /*5400*/  FSEL R68, R68, -INF , P2 ;  /* 0xff80000044447808 */ /* 0x000fe40001000000 */
[----:B------:R-:W-:-:S02]  /*5410*/  FMNMX.FTZ R11, R65, R2, !PT ;  /* 0x00000002410b7209 */ /* 0x000fc40007810000 */
[----:B------:R-:W-:Y:S02]  /*5420*/  FSEL R69, R69, -INF , P3 ;  /* 0xff80000045457808 */ /* 0x000fe40001800000 */
[----:B------:R-:W-:Y:S02]  /*5430*/  FMNMX.FTZ R2, R68, R11, !PT ;  /* 0x0000000b44027209 */ /* 0x000fe40007810000 */
[C---:B------:R-:W-:Y:S02]  /*5440*/  ISETP.GT.AND P3, PT, R0.reuse, RZ, PT ;  /* 0x000000ff0000720c */ /* 0x040fe40003f64270 */
[----:B------:R-:W-:Y:S02]  /*5450*/  FMNMX.FTZ R2, R69, R2, !PT ;  /* 0x0000000245027209 */ /* 0x000fe40007810000 */
[----:B------:R-:W-:Y:S02]  /*5460*/  ISETP.GT.AND P6, PT, R0, 0x1, PT ;  /* 0x000000010000780c */ /* 0x000fe40003fc4270 */
[----:B------:R-:W-:Y:S01]  /*5470*/  FSEL R122, R122, -INF , P3 ;  /* 0xff8000007a7a7808 */ /* 0x000fe20001800000 */
[----:B------:R-:W0:Y:S01]  /*5480*/  SHFL.BFLY PT, R11, R2, 0x2, 0x1f ;  /* 0x0c401f00020b7f89 */ /* 0x000e2200000e0000 */
[----:B------:R-:W-:-:S02]  /*5490*/  FSEL R123, R123, -INF , P6 ;  /* 0xff8000007b7b7808 */ /* 0x000fc40003000000 */
[C---:B------:R-:W-:Y:S02]  /*54a0*/  ISETP.GT.AND P5, PT, R0.reuse, 0x8, PT ;  /* 0x000000080000780c */ /* 0x040fe40003fa4270 */
[C---:B------:R-:W-:Y:S02]  /*54b0*/  ISETP.GT.AND P4, PT, R0.reuse, 0x10, PT ;  /* 0x000000100000780c */ /* 0x040fe40003f84270 */
[C---:B------:R-:W-:Y:S02]  /*54c0*/  ISETP.GT.AND P3, PT, R0.reuse, 0x11, PT ;  /* 0x000000110000780c */ /* 0x040fe40003f64270 */
[----:B------:R-:W-:Y:S02]  /*54d0*/  ISETP.GT.AND P6, PT, R0, 0x18, PT ;  /* 0x000000180000780c */ /* 0x000fe40003fc4270 */
[----:B------:R-:W-:Y:S02]  /*54e0*/  FSEL R126, R126, -INF , P5 ;  /* 0xff8000007e7e7808 */ /* 0x000fe40002800000 */
[----:B------:R-:W-:-:S02]  /*54f0*/  FSEL R130, R130, -INF , P4 ;  /* 0xff80000082827808 */ /* 0x000fc40002000000 */
[----:B------:R-:W-:Y:S02]  /*5500*/  FSEL R131, R131, -INF , P3 ;  /* 0xff80000083837808 */ /* 0x000fe40001800000 */
[----:B------:R-:W-:Y:S02]  /*5510*/  FSEL R134, R134, -INF , P6 ;  /* 0xff80000086867808 */ /* 0x000fe40003000000 */
[C---:B------:R-:W-:Y:S02]  /*5520*/  ISETP.GT.AND P5, PT, R0.reuse, 0x19, PT ;  /* 0x000000190000780c */ /* 0x040fe40003fa4270 */
[C---:B------:R-:W-:Y:S02]  /*5530*/  ISETP.GT.AND P6, PT, R0.reuse, 0x21, PT ;  /* 0x000000210000780c */ /* 0x040fe40003fc4270 */
[----:B------:R-:W-:Y:S01]  /*5540*/  ISETP.GT.AND P3, PT, R0, 0x28, PT ;  /* 0x000000280000780c */ /* 0x000fe20003f64270 */
[----:B------:R-:W-:Y:S02]  /*5550*/  WARPGROUP.DEPBAR.LE gsb0, 0x0 ;  /* 0x00008000000079c5 */ /* 0x000fe40000010000 */
[----:B0-----:R-:W-:Y:S01]  /*5560*/  FMNMX.FTZ R11, R2, R11, !PT ;  /* 0x0000000b020b7209 */ /* 0x001fe20007810000 */
[----:B------:R-:W-:Y:S01]  /*5570*/  WARPGROUP.ARRIVE ;  /* 0x00000000000079c5 */ /* 0x000fe20000000000 */
[----:B------:R-:W-:-:S02]  /*5580*/  ISETP.GT.AND P4, PT, R0, 0x29, PT ;  /* 0x000000290000780c */ /* 0x000fc40003f84270 */
[----:B------:R-:W-:Y:S01]  /*5590*/  FSEL R135, R135, -INF , P5 ;  /* 0xff80000087877808 */ /* 0x000fe20002800000 */
[----:B------:R-:W0:Y:S01]  /*55a0*/  SHFL.BFLY PT, R8, R11, 0x1, 0x1f ;  /* 0x0c201f000b087f89 */ /* 0x000e2200000e0000 */
[----:B------:R-:W-:Y:S01]  /*55b0*/  FSEL R107, R107, -INF , P6 ;  /* 0xff8000006b6b7808 */ /* 0x000fe20003000000 */
[----:B------:R-:W-:Y:S01]  /*55c0*/  QGMMA.64x64x32.F32.E4M3.E4M3 R24, R140, gdesc[UR4], R24, gsb0 ;  /* 0x00e000048c187df3 */ /* 0x000fe20008000818 */
[----:B------:R-:W-:Y:S01]  /*55d0*/  FSEL R110, R110, -INF , P3 ;  /* 0xff8000006e6e7808 */ /* 0x000fe20001800000 */
[----:B------:R-:W-:Y:S01]  /*55e0*/  UIADD3 UR6, UR10, 0x200, URZ ;  /* 0x000002000a067890 */ /* 0x000fe2000fffe03f */
[----:B------:R-:W-:Y:S01]  /*55f0*/  FSEL R111, R111, -INF , P4 ;  /* 0xff8000006f6f7808 */ /* 0x000fe20002000000 */
[----:B------:R-:W-:Y:S01]  /*5600*/  UMOV UR7, 0xc0000010 ;  /* 0xc000001000077882 */ /* 0x000fe20000000000 */
[C---:B------:R-:W-:Y:S02]  /*5610*/  ISETP.GT.AND P5, PT, R0.reuse, 0x30, PT ;  /* 0x000000300000780c */ /* 0x040fe40003fa4270 */
[----:B------:R-:W-:-:S02]  /*5620*/  ISETP.GT.AND P6, PT, R0, 0x31, PT ;  /* 0x000000310000780c */ /* 0x000fc40003fc4270 */
[C---:B------:R-:W-:Y:S02]  /*5630*/  ISETP.GT.AND P3, PT, R0.reuse, 0x38, PT ;  /* 0x000000380000780c */ /* 0x040fe40003f64270 */
[----:B------:R-:W-:Y:S02]  /*5640*/  ISETP.GT.AND P4, PT, R0, 0x39, PT ;  /* 0x000000390000780c */ /* 0x000fe40003f84270 */
[----:B------:R-:W-:Y:S02]  /*5650*/  FSEL R114, R114, -INF , P5 ;  /* 0xff80000072727808 */ /* 0x000fe40002800000 */
[----:B------:R-:W-:Y:S02]  /*5660*/  FSEL R115, R115, -INF , P6 ;  /* 0xff80000073737808 */ /* 0x000fe40003000000 */
[----:B------:R-:W-:Y:S02]  /*5670*/  FSEL R118, R118, -INF , P3 ;  /* 0xff80000076767808 */ /* 0x000fe40001800000 */
        /* <DEDUP_REMOVED lines=13> */
[----:B------:R-:W-:Y:S02]  /*5750*/  FSEL R98, R98, -INF , P5 ;  /* 0xff80000062627808 */ /* 0x000fe40002800000 */
[----:B------:R-:W-:Y:S02]  /*5760*/  FSEL R99, R99, -INF , P6 ;  /* 0xff80000063637808 */ /* 0x000fe40003000000 */
[----:B------:R-:W-:Y:S02]  /*5770*/  FSEL R102, R102, -INF , P3 ;  /* 0xff80000066667808 */ /* 0x000fe40001800000 */
[----:B------:R-:W-:Y:S02]  /*5780*/  FSEL R103, R103, -INF , P4 ;  /* 0xff80000067677808 */ /* 0x000fe40002000000 */
[C---:B------:R-:W-:Y:S02]  /*5790*/  ISETP.GT.AND P2, PT, R0.reuse, 0x9, PT ;  /* 0x000000090000780c */ /* 0x040fe40003f44270 */
[----:B------:R-:W-:-:S02]  /*57a0*/  ISETP.GT.AND P5, PT, R0, 0x60, PT ;  /* 0x000000600000780c */ /* 0x000fc40003fa4270 */
[C---:B------:R-:W-:Y:S02]  /*57b0*/  ISETP.GT.AND P6, PT, R0.reuse, 0x61, PT ;  /* 0x000000610000780c */ /* 0x040fe40003fc4270 */
[C---:B------:R-:W-:Y:S02]  /*57c0*/  ISETP.GT.AND P3, PT, R0.reuse, 0x68, PT ;  /* 0x000000680000780c */ /* 0x040fe40003f64270 */
[----:B------:R-:W-:Y:S02]  /*57d0*/  ISETP.GT.AND P4, PT, R0, 0x69, PT ;  /* 0x000000690000780c */ /* 0x000fe40003f84270 */
[----:B0-----:R-:W-:Y:S01]  /*57e0*/  FMNMX.FTZ R2, R11, R8, !PT ;  /* 0x000000080b027209 */ /* 0x001fe20007810000 */
[----:B------:R-:W-:Y:S01]  /*57f0*/  IMAD.U32 R11, RZ, RZ, UR43 ;  /* 0x0000002bff0b7e24 */ /* 0x000fe2000f8e00ff */
[----:B------:R-:W-:Y:S02]  /*5800*/  FSEL R127, R127, -INF , P2 ;  /* 0xff8000007f7f7808 */ /* 0x000fe40001000000 */
[----:B------:R-:W-:Y:S01]  /*5810*/  FSEL R74, R74, -INF , P5 ;  /* 0xff8000004a4a7808 */ /* 0x000fe20002800000 */
[----:B------:R-:W-:-:S01]  /*5820*/  FFMA.FTZ R8, R2, R11, -8 ;  /* 0xc100000002087423 */ /* 0x000fc2000001000b */
[----:B------:R-:W-:-:S02]  /*5830*/  FSEL R75, R75, -INF , P6 ;  /* 0xff8000004b4b7808 */ /* 0x000fc40003000000 */
[----:B------:R-:W-:Y:S02]  /*5840*/  FSEL R78, R78, -INF , P3 ;  /* 0xff8000004e4e7808 */ /* 0x000fe40001800000 */
[----:B------:R-:W-:Y:S02]  /*5850*/  FSEL R79, R79, -INF , P4 ;  /* 0xff8000004f4f7808 */ /* 0x000fe40002000000 */
[C---:B------:R-:W-:Y:S02]  /*5860*/  ISETP.GT.AND P2, PT, R0.reuse, 0x20, PT ;  /* 0x000000200000780c */ /* 0x040fe40003f44270 */
[C---:B------:R-:W-:Y:S01]  /*5870*/  ISETP.GT.AND P5, PT, R0.reuse, 0x70, PT ;  /* 0x000000700000780c */ /* 0x040fe20003fa4270 */
[----:B------:R-:W-:Y:S02]  /*5880*/  WARPGROUP.DEPBAR.LE gsb0, 0x0 ;  /* 0x00008000000079c5 */ /* 0x000fe40000010000 */
[C---:B------:R-:W-:Y:S01]  /*5890*/  ISETP.GT.AND P6, PT, R0.reuse, 0x71, PT ;  /* 0x000000710000780c */ /* 0x040fe20003fc4270 */
[----:B------:R-:W-:Y:S01]  /*58a0*/  WARPGROUP.ARRIVE ;  /* 0x00000000000079c5 */ /* 0x000fe20000000000 */
[----:B------:R-:W-:-:S02]  /*58b0*/  ISETP.GT.AND P3, PT, R0, 0x78, PT ;  /* 0x000000780000780c */ /* 0x000fc40003f64270 */
[----:B------:R-:W-:Y:S02]  /*58c0*/  ISETP.GT.AND P4, PT, R0, 0x79, PT ;  /* 0x000000790000780c */ /* 0x000fe40003f84270 */
[----:B------:R-:W-:Y:S01]  /*58d0*/  FSEL R106, R106, -INF , P2 ;  /* 0xff8000006a6a7808 */ /* 0x000fe20001000000 */
[----:B------:R-:W-:Y:S01]  /*58e0*/  QGMMA.64x64x32.F32.E4M3.E4M3 R24, R136, gdesc[UR4], R24, gsb0 ;  /* 0x00e0000488187df3 */ /* 0x000fe20008000818 */
[----:B------:R-:W-:Y:S02]  /*58f0*/  FSEL R82, R82, -INF , P5 ;  /* 0xff80000052527808 */ /* 0x000fe40002800000 */
[----:B------:R-:W-:Y:S02]  /*5900*/  FSEL R83, R83, -INF , P6 ;  /* 0xff80000053537808 */ /* 0x000fe40003000000 */
[----:B------:R-:W-:Y:S02]  /*5910*/  FSEL R86, R86, -INF , P3 ;  /* 0xff80000056567808 */ /* 0x000fe40001800000 */
[----:B------:R-:W-:-:S02]  /*5920*/  FSEL R87, R87, -INF , P4 ;  /* 0xff80000057577808 */ /* 0x000fc40002000000 */
[----:B------:R-:W-:Y:S02]  /*5930*/  FSETP.NEU.FTZ.AND P2, PT, R2, -INF , PT ;  /* 0xff8000000200780b */ /* 0x000fe40003f5d000 */
[C---:B------:R-:W-:Y:S02]  /*5940*/  ISETP.GT.AND P5, PT, R0.reuse, 0x80, PT ;  /* 0x000000800000780c */ /* 0x040fe40003fa4270 */
[C---:B------:R-:W-:Y:S02]  /*5950*/  ISETP.GT.AND P6, PT, R0.reuse, 0x81, PT ;  /* 0x000000810000780c */ /* 0x040fe40003fc4270 */
[C---:B------:R-:W-:Y:S02]  /*5960*/  ISETP.GT.AND P3, PT, R0.reuse, 0x88, PT ;  /* 0x000000880000780c */ /* 0x040fe40003f64270 */
[----:B------:R-:W-:Y:S02]  /*5970*/  ISETP.GT.AND P4, PT, R0, 0x89, PT ;  /* 0x000000890000780c */ /* 0x000fe40003f84270 */
[----:B------:R-:W-:-:S02]  /*5980*/  FSEL R8, R8, RZ, P2 ;  /* 0x000000ff08087208 */ /* 0x000fc40001000000 */
[----:B------:R-:W-:Y:S02]  /*5990*/  FSEL R58, R58, -INF , P5 ;  /* 0xff8000003a3a7808 */ /* 0x000fe40002800000 */
[----:B------:R-:W-:Y:S01]  /*59a0*/  FSEL R59, R59, -INF , P6 ;  /* 0xff8000003b3b7808 */ /* 0x000fe20003000000 */
[----:B------:R-:W-:-:S01]  /*59b0*/  FFMA.FTZ R10, R121, UR43, -R8 ;  /* 0x0000002b790a7c23 */ /* 0x000fc20008010808 */
[----:B------:R-:W-:Y:S01]  /*59c0*/  FSEL R62, R62, -INF , P3 ;  /* 0xff8000003e3e7808 */ /* 0x000fe20001800000 */
[----:B------:R-:W-:-:S01]  /*59d0*/  FFMA.FTZ R21, R104, UR43, -R8 ;  /* 0x0000002b68157c23 */ /* 0x000fc20008010808 */
[----:B------:R-:W-:Y:S01]  /*59e0*/  FSEL R63, R63, -INF , P4 ;  /* 0xff8000003f3f7808 */ /* 0x000fe20002000000 */
[----:B------:R-:W-:-:S01]  /*59f0*/  FFMA.FTZ R104, R105, UR43, -R8 ;  /* 0x0000002b69687c23 */ /* 0x000fc20008010808 */
[----:B------:R-:W-:Y:S01]  /*5a00*/  ISETP.GT.AND P5, PT, R0, 0x90, PT ;  /* 0x000000900000780c */ /* 0x000fe20003fa4270 */
[----:B------:R-:W-:-:S01]  /*5a10*/  FFMA.FTZ R120, R108, UR43, -R8 ;  /* 0x0000002b6c787c23 */ /* 0x000fc20008010808 */
[----:B------:R-:W-:Y:S01]  /*5a20*/  ISETP.GT.AND P6, PT, R0, 0x91, PT ;  /* 0x000000910000780c */ /* 0x000fe20003fc4270 */
[----:B------:R-:W-:-:S01]  /*5a30*/  FFMA.FTZ R108, R109, UR43, -R8 ;  /* 0x0000002b6d6c7c23 */ /* 0x000fc20008010808 */
[----:B------:R-:W-:Y:S01]  /*5a40*/  ISETP.GT.AND P3, PT, R0, 0x98, PT ;  /* 0x000000980000780c */ /* 0x000fe20003f64270 */
        /* <DEDUP_REMOVED lines=49> */
[----:B------:R-:W-:Y:S01]  /*5d60*/  FSEL R69, R2, RZ, P2 ;  /* 0x000000ff02457208 */ /* 0x000fe20001000000 */
[----:B------:R-:W-:-:S01]  /*5d70*/  FFMA.FTZ R64, R64, UR43, -R8 ;  /* 0x0000002b40407c23 */ /* 0x000fc20008010808 */
[----:B------:R-:W-:Y:S01]  /*5d80*/  FMNMX.FTZ R0, R114, R113, !PT ;  /* 0x0000007172007209 */ /* 0x000fe20007810000 */
[----:B------:R-:W-:-:S01]  /*5d90*/  FFMA.FTZ R65, R65, UR43, -R8 ;  /* 0x0000002b41417c23 */ /* 0x000fc20008010808 */
[----:B------:R0:W-:Y:S01]  /*5da0*/  MUFU.EX2 R113, R120 ;  /* 0x0000007800717308 */ /* 0x0001e20000000800 */
[----:B------:R-:W-:-:S01]  /*5db0*/  FADD.FTZ R6, -R69, R6 ;  /* 0x0000000645067221 */ /* 0x000fc20000010100 */
[----:B------:R-:W-:Y:S01]  /*5dc0*/  FMNMX.FTZ R121, R115, R0, !PT ;  /* 0x0000000073797209 */ /* 0x000fe20007810000 */
[----:B------:R-:W-:Y:S01]  /*5dd0*/  IMAD.U32 R129, RZ, RZ, UR20 ;  /* 0x00000014ff817e24 */ /* 0x000fe2000f8e00ff */
[----:B------:R-:W-:-:S02]  /*5de0*/  WARPGROUP.DEPBAR.LE gsb0, 0x0 ;  /* 0x00008000000079c5 */ /* 0x000fc40000010000 */
[----:B------:R-:W-:Y:S01]  /*5df0*/  FMNMX.FTZ R0, R118, R121, !PT ;  /* 0x0000007976007209 */ /* 0x000fe20007810000 */
[----:B------:R-:W-:Y:S01]  /*5e00*/  FMUL.FTZ R6, R6, UR43 ;  /* 0x0000002b06067c20 */ /* 0x000fe20008410000 */
[----:B------:R-:W-:Y:S01]  /*5e10*/  MUFU.EX2 R9, R9 ;  /* 0x0000000900097308 */ /* 0x000fe20000000800 */
[----:B0-----:R-:W-:-:S01]  /*5e20*/  FFMA.FTZ R120, R76, UR43, -R8 ;  /* 0x0000002b4c787c23 */ /* 0x001fc20008010808 */
[----:B------:R-:W-:Y:S02]  /*5e30*/  FMNMX.FTZ R117, R119, R0, !PT ;  /* 0x0000000077757209 */ /* 0x000fe40007810000 */
[----:B------:R-:W-:Y:S02]  /*5e40*/  FSEL R76, R70, -INF , P3 ;  /* 0xff800000464c7808 */ /* 0x000fe40001800000 */
[----:B------:R-:W-:Y:S02]  /*5e50*/  FMNMX.FTZ R0, R90, R117, !PT ;  /* 0x000000755a007209 */ /* 0x000fe40007810000 */
[----:B------:R0:W-:Y:S02]  /*5e60*/  MUFU.EX2 R70, R120 ;  /* 0x0000007800467308 */ /* 0x0001e40000000800 */
[----:B------:R-:W-:-:S04]  /*5e70*/  FMNMX.FTZ R117, R91, R0, !PT ;  /* 0x000000005b757209 */ /* 0x000fc80007810000 */
[----:B------:R-:W-:Y:S02]  /*5e80*/  FMNMX.FTZ R0, R94, R117, !PT ;  /* 0x000000755e007209 */ /* 0x000fe40007810000 */
[----:B------:R-:W1:Y:S01]  /*5e90*/  MUFU.EX2 R6, R6 ;  /* 0x0000000600067308 */ /* 0x000e620000000800 */
[----:B0-----:R-:W-:-:S01]  /*5ea0*/  FFMA.FTZ R120, R68, UR43, -R8 ;  /* 0x0000002b44787c23 */ /* 0x001fc20008010808 */
        /* <DEDUP_REMOVED lines=14> */
[----:B------:R2:W-:Y:S02]  /*5f90*/  MUFU.EX2 R69, R124 ;  /* 0x0000007c00457308 */ /* 0x0005e40000000800 */
        /* <DEDUP_REMOVED lines=15> */
[----:B------:R-:W-:-:S05]  /*6090*/  FMNMX.FTZ R0, R71, R0, !PT ;  /* 0x0000000047007209 */ /* 0x000fca0007810000 */
[----:B------:R-:W3:Y:S01]  /*60a0*/  SHFL.BFLY PT, R117, R0, 0x2, 0x1f ;  /* 0x0c401f0000757f89 */ /* 0x000ee200000e0000 */
[----:B------:R-:W-:Y:S08]  /*60b0*/  MUFU.EX2 R104, R104 ;  /* 0x0000006800687308 */ /* 0x000ff00000000800 */
[----:B------:R-:W-:Y:S08]  /*60c0*/  MUFU.EX2 R108, R108 ;  /* 0x0000006c006c7308 */ /* 0x000ff00000000800 */
[----:B------:R-:W-:Y:S01]  /*60d0*/  MUFU.EX2 R112, R112 ;  /* 0x0000007000707308 */ /* 0x000fe20000000800 */
[----:B---3--:R-:W-:-:S07]  /*60e0*/  FMNMX.FTZ R117, R0, R117, !PT ;  /* 0x0000007500757209 */ /* 0x008fce0007810000 */
[----:B------:R-:W-:Y:S01]  /*60f0*/  MUFU.EX2 R116, R116 ;  /* 0x0000007400747308 */ /* 0x000fe20000000800 */
[----:B------:R-:W3:Y:S07]  /*6100*/  SHFL.BFLY PT, R0, R117, 0x1, 0x1f ;  /* 0x0c201f0075007f89 */ /* 0x000eee00000e0000 */
[----:B------:R-:W-:Y:S08]  /*6110*/  MUFU.EX2 R88, R88 ;  /* 0x0000005800587308 */ /* 0x000ff00000000800 */
[----:B------:R-:W-:Y:S08]  /*6120*/  MUFU.EX2 R89, R89 ;  /* 0x0000005900597308 */ /* 0x000ff00000000800 */
[----:B------:R-:W-:Y:S01]  /*6130*/  MUFU.EX2 R92, R92 ;  /* 0x0000005c005c7308 */ /* 0x000fe20000000800 */
[----:B---3--:R-:W-:Y:S01]  /*6140*/  FMNMX.FTZ R0, R117, R0, !PT ;  /* 0x0000000075007209 */ /* 0x008fe20007810000 */
        /* <DEDUP_REMOVED lines=8> */
[----:B------:R-:W-:-:S01]  /*61d0*/  FFMA.FTZ R125, R122, UR43, -R68 ;  /* 0x0000002b7a7d7c23 */ /* 0x000fc20008010844 */
[--C-:B------:R-:W-:Y:S01]  /*61e0*/  FFMA.FTZ R117, R123, UR43, -R68.reuse ;  /* 0x0000002b7b757c23 */ /* 0x100fe20008010844 */
[----:B------:R-:W-:Y:S01]  /*61f0*/  FMUL.FTZ R7, R128, UR43 ;  /* 0x0000002b80077c20 */ /* 0x000fe20008410000 */
[--C-:B------:R-:W-:Y:S01]  /*6200*/  FFMA.FTZ R121, R126, UR43, -R68.reuse ;  /* 0x0000002b7e797c23 */ /* 0x100fe20008010844 */
[----:B------:R-:W-:-:S01]  /*6210*/  FFMA.FTZ R122, R127, UR43, -R68 ;  /* 0x0000002b7f7a7c23 */ /* 0x000fc20008010844 */
[--C-:B------:R-:W-:Y:S01]  /*6220*/  FFMA.FTZ R123, R130, UR43, -R68.reuse ;  /* 0x0000002b827b7c23 */ /* 0x100fe20008010844 */
[----:B--2---:R-:W-:-:S01]  /*6230*/  FFMA.FTZ R124, R131, UR43, -R68 ;  /* 0x0000002b837c7c23 */ /* 0x004fc20008010844 */
[----:B------:R2:W-:Y:S01]  /*6240*/  MUFU.EX2 R120, R125 ;  /* 0x0000007d00787308 */ /* 0x0005e20000000800 */
[----:B-1----:R-:W-:-:S01]  /*6250*/  FFMA.FTZ R127, R6, R4, R9 ;  /* 0x00000004067f7223 */ /* 0x002fc20000010009 */
[--C-:B------:R-:W-:Y:S01]  /*6260*/  FFMA.FTZ R126, R135, UR43, -R68.reuse ;  /* 0x0000002b877e7c23 */ /* 0x100fe20008010844 */
[----:B------:R-:W-:-:S01]  /*6270*/  FFMA.FTZ R106, R106, UR43, -R68 ;  /* 0x0000002b6a6a7c23 */ /* 0x000fc20008010844 */
[----:B------:R-:W-:Y:S01]  /*6280*/  FFMA.FTZ R107, R107, UR43, -R68 ;  /* 0x0000002b6b6b7c23 */ /* 0x000fe20008010844 */
[----:B0-----:R-:W-:-:S01]  /*6290*/  FADD.FTZ R128, R10, R127 ;  /* 0x0000007f0a807221 */ /* 0x001fc20000010000 */
[--C-:B------:R-:W-:Y:S01]  /*62a0*/  FFMA.FTZ R110, R110, UR43, -R68.reuse ;  /* 0x0000002b6e6e7c23 */ /* 0x100fe20008010844 */
[----:B------:R-:W-:-:S01]  /*62b0*/  FFMA.FTZ R111, R111, UR43, -R68 ;  /* 0x0000002b6f6f7c23 */ /* 0x000fc20008010844 */
[----:B------:R-:W0:Y:S01]  /*62c0*/  MUFU.EX2 R7, R7 ;  /* 0x0000000700077308 */ /* 0x000e220000000800 */
[----:B--2---:R-:W-:-:S01]  /*62d0*/  FFMA.FTZ R125, R134, UR43, -R68 ;  /* 0x0000002b867d7c23 */ /* 0x004fc20008010844 */
        /* <DEDUP_REMOVED lines=50> */
[----:B------:R-:W-:-:S06]  /*6600*/  FADD.FTZ R128, R104, R3 ;  /* 0x0000000368807221 */ /* 0x000fcc0000010000 */
[----:B------:R-:W0:Y:S01]  /*6610*/  MUFU.EX2 R107, R107 ;  /* 0x0000006b006b7308 */ /* 0x000e220000000800 */
[----:B-1----:R-:W-:-:S07]  /*6620*/  FADD.FTZ R127, R126, R127 ;  /* 0x0000007f7e7f7221 */ /* 0x002fce0000010000 */
        /* <DEDUP_REMOVED lines=82> */
[----:B------:R-:W-:-:S05]  /*6b50*/  @!P1 VIADD R3, R129, 0x13240 ;  /* 0x0001324081039836 */ /* 0x000fca0000000000 */
[----:B------:R-:W-:Y:S01]  /*6b60*/  @!P1 PRMT R3, RZ, 0x654, R3 ;  /* 0x00000654ff039816 */ /* 0x000fe20000000003 */
[----:B------:R-:W0:Y:S01]  /*6b70*/  MUFU.EX2 R59, R59 ;  /* 0x0000003b003b7308 */ /* 0x000e220000000800 */
[----:B-1----:R-:W-:-:S02]  /*6b80*/  FADD.FTZ R128, R58, R127 ;  /* 0x0000007f3a807221 */ /* 0x002fc40000010000 */
[----:B------:R1:W-:Y:S05]  /*6b90*/  @!P1 SYNCS.ARRIVE.TRANS64.RED.A1T0 RZ, [R3+URZ], RZ ;  /* 0x000000ff03ff99a7 */ /* 0x0003ea000810043f */
        /* <DEDUP_REMOVED lines=20> */
[----:B--2---:R-:W-:-:S01]  /*6ce0*/  FADD.FTZ R127, R67, R68 ;  /* 0x00000044437f7221 */ /* 0x004fc20000010000 */
[----:B------:R-:W-:-:S03]  /*6cf0*/  FADD.FTZ R4, R69, R4 ;  /* 0x0000000445047221 */ /* 0x000fc60000010000 */
[----:B-1----:R-:W-:-:S04]  /*6d00*/  FADD.FTZ R68, R76, R127 ;  /* 0x0000007f4c447221 */ /* 0x002fc80000010000 */
[----:B0-----:R-:W-:Y:S01]  /*6d10*/  FADD.FTZ R3, R71, R68 ;  /* 0x0000004447037221 */ /* 0x001fe20000010000 */
[----:B------:R-:W-:Y:S06]  /*6d20*/  @!P0 BRA `(.L_x_11849) ;  /* 0x0000000000048947 */ /* 0x000fec0003800000 */
[----:B------:R-:W-:Y:S01]  /*6d30*/  BPT.TRAP 0x1 ;  /* 0x000000040000795c */ /* 0x000fe20000300000 */
.L_x_11849:
        /* <DEDUP_REMOVED lines=83> */
.L_x_11840:
[----:B------:R-:W-:-:S13]  /*7270*/  ISETP.LE.AND P2, PT, RZ, UR22, PT ;  /* 0x00000016ff007c0c */ /* 0x000fda000bf43270 */
[----:B------:R-:W-:Y:S05]  /*7280*/  @!P2 BRA `(.L_x_11851) ;  /* 0x00000020009ca947 */ /* 0x000fea0003800000 */
[----:B------:R-:W-:Y:S01]  /*7290*/  IMAD.MOV.U32 R9, RZ, RZ, R0 ;  /* 0x000000ffff097224 */ /* 0x000fe200078e0000 */
[----:B------:R-:W-:Y:S01]  /*72a0*/  UMOV UR21, UR46 ;  /* 0x0000002e00157c82 */ /* 0x000fe20008000000 */
[----:B------:R-:W-:Y:S01]  /*72b0*/  IMAD.MOV.U32 R7, RZ, RZ, R2 ;  /* 0x000000ffff077224 */ /* 0x000fe200078e0002 */
[----:B------:R-:W-:-:S06]  /*72c0*/  UMOV UR20, UR36 ;  /* 0x0000002400147c82 */ /* 0x000fcc0008000000 */
.L_x_11861:
[----:B------:R-:W-:-:S04]  /*72d0*/  UIADD3 UR36, UR20, 0x1, URZ ;  /* 0x0000000114247890 */ /* 0x000fc8000fffe03f */
[----:B------:R-:W-:-:S04]  /*72e0*/  UISETP.NE.AND UP0, UPT, UR36, 0x2, UPT ;  /* 0x000000022400788c */ /* 0x000fc8000bf05270 */
[----:B------:R-:W-:Y:S02]  /*72f0*/  USEL UR46, URZ, 0x1, UP0 ;  /* 0x000000013f2e7887 */ /* 0x000fe40008000000 */
[----:B------:R-:W-:Y:S02]  /*7300*/  USEL UR36, UR36, URZ, UP0 ;  /* 0x0000003f24247287 */ /* 0x000fe40008000000 */
[----:B------:R-:W-:Y:S01]  /*7310*/  ULOP3.LUT UR46, UR21, UR46, URZ, 0x3c, !UPT ;  /* 0x0000002e152e7292 */ /* 0x000fe2000f8e3c3f */
[----:B------:R-:W-:Y:S11]  /*7320*/  @!P0 BRA `(.L_x_11852) ;  /* 0x0000000000048947 */ /* 0x000ff60003800000 */
[----:B------:R-:W-:Y:S01]  /*7330*/  BPT.TRAP 0x1 ;  /* 0x000000040000795c */ /* 0x000fe20000300000 */
.L_x_11852:
[----:B------:R-:W-:Y:S01]  /*7340*/  ULEA UR6, UR36, UR45, 0x3 ;  /* 0x0000002d24067291 */ /* 0x000fe2000f8e183f */
[----:B------:R-:W-:-:S05]  /*7350*/  IMAD.U32 R0, RZ, RZ, UR46 ;  /* 0x0000002eff007e24 */ /* 0x000fca000f8e00ff */
[----:B------:R-:W-:-:S04]  /*7360*/  SHF.L.U32 R0, R0, 0x1f, RZ ;  /* 0x0000001f00007819 */ /* 0x000fc800000006ff */
[----:B------:R0:W1:Y:S01]  /*7370*/  SYNCS.PHASECHK.TRANS64.TRYWAIT P2, [UR6+0x13230], R0 ;  /* 0x01323000ff0075a7 */ /* 0x0000620008040146 */
[----:B------:R-:W-:Y:S05]  /*7380*/  @!P0 BRA `(.L_x_11853) ;  /* 0x0000000000048947 */ /* 0x000fea0003800000 */
[----:B------:R-:W-:Y:S01]  /*7390*/  BPT.TRAP 0x1 ;  /* 0x000000040000795c */ /* 0x000fe20000300000 */
.L_x_11853:
[----:B-1----:R-:W-:Y:S05]  /*73a0*/  @P2 BRA `(.L_x_11854) ;  /* 0x0000000000082947 */ /* 0x002fea0003800000 */
[----:B------:R-:W1:Y:S02]  /*73b0*/  SYNCS.PHASECHK.TRANS64.TRYWAIT P2, [UR6+0x13230], R0 ;  /* 0x01323000ff0075a7 */ /* 0x000e640008040146 */
[----:B-1----:R-:W-:Y:S05]  /*73c0*/  @!P2 BRA `(.L_x_11855) ;  /* 0x0000008c002ca947 */ /* 0x002fea0003800000 */
.L_x_11854:
        /* <DEDUP_REMOVED lines=64> */
.L_x_11856:
[----:B------:R-:W-:Y:S01]  /*77d0*/  ULEA UR11, UR20, UR45, 0x3 ;  /* 0x0000002d140b7291 */ /* 0x000fe2000f8e183f */
[----:B01----:R-:W-:-:S05]  /*77e0*/  IMAD.U32 R0, RZ, RZ, UR21 ;  /* 0x00000015ff007e24 */ /* 0x003fca000f8e00ff */
[----:B------:R-:W-:-:S04]  /*77f0*/  SHF.L.U32 R0, R0, 0x1f, RZ ;  /* 0x0000001f00007819 */ /* 0x000fc800000006ff */
[----:B------:R0:W1:Y:S01]  /*7800*/  SYNCS.PHASECHK.TRANS64.TRYWAIT P2, [UR11+0x13250], R0 ;  /* 0x01325000ff0075a7 */ /* 0x000062000804014b */
[----:B------:R-:W-:Y:S05]  /*7810*/  @!P0 BRA `(.L_x_11857) ;  /* 0x0000000000048947 */ /* 0x000fea0003800000 */
[----:B------:R-:W-:Y:S01]  /*7820*/  BPT.TRAP 0x1 ;  /* 0x000000040000795c */ /* 0x000fe20000300000 */
.L_x_11857:
[----:B-1----:R-:W-:Y:S05]  /*7830*/  @P2 BRA `(.L_x_11858) ;  /* 0x0000000000082947 */ /* 0x002fea0003800000 */
[----:B------:R-:W1:Y:S02]  /*7840*/  SYNCS.PHASECHK.TRANS64.TRYWAIT P2, [UR11+0x13250], R0 ;  /* 0x01325000ff0075a7 */ /* 0x000e64000804014b */
[----:B-1----:R-:W-:Y:S05]  /*7850*/  @!P2 BRA `(.L_x_11859) ;  /* 0x000000880020a947 */ /* 0x002fea0003800000 */
.L_x_11858:
        /* <DEDUP_REMOVED lines=158> */
[----:B------:R-:W0:Y:S01]  /*8240*/  MUFU.EX2 R10, R10 ;  /* 0x0000000a000a7308 */ /* 0x000e220000000800 */
[----:B------:R-:W-:-:S02]  /*8250*/  WARPGROUP.DEPBAR.LE gsb0, 0x0 ;  /* 0x00008000000079c5 */ /* 0x000fc40000010000 */
[--C-:B------:R-:W-:Y:S01]  /*8260*/  FFMA.FTZ R117, R122, UR43, -R8.reuse ;  /* 0x0000002b7a757c23 */ /* 0x100fe20008010808 */
[----:B------:R-:W-:-:S01]  /*8270*/  FFMA.FTZ R120, R123, UR43, -R8 ;  /* 0x0000002b7b787c23 */ /* 0x000fc20008010808 */
[--C-:B------:R-:W-:Y:S01]  /*8280*/  FFMA.FTZ R121, R126, UR43, -R8.reuse ;  /* 0x0000002b7e797c23 */ /* 0x100fe20008010808 */
[----:B------:R-:W-:-:S02]  /*8290*/  FFMA.FTZ R122, R127, UR43, -R8 ;  /* 0x0000002b7f7a7c23 */ /* 0x000fc40008010808 */
[----:B------:R-:W-:Y:S01]  /*82a0*/  MUFU.EX2 R6, R6 ;  /* 0x0000000600067308 */ /* 0x000fe20000000800 */
[----:B------:R-:W-:-:S01]  /*82b0*/  FFMA.FTZ R123, R130, UR43, -R8 ;  /* 0x0000002b827b7c23 */ /* 0x000fc20008010808 */
[----:B------:R-:W-:Y:S01]  /*82c0*/  WARPGROUP.ARRIVE ;  /* 0x00000000000079c5 */ /* 0x000fe20000000000 */
[----:B------:R-:W-:-:S01]  /*82d0*/  FFMA.FTZ R124, R131, UR43, -R8 ;  /* 0x0000002b837c7c23 */ /* 0x000fc20008010808 */
[--C-:B------:R-:W-:Y:S01]  /*82e0*/  FFMA.FTZ R125, R134, UR43, -R8.reuse ;  /* 0x0000002b867d7c23 */ /* 0x100fe20008010808 */
[----:B------:R-:W-:-:S01]  /*82f0*/  FFMA.FTZ R126, R135, UR43, -R8 ;  /* 0x0000002b877e7c23 */ /* 0x000fc20008010808 */
[--C-:B------:R-:W-:Y:S01]  /*8300*/  FFMA.FTZ R106, R106, UR43, -R8.reuse ;  /* 0x0000002b6a6a7c23 */ /* 0x100fe20008010808 */
[----:B------:R-:W-:-:S01]  /*8310*/  FFMA.FTZ R107, R107, UR43, -R8 ;  /* 0x0000002b6b6b7c23 */ /* 0x000fc20008010808 */
        /* <DEDUP_REMOVED lines=18> */
[----:B------:R-:W-:Y:S01]  /*8440*/  UIADD3 UR6, UR10, 0x200, URZ ;  /* 0x000002000a067890 */ /* 0x000fe2000fffe03f */
[----:B------:R-:W-:-:S01]  /*8450*/  FFMA.FTZ R102, R102, UR43, -R8 ;  /* 0x0000002b66667c23 */ /* 0x000fc20008010808 */
[--C-:B------:R-:W-:Y:S01]  /*8460*/  FFMA.FTZ R103, R103, UR43, -R8.reuse ;  /* 0x0000002b67677c23 */ /* 0x100fe20008010808 */
[----:B------:R-:W-:Y:S01]  /*8470*/  UMOV UR7, 0xc0000010 ;  /* 0xc000001000077882 */ /* 0x000fe20000000000 */
        /* <DEDUP_REMOVED lines=181> */
.L_x_11860:
        /* <DEDUP_REMOVED lines=83> */
.L_x_11851:
[----:B------:R-:W-:Y:S06]  /*9500*/  BAR.ARV 0x8, 0x1a0 ;  /* 0x0206800000007b1d */ /* 0x000fec0000002000 */
[----:B------:R-:W-:Y:S05]  /*9510*/  @!P0 BRA `(.L_x_11862) ;  /* 0x0000000000048947 */ /* 0x000fea0003800000 */
[----:B------:R-:W-:Y:S01]  /*9520*/  BPT.TRAP 0x1 ;  /* 0x000000040000795c */ /* 0x000fe20000300000 */
.L_x_11862:
[----:B------:R-:W-:Y:S01]  /*9530*/  ULEA UR14, UR36, UR45, 0x3 ;  /* 0x0000002d240e7291 */ /* 0x000fe2000f8e183f */
[----:B------:R-:W-:-:S05]  /*9540*/  IMAD.U32 R5, RZ, RZ, UR46 ;  /* 0x0000002eff057e24 */ /* 0x000fca000f8e00ff */
[----:B------:R-:W-:-:S04]  /*9550*/  SHF.L.U32 R5, R5, 0x1f, RZ ;  /* 0x0000001f05057819 */ /* 0x000fc800000006ff */
[----:B------:R0:W1:Y:S01]  /*9560*/  SYNCS.PHASECHK.TRANS64.TRYWAIT P1, [UR14+0x13250], R5 ;  /* 0x01325005ff0075a7 */ /* 0x000062000802014e */
[----:B------:R-:W-:Y:S05]  /*9570*/  @!P0 BRA `(.L_x_11863) ;  /* 0x0000000000048947 */ /* 0x000fea0003800000 */
[----:B------:R-:W-:Y:S01]  /*9580*/  BPT.TRAP 0x1 ;  /* 0x000000040000795c */ /* 0x000fe20000300000 */
.L_x_11863:
[----:B-1----:R-:W-:Y:S05]  /*9590*/  @P1 BRA `(.L_x_11864) ;  /* 0x0000000000081947 */ /* 0x002fea0003800000 */
[----:B------:R-:W1:Y:S02]  /*95a0*/  SYNCS.PHASECHK.TRANS64.TRYWAIT P1, [UR14+0x13250], R5 ;  /* 0x01325005ff0075a7 */ /* 0x000e64000802014e */
[----:B-1----:R-:W-:Y:S05]  /*95b0*/  @!P1 BRA `(.L_x_11865) ;  /* 0x0000006800e09947 */ /* 0x002fea0003800000 */
.L_x_11864:
        /* <DEDUP_REMOVED lines=12> */
[----:B------:R-:W-:Y:S01]  /*9680*/  @UP0 UIMAD UR7, UR38, UR10, URZ ;  /* 0x0000000a260702a4 */ /* 0x000fe2000f8e023f */
[----:B------:R-:W-:Y:S01]  /*9690*/  @UP0 ULDC.64 UR12, c[0x0][0x9d0] ;  /* 0x00027400000c0ab9 */ /* 0x000fe20000000a00 */
[----:B------:R-:W-:Y:S02]  /*96a0*/  @UP0 UIMAD.WIDE.U32 UR8, UR37, UR10, URZ ;  /* 0x0000000a250802a5 */ /* 0x000fe4000f8e003f */
[----:B------:R-:W-:Y:S02]  /*96b0*/  @UP0 UIMAD UR7, UR37, UR11, UR7 ;  /* 0x0000000b250702a4 */ /* 0x000fe4000f8e0207 */
[----:B------:R-:W-:Y:S02]  /*96c0*/  UIMAD UR10, UR36, 0x280, UR45 ;  /* 0x00000280240a78a4 */ /* 0x000fe4000f8e022d */
[----:B------:R-:W-:-:S02]  /*96d0*/  @UP0 UIMAD UR6, UR6, UR12, URZ ;  /* 0x0000000c060602a4 */ /* 0x000fc4000f8e023f */
        /* <DEDUP_REMOVED lines=70> */
.L_x_11866:
        /* <DEDUP_REMOVED lines=42> */
.L_x_11833:
        /* <DEDUP_REMOVED lines=12> */
[----:B------:R-:W1:Y:S01]  /*9ea0*/  S2R R43, SR_SWINHI ;  /* 0x00000000002b7919 */ /* 0x000e620000002f00 */
        /* <DEDUP_REMOVED lines=19> */
[----:B0-----:R-:W-:Y:S01]  /*9fe0*/  LOP3.LUT P0, R6, R38, 0x3, RZ, 0xc0, !PT ;  /* 0x0000000326067812 */ /* 0x001fe2000780c0ff */
[----:B------:R-:W-:Y:S01]  /*9ff0*/  USHF.L.U64.HI UR9, UR37, 0x2, UR38 ;  /* 0x0000000225097899 */ /* 0x000fe20008010226 */
[----:B------:R-:W-:Y:S01]  /*a000*/  F2FP.BF16.F32.PACK_AB R36, R36, R57 ;  /* 0x000000392424723e */ /* 0x000fe200000010ff */
[----:B------:R-:W-:Y:S01]  /*a010*/  UIADD3 UR6, UP2, UR8, UR6, URZ ;  /* 0x0000000608067290 */ /* 0x000fe2000ff5e03f */
[----:B------:R-:W-:-:S02]  /*a020*/  ISETP.EQ.OR P0, PT, R6, 0x3, !P0 ;  /* 0x000000030600780c */ /* 0x000fc40004702670 */
[----:B------:R-:W-:Y:S02]  /*a030*/  MOV R6, R0 ;  /* 0x0000000000067202 */ /* 0x000fe40000000f00 */
[----:B-1----:R-:W-:Y:S01]  /*a040*/  MOV R7, R43 ;  /* 0x0000002b00077202 */ /* 0x002fe20000000f00 */
[----:B------:R-:W-:Y:S01]  /*a050*/  @UP1 UIADD3 UR4, UP3, UR8, UR4, URZ ;  /* 0x0000000408041290 */ /* 0x000fe2000ff7e03f */
[----:B------:R-:W-:Y:S01]  /*a060*/  SEL R37, R11, R8, P0 ;  /* 0x000000080b257207 */ /* 0x000fe20000000000 */
[----:B------:R-:W-:Y:S01]  /*a070*/  UIADD3.X UR7, UR9, UR7, URZ, UP2, !UPT ;  /* 0x0000000709077290 */ /* 0x000fe200097fe43f */
[----:B------:R-:W-:Y:S01]  /*a080*/  SEL R39, R8, R11, P0 ;  /* 0x0000000b08277207 */ /* 0x000fe20000000000 */
[----:B------:R-:W-:Y:S01]  /*a090*/  IMAD.WIDE R8, R157, 0x2, R6 ;  /* 0x000000029d087825 */ /* 0x000fe200078e0206 */
[----:B------:R-:W-:Y:S01]  /*a0a0*/  F2FP.BF16.F32.PACK_AB R21, R21, R24 ;  /* 0x000000181515723e */ /* 0x000fe200000010ff */
[----:B------:R-:W-:Y:S01]  /*a0b0*/  @UP1 UIADD3.X UR5, UR9, UR5, URZ, UP3, !UPT ;  /* 0x0000000509051290 */ /* 0x000fe20009ffe43f */
[----:B------:R-:W-:-:S02]  /*a0c0*/  F2FP.BF16.F32.PACK_AB R14, R13, R14 ;  /* 0x0000000e0d0e723e */ /* 0x000fc400000010ff */
[C---:B------:R-:W-:Y:S02]  /*a0d0*/  IADD3 R51, P3, R8.reuse, 0x20, RZ ;  /* 0x0000002008337810 */ /* 0x040fe40007f7e0ff */
[C---:B------:R-:W-:Y:S02]  /*a0e0*/  LOP3.LUT R15, R8.reuse, 0x380, RZ, 0xc0, !PT ;  /* 0x00000380080f7812 */ /* 0x040fe400078ec0ff */
[----:B------:R-:W-:Y:S02]  /*a0f0*/  LOP3.LUT R2, R51, 0x380, RZ, 0xc0, !PT ;  /* 0x0000038033027812 */ /* 0x000fe400078ec0ff */
[C---:B------:R-:W-:Y:S02]  /*a100*/  IADD3 R57, P1, R8.reuse, 0x60, RZ ;  /* 0x0000006008397810 */ /* 0x040fe40007f3e0ff */
[----:B------:R-:W-:Y:S02]  /*a110*/  IADD3 R53, P2, R8, 0x40, RZ ;  /* 0x0000004008357810 */ /* 0x000fe40007f5e0ff */
[----:B------:R-:W-:Y:S01]  /*a120*/  SEL R33, R25, R20, P0 ;  /* 0x0000001419217207 */ /* 0x000fe20000000000 */
[--C-:B------:R-:W-:Y:S01]  /*a130*/  IMAD.X R11, RZ, RZ, R9.reuse, P1 ;  /* 0x000000ffff0b7224 */ /* 0x100fe200008e0609 */
[----:B------:R-:W-:Y:S01]  /*a140*/  SEL R49, R10, R55, P0 ;  /* 0x000000370a317207 */ /* 0x000fe20000000000 */
[----:B------:R-:W-:Y:S01]  /*a150*/  IMAD.X R13, RZ, RZ, R9, P2 ;  /* 0x000000ffff0d7224 */ /* 0x000fe200010e0609 */
        /* <DEDUP_REMOVED lines=8> */
[----:B------:R-:W-:Y:S02]  /*a1e0*/  F2FP.BF16.F32.PACK_AB R29, R29, R56 ;  /* 0x000000381d1d723e */ /* 0x000fe400000010ff */
[----:B------:R-:W-:Y:S02]  /*a1f0*/  F2FP.BF16.F32.PACK_AB R27, R26, R27 ;  /* 0x0000001b1a1b723e */ /* 0x000fe400000010ff */
[----:B------:R-:W-:Y:S02]  /*a200*/  SEL R47, R21, R14, P0 ;  /* 0x0000000e152f7207 */ /* 0x000fe40000000000 */
[----:B------:R-:W-:Y:S02]  /*a210*/  LOP3.LUT R10, R53, 0x380, RZ, 0xc0, !PT ;  /* 0x00000380350a7812 */ /* 0x000fe400078ec0ff */
[----:B------:R-:W-:-:S02]  /*a220*/  LOP3.LUT R20, R57, 0x380, RZ, 0xc0, !PT ;  /* 0x0000038039147812 */ /* 0x000fc400078ec0ff */
[----:B------:R-:W-:Y:S02]  /*a230*/  SEL R21, R14, R21, P0 ;  /* 0x000000150e157207 */ /* 0x000fe40000000000 */
[----:B------:R-:W-:Y:S02]  /*a240*/  LOP3.LUT R14, R2, R51, RZ, 0x3c, !PT ;  /* 0x00000033020e7212 */ /* 0x000fe400078e3cff */
        /* <DEDUP_REMOVED lines=8> */
[----:B------:R-:W-:Y:S02]  /*a2d0*/  SHF.R.U64 R10, R10, 0x3, RZ ;  /* 0x000000030a0a7819 */ /* 0x000fe400000012ff */
[----:B------:R-:W-:Y:S02]  /*a2e0*/  SHF.R.U64 R20, R20, 0x3, RZ ;  /* 0x0000000314147819 */ /* 0x000fe400000012ff */
[----:B------:R-:W-:-:S02]  /*a2f0*/  SEL R29, R29, R36, P0 ;  /* 0x000000241d1d7207 */ /* 0x000fc40000000000 */
[----:B------:R-:W-:Y:S02]  /*a300*/  SEL R27, R27, R30, P0 ;  /* 0x0000001e1b1b7207 */ /* 0x000fe40000000000 */
[----:B------:R-:W-:Y:S02]  /*a310*/  LOP3.LUT R12, R10, R53, RZ, 0x3c, !PT ;  /* 0x000000350a0c7212 */ /* 0x000fe400078e3cff */
[----:B------:R-:W-:Y:S02]  /*a320*/  MOV R9, R8 ;  /* 0x0000000800097202 */ /* 0x000fe40000000f00 */
[----:B------:R-:W-:Y:S02]  /*a330*/  LOP3.LUT R10, R20, R57, RZ, 0x3c, !PT ;  /* 0x00000039140a7212 */ /* 0x000fe400078e3cff */
        /* <DEDUP_REMOVED lines=18> */
[----:B------:R-:W-:Y:S01]  /*a460*/  SHFL.IDX PT, R47, R47, R32, 0x1c1f ;  /* 0x001c1f202f2f7589 */ /* 0x000fe200000e0000 */
[----:B------:R-:W-:Y:S01]  /*a470*/  MOV R5, R10 ;  /* 0x0000000a00057202 */ /* 0x000fe20000000f00 */
[----:B------:R-:W-:-:S02]  /*a480*/  IMAD.U32 R10, RZ, RZ, UR4 ;  /* 0x00000004ff0a7e24 */ /* 0x000fc4000f8e00ff */
[----:B------:R-:W-:Y:S01]  /*a490*/  SHFL.IDX PT, R49, R49, R32, 0x1c1f ;  /* 0x001c1f2031317589 */ /* 0x000fe200000e0000 */
[----:B--2---:R-:W-:Y:S01]  /*a4a0*/  SEL R13, R43, R24, P0 ;  /* 0x000000182b0d7207 */ /* 0x004fe20000000000 */
[----:B------:R-:W-:Y:S01]  /*a4b0*/  IMAD.U32 R8, RZ, RZ, UR6 ;  /* 0x00000006ff087e24 */ /* 0x000fe2000f8e00ff */
[----:B------:R-:W-:Y:S01]  /*a4c0*/  SEL R15, R24, R43, P0 ;  /* 0x0000002b180f7207 */ /* 0x000fe20000000000 */
[----:B------:R-:W0:Y:S01]  /*a4d0*/  SHFL.IDX PT, R20, R29, R2, 0x1c1f ;  /* 0x001c1f021d147589 */ /* 0x000e2200000e0000 */
[----:B------:R-:W-:-:S03]  /*a4e0*/  IMAD.U32 R11, RZ, RZ, UR5 ;  /* 0x00000005ff0b7e24 */ /* 0x000fc6000f8e00ff */
[----:B------:R-:W1:Y:S01]  /*a4f0*/  SHFL.IDX PT, R34, R27, R2, 0x1c1f ;  /* 0x001c1f021b227589 */ /* 0x000e6200000e0000 */
        /* <DEDUP_REMOVED lines=8> */
[----:B------:R-:W-:Y:S02]  /*a580*/  SEL R27, R34, R45, P0 ;  /* 0x0000002d221b7207 */ /* 0x000fe40000000000 */
[----:B--2---:R-:W-:Y:S02]  /*a590*/  SEL R37, R47, R32, P0 ;  /* 0x000000202f257207 */ /* 0x004fe40000000000 */
[----:B------:R-:W-:Y:S02]  /*a5a0*/  SEL R39, R32, R47, P0 ;  /* 0x0000002f20277207 */ /* 0x000fe40000000000 */
[----:B---3--:R-:W-:-:S02]  /*a5b0*/  SEL R29, R49, R40, P0 ;  /* 0x00000028311d7207 */ /* 0x008fc40000000000 */
[----:B------:R-:W-:Y:S01]  /*a5c0*/  SEL R31, R40, R49, P0 ;  /* 0x00000031281f7207 */ /* 0x000fe20000000000 */
[----:B------:R0:W-:Y:S01]  /*a5d0*/  STSM.16.M88.4 [R9], R12 ;  /* 0x0000000c09007844 */ /* 0x0001e20000000200 */
[----:B------:R-:W-:-:S03]  /*a5e0*/  PLOP3.LUT P0, PT, PT, PT, UP1, 0x80, 0x0 ;  /* 0x000000000000781c */ /* 0x000fc60003f0f018 */
[----:B------:R1:W-:Y:S04]  /*a5f0*/  STSM.16.M88.4 [R44], R24 ;  /* 0x000000182c007844 */ /* 0x0003e80000000200 */
[----:B------:R1:W-:Y:S04]  /*a600*/  STSM.16.M88.4 [R42], R36 ;  /* 0x000000242a007844 */ /* 0x0003e80000000200 */
[----:B------:R1:W-:Y:S01]  /*a610*/  STSM.16.M88.4 [R5], R28 ;  /* 0x0000001c05007844 */ /* 0x0003e20000000200 */
[----:B------:R-:W-:Y:S01]  /*a620*/  BAR.SYNC.DEFER_BLOCKING 0x1, 0x180 ;  /* 0x0046000000007b1d */ /* 0x000fe20000010000 */
[----:B0-----:R-:W-:-:S05]  /*a630*/  IMAD.U32 R9, RZ, RZ, UR7 ;  /* 0x00000007ff097e24 */ /* 0x001fca000f8e00ff */
[----:B------:R-:W2:Y:S04]  /*a640*/  @P1 LDG.E R2, desc[UR52][R8.64] ;  /* 0x0000003408021981 */ /* 0x000ea8000c1e1900 */
[----:B------:R-:W3:Y:S01]  /*a650*/  @P0 LDG.E R10, desc[UR52][R10.64] ;  /* 0x000000340a0a0981 */ /* 0x000ee2000c1e1900 */
[----:B------:R-:W-:Y:S01]  /*a660*/  UMOV UR4, URZ ;  /* 0x0000003f00047c82 */ /* 0x000fe20008000000 */
[----:B------:R-:W-:Y:S01]  /*a670*/  ULDC UR8, c[0x0][0xa88] ;  /* 0x0002a20000087ab9 */ /* 0x000fe20000000800 */
        /* <DEDUP_REMOVED lines=9> */
.L_x_11869:
[----:B------:R-:W-:Y:S01]  /*a710*/  USHF.R.S32.HI UR12, URZ, 0x1f, UR41 ;  /* 0x0000001f3f0c7899 */ /* 0x000fe20008011429 */
[----:B------:R-:W-:Y:S01]  /*a720*/  IMAD.U32 R2, RZ, RZ, UR39 ;  /* 0x00000027ff027e24 */ /* 0x000fe2000f8e00ff */
[----:B------:R-:W-:Y:S01]  /*a730*/  ULDC.64 UR10, c[0x0][0xb70] ;  /* 0x0002dc00000a7ab9 */ /* 0x000fe20000000a00 */
[----:B------:R-:W-:Y:S01]  /*a740*/  USHF.R.S32.HI UR5, URZ, 0x1f, UR4 ;  /* 0x0000001f3f057899 */ /* 0x000fe20008011404 */
[----:B------:R-:W-:Y:S01]  /*a750*/  IMAD R5, R16, 0x40, R22 ;  /* 0x0000004010057824 */ /* 0x000fe200078e0216 */
[----:B------:R-:W-:Y:S01]  /*a760*/  UIMAD UR9, UR12, UR10, URZ ;  /* 0x0000000a0c0972a4 */ /* 0x000fe2000f8e023f */
[----:B------:R-:W-:Y:S01]  /*a770*/  IMAD R9, R2, 0xc0, R19 ;  /* 0x000000c002097824 */ /* 0x000fe200078e0213 */
[----:B------:R-:W-:Y:S01]  /*a780*/  UIMAD.WIDE.U32 UR6, UR41, UR10, UR4 ;  /* 0x0000000a290672a5 */ /* 0x000fe2000f8e0004 */
[----:B------:R-:W-:Y:S01]  /*a790*/  IMAD.WIDE R6, R5, 0x2, R6 ;  /* 0x0000000205067825 */ /* 0x000fe200078e0206 */
[----:B------:R-:W-:Y:S01]  /*a7a0*/  UIMAD UR9, UR41, UR11, UR9 ;  /* 0x0000000b290972a4 */ /* 0x000fe2000f8e0209 */
[----:B------:R-:W-:Y:S01]  /*a7b0*/  LOP3.LUT P0, RZ, R23, 0x3, RZ, 0xc0, !PT ;  /* 0x0000000317ff7812 */ /* 0x000fe2000780c0ff */
[----:B------:R-:W-:Y:S01]  /*a7c0*/  USEL UR38, UR38, URZ, !UP0 ;  /* 0x0000003f26267287 */ /* 0x000fe2000c000000 */
[----:B------:R-:W-:Y:S01]  /*a7d0*/  SHF.R.S32.HI R2, RZ, 0x1f, R9 ;  /* 0x0000001fff027819 */ /* 0x000fe20000011409 */
[----:B------:R-:W-:Y:S01]  /*a7e0*/  ULDC.64 UR10, c[0x0][0xb78] ;  /* 0x0002de00000a7ab9 */ /* 0x000fe20000000a00 */
[----:B------:R-:W-:-:S02]  /*a7f0*/  UIADD3 UR7, UR7, UR9, URZ ;  /* 0x0000000907077290 */ /* 0x000fc4000fffe03f */
[----:B------:R-:W-:Y:S02]  /*a800*/  USEL UR37, UR37, URZ, !UP0 ;  /* 0x0000003f25257287 */ /* 0x000fe4000c000000 */
[----:B------:R-:W-:Y:S02]  /*a810*/  UIMAD UR9, UR38, UR10, URZ ;  /* 0x0000000a260972a4 */ /* 0x000fe4000f8e023f */
[----:B------:R-:W-:Y:S02]  /*a820*/  UIMAD.WIDE.U32 UR6, UR37, UR10, UR6 ;  /* 0x0000000a250672a5 */ /* 0x000fe4000f8e0006 */
[----:B------:R-:W-:-:S04]  /*a830*/  UIMAD UR9, UR37, UR11, UR9 ;  /* 0x0000000b250972a4 */ /* 0x000fc8000f8e0209 */
[----:B------:R-:W-:Y:S02]  /*a840*/  IADD3 R8, P1, R9, UR6, RZ ;  /* 0x0000000609087c10 */ /* 0x000fe4000ff3e0ff */
[----:B------:R-:W-:-:S05]  /*a850*/  IMAD.U32 R11, RZ, RZ, UR9 ;  /* 0x00000009ff0b7e24 */ /* 0x000fca000f8e00ff */
[----:B------:R-:W-:Y:S01]  /*a860*/  IADD3.X R5, R2, UR7, R11, P1, !PT ;  /* 0x0000000702057c10 */ /* 0x000fe20008ffe40b */
[----:B------:R-:W-:Y:S01]  /*a870*/  ULDC.64 UR6, c[0x0][0xb40] ;  /* 0x0002d00000067ab9 */ /* 0x000fe20000000a00 */
[----:B------:R-:W-:Y:S01]  /*a880*/  VIADD R2, R9, 0x8 ;  /* 0x0000000809027836 */ /* 0x000fe20000000000 */
[----:B------:R-:W-:Y:S02]  /*a890*/  LEA R32, P2, R8, UR6, 0x2 ;  /* 0x0000000608207c11 */ /* 0x000fe4000f8410ff */
[----:B------:R-:W-:Y:S02]  /*a8a0*/  IADD3 R11, P3, R6, 0x3000, RZ ;  /* 0x00003000060b7810 */ /* 0x000fe40007f7e0ff */
[----:B------:R-:W-:Y:S01]  /*a8b0*/  LEA.HI.X R33, R8, UR7, R5, 0x2, P2 ;  /* 0x0000000708217c11 */ /* 0x000fe200090f1405 */
[----:B------:R-:W-:Y:S01]  /*a8c0*/  ULDC.64 UR6, c[0x0][0xaa0] ;  /* 0x0002a80000067ab9 */ /* 0x000fe20000000a00 */
[C---:B------:R-:W-:Y:S01]  /*a8d0*/  IADD3 R5, P4, R6.reuse, 0x4800, RZ ;  /* 0x0000480006057810 */ /* 0x040fe20007f9e0ff */
[----:B------:R-:W-:Y:S01]  /*a8e0*/  IMAD.X R13, RZ, RZ, R7, P3 ;  /* 0x000000ffff0d7224 */ /* 0x000fe200018e0607 */
[----:B------:R-:W-:-:S02]  /*a8f0*/  IADD3 R15, P2, R6, 0x1800, RZ ;  /* 0x00001800060f7810 */ /* 0x000fc40007f5e0ff */
[----:B------:R-:W-:Y:S02]  /*a900*/  ISETP.GE.OR P1, PT, R9, UR8, P0 ;  /* 0x0000000809007c0c */ /* 0x000fe40008726670 */
[----:B------:R-:W-:Y:S02]  /*a910*/  ISETP.GE.OR P0, PT, R2, UR8, P0 ;  /* 0x0000000802007c0c */ /* 0x000fe40008706670 */
[----:B------:R-:W-:Y:S01]  /*a920*/  LOP3.LUT R8, R11, 0x380, RZ, 0xc0, !PT ;  /* 0x000003800b087812 */ /* 0x000fe200078ec0ff */
[----:B------:R-:W-:Y:S01]  /*a930*/  UIMAD UR5, UR5, UR6, URZ ;  /* 0x00000006050572a4 */ /* 0x000fe2000f8e023f */
[----:B------:R-:W-:Y:S01]  /*a940*/  LOP3.LUT R9, R6, 0x380, RZ, 0xc0, !PT ;  /* 0x0000038006097812 */ /* 0x000fe200078ec0ff */
[----:B------:R-:W-:Y:S01]  /*a950*/  IMAD.X R25, RZ, RZ, R7, P2 ;  /* 0x000000ffff197224 */ /* 0x000fe200010e0607 */
[----:B------:R-:W-:Y:S02]  /*a960*/  LOP3.LUT R2, R5, 0x380, RZ, 0xc0, !PT ;  /* 0x0000038005027812 */ /* 0x000fe400078ec0ff */
[----:B------:R-:W-:-:S02]  /*a970*/  LOP3.LUT R10, R15, 0x380, RZ, 0xc0, !PT ;  /* 0x000003800f0a7812 */ /* 0x000fc400078ec0ff */
[----:B------:R-:W-:Y:S01]  /*a980*/  SHF.R.U64 R8, R8, 0x3, RZ ;  /* 0x0000000308087819 */ /* 0x000fe200000012ff */
[--C-:B------:R-:W-:Y:S01]  /*a990*/  IMAD.MOV.U32 R20, RZ, RZ, R22.reuse ;  /* 0x000000ffff147224 */ /* 0x100fe200078e0016 */
[----:B------:R-:W-:Y:S01]  /*a9a0*/  SHF.R.U64 R9, R9, 0x3, RZ ;  /* 0x0000000309097819 */ /* 0x000fe200000012ff */
[----:B------:R0:W-:Y:S01]  /*a9b0*/  @!P0 STG.E desc[UR52][R32.64+0x20], R3 ;  /* 0x0000200320008986 */ /* 0x0001e2000c101934 */
[----:B------:R-:W-:Y:S02]  /*a9c0*/  SHF.R.U64 R2, R2, 0x3, RZ ;  /* 0x0000000302027819 */ /* 0x000fe400000012ff */
[----:B------:R-:W-:Y:S01]  /*a9d0*/  SHF.R.U64 R10, R10, 0x3, RZ ;  /* 0x000000030a0a7819 */ /* 0x000fe200000012ff */
[----:B------:R1:W-:Y:S01]  /*a9e0*/  @!P1 STG.E desc[UR52][R32.64], R4 ;  /* 0x0000000420009986 */ /* 0x0003e2000c101934 */
[----:B------:R-:W-:Y:S02]  /*a9f0*/  LOP3.LUT R12, R8, R11, RZ, 0x3c, !PT ;  /* 0x0000000b080c7212 */ /* 0x000fe400078e3cff */
[----:B------:R-:W-:Y:S01]  /*aa00*/  LOP3.LUT R6, R9, R6, RZ, 0x3c, !PT ;  /* 0x0000000609067212 */ /* 0x000fe200078e3cff */
[----:B------:R-:W-:Y:S01]  /*aa10*/  IMAD.X R9, RZ, RZ, R7, P4 ;  /* 0x000000ffff097224 */ /* 0x000fe200020e0607 */
[----:B------:R-:W-:Y:S01]  /*aa20*/  LOP3.LUT R8, R2, R5, RZ, 0x3c, !PT ;  /* 0x0000000502087212 */ /* 0x000fe200078e3cff */
[----:B------:R-:W-:Y:S01]  /*aa30*/  IMAD.U32 R5, RZ, RZ, UR6 ;  /* 0x00000006ff057e24 */ /* 0x000fe2000f8e00ff */
[----:B------:R-:W-:Y:S01]  /*aa40*/  SHF.R.S32.HI R21, RZ, 0x1f, R22 ;  /* 0x0000001fff157819 */ /* 0x000fe20000011416 */
[----:B------:R-:W-:Y:S01]  /*aa50*/  UIMAD UR5, UR4, UR7, UR5 ;  /* 0x00000007040572a4 */ /* 0x000fe2000f8e0205 */
[----:B------:R-:W-:Y:S01]  /*aa60*/  LOP3.LUT R24, R10, R15, RZ, 0x3c, !PT ;  /* 0x0000000f0a187212 */ /* 0x000fe200078e3cff */
[----:B------:R2:W5:Y:S01]  /*aa70*/  LD.E.128 R28, desc[UR52][R6.64] ;  /* 0x00000034061c7980 */ /* 0x000562000c101d00 */
[----:B------:R-:W-:Y:S01]  /*aa80*/  ULDC.64 UR6, c[0x0][0xae0] ;  /* 0x0002b80000067ab9 */ /* 0x000fe20000000a00 */
[----:B0-----:R-:W-:Y:S01]  /*aa90*/  IMAD.WIDE.U32 R2, R5, UR4, R20 ;  /* 0x0000000405027c25 */ /* 0x001fe2000f8e0014 */
[----:B------:R-:W-:Y:S01]  /*aaa0*/  UIMAD UR4, UR12, UR6, URZ ;  /* 0x000000060c0472a4 */ /* 0x000fe2000f8e023f */
[----:B------:R-:W5:Y:S02]  /*aab0*/  LD.E.128 R12, desc[UR52][R12.64] ;  /* 0x000000340c0c7980 */ /* 0x000f64000c101d00 */
[----:B------:R-:W-:-:S02]  /*aac0*/  VIADD R3, R3, UR5 ;  /* 0x0000000503037c36 */ /* 0x000fc40008000000 */
[----:B------:R-:W5:Y:S01]  /*aad0*/  LD.E.128 R24, desc[UR52][R24.64] ;  /* 0x0000003418187980 */ /* 0x000f62000c101d00 */
[----:B------:R-:W-:-:S03]  /*aae0*/  IMAD.U32 R5, RZ, RZ, UR6 ;  /* 0x00000006ff057e24 */ /* 0x000fc6000f8e00ff */
[----:B------:R-:W5:Y:S01]  /*aaf0*/  LD.E.128 R8, desc[UR52][R8.64] ;  /* 0x0000003408087980 */ /* 0x000f62000c101d00 */
[----:B------:R-:W-:Y:S01]  /*ab00*/  UIMAD UR4, UR41, UR7, UR4 ;  /* 0x00000007290472a4 */ /* 0x000fe2000f8e0204 */
[----:B-1----:R-:W-:Y:S01]  /*ab10*/  VIADD R4, R16, 0x30 ;  /* 0x0000003010047836 */ /* 0x002fe20000000000 */
[----:B------:R-:W-:Y:S01]  /*ab20*/  ULDC UR5, c[0x0][0xa8c] ;  /* 0x0002a30000057ab9 */ /* 0x000fe20000000800 */
[----:B------:R-:W-:Y:S01]  /*ab30*/  @!PT LDS RZ, [RZ] ;  /* 0x00000000fffff984 */ /* 0x000fe20000000800 */
[----:B------:R-:W-:Y:S01]  /*ab40*/  @!PT LDS RZ, [RZ] ;  /* 0x00000000fffff984 */ /* 0x000fe20000000800 */
[----:B------:R-:W-:Y:S01]  /*ab50*/  @!PT LDS RZ, [RZ] ;  /* 0x00000000fffff984 */ /* 0x000fe20000000800 */
[----:B------:R-:W-:Y:S01]  /*ab60*/  @!PT LDS RZ, [RZ] ;  /* 0x00000000fffff984 */ /* 0x000fe20000000800 */
[----:B------:R0:W-:Y:S06]  /*ab70*/  MEMBAR.ALL.CTA ;  /* 0x0000000000007992 */ /* 0x0001ec0000008000 */
[----:B0-----:R-:W0:Y:S01]  /*ab80*/  FENCE.VIEW.ASYNC.S ;  /* 0x00000000000073c6 */ /* 0x001e220000000000 */
[----:B------:R-:W-:Y:S01]  /*ab90*/  IMAD.WIDE.U32 R2, R5, UR41, R2 ;  /* 0x0000002905027c25 */ /* 0x000fe2000f8e0002 */
[----:B------:R-:W-:Y:S01]  /*aba0*/  UIMAD UR8, UR39, -0xc0, UR8 ;  /* 0xffffff40270878a4 */ /* 0x000fe2000f8e0208 */
[----:B------:R-:W-:-:S02]  /*abb0*/  ISETP.GE.AND P0, PT, R22, UR5, PT ;  /* 0x0000000516007c0c */ /* 0x000fc4000bf06270 */
[C---:B------:R-:W-:Y:S02]  /*abc0*/  VIADD R5, R16.reuse, 0x60 ;  /* 0x0000006010057836 */ /* 0x040fe40000000000 */
[----:B--2---:R-:W-:Y:S01]  /*abd0*/  VIADD R6, R16, 0x90 ;  /* 0x0000009010067836 */ /* 0x004fe20000000000 */
[----:B------:R-:W-:Y:S01]  /*abe0*/  ISETP.GE.OR P3, PT, R4, UR8, P0 ;  /* 0x0000000804007c0c */ /* 0x000fe20008766670 */
[----:B------:R-:W-:Y:S01]  /*abf0*/  VIADD R3, R3, UR4 ;  /* 0x0000000403037c36 */ /* 0x000fe20008000000 */
[----:B------:R-:W-:Y:S01]  /*ac00*/  ISETP.GE.OR P1, PT, R5, UR8, P0 ;  /* 0x0000000805007c0c */ /* 0x000fe20008726670 */
[----:B------:R-:W-:Y:S01]  /*ac10*/  ULDC.64 UR4, c[0x0][0xae8] ;  /* 0x0002ba0000047ab9 */ /* 0x000fe20000000a00 */
[----:B------:R-:W-:Y:S01]  /*ac20*/  ISETP.GE.OR P2, PT, R6, UR8, P0 ;  /* 0x0000000806007c0c */ /* 0x000fe20008746670 */
[----:B------:R-:W-:Y:S01]  /*ac30*/  IMAD.U32 R21, RZ, RZ, UR4 ;  /* 0x00000004ff157e24 */ /* 0x000fe2000f8e00ff */
[----:B------:R-:W-:Y:S01]  /*ac40*/  ISETP.GE.OR P0, PT, R16, UR8, P0 ;  /* 0x0000000810007c0c */ /* 0x000fe20008706670 */
[----:B------:R-:W-:Y:S01]  /*ac50*/  UIMAD UR4, UR38, UR4, URZ ;  /* 0x00000004260472a4 */ /* 0x000fe2000f8e023f */
[----:B------:R-:W-:-:S03]  /*ac60*/  VIADD R0, R0, 0x13220 ;  /* 0x0001322000007836 */ /* 0x000fc60000000000 */
[----:B------:R-:W-:Y:S02]  /*ac70*/  UIMAD UR4, UR37, UR5, UR4 ;  /* 0x00000005250472a4 */ /* 0x000fe4000f8e0204 */
[----:B------:R-:W-:Y:S01]  /*ac80*/  IMAD.WIDE.U32 R20, R21, UR37, R2 ;  /* 0x0000002515147c25 */ /* 0x000fe2000f8e0002 */
[----:B------:R-:W-:Y:S02]  /*ac90*/  PRMT R0, RZ, 0x654, R0 ;  /* 0x00000654ff007816 */ /* 0x000fe40000000000 */
[--C-:B------:R-:W-:Y:S01]  /*aca0*/  SHF.R.S32.HI R17, RZ, 0x1f, R16.reuse ;  /* 0x0000001fff117819 */ /* 0x100fe20000011410 */
[----:B------:R-:W-:Y:S01]  /*acb0*/  IMAD.U32 R7, RZ, RZ, UR39 ;  /* 0x00000027ff077e24 */ /* 0x000fe2000f8e00ff */
[----:B0-----:R0:W-:Y:S01]  /*acc0*/  SYNCS.ARRIVE.TRANS64.RED.A1T0 RZ, [R0+URZ], RZ ;  /* 0x000000ff00ff79a7 */ /* 0x0011e2000810043f */
[----:B------:R-:W-:Y:S01]  /*acd0*/  VIADD R33, R21, UR4 ;  /* 0x0000000415217c36 */ /* 0x000fe20008000000 */
[----:B------:R-:W-:Y:S01]  /*ace0*/  BSSY B1, `(.L_x_11870) ;  /* 0x000000e000017945 */ /* 0x000fe20003800000 */
[----:B------:R-:W-:-:S03]  /*acf0*/  IMAD.WIDE R6, R7, 0xc0, R16 ;  /* 0x000000c007067825 */ /* 0x000fc600078e0210 */
        /* <DEDUP_REMOVED lines=12> */
.L_x_11871:
[----:B------:R-:W-:Y:S05]  /*adc0*/  BSYNC B1 ;  /* 0x0000000000017941 */ /* 0x000fea0003800000 */
.L_x_11870:
[----:B------:R-:W-:Y:S04]  /*add0*/  BSSY B1, `(.L_x_11872) ;  /* 0x000000f000017945 */ /* 0x000fe80003800000 */
[----:B------:R-:W-:Y:S05]  /*ade0*/  @P3 BRA `(.L_x_11873) ;  /* 0x0000000000343947 */ /* 0x000fea0003800000 */
[----:B-1----:R-:W-:Y:S01]  /*adf0*/  IADD3 R5, P0, R6, 0x30, RZ ;  /* 0x0000003006057810 */ /* 0x002fe20007f1e0ff */
[----:B------:R-:W-:Y:S01]  /*ae00*/  ULDC.64 UR4, c[0x0][0xad8] ;  /* 0x0002b60000047ab9 */ /* 0x000fe20000000a00 */
[----:B------:R-:W-:Y:S02]  /*ae10*/  IMAD.MOV.U32 R2, RZ, RZ, R20 ;  /* 0x000000ffff027224 */ /* 0x000fe400078e0014 */
[----:B------:R-:W-:Y:S02]  /*ae20*/  IMAD.MOV.U32 R3, RZ, RZ, R33 ;  /* 0x000000ffff037224 */ /* 0x000fe400078e0021 */
[----:B0-----:R-:W-:Y:S02]  /*ae30*/  IMAD.X R0, RZ, RZ, R7, P0 ;  /* 0x000000ffff007224 */ /* 0x001fe400000e0607 */
[----:B------:R-:W-:-:S04]  /*ae40*/  IMAD.WIDE.U32 R2, R5, UR4, R2 ;  /* 0x0000000405027c25 */ /* 0x000fc8000f8e0002 */
[----:B------:R-:W-:-:S04]  /*ae50*/  IMAD R0, R0, UR4, RZ ;  /* 0x0000000400007c24 */ /* 0x000fc8000f8e02ff */
[----:B------:R-:W-:Y:S01]  /*ae60*/  IMAD R5, R5, UR5, R0 ;  /* 0x0000000505057c24 */ /* 0x000fe2000f8e0200 */
[----:B------:R-:W-:Y:S02]  /*ae70*/  ULDC.64 UR4, c[0x0][0xa80] ;  /* 0x0002a00000047ab9 */ /* 0x000fe40000000a00 */
[----:B------:R-:W-:Y:S01]  /*ae80*/  LEA R4, P0, R2, UR4, 0x1 ;  /* 0x0000000402047c11 */ /* 0x000fe2000f8008ff */
[----:B------:R-:W-:-:S05]  /*ae90*/  IMAD.IADD R3, R3, 0x1, R5 ;  /* 0x0000000103037824 */ /* 0x000fca00078e0205 */
[----:B------:R-:W-:-:S05]  /*aea0*/  LEA.HI.X R5, R2, UR5, R3, 0x1, P0 ;  /* 0x0000000502057c11 */ /* 0x000fca00080f0c03 */
[----:B-----5:R2:W-:Y:S02]  /*aeb0*/  STG.E.128 desc[UR52][R4.64], R24 ;  /* 0x0000001804007986 */ /* 0x0205e4000c101d34 */
.L_x_11873:
[----:B------:R-:W-:Y:S05]  /*aec0*/  BSYNC B1 ;  /* 0x0000000000017941 */ /* 0x000fea0003800000 */
.L_x_11872:
[----:B------:R-:W-:Y:S04]  /*aed0*/  BSSY B1, `(.L_x_11874) ;  /* 0x000000f000017945 */ /* 0x000fe80003800000 */
[----:B------:R-:W-:Y:S05]  /*aee0*/  @P1 BRA `(.L_x_11875) ;  /* 0x0000000000341947 */ /* 0x000fea0003800000 */
[----:B-12---:R-:W-:Y:S01]  /*aef0*/  IADD3 R5, P0, R6, 0x60, RZ ;  /* 0x0000006006057810 */ /* 0x006fe20007f1e0ff */
        /* <DEDUP_REMOVED lines=12> */
.L_x_11875:
[----:B------:R-:W-:Y:S05]  /*afc0*/  BSYNC B1 ;  /* 0x0000000000017941 */ /* 0x000fea0003800000 */
.L_x_11874:
[----:B------:R-:W-:Y:S05]  /*afd0*/  @P2 BRA `(.L_x_11876) ;  /* 0x0000000800ac2947 */ /* 0x000fea0003800000 */
[----:B-123--:R-:W-:Y:S01]  /*afe0*/  IADD3 R5, P0, R6, 0x90, RZ ;  /* 0x0000009006057810 */ /* 0x00efe20007f1e0ff */
        /* <DEDUP_REMOVED lines=11> */
[----:B-----5:R4:W-:Y:S01]  /*b0a0*/  STG.E.128 desc[UR52][R4.64], R8 ;  /* 0x0000000804007986 */ /* 0x0209e2000c101d34 */
[----:B------:R-:W-:Y:S05]  /*b0b0*/  BRA `(.L_x_11876) ;  /* 0x0000000800747947 */ /* 0x000fea0003800000 */
.L_x_11868:
[----:B------:R-:W-:Y:S01]  /*b0c0*/  ULDC.64 UR4, c[0x0][0xbe0] ;  /* 0x0002f80000047ab9 */ /* 0x000fe20000000a00 */
[----:B------:R-:W-:Y:S01]  /*b0d0*/  ULDC.64 UR6, c[0x0][0xbd8] ;  /* 0x0002f60000067ab9 */ /* 0x000fe20000000a00 */
[----:B------:R-:W-:Y:S01]  /*b0e0*/  UISETP.NE.U32.AND UP0, UPT, UR4, URZ, UPT ;  /* 0x0000003f0400728c */ /* 0x000fe2000bf05070 */
[----:B------:R-:W0:Y:S03]  /*b0f0*/  S2R R0, SR_TID.X ;  /* 0x0000000000007919 */ /* 0x000e260000002100 */
        /* <DEDUP_REMOVED lines=14> */
[----:B------:R-:W-:Y:S02]  /*b1e0*/  IMAD.U32 R3, RZ, RZ, UR4 ;  /* 0x00000004ff037e24 */ /* 0x000fe4000f8e00ff */
[----:B0-----:R-:W-:-:S03]  /*b1f0*/  VIADD R0, R0, 0xffffff80 ;  /* 0xffffff8000007836 */ /* 0x001fc60000000000 */
        /* <DEDUP_REMOVED lines=11> */
.L_x_11877:
        /* <DEDUP_REMOVED lines=32> */
.L_x_11879:
[----:B------:R-:W-:Y:S05]  /*b4b0*/  BSYNC B1 ;  /* 0x0000000000017941 */ /* 0x000fea0003800000 */
.L_x_11878:
[----:B------:R-:W-:Y:S01]  /*b4c0*/  ULDC.64 UR8, c[0x0][0xaa0] ;  /* 0x0002a80000087ab9 */ /* 0x000fe20000000a00 */
[----:B------:R-:W-:Y:S01]  /*b4d0*/  IMAD.MOV.U32 R2, RZ, RZ, R22 ;  /* 0x000000ffff027224 */ /* 0x000fe200078e0016 */
[----:B------:R-:W-:Y:S01]  /*b4e0*/  UIMAD UR6, UR39, -0xc0, UR4 ;  /* 0xffffff40270678a4 */ /* 0x000fe2000f8e0204 */
[----:B0-----:R-:W-:Y:S01]  /*b4f0*/  IMAD.MOV.U32 R3, RZ, RZ, R9 ;  /* 0x000000ffff037224 */ /* 0x001fe200078e0009 */
[----:B------:R-:W-:Y:S01]  /*b500*/  ULDC.64 UR10, c[0x0][0xae0] ;  /* 0x0002b800000a7ab9 */ /* 0x000fe20000000a00 */
[----:B------:R-:W-:Y:S01]  /*b510*/  IMAD R0, R6, UR8, RZ ;  /* 0x0000000806007c24 */ /* 0x000fe2000f8e02ff */
[----:B------:R-:W-:Y:S01]  /*b520*/  UIMAD UR5, UR7, UR10, URZ ;  /* 0x0000000a070572a4 */ /* 0x000fe2000f8e023f */
[C---:B------:R-:W-:Y:S01]  /*b530*/  IMAD.WIDE.U32 R2, R7.reuse, UR8, R2 ;  /* 0x0000000807027c25 */ /* 0x040fe2000f8e0002 */
[----:B------:R-:W-:Y:S01]  /*b540*/  ULDC UR8, c[0x0][0xa8c] ;  /* 0x0002a30000087ab9 */ /* 0x000fe20000000800 */
[----:B------:R-:W-:Y:S01]  /*b550*/  BSSY B1, `(.L_x_11880) ;  /* 0x0000025000017945 */ /* 0x000fe20003800000 */
[----:B------:R-:W-:Y:S01]  /*b560*/  ISETP.GE.AND P0, PT, R22, UR8, PT ;  /* 0x0000000816007c0c */ /* 0x000fe2000bf06270 */
[----:B------:R-:W-:Y:S01]  /*b570*/  IMAD R7, R7, UR9, R0 ;  /* 0x0000000907077c24 */ /* 0x000fe2000f8e0200 */
[----:B------:R-:W-:Y:S01]  /*b580*/  UIMAD UR5, UR41, UR11, UR5 ;  /* 0x0000000b290572a4 */ /* 0x000fe2000f8e0205 */
[C---:B------:R-:W-:Y:S01]  /*b590*/  VIADD R0, R16.reuse, 0x30 ;  /* 0x0000003010007836 */ /* 0x040fe20000000000 */
[----:B------:R-:W-:Y:S01]  /*b5a0*/  ULDC.64 UR8, c[0x0][0xae8] ;  /* 0x0002ba0000087ab9 */ /* 0x000fe20000000a00 */
[----:B------:R-:W-:Y:S01]  /*b5b0*/  VIADD R4, R16, 0x90 ;  /* 0x0000009010047836 */ /* 0x000fe20000000000 */
[----:B------:R-:W-:Y:S01]  /*b5c0*/  UIMAD UR4, UR38, UR8, URZ ;  /* 0x00000008260472a4 */ /* 0x000fe2000f8e023f */
[----:B------:R-:W-:Y:S01]  /*b5d0*/  IMAD.IADD R3, R3, 0x1, R7 ;  /* 0x0000000103037824 */ /* 0x000fe200078e0207 */
[----:B------:R-:W-:Y:S01]  /*b5e0*/  ISETP.GE.OR P3, PT, R0, UR6, P0 ;  /* 0x0000000600007c0c */ /* 0x000fe20008766670 */
[----:B------:R-:W-:Y:S01]  /*b5f0*/  VIADD R0, R16, 0x60 ;  /* 0x0000006010007836 */ /* 0x000fe20000000000 */
[----:B------:R-:W-:Y:S01]  /*b600*/  ISETP.GE.OR P2, PT, R4, UR6, P0 ;  /* 0x0000000604007c0c */ /* 0x000fe20008746670 */
[----:B------:R-:W-:Y:S01]  /*b610*/  IMAD.U32 R5, RZ, RZ, UR10 ;  /* 0x0000000aff057e24 */ /* 0x000fe2000f8e00ff */
[----:B------:R-:W-:Y:S01]  /*b620*/  UIMAD UR4, UR37, UR9, UR4 ;  /* 0x00000009250472a4 */ /* 0x000fe2000f8e0204 */
[----:B------:R-:W-:Y:S01]  /*b630*/  SHF.R.S32.HI R7, RZ, 0x1f, R16 ;  /* 0x0000001fff077819 */ /* 0x000fe20000011410 */
[----:B------:R-:W-:Y:S01]  /*b640*/  IMAD.U32 R9, RZ, RZ, UR39 ;  /* 0x00000027ff097e24 */ /* 0x000fe2000f8e00ff */
[----:B------:R-:W-:Y:S01]  /*b650*/  ISETP.GE.OR P1, PT, R0, UR6, P0 ;  /* 0x0000000600007c0c */ /* 0x000fe20008726670 */
[----:B------:R-:W-:Y:S01]  /*b660*/  IMAD.WIDE.U32 R2, R5, UR41, R2 ;  /* 0x0000002905027c25 */ /* 0x000fe2000f8e0002 */
[----:B------:R-:W-:-:S03]  /*b670*/  ISETP.GE.OR P0, PT, R16, UR6, P0 ;  /* 0x0000000610007c0c */ /* 0x000fc60008706670 */
[----:B------:R-:W-:Y:S02]  /*b680*/  VIADD R3, R3, UR5 ;  /* 0x0000000503037c36 */ /* 0x000fe40008000000 */
[----:B------:R-:W-:Y:S02]  /*b690*/  IMAD.U32 R5, RZ, RZ, UR8 ;  /* 0x00000008ff057e24 */ /* 0x000fe4000f8e00ff */
[----:B------:R-:W-:Y:S02]  /*b6a0*/  IMAD.MOV.U32 R6, RZ, RZ, R16 ;  /* 0x000000ffff067224 */ /* 0x000fe400078e0010 */
[----:B------:R-:W-:-:S04]  /*b6b0*/  IMAD.WIDE.U32 R4, R5, UR37, R2 ;  /* 0x0000002505047c25 */ /* 0x000fc8000f8e0002 */
[----:B------:R-:W-:Y:S02]  /*b6c0*/  VIADD R11, R5, UR4 ;  /* 0x00000004050b7c36 */ /* 0x000fe40008000000 */
[----:B------:R-:W-:Y:S01]  /*b6d0*/  IMAD.WIDE R6, R9, 0xc0, R6 ;  /* 0x000000c009067825 */ /* 0x000fe200078e0206 */
        /* <DEDUP_REMOVED lines=12> */
.L_x_11881:
[----:B------:R-:W-:Y:S05]  /*b7a0*/  BSYNC B1 ;  /* 0x0000000000017941 */ /* 0x000fea0003800000 */
.L_x_11880:
        /* <DEDUP_REMOVED lines=15> */
.L_x_11883:
[----:B------:R-:W-:Y:S05]  /*b8a0*/  BSYNC B1 ;  /* 0x0000000000017941 */ /* 0x000fea0003800000 */
.L_x_11882:
        /* <DEDUP_REMOVED lines=15> */
.L_x_11885:
[----:B------:R-:W-:Y:S05]  /*b9a0*/  BSYNC B1 ;  /* 0x0000000000017941 */ /* 0x000fea0003800000 */
.L_x_11884:
        /* <DEDUP_REMOVED lines=14> */
.L_x_11876:
[----:B------:R-:W-:Y:S05]  /*ba90*/  BSYNC B0 ;  /* 0x0000000000007941 */ /* 0x000fea0003800000 */
.L_x_11867:
[----:B------:R-:W-:Y:S02]  /*baa0*/  ULDC UR4, c[0x0][0xc14] ;  /* 0x0003050000047ab9 */ /* 0x000fe40000000800 */
[----:B------:R-:W-:-:S13]  /*bab0*/  ISETP.GE.AND P0, PT, R35, UR4, PT ;  /* 0x0000000423007c0c */ /* 0x000fda000bf06270 */
[----:B------:R-:W-:Y:S05]  /*bac0*/  @!P0 BRA `(.L_x_11886) ;  /* 0xffffff5000a48947 */ /* 0x000fea000383ffff */
[----:B------:R-:W-:Y:S05]  /*bad0*/  EXIT ;  /* 0x000000000000794d */ /* 0x000fea0003800000 */
.L_x_11828:
[----:B------:R-:W-:-:S08]  /*bae0*/  NOP ;  /* 0x0000000000007918 */ /* 0x000fd00000000000 */
[----:B------:R-:W0:-:S00]  /*baf0*/  USETMAXREG.DEALLOC.CTAPOOL 0x20 ;  /* 0x00000020000079c8 */ /* 0x000e0000080e0500 */
[----:B0-----:R-:W-:-:S06]  /*bb00*/  LOP3.LUT R0, R0, 0x3, RZ, 0xc0, !PT ;  /* 0x0000000300007812 */ /* 0x001fcc00078ec0ff */
[----:B------:R-:W0:Y:S02]  /*bb10*/  SHFL.IDX PT, R0, R0, RZ, 0x1f ;  /* 0x00001fff00007589 */ /* 0x000e2400000e0000 */
[----:B0-----:R-:W-:Y:S01]  /*bb20*/  ISETP.NE.AND P0, PT, R0, RZ, PT ;  /* 0x000000ff0000720c */ /* 0x001fe20003f05270 */
[----:B------:R-:W-:-:S03]  /*bb30*/  IMAD.MOV.U32 R0, RZ, RZ, RZ ;  /* 0x000000ffff007224 */ /* 0x000fc600078e00ff */
[----:B------:R-:W-:-:S05]  /*bb40*/  P2R R2, PR, RZ, 0x1 ;  /* 0x00000001ff027803 */ /* 0x000fca0000000000 */
[----:B------:R0:W-:Y:S04]  /*bb50*/  STL [R1], R2 ;  /* 0x0000000201007387 */ /* 0x0001e80000100800 */
        /* <DEDUP_REMOVED lines=10> */
.L_x_11887:
        /* <DEDUP_REMOVED lines=41> */
.L_x_11893:
        /* <DEDUP_REMOVED lines=14> */
.L_x_11892:
[----:B------:R-:W-:Y:S05]  /*bf70*/  BSYNC B0 ;  /* 0x0000000000007941 */ /* 0x000fea0003800000 */
.L_x_11891:
        /* <DEDUP_REMOVED lines=21> */
.L_x_11889:
        /* <DEDUP_REMOVED lines=25> */
.L_x_11894:
        /* <DEDUP_REMOVED lines=60> */
.L_x_11890:
[----:B------:R-:W-:Y:S01]  /*c620*/  IMAD.MOV.U32 R24, RZ, RZ, R7 ;  /* 0x000000ffff187224 */ /* 0x000fe200078e0007 */
[----:B------:R-:W-:Y:S01]  /*c630*/  UMOV UR38, URZ ;  /* 0x0000003f00267c82 */ /* 0x000fe20008000000 */
[----:B------:R-:W-:-:S07]  /*c640*/  IMAD.MOV.U32 R25, RZ, RZ, RZ ;  /* 0x000000ffff197224 */ /* 0x000fce00078e00ff */
.L_x_11895:
        /* <DEDUP_REMOVED lines=8> */
.L_x_11888:
[----:B------:R-:W-:Y:S01]  /*c6d0*/  ULDC UR4, c[0x0][0xc14] ;  /* 0x0003050000047ab9 */ /* 0x000fe20000000800 */
[----:B------:R-:W-:Y:S01]  /*c6e0*/  IMAD.MOV.U32 R17, RZ, RZ, 0x1 ;  /* 0x00000001ff117424 */ /* 0x000fe200078e00ff */
[----:B------:R-:W-:Y:S01]  /*c6f0*/  UISETP.GE.AND UP0, UPT, UR48, UR4, UPT ;  /* 0x000000043000728c */ /* 0x000fe2000bf06270 */
[----:B------:R-:W-:Y:S02]  /*c700*/  IMAD.MOV.U32 R29, RZ, RZ, RZ ;  /* 0x000000ffff1d7224 */ /* 0x000fe400078e00ff */
[----:B------:R-:W-:-:S03]  /*c710*/  IMAD.MOV.U32 R16, RZ, RZ, RZ ;  /* 0x000000ffff107224 */ /* 0x000fc600078e00ff */
[----:B------:R-:W-:-:S13]  /*c720*/  PLOP3.LUT P0, PT, PT, PT, UP0, 0x80, 0x0 ;  /* 0x000000000000781c */ /* 0x000fda0003f0f008 */
[----:B------:R-:W-:Y:S05]  /*c730*/  @P0 BRA `(.L_x_11896) ;  /* 0x0000003000f40947 */ /* 0x000fea0003800000 */
[----:B-1----:R-:W0:Y:S01]  /*c740*/  S2R R0, SR_TID.X ;  /* 0x0000000000007919 */ /* 0x002e220000002100 */
        /* <DEDUP_REMOVED lines=26> */
.L_x_11956:
[----:B------:R-:W-:Y:S01]  /*c8f0*/  ULDC.64 UR4, c[0x0][0xc60] ;  /* 0x0003180000047ab9 */ /* 0x000fe20000000a00 */
[----:B------:R-:W-:Y:S01]  /*c900*/  ULDC.64 UR6, c[0x0][0xa18] ;  /* 0x0002860000067ab9 */ /* 0x000fe20000000a00 */
[----:B------:R-:W-:Y:S01]  /*c910*/  UIMAD.WIDE UR4, UR48, 0x4, UR4 ;  /* 0x00000004300478a5 */ /* 0x000fe2000f8e0204 */
[----:B------:R-:W-:-:S05]  /*c920*/  ULDC.64 UR10, c[0x0][0xa00] ;  /* 0x00028000000a7ab9 */ /* 0x000fca0000000a00 */
[----:B------:R-:W-:Y:S02]  /*c930*/  IMAD.U32 R2, RZ, RZ, UR4 ;  /* 0x00000004ff027e24 */ /* 0x000fe4000f8e00ff */
[----:B0-----:R-:W-:Y:S01]  /*c940*/  IMAD.U32 R3, RZ, RZ, UR5 ;  /* 0x00000005ff037e24 */ /* 0x001fe2000f8e00ff */
[----:B------:R-:W-:-:S04]  /*c950*/  ULDC.64 UR4, c[0x0][0xa28] ;  /* 0x00028a0000047ab9 */ /* 0x000fc80000000a00 */
[----:B------:R-:W2:Y:S01]  /*c960*/  LDG.E R2, desc[UR52][R2.64] ;  /* 0x0000003402027981 */ /* 0x000ea2000c1e1900 */
[----:B------:R-:W-:Y:S01]  /*c970*/  UISETP.NE.U32.AND UP0, UPT, UR4, URZ, UPT ;  /* 0x0000003f0400728c */ /* 0x000fe2000bf05070 */
[----:B-1----:R-:W-:Y:S01]  /*c980*/  IMAD.MOV.U32 R0, RZ, RZ, RZ ;  /* 0x000000ffff007224 */ /* 0x002fe200078e00ff */
[----:B------:R-:W-:Y:S01]  /*c990*/  UISETP.NE.U32.AND UP1, UPT, UR6, URZ, UPT ;  /* 0x0000003f0600728c */ /* 0x000fe2000bf25070 */
[----:B------:R-:W0:Y:S01]  /*c9a0*/  LDC R8, c[0x0][0x288] ;  /* 0x0000a200ff087b82 */ /* 0x000e220000000800 */
[----:B------:R-:W-:Y:S01]  /*c9b0*/  UISETP.NE.AND.EX UP0, UPT, UR5, URZ, UPT, UP0 ;  /* 0x0000003f0500728c */ /* 0x000fe2000bf05300 */
[----:B------:R-:W-:Y:S01]  /*c9c0*/  ISETP.NE.U32.AND P0, PT, RZ, UR10, PT ;  /* 0x0000000aff007c0c */ /* 0x000fe2000bf05070 */
[----:B------:R-:W-:-:S04]  /*c9d0*/  UISETP.NE.AND.EX UP1, UPT, UR7, URZ, UPT, UP1 ;  /* 0x0000003f0700728c */ /* 0x000fc8000bf25310 */
[----:B------:R-:W-:Y:S02]  /*c9e0*/  PLOP3.LUT P1, PT, PT, PT, UP0, 0x80, 0x0 ;  /* 0x000000000000781c */ /* 0x000fe40003f2f008 */
[----:B------:R-:W-:Y:S02]  /*c9f0*/  ISETP.NE.AND.EX P0, PT, RZ, UR11, PT, P0 ;  /* 0x0000000bff007c0c */ /* 0x000fe4000bf05300 */
[----:B------:R-:W-:Y:S01]  /*ca00*/  PLOP3.LUT P3, PT, PT, PT, UP1, 0x80, 0x0 ;  /* 0x000000000000781c */ /* 0x000fe20003f6f018 */
[----:B------:R-:W-:Y:S02]  /*ca10*/  IMAD.MOV.U32 R19, RZ, RZ, RZ ;  /* 0x000000ffff137224 */ /* 0x000fe400078e00ff */
[----:B------:R-:W-:Y:S01]  /*ca20*/  IMAD.MOV.U32 R9, RZ, RZ, RZ ;  /* 0x000000ffff097224 */ /* 0x000fe200078e00ff */
[----:B--2---:R-:W-:-:S13]  /*ca30*/  R2UR UR45, R2 ;  /* 0x00000000022d72ca */ /* 0x004fda00000e0000 */
[----:B------:R-:W-:Y:S02]  /*ca40*/  USHF.R.S32.HI UR44, URZ, 0x1f, UR45 ;  /* 0x0000001f3f2c7899 */ /* 0x000fe4000801142d */
[----:B------:R-:W-:Y:S02]  /*ca50*/  @UP0 ULEA UR4, UP2, UR45, UR4, 0x2 ;  /* 0x000000042d040291 */ /* 0x000fe4000f84103f */
[----:B------:R-:W-:Y:S02]  /*ca60*/  USHF.L.U32 UR43, UR45, 0x2, URZ ;  /* 0x000000022d2b7899 */ /* 0x000fe4000800063f */
[----:B------:R-:W-:Y:S02]  /*ca70*/  @UP0 ULEA.HI.X UR5, UR45, UR5, UR44, 0x2, UP2 ;  /* 0x000000052d050291 */ /* 0x000fe400090f142c */
[----:B------:R-:W-:Y:S01]  /*ca80*/  IMAD.U32 R2, RZ, RZ, UR4 ;  /* 0x00000004ff027e24 */ /* 0x000fe2000f8e00ff */
[----:B------:R-:W-:Y:S02]  /*ca90*/  USHF.L.U64.HI UR44, UR45, 0x2, UR44 ;  /* 0x000000022d2c7899 */ /* 0x000fe4000801022c */
[----:B------:R-:W-:Y:S01]  /*caa0*/  UIADD3 UR8, UP0, UR43, UR10, URZ ;  /* 0x0000000a2b087290 */ /* 0x000fe2000ff1e03f */
[----:B------:R-:W-:Y:S01]  /*cab0*/  IMAD.U32 R3, RZ, RZ, UR5 ;  /* 0x00000005ff037e24 */ /* 0x000fe2000f8e00ff */
[----:B------:R-:W-:-:S02]  /*cac0*/  ULDC.64 UR4, c[0x0][0xa08] ;  /* 0x0002820000047ab9 */ /* 0x000fc40000000a00 */
[----:B------:R-:W-:Y:S02]  /*cad0*/  UIADD3.X UR9, UR44, UR11, URZ, UP0, !UPT ;  /* 0x0000000b2c097290 */ /* 0x000fe400087fe43f */
[----:B------:R1:W5:Y:S01]  /*cae0*/  @P1 LDG.E R0, desc[UR52][R2.64] ;  /* 0x0000003402001981 */ /* 0x000362000c1e1900 */
[----:B------:R-:W-:Y:S01]  /*caf0*/  ISETP.NE.U32.AND P1, PT, RZ, UR4, PT ;  /* 0x00000004ff007c0c */ /* 0x000fe2000bf25070 */
[----:B------:R-:W-:Y:S02]  /*cb00*/  UIADD3 UR10, UP0, UR43, UR4, URZ ;  /* 0x000000042b0a7290 */ /* 0x000fe4000ff1e03f */
[----:B------:R-:W-:Y:S01]  /*cb10*/  @UP1 UIADD3 UR4, UP2, UR43, UR6, URZ ;  /* 0x000000062b041290 */ /* 0x000fe2000ff5e03f */
[----:B------:R-:W-:Y:S01]  /*cb20*/  ISETP.NE.AND.EX P1, PT, RZ, UR5, PT, P1 ;  /* 0x00000005ff007c0c */ /* 0x000fe2000bf25310 */
[----:B------:R-:W-:Y:S02]  /*cb30*/  UIADD3.X UR6, UR44, UR5, URZ, UP0, !UPT ;  /* 0x000000052c067290 */ /* 0x000fe400087fe43f */
[----:B------:R-:W-:Y:S01]  /*cb40*/  @UP1 UIADD3.X UR5, UR44, UR7, URZ, UP2, !UPT ;  /* 0x000000072c051290 */ /* 0x000fe200097fe43f */
[----:B------:R-:W-:-:S02]  /*cb50*/  IMAD.U32 R4, RZ, RZ, UR10 ;  /* 0x0000000aff047e24 */ /* 0x000fc4000f8e00ff */
[----:B-1----:R-:W-:Y:S02]  /*cb60*/  IMAD.U32 R2, RZ, RZ, UR8 ;  /* 0x00000008ff027e24 */ /* 0x002fe4000f8e00ff */
[----:B------:R-:W-:Y:S02]  /*cb70*/  IMAD.U32 R3, RZ, RZ, UR9 ;  /* 0x00000009ff037e24 */ /* 0x000fe4000f8e00ff */
[----:B------:R-:W-:Y:S01]  /*cb80*/  IMAD.U32 R5, RZ, RZ, UR6 ;  /* 0x00000006ff057e24 */ /* 0x000fe2000f8e00ff */
[----:B------:R-:W-:Y:S01]  /*cb90*/  ULDC.64 UR6, c[0x0][0xa20] ;  /* 0x0002880000067ab9 */ /* 0x000fe20000000a00 */
[----:B------:R-:W-:Y:S01]  /*cba0*/  IMAD.U32 R6, RZ, RZ, UR4 ;  /* 0x00000004ff067e24 */ /* 0x000fe2000f8e00ff */
[----:B------:R1:W5:Y:S01]  /*cbb0*/  @P0 LDG.E R19, desc[UR52][R2.64] ;  /* 0x0000003402130981 */ /* 0x000362000c1e1900 */
[----:B------:R-:W-:Y:S01]  /*cbc0*/  IMAD.U32 R7, RZ, RZ, UR5 ;  /* 0x00000005ff077e24 */ /* 0x000fe2000f8e00ff */
[----:B------:R-:W-:Y:S02]  /*cbd0*/  ULDC.64 UR4, c[0x0][0x3f8] ;  /* 0x0000fe0000047ab9 */ /* 0x000fe40000000a00 */
[----:B------:R1:W5:Y:S04]  /*cbe0*/  @P1 LDG.E R9, desc[UR52][R4.64] ;  /* 0x0000003404091981 */ /* 0x000368000c1e1900 */
[----:B0-----:R1:W5:Y:S01]  /*cbf0*/  @P3 LDG.E R8, desc[UR52][R6.64] ;  /* 0x0000003406083981 */ /* 0x001362000c1e1900 */
[----:B------:R-:W-:Y:S01]  /*cc00*/  UISETP.NE.U32.AND UP0, UPT, UR4, URZ, UPT ;  /* 0x0000003f0400728c */ /* 0x000fe2000bf05070 */
[----:B------:R-:W-:-:S02]  /*cc10*/  ISETP.NE.U32.AND P2, PT, RZ, UR6, PT ;  /* 0x00000006ff007c0c */ /* 0x000fc4000bf45070 */
[----:B------:R-:W-:Y:S01]  /*cc20*/  ULDC UR4, c[0x0][0x404] ;  /* 0x0001010000047ab9 */ /* 0x000fe20000000800 */
[----:B------:R-:W-:Y:S01]  /*cc30*/  UISETP.NE.AND.EX UP0, UPT, UR5, URZ, UPT, UP0 ;  /* 0x0000003f0500728c */ /* 0x000fe2000bf05300 */
[----:B------:R-:W-:Y:S02]  /*cc40*/  ISETP.NE.AND.EX P2, PT, RZ, UR7, PT, P2 ;  /* 0x00000007ff007c0c */ /* 0x000fe4000bf45320 */
[----:B------:R-:W-:Y:S01]  /*cc50*/  ULDC UR5, c[0x0][0x2e0] ;  /* 0x0000b80000057ab9 */ /* 0x000fe20000000800 */
[----:B------:R-:W-:-:S04]  /*cc60*/  USEL UR4, UR4, 0x1, UP0 ;  /* 0x0000000104047887 */ /* 0x000fc80008000000 */
[----:B------:R-:W-:Y:S01]  /*cc70*/  UIMAD UR4, UR4, UR5, URZ ;  /* 0x00000005040472a4 */ /* 0x000fe2000f8e023f */
[----:B-1----:R-:W-:Y:S11]  /*cc80*/  @P3 BRA `(.L_x_11897) ;  /* 0x0000000000103947 */ /* 0x002ff60003800000 */
[----:B------:R-:W-:Y:S05]  /*cc90*/  @!P0 BRA `(.L_x_11897) ;  /* 0x00000000000c8947 */ /* 0x000fea0003800000 */
[----:B------:R-:W2:Y:S04]  /*cca0*/  LDG.E R7, desc[UR52][R2.64] ;  /* 0x0000003402077981 */ /* 0x000ea8000c1e1900 */
[----:B-----5:R-:W2:Y:S02]  /*ccb0*/  LDG.E R8, desc[UR52][R2.64+0x4] ;  /* 0x0000043402087981 */ /* 0x020ea4000c1e1900 */
[----:B--2---:R-:W-:-:S07]  /*ccc0*/  IMAD.IADD R8, R8, 0x1, -R7 ;  /* 0x0000000108087824 */ /* 0x004fce00078e0a07 */
.L_x_11897:
[----:B------:R-:W-:Y:S02]  /*ccd0*/  IMAD.U32 R3, RZ, RZ, UR4 ;  /* 0x00000004ff037e24 */ /* 0x000fe4000f8e00ff */
[----:B-----5:R-:W-:Y:S01]  /*cce0*/  IMAD.IADD R22, R9, 0x1, R0 ;  /* 0x0000000109167824 */ /* 0x020fe200078e0200 */
[----:B------:R-:W-:Y:S06]  /*ccf0*/  @!P2 BRA `(.L_x_11898) ;  /* 0x000000000018a947 */ /* 0x000fec0003800000 */
[----:B------:R-:W-:-:S04]  /*cd00*/  UIADD3 UR4, UP0, UR43, UR6, URZ ;  /* 0x000000062b047290 */ /* 0x000fc8000ff1e03f */
[----:B------:R-:W-:Y:S02]  /*cd10*/  UIADD3.X UR5, UR44, UR7, URZ, UP0, !UPT ;  /* 0x000000072c057290 */ /* 0x000fe400087fe43f */
[----:B------:R-:W-:-:S04]  /*cd20*/  IMAD.U32 R2, RZ, RZ, UR4 ;  /* 0x00000004ff027e24 */ /* 0x000fc8000f8e00ff */
[----:B------:R-:W-:-:S06]  /*cd30*/  IMAD.U32 R3, RZ, RZ, UR5 ;  /* 0x00000005ff037e24 */ /* 0x000fcc000f8e00ff */
[----:B------:R0:W5:Y:S01]  /*cd40*/  LDG.E R3, desc[UR52][R2.64] ;  /* 0x0000003402037981 */ /* 0x000162000c1e1900 */
[----:B------:R-:W-:Y:S05]  /*cd50*/  BRA `(.L_x_11899) ;  /* 0x0000000000107947 */ /* 0x000fea0003800000 */
.L_x_11898:
[----:B------:R-:W-:Y:S05]  /*cd60*/  @!P1 BRA `(.L_x_11899) ;  /* 0x00000000000c9947 */ /* 0x000fea0003800000 */
[----:B------:R-:W2:Y:S04]  /*cd70*/  LDG.E R2, desc[UR52][R4.64] ;  /* 0x0000003404027981 */ /* 0x000ea8000c1e1900 */
[----:B------:R-:W2:Y:S02]  /*cd80*/  LDG.E R3, desc[UR52][R4.64+0x4] ;  /* 0x0000043404037981 */ /* 0x000ea4000c1e1900 */
[----:B--2---:R-:W-:-:S07]  /*cd90*/  IMAD.IADD R3, R3, 0x1, -R2 ;  /* 0x0000000103037824 */ /* 0x004fce00078e0a02 */
.L_x_11899:
[----:B------:R-:W-:Y:S01]  /*cda0*/  IMAD R5, R25, 0xc0, RZ ;  /* 0x000000c019057824 */ /* 0x000fe200078e02ff */
[----:B------:R-:W-:Y:S01]  /*cdb0*/  BSSY B6, `(.L_x_11900) ;  /* 0x0000214000067945 */ /* 0x000fe20003800000 */
[----:B-----5:R-:W-:-:S03]  /*cdc0*/  IMAD.IADD R3, R3, 0x1, -R0 ;  /* 0x0000000103037824 */ /* 0x020fc600078e0a00 */
[----:B------:R-:W-:Y:S01]  /*cdd0*/  IADD3 R8, -R8, 0x15f, R5 ;  /* 0x0000015f08087810 */ /* 0x000fe20007ffe105 */
[----:B------:R-:W-:-:S04]  /*cde0*/  VIADD R0, R3, 0x9f ;  /* 0x0000009f03007836 */ /* 0x000fc80000000000 */
[----:B------:R-:W-:Y:S02]  /*cdf0*/  IMAD.IADD R8, R3, 0x1, R8 ;  /* 0x0000000103087824 */ /* 0x000fe400078e0208 */
[----:B------:R-:W-:-:S04]  /*ce00*/  IMAD.HI R0, R0, 0x66666667, RZ ;  /* 0x6666666700007827 */ /* 0x000fc800078e02ff */
[----:B------:R-:W-:Y:S01]  /*ce10*/  IMAD.HI R8, R8, 0x66666667, RZ ;  /* 0x6666666708087827 */ /* 0x000fe200078e02ff */
[----:B------:R-:W-:-:S04]  /*ce20*/  SHF.R.U32.HI R3, RZ, 0x1f, R0 ;  /* 0x0000001fff037819 */ /* 0x000fc80000011600 */
[----:B------:R-:W-:Y:S02]  /*ce30*/  SHF.R.U32.HI R5, RZ, 0x1f, R8 ;  /* 0x0000001fff057819 */ /* 0x000fe40000011608 */
[----:B------:R-:W-:Y:S02]  /*ce40*/  LEA.HI.SX32 R3, R0, R3, 0x1a ;  /* 0x0000000300037211 */ /* 0x000fe400078fd2ff */
[----:B------:R-:W-:-:S04]  /*ce50*/  LEA.HI.SX32 R26, R8, R5, 0x1a ;  /* 0x00000005081a7211 */ /* 0x000fc800078fd2ff */
[----:B------:R-:W-:-:S04]  /*ce60*/  VIMNMX R26, R3, R26, PT ;  /* 0x0000001a031a7248 */ /* 0x000fc80003fe0100 */
[----:B------:R-:W-:-:S13]  /*ce70*/  ISETP.GT.AND P0, PT, R26, RZ, PT ;  /* 0x000000ff1a00720c */ /* 0x000fda0003f04270 */
[----:B------:R-:W-:Y:S05]  /*ce80*/  @P0 BRA `(.L_x_11901) ;  /* 0x0000000000440947 */ /* 0x000fea0003800000 */
[----:B0-----:R-:W0:Y:S02]  /*ce90*/  S2R R2, SR_TID.X ;  /* 0x0000000000027919 */ /* 0x001e240000002100 */
        /* <DEDUP_REMOVED lines=16> */
.L_x_11901:
[----:B------:R-:W1:Y:S01]  /*cfa0*/  S2UR UR4, SR_CgaCtaId ;  /* 0x00000000000479c3 */ /* 0x000e620000008800 */
[----:B------:R-:W-:Y:S02]  /*cfb0*/  UMOV UR41, 0x400 ;  /* 0x0000040000297882 */ /* 0x000fe40000000000 */
[----:B-1----:R-:W-:-:S04]  /*cfc0*/  ULEA UR41, UR4, UR41, 0x18 ;  /* 0x0000002904297291 */ /* 0x002fc8000f8ec03f */
[----:B------:R-:W-:-:S04]  /*cfd0*/  UIADD3 UR4, UR41, 0xe000, URZ ;  /* 0x0000e00029047890 */ /* 0x000fc8000fffe03f */
[----:B------:R-:W-:-:S06]  /*cfe0*/  ULOP3.LUT UP0, URZ, UR4, 0x1bf, URZ, 0xc0, !UPT ;  /* 0x000001bf043f7892 */ /* 0x000fcc000f80c03f */
[----:B------:R-:W-:-:S13]  /*cff0*/  PLOP3.LUT P0, PT, PT, PT, UP0, 0x80, 0x0 ;  /* 0x000000000000781c */ /* 0x000fda0003f0f008 */
        /* <DEDUP_REMOVED lines=17> */
.L_x_11903:
[----:B------:R-:W-:-:S06]  /*d110*/  UIADD3 UR4, UR41, 0x6000, URZ ;  /* 0x0000600029047890 */ /* 0x000fcc000fffe03f */
[----:B------:R-:W-:-:S05]  /*d120*/  IMAD.U32 R18, RZ, RZ, UR4 ;  /* 0x00000004ff127e24 */ /* 0x000fca000f8e00ff */
        /* <DEDUP_REMOVED lines=18> */
.L_x_11904:
        /* <DEDUP_REMOVED lines=20> */
.L_x_11905:
        /* <DEDUP_REMOVED lines=18> */
.L_x_11906:
        /* <DEDUP_REMOVED lines=8> */
[----:B------:R-:W-:-:S05]  /*d530*/  PLOP3.LUT P0, PT, PT, PT, UP0, 0x80, 0x0 ;  /* 0x000000000000781c */ /* 0x000fca0003f0f008 */
[----:B------:R-:W-:-:S04]  /*d540*/  @UP0 UIADD3 UR4, UP1, UR43, UR4, URZ ;  /* 0x000000042b040290 */ /* 0x000fc8000ff3e03f */
[----:B------:R-:W-:Y:S02]  /*d550*/  @UP0 UIADD3.X UR5, UR44, UR5, URZ, UP1, !UPT ;  /* 0x000000052c050290 */ /* 0x000fe40008ffe43f */
[----:B0-----:R-:W-:-:S04]  /*d560*/  IMAD.U32 R2, RZ, RZ, UR4 ;  /* 0x00000004ff027e24 */ /* 0x001fc8000f8e00ff */
[----:B------:R-:W-:Y:S01]  /*d570*/  IMAD.U32 R3, RZ, RZ, UR5 ;  /* 0x00000005ff037e24 */ /* 0x000fe2000f8e00ff */
[----:B--2---:R-:W-:Y:S01]  /*d580*/  ISETP.NE.AND P2, PT, R0, 0x1, PT ;  /* 0x000000010000780c */ /* 0x004fe20003f45270 */
[----:B------:R-:W-:-:S03]  /*d590*/  ULDC.64 UR4, c[0x0][0xa00] ;  /* 0x0002800000047ab9 */ /* 0x000fc60000000a00 */
[----:B------:R0:W2:Y:S01]  /*d5a0*/  @P0 LDG.E R18, desc[UR52][R2.64] ;  /* 0x0000003402120981 */ /* 0x0000a2000c1e1900 */
[----:B------:R-:W-:Y:S01]  /*d5b0*/  ISETP.NE.U32.AND P0, PT, RZ, UR4, PT ;  /* 0x00000004ff007c0c */ /* 0x000fe2000bf05070 */
[----:B------:R-:W-:Y:S01]  /*d5c0*/  UMOV UR36, URZ ;  /* 0x0000003f00247c82 */ /* 0x000fe20008000000 */
[----:B-1----:R-:W-:Y:S01]  /*d5d0*/  LOP3.LUT R21, R27, 0x7f, RZ, 0xc0, !PT ;  /* 0x0000007f1b157812 */ /* 0x002fe200078ec0ff */
[----:B------:R-:W-:Y:S01]  /*d5e0*/  IMAD.U32 R19, RZ, RZ, UR38 ;  /* 0x00000026ff137e24 */ /* 0x000fe2000f8e00ff */
[----:B------:R-:W-:Y:S02]  /*d5f0*/  ISETP.NE.AND.EX P0, PT, RZ, UR5, PT, P0 ;  /* 0x00000005ff007c0c */ /* 0x000fe4000bf05300 */
[----:B------:R-:W-:Y:S02]  /*d600*/  ISETP.NE.AND P1, PT, R21, RZ, PT ;  /* 0x000000ff1500720c */ /* 0x000fe40003f25270 */
[----:B------:R-:W1:Y:S01]  /*d610*/  @P2 LDC R0, c[0x0][0x42c] ;  /* 0x00010b00ff002b82 */ /* 0x000e620000000800 */
[----:B------:R-:W-:-:S02]  /*d620*/  SEL R6, RZ, UR45, P0 ;  /* 0x0000002dff067c07 */ /* 0x000fc40008000000 */
[----:B------:R-:W-:Y:S02]  /*d630*/  R2UR UR37, R25 ;  /* 0x00000000192572ca */ /* 0x000fe400000e0000 */
[----:B------:R-:W-:Y:S02]  /*d640*/  R2UR UR39, R6 ;  /* 0x00000000062772ca */ /* 0x000fe400000e0000 */
[----:B------:R-:W-:Y:S01]  /*d650*/  SHF.R.U32.HI R4, RZ, 0x5, R27 ;  /* 0x00000005ff047819 */ /* 0x000fe2000001161b */
[----:B0-----:R-:W0:Y:S03]  /*d660*/  LDC.64 R2, c[0x0][0x3f8] ;  /* 0x0000fe00ff027b82 */ /* 0x001e260000000a00 */
[----:B------:R-:W-:Y:S01]  /*d670*/  VOTEU.ALL UP1, P1 ;  /* 0x00000000003f7886 */ /* 0x000fe20000820000 */
[----:B------:R-:W-:-:S04]  /*d680*/  LOP3.LUT R4, R4, 0x3, RZ, 0xc0, !PT ;  /* 0x0000000304047812 */ /* 0x000fc800078ec0ff */
[----:B------:R-:W3:Y:S01]  /*d690*/  @P2 LDC R5, c[0x0][0x430] ;  /* 0x00010c00ff052b82 */ /* 0x000ee20000000800 */
[----:B------:R-:W-:-:S04]  /*d6a0*/  @!UP1 UIADD3 UR4, UP0, UR50, 0x270, URZ ;  /* 0x0000027032049890 */ /* 0x000fc8000ff1e03f */
[----:B------:R-:W-:Y:S01]  /*d6b0*/  @!UP1 UIADD3.X UR5, URZ, UR51, URZ, UP0, !UPT ;  /* 0x000000333f059290 */ /* 0x000fe200087fe43f */
[----:B-1----:R-:W-:-:S08]  /*d6c0*/  @P2 IMAD.HI.U32 R0, R0, UR38, RZ ;  /* 0x0000002600002c27 */ /* 0x002fd0000f8e00ff */
[----:B------:R1:W-:Y:S01]  /*d6d0*/  @!UP1 UTMAPF.L2.4D [UR36], [UR4] ;  /* 0x00000024040095b8 */ /* 0x0003e20008018000 */
[----:B0-----:R-:W-:Y:S01]  /*d6e0*/  LOP3.LUT P0, RZ, R2, UR6, RZ, 0xfc, !PT ;  /* 0x0000000602ff7c12 */ /* 0x001fe2000f80fcff */
[----:B------:R-:W-:-:S03]  /*d6f0*/  UMOV UR6, 0xffffffff ;  /* 0xffffffff00067882 */ /* 0x000fc60000000000 */
[----:B------:R-:W-:Y:S02]  /*d700*/  LOP3.LUT P0, RZ, R3, UR7, RZ, 0xfc, P0 ;  /* 0x0000000703ff7c12 */ /* 0x000fe4000800fcff */
[----:B---3--:R-:W-:Y:S02]  /*d710*/  @P2 SHF.R.U32.HI R19, RZ, R5, R0 ;  /* 0x00000005ff132219 */ /* 0x008fe40000011600 */
[----:B--2---:R-:W-:Y:S02]  /*d720*/  SHF.R.S32.HI R20, RZ, 0x1f, R18 ;  /* 0x0000001fff147819 */ /* 0x004fe40000011412 */
[----:B------:R-:W-:Y:S01]  /*d730*/  SEL R0, R18, RZ, !P0 ;  /* 0x000000ff12007207 */ /* 0x000fe20004000000 */
[----:B-1----:R-:W-:Y:S06]  /*d740*/  BRA.DIV UR6, `(.L_x_11907) ;  /* 0x0000002a06947947 */ /* 0x002fec000b800000 */
[----:B------:R0:W1:Y:S02]  /*d750*/  SHFL.IDX PT, R14, R4, RZ, 0x1f ;  /* 0x00001fff040e7589 */ /* 0x00006400000e0000 */
.L_x_11975:
[----:B-1----:R-:W-:Y:S02]  /*d760*/  ISETP.NE.AND P0, PT, R14, RZ, PT ;  /* 0x000000ff0e00720c */ /* 0x002fe40003f05270 */
[----:B------:R-:W-:-:S11]  /*d770*/  PLOP3.LUT P6, PT, PT, PT, PT, 0x8, 0x0 ;  /* 0x000000000000781c */ /* 0x000fd60003fce170 */
[----:B------:R-:W-:Y:S05]  /*d780*/  @P0 BRA `(.L_x_11908) ;  /* 0x0000000400800947 */ /* 0x000fea0003800000 */
[----:B------:R-:W-:Y:S01]  /*d790*/  UMOV UR4, 0xffffffff ;  /* 0xffffffff00047882 */ /* 0x000fe20000000000 */
[----:B------:R-:W-:Y:S02]  /*d7a0*/  VIADD R7, R26, 0xffffffff ;  /* 0xffffffff1a077836 */ /* 0x000fe40000000000 */
[----:B------:R-:W-:Y:S05]  /*d7b0*/  BRA.DIV UR4, `(.L_x_11909) ;  /* 0x0000002a04987947 */ /* 0x000fea000b800000 */
[----:B------:R-:W-:-:S13]  /*d7c0*/  ELECT P6, URZ, PT ;  /* 0x00000000003f782f */ /* 0x000fda00038c0000 */
.L_x_11978:
        /* <DEDUP_REMOVED lines=22> */
.L_x_11911:
[----:B------:R-:W-:Y:S02]  /*d930*/  LEA R5, R16, UR41, 0x3 ;  /* 0x0000002910057c11 */ /* 0x000fe4000f8e18ff */
[----:B-1----:R-:W-:Y:S02]  /*d940*/  SHF.L.U32 R2, R17, 0x1f, RZ ;  /* 0x0000001f11027819 */ /* 0x002fe400000006ff */
[----:B------:R-:W-:Y:S02]  /*d950*/  ISETP.NE.AND P0, PT, R21, RZ, PT ;  /* 0x000000ff1500720c */ /* 0x000fe40003f05270 */
[----:B------:R-:W1:Y:S02]  /*d960*/  SYNCS.PHASECHK.TRANS64.TRYWAIT P2, [R5+URZ+0x13280], R2 ;  /* 0x01328002050075a7 */ /* 0x000e64000804017f */
[----:B-1----:R-:W-:Y:S09]  /*d970*/  @!P2 BRA `(.L_x_11912) ;  /* 0x000000280048a947 */ /* 0x002ff20003800000 */
.L_x_11979:
        /* <DEDUP_REMOVED lines=8> */
.L_x_11913:
[----:B------:R-:W-:Y:S01]  /*da00*/  IMAD.U32 R3, RZ, RZ, UR41 ;  /* 0x00000029ff037e24 */ /* 0x000fe2000f8e00ff */
        /* <DEDUP_REMOVED lines=17> */
.L_x_11980:
[----:B------:R-:W-:Y:S05]  /*db20*/  @P0 BRA `(.L_x_11915) ;  /* 0x00000000001c0947 */ /* 0x000fea0003800000 */
[----:B0-----:R-:W0:Y:S01]  /*db30*/  S2R R4, SR_TID.X ;  /* 0x0000000000047919 */ /* 0x001e220000002100 */
[----:B-12---:R-:W-:-:S04]  /*db40*/  IMAD.MOV.U32 R2, RZ, RZ, 0x2800 ;  /* 0x00002800ff027424 */ /* 0x006fc800078e00ff */
[----:B------:R3:W-:Y:S01]  /*db50*/  SYNCS.ARRIVE.TRANS64 RZ, [R5+URZ+0x13230], R2 ;  /* 0x0132300205ff79a7 */ /* 0x0007e2000800003f */
[----:B0-----:R-:W-:-:S04]  /*db60*/  LOP3.LUT R4, R4, 0x1f, RZ, 0xc0, !PT ;  /* 0x0000001f04047812 */ /* 0x001fc800078ec0ff */
[----:B------:R-:W-:-:S13]  /*db70*/  ISETP.NE.AND P0, PT, R4, RZ, PT ;  /* 0x000000ff0400720c */ /* 0x000fda0003f05270 */
[----:B---3--:R-:W-:Y:S05]  /*db80*/  @!P0 BRA `(.L_x_11915) ;  /* 0x0000000000048947 */ /* 0x008fea0003800000 */
[----:B------:R-:W-:Y:S01]  /*db90*/  BPT.TRAP 0x1 ;  /* 0x000000040000795c */ /* 0x000fe20000300000 */
.L_x_11915:
        /* <DEDUP_REMOVED lines=14> */
.L_x_11910:
        /* <DEDUP_REMOVED lines=11> */
[----:B-12---:R-:W-:Y:S01]  /*dd30*/  @P0 IMAD.MOV.U32 R2, RZ, RZ, 0x3000 ;  /* 0x00003000ff020424 */ /* 0x006fe200078e00ff */
[----:B------:R-:W-:Y:S01]  /*dd40*/  @P0 R2UR UR13, R6 ;  /* 0x00000000060d02ca */ /* 0x000fe200000e0000 */
[----:B------:R-:W-:Y:S02]  /*dd50*/  UMOV UR12, UR38 ;  /* 0x00000026000c7c82 */ /* 0x000fe40008000000 */
[----:B------:R1:W-:Y:S10]  /*dd60*/  @P0 SYNCS.ARRIVE.TRANS64 RZ, [UR41+0x13200], R2 ;  /* 0x01320002ffff09a7 */ /* 0x0003f40008000029 */
[----:B------:R1:W-:Y:S02]  /*dd70*/  UTMALDG.4D [UR8], [UR4], desc[UR6] ;  /* 0x00000608040075b4 */ /* 0x0003e40008019000 */
[----:B-1----:R-:W-:Y:S01]  /*dd80*/  NOP ;  /* 0x0000000000007918 */ /* 0x002fe20000000000 */
.L_x_11908:
[----:B------:R-:W-:Y:S01]  /*dd90*/  VIADD R29, R29, 0x1 ;  /* 0x000000011d1d7836 */ /* 0x000fe20000000000 */
[----:B------:R-:W-:Y:S01]  /*dda0*/  BSSY B0, `(.L_x_11916) ;  /* 0x0000008000007945 */ /* 0x000fe20003800000 */
[----:B------:R-:W-:-:S03]  /*ddb0*/  ISETP.GE.AND P2, PT, R26, 0x2, PT ;  /* 0x000000021a00780c */ /* 0x000fc60003f46270 */
[----:B------:R-:W-:-:S04]  /*ddc0*/  LEA.HI R2, R29, R29, RZ, 0x1 ;  /* 0x0000001d1d027211 */ /* 0x000fc800078f08ff */
[----:B------:R-:W-:-:S05]  /*ddd0*/  LOP3.LUT R2, R2, 0xfffffffe, RZ, 0xc0, !PT ;  /* 0xfffffffe02027812 */ /* 0x000fca00078ec0ff */
[----:B------:R-:W-:-:S05]  /*dde0*/  IMAD.IADD R2, R29, 0x1, -R2 ;  /* 0x000000011d027824 */ /* 0x000fca00078e0a02 */
[----:B------:R-:W-:-:S04]  /*ddf0*/  SHF.L.U32 R2, R2, 0x1f, RZ ;  /* 0x0000001f02027819 */ /* 0x000fc800000006ff */
[----:B------:R-:W1:Y:S02]  /*de00*/  SYNCS.PHASECHK.TRANS64.TRYWAIT P0, [UR41+0x13220], R2 ;  /* 0x01322002ff0075a7 */ /* 0x000e640008000169 */
[----:B-1----:R-:W-:Y:S05]  /*de10*/  @!P0 BRA `(.L_x_11917) ;  /* 0x0000002400488947 */ /* 0x002fea0003800000 */
.L_x_11981:
[----:B------:R-:W-:Y:S05]  /*de20*/  BSYNC B0 ;  /* 0x0000000000007941 */ /* 0x000fea0003800000 */
.L_x_11916:
[----:B------:R-:W-:Y:S05]  /*de30*/  @!P2 BRA `(.L_x_11918) ;  /* 0x0000000800d4a947 */ /* 0x000fea0003800000 */
[----:B-1----:R-:W-:Y:S02]  /*de40*/  VIADD R2, R26, 0xfffffffe ;  /* 0xfffffffe1a027836 */ /* 0x002fe40000000000 */
[----:B------:R-:W-:Y:S02]  /*de50*/  IMAD.MOV.U32 R8, RZ, RZ, R17 ;  /* 0x000000ffff087224 */ /* 0x000fe400078e0011 */
[----:B------:R-:W-:-:S07]  /*de60*/  IMAD.MOV.U32 R3, RZ, RZ, R16 ;  /* 0x000000ffff037224 */ /* 0x000fce00078e0010 */
.L_x_11938:
        /* <DEDUP_REMOVED lines=33> */
.L_x_11921:
[----:B------:R-:W2:Y:S01]  /*e080*/  SYNCS.PHASECHK.TRANS64.TRYWAIT P0, [R9+URZ+0x13280], R10 ;  /* 0x0132800a090075a7 */ /* 0x000ea2000800017f */
[----:B0-----:R-:W0:Y:S01]  /*e090*/  S2R R4, SR_TID.X ;  /* 0x0000000000047919 */ /* 0x001e220000002100 */
[----:B------:R-:W-:Y:S01]  /*e0a0*/  BSSY B1, `(.L_x_11922) ;  /* 0x0000004000017945 */ /* 0x000fe20003800000 */
[----:B0-----:R-:W-:-:S04]  /*e0b0*/  LOP3.LUT R4, R4, 0x7f, RZ, 0xc0, !PT ;  /* 0x0000007f04047812 */ /* 0x001fc800078ec0ff */
[----:B------:R-:W-:Y:S01]  /*e0c0*/  ISETP.NE.AND P2, PT, R4, RZ, PT ;  /* 0x000000ff0400720c */ /* 0x000fe20003f45270 */
[----:B--2---:R-:W-:-:S12]  /*e0d0*/  @!P0 BRA `(.L_x_11923) ;  /* 0x0000002000b08947 */ /* 0x004fd80003800000 */
.L_x_11982:
[----:B------:R-:W-:Y:S05]  /*e0e0*/  BSYNC B1 ;  /* 0x0000000000017941 */ /* 0x000fea0003800000 */
.L_x_11922:
        /* <DEDUP_REMOVED lines=9> */
.L_x_11925:
[----:B------:R-:W-:Y:S05]  /*e180*/  BSYNC B1 ;  /* 0x0000000000017941 */ /* 0x000fea0003800000 */
.L_x_11924:
[----:B------:R-:W-:Y:S01]  /*e190*/  IMAD.MOV.U32 R12, RZ, RZ, RZ ;  /* 0x000000ffff0c7224 */ /* 0x000fe200078e00ff */
[----:B------:R-:W-:Y:S01]  /*e1a0*/  R2UR UR12, R19 ;  /* 0x00000000130c72ca */ /* 0x000fe200000e0000 */
[----:B------:R-:W-:Y:S01]  /*e1b0*/  IMAD.U32 R5, RZ, RZ, UR41 ;  /* 0x00000029ff057e24 */ /* 0x000fe2000f8e00ff */
[----:B------:R-:W-:Y:S01]  /*e1c0*/  UIADD3 UR4, UP0, UR50, 0x470, URZ ;  /* 0x0000047032047890 */ /* 0x000fe2000ff1e03f */
[----:B------:R-:W-:Y:S01]  /*e1d0*/  PLOP3.LUT P0, PT, PT, PT, PT, 0x80, 0x0 ;  /* 0x000000000000781c */ /* 0x000fe20003f0f070 */
[----:B-1----:R-:W-:Y:S01]  /*e1e0*/  IMAD R7, R11, 0xa0, R22 ;  /* 0x000000a00b077824 */ /* 0x002fe200078e0216 */
[----:B------:R-:W-:Y:S01]  /*e1f0*/  R2UR UR10, R12 ;  /* 0x000000000c0a72ca */ /* 0x000fe200000e0000 */
[----:B------:R-:W-:Y:S01]  /*e200*/  IMAD R6, R16, 0x2800, R5 ;  /* 0x0000280010067824 */ /* 0x000fe200078e0205 */
[----:B------:R-:W-:Y:S01]  /*e210*/  UIADD3.X UR5, URZ, UR51, URZ, UP0, !UPT ;  /* 0x000000333f057290 */ /* 0x000fe200087fe43f */
[----:B------:R-:W-:Y:S01]  /*e220*/  VIADD R5, R9, 0x13270 ;  /* 0x0001327009057836 */ /* 0x000fe20000000000 */
[----:B------:R-:W-:Y:S01]  /*e230*/  UMOV UR6, 0x0 ;  /* 0x0000000000067882 */ /* 0x000fe20000000000 */
[----:B------:R-:W-:Y:S01]  /*e240*/  VIADD R4, R6, 0x6000 ;  /* 0x0000600006047836 */ /* 0x000fe20000000000 */
[----:B------:R-:W-:-:S09]  /*e250*/  UMOV UR7, 0x14f00000 ;  /* 0x14f0000000077882 */ /* 0x000fd20000000000 */
.L_x_11926:
        /* <DEDUP_REMOVED lines=12> */
.L_x_11983:
[----:B------:R-:W-:Y:S05]  /*e320*/  BSYNC B1 ;  /* 0x0000000000017941 */ /* 0x000fea0003800000 */
.L_x_11927:
        /* <DEDUP_REMOVED lines=11> */
.L_x_11930:
[----:B------:R-:W-:Y:S05]  /*e3e0*/  BSYNC B1 ;  /* 0x0000000000017941 */ /* 0x000fea0003800000 */
.L_x_11929:
        /* <DEDUP_REMOVED lines=9> */
.L_x_11931:
        /* <DEDUP_REMOVED lines=9> */
.L_x_11920:
[----:B------:R-:W-:Y:S05]  /*e510*/  BSYNC B0 ;  /* 0x0000000000007941 */ /* 0x000fea0003800000 */
.L_x_11919:
[----:B------:R-:W-:-:S06]  /*e520*/  UISETP.NE.AND UP0, UPT, UR42, 0x3, UPT ;  /* 0x000000032a00788c */ /* 0x000fcc000bf05270 */
[----:B------:R-:W-:-:S13]  /*e530*/  PLOP3.LUT P0, PT, PT, PT, UP0, 0x80, 0x0 ;  /* 0x000000000000781c */ /* 0x000fda0003f0f008 */
[----:B------:R-:W-:Y:S05]  /*e540*/  @!P0 BRA `(.L_x_11932) ;  /* 0x0000000000048947 */ /* 0x000fea0003800000 */
[----:B------:R-:W-:Y:S01]  /*e550*/  BPT.TRAP 0x1 ;  /* 0x000000040000795c */ /* 0x000fe20000300000 */
.L_x_11932:
        /* <DEDUP_REMOVED lines=8> */
.L_x_11984:
[----:B------:R-:W-:Y:S05]  /*e5e0*/  BSYNC B0 ;  /* 0x0000000000007941 */ /* 0x000fea0003800000 */
.L_x_11933:
[----:B------:R-:W-:Y:S05]  /*e5f0*/  @!P0 BRA `(.L_x_11935) ;  /* 0x0000000000048947 */ /* 0x000fea0003800000 */
[----:B------:R-:W-:Y:S01]  /*e600*/  BPT.TRAP 0x1 ;  /* 0x000000040000795c */ /* 0x000fe20000300000 */
.L_x_11935:
[----:B0-----:R-:W-:Y:S01]  /*e610*/  SHF.L.U32 R5, R8, 0x1f, RZ ;  /* 0x0000001f08057819 */ /* 0x001fe200000006ff */
[----:B------:R-:W-:-:S03]  /*e620*/  IMAD R10, R3, 0x2800, RZ ;  /* 0x00002800030a7824 */ /* 0x000fc600078e02ff */
[----:B------:R-:W0:Y:S02]  /*e630*/  SYNCS.PHASECHK.TRANS64.TRYWAIT P2, [R12+URZ+0x13260], R5 ;  /* 0x013260050c0075a7 */ /* 0x000e24000804017f */
[----:B0-----:R-:W-:Y:S05]  /*e640*/  @!P2 BRA `(.L_x_11936) ;  /* 0x0000001c0090a947 */ /* 0x001fea0003800000 */
.L_x_11985:
        /* <DEDUP_REMOVED lines=42> */
.L_x_11937:
        /* <DEDUP_REMOVED lines=10> */
.L_x_11918:
        /* <DEDUP_REMOVED lines=14> */
.L_x_11940:
[----:B------:R-:W-:Y:S05]  /*ea70*/  BSYNC B0 ;  /* 0x0000000000007941 */ /* 0x000fea0003800000 */
.L_x_11939:
[----:B------:R-:W-:-:S06]  /*ea80*/  UISETP.NE.AND UP0, UPT, UR42, 0x3, UPT ;  /* 0x000000032a00788c */ /* 0x000fcc000bf05270 */
[----:B------:R-:W-:-:S13]  /*ea90*/  PLOP3.LUT P0, PT, PT, PT, UP0, 0x80, 0x0 ;  /* 0x000000000000781c */ /* 0x000fda0003f0f008 */
[----:B------:R-:W-:Y:S05]  /*eaa0*/  @!P0 BRA `(.L_x_11941) ;  /* 0x0000000000048947 */ /* 0x000fea0003800000 */
[----:B------:R-:W-:Y:S01]  /*eab0*/  BPT.TRAP 0x1 ;  /* 0x000000040000795c */ /* 0x000fe20000300000 */
.L_x_11941:
        /* <DEDUP_REMOVED lines=8> */
.L_x_11986:
[----:B------:R-:W-:Y:S05]  /*eb40*/  BSYNC B0 ;  /* 0x0000000000007941 */ /* 0x000fea0003800000 */
.L_x_11942:
[----:B------:R-:W-:Y:S05]  /*eb50*/  @!P2 BRA `(.L_x_11944) ;  /* 0x000000000004a947 */ /* 0x000fea0003800000 */
[----:B------:R-:W-:Y:S01]  /*eb60*/  BPT.TRAP 0x1 ;  /* 0x000000040000795c */ /* 0x000fe20000300000 */
.L_x_11944:
[----:B------:R-:W-:Y:S01]  /*eb70*/  SHF.L.U32 R5, R17, 0x1f, RZ ;  /* 0x0000001f11057819 */ /* 0x000fe200000006ff */
[----:B-1----:R-:W-:-:S03]  /*eb80*/  IMAD R3, R16, 0x2800, RZ ;  /* 0x0000280010037824 */ /* 0x002fc600078e02ff */
[----:B------:R-:W1:Y:S02]  /*eb90*/  SYNCS.PHASECHK.TRANS64.TRYWAIT P0, [R2+URZ+0x13260], R5 ;  /* 0x01326005020075a7 */ /* 0x000e64000800017f */
[----:B------:R-:W-:Y:S01]  /*eba0*/  LOP3.LUT R0, R3, R28, RZ, 0xfc, !PT ;  /* 0x0000001c03007212 */ /* 0x000fe200078efcff */
[----:B-1----:R-:W-:Y:S06]  /*ebb0*/  @!P0 BRA `(.L_x_11945) ;  /* 0x00000018005c8947 */ /* 0x002fec0003800000 */
.L_x_11987:
        /* <DEDUP_REMOVED lines=41> */
.L_x_11946:
        /* <DEDUP_REMOVED lines=10> */
.L_x_11902:
[----:B------:R-:W-:Y:S05]  /*eef0*/  BSYNC B6 ;  /* 0x0000000000067941 */ /* 0x000fea0003800000 */
.L_x_11900:
[----:B------:R-:W2:Y:S02]  /*ef00*/  LDL R0, [R1] ;  /* 0x0000000001007983 */ /* 0x000ea40000100800 */
[----:B--2---:R-:W-:-:S13]  /*ef10*/  ISETP.NE.AND P0, PT, R0, RZ, PT ;  /* 0x000000ff0000720c */ /* 0x004fda0003f05270 */
        /* <DEDUP_REMOVED lines=10> */
.L_x_11947:
[----:B------:R-:W1:Y:S01]  /*efc0*/  S2R R0, SR_TID.X ;  /* 0x0000000000007919 */ /* 0x000e620000002100 */
[----:B------:R-:W-:Y:S01]  /*efd0*/  ULDC UR4, c[0x0][0xc14] ;  /* 0x0003050000047ab9 */ /* 0x000fe20000000800 */
[----:B-1----:R-:W-:Y:S01]  /*efe0*/  LOP3.LUT R7, R0, 0x1f, RZ, 0xc0, !PT ;  /* 0x0000001f00077812 */ /* 0x002fe200078ec0ff */
[----:B------:R-:W-:-:S03]  /*eff0*/  IMAD.MOV.U32 R0, RZ, RZ, RZ ;  /* 0x000000ffff007224 */ /* 0x000fc600078e00ff */
[C---:B------:R-:W-:Y:S01]  /*f000*/  ISETP.NE.AND P0, PT, R7.reuse, 0x1f, PT ;  /* 0x0000001f0700780c */ /* 0x040fe20003f05270 */
[----:B------:R-:W-:-:S05]  /*f010*/  VIADD R5, R7, UR48 ;  /* 0x0000003007057c36 */ /* 0x000fca0008000000 */
        /* <DEDUP_REMOVED lines=33> */
.L_x_11953:
        /* <DEDUP_REMOVED lines=14> */
.L_x_11952:
[----:B------:R-:W-:Y:S05]  /*f310*/  BSYNC B0 ;  /* 0x0000000000007941 */ /* 0x000fea0003800000 */
.L_x_11951:
        /* <DEDUP_REMOVED lines=23> */
.L_x_11949:
        /* <DEDUP_REMOVED lines=26> */
.L_x_11954:
        /* <DEDUP_REMOVED lines=57> */
.L_x_11950:
[----:B------:R-:W-:Y:S01]  /*f9c0*/  IMAD.MOV.U32 R24, RZ, RZ, R5 ;  /* 0x000000ffff187224 */ /* 0x000fe200078e0005 */
[----:B------:R-:W-:Y:S01]  /*f9d0*/  ULDC UR48, c[0x0][0xc14] ;  /* 0x0003050000307ab9 */ /* 0x000fe20000000800 */
[----:B------:R-:W-:Y:S01]  /*f9e0*/  IMAD.MOV.U32 R25, RZ, RZ, RZ ;  /* 0x000000ffff197224 */ /* 0x000fe200078e00ff */
[----:B------:R-:W-:-:S06]  /*f9f0*/  UMOV UR38, URZ ;  /* 0x0000003f00267c82 */ /* 0x000fcc0008000000 */
.L_x_11955:
        /* <DEDUP_REMOVED lines=13> */
.L_x_11948:
[----:B------:R-:W-:Y:S02]  /*fad0*/  ULDC UR4, c[0x0][0xc14] ;  /* 0x0003050000047ab9 */ /* 0x000fe40000000800 */
[----:B------:R-:W-:-:S06]  /*fae0*/  UISETP.GE.AND UP0, UPT, UR48, UR4, UPT ;  /* 0x000000043000728c */ /* 0x000fcc000bf06270 */
[----:B------:R-:W-:-:S13]  /*faf0*/  PLOP3.LUT P0, PT, PT, PT, UP0, 0x80, 0x0 ;  /* 0x000000000000781c */ /* 0x000fda0003f0f008 */
[----:B------:R-:W-:Y:S05]  /*fb00*/  @!P0 BRA `(.L_x_11956) ;  /* 0xffffffcc00788947 */ /* 0x000fea000383ffff */
.L_x_11896:
[----:B0-----:R-:W0:Y:S01]  /*fb10*/  S2R R3, SR_CgaCtaId ;  /* 0x0000000000037919 */ /* 0x001e220000008800 */
[----:B------:R-:W-:Y:S01]  /*fb20*/  VIADD R29, R29, 0x1 ;  /* 0x000000011d1d7836 */ /* 0x000fe20000000000 */
[----:B------:R-:W-:Y:S01]  /*fb30*/  MOV R2, 0x400 ;  /* 0x0000040000027802 */ /* 0x000fe20000000f00 */
[----:B------:R-:W-:Y:S03]  /*fb40*/  BSSY B0, `(.L_x_11957) ;  /* 0x0000008000007945 */ /* 0x000fe60003800000 */
[----:B-1----:R-:W-:-:S04]  /*fb50*/  LEA.HI R0, R29, R29, RZ, 0x1 ;  /* 0x0000001d1d007211 */ /* 0x002fc800078f08ff */
[----:B------:R-:W-:-:S05]  /*fb60*/  LOP3.LUT R0, R0, 0xfffffffe, RZ, 0xc0, !PT ;  /* 0xfffffffe00007812 */ /* 0x000fca00078ec0ff */
[----:B------:R-:W-:-:S05]  /*fb70*/  IMAD.IADD R0, R29, 0x1, -R0 ;  /* 0x000000011d007824 */ /* 0x000fca00078e0a00 */
[----:B------:R-:W-:Y:S02]  /*fb80*/  SHF.L.U32 R0, R0, 0x1f, RZ ;  /* 0x0000001f00007819 */ /* 0x000fe400000006ff */
[----:B0-----:R-:W-:-:S04]  /*fb90*/  LEA R7, R3, R2, 0x18 ;  /* 0x0000000203077211 */ /* 0x001fc800078ec0ff */
[----:B------:R-:W0:Y:S02]  /*fba0*/  SYNCS.PHASECHK.TRANS64.TRYWAIT P0, [R7+URZ+0x13220], R0 ;  /* 0x01322000070075a7 */ /* 0x000e24000800017f */
[----:B0-----:R-:W-:Y:S05]  /*fbb0*/  @!P0 BRA `(.L_x_11958) ;  /* 0x0000000800708947 */ /* 0x001fea0003800000 */
.L_x_11988:
[----:B------:R-:W-:Y:S05]  /*fbc0*/  BSYNC B0 ;  /* 0x0000000000007941 */ /* 0x000fea0003800000 */
.L_x_11957:
[----:B------:R-:W-:-:S03]  /*fbd0*/  UMOV UR4, 0xffffffff ;  /* 0xffffffff00047882 */ /* 0x000fc60000000000 */
[----:B------:R-:W-:Y:S05]  /*fbe0*/  BRA.DIV UR4, `(.L_x_11959) ;  /* 0x0000000a04787947 */ /* 0x000fea000b800000 */
[----:B0-----:R-:W0:Y:S02]  /*fbf0*/  S2R R0, SR_TID.X ;  /* 0x0000000000007919 */ /* 0x001e240000002100 */
[----:B0-----:R-:W-:-:S04]  /*fc00*/  SHF.R.U32.HI R0, RZ, 0x5, R0 ;  /* 0x00000005ff007819 */ /* 0x001fc80000011600 */
[----:B------:R-:W-:-:S05]  /*fc10*/  LOP3.LUT R0, R0, 0x3, RZ, 0xc0, !PT ;  /* 0x0000000300007812 */ /* 0x000fca00078ec0ff */
[----:B------:R0:W1:Y:S02]  /*fc20*/  SHFL.IDX PT, R14, R0, RZ, 0x1f ;  /* 0x00001fff000e7589 */ /* 0x00006400000e0000 */
.L_x_11991:
[----:B-1----:R-:W-:Y:S01]  /*fc30*/  ISETP.NE.AND P0, PT, R14, RZ, PT ;  /* 0x000000ff0e00720c */ /* 0x002fe20003f05270 */
[----:B------:R-:W-:-:S12]  /*fc40*/  BSSY B0, `(.L_x_11960) ;  /* 0x000002b000007945 */ /* 0x000fd80003800000 */
[----:B------:R-:W-:Y:S05]  /*fc50*/  @P0 BRA `(.L_x_11961) ;  /* 0x0000000000a40947 */ /* 0x000fea0003800000 */
[----:B------:R-:W-:-:S03]  /*fc60*/  UMOV UR4, 0xffffffff ;  /* 0xffffffff00047882 */ /* 0x000fc60000000000 */
[----:B------:R-:W-:Y:S05]  /*fc70*/  BRA.DIV UR4, `(.L_x_11962) ;  /* 0x0000000a04887947 */ /* 0x000fea000b800000 */
[----:B------:R-:W-:-:S13]  /*fc80*/  ELECT P6, URZ, PT ;  /* 0x00000000003f782f */ /* 0x000fda00038c0000 */
.L_x_11994:
[----:B------:R-:W-:Y:S05]  /*fc90*/  @!P6 BRA `(.L_x_11961) ;  /* 0x000000000094e947 */ /* 0x000fea0003800000 */
[----:B------:R-:W-:-:S06]  /*fca0*/  ULOP3.LUT UR4, UR40, 0x2, URZ, 0xfc, !UPT ;  /* 0x0000000228047892 */ /* 0x000fcc000f8efc3f */
[----:B0-----:R-:W-:-:S05]  /*fcb0*/  IMAD.U32 R0, RZ, RZ, UR4 ;  /* 0x00000004ff007e24 */ /* 0x001fca000f8e00ff */
[----:B------:R-:W-:-:S13]  /*fcc0*/  ISETP.NE.AND P0, PT, R0, 0x3, PT ;  /* 0x000000030000780c */ /* 0x000fda0003f05270 */
[----:B------:R-:W-:Y:S05]  /*fcd0*/  @!P0 BRA `(.L_x_11963) ;  /* 0x0000000000048947 */ /* 0x000fea0003800000 */
[----:B------:R-:W-:Y:S01]  /*fce0*/  BPT.TRAP 0x1 ;  /* 0x000000040000795c */ /* 0x000fe20000300000 */
.L_x_11963:
        /* <DEDUP_REMOVED lines=12> */
.L_x_11995:
[----:B------:R-:W1:Y:S02]  /*fdb0*/  SYNCS.PHASECHK.TRANS64.TRYWAIT P1, [R3+URZ], R0 ;  /* 0x00000000030075a7 */ /* 0x000e64000802017f */
[----:B-1----:R-:W-:Y:S05]  /*fdc0*/  @!P1 BRA `(.L_x_11965) ;  /* 0x0000000800689947 */ /* 0x002fea0003800000 */
.L_x_11996:
[----:B------:R-:W-:Y:S05]  /*fdd0*/  @!P0 BRA `(.L_x_11966) ;  /* 0x0000000000048947 */ /* 0x000fea0003800000 */
[----:B------:R-:W-:Y:S01]  /*fde0*/  BPT.TRAP 0x1 ;  /* 0x000000040000795c */ /* 0x000fe20000300000 */
.L_x_11966:
[----:B-1----:R-:W-:-:S04]  /*fdf0*/  IMAD R3, R16, 0x8, R7 ;  /* 0x0000000810037824 */ /* 0x002fc800078e0207 */
[----:B------:R-:W1:Y:S02]  /*fe00*/  SYNCS.PHASECHK.TRANS64.TRYWAIT P1, [R3+URZ+0x13260], R4 ;  /* 0x01326004030075a7 */ /* 0x000e64000802017f */
[----:B-1----:R-:W-:Y:S05]  /*fe10*/  @!P1 BRA `(.L_x_11967) ;  /* 0x0000000800689947 */ /* 0x002fea0003800000 */
.L_x_11997:
[----:B------:R-:W-:Y:S05]  /*fe20*/  @!P0 BRA `(.L_x_11968) ;  /* 0x0000000000048947 */ /* 0x000fea0003800000 */
[----:B------:R-:W-:Y:S01]  /*fe30*/  BPT.TRAP 0x1 ;  /* 0x000000040000795c */ /* 0x000fe20000300000 */
.L_x_11968:
[----:B0-----:R-:W-:-:S04]  /*fe40*/  IMAD R5, R6, 0x8, R7 ;  /* 0x0000000806057824 */ /* 0x001fc800078e0207 */
[----:B------:R-:W0:Y:S02]  /*fe50*/  SYNCS.PHASECHK.TRANS64.TRYWAIT P1, [R5+URZ+0x13260], R0 ;  /* 0x01326000050075a7 */ /* 0x000e24000802017f */
[----:B0-----:R-:W-:Y:S05]  /*fe60*/  @!P1 BRA `(.L_x_11969) ;  /* 0x0000000800689947 */ /* 0x001fea0003800000 */
.L_x_11998:
[----:B------:R-:W-:Y:S05]  /*fe70*/  @!P0 BRA `(.L_x_11970) ;  /* 0x0000000000048947 */ /* 0x000fea0003800000 */
[----:B------:R-:W-:Y:S01]  /*fe80*/  BPT.TRAP 0x1 ;  /* 0x000000040000795c */ /* 0x000fe20000300000 */
.L_x_11970:
[----:B------:R-:W2:Y:S02]  /*fe90*/  SYNCS.PHASECHK.TRANS64.TRYWAIT P0, [R3+URZ+0x13280], R4 ;  /* 0x01328004030075a7 */ /* 0x000ea4000800017f */
[----:B--2---:R-:W-:Y:S05]  /*fea0*/  @!P0 BRA `(.L_x_11971) ;  /* 0x00000008006c8947 */ /* 0x004fea0003800000 */
.L_x_11972:
[----:B---3--:R3:W4:Y:S02]  /*feb0*/  SYNCS.PHASECHK.TRANS64.TRYWAIT P0, [R5+URZ+0x13280], R0 ;  /* 0x01328000050075a7 */ /* 0x008724000800017f */
[----:B----4-:R-:W-:Y:S05]  /*fec0*/  @!P0 NANOSLEEP.SYNCS 0x989680 ;  /* 0x009896800000895d */ /* 0x010fea0003900000 */
[----:B------:R-:W4:Y:S02]  /*fed0*/  @!P0 SYNCS.PHASECHK.TRANS64 P0, [R5+URZ+0x13280], R0 ;  /* 0x01328000050085a7 */ /* 0x000f24000800007f */
[----:B----4-:R-:W-:Y:S05]  /*fee0*/  @!P0 BRA `(.L_x_11972) ;  /* 0xfffffffc00f08947 */ /* 0x010fea000383ffff */
.L_x_11961:
[----:B------:R-:W-:Y:S05]  /*fef0*/  BSYNC B0 ;  /* 0x0000000000007941 */ /* 0x000fea0003800000 */
.L_x_11960:
[----:B------:R-:W-:Y:S05]  /*ff00*/  EXIT ;  /* 0x000000000000794d */ /* 0x000fea0003800000 */
.L_x_11835:
[----:B0-----:R-:W-:-:S04]  /*ff10*/  IMAD.U32 R3, RZ, RZ, UR45 ;  /* 0x0000002dff037e24 */ /* 0x001fc8000f8e00ff */
[----:B------:R0:W1:Y:S03]  /*ff20*/  SYNCS.PHASECHK.TRANS64.TRYWAIT P1, [R3+URZ+0x13200], R0 ;  /* 0x01320000030075a7 */ /* 0x000066000802017f */
[----:B-1----:R-:W-:Y:S05]  /*ff30*/  @!P1 NANOSLEEP.SYNCS 0x989680 ;  /* 0x009896800000995d */ /* 0x002fea0003900000 */
[----:B------:R-:W1:Y:S02]  /*ff40*/  @!P1 SYNCS.PHASECHK.TRANS64 P1, [R3+URZ+0x13200], R0 ;  /* 0x01320000030095a7 */ /* 0x000e64000802007f */
[----:B-1----:R-:W-:Y:S05]  /*ff50*/  @!P1 BRA `(.L_x_11835) ;  /* 0xfffffffc00ec9947 */ /* 0x002fea000383ffff */
[----:B------:R-:W-:Y:S05]  /*ff60*/  BRA `(.L_x_11973) ;  /* 0xffffff1800b07947 */ /* 0x000fea000383ffff */
.L_x_11839:
[----:B-1----:R1:W2:Y:S02]  /*ff70*/  SYNCS.PHASECHK.TRANS64.TRYWAIT P1, [R3+URZ+0x13230], R0 ;  /* 0x01323000030075a7 */ /* 0x0022a4000802017f */
[----:B--2---:R-:W-:Y:S05]  /*ff80*/  @!P1 NANOSLEEP.SYNCS 0x989680 ;  /* 0x009896800000995d */ /* 0x004fea0003900000 */
[----:B------:R-:W2:Y:S02]  /*ff90*/  @!P1 SYNCS.PHASECHK.TRANS64 P1, [R3+URZ+0x13230], R0 ;  /* 0x01323000030095a7 */ /* 0x000ea4000802007f */
[----:B--2---:R-:W-:Y:S05]  /*ffa0*/  @!P1 BRA `(.L_x_11839) ;  /* 0xfffffffc00f09947 */ /* 0x004fea000383ffff */
[----:B------:R-:W-:Y:S05]  /*ffb0*/  BRA `(.L_x_11838) ;  /* 0xffffff1800cc7947 */ /* 0x000fea000383ffff */
.L_x_11844:
[----:B-1----:R-:W-:-:S04]  /*ffc0*/  IMAD.U32 R9, RZ, RZ, UR20 ;  /* 0x00000014ff097e24 */ /* 0x002fc8000f8e00ff */
[----:B------:R1:W2:Y:S03]  /*ffd0*/  SYNCS.PHASECHK.TRANS64.TRYWAIT P2, [R9+URZ+0x13230], R0 ;  /* 0x01323000090075a7 */ /* 0x0002a6000804017f */
[----:B--2---:R-:W-:Y:S05]  /*ffe0*/  @!P2 NANOSLEEP.SYNCS 0x989680 ;  /* 0x009896800000a95d */ /* 0x004fea0003900000 */
[----:B------:R-:W2:Y:S02]  /*fff0*/  @!P2 SYNCS.PHASECHK.TRANS64 P2, [R9+URZ+0x13230], R0 ;  /* 0x013230000900a5a7 */ /* 0x000ea4000804007f */
[----:B--2---:R-:W-:Y:S05]  /*10000*/  @!P2 BRA `(.L_x_11844) ;  /* 0xfffffffc00eca947 */ /* 0x004fea000383ffff */
[----:B------:R-:W-:Y:S05]  /*10010*/  BRA `(.L_x_11843) ;  /* 0xffffff4400947947 */ /* 0x000fea000383ffff */
.L_x_11848:
[----:B-1----:R-:W-:-:S04]  /*10020*/  IMAD.U32 R9, RZ, RZ, UR11 ;  /* 0x0000000bff097e24 */ /* 0x002fc8000f8e00ff */
[----:B------:R1:W2:Y:S03]  /*10030*/  SYNCS.PHASECHK.TRANS64.TRYWAIT P2, [R9+URZ+0x13250], R0 ;  /* 0x01325000090075a7 */ /* 0x0002a6000804017f */
[----:B--2---:R-:W-:Y:S05]  /*10040*/  @!P2 NANOSLEEP.SYNCS 0x989680 ;  /* 0x009896800000a95d */ /* 0x004fea0003900000 */
[----:B------:R-:W2:Y:S02]  /*10050*/  @!P2 SYNCS.PHASECHK.TRANS64 P2, [R9+URZ+0x13250], R0 ;  /* 0x013250000900a5a7 */ /* 0x000ea4000804007f */
[----:B--2---:R-:W-:Y:S05]  /*10060*/  @!P2 BRA `(.L_x_11848) ;  /* 0xfffffffc00eca947 */ /* 0x004fea000383ffff */
[----:B------:R-:W-:Y:S05]  /*10070*/  BRA `(.L_x_11847) ;  /* 0xffffff4800a07947 */ /* 0x000fea000383ffff */
.L_x_11855:
[----:B-1----:R-:W-:-:S04]  /*10080*/  IMAD.U32 R11, RZ, RZ, UR6 ;  /* 0x00000006ff0b7e24 */ /* 0x002fc8000f8e00ff */
[----:B------:R1:W2:Y:S03]  /*10090*/  SYNCS.PHASECHK.TRANS64.TRYWAIT P2, [R11+URZ+0x13230], R0 ;  /* 0x013230000b0075a7 */ /* 0x0002a6000804017f */
[----:B--2---:R-:W-:Y:S05]  /*100a0*/  @!P2 NANOSLEEP.SYNCS 0x989680 ;  /* 0x009896800000a95d */ /* 0x004fea0003900000 */
[----:B------:R-:W2:Y:S02]  /*100b0*/  @!P2 SYNCS.PHASECHK.TRANS64 P2, [R11+URZ+0x13230], R0 ;  /* 0x013230000b00a5a7 */ /* 0x000ea4000804007f */
[----:B--2---:R-:W-:Y:S05]  /*100c0*/  @!P2 BRA `(.L_x_11855) ;  /* 0xfffffffc00eca947 */ /* 0x004fea000383ffff */
[----:B------:R-:W-:Y:S05]  /*100d0*/  BRA `(.L_x_11854) ;  /* 0xffffff7000bc7947 */ /* 0x000fea000383ffff */
.L_x_11859:
[----:B-1----:R-:W-:-:S04]  /*100e0*/  IMAD.U32 R11, RZ, RZ, UR11 ;  /* 0x0000000bff0b7e24 */ /* 0x002fc8000f8e00ff */
[----:B------:R1:W2:Y:S03]  /*100f0*/  SYNCS.PHASECHK.TRANS64.TRYWAIT P2, [R11+URZ+0x13250], R0 ;  /* 0x013250000b0075a7 */ /* 0x0002a6000804017f */
[----:B--2---:R-:W-:Y:S05]  /*10100*/  @!P2 NANOSLEEP.SYNCS 0x989680 ;  /* 0x009896800000a95d */ /* 0x004fea0003900000 */
[----:B------:R-:W2:Y:S02]  /*10110*/  @!P2 SYNCS.PHASECHK.TRANS64 P2, [R11+URZ+0x13250], R0 ;  /* 0x013250000b00a5a7 */ /* 0x000ea4000804007f */
[----:B--2---:R-:W-:Y:S05]  /*10120*/  @!P2 BRA `(.L_x_11859) ;  /* 0xfffffffc00eca947 */ /* 0x004fea000383ffff */
[----:B------:R-:W-:Y:S05]  /*10130*/  BRA `(.L_x_11858) ;  /* 0xffffff7400c87947 */ /* 0x000fea000383ffff */
.L_x_11865:
[----:B-1----:R-:W-:-:S04]  /*10140*/  IMAD.U32 R6, RZ, RZ, UR14 ;  /* 0x0000000eff067e24 */ /* 0x002fc8000f8e00ff */
[----:B------:R1:W2:Y:S03]  /*10150*/  SYNCS.PHASECHK.TRANS64.TRYWAIT P1, [R6+URZ+0x13250], R5 ;  /* 0x01325005060075a7 */ /* 0x0002a6000802017f */
[----:B--2---:R-:W-:Y:S05]  /*10160*/  @!P1 NANOSLEEP.SYNCS 0x989680 ;  /* 0x009896800000995d */ /* 0x004fea0003900000 */
[----:B------:R-:W2:Y:S02]  /*10170*/  @!P1 SYNCS.PHASECHK.TRANS64 P1, [R6+URZ+0x13250], R5 ;  /* 0x01325005060095a7 */ /* 0x000ea4000802007f */
[----:B--2---:R-:W-:Y:S05]  /*10180*/  @!P1 BRA `(.L_x_11865) ;  /* 0xfffffffc00ec9947 */ /* 0x004fea000383ffff */
[----:B------:R-:W-:Y:S05]  /*10190*/  BRA `(.L_x_11864) ;  /* 0xffffff9400087947 */ /* 0x000fea000383ffff */
.L_x_11907:
[----:B------:R-:W-:Y:S02]  /*101a0*/  IMAD.MOV.U32 R13, RZ, RZ, R4 ;  /* 0x000000ffff0d7224 */ /* 0x000fe400078e0004 */
[----:B------:R-:W-:Y:S02]  /*101b0*/  IMAD.MOV.U32 R12, RZ, RZ, RZ ;  /* 0x000000ffff0c7224 */ /* 0x000fe400078e00ff */
[----:B------:R-:W-:Y:S02]  /*101c0*/  IMAD.MOV.U32 R11, RZ, RZ, 0x1f ;  /* 0x0000001fff0b7424 */ /* 0x000fe400078e00ff */
[----:B------:R-:W-:-:S07]  /*101d0*/  IMAD.MOV.U32 R15, RZ, RZ, -0x1 ;  /* 0xffffffffff0f7424 */ /* 0x000fce00078e00ff */
[----:B------:R-:W-:Y:S05]  /*101e0*/  WARPSYNC.COLLECTIVE R15, `(.L_x_11974) ;  /* 0x000000000f087348 */ /* 0x000fea0003c00000 */
[----:B------:R0:W1:Y:S02]  /*101f0*/  SHFL.IDX P6, R14, R13, R12, R11 ;  /* 0x0000000c0d0e7389 */ /* 0x00006400000c000b */
[----:B01----:R-:W-:Y:S01]  /*10200*/  ENDCOLLECTIVE ;  /* 0x000000000000791b */ /* 0x003fe20003800000 */
.L_x_11974:
[----:B------:R-:W-:Y:S05]  /*10210*/  BRA `(.L_x_11975) ;  /* 0xffffffd400507947 */ /* 0x000fea000383ffff */
.L_x_11909:
[----:B------:R-:W-:Y:S01]  /*10220*/  BSSY B0, `(.L_x_11976) ;  /* 0x0000006000007945 */ /* 0x000fe20003800000 */
[----:B------:R-:W-:-:S07]  /*10230*/  IMAD.MOV.U32 R15, RZ, RZ, -0x1 ;  /* 0xffffffffff0f7424 */ /* 0x000fce00078e00ff */
[----:B0-----:R-:W-:Y:S05]  /*10240*/  WARPSYNC.COLLECTIVE R15, `(.L_x_11977) ;  /* 0x000000000f0c7348 */ /* 0x001fea0003c00000 */
[----:B------:R-:W-:Y:S02]  /*10250*/  ELECT P6, UR62, PT ;  /* 0x00000000003e782f */ /* 0x000fe400038c0000 */
[----:B------:R-:W-:Y:S01]  /*10260*/  MOV R14, UR62 ;  /* 0x0000003e000e7c02 */ /* 0x000fe20008000f00 */
[----:B0-----:R-:W-:Y:S10]  /*10270*/  ENDCOLLECTIVE ;  /* 0x000000000000791b */ /* 0x001ff40003800000 */
.L_x_11977:
[----:B------:R-:W-:Y:S05]  /*10280*/  BSYNC B0 ;  /* 0x0000000000007941 */ /* 0x000fea0003800000 */
.L_x_11976:
[----:B------:R-:W-:Y:S05]  /*10290*/  BRA `(.L_x_11978) ;  /* 0xffffffd4004c7947 */ /* 0x000fea000383ffff */
.L_x_11912:
[----:B-1----:R1:W2:Y:S02]  /*102a0*/  SYNCS.PHASECHK.TRANS64.TRYWAIT P2, [R5+URZ+0x13280], R2 ;  /* 0x01328002050075a7 */ /* 0x0022a4000804017f */
[----:B--2---:R-:W-:Y:S05]  /*102b0*/  @!P2 NANOSLEEP.SYNCS 0x989680 ;  /* 0x009896800000a95d */ /* 0x004fea0003900000 */
[----:B------:R-:W2:Y:S02]  /*102c0*/  @!P2 SYNCS.PHASECHK.TRANS64 P2, [R5+URZ+0x13280], R2 ;  /* 0x013280020500a5a7 */ /* 0x000ea4000804007f */
[----:B--2---:R-:W-:Y:S05]  /*102d0*/  @!P2 BRA `(.L_x_11912) ;  /* 0xfffffffc00f0a947 */ /* 0x004fea000383ffff */
[----:B------:R-:W-:Y:S05]  /*102e0*/  BRA `(.L_x_11979) ;  /* 0xffffffd400a47947 */ /* 0x000fea000383ffff */
.L_x_11914:
[----:B--2---:R2:W3:Y:S02]  /*102f0*/  SYNCS.PHASECHK.TRANS64.TRYWAIT P2, [R5+URZ+0x13240], R2 ;  /* 0x01324002050075a7 */ /* 0x0044e4000804017f */
[----:B---3--:R-:W-:Y:S05]  /*10300*/  @!P2 NANOSLEEP.SYNCS 0x989680 ;  /* 0x009896800000a95d */ /* 0x008fea0003900000 */
[----:B------:R-:W3:Y:S02]  /*10310*/  @!P2 SYNCS.PHASECHK.TRANS64 P2, [R5+URZ+0x13240], R2 ;  /* 0x013240020500a5a7 */ /* 0x000ee4000804007f */
[----:B---3--:R-:W-:Y:S05]  /*10320*/  @!P2 BRA `(.L_x_11914) ;  /* 0xfffffffc00f0a947 */ /* 0x008fea000383ffff */
[----:B------:R-:W-:Y:S05]  /*10330*/  BRA `(.L_x_11980) ;  /* 0xffffffd400f87947 */ /* 0x000fea000383ffff */
.L_x_11917:
[----:B-1----:R-:W-:-:S04]  /*10340*/  IMAD.U32 R3, RZ, RZ, UR41 ;  /* 0x00000029ff037e24 */ /* 0x002fc8000f8e00ff */
[----:B------:R1:W2:Y:S03]  /*10350*/  SYNCS.PHASECHK.TRANS64.TRYWAIT P0, [R3+URZ+0x13220], R2 ;  /* 0x01322002030075a7 */ /* 0x0002a6000800017f */
[----:B--2---:R-:W-:Y:S05]  /*10360*/  @!P0 NANOSLEEP.SYNCS 0x989680 ;  /* 0x009896800000895d */ /* 0x004fea0003900000 */
[----:B------:R-:W2:Y:S02]  /*10370*/  @!P0 SYNCS.PHASECHK.TRANS64 P0, [R3+URZ+0x13220], R2 ;  /* 0x01322002030085a7 */ /* 0x000ea4000800007f */
[----:B--2---:R-:W-:Y:S05]  /*10380*/  @!P0 BRA `(.L_x_11917) ;  /* 0xfffffffc00ec8947 */ /* 0x004fea000383ffff */
[----:B------:R-:W-:Y:S05]  /*10390*/  BRA `(.L_x_11981) ;  /* 0xffffffd800a07947 */ /* 0x000fea000383ffff */
.L_x_11923:
[----:B0-----:R0:W2:Y:S02]  /*103a0*/  SYNCS.PHASECHK.TRANS64.TRYWAIT P0, [R9+URZ+0x13280], R10 ;  /* 0x0132800a090075a7 */ /* 0x0010a4000800017f */
[----:B--2---:R-:W-:Y:S05]  /*103b0*/  @!P0 NANOSLEEP.SYNCS 0x989680 ;  /* 0x009896800000895d */ /* 0x004fea0003900000 */
[----:B------:R-:W2:Y:S02]  /*103c0*/  @!P0 SYNCS.PHASECHK.TRANS64 P0, [R9+URZ+0x13280], R10 ;  /* 0x0132800a090085a7 */ /* 0x000ea4000800007f */
[----:B--2---:R-:W-:Y:S05]  /*103d0*/  @!P0 BRA `(.L_x_11923) ;  /* 0xfffffffc00f08947 */ /* 0x004fea000383ffff */
[----:B------:R-:W-:Y:S05]  /*103e0*/  BRA `(.L_x_11982) ;  /* 0xffffffdc003c7947 */ /* 0x000fea000383ffff */
.L_x_11928:
[----:B-1----:R1:W2:Y:S02]  /*103f0*/  SYNCS.PHASECHK.TRANS64.TRYWAIT P0, [R9+URZ+0x13240], R10 ;  /* 0x0132400a090075a7 */ /* 0x0022a4000800017f */
[----:B--2---:R-:W-:Y:S05]  /*10400*/  @!P0 NANOSLEEP.SYNCS 0x989680 ;  /* 0x009896800000895d */ /* 0x004fea0003900000 */
[----:B------:R-:W2:Y:S02]  /*10410*/  @!P0 SYNCS.PHASECHK.TRANS64 P0, [R9+URZ+0x13240], R10 ;  /* 0x0132400a090085a7 */ /* 0x000ea4000800007f */
[----:B--2---:R-:W-:Y:S05]  /*10420*/  @!P0 BRA `(.L_x_11928) ;  /* 0xfffffffc00f08947 */ /* 0x004fea000383ffff */
[----:B------:R-:W-:Y:S05]  /*10430*/  BRA `(.L_x_11983) ;  /* 0xffffffdc00b87947 */ /* 0x000fea000383ffff */
.L_x_11934:
[----:B0-----:R0:W1:Y:S02]  /*10440*/  SYNCS.PHASECHK.TRANS64.TRYWAIT P2, [R12+URZ+0x13270], R5 ;  /* 0x013270050c0075a7 */ /* 0x001064000804017f */
[----:B-1----:R-:W-:Y:S05]  /*10450*/  @!P2 NANOSLEEP.SYNCS 0x989680 ;  /* 0x009896800000a95d */ /* 0x002fea0003900000 */
[----:B------:R-:W1:Y:S02]  /*10460*/  @!P2 SYNCS.PHASECHK.TRANS64 P2, [R12+URZ+0x13270], R5 ;  /* 0x013270050c00a5a7 */ /* 0x000e64000804007f */
[----:B-1----:R-:W-:Y:S05]  /*10470*/  @!P2 BRA `(.L_x_11934) ;  /* 0xfffffffc00f0a947 */ /* 0x002fea000383ffff */
[----:B------:R-:W-:Y:S05]  /*10480*/  BRA `(.L_x_11984) ;  /* 0xffffffe000547947 */ /* 0x000fea000383ffff */
.L_x_11936:
[----:B0-----:R0:W1:Y:S02]  /*10490*/  SYNCS.PHASECHK.TRANS64.TRYWAIT P2, [R12+URZ+0x13260], R5 ;  /* 0x013260050c0075a7 */ /* 0x001064000804017f */
[----:B-1----:R-:W-:Y:S05]  /*104a0*/  @!P2 NANOSLEEP.SYNCS 0x989680 ;  /* 0x009896800000a95d */ /* 0x002fea0003900000 */
[----:B------:R-:W1:Y:S02]  /*104b0*/  @!P2 SYNCS.PHASECHK.TRANS64 P2, [R12+URZ+0x13260], R5 ;  /* 0x013260050c00a5a7 */ /* 0x000e64000804007f */
[----:B-1----:R-:W-:Y:S05]  /*104c0*/  @!P2 BRA `(.L_x_11936) ;  /* 0xfffffffc00f0a947 */ /* 0x002fea000383ffff */
[----:B------:R-:W-:Y:S05]  /*104d0*/  BRA `(.L_x_11985) ;  /* 0xffffffe0005c7947 */ /* 0x000fea000383ffff */
.L_x_11943:
[----:B-1----:R1:W2:Y:S02]  /*104e0*/  SYNCS.PHASECHK.TRANS64.TRYWAIT P0, [R2+URZ+0x13270], R3 ;  /* 0x01327003020075a7 */ /* 0x0022a4000800017f */
[----:B--2---:R-:W-:Y:S05]  /*104f0*/  @!P0 NANOSLEEP.SYNCS 0x989680 ;  /* 0x009896800000895d */ /* 0x004fea0003900000 */
[----:B------:R-:W2:Y:S02]  /*10500*/  @!P0 SYNCS.PHASECHK.TRANS64 P0, [R2+URZ+0x13270], R3 ;  /* 0x01327003020085a7 */ /* 0x000ea4000800007f */
[----:B--2---:R-:W-:Y:S05]  /*10510*/  @!P0 BRA `(.L_x_11943) ;  /* 0xfffffffc00f08947 */ /* 0x004fea000383ffff */
[----:B------:R-:W-:Y:S05]  /*10520*/  BRA `(.L_x_11986) ;  /* 0xffffffe400847947 */ /* 0x000fea000383ffff */
.L_x_11945:
[----:B-1----:R1:W2:Y:S02]  /*10530*/  SYNCS.PHASECHK.TRANS64.TRYWAIT P0, [R2+URZ+0x13260], R5 ;  /* 0x01326005020075a7 */ /* 0x0022a4000800017f */
[----:B--2---:R-:W-:Y:S05]  /*10540*/  @!P0 NANOSLEEP.SYNCS 0x989680 ;  /* 0x009896800000895d */ /* 0x004fea0003900000 */
[----:B------:R-:W2:Y:S02]  /*10550*/  @!P0 SYNCS.PHASECHK.TRANS64 P0, [R2+URZ+0x13260], R5 ;  /* 0x01326005020085a7 */ /* 0x000ea4000800007f */
[----:B--2---:R-:W-:Y:S05]  /*10560*/  @!P0 BRA `(.L_x_11945) ;  /* 0xfffffffc00f08947 */ /* 0x004fea000383ffff */
[----:B------:R-:W-:Y:S05]  /*10570*/  BRA `(.L_x_11987) ;  /* 0xffffffe400907947 */ /* 0x000fea000383ffff */
.L_x_11958:
[----:B0-----:R0:W1:Y:S02]  /*10580*/  SYNCS.PHASECHK.TRANS64.TRYWAIT P0, [R7+URZ+0x13220], R0 ;  /* 0x01322000070075a7 */ /* 0x001064000800017f */
[----:B-1----:R-:W-:Y:S05]  /*10590*/  @!P0 NANOSLEEP.SYNCS 0x989680 ;  /* 0x009896800000895d */ /* 0x002fea0003900000 */
[----:B------:R-:W1:Y:S02]  /*105a0*/  @!P0 SYNCS.PHASECHK.TRANS64 P0, [R7+URZ+0x13220], R0 ;  /* 0x01322000070085a7 */ /* 0x000e64000800007f */
[----:B-1----:R-:W-:Y:S05]  /*105b0*/  @!P0 BRA `(.L_x_11958) ;  /* 0xfffffffc00f08947 */ /* 0x002fea000383ffff */
[----:B------:R-:W-:Y:S05]  /*105c0*/  BRA `(.L_x_11988) ;  /* 0xfffffff4007c7947 */ /* 0x000fea000383ffff */
.L_x_11959:
        /* <DEDUP_REMOVED lines=11> */
.L_x_11990:
[----:B------:R-:W-:Y:S05]  /*10680*/  BSYNC B0 ;  /* 0x0000000000007941 */ /* 0x000fea0003800000 */
.L_x_11989:
[----:B------:R-:W-:Y:S05]  /*10690*/  BRA `(.L_x_11991) ;  /* 0xfffffff400647947 */ /* 0x000fea000383ffff */
.L_x_11962:
[----:B------:R-:W-:Y:S01]  /*106a0*/  BSSY B1, `(.L_x_11992) ;  /* 0x0000006000017945 */ /* 0x000fe20003800000 */
[----:B------:R-:W-:-:S07]  /*106b0*/  IMAD.MOV.U32 R15, RZ, RZ, -0x1 ;  /* 0xffffffffff0f7424 */ /* 0x000fce00078e00ff */
[----:B0-----:R-:W-:Y:S05]  /*106c0*/  WARPSYNC.COLLECTIVE R15, `(.L_x_11993) ;  /* 0x000000000f0c7348 */ /* 0x001fea0003c00000 */
[----:B------:R-:W-:Y:S02]  /*106d0*/  ELECT P6, UR62, PT ;  /* 0x00000000003e782f */ /* 0x000fe400038c0000 */
[----:B------:R-:W-:Y:S01]  /*106e0*/  MOV R14, UR62 ;  /* 0x0000003e000e7c02 */ /* 0x000fe20008000f00 */
[----:B0-----:R-:W-:Y:S10]  /*106f0*/  ENDCOLLECTIVE ;  /* 0x000000000000791b */ /* 0x001ff40003800000 */
.L_x_11993:
[----:B------:R-:W-:Y:S05]  /*10700*/  BSYNC B1 ;  /* 0x0000000000017941 */ /* 0x000fea0003800000 */
.L_x_11992:
[----:B------:R-:W-:Y:S05]  /*10710*/  BRA `(.L_x_11994) ;  /* 0xfffffff4005c7947 */ /* 0x000fea000383ffff */
.L_x_11964:
[----:B0-----:R0:W1:Y:S02]  /*10720*/  SYNCS.PHASECHK.TRANS64.TRYWAIT P1, [R5+URZ], R4 ;  /* 0x00000004050075a7 */ /* 0x001064000802017f */
[----:B-1----:R-:W-:Y:S05]  /*10730*/  @!P1 NANOSLEEP.SYNCS 0x989680 ;  /* 0x009896800000995d */ /* 0x002fea0003900000 */
[----:B------:R-:W1:Y:S02]  /*10740*/  @!P1 SYNCS.PHASECHK.TRANS64 P1, [R5+URZ], R4 ;  /* 0x00000004050095a7 */ /* 0x000e64000802007f */
[----:B-1----:R-:W-:Y:S05]  /*10750*/  @!P1 BRA `(.L_x_11964) ;  /* 0xfffffffc00f09947 */ /* 0x002fea000383ffff */
[----:B------:R-:W-:Y:S05]  /*10760*/  BRA `(.L_x_11995) ;  /* 0xfffffff400907947 */ /* 0x000fea000383ffff */
.L_x_11965:
[----:B-1----:R1:W2:Y:S02]  /*10770*/  SYNCS.PHASECHK.TRANS64.TRYWAIT P1, [R3+URZ], R0 ;  /* 0x00000000030075a7 */ /* 0x0022a4000802017f */
[----:B--2---:R-:W-:Y:S05]  /*10780*/  @!P1 NANOSLEEP.SYNCS 0x989680 ;  /* 0x009896800000995d */ /* 0x004fea0003900000 */
[----:B------:R-:W2:Y:S02]  /*10790*/  @!P1 SYNCS.PHASECHK.TRANS64 P1, [R3+URZ], R0 ;  /* 0x00000000030095a7 */ /* 0x000ea4000802007f */
[----:B--2---:R-:W-:Y:S05]  /*107a0*/  @!P1 BRA `(.L_x_11965) ;  /* 0xfffffffc00f09947 */ /* 0x004fea000383ffff */
[----:B------:R-:W-:Y:S05]  /*107b0*/  BRA `(.L_x_11996) ;  /* 0xfffffff400847947 */ /* 0x000fea000383ffff */
.L_x_11967:
[----:B-1----:R1:W2:Y:S02]  /*107c0*/  SYNCS.PHASECHK.TRANS64.TRYWAIT P1, [R3+URZ+0x13260], R4 ;  /* 0x01326004030075a7 */ /* 0x0022a4000802017f */
[----:B--2---:R-:W-:Y:S05]  /*107d0*/  @!P1 NANOSLEEP.SYNCS 0x989680 ;  /* 0x009896800000995d */ /* 0x004fea0003900000 */
[----:B------:R-:W2:Y:S02]  /*107e0*/  @!P1 SYNCS.PHASECHK.TRANS64 P1, [R3+URZ+0x13260], R4 ;  /* 0x01326004030095a7 */ /* 0x000ea4000802007f */
[----:B--2---:R-:W-:Y:S05]  /*107f0*/  @!P1 BRA `(.L_x_11967) ;  /* 0xfffffffc00f09947 */ /* 0x004fea000383ffff */
[----:B------:R-:W-:Y:S05]  /*10800*/  BRA `(.L_x_11997) ;  /* 0xfffffff400847947 */ /* 0x000fea000383ffff */
.L_x_11969:
[----:B0-----:R0:W2:Y:S02]  /*10810*/  SYNCS.PHASECHK.TRANS64.TRYWAIT P1, [R5+URZ+0x13260], R0 ;  /* 0x01326000050075a7 */ /* 0x0010a4000802017f */
[----:B--2---:R-:W-:Y:S05]  /*10820*/  @!P1 NANOSLEEP.SYNCS 0x989680 ;  /* 0x009896800000995d */ /* 0x004fea0003900000 */
[----:B------:R-:W2:Y:S02]  /*10830*/  @!P1 SYNCS.PHASECHK.TRANS64 P1, [R5+URZ+0x13260], R0 ;  /* 0x01326000050095a7 */ /* 0x000ea4000802007f */
[----:B--2---:R-:W-:Y:S05]  /*10840*/  @!P1 BRA `(.L_x_11969) ;  /* 0xfffffffc00f09947 */ /* 0x004fea000383ffff */
[----:B------:R-:W-:Y:S05]  /*10850*/  BRA `(.L_x_11998) ;  /* 0xfffffff400847947 */ /* 0x000fea000383ffff */
.L_x_11971:
[----:B--2---:R2:W3:Y:S02]  /*10860*/  SYNCS.PHASECHK.TRANS64.TRYWAIT P0, [R3+URZ+0x13280], R4 ;  /* 0x01328004030075a7 */ /* 0x0044e4000800017f */
[----:B---3--:R-:W-:Y:S05]  /*10870*/  @!P0 NANOSLEEP.SYNCS 0x989680 ;  /* 0x009896800000895d */ /* 0x008fea0003900000 */
[----:B------:R-:W3:Y:S02]  /*10880*/  @!P0 SYNCS.PHASECHK.TRANS64 P0, [R3+URZ+0x13280], R4 ;  /* 0x01328004030085a7 */ /* 0x000ee4000800007f */
[----:B---3--:R-:W-:Y:S05]  /*10890*/  @!P0 BRA `(.L_x_11971) ;  /* 0xfffffffc00f08947 */ /* 0x008fea000383ffff */
[----:B------:R-:W-:Y:S05]  /*108a0*/  BRA `(.L_x_11972) ;  /* 0xfffffff400807947 */ /* 0x000fea000383ffff */
.L_x_11999:
        /* <DEDUP_REMOVED lines=13> */
.L_x_12395:


//--------------------- .text._ZN7cutlass13device_kernelIN5flash11enable_sm90INS1_16FlashAttnFwdSm90INS1_25CollectiveMainloopFwdSm90ILi2EN4cute5tupleIJNS5_1CILi1EEES8_S8_EEENS6_IJNS7_ILi192EEENS7_ILi160EEENS7_ILi64EEEEEELi64ENS_12float_e4m3_tEfNS_4arch4Sm90ELb1ELb0ELb0ELb1ELb0ELb1ELb0ELb1ELb1ELb0ELb0ELb0EEENS1_21CollectiveEpilogueFwdINS6_IJSA_SC_SB_EEES9_NS_10bfloat16_tESG_Li384ELb1ELb0ELb0ELb1EEENS1_36VarlenDynamicPersistentTileSchedulerILi192ELi160ELi384ELi128ELb0ELb0ELb1ELb1ELb1ELb1EEEEEEEEEvNT_6ParamsE --------------------------
	.section	.text._ZN7cutlass13device_kernelIN5flash11enable_sm90INS1_16FlashAttnFwdSm90INS1_25CollectiveMainloopFwdSm90ILi2EN4cute5tupleIJNS5_1CILi1EEES8_S8_EEENS6_IJNS7_ILi192EEENS7_ILi160EEENS7_ILi64EEEEEELi64ENS_12float_e4m3_tEfNS_4arch4Sm90ELb1ELb0ELb0ELb1ELb0ELb1ELb0ELb1ELb1ELb0ELb0ELb0EEENS1_21CollectiveEpilogueFwdINS6_IJSA_SC_SB_EEES9_NS_10bfloat16_tESG_Li384ELb1ELb0ELb0ELb1EEENS1_36VarlenDynamicPersistentTileSchedulerILi192ELi160ELi384ELi128ELb0ELb0ELb1ELb1ELb1ELb1EEEEEEEEEvNT_6ParamsE,"ax",@progbits
	.align	128
.text._ZN7cutlass13device_kernelIN5flash11enable_sm90INS1_16FlashAttnFwdSm90INS1_25CollectiveMainloopFwdSm90ILi2EN4cute5tupleIJNS5_1CILi1EEES8_S8_EEENS6_IJNS7_ILi192EEENS7_ILi160EEENS7_ILi64EEEEEELi64ENS_12float_e4m3_tEfNS_4arch4Sm90ELb1ELb0ELb0ELb1ELb0ELb1ELb0ELb1ELb1ELb0ELb0ELb0EEENS1_21CollectiveEpilogueFwdINS6_IJSA_SC_SB_EEES9_NS_10bfloat16_tESG_Li384ELb1ELb0ELb0ELb1EEENS1_36VarlenDynamicPersistentTileSchedulerILi192ELi160ELi384ELi128ELb0ELb0ELb1ELb1ELb1ELb1EEEEEEEEEvNT_6ParamsE:
        .type           _ZN7cutlass13device_kernelIN5flash11enable_sm90INS1_16FlashAttnFwdSm90INS1_25CollectiveMainloopFwdSm90ILi2EN4cute5tupleIJNS5_1CILi1EEES8_S8_EEENS6_IJNS7_ILi192EEENS7_ILi160EEENS7_ILi64EEEEEELi64ENS_12float_e4m3_tEfNS_4arch4Sm90ELb1ELb0ELb0ELb1ELb0ELb1ELb0ELb1ELb1ELb0ELb0ELb0EEENS1_21CollectiveEpilogueFwdINS6_IJSA_SC_SB_EEES9_NS_10bfloat16_tESG_Li384ELb1ELb0ELb0ELb1EEENS1_36VarlenDynamicPersistentTileSchedulerILi192ELi160ELi384ELi128ELb0ELb0ELb1ELb1ELb1ELb1EEEEEEEEEvNT_6ParamsE,@function
        .size           _ZN7cutlass13device_kernelIN5flash11enable_sm90INS1_16FlashAttnFwdSm90INS1_25CollectiveMainloopFwdSm90ILi2EN4cute5tupleIJNS5_1CILi1EEES8_S8_EEENS6_IJNS7_ILi192EEENS7_ILi160EEENS7_ILi64EEEEEELi64ENS_12float_e4m3_tEfNS_4arch4Sm90ELb1ELb0ELb0ELb1ELb0ELb1ELb0ELb1ELb1ELb0ELb0ELb0EEENS1_21CollectiveEpilogueFwdINS6_IJSA_SC_SB_EEES9_NS_10bfloat16_tESG_Li384ELb1ELb0ELb0ELb1EEENS1_36VarlenDynamicPersistentTileSchedulerILi192ELi160ELi384ELi128ELb0ELb0ELb1ELb1ELb1ELb1EEEEEEEEEvNT_6ParamsE,(.L_x_12396 - _ZN7cutlass13device_kernelIN5flash11enable_sm90INS1_16FlashAttnFwdSm90INS1_25CollectiveMainloopFwdSm90ILi2EN4cute5tupleIJNS5_1CILi1EEES8_S8_EEENS6_IJNS7_ILi192EEENS7_ILi160EEENS7_ILi64EEEEEELi64ENS_12float_e4m3_tEfNS_4arch4Sm90ELb1ELb0ELb0ELb1ELb0ELb1ELb0ELb1ELb1ELb0ELb0ELb0EEENS1_21CollectiveEpilogueFwdINS6_IJSA_SC_SB_EEES9_NS_10bfloat16_tESG_Li384ELb1ELb0ELb0ELb1EEENS1_36VarlenDynamicPersistentTileSchedulerILi192ELi160ELi384ELi128ELb0ELb0ELb1ELb1ELb1ELb1EEEEEEEEEvNT_6ParamsE)
        .other          _ZN7cutlass13device_kernelIN5flash11enable_sm90INS1_16FlashAttnFwdSm90INS1_25CollectiveMainloopFwdSm90ILi2EN4cute5tupleIJNS5_1CILi1EEES8_S8_EEENS6_IJNS7_ILi192EEENS7_ILi160EEENS7_ILi64EEEEEELi64ENS_12float_e4m3_tEfNS_4arch4Sm90ELb1ELb0ELb0ELb1ELb0ELb1ELb0ELb1ELb1ELb0ELb0ELb0EEENS1_21CollectiveEpilogueFwdINS6_IJSA_SC_SB_EEES9_NS_10bfloat16_tESG_Li384ELb1ELb0ELb0ELb1EEENS1_36VarlenDynamicPersistentTileSchedulerILi192ELi160ELi384ELi128ELb0ELb0ELb1ELb1ELb1ELb1EEEEEEEEEvNT_6ParamsE,@"STO_CUDA_ENTRY STV_DEFAULT"
_ZN7cutlass13device_kernelIN5flash11enable_sm90INS1_16FlashAttnFwdSm90INS1_25CollectiveMainloopFwdSm90ILi2EN4cute5tupleIJNS5_1CILi1EEES8_S8_EEENS6_IJNS7_ILi192EEENS7_ILi160EEENS7_ILi64EEEEEELi64ENS_12float_e4m3_tEfNS_4arch4Sm90ELb1ELb0ELb0ELb1ELb0ELb1ELb0ELb1ELb1ELb0ELb0ELb0EEENS1_21CollectiveEpilogueFwdINS6_IJSA_SC_SB_EEES9_NS_10bfloat16_tESG_Li384ELb1ELb0ELb0ELb1EEENS1_36VarlenDynamicPersistentTileSchedulerILi192ELi160ELi384ELi128ELb0ELb0ELb1ELb1ELb1ELb1EEEEEEEEEvNT_6ParamsE:
        /* <DEDUP_REMOVED lines=26> */
.L_x_12001:
[----:B------:R-:W-:Y:S05]  /*01a0*/  BSYNC B0 ;  /* 0x0000000000007941 */ /* 0x000fea0003800000 */
.L_x_12000:
        /* <DEDUP_REMOVED lines=40> */
.L_x_12002:
        /* <DEDUP_REMOVED lines=22> */
.L_x_12003:
        /* <DEDUP_REMOVED lines=18> */
.L_x_12004:
        /* <DEDUP_REMOVED lines=22> */
.L_x_12005:
        /* <DEDUP_REMOVED lines=22> */
.L_x_12006:
        /* <DEDUP_REMOVED lines=9> */
.L_x_12009:
        /* <DEDUP_REMOVED lines=20> */
[----:B--2---:R-:W-:-:S04]  /*0b40*/  LEA.HI R2, R0, R21, RZ, 0x7 ;  /* 0x0000001500027211 */ /* 0x004fc800078f38ff */
[----:B------:R-:W-:-:S05]  /*0b50*/  LOP3.LUT R3, R2, 0xffffff80, RZ, 0xc0, !PT ;  /* 0xffffff8002037812 */ /* 0x000fca00078ec0ff */
[----:B------:R-:W-:-:S05]  /*0b60*/  IMAD.IADD R20, R21, 0x1, -R3 ;  /* 0x0000000115147824 */ /* 0x000fca00078e0a03 */
[----:B------:R-:W-:Y:S02]  /*0b70*/  SHF.R.S32.HI R11, RZ, 0x1f, R20 ;  /* 0x0000001fff0b7819 */ /* 0x000fe40000011414 */
[CC--:B------:R-:W-:Y:S02]  /*0b80*/  LEA.HI R3, R0.reuse, R21.reuse, RZ, 0x5 ;  /* 0x0000001500037211 */ /* 0x0c0fe400078f28ff */
[----:B------:R-:W-:Y:S02]  /*0b90*/  LEA.HI R12, R11, R20, RZ, 0x2 ;  /* 0x000000140b0c7211 */ /* 0x000fe400078f10ff */
[----:B------:R-:W-:Y:S02]  /*0ba0*/  LEA.HI R6, R0, R21, RZ, 0x4 ;  /* 0x0000001500067211 */ /* 0x000fe400078f20ff */
[--C-:B------:R-:W-:Y:S02]  /*0bb0*/  SHF.R.S32.HI R7, RZ, 0x2, R12.reuse ;  /* 0x00000002ff077819 */ /* 0x100fe4000001140c */
[----:B------:R-:W-:Y:S01]  /*0bc0*/  SHF.R.S32.HI R4, RZ, 0x1f, R12 ;  /* 0x0000001fff047819 */ /* 0x000fe2000001140c */
[----:B------:R-:W-:Y:S01]  /*0bd0*/  IMAD.SHL.U32 R5, R3, 0x20, RZ ;  /* 0x0000002003057824 */ /* 0x000fe200078e00ff */
[----:B------:R-:W-:-:S02]  /*0be0*/  LOP3.LUT R3, R6, 0x3fffff0, RZ, 0xc0, !PT ;  /* 0x03fffff006037812 */ /* 0x000fc400078ec0ff */
[----:B------:R-:W-:Y:S02]  /*0bf0*/  LEA.HI R9, R4, R7, RZ, 0x3 ;  /* 0x0000000704097211 */ /* 0x000fe400078f18ff */
[----:B------:R-:W-:Y:S01]  /*0c00*/  LOP3.LUT R8, R5, 0xfffffc00, RZ, 0xc0, !PT ;  /* 0xfffffc0005087812 */ /* 0x000fe200078ec0ff */
[----:B------:R-:W-:Y:S01]  /*0c10*/  IMAD.IADD R3, R21, 0x1, -R3 ;  /* 0x0000000115037824 */ /* 0x000fe200078e0a03 */
[----:B------:R-:W-:Y:S02]  /*0c20*/  LOP3.LUT R10, R9, 0xfffffff8, RZ, 0xc0, !PT ;  /* 0xfffffff8090a7812 */ /* 0x000fe400078ec0ff */
[----:B------:R-:W-:Y:S01]  /*0c30*/  SHF.R.S32.HI R22, RZ, 0x7, R2 ;  /* 0x00000007ff167819 */ /* 0x000fe20000011402 */
[----:B------:R-:W-:Y:S01]  /*0c40*/  IMAD R9, R3, 0x40, R8 ;  /* 0x0000004003097824 */ /* 0x000fe200078e0208 */
[-C--:B------:R-:W-:Y:S01]  /*0c50*/  LEA.HI R3, R0, R21.reuse, RZ, 0x2 ;  /* 0x0000001500037211 */ /* 0x080fe200078f10ff */
[----:B------:R-:W-:Y:S01]  /*0c60*/  IMAD.IADD R18, R7, 0x1, -R10 ;  /* 0x0000000107127824 */ /* 0x000fe200078e0a0a */
[----:B------:R-:W-:Y:S01]  /*0c70*/  SHF.R.S32.HI R7, RZ, 0x4, R6 ;  /* 0x00000004ff077819 */ /* 0x000fe20000011406 */
[----:B------:R-:W-:Y:S01]  /*0c80*/  IMAD.HI R10, R22, 0x55555556, RZ ;  /* 0x55555556160a7827 */ /* 0x000fe200078e02ff */
[----:B------:R-:W-:-:S02]  /*0c90*/  LEA.HI R4, R21, R21, RZ, 0x1 ;  /* 0x0000001515047211 */ /* 0x000fc400078f08ff */
[--C-:B------:R-:W-:Y:S02]  /*0ca0*/  SHF.R.S32.HI R2, RZ, 0x2, R3.reuse ;  /* 0x00000002ff027819 */ /* 0x100fe40000011403 */
[----:B------:R-:W-:Y:S02]  /*0cb0*/  LEA.HI R8, R6, R7, RZ, 0x1 ;  /* 0x0000000706087211 */ /* 0x000fe400078f08ff */
[----:B------:R-:W-:Y:S02]  /*0cc0*/  SHF.R.S32.HI R3, RZ, 0x1f, R3 ;  /* 0x0000001fff037819 */ /* 0x000fe40000011403 */
[----:B------:R-:W-:Y:S02]  /*0cd0*/  LEA.HI R11, R11, R20, RZ, 0x5 ;  /* 0x000000140b0b7211 */ /* 0x000fe400078f28ff */
[----:B------:R-:W-:Y:S02]  /*0ce0*/  SHF.R.S32.HI R23, RZ, 0x1, R4 ;  /* 0x00000001ff177819 */ /* 0x000fe40000011404 */
[----:B------:R-:W-:-:S02]  /*0cf0*/  LOP3.LUT R8, R8, 0x1ffffffe, RZ, 0xc0, !PT ;  /* 0x1ffffffe08087812 */ /* 0x000fc400078ec0ff */
[----:B------:R-:W-:Y:S02]  /*0d00*/  LEA.HI R3, R3, R2, RZ, 0x2 ;  /* 0x0000000203037211 */ /* 0x000fe400078f10ff */
[----:B------:R-:W-:Y:S02]  /*0d10*/  LEA.HI R10, R10, R10, RZ, 0x1 ;  /* 0x0000000a0a0a7211 */ /* 0x000fe400078f08ff */
[----:B------:R-:W-:Y:S01]  /*0d20*/  SHF.R.S32.HI R11, RZ, 0x5, R11 ;  /* 0x00000005ff0b7819 */ /* 0x000fe2000001140b */
[----:B------:R-:W-:Y:S01]  /*0d30*/  IMAD.IADD R8, R7, 0x1, -R8 ;  /* 0x0000000107087824 */ /* 0x000fe200078e0a08 */
[----:B------:R-:W-:Y:S02]  /*0d40*/  LEA.HI R5, R4, R23, RZ, 0x1 ;  /* 0x0000001704057211 */ /* 0x000fe400078f08ff */
[----:B------:R-:W-:Y:S01]  /*0d50*/  LOP3.LUT R3, R3, 0xfffffffc, RZ, 0xc0, !PT ;  /* 0xfffffffc03037812 */ /* 0x000fe200078ec0ff */
[----:B------:R-:W-:Y:S01]  /*0d60*/  IMAD R10, R10, -0x3, R22 ;  /* 0xfffffffd0a0a7824 */ /* 0x000fe200078e0216 */
[----:B------:R-:W-:Y:S01]  /*0d70*/  LOP3.LUT R6, R5, 0x3fffffe, RZ, 0xc0, !PT ;  /* 0x03fffffe05067812 */ /* 0x000fe200078ec0ff */
[----:B------:R-:W-:-:S02]  /*0d80*/  IMAD R11, R11, 0x10, R18 ;  /* 0x000000100b0b7824 */ /* 0x000fc400078e0212 */
[----:B------:R-:W-:Y:S02]  /*0d90*/  IMAD R5, R8, 0x8, R9 ;  /* 0x0000000808057824 */ /* 0x000fe400078e0209 */
[----:B------:R-:W-:Y:S02]  /*0da0*/  IMAD.IADD R3, R2, 0x1, -R3 ;  /* 0x0000000102037824 */ /* 0x000fe400078e0a03 */
[----:B------:R-:W-:Y:S01]  /*0db0*/  IMAD R2, R10, 0x40, R11 ;  /* 0x000000400a027824 */ /* 0x000fe200078e020b */
[----:B------:R-:W-:Y:S04]  /*0dc0*/  STL [R1+0x70], R5 ;  /* 0x0000700501007387 */ /* 0x000fe80000100800 */
[----:B------:R-:W-:Y:S01]  /*0dd0*/  STL [R1+0x14], R13 ;  /* 0x0000140d01007387 */ /* 0x000fe20000100800 */
[----:B------:R-:W-:-:S03]  /*0de0*/  LOP3.LUT R4, R4, 0xfffffffe, RZ, 0xc0, !PT ;  /* 0xfffffffe04047812 */ /* 0x000fc600078ec0ff */
[----:B------:R3:W-:Y:S04]  /*0df0*/  STL [R1+0x44], R2 ;  /* 0x0000440201007387 */ /* 0x0007e80000100800 */
[----:B------:R-:W-:Y:S04]  /*0e00*/  STL [R1+0x68], R3 ;  /* 0x0000680301007387 */ /* 0x000fe80000100800 */
[----:B------:R-:W-:Y:S04]  /*0e10*/  STL [R1+0x18], R14 ;  /* 0x0000180e01007387 */ /* 0x000fe80000100800 */
[----:B------:R-:W-:Y:S01]  /*0e20*/  STL [R1+0x1c], R15 ;  /* 0x00001c0f01007387 */ /* 0x000fe20000100800 */
[----:B------:R-:W-:-:S03]  /*0e30*/  IMAD.IADD R4, R21, 0x1, -R4 ;  /* 0x0000000115047824 */ /* 0x000fc600078e0a04 */
[----:B------:R-:W-:Y:S01]  /*0e40*/  STL [R1+0x5c], RZ ;  /* 0x00005cff01007387 */ /* 0x000fe20000100800 */
[----:B------:R-:W-:Y:S02]  /*0e50*/  IMAD.SHL.U32 R18, R4, 0x10, RZ ;  /* 0x0000001004127824 */ /* 0x000fe400078e00ff */
[----:B------:R-:W-:Y:S01]  /*0e60*/  IMAD.IADD R6, R23, 0x1, -R6 ;  /* 0x0000000117067824 */ /* 0x000fe200078e0a06 */
[----:B------:R-:W-:-:S03]  /*0e70*/  LOP3.LUT R12, R12, 0x7ffffffc, RZ, 0xc0, !PT ;  /* 0x7ffffffc0c0c7812 */ /* 0x000fc600078ec0ff */
[----:B------:R-:W-:Y:S02]  /*0e80*/  IMAD R6, R7, 0x8, R6 ;  /* 0x0000000807067824 */ /* 0x000fe400078e0206 */
[----:B------:R-:W-:Y:S02]  /*0e90*/  IMAD.MOV.U32 R156, RZ, RZ, RZ ;  /* 0x000000ffff9c7224 */ /* 0x000fe400078e00ff */
[----:B------:R-:W-:Y:S01]  /*0ea0*/  IMAD.MOV.U32 R22, RZ, RZ, RZ ;  /* 0x000000ffff167224 */ /* 0x000fe200078e00ff */
[----:B---3--:R-:W-:-:S05]  /*0eb0*/  LOP3.LUT R2, R17, 0x1, RZ, 0xfc, !PT ;  /* 0x0000000111027812 */ /* 0x008fca00078efcff */
[----:B------:R0:W-:Y:S02]  /*0ec0*/  STL [R1+0x4], R2 ;  /* 0x0000040201007387 */ /* 0x0001e40000100800 */
[----:B0-----:R-:W-:Y:S01]  /*0ed0*/  LEA.HI R2, R0, R21, RZ, 0x3 ;  /* 0x0000001500027211 */ /* 0x001fe200078f18ff */
[----:B------:R-:W-:-:S03]  /*0ee0*/  IMAD.SHL.U32 R0, R3, 0x80, RZ ;  /* 0x0000008003007824 */ /* 0x000fc600078e00ff */
[----:B------:R-:W-:Y:S02]  /*0ef0*/  SHF.R.S32.HI R8, RZ, 0x3, R2 ;  /* 0x00000003ff087819 */ /* 0x000fe40000011402 */
[----:B------:R-:W-:Y:S02]  /*0f00*/  LOP3.LUT R4, R0, 0x180, RZ, 0xc0, !PT ;  /* 0x0000018000047812 */ /* 0x000fe400078ec0ff */
[----:B------:R-:W-:Y:S02]  /*0f10*/  LOP3.LUT R3, R2, 0x1ffffff8, RZ, 0xc0, !PT ;  /* 0x1ffffff802037812 */ /* 0x000fe400078ec0ff */
[----:B------:R-:W-:Y:S02]  /*0f20*/  SHF.R.S32.HI R0, RZ, 0x1f, R23 ;  /* 0x0000001fff007819 */ /* 0x000fe40000011417 */
[C---:B------:R-:W-:Y:S02]  /*0f30*/  LOP3.LUT R0, R4.reuse, 0x10, R18, 0xf8, !PT ;  /* 0x0000001004007812 */ /* 0x040fe400078ef812 */
[----:B------:R-:W-:Y:S01]  /*0f40*/  SHF.R.U32.HI R5, RZ, 0x3, R4 ;  /* 0x00000003ff057819 */ /* 0x000fe20000011604 */
[----:B------:R-:W-:Y:S01]  /*0f50*/  STL [R1+0x8], RZ ;  /* 0x000008ff01007387 */ /* 0x000fe20000100800 */
[----:B------:R-:W-:Y:S01]  /*0f60*/  LOP3.LUT R2, R4, 0x30, R18, 0xf8, !PT ;  /* 0x0000003004027812 */ /* 0x000fe200078ef812 */
[----:B------:R-:W-:Y:S01]  /*0f70*/  IMAD.IADD R3, R21, 0x1, -R3 ;  /* 0x0000000115037824 */ /* 0x000fe200078e0a03 */
[----:B------:R-:W-:Y:S01]  /*0f80*/  LOP3.LUT R0, R0, R5, RZ, 0x3c, !PT ;  /* 0x0000000500007212 */ /* 0x000fe200078e3cff */
[----:B------:R-:W-:Y:S04]  /*0f90*/  STL [R1+0x30], R8 ;  /* 0x0000300801007387 */ /* 0x000fe80000100800 */
[----:B------:R0:W-:Y:S04]  /*0fa0*/  STL [R1+0x2c], R4 ;  /* 0x00002c0401007387 */ /* 0x0001e80000100800 */
[----:B------:R1:W-:Y:S01]  /*0fb0*/  STL [R1+0x38], R5 ;  /* 0x0000380501007387 */ /* 0x0003e20000100800 */
[----:B0-----:R-:W-:-:S02]  /*0fc0*/  IMAD.SHL.U32 R4, R6, 0x40, RZ ;  /* 0x0000004006047824 */ /* 0x001fc400078e00ff */
[----:B------:R-:W-:Y:S01]  /*0fd0*/  IMAD.SHL.U32 R6, R3, 0x8, RZ ;  /* 0x0000000803067824 */ /* 0x000fe200078e00ff */
[----:B-1----:R-:W-:Y:S01]  /*0fe0*/  LOP3.LUT R5, R2, R5, RZ, 0x3c, !PT ;  /* 0x0000000502057212 */ /* 0x002fe200078e3cff */
[----:B------:R-:W-:Y:S02]  /*0ff0*/  IMAD.IADD R3, R20, 0x1, -R12 ;  /* 0x0000000114037824 */ /* 0x000fe400078e0a0c */
[----:B------:R-:W-:Y:S01]  /*1000*/  IMAD.IADD R2, R4, 0x1, R0 ;  /* 0x0000000104027824 */ /* 0x000fe200078e0200 */
[----:B------:R-:W-:Y:S01]  /*1010*/  IADD3 R0, R16, R4, R5 ;  /* 0x0000000410007210 */ /* 0x000fe20007ffe005 */
[----:B------:R0:W-:Y:S04]  /*1020*/  STL [R1+0x3c], R4 ;  /* 0x00003c0401007387 */ /* 0x0001e80000100800 */
[----:B------:R0:W-:Y:S04]  /*1030*/  STL [R1+0x50], R6 ;  /* 0x0000500601007387 */ /* 0x0001e80000100800 */
[----:B------:R0:W-:Y:S04]  /*1040*/  STL [R1+0x40], R3 ;  /* 0x0000400301007387 */ /* 0x0001e80000100800 */
[----:B------:R0:W-:Y:S04]  /*1050*/  STL [R1+0x6c], R0 ;  /* 0x00006c0001007387 */ /* 0x0001e80000100800 */
[----:B------:R0:W-:Y:S01]  /*1060*/  STL [R1+0x20], R2 ;  /* 0x0000200201007387 */ /* 0x0001e20000100800 */
[----:B------:R-:W-:-:S07]  /*1070*/  IMAD.MOV.U32 R17, RZ, RZ, RZ ;  /* 0x000000ffff117224 */ /* 0x000fce00078e00ff */
.L_x_12137:
[----:B0-2---:R-:W2:Y:S01]  /*1080*/  LDL.LU R0, [R1+0x1c] ;  /* 0x00001c0001007983 */ /* 0x005ea20000300800 */
[----:B------:R-:W2:Y:S01]  /*1090*/  LDC.64 R2, c[0x0][0xc60] ;  /* 0x00031800ff027b82 */ /* 0x000ea20000000a00 */
[----:B------:R-:W-:Y:S01]  /*10a0*/  ULDC.64 UR4, c[0x0][0xa28] ;  /* 0x00028a0000047ab9 */ /* 0x000fe20000000a00 */
[----:B------:R-:W-:Y:S01]  /*10b0*/  ULDC.64 UR8, c[0x0][0xa18] ;  /* 0x0002860000087ab9 */ /* 0x000fe20000000a00 */
[----:B------:R-:W-:Y:S01]  /*10c0*/  ISETP.NE.U32.AND P2, PT, RZ, UR4, PT ;  /* 0x00000004ff007c0c */ /* 0x000fe2000bf45070 */
[----:B-1---5:R-:W-:Y:S01]  /*10d0*/  IMAD.MOV.U32 R9, RZ, RZ, RZ ;  /* 0x000000ffff097224 */ /* 0x022fe200078e00ff */
[----:B------:R-:W3:Y:S01]  /*10e0*/  LDL R26, [R1+0x18] ;  /* 0x00001800011a7983 */ /* 0x000ee20000100800 */
[----:B------:R-:W-:Y:S01]  /*10f0*/  ULDC.64 UR6, c[0x0][0xa08] ;  /* 0x0002820000067ab9 */ /* 0x000fe20000000a00 */
[----:B------:R-:W-:Y:S02]  /*1100*/  ISETP.NE.AND.EX P2, PT, RZ, UR5, PT, P2 ;  /* 0x00000005ff007c0c */ /* 0x000fe4000bf45320 */
[----:B----4-:R-:W4:Y:S01]  /*1110*/  LDL R10, [R1+0x14] ;  /* 0x00001400010a7983 */ /* 0x010f220000100800 */
[----:B--2---:R-:W-:-:S05]  /*1120*/  IMAD.WIDE R2, R0, 0x4, R2 ;  /* 0x0000000400027825 */ /* 0x004fca00078e0202 */
[----:B------:R-:W2:Y:S01]  /*1130*/  LDG.E R0, desc[UR40][R2.64] ;  /* 0x0000002802007981 */ /* 0x000ea2000c1e1900 */
[----:B------:R-:W-:-:S04]  /*1140*/  ISETP.NE.U32.AND P1, PT, RZ, UR8, PT ;  /* 0x00000008ff007c0c */ /* 0x000fc8000bf25070 */
[----:B------:R-:W-:Y:S02]  /*1150*/  ISETP.NE.AND.EX P1, PT, RZ, UR9, PT, P1 ;  /* 0x00000009ff007c0c */ /* 0x000fe4000bf25310 */
[----:B------:R-:W-:-:S04]  /*1160*/  ISETP.NE.U32.AND P0, PT, RZ, UR6, PT ;  /* 0x00000006ff007c0c */ /* 0x000fc8000bf05070 */
[----:B------:R-:W-:Y:S01]  /*1170*/  ISETP.NE.AND.EX P0, PT, RZ, UR7, PT, P0 ;  /* 0x00000007ff007c0c */ /* 0x000fe2000bf05300 */
[----:B------:R-:W-:Y:S01]  /*1180*/  IMAD.MOV.U32 R27, RZ, RZ, RZ ;  /* 0x000000ffff1b7224 */ /* 0x000fe200078e00ff */
[----:B--2---:R-:W-:Y:S02]  /*1190*/  SHF.R.S32.HI R4, RZ, 0x1f, R0 ;  /* 0x0000001fff047819 */ /* 0x004fe40000011400 */
[C---:B------:R-:W-:Y:S01]  /*11a0*/  @P2 LEA R2, P3, R0.reuse, UR4, 0x2 ;  /* 0x0000000400022c11 */ /* 0x040fe2000f8610ff */
[----:B------:R-:W-:-:S03]  /*11b0*/  IMAD.SHL.U32 R32, R0, 0x4, RZ ;  /* 0x0000000400207824 */ /* 0x000fc600078e00ff */
[C-C-:B------:R-:W-:Y:S01]  /*11c0*/  @P2 LEA.HI.X R3, R0.reuse, UR5, R4.reuse, 0x2, P3 ;  /* 0x0000000500032c11 */ /* 0x140fe200098f1404 */
[----:B------:R-:W-:Y:S01]  /*11d0*/  STL [R1+0x48], R0 ;  /* 0x0000480001007387 */ /* 0x000fe20000100800 */
[----:B------:R-:W-:Y:S01]  /*11e0*/  SHF.L.U64.HI R31, R0, 0x2, R4 ;  /* 0x00000002001f7819 */ /* 0x000fe20000010204 */
[----:B------:R-:W-:Y:S02]  /*11f0*/  ULDC UR4, c[0x0][0x288] ;  /* 0x0000a20000047ab9 */ /* 0x000fe40000000800 */
[----:B------:R0:W-:Y:S04]  /*1200*/  STL [R1+0x60], R4 ;  /* 0x0000600401007387 */ /* 0x0001e80000100800 */
[----:B------:R1:W5:Y:S01]  /*1210*/  @P2 LDG.E R9, desc[UR40][R2.64] ;  /* 0x0000002802092981 */ /* 0x000362000c1e1900 */
[----:B------:R-:W-:Y:S01]  /*1220*/  IMAD.U32 R8, RZ, RZ, UR4 ;  /* 0x00000004ff087e24 */ /* 0x000fe2000f8e00ff */
[C---:B------:R-:W-:Y:S01]  /*1230*/  IADD3 R6, P4, R32.reuse, UR6, RZ ;  /* 0x0000000620067c10 */ /* 0x040fe2000ff9e0ff */
[----:B------:R-:W-:Y:S01]  /*1240*/  ULDC.64 UR4, c[0x0][0x3f8] ;  /* 0x0000fe0000047ab9 */ /* 0x000fe20000000a00 */
[----:B0-----:R-:W-:-:S04]  /*1250*/  @P1 IADD3 R4, P2, R32, UR8, RZ ;  /* 0x0000000820041c10 */ /* 0x001fc8000ff5e0ff */
[C---:B------:R-:W-:Y:S02]  /*1260*/  @P1 IADD3.X R5, R31.reuse, UR9, RZ, P2, !PT ;  /* 0x000000091f051c10 */ /* 0x040fe400097fe4ff */
[----:B------:R-:W-:Y:S01]  /*1270*/  IADD3.X R7, R31, UR7, RZ, P4, !PT ;  /* 0x000000071f077c10 */ /* 0x000fe2000a7fe4ff */
[----:B------:R1:W-:Y:S01]  /*1280*/  STL [R1+0x54], R32 ;  /* 0x0000542001007387 */ /* 0x0003e20000100800 */
[----:B------:R-:W-:Y:S01]  /*1290*/  UISETP.NE.U32.AND UP0, UPT, UR4, URZ, UPT ;  /* 0x0000003f0400728c */ /* 0x000fe2000bf05070 */
[----:B------:R-:W-:Y:S02]  /*12a0*/  ULDC.64 UR8, c[0x0][0xa20] ;  /* 0x0002880000087ab9 */ /* 0x000fe40000000a00 */
[----:B------:R-:W2:Y:S04]  /*12b0*/  @P1 LDG.E R8, desc[UR40][R4.64] ;  /* 0x0000002804081981 */ /* 0x000ea8000c1e1900 */
[----:B------:R1:W5:Y:S04]  /*12c0*/  @P0 LDG.E R27, desc[UR40][R6.64] ;  /* 0x00000028061b0981 */ /* 0x000368000c1e1900 */
[----:B------:R1:W-:Y:S01]  /*12d0*/  STL [R1+0x58], R31 ;  /* 0x0000581f01007387 */ /* 0x0003e20000100800 */
[----:B------:R-:W-:Y:S01]  /*12e0*/  UISETP.NE.AND.EX UP0, UPT, UR5, URZ, UPT, UP0 ;  /* 0x0000003f0500728c */ /* 0x000fe2000bf05300 */
[----:B------:R-:W-:Y:S01]  /*12f0*/  ULDC UR4, c[0x0][0x404] ;  /* 0x0001010000047ab9 */ /* 0x000fe20000000800 */
[----:B------:R-:W-:-:S02]  /*1300*/  ISETP.NE.U32.AND P2, PT, RZ, UR8, PT ;  /* 0x00000008ff007c0c */ /* 0x000fc4000bf45070 */
[----:B------:R-:W-:Y:S01]  /*1310*/  USEL UR4, UR4, 0x1, UP0 ;  /* 0x0000000104047887 */ /* 0x000fe20008000000 */
[----:B------:R-:W-:Y:S01]  /*1320*/  ULDC UR5, c[0x0][0x2e0] ;  /* 0x0000b80000057ab9 */ /* 0x000fe20000000800 */
[----:B------:R-:W-:Y:S02]  /*1330*/  ISETP.NE.AND.EX P2, PT, RZ, UR9, PT, P2 ;  /* 0x00000009ff007c0c */ /* 0x000fe4000bf45320 */
[----:B------:R-:W-:-:S03]  /*1340*/  UIMAD UR4, UR4, UR5, URZ ;  /* 0x00000005040472a4 */ /* 0x000fc6000f8e023f */
[----:B------:R-:W-:Y:S01]  /*1350*/  ULDC UR5, c[0x0][0x338] ;  /* 0x0000ce0000057ab9 */ /* 0x000fe20000000800 */
[----:B------:R-:W-:Y:S01]  /*1360*/  IMAD.MOV.U32 R25, RZ, RZ, R0 ;  /* 0x000000ffff197224 */ /* 0x000fe200078e0000 */
[----:B--2---:R1:W-:Y:S04]  /*1370*/  STL [R1+0x1c], R8 ;  /* 0x00001c0801007387 */ /* 0x0043e80000100800 */
[----:B----4-:R1:W-:Y:S04]  /*1380*/  STL [R1+0x64], R10 ;  /* 0x0000640a01007387 */ /* 0x0103e80000100800 */
[----:B---3--:R1:W-:Y:S01]  /*1390*/  STL [R1+0x4c], R26 ;  /* 0x00004c1a01007387 */ /* 0x0083e20000100800 */
[----:B------:R-:W-:Y:S05]  /*13a0*/  @P1 BRA `(.L_x_12011) ;  /* 0x0000000000281947 */ /* 0x000fea0003800000 */
        /* <DEDUP_REMOVED lines=10> */
.L_x_12011:
[----:B------:R-:W-:Y:S02]  /*1450*/  IMAD.U32 R30, RZ, RZ, UR5 ;  /* 0x00000005ff1e7e24 */ /* 0x000fe4000f8e00ff */
[----:B------:R-:W-:Y:S01]  /*1460*/  IMAD.U32 R24, RZ, RZ, UR4 ;  /* 0x00000004ff187e24 */ /* 0x000fe2000f8e00ff */
[----:B------:R-:W-:Y:S06]  /*1470*/  @!P2 BRA `(.L_x_12012) ;  /* 0x000000000010a947 */ /* 0x000fec0003800000 */
[----:B-1----:R-:W-:-:S04]  /*1480*/  IADD3 R2, P0, R32, UR8, RZ ;  /* 0x0000000820027c10 */ /* 0x002fc8000ff1e0ff */
[----:B------:R-:W-:-:S05]  /*1490*/  IADD3.X R3, R31, UR9, RZ, P0, !PT ;  /* 0x000000091f037c10 */ /* 0x000fca00087fe4ff */
[----:B------:R2:W5:Y:S01]  /*14a0*/  LDG.E R24, desc[UR40][R2.64] ;  /* 0x0000002802187981 */ /* 0x000562000c1e1900 */
[----:B------:R-:W-:Y:S05]  /*14b0*/  BRA `(.L_x_12013) ;  /* 0x0000000000107947 */ /* 0x000fea0003800000 */
.L_x_12012:
[----:B------:R-:W-:Y:S05]  /*14c0*/  @!P0 BRA `(.L_x_12013) ;  /* 0x00000000000c8947 */ /* 0x000fea0003800000 */
[----:B-1----:R-:W2:Y:S04]  /*14d0*/  LDG.E R3, desc[UR40][R6.64] ;  /* 0x0000002806037981 */ /* 0x002ea8000c1e1900 */
[----:B------:R-:W2:Y:S02]  /*14e0*/  LDG.E R24, desc[UR40][R6.64+0x4] ;  /* 0x0000042806187981 */ /* 0x000ea4000c1e1900 */
[----:B--2---:R-:W-:-:S07]  /*14f0*/  IMAD.IADD R24, R24, 0x1, -R3 ;  /* 0x0000000118187824 */ /* 0x004fce00078e0a03 */
.L_x_12013:
        /* <DEDUP_REMOVED lines=10> */
[----:B------:R-:W-:Y:S01]  /*15a0*/  ISETP.NE.AND.EX P1, PT, RZ, UR5, PT, P1 ;  /* 0x00000005ff007c0c */ /* 0x000fe2000bf25310 */
[----:B------:R-:W-:Y:S02]  /*15b0*/  IMAD.MOV.U32 R6, RZ, RZ, 0xc0 ;  /* 0x000000c0ff067424 */ /* 0x000fe400078e00ff */
[----:B------:R-:W-:Y:S02]  /*15c0*/  IMAD.IADD R9, R24, 0x1, -R9 ;  /* 0x0000000118097824 */ /* 0x000fe400078e0a09 */
[----:B-1----:R-:W-:-:S08]  /*15d0*/  IMAD R2, R10, R6, 0x15f ;  /* 0x0000015f0a027424 */ /* 0x002fd000078e0206 */
[----:B------:R-:W-:-:S04]  /*15e0*/  @P1 IADD3 R4, P2, R32, UR4, RZ ;  /* 0x0000000420041c10 */ /* 0x000fc8000ff5e0ff */
[----:B------:R-:W-:-:S05]  /*15f0*/  @P1 IADD3.X R5, R31, UR5, RZ, P2, !PT ;  /* 0x000000051f051c10 */ /* 0x000fca00097fe4ff */
[----:B------:R1:W5:Y:S01]  /*1600*/  @P1 LDG.E R28, desc[UR40][R4.64] ;  /* 0x00000028041c1981 */ /* 0x000362000c1e1900 */
[----:B--2---:R-:W-:-:S04]  /*1610*/  @P0 IMAD.IADD R30, R7, 0x1, -R0 ;  /* 0x00000001071e0824 */ /* 0x004fc800078e0a00 */
[----:B------:R-:W-:-:S04]  /*1620*/  IMAD.IADD R3, R9, 0x1, R30 ;  /* 0x0000000109037824 */ /* 0x000fc800078e021e */
[C---:B------:R-:W-:Y:S01]  /*1630*/  VIADD R0, R3.reuse, 0x9f ;  /* 0x0000009f03007836 */ /* 0x040fe20000000000 */
[----:B------:R-:W-:Y:S01]  /*1640*/  IADD3 R2, R3, R2, -R8 ;  /* 0x0000000203027210 */ /* 0x000fe20007ffe808 */
[----:B------:R2:W-:Y:S02]  /*1650*/  STL [R1+0x28], R3 ;  /* 0x0000280301007387 */ /* 0x0005e40000100800 */
[----:B------:R-:W-:-:S04]  /*1660*/  IMAD.HI R0, R0, 0x66666667, RZ ;  /* 0x6666666700007827 */ /* 0x000fc800078e02ff */
[----:B------:R-:W-:Y:S01]  /*1670*/  IMAD.HI R2, R2, 0x66666667, RZ ;  /* 0x6666666702027827 */ /* 0x000fe200078e02ff */
[----:B--2---:R-:W-:-:S04]  /*1680*/  SHF.R.U32.HI R3, RZ, 0x1f, R0 ;  /* 0x0000001fff037819 */ /* 0x004fc80000011600 */
[----:B-1----:R-:W-:Y:S02]  /*1690*/  SHF.R.U32.HI R5, RZ, 0x1f, R2 ;  /* 0x0000001fff057819 */ /* 0x002fe40000011602 */
        /* <DEDUP_REMOVED lines=33> */
[----:B0-----:R-:W-:Y:S02]  /*18b0*/  IMAD.MOV.U32 R8, RZ, RZ, 0x70 ;  /* 0x00000070ff087424 */ /* 0x001fe400078e00ff */
[----:B------:R-:W-:Y:S02]  /*18c0*/  IMAD.MOV.U32 R12, RZ, RZ, 0x1 ;  /* 0x00000001ff0c7424 */ /* 0x000fe400078e00ff */
[----:B-1----:R-:W-:-:S07]  /*18d0*/  IMAD.MOV.U32 R13, RZ, RZ, RZ ;  /* 0x000000ffff0d7224 */ /* 0x002fce00078e00ff */
[----:B------:R-:W-:-:S07]  /*18e0*/  LEPC R20, `(.L_x_12016) ;  /* 0x000000001014794e */ /* 0x000fce0000000000 */
[----:B--2--5:R-:W-:Y:S05]  /*18f0*/  CALL.ABS.NOINC R14 ;  /* 0x000000000e007343 */ /* 0x024fea0003c00000 */
.L_x_12016:
[----:B------:R-:W-:Y:S05]  /*1900*/  BSYNC B6 ;  /* 0x0000000000067941 */ /* 0x000fea0003800000 */
.L_x_12015:
        /* <DEDUP_REMOVED lines=20> */
.L_x_12018:
[----:B------:R-:W-:Y:S05]  /*1a50*/  BSYNC B6 ;  /* 0x0000000000067941 */ /* 0x000fea0003800000 */
.L_x_12017:
[----:B------:R-:W2:Y:S01]  /*1a60*/  LDL.LU R10, [R1] ;  /* 0x00000000010a7983 */ /* 0x000ea20000300800 */
[----:B------:R-:W-:Y:S01]  /*1a70*/  ULDC.64 UR4, c[0x0][0x9f8] ;  /* 0x00027e0000047ab9 */ /* 0x000fe20000000a00 */
[----:B------:R-:W1:Y:S01]  /*1a80*/  LDC R55, c[0x0][0x3d4] ;  /* 0x0000f500ff377b82 */ /* 0x000e620000000800 */
[----:B------:R-:W-:Y:S01]  /*1a90*/  ISETP.NE.U32.AND P0, PT, RZ, UR4, PT ;  /* 0x00000004ff007c0c */ /* 0x000fe2000bf05070 */
[----:B------:R-:W3:Y:S01]  /*1aa0*/  S2R R12, SR_TID.X ;  /* 0x00000000000c7919 */ /* 0x000ee20000002100 */
[----:B------:R-:W-:Y:S01]  /*1ab0*/  IMAD.IADD R52, R27, 0x1, R24 ;  /* 0x000000011b347824 */ /* 0x000fe200078e0218 */
[----:B------:R-:W-:Y:S01]  /*1ac0*/  ULDC.64 UR6, c[0x0][0xa08] ;  /* 0x0002820000067ab9 */ /* 0x000fe20000000a00 */
[----:B------:R-:W-:Y:S01]  /*1ad0*/  ISETP.NE.AND.EX P0, PT, RZ, UR5, PT, P0 ;  /* 0x00000005ff007c0c */ /* 0x000fe2000bf05300 */
[----:B------:R-:W4:Y:S02]  /*1ae0*/  LDL R24, [R1+0x2c] ;  /* 0x00002c0001187983 */ /* 0x000f240000100800 */
[----:B------:R-:W0:Y:S02]  /*1af0*/  LDC R0, c[0x0][0x428] ;  /* 0x00010a00ff007b82 */ /* 0x000e240000000800 */
[----:B------:R-:W4:Y:S06]  /*1b00*/  LDL R14, [R1+0x38] ;  /* 0x00003800010e7983 */ /* 0x000f2c0000100800 */
[----:B------:R-:W0:Y:S02]  /*1b10*/  LDC.64 R44, c[0x0][0x2f0] ;  /* 0x0000bc00ff2c7b82 */ /* 0x000e240000000a00 */
[----:B------:R-:W-:-:S04]  /*1b20*/  @P0 IADD3 R4, P1, R32, UR4, RZ ;  /* 0x0000000420040c10 */ /* 0x000fc8000ff3e0ff */
[----:B------:R-:W-:Y:S01]  /*1b30*/  @P0 IADD3.X R5, R31, UR5, RZ, P1, !PT ;  /* 0x000000051f050c10 */ /* 0x000fe20008ffe4ff */
[----:B------:R-:W-:Y:S01]  /*1b40*/  IMAD.MOV.U32 R3, RZ, RZ, R26 ;  /* 0x000000ffff037224 */ /* 0x000fe200078e001a */
[----:B-1----:R-:W-:Y:S01]  /*1b50*/  ISETP.GE.AND P2, PT, R18, R55, PT ;  /* 0x000000371200720c */ /* 0x002fe20003f46270 */
[----:B------:R-:W4:Y:S01]  /*1b60*/  LDL R31, [R1+0x68] ;  /* 0x00006800011f7983 */ /* 0x000f220000100800 */
[----:B------:R-:W1:Y:S01]  /*1b70*/  LDC.64 R38, c[0x0][0x3d8] ;  /* 0x0000f600ff267b82 */ /* 0x000e620000000a00 */
[----:B---3--:R-:W-:Y:S02]  /*1b80*/  VIADD R20, R12, 0xffffff80 ;  /* 0xffffff800c147836 */ /* 0x008fe40000000000 */
[----:B------:R3:W4:Y:S01]  /*1b90*/  @P0 LDG.E R25, desc[UR40][R4.64] ;  /* 0x0000002804190981 */ /* 0x000722000c1e1900 */
[----:B0-----:R-:W-:Y:S01]  /*1ba0*/  ISETP.NE.AND P0, PT, R0, 0x1, PT ;  /* 0x000000010000780c */ /* 0x001fe20003f05270 */
[----:B------:R-:W-:Y:S01]  /*1bb0*/  ULDC.64 UR4, c[0x0][0x2f8] ;  /* 0x0000be0000047ab9 */ /* 0x000fe20000000a00 */
[----:B------:R-:W-:-:S02]  /*1bc0*/  SHF.R.S32.HI R11, RZ, 0x1f, R52 ;  /* 0x0000001fff0b7819 */ /* 0x000fc40000011434 */
[----:B------:R-:W0:Y:S01]  /*1bd0*/  LDC.64 R32, c[0x0][0x3e8] ;  /* 0x0000fa00ff207b82 */ /* 0x000e220000000a00 */
[----:B------:R-:W-:Y:S02]  /*1be0*/  LEA.HI R12, R20, R20, RZ, 0x1 ;  /* 0x00000014140c7211 */ /* 0x000fe400078f08ff */
[----:B------:R-:W-:Y:S02]  /*1bf0*/  IMAD R6, R11, R44, RZ ;  /* 0x0000002c0b067224 */ /* 0x000fe400078e02ff */
[----:B------:R-:W-:-:S05]  /*1c00*/  LOP3.LUT R12, R12, 0xfffffffe, RZ, 0xc0, !PT ;  /* 0xfffffffe0c0c7812 */ /* 0x000fca00078ec0ff */
[----:B------:R-:W-:Y:S01]  /*1c10*/  IMAD.IADD R12, R20, 0x1, -R12 ;  /* 0x00000001140c7824 */ /* 0x000fe200078e0a0c */
[----:B------:R-:W3:Y:S03]  /*1c20*/  @P0 LDC R0, c[0x0][0x42c] ;  /* 0x00010b00ff000b82 */ /* 0x000ee60000000800 */
[----:B------:R-:W-:-:S05]  /*1c30*/  IMAD.SHL.U32 R48, R12, 0x8, RZ ;  /* 0x000000080c307824 */ /* 0x000fca00078e00ff */
[----:B------:R-:W1:Y:S01]  /*1c40*/  @P0 LDC R9, c[0x0][0x430] ;  /* 0x00010c00ff090b82 */ /* 0x000e620000000800 */
[----:B--2---:R-:W-:Y:S01]  /*1c50*/  LOP3.LUT R10, R10, 0xfffffffb, RZ, 0xc0, !PT ;  /* 0xfffffffb0a0a7812 */ /* 0x004fe200078ec0ff */
[----:B---3--:R-:W-:-:S03]  /*1c60*/  @P0 IMAD.HI.U32 R0, R26, R0, RZ ;  /* 0x000000001a000227 */ /* 0x008fc600078e00ff */
[----:B------:R-:W-:-:S05]  /*1c70*/  @P2 LOP3.LUT R10, R10, 0x4, RZ, 0xfc, !PT ;  /* 0x000000040a0a2812 */ /* 0x000fca00078efcff */
[----:B------:R2:W-:Y:S04]  /*1c80*/  STL [R1], R10 ;  /* 0x0000000a01007387 */ /* 0x0005e80000100800 */
[----:B------:R-:W3:Y:S01]  /*1c90*/  LDL R12, [R1+0x3c] ;  /* 0x00003c00010c7983 */ /* 0x000ee20000100800 */
[----:B-1----:R-:W-:Y:S02]  /*1ca0*/  @P0 SHF.R.U32.HI R3, RZ, R9, R0 ;  /* 0x00000009ff030219 */ /* 0x002fe40000011600 */
[----:B------:R-:W-:Y:S02]  /*1cb0*/  ISETP.NE.U32.AND P0, PT, RZ, UR6, PT ;  /* 0x00000006ff007c0c */ /* 0x000fe4000bf05070 */
[----:B------:R-:W-:Y:S01]  /*1cc0*/  SHF.R.S32.HI R0, RZ, 0x1f, R3 ;  /* 0x0000001fff007819 */ /* 0x000fe20000011403 */
[C---:B------:R-:W-:Y:S01]  /*1cd0*/  IMAD R7, R52.reuse, R45, R6 ;  /* 0x0000002d34077224 */ /* 0x040fe200078e0206 */
[----:B------:R-:W-:Y:S01]  /*1ce0*/  ISETP.NE.AND.EX P0, PT, RZ, UR7, PT, P0 ;  /* 0x00000007ff007c0c */ /* 0x000fe2000bf05300 */
[----:B------:R-:W-:Y:S01]  /*1cf0*/  ULDC.64 UR6, c[0x0][0x320] ;  /* 0x0000c80000067ab9 */ /* 0x000fe20000000a00 */
[----:B------:R-:W-:-:S04]  /*1d00*/  IMAD.WIDE.U32 R4, R52, R44, RZ ;  /* 0x0000002c34047225 */ /* 0x000fc800078e00ff */
[C---:B------:R-:W-:Y:S02]  /*1d10*/  IMAD R6, R0.reuse, UR4, RZ ;  /* 0x0000000400067c24 */ /* 0x040fe4000f8e02ff */
[----:B------:R-:W-:Y:S02]  /*1d20*/  IMAD R0, R0, UR6, RZ ;  /* 0x0000000600007c24 */ /* 0x000fe4000f8e02ff */
[----:B------:R-:W-:Y:S02]  /*1d30*/  IMAD.IADD R5, R5, 0x1, R7 ;  /* 0x0000000105057824 */ /* 0x000fe400078e0207 */
[C---:B------:R-:W-:Y:S02]  /*1d40*/  IMAD R13, R3.reuse, UR7, R0 ;  /* 0x00000007030d7c24 */ /* 0x040fe4000f8e0200 */
[C---:B------:R-:W-:Y:S01]  /*1d50*/  IMAD R9, R3.reuse, UR5, R6 ;  /* 0x0000000503097c24 */ /* 0x040fe2000f8e0206 */
[----:B----4-:R-:W-:Y:S01]  /*1d60*/  SHF.R.S32.HI R0, RZ, 0x1f, R25 ;  /* 0x0000001fff007819 */ /* 0x010fe20000011419 */
[----:B------:R-:W-:Y:S01]  /*1d70*/  IMAD.WIDE.U32 R4, R3, UR4, R4 ;  /* 0x0000000403047c25 */ /* 0x000fe2000f8e0004 */
[--C-:B------:R-:W-:Y:S01]  /*1d80*/  SHF.R.S32.HI R19, RZ, 0x1f, R18.reuse ;  /* 0x0000001fff137819 */ /* 0x100fe20000011412 */
[----:B------:R-:W-:Y:S01]  /*1d90*/  ULDC.64 UR4, c[0x0][0x300] ;  /* 0x0000c00000047ab9 */ /* 0x000fe20000000a00 */
[----:B------:R-:W-:Y:S01]  /*1da0*/  SEL R0, R0, RZ, !P0 ;  /* 0x000000ff00007207 */ /* 0x000fe20004000000 */
[----:B------:R-:W-:Y:S01]  /*1db0*/  IMAD.IADD R5, R5, 0x1, R9 ;  /* 0x0000000105057824 */ /* 0x000fe200078e0209 */
[----:B------:R-:W-:Y:S01]  /*1dc0*/  SEL R9, R25, RZ, !P0 ;  /* 0x000000ff19097207 */ /* 0x000fe20004000000 */
[----:B------:R-:W1:Y:S02]  /*1dd0*/  S2R R53, SR_TID.X ;  /* 0x0000000000357919 */ /* 0x000e640000002100 */
[----:B------:R-:W-:Y:S01]  /*1de0*/  IMAD R8, R0, UR4, RZ ;  /* 0x0000000400087c24 */ /* 0x000fe2000f8e02ff */
[----:B------:R-:W-:Y:S01]  /*1df0*/  SHF.R.S32.HI R26, RZ, 0x1f, R23 ;  /* 0x0000001fff1a7819 */ /* 0x000fe20000011417 */
[----:B------:R-:W-:-:S04]  /*1e00*/  IMAD.WIDE.U32 R6, R3, UR6, R18 ;  /* 0x0000000603067c25 */ /* 0x000fc8000f8e0012 */
[C---:B------:R-:W-:Y:S02]  /*1e10*/  IMAD R3, R9.reuse, UR5, R8 ;  /* 0x0000000509037c24 */ /* 0x040fe4000f8e0208 */
[----:B------:R-:W-:Y:S01]  /*1e20*/  IMAD.WIDE.U32 R50, R9, UR4, R4 ;  /* 0x0000000409327c25 */ /* 0x000fe2000f8e0004 */
[----:B------:R-:W-:-:S03]  /*1e30*/  ULDC.64 UR4, c[0x0][0x328] ;  /* 0x0000ca0000047ab9 */ /* 0x000fc60000000a00 */
[----:B------:R-:W-:Y:S02]  /*1e40*/  IMAD.IADD R7, R7, 0x1, R13 ;  /* 0x0000000107077824 */ /* 0x000fe400078e020d */
[----:B------:R-:W-:Y:S02]  /*1e50*/  IMAD R8, R0, UR4, RZ ;  /* 0x0000000400087c24 */ /* 0x000fe4000f8e02ff */
[-C--:B------:R-:W-:Y:S02]  /*1e60*/  IMAD R4, R26, R44.reuse, RZ ;  /* 0x0000002c1a047224 */ /* 0x080fe400078e02ff */
[----:B------:R-:W-:Y:S01]  /*1e70*/  IMAD.WIDE.U32 R20, R23, R44, R18 ;  /* 0x0000002c17147225 */ /* 0x000fe200078e0012 */
[----:B------:R-:W-:-:S03]  /*1e80*/  SHF.R.S32.HI R49, RZ, 0x1f, R48 ;  /* 0x0000001fff317819 */ /* 0x000fc60000011430 */
[----:B------:R-:W-:Y:S01]  /*1e90*/  IMAD.WIDE.U32 R46, R9, UR4, R6 ;  /* 0x00000004092e7c25 */ /* 0x000fe2000f8e0006 */
[----:B------:R-:W-:Y:S01]  /*1ea0*/  LOP3.LUT P4, RZ, R31, 0x2, RZ, 0xc0, !PT ;  /* 0x000000021fff7812 */ /* 0x000fe2000788c0ff */
[----:B------:R-:W-:Y:S02]  /*1eb0*/  ULDC UR4, c[0x0][0x2e4] ;  /* 0x0000b90000047ab9 */ /* 0x000fe40000000800 */
[----:B------:R-:W-:Y:S01]  /*1ec0*/  IMAD R25, R9, UR5, R8 ;  /* 0x0000000509197c24 */ /* 0x000fe2000f8e0208 */
[----:B------:R-:W-:Y:S01]  /*1ed0*/  SEL R9, R55, RZ, P2 ;  /* 0x000000ff37097207 */ /* 0x000fe20001000000 */
[----:B------:R-:W-:Y:S02]  /*1ee0*/  IMAD R5, R23, R45, R4 ;  /* 0x0000002d17057224 */ /* 0x000fe400078e0204 */
[----:B------:R-:W-:Y:S01]  /*1ef0*/  IMAD.IADD R0, R51, 0x1, R3 ;  /* 0x0000000133007824 */ /* 0x000fe200078e0203 */
[----:B------:R-:W-:Y:S01]  /*1f00*/  IADD3 R3, P0, R50, R20, RZ ;  /* 0x0000001432037210 */ /* 0x000fe20007f1e0ff */
[----:B------:R-:W-:-:S02]  /*1f10*/  IMAD R4, R26, R38, RZ ;  /* 0x000000261a047224 */ /* 0x000fc400078e02ff */
[----:B------:R-:W-:Y:S01]  /*1f20*/  IMAD.IADD R9, R18, 0x1, R9 ;  /* 0x0000000112097824 */ /* 0x000fe200078e0209 */
[----:B------:R-:W-:Y:S01]  /*1f30*/  IADD3.X R20, R0, R21, R5, P0, !PT ;  /* 0x0000001500147210 */ /* 0x000fe200007fe405 */
[C---:B------:R-:W-:Y:S02]  /*1f40*/  IMAD R13, R23.reuse, R39, R4 ;  /* 0x00000027170d7224 */ /* 0x040fe400078e0204 */
[----:B------:R-:W-:Y:S01]  /*1f50*/  IMAD.WIDE.U32 R42, R23, R38, R18 ;  /* 0x00000026172a7225 */ /* 0x000fe200078e0012 */
[----:B------:R-:W-:-:S03]  /*1f60*/  SHF.R.S32.HI R8, RZ, 0x1f, R9 ;  /* 0x0000001fff087819 */ /* 0x000fc60000011409 */
[----:B------:R-:W-:-:S04]  /*1f70*/  IMAD.WIDE.U32 R4, R23, R38, R48 ;  /* 0x0000002617047225 */ /* 0x000fc800078e0030 */
[-C--:B0-----:R-:W-:Y:S02]  /*1f80*/  IMAD R6, R26, R32.reuse, RZ ;  /* 0x000000201a067224 */ /* 0x081fe400078e02ff */
[----:B------:R-:W-:Y:S02]  /*1f90*/  IMAD.IADD R43, R13, 0x1, R43 ;  /* 0x000000010d2b7824 */ /* 0x000fe400078e022b */
[----:B------:R-:W-:Y:S01]  /*1fa0*/  IMAD.IADD R5, R5, 0x1, R13 ;  /* 0x0000000105057824 */ /* 0x000fe200078e020d */
[----:B-----5:R-:W-:Y:S01]  /*1fb0*/  SHF.R.S32.HI R13, RZ, 0x1f, R28 ;  /* 0x0000001fff0d7819 */ /* 0x020fe2000001141c */
[C---:B------:R-:W-:Y:S01]  /*1fc0*/  IMAD R15, R23.reuse, R33, R6 ;  /* 0x00000021170f7224 */ /* 0x040fe200078e0206 */
[----:B------:R-:W-:Y:S01]  /*1fd0*/  LEA.HI R21, R8, R9, RZ, 0x4 ;  /* 0x0000000908157211 */ /* 0x000fe200078f20ff */
[----:B------:R-:W-:-:S04]  /*1fe0*/  IMAD.WIDE.U32 R36, R23, R32, R18 ;  /* 0x0000002017247225 */ /* 0x000fc800078e0012 */
[----:B------:R-:W-:-:S04]  /*1ff0*/  IMAD.WIDE.U32 R6, R23, R32, R48 ;  /* 0x0000002017067225 */ /* 0x000fc800078e0030 */
[-C--:B--2---:R-:W-:Y:S02]  /*2000*/  IMAD R10, R13, R38.reuse, RZ ;  /* 0x000000260d0a7224 */ /* 0x084fe400078e02ff */
[----:B------:R-:W-:Y:S01]  /*2010*/  IMAD.WIDE.U32 R40, R28, R38, R4 ;  /* 0x000000261c287225 */ /* 0x000fe200078e0004 */
[----:B------:R-:W-:-:S03]  /*2020*/  LOP3.LUT R4, R24, 0x30, R21, 0xf8, !PT ;  /* 0x0000003018047812 */ /* 0x000fc600078ef815 */
[----:B------:R-:W-:Y:S02]  /*2030*/  IMAD.IADD R37, R15, 0x1, R37 ;  /* 0x000000010f257824 */ /* 0x000fe400078e0225 */
[----:B------:R-:W-:Y:S02]  /*2040*/  IMAD.IADD R7, R7, 0x1, R15 ;  /* 0x0000000107077824 */ /* 0x000fe400078e020f */
[----:B------:R-:W-:Y:S01]  /*2050*/  IMAD R13, R13, R32, RZ ;  /* 0x000000200d0d7224 */ /* 0x000fe200078e02ff */
[----:B-1----:R-:W-:Y:S01]  /*2060*/  SHF.R.U32.HI R27, RZ, 0x7, R53 ;  /* 0x00000007ff1b7819 */ /* 0x002fe20000011635 */
[----:B------:R-:W-:Y:S01]  /*2070*/  IMAD R9, R45, 0xa0, RZ ;  /* 0x000000a02d097824 */ /* 0x000fe200078e02ff */
[----:B------:R-:W-:Y:S01]  /*2080*/  IADD3 R52, P0, R23, R52, RZ ;  /* 0x0000003417347210 */ /* 0x000fe20007f1e0ff */
[----:B------:R-:W-:Y:S01]  /*2090*/  IMAD R15, R28, R39, R10 ;  /* 0x000000271c0f7224 */ /* 0x000fe200078e020a */
[----:B------:R-:W-:Y:S01]  /*20a0*/  LOP3.LUT R4, R4, R14, RZ, 0x3c, !PT ;  /* 0x0000000e04047212 */ /* 0x000fe200078e3cff */
[----:B------:R-:W-:Y:S01]  /*20b0*/  IMAD R57, R39, 0xa0, RZ ;  /* 0x000000a027397824 */ /* 0x000fe200078e02ff */
[----:B------:R-:W-:Y:S01]  /*20c0*/  LOP3.LUT R61, R21, 0xfffffff0, RZ, 0xc0, !PT ;  /* 0xfffffff0153d7812 */ /* 0x000fe200078ec0ff */
[----:B------:R-:W-:-:S04]  /*20d0*/  IMAD.WIDE.U32 R42, R28, R38, R42 ;  /* 0x000000261c2a7225 */ /* 0x000fc800078e002a */
[C---:B------:R-:W-:Y:S02]  /*20e0*/  IMAD R13, R28.reuse, R33, R13 ;  /* 0x000000211c0d7224 */ /* 0x040fe400078e020d */
[----:B------:R-:W-:Y:S02]  /*20f0*/  IMAD R5, R33, 0xa0, RZ ;  /* 0x000000a021057824 */ /* 0x000fe400078e02ff */
[----:B------:R-:W-:-:S04]  /*2100*/  IMAD.WIDE.U32 R36, R28, R32, R36 ;  /* 0x000000201c247225 */ /* 0x000fc800078e0024 */
[----:B------:R-:W-:-:S04]  /*2110*/  IMAD.WIDE.U32 R34, R28, R32, R6 ;  /* 0x000000201c227225 */ /* 0x000fc800078e0006 */
[----:B------:R-:W-:Y:S02]  /*2120*/  VIADD R31, R18, 0x20 ;  /* 0x00000020121f7836 */ /* 0x000fe40000000000 */
[----:B------:R-:W-:-:S04]  /*2130*/  IMAD.WIDE.U32 R44, R44, 0xa0, RZ ;  /* 0x000000a02c2c7825 */ /* 0x000fc800078e00ff */
[----:B------:R-:W-:-:S04]  /*2140*/  IMAD.WIDE.U32 R38, R38, 0xa0, RZ ;  /* 0x000000a026267825 */ /* 0x000fc800078e00ff */
[----:B------:R-:W-:Y:S01]  /*2150*/  IMAD.WIDE.U32 R32, R32, 0xa0, RZ ;  /* 0x000000a020207825 */ /* 0x000fe200078e00ff */
[----:B------:R-:W-:Y:S02]  /*2160*/  ISETP.GE.AND P3, PT, R18, UR4, PT ;  /* 0x0000000412007c0c */ /* 0x000fe4000bf66270 */
[----:B------:R-:W-:Y:S01]  /*2170*/  ISETP.GE.AND P2, PT, R31, UR4, PT ;  /* 0x000000041f007c0c */ /* 0x000fe2000bf46270 */
[----:B------:R-:W-:Y:S01]  /*2180*/  VIADD R54, R27, 0x8 ;  /* 0x000000081b367836 */ /* 0x000fe20000000000 */
[----:B------:R-:W-:Y:S01]  /*2190*/  SHF.R.S32.HI R70, RZ, 0x1f, R61 ;  /* 0x0000001fff467819 */ /* 0x000fe2000001143d */
[----:B------:R-:W-:Y:S02]  /*21a0*/  IMAD.SHL.U32 R55, R55, 0x2, RZ ;  /* 0x0000000237377824 */ /* 0x000fe400078e00ff */
[----:B------:R-:W-:Y:S02]  /*21b0*/  IMAD.X R53, R26, 0x1, R11, P0 ;  /* 0x000000011a357824 */ /* 0x000fe400000e060b */
[----:B------:R-:W-:-:S02]  /*21c0*/  IMAD.IADD R56, R45, 0x1, R9 ;  /* 0x000000012d387824 */ /* 0x000fc400078e0209 */
[----:B------:R-:W-:Y:S02]  /*21d0*/  IMAD.IADD R57, R39, 0x1, R57 ;  /* 0x0000000127397824 */ /* 0x000fe400078e0239 */
[----:B------:R-:W-:Y:S02]  /*21e0*/  IMAD.IADD R58, R33, 0x1, R5 ;  /* 0x00000001213a7824 */ /* 0x000fe400078e0205 */
[----:B------:R-:W-:Y:S02]  /*21f0*/  IMAD.IADD R59, R15, 0x1, R43 ;  /* 0x000000010f3b7824 */ /* 0x000fe400078e022b */
[----:B------:R-:W-:Y:S02]  /*2200*/  IMAD.IADD R60, R13, 0x1, R37 ;  /* 0x000000010d3c7824 */ /* 0x000fe400078e0225 */
[----:B------:R-:W-:Y:S02]  /*2210*/  IMAD.IADD R62, R41, 0x1, R15 ;  /* 0x00000001293e7824 */ /* 0x000fe400078e020f */
[----:B------:R-:W-:-:S02]  /*2220*/  IMAD.IADD R63, R35, 0x1, R13 ;  /* 0x00000001233f7824 */ /* 0x000fc400078e020d */
[----:B------:R-:W-:Y:S02]  /*2230*/  IMAD.IADD R72, R47, 0x1, R25 ;  /* 0x000000012f487824 */ /* 0x000fe400078e0219 */
[----:B---3--:R-:W-:-:S07]  /*2240*/  IMAD.IADD R71, R12, 0x1, R4 ;  /* 0x000000010c477824 */ /* 0x008fce00078e0204 */
.L_x_12048:
[----:B-1----:R-:W2:Y:S01]  /*2250*/  LDL R5, [R1+0x20] ;  /* 0x0000200001057983 */ /* 0x002ea20000100800 */
[----:B----4-:R-:W0:Y:S03]  /*2260*/  LDC.64 R64, c[0x0][0x2d8] ;  /* 0x0000b600ff407b82 */ /* 0x010e260000000a00 */
[----:B---3--:R-:W3:Y:S01]  /*2270*/  LDL.LU R4, [R1] ;  /* 0x0000000001047983 */ /* 0x008ee20000300800 */
[----:B------:R-:W-:Y:S01]  /*2280*/  VIADD R67, R2, 0xffffffff ;  /* 0xffffffff02437836 */ /* 0x000fe20000000000 */
[----:B------:R-:W-:Y:S05]  /*2290*/  YIELD ;  /* 0x0000000000007946 */ /* 0x000fea0003800000 */
[----:B------:R-:W1:Y:S01]  /*22a0*/  LDC R27, c[0x0][0x3d4] ;  /* 0x0000f500ff1b7b82 */ /* 0x000e620000000800 */
[----:B------:R-:W-:Y:S01]  /*22b0*/  ISETP.GT.AND P5, PT, R67, R29, PT ;  /* 0x0000001d4300720c */ /* 0x000fe20003fa4270 */
[-C--:B------:R-:W-:Y:S01]  /*22c0*/  IMAD R7, R56, R67.reuse, RZ ;  /* 0x0000004338077224 */ /* 0x080fe200078e02ff */
[----:B------:R-:W-:Y:S01]  /*22d0*/  SHF.R.S32.HI R69, RZ, 0x1f, R67 ;  /* 0x0000001fff457819 */ /* 0x000fe20000011443 */
[----:B------:R-:W-:Y:S01]  /*22e0*/  IMAD.WIDE.U32 R14, R44, R67, RZ ;  /* 0x000000432c0e7225 */ /* 0x000fe200078e00ff */
[----:B------:R-:W-:Y:S03]  /*22f0*/  BSSY B0, `(.L_x_12019) ;  /* 0x0000271000007945 */ /* 0x000fe60003800000 */
[----:B------:R-:W-:-:S02]  /*2300*/  IMAD R7, R69, R44, R7 ;  /* 0x0000002c45077224 */ /* 0x000fc400078e0207 */
[----:B------:R-:W-:Y:S02]  /*2310*/  IMAD.MOV.U32 R2, RZ, RZ, R67 ;  /* 0x000000ffff027224 */ /* 0x000fe400078e0043 */
[----:B------:R-:W-:Y:S01]  /*2320*/  IMAD.IADD R79, R15, 0x1, R7 ;  /* 0x000000010f4f7824 */ /* 0x000fe200078e0207 */
[----:B0-----:R-:W-:-:S04]  /*2330*/  IADD3 R12, P0, P1, R14, R64, R3 ;  /* 0x000000400e0c7210 */ /* 0x001fc8000791e003 */
[----:B------:R-:W-:Y:S02]  /*2340*/  IADD3.X R13, R79, R65, R20, P0, P1 ;  /* 0x000000414f0d7210 */ /* 0x000fe400007e2414 */
[----:B-1----:R-:W-:Y:S01]  /*2350*/  ISETP.GE.AND P0, PT, R27, 0x1, PT ;  /* 0x000000011b00780c */ /* 0x002fe20003f06270 */
[----:B--2---:R-:W-:Y:S01]  /*2360*/  IMAD R5, R17, 0x2800, R5 ;  /* 0x0000280011057824 */ /* 0x004fe200078e0205 */
[----:B---3--:R-:W-:-:S03]  /*2370*/  LOP3.LUT R4, R4, 0xfffffffd, RZ, 0xc0, !PT ;  /* 0xfffffffd04047812 */ /* 0x008fc600078ec0ff */
[C---:B------:R-:W-:Y:S02]  /*2380*/  VIADD R73, R5.reuse, 0x20 ;  /* 0x0000002005497836 */ /* 0x040fe40000000000 */
[----:B------:R-:W-:Y:S01]  /*2390*/  @P4 VIADD R73, R5, 0xffffffe0 ;  /* 0xffffffe005494836 */ /* 0x000fe20000000000 */
[----:B------:R-:W-:Y:S01]  /*23a0*/  @P5 LOP3.LUT R4, R4, 0x2, RZ, 0xfc, !PT ;  /* 0x0000000204045812 */ /* 0x000fe200078efcff */
[C---:B------:R-:W-:Y:S02]  /*23b0*/  IMAD.IADD R74, R16.reuse, 0x1, R5 ;  /* 0x00000001104a7824 */ /* 0x040fe400078e0205 */
[----:B------:R-:W-:Y:S02]  /*23c0*/  IMAD.IADD R73, R16, 0x1, R73 ;  /* 0x0000000110497824 */ /* 0x000fe400078e0249 */
[----:B------:R0:W-:Y:S01]  /*23d0*/  STL [R1], R4 ;  /* 0x0000000401007387 */ /* 0x0001e20000100800 */
[----:B------:R-:W-:Y:S05]  /*23e0*/  @!P0 BRA `(.L_x_12020) ;  /* 0x0000002400388947 */ /* 0x000fea0003800000 */
[----:B------:R-:W-:Y:S01]  /*23f0*/  ULDC.U8 UR4, c[0x0][0x3f0] ;  /* 0x0000fc0000047ab9 */ /* 0x000fe20000000000 */
[-C--:B------:R-:W-:Y:S01]  /*2400*/  IMAD R7, R57, R67.reuse, RZ ;  /* 0x0000004339077224 */ /* 0x080fe200078e02ff */
[----:B------:R-:W-:Y:S01]  /*2410*/  ISETP.NE.AND P0, PT, RZ, UR4, PT ;  /* 0x00000004ff007c0c */ /* 0x000fe2000bf05270 */
[----:B0-----:R-:W-:-:S04]  /*2420*/  IMAD.WIDE.U32 R4, R38, R67, RZ ;  /* 0x0000004326047225 */ /* 0x001fc800078e00ff */
        /* <DEDUP_REMOVED lines=32> */
.L_x_12023:
[----:B------:R-:W-:Y:S05]  /*2630*/  BSYNC B1 ;  /* 0x0000000000017941 */ /* 0x000fea0003800000 */
.L_x_12022:
        /* <DEDUP_REMOVED lines=8> */
.L_x_12024:
[----:B------:R-:W2:Y:S01]  /*26c0*/  LDL R4, [R1+0x8] ;  /* 0x0000080001047983 */ /* 0x000ea20000100800 */
[----:B------:R-:W-:Y:S01]  /*26d0*/  IMAD R75, R17, 0x8, R16 ;  /* 0x00000008114b7824 */ /* 0x000fe200078e0210 */
[----:B------:R-:W-:Y:S01]  /*26e0*/  BSSY B1, `(.L_x_12025) ;  /* 0x0000004000017945 */ /* 0x000fe20003800000 */
[----:B--2---:R-:W-:-:S04]  /*26f0*/  SHF.L.U32 R76, R4, 0x1f, RZ ;  /* 0x0000001f044c7819 */ /* 0x004fc800000006ff */
[----:B------:R-:W0:Y:S02]  /*2700*/  SYNCS.PHASECHK.TRANS64.TRYWAIT P5, [R75+URZ+0x13290], R76 ;  /* 0x0132904c4b0075a7 */ /* 0x000e2400080a017f */
[----:B0-----:R-:W-:Y:S05]  /*2710*/  @!P5 BRA `(.L_x_12026) ;  /* 0x0000015c0018d947 */ /* 0x001fea0003800000 */
.L_x_12259:
[----:B------:R-:W-:Y:S05]  /*2720*/  BSYNC B1 ;  /* 0x0000000000017941 */ /* 0x000fea0003800000 */
.L_x_12025:
        /* <DEDUP_REMOVED lines=22> */
[----:B------:R-:W-:Y:S01]  /*2890*/  LOP3.LUT R67, R65, 0xff00, R24, 0xf8, !PT ;  /* 0x0000ff0041437812 */ /* 0x000fe200078ef818 */
[----:B------:R-:W-:Y:S01]  /*28a0*/  IMAD.U32 R24, R68, 0x10000, RZ ;  /* 0x0001000044187824 */ /* 0x000fe200078e00ff */
        /* <DEDUP_REMOVED lines=62> */
[C---:B------:R-:W-:Y:S01]  /*2c90*/  FMUL.FTZ R65, R25.reuse, R79 ;  /* 0x0000004f19417220 */ /* 0x040fe20000410000 */
        /* <DEDUP_REMOVED lines=27> */
.L_x_12031:
[----:B------:R-:W-:Y:S05]  /*2e50*/  BSYNC B2 ;  /* 0x0000000000027941 */ /* 0x000fea0003800000 */
.L_x_12030:
[----:B--2---:R1:W-:Y:S02]  /*2e60*/  STG.E.128 desc[UR40][R12.64], R4 ;  /* 0x000000040c007986 */ /* 0x0043e4000c101d28 */
.L_x_12029:
[----:B------:R-:W-:Y:S05]  /*2e70*/  BSYNC B1 ;  /* 0x0000000000017941 */ /* 0x000fea0003800000 */
.L_x_12028:
        /* <DEDUP_REMOVED lines=117> */
.L_x_12033:
[----:B------:R-:W-:Y:S05]  /*35d0*/  BSYNC B1 ;  /* 0x0000000000017941 */ /* 0x000fea0003800000 */
.L_x_12032:
[----:B-1----:R1:W-:Y:S01]  /*35e0*/  STG.E.128 desc[UR40][R12.64+0x20], R4 ;  /* 0x000020040c007986 */ /* 0x0023e2000c101d28 */
[----:B------:R-:W-:Y:S05]  /*35f0*/  BRA `(.L_x_12027) ;  /* 0x0000001400007947 */ /* 0x000fea0003800000 */
.L_x_12021:
[----:B------:R-:W-:Y:S01]  /*3600*/  IMAD R5, R2, -0xa0, R30 ;  /* 0xffffff6002057824 */ /* 0x000fe200078e021e */
[----:B------:R-:W2:Y:S04]  /*3610*/  LDL.LU R68, [R1] ;  /* 0x0000000001447983 */ /* 0x000ea80000300800 */
[----:B------:R-:W-:Y:S01]  /*3620*/  VIMNMX R6, R5, 0xa0, PT ;  /* 0x000000a005067848 */ /* 0x000fe20003fe0100 */
[----:B------:R-:W3:Y:S01]  /*3630*/  LDL R66, [R1+0x4] ;  /* 0x0000040001427983 */ /* 0x000ee20000100800 */
[----:B------:R-:W-:Y:S02]  /*3640*/  CS2R R8, SRZ ;  /* 0x0000000000087805 */ /* 0x000fe4000001ff00 */
[----:B------:R-:W-:Y:S02]  /*3650*/  CS2R R10, SRZ ;  /* 0x00000000000a7805 */ /* 0x000fe4000001ff00 */
        /* <DEDUP_REMOVED lines=15> */
[----:B------:R-:W4:Y:S05]  /*3750*/  @!P0 LDG.E.128 R8, desc[UR40][R24.64] ;  /* 0x0000002818088981 */ /* 0x000f2a000c1e1d00 */
[----:B------:R-:W5:Y:S01]  /*3760*/  @!P0 LDG.E.128 R4, desc[UR40][R12.64] ;  /* 0x000000280c048981 */ /* 0x000f62000c1e1d00 */
[----:B------:R-:W-:-:S02]  /*3770*/  ISETP.GE.AND P0, PT, R18, R27, PT ;  /* 0x0000001b1200720c */ /* 0x000fc40003f06270 */
[----:B--2---:R-:W-:-:S11]  /*3780*/  LOP3.LUT R68, R68, 0xfffffffe, RZ, 0xc0, !PT ;  /* 0xfffffffe44447812 */ /* 0x004fd600078ec0ff */
[----:B------:R-:W-:-:S05]  /*3790*/  @P0 LOP3.LUT R68, R68, 0x1, RZ, 0xfc, !PT ;  /* 0x0000000144440812 */ /* 0x000fca00078efcff */
[----:B------:R0:W-:Y:S01]  /*37a0*/  STL [R1], R68 ;  /* 0x0000004401007387 */ /* 0x0001e20000100800 */
[----:B---3--:R-:W-:Y:S01]  /*37b0*/  ISETP.NE.AND P0, PT, R66, 0x3, PT ;  /* 0x000000034200780c */ /* 0x008fe20003f05270 */
[----:B----4-:R-:W-:Y:S02]  /*37c0*/  IMAD.MOV.U32 R83, RZ, RZ, R8 ;  /* 0x000000ffff537224 */ /* 0x010fe400078e0008 */
[----:B------:R-:W-:Y:S02]  /*37d0*/  IMAD.MOV.U32 R78, RZ, RZ, R10 ;  /* 0x000000ffff4e7224 */ /* 0x000fe400078e000a */
[----:B-----5:R-:W-:Y:S02]  /*37e0*/  IMAD.MOV.U32 R82, RZ, RZ, R4 ;  /* 0x000000ffff527224 */ /* 0x020fe400078e0004 */
[----:B------:R-:W-:-:S06]  /*37f0*/  IMAD.MOV.U32 R80, RZ, RZ, R6 ;  /* 0x000000ffff507224 */ /* 0x000fcc00078e0006 */
[----:B0-----:R-:W-:Y:S05]  /*3800*/  @!P0 BRA `(.L_x_12034) ;  /* 0x0000000000048947 */ /* 0x001fea0003800000 */
[----:B------:R-:W-:Y:S01]  /*3810*/  BPT.TRAP 0x1 ;  /* 0x000000040000795c */ /* 0x000fe20000300000 */
.L_x_12034:
[----:B------:R-:W2:Y:S01]  /*3820*/  LDL R12, [R1+0x8] ;  /* 0x00000800010c7983 */ /* 0x000ea20000100800 */
[----:B------:R-:W-:Y:S01]  /*3830*/  IMAD R75, R17, 0x8, R16 ;  /* 0x00000008114b7824 */ /* 0x000fe200078e0210 */
[----:B------:R-:W0:Y:S01]  /*3840*/  LDC R77, c[0x0][0x2e4] ;  /* 0x0000b900ff4d7b82 */ /* 0x000e220000000800 */
[----:B------:R-:W-:Y:S01]  /*3850*/  BSSY B1, `(.L_x_12035) ;  /* 0x0000004000017945 */ /* 0x000fe20003800000 */
[----:B--2---:R-:W-:-:S04]  /*3860*/  SHF.L.U32 R76, R12, 0x1f, RZ ;  /* 0x0000001f0c4c7819 */ /* 0x004fc800000006ff */
[----:B------:R-:W1:Y:S02]  /*3870*/  SYNCS.PHASECHK.TRANS64.TRYWAIT P5, [R75+URZ+0x13290], R76 ;  /* 0x0132904c4b0075a7 */ /* 0x000e6400080a017f */
[----:B01----:R-:W-:Y:S05]  /*3880*/  @!P5 BRA `(.L_x_12036) ;  /* 0x0000014800d0d947 */ /* 0x003fea0003800000 */
.L_x_12260:
[----:B------:R-:W-:Y:S05]  /*3890*/  BSYNC B1 ;  /* 0x0000000000017941 */ /* 0x000fea0003800000 */
.L_x_12035:
[----:B------:R-:W-:Y:S01]  /*38a0*/  ISETP.GE.OR P5, PT, R18, R77, P1 ;  /* 0x0000004d1200720c */ /* 0x000fe20000fa6670 */
        /* <DEDUP_REMOVED lines=8> */
[----:B------:R-:W2:Y:S04]  /*3930*/  LDL R13, [R1] ;  /* 0x00000000010d7983 */ /* 0x000ea80000100800 */
[----:B------:R-:W3:Y:S04]  /*3940*/  LDL R26, [R1+0x2c] ;  /* 0x00002c00011a7983 */ /* 0x000ee80000100800 */
[----:B------:R-:W4:Y:S04]  /*3950*/  LDL R25, [R1+0x38] ;  /* 0x0000380001197983 */ /* 0x000f280000100800 */
[----:B------:R-:W5:Y:S01]  /*3960*/  LDL R24, [R1+0x3c] ;  /* 0x00003c0001187983 */ /* 0x000f620000100800 */
[----:B------:R-:W-:Y:S01]  /*3970*/  IMAD.IADD R79, R79, 0x1, R67 ;  /* 0x000000014f4f7824 */ /* 0x000fe200078e0243 */
[----:B------:R-:W-:Y:S01]  /*3980*/  IADD3 R69, P5, P6, R50, R66, R61 ;  /* 0x0000004232457210 */ /* 0x000fe20007ebe03d */
[----:B------:R-:W-:Y:S03]  /*3990*/  BSSY B1, `(.L_x_12037) ;  /* 0x00000e9000017945 */ /* 0x000fe60003800000 */
[----:B------:R-:W-:-:S02]  /*39a0*/  IADD3.X R12, R0, R79, R70, P5, P6 ;  /* 0x0000004f000c7210 */ /* 0x000fc40002fec446 */
[----:B------:R-:W-:-:S05]  /*39b0*/  IADD3 R68, P5, R69, R64, RZ ;  /* 0x0000004045447210 */ /* 0x000fca0007fbe0ff */
[----:B------:R-:W-:Y:S02]  /*39c0*/  IMAD.X R69, R12, 0x1, R65, P5 ;  /* 0x000000010c457824 */ /* 0x000fe400028e0641 */
[----:B------:R-:W-:Y:S01]  /*39d0*/  IMAD.IADD R12, R77, 0x1, -R55 ;  /* 0x000000014d0c7824 */ /* 0x000fe200078e0a37 */
[C---:B--2---:R-:W-:Y:S02]  /*39e0*/  LOP3.LUT P5, RZ, R13.reuse, 0x4, RZ, 0xc0, !PT ;  /* 0x000000040dff7812 */ /* 0x044fe400078ac0ff */
[----:B------:R-:W-:Y:S02]  /*39f0*/  LOP3.LUT P6, RZ, R13, 0x1, RZ, 0xc0, !PT ;  /* 0x000000010dff7812 */ /* 0x000fe400078cc0ff */
[----:B------:R-:W-:-:S04]  /*3a00*/  SEL R12, R55, R12, !P5 ;  /* 0x0000000c370c7207 */ /* 0x000fc80006800000 */
[----:B------:R-:W-:-:S04]  /*3a10*/  SHF.R.S32.HI R13, RZ, 0x1f, R12 ;  /* 0x0000001fff0d7819 */ /* 0x000fc8000001140c */
[----:B------:R-:W-:-:S04]  /*3a20*/  LEA.HI R13, R13, R12, RZ, 0x5 ;  /* 0x0000000c0d0d7211 */ /* 0x000fc800078f28ff */
[----:B------:R-:W-:Y:S01]  /*3a30*/  SHF.R.S32.HI R12, RZ, 0x5, R13 ;  /* 0x00000005ff0c7819 */ /* 0x000fe2000001140d */
[----:B------:R-:W-:-:S03]  /*3a40*/  IMAD R13, R17, 0x2800, R71 ;  /* 0x00002800110d7824 */ /* 0x000fc600078e0247 */
[----:B------:R-:W-:Y:S01]  /*3a50*/  LEA.HI.SX32 R12, R21, R12, 0x1c ;  /* 0x0000000c150c7211 */ /* 0x000fe200078fe2ff */
[----:B------:R-:W-:-:S04]  /*3a60*/  IMAD.IADD R13, R16, 0x1, R13 ;  /* 0x00000001100d7824 */ /* 0x000fc800078e020d */
[----:B------:R-:W-:-:S05]  /*3a70*/  IMAD.SHL.U32 R81, R12, 0x10, RZ ;  /* 0x000000100c517824 */ /* 0x000fca00078e00ff */
[----:B---3--:R-:W-:-:S04]  /*3a80*/  LOP3.LUT R12, R26, 0x30, R81, 0xf8, !PT ;  /* 0x000000301a0c7812 */ /* 0x008fc800078ef851 */
[----:B----4-:R-:W-:-:S05]  /*3a90*/  LOP3.LUT R12, R12, R25, RZ, 0x3c, !PT ;  /* 0x000000190c0c7212 */ /* 0x010fca00078e3cff */
[----:B-----5:R-:W-:-:S04]  /*3aa0*/  IMAD.IADD R12, R24, 0x1, R12 ;  /* 0x00000001180c7824 */ /* 0x020fc800078e020c */
        /* <DEDUP_REMOVED lines=14> */
[--C-:B------:R-:W-:Y:S01]  /*3b90*/  SHF.R.U32.HI R88, RZ, 0x8, R7.reuse ;  /* 0x00000008ff587819 */ /* 0x100fe20000011607 */
[----:B------:R-:W-:Y:S01]  /*3ba0*/  IMAD.SHL.U32 R85, R85, 0x100, RZ ;  /* 0x0000010055557824 */ /* 0x000fe200078e00ff */
[----:B------:R-:W-:Y:S01]  /*3bb0*/  PRMT R4, R93, 0x654, R4 ;  /* 0x000006545d047816 */ /* 0x000fe20000000004 */
[----:B------:R-:W-:Y:S01]  /*3bc0*/  IMAD.U32 R5, R5, 0x10000, RZ ;  /* 0x0001000005057824 */ /* 0x000fe200078e00ff */
[----:B------:R-:W-:Y:S02]  /*3bd0*/  SHF.R.U32.HI R91, RZ, 0x18, R7 ;  /* 0x00000018ff5b7819 */ /* 0x000fe40000011607 */
[----:B------:R-:W-:-:S02]  /*3be0*/  LOP3.LUT R6, R7, 0xff, RZ, 0xc0, !PT ;  /* 0x000000ff07067812 */ /* 0x000fc400078ec0ff */
[----:B------:R-:W-:Y:S02]  /*3bf0*/  SHF.R.U32.HI R86, RZ, 0x10, R7 ;  /* 0x00000010ff567819 */ /* 0x000fe40000011607 */
[--C-:B------:R-:W-:Y:S02]  /*3c00*/  SHF.R.U32.HI R87, RZ, 0x8, R11.reuse ;  /* 0x00000008ff577819 */ /* 0x100fe4000001160b */
[----:B------:R-:W-:Y:S02]  /*3c10*/  LOP3.LUT R84, R11, 0xff0000ff, RZ, 0xc0, !PT ;  /* 0xff0000ff0b547812 */ /* 0x000fe400078ec0ff */
[----:B------:R-:W-:Y:S01]  /*3c20*/  SHF.R.U32.HI R7, RZ, 0x10, R11 ;  /* 0x00000010ff077819 */ /* 0x000fe2000001160b */
[----:B------:R-:W-:Y:S01]  /*3c30*/  IMAD.SHL.U32 R11, R88, 0x100, RZ ;  /* 0x00000100580b7824 */ /* 0x000fe200078e00ff */
[----:B------:R-:W-:Y:S01]  /*3c40*/  LOP3.LUT R4, R4, 0xff00, R9, 0xf8, !PT ;  /* 0x0000ff0004047812 */ /* 0x000fe200078ef809 */
[----:B------:R-:W-:Y:S01]  /*3c50*/  IMAD.U32 R9, R90, 0x10000, RZ ;  /* 0x000100005a097824 */ /* 0x000fe200078e00ff */
[----:B------:R-:W-:Y:S01]  /*3c60*/  PRMT R6, R91, 0x654, R6 ;  /* 0x000006545b067816 */ /* 0x000fe20000000006 */
[----:B------:R-:W-:Y:S01]  /*3c70*/  IMAD.SHL.U32 R87, R87, 0x100, RZ ;  /* 0x0000010057577824 */ /* 0x000fe200078e00ff */
[----:B------:R-:W-:Y:S01]  /*3c80*/  PRMT R10, R89, 0x654, R8 ;  /* 0x00000654590a7816 */ /* 0x000fe20000000008 */
[----:B------:R-:W-:Y:S01]  /*3c90*/  IMAD.U32 R90, R7, 0x10000, RZ ;  /* 0x00010000075a7824 */ /* 0x000fe200078e00ff */
[----:B------:R-:W-:-:S02]  /*3ca0*/  LOP3.LUT R8, R6, 0xff00, R11, 0xf8, !PT ;  /* 0x0000ff0006087812 */ /* 0x000fc400078ef80b */
[----:B------:R-:W-:Y:S01]  /*3cb0*/  LOP3.LUT R6, R4, 0xff0000, R9, 0xf8, !PT ;  /* 0x00ff000004067812 */ /* 0x000fe200078ef809 */
[----:B------:R-:W-:Y:S01]  /*3cc0*/  IMAD.U32 R9, R86, 0x10000, RZ ;  /* 0x0001000056097824 */ /* 0x000fe200078e00ff */
        /* <DEDUP_REMOVED lines=24> */
[--C-:B------:R-:W-:Y:S01]  /*3e50*/  HADD2.F32 R88, -RZ, R87.reuse.H0_H0 ;  /* 0x20000057ff587230 */ /* 0x100fe20000004100 */
[----:B------:R-:W-:Y:S01]  /*3e60*/  F2FP.F16.E4M3.UNPACK_B R82, R12 ;  /* 0x0000000cff52723e */ /* 0x000fe200020006ff */
[----:B------:R-:W-:-:S02]  /*3e70*/  HADD2.F32 R87, -RZ, R87.H1_H1 ;  /* 0x30000057ff577230 */ /* 0x000fc40000004100 */
[-C--:B------:R-:W-:Y:S01]  /*3e80*/  FMUL.FTZ R11, R84, R89.reuse ;  /* 0x00000059540b7220 */ /* 0x080fe20000410000 */
[C---:B------:R-:W-:Y:S01]  /*3e90*/  FMUL.FTZ R89, R10.reuse, R89 ;  /* 0x000000590a597220 */ /* 0x040fe20000410000 */
[----:B------:R-:W-:Y:S02]  /*3ea0*/  HADD2.F32 R83, -RZ, R24.H0_H0 ;  /* 0x20000018ff537230 */ /* 0x000fe40000004100 */
[----:B------:R-:W-:Y:S02]  /*3eb0*/  HADD2.F32 R12, -RZ, R82.H0_H0 ;  /* 0x20000052ff0c7230 */ /* 0x000fe40000004100 */
[-C--:B------:R-:W-:Y:S01]  /*3ec0*/  FFMA.FTZ R11, R10, R85.reuse, -R11 ;  /* 0x000000550a0b7223 */ /* 0x080fe2000001080b */
[----:B------:R-:W-:Y:S01]  /*3ed0*/  FFMA.FTZ R10, R84, R85, R89 ;  /* 0x00000055540a7223 */ /* 0x000fe20000010059 */
[----:B------:R-:W-:Y:S02]  /*3ee0*/  HADD2.F32 R84, -RZ, R86.H0_H0 ;  /* 0x20000056ff547230 */ /* 0x000fe40000004100 */
[CC--:B------:R-:W-:Y:S01]  /*3ef0*/  FMUL.FTZ R89, R83.reuse, R88.reuse ;  /* 0x0000005853597220 */ /* 0x0c0fe20000410000 */
[----:B------:R-:W-:Y:S01]  /*3f00*/  FMUL.FTZ R88, R12, R88 ;  /* 0x000000580c587220 */ /* 0x000fe20000410000 */
[----:B------:R-:W-:Y:S01]  /*3f10*/  HADD2.F32 R85, -RZ, R24.H1_H1 ;  /* 0x30000018ff557230 */ /* 0x000fe20000004100 */
[----:B------:R-:W-:Y:S01]  /*3f20*/  F2FP.SATFINITE.E4M3.F32.PACK_AB_MERGE_C R9, R10, R9, RZ ;  /* 0x000000090a09723e */ /* 0x000fe200048070ff */
[-C--:B------:R-:W-:Y:S01]  /*3f30*/  FFMA.FTZ R12, R12, R84.reuse, -R89 ;  /* 0x000000540c0c7223 */ /* 0x080fe20000010859 */
[----:B------:R-:W-:Y:S01]  /*3f40*/  FFMA.FTZ R24, R83, R84, R88 ;  /* 0x0000005453187223 */ /* 0x000fe20000010058 */
[----:B------:R-:W-:-:S02]  /*3f50*/  HADD2.F32 R82, -RZ, R82.H1_H1 ;  /* 0x30000052ff527230 */ /* 0x000fc40000004100 */
[-C--:B------:R-:W-:Y:S01]  /*3f60*/  FMUL.FTZ R83, R85, R87.reuse ;  /* 0x0000005755537220 */ /* 0x080fe20000410000 */
[----:B------:R-:W-:Y:S01]  /*3f70*/  HADD2.F32 R84, -RZ, R86.H1_H1 ;  /* 0x30000056ff547230 */ /* 0x000fe20000004100 */
[----:B------:R-:W-:Y:S02]  /*3f80*/  F2FP.F16.E4M3.UNPACK_B R89, R78.H1 ;  /* 0x0000004eff59723e */ /* 0x000fe400030006ff */
[----:B------:R-:W-:Y:S01]  /*3f90*/  F2FP.F16.E4M3.UNPACK_B R86, R26.H1 ;  /* 0x0000001aff56723e */ /* 0x000fe200030006ff */
[C---:B------:R-:W-:Y:S01]  /*3fa0*/  FMUL.FTZ R92, R82.reuse, R87 ;  /* 0x00000057525c7220 */ /* 0x040fe20000410000 */
        /* <DEDUP_REMOVED lines=11> */
[----:B------:R-:W-:Y:S01]  /*4060*/  F2FP.SATFINITE.E4M3.F32.PACK_AB_MERGE_C R8, R11, R8, RZ ;  /* 0x000000080b08723e */ /* 0x000fe200048070ff */
        /* <DEDUP_REMOVED lines=8> */
[----:B------:R-:W-:Y:S01]  /*40f0*/  F2FP.F16.E4M3.UNPACK_B R78, R26 ;  /* 0x0000001aff4e723e */ /* 0x000fe200020006ff */
[-C--:B------:R-:W-:Y:S01]  /*4100*/  FFMA.FTZ R99, R82, R91.reuse, -R95 ;  /* 0x0000005b52637223 */ /* 0x080fe2000001085f */
[----:B------:R-:W-:Y:S01]  /*4110*/  F2FP.F16.E4M3.UNPACK_B R82, R80 ;  /* 0x00000050ff52723e */ /* 0x000fe200020006ff */
[----:B------:R-:W-:Y:S01]  /*4120*/  FFMA.FTZ R101, R86, R91, R93 ;  /* 0x0000005b56657223 */ /* 0x000fe2000001005d */
[----:B------:R-:W-:-:S02]  /*4130*/  HADD2.F32 R91, -RZ, R84.H0_H0 ;  /* 0x20000054ff5b7230 */ /* 0x000fc40000004100 */
[----:B------:R-:W-:Y:S01]  /*4140*/  FFMA.FTZ R92, R87, R89, R92 ;  /* 0x00000059575c7223 */ /* 0x000fe2000001005c */
[----:B------:R-:W-:Y:S01]  /*4150*/  HADD2.F32 R80, -RZ, R78.H0_H0 ;  /* 0x2000004eff507230 */ /* 0x000fe20000004100 */
[----:B------:R-:W-:Y:S01]  /*4160*/  F2FP.F16.E4M3.UNPACK_B R10, R25 ;  /* 0x00000019ff0a723e */ /* 0x000fe200020006ff */
[----:B------:R-:W-:Y:S01]  /*4170*/  HADD2.F32 R93, -RZ, R84.H1_H1 ;  /* 0x30000054ff5d7230 */ /* 0x000fe20000004100 */
[----:B------:R-:W-:Y:S01]  /*4180*/  F2FP.F16.E4M3.UNPACK_B R11, R7 ;  /* 0x00000007ff0b723e */ /* 0x000fe200020006ff */
[----:B------:R-:W-:Y:S02]  /*4190*/  HADD2.F32 R26, -RZ, R14.H0_H0 ;  /* 0x2000000eff1a7230 */ /* 0x000fe40000004100 */
[----:B------:R-:W-:Y:S01]  /*41a0*/  FMUL.FTZ R95, R80, R91 ;  /* 0x0000005b505f7220 */ /* 0x000fe20000410000 */
[----:B------:R-:W-:Y:S01]  /*41b0*/  HADD2.F32 R78, -RZ, R78.H1_H1 ;  /* 0x3000004eff4e7230 */ /* 0x000fe20000004100 */
[----:B------:R-:W-:Y:S01]  /*41c0*/  F2FP.SATFINITE.E4M3.F32.PACK_AB_MERGE_C R24, R85, R24, R9 ;  /* 0x000000185518723e */ /* 0x000fe20004807009 */
[----:B------:R-:W-:-:S02]  /*41d0*/  HADD2.F32 R14, -RZ, R14.H1_H1 ;  /* 0x3000000eff0e7230 */ /* 0x000fc40000004100 */
        /* <DEDUP_REMOVED lines=32> */
[----:B------:R-:W-:Y:S02]  /*43e0*/  HADD2.F32 R7, -RZ, R13.H0_H0 ;  /* 0x2000000dff077230 */ /* 0x000fe40000004100 */
[----:B------:R-:W-:Y:S01]  /*43f0*/  FFMA.FTZ R14, R14, R89, -R97 ;  /* 0x000000590e0e7223 */ /* 0x000fe20000010861 */
[----:B------:R-:W-:Y:S01]  /*4400*/  HADD2.F32 R83, -RZ, R82.H0_H0 ;  /* 0x20000052ff537230 */ /* 0x000fe20000004100 */
[-C--:B------:R-:W-:Y:S01]  /*4410*/  F2FP.F16.E4M3.UNPACK_B R89, R5.reuse.H1 ;  /* 0x00000005ff59723e */ /* 0x080fe200030006ff */
[----:B------:R-:W-:Y:S01]  /*4420*/  HADD2.F32 R80, -RZ, R25.H1_H1 ;  /* 0x30000019ff507230 */ /* 0x000fe20000004100 */
[----:B------:R-:W-:Y:S01]  /*4430*/  F2FP.F16.E4M3.UNPACK_B R88, R5 ;  /* 0x00000005ff58723e */ /* 0x000fe200020006ff */
[----:B------:R-:W-:-:S02]  /*4440*/  HADD2.F32 R25, -RZ, R6.H0_H0 ;  /* 0x20000006ff197230 */ /* 0x000fc40000004100 */
[CC--:B------:R-:W-:Y:S01]  /*4450*/  FMUL.FTZ R84, R78.reuse, R83.reuse ;  /* 0x000000534e547220 */ /* 0x0c0fe20000410000 */
[----:B------:R-:W-:Y:S02]  /*4460*/  HADD2.F32 R13, -RZ, R13.H1_H1 ;  /* 0x3000000dff0d7230 */ /* 0x000fe40000004100 */
[C---:B------:R-:W-:Y:S01]  /*4470*/  FMUL.FTZ R85, R7.reuse, R83 ;  /* 0x0000005307557220 */ /* 0x040fe20000410000 */
[----:B------:R-:W-:Y:S01]  /*4480*/  HADD2.F32 R82, -RZ, R82.H1_H1 ;  /* 0x30000052ff527230 */ /* 0x000fe20000004100 */
[----:B------:R-:W-:Y:S01]  /*4490*/  F2FP.F16.E4M3.UNPACK_B R5, R4 ;  /* 0x00000004ff05723e */ /* 0x000fe200020006ff */
[----:B------:R-:W-:Y:S02]  /*44a0*/  HADD2.F32 R83, -RZ, R6.H1_H1 ;  /* 0x30000006ff537230 */ /* 0x000fe40000004100 */
[-C--:B------:R-:W-:Y:S01]  /*44b0*/  FFMA.FTZ R6, R7, R25.reuse, -R84 ;  /* 0x0000001907067223 */ /* 0x080fe20000010854 */
[----:B------:R-:W-:Y:S01]  /*44c0*/  FFMA.FTZ R7, R78, R25, R85 ;  /* 0x000000194e077223 */ /* 0x000fe20000010055 */
[-C--:B------:R-:W-:Y:S01]  /*44d0*/  FMUL.FTZ R86, R80, R82.reuse ;  /* 0x0000005250567220 */ /* 0x080fe20000410000 */
[----:B------:R-:W-:Y:S01]  /*44e0*/  FMUL.FTZ R85, R13, R82 ;  /* 0x000000520d557220 */ /* 0x000fe20000410000 */
[----:B------:R-:W-:Y:S01]  /*44f0*/  F2FP.F16.E4M3.UNPACK_B R25, R15 ;  /* 0x0000000fff19723e */ /* 0x000fe200020006ff */
[----:B------:R-:W-:-:S02]  /*4500*/  HADD2.F32 R91, -RZ, R89.H0_H0 ;  /* 0x20000059ff5b7230 */ /* 0x000fc40000004100 */
[-C--:B------:R-:W-:Y:S01]  /*4510*/  FFMA.FTZ R13, R13, R83.reuse, -R86 ;  /* 0x000000530d0d7223 */ /* 0x080fe20000010856 */
[----:B------:R-:W-:Y:S01]  /*4520*/  FFMA.FTZ R78, R80, R83, R85 ;  /* 0x00000053504e7223 */ /* 0x000fe20000010055 */
[----:B------:R-:W-:Y:S01]  /*4530*/  F2FP.F16.E4M3.UNPACK_B R83, R27.H1 ;  /* 0x0000001bff53723e */ /* 0x000fe200030006ff */
[--C-:B------:R-:W-:Y:S01]  /*4540*/  HADD2.F32 R86, -RZ, R5.reuse.H0_H0 ;  /* 0x20000005ff567230 */ /* 0x100fe20000004100 */
[----:B------:R-:W-:Y:S01]  /*4550*/  F2FP.F16.E4M3.UNPACK_B R15, R15.H1 ;  /* 0x0000000fff0f723e */ /* 0x000fe200030006ff */
[----:B------:R-:W-:Y:S01]  /*4560*/  HADD2.F32 R5, -RZ, R5.H1_H1 ;  /* 0x30000005ff057230 */ /* 0x000fe20000004100 */
[----:B------:R-:W-:Y:S01]  /*4570*/  F2FP.F16.E4M3.UNPACK_B R85, R4.H1 ;  /* 0x00000004ff55723e */ /* 0x000fe200030006ff */
[----:B------:R-:W-:Y:S01]  /*4580*/  HADD2.F32 R4, -RZ, R83.H0_H0 ;  /* 0x20000053ff047230 */ /* 0x000fe20000004100 */
[----:B------:R-:W-:Y:S01]  /*4590*/  F2FP.SATFINITE.E4M3.F32.PACK_AB_MERGE_C R90, R99, R90, RZ ;  /* 0x0000005a635a723e */ /* 0x000fe200048070ff */
[----:B------:R-:W-:Y:S01]  /*45a0*/  HADD2.F32 R80, -RZ, R15.H0_H0 ;  /* 0x2000000fff507230 */ /* 0x000fe20000004100 */
[----:B------:R-:W-:Y:S01]  /*45b0*/  F2FP.F16.E4M3.UNPACK_B R82, R27 ;  /* 0x0000001bff52723e */ /* 0x000fe200020006ff */
[----:B------:R-:W-:Y:S01]  /*45c0*/  HADD2.F32 R87, -RZ, R85.H0_H0 ;  /* 0x20000055ff577230 */ /* 0x000fe20000004100 */
[----:B------:R-:W-:Y:S01]  /*45d0*/  F2FP.SATFINITE.E4M3.F32.PACK_AB_MERGE_C R14, R14, R95, R90 ;  /* 0x0000005f0e0e723e */ /* 0x000fe2000480705a */
[----:B------:R-:W-:Y:S01]  /*45e0*/  HADD2.F32 R27, -RZ, R25.H0_H0 ;  /* 0x20000019ff1b7230 */ /* 0x000fe20000004100 */
[----:B------:R-:W-:Y:S01]  /*45f0*/  F2FP.SATFINITE.E4M3.F32.PACK_AB_MERGE_C R92, R101, R92, RZ ;  /* 0x0000005c655c723e */ /* 0x000fe200048070ff */
[----:B------:R-:W-:-:S02]  /*4600*/  HADD2.F32 R90, -RZ, R88.H0_H0 ;  /* 0x20000058ff5a7230 */ /* 0x000fc40000004100 */
[-C--:B------:R-:W-:Y:S01]  /*4610*/  FMUL.FTZ R95, R4, R91.reuse ;  /* 0x0000005b045f7220 */ /* 0x080fe20000410000 */
[----:B------:R-:W-:Y:S01]  /*4620*/  HADD2.F32 R84, -RZ, R82.H0_H0 ;  /* 0x20000052ff547230 */ /* 0x000fe20000004100 */
[----:B------:R-:W-:Y:S01]  /*4630*/  F2FP.SATFINITE.E4M3.F32.PACK_AB_MERGE_C R26, R93, R26, R92 ;  /* 0x0000001a5d1a723e */ /* 0x000fe2000480705c */
[C---:B------:R-:W-:Y:S01]  /*4640*/  FMUL.FTZ R91, R80.reuse, R91 ;  /* 0x0000005b505b7220 */ /* 0x040fe20000410000 */
[-C--:B------:R-:W-:Y:S01]  /*4650*/  FFMA.FTZ R95, R80, R87.reuse, -R95 ;  /* 0x00000057505f7223 */ /* 0x080fe2000001085f */
[-C--:B------:R-:W-:Y:S01]  /*4660*/  FMUL.FTZ R93, R27, R90.reuse ;  /* 0x0000005a1b5d7220 */ /* 0x080fe20000410000 */
[----:B------:R-:W-:Y:S02]  /*4670*/  HADD2.F32 R83, -RZ, R83.H1_H1 ;  /* 0x30000053ff537230 */ /* 0x000fe40000004100 */
[----:B------:R-:W-:Y:S01]  /*4680*/  FMUL.FTZ R92, R84, R90 ;  /* 0x0000005a545c7220 */ /* 0x000fe20000410000 */
[----:B------:R-:W-:Y:S02]  /*4690*/  HADD2.F32 R80, -RZ, R89.H1_H1 ;  /* 0x30000059ff507230 */ /* 0x000fe40000004100 */
[----:B------:R-:W-:Y:S01]  /*46a0*/  FFMA.FTZ R91, R4, R87, R91 ;  /* 0x00000057045b7223 */ /* 0x000fe2000001005b */
        /* <DEDUP_REMOVED lines=8> */
[----:B------:R-:W-:-:S02]  /*4730*/  HADD2.F32 R25, -RZ, R25.H1_H1 ;  /* 0x30000019ff197230 */ /* 0x000fc40000004100 */
[----:B------:R-:W-:Y:S01]  /*4740*/  FMUL.FTZ R80, R82, R88 ;  /* 0x0000005852507220 */ /* 0x000fe20000410000 */
[----:B------:R-:W-:Y:S01]  /*4750*/  F2FP.SATFINITE.E4M3.F32.PACK_AB_MERGE_C R6, R13, R6, RZ ;  /* 0x000000060d06723e */ /* 0x000fe200048070ff */
[-C--:B------:R-:W-:Y:S01]  /*4760*/  FFMA.FTZ R84, R15, R4.reuse, -R84 ;  /* 0x000000040f547223 */ /* 0x080fe20000010854 */
[----:B------:R-:W-:Y:S01]  /*4770*/  FFMA.FTZ R86, R83, R4, R86 ;  /* 0x0000000453567223 */ /* 0x000fe20000010056 */
[C---:B------:R-:W-:Y:S01]  /*4780*/  FMUL.FTZ R27, R25.reuse, R88 ;  /* 0x00000058191b7220 */ /* 0x040fe20000410000 */
[----:B------:R-:W-:Y:S01]  /*4790*/  FFMA.FTZ R25, R25, R5, -R80 ;  /* 0x0000000519197223 */ /* 0x000fe20000010850 */
[----:B------:R-:W-:Y:S02]  /*47a0*/  F2FP.SATFINITE.E4M3.F32.PACK_AB_MERGE_C R7, R78, R7, RZ ;  /* 0x000000074e07723e */ /* 0x000fe400048070ff */
[----:B------:R-:W-:Y:S01]  /*47b0*/  FFMA.FTZ R82, R82, R5, R27 ;  /* 0x0000000552527223 */ /* 0x000fe2000001001b */
[----:B------:R-:W-:Y:S02]  /*47c0*/  F2FP.SATFINITE.E4M3.F32.PACK_AB_MERGE_C R84, R84, R95, RZ ;  /* 0x0000005f5454723e */ /* 0x000fe400048070ff */
[----:B------:R-:W-:-:S02]  /*47d0*/  F2FP.SATFINITE.E4M3.F32.PACK_AB_MERGE_C R86, R86, R91, RZ ;  /* 0x0000005b5656723e */ /* 0x000fc400048070ff */
[----:B------:R-:W-:Y:S02]  /*47e0*/  F2FP.SATFINITE.E4M3.F32.PACK_AB_MERGE_C R15, R25, R92, R84 ;  /* 0x0000005c190f723e */ /* 0x000fe40004807054 */
[----:B------:R-:W-:Y:S02]  /*47f0*/  F2FP.SATFINITE.E4M3.F32.PACK_AB_MERGE_C R13, R11, R8, R6 ;  /* 0x000000080b0d723e */ /* 0x000fe40004807006 */
[----:B------:R-:W-:Y:S02]  /*4800*/  F2FP.SATFINITE.E4M3.F32.PACK_AB_MERGE_C R25, R10, R9, R7 ;  /* 0x000000090a19723e */ /* 0x000fe40004807007 */
[----:B------:R-:W-:-:S07]  /*4810*/  F2FP.SATFINITE.E4M3.F32.PACK_AB_MERGE_C R27, R82, R93, R86 ;  /* 0x0000005d521b723e */ /* 0x000fce0004807056 */
.L_x_12038:
[----:B------:R-:W-:Y:S05]  /*4820*/  BSYNC B1 ;  /* 0x0000000000017941 */ /* 0x000fea0003800000 */
.L_x_12037:
        /* <DEDUP_REMOVED lines=10> */
.L_x_12020:
[----:B0-----:R-:W2:Y:S02]  /*48d0*/  LDL R4, [R1+0x4] ;  /* 0x0000040001047983 */ /* 0x001ea40000100800 */
[----:B--2---:R-:W-:-:S13]  /*48e0*/  ISETP.NE.AND P0, PT, R4, 0x3, PT ;  /* 0x000000030400780c */ /* 0x004fda0003f05270 */
[----:B------:R-:W-:Y:S05]  /*48f0*/  @!P0 BRA `(.L_x_12039) ;  /* 0x0000000000048947 */ /* 0x000fea0003800000 */
[----:B------:R-:W-:Y:S01]  /*4900*/  BPT.TRAP 0x1 ;  /* 0x000000040000795c */ /* 0x000fe20000300000 */
.L_x_12039:
        /* <DEDUP_REMOVED lines=8> */
.L_x_12261:
[----:B------:R-:W-:Y:S05]  /*4990*/  BSYNC B1 ;  /* 0x0000000000017941 */ /* 0x000fea0003800000 */
.L_x_12040:
[----:B------:R-:W-:-:S13]  /*49a0*/  ISETP.GE.AND P1, PT, R23, R4, PT ;  /* 0x000000041700720c */ /* 0x000fda0003f26270 */
[----:B------:R-:W-:Y:S05]  /*49b0*/  @P1 BRA `(.L_x_12027) ;  /* 0x0000000000101947 */ /* 0x000fea0003800000 */
[----:B------:R-:W1:Y:S04]  /*49c0*/  @!P3 LDS.128 R4, [R74+0xe000] ;  /* 0x00e000004a04b984 */ /* 0x000e680000000c00 */
[----:B------:R-:W2:Y:S04]  /*49d0*/  @!P2 LDS.128 R8, [R73+0xe000] ;  /* 0x00e000004908a984 */ /* 0x000ea80000000c00 */
[----:B-1----:R1:W-:Y:S04]  /*49e0*/  @!P3 STG.E.128 desc[UR40][R12.64], R4 ;  /* 0x000000040c00b986 */ /* 0x0023e8000c101d28 */
[----:B--2---:R1:W-:Y:S02]  /*49f0*/  @!P2 STG.E.128 desc[UR40][R12.64+0x20], R8 ;  /* 0x000020080c00a986 */ /* 0x0043e4000c101d28 */
.L_x_12027:
[----:B------:R-:W-:Y:S05]  /*4a00*/  BSYNC B0 ;  /* 0x0000000000007941 */ /* 0x000fea0003800000 */
.L_x_12019:
[----:B-1----:R-:W1:Y:S01]  /*4a10*/  S2R R4, SR_TID.X ;  /* 0x0000000000047919 */ /* 0x002e620000002100 */
[----:B------:R-:W-:Y:S01]  /*4a20*/  @!PT LDS RZ, [RZ] ;  /* 0x00000000fffff984 */ /* 0x000fe20000000800 */
[----:B------:R-:W-:Y:S01]  /*4a30*/  @!PT LDS RZ, [RZ] ;  /* 0x00000000fffff984 */ /* 0x000fe20000000800 */
[----:B------:R-:W-:Y:S01]  /*4a40*/  @!PT LDS RZ, [RZ] ;  /* 0x00000000fffff984 */ /* 0x000fe20000000800 */
[----:B------:R-:W-:Y:S01]  /*4a50*/  @!PT LDS RZ, [RZ] ;  /* 0x00000000fffff984 */ /* 0x000fe20000000800 */
[----:B------:R5:W-:Y:S06]  /*4a60*/  MEMBAR.ALL.CTA ;  /* 0x0000000000007992 */ /* 0x000bec0000008000 */
[----:B-----5:R-:W5:Y:S01]  /*4a70*/  FENCE.VIEW.ASYNC.S ;  /* 0x00000000000073c6 */ /* 0x020f620000000000 */
[----:B------:R-:W-:Y:S05]  /*4a80*/  WARPSYNC.ALL ;  /* 0x0000000000007948 */ /* 0x000fea0003800000 */
[----:B------:R-:W-:Y:S01]  /*4a90*/  BSSY B0, `(.L_x_12042) ;  /* 0x0000009000007945 */ /* 0x000fe20003800000 */
[----:B-1----:R-:W-:Y:S01]  /*4aa0*/  LOP3.LUT R4, R4, 0x7f, RZ, 0xc0, !PT ;  /* 0x0000007f04047812 */ /* 0x002fe200078ec0ff */
[----:B-----5:R1:W-:Y:S03]  /*4ab0*/  BAR.SYNC.DEFER_BLOCKING R54, 0x80 ;  /* 0x000200360000751d */ /* 0x0203e60000010000 */
[----:B------:R-:W-:-:S13]  /*4ac0*/  ISETP.NE.AND P5, PT, R4, RZ, PT ;  /* 0x000000ff0400720c */ /* 0x000fda0003fa5270 */
[----:B------:R-:W-:-:S05]  /*4ad0*/  @!P5 VIADD R4, R75, 0x132a0 ;  /* 0x000132a04b04d836 */ /* 0x000fca0000000000 */
[----:B------:R-:W-:-:S04]  /*4ae0*/  @!P5 PRMT R4, RZ, 0x654, R4 ;  /* 0x00000654ff04d816 */ /* 0x000fc80000000004 */
[----:B------:R1:W-:Y:S01]  /*4af0*/  @!P5 SYNCS.ARRIVE.TRANS64.RED.A1T0 RZ, [R4+URZ], RZ ;  /* 0x000000ff04ffd9a7 */ /* 0x0003e2000810043f */
[----:B------:R-:W-:Y:S05]  /*4b00*/  @!P0 BRA `(.L_x_12043) ;  /* 0x0000000000048947 */ /* 0x000fea0003800000 */
[----:B------:R-:W-:Y:S01]  /*4b10*/  BPT.TRAP 0x1 ;  /* 0x000000040000795c */ /* 0x000fe20000300000 */
.L_x_12043:
[----:B------:R-:W-:Y:S05]  /*4b20*/  BSYNC B0 ;  /* 0x0000000000007941 */ /* 0x000fea0003800000 */
.L_x_12042:
[----:B------:R-:W5:Y:S01]  /*4b30*/  SYNCS.PHASECHK.TRANS64.TRYWAIT P0, [R75+URZ+0x132b0], R76 ;  /* 0x0132b04c4b0075a7 */ /* 0x000f62000800017f */
[----:B------:R-:W-:Y:S04]  /*4b40*/  BSSY B0, `(.L_x_12044) ;  /* 0x0000002000007945 */ /* 0x000fe80003800000 */
[----:B-----5:R-:W-:Y:S05]  /*4b50*/  @!P0 BRA `(.L_x_12045) ;  /* 0x0000013800448947 */ /* 0x020fea0003800000 */
.L_x_12262:
[----:B------:R-:W-:Y:S05]  /*4b60*/  BSYNC B0 ;  /* 0x0000000000007941 */ /* 0x000fea0003800000 */
.L_x_12044:
        /* <DEDUP_REMOVED lines=19> */
.L_x_12047:
[----:B------:R-:W-:Y:S05]  /*4ca0*/  BSYNC B0 ;  /* 0x0000000000007941 */ /* 0x000fea0003800000 */
.L_x_12046:
[----:B-1----:R-:W5:Y:S04]  /*4cb0*/  LDL R4, [R1] ;  /* 0x0000000001047983 */ /* 0x002f680000100800 */
[----:B------:R-:W2:Y:S01]  /*4cc0*/  LDL.LU R5, [R1+0x8] ;  /* 0x0000080001057983 */ /* 0x000ea20000300800 */
[----:B------:R-:W-:Y:S01]  /*4cd0*/  VIADD R17, R17, 0x1 ;  /* 0x0000000111117836 */ /* 0x000fe20000000000 */
[----:B------:R-:W-:Y:S01]  /*4ce0*/  PLOP3.LUT P0, PT, PT, PT, PT, 0x8, 0x0 ;  /* 0x000000000000781c */ /* 0x000fe20003f0e170 */
[----:B0-----:R-:W-:Y:S01]  /*4cf0*/  @!P5 VIADD R75, R75, 0x132c0 ;  /* 0x000132c04b4bd836 */ /* 0x001fe20000000000 */
        /* <DEDUP_REMOVED lines=9> */
[----:B------:R-:W-:Y:S02]  /*4d90*/  SEL R17, R17, RZ, P1 ;  /* 0x000000ff11117207 */ /* 0x000fe40000800000 */
[----:B------:R1:W-:Y:S01]  /*4da0*/  @!P5 SYNCS.ARRIVE.TRANS64.RED.A1T0 RZ, [R75+URZ], RZ ;  /* 0x000000ff4bffd9a7 */ /* 0x0003e2000810043f */
[----:B-----5:R-:W-:Y:S02]  /*4db0*/  LOP3.LUT P6, RZ, R4, 0x2, RZ, 0xc0, !PT ;  /* 0x0000000204ff7812 */ /* 0x020fe400078cc0ff */
[----:B------:R-:W-:-:S04]  /*4dc0*/  SEL R4, RZ, 0x1, P1 ;  /* 0x00000001ff047807 */ /* 0x000fc80000800000 */
[----:B--2---:R-:W-:-:S05]  /*4dd0*/  LOP3.LUT R5, R5, R4, RZ, 0x3c, !PT ;  /* 0x0000000405057212 */ /* 0x004fca00078e3cff */
[----:B------:R1:W-:Y:S02]  /*4de0*/  STL [R1+0x8], R5 ;  /* 0x0000080501007387 */ /* 0x0003e40000100800 */
[----:B------:R-:W-:Y:S05]  /*4df0*/  @P6 BRA `(.L_x_12048) ;  /* 0xffffffd400146947 */ /* 0x000fea000383ffff */
.L_x_12014:
[----:B------:R-:W2:Y:S01]  /*4e00*/  LDC R0, c[0x0][0x428] ;  /* 0x00010a00ff007b82 */ /* 0x000ea20000000800 */
[----:B------:R-:W-:Y:S04]  /*4e10*/  BSSY B0, `(.L_x_12049) ;  /* 0x0000004000007945 */ /* 0x000fe80003800000 */
[----:B------:R-:W-:Y:S05]  /*4e20*/  @P0 BRA `(.L_x_12050) ;  /* 0x0000000000080947 */ /* 0x000fea0003800000 */
[----:B------:R-:W0:Y:S02]  /*4e30*/  FENCE.VIEW.ASYNC.G ;  /* 0x00000000000073c6 */ /* 0x000e240000000100 */
[----:B0-----:R-:W-:Y:S06]  /*4e40*/  BAR.ARV 0xc, 0x200 ;  /* 0x0308000000007b1d */ /* 0x001fec0000002000 */
.L_x_12050:
[----:B------:R-:W-:Y:S05]  /*4e50*/  BSYNC B0 ;  /* 0x0000000000007941 */ /* 0x000fea0003800000 */
.L_x_12049:
[----:B------:R-:W3:Y:S01]  /*4e60*/  LDL R4, [R1+0x60] ;  /* 0x0000600001047983 */ /* 0x000ee20000100800 */
[----:B------:R-:W-:-:S03]  /*4e70*/  ULDC.64 UR4, c[0x0][0x990] ;  /* 0x0002640000047ab9 */ /* 0x000fc60000000a00 */
[----:B-1----:R-:W3:Y:S04]  /*4e80*/  LDL R5, [R1+0x48] ;  /* 0x0000480001057983 */ /* 0x002ee80000100800 */
[----:B----4-:R-:W4:Y:S04]  /*4e90*/  LDL R27, [R1+0x1c] ;  /* 0x00001c00011b7983 */ /* 0x010f280000100800 */
        /* <DEDUP_REMOVED lines=10> */
[----:B------:R-:W1:Y:S08]  /*4f40*/  @P0 LDC.64 R10, c[0x0][0x9a8] ;  /* 0x00026a00ff0a0b82 */ /* 0x000e700000000a00 */
[----:B------:R-:W0:Y:S08]  /*4f50*/  @P4 LDC R3, c[0x0][0x430] ;  /* 0x00010c00ff034b82 */ /* 0x000e300000000800 */
[----:B---3--:R-:W3:Y:S08]  /*4f60*/  @P1 LDC.64 R12, c[0x0][0x9b8] ;  /* 0x00026e00ff0c1b82 */ /* 0x008ef00000000a00 */
[----:B------:R-:W3:Y:S08]  /*4f70*/  @P0 LDC.64 R14, c[0x0][0x9b0] ;  /* 0x00026c00ff0e0b82 */ /* 0x000ef00000000a00 */
[----:B------:R-:W3:Y:S01]  /*4f80*/  @P1 LDC.64 R20, c[0x0][0x9c0] ;  /* 0x00027000ff141b82 */ /* 0x000ee20000000a00 */
[----:B--2---:R-:W-:-:S04]  /*4f90*/  @P4 IMAD.HI.U32 R2, R24, R0, RZ ;  /* 0x0000000018024227 */ /* 0x004fc800078e00ff */
[-C--:B-1----:R-:W-:Y:S02]  /*4fa0*/  @P0 IMAD R0, R4, R10.reuse, RZ ;  /* 0x0000000a04000224 */ /* 0x082fe400078e02ff */
[----:B------:R-:W-:Y:S01]  /*4fb0*/  IMAD.MOV.U32 R7, RZ, RZ, R24 ;  /* 0x000000ffff077224 */ /* 0x000fe200078e0018 */
[----:B0-----:R-:W-:Y:S01]  /*4fc0*/  @P4 SHF.R.U32.HI R7, RZ, R3, R2 ;  /* 0x00000003ff074219 */ /* 0x001fe20000011602 */
[C---:B------:R-:W-:Y:S02]  /*4fd0*/  @P0 IMAD R11, R5.reuse, R11, R0 ;  /* 0x0000000b050b0224 */ /* 0x040fe400078e0200 */
[----:B------:R-:W-:Y:S01]  /*4fe0*/  @P0 IMAD.WIDE.U32 R2, R5, R10, RZ ;  /* 0x0000000a05020225 */ /* 0x000fe200078e00ff */
[----:B------:R-:W-:-:S03]  /*4ff0*/  @P0 SHF.R.S32.HI R9, RZ, 0x1f, R7 ;  /* 0x0000001fff090819 */ /* 0x000fc60000011407 */
[-C--:B---3--:R-:W-:Y:S02]  /*5000*/  @P1 IMAD R4, R4, R12.reuse, RZ ;  /* 0x0000000c04041224 */ /* 0x088fe400078e02ff */
        /* <DEDUP_REMOVED lines=22> */
[----:B----4-:R-:W-:Y:S01]  /*5170*/  IADD3 R2, R26, 0x15f, -R27 ;  /* 0x0000015f1a027810 */ /* 0x010fe20007ffe81b */
[----:B------:R-:W1:Y:S02]  /*5180*/  @P4 LDC R6, c[0x0][0x42c] ;  /* 0x00010b00ff064b82 */ /* 0x000e640000000800 */
[----:B------:R3:W2:Y:S02]  /*5190*/  @P0 LDG.E R3, desc[UR40][R4.64] ;  /* 0x0000002804030981 */ /* 0x0006a4000c1e1900 */
[----:B------:R-:W-:-:S04]  /*51a0*/  IMAD R2, R25, 0xc0, R2 ;  /* 0x000000c019027824 */ /* 0x000fc800078e0202 */
[----:B------:R-:W-:-:S05]  /*51b0*/  IMAD.HI R2, R2, 0x66666667, RZ ;  /* 0x6666666702027827 */ /* 0x000fca00078e02ff */
[----:B------:R-:W-:-:S04]  /*51c0*/  SHF.R.U32.HI R7, RZ, 0x1f, R2 ;  /* 0x0000001fff077819 */ /* 0x000fc80000011602 */
[----:B------:R-:W-:-:S04]  /*51d0*/  LEA.HI.SX32 R7, R2, R7, 0x1a ;  /* 0x0000000702077211 */ /* 0x000fc800078fd2ff */
[----:B------:R-:W-:Y:S01]  /*51e0*/  VIMNMX R104, R104, R7, PT ;  /* 0x0000000768687248 */ /* 0x000fe20003fe0100 */
[----:B-1----:R-:W-:-:S03]  /*51f0*/  @P4 IMAD.HI.U32 R6, R24, R6, RZ ;  /* 0x0000000618064227 */ /* 0x002fc600078e00ff */
[----:B------:R-:W-:Y:S01]  /*5200*/  ISETP.GE.AND P1, PT, R104, 0x1, PT ;  /* 0x000000016800780c */ /* 0x000fe20003f26270 */
[----:B------:R-:W-:Y:S01]  /*5210*/  IMAD.MOV.U32 R2, RZ, RZ, R24 ;  /* 0x000000ffff027224 */ /* 0x000fe200078e0018 */
[----:B0-----:R-:W-:Y:S02]  /*5220*/  @P4 SHF.R.U32.HI R2, RZ, R11, R6 ;  /* 0x0000000bff024219 */ /* 0x001fe40000011606 */
[----:B------:R-:W-:-:S03]  /*5230*/  CS2R R20, SRZ ;  /* 0x0000000000147805 */ /* 0x000fc6000001ff00 */
[----:B------:R0:W-:Y:S01]  /*5240*/  STL [R1+0x18], R2 ;  /* 0x0000180201007387 */ /* 0x0001e20000100800 */
[----:B------:R-:W-:Y:S01]  /*5250*/  PLOP3.LUT P0, PT, PT, PT, PT, 0x80, 0x0 ;  /* 0x000000000000781c */ /* 0x000fe20003f0f070 */
[----:B------:R-:W-:Y:S01]  /*5260*/  IMAD.MOV.U32 R55, RZ, RZ, RZ ;  /* 0x000000ffff377224 */ /* 0x000fe200078e00ff */
        /* <DEDUP_REMOVED lines=13> */
[----:B------:R-:W-:Y:S01]  /*5340*/  CS2R R36, SRZ ;  /* 0x0000000000247805 */ /* 0x000fe2000001ff00 */
[----:B------:R-:W-:Y:S01]  /*5350*/  IMAD.MOV.U32 R60, RZ, RZ, RZ ;  /* 0x000000ffff3c7224 */ /* 0x000fe200078e00ff */
[----:B------:R-:W-:Y:S01]  /*5360*/  CS2R R40, SRZ ;  /* 0x0000000000287805 */ /* 0x000fe2000001ff00 */
[----:B------:R-:W-:Y:S02]  /*5370*/  IMAD.MOV.U32 R62, RZ, RZ, RZ ;  /* 0x000000ffff3e7224 */ /* 0x000fe400078e00ff */
[----:B--2---:R-:W-:-:S04]  /*5380*/  FMUL.FTZ R0, R3, R0 ;  /* 0x0000000003007220 */ /* 0x004fc80000410000 */
[----:B0-----:R-:W-:Y:S01]  /*5390*/  FMUL.FTZ R2, R0, UR4 ;  /* 0x0000000400027c20 */ /* 0x001fe20008410000 */
        /* <DEDUP_REMOVED lines=33> */
.L_x_12053:
[----:B------:R-:W-:Y:S05]  /*55b0*/  BSYNC B6 ;  /* 0x0000000000067941 */ /* 0x000fea0003800000 */
.L_x_12052:
        /* <DEDUP_REMOVED lines=13> */
.L_x_12057:
[----:B-1----:R1:W2:Y:S02]  /*5690*/  SYNCS.PHASECHK.TRANS64.TRYWAIT P0, [R16+URZ+0x13200], R3 ;  /* 0x01320003100075a7 */ /* 0x0022a4000800017f */
[----:B--2---:R-:W-:Y:S05]  /*56a0*/  @!P0 NANOSLEEP.SYNCS 0x989680 ;  /* 0x009896800000895d */ /* 0x004fea0003900000 */
[----:B------:R-:W2:Y:S02]  /*56b0*/  @!P0 SYNCS.PHASECHK.TRANS64 P0, [R16+URZ+0x13200], R3 ;  /* 0x01320003100085a7 */ /* 0x000ea4000800007f */
[----:B--2---:R-:W-:Y:S05]  /*56c0*/  @!P0 BRA `(.L_x_12057) ;  /* 0xfffffffc00f08947 */ /* 0x004fea000383ffff */
.L_x_12056:
[----:B------:R-:W-:Y:S05]  /*56d0*/  BSYNC B0 ;  /* 0x0000000000007941 */ /* 0x000fea0003800000 */
.L_x_12055:
[----:B------:R-:W-:Y:S05]  /*56e0*/  BRA `(.L_x_12058) ;  /* 0x0000002c00707947 */ /* 0x000fea0003800000 */
.L_x_12054:
[----:B------:R-:W0:Y:S01]  /*56f0*/  S2R R3, SR_TID.X ;  /* 0x0000000000037919 */ /* 0x000e220000002100 */
[----:B------:R-:W-:Y:S01]  /*5700*/  LOP3.LUT P0, RZ, R24, 0x1bf, RZ, 0xc0, !PT ;  /* 0x000001bf18ff7812 */ /* 0x000fe2000780c0ff */
[----:B------:R-:W-:Y:S01]  /*5710*/  ULDC.64 UR4, c[0x0][0x3d8] ;  /* 0x0000f60000047ab9 */ /* 0x000fe20000000a00 */
[----:B-----5:R-:W-:Y:S01]  /*5720*/  SHF.R.S32.HI R0, RZ, 0x1f, R28 ;  /* 0x0000001fff007819 */ /* 0x020fe2000001141c */
[----:B------:R-:W-:Y:S01]  /*5730*/  ULDC.64 UR6, c[0x0][0x3e8] ;  /* 0x0000fa0000067ab9 */ /* 0x000fe20000000a00 */
[C---:B------:R-:W-:Y:S01]  /*5740*/  IMAD.WIDE.U32 R30, R28.reuse, UR4, RZ ;  /* 0x000000041c1e7c25 */ /* 0x040fe2000f8e00ff */
[----:B------:R-:W-:Y:S03]  /*5750*/  BSSY B6, `(.L_x_12059) ;  /* 0x000001f000067945 */ /* 0x000fe60003800000 */
[----:B------:R-:W-:-:S04]  /*5760*/  IMAD.WIDE.U32 R32, R28, UR6, RZ ;  /* 0x000000061c207c25 */ /* 0x000fc8000f8e00ff */
[----:B0-----:R-:W-:Y:S02]  /*5770*/  VIADD R5, R3, 0xffffff80 ;  /* 0xffffff8003057836 */ /* 0x001fe40000000000 */
[----:B------:R-:W-:-:S03]  /*5780*/  IMAD R3, R0, UR4, RZ ;  /* 0x0000000400037c24 */ /* 0x000fc6000f8e02ff */
[----:B------:R-:W-:Y:S01]  /*5790*/  LEA.HI R4, R5, R5, RZ, 0x1 ;  /* 0x0000000505047211 */ /* 0x000fe200078f08ff */
[----:B------:R-:W-:-:S03]  /*57a0*/  IMAD R3, R28, UR5, R3 ;  /* 0x000000051c037c24 */ /* 0x000fc6000f8e0203 */
[----:B------:R-:W-:Y:S01]  /*57b0*/  LOP3.LUT R4, R4, 0xfffffffe, RZ, 0xc0, !PT ;  /* 0xfffffffe04047812 */ /* 0x000fe200078ec0ff */
[----:B------:R-:W-:-:S04]  /*57c0*/  IMAD.IADD R39, R3, 0x1, R31 ;  /* 0x0000000103277824 */ /* 0x000fc800078e021f */
[----:B------:R-:W-:Y:S02]  /*57d0*/  IMAD.IADD R4, R5, 0x1, -R4 ;  /* 0x0000000105047824 */ /* 0x000fe400078e0a04 */
[----:B------:R-:W-:Y:S02]  /*57e0*/  IMAD R5, R0, UR6, RZ ;  /* 0x0000000600057c24 */ /* 0x000fe4000f8e02ff */
[----:B------:R-:W-:Y:S02]  /*57f0*/  IMAD.SHL.U32 R24, R4, 0x8, RZ ;  /* 0x0000000804187824 */ /* 0x000fe400078e00ff */
[----:B------:R-:W-:-:S03]  /*5800*/  IMAD R5, R28, UR7, R5 ;  /* 0x000000071c057c24 */ /* 0x000fc6000f8e0205 */
[----:B------:R-:W-:Y:S01]  /*5810*/  SHF.R.S32.HI R25, RZ, 0x1f, R24 ;  /* 0x0000001fff197819 */ /* 0x000fe20000011418 */
        /* <DEDUP_REMOVED lines=18> */
.L_x_12060:
[----:B------:R-:W-:Y:S05]  /*5940*/  BSYNC B6 ;  /* 0x0000000000067941 */ /* 0x000fea0003800000 */
.L_x_12059:
[----:B------:R-:W2:Y:S01]  /*5950*/  LDL R20, [R1+0x14] ;  /* 0x0000140001147983 */ /* 0x000ea20000100800 */
[----:B------:R-:W0:Y:S01]  /*5960*/  LDC.64 R10, c[0x0][0x3d8] ;  /* 0x0000f600ff0a7b82 */ /* 0x000e220000000a00 */
[----:B------:R-:W-:Y:S01]  /*5970*/  ULDC.U8 UR4, c[0x0][0x3f0] ;  /* 0x0000fc0000047ab9 */ /* 0x000fe20000000000 */
[----:B------:R-:W-:Y:S01]  /*5980*/  BSSY B0, `(.L_x_12061) ;  /* 0x00002aa000007945 */ /* 0x000fe20003800000 */
[----:B------:R-:W-:-:S05]  /*5990*/  ISETP.NE.AND P0, PT, RZ, UR4, PT ;  /* 0x00000004ff007c0c */ /* 0x000fca000bf05270 */
[----:B------:R-:W1:Y:S01]  /*59a0*/  LDC.64 R12, c[0x0][0x3e8] ;  /* 0x0000fa00ff0c7b82 */ /* 0x000e620000000a00 */
[----:B--2---:R-:W-:Y:S01]  /*59b0*/  SHF.R.S32.HI R3, RZ, 0x1f, R20 ;  /* 0x0000001fff037819 */ /* 0x004fe20000011414 */
[----:B0-----:R-:W-:-:S04]  /*59c0*/  IMAD.WIDE.U32 R6, R20, R10, RZ ;  /* 0x0000000a14067225 */ /* 0x001fc800078e00ff */
[C---:B------:R-:W-:Y:S02]  /*59d0*/  IMAD R0, R3.reuse, R10, RZ ;  /* 0x0000000a03007224 */ /* 0x040fe400078e02ff */
[-C--:B-1----:R-:W-:Y:S02]  /*59e0*/  IMAD R8, R3, R12.reuse, RZ ;  /* 0x0000000c03087224 */ /* 0x082fe400078e02ff */
        /* <DEDUP_REMOVED lines=19> */
[----:B-1----:R-:W-:Y:S02]  /*5b20*/  @P1 SHF.R.U32.HI R3, RZ, R9, R8 ;  /* 0x00000009ff031219 */ /* 0x002fe40000011608 */
[----:B------:R-:W-:Y:S02]  /*5b30*/  CS2R R8, SRZ ;  /* 0x0000000000087805 */ /* 0x000fe4000001ff00 */
[----:B------:R-:W-:Y:S01]  /*5b40*/  SHF.R.S32.HI R41, RZ, 0x1f, R3 ;  /* 0x0000001fff297819 */ /* 0x000fe20000011403 */
[----:B--2---:R-:W-:Y:S01]  /*5b50*/  IMAD R0, R20, -0xc0, R21 ;  /* 0xffffff4014007824 */ /* 0x004fe200078e0215 */
[----:B------:R-:W-:-:S04]  /*5b60*/  CS2R R20, SRZ ;  /* 0x0000000000147805 */ /* 0x000fc8000001ff00 */
[----:B------:R-:W-:-:S04]  /*5b70*/  VIMNMX R0, R0, 0xc0, PT ;  /* 0x000000c000007848 */ /* 0x000fc80003fe0100 */
[----:B------:R-:W-:-:S13]  /*5b80*/  ISETP.GE.AND P0, PT, R23, R0, PT ;  /* 0x000000001700720c */ /* 0x000fda0003f06270 */
[----:B------:R-:W-:Y:S05]  /*5b90*/  @P0 BRA `(.L_x_12064) ;  /* 0x0000000000840947 */ /* 0x000fea0003800000 */
[----:B------:R-:W-:Y:S01]  /*5ba0*/  SHF.R.S32.HI R40, RZ, 0x1f, R23 ;  /* 0x0000001fff287819 */ /* 0x000fe20000011417 */
[CCC-:B------:R-:W-:Y:S01]  /*5bb0*/  IMAD.WIDE.U32 R8, R23.reuse, R10.reuse, R24.reuse ;  /* 0x0000000a17087225 */ /* 0x1c0fe200078e0018 */
[----:B------:R-:W-:Y:S01]  /*5bc0*/  ULDC UR4, c[0x0][0x3d4] ;  /* 0x0000f50000047ab9 */ /* 0x000fe20000000800 */
[----:B------:R-:W-:Y:S01]  /*5bd0*/  ULDC.64 UR6, c[0x0][0x3c8] ;  /* 0x0000f20000067ab9 */ /* 0x000fe20000000a00 */
[----:B------:R-:W-:Y:S01]  /*5be0*/  ISETP.GE.AND P3, PT, R24, UR4, PT ;  /* 0x0000000418007c0c */ /* 0x000fe2000bf66270 */
[----:B------:R-:W-:Y:S01]  /*5bf0*/  IMAD R0, R40, R10, RZ ;  /* 0x0000000a28007224 */ /* 0x000fe200078e02ff */
[----:B------:R-:W-:Y:S01]  /*5c00*/  IADD3 R30, P1, R8, R30, RZ ;  /* 0x0000001e081e7210 */ /* 0x000fe20007f3e0ff */
[-C--:B------:R-:W-:Y:S01]  /*5c10*/  IMAD R26, R40, R12.reuse, RZ ;  /* 0x0000000c281a7224 */ /* 0x080fe200078e02ff */
[----:B------:R-:W-:Y:S01]  /*5c20*/  CS2R R34, SRZ ;  /* 0x0000000000227805 */ /* 0x000fe2000001ff00 */
[----:B------:R-:W-:-:S04]  /*5c30*/  IMAD.WIDE.U32 R20, R23, R12, R24 ;  /* 0x0000000c17147225 */ /* 0x000fc800078e0018 */
        /* <DEDUP_REMOVED lines=22> */
[----:B------:R0:W5:Y:S02]  /*5da0*/  @!P4 LDG.E.64 R20, desc[UR40][R4.64+0x10] ;  /* 0x000010280414c981 */ /* 0x000164000c1e1b00 */
.L_x_12064:
[----:B------:R-:W-:Y:S05]  /*5db0*/  BSYNC B1 ;  /* 0x0000000000017941 */ /* 0x000fea0003800000 */
.L_x_12063:
[----:B0-----:R-:W2:Y:S01]  /*5dc0*/  LDL R7, [R1+0x5c] ;  /* 0x00005c0001077983 */ /* 0x001ea20000100800 */
[-C--:B------:R-:W-:Y:S01]  /*5dd0*/  IMAD.WIDE.U32 R4, R3, R10.reuse, R38 ;  /* 0x0000000a03047225 */ /* 0x080fe200078e0026 */
        /* <DEDUP_REMOVED lines=17> */
.L_x_12265:
[----:B------:R-:W-:-:S03]  /*5ef0*/  UMOV UR4, 0xffffffff ;  /* 0xffffffff00047882 */ /* 0x000fc60000000000 */
[----:B------:R-:W-:Y:S05]  /*5f00*/  BRA.DIV UR4, `(.L_x_12066) ;  /* 0x0000012604907947 */ /* 0x000fea000b800000 */
.L_x_12268:
[----:B------:R-:W-:-:S03]  /*5f10*/  UMOV UR4, 0xffffffff ;  /* 0xffffffff00047882 */ /* 0x000fc60000000000 */
[----:B------:R-:W-:Y:S05]  /*5f20*/  BRA.DIV UR4, `(.L_x_12067) ;  /* 0x0000012604b07947 */ /* 0x000fea000b800000 */
.L_x_12271:
[----:B------:R-:W-:-:S03]  /*5f30*/  UMOV UR4, 0xffffffff ;  /* 0xffffffff00047882 */ /* 0x000fc60000000000 */
[----:B------:R-:W-:Y:S05]  /*5f40*/  BRA.DIV UR4, `(.L_x_12068) ;  /* 0x0000012604d07947 */ /* 0x000fea000b800000 */
.L_x_12274:
[----:B------:R-:W0:Y:S01]  /*5f50*/  SYNCS.PHASECHK.TRANS64.TRYWAIT P1, [R16+URZ+0x13200], R5 ;  /* 0x01320005100075a7 */ /* 0x000e22000802017f */
[----:B------:R-:W-:Y:S04]  /*5f60*/  BSSY B1, `(.L_x_12069) ;  /* 0x0000002000017945 */ /* 0x000fe80003800000 */
[----:B0-----:R-:W-:Y:S05]  /*5f70*/  @!P1 BRA `(.L_x_12070) ;  /* 0x0000012400ec9947 */ /* 0x001fea0003800000 */
.L_x_12275:
[----:B------:R-:W-:Y:S05]  /*5f80*/  BSYNC B1 ;  /* 0x0000000000017941 */ /* 0x000fea0003800000 */
.L_x_12069:
        /* <DEDUP_REMOVED lines=127> */
.L_x_12073:
[----:B------:R-:W-:Y:S05]  /*6780*/  BSYNC B1 ;  /* 0x0000000000017941 */ /* 0x000fea0003800000 */
.L_x_12072:
        /* <DEDUP_REMOVED lines=25> */
[----:B------:R-:W-:-:S02]  /*6920*/  LOP3.LUT R25, R25, 0xff000000, R21, 0xf8, !PT ;  /* 0xff00000019197812 */ /* 0x000fc400078ef815 */
[----:B------:R-:W-:Y:S02]  /*6930*/  LOP3.LUT R13, R13, 0xff000000, R9, 0xf8, !PT ;  /* 0xff0000000d0d7812 */ /* 0x000fe400078ef809 */
[----:B------:R-:W-:Y:S02]  /*6940*/  PRMT R15, R14, 0x7054, R15 ;  /* 0x000070540e0f7816 */ /* 0x000fe4000000000f */
[----:B------:R-:W-:Y:S02]  /*6950*/  F2FP.F16.E4M3.UNPACK_B R21, R25 ;  /* 0x00000019ff15723e */ /* 0x000fe400020006ff */
[----:B------:R-:W-:Y:S02]  /*6960*/  F2FP.F16.E4M3.UNPACK_B R14, R13 ;  /* 0x0000000dff0e723e */ /* 0x000fe400020006ff */
[----:B------:R-:W-:Y:S01]  /*6970*/  LOP3.LUT R20, R15, 0xff000000, R20, 0xf8, !PT ;  /* 0xff0000000f147812 */ /* 0x000fe200078ef814 */
[--C-:B------:R-:W-:Y:S01]  /*6980*/  HADD2.F32 R24, -RZ, R21.reuse.H1_H1 ;  /* 0x30000015ff187230 */ /* 0x100fe20000004100 */
[----:B------:R-:W-:Y:S01]  /*6990*/  F2FP.F16.E4M3.UNPACK_B R25, R25.H1 ;  /* 0x00000019ff19723e */ /* 0x000fe200030006ff */
[----:B------:R-:W-:Y:S01]  /*69a0*/  HADD2.F32 R15, -RZ, R14.H1_H1 ;  /* 0x3000000eff0f7230 */ /* 0x000fe20000004100 */
[----:B------:R-:W-:Y:S01]  /*69b0*/  F2FP.F16.E4M3.UNPACK_B R13, R13.H1 ;  /* 0x0000000dff0d723e */ /* 0x000fe200030006ff */
[----:B------:R-:W-:-:S02]  /*69c0*/  HADD2.F32 R21, -RZ, R21.H0_H0 ;  /* 0x20000015ff157230 */ /* 0x000fc40000004100 */
[----:B------:R-:W-:Y:S01]  /*69d0*/  HADD2.F32 R14, -RZ, R14.H0_H0 ;  /* 0x2000000eff0e7230 */ /* 0x000fe20000004100 */
[----:B--2---:R-:W-:Y:S01]  /*69e0*/  LOP3.LUT P0, RZ, R0, 0x2, RZ, 0xc0, !PT ;  /* 0x0000000200ff7812 */ /* 0x004fe2000780c0ff */
[----:B------:R-:W-:-:S12]  /*69f0*/  VIADD R0, R3, 0x20 ;  /* 0x0000002003007836 */ /* 0x000fd80000000000 */
[----:B------:R-:W-:Y:S01]  /*6a00*/  @P0 VIADD R0, R3, 0xffffffe0 ;  /* 0xffffffe003000836 */ /* 0x000fe20000000000 */
[----:B------:R-:W-:-:S04]  /*6a10*/  LOP3.LUT R3, R8, 0xff, RZ, 0xc0, !PT ;  /* 0x000000ff08037812 */ /* 0x000fc800078ec0ff */
[----:B0-----:R-:W0:Y:S01]  /*6a20*/  LDS.128 R4, [R0+0xb000] ;  /* 0x00b0000000047984 */ /* 0x001e220000000c00 */
[----:B------:R-:W-:Y:S02]  /*6a30*/  PRMT R10, R10, 0x7604, R3 ;  /* 0x000076040a0a7816 */ /* 0x000fe40000000003 */
[----:B------:R-:W-:-:S04]  /*6a40*/  SHF.R.U32.HI R3, RZ, 0x10, R8 ;  /* 0x00000010ff037819 */ /* 0x000fc80000011608 */
[----:B------:R-:W-:-:S04]  /*6a50*/  LOP3.LUT R3, R3, 0xff, RZ, 0xc0, !PT ;  /* 0x000000ff03037812 */ /* 0x000fc800078ec0ff */
[----:B------:R-:W-:-:S04]  /*6a60*/  PRMT R11, R3, 0x7054, R10 ;  /* 0x00007054030b7816 */ /* 0x000fc8000000000a */
[----:B------:R-:W-:Y:S02]  /*6a70*/  LOP3.LUT R12, R11, 0xff000000, R8, 0xf8, !PT ;  /* 0xff0000000b0c7812 */ /* 0x000fe400078ef808 */
[-C--:B0-----:R-:W-:Y:S02]  /*6a80*/  F2FP.F16.E4M3.UNPACK_B R3, R6.reuse.H1 ;  /* 0x00000006ff03723e */ /* 0x081fe400030006ff */
        /* <DEDUP_REMOVED lines=81> */
.L_x_12062:
[----:B------:R-:W2:Y:S01]  /*6fa0*/  LDL R3, [R1+0x1c] ;  /* 0x00001c0001037983 */ /* 0x000ea20000100800 */
[----:B------:R-:W-:Y:S01]  /*6fb0*/  SHF.R.S32.HI R20, RZ, 0x1f, R23 ;  /* 0x0000001fff147819 */ /* 0x000fe20000011417 */
[----:B------:R-:W0:Y:S02]  /*6fc0*/  LDC R41, c[0x0][0x3d4] ;  /* 0x0000f500ff297b82 */ /* 0x000e240000000800 */
[----:B------:R-:W2:Y:S01]  /*6fd0*/  LDL R35, [R1+0x14] ;  /* 0x0000140001237983 */ /* 0x000ea20000100800 */
[----:B------:R-:W-:-:S03]  /*6fe0*/  SHF.R.S32.HI R9, RZ, 0x1f, R18 ;  /* 0x0000001fff097819 */ /* 0x000fc60000011412 */
[----:B------:R-:W3:Y:S01]  /*6ff0*/  LDL R34, [R1+0x5c] ;  /* 0x00005c0001227983 */ /* 0x000ee20000100800 */
[----:B------:R-:W-:Y:S01]  /*7000*/  IMAD.MOV.U32 R8, RZ, RZ, R18 ;  /* 0x000000ffff087224 */ /* 0x000fe200078e0012 */
[----:B------:R-:W-:Y:S01]  /*7010*/  ULDC.64 UR4, c[0x0][0x3c8] ;  /* 0x0000f20000047ab9 */ /* 0x000fe20000000a00 */
[-C--:B------:R-:W-:Y:S01]  /*7020*/  IMAD R0, R20, R10.reuse, RZ ;  /* 0x0000000a14007224 */ /* 0x080fe200078e02ff */
[----:B------:R-:W-:Y:S01]  /*7030*/  ULDC.64 UR6, c[0x0][0x3e0] ;  /* 0x0000f80000067ab9 */ /* 0x000fe20000000a00 */
        /* <DEDUP_REMOVED lines=8> */
[----:B------:R-:W1:Y:S01]  /*70c0*/  LDC R0, c[0x0][0x428] ;  /* 0x00010a00ff007b82 */ /* 0x000e620000000800 */
        /* <DEDUP_REMOVED lines=10> */
[----:B------:R-:W-:-:S02]  /*7170*/  IMAD.MOV.U32 R38, RZ, RZ, R30 ;  /* 0x000000ffff267224 */ /* 0x000fc400078e001e */
[----:B------:R-:W-:Y:S02]  /*7180*/  IMAD.MOV.U32 R36, RZ, RZ, R32 ;  /* 0x000000ffff247224 */ /* 0x000fe400078e0020 */
[----:B--2---:R-:W-:-:S05]  /*7190*/  IMAD R3, R35, -0xc0, R3 ;  /* 0xffffff4023037824 */ /* 0x004fca00078e0203 */
[----:B------:R-:W-:-:S04]  /*71a0*/  VIMNMX R20, R3, 0xc0, PT ;  /* 0x000000c003147848 */ /* 0x000fc80003fe0100 */
[----:B------:R-:W-:Y:S01]  /*71b0*/  ISETP.GE.AND P0, PT, R23, R20, PT ;  /* 0x000000141700720c */ /* 0x000fe20003f06270 */
[----:B------:R-:W-:-:S03]  /*71c0*/  IMAD R3, R28, 0xc0, RZ ;  /* 0x000000c01c037824 */ /* 0x000fc600078e02ff */
[----:B0-----:R-:W-:Y:S02]  /*71d0*/  ISETP.GE.OR P0, PT, R18, R41, P0 ;  /* 0x000000291200720c */ /* 0x001fe40000706670 */
[----:B------:R-:W-:Y:S02]  /*71e0*/  IADD3.X R9, R3, UR5, R7, P1, !PT ;  /* 0x0000000503097c10 */ /* 0x000fe40008ffe407 */
[----:B------:R-:W-:-:S09]  /*71f0*/  CS2R R6, SRZ ;  /* 0x0000000000067805 */ /* 0x000fd2000001ff00 */
[----:B------:R0:W5:Y:S04]  /*7200*/  @!P0 LDG.E.128 R4, desc[UR40][R8.64] ;  /* 0x0000002808048981 */ /* 0x000168000c1e1d00 */
[----:B------:R2:W5:Y:S01]  /*7210*/  @!P0 LDG.E.128 R24, desc[UR40][R14.64] ;  /* 0x000000280e188981 */ /* 0x000562000c1e1d00 */
[----:B-1----:R-:W-:-:S13]  /*7220*/  ISETP.NE.AND P0, PT, R0, 0x1, PT ;  /* 0x000000010000780c */ /* 0x002fda0003f05270 */
[----:B------:R-:W1:Y:S08]  /*7230*/  @P0 LDC R0, c[0x0][0x42c] ;  /* 0x00010b00ff000b82 */ /* 0x000e700000000800 */
[----:B------:R-:W4:Y:S01]  /*7240*/  @P0 LDC R21, c[0x0][0x430] ;  /* 0x00010c00ff150b82 */ /* 0x000f220000000800 */
[----:B------:R-:W-:-:S04]  /*7250*/  IMAD R3, R35, 0xc0, R23 ;  /* 0x000000c023037824 */ /* 0x000fc800078e0217 */
[----:B-1----:R-:W-:-:S05]  /*7260*/  @P0 IMAD.HI.U32 R0, R3, R0, RZ ;  /* 0x0000000003000227 */ /* 0x002fca00078e00ff */
[----:B----4-:R-:W-:-:S04]  /*7270*/  @P0 SHF.R.U32.HI R3, RZ, R21, R0 ;  /* 0x00000015ff030219 */ /* 0x010fc80000011600 */
[----:B------:R-:W-:Y:S01]  /*7280*/  SHF.R.S32.HI R21, RZ, 0x1f, R3 ;  /* 0x0000001fff157819 */ /* 0x000fe20000011403 */
[----:B0-----:R-:W-:-:S04]  /*7290*/  IMAD.WIDE.U32 R8, R3, R10, R38 ;  /* 0x0000000a03087225 */ /* 0x001fc800078e0026 */
[C---:B------:R-:W-:Y:S02]  /*72a0*/  IMAD R10, R21.reuse, R10, RZ ;  /* 0x0000000a150a7224 */ /* 0x040fe400078e02ff */
[-C--:B------:R-:W-:Y:S02]  /*72b0*/  IMAD R0, R21, R12.reuse, RZ ;  /* 0x0000000c15007224 */ /* 0x080fe400078e02ff */
[----:B--2---:R-:W-:Y:S01]  /*72c0*/  IMAD.WIDE.U32 R14, R3, R12, R36 ;  /* 0x0000000c030e7225 */ /* 0x004fe200078e0024 */
[----:B------:R-:W-:-:S03]  /*72d0*/  IADD3 R8, P0, R8, UR4, RZ ;  /* 0x0000000408087c10 */ /* 0x000fc6000ff1e0ff */
[C---:B------:R-:W-:Y:S02]  /*72e0*/  IMAD R11, R3.reuse, R11, R10 ;  /* 0x0000000b030b7224 */ /* 0x040fe400078e020a */
[----:B------:R-:W-:Y:S01]  /*72f0*/  IMAD R3, R3, R13, R0 ;  /* 0x0000000d03037224 */ /* 0x000fe200078e0200 */
[----:B------:R-:W-:Y:S01]  /*7300*/  IADD3 R0, P1, R14, UR6, RZ ;  /* 0x000000060e007c10 */ /* 0x000fe2000ff3e0ff */
[----:B------:R-:W-:Y:S01]  /*7310*/  UMOV UR4, 0xffffffff ;  /* 0xffffffff00047882 */ /* 0x000fe20000000000 */
[----:B------:R-:W-:Y:S02]  /*7320*/  IADD3.X R13, R9, UR5, R11, P0, !PT ;  /* 0x00000005090d7c10 */ /* 0x000fe400087fe40b */
[----:B------:R-:W-:Y:S02]  /*7330*/  IADD3.X R3, R15, UR7, R3, P1, !PT ;  /* 0x000000070f037c10 */ /* 0x000fe40008ffe403 */
[----:B---3--:R-:W-:Y:S01]  /*7340*/  LEA.HI R9, R34, R34, RZ, 0x1 ;  /* 0x0000002222097211 */ /* 0x008fe200078f08ff */
[----:B------:R-:W-:Y:S06]  /*7350*/  BRA.DIV UR4, `(.L_x_12074) ;  /* 0x0000011604087947 */ /* 0x000fec000b800000 */
.L_x_12278:
[----:B------:R-:W-:Y:S01]  /*7360*/  UMOV UR4, 0xffffffff ;  /* 0xffffffff00047882 */ /* 0x000fe20000000000 */
[----:B------:R-:W-:Y:S02]  /*7370*/  LOP3.LUT R9, R9, 0xfffffffe, RZ, 0xc0, !PT ;  /* 0xfffffffe09097812 */ /* 0x000fe400078ec0ff */
[----:B------:R-:W-:Y:S05]  /*7380*/  BRA.DIV UR4, `(.L_x_12075) ;  /* 0x0000011604207947 */ /* 0x000fea000b800000 */
.L_x_12281:
[----:B------:R-:W-:Y:S01]  /*7390*/  UMOV UR4, 0xffffffff ;  /* 0xffffffff00047882 */ /* 0x000fe20000000000 */
[----:B------:R-:W-:Y:S02]  /*73a0*/  IMAD.IADD R9, R34, 0x1, -R9 ;  /* 0x0000000122097824 */ /* 0x000fe400078e0a09 */
[----:B------:R-:W-:Y:S05]  /*73b0*/  BRA.DIV UR4, `(.L_x_12076) ;  /* 0x00000116043c7947 */ /* 0x000fea000b800000 */
.L_x_12284:
[----:B------:R-:W-:Y:S01]  /*73c0*/  UMOV UR4, 0xffffffff ;  /* 0xffffffff00047882 */ /* 0x000fe20000000000 */
[----:B------:R-:W-:Y:S02]  /*73d0*/  SHF.L.U32 R3, R9, 0x1f, RZ ;  /* 0x0000001f09037819 */ /* 0x000fe400000006ff */
[----:B------:R-:W-:Y:S05]  /*73e0*/  BRA.DIV UR4, `(.L_x_12077) ;  /* 0x0000011604587947 */ /* 0x000fea000b800000 */
.L_x_12287:
[----:B------:R-:W0:Y:S01]  /*73f0*/  SYNCS.PHASECHK.TRANS64.TRYWAIT P1, [R16+URZ+0x13200], R3 ;  /* 0x01320003100075a7 */ /* 0x000e22000802017f */
[----:B------:R-:W-:Y:S01]  /*7400*/  ISETP.GE.AND P0, PT, R18, R41, PT ;  /* 0x000000291200720c */ /* 0x000fe20003f06270 */
[----:B------:R-:W-:Y:S03]  /*7410*/  BSSY B1, `(.L_x_12078) ;  /* 0x0000003000017945 */ /* 0x000fe60003800000 */
[----:B------:R-:W-:Y:S01]  /*7420*/  ISETP.GE.OR P0, PT, R23, R20, P0 ;  /* 0x000000141700720c */ /* 0x000fe20000706670 */
[----:B0-----:R-:W-:-:S12]  /*7430*/  @!P1 BRA `(.L_x_12079) ;  /* 0x00000114006c9947 */ /* 0x001fd80003800000 */
.L_x_12288:
[----:B------:R-:W-:Y:S05]  /*7440*/  BSYNC B1 ;  /* 0x0000000000017941 */ /* 0x000fea0003800000 */
.L_x_12078:
[----:B------:R-:W-:Y:S05]  /*7450*/  @P0 BRA `(.L_x_12071) ;  /* 0x0000000c00f00947 */ /* 0x000fea0003800000 */
[----:B------:R-:W2:Y:S04]  /*7460*/  LDL R15, [R1+0x2c] ;  /* 0x00002c00010f7983 */ /* 0x000ea80000100800 */
[----:B------:R-:W3:Y:S04]  /*7470*/  LDL R36, [R1+0x38] ;  /* 0x0000380001247983 */ /* 0x000ee80000100800 */
[----:B------:R-:W4:Y:S04]  /*7480*/  LDL R32, [R1+0x3c] ;  /* 0x00003c0001207983 */ /* 0x000f280000100800 */
[----:B------:R-:W4:Y:S01]  /*7490*/  LDL R51, [R1+0x6c] ;  /* 0x00006c0001337983 */ /* 0x000f220000100800 */
[----:B0----5:R-:W-:-:S02]  /*74a0*/  SHF.R.U32.HI R3, RZ, 0x8, R4 ;  /* 0x00000008ff037819 */ /* 0x021fc40000011604 */
[----:B------:R-:W-:Y:S02]  /*74b0*/  LOP3.LUT R0, R4, 0xff, RZ, 0xc0, !PT ;  /* 0x000000ff04007812 */ /* 0x000fe400078ec0ff */
[----:B------:R-:W-:Y:S02]  /*74c0*/  LOP3.LUT R3, R3, 0xff, RZ, 0xc0, !PT ;  /* 0x000000ff03037812 */ /* 0x000fe400078ec0ff */
[----:B------:R-:W-:Y:S02]  /*74d0*/  SHF.R.U32.HI R9, RZ, 0x8, R6 ;  /* 0x00000008ff097819 */ /* 0x000fe40000011606 */
        /* <DEDUP_REMOVED lines=24> */
[----:B------:R-:W-:Y:S02]  /*7660*/  LOP3.LUT R21, R27, 0xff, RZ, 0xc0, !PT ;  /* 0x000000ff1b157812 */ /* 0x000fe400078ec0ff */
[----:B------:R-:W-:-:S04]  /*7670*/  LOP3.LUT R30, R30, 0xff, RZ, 0xc0, !PT ;  /* 0x000000ff1e1e7812 */ /* 0x000fc800078ec0ff */
[----:B------:R-:W-:Y:S02]  /*7680*/  PRMT R41, R30, 0x7604, R21 ;  /* 0x000076041e297816 */ /* 0x000fe40000000015 */
        /* <DEDUP_REMOVED lines=10> */
[----:B------:R-:W-:-:S02]  /*7730*/  LOP3.LUT R30, R30, 0xff, RZ, 0xc0, !PT ;  /* 0x000000ff1e1e7812 */ /* 0x000fc400078ec0ff */
[----:B------:R-:W-:Y:S02]  /*7740*/  LOP3.LUT R28, R21, 0xff000000, R5, 0xf8, !PT ;  /* 0xff000000151c7812 */ /* 0x000fe400078ef805 */
[----:B--2---:R-:W-:Y:S02]  /*7750*/  LOP3.LUT R0, R15, 0x30, R0, 0xf8, !PT ;  /* 0x000000300f007812 */ /* 0x004fe400078ef800 */
[----:B------:R-:W-:Y:S02]  /*7760*/  LOP3.LUT R15, R3, 0xff, RZ, 0xc0, !PT ;  /* 0x000000ff030f7812 */ /* 0x000fe400078ec0ff */
[----:B---3--:R-:W-:Y:S02]  /*7770*/  LOP3.LUT R3, R0, R36, RZ, 0x3c, !PT ;  /* 0x0000002400037212 */ /* 0x008fe400078e3cff */
[----:B------:R-:W-:Y:S02]  /*7780*/  PRMT R39, R15, 0x7604, R14 ;  /* 0x000076040f277816 */ /* 0x000fe4000000000e */
[----:B----4-:R-:W-:-:S02]  /*7790*/  IADD3 R0, R16, R32, R3 ;  /* 0x0000002010007210 */ /* 0x010fc40007ffe003 */
[----:B------:R-:W-:Y:S01]  /*77a0*/  SHF.R.U32.HI R3, RZ, 0x10, R4 ;  /* 0x00000010ff037819 */ /* 0x000fe20000011604 */
[----:B------:R-:W0:Y:S01]  /*77b0*/  LDS.128 R8, [R51+0xb000] ;  /* 0x00b0000033087984 */ /* 0x000e220000000c00 */
[----:B------:R-:W-:Y:S02]  /*77c0*/  SHF.R.U32.HI R32, RZ, 0x10, R7 ;  /* 0x00000010ff207819 */ /* 0x000fe40000011607 */
[----:B------:R-:W-:Y:S01]  /*77d0*/  LOP3.LUT R3, R3, 0xff, RZ, 0xc0, !PT ;  /* 0x000000ff03037812 */ /* 0x000fe200078ec0ff */
[----:B------:R-:W1:Y:S01]  /*77e0*/  LDS.128 R12, [R0+0xb000] ;  /* 0x00b00000000c7984 */ /* 0x000e620000000c00 */
[----:B------:R-:W-:Y:S02]  /*77f0*/  LOP3.LUT R32, R32, 0xff, RZ, 0xc0, !PT ;  /* 0x000000ff20207812 */ /* 0x000fe400078ec0ff */
[----:B------:R-:W-:Y:S02]  /*7800*/  PRMT R3, R3, 0x7054, R20 ;  /* 0x0000705403037816 */ /* 0x000fe40000000014 */
[----:B------:R-:W-:-:S02]  /*7810*/  SHF.R.U32.HI R20, RZ, 0x10, R24 ;  /* 0x00000010ff147819 */ /* 0x000fc40000011618 */
[----:B------:R-:W-:Y:S02]  /*7820*/  PRMT R33, R32, 0x7054, R33 ;  /* 0x0000705420217816 */ /* 0x000fe40000000021 */
[----:B------:R-:W-:Y:S02]  /*7830*/  LOP3.LUT R20, R20, 0xff, RZ, 0xc0, !PT ;  /* 0x000000ff14147812 */ /* 0x000fe400078ec0ff */
[----:B------:R-:W-:Y:S02]  /*7840*/  SHF.R.U32.HI R32, RZ, 0x10, R27 ;  /* 0x00000010ff207819 */ /* 0x000fe4000001161b */
[----:B------:R-:W-:Y:S02]  /*7850*/  PRMT R35, R20, 0x7054, R35 ;  /* 0x0000705414237816 */ /* 0x000fe40000000023 */
[----:B------:R-:W-:Y:S02]  /*7860*/  LOP3.LUT R32, R32, 0xff, RZ, 0xc0, !PT ;  /* 0x000000ff20207812 */ /* 0x000fe400078ec0ff */
[----:B------:R-:W-:-:S02]  /*7870*/  LOP3.LUT R20, R3, 0xff000000, R4, 0xf8, !PT ;  /* 0xff00000003147812 */ /* 0x000fc400078ef804 */
[----:B------:R-:W-:Y:S02]  /*7880*/  LOP3.LUT R3, R31, 0xff000000, R6, 0xf8, !PT ;  /* 0xff0000001f037812 */ /* 0x000fe400078ef806 */
[----:B------:R-:W-:Y:S02]  /*7890*/  LOP3.LUT R31, R37, 0xff000000, R25, 0xf8, !PT ;  /* 0xff000000251f7812 */ /* 0x000fe400078ef819 */
[----:B------:R-:W-:Y:S02]  /*78a0*/  PRMT R41, R32, 0x7054, R41 ;  /* 0x0000705420297816 */ /* 0x000fe40000000029 */
[----:B------:R-:W-:Y:S02]  /*78b0*/  PRMT R39, R30, 0x7054, R39 ;  /* 0x000070541e277816 */ /* 0x000fe40000000027 */
[----:B------:R-:W-:Y:S02]  /*78c0*/  LOP3.LUT R24, R35, 0xff000000, R24, 0xf8, !PT ;  /* 0xff00000023187812 */ /* 0x000fe400078ef818 */
[----:B------:R-:W-:-:S02]  /*78d0*/  F2FP.F16.E4M3.UNPACK_B R34, R31 ;  /* 0x0000001fff22723e */ /* 0x000fc400020006ff */
[----:B------:R-:W-:Y:S02]  /*78e0*/  LOP3.LUT R5, R39, 0xff000000, R26, 0xf8, !PT ;  /* 0xff00000027057812 */ /* 0x000fe400078ef81a */
[----:B------:R-:W-:Y:S01]  /*78f0*/  LOP3.LUT R41, R41, 0xff000000, R27, 0xf8, !PT ;  /* 0xff00000029297812 */ /* 0x000fe200078ef81b */
[----:B------:R-:W-:Y:S01]  /*7900*/  HADD2.F32 R39, -RZ, R34.H0_H0 ;  /* 0x20000022ff277230 */ /* 0x000fe20000004100 */
[----:B------:R-:W-:Y:S02]  /*7910*/  LOP3.LUT R36, R33, 0xff000000, R7, 0xf8, !PT ;  /* 0xff00000021247812 */ /* 0x000fe400078ef807 */
[-C--:B0-----:R-:W-:Y:S02]  /*7920*/  F2FP.F16.E4M3.UNPACK_B R21, R8.reuse ;  /* 0x00000008ff15723e */ /* 0x081fe400020006ff */
[----:B------:R-:W-:Y:S02]  /*7930*/  F2FP.F16.E4M3.UNPACK_B R32, R8.H1 ;  /* 0x00000008ff20723e */ /* 0x000fe400030006ff */
[----:B------:R-:W-:-:S02]  /*7940*/  F2FP.F16.E4M3.UNPACK_B R30, R11 ;  /* 0x0000000bff1e723e */ /* 0x000fc400020006ff */
[----:B------:R-:W-:Y:S02]  /*7950*/  F2FP.F16.E4M3.UNPACK_B R35, R11.H1 ;  /* 0x0000000bff23723e */ /* 0x000fe400030006ff */
[----:B-1----:R-:W-:Y:S02]  /*7960*/  F2FP.F16.E4M3.UNPACK_B R8, R13 ;  /* 0x0000000dff08723e */ /* 0x002fe400020006ff */
[----:B------:R-:W-:Y:S02]  /*7970*/  F2FP.F16.E4M3.UNPACK_B R11, R28 ;  /* 0x0000001cff0b723e */ /* 0x000fe400020006ff */
[----:B------:R-:W-:Y:S01]  /*7980*/  F2FP.F16.E4M3.UNPACK_B R25, R9 ;  /* 0x00000009ff19723e */ /* 0x000fe200020006ff */
[--C-:B------:R-:W-:Y:S01]  /*7990*/  HADD2.F32 R6, -RZ, R8.reuse.H0_H0 ;  /* 0x20000008ff067230 */ /* 0x100fe20000004100 */
[----:B------:R-:W-:Y:S01]  /*79a0*/  F2FP.F16.E4M3.UNPACK_B R27, R13.H1 ;  /* 0x0000000dff1b723e */ /* 0x000fe200030006ff */
[----:B------:R-:W-:Y:S01]  /*79b0*/  HADD2.F32 R13, -RZ, R11.H0_H0 ;  /* 0x2000000bff0d7230 */ /* 0x000fe20000004100 */
[----:B------:R-:W-:Y:S01]  /*79c0*/  F2FP.F16.E4M3.UNPACK_B R26, R9.H1 ;  /* 0x00000009ff1a723e */ /* 0x000fe200030006ff */
[--C-:B------:R-:W-:Y:S01]  /*79d0*/  HADD2.F32 R9, -RZ, R25.reuse.H0_H0 ;  /* 0x20000019ff097230 */ /* 0x100fe20000004100 */
[-C--:B------:R-:W-:Y:S01]  /*79e0*/  F2FP.F16.E4M3.UNPACK_B R33, R15.reuse ;  /* 0x0000000fff21723e */ /* 0x080fe200020006ff */
[----:B------:R-:W-:Y:S01]  /*79f0*/  HADD2.F32 R8, -RZ, R8.H1_H1 ;  /* 0x30000008ff087230 */ /* 0x000fe20000004100 */
[----:B------:R-:W-:Y:S01]  /*7a00*/  F2FP.F16.E4M3.UNPACK_B R38, R15.H1 ;  /* 0x0000000fff26723e */ /* 0x000fe200030006ff */
[C---:B------:R-:W-:Y:S01]  /*7a10*/  FMUL.FTZ R40, R6.reuse, R13 ;  /* 0x0000000d06287220 */ /* 0x040fe20000410000 */
[-C--:B------:R-:W-:Y:S01]  /*7a20*/  F2FP.F16.E4M3.UNPACK_B R15, R12.reuse ;  /* 0x0000000cff0f723e */ /* 0x080fe200020006ff */
[----:B------:R-:W-:Y:S01]  /*7a30*/  HADD2.F32 R25, -RZ, R25.H1_H1 ;  /* 0x30000019ff197230 */ /* 0x000fe20000004100 */
[----:B------:R-:W-:Y:S01]  /*7a40*/  F2FP.F16.E4M3.UNPACK_B R37, R12.H1 ;  /* 0x0000000cff25723e */ /* 0x000fe200030006ff */
[----:B------:R-:W-:Y:S01]  /*7a50*/  FMUL.FTZ R12, R6, R39 ;  /* 0x00000027060c7220 */ /* 0x000fe20000410000 */
[----:B------:R-:W-:-:S02]  /*7a60*/  F2FP.F16.E4M3.UNPACK_B R31, R31.H1 ;  /* 0x0000001fff1f723e */ /* 0x000fc400030006ff */
[----:B------:R-:W-:Y:S01]  /*7a70*/  F2FP.F16.E4M3.UNPACK_B R28, R28.H1 ;  /* 0x0000001cff1c723e */ /* 0x000fe200030006ff */
[C---:B------:R-:W-:Y:S01]  /*7a80*/  FFMA.FTZ R6, R9.reuse, R13, -R12 ;  /* 0x0000000d09067223 */ /* 0x040fe2000001080c */
[----:B------:R-:W-:Y:S01]  /*7a90*/  FFMA.FTZ R9, R9, R39, R40 ;  /* 0x0000002709097223 */ /* 0x000fe20000010028 */
[----:B------:R-:W-:Y:S01]  /*7aa0*/  HADD2.F32 R12, -RZ, R11.H1_H1 ;  /* 0x3000000bff0c7230 */ /* 0x000fe20000004100 */
[-C--:B------:R-:W-:Y:S01]  /*7ab0*/  F2FP.F16.E4M3.UNPACK_B R7, R14.reuse ;  /* 0x0000000eff07723e */ /* 0x080fe200020006ff */
[----:B------:R-:W-:Y:S01]  /*7ac0*/  HADD2.F32 R39, -RZ, R34.H1_H1 ;  /* 0x30000022ff277230 */ /* 0x000fe20000004100 */
[----:B------:R-:W-:Y:S01]  /*7ad0*/  F2FP.F16.E4M3.UNPACK_B R14, R14.H1 ;  /* 0x0000000eff0e723e */ /* 0x000fe200030006ff */
[----:B------:R-:W-:Y:S01]  /*7ae0*/  HADD2.F32 R40, -RZ, R31.H0_H0 ;  /* 0x2000001fff287230 */ /* 0x000fe20000004100 */
[----:B------:R-:W-:Y:S01]  /*7af0*/  F2FP.F16.E4M3.UNPACK_B R4, R10 ;  /* 0x0000000aff04723e */ /* 0x000fe200020006ff */
[----:B------:R-:W-:Y:S02]  /*7b00*/  HADD2.F32 R11, -RZ, R27.H0_H0 ;  /* 0x2000001bff0b7230 */ /* 0x000fe40000004100 */
[----:B------:R-:W-:Y:S01]  /*7b10*/  FMUL.FTZ R42, R8, R39 ;  /* 0x00000027082a7220 */ /* 0x000fe20000410000 */
[----:B------:R-:W-:-:S02]  /*7b20*/  HADD2.F32 R34, -RZ, R28.H0_H0 ;  /* 0x2000001cff227230 */ /* 0x000fc40000004100 */
[----:B------:R-:W-:Y:S01]  /*7b30*/  FMUL.FTZ R8, R8, R12 ;  /* 0x0000000c08087220 */ /* 0x000fe20000410000 */
[----:B------:R-:W-:Y:S02]  /*7b40*/  HADD2.F32 R13, -RZ, R26.H0_H0 ;  /* 0x2000001aff0d7230 */ /* 0x000fe40000004100 */
[C---:B------:R-:W-:Y:S01]  /*7b50*/  FMUL.FTZ R44, R11.reuse, R40 ;  /* 0x000000280b2c7220 */ /* 0x040fe20000410000 */
[----:B------:R-:W-:Y:S02]  /*7b60*/  HADD2.F32 R27, -RZ, R27.H1_H1 ;  /* 0x3000001bff1b7230 */ /* 0x000fe40000004100 */
[----:B------:R-:W-:Y:S01]  /*7b70*/  FMUL.FTZ R43, R11, R34 ;  /* 0x000000220b2b7220 */ /* 0x000fe20000410000 */
[----:B------:R-:W-:Y:S01]  /*7b80*/  FFMA.FTZ R11, R25, R12, -R42 ;  /* 0x0000000c190b7223 */ /* 0x000fe2000001082a */
[----:B------:R-:W-:Y:S01]  /*7b90*/  FFMA.FTZ R12, R13, R34, -R44 ;  /* 0x000000220d0c7223 */ /* 0x000fe2000001082c */
[----:B------:R-:W-:Y:S01]  /*7ba0*/  F2FP.F16.E4M3.UNPACK_B R42, R41 ;  /* 0x00000029ff2a723e */ /* 0x000fe200020006ff */
[----:B------:R-:W-:Y:S01]  /*7bb0*/  FFMA.FTZ R8, R25, R39, R8 ;  /* 0x0000002719087223 */ /* 0x000fe20000010008 */
[----:B------:R-:W-:Y:S01]  /*7bc0*/  F2FP.F16.E4M3.UNPACK_B R34, R36 ;  /* 0x00000024ff22723e */ /* 0x000fe200020006ff */
        /* <DEDUP_REMOVED lines=17> */
[C---:B------:R-:W-:Y:S01]  /*7ce0*/  FFMA.FTZ R27, R31.reuse, R40, -R48 ;  /* 0x000000281f1b7223 */ /* 0x040fe20000010830 */
[----:B------:R-:W-:Y:S01]  /*7cf0*/  FFMA.FTZ R26, R31, R44, R45 ;  /* 0x0000002c1f1a7223 */ /* 0x000fe2000001002d */
[----:B------:R-:W-:Y:S01]  /*7d00*/  HADD2.F32 R33, -RZ, R33.H1_H1 ;  /* 0x30000021ff217230 */ /* 0x000fe20000004100 */
[----:B------:R-:W-:Y:S01]  /*7d10*/  F2FP.F16.E4M3.UNPACK_B R10, R10.H1 ;  /* 0x0000000aff0a723e */ /* 0x000fe200030006ff */
[----:B------:R-:W-:Y:S01]  /*7d20*/  HADD2.F32 R40, -RZ, R34.H1_H1 ;  /* 0x30000022ff287230 */ /* 0x000fe20000004100 */
[----:B------:R-:W-:Y:S01]  /*7d30*/  F2FP.SATFINITE.E4M3.F32.PACK_AB_MERGE_C R13, R28, R13, RZ ;  /* 0x0000000d1c0d723e */ /* 0x000fe200048070ff */
[----:B------:R-:W-:-:S02]  /*7d40*/  HADD2.F32 R31, -RZ, R30.H1_H1 ;  /* 0x3000001eff1f7230 */ /* 0x000fc40000004100 */
[C---:B------:R-:W-:Y:S01]  /*7d50*/  FMUL.FTZ R44, R33.reuse, R42 ;  /* 0x0000002a212c7220 */ /* 0x040fe20000410000 */
[----:B------:R-:W-:Y:S02]  /*7d60*/  HADD2.F32 R43, -RZ, R41.H0_H0 ;  /* 0x20000029ff2b7230 */ /* 0x000fe40000004100 */
[-C--:B------:R-:W-:Y:S01]  /*7d70*/  FMUL.FTZ R33, R33, R40.reuse ;  /* 0x0000002821217220 */ /* 0x080fe20000410000 */
[----:B------:R-:W-:Y:S01]  /*7d80*/  HADD2.F32 R30, -RZ, R38.H0_H0 ;  /* 0x20000026ff1e7230 */ /* 0x000fe20000004100 */
[----:B------:R-:W-:Y:S01]  /*7d90*/  F2FP.SATFINITE.E4M3.F32.PACK_AB_MERGE_C R9, R8, R9, R13 ;  /* 0x000000090809723e */ /* 0x000fe2000480700d */
[--C-:B------:R-:W-:Y:S02]  /*7da0*/  HADD2.F32 R39, -RZ, R36.reuse.H0_H0 ;  /* 0x20000024ff277230 */ /* 0x100fe40000004100 */
[----:B------:R-:W-:Y:S02]  /*7db0*/  HADD2.F32 R34, -RZ, R35.H0_H0 ;  /* 0x20000023ff227230 */ /* 0x000fe40000004100 */
[C---:B------:R-:W-:Y:S01]  /*7dc0*/  FMUL.FTZ R45, R30.reuse, R43 ;  /* 0x0000002b1e2d7220 */ /* 0x040fe20000410000 */
[-C--:B------:R-:W-:Y:S01]  /*7dd0*/  FMUL.FTZ R46, R30, R39.reuse ;  /* 0x000000271e2e7220 */ /* 0x080fe20000410000 */
[C---:B------:R-:W-:Y:S01]  /*7de0*/  FFMA.FTZ R30, R31.reuse, R40, -R44 ;  /* 0x000000281f1e7223 */ /* 0x040fe2000001082c */
[----:B------:R-:W-:Y:S01]  /*7df0*/  FFMA.FTZ R31, R31, R42, R33 ;  /* 0x0000002a1f1f7223 */ /* 0x000fe20000010021 */
[C---:B------:R-:W-:Y:S01]  /*7e00*/  FFMA.FTZ R33, R34.reuse, R39, -R45 ;  /* 0x0000002722217223 */ /* 0x040fe2000001082d */
[----:B------:R-:W-:Y:S01]  /*7e10*/  FFMA.FTZ R34, R34, R43, R46 ;  /* 0x0000002b22227223 */ /* 0x000fe2000001002e */
[----:B------:R-:W-:Y:S01]  /*7e20*/  F2FP.F16.E4M3.UNPACK_B R43, R24.H1 ;  /* 0x00000018ff2b723e */ /* 0x000fe200030006ff */
[----:B------:R-:W-:Y:S01]  /*7e30*/  HADD2.F32 R42, -RZ, R36.H1_H1 ;  /* 0x30000024ff2a7230 */ /* 0x000fe20000004100 */
[----:B------:R-:W-:Y:S01]  /*7e40*/  F2FP.F16.E4M3.UNPACK_B R40, R20.H1 ;  /* 0x00000014ff28723e */ /* 0x000fe200030006ff */
[----:B------:R-:W-:-:S02]  /*7e50*/  HADD2.F32 R45, -RZ, R41.H1_H1 ;  /* 0x30000029ff2d7230 */ /* 0x000fc40000004100 */
[----:B------:R-:W-:Y:S02]  /*7e60*/  HADD2.F32 R39, -RZ, R38.H1_H1 ;  /* 0x30000026ff277230 */ /* 0x000fe40000004100 */
[----:B------:R-:W-:Y:S02]  /*7e70*/  HADD2.F32 R44, -RZ, R43.H0_H0 ;  /* 0x2000002bff2c7230 */ /* 0x000fe40000004100 */
        /* <DEDUP_REMOVED lines=53> */
[----:B------:R-:W-:Y:S01]  /*81d0*/  FFMA.FTZ R40, R15, R24, R20 ;  /* 0x000000180f287223 */ /* 0x000fe20000010014 */
[----:B------:R-:W-:Y:S01]  /*81e0*/  HADD2.F32 R10, -RZ, R10.H1_H1 ;  /* 0x3000000aff0a7230 */ /* 0x000fe20000004100 */
[----:B------:R-:W-:Y:S01]  /*81f0*/  F2FP.F16.E4M3.UNPACK_B R15, R5 ;  /* 0x00000005ff0f723e */ /* 0x000fe200020006ff */
[C---:B------:R-:W-:Y:S01]  /*8200*/  FMUL.FTZ R21, R14.reuse, R37 ;  /* 0x000000250e157220 */ /* 0x040fe20000410000 */
[----:B------:R-:W-:Y:S01]  /*8210*/  FMUL.FTZ R14, R14, R35 ;  /* 0x000000230e0e7220 */ /* 0x000fe20000410000 */
[----:B------:R-:W-:Y:S01]  /*8220*/  HADD2.F32 R5, -RZ, R7.H0_H0 ;  /* 0x20000007ff057230 */ /* 0x000fe20000004100 */
[----:B------:R-:W-:Y:S01]  /*8230*/  F2FP.SATFINITE.E4M3.F32.PACK_AB_MERGE_C R8, R36, R43, R44 ;  /* 0x0000002b2408723e */ /* 0x000fe2000480702c */
[C---:B------:R-:W-:Y:S01]  /*8240*/  FFMA.FTZ R42, R10.reuse, R35, -R21 ;  /* 0x000000230a2a7223 */ /* 0x040fe20000010815 */
[----:B------:R-:W-:Y:S01]  /*8250*/  FFMA.FTZ R37, R10, R37, R14 ;  /* 0x000000250a257223 */ /* 0x000fe2000001000e */
[----:B------:R-:W-:-:S02]  /*8260*/  HADD2.F32 R20, -RZ, R15.H0_H0 ;  /* 0x2000000fff147230 */ /* 0x000fc40000004100 */
[--C-:B------:R-:W-:Y:S01]  /*8270*/  HADD2.F32 R10, -RZ, R3.reuse.H0_H0 ;  /* 0x20000003ff0a7230 */ /* 0x100fe20000004100 */
        /* <DEDUP_REMOVED lines=8> */
[----:B------:R-:W-:Y:S02]  /*8300*/  HADD2.F32 R4, -RZ, R4.H1_H1 ;  /* 0x30000004ff047230 */ /* 0x000fe40000004100 */
[CC--:B------:R-:W-:Y:S01]  /*8310*/  FMUL.FTZ R21, R7.reuse, R15.reuse ;  /* 0x0000000f07157220 */ /* 0x0c0fe20000410000 */
        /* <DEDUP_REMOVED lines=16> */
.L_x_12071:
[----:B------:R-:W-:Y:S05]  /*8420*/  BSYNC B0 ;  /* 0x0000000000007941 */ /* 0x000fea0003800000 */
.L_x_12061:
        /* <DEDUP_REMOVED lines=8> */
.L_x_12058:
[----:B-12---:R-:W2:Y:S02]  /*84b0*/  LDL R0, [R1+0x4] ;  /* 0x0000040001007983 */ /* 0x006ea40000100800 */
[----:B--2---:R-:W-:-:S13]  /*84c0*/  ISETP.NE.AND P1, PT, R0, 0x3, PT ;  /* 0x000000030000780c */ /* 0x004fda0003f25270 */
[----:B------:R-:W-:Y:S05]  /*84d0*/  @!P1 BRA `(.L_x_12080) ;  /* 0x0000000000049947 */ /* 0x000fea0003800000 */
[----:B------:R-:W-:Y:S01]  /*84e0*/  BPT.TRAP 0x1 ;  /* 0x000000040000795c */ /* 0x000fe20000300000 */
.L_x_12080:
[----:B------:R-:W-:Y:S01]  /*84f0*/  IMAD R12, R22, 0x8, R16 ;  /* 0x00000008160c7824 */ /* 0x000fe200078e0210 */
[----:B0-----:R-:W-:-:S04]  /*8500*/  SHF.L.U32 R3, R156, 0x1f, RZ ;  /* 0x0000001f9c037819 */ /* 0x001fc800000006ff */
[----:B------:R0:W1:Y:S01]  /*8510*/  SYNCS.PHASECHK.TRANS64.TRYWAIT P0, [R12+URZ+0x13230], R3 ;  /* 0x013230030c0075a7 */ /* 0x000062000800017f */
[----:B------:R-:W-:Y:S05]  /*8520*/  @!P1 BRA `(.L_x_12081) ;  /* 0x0000000000049947 */ /* 0x000fea0003800000 */
[----:B------:R-:W-:Y:S01]  /*8530*/  BPT.TRAP 0x1 ;  /* 0x000000040000795c */ /* 0x000fe20000300000 */
.L_x_12081:
[----:B------:R-:W-:Y:S01]  /*8540*/  VIADD R0, R16, 0xe000 ;  /* 0x0000e00010007836 */ /* 0x000fe20000000000 */
[----:B-----5:R-:W-:Y:S01]  /*8550*/  LOP3.LUT R4, R29, 0x10000, RZ, 0xfc, !PT ;  /* 0x000100001d047812 */ /* 0x020fe200078efcff */
        /* <DEDUP_REMOVED lines=8> */
.L_x_12082:
        /* <DEDUP_REMOVED lines=8> */
[----:B------:R-:W-:Y:S01]  /*8660*/  IMAD.MOV.U32 R7, RZ, RZ, -0x7fffffe0 ;  /* 0x80000020ff077424 */ /* 0x000fe200078e00ff */
[----:B------:R-:W0:Y:S01]  /*8670*/  LDL R112, [R1+0x1c] ;  /* 0x00001c0001707983 */ /* 0x000e220000100800 */
[----:B------:R-:W-:Y:S01]  /*8680*/  IMAD.MOV.U32 R11, RZ, RZ, -0x7fffffe0 ;  /* 0x80000020ff0b7424 */ /* 0x000fe200078e00ff */
[----:B------:R-:W-:-:S02]  /*8690*/  R2UR UR8, R4 ;  /* 0x00000000040872ca */ /* 0x000fc400000e0000 */
[----:B------:R-:W-:Y:S01]  /*86a0*/  R2UR UR9, R5 ;  /* 0x00000000050972ca */ /* 0x000fe200000e0000 */
[----:B------:R-:W4:Y:S01]  /*86b0*/  LDL R13, [R1+0x44] ;  /* 0x00004400010d7983 */ /* 0x000f220000100800 */
[----:B------:R-:W-:-:S03]  /*86c0*/  R2UR UR11, R11 ;  /* 0x000000000b0b72ca */ /* 0x000fc600000e0000 */
[----:B------:R-:W4:Y:S04]  /*86d0*/  LDL R108, [R1+0x14] ;  /* 0x00001400016c7983 */ /* 0x000f280000100800 */
[----:B------:R-:W5:Y:S01]  /*86e0*/  LDL R105, [R1+0x40] ;  /* 0x0000400001697983 */ /* 0x000f620000100800 */
[----:B------:R-:W-:Y:S02]  /*86f0*/  IMAD.MOV.U32 R15, RZ, RZ, -0x7fffffe0 ;  /* 0x80000020ff0f7424 */ /* 0x000fe400078e00ff */
[----:B--2---:R-:W-:-:S05]  /*8700*/  IMAD R8, R22, 0x280, R0 ;  /* 0x0000028016087824 */ /* 0x004fca00078e0200 */
[----:B------:R-:W-:-:S13]  /*8710*/  R2UR UR6, R8 ;  /* 0x00000000080672ca */ /* 0x000fda00000e0000 */
        /* <DEDUP_REMOVED lines=10> */
[----:B------:R-:W-:Y:S01]  /*87c0*/  IMAD.MOV.U32 R7, RZ, RZ, -0x7fffffe0 ;  /* 0x80000020ff077424 */ /* 0x000fe200078e00ff */
[----:B------:R-:W-:Y:S02]  /*87d0*/  R2UR UR4, R4 ;  /* 0x00000000040472ca */ /* 0x000fe400000e0000 */
[----:B------:R-:W-:Y:S02]  /*87e0*/  R2UR UR6, R6 ;  /* 0x00000000060672ca */ /* 0x000fe400000e0000 */
[----:B------:R-:W-:Y:S02]  /*87f0*/  R2UR UR7, R7 ;  /* 0x00000000070772ca */ /* 0x000fe400000e0000 */
[----:B------:R-:W-:Y:S01]  /*8800*/  R2UR UR5, R5 ;  /* 0x00000000050572ca */ /* 0x000fe200000e0000 */
[----:B------:R-:W-:-:S02]  /*8810*/  WARPGROUP.DEPBAR.LE gsb0, 0x0 ;  /* 0x00008000000079c5 */ /* 0x000fc40000010000 */
        /* <DEDUP_REMOVED lines=16> */
[----:B------:R-:W-:Y:S02]  /*8920*/  VIADD R6, R4, 0x2 ;  /* 0x0000000204067836 */ /* 0x000fe40000000000 */
[----:B------:R-:W-:Y:S02]  /*8930*/  IMAD.MOV.U32 R21, RZ, RZ, -0x7fffffe0 ;  /* 0x80000020ff157424 */ /* 0x000fe400078e00ff */
[----:B------:R-:W-:Y:S01]  /*8940*/  IMAD.MOV.U32 R7, RZ, RZ, -0x7fffffe0 ;  /* 0x80000020ff077424 */ /* 0x000fe200078e00ff */
        /* <DEDUP_REMOVED lines=27> */
[----:B------:R-:W-:Y:S01]  /*8b00*/  IMAD.MOV.U32 R11, RZ, RZ, -0x7fffffe0 ;  /* 0x80000020ff0b7424 */ /* 0x000fe200078e00ff */
[----:B01----:R-:W-:Y:S01]  /*8b10*/  IADD3 R3, -R112, 0xa1, R0 ;  /* 0x000000a170037810 */ /* 0x003fe20007ffe100 */
[----:B----4-:R-:W-:Y:S01]  /*8b20*/  IMAD R14, R108, 0xc0, R13 ;  /* 0x000000c06c0e7824 */ /* 0x010fe200078e020d */
[----:B------:R-:W-:Y:S01]  /*8b30*/  R2UR UR6, R10 ;  /* 0x000000000a0672ca */ /* 0x000fe200000e0000 */
[----:B------:R-:W-:Y:S01]  /*8b40*/  VIADD R13, R0, 0xa0 ;  /* 0x000000a0000d7836 */ /* 0x000fe20000000000 */
[----:B------:R-:W-:Y:S01]  /*8b50*/  R2UR UR7, R11 ;  /* 0x000000000b0772ca */ /* 0x000fe200000e0000 */
[----:B-----5:R-:W-:Y:S01]  /*8b60*/  IMAD R3, R105, -0x2, R3 ;  /* 0xfffffffe69037824 */ /* 0x020fe200078e0203 */
[----:B------:R-:W-:-:S02]  /*8b70*/  R2UR UR4, R6 ;  /* 0x00000000060472ca */ /* 0x000fc400000e0000 */
[----:B------:R-:W-:Y:S01]  /*8b80*/  R2UR UR5, R7 ;  /* 0x00000000070572ca */ /* 0x000fe200000e0000 */
[----:B------:R-:W-:Y:S01]  /*8b90*/  IMAD R13, R105, -0x2, R13 ;  /* 0xfffffffe690d7824 */ /* 0x000fe200078e020d */
[----:B------:R-:W-:-:S04]  /*8ba0*/  IADD3 R0, R3, 0x8, R14 ;  /* 0x0000000803007810 */ /* 0x000fc80007ffe00e */
        /* <DEDUP_REMOVED lines=10> */
[----:B------:R-:W-:Y:S01]  /*8c50*/  FSEL R95, R95, -INF , P0 ;  /* 0xff8000005f5f7808 */ /* 0x000fe20000000000 */
[----:B------:R-:W-:Y:S02]  /*8c60*/  WARPGROUP.DEPBAR.LE gsb0, 0x0 ;  /* 0x00008000000079c5 */ /* 0x000fe40000010000 */
[----:B------:R-:W-:-:S06]  /*8c70*/  WARPGROUP.ARRIVE ;  /* 0x00000000000079c5 */ /* 0x000fcc0000000000 */
[----:B------:R-:W-:Y:S01]  /*8c80*/  QGMMA.64x32x32.F32.E4M3.E4M3 R40, gdesc[UR4], R40, gsb0 ;  /* 0x00600000042879f3 */ /* 0x000fe20008000828 */
        /* <DEDUP_REMOVED lines=27> */
[----:B------:R-:W-:Y:S01]  /*8e40*/  FMNMX.FTZ R20, R79, R20, !PT ;  /* 0x000000144f147209 */ /* 0x000fe20007810000 */
[----:B------:R-:W-:Y:S02]  /*8e50*/  VIADD R8, R8, 0x202 ;  /* 0x0000020208087836 */ /* 0x000fe40000000000 */
[----:B------:R-:W-:Y:S01]  /*8e60*/  IMAD.MOV.U32 R9, RZ, RZ, -0x7fffffe0 ;  /* 0x80000020ff097424 */ /* 0x000fe200078e00ff */
        /* <DEDUP_REMOVED lines=104> */
[----:B------:R-:W-:Y:S01]  /*94f0*/  FFMA.FTZ R15, R2, R91, -R137 ;  /* 0x0000005b020f7223 */ /* 0x000fe20000010889 */
[----:B------:R-:W-:Y:S02]  /*9500*/  ISETP.GT.AND P0, PT, R3, 0x9, PT ;  /* 0x000000090300780c */ /* 0x000fe40003f04270 */
[----:B------:R-:W-:-:S02]  /*9510*/  FSEL R91, R92, -INF , P3 ;  /* 0xff8000005c5b7808 */ /* 0x000fc40001800000 */
[----:B------:R-:W-:Y:S01]  /*9520*/  FMNMX.FTZ R26, R11, R89, !PT ;  /* 0x000000590b1a7209 */ /* 0x000fe20007810000 */
[C-C-:B------:R-:W-:Y:S01]  /*9530*/  FFMA.FTZ R99, R2.reuse, R99, -R137.reuse ;  /* 0x0000006302637223 */ /* 0x140fe20000010889 */
[----:B------:R-:W-:Y:S02]  /*9540*/  ISETP.GT.AND P2, PT, R3, 0x10, PT ;  /* 0x000000100300780c */ /* 0x000fe40003f44270 */
[----:B------:R-:W-:Y:S02]  /*9550*/  FSEL R93, R93, -INF , P0 ;  /* 0xff8000005d5d7808 */ /* 0x000fe40000000000 */
[----:B------:R-:W-:Y:S01]  /*9560*/  FMNMX.FTZ R26, R91, R26, !PT ;  /* 0x0000001a5b1a7209 */ /* 0x000fe20007810000 */
[----:B------:R0:W-:Y:S01]  /*9570*/  MUFU.EX2 R13, R99 ;  /* 0x00000063000d7308 */ /* 0x0001e20000000800 */
[----:B------:R-:W-:Y:S02]  /*9580*/  ISETP.GT.AND P0, PT, R3, 0x11, PT ;  /* 0x000000110300780c */ /* 0x000fe40003f04270 */
[----:B------:R-:W-:Y:S01]  /*9590*/  FMNMX.FTZ R30, R93, R26, !PT ;  /* 0x0000001a5d1e7209 */ /* 0x000fe20007810000 */
[----:B------:R-:W-:-:S01]  /*95a0*/  FFMA.FTZ R10, R2, R21, -R137 ;  /* 0x00000015020a7223 */ /* 0x000fc20000010889 */
[----:B------:R-:W-:-:S02]  /*95b0*/  FSEL R97, R97, -INF , P0 ;  /* 0xff80000061617808 */ /* 0x000fc40000000000 */
[----:B0-----:R-:W-:Y:S02]  /*95c0*/  FSEL R99, R96, -INF , P2 ;  /* 0xff80000060637808 */ /* 0x001fe40001000000 */
[----:B------:R-:W-:Y:S02]  /*95d0*/  ISETP.GT.AND P2, PT, R3, 0x18, PT ;  /* 0x000000180300780c */ /* 0x000fe40003f44270 */
[----:B------:R-:W-:Y:S01]  /*95e0*/  FMNMX.FTZ R30, R99, R30, !PT ;  /* 0x0000001e631e7209 */ /* 0x000fe20007810000 */
[C-C-:B------:R-:W-:Y:S01]  /*95f0*/  FFMA.FTZ R21, R2.reuse, R95, -R137.reuse ;  /* 0x0000005f02157223 */ /* 0x140fe20000010889 */
[----:B------:R-:W-:-:S01]  /*9600*/  FFMA.FTZ R95, R2, R103, -R137 ;  /* 0x00000067025f7223 */ /* 0x000fc20000010889 */
[----:B------:R-:W-:Y:S02]  /*9610*/  ISETP.GT.AND P0, PT, R3, 0x19, PT ;  /* 0x000000190300780c */ /* 0x000fe40003f04270 */
[----:B------:R-:W-:Y:S02]  /*9620*/  FSEL R103, R100, -INF , P2 ;  /* 0xff80000064677808 */ /* 0x000fe40001000000 */
[----:B------:R-:W-:-:S02]  /*9630*/  FMNMX.FTZ R30, R97, R30, !PT ;  /* 0x0000001e611e7209 */ /* 0x000fc40007810000 */
[----:B------:R-:W-:Y:S02]  /*9640*/  FSEL R101, R101, -INF , P0 ;  /* 0xff80000065657808 */ /* 0x000fe40000000000 */
[----:B------:R-:W-:Y:S02]  /*9650*/  ISETP.GT.AND P0, PT, R3, 0x20, PT ;  /* 0x000000200300780c */ /* 0x000fe40003f04270 */
[----:B------:R-:W-:Y:S01]  /*9660*/  FMNMX.FTZ R30, R103, R30, !PT ;  /* 0x0000001e671e7209 */ /* 0x000fe20007810000 */
[--C-:B------:R-:W-:Y:S01]  /*9670*/  FFMA.FTZ R20, R2, R105, -R137.reuse ;  /* 0x0000006902147223 */ /* 0x100fe20000010889 */
[----:B------:R-:W-:Y:S02]  /*9680*/  ISETP.GT.AND P2, PT, R3, 0x21, PT ;  /* 0x000000210300780c */ /* 0x000fe40003f44270 */
[----:B------:R-:W-:Y:S02]  /*9690*/  FSEL R105, R72, -INF , P0 ;  /* 0xff80000048697808 */ /* 0x000fe40000000000 */
[----:B------:R-:W-:Y:S01]  /*96a0*/  FMNMX.FTZ R34, R101, R30, !PT ;  /* 0x0000001e65227209 */ /* 0x000fe20007810000 */
[----:B------:R-:W-:Y:S01]  /*96b0*/  FFMA.FTZ R107, R2, R107, -R137 ;  /* 0x0000006b026b7223 */ /* 0x000fe20000010889 */
[----:B------:R-:W-:-:S02]  /*96c0*/  ISETP.GT.AND P0, PT, R3, 0x28, PT ;  /* 0x000000280300780c */ /* 0x000fc40003f04270 */
[----:B------:R-:W-:Y:S02]  /*96d0*/  FSEL R73, R73, -INF , P2 ;  /* 0xff80000049497808 */ /* 0x000fe40001000000 */
[----:B------:R-:W-:Y:S01]  /*96e0*/  FMNMX.FTZ R34, R105, R34, !PT ;  /* 0x0000002269227209 */ /* 0x000fe20007810000 */
[----:B------:R0:W-:Y:S01]  /*96f0*/  MUFU.EX2 R26, R107 ;  /* 0x0000006b001a7308 */ /* 0x0001e20000000800 */
[----:B------:R-:W-:Y:S02]  /*9700*/  ISETP.GT.AND P2, PT, R3, 0x29, PT ;  /* 0x000000290300780c */ /* 0x000fe40003f44270 */
[----:B------:R-:W-:Y:S01]  /*9710*/  FMNMX.FTZ R34, R73, R34, !PT ;  /* 0x0000002249227209 */ /* 0x000fe20007810000 */
[----:B------:R-:W-:-:S01]  /*9720*/  FFMA.FTZ R109, R2, R109, -R137 ;  /* 0x0000006d026d7223 */ /* 0x000fc20000010889 */
[----:B------:R-:W-:Y:S02]  /*9730*/  FSEL R77, R77, -INF , P2 ;  /* 0xff8000004d4d7808 */ /* 0x000fe40001000000 */
[----:B0-----:R-:W-:-:S02]  /*9740*/  FSEL R107, R76, -INF , P0 ;  /* 0xff8000004c6b7808 */ /* 0x001fc40000000000 */
[----:B------:R-:W-:Y:S02]  /*9750*/  ISETP.GT.AND P0, PT, R3, 0x30, PT ;  /* 0x000000300300780c */ /* 0x000fe40003f04270 */
[----:B------:R-:W-:Y:S01]  /*9760*/  FMNMX.FTZ R34, R107, R34, !PT ;  /* 0x000000226b227209 */ /* 0x000fe20007810000 */
[----:B------:R0:W-:Y:S01]  /*9770*/  MUFU.EX2 R30, R109 ;  /* 0x0000006d001e7308 */ /* 0x0001e20000000800 */
[----:B------:R-:W-:Y:S02]  /*9780*/  ISETP.GT.AND P2, PT, R3, 0x31, PT ;  /* 0x000000310300780c */ /* 0x000fe40003f44270 */
[----:B------:R-:W-:Y:S02]  /*9790*/  FMNMX.FTZ R38, R77, R34, !PT ;  /* 0x000000224d267209 */ /* 0x000fe40007810000 */
[----:B------:R-:W-:Y:S02]  /*97a0*/  FSEL R81, R81, -INF , P2 ;  /* 0xff80000051517808 */ /* 0x000fe40001000000 */
[----:B0-----:R-:W-:-:S02]  /*97b0*/  FSEL R109, R80, -INF , P0 ;  /* 0xff800000506d7808 */ /* 0x001fc40000000000 */
[----:B------:R-:W-:Y:S02]  /*97c0*/  ISETP.GT.AND P0, PT, R3, 0x38, PT ;  /* 0x000000380300780c */ /* 0x000fe40003f04270 */
[----:B------:R-:W-:Y:S01]  /*97d0*/  FMNMX.FTZ R38, R109, R38, !PT ;  /* 0x000000266d267209 */ /* 0x000fe20007810000 */
[----:B------:R-:W-:-:S01]  /*97e0*/  FFMA.FTZ R42, R2, R111, -R137 ;  /* 0x0000006f022a7223 */ /* 0x000fc20000010889 */
[----:B------:R-:W-:Y:S02]  /*97f0*/  ISETP.GT.AND P2, PT, R3, 0x39, PT ;  /* 0x000000390300780c */ /* 0x000fe40003f44270 */
[----:B------:R-:W-:Y:S02]  /*9800*/  FSEL R111, R84, -INF , P0 ;  /* 0xff800000546f7808 */ /* 0x000fe40000000000 */
[----:B------:R-:W-:Y:S02]  /*9810*/  FMNMX.FTZ R38, R81, R38, !PT ;  /* 0x0000002651267209 */ /* 0x000fe40007810000 */
[----:B------:R-:W-:-:S02]  /*9820*/  FSEL R85, R85, -INF , P2 ;  /* 0xff80000055557808 */ /* 0x000fc40001000000 */
[----:B------:R-:W-:Y:S02]  /*9830*/  ISETP.GT.AND P0, PT, R3, 0x40, PT ;  /* 0x000000400300780c */ /* 0x000fe40003f04270 */
[----:B------:R-:W-:Y:S02]  /*9840*/  FMNMX.FTZ R38, R111, R38, !PT ;  /* 0x000000266f267209 */ /* 0x000fe40007810000 */
[----:B------:R-:W-:Y:S02]  /*9850*/  ISETP.GT.AND P2, PT, R3, 0x41, PT ;  /* 0x000000410300780c */ /* 0x000fe40003f44270 */
[----:B------:R-:W-:Y:S02]  /*9860*/  FSEL R139, R56, -INF , P0 ;  /* 0xff800000388b7808 */ /* 0x000fe40000000000 */
[----:B------:R-:W-:Y:S02]  /*9870*/  FMNMX.FTZ R38, R85, R38, !PT ;  /* 0x0000002655267209 */ /* 0x000fe40007810000 */
[----:B------:R-:W-:-:S02]  /*9880*/  ISETP.GT.AND P0, PT, R3, 0x48, PT ;  /* 0x000000480300780c */ /* 0x000fc40003f04270 */
[----:B------:R-:W-:Y:S02]  /*9890*/  FSEL R57, R57, -INF , P2 ;  /* 0xff80000039397808 */ /* 0x000fe40001000000 */
[----:B------:R-:W-:Y:S01]  /*98a0*/  FMNMX.FTZ R38, R139, R38, !PT ;  /* 0x000000268b267209 */ /* 0x000fe20007810000 */
[----:B------:R0:W-:Y:S01]  /*98b0*/  MUFU.EX2 R34, R42 ;  /* 0x0000002a00227308 */ /* 0x0001e20000000800 */
[C---:B------:R-:W-:Y:S02]  /*98c0*/  ISETP.GT.AND P2, PT, R3.reuse, 0x49, PT ;  /* 0x000000490300780c */ /* 0x040fe40003f44270 */
[----:B------:R-:W-:Y:S02]  /*98d0*/  FSEL R141, R60, -INF , P0 ;  /* 0xff8000003c8d7808 */ /* 0x000fe40000000000 */
[----:B------:R-:W-:Y:S02]  /*98e0*/  ISETP.GT.AND P0, PT, R3, 0x50, PT ;  /* 0x000000500300780c */ /* 0x000fe40003f04270 */
[----:B0-----:R-:W-:-:S02]  /*98f0*/  FMNMX.FTZ R42, R57, R38, !PT ;  /* 0x00000026392a7209 */ /* 0x001fc40007810000 */
        /* <DEDUP_REMOVED lines=66> */
[----:B------:R-:W-:-:S04]  /*9d20*/  FMNMX.FTZ R46, R121, R46, !PT ;  /* 0x0000002e792e7209 */ /* 0x000fc80007810000 */
[----:B------:R-:W-:-:S05]  /*9d30*/  FMNMX.FTZ R3, R37, R46, !PT ;  /* 0x0000002e25037209 */ /* 0x000fca0007810000 */
[----:B------:R-:W0:Y:S01]  /*9d40*/  SHFL.BFLY PT, R48, R3, 0x2, 0x1f ;  /* 0x0c401f0003307f89 */ /* 0x000e2200000e0000 */
[----:B------:R0:W-:Y:S02]  /*9d50*/  MUFU.EX2 R42, R54 ;  /* 0x00000036002a7308 */ /* 0x0001e40000000800 */
[----:B0-----:R-:W-:-:S05]  /*9d60*/  FMNMX.FTZ R54, R3, R48, !PT ;  /* 0x0000003003367209 */ /* 0x001fca0007810000 */
[----:B------:R-:W0:Y:S01]  /*9d70*/  SHFL.BFLY PT, R3, R54, 0x1, 0x1f ;  /* 0x0c201f0036037f89 */ /* 0x000e2200000e0000 */
[----:B------:R-:W1:Y:S01]  /*9d80*/  S2R R106, SR_TID.X ;  /* 0x00000000006a7919 */ /* 0x000e620000002100 */
[----:B------:R-:W-:Y:S01]  /*9d90*/  MUFU.EX2 R8, R8 ;  /* 0x0000000800087308 */ /* 0x000fe20000000800 */
[----:B0-----:R-:W-:-:S04]  /*9da0*/  FMNMX.FTZ R3, R54, R3, !PT ;  /* 0x0000000336037209 */ /* 0x001fc80007810000 */
[----:B------:R-:W-:Y:S01]  /*9db0*/  FSETP.NEU.FTZ.AND P0, PT, R3, -INF , PT ;  /* 0xff8000000300780b */ /* 0x000fe20003f1d000 */
[----:B------:R-:W-:-:S05]  /*9dc0*/  FFMA.FTZ R56, R2, R3, -8 ;  /* 0xc100000002387423 */ /* 0x000fca0000010003 */
[----:B------:R-:W-:Y:S01]  /*9dd0*/  FSEL R56, R56, RZ, P0 ;  /* 0x000000ff38387208 */ /* 0x000fe20000000000 */
[----:B------:R-:W0:Y:S04]  /*9de0*/  MUFU.EX2 R15, R15 ;  /* 0x0000000f000f7308 */ /* 0x000e280000000800 */
[----:B------:R-:W-:-:S01]  /*9df0*/  FFMA.FTZ R58, R2, R11, -R56 ;  /* 0x0000000b023a7223 */ /* 0x000fc20000010838 */
[C-C-:B------:R-:W-:Y:S01]  /*9e00*/  FFMA.FTZ R89, R2.reuse, R89, -R56.reuse ;  /* 0x0000005902597223 */ /* 0x140fe20000010838 */
[----:B------:R-:W-:-:S01]  /*9e10*/  FFMA.FTZ R60, R2, R91, -R56 ;  /* 0x0000005b023c7223 */ /* 0x000fc20000010838 */
[----:B------:R-:W-:Y:S01]  /*9e20*/  FFMA.FTZ R91, R2, R93, -R56 ;  /* 0x0000005d025b7223 */ /* 0x000fe20000010838 */
[----:B------:R-:W-:Y:S01]  /*9e30*/  MUFU.EX2 R10, R10 ;  /* 0x0000000a000a7308 */ /* 0x000fe20000000800 */
[----:B------:R-:W-:-:S02]  /*9e40*/  IMAD.IADD R11, R110, 0x1, -R112 ;  /* 0x000000016e0b7824 */ /* 0x000fc400078e0a70 */
[----:B------:R-:W-:-:S05]  /*9e50*/  FFMA.FTZ R62, R2, R99, -R56 ;  /* 0x00000063023e7223 */ /* 0x000fca0000010838 */
[----:B------:R-:W-:Y:S01]  /*9e60*/  MUFU.EX2 R58, R58 ;  /* 0x0000003a003a7308 */ /* 0x000fe20000000800 */
[----:B-1----:R-:W-:-:S07]  /*9e70*/  LOP3.LUT R106, R106, 0x7f, RZ, 0xc0, !PT ;  /* 0x0000007f6a6a7812 */ /* 0x002fce00078ec0ff */
[----:B------:R-:W1:Y:S01]  /*9e80*/  MUFU.EX2 R89, R89 ;  /* 0x0000005900597308 */ /* 0x000e620000000800 */
[----:B------:R-:W-:Y:S02]  /*9e90*/  IMAD R11, R108, 0xc0, R11 ;  /* 0x000000c06c0b7824 */ /* 0x000fe400078e020b */
[----:B------:R-:W-:-:S05]  /*9ea0*/  FFMA.FTZ R93, R2, R97, -R56 ;  /* 0x00000061025d7223 */ /* 0x000fca0000010838 */
[----:B------:R-:W2:Y:S01]  /*9eb0*/  MUFU.EX2 R60, R60 ;  /* 0x0000003c003c7308 */ /* 0x000ea20000000800 */
[----:B------:R-:W-:Y:S01]  /*9ec0*/  ISETP.NE.AND P0, PT, R106, RZ, PT ;  /* 0x000000ff6a00720c */ /* 0x000fe20003f05270 */
[----:B------:R-:W-:-:S06]  /*9ed0*/  IMAD.HI R11, R11, 0x66666667, RZ ;  /* 0x666666670b0b7827 */ /* 0x000fcc00078e02ff */
[----:B------:R-:W3:Y:S01]  /*9ee0*/  MUFU.EX2 R21, R21 ;  /* 0x0000001500157308 */ /* 0x000ee20000000800 */
[----:B------:R-:W-:-:S01]  /*9ef0*/  FFMA.FTZ R99, R2, R77, -R56 ;  /* 0x0000004d02637223 */ /* 0x000fc20000010838 */
[C-C-:B------:R-:W-:Y:S01]  /*9f00*/  FFMA.FTZ R77, R2.reuse, R81, -R56.reuse ;  /* 0x00000051024d7223 */ /* 0x140fe20000010838 */
[----:B------:R-:W-:-:S05]  /*9f10*/  FFMA.FTZ R80, R2, R69, -R56 ;  /* 0x0000004502507223 */ /* 0x000fca0000010838 */
[----:B------:R-:W4:Y:S01]  /*9f20*/  MUFU.EX2 R91, R91 ;  /* 0x0000005b005b7308 */ /* 0x000f220000000800 */
[----:B------:R-:W-:-:S01]  /*9f30*/  FFMA.FTZ R66, R2, R103, -R56 ;  /* 0x0000006702427223 */ /* 0x000fc20000010838 */
[----:B------:R-:W-:Y:S01]  /*9f40*/  FFMA.FTZ R81, R2, R85, -R56 ;  /* 0x0000005502517223 */ /* 0x000fe20000010838 */
[----:B0-----:R-:W-:-:S05]  /*9f50*/  FADD.FTZ R69, R8, R15 ;  /* 0x0000000f08457221 */ /* 0x001fca0000010000 */
[----:B------:R-:W0:Y:S01]  /*9f60*/  MUFU.EX2 R20, R20 ;  /* 0x0000001400147308 */ /* 0x000e220000000800 */
[----:B------:R-:W-:-:S01]  /*9f70*/  FFMA.FTZ R85, R2, R61, -R56 ;  /* 0x0000003d02557223 */ /* 0x000fc20000010838 */
[----:B------:R-:W-:Y:S01]  /*9f80*/  FFMA.FTZ R61, R2, R87, -R56 ;  /* 0x00000057023d7223 */ /* 0x000fe20000010838 */
[----:B------:R-:W-:-:S05]  /*9f90*/  SHF.R.U32.HI R82, RZ, 0x1f, R11 ;  /* 0x0000001fff527819 */ /* 0x000fca000001160b */
[----:B------:R-:W5:Y:S01]  /*9fa0*/  MUFU.EX2 R62, R62 ;  /* 0x0000003e003e7308 */ /* 0x000f620000000800 */
[----:B-1----:R-:W-:-:S01]  /*9fb0*/  FADD.FTZ R87, R58, R89 ;  /* 0x000000593a577221 */ /* 0x002fc20000010000 */
[----:B------:R-:W-:Y:S01]  /*9fc0*/  FFMA.FTZ R97, R2, R101, -R56 ;  /* 0x0000006502617223 */ /* 0x000fe20000010838 */
[----:B------:R-:W-:-:S01]  /*9fd0*/  FADD.FTZ R84, R10, R69 ;  /* 0x000000450a547221 */ /* 0x000fc20000010000 */
[----:B------:R-:W-:-:S04]  /*9fe0*/  LEA.HI.SX32 R11, R11, R82, 0x1a ;  /* 0x000000520b0b7211 */ /* 0x000fc800078fd2ff */
[----:B------:R-:W-:Y:S01]  /*9ff0*/  MUFU.EX2 R93, R93 ;  /* 0x0000005d005d7308 */ /* 0x000fe20000000800 */
[----:B--2---:R-:W-:-:S01]  /*a000*/  FADD.FTZ R82, R60, R87 ;  /* 0x000000573c527221 */ /* 0x004fc20000010000 */
[----:B------:R-:W-:Y:S01]  /*a010*/  FFMA.FTZ R64, R2, R105, -R56 ;  /* 0x0000006902407223 */ /* 0x000fe20000010838 */
[----:B---3--:R-:W-:-:S05]  /*a020*/  FADD.FTZ R101, R21, R84 ;  /* 0x0000005415657221 */ /* 0x008fca0000010000 */
[----:B------:R-:W1:Y:S01]  /*a030*/  MUFU.EX2 R14, R14 ;  /* 0x0000000e000e7308 */ /* 0x000e620000000800 */
[----:B------:R-:W-:-:S01]  /*a040*/  FFMA.FTZ R75, R2, R75, -R137 ;  /* 0x0000004b024b7223 */ /* 0x000fc20000010889 */
[----:B------:R-:W-:Y:S02]  /*a050*/  @!P0 VIADD R69, R12, 0x13240 ;  /* 0x000132400c458836 */ /* 0x000fe40000000000 */
[----:B----4-:R-:W-:-:S04]  /*a060*/  FADD.FTZ R87, R91, R82 ;  /* 0x000000525b577221 */ /* 0x010fc80000010000 */
[----:B------:R-:W2:Y:S01]  /*a070*/  MUFU.EX2 R66, R66 ;  /* 0x0000004200427308 */ /* 0x000ea20000000800 */
[----:B------:R-:W-:-:S01]  /*a080*/  FFMA.FTZ R73, R2, R73, -R56 ;  /* 0x0000004902497223 */ /* 0x000fc20000010838 */
[----:B0-----:R-:W-:-:S06]  /*a090*/  FADD.FTZ R84, R20, R101 ;  /* 0x0000006514547221 */ /* 0x001fcc0000010000 */
[----:B------:R-:W0:Y:S01]  /*a0a0*/  MUFU.EX2 R95, R95 ;  /* 0x0000005f005f7308 */ /* 0x000e220000000800 */
[----:B------:R-:W-:Y:S01]  /*a0b0*/  @!P0 PRMT R69, RZ, 0x654, R69 ;  /* 0x00000654ff458816 */ /* 0x000fe20000000045 */
[----:B-----5:R-:W-:-:S06]  /*a0c0*/  FADD.FTZ R82, R62, R87 ;  /* 0x000000573e527221 */ /* 0x020fcc0000010000 */
[----:B------:R-:W3:Y:S01]  /*a0d0*/  MUFU.EX2 R97, R97 ;  /* 0x0000006100617308 */ /* 0x000ee20000000800 */
[----:B------:R-:W-:-:S01]  /*a0e0*/  FFMA.FTZ R70, R2, R107, -R56 ;  /* 0x0000006b02467223 */ /* 0x000fc20000010838 */
[----:B------:R-:W-:Y:S01]  /*a0f0*/  FADD.FTZ R87, R13, R84 ;  /* 0x000000540d577221 */ /* 0x000fe20000010000 */
[----:B------:R-:W-:-:S01]  /*a100*/  FFMA.FTZ R79, R2, R79, -R137 ;  /* 0x0000004f024f7223 */ /* 0x000fc20000010889 */
[----:B------:R4:W-:Y:S04]  /*a110*/  @!P0 SYNCS.ARRIVE.TRANS64.RED.A1T0 RZ, [R69+URZ], RZ ;  /* 0x000000ff45ff89a7 */ /* 0x0009e8000810043f */
[----:B------:R-:W5:Y:S01]  /*a120*/  MUFU.EX2 R64, R64 ;  /* 0x0000004000407308 */ /* 0x000f620000000800 */
[----:B-1----:R-:W-:-:S01]  /*a130*/  FADD.FTZ R84, R14, R87 ;  /* 0x000000570e547221 */ /* 0x002fc20000010000 */
[----:B----4-:R-:W-:-:S06]  /*a140*/  FADD.FTZ R69, R93, R82 ;  /* 0x000000525d457221 */ /* 0x010fcc0000010000 */
[----:B------:R-:W1:Y:S01]  /*a150*/  MUFU.EX2 R75, R75 ;  /* 0x0000004b004b7308 */ /* 0x000e620000000800 */
[----:B--2---:R-:W-:-:S01]  /*a160*/  FADD.FTZ R86, R66, R69 ;  /* 0x0000004542567221 */ /* 0x004fc20000010000 */
[----:B------:R-:W-:-:S06]  /*a170*/  FFMA.FTZ R68, R2, R109, -R56 ;  /* 0x0000006d02447223 */ /* 0x000fcc0000010838 */
[----:B------:R-:W2:Y:S01]  /*a180*/  MUFU.EX2 R73, R73 ;  /* 0x0000004900497308 */ /* 0x000ea20000000800 */
[----:B0-----:R-:W-:-:S01]  /*a190*/  FADD.FTZ R69, R95, R84 ;  /* 0x000000545f457221 */ /* 0x001fc20000010000 */
[C---:B------:R-:W-:Y:S01]  /*a1a0*/  FFMA.FTZ R83, R2.reuse, R83, -R137 ;  /* 0x0000005302537223 */ /* 0x040fe20000010889 */
[----:B------:R-:W-:-:S05]  /*a1b0*/  FFMA.FTZ R84, R2, R49, -R56 ;  /* 0x0000003102547223 */ /* 0x000fca0000010838 */
[----:B------:R-:W0:Y:S01]  /*a1c0*/  MUFU.EX2 R70, R70 ;  /* 0x0000004600467308 */ /* 0x000e220000000800 */
[----:B---3--:R-:W-:-:S01]  /*a1d0*/  FADD.FTZ R49, R97, R86 ;  /* 0x0000005661317221 */ /* 0x008fc20000010000 */
[----:B------:R-:W-:-:S06]  /*a1e0*/  FADD.FTZ R88, R26, R69 ;  /* 0x000000451a587221 */ /* 0x000fcc0000010000 */
[----:B------:R-:W3:Y:S01]  /*a1f0*/  MUFU.EX2 R79, R79 ;  /* 0x0000004f004f7308 */ /* 0x000ee20000000800 */
[----:B------:R-:W-:-:S01]  /*a200*/  FFMA.FTZ R9, R2, R9, -R137 ;  /* 0x0000000902097223 */ /* 0x000fc20000010889 */
[----:B------:R-:W-:Y:S01]  /*a210*/  FFMA.FTZ R69, R2, R53, -R56 ;  /* 0x0000003502457223 */ /* 0x000fe20000010838 */
[----:B-----5:R-:W-:-:S05]  /*a220*/  FADD.FTZ R86, R64, R49 ;  /* 0x0000003140567221 */ /* 0x020fca0000010000 */
[----:B------:R-:W4:Y:S01]  /*a230*/  MUFU.EX2 R99, R99 ;  /* 0x0000006300637308 */ /* 0x000f220000000800 */
[----:B------:R-:W-:-:S01]  /*a240*/  FFMA.FTZ R74, R2, R111, -R56 ;  /* 0x0000006f024a7223 */ /* 0x000fc20000010838 */
[----:B-1----:R-:W-:Y:S01]  /*a250*/  FADD.FTZ R53, R75, R88 ;  /* 0x000000584b357221 */ /* 0x002fe20000010000 */
[----:B--2---:R-:W-:-:S05]  /*a260*/  FADD.FTZ R49, R73, R86 ;  /* 0x0000005649317221 */ /* 0x004fca0000010000 */
[----:B------:R-:W1:Y:S01]  /*a270*/  MUFU.EX2 R68, R68 ;  /* 0x0000004400447308 */ /* 0x000e620000000800 */
[----:B------:R-:W-:-:S07]  /*a280*/  FADD.FTZ R88, R30, R53 ;  /* 0x000000351e587221 */ /* 0x000fce0000010000 */
[----:B------:R-:W2:Y:S01]  /*a290*/  MUFU.EX2 R83, R83 ;  /* 0x0000005300537308 */ /* 0x000ea20000000800 */
[----:B0-----:R-:W-:-:S01]  /*a2a0*/  FADD.FTZ R86, R70, R49 ;  /* 0x0000003146567221 */ /* 0x001fc20000010000 */
[----:B------:R-:W-:-:S06]  /*a2b0*/  FFMA.FTZ R72, R2, R139, -R56 ;  /* 0x0000008b02487223 */ /* 0x000fcc0000010838 */
[----:B------:R-:W0:Y:S01]  /*a2c0*/  MUFU.EX2 R77, R77 ;  /* 0x0000004d004d7308 */ /* 0x000e220000000800 */
[----:B---3--:R-:W-:-:S01]  /*a2d0*/  FADD.FTZ R101, R79, R88 ;  /* 0x000000584f657221 */ /* 0x008fc20000010000 */
[----:B------:R-:W-:-:S06]  /*a2e0*/  FFMA.FTZ R59, R2, R59, -R137 ;  /* 0x0000003b023b7223 */ /* 0x000fcc0000010889 */
[----:B------:R-:W3:Y:S01]  /*a2f0*/  MUFU.EX2 R9, R9 ;  /* 0x0000000900097308 */ /* 0x000ee20000000800 */
[----:B----4-:R-:W-:-:S01]  /*a300*/  FADD.FTZ R87, R99, R86 ;  /* 0x0000005663577221 */ /* 0x010fc20000010000 */
[----:B------:R-:W-:-:S06]  /*a310*/  FFMA.FTZ R57, R2, R57, -R56 ;  /* 0x0000003902397223 */ /* 0x000fcc0000010838 */
[----:B------:R-:W4:Y:S01]  /*a320*/  MUFU.EX2 R74, R74 ;  /* 0x0000004a004a7308 */ /* 0x000f220000000800 */
[----:B------:R-:W-:-:S07]  /*a330*/  FADD.FTZ R88, R34, R101 ;  /* 0x0000006522587221 */ /* 0x000fce0000010000 */
[----:B------:R-:W5:Y:S01]  /*a340*/  MUFU.EX2 R38, R50 ;  /* 0x0000003200267308 */ /* 0x000f620000000800 */
[----:B-1----:R-:W-:-:S01]  /*a350*/  FADD.FTZ R86, R68, R87 ;  /* 0x0000005744567221 */ /* 0x002fc20000010000 */
[----:B------:R-:W-:-:S06]  /*a360*/  FFMA.FTZ R63, R2, R63, -R137 ;  /* 0x0000003f023f7223 */ /* 0x000fcc0000010889 */
[----:B------:R-:W1:Y:S01]  /*a370*/  MUFU.EX2 R81, R81 ;  /* 0x0000005100517308 */ /* 0x000e620000000800 */
[----:B------:R-:W-:-:S01]  /*a380*/  FFMA.FTZ R78, R2, R141, -R56 ;  /* 0x0000008d024e7223 */ /* 0x000fc20000010838 */
[----:B--2---:R-:W-:Y:S01]  /*a390*/  FADD.FTZ R88, R83, R88 ;  /* 0x0000005853587221 */ /* 0x004fe20000010000 */
[----:B0-----:R-:W-:-:S05]  /*a3a0*/  FADD.FTZ R87, R77, R86 ;  /* 0x000000564d577221 */ /* 0x001fca0000010000 */
[----:B------:R-:W0:Y:S01]  /*a3b0*/  MUFU.EX2 R72, R72 ;  /* 0x0000004800487308 */ /* 0x000e220000000800 */
[----:B---3--:R-:W-:-:S01]  /*a3c0*/  FADD.FTZ R101, R9, R88 ;  /* 0x0000005809657221 */ /* 0x008fc20000010000 */
[----:B------:R-:W-:-:S06]  /*a3d0*/  FFMA.FTZ R76, R2, R65, -R56 ;  /* 0x00000041024c7223 */ /* 0x000fcc0000010838 */
[----:B------:R-:W2:Y:S01]  /*a3e0*/  MUFU.EX2 R59, R59 ;  /* 0x0000003b003b7308 */ /* 0x000ea20000000800 */
[----:B------:R-:W-:-:S01]  /*a3f0*/  FFMA.FTZ R49, R2, R29, -R56 ;  /* 0x0000001d02317223 */ /* 0x000fc20000010838 */
[C-C-:B------:R-:W-:Y:S01]  /*a400*/  FFMA.FTZ R65, R2.reuse, R113, -R56.reuse ;  /* 0x0000007102417223 */ /* 0x140fe20000010838 */
[----:B------:R-:W-:-:S01]  /*a410*/  FFMA.FTZ R143, R2, R143, -R56 ;  /* 0x0000008f028f7223 */ /* 0x000fc20000010838 */
[----:B------:R-:W-:-:S04]  /*a420*/  FFMA.FTZ R41, R2, R41, -R56 ;  /* 0x0000002902297223 */ /* 0x000fc80000010838 */
[----:B------:R-:W3:Y:S01]  /*a430*/  MUFU.EX2 R57, R57 ;  /* 0x0000003900397308 */ /* 0x000ee20000000800 */
[----:B------:R-:W-:-:S01]  /*a440*/  FFMA.FTZ R115, R2, R115, -R56 ;  /* 0x0000007302737223 */ /* 0x000fc20000010838 */
[C-C-:B------:R-:W-:Y:S01]  /*a450*/  FFMA.FTZ R82, R2.reuse, R45, -R56.reuse ;  /* 0x0000002d02527223 */ /* 0x140fe20000010838 */
[----:B------:R-:W-:-:S01]  /*a460*/  FFMA.FTZ R145, R2, R145, -R56 ;  /* 0x0000009102917223 */ /* 0x000fc20000010838 */
[C-C-:B------:R-:W-:Y:S01]  /*a470*/  FFMA.FTZ R117, R2.reuse, R117, -R56.reuse ;  /* 0x0000007502757223 */ /* 0x140fe20000010838 */
[----:B------:R-:W-:-:S03]  /*a480*/  FFMA.FTZ R147, R2, R147, -R56 ;  /* 0x0000009302937223 */ /* 0x000fc60000010838 */
[----:B------:R-:W3:Y:S01]  /*a490*/  MUFU.EX2 R40, R40 ;  /* 0x0000002800287308 */ /* 0x000ee20000000800 */
[----:B------:R-:W-:-:S01]  /*a4a0*/  FFMA.FTZ R53, R2, R25, -R56 ;  /* 0x0000001902357223 */ /* 0x000fc20000010838 */
[C-C-:B------:R-:W-:Y:S01]  /*a4b0*/  FFMA.FTZ R119, R2.reuse, R119, -R56.reuse ;  /* 0x0000007702777223 */ /* 0x140fe20000010838 */
[----:B------:R-:W-:-:S01]  /*a4c0*/  FFMA.FTZ R29, R2, R149, -R56 ;  /* 0x00000095021d7223 */ /* 0x000fc20000010838 */
[C-C-:B------:R-:W-:Y:S01]  /*a4d0*/  FFMA.FTZ R33, R2.reuse, R33, -R56.reuse ;  /* 0x0000002102217223 */ /* 0x140fe20000010838 */
[----:B------:R-:W-:-:S01]  /*a4e0*/  FFMA.FTZ R121, R2, R121, -R56 ;  /* 0x0000007902797223 */ /* 0x000fc20000010838 */
[----:B------:R-:W-:Y:S01]  /*a4f0*/  FFMA.FTZ R37, R2, R37, -R56 ;  /* 0x0000002502257223 */ /* 0x000fe20000010838 */
[----:B----4-:R-:W-:-:S01]  /*a500*/  FADD.FTZ R56, R74, R87 ;  /* 0x000000574a387221 */ /* 0x010fc20000010000 */
[----:B------:R-:W-:Y:S01]  /*a510*/  MUFU.EX2 R63, R63 ;  /* 0x0000003f003f7308 */ /* 0x000fe20000000800 */
[----:B-----5:R-:W-:-:S01]  /*a520*/  FADD.FTZ R101, R38, R101 ;  /* 0x0000006526657221 */ /* 0x020fc20000010000 */
[----:B------:R-:W-:Y:S01]  /*a530*/  FFMA.FTZ R67, R2, R67, -R137 ;  /* 0x0000004302437223 */ /* 0x000fe20000010889 */
[----:B------:R-:W-:-:S05]  /*a540*/  F2FP.SATFINITE.E4M3.F32.PACK_AB_MERGE_C R153, R21, R10, RZ ;  /* 0x0000000a1599723e */ /* 0x000fca00048070ff */
[----:B------:R-:W4:Y:S01]  /*a550*/  MUFU.EX2 R78, R78 ;  /* 0x0000004e004e7308 */ /* 0x000f220000000800 */
[----:B-1----:R-:W-:-:S01]  /*a560*/  FADD.FTZ R21, R81, R56 ;  /* 0x0000003851157221 */ /* 0x002fc20000010000 */
[----:B------:R-:W-:Y:S01]  /*a570*/  FADD.FTZ R56, R42, R101 ;  /* 0x000000652a387221 */ /* 0x000fe20000010000 */
[----:B------:R-:W-:-:S05]  /*a580*/  F2FP.SATFINITE.E4M3.F32.PACK_AB_MERGE_C R155, R95, R14, RZ ;  /* 0x0000000e5f9b723e */ /* 0x000fca00048070ff */
[----:B------:R-:W1:Y:S01]  /*a590*/  MUFU.EX2 R85, R85 ;  /* 0x0000005500557308 */ /* 0x000e620000000800 */
[----:B0-----:R-:W-:-:S01]  /*a5a0*/  FADD.FTZ R14, R72, R21 ;  /* 0x00000015480e7221 */ /* 0x001fc20000010000 */
[----:B------:R-:W-:Y:S01]  /*a5b0*/  FFMA.FTZ R71, R2, R71, -R137 ;  /* 0x0000004702477223 */ /* 0x000fe20000010889 */
[----:B--2---:R-:W-:-:S05]  /*a5c0*/  FADD.FTZ R21, R59, R56 ;  /* 0x000000383b157221 */ /* 0x004fca0000010000 */
[----:B------:R-:W-:Y:S01]  /*a5d0*/  MUFU.EX2 R44, R44 ;  /* 0x0000002c002c7308 */ /* 0x000fe20000000800 */
[----:B------:R-:W-:Y:S01]  /*a5e0*/  F2FP.SATFINITE.E4M3.F32.PACK_AB_MERGE_C R151, R38, R9, RZ ;  /* 0x000000092697723e */ /* 0x000fe200048070ff */
[----:B---3--:R-:W-:Y:S01]  /*a5f0*/  FADD.FTZ R9, R57, R14 ;  /* 0x0000000e39097221 */ /* 0x008fe20000010000 */
[----:B------:R-:W-:-:S05]  /*a600*/  F2FP.SATFINITE.E4M3.F32.PACK_AB_MERGE_C R149, R79, R30, RZ ;  /* 0x0000001e4f95723e */ /* 0x000fca00048070ff */
[----:B------:R-:W0:Y:S01]  /*a610*/  MUFU.EX2 R61, R61 ;  /* 0x0000003d003d7308 */ /* 0x000e220000000800 */
[----:B------:R-:W-:-:S07]  /*a620*/  FADD.FTZ R30, R40, R21 ;  /* 0x00000015281e7221 */ /* 0x000fce0000010000 */
[----:B------:R-:W2:Y:S01]  /*a630*/  MUFU.EX2 R67, R67 ;  /* 0x0000004300437308 */ /* 0x000ea20000000800 */
[----:B----4-:R-:W-:-:S07]  /*a640*/  FADD.FTZ R14, R78, R9 ;  /* 0x000000094e0e7221 */ /* 0x010fce0000010000 */
[----:B------:R-:W3:Y:S01]  /*a650*/  MUFU.EX2 R76, R76 ;  /* 0x0000004c004c7308 */ /* 0x000ee20000000800 */
[----:B------:R-:W-:-:S07]  /*a660*/  FFMA.FTZ R43, R2, R43, -R137 ;  /* 0x0000002b022b7223 */ /* 0x000fce0000010889 */
[----:B------:R-:W4:Y:S01]  /*a670*/  MUFU.EX2 R24, R24 ;  /* 0x0000001800187308 */ /* 0x000f220000000800 */
[----:B-1----:R-:W-:-:S07]  /*a680*/  FADD.FTZ R14, R85, R14 ;  /* 0x0000000e550e7221 */ /* 0x002fce0000010000 */
[----:B------:R-:W-:Y:S01]  /*a690*/  MUFU.EX2 R71, R71 ;  /* 0x0000004700477308 */ /* 0x000fe20000000800 */
[----:B------:R-:W-:-:S07]  /*a6a0*/  FFMA.FTZ R32, R2, R123, -R137 ;  /* 0x0000007b02207223 */ /* 0x000fce0000010889 */
[----:B------:R-:W1:Y:S08]  /*a6b0*/  MUFU.EX2 R65, R65 ;  /* 0x0000004100417308 */ /* 0x000e700000000800 */
[----:B------:R5:W-:Y:S01]  /*a6c0*/  MUFU.EX2 R25, R145 ;  /* 0x0000009100197308 */ /* 0x000be20000000800 */
[----:B0-----:R-:W-:-:S01]  /*a6d0*/  FADD.FTZ R21, R61, R14 ;  /* 0x0000000e3d157221 */ /* 0x001fc20000010000 */
[C---:B-----5:R-:W-:Y:S01]  /*a6e0*/  F2FP.SATFINITE.E4M3.F32.PACK_AB_MERGE_C R145, R63.reuse, R40, RZ ;  /* 0x000000283f91723e */ /* 0x060fe200048070ff */
[----:B------:R-:W-:-:S05]  /*a6f0*/  FADD.FTZ R63, R63, R30 ;  /* 0x0000001e3f3f7221 */ /* 0x000fca0000010000 */
[----:B------:R-:W0:Y:S01]  /*a700*/  MUFU.EX2 R80, R80 ;  /* 0x0000005000507308 */ /* 0x000e220000000800 */
[----:B------:R-:W-:-:S07]  /*a710*/  FADD.FTZ R30, R44, R63 ;  /* 0x0000003f2c1e7221 */ /* 0x000fce0000010000 */
[----:B------:R-:W-:Y:S01]  /*a720*/  MUFU.EX2 R28, R28 ;  /* 0x0000001c001c7308 */ /* 0x000fe20000000800 */
[----:B------:R-:W-:-:S01]  /*a730*/  FFMA.FTZ R47, R2, R47, -R137 ;  /* 0x0000002f022f7223 */ /* 0x000fc20000010889 */
[----:B--2---:R-:W-:Y:S01]  /*a740*/  FADD.FTZ R63, R67, R30 ;  /* 0x0000001e433f7221 */ /* 0x004fe20000010000 */
[----:B------:R-:W-:-:S05]  /*a750*/  F2FP.SATFINITE.E4M3.F32.PACK_AB_MERGE_C R153, R15, R8, R153 ;  /* 0x000000080f99723e */ /* 0x000fca0004807099 */
[----:B------:R-:W2:Y:S01]  /*a760*/  MUFU.EX2 R12, R143 ;  /* 0x0000008f000c7308 */ /* 0x000ea20000000800 */
[----:B---3--:R-:W-:-:S01]  /*a770*/  FADD.FTZ R8, R76, R21 ;  /* 0x000000154c087221 */ /* 0x008fc20000010000 */
[----:B----4-:R-:W-:-:S06]  /*a780*/  FADD.FTZ R30, R24, R63 ;  /* 0x0000003f181e7221 */ /* 0x010fcc0000010000 */
[----:B------:R-:W3:Y:S01]  /*a790*/  MUFU.EX2 R43, R43 ;  /* 0x0000002b002b7308 */ /* 0x000ee20000000800 */
[----:B------:R-:W-:-:S01]  /*a7a0*/  FFMA.FTZ R36, R2, R125, -R137 ;  /* 0x0000007d02247223 */ /* 0x000fc20000010889 */
[----:B------:R-:W-:Y:S01]  /*a7b0*/  F2FP.SATFINITE.E4M3.F32.PACK_AB_MERGE_C R155, R13, R20, R155 ;  /* 0x000000140d9b723e */ /* 0x000fe2000480709b */
[----:B-1----:R-:W-:-:S05]  /*a7c0*/  FADD.FTZ R13, R65, R8 ;  /* 0x00000008410d7221 */ /* 0x002fca0000010000 */
[----:B------:R-:W1:Y:S01]  /*a7d0*/  MUFU.EX2 R32, R32 ;  /* 0x0000002000207308 */ /* 0x000e620000000800 */
[----:B------:R-:W-:-:S01]  /*a7e0*/  FFMA.FTZ R51, R2, R51, -R137 ;  /* 0x0000003302337223 */ /* 0x000fc20000010889 */
[----:B0-----:R-:W-:-:S06]  /*a7f0*/  FADD.FTZ R13, R80, R13 ;  /* 0x0000000d500d7221 */ /* 0x001fcc0000010000 */
[----:B------:R-:W-:Y:S01]  /*a800*/  MUFU.EX2 R47, R47 ;  /* 0x0000002f002f7308 */ /* 0x000fe20000000800 */
[----:B------:R-:W-:-:S01]  /*a810*/  FFMA.FTZ R46, R2, R127, -R137 ;  /* 0x0000007f022e7223 */ /* 0x000fc20000010889 */
[----:B------:R-:W-:-:S06]  /*a820*/  FFMA.FTZ R55, R2, R55, -R137 ;  /* 0x0000003702377223 */ /* 0x000fcc0000010889 */
[----:B------:R-:W0:Y:S08]  /*a830*/  MUFU.EX2 R41, R41 ;  /* 0x0000002900297308 */ /* 0x000e300000000800 */
[----:B------:R4:W-:Y:S01]  /*a840*/  MUFU.EX2 R9, R147 ;  /* 0x0000009300097308 */ /* 0x0009e20000000800 */
[----:B--2---:R-:W-:-:S01]  /*a850*/  FADD.FTZ R20, R12, R13 ;  /* 0x0000000d0c147221 */ /* 0x004fc20000010000 */
[C---:B----4-:R-:W-:Y:S01]  /*a860*/  F2FP.SATFINITE.E4M3.F32.PACK_AB_MERGE_C R147, R71.reuse, R24, RZ ;  /* 0x000000184793723e */ /* 0x050fe200048070ff */
[----:B------:R-:W-:-:S05]  /*a870*/  FADD.FTZ R71, R71, R30 ;  /* 0x0000001e47477221 */ /* 0x000fca0000010000 */
[----:B------:R-:W2:Y:S01]  /*a880*/  MUFU.EX2 R45, R115 ;  /* 0x00000073002d7308 */ /* 0x000ea20000000800 */
[----:B------:R-:W-:-:S07]  /*a890*/  FADD.FTZ R8, R28, R71 ;  /* 0x000000471c087221 */ /* 0x000fce0000010000 */
[----:B------:R-:W4:Y:S01]  /*a8a0*/  MUFU.EX2 R36, R36 ;  /* 0x0000002400247308 */ /* 0x000f220000000800 */
[----:B---3--:R-:W-:-:S07]  /*a8b0*/  FADD.FTZ R13, R43, R8 ;  /* 0x000000082b0d7221 */ /* 0x008fce0000010000 */
[----:B------:R-:W3:Y:S01]  /*a8c0*/  MUFU.EX2 R82, R82 ;  /* 0x0000005200527308 */ /* 0x000ee20000000800 */
[----:B-1----:R-:W-:-:S01]  /*a8d0*/  FADD.FTZ R24, R32, R13 ;  /* 0x0000000d20187221 */ /* 0x002fc20000010000 */
[----:B------:R-:W-:-:S06]  /*a8e0*/  FFMA.FTZ R48, R2, R129, -R137 ;  /* 0x0000008102307223 */ /* 0x000fcc0000010889 */
[----:B------:R-:W1:Y:S01]  /*a8f0*/  MUFU.EX2 R51, R51 ;  /* 0x0000003300337308 */ /* 0x000e620000000800 */
[----:B------:R-:W-:-:S01]  /*a900*/  FFMA.FTZ R50, R2, R131, -R137 ;  /* 0x0000008302327223 */ /* 0x000fc20000010889 */
[----:B------:R-:W-:Y:S01]  /*a910*/  FFMA.FTZ R31, R2, R31, -R137 ;  /* 0x0000001f021f7223 */ /* 0x000fe20000010889 */
[----:B0-----:R-:W-:-:S05]  /*a920*/  FADD.FTZ R20, R41, R20 ;  /* 0x0000001429147221 */ /* 0x001fca0000010000 */
[----:B------:R-:W-:Y:S01]  /*a930*/  MUFU.EX2 R46, R46 ;  /* 0x0000002e002e7308 */ /* 0x000fe20000000800 */
[C---:B------:R-:W-:Y:S01]  /*a940*/  F2FP.SATFINITE.E4M3.F32.PACK_AB_MERGE_C R141, R47.reuse, R32, RZ ;  /* 0x000000202f8d723e */ /* 0x040fe200048070ff */
[----:B------:R-:W-:-:S06]  /*a950*/  FADD.FTZ R47, R47, R24 ;  /* 0x000000182f2f7221 */ /* 0x000fcc0000010000 */
[----:B------:R-:W0:Y:S01]  /*a960*/  MUFU.EX2 R55, R55 ;  /* 0x0000003700377308 */ /* 0x000e220000000800 */
[----:B------:R-:W-:-:S01]  /*a970*/  FFMA.FTZ R27, R2, R27, -R137 ;  /* 0x0000001b021b7223 */ /* 0x000fc20000010889 */
[----:B--2---:R-:W-:-:S06]  /*a980*/  FADD.FTZ R13, R45, R20 ;  /* 0x000000142d0d7221 */ /* 0x004fcc0000010000 */
[----:B------:R-:W2:Y:S01]  /*a990*/  MUFU.EX2 R84, R84 ;  /* 0x0000005400547308 */ /* 0x000ea20000000800 */
[----:B----4-:R-:W-:-:S01]  /*a9a0*/  FADD.FTZ R20, R36, R47 ;  /* 0x0000002f24147221 */ /* 0x010fc20000010000 */
[C---:B---3--:R-:W-:Y:S01]  /*a9b0*/  F2FP.SATFINITE.E4M3.F32.PACK_AB_MERGE_C R45, R82.reuse, R45, RZ ;  /* 0x0000002d522d723e */ /* 0x048fe200048070ff */
[----:B------:R-:W-:-:S05]  /*a9c0*/  FADD.FTZ R82, R82, R13 ;  /* 0x0000000d52527221 */ /* 0x000fca0000010000 */
[----:B------:R-:W-:Y:S01]  /*a9d0*/  MUFU.EX2 R10, R117 ;  /* 0x00000075000a7308 */ /* 0x000fe20000000800 */
[----:B-1----:R-:W-:-:S07]  /*a9e0*/  FADD.FTZ R15, R51, R20 ;  /* 0x00000014330f7221 */ /* 0x002fce0000010000 */
[----:B------:R-:W1:Y:S08]  /*a9f0*/  MUFU.EX2 R69, R69 ;  /* 0x0000004500457308 */ /* 0x000e700000000800 */
[----:B------:R-:W-:Y:S08]  /*aa00*/  MUFU.EX2 R48, R48 ;  /* 0x0000003000307308 */ /* 0x000ff00000000800 */
[----:B------:R-:W-:Y:S08]  /*aa10*/  MUFU.EX2 R50, R50 ;  /* 0x0000003200327308 */ /* 0x000ff00000000800 */
[----:B------:R-:W3:Y:S01]  /*aa20*/  MUFU.EX2 R31, R31 ;  /* 0x0000001f001f7308 */ /* 0x000ee20000000800 */
[----:B0-----:R-:W-:Y:S01]  /*aa30*/  F2FP.SATFINITE.E4M3.F32.PACK_AB_MERGE_C R143, R55, R46, RZ ;  /* 0x0000002e378f723e */ /* 0x001fe200048070ff */
[----:B------:R-:W-:Y:S01]  /*aa40*/  FADD.FTZ R13, R25, R82 ;  /* 0x00000052190d7221 */ /* 0x000fe20000010000 */
[----:B------:R-:W-:-:S05]  /*aa50*/  FADD.FTZ R46, R46, R15 ;  /* 0x0000000f2e2e7221 */ /* 0x000fca0000010000 */
[----:B------:R-:W0:Y:S01]  /*aa60*/  MUFU.EX2 R27, R27 ;  /* 0x0000001b001b7308 */ /* 0x000e220000000800 */
[----:B------:R-:W-:-:S01]  /*aa70*/  FFMA.FTZ R54, R2, R135, -R137 ;  /* 0x0000008702367223 */ /* 0x000fc20000010889 */
[C-C-:B------:R-:W-:Y:S01]  /*aa80*/  FFMA.FTZ R39, R2.reuse, R39, -R137.reuse ;  /* 0x0000002702277223 */ /* 0x140fe20000010889 */
[----:B------:R-:W-:-:S01]  /*aa90*/  FFMA.FTZ R52, R2, R133, -R137 ;  /* 0x0000008502347223 */ /* 0x000fc20000010889 */
[----:B--2---:R-:W-:Y:S01]  /*aaa0*/  FADD.FTZ R13, R84, R13 ;  /* 0x0000000d540d7221 */ /* 0x004fe20000010000 */
[----:B------:R-:W-:-:S01]  /*aab0*/  FADD.FTZ R55, R55, R46 ;  /* 0x0000002e37377221 */ /* 0x000fc20000010000 */
[----:B------:R-:W-:Y:S01]  /*aac0*/  FFMA.FTZ R35, R2, R35, -R137 ;  /* 0x0000002302237223 */ /* 0x000fe20000010889 */
[----:B-1----:R-:W-:Y:S01]  /*aad0*/  F2FP.SATFINITE.E4M3.F32.PACK_AB_MERGE_C R15, R69, R10, RZ ;  /* 0x0000000a450f723e */ /* 0x002fe200048070ff */
[----:B------:R-:W-:Y:S01]  /*aae0*/  FADD.FTZ R24, R10, R13 ;  /* 0x0000000d0a187221 */ /* 0x000fe20000010000 */
[----:B------:R-:W-:Y:S01]  /*aaf0*/  MUFU.EX2 R54, R54 ;  /* 0x0000003600367308 */ /* 0x000fe20000000800 */
[----:B---3--:R-:W-:Y:S01]  /*ab00*/  F2FP.SATFINITE.E4M3.F32.PACK_AB_MERGE_C R137, R31, R50, RZ ;  /* 0x000000321f89723e */ /* 0x008fe200048070ff */
[----:B------:R-:W-:-:S06]  /*ab10*/  FADD.FTZ R10, R48, R55 ;  /* 0x00000037300a7221 */ /* 0x000fcc0000010000 */
[----:B------:R-:W1:Y:S01]  /*ab20*/  MUFU.EX2 R39, R39 ;  /* 0x0000002700277308 */ /* 0x000e620000000800 */
[C---:B0-----:R-:W-:Y:S01]  /*ab30*/  F2FP.SATFINITE.E4M3.F32.PACK_AB_MERGE_C R137, R27.reuse, R48, R137 ;  /* 0x000000301b89723e */ /* 0x041fe20004807089 */
[----:B------:R-:W-:-:S06]  /*ab40*/  FADD.FTZ R27, R27, R10 ;  /* 0x0000000a1b1b7221 */ /* 0x000fcc0000010000 */
[----:B------:R-:W0:Y:S01]  /*ab50*/  MUFU.EX2 R52, R52 ;  /* 0x0000003400347308 */ /* 0x000e220000000800 */
[----:B------:R-:W-:-:S07]  /*ab60*/  FADD.FTZ R50, R50, R27 ;  /* 0x0000001b32327221 */ /* 0x000fce0000010000 */
[----:B------:R-:W2:Y:S08]  /*ab70*/  MUFU.EX2 R35, R35 ;  /* 0x0000002300237308 */ /* 0x000eb00000000800 */
[----:B------:R-:W-:Y:S08]  /*ab80*/  MUFU.EX2 R121, R121 ;  /* 0x0000007900797308 */ /* 0x000ff00000000800 */
[----:B------:R-:W3:Y:S01]  /*ab90*/  MUFU.EX2 R10, R37 ;  /* 0x00000025000a7308 */ /* 0x000ee20000000800 */
[----:B------:R-:W-:-:S07]  /*aba0*/  FADD.FTZ R31, R31, R50 ;  /* 0x000000321f1f7221 */ /* 0x000fce0000010000 */
[----:B------:R-:W4:Y:S01]  /*abb0*/  MUFU.EX2 R14, R53 ;  /* 0x00000035000e7308 */ /* 0x000f220000000800 */
[----:B------:R-:W-:-:S07]  /*abc0*/  FADD.FTZ R24, R69, R24 ;  /* 0x0000001845187221 */ /* 0x000fce0000010000 */
[----:B------:R-:W-:Y:S01]  /*abd0*/  MUFU.EX2 R29, R29 ;  /* 0x0000001d001d7308 */ /* 0x000fe20000000800 */
[----:B------:R-:W-:-:S07]  /*abe0*/  F2FP.SATFINITE.E4M3.F32.PACK_AB_MERGE_C R140, R41, R12, R45 ;  /* 0x0000000c298c723e */ /* 0x000fce000480702d */
[----:B------:R-:W5:Y:S01]  /*abf0*/  MUFU.EX2 R20, R33 ;  /* 0x0000002100147308 */ /* 0x000f620000000800 */
[----:B-1----:R-:W-:-:S07]  /*ac00*/  F2FP.SATFINITE.E4M3.F32.PACK_AB_MERGE_C R21, R39, R54, RZ ;  /* 0x000000362715723e */ /* 0x002fce00048070ff */
[----:B------:R-:W1:Y:S01]  /*ac10*/  MUFU.EX2 R119, R119 ;  /* 0x0000007700777308 */ /* 0x000e620000000800 */
[----:B0-----:R-:W-:-:S01]  /*ac20*/  FADD.FTZ R12, R52, R31 ;  /* 0x0000001f340c7221 */ /* 0x001fc20000010000 */
[----:B------:R-:W-:-:S06]  /*ac30*/  FADD.FTZ R13, R9, R24 ;  /* 0x00000018090d7221 */ /* 0x000fcc0000010000 */
[----:B------:R-:W0:Y:S01]  /*ac40*/  MUFU.EX2 R8, R49 ;  /* 0x0000003100087308 */ /* 0x000e220000000800 */
[C---:B--2---:R-:W-:Y:S01]  /*ac50*/  F2FP.SATFINITE.E4M3.F32.PACK_AB_MERGE_C R139, R35.reuse, R52, R21 ;  /* 0x00000034238b723e */ /* 0x044fe20004807015 */
[----:B------:R-:W-:Y:S01]  /*ac60*/  FADD.FTZ R35, R35, R12 ;  /* 0x0000000c23237221 */ /* 0x000fe20000010000 */
[----:B---3--:R-:W-:Y:S01]  /*ac70*/  F2FP.SATFINITE.E4M3.F32.PACK_AB_MERGE_C R12, R10, R121, RZ ;  /* 0x000000790a0c723e */ /* 0x008fe200048070ff */
[----:B----4-:R-:W-:Y:S01]  /*ac80*/  FADD.FTZ R24, R14, R13 ;  /* 0x0000000d0e187221 */ /* 0x010fe20000010000 */
[----:B------:R-:W-:Y:S02]  /*ac90*/  VIMNMX R90, RZ, R11, !PT ;  /* 0x0000000bff5a7248 */ /* 0x000fe40007fe0100 */
[----:B-----5:R-:W-:Y:S01]  /*aca0*/  F2FP.SATFINITE.E4M3.F32.PACK_AB_MERGE_C R138, R20, R29, R12 ;  /* 0x0000001d148a723e */ /* 0x020fe2000480700c */
[----:B------:R-:W-:Y:S02]  /*acb0*/  VIADD R12, R104, 0xfffffffe ;  /* 0xfffffffe680c7836 */ /* 0x000fe40000000000 */
[----:B-1----:R-:W-:Y:S01]  /*acc0*/  FADD.FTZ R13, R119, R24 ;  /* 0x00000018770d7221 */ /* 0x002fe20000010000 */
[----:B------:R1:W-:Y:S02]  /*acd0*/  STL [R1+0xc], R90 ;  /* 0x00000c5a01007387 */ /* 0x0003e40000100800 */
[----:B------:R-:W-:-:S02]  /*ace0*/  ISETP.GE.AND P0, PT, R12, R90, PT ;  /* 0x0000005a0c00720c */ /* 0x000fc40003f06270 */
[C---:B0-----:R-:W-:Y:S01]  /*acf0*/  F2FP.SATFINITE.E4M3.F32.PACK_AB_MERGE_C R119, R8.reuse, R119, RZ ;  /* 0x000000770877723e */ /* 0x041fe200048070ff */
[----:B------:R-:W-:-:S04]  /*ad00*/  FADD.FTZ R8, R8, R13 ;  /* 0x0000000d08087221 */ /* 0x000fc80000010000 */
[----:B------:R-:W-:Y:S01]  /*ad10*/  FADD.FTZ R13, R29, R8 ;  /* 0x000000081d0d7221 */ /* 0x000fe20000010000 */
[----:B------:R-:W-:-:S03]  /*ad20*/  FADD.FTZ R54, R54, R35 ;  /* 0x0000002336367221 */ /* 0x000fc60000010000 */
[----:B------:R-:W-:Y:S01]  /*ad30*/  FADD.FTZ R8, R20, R13 ;  /* 0x0000000d14087221 */ /* 0x000fe20000010000 */
[----:B------:R-:W-:Y:S01]  /*ad40*/  F2FP.SATFINITE.E4M3.F32.PACK_AB_MERGE_C R60, R91, R60, RZ ;  /* 0x0000003c5b3c723e */ /* 0x000fe200048070ff */
[----:B------:R-:W-:Y:S01]  /*ad50*/  IMAD.MOV.U32 R55, RZ, RZ, RZ ;  /* 0x000000ffff377224 */ /* 0x000fe200078e00ff */
[----:B------:R-:W-:Y:S01]  /*ad60*/  F2FP.SATFINITE.E4M3.F32.PACK_AB_MERGE_C R66, R97, R66, RZ ;  /* 0x000000426142723e */ /* 0x000fe200048070ff */
[----:B------:R-:W-:Y:S01]  /*ad70*/  FADD.FTZ R121, R121, R8 ;  /* 0x0000000879797221 */ /* 0x000fe20000010000 */
[----:B------:R-:W-:Y:S01]  /*ad80*/  F2FP.SATFINITE.E4M3.F32.PACK_AB_MERGE_C R70, R99, R70, RZ ;  /* 0x000000466346723e */ /* 0x000fe200048070ff */
[----:B------:R-:W-:Y:S01]  /*ad90*/  BSSY B0, `(.L_x_12084) ;  /* 0x0000346000007945 */ /* 0x000fe20003800000 */
[----:B------:R-:W-:Y:S02]  /*ada0*/  F2FP.SATFINITE.E4M3.F32.PACK_AB_MERGE_C R74, R81, R74, RZ ;  /* 0x0000004a514a723e */ /* 0x000fe400048070ff */
[----:B------:R-:W-:Y:S02]  /*adb0*/  F2FP.SATFINITE.E4M3.F32.PACK_AB_MERGE_C R78, R85, R78, RZ ;  /* 0x0000004e554e723e */ /* 0x000fe400048070ff */
[----:B------:R-:W-:Y:S01]  /*adc0*/  F2FP.SATFINITE.E4M3.F32.PACK_AB_MERGE_C R65, R80, R65, RZ ;  /* 0x000000415041723e */ /* 0x000fe200048070ff */
        /* <DEDUP_REMOVED lines=46> */
[----:B------:R-:W-:Y:S01]  /*b0b0*/  IMAD.MOV.U32 R24, RZ, RZ, R55 ;  /* 0x000000ffff187224 */ /* 0x000fe200078e0037 */
[----:B-1----:R-:W-:Y:S06]  /*b0c0*/  @!P0 BRA `(.L_x_12085) ;  /* 0x0000003000488947 */ /* 0x002fec0003800000 */
        /* <DEDUP_REMOVED lines=21> */
.L_x_12097:
[----:B------:R-:W-:-:S04]  /*b220*/  ISETP.NE.AND P0, PT, R8, 0x1, PT ;  /* 0x000000010800780c */ /* 0x000fc80003f05270 */
[----:B------:R-:W-:-:S04]  /*b230*/  SEL R156, RZ, 0x1, P0 ;  /* 0x00000001ff9c7807 */ /* 0x000fc80000000000 */
[----:B------:R-:W-:Y:S01]  /*b240*/  LOP3.LUT R156, R9, R156, RZ, 0x3c, !PT ;  /* 0x0000009c099c7212 */ /* 0x000fe200078e3cff */
[----:B------:R-:W-:Y:S06]  /*b250*/  @!P1 BRA `(.L_x_12086) ;  /* 0x0000000000049947 */ /* 0x000fec0003800000 */
[----:B------:R-:W-:Y:S01]  /*b260*/  BPT.TRAP 0x1 ;  /* 0x000000040000795c */ /* 0x000fe20000300000 */
.L_x_12086:
        /* <DEDUP_REMOVED lines=8> */
.L_x_12087:
        /* <DEDUP_REMOVED lines=8> */
.L_x_12089:
[----:B------:R-:W-:Y:S05]  /*b370*/  BSYNC B2 ;  /* 0x0000000000027941 */ /* 0x000fea0003800000 */
.L_x_12088:
        /* <DEDUP_REMOVED lines=87> */
.L_x_12091:
[----:B------:R-:W-:Y:S01]  /*b8f0*/  SHF.L.U32 R0, R9, 0x1f, RZ ;  /* 0x0000001f09007819 */ /* 0x000fe200000006ff */
[----:B------:R-:W-:-:S04]  /*b900*/  IMAD R20, R8, 0x8, R16 ;  /* 0x0000000808147824 */ /* 0x000fc800078e0210 */
[----:B------:R0:W1:Y:S01]  /*b910*/  SYNCS.PHASECHK.TRANS64.TRYWAIT P0, [R20+URZ+0x13250], R0 ;  /* 0x01325000140075a7 */ /* 0x000062000800017f */
[----:B------:R-:W-:Y:S05]  /*b920*/  @!P1 BRA `(.L_x_12092) ;  /* 0x0000000000049947 */ /* 0x000fea0003800000 */
[----:B------:R-:W-:Y:S01]  /*b930*/  BPT.TRAP 0x1 ;  /* 0x000000040000795c */ /* 0x000fe20000300000 */
.L_x_12092:
[----:B------:R-:W-:Y:S04]  /*b940*/  BSSY B2, `(.L_x_12093) ;  /* 0x0000004000027945 */ /* 0x000fe80003800000 */
[----:B-1----:R-:W-:Y:S05]  /*b950*/  @P0 BRA `(.L_x_12094) ;  /* 0x0000000000080947 */ /* 0x002fea0003800000 */
[----:B------:R-:W1:Y:S02]  /*b960*/  SYNCS.PHASECHK.TRANS64.TRYWAIT P0, [R20+URZ+0x13250], R0 ;  /* 0x01325000140075a7 */ /* 0x000e64000800017f */
[----:B-1----:R-:W-:Y:S05]  /*b970*/  @!P0 BRA `(.L_x_12095) ;  /* 0x000000d000588947 */ /* 0x002fea0003800000 */
.L_x_12094:
[----:B------:R-:W-:Y:S05]  /*b980*/  BSYNC B2 ;  /* 0x0000000000027941 */ /* 0x000fea0003800000 */
.L_x_12093:
[----:B01----:R-:W-:Y:S01]  /*b990*/  VIADD R0, R16, 0x1000 ;  /* 0x0000100010007836 */ /* 0x003fe20000000000 */
[----:B------:R-:W2:Y:S04]  /*b9a0*/  LDL R3, [R1+0x44] ;  /* 0x0000440001037983 */ /* 0x000ea80000100800 */
[----:B------:R-:W-:-:S04]  /*b9b0*/  SHF.R.U32.HI R0, RZ, 0x4, R0 ;  /* 0x00000004ff007819 */ /* 0x000fc80000011600 */
[----:B------:R-:W-:-:S04]  /*b9c0*/  LOP3.LUT R0, R0, 0x3fff, RZ, 0xc0, !PT ;  /* 0x00003fff00007812 */ /* 0x000fc800078ec0ff */
[----:B------:R-:W-:Y:S01]  /*b9d0*/  LOP3.LUT R0, R0, 0x10000, RZ, 0xfc, !PT ;  /* 0x0001000000007812 */ /* 0x000fe200078efcff */
[----:B------:R-:W-:-:S04]  /*b9e0*/  IMAD.MOV.U32 R9, RZ, RZ, -0x3ffffff0 ;  /* 0xc0000010ff097424 */ /* 0x000fc800078e00ff */
[----:B------:R-:W-:Y:S01]  /*b9f0*/  IMAD R8, R8, 0x280, R0 ;  /* 0x0000028008087824 */ /* 0x000fe200078e0200 */
[----:B------:R-:W-:Y:S01]  /*ba00*/  R2UR UR7, R9 ;  /* 0x00000000090772ca */ /* 0x000fe200000e0000 */
[----:B------:R-:W-:Y:S01]  /*ba10*/  WARPGROUP.ARRIVE ;  /* 0x00000000000079c5 */ /* 0x000fe20000000000 */
[----:B------:R-:W3:Y:S02]  /*ba20*/  LDL R0, [R1+0x14] ;  /* 0x0000140001007983 */ /* 0x000ee40000100800 */
[----:B------:R-:W-:-:S13]  /*ba30*/  R2UR UR6, R8 ;  /* 0x00000000080672ca */ /* 0x000fda00000e0000 */
[----:B------:R-:W-:Y:S03]  /*ba40*/  QGMMA.64x64x32.F32.E4M3.E4M3 R24, R152, gdesc[UR4], R24, gsb0 ;  /* 0x00e0000498187df3 */ /* 0x000fe60008000818 */
[----:B------:R-:W-:Y:S02]  /*ba50*/  WARPGROUP.DEPBAR.LE gsb0, 0x0 ;  /* 0x00008000000079c5 */ /* 0x000fe40000010000 */
[----:B------:R-:W4:Y:S04]  /*ba60*/  LDL R153, [R1+0x28] ;  /* 0x0000280001997983 */ /* 0x000f280000100800 */
[----:B------:R-:W5:Y:S04]  /*ba70*/  LDL R154, [R1+0x1c] ;  /* 0x00001c00019a7983 */ /* 0x000f680000100800 */
[----:B------:R-:W2:Y:S01]  /*ba80*/  LDL R155, [R1+0x40] ;  /* 0x00004000019b7983 */ /* 0x000ea20000100800 */
[----:B------:R-:W-:Y:S01]  /*ba90*/  VIADD R14, R8, 0x80 ;  /* 0x00000080080e7836 */ /* 0x000fe20000000000 */
[----:B------:R-:W-:Y:S01]  /*baa0*/  WARPGROUP.ARRIVE ;  /* 0x00000000000079c5 */ /* 0x000fe20000000000 */
[----:B------:R-:W-:-:S03]  /*bab0*/  IMAD.MOV.U32 R15, RZ, RZ, -0x3ffffff0 ;  /* 0xc0000010ff0f7424 */ /* 0x000fc600078e00ff */
[----:B------:R-:W-:Y:S01]  /*bac0*/  R2UR UR6, R14 ;  /* 0x000000000e0672ca */ /* 0x000fe200000e0000 */
[----:B------:R-:W-:Y:S01]  /*bad0*/  VIADD R14, R8, 0x100 ;  /* 0x00000100080e7836 */ /* 0x000fe20000000000 */
[----:B------:R-:W-:Y:S01]  /*bae0*/  R2UR UR7, R15 ;  /* 0x000000000f0772ca */ /* 0x000fe200000e0000 */
[----:B------:R-:W-:-:S12]  /*baf0*/  IMAD.MOV.U32 R15, RZ, RZ, -0x3ffffff0 ;  /* 0xc0000010ff0f7424 */ /* 0x000fd800078e00ff */
        /* <DEDUP_REMOVED lines=11> */
[----:B------:R-:W-:Y:S02]  /*bbb0*/  WARPGROUP.DEPBAR.LE gsb0, 0x0 ;  /* 0x00008000000079c5 */ /* 0x000fe40000010000 */
[----:B------:R-:W-:-:S10]  /*bbc0*/  WARPGROUP.ARRIVE ;  /* 0x00000000000079c5 */ /* 0x000fd40000000000 */
[----:B------:R-:W-:Y:S01]  /*bbd0*/  QGMMA.64x64x32.F32.E4M3.E4M3 R24, R140, gdesc[UR4], R24, gsb0 ;  /* 0x00e000048c187df3 */ /* 0x000fe20008000818 */
[----:B------:R-:W-:Y:S01]  /*bbe0*/  R2UR UR6, R8 ;  /* 0x00000000080672ca */ /* 0x000fe200000e0000 */
[----:B---3--:R-:W-:-:S04]  /*bbf0*/  IMAD R0, R0, 0xc0, RZ ;  /* 0x000000c000007824 */ /* 0x008fc800078e02ff */
[----:B------:R-:W-:Y:S01]  /*bc00*/  IMAD R0, R12, -0xa0, R0 ;  /* 0xffffff600c007824 */ /* 0x000fe200078e0200 */
[----:B------:R-:W-:Y:S02]  /*bc10*/  WARPGROUP.DEPBAR.LE gsb0, 0x0 ;  /* 0x00008000000079c5 */ /* 0x000fe40000010000 */
[----:B------:R-:W-:Y:S02]  /*bc20*/  WARPGROUP.ARRIVE ;  /* 0x00000000000079c5 */ /* 0x000fe40000000000 */
[----:B----4-:R-:W-:-:S05]  /*bc30*/  IADD3 R0, R0, 0x1, R153 ;  /* 0x0000000100007810 */ /* 0x010fca0007ffe099 */
[----:B-----5:R-:W-:-:S04]  /*bc40*/  IMAD.IADD R0, R0, 0x1, -R154 ;  /* 0x0000000100007824 */ /* 0x020fc800078e0a9a */
[----:B--2---:R-:W-:Y:S02]  /*bc50*/  IMAD R0, R155, -0x2, R0 ;  /* 0xfffffffe9b007824 */ /* 0x004fe400078e0200 */
[----:B------:R-:W0:Y:S02]  /*bc60*/  S2R R155, SR_TID.X ;  /* 0x00000000009b7919 */ /* 0x000e240000002100 */
        /* <DEDUP_REMOVED lines=123> */
[C---:B------:R-:W-:Y:S02]  /*c420*/  ISETP.GT.AND P6, PT, R0.reuse, 0x1, PT ;  /* 0x000000010000780c */ /* 0x040fe40003fc4270 */
[C---:B------:R-:W-:Y:S01]  /*c430*/  ISETP.GT.AND P5, PT, R0.reuse, 0x8, PT ;  /* 0x000000080000780c */ /* 0x040fe20003fa4270 */
[----:B------:R-:W1:Y:S01]  /*c440*/  SHFL.BFLY PT, R9, R3, 0x2, 0x1f ;  /* 0x0c401f0003097f89 */ /* 0x000e6200000e0000 */
[----:B------:R-:W-:Y:S02]  /*c450*/  FSEL R123, R123, -INF , P6 ;  /* 0xff8000007b7b7808 */ /* 0x000fe40003000000 */
[----:B------:R-:W-:Y:S02]  /*c460*/  ISETP.GT.AND P2, PT, R0, 0x9, PT ;  /* 0x000000090000780c */ /* 0x000fe40003f44270 */
[----:B------:R-:W-:-:S02]  /*c470*/  FSEL R126, R126, -INF , P5 ;  /* 0xff8000007e7e7808 */ /* 0x000fc40002800000 */
[----:B------:R-:W-:Y:S02]  /*c480*/  ISETP.GT.AND P4, PT, R0, 0x10, PT ;  /* 0x000000100000780c */ /* 0x000fe40003f84270 */
[----:B------:R-:W-:Y:S02]  /*c490*/  FSEL R127, R127, -INF , P2 ;  /* 0xff8000007f7f7808 */ /* 0x000fe40001000000 */
[----:B------:R-:W-:Y:S02]  /*c4a0*/  FSEL R130, R130, -INF , P4 ;  /* 0xff80000082827808 */ /* 0x000fe40002000000 */
[C---:B------:R-:W-:Y:S02]  /*c4b0*/  ISETP.GT.AND P6, PT, R0.reuse, 0x18, PT ;  /* 0x000000180000780c */ /* 0x040fe40003fc4270 */
[----:B------:R-:W-:Y:S02]  /*c4c0*/  ISETP.GT.AND P5, PT, R0, 0x19, PT ;  /* 0x000000190000780c */ /* 0x000fe40003fa4270 */
[----:B------:R-:W-:-:S02]  /*c4d0*/  FSEL R134, R134, -INF , P6 ;  /* 0xff80000086867808 */ /* 0x000fc40003000000 */
[----:B------:R-:W-:Y:S02]  /*c4e0*/  FSEL R135, R135, -INF , P5 ;  /* 0xff80000087877808 */ /* 0x000fe40002800000 */
[C---:B------:R-:W-:Y:S02]  /*c4f0*/  ISETP.GT.AND P6, PT, R0.reuse, 0x21, PT ;  /* 0x000000210000780c */ /* 0x040fe40003fc4270 */
[C---:B------:R-:W-:Y:S02]  /*c500*/  ISETP.GT.AND P5, PT, R0.reuse, 0x28, PT ;  /* 0x000000280000780c */ /* 0x040fe40003fa4270 */
[----:B-1----:R-:W-:Y:S02]  /*c510*/  FMNMX.FTZ R3, R3, R9, !PT ;  /* 0x0000000903037209 */ /* 0x002fe40007810000 */
[----:B------:R-:W-:Y:S02]  /*c520*/  FSEL R107, R107, -INF , P6 ;  /* 0xff8000006b6b7808 */ /* 0x000fe40003000000 */
[C---:B------:R-:W-:Y:S01]  /*c530*/  ISETP.GT.AND P2, PT, R0.reuse, 0x29, PT ;  /* 0x000000290000780c */ /* 0x040fe20003f44270 */
[----:B------:R-:W1:Y:S01]  /*c540*/  SHFL.BFLY PT, R9, R3, 0x1, 0x1f ;  /* 0x0c201f0003097f89 */ /* 0x000e6200000e0000 */
[----:B------:R-:W-:-:S02]  /*c550*/  ISETP.GT.AND P4, PT, R0, 0x30, PT ;  /* 0x000000300000780c */ /* 0x000fc40003f84270 */
[----:B------:R-:W-:Y:S02]  /*c560*/  FSEL R111, R111, -INF , P2 ;  /* 0xff8000006f6f7808 */ /* 0x000fe40001000000 */
[----:B------:R-:W-:Y:S02]  /*c570*/  FSEL R114, R114, -INF , P4 ;  /* 0xff80000072727808 */ /* 0x000fe40002000000 */
[C---:B------:R-:W-:Y:S02]  /*c580*/  ISETP.GT.AND P6, PT, R0.reuse, 0x38, PT ;  /* 0x000000380000780c */ /* 0x040fe40003fc4270 */
[----:B------:R-:W-:Y:S02]  /*c590*/  ISETP.GT.AND P2, PT, R0, 0x49, PT ;  /* 0x000000490000780c */ /* 0x000fe40003f44270 */
[----:B------:R-:W-:Y:S02]  /*c5a0*/  FSEL R118, R118, -INF , P6 ;  /* 0xff80000076767808 */ /* 0x000fe40003000000 */
[----:B------:R-:W-:-:S02]  /*c5b0*/  ISETP.GT.AND P6, PT, R0, 0x41, PT ;  /* 0x000000410000780c */ /* 0x000fc40003fc4270 */
[----:B------:R-:W-:Y:S02]  /*c5c0*/  ISETP.GT.AND P4, PT, R0, 0x50, PT ;  /* 0x000000500000780c */ /* 0x000fe40003f84270 */
[----:B------:R-:W-:Y:S02]  /*c5d0*/  FSEL R91, R91, -INF , P6 ;  /* 0xff8000005b5b7808 */ /* 0x000fe40003000000 */
[----:B------:R-:W-:Y:S02]  /*c5e0*/  FSEL R95, R95, -INF , P2 ;  /* 0xff8000005f5f7808 */ /* 0x000fe40001000000 */
[----:B------:R-:W-:Y:S02]  /*c5f0*/  FSEL R98, R98, -INF , P4 ;  /* 0xff80000062627808 */ /* 0x000fe40002000000 */
[----:B------:R-:W-:Y:S02]  /*c600*/  ISETP.GT.AND P6, PT, R0, 0x58, PT ;  /* 0x000000580000780c */ /* 0x000fe40003fc4270 */
[----:B-1----:R-:W-:-:S02]  /*c610*/  FMNMX.FTZ R3, R3, R9, !PT ;  /* 0x0000000903037209 */ /* 0x002fc40007810000 */
[----:B------:R-:W-:Y:S02]  /*c620*/  FSEL R102, R102, -INF , P6 ;  /* 0xff80000066667808 */ /* 0x000fe40003000000 */
[----:B------:R-:W-:Y:S01]  /*c630*/  FSETP.NEU.FTZ.AND P0, PT, R3, -INF , PT ;  /* 0xff8000000300780b */ /* 0x000fe20003f1d000 */
[----:B------:R-:W-:-:S01]  /*c640*/  FFMA.FTZ R9, R2, R3, -8 ;  /* 0xc100000002097423 */ /* 0x000fc20000010003 */
[C---:B------:R-:W-:Y:S02]  /*c650*/  ISETP.GT.AND P6, PT, R0.reuse, 0x61, PT ;  /* 0x000000610000780c */ /* 0x040fe40003fc4270 */
[----:B------:R-:W-:Y:S02]  /*c660*/  ISETP.GT.AND P2, PT, R0, 0x69, PT ;  /* 0x000000690000780c */ /* 0x000fe40003f44270 */
[----:B------:R-:W-:Y:S02]  /*c670*/  FSEL R9, R9, RZ, P0 ;  /* 0x000000ff09097208 */ /* 0x000fe40000000000 */
[----:B------:R-:W-:-:S02]  /*c680*/  FSEL R75, R75, -INF , P6 ;  /* 0xff8000004b4b7808 */ /* 0x000fc40003000000 */
[----:B------:R-:W-:Y:S01]  /*c690*/  ISETP.GT.AND P4, PT, R0, 0x70, PT ;  /* 0x000000700000780c */ /* 0x000fe20003f84270 */
[----:B------:R-:W-:-:S01]  /*c6a0*/  FFMA.FTZ R15, R2, R121, -R9 ;  /* 0x00000079020f7223 */ /* 0x000fc20000010809 */
[C-C-:B------:R-:W-:Y:S01]  /*c6b0*/  FFMA.FTZ R121, R2.reuse, R125, -R9.reuse ;  /* 0x0000007d02797223 */ /* 0x140fe20000010809 */
[----:B------:R-:W-:-:S01]  /*c6c0*/  FFMA.FTZ R125, R2, R129, -R9 ;  /* 0x00000081027d7223 */ /* 0x000fc20000010809 */
[--C-:B------:R-:W-:Y:S01]  /*c6d0*/  FFMA.FTZ R14, R2, R120, -R9.reuse ;  /* 0x00000078020e7223 */ /* 0x100fe20000010809 */
[----:B------:R-:W-:Y:S01]  /*c6e0*/  FSEL R129, R122, -INF , P3 ;  /* 0xff8000007a817808 */ /* 0x000fe20001800000 */
[C-C-:B------:R-:W-:Y:S01]  /*c6f0*/  FFMA.FTZ R120, R2.reuse, R124, -R9.reuse ;  /* 0x0000007c02787223 */ /* 0x140fe20000010809 */
[----:B------:R-:W-:-:S01]  /*c700*/  FFMA.FTZ R124, R2, R128, -R9 ;  /* 0x00000080027c7223 */ /* 0x000fc20000010809 */
[C-C-:B------:R-:W-:Y:S01]  /*c710*/  FFMA.FTZ R128, R2.reuse, R132, -R9.reuse ;  /* 0x0000008402807223 */ /* 0x140fe20000010809 */
[----:B------:R-:W-:Y:S01]  /*c720*/  FMNMX.FTZ R132, R129, R10, !PT ;  /* 0x0000000a81847209 */ /* 0x000fe20007810000 */
[--C-:B------:R-:W-:Y:S01]  /*c730*/  FFMA.FTZ R133, R2, R133, -R9.reuse ;  /* 0x0000008502857223 */ /* 0x100fe20000010809 */
[----:B------:R-:W-:Y:S01]  /*c740*/  ISETP.GT.AND P3, PT, R0, 0x11, PT ;  /* 0x000000110000780c */ /* 0x000fe20003f64270 */
[C-C-:B------:R-:W-:Y:S01]  /*c750*/  FFMA.FTZ R104, R2.reuse, R104, -R9.reuse ;  /* 0x0000006802687223 */ /* 0x140fe20000010809 */
[----:B------:R-:W-:Y:S01]  /*c760*/  FMNMX.FTZ R132, R123, R132, !PT ;  /* 0x000000847b847209 */ /* 0x000fe20007810000 */
[----:B------:R1:W-:Y:S01]  /*c770*/  MUFU.EX2 R122, R133 ;  /* 0x00000085007a7308 */ /* 0x0003e20000000800 */
        /* <DEDUP_REMOVED lines=8> */
[----:B-1----:R-:W-:-:S01]  /*c800*/  FFMA.FTZ R133, R2, R109, -R9 ;  /* 0x0000006d02857223 */ /* 0x002fc20000010809 */
[----:B------:R-:W-:Y:S01]  /*c810*/  FSEL R109, R106, -INF , P3 ;  /* 0xff8000006a6d7808 */ /* 0x000fe20001800000 */
[----:B------:R-:W-:-:S01]  /*c820*/  FFMA.FTZ R117, R2, R117, -R9 ;  /* 0x0000007502757223 */ /* 0x000fc20000010809 */
[----:B------:R-:W-:Y:S01]  /*c830*/  FMNMX.FTZ R132, R130, R132, !PT ;  /* 0x0000008482847209 */ /* 0x000fe20007810000 */
[----:B------:R1:W-:Y:S01]  /*c840*/  MUFU.EX2 R106, R133 ;  /* 0x00000085006a7308 */ /* 0x0003e20000000800 */
[----:B------:R-:W-:Y:S01]  /*c850*/  ISETP.GT.AND P3, PT, R0, 0x31, PT ;  /* 0x000000310000780c */ /* 0x000fe20003f64270 */
[C-C-:B------:R-:W-:Y:S01]  /*c860*/  FFMA.FTZ R88, R2.reuse, R88, -R9.reuse ;  /* 0x0000005802587223 */ /* 0x140fe20000010809 */
[----:B------:R-:W-:Y:S01]  /*c870*/  FMNMX.FTZ R132, R131, R132, !PT ;  /* 0x0000008483847209 */ /* 0x000fe20007810000 */
[C-C-:B------:R-:W-:Y:S01]  /*c880*/  FFMA.FTZ R89, R2.reuse, R89, -R9.reuse ;  /* 0x0000005902597223 */ /* 0x140fe20000010809 */
[----:B------:R-:W-:Y:S01]  /*c890*/  FSEL R115, R115, -INF , P3 ;  /* 0xff80000073737808 */ /* 0x000fe20001800000 */
[--C-:B------:R-:W-:Y:S01]  /*c8a0*/  FFMA.FTZ R92, R2, R92, -R9.reuse ;  /* 0x0000005c025c7223 */ /* 0x100fe20000010809 */
        /* <DEDUP_REMOVED lines=12> */
[C-C-:B------:R-:W-:Y:S01]  /*c970*/  FFMA.FTZ R73, R2.reuse, R73, -R9.reuse ;  /* 0x0000004902497223 */ /* 0x140fe20000010809 */
[----:B------:R-:W-:Y:S01]  /*c980*/  FMNMX.FTZ R132, R107, R132, !PT ;  /* 0x000000846b847209 */ /* 0x000fe20007810000 */
[--C-:B------:R-:W-:Y:S01]  /*c990*/  FFMA.FTZ R77, R2, R77, -R9.reuse ;  /* 0x0000004d024d7223 */ /* 0x100fe20000010809 */
[----:B------:R-:W-:Y:S01]  /*c9a0*/  ISETP.GT.AND P3, PT, R0, 0x40, PT ;  /* 0x000000400000780c */ /* 0x000fe20003f64270 */
[--C-:B-1----:R-:W-:Y:S01]  /*c9b0*/  FFMA.FTZ R133, R2, R96, -R9.reuse ;  /* 0x0000006002857223 */ /* 0x102fe20000010809 */
[----:B------:R-:W-:Y:S01]  /*c9c0*/  FMNMX.FTZ R132, R112, R132, !PT ;  /* 0x0000008470847209 */ /* 0x000fe20007810000 */
[--C-:B------:R-:W-:Y:S01]  /*c9d0*/  FFMA.FTZ R80, R2, R80, -R9.reuse ;  /* 0x0000005002507223 */ /* 0x100fe20000010809 */
        /* <DEDUP_REMOVED lines=21> */
[----:B------:R-:W-:Y:S01]  /*cb30*/  FFMA.FTZ R69, R2, R69, -R9 ;  /* 0x0000004502457223 */ /* 0x000fe20000010809 */
        /* <DEDUP_REMOVED lines=11> */
[----:B------:R-:W-:Y:S01]  /*cbf0*/  MUFU.EX2 R120, R120 ;  /* 0x0000007800787308 */ /* 0x000fe20000000800 */
[----:B------:R-:W-:Y:S02]  /*cc00*/  FSEL R96, R78, -INF , P5 ;  /* 0xff8000004e607808 */ /* 0x000fe40002800000 */
[----:B------:R-:W-:Y:S02]  /*cc10*/  FMNMX.FTZ R132, R99, R132, !PT ;  /* 0x0000008463847209 */ /* 0x000fe40007810000 */
[----:B------:R-:W-:Y:S02]  /*cc20*/  FSEL R79, R79, -INF , P2 ;  /* 0xff8000004f4f7808 */ /* 0x000fe40001000000 */
[----:B------:R-:W-:Y:S01]  /*cc30*/  FMNMX.FTZ R132, R102, R132, !PT ;  /* 0x0000008466847209 */ /* 0x000fe20007810000 */
[----:B------:R1:W-:Y:S01]  /*cc40*/  MUFU.EX2 R78, R133 ;  /* 0x00000085004e7308 */ /* 0x0003e20000000800 */
[----:B------:R-:W-:-:S02]  /*cc50*/  ISETP.GT.AND P3, PT, R0, 0x71, PT ;  /* 0x000000710000780c */ /* 0x000fc40003f64270 */
[----:B------:R-:W-:Y:S02]  /*cc60*/  FMNMX.FTZ R132, R103, R132, !PT ;  /* 0x0000008467847209 */ /* 0x000fe40007810000 */
[----:B------:R-:W-:Y:S02]  /*cc70*/  FSEL R82, R82, -INF , P4 ;  /* 0xff80000052527808 */ /* 0x000fe40002000000 */
[----:B------:R-:W-:Y:S01]  /*cc80*/  FMNMX.FTZ R132, R74, R132, !PT ;  /* 0x000000844a847209 */ /* 0x000fe20007810000 */
[----:B------:R-:W-:Y:S01]  /*cc90*/  MUFU.EX2 R121, R121 ;  /* 0x0000007900797308 */ /* 0x000fe20000000800 */
[----:B------:R-:W-:Y:S01]  /*cca0*/  ISETP.GT.AND P6, PT, R0, 0x78, PT ;  /* 0x000000780000780c */ /* 0x000fe20003fc4270 */
[----:B-1----:R-:W-:Y:S01]  /*ccb0*/  FFMA.FTZ R133, R2, R97, -R9 ;  /* 0x0000006102857223 */ /* 0x002fe20000010809 */
        /* <DEDUP_REMOVED lines=9> */
[----:B------:R-:W-:-:S02]  /*cd50*/  FSEL R87, R87, -INF , P5 ;  /* 0xff80000057577808 */ /* 0x000fc40002800000 */
[----:B------:R-:W-:Y:S02]  /*cd60*/  FMNMX.FTZ R132, R83, R132, !PT ;  /* 0x0000008453847209 */ /* 0x000fe40007810000 */
[C---:B------:R-:W-:Y:S02]  /*cd70*/  ISETP.GT.AND P3, PT, R0.reuse, 0x80, PT ;  /* 0x000000800000780c */ /* 0x040fe40003f64270 */
        /* <DEDUP_REMOVED lines=24> */
[----:B------:R-:W-:Y:S01]  /*cf00*/  ISETP.GT.AND P5, PT, R0, 0x99, PT ;  /* 0x000000990000780c */ /* 0x000fe20003fa4270 */
[----:B------:R-:W-:Y:S01]  /*cf10*/  FFMA.FTZ R0, R2, R76, -R9 ;  /* 0x0000004c02007223 */ /* 0x000fe20000010809 */
[----:B------:R-:W-:Y:S01]  /*cf20*/  FSEL R76, R70, -INF , P6 ;  /* 0xff800000464c7808 */ /* 0x000fe20003000000 */
[----:B------:R-:W-:Y:S01]  /*cf30*/  MUFU.EX2 R113, R113 ;  /* 0x0000007100717308 */ /* 0x000fe20000000800 */
[----:B------:R-:W-:-:S02]  /*cf40*/  FMNMX.FTZ R132, R67, R132, !PT ;  /* 0x0000008443847209 */ /* 0x000fc40007810000 */
[----:B------:R-:W-:Y:S02]  /*cf50*/  FSEL R71, R71, -INF , P5 ;  /* 0xff80000047477808 */ /* 0x000fe40002800000 */
[----:B0-----:R-:W-:-:S03]  /*cf60*/  LOP3.LUT R144, R155, 0x7f, RZ, 0xc0, !PT ;  /* 0x0000007f9b907812 */ /* 0x001fc600078ec0ff */
[----:B------:R0:W-:Y:S08]  /*cf70*/  MUFU.EX2 R70, R0 ;  /* 0x0000000000467308 */ /* 0x0001f00000000800 */
[----:B------:R-:W-:Y:S01]  /*cf80*/  MUFU.EX2 R116, R116 ;  /* 0x0000007400747308 */ /* 0x000fe20000000800 */
[----:B0-----:R-:W-:-:S04]  /*cf90*/  FMNMX.FTZ R0, R76, R132, !PT ;  /* 0x000000844c007209 */ /* 0x001fc80007810000 */
[----:B------:R-:W-:-:S03]  /*cfa0*/  FMNMX.FTZ R0, R71, R0, !PT ;  /* 0x0000000047007209 */ /* 0x000fc60007810000 */
[----:B------:R-:W-:Y:S02]  /*cfb0*/  MUFU.EX2 R117, R117 ;  /* 0x0000007500757308 */ /* 0x000fe40000000800 */
[----:B------:R-:W0:Y:S06]  /*cfc0*/  SHFL.BFLY PT, R132, R0, 0x2, 0x1f ;  /* 0x0c401f0000847f89 */ /* 0x000e2c00000e0000 */
        /* <DEDUP_REMOVED lines=18> */
[----:B------:R-:W-:Y:S01]  /*d0f0*/  ISETP.NE.AND P0, PT, R144, RZ, PT ;  /* 0x000000ff9000720c */ /* 0x000fe20003f05270 */
[----:B------:R-:W-:-:S02]  /*d100*/  FADD.FTZ R9, -R9, R10 ;  /* 0x0000000a09097221 */ /* 0x000fc40000010100 */
[----:B------:R-:W-:-:S01]  /*d110*/  FFMA.FTZ R129, R2, R129, -R133 ;  /* 0x0000008102817223 */ /* 0x000fc20000010885 */
[C-C-:B------:R-:W-:Y:S01]  /*d120*/  FFMA.FTZ R123, R2.reuse, R123, -R133.reuse ;  /* 0x0000007b027b7223 */ /* 0x140fe20000010885 */
        /* <DEDUP_REMOVED lines=27> */
[----:B------:R-:W-:Y:S01]  /*d2e0*/  FFMA.FTZ R99, R2, R99, -R133 ;  /* 0x0000006302637223 */ /* 0x000fe20000010885 */
[----:B-1----:R-:W-:-:S02]  /*d2f0*/  IMAD.MOV.U32 R9, RZ, RZ, -0x3ffffff0 ;  /* 0xc0000010ff097424 */ /* 0x002fc400078e00ff */
[----:B------:R-:W-:Y:S01]  /*d300*/  FFMA.FTZ R8, R2, R102, -R133 ;  /* 0x0000006602087223 */ /* 0x000fe20000010885 */
[----:B------:R-:W-:-:S01]  /*d310*/  FADD.FTZ R157, R121, R157 ;  /* 0x0000009d799d7221 */ /* 0x000fc20000010000 */
[C-C-:B------:R-:W-:Y:S01]  /*d320*/  FFMA.FTZ R74, R2.reuse, R74, -R133.reuse ;  /* 0x0000004a024a7223 */ /* 0x140fe20000010885 */
[----:B------:R-:W-:-:S01]  /*d330*/  FFMA.FTZ R75, R2, R75, -R133 ;  /* 0x0000004b024b7223 */ /* 0x000fc20000010885 */
[----:B------:R-:W1:Y:S01]  /*d340*/  MUFU.EX2 R126, R126 ;  /* 0x0000007e007e7308 */ /* 0x000e620000000800 */
[----:B--2---:R-:W-:-:S01]  /*d350*/  FFMA.FTZ R21, R10, R21, R129 ;  /* 0x000000150a157223 */ /* 0x004fc20000010081 */
[----:B------:R-:W-:Y:S01]  /*d360*/  FADD.FTZ R157, R124, R157 ;  /* 0x0000009d7c9d7221 */ /* 0x000fe20000010000 */
[----:B------:R-:W-:Y:S01]  /*d370*/  R2UR UR7, R9 ;  /* 0x00000000090772ca */ /* 0x000fe200000e0000 */
[C-C-:B------:R-:W-:Y:S01]  /*d380*/  FFMA.FTZ R9, R2.reuse, R103, -R133.reuse ;  /* 0x0000006702097223 */ /* 0x140fe20000010885 */
[----:B------:R-:W-:-:S01]  /*d390*/  FFMA.FTZ R96, R2, R96, -R133 ;  /* 0x0000006002607223 */ /* 0x000fc20000010885 */
[----:B------:R-:W-:Y:S01]  /*d3a0*/  FADD.FTZ R157, R125, R157 ;  /* 0x0000009d7d9d7221 */ /* 0x000fe20000010000 */
        /* <DEDUP_REMOVED lines=12> */
[----:B------:R-:W-:Y:S01]  /*d470*/  QGMMA.64x64x32.F32.E4M3.E4M3 R24, R136, gdesc[UR4], R24, gsb0 ;  /* 0x00e0000488187df3 */ /* 0x000fe20008000818 */
[----:B------:R-:W-:-:S01]  /*d480*/  FFMA.FTZ R58, R2, R58, -R133 ;  /* 0x0000003a023a7223 */ /* 0x000fc20000010885 */
[----:B------:R-:W-:Y:S01]  /*d490*/  FFMA.FTZ R59, R2, R59, -R133 ;  /* 0x0000003b023b7223 */ /* 0x000fe20000010885 */
[----:B------:R-:W-:-:S01]  /*d4a0*/  FADD.FTZ R157, R105, R157 ;  /* 0x0000009d699d7221 */ /* 0x000fc20000010000 */
[----:B------:R-:W-:Y:S01]  /*d4b0*/  FFMA.FTZ R62, R2, R62, -R133 ;  /* 0x0000003e023e7223 */ /* 0x000fe20000010885 */
        /* <DEDUP_REMOVED lines=12> */
[----:B------:R-:W-:-:S02]  /*d580*/  @!P0 VIADD R13, R13, 0x13240 ;  /* 0x000132400d0d8836 */ /* 0x000fc40000000000 */
[----:B------:R-:W-:-:S02]  /*d590*/  FADD.FTZ R157, R113, R157 ;  /* 0x0000009d719d7221 */ /* 0x000fc40000010000 */
[----:B------:R-:W0:Y:S01]  /*d5a0*/  MUFU.EX2 R134, R134 ;  /* 0x0000008600867308 */ /* 0x000e220000000800 */
[----:B-1----:R-:W-:-:S01]  /*d5b0*/  FADD.FTZ R21, R131, R21 ;  /* 0x0000001583157221 */ /* 0x002fc20000010000 */
[----:B------:R-:W-:Y:S01]  /*d5c0*/  FADD.FTZ R157, R116, R157 ;  /* 0x0000009d749d7221 */ /* 0x000fe20000010000 */
[----:B------:R-:W-:-:S03]  /*d5d0*/  @!P0 PRMT R13, RZ, 0x654, R13 ;  /* 0x00000654ff0d8816 */ /* 0x000fc6000000000d */
        /* <DEDUP_REMOVED lines=26> */
[----:B------:R-:W-:Y:S02]  /*d780*/  WARPGROUP.DEPBAR.LE gsb0, 0x0 ;  /* 0x00008000000079c5 */ /* 0x000fe40000010000 */
[----:B------:R2:W-:Y:S04]  /*d790*/  @!P0 SYNCS.ARRIVE.TRANS64.RED.A1T0 RZ, [R13+URZ], RZ ;  /* 0x000000ff0dff89a7 */ /* 0x0005e8000810043f */
[----:B------:R-:W3:Y:S01]  /*d7a0*/  MUFU.EX2 R119, R119 ;  /* 0x0000007700777308 */ /* 0x000ee20000000800 */
[----:B0-----:R-:W-:-:S07]  /*d7b0*/  FADD.FTZ R21, R115, R21 ;  /* 0x0000001573157221 */ /* 0x001fce0000010000 */
[----:B------:R-:W0:Y:S01]  /*d7c0*/  MUFU.EX2 R90, R90 ;  /* 0x0000005a005a7308 */ /* 0x000e220000000800 */
[----:B-1----:R-:W-:-:S07]  /*d7d0*/  FADD.FTZ R21, R118, R21 ;  /* 0x0000001576157221 */ /* 0x002fce0000010000 */
[----:B------:R-:W1:Y:S01]  /*d7e0*/  MUFU.EX2 R91, R91 ;  /* 0x0000005b005b7308 */ /* 0x000e620000000800 */
[----:B---3--:R-:W-:-:S07]  /*d7f0*/  FADD.FTZ R21, R119, R21 ;  /* 0x0000001577157221 */ /* 0x008fce0000010000 */
        /* <DEDUP_REMOVED lines=69> */
[----:B-1----:R-:W-:-:S01]  /*dc50*/  FADD.FTZ R21, R76, R21 ;  /* 0x000000154c157221 */ /* 0x002fc20000010000 */
[----:B---3--:R-:W-:-:S03]  /*dc60*/  FADD.FTZ R157, R69, R157 ;  /* 0x0000009d459d7221 */ /* 0x008fc60000010000 */
[----:B0-----:R-:W-:Y:S01]  /*dc70*/  FADD.FTZ R21, R71, R21 ;  /* 0x0000001547157221 */ /* 0x001fe20000010000 */
[----:B--2---:R-:W-:Y:S06]  /*dc80*/  @!P1 BRA `(.L_x_12096) ;  /* 0x0000000000049947 */ /* 0x004fec0003800000 */
[----:B------:R-:W-:Y:S01]  /*dc90*/  BPT.TRAP 0x1 ;  /* 0x000000040000795c */ /* 0x000fe20000300000 */
.L_x_12096:
        /* <DEDUP_REMOVED lines=82> */
[----:B------:R-:W-:-:S12]  /*e1c0*/  VIADD R12, R12, 0xffffffff ;  /* 0xffffffff0c0c7836 */ /* 0x000fd80000000000 */
[----:B0-----:R-:W-:Y:S05]  /*e1d0*/  @P0 BRA `(.L_x_12097) ;  /* 0xffffffd000100947 */ /* 0x001fea000383ffff */
[----:B------:R-:W-:Y:S05]  /*e1e0*/  BSYNC B1 ;  /* 0x0000000000017941 */ /* 0x000fea0003800000 */
.L_x_12085:
[----:B------:R-:W-:Y:S05]  /*e1f0*/  BSYNC B0 ;  /* 0x0000000000007941 */ /* 0x000fea0003800000 */
.L_x_12084:
[----:B------:R-:W-:Y:S01]  /*e200*/  ISETP.GE.AND P0, PT, R12, RZ, PT ;  /* 0x000000ff0c00720c */ /* 0x000fe20003f06270 */
[----:B------:R-:W-:-:S12]  /*e210*/  BSSY B0, `(.L_x_12098) ;  /* 0x0000250000007945 */ /* 0x000fd80003800000 */
[----:B------:R-:W-:Y:S05]  /*e220*/  @!P0 BRA `(.L_x_12099) ;  /* 0x0000002400388947 */ /* 0x000fea0003800000 */
[----:B------:R-:W-:Y:S02]  /*e230*/  IMAD.MOV.U32 R11, RZ, RZ, R0 ;  /* 0x000000ffff0b7224 */ /* 0x000fe400078e0000 */
[----:B------:R-:W-:Y:S02]  /*e240*/  IMAD.MOV.U32 R10, RZ, RZ, R3 ;  /* 0x000000ffff0a7224 */ /* 0x000fe400078e0003 */
[----:B------:R-:W-:Y:S02]  /*e250*/  IMAD.MOV.U32 R9, RZ, RZ, R156 ;  /* 0x000000ffff097224 */ /* 0x000fe400078e009c */
[----:B------:R-:W-:-:S07]  /*e260*/  IMAD.MOV.U32 R8, RZ, RZ, R22 ;  /* 0x000000ffff087224 */ /* 0x000fce00078e0016 */
.L_x_12111:
[----:B------:R-:W-:-:S05]  /*e270*/  VIADD R20, R8, 0x1 ;  /* 0x0000000108147836 */ /* 0x000fca0000000000 */
[----:B------:R-:W-:-:S04]  /*e280*/  ISETP.NE.AND P0, PT, R20, 0x2, PT ;  /* 0x000000021400780c */ /* 0x000fc80003f05270 */
[----:B------:R-:W-:Y:S02]  /*e290*/  SEL R20, R20, RZ, P0 ;  /* 0x000000ff14147207 */ /* 0x000fe40000000000 */
[----:B------:R-:W-:-:S03]  /*e2a0*/  SEL R156, RZ, 0x1, P0 ;  /* 0x00000001ff9c7807 */ /* 0x000fc60000000000 */
[----:B------:R-:W-:Y:S01]  /*e2b0*/  IMAD.MOV.U32 R22, RZ, RZ, R20 ;  /* 0x000000ffff167224 */ /* 0x000fe200078e0014 */
[----:B------:R-:W-:Y:S01]  /*e2c0*/  LOP3.LUT R156, R9, R156, RZ, 0x3c, !PT ;  /* 0x0000009c099c7212 */ /* 0x000fe200078e3cff */
[----:B0-----:R-:W-:Y:S06]  /*e2d0*/  @!P1 BRA `(.L_x_12100) ;  /* 0x0000000000049947 */ /* 0x001fec0003800000 */
[----:B------:R-:W-:Y:S01]  /*e2e0*/  BPT.TRAP 0x1 ;  /* 0x000000040000795c */ /* 0x000fe20000300000 */
.L_x_12100:
[----:B------:R-:W-:Y:S01]  /*e2f0*/  IMAD R3, R22, 0x8, R16 ;  /* 0x0000000816037824 */ /* 0x000fe200078e0210 */
[----:B------:R-:W-:-:S04]  /*e300*/  SHF.L.U32 R14, R156, 0x1f, RZ ;  /* 0x0000001f9c0e7819 */ /* 0x000fc800000006ff */
[----:B------:R0:W1:Y:S01]  /*e310*/  SYNCS.PHASECHK.TRANS64.TRYWAIT P0, [R3+URZ+0x13230], R14 ;  /* 0x0132300e030075a7 */ /* 0x000062000800017f */
[----:B------:R-:W-:Y:S05]  /*e320*/  @!P1 BRA `(.L_x_12101) ;  /* 0x0000000000049947 */ /* 0x000fea0003800000 */
[----:B------:R-:W-:Y:S01]  /*e330*/  BPT.TRAP 0x1 ;  /* 0x000000040000795c */ /* 0x000fe20000300000 */
.L_x_12101:
        /* <DEDUP_REMOVED lines=8> */
.L_x_12103:
[----:B------:R-:W-:Y:S05]  /*e3c0*/  BSYNC B1 ;  /* 0x0000000000017941 */ /* 0x000fea0003800000 */
.L_x_12102:
        /* <DEDUP_REMOVED lines=87> */
.L_x_12105:
[----:B------:R-:W-:Y:S01]  /*e940*/  SHF.L.U32 R0, R9, 0x1f, RZ ;  /* 0x0000001f09007819 */ /* 0x000fe200000006ff */
[----:B------:R-:W-:-:S04]  /*e950*/  IMAD R13, R8, 0x8, R16 ;  /* 0x00000008080d7824 */ /* 0x000fc800078e0210 */
[----:B------:R0:W1:Y:S01]  /*e960*/  SYNCS.PHASECHK.TRANS64.TRYWAIT P0, [R13+URZ+0x13250], R0 ;  /* 0x013250000d0075a7 */ /* 0x000062000800017f */
[----:B------:R-:W-:Y:S05]  /*e970*/  @!P1 BRA `(.L_x_12106) ;  /* 0x0000000000049947 */ /* 0x000fea0003800000 */
[----:B------:R-:W-:Y:S01]  /*e980*/  BPT.TRAP 0x1 ;  /* 0x000000040000795c */ /* 0x000fe20000300000 */
.L_x_12106:
[----:B------:R-:W-:Y:S04]  /*e990*/  BSSY B1, `(.L_x_12107) ;  /* 0x0000004000017945 */ /* 0x000fe80003800000 */
[----:B-1----:R-:W-:Y:S05]  /*e9a0*/  @P0 BRA `(.L_x_12108) ;  /* 0x0000000000080947 */ /* 0x002fea0003800000 */
[----:B------:R-:W1:Y:S02]  /*e9b0*/  SYNCS.PHASECHK.TRANS64.TRYWAIT P0, [R13+URZ+0x13250], R0 ;  /* 0x013250000d0075a7 */ /* 0x000e64000800017f */
[----:B-1----:R-:W-:Y:S05]  /*e9c0*/  @!P0 BRA `(.L_x_12109) ;  /* 0x000000a0006c8947 */ /* 0x002fea0003800000 */
.L_x_12108:
[----:B------:R-:W-:Y:S05]  /*e9d0*/  BSYNC B1 ;  /* 0x0000000000017941 */ /* 0x000fea0003800000 */
.L_x_12107:
[----:B01----:R-:W-:Y:S01]  /*e9e0*/  VIADD R0, R16, 0x1000 ;  /* 0x0000100010007836 */ /* 0x003fe20000000000 */
[----:B------:R-:W-:Y:S01]  /*e9f0*/  WARPGROUP.ARRIVE ;  /* 0x00000000000079c5 */ /* 0x000fe20000000000 */
[----:B------:R-:W-:Y:S02]  /*ea00*/  IMAD.MOV.U32 R9, RZ, RZ, -0x3ffffff0 ;  /* 0xc0000010ff097424 */ /* 0x000fe400078e00ff */
        /* <DEDUP_REMOVED lines=16> */
[----:B------:R-:W-:Y:S01]  /*eb10*/  QGMMA.64x64x32.F32.E4M3.E4M3 R24, R152, gdesc[UR4], R24, gsb0 ;  /* 0x00e0000498187df3 */ /* 0x000fe20008000818 */
        /* <DEDUP_REMOVED lines=45> */
[----:B------:R-:W-:Y:S01]  /*edf0*/  R2UR UR6, R14 ;  /* 0x000000000e0672ca */ /* 0x000fe200000e0000 */
[----:B------:R-:W-:Y:S01]  /*ee00*/  VIADD R14, R8, 0x100 ;  /* 0x00000100080e7836 */ /* 0x000fe20000000000 */
[----:B------:R-:W-:Y:S02]  /*ee10*/  FMNMX.FTZ R0, R74, R0, !PT ;  /* 0x000000004a007209 */ /* 0x000fe40007810000 */
        /* <DEDUP_REMOVED lines=33> */
[----:B------:R-:W1:Y:S01]  /*f030*/  SHFL.BFLY PT, R14, R9, 0x2, 0x1f ;  /* 0x0c401f00090e7f89 */ /* 0x000e6200000e0000 */
[----:B------:R-:W-:Y:S01]  /*f040*/  R2UR UR7, R15 ;  /* 0x000000000f0772ca */ /* 0x000fe200000e0000 */
[----:B------:R-:W-:Y:S01]  /*f050*/  IMAD.MOV.U32 R15, RZ, RZ, -0x3ffffff0 ;  /* 0xc0000010ff0f7424 */ /* 0x000fe200078e00ff */
[----:B0-----:R-:W-:Y:S01]  /*f060*/  LOP3.LUT R155, R155, 0x7f, RZ, 0xc0, !PT ;  /* 0x0000007f9b9b7812 */ /* 0x001fe200078ec0ff */
[----:B------:R-:W0:Y:S03]  /*f070*/  SHFL.BFLY PT, R3, R0, 0x2, 0x1f ;  /* 0x0c401f0000037f89 */ /* 0x000e2600000e0000 */
[----:B------:R-:W-:-:S13]  /*f080*/  ISETP.NE.AND P0, PT, R155, RZ, PT ;  /* 0x000000ff9b00720c */ /* 0x000fda0003f05270 */
[----:B------:R-:W-:Y:S01]  /*f090*/  @!P0 IMAD R20, R20, 0x8, R16 ;  /* 0x0000000814148824 */ /* 0x000fe200078e0210 */
[----:B-1----:R-:W-:Y:S01]  /*f0a0*/  FMNMX.FTZ R9, R9, R14, !PT ;  /* 0x0000000e09097209 */ /* 0x002fe20007810000 */
[----:B------:R-:W-:Y:S02]  /*f0b0*/  VIADD R14, R8, 0x180 ;  /* 0x00000180080e7836 */ /* 0x000fe40000000000 */
[----:B------:R-:W-:Y:S01]  /*f0c0*/  @!P0 VIADD R20, R20, 0x13240 ;  /* 0x0001324014148836 */ /* 0x000fe20000000000 */
[----:B0-----:R-:W-:Y:S01]  /*f0d0*/  FMNMX.FTZ R0, R0, R3, !PT ;  /* 0x0000000300007209 */ /* 0x001fe20007810000 */
[----:B------:R-:W-:Y:S02]  /*f0e0*/  WARPGROUP.DEPBAR.LE gsb0, 0x0 ;  /* 0x00008000000079c5 */ /* 0x000fe40000010000 */
[----:B------:R-:W-:Y:S01]  /*f0f0*/  WARPGROUP.ARRIVE ;  /* 0x00000000000079c5 */ /* 0x000fe20000000000 */
[----:B------:R-:W0:Y:S01]  /*f100*/  SHFL.BFLY PT, R3, R9, 0x1, 0x1f ;  /* 0x0c201f0009037f89 */ /* 0x000e2200000e0000 */
[----:B------:R-:W-:-:S04]  /*f110*/  @!P0 PRMT R20, RZ, 0x654, R20 ;  /* 0x00000654ff148816 */ /* 0x000fc80000000014 */
[----:B------:R-:W-:Y:S01]  /*f120*/  QGMMA.64x64x32.F32.E4M3.E4M3 R24, R144, gdesc[UR4], R24, gsb0 ;  /* 0x00e0000490187df3 */ /* 0x000fe20008000818 */
[----:B------:R-:W-:Y:S02]  /*f130*/  R2UR UR6, R14 ;  /* 0x000000000e0672ca */ /* 0x000fe400000e0000 */
[----:B------:R-:W1:Y:S01]  /*f140*/  SHFL.BFLY PT, R14, R0, 0x1, 0x1f ;  /* 0x0c201f00000e7f89 */ /* 0x000e6200000e0000 */
[----:B------:R-:W-:Y:S02]  /*f150*/  R2UR UR7, R15 ;  /* 0x000000000f0772ca */ /* 0x000fe400000e0000 */
[----:B0-----:R-:W-:-:S05]  /*f160*/  FMNMX.FTZ R3, R9, R3, !PT ;  /* 0x0000000309037209 */ /* 0x001fca0007810000 */
[----:B------:R-:W-:Y:S01]  /*f170*/  FADD.FTZ R10, -R3, R10 ;  /* 0x0000000a030a7221 */ /* 0x000fe20000010100 */
[----:B-1----:R-:W-:-:S03]  /*f180*/  FMNMX.FTZ R0, R0, R14, !PT ;  /* 0x0000000e00007209 */ /* 0x002fc60007810000 */
[----:B------:R-:W-:Y:S02]  /*f190*/  FMUL.FTZ R10, R2, R10 ;  /* 0x0000000a020a7220 */ /* 0x000fe40000410000 */
[----:B------:R-:W-:-:S01]  /*f1a0*/  FADD.FTZ R9, -R0, R11 ;  /* 0x0000000b00097221 */ /* 0x000fc20000010100 */
[----:B------:R-:W-:-:S03]  /*f1b0*/  FFMA.FTZ R11, R2, R3, -8 ;  /* 0xc1000000020b7423 */ /* 0x000fc60000010003 */
        /* <DEDUP_REMOVED lines=42> */
[----:B------:R-:W-:Y:S01]  /*f460*/  FFMA.FTZ R69, R2, R0, -8 ;  /* 0xc100000002457423 */ /* 0x000fe20000010000 */
[----:B------:R-:W-:Y:S01]  /*f470*/  MUFU.EX2 R9, R9 ;  /* 0x0000000900097308 */ /* 0x000fe20000000800 */
[----:B------:R-:W-:-:S02]  /*f480*/  WARPGROUP.DEPBAR.LE gsb0, 0x0 ;  /* 0x00008000000079c5 */ /* 0x000fc40000010000 */
        /* <DEDUP_REMOVED lines=9> */
[----:B------:R-:W-:Y:S01]  /*f520*/  WARPGROUP.ARRIVE ;  /* 0x00000000000079c5 */ /* 0x000fe20000000000 */
[----:B------:R-:W-:-:S01]  /*f530*/  FFMA.FTZ R106, R2, R106, -R69 ;  /* 0x0000006a026a7223 */ /* 0x000fc20000010845 */
[C-C-:B------:R-:W-:Y:S01]  /*f540*/  FFMA.FTZ R107, R2.reuse, R107, -R69.reuse ;  /* 0x0000006b026b7223 */ /* 0x140fe20000010845 */
[----:B------:R-:W-:-:S01]  /*f550*/  FFMA.FTZ R110, R2, R110, -R69 ;  /* 0x0000006e026e7223 */ /* 0x000fc20000010845 */
[----:B------:R-:W1:Y:S01]  /*f560*/  MUFU.EX2 R122, R122 ;  /* 0x0000007a007a7308 */ /* 0x000e620000000800 */
[----:B------:R-:W-:-:S01]  /*f570*/  FFMA.FTZ R111, R2, R111, -R69 ;  /* 0x0000006f026f7223 */ /* 0x000fc20000010845 */
[----:B------:R-:W-:Y:S01]  /*f580*/  QGMMA.64x64x32.F32.E4M3.E4M3 R24, R140, gdesc[UR4], R24, gsb0 ;  /* 0x00e000048c187df3 */ /* 0x000fe20008000818 */
        /* <DEDUP_REMOVED lines=11> */
[----:B------:R-:W-:-:S02]  /*f640*/  VIADD R56, R8, 0x200 ;  /* 0x0000020008387836 */ /* 0x000fc40000000000 */
[----:B------:R-:W-:-:S01]  /*f650*/  FFMA.FTZ R8, R2, R99, -R69 ;  /* 0x0000006302087223 */ /* 0x000fc20000010845 */
[----:B------:R-:W0:Y:S01]  /*f660*/  MUFU.EX2 R123, R123 ;  /* 0x0000007b007b7308 */ /* 0x000e220000000800 */
[----:B-1----:R-:W-:-:S01]  /*f670*/  FFMA.FTZ R21, R9, R21, R122 ;  /* 0x0000001509157223 */ /* 0x002fc2000001007a */
[----:B------:R-:W-:Y:S01]  /*f680*/  IMAD.MOV.U32 R57, RZ, RZ, -0x3ffffff0 ;  /* 0xc0000010ff397424 */ /* 0x000fe200078e00ff */
[----:B------:R-:W-:Y:S01]  /*f690*/  R2UR UR6, R56 ;  /* 0x00000000380672ca */ /* 0x000fe200000e0000 */
[C-C-:B------:R-:W-:Y:S01]  /*f6a0*/  FFMA.FTZ R56, R2.reuse, R102, -R69.reuse ;  /* 0x0000006602387223 */ /* 0x140fe20000010845 */
[----:B------:R-:W-:-:S01]  /*f6b0*/  FFMA.FTZ R74, R2, R74, -R69 ;  /* 0x0000004a024a7223 */ /* 0x000fc20000010845 */
[----:B------:R-:W-:Y:S01]  /*f6c0*/  FFMA.FTZ R75, R2, R75, -R69 ;  /* 0x0000004b024b7223 */ /* 0x000fe20000010845 */
        /* <DEDUP_REMOVED lines=21> */
[----:B------:R-:W-:-:S04]  /*f820*/  FFMA.FTZ R69, R2, R71, -R69 ;  /* 0x0000004702457223 */ /* 0x000fc80000010845 */
        /* <DEDUP_REMOVED lines=14> */
[----:B------:R-:W-:Y:S06]  /*f910*/  QGMMA.64x64x32.F32.E4M3.E4M3 R24, R136, gdesc[UR4], R24, gsb0 ;  /* 0x00e0000488187df3 */ /* 0x000fec0008000818 */
        /* <DEDUP_REMOVED lines=135> */
[----:B---3--:R-:W-:-:S01]  /*10190*/  FADD.FTZ R21, R70, R21 ;  /* 0x0000001546157221 */ /* 0x008fc20000010000 */
[----:B0-----:R-:W-:-:S03]  /*101a0*/  FADD.FTZ R157, R11, R157 ;  /* 0x0000009d0b9d7221 */ /* 0x001fc60000010000 */
[----:B-1----:R-:W-:Y:S01]  /*101b0*/  FADD.FTZ R21, R69, R21 ;  /* 0x0000001545157221 */ /* 0x002fe20000010000 */
[----:B--2---:R-:W-:Y:S06]  /*101c0*/  @!P1 BRA `(.L_x_12110) ;  /* 0x0000000000049947 */ /* 0x004fec0003800000 */
[----:B------:R-:W-:Y:S01]  /*101d0*/  BPT.TRAP 0x1 ;  /* 0x000000040000795c */ /* 0x000fe20000300000 */
.L_x_12110:
[----:B------:R-:W2:Y:S01]  /*101e0*/  LDL R20, [R1+0x24] ;  /* 0x0000240001147983 */ /* 0x000ea20000100800 */
[----:B------:R-:W-:Y:S01]  /*101f0*/  ISETP.GT.AND P0, PT, R12, RZ, PT ;  /* 0x000000ff0c00720c */ /* 0x000fe20003f04270 */
        /* <DEDUP_REMOVED lines=78> */
[----:B--2---:R-:W-:-:S04]  /*106e0*/  PRMT R13, R20, 0x654, R13 ;  /* 0x00000654140d7816 */ /* 0x004fc8000000000d */
[----:B------:R0:W-:Y:S01]  /*106f0*/  SYNCS.ARRIVE.TRANS64.RED.A1T0 RZ, [R13+URZ], RZ ;  /* 0x000000ff0dff79a7 */ /* 0x0001e2000810043f */
[----:B------:R-:W-:Y:S05]  /*10700*/  @P0 BRA `(.L_x_12111) ;  /* 0xffffffd800d80947 */ /* 0x000fea000383ffff */
.L_x_12099:
[----:B------:R-:W-:Y:S05]  /*10710*/  BSYNC B0 ;  /* 0x0000000000007941 */ /* 0x000fea0003800000 */
.L_x_12098:
[----:B------:R-:W-:Y:S06]  /*10720*/  BAR.ARV 0x8, 0x1a0 ;  /* 0x0206800000007b1d */ /* 0x000fec0000002000 */
[----:B------:R-:W-:Y:S05]  /*10730*/  @!P1 BRA `(.L_x_12112) ;  /* 0x0000000000049947 */ /* 0x000fea0003800000 */
[----:B------:R-:W-:Y:S01]  /*10740*/  BPT.TRAP 0x1 ;  /* 0x000000040000795c */ /* 0x000fe20000300000 */
.L_x_12112:
[----:B0-----:R-:W-:Y:S01]  /*10750*/  IMAD R13, R22, 0x8, R16 ;  /* 0x00000008160d7824 */ /* 0x001fe200078e0210 */
[----:B------:R-:W-:-:S04]  /*10760*/  SHF.L.U32 R4, R156, 0x1f, RZ ;  /* 0x0000001f9c047819 */ /* 0x000fc800000006ff */
[----:B------:R0:W1:Y:S01]  /*10770*/  SYNCS.PHASECHK.TRANS64.TRYWAIT P0, [R13+URZ+0x13250], R4 ;  /* 0x013250040d0075a7 */ /* 0x000062000800017f */
[----:B------:R-:W-:Y:S05]  /*10780*/  @!P1 BRA `(.L_x_12113) ;  /* 0x0000000000049947 */ /* 0x000fea0003800000 */
[----:B------:R-:W-:Y:S01]  /*10790*/  BPT.TRAP 0x1 ;  /* 0x000000040000795c */ /* 0x000fe20000300000 */
.L_x_12113:
[----:B------:R-:W-:Y:S04]  /*107a0*/  BSSY B0, `(.L_x_12114) ;  /* 0x0000004000007945 */ /* 0x000fe80003800000 */
[----:B-1----:R-:W-:Y:S05]  /*107b0*/  @P0 BRA `(.L_x_12115) ;  /* 0x0000000000080947 */ /* 0x002fea0003800000 */
[----:B------:R-:W1:Y:S02]  /*107c0*/  SYNCS.PHASECHK.TRANS64.TRYWAIT P0, [R13+URZ+0x13250], R4 ;  /* 0x013250040d0075a7 */ /* 0x000e64000800017f */
[----:B-1----:R-:W-:Y:S05]  /*107d0*/  @!P0 BRA `(.L_x_12116) ;  /* 0x0000008000fc8947 */ /* 0x002fea0003800000 */
.L_x_12115:
[----:B------:R-:W-:Y:S05]  /*107e0*/  BSYNC B0 ;  /* 0x0000000000007941 */ /* 0x000fea0003800000 */
.L_x_12114:
[----:B------:R-:W2:Y:S04]  /*107f0*/  LDL R8, [R1+0x60] ;  /* 0x0000600001087983 */ /* 0x000ea80000100800 */
[----:B------:R-:W3:Y:S01]  /*10800*/  LDL R9, [R1+0x48] ;  /* 0x0000480001097983 */ /* 0x000ee20000100800 */
[----:B------:R-:W-:-:S03]  /*10810*/  ULDC.64 UR4, c[0x0][0x9a0] ;  /* 0x0002680000047ab9 */ /* 0x000fc60000000a00 */
[----:B------:R-:W4:Y:S01]  /*10820*/  LDL.LU R12, [R1+0x18] ;  /* 0x00001800010c7983 */ /* 0x000f220000300800 */
[----:B------:R-:W-:Y:S01]  /*10830*/  VIADD R16, R16, 0x1000 ;  /* 0x0000100010107836 */ /* 0x000fe20000000000 */
[----:B------:R-:W-:Y:S01]  /*10840*/  ISETP.NE.U32.AND P0, PT, RZ, UR4, PT ;  /* 0x00000004ff007c0c */ /* 0x000fe2000bf05070 */
[----:B------:R-:W-:-:S03]  /*10850*/  WARPGROUP.ARRIVE ;  /* 0x00000000000079c5 */ /* 0x000fc60000000000 */
[----:B------:R-:W-:Y:S02]  /*10860*/  SHF.R.U32.HI R16, RZ, 0x4, R16 ;  /* 0x00000004ff107819 */ /* 0x000fe40000011610 */
[----:B------:R-:W-:Y:S02]  /*10870*/  ISETP.NE.AND.EX P0, PT, RZ, UR5, PT, P0 ;  /* 0x00000005ff007c0c */ /* 0x000fe4000bf05300 */
[----:B------:R-:W-:-:S04]  /*10880*/  LOP3.LUT R16, R16, 0x3fff, RZ, 0xc0, !PT ;  /* 0x00003fff10107812 */ /* 0x000fc800078ec0ff */
[----:B------:R-:W-:-:S05]  /*10890*/  LOP3.LUT R5, R16, 0x10000, RZ, 0xfc, !PT ;  /* 0x0001000010057812 */ /* 0x000fca00078efcff */
[----:B01----:R-:W-:Y:S02]  /*108a0*/  IMAD R4, R22, 0x280, R5 ;  /* 0x0000028016047824 */ /* 0x003fe400078e0205 */
[----:B------:R-:W-:Y:S01]  /*108b0*/  IMAD.MOV.U32 R5, RZ, RZ, -0x3ffffff0 ;  /* 0xc0000010ff057424 */ /* 0x000fe200078e00ff */
[----:B------:R-:W2:Y:S02]  /*108c0*/  @P0 LDC.64 R10, c[0x0][0x9c8] ;  /* 0x00027200ff0a0b82 */ /* 0x000ea40000000a00 */
[----:B------:R-:W-:Y:S02]  /*108d0*/  R2UR UR6, R4 ;  /* 0x00000000040672ca */ /* 0x000fe400000e0000 */
[----:B------:R-:W-:-:S04]  /*108e0*/  R2UR UR7, R5 ;  /* 0x00000000050772ca */ /* 0x000fc800000e0000 */
[----:B------:R-:W0:Y:S09]  /*108f0*/  @P0 LDC.64 R6, c[0x0][0x9d0] ;  /* 0x00027400ff060b82 */ /* 0x000e320000000a00 */
[----:B------:R-:W-:Y:S03]  /*10900*/  QGMMA.64x64x32.F32.E4M3.E4M3 R24, R152, gdesc[UR4], R24, gsb0 ;  /* 0x00e0000498187df3 */ /* 0x000fe60008000818 */
[----:B------:R-:W-:-:S02]  /*10910*/  WARPGROUP.DEPBAR.LE gsb0, 0x0 ;  /* 0x00008000000079c5 */ /* 0x000fc40000010000 */
[----:B------:R-:W-:Y:S01]  /*10920*/  WARPGROUP.ARRIVE ;  /* 0x00000000000079c5 */ /* 0x000fe20000000000 */
[----:B--2---:R-:W-:-:S04]  /*10930*/  @P0 IMAD R8, R8, R10, RZ ;  /* 0x0000000a08080224 */ /* 0x004fc800078e02ff */
[C---:B---3--:R-:W-:Y:S02]  /*10940*/  @P0 IMAD R11, R9.reuse, R11, R8 ;  /* 0x0000000b090b0224 */ /* 0x048fe400078e0208 */
[----:B------:R-:W-:Y:S01]  /*10950*/  @P0 IMAD.WIDE.U32 R8, R9, R10, RZ ;  /* 0x0000000a09080225 */ /* 0x000fe200078e00ff */
[----:B----4-:R-:W-:-:S03]  /*10960*/  @P0 SHF.R.S32.HI R5, RZ, 0x1f, R12 ;  /* 0x0000001fff050819 */ /* 0x010fc6000001140c */
[----:B------:R-:W-:Y:S02]  /*10970*/  @P0 IMAD.IADD R9, R9, 0x1, R11 ;  /* 0x0000000109090824 */ /* 0x000fe400078e020b */
[----:B0-----:R-:W-:-:S04]  /*10980*/  @P0 IMAD R10, R5, R6, RZ ;  /* 0x00000006050a0224 */ /* 0x001fc800078e02ff */
        /* <DEDUP_REMOVED lines=12> */
[----:B------:R-:W-:Y:S02]  /*10a50*/  IMAD.MOV.U32 R7, RZ, RZ, -0x3ffffff0 ;  /* 0xc0000010ff077424 */ /* 0x000fe400078e00ff */
        /* <DEDUP_REMOVED lines=11> */
[----:B------:R-:W-:Y:S01]  /*10b10*/  IMAD.MOV.U32 R21, RZ, RZ, -0x800000 ;  /* 0xff800000ff157424 */ /* 0x000fe200078e00ff */
[----:B------:R-:W-:-:S02]  /*10b20*/  WARPGROUP.DEPBAR.LE gsb0, 0x0 ;  /* 0x00008000000079c5 */ /* 0x000fc40000010000 */
[----:B------:R-:W-:-:S06]  /*10b30*/  WARPGROUP.ARRIVE ;  /* 0x00000000000079c5 */ /* 0x000fcc0000000000 */
[----:B------:R-:W-:Y:S01]  /*10b40*/  QGMMA.64x64x32.F32.E4M3.E4M3 R24, R144, gdesc[UR4], R24, gsb0 ;  /* 0x00e0000490187df3 */ /* 0x000fe20008000818 */
[----:B------:R-:W-:Y:S02]  /*10b50*/  R2UR UR6, R6 ;  /* 0x00000000060672ca */ /* 0x000fe400000e0000 */
[----:B------:R-:W-:Y:S01]  /*10b60*/  R2UR UR7, R7 ;  /* 0x00000000070772ca */ /* 0x000fe200000e0000 */
[----:B------:R-:W0:Y:S02]  /*10b70*/  SHFL.BFLY PT, R6, R157, 0x2, 0x1f ;  /* 0x0c401f009d067f89 */ /* 0x000e2400000e0000 */
[----:B0-----:R-:W-:-:S05]  /*10b80*/  FADD.FTZ R6, R6, R157 ;  /* 0x0000009d06067221 */ /* 0x001fca0000010000 */
[----:B------:R-:W0:Y:S02]  /*10b90*/  SHFL.BFLY PT, R7, R6, 0x1, 0x1f ;  /* 0x0c201f0006077f89 */ /* 0x000e2400000e0000 */
[----:B0-----:R-:W-:-:S04]  /*10ba0*/  FADD.FTZ R7, R6, R7 ;  /* 0x0000000706077221 */ /* 0x001fc80000010000 */
[C---:B------:R-:W-:Y:S01]  /*10bb0*/  FMUL.FTZ R14, R7.reuse, 0.00390625 ;  /* 0x3b800000070e7820 */ /* 0x040fe20000410000 */
[----:B------:R-:W-:-:S04]  /*10bc0*/  FSETP.NE.FTZ.AND P0, PT, R7, RZ, PT ;  /* 0x000000ff0700720b */ /* 0x000fc80003f15000 */
[----:B------:R-:W-:Y:S01]  /*10bd0*/  FSETP.NE.FTZ.AND P2, PT, R14, RZ, PT ;  /* 0x000000ff0e00720b */ /* 0x000fe20003f55000 */
[----:B------:R-:W-:Y:S02]  /*10be0*/  WARPGROUP.DEPBAR.LE gsb0, 0x0 ;  /* 0x00008000000079c5 */ /* 0x000fe40000010000 */
[----:B------:R-:W-:-:S10]  /*10bf0*/  WARPGROUP.ARRIVE ;  /* 0x00000000000079c5 */ /* 0x000fd40000000000 */
[----:B------:R-:W0:Y:S01]  /*10c00*/  @P2 MUFU.LG2 R6, R14 ;  /* 0x0000000e00062308 */ /* 0x000e220000000c00 */
        /* <DEDUP_REMOVED lines=26> */
.L_x_12117:
        /* <DEDUP_REMOVED lines=45> */
.L_x_12051:
[----:B------:R-:W1:Y:S08]  /*11080*/  S2UR UR4, SR_CgaCtaId ;  /* 0x00000000000479c3 */ /* 0x000e700000008800 */
[----:B------:R-:W-:Y:S01]  /*11090*/  BAR.SYNC.DEFER_BLOCKING 0x5, 0x200 ;  /* 0x0148000000007b1d */ /* 0x000fe20000010000 */
[----:B0-----:R-:W-:-:S05]  /*110a0*/  MOV R16, 0x400 ;  /* 0x0000040000107802 */ /* 0x001fca0000000f00 */
[----:B------:R-:W-:Y:S01]  /*110b0*/  BSSY B0, `(.L_x_12118) ;  /* 0x00001c8000007945 */ /* 0x000fe20003800000 */
[----:B-1----:R-:W-:-:S05]  /*110c0*/  IMAD.U32 R0, RZ, RZ, UR4 ;  /* 0x00000004ff007e24 */ /* 0x002fca000f8e00ff */
[----:B------:R-:W-:Y:S01]  /*110d0*/  LEA R16, R0, R16, 0x18 ;  /* 0x0000001000107211 */ /* 0x000fe200078ec0ff */
[----:B------:R-:W-:Y:S04]  /*110e0*/  STL [R1+0x24], R0 ;  /* 0x0000240001007387 */ /* 0x000fe80000100800 */
[----:B------:R-:W0:Y:S04]  /*110f0*/  LDS.128 R44, [R16+0x132d0] ;  /* 0x0132d000102c7984 */ /* 0x000e280000000c00 */
[----:B0-----:R0:W-:Y:S04]  /*11100*/  STL.64 [R1+0x10], R44 ;  /* 0x0000102c01007387 */ /* 0x0011e80000100a00 */
[----:B------:R0:W-:Y:S01]  /*11110*/  STL.64 [R1+0x18], R46 ;  /* 0x0000182e01007387 */ /* 0x0001e20000100a00 */
[----:B------:R-:W-:Y:S06]  /*11120*/  BAR.ARV 0x4, 0x200 ;  /* 0x0108000000007b1d */ /* 0x000fec0000002000 */
[----:B------:R-:W-:Y:S05]  /*11130*/  @P0 BRA `(.L_x_12119) ;  /* 0x0000001000a00947 */ /* 0x000fea0003800000 */
[----:B------:R-:W1:Y:S01]  /*11140*/  S2R R34, SR_TID.X ;  /* 0x0000000000227919 */ /* 0x000e620000002100 */
[----:B------:R-:W-:Y:S01]  /*11150*/  ULDC.64 UR4, c[0x4][0x38] ;  /* 0x01000e0000047ab9 */ /* 0x000fe20000000a00 */
[----:B-----5:R-:W2:Y:S04]  /*11160*/  LDL R28, [R1+0x70] ;  /* 0x00007000011c7983 */ /* 0x020ea80000100800 */
[----:B0-----:R-:W3:Y:S04]  /*11170*/  LDL.LU R44, [R1+0x54] ;  /* 0x00005400012c7983 */ /* 0x001ee80000300800 */
[----:B------:R-:W4:Y:S01]  /*11180*/  LDL.LU R42, [R1+0x58] ;  /* 0x00005800012a7983 */ /* 0x000f220000300800 */
[----:B-1----:R-:W-:-:S05]  /*11190*/  IMAD.SHL.U32 R0, R34, 0x4, RZ ;  /* 0x0000000422007824 */ /* 0x002fca00078e00ff */
[----:B------:R-:W-:-:S04]  /*111a0*/  LOP3.LUT R0, R0, 0xc, RZ, 0xc0, !PT ;  /* 0x0000000c00007812 */ /* 0x000fc800078ec0ff */
[----:B------:R-:W-:-:S05]  /*111b0*/  IADD3 R2, P0, R0, UR4, RZ ;  /* 0x0000000400027c10 */ /* 0x000fca000ff1e0ff */
[----:B------:R-:W-:Y:S01]  /*111c0*/  IMAD.X R3, RZ, RZ, UR5, P0 ;  /* 0x00000005ff037e24 */ /* 0x000fe200080e06ff */
[----:B------:R-:W0:Y:S01]  /*111d0*/  S2R R43, SR_SWINHI ;  /* 0x00000000002b7919 */ /* 0x000e220000002f00 */
[----:B------:R-:W-:Y:S01]  /*111e0*/  F2FP.BF16.F32.PACK_AB R12, R11, R12 ;  /* 0x0000000c0b0c723e */ /* 0x000fe200000010ff */
[----:B------:R-:W-:Y:S02]  /*111f0*/  ULDC.64 UR4, c[0x0][0xbd8] ;  /* 0x0002f60000047ab9 */ /* 0x000fe40000000a00 */
[----:B------:R1:W3:Y:S01]  /*11200*/  LDG.E.CONSTANT R0, desc[UR40][R2.64] ;  /* 0x0000002802007981 */ /* 0x0002e2000c1e9900 */
[----:B------:R-:W-:Y:S02]  /*11210*/  F2FP.BF16.F32.PACK_AB R9, R9, R10 ;  /* 0x0000000a0909723e */ /* 0x000fe400000010ff */
[----:B------:R-:W-:Y:S02]  /*11220*/  F2FP.BF16.F32.PACK_AB R30, R30, R31 ;  /* 0x0000001f1e1e723e */ /* 0x000fe400000010ff */
[----:B------:R-:W-:-:S02]  /*11230*/  F2FP.BF16.F32.PACK_AB R27, R26, R27 ;  /* 0x0000001b1a1b723e */ /* 0x000fc400000010ff */
[----:B------:R-:W-:Y:S02]  /*11240*/  F2FP.BF16.F32.PACK_AB R15, R15, R24 ;  /* 0x000000180f0f723e */ /* 0x000fe400000010ff */
[----:B------:R-:W-:Y:S02]  /*11250*/  F2FP.BF16.F32.PACK_AB R59, R59, R62 ;  /* 0x0000003e3b3b723e */ /* 0x000fe400000010ff */
[----:B-1----:R-:W-:Y:S02]  /*11260*/  LOP3.LUT P0, R2, R34, 0x3, RZ, 0xc0, !PT ;  /* 0x0000000322027812 */ /* 0x002fe4000780c0ff */
        /* <DEDUP_REMOVED lines=8> */
[----:B------:R-:W-:-:S02]  /*112f0*/  MOV R2, R16 ;  /* 0x0000001000027202 */ /* 0x000fc40000000f00 */
[----:B0-----:R-:W-:Y:S02]  /*11300*/  MOV R3, R43 ;  /* 0x0000002b00037202 */ /* 0x001fe40000000f00 */
        /* <DEDUP_REMOVED lines=14> */
[----:B------:R-:W-:Y:S01]  /*113f0*/  F2FP.BF16.F32.PACK_AB R6, R5, R6 ;  /* 0x000000060506723e */ /* 0x000fe200000010ff */
[----:B------:R-:W4:Y:S01]  /*11400*/  LDL R40, [R1+0x4c] ;  /* 0x00004c0001287983 */ /* 0x000f220000100800 */
        /* <DEDUP_REMOVED lines=9> */
[----:B------:R-:W-:Y:S02]  /*114a0*/  LOP3.LUT R4, R53, 0x380, RZ, 0xc0, !PT ;  /* 0x0000038035047812 */ /* 0x000fe400078ec0ff */
[----:B------:R-:W-:-:S02]  /*114b0*/  LOP3.LUT R14, R57, 0x380, RZ, 0xc0, !PT ;  /* 0x00000380390e7812 */ /* 0x000fc400078ec0ff */
[----:B------:R-:W-:Y:S02]  /*114c0*/  IADD3 R55, P2, R10, 0x40, RZ ;  /* 0x000000400a377810 */ /* 0x000fe40007f5e0ff */
[----:B------:R-:W-:Y:S02]  /*114d0*/  LOP3.LUT R10, R27, R10, RZ, 0x3c, !PT ;  /* 0x0000000a1b0a7212 */ /* 0x000fe400078e3cff */
[----:B------:R-:W-:Y:S02]  /*114e0*/  SHF.R.U64 R4, R4, 0x3, RZ ;  /* 0x0000000304047819 */ /* 0x000fe400000012ff */
[----:B------:R-:W-:Y:S01]  /*114f0*/  SHF.R.U64 R14, R14, 0x3, RZ ;  /* 0x000000030e0e7819 */ /* 0x000fe200000012ff */
[--C-:B------:R-:W-:Y:S01]  /*11500*/  IMAD.X R5, RZ, RZ, R11.reuse, P1 ;  /* 0x000000ffff057224 */ /* 0x100fe200008e060b */
[----:B------:R-:W-:Y:S01]  /*11510*/  LOP3.LUT R8, R4, R53, RZ, 0x3c, !PT ;  /* 0x0000003504087212 */ /* 0x000fe200078e3cff */
[--C-:B------:R-:W-:Y:S01]  /*11520*/  IMAD.X R7, RZ, RZ, R11.reuse, P2 ;  /* 0x000000ffff077224 */ /* 0x100fe200010e060b */
[----:B------:R-:W-:Y:S01]  /*11530*/  LOP3.LUT R4, R14, R57, RZ, 0x3c, !PT ;  /* 0x000000390e047212 */ /* 0x000fe200078e3cff */
[----:B------:R-:W-:Y:S01]  /*11540*/  IMAD.X R9, RZ, RZ, R11, P3 ;  /* 0x000000ffff097224 */ /* 0x000fe200018e060b */
[----:B------:R-:W-:-:S02]  /*11550*/  MOV R11, R10 ;  /* 0x0000000a000b7202 */ /* 0x000fc40000000f00 */
[----:B---3--:R-:W-:Y:S01]  /*11560*/  LOP3.LUT R12, R0, 0x2, RZ, 0x3c, !PT ;  /* 0x00000002000c7812 */ /* 0x008fe200078e3cff */
[----:B------:R-:W-:Y:S04]  /*11570*/  SHFL.IDX PT, R13, R13, R0, 0x1c1f ;  /* 0x001c1f000d0d7589 */ /* 0x000fe800000e0000 */
[----:B------:R-:W0:Y:S04]  /*11580*/  SHFL.IDX PT, R26, R59, R12, 0x1c1f ;  /* 0x001c1f0c3b1a7589 */ /* 0x000e2800000e0000 */
[----:B------:R-:W-:Y:S04]  /*11590*/  SHFL.IDX PT, R41, R41, R0, 0x1c1f ;  /* 0x001c1f0029297589 */ /* 0x000fe800000e0000 */
[----:B------:R-:W1:Y:S04]  /*115a0*/  SHFL.IDX PT, R30, R37, R12, 0x1c1f ;  /* 0x001c1f0c251e7589 */ /* 0x000e6800000e0000 */
[----:B------:R-:W-:Y:S04]  /*115b0*/  SHFL.IDX PT, R29, R29, R0, 0x1c1f ;  /* 0x001c1f001d1d7589 */ /* 0x000fe800000e0000 */
[----:B------:R-:W2:Y:S04]  /*115c0*/  SHFL.IDX PT, R14, R33, R12, 0x1c1f ;  /* 0x001c1f0c210e7589 */ /* 0x000ea800000e0000 */
[----:B------:R-:W-:Y:S04]  /*115d0*/  SHFL.IDX PT, R31, R31, R0, 0x1c1f ;  /* 0x001c1f001f1f7589 */ /* 0x000fe800000e0000 */
[----:B------:R1:W3:Y:S04]  /*115e0*/  SHFL.IDX PT, R10, R25, R12, 0x1c1f ;  /* 0x001c1f0c190a7589 */ /* 0x0002e800000e0000 */
[----:B------:R-:W-:Y:S04]  /*115f0*/  SHFL.IDX PT, R43, R43, R0, 0x1c1f ;  /* 0x001c1f002b2b7589 */ /* 0x000fe800000e0000 */
[----:B------:R-:W4:Y:S04]  /*11600*/  SHFL.IDX PT, R32, R45, R12, 0x1c1f ;  /* 0x001c1f0c2d207589 */ /* 0x000f2800000e0000 */
[----:B------:R-:W-:Y:S04]  /*11610*/  SHFL.IDX PT, R47, R47, R0, 0x1c1f ;  /* 0x001c1f002f2f7589 */ /* 0x000fe800000e0000 */
[----:B------:R-:W4:Y:S04]  /*11620*/  SHFL.IDX PT, R34, R15, R12, 0x1c1f ;  /* 0x001c1f0c0f227589 */ /* 0x000f2800000e0000 */
[----:B------:R-:W-:Y:S04]  /*11630*/  SHFL.IDX PT, R35, R35, R0, 0x1c1f ;  /* 0x001c1f0023237589 */ /* 0x000fe800000e0000 */
[----:B------:R-:W4:Y:S04]  /*11640*/  SHFL.IDX PT, R28, R39, R12, 0x1c1f ;  /* 0x001c1f0c271c7589 */ /* 0x000f2800000e0000 */
[----:B------:R-:W-:Y:S04]  /*11650*/  SHFL.IDX PT, R49, R49, R0, 0x1c1f ;  /* 0x001c1f0031317589 */ /* 0x000fe800000e0000 */
[----:B------:R4:W4:Y:S01]  /*11660*/  SHFL.IDX PT, R36, R51, R12, 0x1c1f ;  /* 0x001c1f0c33247589 */ /* 0x00092200000e0000 */
        /* <DEDUP_REMOVED lines=9> */
[----:B------:R-:W-:Y:S02]  /*11700*/  MOV R37, R6 ;  /* 0x0000000600257202 */ /* 0x000fe40000000f00 */
[----:B------:R-:W-:Y:S02]  /*11710*/  MOV R30, R4 ;  /* 0x00000004001e7202 */ /* 0x000fe40000000f00 */
[----:B--2---:R-:W-:Y:S02]  /*11720*/  SEL R4, R29, R14, P0 ;  /* 0x0000000e1d047207 */ /* 0x004fe40000000000 */
[----:B------:R-:W-:Y:S02]  /*11730*/  SEL R6, R14, R29, P0 ;  /* 0x0000001d0e067207 */ /* 0x000fe40000000000 */
[----:B---3--:R-:W-:Y:S02]  /*11740*/  SEL R8, R31, R10, P0 ;  /* 0x0000000a1f087207 */ /* 0x008fe40000000000 */
[----:B----4-:R-:W-:-:S02]  /*11750*/  SEL R5, R43, R32, P0 ;  /* 0x000000202b057207 */ /* 0x010fc40000000000 */
[----:B------:R-:W-:Y:S02]  /*11760*/  SEL R7, R32, R43, P0 ;  /* 0x0000002b20077207 */ /* 0x000fe40000000000 */
[----:B------:R-:W-:Y:S02]  /*11770*/  SEL R10, R10, R31, P0 ;  /* 0x0000001f0a0a7207 */ /* 0x000fe40000000000 */
[----:B------:R-:W-:Y:S02]  /*11780*/  SEL R9, R47, R34, P0 ;  /* 0x000000222f097207 */ /* 0x000fe40000000000 */
[----:B------:R-:W-:Y:S01]  /*11790*/  SEL R12, R35, R28, P0 ;  /* 0x0000001c230c7207 */ /* 0x000fe20000000000 */
[----:B------:R0:W-:Y:S01]  /*117a0*/  STSM.16.M88.4 [R11], R24 ;  /* 0x000000180b007844 */ /* 0x0001e20000000200 */
[----:B------:R-:W-:Y:S02]  /*117b0*/  SEL R14, R28, R35, P0 ;  /* 0x000000231c0e7207 */ /* 0x000fe40000000000 */
[----:B------:R-:W-:-:S02]  /*117c0*/  SEL R13, R49, R36, P0 ;  /* 0x00000024310d7207 */ /* 0x000fc40000000000 */
[----:B------:R-:W-:Y:S02]  /*117d0*/  SEL R15, R36, R49, P0 ;  /* 0x00000031240f7207 */ /* 0x000fe40000000000 */
[----:B------:R-:W-:Y:S01]  /*117e0*/  ISETP.NE.U32.AND P1, PT, RZ, UR4, PT ;  /* 0x00000004ff007c0c */ /* 0x000fe2000bf25070 */
[----:B------:R1:W-:Y:S01]  /*117f0*/  STSM.16.M88.4 [R38], R4 ;  /* 0x0000000426007844 */ /* 0x0003e20000000200 */
[----:B0-----:R-:W-:Y:S02]  /*11800*/  SEL R11, R34, R47, P0 ;  /* 0x0000002f220b7207 */ /* 0x001fe40000000000 */
[----:B------:R-:W-:Y:S02]  /*11810*/  IADD3 R26, P2, R44, UR4, RZ ;  /* 0x000000042c1a7c10 */ /* 0x000fe4000ff5e0ff */
[----:B------:R-:W-:Y:S01]  /*11820*/  ISETP.NE.AND.EX P1, PT, RZ, UR5, PT, P1 ;  /* 0x00000005ff007c0c */ /* 0x000fe2000bf25310 */
[----:B------:R1:W-:Y:S01]  /*11830*/  STSM.16.M88.4 [R37], R8 ;  /* 0x0000000825007844 */ /* 0x0003e20000000200 */
[----:B------:R-:W-:Y:S01]  /*11840*/  IADD3.X R27, R42, UR5, RZ, P2, !PT ;  /* 0x000000052a1b7c10 */ /* 0x000fe200097fe4ff */
[----:B------:R-:W-:-:S02]  /*11850*/  ULDC.64 UR4, c[0x0][0xbe0] ;  /* 0x0002f80000047ab9 */ /* 0x000fc40000000a00 */
[----:B------:R1:W-:Y:S01]  /*11860*/  STSM.16.M88.4 [R30], R12 ;  /* 0x0000000c1e007844 */ /* 0x0003e20000000200 */
        /* <DEDUP_REMOVED lines=17> */
.L_x_12120:
        /* <DEDUP_REMOVED lines=22> */
[----:B------:R-:W-:Y:S01]  /*11ae0*/  IMAD R6, R35, UR5, R6 ;  /* 0x0000000523067c24 */ /* 0x000fe2000f8e0206 */
[----:B------:R-:W-:Y:S01]  /*11af0*/  ULDC.64 UR4, c[0x0][0xb40] ;  /* 0x0002d00000047ab9 */ /* 0x000fe20000000a00 */
[----:B----4-:R-:W-:Y:S02]  /*11b00*/  IMAD.MOV.U32 R38, RZ, RZ, R12 ;  /* 0x000000ffff267224 */ /* 0x010fe400078e000c */
[----:B------:R-:W-:Y:S02]  /*11b10*/  IMAD R11, R37, 0xc0, R9 ;  /* 0x000000c0250b7824 */ /* 0x000fe400078e0209 */
[----:B------:R-:W-:-:S03]  /*11b20*/  IMAD R7, R38, 0x40, R41 ;  /* 0x0000004026077824 */ /* 0x000fc600078e0229 */
[----:B------:R-:W-:Y:S01]  /*11b30*/  IADD3 R4, P1, R11, R4, RZ ;  /* 0x000000040b047210 */ /* 0x000fe20007f3e0ff */
[----:B------:R-:W-:-:S03]  /*11b40*/  IMAD.WIDE R2, R7, 0x2, R2 ;  /* 0x0000000207027825 */ /* 0x000fc600078e0202 */
[----:B------:R-:W-:Y:S02]  /*11b50*/  LEA R30, P2, R4, UR4, 0x2 ;  /* 0x00000004041e7c11 */ /* 0x000fe4000f8410ff */
[C---:B------:R-:W-:Y:S02]  /*11b60*/  IADD3 R7, P3, R2.reuse, 0x3000, RZ ;  /* 0x0000300002077810 */ /* 0x040fe40007f7e0ff */
[----:B------:R-:W-:Y:S01]  /*11b70*/  LOP3.LUT R15, R2, 0x380, RZ, 0xc0, !PT ;  /* 0x00000380020f7812 */ /* 0x000fe200078ec0ff */
[----:B0-----:R-:W-:Y:S01]  /*11b80*/  VIADD R9, R8, 0xffffff80 ;  /* 0xffffff8008097836 */ /* 0x001fe20000000000 */
[----:B------:R-:W-:Y:S01]  /*11b90*/  SHF.R.S32.HI R29, RZ, 0x1f, R41 ;  /* 0x0000001fff1d7819 */ /* 0x000fe20000011429 */
[----:B------:R-:W-:Y:S01]  /*11ba0*/  IMAD.X R13, RZ, RZ, R3, P3 ;  /* 0x000000ffff0d7224 */ /* 0x000fe200018e0603 */
[----:B------:R-:W-:Y:S02]  /*11bb0*/  SHF.R.U64 R15, R15, 0x3, RZ ;  /* 0x000000030f0f7819 */ /* 0x000fe400000012ff */
[----:B------:R-:W-:-:S04]  /*11bc0*/  SHF.R.S32.HI R8, RZ, 0x1f, R9 ;  /* 0x0000001fff087819 */ /* 0x000fc80000011409 */
[----:B------:R-:W-:-:S04]  /*11bd0*/  LEA.HI R8, R8, R9, RZ, 0x7 ;  /* 0x0000000908087211 */ /* 0x000fc800078f38ff */
[----:B------:R-:W-:-:S05]  /*11be0*/  LOP3.LUT R8, R8, 0xffffff80, RZ, 0xc0, !PT ;  /* 0xffffff8008087812 */ /* 0x000fca00078ec0ff */
[----:B------:R-:W-:Y:S01]  /*11bf0*/  IMAD.IADD R8, R9, 0x1, -R8 ;  /* 0x0000000109087824 */ /* 0x000fe200078e0a08 */
[----:B------:R-:W-:-:S04]  /*11c00*/  SHF.R.S32.HI R9, RZ, 0x1f, R11 ;  /* 0x0000001fff097819 */ /* 0x000fc8000001140b */
[----:B------:R-:W-:Y:S01]  /*11c10*/  IADD3.X R9, R9, R5, R6, P1, !PT ;  /* 0x0000000509097210 */ /* 0x000fe20000ffe406 */
[C---:B------:R-:W-:Y:S01]  /*11c20*/  VIADD R5, R11.reuse, 0x8 ;  /* 0x000000080b057836 */ /* 0x040fe20000000000 */
[----:B------:R-:W-:Y:S02]  /*11c30*/  LOP3.LUT P0, RZ, R8, 0x3, RZ, 0xc0, !PT ;  /* 0x0000000308ff7812 */ /* 0x000fe4000780c0ff */
[----:B------:R-:W-:Y:S01]  /*11c40*/  LEA.HI.X R31, R4, UR5, R9, 0x2, P2 ;  /* 0x00000005041f7c11 */ /* 0x000fe200090f1409 */
[----:B------:R-:W-:Y:S01]  /*11c50*/  ULDC.64 UR4, c[0x0][0xaa0] ;  /* 0x0002a80000047ab9 */ /* 0x000fe20000000a00 */
[-C--:B-----5:R-:W-:Y:S02]  /*11c60*/  ISETP.GE.OR P1, PT, R11, R0.reuse, P0 ;  /* 0x000000000b00720c */ /* 0x0a0fe40000726670 */
[----:B------:R-:W-:Y:S02]  /*11c70*/  ISETP.GE.OR P0, PT, R5, R0, P0 ;  /* 0x000000000500720c */ /* 0x000fe40000706670 */
[----:B------:R-:W-:-:S02]  /*11c80*/  IADD3 R11, P2, R2, 0x1800, RZ ;  /* 0x00001800020b7810 */ /* 0x000fc40007f5e0ff */
[----:B------:R-:W-:Y:S02]  /*11c90*/  IADD3 R5, P4, R2, 0x4800, RZ ;  /* 0x0000480002057810 */ /* 0x000fe40007f9e0ff */
[----:B------:R-:W-:Y:S01]  /*11ca0*/  LOP3.LUT R8, R11, 0x380, RZ, 0xc0, !PT ;  /* 0x000003800b087812 */ /* 0x000fe200078ec0ff */
[--C-:B------:R-:W-:Y:S01]  /*11cb0*/  IMAD.X R9, RZ, RZ, R3.reuse, P2 ;  /* 0x000000ffff097224 */ /* 0x100fe200010e0603 */
[----:B------:R-:W-:Y:S01]  /*11cc0*/  LOP3.LUT R6, R7, 0x380, RZ, 0xc0, !PT ;  /* 0x0000038007067812 */ /* 0x000fe200078ec0ff */
[----:B------:R-:W-:Y:S01]  /*11cd0*/  IMAD.X R25, RZ, RZ, R3, P4 ;  /* 0x000000ffff197224 */ /* 0x000fe200020e0603 */
[----:B------:R-:W-:Y:S01]  /*11ce0*/  LOP3.LUT R4, R5, 0x380, RZ, 0xc0, !PT ;  /* 0x0000038005047812 */ /* 0x000fe200078ec0ff */
[----:B------:R-:W-:Y:S01]  /*11cf0*/  IMAD.MOV.U32 R28, RZ, RZ, R41 ;  /* 0x000000ffff1c7224 */ /* 0x000fe200078e0029 */
[----:B------:R-:W-:Y:S01]  /*11d00*/  SHF.R.U64 R8, R8, 0x3, RZ ;  /* 0x0000000308087819 */ /* 0x000fe200000012ff */
[----:B------:R-:W-:Y:S01]  /*11d10*/  IMAD R32, R32, UR4, RZ ;  /* 0x0000000420207c24 */ /* 0x000fe2000f8e02ff */
[----:B------:R-:W-:Y:S01]  /*11d20*/  SHF.R.U64 R6, R6, 0x3, RZ ;  /* 0x0000000306067819 */ /* 0x000fe200000012ff */
[----:B------:R0:W-:Y:S01]  /*11d30*/  @!P1 STG.E desc[UR40][R30.64], R20 ;  /* 0x000000141e009986 */ /* 0x0001e2000c101928 */
[----:B------:R-:W-:-:S02]  /*11d40*/  SHF.R.U64 R4, R4, 0x3, RZ ;  /* 0x0000000304047819 */ /* 0x000fc400000012ff */
[----:B------:R-:W-:Y:S01]  /*11d50*/  LOP3.LUT R8, R8, R11, RZ, 0x3c, !PT ;  /* 0x0000000b08087212 */ /* 0x000fe200078e3cff */
[----:B------:R1:W-:Y:S01]  /*11d60*/  @!P0 STG.E desc[UR40][R30.64+0x20], R21 ;  /* 0x000020151e008986 */ /* 0x0003e2000c101928 */
[----:B------:R-:W-:Y:S02]  /*11d70*/  LOP3.LUT R12, R6, R7, RZ, 0x3c, !PT ;  /* 0x00000007060c7212 */ /* 0x000fe400078e3cff */
[----:B------:R-:W-:Y:S02]  /*11d80*/  LOP3.LUT R24, R4, R5, RZ, 0x3c, !PT ;  /* 0x0000000504187212 */ /* 0x000fe400078e3cff */
[----:B------:R-:W-:Y:S01]  /*11d90*/  LOP3.LUT R2, R15, R2, RZ, 0x3c, !PT ;  /* 0x000000020f027212 */ /* 0x000fe200078e3cff */
[----:B------:R-:W5:Y:S01]  /*11da0*/  LD.E.128 R8, desc[UR40][R8.64] ;  /* 0x0000002808087980 */ /* 0x000f62000c101d00 */
[C---:B------:R-:W-:Y:S01]  /*11db0*/  IMAD.WIDE.U32 R28, R33.reuse, UR4, R28 ;  /* 0x00000004211c7c25 */ /* 0x040fe2000f8e001c */
[----:B------:R-:W-:Y:S01]  /*11dc0*/  SHF.R.S32.HI R39, RZ, 0x1f, R38 ;  /* 0x0000001fff277819 */ /* 0x000fe20000011426 */
[----:B------:R-:W-:Y:S01]  /*11dd0*/  ULDC UR4, c[0x0][0xa8c] ;  /* 0x0002a30000047ab9 */ /* 0x000fe20000000800 */
[----:B------:R2:W5:Y:S01]  /*11de0*/  LD.E.128 R4, desc[UR40][R2.64] ;  /* 0x0000002802047980 */ /* 0x000562000c101d00 */
[----:B------:R-:W-:-:S03]  /*11df0*/  IMAD R33, R33, UR5, R32 ;  /* 0x0000000521217c24 */ /* 0x000fc6000f8e0220 */
[----:B------:R-:W5:Y:S04]  /*11e00*/  LD.E.128 R12, desc[UR40][R12.64] ;  /* 0x000000280c0c7980 */ /* 0x000f68000c101d00 */
[----:B------:R-:W5:Y:S01]  /*11e10*/  LD.E.128 R24, desc[UR40][R24.64] ;  /* 0x0000002818187980 */ /* 0x000f62000c101d00 */
[----:B------:R-:W-:Y:S01]  /*11e20*/  @!PT LDS RZ, [RZ] ;  /* 0x00000000fffff984 */ /* 0x000fe20000000800 */
[----:B------:R-:W-:Y:S01]  /*11e30*/  @!PT LDS RZ, [RZ] ;  /* 0x00000000fffff984 */ /* 0x000fe20000000800 */
[----:B------:R-:W-:Y:S01]  /*11e40*/  @!PT LDS RZ, [RZ] ;  /* 0x00000000fffff984 */ /* 0x000fe20000000800 */
[----:B------:R-:W-:Y:S01]  /*11e50*/  @!PT LDS RZ, [RZ] ;  /* 0x00000000fffff984 */ /* 0x000fe20000000800 */
[----:B------:R3:W-:Y:S06]  /*11e60*/  MEMBAR.ALL.CTA ;  /* 0x0000000000007992 */ /* 0x0007ec0000008000 */
[----:B---3--:R-:W3:Y:S01]  /*11e70*/  FENCE.VIEW.ASYNC.S ;  /* 0x00000000000073c6 */ /* 0x008ee20000000000 */
[----:B------:R-:W-:-:S02]  /*11e80*/  IMAD.IADD R29, R29, 0x1, R33 ;  /* 0x000000011d1d7824 */ /* 0x000fc400078e0221 */
[----:B------:R-:W-:Y:S01]  /*11e90*/  IMAD R33, R37, -0xc0, R0 ;  /* 0xffffff4025217824 */ /* 0x000fe200078e0200 */
[----:B------:R-:W-:Y:S01]  /*11ea0*/  ISETP.GE.AND P0, PT, R41, UR4, PT ;  /* 0x0000000429007c0c */ /* 0x000fe2000bf06270 */
[C---:B0-----:R-:W-:Y:S01]  /*11eb0*/  VIADD R20, R38.reuse, 0x30 ;  /* 0x0000003026147836 */ /* 0x041fe20000000000 */
[----:B------:R0:W-:Y:S01]  /*11ec0*/  STL [R1+0x34], R39 ;  /* 0x0000342701007387 */ /* 0x0001e20000100800 */
[C---:B-1----:R-:W-:Y:S01]  /*11ed0*/  VIADD R21, R38.reuse, 0x60 ;  /* 0x0000006026157836 */ /* 0x042fe20000000000 */
[----:B------:R-:W-:Y:S01]  /*11ee0*/  ULDC.64 UR4, c[0x0][0xae8] ;  /* 0x0002ba0000047ab9 */ /* 0x000fe20000000a00 */
[----:B------:R-:W-:Y:S01]  /*11ef0*/  VIADD R0, R38, 0x90 ;  /* 0x0000009026007836 */ /* 0x000fe20000000000 */
[-C--:B------:R-:W-:Y:S01]  /*11f00*/  ISETP.GE.OR P3, PT, R20, R33.reuse, P0 ;  /* 0x000000211400720c */ /* 0x080fe20000766670 */
[----:B--2---:R-:W-:Y:S01]  /*11f10*/  IMAD R2, R34, UR6, RZ ;  /* 0x0000000622027c24 */ /* 0x004fe2000f8e02ff */
[-C--:B------:R-:W-:Y:S02]  /*11f20*/  ISETP.GE.OR P1, PT, R21, R33.reuse, P0 ;  /* 0x000000211500720c */ /* 0x080fe40000726670 */
[----:B------:R-:W-:-:S02]  /*11f30*/  ISETP.GE.OR P2, PT, R0, R33, P0 ;  /* 0x000000210000720c */ /* 0x000fc40000746670 */
[----:B------:R-:W-:Y:S01]  /*11f40*/  ISETP.GE.OR P0, PT, R38, R33, P0 ;  /* 0x000000212600720c */ /* 0x000fe20000706670 */
[C---:B------:R-:W-:Y:S02]  /*11f50*/  IMAD R31, R40.reuse, UR7, R2 ;  /* 0x00000007281f7c24 */ /* 0x040fe4000f8e0202 */
[----:B------:R-:W-:-:S04]  /*11f60*/  IMAD.WIDE.U32 R2, R40, UR6, R28 ;  /* 0x0000000628027c25 */ /* 0x000fc8000f8e001c */
[----:B------:R-:W-:Y:S02]  /*11f70*/  VIADD R0, R16, 0x13220 ;  /* 0x0001322010007836 */ /* 0x000fe40000000000 */
[----:B------:R-:W-:Y:S02]  /*11f80*/  IMAD.IADD R3, R3, 0x1, R31 ;  /* 0x0000000103037824 */ /* 0x000fe400078e021f */
[----:B------:R-:W-:Y:S01]  /*11f90*/  IMAD R20, R36, UR4, RZ ;  /* 0x0000000424147c24 */ /* 0x000fe2000f8e02ff */
[----:B------:R-:W-:Y:S01]  /*11fa0*/  PRMT R0, RZ, 0x654, R0 ;  /* 0x00000654ff007816 */ /* 0x000fe20000000000 */
[----:B------:R-:W-:-:S03]  /*11fb0*/  IMAD.WIDE.U32 R30, R35, UR4, R2 ;  /* 0x00000004231e7c25 */ /* 0x000fc6000f8e0002 */
[----:B---3--:R0:W-:Y:S01]  /*11fc0*/  SYNCS.ARRIVE.TRANS64.RED.A1T0 RZ, [R0+URZ], RZ ;  /* 0x000000ff00ff79a7 */ /* 0x0081e2000810043f */
        /* <DEDUP_REMOVED lines=15> */
.L_x_12122:
[----:B------:R-:W-:Y:S05]  /*120c0*/  BSYNC B1 ;  /* 0x0000000000017941 */ /* 0x000fea0003800000 */
.L_x_12121:
        /* <DEDUP_REMOVED lines=15> */
.L_x_12124:
[----:B------:R-:W-:Y:S05]  /*121c0*/  BSYNC B1 ;  /* 0x0000000000017941 */ /* 0x000fea0003800000 */
.L_x_12123:
        /* <DEDUP_REMOVED lines=15> */
.L_x_12126:
[----:B------:R-:W-:Y:S05]  /*122c0*/  BSYNC B1 ;  /* 0x0000000000017941 */ /* 0x000fea0003800000 */
.L_x_12125:
        /* <DEDUP_REMOVED lines=15> */
.L_x_12119:
        /* <DEDUP_REMOVED lines=25> */
.L_x_12128:
        /* <DEDUP_REMOVED lines=34> */
.L_x_12130:
[----:B------:R-:W-:Y:S05]  /*12770*/  BSYNC B1 ;  /* 0x0000000000017941 */ /* 0x000fea0003800000 */
.L_x_12129:
[----:B------:R-:W2:Y:S01]  /*12780*/  LDL.64 R14, [R1+0x30] ;  /* 0x00003000010e7983 */ /* 0x000ea20000100a00 */
        /* <DEDUP_REMOVED lines=27> */
[----:B------:R-:W-:Y:S01]  /*12940*/  ISETP.GE.OR P0, PT, R14, R6, P0 ;  /* 0x000000060e00720c */ /* 0x000fe20000706670 */
[--C-:B------:R-:W-:Y:S01]  /*12950*/  IMAD.MOV.U32 R6, RZ, RZ, R14.reuse ;  /* 0x000000ffff067224 */ /* 0x100fe200078e000e */
[----:B------:R-:W-:-:S03]  /*12960*/  SHF.R.S32.HI R7, RZ, 0x1f, R14 ;  /* 0x0000001fff077819 */ /* 0x000fc6000001140e */
[----:B------:R-:W-:-:S08]  /*12970*/  IMAD.WIDE R6, R12, 0xc0, R6 ;  /* 0x000000c00c067825 */ /* 0x000fd000078e0206 */
        /* <DEDUP_REMOVED lines=12> */
.L_x_12132:
[----:B------:R-:W-:Y:S05]  /*12a40*/  BSYNC B1 ;  /* 0x0000000000017941 */ /* 0x000fea0003800000 */
.L_x_12131:
        /* <DEDUP_REMOVED lines=15> */
.L_x_12134:
[----:B------:R-:W-:Y:S05]  /*12b40*/  BSYNC B1 ;  /* 0x0000000000017941 */ /* 0x000fea0003800000 */
.L_x_12133:
        /* <DEDUP_REMOVED lines=15> */
.L_x_12136:
[----:B------:R-:W-:Y:S05]  /*12c40*/  BSYNC B1 ;  /* 0x0000000000017941 */ /* 0x000fea0003800000 */
.L_x_12135:
        /* <DEDUP_REMOVED lines=14> */
.L_x_12127:
[----:B------:R-:W-:Y:S05]  /*12d30*/  BSYNC B0 ;  /* 0x0000000000007941 */ /* 0x000fea0003800000 */
.L_x_12118:
[----:B------:R-:W3:Y:S01]  /*12d40*/  LDL R0, [R1+0x1c] ;  /* 0x00001c0001007983 */ /* 0x000ee20000100800 */
[----:B------:R-:W-:Y:S02]  /*12d50*/  ULDC UR4, c[0x0][0xc14] ;  /* 0x0003050000047ab9 */ /* 0x000fe40000000800 */
[----:B---3--:R-:W-:-:S13]  /*12d60*/  ISETP.GE.AND P0, PT, R0, UR4, PT ;  /* 0x0000000400007c0c */ /* 0x008fda000bf06270 */
[----:B------:R-:W-:Y:S05]  /*12d70*/  @!P0 BRA `(.L_x_12137) ;  /* 0xfffffee000c08947 */ /* 0x000fea000383ffff */
[----:B------:R-:W-:Y:S05]  /*12d80*/  BRA `(.L_x_12010) ;  /* 0x0000005400747947 */ /* 0x000fea0003800000 */
.L_x_12008:
[----:B------:R-:W-:-:S08]  /*12d90*/  NOP ;  /* 0x0000000000007918 */ /* 0x000fd00000000000 */
[----:B--2---:R-:W0:-:S00]  /*12da0*/  USETMAXREG.DEALLOC.CTAPOOL 0x20 ;  /* 0x00000020000079c8 */ /* 0x004e0000080e0500 */
        /* <DEDUP_REMOVED lines=16> */
.L_x_12138:
        /* <DEDUP_REMOVED lines=42> */
.L_x_12144:
        /* <DEDUP_REMOVED lines=12> */
.L_x_12143:
[----:B------:R-:W-:Y:S05]  /*13210*/  BSYNC B0 ;  /* 0x0000000000007941 */ /* 0x000fea0003800000 */
.L_x_12142:
        /* <DEDUP_REMOVED lines=22> */
.L_x_12140:
        /* <DEDUP_REMOVED lines=21> */
.L_x_12145:
        /* <DEDUP_REMOVED lines=55> */
.L_x_12141:
[----:B------:R-:W-:Y:S02]  /*13840*/  IMAD.MOV.U32 R17, RZ, RZ, RZ ;  /* 0x000000ffff117224 */ /* 0x000fe400078e00ff */
[----:B------:R-:W-:Y:S02]  /*13850*/  IMAD.U32 R16, RZ, RZ, UR6 ;  /* 0x00000006ff107e24 */ /* 0x000fe4000f8e00ff */
[----:B------:R-:W-:-:S07]  /*13860*/  IMAD.MOV.U32 R18, RZ, RZ, RZ ;  /* 0x000000ffff127224 */ /* 0x000fce00078e00ff */
.L_x_12146:
[----:B------:R-:W-:-:S13]  /*13870*/  ISETP.NE.AND P0, PT, R5, RZ, PT ;  /* 0x000000ff0500720c */ /* 0x000fda0003f05270 */
[----:B------:R-:W0:Y:S01]  /*13880*/  @!P0 S2R R3, SR_CgaCtaId ;  /* 0x0000000000038919 */ /* 0x000e220000008800 */
[----:B------:R-:W-:-:S04]  /*13890*/  @!P0 MOV R0, 0x400 ;  /* 0x0000040000008802 */ /* 0x000fc80000000f00 */
[----:B0-----:R-:W-:-:S05]  /*138a0*/  @!P0 LEA R0, R3, R0, 0x18 ;  /* 0x0000000003008211 */ /* 0x001fca00078ec0ff */
[----:B------:R2:W-:Y:S01]  /*138b0*/  @!P0 STS.128 [R0+0x132d0], R16 ;  /* 0x0132d01000008388 */ /* 0x0005e20000000c00 */
[----:B------:R-:W-:Y:S06]  /*138c0*/  BAR.ARV 0x5, 0x200 ;  /* 0x0148000000007b1d */ /* 0x000fec0000002000 */
.L_x_12139:
[----:B------:R3:W-:Y:S01]  /*138d0*/  STL [R1+0x1c], RZ ;  /* 0x00001cff01007387 */ /* 0x0007e20000100800 */
[----:B------:R-:W-:Y:S01]  /*138e0*/  ULDC UR4, c[0x0][0xc14] ;  /* 0x0003050000047ab9 */ /* 0x000fe20000000800 */
[----:B------:R-:W-:Y:S01]  /*138f0*/  IMAD.MOV.U32 R26, RZ, RZ, 0x1 ;  /* 0x00000001ff1a7424 */ /* 0x000fe200078e00ff */
[----:B-1----:R-:W-:Y:S01]  /*13900*/  ISETP.GE.AND P0, PT, R19, UR4, PT ;  /* 0x0000000413007c0c */ /* 0x002fe2000bf06270 */
[----:B------:R-:W-:-:S12]  /*13910*/  IMAD.MOV.U32 R24, RZ, RZ, RZ ;  /* 0x000000ffff187224 */ /* 0x000fd800078e00ff */
[----:B---3--:R-:W-:Y:S05]  /*13920*/  @P0 BRA `(.L_x_12147) ;  /* 0x0000004400940947 */ /* 0x008fea0003800000 */
[----:B------:R-:W3:Y:S01]  /*13930*/  LDL R6, [R1+0x20] ;  /* 0x0000200001067983 */ /* 0x000ee20000100800 */
[----:B--2---:R-:W0:Y:S01]  /*13940*/  S2R R0, SR_TID.X ;  /* 0x0000000000007919 */ /* 0x004e220000002100 */
[----:B------:R-:W1:Y:S01]  /*13950*/  S2R R8, SR_TID.X ;  /* 0x0000000000087919 */ /* 0x000e620000002100 */
[----:B0-----:R-:W-:Y:S01]  /*13960*/  LOP3.LUT R2, R0, 0x7f, RZ, 0xc0, !PT ;  /* 0x0000007f00027812 */ /* 0x001fe200078ec0ff */
[----:B-1----:R-:W-:Y:S01]  /*13970*/  IMAD.SHL.U32 R23, R8, 0x40, RZ ;  /* 0x0000004008177824 */ /* 0x002fe200078e00ff */
[----:B------:R-:W-:-:S03]  /*13980*/  SHF.R.U32.HI R0, RZ, 0x1, R8 ;  /* 0x00000001ff007819 */ /* 0x000fc60000011608 */
[----:B------:R-:W-:Y:S01]  /*13990*/  IMAD.SHL.U32 R4, R2, 0x10, RZ ;  /* 0x0000001002047824 */ /* 0x000fe200078e00ff */
[----:B------:R-:W-:Y:S01]  /*139a0*/  LOP3.LUT R3, R23, 0x180, RZ, 0xc0, !PT ;  /* 0x0000018017037812 */ /* 0x000fe200078ec0ff */
[----:B------:R-:W-:-:S03]  /*139b0*/  IMAD.SHL.U32 R2, R8, 0x20, RZ ;  /* 0x0000002008027824 */ /* 0x000fc600078e00ff */
[----:B------:R-:W-:Y:S02]  /*139c0*/  LOP3.LUT R5, R4, 0x600, RZ, 0xc0, !PT ;  /* 0x0000060004057812 */ /* 0x000fe400078ec0ff */
[----:B------:R-:W-:Y:S01]  /*139d0*/  LOP3.LUT R0, R3, 0x30, R0, 0xf8, !PT ;  /* 0x0000003003007812 */ /* 0x000fe200078ef800 */
[----:B------:R-:W-:Y:S01]  /*139e0*/  IMAD.SHL.U32 R3, R8, 0x8, RZ ;  /* 0x0000000808037824 */ /* 0x000fe200078e00ff */
[----:B------:R-:W-:-:S04]  /*139f0*/  LOP3.LUT R5, R5, 0x60, R2, 0xf8, !PT ;  /* 0x0000006005057812 */ /* 0x000fc800078ef802 */
[----:B------:R-:W-:Y:S02]  /*13a00*/  LOP3.LUT R0, R0, 0x30, R3, 0x78, !PT ;  /* 0x0000003000007812 */ /* 0x000fe400078e7803 */
[----:B------:R-:W-:Y:S02]  /*13a10*/  LOP3.LUT R4, R2, 0x80, RZ, 0xc0, !PT ;  /* 0x0000008002047812 */ /* 0x000fe400078ec0ff */
[----:B------:R-:W-:Y:S02]  /*13a20*/  LOP3.LUT R5, R5, 0x100, R2, 0xf8, !PT ;  /* 0x0000010005057812 */ /* 0x000fe400078ef802 */
[----:B------:R-:W-:Y:S01]  /*13a30*/  LOP3.LUT R23, R0, 0x640, R23, 0xf8, !PT ;  /* 0x0000064000177812 */ /* 0x000fe200078ef817 */
[----:B------:R-:W-:Y:S01]  /*13a40*/  IMAD.SHL.U32 R7, R8, 0x4, RZ ;  /* 0x0000000408077824 */ /* 0x000fe200078e00ff */
[----:B------:R-:W-:Y:S01]  /*13a50*/  LOP3.LUT R4, R4, 0x10, R8, 0xf8, !PT ;  /* 0x0000001004047812 */ /* 0x000fe200078ef808 */
[----:B------:R-:W-:Y:S03]  /*13a60*/  BSSY B7, `(.L_x_12147) ;  /* 0x0000451000077945 */ /* 0x000fe60003800000 */
[----:B------:R-:W-:Y:S01]  /*13a70*/  LOP3.LUT R4, R4, 0x10, R7, 0x78, !PT ;  /* 0x0000001004047812 */ /* 0x000fe200078e7807 */
[----:B------:R-:W-:Y:S01]  /*13a80*/  IMAD.MOV.U32 R27, RZ, RZ, 0x1 ;  /* 0x00000001ff1b7424 */ /* 0x000fe200078e00ff */
[----:B------:R-:W-:Y:S01]  /*13a90*/  CS2R R24, SRZ ;  /* 0x0000000000187805 */ /* 0x000fe2000001ff00 */
[----:B------:R-:W-:Y:S01]  /*13aa0*/  IMAD.MOV.U32 R26, RZ, RZ, 0x1 ;  /* 0x00000001ff1a7424 */ /* 0x000fe200078e00ff */
[----:B------:R-:W-:Y:S01]  /*13ab0*/  LOP3.LUT R22, R5, R4, RZ, 0xfc, !PT ;  /* 0x0000000405167212 */ /* 0x000fe200078efcff */
[----:B------:R-:W-:Y:S01]  /*13ac0*/  ULDC UR36, c[0x0][0xc] ;  /* 0x0000030000247ab9 */ /* 0x000fe20000000800 */
[----:B------:R-:W-:Y:S01]  /*13ad0*/  ULDC.64 UR38, c[0x0][0x198] ;  /* 0x0000660000267ab9 */ /* 0x000fe20000000a00 */
[----:B---3--:R-:W-:-:S02]  /*13ae0*/  LOP3.LUT R2, R6, 0x1, RZ, 0xfc, !PT ;  /* 0x0000000106027812 */ /* 0x008fc400078efcff */
[----:B------:R-:W-:-:S03]  /*13af0*/  LOP3.LUT R0, R6, 0x2, RZ, 0xfc, !PT ;  /* 0x0000000206007812 */ /* 0x000fc600078efcff */
[----:B------:R0:W-:Y:S04]  /*13b00*/  STL [R1+0x2c], R2 ;  /* 0x00002c0201007387 */ /* 0x0001e80000100800 */
[----:B------:R0:W-:Y:S04]  /*13b10*/  STL [R1+0x14], R0 ;  /* 0x0000140001007387 */ /* 0x0001e80000100800 */
[----:B------:R0:W-:Y:S02]  /*13b20*/  STL [R1+0x1c], RZ ;  /* 0x00001cff01007387 */ /* 0x0001e40000100800 */
.L_x_12244:
[----:B0-----:R-:W0:Y:S02]  /*13b30*/  LDC.64 R2, c[0x0][0xc60] ;  /* 0x00031800ff027b82 */ /* 0x001e240000000a00 */
[----:B0-----:R-:W-:-:S05]  /*13b40*/  IMAD.WIDE R2, R19, 0x4, R2 ;  /* 0x0000000413027825 */ /* 0x001fca00078e0202 */
[----:B------:R-:W2:Y:S01]  /*13b50*/  LDG.E R14, desc[UR40][R2.64] ;  /* 0x00000028020e7981 */ /* 0x000ea2000c1e1900 */
        /* <DEDUP_REMOVED lines=58> */
.L_x_12148:
        /* <DEDUP_REMOVED lines=9> */
.L_x_12149:
[----:B------:R-:W-:Y:S05]  /*13f90*/  @!P1 BRA `(.L_x_12150) ;  /* 0x00000000000c9947 */ /* 0x000fea0003800000 */
[----:B------:R-:W2:Y:S04]  /*13fa0*/  LDG.E R11, desc[UR40][R6.64] ;  /* 0x00000028060b7981 */ /* 0x000ea8000c1e1900 */
[----:B------:R-:W2:Y:S02]  /*13fb0*/  LDG.E R6, desc[UR40][R6.64+0x4] ;  /* 0x0000042806067981 */ /* 0x000ea4000c1e1900 */
[----:B--2---:R-:W-:-:S07]  /*13fc0*/  IMAD.IADD R11, R6, 0x1, -R11 ;  /* 0x00000001060b7824 */ /* 0x004fce00078e0a0b */
.L_x_12150:
[----:B0-----:R-:W2:Y:S01]  /*13fd0*/  @P2 LDG.E R2, desc[UR40][R4.64] ;  /* 0x0000002804022981 */ /* 0x001ea2000c1e1900 */
[----:B-----5:R-:W-:-:S03]  /*13fe0*/  IMAD.IADD R11, R11, 0x1, -R8 ;  /* 0x000000010b0b7824 */ /* 0x020fc600078e0a08 */
[----:B------:R0:W2:Y:S02]  /*13ff0*/  @P2 LDG.E R3, desc[UR40][R4.64+0x4] ;  /* 0x0000042804032981 */ /* 0x0000a4000c1e1900 */
[----:B0-----:R-:W-:-:S05]  /*14000*/  IMAD.MOV R4, RZ, RZ, -R11 ;  /* 0x000000ffff047224 */ /* 0x001fca00078e0a0b */
[----:B------:R-:W-:Y:S01]  /*14010*/  VIMNMX R4, RZ, R4, !PT ;  /* 0x00000004ff047248 */ /* 0x000fe20007fe0100 */
[----:B------:R-:W-:Y:S01]  /*14020*/  BSSY B0, `(.L_x_12151) ;  /* 0x00000ea000007945 */ /* 0x000fe20003800000 */
[----:B--2---:R-:W-:Y:S02]  /*14030*/  @P2 IMAD.IADD R9, R3, 0x1, -R2 ;  /* 0x0000000103092824 */ /* 0x004fe400078e0a02 */
[----:B------:R-:W-:-:S05]  /*14040*/  IMAD R3, R17, 0xc0, RZ ;  /* 0x000000c011037824 */ /* 0x000fca00078e02ff */
[----:B------:R-:W-:Y:S01]  /*14050*/  IADD3 R10, -R10, 0x15f, R3 ;  /* 0x0000015f0a0a7810 */ /* 0x000fe20007ffe103 */
[----:B------:R-:W-:-:S04]  /*14060*/  IMAD.IADD R3, R11, 0x1, R9 ;  /* 0x000000010b037824 */ /* 0x000fc800078e0209 */
[C---:B------:R-:W-:Y:S02]  /*14070*/  VIADD R2, R3.reuse, 0x9f ;  /* 0x0000009f03027836 */ /* 0x040fe40000000000 */
[----:B------:R-:W-:Y:S02]  /*14080*/  IMAD.IADD R10, R3, 0x1, R10 ;  /* 0x00000001030a7824 */ /* 0x000fe400078e020a */
[----:B------:R-:W-:-:S04]  /*14090*/  IMAD.HI R3, R2, 0x66666667, RZ ;  /* 0x6666666702037827 */ /* 0x000fc800078e02ff */
[----:B------:R-:W-:Y:S01]  /*140a0*/  IMAD.HI R2, R10, 0x66666667, RZ ;  /* 0x666666670a027827 */ /* 0x000fe200078e02ff */
[----:B------:R-:W-:-:S04]  /*140b0*/  SHF.R.U32.HI R6, RZ, 0x1f, R3 ;  /* 0x0000001fff067819 */ /* 0x000fc80000011603 */
[----:B------:R-:W-:Y:S02]  /*140c0*/  SHF.R.U32.HI R5, RZ, 0x1f, R2 ;  /* 0x0000001fff057819 */ /* 0x000fe40000011602 */
[----:B------:R-:W-:Y:S02]  /*140d0*/  LEA.HI.SX32 R3, R3, R6, 0x1a ;  /* 0x0000000603037211 */ /* 0x000fe400078fd2ff */
[----:B------:R-:W-:-:S04]  /*140e0*/  LEA.HI.SX32 R2, R2, R5, 0x1a ;  /* 0x0000000502027211 */ /* 0x000fc800078fd2ff */
[----:B------:R-:W-:-:S05]  /*140f0*/  VIMNMX R7, R3, R2, PT ;  /* 0x0000000203077248 */ /* 0x000fca0003fe0100 */
[----:B------:R-:W-:-:S05]  /*14100*/  IMAD R2, R7, 0xa0, -R11 ;  /* 0x000000a007027824 */ /* 0x000fca00078e0a0b */
[----:B------:R-:W-:-:S04]  /*14110*/  VIMNMX R9, R2, R9, PT ;  /* 0x0000000902097248 */ /* 0x000fc80003fe0100 */
[----:B------:R-:W-:Y:S01]  /*14120*/  ISETP.GT.AND P0, PT, R9, R4, PT ;  /* 0x000000040900720c */ /* 0x000fe20003f04270 */
[----:B------:R-:W-:-:S05]  /*14130*/  IMAD.WIDE.U32 R4, R4, -0x33333333, RZ ;  /* 0xcccccccd04047825 */ /* 0x000fca00078e00ff */
[----:B------:R-:W-:-:S07]  /*14140*/  SHF.R.U32.HI R4, RZ, 0x7, R5 ;  /* 0x00000007ff047819 */ /* 0x000fce0000011605 */
[----:B------:R-:W-:-:S04]  /*14150*/  @P0 VIADD R2, R9, 0x9f ;  /* 0x0000009f09020836 */ /* 0x000fc80000000000 */
        /* <DEDUP_REMOVED lines=22> */
.L_x_12291:
[----:B-1----:R-:W-:Y:S02]  /*142c0*/  ISETP.NE.AND P0, PT, R14, RZ, PT ;  /* 0x000000ff0e00720c */ /* 0x002fe40003f05270 */
[----:B------:R-:W-:-:S11]  /*142d0*/  PLOP3.LUT P6, PT, PT, PT, PT, 0x8, 0x0 ;  /* 0x000000000000781c */ /* 0x000fd60003fce170 */
[----:B------:R-:W-:Y:S05]  /*142e0*/  @P0 BRA `(.L_x_12154) ;  /* 0x00000000000c0947 */ /* 0x000fea0003800000 */
[----:B------:R-:W-:-:S03]  /*142f0*/  UMOV UR4, 0xffffffff ;  /* 0xffffffff00047882 */ /* 0x000fc60000000000 */
[----:B------:R-:W-:Y:S05]  /*14300*/  BRA.DIV UR4, `(.L_x_12155) ;  /* 0x0000004a04787947 */ /* 0x000fea000b800000 */
[----:B------:R-:W-:-:S13]  /*14310*/  ELECT P6, URZ, PT ;  /* 0x00000000003f782f */ /* 0x000fda00038c0000 */
.L_x_12154:
        /* <DEDUP_REMOVED lines=12> */
.L_x_12294:
[----:B------:R-:W-:Y:S05]  /*143e0*/  BSYNC B1 ;  /* 0x0000000000017941 */ /* 0x000fea0003800000 */
.L_x_12156:
[----:B------:R-:W-:Y:S04]  /*143f0*/  BSSY B1, `(.L_x_12158) ;  /* 0x000004d000017945 */ /* 0x000fe80003800000 */
[----:B------:R-:W-:Y:S05]  /*14400*/  @!P6 BRA `(.L_x_12159) ;  /* 0x00000004002ce947 */ /* 0x000fea0003800000 */
        /* <DEDUP_REMOVED lines=8> */
.L_x_12295:
[----:B------:R-:W-:Y:S05]  /*14490*/  BSYNC B2 ;  /* 0x0000000000027941 */ /* 0x000fea0003800000 */
.L_x_12160:
        /* <DEDUP_REMOVED lines=9> */
.L_x_12163:
[----:B------:R-:W-:Y:S05]  /*14530*/  BSYNC B2 ;  /* 0x0000000000027941 */ /* 0x000fea0003800000 */
.L_x_12162:
        /* <DEDUP_REMOVED lines=12> */
.L_x_12164:
        /* <DEDUP_REMOVED lines=13> */
.L_x_12296:
[----:B------:R-:W-:Y:S05]  /*146d0*/  BSYNC B2 ;  /* 0x0000000000027941 */ /* 0x000fea0003800000 */
.L_x_12165:
        /* <DEDUP_REMOVED lines=11> */
.L_x_12168:
[----:B------:R-:W-:Y:S05]  /*14790*/  BSYNC B2 ;  /* 0x0000000000027941 */ /* 0x000fea0003800000 */
.L_x_12167:
        /* <DEDUP_REMOVED lines=8> */
.L_x_12169:
        /* <DEDUP_REMOVED lines=10> */
.L_x_12159:
[----:B------:R-:W-:Y:S05]  /*148c0*/  BSYNC B1 ;  /* 0x0000000000017941 */ /* 0x000fea0003800000 */
.L_x_12158:
        /* <DEDUP_REMOVED lines=9> */
.L_x_12182:
        /* <DEDUP_REMOVED lines=11> */
.L_x_12297:
[----:B------:R-:W-:Y:S05]  /*14a10*/  BSYNC B2 ;  /* 0x0000000000027941 */ /* 0x000fea0003800000 */
.L_x_12172:
        /* <DEDUP_REMOVED lines=9> */
.L_x_12175:
[----:B------:R-:W-:Y:S05]  /*14ab0*/  BSYNC B2 ;  /* 0x0000000000027941 */ /* 0x000fea0003800000 */
.L_x_12174:
        /* <DEDUP_REMOVED lines=11> */
.L_x_12176:
        /* <DEDUP_REMOVED lines=13> */
.L_x_12298:
[----:B------:R-:W-:Y:S05]  /*14c40*/  BSYNC B2 ;  /* 0x0000000000027941 */ /* 0x000fea0003800000 */
.L_x_12177:
        /* <DEDUP_REMOVED lines=11> */
.L_x_12180:
[----:B------:R-:W-:Y:S05]  /*14d00*/  BSYNC B2 ;  /* 0x0000000000027941 */ /* 0x000fea0003800000 */
.L_x_12179:
        /* <DEDUP_REMOVED lines=8> */
.L_x_12181:
        /* <DEDUP_REMOVED lines=10> */
.L_x_12171:
[----:B------:R-:W-:Y:S05]  /*14e30*/  BSYNC B1 ;  /* 0x0000000000017941 */ /* 0x000fea0003800000 */
.L_x_12170:
        /* <DEDUP_REMOVED lines=8> */
.L_x_12152:
[----:B------:R-:W-:Y:S05]  /*14ec0*/  BSYNC B0 ;  /* 0x0000000000007941 */ /* 0x000fea0003800000 */
.L_x_12151:
        /* <DEDUP_REMOVED lines=23> */
.L_x_12184:
        /* <DEDUP_REMOVED lines=22> */
.L_x_12186:
[----:B------:R-:W2:Y:S01]  /*151a0*/  LDL.LU R2, [R1] ;  /* 0x0000000001027983 */ /* 0x000ea20000300800 */
[----:B------:R-:W-:-:S05]  /*151b0*/  VIADD R0, R28, 0x6000 ;  /* 0x000060001c007836 */ /* 0x000fca0000000000 */
        /* <DEDUP_REMOVED lines=21> */
.L_x_12187:
        /* <DEDUP_REMOVED lines=19> */
.L_x_12188:
        /* <DEDUP_REMOVED lines=19> */
.L_x_12189:
        /* <DEDUP_REMOVED lines=31> */
.L_x_12190:
        /* <DEDUP_REMOVED lines=22> */
.L_x_12301:
[----:B-1----:R-:W-:Y:S02]  /*158c0*/  ISETP.NE.AND P0, PT, R14, RZ, PT ;  /* 0x000000ff0e00720c */ /* 0x002fe40003f05270 */
[----:B------:R-:W-:-:S11]  /*158d0*/  PLOP3.LUT P6, PT, PT, PT, PT, 0x8, 0x0 ;  /* 0x000000000000781c */ /* 0x000fd60003fce170 */
[----:B------:R-:W-:Y:S05]  /*158e0*/  @P0 BRA `(.L_x_12192) ;  /* 0x0000000400880947 */ /* 0x000fea0003800000 */
[----:B------:R-:W-:-:S03]  /*158f0*/  UMOV UR4, 0xffffffff ;  /* 0xffffffff00047882 */ /* 0x000fc60000000000 */
[----:B------:R-:W-:Y:S05]  /*15900*/  BRA.DIV UR4, `(.L_x_12193) ;  /* 0x0000003604b07947 */ /* 0x000fea000b800000 */
[----:B------:R-:W-:-:S13]  /*15910*/  ELECT P6, URZ, PT ;  /* 0x00000000003f782f */ /* 0x000fda00038c0000 */
.L_x_12304:
        /* <DEDUP_REMOVED lines=23> */
.L_x_12195:
[----:B0-----:R-:W-:Y:S01]  /*15a90*/  IMAD R5, R24, 0x8, R28 ;  /* 0x0000000818057824 */ /* 0x001fe200078e021c */
[----:B------:R-:W-:Y:S01]  /*15aa0*/  SHF.L.U32 R4, R26, 0x1f, RZ ;  /* 0x0000001f1a047819 */ /* 0x000fe200000006ff */
[----:B------:R-:W0:Y:S03]  /*15ab0*/  S2R R3, SR_TID.X ;  /* 0x0000000000037919 */ /* 0x000e260000002100 */
[----:B------:R-:W1:Y:S01]  /*15ac0*/  SYNCS.PHASECHK.TRANS64.TRYWAIT P2, [R5+URZ+0x13280], R4 ;  /* 0x01328004050075a7 */ /* 0x000e62000804017f */
[----:B0-----:R-:W-:-:S04]  /*15ad0*/  LOP3.LUT R3, R3, 0x7f, RZ, 0xc0, !PT ;  /* 0x0000007f03037812 */ /* 0x001fc800078ec0ff */
[----:B------:R-:W-:Y:S01]  /*15ae0*/  ISETP.NE.AND P0, PT, R3, RZ, PT ;  /* 0x000000ff0300720c */ /* 0x000fe20003f05270 */
[----:B-1----:R-:W-:-:S12]  /*15af0*/  @!P2 BRA `(.L_x_12196) ;  /* 0x000000340054a947 */ /* 0x002fd80003800000 */
.L_x_12305:
        /* <DEDUP_REMOVED lines=8> */
.L_x_12197:
[----:B------:R-:W-:Y:S01]  /*15b80*/  IMAD R3, R24, 0x2800, R28 ;  /* 0x0000280018037824 */ /* 0x000fe200078e021c */
[----:B------:R-:W-:Y:S01]  /*15b90*/  R2UR UR9, R5 ;  /* 0x00000000050972ca */ /* 0x000fe200000e0000 */
[----:B------:R-:W-:Y:S01]  /*15ba0*/  IMAD R8, R8, 0xa0, R29 ;  /* 0x000000a008087824 */ /* 0x000fe200078e021d */
[----:B------:R-:W-:Y:S01]  /*15bb0*/  R2UR UR12, R0 ;  /* 0x00000000000c72ca */ /* 0x000fe200000e0000 */
[----:B------:R-:W-:Y:S01]  /*15bc0*/  UIADD3 UR4, UP0, UR38, 0x470, URZ ;  /* 0x0000047026047890 */ /* 0x000fe2000ff1e03f */
[----:B------:R-:W-:Y:S01]  /*15bd0*/  R2UR UR8, R3 ;  /* 0x00000000030872ca */ /* 0x000fe200000e0000 */
[----:B------:R-:W-:Y:S01]  /*15be0*/  UMOV UR6, 0x0 ;  /* 0x0000000000067882 */ /* 0x000fe20000000000 */
[----:B-----5:R-:W-:Y:S01]  /*15bf0*/  R2UR UR13, R2 ;  /* 0x00000000020d72ca */ /* 0x020fe200000e0000 */
[----:B------:R-:W-:Y:S01]  /*15c00*/  UIADD3.X UR5, URZ, UR39, URZ, UP0, !UPT ;  /* 0x000000273f057290 */ /* 0x000fe200087fe43f */
[----:B------:R-:W-:Y:S01]  /*15c10*/  R2UR UR11, R8 ;  /* 0x00000000080b72ca */ /* 0x000fe200000e0000 */
[----:B------:R-:W-:Y:S01]  /*15c20*/  UMOV UR7, 0x14f00000 ;  /* 0x14f0000000077882 */ /* 0x000fe20000000000 */
[----:B------:R-:W-:-:S03]  /*15c30*/  UMOV UR10, URZ ;  /* 0x0000003f000a7c82 */ /* 0x000fc60008000000 */
[----:B------:R-:W-:-:S04]  /*15c40*/  UIADD3 UR9, UR9, 0x13270, URZ ;  /* 0x0001327009097890 */ /* 0x000fc8000fffe03f */
[----:B------:R-:W-:-:S09]  /*15c50*/  UIADD3 UR8, UR8, 0x6000, URZ ;  /* 0x0000600008087890 */ /* 0x000fd2000fffe03f */
[----:B------:R1:W-:Y:S01]  /*15c60*/  UTMALDG.4D [UR8], [UR4], desc[UR6] ;  /* 0x00000608040075b4 */ /* 0x0003e20008019000 */
[----:B------:R-:W2:Y:S02]  /*15c70*/  SYNCS.PHASECHK.TRANS64.TRYWAIT P2, [R5+URZ+0x13240], R4 ;  /* 0x01324004050075a7 */ /* 0x000ea4000804017f */
[----:B-12---:R-:W-:Y:S05]  /*15c80*/  @!P2 BRA `(.L_x_12198) ;  /* 0x000000340004a947 */ /* 0x006fea0003800000 */
.L_x_12306:
        /* <DEDUP_REMOVED lines=8> */
.L_x_12199:
        /* <DEDUP_REMOVED lines=14> */
.L_x_12194:
        /* <DEDUP_REMOVED lines=13> */
[----:B0-----:R-:W-:Y:S01]  /*15ec0*/  @P0 IMAD.MOV.U32 R3, RZ, RZ, 0x3000 ;  /* 0x00003000ff030424 */ /* 0x001fe200078e00ff */
[----:B------:R-:W-:-:S03]  /*15ed0*/  UIADD3 UR9, UR9, 0x13200, URZ ;  /* 0x0001320009097890 */ /* 0x000fc6000fffe03f */
[----:B------:R2:W-:Y:S06]  /*15ee0*/  @P0 SYNCS.ARRIVE.TRANS64 RZ, [R28+URZ+0x13200], R3 ;  /* 0x013200031cff09a7 */ /* 0x0005ec000800003f */
[----:B------:R2:W-:Y:S01]  /*15ef0*/  UTMALDG.4D [UR8], [UR4], desc[UR6] ;  /* 0x00000608040075b4 */ /* 0x0005e20008019000 */
[----:B------:R-:W-:Y:S02]  /*15f00*/  NOP ;  /* 0x0000000000007918 */ /* 0x000fe40000000000 */
.L_x_12192:
[----:B-1----:R-:W3:Y:S04]  /*15f10*/  LDL.LU R5, [R1+0x1c] ;  /* 0x00001c0001057983 */ /* 0x002ee80000300800 */
[----:B------:R-:W4:Y:S01]  /*15f20*/  LDL R4, [R1+0x10] ;  /* 0x0000100001047983 */ /* 0x000f220000100800 */
[----:B------:R-:W-:Y:S01]  /*15f30*/  BSSY B0, `(.L_x_12200) ;  /* 0x000000a000007945 */ /* 0x000fe20003800000 */
[----:B---3--:R-:W-:Y:S01]  /*15f40*/  VIADD R5, R5, 0x1 ;  /* 0x0000000105057836 */ /* 0x008fe20000000000 */
[----:B----4-:R-:W-:-:S04]  /*15f50*/  ISETP.GE.AND P2, PT, R4, 0x2, PT ;  /* 0x000000020400780c */ /* 0x010fc80003f46270 */
[----:B------:R1:W-:Y:S01]  /*15f60*/  STL [R1+0x1c], R5 ;  /* 0x00001c0501007387 */ /* 0x0003e20000100800 */
[----:B0-2---:R-:W-:-:S04]  /*15f70*/  LEA.HI R3, R5, R5, RZ, 0x1 ;  /* 0x0000000505037211 */ /* 0x005fc800078f08ff */
[----:B------:R-:W-:-:S05]  /*15f80*/  LOP3.LUT R3, R3, 0xfffffffe, RZ, 0xc0, !PT ;  /* 0xfffffffe03037812 */ /* 0x000fca00078ec0ff */
[----:B------:R-:W-:-:S05]  /*15f90*/  IMAD.IADD R3, R5, 0x1, -R3 ;  /* 0x0000000105037824 */ /* 0x000fca00078e0a03 */
[----:B------:R-:W-:-:S04]  /*15fa0*/  SHF.L.U32 R3, R3, 0x1f, RZ ;  /* 0x0000001f03037819 */ /* 0x000fc800000006ff */
[----:B------:R-:W0:Y:S02]  /*15fb0*/  SYNCS.PHASECHK.TRANS64.TRYWAIT P0, [R28+URZ+0x13220], R3 ;  /* 0x013220031c0075a7 */ /* 0x000e24000800017f */
[----:B01----:R-:W-:Y:S05]  /*15fc0*/  @!P0 BRA `(.L_x_12201) ;  /* 0x0000003000488947 */ /* 0x003fea0003800000 */
.L_x_12307:
[----:B------:R-:W-:Y:S05]  /*15fd0*/  BSYNC B0 ;  /* 0x0000000000007941 */ /* 0x000fea0003800000 */
.L_x_12200:
[----:B------:R-:W-:Y:S05]  /*15fe0*/  @!P2 BRA `(.L_x_12202) ;  /* 0x0000000c0028a947 */ /* 0x000fea0003800000 */
[----:B------:R-:W2:Y:S01]  /*15ff0*/  LDL.LU R4, [R1+0x10] ;  /* 0x0000100001047983 */ /* 0x000ea20000300800 */
[----:B------:R-:W-:Y:S02]  /*16000*/  IMAD.MOV.U32 R6, RZ, RZ, R24 ;  /* 0x000000ffff067224 */ /* 0x000fe400078e0018 */
[----:B------:R-:W-:Y:S02]  /*16010*/  IMAD.MOV.U32 R7, RZ, RZ, R26 ;  /* 0x000000ffff077224 */ /* 0x000fe400078e001a */
[----:B--2---:R-:W-:-:S07]  /*16020*/  VIADD R12, R4, 0xfffffffe ;  /* 0xfffffffe040c7836 */ /* 0x004fce0000000000 */
.L_x_12222:
[----:B------:R-:W-:Y:S01]  /*16030*/  VIADD R24, R6, 0x1 ;  /* 0x0000000106187836 */ /* 0x000fe20000000000 */
[----:B------:R-:W-:Y:S05]  /*16040*/  YIELD ;  /* 0x0000000000007946 */ /* 0x000fea0003800000 */
[----:B------:R-:W-:Y:S01]  /*16050*/  ISETP.NE.AND P0, PT, R24, 0x2, PT ;  /* 0x000000021800780c */ /* 0x000fe20003f05270 */
[----:B------:R-:W-:Y:S03]  /*16060*/  BSSY B0, `(.L_x_12203) ;  /* 0x0000065000007945 */ /* 0x000fe60003800000 */
[----:B------:R-:W-:-:S02]  /*16070*/  SEL R26, RZ, 0x1, P0 ;  /* 0x00000001ff1a7807 */ /* 0x000fc40000000000 */
        /* <DEDUP_REMOVED lines=25> */
.L_x_12205:
        /* <DEDUP_REMOVED lines=8> */
.L_x_12308:
[----:B------:R-:W-:Y:S05]  /*16290*/  BSYNC B1 ;  /* 0x0000000000017941 */ /* 0x000fea0003800000 */
.L_x_12206:
        /* <DEDUP_REMOVED lines=9> */
.L_x_12209:
[----:B------:R-:W-:Y:S05]  /*16330*/  BSYNC B1 ;  /* 0x0000000000017941 */ /* 0x000fea0003800000 */
.L_x_12208:
        /* <DEDUP_REMOVED lines=11> */
.L_x_12210:
        /* <DEDUP_REMOVED lines=13> */
.L_x_12309:
[----:B------:R-:W-:Y:S05]  /*164c0*/  BSYNC B1 ;  /* 0x0000000000017941 */ /* 0x000fea0003800000 */
.L_x_12211:
        /* <DEDUP_REMOVED lines=11> */
.L_x_12214:
[----:B------:R-:W-:Y:S05]  /*16580*/  BSYNC B1 ;  /* 0x0000000000017941 */ /* 0x000fea0003800000 */
.L_x_12213:
        /* <DEDUP_REMOVED lines=8> */
.L_x_12215:
        /* <DEDUP_REMOVED lines=10> */
.L_x_12204:
[----:B------:R-:W-:Y:S05]  /*166b0*/  BSYNC B0 ;  /* 0x0000000000007941 */ /* 0x000fea0003800000 */
.L_x_12203:
[----:B------:R-:W2:Y:S02]  /*166c0*/  LDL R4, [R1+0x2c] ;  /* 0x00002c0001047983 */ /* 0x000ea40000100800 */
[----:B--2---:R-:W-:-:S13]  /*166d0*/  ISETP.NE.AND P0, PT, R4, 0x3, PT ;  /* 0x000000030400780c */ /* 0x004fda0003f05270 */
[----:B------:R-:W-:Y:S05]  /*166e0*/  @!P0 BRA `(.L_x_12216) ;  /* 0x0000000000048947 */ /* 0x000fea0003800000 */
[----:B------:R-:W-:Y:S01]  /*166f0*/  BPT.TRAP 0x1 ;  /* 0x000000040000795c */ /* 0x000fe20000300000 */
.L_x_12216:
[----:B0-----:R-:W2:Y:S01]  /*16700*/  LDL R3, [R1+0x14] ;  /* 0x0000140001037983 */ /* 0x001ea20000100800 */
[----:B------:R-:W-:Y:S01]  /*16710*/  LOP3.LUT R4, R7, 0x1, RZ, 0x3c, !PT ;  /* 0x0000000107047812 */ /* 0x000fe200078e3cff */
[----:B------:R-:W-:Y:S01]  /*16720*/  IMAD R13, R6, 0x8, R28 ;  /* 0x00000008060d7824 */ /* 0x000fe200078e021c */
[----:B------:R-:W-:Y:S02]  /*16730*/  BSSY B0, `(.L_x_12217) ;  /* 0x0000005000007945 */ /* 0x000fe40003800000 */
[----:B------:R-:W-:-:S04]  /*16740*/  SHF.L.U32 R4, R4, 0x1f, RZ ;  /* 0x0000001f04047819 */ /* 0x000fc800000006ff */
[----:B------:R-:W0:Y:S01]  /*16750*/  SYNCS.PHASECHK.TRANS64.TRYWAIT P2, [R13+URZ+0x13270], R4 ;  /* 0x013270040d0075a7 */ /* 0x000e22000804017f */
[----:B--2---:R-:W-:Y:S01]  /*16760*/  ISETP.NE.AND P0, PT, R3, 0x3, PT ;  /* 0x000000030300780c */ /* 0x004fe20003f05270 */
[----:B0-----:R-:W-:-:S12]  /*16770*/  @!P2 BRA `(.L_x_12218) ;  /* 0x000000280098a947 */ /* 0x001fd80003800000 */
.L_x_12310:
[----:B------:R-:W-:Y:S05]  /*16780*/  BSYNC B0 ;  /* 0x0000000000007941 */ /* 0x000fea0003800000 */
.L_x_12217:
[----:B------:R-:W-:Y:S05]  /*16790*/  @!P0 BRA `(.L_x_12219) ;  /* 0x0000000000048947 */ /* 0x000fea0003800000 */
[----:B------:R-:W-:Y:S01]  /*167a0*/  BPT.TRAP 0x1 ;  /* 0x000000040000795c */ /* 0x000fe20000300000 */
.L_x_12219:
[----:B0-----:R-:W-:Y:S01]  /*167b0*/  SHF.L.U32 R4, R7, 0x1f, RZ ;  /* 0x0000001f07047819 */ /* 0x001fe200000006ff */
[----:B------:R-:W-:-:S03]  /*167c0*/  IMAD R3, R6, 0x2800, RZ ;  /* 0x0000280006037824 */ /* 0x000fc600078e02ff */
[----:B------:R-:W0:Y:S02]  /*167d0*/  SYNCS.PHASECHK.TRANS64.TRYWAIT P2, [R13+URZ+0x13260], R4 ;  /* 0x013260040d0075a7 */ /* 0x000e24000804017f */
[----:B0-----:R-:W-:Y:S05]  /*167e0*/  @!P2 BRA `(.L_x_12220) ;  /* 0x000000280090a947 */ /* 0x001fea0003800000 */
.L_x_12311:
[----:B------:R-:W-:Y:S01]  /*167f0*/  LOP3.LUT R5, R3, R23, RZ, 0xfc, !PT ;  /* 0x0000001703057212 */ /* 0x000fe200078efcff */
[----:B------:R-:W-:Y:S05]  /*16800*/  WARPSYNC.ALL ;  /* 0x0000000000007948 */ /* 0x000fea0003800000 */
[C---:B------:R-:W-:Y:S02]  /*16810*/  IMAD.IADD R6, R28.reuse, 0x1, R5 ;  /* 0x000000011c067824 */ /* 0x040fe400078e0205 */
[----:B------:R-:W-:-:S04]  /*16820*/  VIADD R14, R28, 0x1000 ;  /* 0x000010001c0e7836 */ /* 0x000fc80000000000 */
[----:B0-----:R-:W0:Y:S02]  /*16830*/  LDSM.16.MT88.4 R4, [R6+0x6000] ;  /* 0x006000000604783b */ /* 0x001e240000004200 */
        /* <DEDUP_REMOVED lines=36> */
[-C--:B------:R-:W-:Y:S02]  /*16a80*/  LOP3.LUT R4, R10, R22.reuse, RZ, 0xfc, !PT ;  /* 0x000000160a047212 */ /* 0x080fe400078efcff */
[C---:B------:R-:W-:Y:S02]  /*16a90*/  LOP3.LUT R5, R3.reuse, R23, RZ, 0xfc, !PT ;  /* 0x0000001703057212 */ /* 0x040fe400078efcff */
[--C-:B------:R-:W-:Y:S01]  /*16aa0*/  PRMT R10, R6, 0x6420, R7.reuse ;  /* 0x00006420060a7816 */ /* 0x100fe20000000007 */
[----:B------:R-:W-:Y:S01]  /*16ab0*/  IMAD.IADD R4, R14, 0x1, R4 ;  /* 0x000000010e047824 */ /* 0x000fe200078e0204 */
        /* <DEDUP_REMOVED lines=19> */
.L_x_12221:
        /* <DEDUP_REMOVED lines=10> */
.L_x_12202:
[----:B01----:R-:W2:Y:S01]  /*16c90*/  LDL R3, [R1+0x2c] ;  /* 0x00002c0001037983 */ /* 0x003ea20000100800 */
[----:B------:R-:W-:Y:S01]  /*16ca0*/  BSSY B0, `(.L_x_12223) ;  /* 0x000000f000007945 */ /* 0x000fe20003800000 */
[----:B--2---:R-:W-:-:S03]  /*16cb0*/  ISETP.NE.AND P2, PT, R3, 0x3, PT ;  /* 0x000000030300780c */ /* 0x004fc60003f45270 */
[----:B------:R-:W-:Y:S10]  /*16cc0*/  @P1 BRA `(.L_x_12224) ;  /* 0x0000000000301947 */ /* 0x000ff40003800000 */
        /* <DEDUP_REMOVED lines=11> */
[----:B0-----:R-:W-:-:S07]  /*16d80*/  IADD3 R16, R0, UR36, R7 ;  /* 0x0000002400107c10 */ /* 0x001fce000fffe007 */
.L_x_12224:
[----:B------:R-:W-:Y:S05]  /*16d90*/  BSYNC B0 ;  /* 0x0000000000007941 */ /* 0x000fea0003800000 */
.L_x_12223:
[----:B------:R-:W-:Y:S05]  /*16da0*/  @!P2 BRA `(.L_x_12225) ;  /* 0x000000000004a947 */ /* 0x000fea0003800000 */
[----:B------:R-:W-:Y:S01]  /*16db0*/  BPT.TRAP 0x1 ;  /* 0x000000040000795c */ /* 0x000fe20000300000 */
.L_x_12225:
        /* <DEDUP_REMOVED lines=8> */
.L_x_12312:
[----:B------:R-:W-:Y:S05]  /*16e40*/  BSYNC B0 ;  /* 0x0000000000007941 */ /* 0x000fea0003800000 */
.L_x_12226:
[----:B------:R-:W-:Y:S05]  /*16e50*/  @!P2 BRA `(.L_x_12228) ;  /* 0x000000000004a947 */ /* 0x000fea0003800000 */
[----:B------:R-:W-:Y:S01]  /*16e60*/  BPT.TRAP 0x1 ;  /* 0x000000040000795c */ /* 0x000fe20000300000 */
.L_x_12228:
[----:B0-----:R-:W-:-:S04]  /*16e70*/  SHF.L.U32 R3, R26, 0x1f, RZ ;  /* 0x0000001f1a037819 */ /* 0x001fc800000006ff */
[----:B------:R-:W0:Y:S02]  /*16e80*/  SYNCS.PHASECHK.TRANS64.TRYWAIT P0, [R0+URZ+0x13260], R3 ;  /* 0x01326003000075a7 */ /* 0x000e24000800017f */
[----:B0-----:R-:W-:Y:S05]  /*16e90*/  @!P0 BRA `(.L_x_12229) ;  /* 0x00000024000c8947 */ /* 0x001fea0003800000 */
.L_x_12313:
[----:B------:R-:W-:Y:S01]  /*16ea0*/  IMAD R2, R24, 0x2800, RZ ;  /* 0x0000280018027824 */ /* 0x000fe200078e02ff */
[----:B------:R-:W-:Y:S05]  /*16eb0*/  WARPSYNC.ALL ;  /* 0x0000000000007948 */ /* 0x000fea0003800000 */
[C---:B0-----:R-:W-:Y:S01]  /*16ec0*/  LOP3.LUT R3, R2.reuse, R23, RZ, 0xfc, !PT ;  /* 0x0000001702037212 */ /* 0x041fe200078efcff */
[----:B------:R-:W-:Y:S02]  /*16ed0*/  VIADD R12, R2, 0x800 ;  /* 0x00000800020c7836 */ /* 0x000fe40000000000 */
[C---:B------:R-:W-:Y:S02]  /*16ee0*/  VIADD R13, R28.reuse, 0x1000 ;  /* 0x000010001c0d7836 */ /* 0x040fe40000000000 */
[----:B------:R-:W-:Y:S01]  /*16ef0*/  IMAD.IADD R4, R28, 0x1, R3 ;  /* 0x000000011c047824 */ /* 0x000fe200078e0203 */
[----:B------:R-:W-:-:S05]  /*16f00*/  LOP3.LUT R3, R2, R22, RZ, 0xfc, !PT ;  /* 0x0000001602037212 */ /* 0x000fca00078efcff */
[----:B------:R-:W0:Y:S01]  /*16f10*/  LDSM.16.MT88.4 R4, [R4+0x6000] ;  /* 0x006000000404783b */ /* 0x000e220000004200 */
        /* <DEDUP_REMOVED lines=34> */
[C---:B0-----:R-:W-:Y:S02]  /*17140*/  LOP3.LUT R3, R2.reuse, R23, RZ, 0xfc, !PT ;  /* 0x0000001702037212 */ /* 0x041fe400078efcff */
[----:B------:R-:W-:-:S03]  /*17150*/  LOP3.LUT R2, R2, R22, RZ, 0xfc, !PT ;  /* 0x0000001602027212 */ /* 0x000fc600078efcff */
[----:B------:R-:W-:Y:S02]  /*17160*/  IMAD.IADD R3, R28, 0x1, R3 ;  /* 0x000000011c037824 */ /* 0x000fe400078e0203 */
[----:B------:R-:W-:Y:S01]  /*17170*/  IMAD.IADD R2, R13, 0x1, R2 ;  /* 0x000000010d027824 */ /* 0x000fe200078e0202 */
[C-C-:B-1----:R-:W-:Y:S02]  /*17180*/  PRMT R8, R4.reuse, 0x6420, R5.reuse ;  /* 0x0000642004087816 */ /* 0x142fe40000000005 */
[----:B------:R-:W-:Y:S02]  /*17190*/  PRMT R9, R4, 0x7531, R5 ;  /* 0x0000753104097816 */ /* 0x000fe40000000005 */
[C-C-:B------:R-:W-:Y:S02]  /*171a0*/  PRMT R10, R6.reuse, 0x6420, R7.reuse ;  /* 0x00006420060a7816 */ /* 0x140fe40000000007 */
[----:B------:R-:W-:-:S05]  /*171b0*/  PRMT R11, R6, 0x7531, R7 ;  /* 0x00007531060b7816 */ /* 0x000fca0000000007 */
[----:B------:R-:W-:Y:S04]  /*171c0*/  STSM.16.M88.4 [R12], R8 ;  /* 0x000000080c007844 */ /* 0x000fe80000000200 */
        /* <DEDUP_REMOVED lines=14> */
.L_x_12230:
        /* <DEDUP_REMOVED lines=10> */
.L_x_12185:
[----:B------:R-:W-:Y:S05]  /*17350*/  BSYNC B6 ;  /* 0x0000000000067941 */ /* 0x000fea0003800000 */
.L_x_12183:
[----:B-1----:R-:W2:Y:S02]  /*17360*/  LDL R0, [R1] ;  /* 0x0000000001007983 */ /* 0x002ea40000100800 */
[----:B--2---:R-:W-:-:S13]  /*17370*/  LOP3.LUT P0, RZ, R0, 0x2, RZ, 0xc0, !PT ;  /* 0x0000000200ff7812 */ /* 0x004fda000780c0ff */
[----:B------:R-:W-:Y:S05]  /*17380*/  @!P0 BRA `(.L_x_12231) ;  /* 0x0000000000208947 */ /* 0x000fea0003800000 */
[----:B------:R-:W-:Y:S05]  /*17390*/  WARPSYNC.ALL ;  /* 0x0000000000007948 */ /* 0x000fea0003800000 */
[----:B------:R-:W0:Y:S08]  /*173a0*/  S2UR UR5, SR_CgaCtaId ;  /* 0x00000000000579c3 */ /* 0x000e300000008800 */
[----:B------:R-:W-:Y:S06]  /*173b0*/  BAR.SYNC.DEFER_BLOCKING 0x5, 0x200 ;  /* 0x0148000000007b1d */ /* 0x000fec0000010000 */
[----:B------:R-:W-:-:S02]  /*173c0*/  UMOV UR4, 0x400 ;  /* 0x0000040000047882 */ /* 0x000fc40000000000 */
[----:B0-----:R-:W-:-:S09]  /*173d0*/  ULEA UR4, UR5, UR4, 0x18 ;  /* 0x0000000405047291 */ /* 0x001fd2000f8ec03f */
[----:B------:R-:W1:Y:S01]  /*173e0*/  LDS.128 R16, [UR4+0x132d0] ;  /* 0x0132d004ff107984 */ /* 0x000e620008000c00 */
[----:B------:R-:W-:Y:S06]  /*173f0*/  BAR.ARV 0x4, 0x200 ;  /* 0x0108000000007b1d */ /* 0x000fec0000002000 */
[----:B------:R-:W-:Y:S05]  /*17400*/  BRA `(.L_x_12232) ;  /* 0x0000000800cc7947 */ /* 0x000fea0003800000 */
.L_x_12231:
        /* <DEDUP_REMOVED lines=36> */
.L_x_12323:
[----:B------:R-:W-:Y:S02]  /*17650*/  ULDC UR4, c[0x0][0xc10] ;  /* 0x0003040000047ab9 */ /* 0x000fe40000000800 */
[----:B------:R-:W-:-:S04]  /*17660*/  IMAD.U32 R4, RZ, RZ, UR4 ;  /* 0x00000004ff047e24 */ /* 0x000fc8000f8e00ff */
[----:B-1----:R-:W-:-:S04]  /*17670*/  IMAD R14, R14, R4, RZ ;  /* 0x000000040e0e7224 */ /* 0x002fc800078e02ff */
[----:B------:R-:W-:-:S05]  /*17680*/  IMAD.IADD R5, R5, 0x1, R14 ;  /* 0x0000000105057824 */ /* 0x000fca00078e020e */
[----:B------:R-:W-:-:S13]  /*17690*/  ISETP.GT.AND P6, PT, R5, R0, PT ;  /* 0x000000000500720c */ /* 0x000fda0003fc4270 */
[----:B------:R-:W-:Y:S05]  /*176a0*/  @P6 BRA `(.L_x_12234) ;  /* 0x00000000009c6947 */ /* 0x000fea0003800000 */
.L_x_12239:
        /* <DEDUP_REMOVED lines=14> */
.L_x_12237:
[----:B------:R-:W-:Y:S05]  /*17790*/  BSYNC B0 ;  /* 0x0000000000007941 */ /* 0x000fea0003800000 */
.L_x_12236:
        /* <DEDUP_REMOVED lines=18> */
.L_x_12331:
[----:B------:R-:W-:Y:S02]  /*178c0*/  ULDC UR4, c[0x0][0xc10] ;  /* 0x0003040000047ab9 */ /* 0x000fe40000000800 */
[----:B------:R-:W-:-:S04]  /*178d0*/  IMAD.U32 R4, RZ, RZ, UR4 ;  /* 0x00000004ff047e24 */ /* 0x000fc8000f8e00ff */
[----:B-1----:R-:W-:-:S04]  /*178e0*/  IMAD R14, R14, R4, RZ ;  /* 0x000000040e0e7224 */ /* 0x002fc800078e02ff */
[----:B------:R-:W-:-:S05]  /*178f0*/  IMAD.IADD R5, R14, 0x1, R5 ;  /* 0x000000010e057824 */ /* 0x000fca00078e0205 */
[----:B------:R-:W-:-:S13]  /*17900*/  ISETP.GT.AND P6, PT, R5, R0, PT ;  /* 0x000000000500720c */ /* 0x000fda0003fc4270 */
[----:B------:R-:W-:Y:S05]  /*17910*/  @!P6 BRA `(.L_x_12239) ;  /* 0xfffffffc0064e947 */ /* 0x000fea000383ffff */
.L_x_12234:
        /* <DEDUP_REMOVED lines=8> */
.L_x_12335:
[----:B------:R-:W-:Y:S01]  /*179a0*/  ISETP.NE.AND P0, PT, R2, RZ, PT ;  /* 0x000000ff0200720c */ /* 0x000fe20003f05270 */
[----:B------:R-:W-:-:S12]  /*179b0*/  IMAD.MOV.U32 R14, RZ, RZ, RZ ;  /* 0x000000ffff0e7224 */ /* 0x000fd800078e00ff */
[----:B------:R-:W-:Y:S05]  /*179c0*/  @!P0 BRA `(.L_x_12241) ;  /* 0x0000000000108947 */ /* 0x000fea0003800000 */
[----:B------:R-:W-:Y:S01]  /*179d0*/  UMOV UR4, 0xffffffff ;  /* 0xffffffff00047882 */ /* 0x000fe20000000000 */
[----:B------:R-:W-:Y:S02]  /*179e0*/  VIADD R12, R6, 0xffffffff ;  /* 0xffffffff060c7836 */ /* 0x000fe40000000000 */
[----:B------:R-:W-:Y:S05]  /*179f0*/  BRA.DIV UR4, `(.L_x_12242) ;  /* 0x0000002204707947 */ /* 0x000fea000b800000 */
[----:B------:R3:W4:Y:S02]  /*17a00*/  SHFL.IDX PT, R14, R3, R12, 0x1f ;  /* 0x00001f0c030e7589 */ /* 0x00072400000e0000 */
.L_x_12241:
        /* <DEDUP_REMOVED lines=66> */
.L_x_12235:
[----:B------:R-:W-:Y:S01]  /*17e30*/  UMOV UR4, URZ ;  /* 0x0000003f00047c82 */ /* 0x000fe20008000000 */
[----:B------:R-:W-:Y:S01]  /*17e40*/  UMOV UR5, URZ ;  /* 0x0000003f00057c82 */ /* 0x000fe20008000000 */
[----:B------:R-:W-:Y:S01]  /*17e50*/  ULDC UR6, c[0x0][0xc14] ;  /* 0x0003050000067ab9 */ /* 0x000fe20000000800 */
[----:B------:R-:W-:Y:S02]  /*17e60*/  IMAD.MOV.U32 R16, RZ, RZ, R0 ;  /* 0x000000ffff107224 */ /* 0x000fe400078e0000 */
[----:B------:R-:W-:Y:S02]  /*17e70*/  IMAD.U32 R17, RZ, RZ, UR4 ;  /* 0x00000004ff117e24 */ /* 0x000fe4000f8e00ff */
[----:B------:R-:W-:Y:S02]  /*17e80*/  IMAD.U32 R18, RZ, RZ, UR5 ;  /* 0x00000005ff127e24 */ /* 0x000fe4000f8e00ff */
[----:B------:R-:W-:-:S07]  /*17e90*/  IMAD.U32 R19, RZ, RZ, UR6 ;  /* 0x00000006ff137e24 */ /* 0x000fce000f8e00ff */
.L_x_12243:
        /* <DEDUP_REMOVED lines=10> */
.L_x_12232:
[----:B------:R-:W-:Y:S02]  /*17f40*/  ULDC UR4, c[0x0][0xc14] ;  /* 0x0003050000047ab9 */ /* 0x000fe40000000800 */
[----:B-1----:R-:W-:-:S13]  /*17f50*/  ISETP.GE.AND P0, PT, R19, UR4, PT ;  /* 0x0000000413007c0c */ /* 0x002fda000bf06270 */
[----:B------:R-:W-:Y:S05]  /*17f60*/  @!P0 BRA `(.L_x_12244) ;  /* 0xffffffb800f08947 */ /* 0x000fea000383ffff */
[----:B------:R-:W-:Y:S05]  /*17f70*/  BSYNC B7 ;  /* 0x0000000000077941 */ /* 0x000fea0003800000 */
.L_x_12147:
[----:B0-2---:R-:W2:Y:S01]  /*17f80*/  LDL.LU R0, [R1+0x1c] ;  /* 0x00001c0001007983 */ /* 0x005ea20000300800 */
        /* <DEDUP_REMOVED lines=11> */
.L_x_12338:
[----:B------:R-:W-:Y:S05]  /*18040*/  BSYNC B0 ;  /* 0x0000000000007941 */ /* 0x000fea0003800000 */
.L_x_12245:
[----:B------:R-:W-:-:S03]  /*18050*/  UMOV UR4, 0xffffffff ;  /* 0xffffffff00047882 */ /* 0x000fc60000000000 */
[----:B------:R-:W-:Y:S05]  /*18060*/  BRA.DIV UR4, `(.L_x_12247) ;  /* 0x0000001e040c7947 */ /* 0x000fea000b800000 */
[----:B0-----:R-:W0:Y:S02]  /*18070*/  S2R R0, SR_TID.X ;  /* 0x0000000000007919 */ /* 0x001e240000002100 */
[----:B0-----:R-:W-:-:S04]  /*18080*/  SHF.R.U32.HI R0, RZ, 0x5, R0 ;  /* 0x00000005ff007819 */ /* 0x001fc80000011600 */
[----:B------:R-:W-:-:S05]  /*18090*/  LOP3.LUT R0, R0, 0x3, RZ, 0xc0, !PT ;  /* 0x0000000300007812 */ /* 0x000fca00078ec0ff */
[----:B------:R0:W1:Y:S02]  /*180a0*/  SHFL.IDX PT, R14, R0, RZ, 0x1f ;  /* 0x00001fff000e7589 */ /* 0x00006400000e0000 */
.L_x_12341:
[----:B-1----:R-:W-:-:S13]  /*180b0*/  ISETP.NE.AND P0, PT, R14, RZ, PT ;  /* 0x000000ff0e00720c */ /* 0x002fda0003f05270 */
[----:B------:R-:W-:Y:S05]  /*180c0*/  @P0 BRA `(.L_x_12010) ;  /* 0x0000000000a40947 */ /* 0x000fea0003800000 */
[----:B------:R-:W-:-:S03]  /*180d0*/  UMOV UR4, 0xffffffff ;  /* 0xffffffff00047882 */ /* 0x000fc60000000000 */
[----:B------:R-:W-:Y:S05]  /*180e0*/  BRA.DIV UR4, `(.L_x_12248) ;  /* 0x0000001e04207947 */ /* 0x000fea000b800000 */
[----:B------:R-:W-:-:S13]  /*180f0*/  ELECT P6, URZ, PT ;  /* 0x00000000003f782f */ /* 0x000fda00038c0000 */
.L_x_12344:
[----:B------:R-:W-:Y:S05]  /*18100*/  @!P6 BRA `(.L_x_12010) ;  /* 0x000000000094e947 */ /* 0x000fea0003800000 */
[----:B0-----:R-:W2:Y:S02]  /*18110*/  LDL.LU R0, [R1+0x20] ;  /* 0x0000200001007983 */ /* 0x001ea40000300800 */
[----:B--2---:R-:W-:-:S04]  /*18120*/  LOP3.LUT R0, R0, 0x2, RZ, 0xfc, !PT ;  /* 0x0000000200007812 */ /* 0x004fc800078efcff */
[----:B------:R-:W-:-:S13]  /*18130*/  ISETP.NE.AND P0, PT, R0, 0x3, PT ;  /* 0x000000030000780c */ /* 0x000fda0003f05270 */
[----:B------:R-:W-:Y:S05]  /*18140*/  @!P0 BRA `(.L_x_12249) ;  /* 0x0000000000048947 */ /* 0x000fea0003800000 */
[----:B------:R-:W-:Y:S01]  /*18150*/  BPT.TRAP 0x1 ;  /* 0x000000040000795c */ /* 0x000fe20000300000 */
.L_x_12249:
        /* <DEDUP_REMOVED lines=12> */
.L_x_12345:
[----:B------:R-:W1:Y:S02]  /*18220*/  SYNCS.PHASECHK.TRANS64.TRYWAIT P1, [R3+URZ], R0 ;  /* 0x00000000030075a7 */ /* 0x000e64000802017f */
[----:B-1----:R-:W-:Y:S05]  /*18230*/  @!P1 BRA `(.L_x_12251) ;  /* 0x0000001c00009947 */ /* 0x002fea0003800000 */
.L_x_12346:
[----:B------:R-:W-:Y:S05]  /*18240*/  @!P0 BRA `(.L_x_12252) ;  /* 0x0000000000048947 */ /* 0x000fea0003800000 */
[----:B------:R-:W-:Y:S01]  /*18250*/  BPT.TRAP 0x1 ;  /* 0x000000040000795c */ /* 0x000fe20000300000 */
.L_x_12252:
[----:B-1----:R-:W-:-:S04]  /*18260*/  IMAD R3, R24, 0x8, R9 ;  /* 0x0000000818037824 */ /* 0x002fc800078e0209 */
[----:B------:R-:W1:Y:S02]  /*18270*/  SYNCS.PHASECHK.TRANS64.TRYWAIT P1, [R3+URZ+0x13260], R2 ;  /* 0x01326002030075a7 */ /* 0x000e64000802017f */
[----:B-1----:R-:W-:Y:S05]  /*18280*/  @!P1 BRA `(.L_x_12253) ;  /* 0x0000001c00009947 */ /* 0x002fea0003800000 */
.L_x_12347:
[----:B------:R-:W-:Y:S05]  /*18290*/  @!P0 BRA `(.L_x_12254) ;  /* 0x0000000000048947 */ /* 0x000fea0003800000 */
[----:B------:R-:W-:Y:S01]  /*182a0*/  BPT.TRAP 0x1 ;  /* 0x000000040000795c */ /* 0x000fe20000300000 */
.L_x_12254:
[----:B------:R-:W-:-:S04]  /*182b0*/  IMAD R5, R4, 0x8, R9 ;  /* 0x0000000804057824 */ /* 0x000fc800078e0209 */
[----:B------:R-:W2:Y:S02]  /*182c0*/  SYNCS.PHASECHK.TRANS64.TRYWAIT P1, [R5+URZ+0x13260], R0 ;  /* 0x01326000050075a7 */ /* 0x000ea4000802017f */
[----:B--2---:R-:W-:Y:S05]  /*182d0*/  @!P1 BRA `(.L_x_12255) ;  /* 0x0000001c00009947 */ /* 0x004fea0003800000 */
.L_x_12348:
[----:B------:R-:W-:Y:S05]  /*182e0*/  @!P0 BRA `(.L_x_12256) ;  /* 0x0000000000048947 */ /* 0x000fea0003800000 */
[----:B------:R-:W-:Y:S01]  /*182f0*/  BPT.TRAP 0x1 ;  /* 0x000000040000795c */ /* 0x000fe20000300000 */
.L_x_12256:
[----:B------:R-:W3:Y:S02]  /*18300*/  SYNCS.PHASECHK.TRANS64.TRYWAIT P0, [R3+URZ+0x13280], R2 ;  /* 0x01328002030075a7 */ /* 0x000ee4000800017f */
[----:B---3--:R-:W-:Y:S05]  /*18310*/  @!P0 BRA `(.L_x_12257) ;  /* 0x0000001c00048947 */ /* 0x008fea0003800000 */
.L_x_12258:
[----:B----4-:R4:W0:Y:S02]  /*18320*/  SYNCS.PHASECHK.TRANS64.TRYWAIT P0, [R5+URZ+0x13280], R0 ;  /* 0x01328000050075a7 */ /* 0x010824000800017f */
[----:B0-----:R-:W-:Y:S05]  /*18330*/  @!P0 NANOSLEEP.SYNCS 0x989680 ;  /* 0x009896800000895d */ /* 0x001fea0003900000 */
[----:B------:R-:W0:Y:S02]  /*18340*/  @!P0 SYNCS.PHASECHK.TRANS64 P0, [R5+URZ+0x13280], R0 ;  /* 0x01328000050085a7 */ /* 0x000e24000800007f */
[----:B0-----:R-:W-:Y:S05]  /*18350*/  @!P0 BRA `(.L_x_12258) ;  /* 0xfffffffc00f08947 */ /* 0x001fea000383ffff */
.L_x_12010:
[----:B------:R-:W-:Y:S05]  /*18360*/  BSYNC B8 ;  /* 0x0000000000087941 */ /* 0x000fea0003800000 */
.L_x_12007:
[----:B------:R-:W-:Y:S05]  /*18370*/  EXIT ;  /* 0x000000000000794d */ /* 0x000fea0003800000 */
.L_x_12026:
[----:B0-----:R0:W1:Y:S02]  /*18380*/  SYNCS.PHASECHK.TRANS64.TRYWAIT P5, [R75+URZ+0x13290], R76 ;  /* 0x0132904c4b0075a7 */ /* 0x00106400080a017f */
[----:B-1----:R-:W-:Y:S05]  /*18390*/  @!P5 NANOSLEEP.SYNCS 0x989680 ;  /* 0x009896800000d95d */ /* 0x002fea0003900000 */
[----:B------:R-:W1:Y:S02]  /*183a0*/  @!P5 SYNCS.PHASECHK.TRANS64 P5, [R75+URZ+0x13290], R76 ;  /* 0x0132904c4b00d5a7 */ /* 0x000e6400080a007f */
[----:B-1----:R-:W-:Y:S05]  /*183b0*/  @!P5 BRA `(.L_x_12026) ;  /* 0xfffffffc00f0d947 */ /* 0x002fea000383ffff */
[----:B------:R-:W-:Y:S05]  /*183c0*/  BRA `(.L_x_12259) ;  /* 0xfffffea000d47947 */ /* 0x000fea000383ffff */
.L_x_12036:
[----:B0-----:R0:W1:Y:S02]  /*183d0*/  SYNCS.PHASECHK.TRANS64.TRYWAIT P5, [R75+URZ+0x13290], R76 ;  /* 0x0132904c4b0075a7 */ /* 0x00106400080a017f */
[----:B-1----:R-:W-:Y:S05]  /*183e0*/  @!P5 NANOSLEEP.SYNCS 0x989680 ;  /* 0x009896800000d95d */ /* 0x002fea0003900000 */
[----:B------:R-:W1:Y:S02]  /*183f0*/  @!P5 SYNCS.PHASECHK.TRANS64 P5, [R75+URZ+0x13290], R76 ;  /* 0x0132904c4b00d5a7 */ /* 0x000e6400080a007f */
[----:B-1----:R-:W-:Y:S05]  /*18400*/  @!P5 BRA `(.L_x_12036) ;  /* 0xfffffffc00f0d947 */ /* 0x002fea000383ffff */
[----:B------:R-:W-:Y:S05]  /*18410*/  BRA `(.L_x_12260) ;  /* 0xfffffeb4001c7947 */ /* 0x000fea000383ffff */
.L_x_12041:
[----:B0-----:R0:W1:Y:S02]  /*18420*/  SYNCS.PHASECHK.TRANS64.TRYWAIT P1, [R75+URZ+0x13290], R76 ;  /* 0x0132904c4b0075a7 */ /* 0x001064000802017f */
[----:B-1----:R-:W-:Y:S05]  /*18430*/  @!P1 NANOSLEEP.SYNCS 0x989680 ;  /* 0x009896800000995d */ /* 0x002fea0003900000 */
[----:B------:R-:W1:Y:S02]  /*18440*/  @!P1 SYNCS.PHASECHK.TRANS64 P1, [R75+URZ+0x13290], R76 ;  /* 0x0132904c4b0095a7 */ /* 0x000e64000802007f */
[----:B-1----:R-:W-:Y:S05]  /*18450*/  @!P1 BRA `(.L_x_12041) ;  /* 0xfffffffc00f09947 */ /* 0x002fea000383ffff */
[----:B------:R-:W-:Y:S05]  /*18460*/  BRA `(.L_x_12261) ;  /* 0xfffffec400487947 */ /* 0x000fea000383ffff */
.L_x_12045:
[----:B------:R0:W0:Y:S02]  /*18470*/  SYNCS.PHASECHK.TRANS64.TRYWAIT P0, [R75+URZ+0x132b0], R76 ;  /* 0x0132b04c4b0075a7 */ /* 0x000024000800017f */
[----:B0-----:R-:W-:Y:S05]  /*18480*/  @!P0 NANOSLEEP.SYNCS 0x989680 ;  /* 0x009896800000895d */ /* 0x001fea0003900000 */
[----:B------:R-:W0:Y:S02]  /*18490*/  @!P0 SYNCS.PHASECHK.TRANS64 P0, [R75+URZ+0x132b0], R76 ;  /* 0x0132b04c4b0085a7 */ /* 0x000e24000800007f */
[----:B0-----:R-:W-:Y:S05]  /*184a0*/  @!P0 BRA `(.L_x_12045) ;  /* 0xfffffffc00f08947 */ /* 0x001fea000383ffff */
[----:B------:R-:W-:Y:S05]  /*184b0*/  BRA `(.L_x_12262) ;  /* 0xfffffec400a87947 */ /* 0x000fea000383ffff */
.L_x_12065:
[----:B------:R-:W-:Y:S01]  /*184c0*/  BSSY B1, `(.L_x_12263) ;  /* 0x0000007000017945 */ /* 0x000fe20003800000 */
[----:B------:R-:W-:Y:S02]  /*184d0*/  IMAD.MOV.U32 R12, RZ, RZ, RZ ;  /* 0x000000ffff0c7224 */ /* 0x000fe400078e00ff */
[----:B------:R-:W-:Y:S02]  /*184e0*/  IMAD.MOV.U32 R11, RZ, RZ, 0x1e1f ;  /* 0x00001e1fff0b7424 */ /* 0x000fe400078e00ff */
[----:B------:R-:W-:-:S07]  /*184f0*/  IMAD.MOV.U32 R15, RZ, RZ, -0x1 ;  /* 0xffffffffff0f7424 */ /* 0x000fce00078e00ff */
[----:B-----5:R-:W-:Y:S05]  /*18500*/  WARPSYNC.COLLECTIVE R15, `(.L_x_12264) ;  /* 0x000000000f087348 */ /* 0x020fea0003c00000 */
[----:B------:R0:W1:Y:S02]  /*18510*/  SHFL.IDX P6, R14, R13, R12, R11 ;  /* 0x0000000c0d0e7389 */ /* 0x00006400000c000b */
[----:B01---5:R-:W-:Y:S01]  /*18520*/  ENDCOLLECTIVE ;  /* 0x000000000000791b */ /* 0x023fe20003800000 */
.L_x_12264:
[----:B------:R-:W-:Y:S05]  /*18530*/  BSYNC B1 ;  /* 0x0000000000017941 */ /* 0x000fea0003800000 */
.L_x_12263:
[----:B------:R-:W-:Y:S05]  /*18540*/  BRA `(.L_x_12265) ;  /* 0xfffffed800687947 */ /* 0x000fea000383ffff */
.L_x_12066:
        /* <DEDUP_REMOVED lines=8> */
.L_x_12267:
[----:B------:R-:W-:Y:S05]  /*185d0*/  BSYNC B1 ;  /* 0x0000000000017941 */ /* 0x000fea0003800000 */
.L_x_12266:
[----:B------:R-:W-:Y:S05]  /*185e0*/  BRA `(.L_x_12268) ;  /* 0xfffffed800487947 */ /* 0x000fea000383ffff */
.L_x_12067:
        /* <DEDUP_REMOVED lines=8> */
.L_x_12270:
[----:B------:R-:W-:Y:S05]  /*18670*/  BSYNC B1 ;  /* 0x0000000000017941 */ /* 0x000fea0003800000 */
.L_x_12269:
[----:B------:R-:W-:Y:S05]  /*18680*/  BRA `(.L_x_12271) ;  /* 0xfffffed800287947 */ /* 0x000fea000383ffff */
.L_x_12068:
        /* <DEDUP_REMOVED lines=8> */
.L_x_12273:
[----:B------:R-:W-:Y:S05]  /*18710*/  BSYNC B1 ;  /* 0x0000000000017941 */ /* 0x000fea0003800000 */
.L_x_12272:
[----:B------:R-:W-:Y:S05]  /*18720*/  BRA `(.L_x_12274) ;  /* 0xfffffed800087947 */ /* 0x000fea000383ffff */
.L_x_12070:
[----:B0-----:R0:W1:Y:S02]  /*18730*/  SYNCS.PHASECHK.TRANS64.TRYWAIT P1, [R16+URZ+0x13200], R5 ;  /* 0x01320005100075a7 */ /* 0x001064000802017f */
[----:B-1----:R-:W-:Y:S05]  /*18740*/  @!P1 NANOSLEEP.SYNCS 0x989680 ;  /* 0x009896800000995d */ /* 0x002fea0003900000 */
[----:B------:R-:W1:Y:S02]  /*18750*/  @!P1 SYNCS.PHASECHK.TRANS64 P1, [R16+URZ+0x13200], R5 ;  /* 0x01320005100095a7 */ /* 0x000e64000802007f */
[----:B-1----:R-:W-:Y:S05]  /*18760*/  @!P1 BRA `(.L_x_12070) ;  /* 0xfffffffc00f09947 */ /* 0x002fea000383ffff */
[----:B------:R-:W-:Y:S05]  /*18770*/  BRA `(.L_x_12275) ;  /* 0xfffffed800007947 */ /* 0x000fea000383ffff */
.L_x_12074:
[----:B------:R-:W-:Y:S01]  /*18780*/  BSSY B1, `(.L_x_12276) ;  /* 0x0000007000017945 */ /* 0x000fe20003800000 */
[----:B------:R-:W-:Y:S02]  /*18790*/  IMAD.MOV.U32 R12, RZ, RZ, RZ ;  /* 0x000000ffff0c7224 */ /* 0x000fe400078e00ff */
[----:B------:R-:W-:Y:S02]  /*187a0*/  IMAD.MOV.U32 R11, RZ, RZ, 0x1e1f ;  /* 0x00001e1fff0b7424 */ /* 0x000fe400078e00ff */
[----:B------:R-:W-:-:S07]  /*187b0*/  IMAD.MOV.U32 R15, RZ, RZ, -0x1 ;  /* 0xffffffffff0f7424 */ /* 0x000fce00078e00ff */
[----:B-----5:R-:W-:Y:S05]  /*187c0*/  WARPSYNC.COLLECTIVE R15, `(.L_x_12277) ;  /* 0x000000000f087348 */ /* 0x020fea0003c00000 */
[----:B------:R0:W1:Y:S02]  /*187d0*/  SHFL.IDX P6, R14, R13, R12, R11 ;  /* 0x0000000c0d0e7389 */ /* 0x00006400000c000b */
[----:B01---5:R-:W-:Y:S01]  /*187e0*/  ENDCOLLECTIVE ;  /* 0x000000000000791b */ /* 0x023fe20003800000 */
.L_x_12277:
[----:B------:R-:W-:Y:S05]  /*187f0*/  BSYNC B1 ;  /* 0x0000000000017941 */ /* 0x000fea0003800000 */
.L_x_12276:
[----:B------:R-:W-:Y:S05]  /*18800*/  BRA `(.L_x_12278) ;  /* 0xfffffee800d47947 */ /* 0x000fea000383ffff */
.L_x_12075:
        /* <DEDUP_REMOVED lines=8> */
.L_x_12280:
[----:B------:R-:W-:Y:S05]  /*18890*/  BSYNC B1 ;  /* 0x0000000000017941 */ /* 0x000fea0003800000 */
.L_x_12279:
[----:B------:R-:W-:Y:S05]  /*188a0*/  BRA `(.L_x_12281) ;  /* 0xfffffee800b87947 */ /* 0x000fea000383ffff */
.L_x_12076:
        /* <DEDUP_REMOVED lines=8> */
.L_x_12283:
[----:B------:R-:W-:Y:S05]  /*18930*/  BSYNC B1 ;  /* 0x0000000000017941 */ /* 0x000fea0003800000 */
.L_x_12282:
[----:B------:R-:W-:Y:S05]  /*18940*/  BRA `(.L_x_12284) ;  /* 0xfffffee8009c7947 */ /* 0x000fea000383ffff */
.L_x_12077:
        /* <DEDUP_REMOVED lines=8> */
.L_x_12286:
[----:B------:R-:W-:Y:S05]  /*189d0*/  BSYNC B1 ;  /* 0x0000000000017941 */ /* 0x000fea0003800000 */
.L_x_12285:
[----:B------:R-:W-:Y:S05]  /*189e0*/  BRA `(.L_x_12287) ;  /* 0xfffffee800807947 */ /* 0x000fea000383ffff */
.L_x_12079:
[----:B0-----:R0:W1:Y:S02]  /*189f0*/  SYNCS.PHASECHK.TRANS64.TRYWAIT P1, [R16+URZ+0x13200], R3 ;  /* 0x01320003100075a7 */ /* 0x001064000802017f */
[----:B-1----:R-:W-:Y:S05]  /*18a00*/  @!P1 NANOSLEEP.SYNCS 0x989680 ;  /* 0x009896800000995d */ /* 0x002fea0003900000 */
[----:B------:R-:W1:Y:S02]  /*18a10*/  @!P1 SYNCS.PHASECHK.TRANS64 P1, [R16+URZ+0x13200], R3 ;  /* 0x01320003100095a7 */ /* 0x000e64000802007f */
[----:B-1----:R-:W-:Y:S05]  /*18a20*/  @!P1 BRA `(.L_x_12079) ;  /* 0xfffffffc00f09947 */ /* 0x002fea000383ffff */
[----:B------:R-:W-:Y:S05]  /*18a30*/  BRA `(.L_x_12288) ;  /* 0xfffffee800807947 */ /* 0x000fea000383ffff */
.L_x_12083:
[----:B-1----:R1:W3:Y:S02]  /*18a40*/  SYNCS.PHASECHK.TRANS64.TRYWAIT P0, [R12+URZ+0x13230], R3 ;  /* 0x013230030c0075a7 */ /* 0x0022e4000800017f */
[----:B---3--:R-:W-:Y:S05]  /*18a50*/  @!P0 NANOSLEEP.SYNCS 0x989680 ;  /* 0x009896800000895d */ /* 0x008fea0003900000 */
[----:B------:R-:W3:Y:S02]  /*18a60*/  @!P0 SYNCS.PHASECHK.TRANS64 P0, [R12+URZ+0x13230], R3 ;  /* 0x013230030c0085a7 */ /* 0x000ee4000800007f */
[----:B---3--:R-:W-:Y:S05]  /*18a70*/  @!P0 BRA `(.L_x_12083) ;  /* 0xfffffffc00f08947 */ /* 0x008fea000383ffff */
[----:B------:R-:W-:Y:S05]  /*18a80*/  BRA `(.L_x_12082) ;  /* 0xfffffef800d47947 */ /* 0x000fea000383ffff */
.L_x_12090:
[----:B-1----:R1:W2:Y:S02]  /*18a90*/  SYNCS.PHASECHK.TRANS64.TRYWAIT P0, [R13+URZ+0x13230], R14 ;  /* 0x0132300e0d0075a7 */ /* 0x0022a4000800017f */
[----:B--2---:R-:W-:Y:S05]  /*18aa0*/  @!P0 NANOSLEEP.SYNCS 0x989680 ;  /* 0x009896800000895d */ /* 0x004fea0003900000 */
[----:B------:R-:W2:Y:S02]  /*18ab0*/  @!P0 SYNCS.PHASECHK.TRANS64 P0, [R13+URZ+0x13230], R14 ;  /* 0x0132300e0d0085a7 */ /* 0x000ea4000800007f */
[----:B--2---:R-:W-:Y:S05]  /*18ac0*/  @!P0 BRA `(.L_x_12090) ;  /* 0xfffffffc00f08947 */ /* 0x004fea000383ffff */
[----:B------:R-:W-:Y:S05]  /*18ad0*/  BRA `(.L_x_12089) ;  /* 0xffffff2800247947 */ /* 0x000fea000383ffff */
.L_x_12095:
[----:B-1----:R1:W2:Y:S02]  /*18ae0*/  SYNCS.PHASECHK.TRANS64.TRYWAIT P0, [R20+URZ+0x13250], R0 ;  /* 0x01325000140075a7 */ /* 0x0022a4000800017f */
[----:B--2---:R-:W-:Y:S05]  /*18af0*/  @!P0 NANOSLEEP.SYNCS 0x989680 ;  /* 0x009896800000895d */ /* 0x004fea0003900000 */
[----:B------:R-:W2:Y:S02]  /*18b00*/  @!P0 SYNCS.PHASECHK.TRANS64 P0, [R20+URZ+0x13250], R0 ;  /* 0x01325000140085a7 */ /* 0x000ea4000800007f */
[----:B--2---:R-:W-:Y:S05]  /*18b10*/  @!P0 BRA `(.L_x_12095) ;  /* 0xfffffffc00f08947 */ /* 0x004fea000383ffff */
[----:B------:R-:W-:Y:S05]  /*18b20*/  BRA `(.L_x_12094) ;  /* 0xffffff2c00947947 */ /* 0x000fea000383ffff */
.L_x_12104:
[----:B-1----:R1:W2:Y:S02]  /*18b30*/  SYNCS.PHASECHK.TRANS64.TRYWAIT P0, [R3+URZ+0x13230], R14 ;  /* 0x0132300e030075a7 */ /* 0x0022a4000800017f */
[----:B--2---:R-:W-:Y:S05]  /*18b40*/  @!P0 NANOSLEEP.SYNCS 0x989680 ;  /* 0x009896800000895d */ /* 0x004fea0003900000 */
[----:B------:R-:W2:Y:S02]  /*18b50*/  @!P0 SYNCS.PHASECHK.TRANS64 P0, [R3+URZ+0x13230], R14 ;  /* 0x0132300e030085a7 */ /* 0x000ea4000800007f */
[----:B--2---:R-:W-:Y:S05]  /*18b60*/  @!P0 BRA `(.L_x_12104) ;  /* 0xfffffffc00f08947 */ /* 0x004fea000383ffff */
[----:B------:R-:W-:Y:S05]  /*18b70*/  BRA `(.L_x_12103) ;  /* 0xffffff5800107947 */ /* 0x000fea000383ffff */
.L_x_12109:
[----:B-1----:R1:W2:Y:S02]  /*18b80*/  SYNCS.PHASECHK.TRANS64.TRYWAIT P0, [R13+URZ+0x13250], R0 ;  /* 0x013250000d0075a7 */ /* 0x0022a4000800017f */
[----:B--2---:R-:W-:Y:S05]  /*18b90*/  @!P0 NANOSLEEP.SYNCS 0x989680 ;  /* 0x009896800000895d */ /* 0x004fea0003900000 */
[----:B------:R-:W2:Y:S02]  /*18ba0*/  @!P0 SYNCS.PHASECHK.TRANS64 P0, [R13+URZ+0x13250], R0 ;  /* 0x013250000d0085a7 */ /* 0x000ea4000800007f */
[----:B--2---:R-:W-:Y:S05]  /*18bb0*/  @!P0 BRA `(.L_x_12109) ;  /* 0xfffffffc00f08947 */ /* 0x004fea000383ffff */
[----:B------:R-:W-:Y:S05]  /*18bc0*/  BRA `(.L_x_12108) ;  /* 0xffffff5c00807947 */ /* 0x000fea000383ffff */
.L_x_12116:
[----:B-1----:R1:W2:Y:S02]  /*18bd0*/  SYNCS.PHASECHK.TRANS64.TRYWAIT P0, [R13+URZ+0x13250], R4 ;  /* 0x013250040d0075a7 */ /* 0x0022a4000800017f */
[----:B--2---:R-:W-:Y:S05]  /*18be0*/  @!P0 NANOSLEEP.SYNCS 0x989680 ;  /* 0x009896800000895d */ /* 0x004fea0003900000 */
[----:B------:R-:W2:Y:S02]  /*18bf0*/  @!P0 SYNCS.PHASECHK.TRANS64 P0, [R13+URZ+0x13250], R4 ;  /* 0x013250040d0085a7 */ /* 0x000ea4000800007f */
[----:B--2---:R-:W-:Y:S05]  /*18c00*/  @!P0 BRA `(.L_x_12116) ;  /* 0xfffffffc00f08947 */ /* 0x004fea000383ffff */
[----:B------:R-:W-:Y:S05]  /*18c10*/  BRA `(.L_x_12115) ;  /* 0xffffff7800f07947 */ /* 0x000fea000383ffff */
.L_x_12153:
        /* <DEDUP_REMOVED lines=11> */
.L_x_12290:
[----:B------:R-:W-:Y:S05]  /*18cd0*/  BSYNC B1 ;  /* 0x0000000000017941 */ /* 0x000fea0003800000 */
.L_x_12289:
[----:B------:R-:W-:Y:S05]  /*18ce0*/  BRA `(.L_x_12291) ;  /* 0xffffffb400747947 */ /* 0x000fea000383ffff */
.L_x_12155:
[----:B------:R-:W-:Y:S01]  /*18cf0*/  BSSY B1, `(.L_x_12292) ;  /* 0x0000006000017945 */ /* 0x000fe20003800000 */
[----:B------:R-:W-:-:S07]  /*18d00*/  IMAD.MOV.U32 R15, RZ, RZ, -0x1 ;  /* 0xffffffffff0f7424 */ /* 0x000fce00078e00ff */
[----:B0-----:R-:W-:Y:S05]  /*18d10*/  WARPSYNC.COLLECTIVE R15, `(.L_x_12293) ;  /* 0x000000000f0c7348 */ /* 0x001fea0003c00000 */
[----:B------:R-:W-:Y:S02]  /*18d20*/  ELECT P6, UR62, PT ;  /* 0x00000000003e782f */ /* 0x000fe400038c0000 */
[----:B------:R-:W-:Y:S01]  /*18d30*/  MOV R14, UR62 ;  /* 0x0000003e000e7c02 */ /* 0x000fe20008000f00 */
[----:B0-----:R-:W-:Y:S10]  /*18d40*/  ENDCOLLECTIVE ;  /* 0x000000000000791b */ /* 0x001ff40003800000 */
.L_x_12293:
[----:B------:R-:W-:Y:S05]  /*18d50*/  BSYNC B1 ;  /* 0x0000000000017941 */ /* 0x000fea0003800000 */
.L_x_12292:
[----:B------:R-:W-:Y:S05]  /*18d60*/  BRA `(.L_x_12154) ;  /* 0xffffffb4006c7947 */ /* 0x000fea000383ffff */
.L_x_12157:
[----:B0-----:R0:W1:Y:S02]  /*18d70*/  SYNCS.PHASECHK.TRANS64.TRYWAIT P0, [R5+URZ+0x13220], R7 ;  /* 0x01322007050075a7 */ /* 0x001064000800017f */
[----:B-1----:R-:W-:Y:S05]  /*18d80*/  @!P0 NANOSLEEP.SYNCS 0x989680 ;  /* 0x009896800000895d */ /* 0x002fea0003900000 */
[----:B------:R-:W1:Y:S02]  /*18d90*/  @!P0 SYNCS.PHASECHK.TRANS64 P0, [R5+URZ+0x13220], R7 ;  /* 0x01322007050085a7 */ /* 0x000e64000800007f */
[----:B-1----:R-:W-:Y:S05]  /*18da0*/  @!P0 BRA `(.L_x_12157) ;  /* 0xfffffffc00f08947 */ /* 0x002fea000383ffff */
[----:B------:R-:W-:Y:S05]  /*18db0*/  BRA `(.L_x_12294) ;  /* 0xffffffb400887947 */ /* 0x000fea000383ffff */
.L_x_12161:
[----:B0-----:R0:W1:Y:S02]  /*18dc0*/  SYNCS.PHASECHK.TRANS64.TRYWAIT P0, [R8+URZ+0x132a0], R7 ;  /* 0x0132a007080075a7 */ /* 0x001064000800017f */
[----:B-1----:R-:W-:Y:S05]  /*18dd0*/  @!P0 NANOSLEEP.SYNCS 0x989680 ;  /* 0x009896800000895d */ /* 0x002fea0003900000 */
[----:B------:R-:W1:Y:S02]  /*18de0*/  @!P0 SYNCS.PHASECHK.TRANS64 P0, [R8+URZ+0x132a0], R7 ;  /* 0x0132a007080085a7 */ /* 0x000e64000800007f */
[----:B-1----:R-:W-:Y:S05]  /*18df0*/  @!P0 BRA `(.L_x_12161) ;  /* 0xfffffffc00f08947 */ /* 0x002fea000383ffff */
[----:B------:R-:W-:Y:S05]  /*18e00*/  BRA `(.L_x_12295) ;  /* 0xffffffb400a07947 */ /* 0x000fea000383ffff */
.L_x_12166:
[----:B-1----:R1:W2:Y:S02]  /*18e10*/  SYNCS.PHASECHK.TRANS64.TRYWAIT P0, [R8+URZ+0x132c0], R7 ;  /* 0x0132c007080075a7 */ /* 0x0022a4000800017f */
[----:B--2---:R-:W-:Y:S05]  /*18e20*/  @!P0 NANOSLEEP.SYNCS 0x989680 ;  /* 0x009896800000895d */ /* 0x004fea0003900000 */
[----:B------:R-:W2:Y:S02]  /*18e30*/  @!P0 SYNCS.PHASECHK.TRANS64 P0, [R8+URZ+0x132c0], R7 ;  /* 0x0132c007080085a7 */ /* 0x000ea4000800007f */
[----:B--2---:R-:W-:Y:S05]  /*18e40*/  @!P0 BRA `(.L_x_12166) ;  /* 0xfffffffc00f08947 */ /* 0x004fea000383ffff */
[----:B------:R-:W-:Y:S05]  /*18e50*/  BRA `(.L_x_12296) ;  /* 0xffffffb8001c7947 */ /* 0x000fea000383ffff */
.L_x_12173:
[----:B0-----:R0:W1:Y:S02]  /*18e60*/  SYNCS.PHASECHK.TRANS64.TRYWAIT P1, [R7+URZ+0x132a0], R8 ;  /* 0x0132a008070075a7 */ /* 0x001064000802017f */
[----:B-1----:R-:W-:Y:S05]  /*18e70*/  @!P1 NANOSLEEP.SYNCS 0x989680 ;  /* 0x009896800000995d */ /* 0x002fea0003900000 */
[----:B------:R-:W1:Y:S02]  /*18e80*/  @!P1 SYNCS.PHASECHK.TRANS64 P1, [R7+URZ+0x132a0], R8 ;  /* 0x0132a008070095a7 */ /* 0x000e64000802007f */
[----:B-1----:R-:W-:Y:S05]  /*18e90*/  @!P1 BRA `(.L_x_12173) ;  /* 0xfffffffc00f09947 */ /* 0x002fea000383ffff */
[----:B------:R-:W-:Y:S05]  /*18ea0*/  BRA `(.L_x_12297) ;  /* 0xffffffb800d87947 */ /* 0x000fea000383ffff */
.L_x_12178:
[----:B-1----:R1:W2:Y:S02]  /*18eb0*/  SYNCS.PHASECHK.TRANS64.TRYWAIT P1, [R7+URZ+0x132c0], R8 ;  /* 0x0132c008070075a7 */ /* 0x0022a4000802017f */
[----:B--2---:R-:W-:Y:S05]  /*18ec0*/  @!P1 NANOSLEEP.SYNCS 0x989680 ;  /* 0x009896800000995d */ /* 0x004fea0003900000 */
[----:B------:R-:W2:Y:S02]  /*18ed0*/  @!P1 SYNCS.PHASECHK.TRANS64 P1, [R7+URZ+0x132c0], R8 ;  /* 0x0132c008070095a7 */ /* 0x000ea4000802007f */
[----:B--2---:R-:W-:Y:S05]  /*18ee0*/  @!P1 BRA `(.L_x_12178) ;  /* 0xfffffffc00f09947 */ /* 0x004fea000383ffff */
[----:B------:R-:W-:Y:S05]  /*18ef0*/  BRA `(.L_x_12298) ;  /* 0xffffffbc00507947 */ /* 0x000fea000383ffff */
.L_x_12191:
        /* <DEDUP_REMOVED lines=11> */
.L_x_12300:
[----:B------:R-:W-:Y:S05]  /*18fb0*/  BSYNC B0 ;  /* 0x0000000000007941 */ /* 0x000fea0003800000 */
.L_x_12299:
[----:B------:R-:W-:Y:S05]  /*18fc0*/  BRA `(.L_x_12301) ;  /* 0xffffffc8003c7947 */ /* 0x000fea000383ffff */
.L_x_12193:
[----:B------:R-:W-:Y:S01]  /*18fd0*/  BSSY B0, `(.L_x_12302) ;  /* 0x0000006000007945 */ /* 0x000fe20003800000 */
[----:B------:R-:W-:-:S07]  /*18fe0*/  IMAD.MOV.U32 R15, RZ, RZ, -0x1 ;  /* 0xffffffffff0f7424 */ /* 0x000fce00078e00ff */
[----:B0-----:R-:W-:Y:S05]  /*18ff0*/  WARPSYNC.COLLECTIVE R15, `(.L_x_12303) ;  /* 0x000000000f0c7348 */ /* 0x001fea0003c00000 */
[----:B------:R-:W-:Y:S02]  /*19000*/  ELECT P6, UR62, PT ;  /* 0x00000000003e782f */ /* 0x000fe400038c0000 */
[----:B------:R-:W-:Y:S01]  /*19010*/  MOV R14, UR62 ;  /* 0x0000003e000e7c02 */ /* 0x000fe20008000f00 */
[----:B0-----:R-:W-:Y:S10]  /*19020*/  ENDCOLLECTIVE ;  /* 0x000000000000791b */ /* 0x001ff40003800000 */
.L_x_12303:
[----:B------:R-:W-:Y:S05]  /*19030*/  BSYNC B0 ;  /* 0x0000000000007941 */ /* 0x000fea0003800000 */
.L_x_12302:
[----:B------:R-:W-:Y:S05]  /*19040*/  BRA `(.L_x_12304) ;  /* 0xffffffc800347947 */ /* 0x000fea000383ffff */
.L_x_12196:
[----:B0-----:R0:W1:Y:S02]  /*19050*/  SYNCS.PHASECHK.TRANS64.TRYWAIT P2, [R5+URZ+0x13280], R4 ;  /* 0x01328004050075a7 */ /* 0x001064000804017f */
[----:B-1----:R-:W-:Y:S05]  /*19060*/  @!P2 NANOSLEEP.SYNCS 0x989680 ;  /* 0x009896800000a95d */ /* 0x002fea0003900000 */
[----:B------:R-:W1:Y:S02]  /*19070*/  @!P2 SYNCS.PHASECHK.TRANS64 P2, [R5+URZ+0x13280], R4 ;  /* 0x013280040500a5a7 */ /* 0x000e64000804007f */
[----:B-1----:R-:W-:Y:S05]  /*19080*/  @!P2 BRA `(.L_x_12196) ;  /* 0xfffffffc00f0a947 */ /* 0x002fea000383ffff */
[----:B------:R-:W-:Y:S05]  /*19090*/  BRA `(.L_x_12305) ;  /* 0xffffffc800987947 */ /* 0x000fea000383ffff */
.L_x_12198:
[----:B-1----:R1:W2:Y:S02]  /*190a0*/  SYNCS.PHASECHK.TRANS64.TRYWAIT P2, [R5+URZ+0x13240], R4 ;  /* 0x01324004050075a7 */ /* 0x0022a4000804017f */
[----:B--2---:R-:W-:Y:S05]  /*190b0*/  @!P2 NANOSLEEP.SYNCS 0x989680 ;  /* 0x009896800000a95d */ /* 0x004fea0003900000 */
[----:B------:R-:W2:Y:S02]  /*190c0*/  @!P2 SYNCS.PHASECHK.TRANS64 P2, [R5+URZ+0x13240], R4 ;  /* 0x013240040500a5a7 */ /* 0x000ea4000804007f */
[----:B--2---:R-:W-:Y:S05]  /*190d0*/  @!P2 BRA `(.L_x_12198) ;  /* 0xfffffffc00f0a947 */ /* 0x004fea000383ffff */
[----:B------:R-:W-:Y:S05]  /*190e0*/  BRA `(.L_x_12306) ;  /* 0xffffffc800e87947 */ /* 0x000fea000383ffff */
.L_x_12201:
[----:B0-----:R0:W1:Y:S02]  /*190f0*/  SYNCS.PHASECHK.TRANS64.TRYWAIT P0, [R28+URZ+0x13220], R3 ;  /* 0x013220031c0075a7 */ /* 0x001064000800017f */
[----:B-1----:R-:W-:Y:S05]  /*19100*/  @!P0 NANOSLEEP.SYNCS 0x989680 ;  /* 0x009896800000895d */ /* 0x002fea0003900000 */
[----:B------:R-:W1:Y:S02]  /*19110*/  @!P0 SYNCS.PHASECHK.TRANS64 P0, [R28+URZ+0x13220], R3 ;  /* 0x013220031c0085a7 */ /* 0x000e64000800007f */
[----:B-1----:R-:W-:Y:S05]  /*19120*/  @!P0 BRA `(.L_x_12201) ;  /* 0xfffffffc00f08947 */ /* 0x002fea000383ffff */
[----:B------:R-:W-:Y:S05]  /*19130*/  BRA `(.L_x_12307) ;  /* 0xffffffcc00a47947 */ /* 0x000fea000383ffff */
.L_x_12207:
[----:B0-----:R0:W1:Y:S02]  /*19140*/  SYNCS.PHASECHK.TRANS64.TRYWAIT P0, [R5+URZ+0x13280], R4 ;  /* 0x01328004050075a7 */ /* 0x001064000800017f */
[----:B-1----:R-:W-:Y:S05]  /*19150*/  @!P0 NANOSLEEP.SYNCS 0x989680 ;  /* 0x009896800000895d */ /* 0x002fea0003900000 */
[----:B------:R-:W1:Y:S02]  /*19160*/  @!P0 SYNCS.PHASECHK.TRANS64 P0, [R5+URZ+0x13280], R4 ;  /* 0x01328004050085a7 */ /* 0x000e64000800007f */
[----:B-1----:R-:W-:Y:S05]  /*19170*/  @!P0 BRA `(.L_x_12207) ;  /* 0xfffffffc00f08947 */ /* 0x002fea000383ffff */
[----:B------:R-:W-:Y:S05]  /*19180*/  BRA `(.L_x_12308) ;  /* 0xffffffd000407947 */ /* 0x000fea000383ffff */
.L_x_12212:
[----:B-1----:R1:W2:Y:S02]  /*19190*/  SYNCS.PHASECHK.TRANS64.TRYWAIT P0, [R5+URZ+0x13240], R4 ;  /* 0x01324004050075a7 */ /* 0x0022a4000800017f */
[----:B--2---:R-:W-:Y:S05]  /*191a0*/  @!P0 NANOSLEEP.SYNCS 0x989680 ;  /* 0x009896800000895d */ /* 0x004fea0003900000 */
[----:B------:R-:W2:Y:S02]  /*191b0*/  @!P0 SYNCS.PHASECHK.TRANS64 P0, [R5+URZ+0x13240], R4 ;  /* 0x01324004050085a7 */ /* 0x000ea4000800007f */
[----:B--2---:R-:W-:Y:S05]  /*191c0*/  @!P0 BRA `(.L_x_12212) ;  /* 0xfffffffc00f08947 */ /* 0x004fea000383ffff */
[----:B------:R-:W-:Y:S05]  /*191d0*/  BRA `(.L_x_12309) ;  /* 0xffffffd000b87947 */ /* 0x000fea000383ffff */
.L_x_12218:
[----:B0-----:R0:W1:Y:S02]  /*191e0*/  SYNCS.PHASECHK.TRANS64.TRYWAIT P2, [R13+URZ+0x13270], R4 ;  /* 0x013270040d0075a7 */ /* 0x001064000804017f */
[----:B-1----:R-:W-:Y:S05]  /*191f0*/  @!P2 NANOSLEEP.SYNCS 0x989680 ;  /* 0x009896800000a95d */ /* 0x002fea0003900000 */
[----:B------:R-:W1:Y:S02]  /*19200*/  @!P2 SYNCS.PHASECHK.TRANS64 P2, [R13+URZ+0x13270], R4 ;  /* 0x013270040d00a5a7 */ /* 0x000e64000804007f */
[----:B-1----:R-:W-:Y:S05]  /*19210*/  @!P2 BRA `(.L_x_12218) ;  /* 0xfffffffc00f0a947 */ /* 0x002fea000383ffff */
[----:B------:R-:W-:Y:S05]  /*19220*/  BRA `(.L_x_12310) ;  /* 0xffffffd400547947 */ /* 0x000fea000383ffff */
.L_x_12220:
[----:B0-----:R0:W1:Y:S02]  /*19230*/  SYNCS.PHASECHK.TRANS64.TRYWAIT P2, [R13+URZ+0x13260], R4 ;  /* 0x013260040d0075a7 */ /* 0x001064000804017f */
[----:B-1----:R-:W-:Y:S05]  /*19240*/  @!P2 NANOSLEEP.SYNCS 0x989680 ;  /* 0x009896800000a95d */ /* 0x002fea0003900000 */
[----:B------:R-:W1:Y:S02]  /*19250*/  @!P2 SYNCS.PHASECHK.TRANS64 P2, [R13+URZ+0x13260], R4 ;  /* 0x013260040d00a5a7 */ /* 0x000e64000804007f */
[----:B-1----:R-:W-:Y:S05]  /*19260*/  @!P2 BRA `(.L_x_12220) ;  /* 0xfffffffc00f0a947 */ /* 0x002fea000383ffff */
[----:B------:R-:W-:Y:S05]  /*19270*/  BRA `(.L_x_12311) ;  /* 0xffffffd4005c7947 */ /* 0x000fea000383ffff */
.L_x_12227:
[----:B0-----:R0:W1:Y:S02]  /*19280*/  SYNCS.PHASECHK.TRANS64.TRYWAIT P0, [R0+URZ+0x13270], R3 ;  /* 0x01327003000075a7 */ /* 0x001064000800017f */
[----:B-1----:R-:W-:Y:S05]  /*19290*/  @!P0 NANOSLEEP.SYNCS 0x989680 ;  /* 0x009896800000895d */ /* 0x002fea0003900000 */
[----:B------:R-:W1:Y:S02]  /*192a0*/  @!P0 SYNCS.PHASECHK.TRANS64 P0, [R0+URZ+0x13270], R3 ;  /* 0x01327003000085a7 */ /* 0x000e64000800007f */
[----:B-1----:R-:W-:Y:S05]  /*192b0*/  @!P0 BRA `(.L_x_12227) ;  /* 0xfffffffc00f08947 */ /* 0x002fea000383ffff */
[----:B------:R-:W-:Y:S05]  /*192c0*/  BRA `(.L_x_12312) ;  /* 0xffffffd800dc7947 */ /* 0x000fea000383ffff */
.L_x_12229:
[----:B0-----:R0:W1:Y:S02]  /*192d0*/  SYNCS.PHASECHK.TRANS64.TRYWAIT P0, [R0+URZ+0x13260], R3 ;  /* 0x01326003000075a7 */ /* 0x001064000800017f */
[----:B-1----:R-:W-:Y:S05]  /*192e0*/  @!P0 NANOSLEEP.SYNCS 0x989680 ;  /* 0x009896800000895d */ /* 0x002fea0003900000 */
[----:B------:R-:W1:Y:S02]  /*192f0*/  @!P0 SYNCS.PHASECHK.TRANS64 P0, [R0+URZ+0x13260], R3 ;  /* 0x01326003000085a7 */ /* 0x000e64000800007f */
[----:B-1----:R-:W-:Y:S05]  /*19300*/  @!P0 BRA `(.L_x_12229) ;  /* 0xfffffffc00f08947 */ /* 0x002fea000383ffff */
[----:B------:R-:W-:Y:S05]  /*19310*/  BRA `(.L_x_12313) ;  /* 0xffffffd800e07947 */ /* 0x000fea000383ffff */
.L_x_12233:
        /* <DEDUP_REMOVED lines=8> */
.L_x_12315:
[----:B------:R-:W-:Y:S05]  /*193a0*/  BSYNC B0 ;  /* 0x0000000000007941 */ /* 0x000fea0003800000 */
.L_x_12314:
        /* <DEDUP_REMOVED lines=9> */
.L_x_12316:
        /* <DEDUP_REMOVED lines=18> */
.L_x_12317:
[----:B------:R-:W-:Y:S01]  /*19560*/  IMAD.MOV.U32 R12, RZ, RZ, 0x2 ;  /* 0x00000002ff0c7424 */ /* 0x000fe200078e00ff */
[----:B------:R-:W-:-:S05]  /*19570*/  SEL R4, R14, RZ, P1 ;  /* 0x000000ff0e047207 */ /* 0x000fca0000800000 */
[----:B------:R-:W-:-:S04]  /*19580*/  IMAD.IADD R4, R17, 0x1, R4 ;  /* 0x0000000111047824 */ /* 0x000fc800078e0204 */
[----:B------:R-:W-:-:S07]  /*19590*/  IMAD.MOV.U32 R13, RZ, RZ, R4 ;  /* 0x000000ffff0d7224 */ /* 0x000fce00078e0004 */
[----:B------:R-:W-:Y:S05]  /*195a0*/  WARPSYNC.COLLECTIVE R15, `(.L_x_12318) ;  /* 0x000000000f087348 */ /* 0x000fea0003c00000 */
[----:B------:R0:W1:Y:S02]  /*195b0*/  SHFL.UP P6, R14, R13, R12, R11 ;  /* 0x0400000c0d0e7389 */ /* 0x00006400000c000b */
[----:B01----:R-:W-:Y:S01]  /*195c0*/  ENDCOLLECTIVE ;  /* 0x000000000000791b */ /* 0x003fe20003800000 */
.L_x_12318:
[----:B------:R-:W-:Y:S01]  /*195d0*/  IMAD.MOV.U32 R12, RZ, RZ, 0x4 ;  /* 0x00000004ff0c7424 */ /* 0x000fe200078e00ff */
[----:B------:R-:W-:-:S05]  /*195e0*/  SEL R3, R14, RZ, P2 ;  /* 0x000000ff0e037207 */ /* 0x000fca0001000000 */
[----:B------:R-:W-:-:S04]  /*195f0*/  IMAD.IADD R6, R4, 0x1, R3 ;  /* 0x0000000104067824 */ /* 0x000fc800078e0203 */
[----:B------:R-:W-:-:S07]  /*19600*/  IMAD.MOV.U32 R13, RZ, RZ, R6 ;  /* 0x000000ffff0d7224 */ /* 0x000fce00078e0006 */
[----:B------:R-:W-:Y:S05]  /*19610*/  WARPSYNC.COLLECTIVE R15, `(.L_x_12319) ;  /* 0x000000000f087348 */ /* 0x000fea0003c00000 */
[----:B------:R0:W1:Y:S02]  /*19620*/  SHFL.UP P6, R14, R13, R12, R11 ;  /* 0x0400000c0d0e7389 */ /* 0x00006400000c000b */
[----:B01----:R-:W-:Y:S01]  /*19630*/  ENDCOLLECTIVE ;  /* 0x000000000000791b */ /* 0x003fe20003800000 */
.L_x_12319:
[----:B------:R-:W-:Y:S01]  /*19640*/  IMAD.MOV.U32 R12, RZ, RZ, 0x8 ;  /* 0x00000008ff0c7424 */ /* 0x000fe200078e00ff */
[----:B------:R-:W-:-:S05]  /*19650*/  SEL R3, R14, RZ, P3 ;  /* 0x000000ff0e037207 */ /* 0x000fca0001800000 */
[----:B------:R-:W-:-:S04]  /*19660*/  IMAD.IADD R2, R6, 0x1, R3 ;  /* 0x0000000106027824 */ /* 0x000fc800078e0203 */
[----:B------:R-:W-:-:S07]  /*19670*/  IMAD.MOV.U32 R13, RZ, RZ, R2 ;  /* 0x000000ffff0d7224 */ /* 0x000fce00078e0002 */
[----:B------:R-:W-:Y:S05]  /*19680*/  WARPSYNC.COLLECTIVE R15, `(.L_x_12320) ;  /* 0x000000000f087348 */ /* 0x000fea0003c00000 */
[----:B------:R0:W1:Y:S02]  /*19690*/  SHFL.UP P6, R14, R13, R12, R11 ;  /* 0x0400000c0d0e7389 */ /* 0x00006400000c000b */
[----:B01----:R-:W-:Y:S01]  /*196a0*/  ENDCOLLECTIVE ;  /* 0x000000000000791b */ /* 0x003fe20003800000 */
.L_x_12320:
[----:B------:R-:W-:Y:S01]  /*196b0*/  IMAD.MOV.U32 R12, RZ, RZ, 0x10 ;  /* 0x00000010ff0c7424 */ /* 0x000fe200078e00ff */
[----:B------:R-:W-:-:S05]  /*196c0*/  SEL R3, R14, RZ, P4 ;  /* 0x000000ff0e037207 */ /* 0x000fca0002000000 */
[----:B------:R-:W-:-:S04]  /*196d0*/  IMAD.IADD R3, R2, 0x1, R3 ;  /* 0x0000000102037824 */ /* 0x000fc800078e0203 */
[----:B------:R-:W-:-:S07]  /*196e0*/  IMAD.MOV.U32 R13, RZ, RZ, R3 ;  /* 0x000000ffff0d7224 */ /* 0x000fce00078e0003 */
[----:B------:R-:W-:Y:S05]  /*196f0*/  WARPSYNC.COLLECTIVE R15, `(.L_x_12321) ;  /* 0x000000000f087348 */ /* 0x000fea0003c00000 */
[----:B------:R0:W1:Y:S02]  /*19700*/  SHFL.UP P6, R14, R13, R12, R11 ;  /* 0x0400000c0d0e7389 */ /* 0x00006400000c000b */
[----:B01----:R-:W-:Y:S01]  /*19710*/  ENDCOLLECTIVE ;  /* 0x000000000000791b */ /* 0x003fe20003800000 */
.L_x_12321:
        /* <DEDUP_REMOVED lines=8> */
.L_x_12322:
[----:B------:R-:W-:Y:S05]  /*197a0*/  BRA `(.L_x_12323) ;  /* 0xffffffdc00a87947 */ /* 0x000fea000383ffff */
.L_x_12238:
        /* <DEDUP_REMOVED lines=8> */
.L_x_12325:
[----:B------:R-:W-:Y:S05]  /*19830*/  BSYNC B0 ;  /* 0x0000000000007941 */ /* 0x000fea0003800000 */
.L_x_12324:
        /* <DEDUP_REMOVED lines=8> */
.L_x_12326:
[----:B------:R-:W-:Y:S01]  /*198c0*/  IMAD.MOV.U32 R12, RZ, RZ, 0x4 ;  /* 0x00000004ff0c7424 */ /* 0x000fe200078e00ff */
[----:B------:R-:W-:-:S05]  /*198d0*/  SEL R2, R14, RZ, P2 ;  /* 0x000000ff0e027207 */ /* 0x000fca0001000000 */
[----:B------:R-:W-:-:S04]  /*198e0*/  IMAD.IADD R2, R13, 0x1, R2 ;  /* 0x000000010d027824 */ /* 0x000fc800078e0202 */
[----:B------:R-:W-:-:S07]  /*198f0*/  IMAD.MOV.U32 R13, RZ, RZ, R2 ;  /* 0x000000ffff0d7224 */ /* 0x000fce00078e0002 */
[----:B------:R-:W-:Y:S05]  /*19900*/  WARPSYNC.COLLECTIVE R15, `(.L_x_12327) ;  /* 0x000000000f087348 */ /* 0x000fea0003c00000 */
[----:B------:R0:W1:Y:S02]  /*19910*/  SHFL.UP P6, R14, R13, R12, R11 ;  /* 0x0400000c0d0e7389 */ /* 0x00006400000c000b */
[----:B01----:R-:W-:Y:S01]  /*19920*/  ENDCOLLECTIVE ;  /* 0x000000000000791b */ /* 0x003fe20003800000 */
.L_x_12327:
[----:B------:R-:W-:Y:S01]  /*19930*/  IMAD.MOV.U32 R12, RZ, RZ, 0x8 ;  /* 0x00000008ff0c7424 */ /* 0x000fe200078e00ff */
[----:B------:R-:W-:-:S05]  /*19940*/  SEL R3, R14, RZ, P3 ;  /* 0x000000ff0e037207 */ /* 0x000fca0001800000 */
[----:B------:R-:W-:-:S04]  /*19950*/  IMAD.IADD R3, R2, 0x1, R3 ;  /* 0x0000000102037824 */ /* 0x000fc800078e0203 */
[----:B------:R-:W-:-:S07]  /*19960*/  IMAD.MOV.U32 R13, RZ, RZ, R3 ;  /* 0x000000ffff0d7224 */ /* 0x000fce00078e0003 */
[----:B------:R-:W-:Y:S05]  /*19970*/  WARPSYNC.COLLECTIVE R15, `(.L_x_12328) ;  /* 0x000000000f087348 */ /* 0x000fea0003c00000 */
[----:B------:R0:W1:Y:S02]  /*19980*/  SHFL.UP P6, R14, R13, R12, R11 ;  /* 0x0400000c0d0e7389 */ /* 0x00006400000c000b */
[----:B01----:R-:W-:Y:S01]  /*19990*/  ENDCOLLECTIVE ;  /* 0x000000000000791b */ /* 0x003fe20003800000 */
.L_x_12328:
[----:B------:R-:W-:Y:S01]  /*199a0*/  IMAD.MOV.U32 R12, RZ, RZ, 0x10 ;  /* 0x00000010ff0c7424 */ /* 0x000fe200078e00ff */
[----:B------:R-:W-:-:S05]  /*199b0*/  SEL R4, R14, RZ, P4 ;  /* 0x000000ff0e047207 */ /* 0x000fca0002000000 */
[----:B------:R-:W-:-:S04]  /*199c0*/  IMAD.IADD R4, R3, 0x1, R4 ;  /* 0x0000000103047824 */ /* 0x000fc800078e0204 */
[----:B------:R-:W-:-:S07]  /*199d0*/  IMAD.MOV.U32 R13, RZ, RZ, R4 ;  /* 0x000000ffff0d7224 */ /* 0x000fce00078e0004 */
[----:B------:R-:W-:Y:S05]  /*199e0*/  WARPSYNC.COLLECTIVE R15, `(.L_x_12329) ;  /* 0x000000000f087348 */ /* 0x000fea0003c00000 */
[----:B------:R0:W1:Y:S02]  /*199f0*/  SHFL.UP P6, R14, R13, R12, R11 ;  /* 0x0400000c0d0e7389 */ /* 0x00006400000c000b */
[----:B01----:R-:W-:Y:S01]  /*19a00*/  ENDCOLLECTIVE ;  /* 0x000000000000791b */ /* 0x003fe20003800000 */
.L_x_12329:
        /* <DEDUP_REMOVED lines=8> */
.L_x_12330:
[----:B------:R-:W-:Y:S05]  /*19a90*/  BRA `(.L_x_12331) ;  /* 0xffffffdc00887947 */ /* 0x000fea000383ffff */
.L_x_12240:
[----:B------:R-:W-:Y:S01]  /*19aa0*/  BSSY B0, `(.L_x_12332) ;  /* 0x0000006000007945 */ /* 0x000fe20003800000 */
[----:B------:R-:W-:Y:S01]  /*19ab0*/  PLOP3.LUT P6, PT, P6, PT, PT, 0x8, 0x0 ;  /* 0x000000000000781c */ /* 0x000fe200037ce170 */
[----:B------:R-:W-:-:S12]  /*19ac0*/  IMAD.MOV.U32 R15, RZ, RZ, -0x1 ;  /* 0xffffffffff0f7424 */ /* 0x000fd800078e00ff */
[----:B0-----:R-:W-:Y:S05]  /*19ad0*/  WARPSYNC.COLLECTIVE R15, `(.L_x_12333) ;  /* 0x000000000f087348 */ /* 0x001fea0003c00000 */
[----:B------:R-:W-:Y:S01]  /*19ae0*/  VOTE.ANY R14, PT, P6 ;  /* 0x00000000000e7806 */ /* 0x000fe200030e0100 */
[----:B0-----:R-:W-:Y:S06]  /*19af0*/  ENDCOLLECTIVE ;  /* 0x000000000000791b */ /* 0x001fec0003800000 */
.L_x_12333:
[----:B------:R-:W-:Y:S05]  /*19b00*/  BSYNC B0 ;  /* 0x0000000000007941 */ /* 0x000fea0003800000 */
.L_x_12332:
        /* <DEDUP_REMOVED lines=9> */
.L_x_12334:
[----:B------:R-:W-:Y:S01]  /*19ba0*/  IMAD.MOV.U32 R17, RZ, RZ, R14 ;  /* 0x000000ffff117224 */ /* 0x000fe200078e000e */
[----:B------:R-:W-:Y:S06]  /*19bb0*/  BRA `(.L_x_12335) ;  /* 0xffffffdc00787947 */ /* 0x000fec000383ffff */
.L_x_12242:
[----:B------:R-:W-:Y:S01]  /*19bc0*/  BSSY B0, `(.L_x_12336) ;  /* 0x0000007000007945 */ /* 0x000fe20003800000 */
[----:B------:R-:W-:Y:S02]  /*19bd0*/  IMAD.MOV.U32 R13, RZ, RZ, R3 ;  /* 0x000000ffff0d7224 */ /* 0x000fe400078e0003 */
[----:B------:R-:W-:Y:S02]  /*19be0*/  IMAD.MOV.U32 R11, RZ, RZ, 0x1f ;  /* 0x0000001fff0b7424 */ /* 0x000fe400078e00ff */
[----:B------:R-:W-:-:S07]  /*19bf0*/  IMAD.MOV.U32 R15, RZ, RZ, -0x1 ;  /* 0xffffffffff0f7424 */ /* 0x000fce00078e00ff */
[----:B012---:R-:W-:Y:S05]  /*19c00*/  WARPSYNC.COLLECTIVE R15, `(.L_x_12337) ;  /* 0x000000000f087348 */ /* 0x007fea0003c00000 */
[----:B------:R3:W4:Y:S02]  /*19c10*/  SHFL.IDX P6, R14, R13, R12, R11 ;  /* 0x0000000c0d0e7389 */ /* 0x00072400000c000b */
[----:B01234-:R-:W-:Y:S01]  /*19c20*/  ENDCOLLECTIVE ;  /* 0x000000000000791b */ /* 0x01ffe20003800000 */
.L_x_12337:
[----:B------:R-:W-:Y:S05]  /*19c30*/  BSYNC B0 ;  /* 0x0000000000007941 */ /* 0x000fea0003800000 */
.L_x_12336:
[----:B------:R-:W-:Y:S05]  /*19c40*/  BRA `(.L_x_12241) ;  /* 0xffffffdc00707947 */ /* 0x000fea000383ffff */
.L_x_12246:
[----:B0-----:R0:W1:Y:S02]  /*19c50*/  SYNCS.PHASECHK.TRANS64.TRYWAIT P0, [R9+URZ+0x13220], R0 ;  /* 0x01322000090075a7 */ /* 0x001064000800017f */
[----:B-1----:R-:W-:Y:S05]  /*19c60*/  @!P0 NANOSLEEP.SYNCS 0x989680 ;  /* 0x009896800000895d */ /* 0x002fea0003900000 */
[----:B------:R-:W1:Y:S02]  /*19c70*/  @!P0 SYNCS.PHASECHK.TRANS64 P0, [R9+URZ+0x13220], R0 ;  /* 0x01322000090085a7 */ /* 0x000e64000800007f */
[----:B-1----:R-:W-:Y:S05]  /*19c80*/  @!P0 BRA `(.L_x_12246) ;  /* 0xfffffffc00f08947 */ /* 0x002fea000383ffff */
[----:B------:R-:W-:Y:S05]  /*19c90*/  BRA `(.L_x_12338) ;  /* 0xffffffe000e87947 */ /* 0x000fea000383ffff */
.L_x_12247:
        /* <DEDUP_REMOVED lines=11> */
.L_x_12340:
[----:B------:R-:W-:Y:S05]  /*19d50*/  BSYNC B0 ;  /* 0x0000000000007941 */ /* 0x000fea0003800000 */
.L_x_12339:
[----:B------:R-:W-:Y:S05]  /*19d60*/  BRA `(.L_x_12341) ;  /* 0xffffffe000d07947 */ /* 0x000fea000383ffff */
.L_x_12248:
[----:B------:R-:W-:Y:S01]  /*19d70*/  BSSY B0, `(.L_x_12342) ;  /* 0x0000006000007945 */ /* 0x000fe20003800000 */
[----:B------:R-:W-:-:S07]  /*19d80*/  IMAD.MOV.U32 R15, RZ, RZ, -0x1 ;  /* 0xffffffffff0f7424 */ /* 0x000fce00078e00ff */
[----:B0-----:R-:W-:Y:S05]  /*19d90*/  WARPSYNC.COLLECTIVE R15, `(.L_x_12343) ;  /* 0x000000000f0c7348 */ /* 0x001fea0003c00000 */
[----:B------:R-:W-:Y:S02]  /*19da0*/  ELECT P6, UR62, PT ;  /* 0x00000000003e782f */ /* 0x000fe400038c0000 */
[----:B------:R-:W-:Y:S01]  /*19db0*/  MOV R14, UR62 ;  /* 0x0000003e000e7c02 */ /* 0x000fe20008000f00 */
[----:B0-----:R-:W-:Y:S10]  /*19dc0*/  ENDCOLLECTIVE ;  /* 0x000000000000791b */ /* 0x001ff40003800000 */
.L_x_12343:
[----:B------:R-:W-:Y:S05]  /*19dd0*/  BSYNC B0 ;  /* 0x0000000000007941 */ /* 0x000fea0003800000 */
.L_x_12342:
[----:B------:R-:W-:Y:S05]  /*19de0*/  BRA `(.L_x_12344) ;  /* 0xffffffe000c47947 */ /* 0x000fea000383ffff */
.L_x_12250:
[----:B0-----:R0:W1:Y:S02]  /*19df0*/  SYNCS.PHASECHK.TRANS64.TRYWAIT P1, [R7+URZ], R2 ;  /* 0x00000002070075a7 */ /* 0x001064000802017f */
[----:B-1----:R-:W-:Y:S05]  /*19e00*/  @!P1 NANOSLEEP.SYNCS 0x989680 ;  /* 0x009896800000995d */ /* 0x002fea0003900000 */
[----:B------:R-:W1:Y:S02]  /*19e10*/  @!P1 SYNCS.PHASECHK.TRANS64 P1, [R7+URZ], R2 ;  /* 0x00000002070095a7 */ /* 0x000e64000802007f */
[----:B-1----:R-:W-:Y:S05]  /*19e20*/  @!P1 BRA `(.L_x_12250) ;  /* 0xfffffffc00f09947 */ /* 0x002fea000383ffff */
[----:B------:R-:W-:Y:S05]  /*19e30*/  BRA `(.L_x_12345) ;  /* 0xffffffe000f87947 */ /* 0x000fea000383ffff */
.L_x_12251:
[----:B-1----:R1:W2:Y:S02]  /*19e40*/  SYNCS.PHASECHK.TRANS64.TRYWAIT P1, [R3+URZ], R0 ;  /* 0x00000000030075a7 */ /* 0x0022a4000802017f */
[----:B--2---:R-:W-:Y:S05]  /*19e50*/  @!P1 NANOSLEEP.SYNCS 0x989680 ;  /* 0x009896800000995d */ /* 0x004fea0003900000 */
[----:B------:R-:W2:Y:S02]  /*19e60*/  @!P1 SYNCS.PHASECHK.TRANS64 P1, [R3+URZ], R0 ;  /* 0x00000000030095a7 */ /* 0x000ea4000802007f */
[----:B--2---:R-:W-:Y:S05]  /*19e70*/  @!P1 BRA `(.L_x_12251) ;  /* 0xfffffffc00f09947 */ /* 0x004fea000383ffff */
[----:B------:R-:W-:Y:S05]  /*19e80*/  BRA `(.L_x_12346) ;  /* 0xffffffe000ec7947 */ /* 0x000fea000383ffff */
.L_x_12253:
[----:B-1----:R1:W2:Y:S02]  /*19e90*/  SYNCS.PHASECHK.TRANS64.TRYWAIT P1, [R3+URZ+0x13260], R2 ;  /* 0x01326002030075a7 */ /* 0x0022a4000802017f */
[----:B--2---:R-:W-:Y:S05]  /*19ea0*/  @!P1 NANOSLEEP.SYNCS 0x989680 ;  /* 0x009896800000995d */ /* 0x004fea0003900000 */
[----:B------:R-:W2:Y:S02]  /*19eb0*/  @!P1 SYNCS.PHASECHK.TRANS64 P1, [R3+URZ+0x13260], R2 ;  /* 0x01326002030095a7 */ /* 0x000ea4000802007f */
[----:B--2---:R-:W-:Y:S05]  /*19ec0*/  @!P1 BRA `(.L_x_12253) ;  /* 0xfffffffc00f09947 */ /* 0x004fea000383ffff */
[----:B------:R-:W-:Y:S05]  /*19ed0*/  BRA `(.L_x_12347) ;  /* 0xffffffe000ec7947 */ /* 0x000fea000383ffff */
.L_x_12255:
[----:B--2---:R2:W3:Y:S02]  /*19ee0*/  SYNCS.PHASECHK.TRANS64.TRYWAIT P1, [R5+URZ+0x13260], R0 ;  /* 0x01326000050075a7 */ /* 0x0044e4000802017f */
[----:B---3--:R-:W-:Y:S05]  /*19ef0*/  @!P1 NANOSLEEP.SYNCS 0x989680 ;  /* 0x009896800000995d */ /* 0x008fea0003900000 */
[----:B------:R-:W3:Y:S02]  /*19f00*/  @!P1 SYNCS.PHASECHK.TRANS64 P1, [R5+URZ+0x13260], R0 ;  /* 0x01326000050095a7 */ /* 0x000ee4000802007f */
[----:B---3--:R-:W-:Y:S05]  /*19f10*/  @!P1 BRA `(.L_x_12255) ;  /* 0xfffffffc00f09947 */ /* 0x008fea000383ffff */
[----:B------:R-:W-:Y:S05]  /*19f20*/  BRA `(.L_x_12348) ;  /* 0xffffffe000ec7947 */ /* 0x000fea000383ffff */
.L_x_12257:
[----:B---3--:R3:W4:Y:S02]  /*19f30*/  SYNCS.PHASECHK.TRANS64.TRYWAIT P0, [R3+URZ+0x13280], R2 ;  /* 0x01328002030075a7 */ /* 0x008724000800017f */
[----:B----4-:R-:W-:Y:S05]  /*19f40*/  @!P0 NANOSLEEP.SYNCS 0x989680 ;  /* 0x009896800000895d */ /* 0x010fea0003900000 */
[----:B------:R-:W4:Y:S02]  /*19f50*/  @!P0 SYNCS.PHASECHK.TRANS64 P0, [R3+URZ+0x13280], R2 ;  /* 0x01328002030085a7 */ /* 0x000f24000800007f */
[----:B----4-:R-:W-:Y:S05]  /*19f60*/  @!P0 BRA `(.L_x_12257) ;  /* 0xfffffffc00f08947 */ /* 0x010fea000383ffff */
[----:B------:R-:W-:Y:S05]  /*19f70*/  BRA `(.L_x_12258) ;  /* 0xffffffe000e87947 */ /* 0x000fea000383ffff */
.L_x_12349:
        /* <DEDUP_REMOVED lines=16> */
.L_x_12396:


//--------------------- .nv.global.init           --------------------------
	.section	.nv.global.init,"aw",@progbits
	.align	4
.nv.global.init:
	.type		_ZZN5flash28permute_output_fp8_VcolmajorIN4cute6TensorINS1_11ArrayEngineIN7cutlass10bfloat16_tELm64EEENS1_6LayoutINS1_5tupleIJNS8_IJNS1_1CILi2EEESA_NS9_ILi16EEEEEENS9_ILi1EEESD_EEENS8_IJNS8_IJSD_SA_NS9_ILi4EEEEEENS9_ILi0EEESH_EEEEEEEEEvRT_E9upper_map,@object
	.size		_ZZN5flash28permute_output_fp8_VcolmajorIN4cute6TensorINS1_11ArrayEngineIN7cutlass10bfloat16_tELm64EEENS1_6LayoutINS1_5tupleIJNS8_IJNS1_1CILi2EEESA_NS9_ILi16EEEEEENS9_ILi1EEESD_EEENS8_IJNS8_IJSD_SA_NS9_ILi4EEEEEENS9_ILi0EEESH_EEEEEEEEEvRT_E9upper_map,(_ZZN5flash28permute_output_fp8_VcolmajorIN4cute6TensorINS1_11ArrayEngineIN7cutlass10bfloat16_tELm32EEENS1_6LayoutINS1_5tupleIJNS8_IJNS1_1CILi2EEESA_NS9_ILi8EEEEEENS9_ILi1EEESD_EEENS8_IJNS8_IJSD_SA_NS9_ILi4EEEEEENS9_ILi0EEESH_EEEEEEEEEvRT_E9upper_map - _ZZN5flash28permute_output_fp8_VcolmajorIN4cute6TensorINS1_11ArrayEngineIN7cutlass10bfloat16_tELm64EEENS1_6LayoutINS1_5tupleIJNS8_IJNS1_1CILi2EEESA_NS9_ILi16EEEEEENS9_ILi1EEESD_EEENS8_IJNS8_IJSD_SA_NS9_ILi4EEEEEENS9_ILi0EEESH_EEEEEEEEEvRT_E9upper_map)
_ZZN5flash28permute_output_fp8_VcolmajorIN4cute6TensorINS1_11ArrayEngineIN7cutlass10bfloat16_tELm64EEENS1_6LayoutINS1_5tupleIJNS8_IJNS1_1CILi2EEESA_NS9_ILi16EEEEEENS9_ILi1EEESD_EEENS8_IJNS8_IJSD_SA_NS9_ILi4EEEEEENS9_ILi0EEESH_EEEEEEEEEvRT_E9upper_map:
        /*0000*/ 	.byte	0x00, 0x00, 0x00, 0x00, 0x02, 0x00, 0x00, 0x00, 0x03, 0x00, 0x00, 0x00, 0x01, 0x00, 0x00, 0x00
	.type		_ZZN5flash28permute_output_fp8_VcolmajorIN4cute6TensorINS1_11ArrayEngineIN7cutlass10bfloat16_tELm32EEENS1_6LayoutINS1_5tupleIJNS8_IJNS1_1CILi2EEESA_NS9_ILi8EEEEEENS9_ILi1EEESD_EEENS8_IJNS8_IJSD_SA_NS9_ILi4EEEEEENS9_ILi0EEESH_EEEEEEEEEvRT_E9upper_map,@object
	.size		_ZZN5flash28permute_output_fp8_VcolmajorIN4cute6TensorINS1_11ArrayEngineIN7cutlass10bfloat16_tELm32EEENS1_6LayoutINS1_5tupleIJNS8_IJNS1_1CILi2EEESA_NS9_ILi8EEEEEENS9_ILi1EEESD_EEENS8_IJNS8_IJSD_SA_NS9_ILi4EEEEEENS9_ILi0EEESH_EEEEEEEEEvRT_E9upper_map,(_ZZN5flash28permute_output_fp8_VcolmajorIN4cute6TensorINS1_11ArrayEngineIN7cutlass10bfloat16_tELm96EEENS1_6LayoutINS1_5tupleIJNS8_IJNS1_1CILi2EEESA_NS9_ILi24EEEEEENS9_ILi1EEESD_EEENS8_IJNS8_IJSD_SA_NS9_ILi4EEEEEENS9_ILi0EEESH_EEEEEEEEEvRT_E9upper_map - _ZZN5flash28permute_output_fp8_VcolmajorIN4cute6TensorINS1_11ArrayEngineIN7cutlass10bfloat16_tELm32EEENS1_6LayoutINS1_5tupleIJNS8_IJNS1_1CILi2EEESA_NS9_ILi8EEEEEENS9_ILi1EEESD_EEENS8_IJNS8_IJSD_SA_NS9_ILi4EEEEEENS9_ILi0EEESH_EEEEEEEEEvRT_E9upper_map)
_ZZN5flash28permute_output_fp8_VcolmajorIN4cute6TensorINS1_11ArrayEngineIN7cutlass10bfloat16_tELm32EEENS1_6LayoutINS1_5tupleIJNS8_IJNS1_1CILi2EEESA_NS9_ILi8EEEEEENS9_ILi1EEESD_EEENS8_IJNS8_IJSD_SA_NS9_ILi4EEEEEENS9_ILi0EEESH_EEEEEEEEEvRT_E9upper_map:
        /*0010*/ 	.byte	0x00, 0x00, 0x00, 0x00, 0x02, 0x00, 0x00, 0x00, 0x03, 0x00, 0x00, 0x00, 0x01, 0x00, 0x00, 0x00
	.type		_ZZN5flash28permute_output_fp8_VcolmajorIN4cute6TensorINS1_11ArrayEngineIN7cutlass10bfloat16_tELm96EEENS1_6LayoutINS1_5tupleIJNS8_IJNS1_1CILi2EEESA_NS9_ILi24EEEEEENS9_ILi1EEESD_EEENS8_IJNS8_IJSD_SA_NS9_ILi4EEEEEENS9_ILi0EEESH_EEEEEEEEEvRT_E9upper_map,@object
	.size		_ZZN5flash28permute_output_fp8_VcolmajorIN4cute6TensorINS1_11ArrayEngineIN7cutlass10bfloat16_tELm96EEENS1_6LayoutINS1_5tupleIJNS8_IJNS1_1CILi2EEESA_NS9_ILi24EEEEEENS9_ILi1EEESD_EEENS8_IJNS8_IJSD_SA_NS9_ILi4EEEEEENS9_ILi0EEESH_EEEEEEEEEvRT_E9upper_map,(_ZZN5flash28permute_output_fp8_VcolmajorIN4cute6TensorINS1_11ArrayEngineIN7cutlass10bfloat16_tELm128EEENS1_6LayoutINS1_5tupleIJNS8_IJNS1_1CILi2EEESA_NS9_ILi32EEEEEENS9_ILi1EEESD_EEENS8_IJNS8_IJSD_SA_NS9_ILi4EEEEEENS9_ILi0EEESH_EEEEEEEEEvRT_E9upper_map - _ZZN5flash28permute_output_fp8_VcolmajorIN4cute6TensorINS1_11ArrayEngineIN7cutlass10bfloat16_tELm96EEENS1_6LayoutINS1_5tupleIJNS8_IJNS1_1CILi2EEESA_NS9_ILi24EEEEEENS9_ILi1EEESD_EEENS8_IJNS8_IJSD_SA_NS9_ILi4EEEEEENS9_ILi0EEESH_EEEEEEEEEvRT_E9upper_map)
_ZZN5flash28permute_output_fp8_VcolmajorIN4cute6TensorINS1_11ArrayEngineIN7cutlass10bfloat16_tELm96EEENS1_6LayoutINS1_5tupleIJNS8_IJNS1_1CILi2EEESA_NS9_ILi24EEEEEENS9_ILi1EEESD_EEENS8_IJNS8_IJSD_SA_NS9_ILi4EEEEEENS9_ILi0EEESH_EEEEEEEEEvRT_E9upper_map:
        /*0020*/ 	.byte	0x00, 0x00, 0x00, 0x00, 0x02, 0x00, 0x00, 0x00, 0x03, 0x00, 0x00, 0x00, 0x01, 0x00, 0x00, 0x00
	.type		_ZZN5flash28permute_output_fp8_VcolmajorIN4cute6TensorINS1_11ArrayEngineIN7cutlass10bfloat16_tELm128EEENS1_6LayoutINS1_5tupleIJNS8_IJNS1_1CILi2EEESA_NS9_ILi32EEEEEENS9_ILi1EEESD_EEENS8_IJNS8_IJSD_SA_NS9_ILi4EEEEEENS9_ILi0EEESH_EEEEEEEEEvRT_E9upper_map,@object
	.size		_ZZN5flash28permute_output_fp8_VcolmajorIN4cute6TensorINS1_11ArrayEngineIN7cutlass10bfloat16_tELm128EEENS1_6LayoutINS1_5tupleIJNS8_IJNS1_1CILi2EEESA_NS9_ILi32EEEEEENS9_ILi1EEESD_EEENS8_IJNS8_IJSD_SA_NS9_ILi4EEEEEENS9_ILi0EEESH_EEEEEEEEEvRT_E9upper_map,(_ZZN5flash28permute_output_fp8_VcolmajorIN4cute6TensorINS1_11ArrayEngineIN7cutlass10bfloat16_tELm48EEENS1_6LayoutINS1_5tupleIJNS8_IJNS1_1CILi2EEESA_NS9_ILi12EEEEEENS9_ILi1EEESD_EEENS8_IJNS8_IJSD_SA_NS9_ILi4EEEEEENS9_ILi0EEESH_EEEEEEEEEvRT_E9upper_map - _ZZN5flash28permute_output_fp8_VcolmajorIN4cute6TensorINS1_11ArrayEngineIN7cutlass10bfloat16_tELm128EEENS1_6LayoutINS1_5tupleIJNS8_IJNS1_1CILi2EEESA_NS9_ILi32EEEEEENS9_ILi1EEESD_EEENS8_IJNS8_IJSD_SA_NS9_ILi4EEEEEENS9_ILi0EEESH_EEEEEEEEEvRT_E9upper_map)
_ZZN5flash28permute_output_fp8_VcolmajorIN4cute6TensorINS1_11ArrayEngineIN7cutlass10bfloat16_tELm128EEENS1_6LayoutINS1_5tupleIJNS8_IJNS1_1CILi2EEESA_NS9_ILi32EEEEEENS9_ILi1EEESD_EEENS8_IJNS8_IJSD_SA_NS9_ILi4EEEEEENS9_ILi0EEESH_EEEEEEEEEvRT_E9upper_map:
        /*0030*/ 	.byte	0x00, 0x00, 0x00, 0x00, 0x02, 0x00, 0x00, 0x00, 0x03, 0x00, 0x00, 0x00, 0x01, 0x00, 0x00, 0x00
	.type		_ZZN5flash28permute_output_fp8_VcolmajorIN4cute6TensorINS1_11ArrayEngineIN7cutlass10bfloat16_tELm48EEENS1_6LayoutINS1_5tupleIJNS8_IJNS1_1CILi2EEESA_NS9_ILi12EEEEEENS9_ILi1EEESD_EEENS8_IJNS8_IJSD_SA_NS9_ILi4EEEEEENS9_ILi0EEESH_EEEEEEEEEvRT_E9upper_map,@object
	.size		_ZZN5flash28permute_output_fp8_VcolmajorIN4cute6TensorINS1_11ArrayEngineIN7cutlass10bfloat16_tELm48EEENS1_6LayoutINS1_5tupleIJNS8_IJNS1_1CILi2EEESA_NS9_ILi12EEEEEENS9_ILi1EEESD_EEENS8_IJNS8_IJSD_SA_NS9_ILi4EEEEEENS9_ILi0EEESH_EEEEEEEEEvRT_E9upper_map,($str$25 - _ZZN5flash28permute_output_fp8_VcolmajorIN4cute6TensorINS1_11ArrayEngineIN7cutlass10bfloat16_tELm48EEENS1_6LayoutINS1_5tupleIJNS8_IJNS1_1CILi2EEESA_NS9_ILi12EEEEEENS9_ILi1EEESD_EEENS8_IJNS8_IJSD_SA_NS9_ILi4EEEEEENS9_ILi0EEESH_EEEEEEEEEvRT_E9upper_map)
_ZZN5flash28permute_output_fp8_VcolmajorIN4cute6TensorINS1_11ArrayEngineIN7cutlass10bfloat16_tELm48EEENS1_6LayoutINS1_5tupleIJNS8_IJNS1_1CILi2EEESA_NS9_ILi12EEEEEENS9_ILi1EEESD_EEENS8_IJNS8_IJSD_SA_NS9_ILi4EEEEEENS9_ILi0EEESH_EEEEEEEEEvRT_E9upper_map:
        /*0040*/ 	.byte	0x00, 0x00, 0x00, 0x00, 0x02, 0x00, 0x00, 0x00, 0x03, 0x00, 0x00, 0x00, 0x01, 0x00, 0x00, 0x00
	.type		$str$25,@object
	.size		$str$25,($str$26 - $str$25)
$str$25:
        /*0050*/ 	.byte	0x28, 0x61, 0x64, 0x64, 0x72, 0x65, 0x73, 0x73, 0x20, 0x26, 0x20, 0x6d, 0x61, 0x73, 0x6b, 0x29
        /*0060*/ 	.byte	0x20, 0x3d, 0x3d, 0x20, 0x30, 0x00
	.type		$str$26,@object
	.size		$str$26,(__unnamed_34 - $str$26)
$str$26:
        /*0066*/ 	.byte	0x2f, 0x74, 0x6d, 0x70, 0x2f, 0x6f, 0x73, 0x73, 0x5f, 0x6b, 0x65, 0x72, 0x6e, 0x65, 0x6c, 0x73
        /*0076*/ 	.byte	0x5f, 0x73, 0x72, 0x63, 0x2f, 0x66, 0x6c, 0x61, 0x73, 0x68, 0x5f, 0x61, 0x74, 0x74, 0x65, 0x6e
        /*0086*/ 	.byte	0x74, 0x69, 0x6f, 0x6e, 0x2f, 0x63, 0x73, 0x72, 0x63, 0x2f, 0x63, 0x75, 0x74, 0x6c, 0x61, 0x73
        /*0096*/ 	.byte	0x73, 0x2f, 0x69, 0x6e, 0x63, 0x6c, 0x75, 0x64, 0x65, 0x2f, 0x63, 0x75, 0x74, 0x65, 0x2f, 0x70
        /*00a6*/ 	.byte	0x6f, 0x69, 0x6e, 0x74, 0x65, 0x72, 0x5f, 0x66, 0x6c, 0x61, 0x67, 0x67, 0x65, 0x64, 0x2e, 0x68
        /*00b6*/ 	.byte	0x70, 0x70, 0x00
	.type		__unnamed_34,@object
	.size		__unnamed_34,(__unnamed_6 - __unnamed_34)
__unnamed_34:
        /* <DEDUP_REMOVED lines=24> */
        /*0239*/ 	.byte	0x26, 0x5d, 0x00
	.type		__unnamed_6,@object
	.size		__unnamed_6,(__unnamed_5 - __unnamed_6)
__unnamed_6:
        /* <DEDUP_REMOVED lines=25> */
	.type		__unnamed_5,@object
	.size		__unnamed_5,(__unnamed_12 - __unnamed_5)
__unnamed_5:
        /* <DEDUP_REMOVED lines=24> */
        /*053f*/ 	.byte	0x3e, 0x3e, 0x20, 0x26, 0x5d, 0x00
	.type		__unnamed_12,@object
	.size		__unnamed_12,(__unnamed_17 - __unnamed_12)
__unnamed_12:
        /* <DEDUP_REMOVED lines=25> */
	.type		__unnamed_17,@object
	.size		__unnamed_17,(__unnamed_24 - __unnamed_17)
__unnamed_17:
        /* <DEDUP_REMOVED lines=25> */
	.type		__unnamed_24,@object
	.size		__unnamed_24,(__unnamed_18 - __unnamed_24)
__unnamed_24:
        /* <DEDUP_REMOVED lines=25> */
	.type		__unnamed_18,@object
	.size		__unnamed_18,(__unnamed_11 - __unnamed_18)
__unnamed_18:
        /* <DEDUP_REMOVED lines=25> */
	.type		__unnamed_11,@object
	.size		__unnamed_11,(__unnamed_23 - __unnamed_11)
__unnamed_11:
        /* <DEDUP_REMOVED lines=25> */
	.type		__unnamed_23,@object
	.size		__unnamed_23,(__unnamed_29 - __unnamed_23)
__unnamed_23:
        /* <DEDUP_REMOVED lines=25> */
	.type		__unnamed_29,@object
	.size		__unnamed_29,(__unnamed_32 - __unnamed_29)
__unnamed_29:
        /* <DEDUP_REMOVED lines=24> */
        /*0fe9*/ 	.byte	0x34, 0x3e, 0x3e, 0x3e, 0x3e, 0x3e, 0x20, 0x26, 0x5d, 0x00
	.type		__unnamed_32,@object
	.size		__unnamed_32,(__unnamed_4 - __unnamed_32)
__unnamed_32:
        /* <DEDUP_REMOVED lines=28> */
        /*11b3*/ 	.byte	0x3a, 0x43, 0x3c, 0x31, 0x36, 0x33, 0x38, 0x34, 0x3e, 0x3e, 0x3e, 0x3e, 0x3e, 0x5d, 0x00
	.type		__unnamed_4,@object
	.size		__unnamed_4,(__unnamed_2 - __unnamed_4)
__unnamed_4:
        /* <DEDUP_REMOVED lines=29> */
	.type		__unnamed_2,@object
	.size		__unnamed_2,(__unnamed_1 - __unnamed_2)
__unnamed_2:
        /* <DEDUP_REMOVED lines=29> */
	.type		__unnamed_1,@object
	.size		__unnamed_1,(__unnamed_3 - __unnamed_1)
__unnamed_1:
        /* <DEDUP_REMOVED lines=29> */
        /*1730*/ 	.byte	0x00
	.type		__unnamed_3,@object
	.size		__unnamed_3,(__unnamed_8 - __unnamed_3)
__unnamed_3:
        /* <DEDUP_REMOVED lines=30> */
	.type		__unnamed_8,@object
	.size		__unnamed_8,(__unnamed_15 - __unnamed_8)
__unnamed_8:
        /* <DEDUP_REMOVED lines=29> */
        /*1ad2*/ 	.byte	0x5d, 0x00
	.type		__unnamed_15,@object
	.size		__unnamed_15,(__unnamed_10 - __unnamed_15)
__unnamed_15:
        /* <DEDUP_REMOVED lines=30> */
	.type		__unnamed_10,@object
	.size		__unnamed_10,(__unnamed_27 - __unnamed_10)
__unnamed_10:
        /* <DEDUP_REMOVED lines=30> */
	.type		__unnamed_27,@object
	.size		__unnamed_27,(__unnamed_21 - __unnamed_27)
__unnamed_27:
        /* <DEDUP_REMOVED lines=30> */
	.type		__unnamed_21,@object
	.size		__unnamed_21,(__unnamed_14 - __unnamed_21)
__unnamed_21:
        /* <DEDUP_REMOVED lines=30> */
	.type		__unnamed_14,@object
	.size		__unnamed_14,(__unnamed_16 - __unnamed_14)
__unnamed_14:
        /* <DEDUP_REMOVED lines=30> */
	.type		__unnamed_16,@object
	.size		__unnamed_16,(__unnamed_9 - __unnamed_16)
__unnamed_16:
        /* <DEDUP_REMOVED lines=30> */
	.type		__unnamed_9,@object
	.size		__unnamed_9,(__unnamed_22 - __unnamed_9)
__unnamed_9:
        /* <DEDUP_REMOVED lines=30> */
	.type		__unnamed_22,@object
	.size		__unnamed_22,(__unnamed_20 - __unnamed_22)
__unnamed_22:
        /* <DEDUP_REMOVED lines=30> */
	.type		__unnamed_20,@object
	.size		__unnamed_20,(__unnamed_13 - __unnamed_20)
__unnamed_20:
        /* <DEDUP_REMOVED lines=30> */
	.type		__unnamed_13,@object
	.size		__unnamed_13,(__unnamed_31 - __unnamed_13)
__unnamed_13:
        /* <DEDUP_REMOVED lines=30> */
	.type		__unnamed_31,@object
	.size		__unnamed_31,(__unnamed_7 - __unnamed_31)
__unnamed_31:
        /* <DEDUP_REMOVED lines=30> */
	.type		__unnamed_7,@object
	.size		__unnamed_7,(__unnamed_33 - __unnamed_7)
__unnamed_7:
        /* <DEDUP_REMOVED lines=30> */
	.type		__unnamed_33,@object
	.size		__unnamed_33,(__unnamed_19 - __unnamed_33)
__unnamed_33:
        /* <DEDUP_REMOVED lines=30> */
	.type		__unnamed_19,@object
	.size		__unnamed_19,(__unnamed_30 - __unnamed_19)
__unnamed_19:
        /* <DEDUP_REMOVED lines=29> */
        /*3458*/ 	.byte	0x3e, 0x20, 0x26, 0x5d, 0x00
	.type		__unnamed_30,@object
	.size		__unnamed_30,(__unnamed_28 - __unnamed_30)
__unnamed_30:
        /* <DEDUP_REMOVED lines=30> */
	.type		__unnamed_28,@object
	.size		__unnamed_28,(__unnamed_26 - __unnamed_28)
__unnamed_28:
        /* <DEDUP_REMOVED lines=30> */
	.type		__unnamed_26,@object
	.size		__unnamed_26,(__unnamed_25 - __unnamed_26)
__unnamed_26:
        /* <DEDUP_REMOVED lines=30> */
	.type		__unnamed_25,@object
	.size		__unnamed_25,(.L_28 - __unnamed_25)
__unnamed_25:
        /* <DEDUP_REMOVED lines=29> */
        /*3baf*/ 	.byte	0x3e, 0x3e, 0x3e, 0x3e, 0x20, 0x26, 0x5d, 0x00
.L_28:


//--------------------- .nv.shared._ZN7cutlass13device_kernelIN5flash11enable_sm90INS1_16FlashAttnFwdSm90INS1_25CollectiveMainloopFwdSm90ILi2EN4cute5tupleIJNS5_1CILi1EEES8_S8_EEENS6_IJNS7_ILi128EEESA_NS7_ILi256EEEEEELi256ENS_12float_e4m3_tEfNS_4arch4Sm90ELb0ELb0ELb0ELb0ELb0ELb0ELb0ELb1ELb1ELb0ELb0ELb0EEENS1_21CollectiveEpilogueFwdINS6_IJSA_SB_SA_EEES9_NS_10bfloat16_tESF_Li256ELb0ELb0ELb0ELb1EEENS1_29StaticPersistentTileSchedulerILb0EEEEEEEEEvNT_6ParamsE --------------------------
	.section	.nv.shared._ZN7cutlass13device_kernelIN5flash11enable_sm90INS1_16FlashAttnFwdSm90INS1_25CollectiveMainloopFwdSm90ILi2EN4cute5tupleIJNS5_1CILi1EEES8_S8_EEENS6_IJNS7_ILi128EEESA_NS7_ILi256EEEEEELi256ENS_12float_e4m3_tEfNS_4arch4Sm90ELb0ELb0ELb0ELb0ELb0ELb0ELb0ELb1ELb1ELb0ELb0ELb0EEENS1_21CollectiveEpilogueFwdINS6_IJSA_SB_SA_EEES9_NS_10bfloat16_tESF_Li256ELb0ELb0ELb0ELb1EEENS1_29StaticPersistentTileSchedulerILb0EEEEEEEEEvNT_6ParamsE,"aw",@nobits
	.sectionflags	@""
	.align	16
	.zero		1024


//--------------------- .nv.shared.reserved.0     --------------------------
	.section	.nv.shared.reserved.0,"aw",@nobits
	.weak		__nv_reservedSMEM_offset_0_alias
	.size		__nv_reservedSMEM_offset_0_alias, 0, 0
	.other		__nv_reservedSMEM_offset_0_alias,@"STO_CUDA_RESERVED_SHARED STV_DEFAULT"
__nv_reservedSMEM_offset_0_alias:
	.zero		0


//--------------------- .nv.global                --------------------------
	.section	.nv.global,"aw",@nobits
.nv.global:
	.type		_ZN66_INTERNAL_5675badc_30_flash_fwd_hdimall_e4m3_sm90_cu_e763cb1e_37084cute1_E,@object
	.size		_ZN66_INTERNAL_5675badc_30_flash_fwd_hdimall_e4m3_sm90_cu_e763cb1e_37084cute1_E,(_ZN66_INTERNAL_5675badc_30_flash_fwd_hdimall_e4m3_sm90_cu_e763cb1e_37084cuda3std3__45__cpo6cbeginE - _ZN66_INTERNAL_5675badc_30_flash_fwd_hdimall_e4m3_sm90_cu_e763cb1e_37084cute1_E)
_ZN66_INTERNAL_5675badc_30_flash_fwd_hdimall_e4m3_sm90_cu_e763cb1e_37084cute1_E:
	.zero		1
	.type		_ZN66_INTERNAL_5675badc_30_flash_fwd_hdimall_e4m3_sm90_cu_e763cb1e_37084cuda3std3__45__cpo6cbeginE,@object
	.size		_ZN66_INTERNAL_5675badc_30_flash_fwd_hdimall_e4m3_sm90_cu_e763cb1e_37084cuda3std3__45__cpo6cbeginE,(_ZN66_INTERNAL_5675badc_30_flash_fwd_hdimall_e4m3_sm90_cu_e763cb1e_37084cuda3std3__48in_placeE - _ZN66_INTERNAL_5675badc_30_flash_fwd_hdimall_e4m3_sm90_cu_e763cb1e_37084cuda3std3__45__cpo6cbeginE)
_ZN66_INTERNAL_5675badc_30_flash_fwd_hdimall_e4m3_sm90_cu_e763cb1e_37084cuda3std3__45__cpo6cbeginE:
	.zero		1
	.type		_ZN66_INTERNAL_5675badc_30_flash_fwd_hdimall_e4m3_sm90_cu_e763cb1e_37084cuda3std3__48in_placeE,@object
	.size		_ZN66_INTERNAL_5675badc_30_flash_fwd_hdimall_e4m3_sm90_cu_e763cb1e_37084cuda3std3__48in_placeE,(_ZN66_INTERNAL_5675badc_30_flash_fwd_hdimall_e4m3_sm90_cu_e763cb1e_37084cuda3std6ranges3__45__cpo9iter_moveE - _ZN66_INTERNAL_5675badc_30_flash_fwd_hdimall_e4m3_sm90_cu_e763cb1e_37084cuda3std3__48in_placeE)
_ZN66_INTERNAL_5675badc_30_flash_fwd_hdimall_e4m3_sm90_cu_e763cb1e_37084cuda3std3__48in_placeE:
	.zero		1
	.type		_ZN66_INTERNAL_5675badc_30_flash_fwd_hdimall_e4m3_sm90_cu_e763cb1e_37084cuda3std6ranges3__45__cpo9iter_moveE,@object
	.size		_ZN66_INTERNAL_5675badc_30_flash_fwd_hdimall_e4m3_sm90_cu_e763cb1e_37084cuda3std6ranges3__45__cpo9iter_moveE,(_ZN66_INTERNAL_5675badc_30_flash_fwd_hdimall_e4m3_sm90_cu_e763cb1e_37084cuda3std3__45__cpo5beginE - _ZN66_INTERNAL_5675badc_30_flash_fwd_hdimall_e4m3_sm90_cu_e763cb1e_37084cuda3std6ranges3__45__cpo9iter_moveE)
_ZN66_INTERNAL_5675badc_30_flash_fwd_hdimall_e4m3_sm90_cu_e763cb1e_37084cuda3std6ranges3__45__cpo9iter_moveE:
	.zero		1
	.type		_ZN66_INTERNAL_5675badc_30_flash_fwd_hdimall_e4m3_sm90_cu_e763cb1e_37084cuda3std3__45__cpo5beginE,@object
	.size		_ZN66_INTERNAL_5675badc_30_flash_fwd_hdimall_e4m3_sm90_cu_e763cb1e_37084cuda3std3__45__cpo5beginE,(_ZN66_INTERNAL_5675badc_30_flash_fwd_hdimall_e4m3_sm90_cu_e763cb1e_37084cuda3std3__468_GLOBAL__N__5675badc_30_flash_fwd_hdimall_e4m3_sm90_cu_e763cb1e_37086ignoreE - _ZN66_INTERNAL_5675badc_30_flash_fwd_hdimall_e4m3_sm90_cu_e763cb1e_37084cuda3std3__45__cpo5beginE)
_ZN66_INTERNAL_5675badc_30_flash_fwd_hdimall_e4m3_sm90_cu_e763cb1e_37084cuda3std3__45__cpo5beginE:
	.zero		1
	.type		_ZN66_INTERNAL_5675badc_30_flash_fwd_hdimall_e4m3_sm90_cu_e763cb1e_37084cuda3std3__468_GLOBAL__N__5675badc_30_flash_fwd_hdimall_e4m3_sm90_cu_e763cb1e_37086ignoreE,@object
	.size		_ZN66_INTERNAL_5675badc_30_flash_fwd_hdimall_e4m3_sm90_cu_e763cb1e_37084cuda3std3__468_GLOBAL__N__5675badc_30_flash_fwd_hdimall_e4m3_sm90_cu_e763cb1e_37086ignoreE,(_ZN66_INTERNAL_5675badc_30_flash_fwd_hdimall_e4m3_sm90_cu_e763cb1e_37084cute7productE - _ZN66_INTERNAL_5675badc_30_flash_fwd_hdimall_e4m3_sm90_cu_e763cb1e_37084cuda3std3__468_GLOBAL__N__5675badc_30_flash_fwd_hdimall_e4m3_sm90_cu_e763cb1e_37086ignoreE)
_ZN66_INTERNAL_5675badc_30_flash_fwd_hdimall_e4m3_sm90_cu_e763cb1e_37084cuda3std3__468_GLOBAL__N__5675badc_30_flash_fwd_hdimall_e4m3_sm90_cu_e763cb1e_37086ignoreE:
	.zero		1
	.type		_ZN66_INTERNAL_5675badc_30_flash_fwd_hdimall_e4m3_sm90_cu_e763cb1e_37084cute7productE,@object
	.size		_ZN66_INTERNAL_5675badc_30_flash_fwd_hdimall_e4m3_sm90_cu_e763cb1e_37084cute7productE,(_ZN66_INTERNAL_5675badc_30_flash_fwd_hdimall_e4m3_sm90_cu_e763cb1e_37084cuda3std3__45__cpo3endE - _ZN66_INTERNAL_5675badc_30_flash_fwd_hdimall_e4m3_sm90_cu_e763cb1e_37084cute7productE)
_ZN66_INTERNAL_5675badc_30_flash_fwd_hdimall_e4m3_sm90_cu_e763cb1e_37084cute7productE:
	.zero		1
	.type		_ZN66_INTERNAL_5675badc_30_flash_fwd_hdimall_e4m3_sm90_cu_e763cb1e_37084cuda3std3__45__cpo3endE,@object
	.size		_ZN66_INTERNAL_5675badc_30_flash_fwd_hdimall_e4m3_sm90_cu_e763cb1e_37084cuda3std3__45__cpo3endE,(_ZN66_INTERNAL_5675badc_30_flash_fwd_hdimall_e4m3_sm90_cu_e763cb1e_37084cuda3std3__419piecewise_constructE - _ZN66_INTERNAL_5675badc_30_flash_fwd_hdimall_e4m3_sm90_cu_e763cb1e_37084cuda3std3__45__cpo3endE)
_ZN66_INTERNAL_5675badc_30_flash_fwd_hdimall_e4m3_sm90_cu_e763cb1e_37084cuda3std3__45__cpo3endE:
	.zero		1
	.type		_ZN66_INTERNAL_5675badc_30_flash_fwd_hdimall_e4m3_sm90_cu_e763cb1e_37084cuda3std3__419piecewise_constructE,@object
	.size		_ZN66_INTERNAL_5675badc_30_flash_fwd_hdimall_e4m3_sm90_cu_e763cb1e_37084cuda3std3__419piecewise_constructE,(_ZN66_INTERNAL_5675badc_30_flash_fwd_hdimall_e4m3_sm90_cu_e763cb1e_37084cuda3std3__45__cpo4cendE - _ZN66_INTERNAL_5675badc_30_flash_fwd_hdimall_e4m3_sm90_cu_e763cb1e_37084cuda3std3__419piecewise_constructE)
_ZN66_INTERNAL_5675badc_30_flash_fwd_hdimall_e4m3_sm90_cu_e763cb1e_37084cuda3std3__419piecewise_constructE:
	.zero		1
	.type		_ZN66_INTERNAL_5675badc_30_flash_fwd_hdimall_e4m3_sm90_cu_e763cb1e_37084cuda3std3__45__cpo4cendE,@object
	.size		_ZN66_INTERNAL_5675badc_30_flash_fwd_hdimall_e4m3_sm90_cu_e763cb1e_37084cuda3std3__45__cpo4cendE,(_ZN66_INTERNAL_5675badc_30_flash_fwd_hdimall_e4m3_sm90_cu_e763cb1e_37084cuda3std6ranges3__45__cpo4swapE - _ZN66_INTERNAL_5675badc_30_flash_fwd_hdimall_e4m3_sm90_cu_e763cb1e_37084cuda3std3__45__cpo4cendE)
_ZN66_INTERNAL_5675badc_30_flash_fwd_hdimall_e4m3_sm90_cu_e763cb1e_37084cuda3std3__45__cpo4cendE:
	.zero		1
	.type		_ZN66_INTERNAL_5675badc_30_flash_fwd_hdimall_e4m3_sm90_cu_e763cb1e_37084cuda3std6ranges3__45__cpo4swapE,@object
	.size		_ZN66_INTERNAL_5675badc_30_flash_fwd_hdimall_e4m3_sm90_cu_e763cb1e_37084cuda3std6ranges3__45__cpo4swapE,(.L_46 - _ZN66_INTERNAL_5675badc_30_flash_fwd_hdimall_e4m3_sm90_cu_e763cb1e_37084cuda3std6ranges3__45__cpo4swapE)
_ZN66_INTERNAL_5675badc_30_flash_fwd_hdimall_e4m3_sm90_cu_e763cb1e_37084cuda3std6ranges3__45__cpo4swapE:
	.zero		1
.L_46:


//--------------------- .nv.shared._ZN7cutlass13device_kernelIN5flash11enable_sm90INS1_16FlashAttnFwdSm90INS1_25CollectiveMainloopFwdSm90ILi2EN4cute5tupleIJNS5_1CILi1EEES8_S8_EEENS6_IJNS7_ILi128EEESA_NS7_ILi256EEEEEELi256ENS_12float_e4m3_tEfNS_4arch4Sm90ELb0ELb0ELb0ELb1ELb0ELb0ELb0ELb1ELb1ELb0ELb0ELb0EEENS1_21CollectiveEpilogueFwdINS6_IJSA_SB_SA_EEES9_NS_10bfloat16_tESF_Li256ELb1ELb0ELb0ELb1EEENS1_36VarlenDynamicPersistentTileSchedulerILi128ELi128ELi256ELi128ELb0ELb0ELb1ELb0ELb1ELb1EEEEEEEEEvNT_6ParamsE --------------------------
	.section	.nv.shared._ZN7cutlass13device_kernelIN5flash11enable_sm90INS1_16FlashAttnFwdSm90INS1_25CollectiveMainloopFwdSm90ILi2EN4cute5tupleIJNS5_1CILi1EEES8_S8_EEENS6_IJNS7_ILi128EEESA_NS7_ILi256EEEEEELi256ENS_12float_e4m3_tEfNS_4arch4Sm90ELb0ELb0ELb0ELb1ELb0ELb0ELb0ELb1ELb1ELb0ELb0ELb0EEENS1_21CollectiveEpilogueFwdINS6_IJSA_SB_SA_EEES9_NS_10bfloat16_tESF_Li256ELb1ELb0ELb0ELb1EEENS1_36VarlenDynamicPersistentTileSchedulerILi128ELi128ELi256ELi128ELb0ELb0ELb1ELb0ELb1ELb1EEEEEEEEEvNT_6ParamsE,"aw",@nobits
	.sectionflags	@""
	.align	16
	.zero		1024


//--------------------- .nv.shared._ZN7cutlass13device_kernelIN5flash11enable_sm90INS1_16FlashAttnFwdSm90INS1_25CollectiveMainloopFwdSm90ILi2EN4cute5tupleIJNS5_1CILi1EEES8_S8_EEENS6_IJNS7_ILi128EEESA_NS7_ILi256EEEEEELi256ENS_12float_e4m3_tEfNS_4arch4Sm90ELb0ELb0ELb0ELb1ELb0ELb1ELb0ELb1ELb1ELb0ELb0ELb0EEENS1_21CollectiveEpilogueFwdINS6_IJSA_SB_SA_EEES9_NS_10bfloat16_tESF_Li256ELb1ELb0ELb0ELb1EEENS1_36VarlenDynamicPersistentTileSchedulerILi128ELi128ELi256ELi128ELb0ELb0ELb1ELb0ELb1ELb1EEEEEEEEEvNT_6ParamsE --------------------------
	.section	.nv.shared._ZN7cutlass13device_kernelIN5flash11enable_sm90INS1_16FlashAttnFwdSm90INS1_25CollectiveMainloopFwdSm90ILi2EN4cute5tupleIJNS5_1CILi1EEES8_S8_EEENS6_IJNS7_ILi128EEESA_NS7_ILi256EEEEEELi256ENS_12float_e4m3_tEfNS_4arch4Sm90ELb0ELb0ELb0ELb1ELb0ELb1ELb0ELb1ELb1ELb0ELb0ELb0EEENS1_21CollectiveEpilogueFwdINS6_IJSA_SB_SA_EEES9_NS_10bfloat16_tESF_Li256ELb1ELb0ELb0ELb1EEENS1_36VarlenDynamicPersistentTileSchedulerILi128ELi128ELi256ELi128ELb0ELb0ELb1ELb0ELb1ELb1EEEEEEEEEvNT_6ParamsE,"aw",@nobits
	.sectionflags	@""
	.align	16
	.zero		1024


//--------------------- .nv.shared._ZN7cutlass13device_kernelIN5flash11enable_sm90INS1_16FlashAttnFwdSm90INS1_25CollectiveMainloopFwdSm90ILi2EN4cute5tupleIJNS5_1CILi1EEES8_S8_EEENS6_IJNS7_ILi128EEENS7_ILi64EEENS7_ILi256EEEEEELi256ENS_12float_e4m3_tEfNS_4arch4Sm90ELb0ELb1ELb0ELb0ELb0ELb0ELb0ELb1ELb1ELb0ELb0ELb0EEENS1_21CollectiveEpilogueFwdINS6_IJSA_SC_SB_EEES9_NS_10bfloat16_tESG_Li256ELb0ELb0ELb0ELb1EEENS1_30DynamicPersistentTileSchedulerILi256ELi128ELb0ELb0ELb1EEEEEEEEEvNT_6ParamsE --------------------------
	.section	.nv.shared._ZN7cutlass13device_kernelIN5flash11enable_sm90INS1_16FlashAttnFwdSm90INS1_25CollectiveMainloopFwdSm90ILi2EN4cute5tupleIJNS5_1CILi1EEES8_S8_EEENS6_IJNS7_ILi128EEENS7_ILi64EEENS7_ILi256EEEEEELi256ENS_12float_e4m3_tEfNS_4arch4Sm90ELb0ELb1ELb0ELb0ELb0ELb0ELb0ELb1ELb1ELb0ELb0ELb0EEENS1_21CollectiveEpilogueFwdINS6_IJSA_SC_SB_EEES9_NS_10bfloat16_tESG_Li256ELb0ELb0ELb0ELb1EEENS1_30DynamicPersistentTileSchedulerILi256ELi128ELb0ELb0ELb1EEEEEEEEEvNT_6ParamsE,"aw",@nobits
	.sectionflags	@""
	.align	16
	.zero		1024


//--------------------- .nv.shared._ZN7cutlass13device_kernelIN5flash11enable_sm90INS1_16FlashAttnFwdSm90INS1_25CollectiveMainloopFwdSm90ILi2EN4cute5tupleIJNS5_1CILi1EEES8_S8_EEENS6_IJNS7_ILi128EEENS7_ILi64EEENS7_ILi256EEEEEELi256ENS_12float_e4m3_tEfNS_4arch4Sm90ELb0ELb1ELb0ELb1ELb0ELb0ELb0ELb1ELb1ELb0ELb0ELb0EEENS1_21CollectiveEpilogueFwdINS6_IJSA_SC_SB_EEES9_NS_10bfloat16_tESG_Li256ELb1ELb0ELb0ELb1EEENS1_36VarlenDynamicPersistentTileSchedulerILi128ELi64ELi256ELi128ELb0ELb0ELb1ELb1ELb0ELb1EEEEEEEEEvNT_6ParamsE --------------------------
	.section	.nv.shared._ZN7cutlass13device_kernelIN5flash11enable_sm90INS1_16FlashAttnFwdSm90INS1_25CollectiveMainloopFwdSm90ILi2EN4cute5tupleIJNS5_1CILi1EEES8_S8_EEENS6_IJNS7_ILi128EEENS7_ILi64EEENS7_ILi256EEEEEELi256ENS_12float_e4m3_tEfNS_4arch4Sm90ELb0ELb1ELb0ELb1ELb0ELb0ELb0ELb1ELb1ELb0ELb0ELb0EEENS1_21CollectiveEpilogueFwdINS6_IJSA_SC_SB_EEES9_NS_10bfloat16_tESG_Li256ELb1ELb0ELb0ELb1EEENS1_36VarlenDynamicPersistentTileSchedulerILi128ELi64ELi256ELi128ELb0ELb0ELb1ELb1ELb0ELb1EEEEEEEEEvNT_6ParamsE,"aw",@nobits
	.sectionflags	@""
	.align	16
	.zero		1024


//--------------------- .nv.shared._ZN7cutlass13device_kernelIN5flash11enable_sm90INS1_16FlashAttnFwdSm90INS1_25CollectiveMainloopFwdSm90ILi2EN4cute5tupleIJNS5_1CILi1EEES8_S8_EEENS6_IJNS7_ILi128EEENS7_ILi64EEENS7_ILi256EEEEEELi256ENS_12float_e4m3_tEfNS_4arch4Sm90ELb0ELb1ELb0ELb1ELb0ELb1ELb0ELb1ELb1ELb0ELb0ELb0EEENS1_21CollectiveEpilogueFwdINS6_IJSA_SC_SB_EEES9_NS_10bfloat16_tESG_Li256ELb1ELb0ELb0ELb1EEENS1_36VarlenDynamicPersistentTileSchedulerILi128ELi64ELi256ELi128ELb0ELb0ELb1ELb1ELb0ELb1EEEEEEEEEvNT_6ParamsE --------------------------
	.section	.nv.shared._ZN7cutlass13device_kernelIN5flash11enable_sm90INS1_16FlashAttnFwdSm90INS1_25CollectiveMainloopFwdSm90ILi2EN4cute5tupleIJNS5_1CILi1EEES8_S8_EEENS6_IJNS7_ILi128EEENS7_ILi64EEENS7_ILi256EEEEEELi256ENS_12float_e4m3_tEfNS_4arch4Sm90ELb0ELb1ELb0ELb1ELb0ELb1ELb0ELb1ELb1ELb0ELb0ELb0EEENS1_21CollectiveEpilogueFwdINS6_IJSA_SC_SB_EEES9_NS_10bfloat16_tESG_Li256ELb1ELb0ELb0ELb1EEENS1_36VarlenDynamicPersistentTileSchedulerILi128ELi64ELi256ELi128ELb0ELb0ELb1ELb1ELb0ELb1EEEEEEEEEvNT_6ParamsE,"aw",@nobits
	.sectionflags	@""
	.align	16
	.zero		1024


//--------------------- .nv.shared._ZN7cutlass13device_kernelIN5flash11enable_sm90INS1_16FlashAttnFwdSm90INS1_25CollectiveMainloopFwdSm90ILi2EN4cute5tupleIJNS5_1CILi1EEES8_S8_EEENS6_IJNS7_ILi128EEESA_NS7_ILi256EEEEEELi256ENS_12float_e4m3_tEfNS_4arch4Sm90ELb1ELb0ELb0ELb0ELb0ELb0ELb0ELb1ELb1ELb0ELb0ELb0EEENS1_21CollectiveEpilogueFwdINS6_IJSA_SB_SA_EEES9_NS_10bfloat16_tESF_Li256ELb0ELb0ELb0ELb1EEENS1_30DynamicPersistentTileSchedulerILi256ELi128ELb0ELb0ELb1EEEEEEEEEvNT_6ParamsE --------------------------
	.section	.nv.shared._ZN7cutlass13device_kernelIN5flash11enable_sm90INS1_16FlashAttnFwdSm90INS1_25CollectiveMainloopFwdSm90ILi2EN4cute5tupleIJNS5_1CILi1EEES8_S8_EEENS6_IJNS7_ILi128EEESA_NS7_ILi256EEEEEELi256ENS_12float_e4m3_tEfNS_4arch4Sm90ELb1ELb0ELb0ELb0ELb0ELb0ELb0ELb1ELb1ELb0ELb0ELb0EEENS1_21CollectiveEpilogueFwdINS6_IJSA_SB_SA_EEES9_NS_10bfloat16_tESF_Li256ELb0ELb0ELb0ELb1EEENS1_30DynamicPersistentTileSchedulerILi256ELi128ELb0ELb0ELb1EEEEEEEEEvNT_6ParamsE,"aw",@nobits
	.sectionflags	@""
	.align	16
	.zero		1024


//--------------------- .nv.shared._ZN7cutlass13device_kernelIN5flash11enable_sm90INS1_16FlashAttnFwdSm90INS1_25CollectiveMainloopFwdSm90ILi2EN4cute5tupleIJNS5_1CILi1EEES8_S8_EEENS6_IJNS7_ILi128EEESA_NS7_ILi256EEEEEELi256ENS_12float_e4m3_tEfNS_4arch4Sm90ELb1ELb0ELb0ELb1ELb0ELb0ELb0ELb1ELb1ELb0ELb0ELb0EEENS1_21CollectiveEpilogueFwdINS6_IJSA_SB_SA_EEES9_NS_10bfloat16_tESF_Li256ELb1ELb0ELb0ELb1EEENS1_36VarlenDynamicPersistentTileSchedulerILi128ELi128ELi256ELi128ELb0ELb0ELb1ELb1ELb1ELb1EEEEEEEEEvNT_6ParamsE --------------------------
	.section	.nv.shared._ZN7cutlass13device_kernelIN5flash11enable_sm90INS1_16FlashAttnFwdSm90INS1_25CollectiveMainloopFwdSm90ILi2EN4cute5tupleIJNS5_1CILi1EEES8_S8_EEENS6_IJNS7_ILi128EEESA_NS7_ILi256EEEEEELi256ENS_12float_e4m3_tEfNS_4arch4Sm90ELb1ELb0ELb0ELb1ELb0ELb0ELb0ELb1ELb1ELb0ELb0ELb0EEENS1_21CollectiveEpilogueFwdINS6_IJSA_SB_SA_EEES9_NS_10bfloat16_tESF_Li256ELb1ELb0ELb0ELb1EEENS1_36VarlenDynamicPersistentTileSchedulerILi128ELi128ELi256ELi128ELb0ELb0ELb1ELb1ELb1ELb1EEEEEEEEEvNT_6ParamsE,"aw",@nobits
	.sectionflags	@""
	.align	16
	.zero		1024


//--------------------- .nv.shared._ZN7cutlass13device_kernelIN5flash11enable_sm90INS1_16FlashAttnFwdSm90INS1_25CollectiveMainloopFwdSm90ILi2EN4cute5tupleIJNS5_1CILi1EEES8_S8_EEENS6_IJNS7_ILi128EEESA_NS7_ILi256EEEEEELi256ENS_12float_e4m3_tEfNS_4arch4Sm90ELb1ELb0ELb0ELb1ELb0ELb1ELb0ELb1ELb1ELb0ELb0ELb0EEENS1_21CollectiveEpilogueFwdINS6_IJSA_SB_SA_EEES9_NS_10bfloat16_tESF_Li256ELb1ELb0ELb0ELb1EEENS1_36VarlenDynamicPersistentTileSchedulerILi128ELi128ELi256ELi128ELb0ELb0ELb1ELb1ELb1ELb1EEEEEEEEEvNT_6ParamsE --------------------------
	.section	.nv.shared._ZN7cutlass13device_kernelIN5flash11enable_sm90INS1_16FlashAttnFwdSm90INS1_25CollectiveMainloopFwdSm90ILi2EN4cute5tupleIJNS5_1CILi1EEES8_S8_EEENS6_IJNS7_ILi128EEESA_NS7_ILi256EEEEEELi256ENS_12float_e4m3_tEfNS_4arch4Sm90ELb1ELb0ELb0ELb1ELb0ELb1ELb0ELb1ELb1ELb0ELb0ELb0EEENS1_21CollectiveEpilogueFwdINS6_IJSA_SB_SA_EEES9_NS_10bfloat16_tESF_Li256ELb1ELb0ELb0ELb1EEENS1_36VarlenDynamicPersistentTileSchedulerILi128ELi128ELi256ELi128ELb0ELb0ELb1ELb1ELb1ELb1EEEEEEEEEvNT_6ParamsE,"aw",@nobits
	.sectionflags	@""
	.align	16
	.zero		1024


//--------------------- .nv.shared._ZN7cutlass13device_kernelIN5flash11enable_sm90INS1_16FlashAttnFwdSm90INS1_25CollectiveMainloopFwdSm90ILi2EN4cute5tupleIJNS5_1CILi1EEES8_S8_EEENS6_IJNS7_ILi128EEENS7_ILi160EEENS7_ILi192EEEEEELi192ENS_12float_e4m3_tEfNS_4arch4Sm90ELb0ELb0ELb0ELb0ELb0ELb0ELb0ELb1ELb1ELb0ELb0ELb0EEENS1_21CollectiveEpilogueFwdINS6_IJSA_SC_SB_EEES9_NS_10bfloat16_tESG_Li256ELb0ELb0ELb0ELb1EEENS1_29StaticPersistentTileSchedulerILb0EEEEEEEEEvNT_6ParamsE --------------------------
	.section	.nv.shared._ZN7cutlass13device_kernelIN5flash11enable_sm90INS1_16FlashAttnFwdSm90INS1_25CollectiveMainloopFwdSm90ILi2EN4cute5tupleIJNS5_1CILi1EEES8_S8_EEENS6_IJNS7_ILi128EEENS7_ILi160EEENS7_ILi192EEEEEELi192ENS_12float_e4m3_tEfNS_4arch4Sm90ELb0ELb0ELb0ELb0ELb0ELb0ELb0ELb1ELb1ELb0ELb0ELb0EEENS1_21CollectiveEpilogueFwdINS6_IJSA_SC_SB_EEES9_NS_10bfloat16_tESG_Li256ELb0ELb0ELb0ELb1EEENS1_29StaticPersistentTileSchedulerILb0EEEEEEEEEvNT_6ParamsE,"aw",@nobits
	.sectionflags	@""
	.align	16
	.zero		1024


//--------------------- .nv.shared._ZN7cutlass13device_kernelIN5flash11enable_sm90INS1_16FlashAttnFwdSm90INS1_25CollectiveMainloopFwdSm90ILi2EN4cute5tupleIJNS5_1CILi2EEENS7_ILi1EEES9_EEENS6_IJNS7_ILi128EEENS7_ILi160EEENS7_ILi192EEEEEELi192ENS_12float_e4m3_tEfNS_4arch4Sm90ELb0ELb0ELb0ELb0ELb0ELb0ELb0ELb1ELb1ELb0ELb0ELb0EEENS1_21CollectiveEpilogueFwdINS6_IJSB_SD_SC_EEESA_NS_10bfloat16_tESH_Li256ELb0ELb0ELb0ELb1EEENS1_29StaticPersistentTileSchedulerILb0EEEEEEEEEvNT_6ParamsE --------------------------
	.section	.nv.shared._ZN7cutlass13device_kernelIN5flash11enable_sm90INS1_16FlashAttnFwdSm90INS1_25CollectiveMainloopFwdSm90ILi2EN4cute5tupleIJNS5_1CILi2EEENS7_ILi1EEES9_EEENS6_IJNS7_ILi128EEENS7_ILi160EEENS7_ILi192EEEEEELi192ENS_12float_e4m3_tEfNS_4arch4Sm90ELb0ELb0ELb0ELb0ELb0ELb0ELb0ELb1ELb1ELb0ELb0ELb0EEENS1_21CollectiveEpilogueFwdINS6_IJSB_SD_SC_EEESA_NS_10bfloat16_tESH_Li256ELb0ELb0ELb0ELb1EEENS1_29StaticPersistentTileSchedulerILb0EEEEEEEEEvNT_6ParamsE,"aw",@nobits
	.sectionflags	@""
	.align	16
	.zero		1024


//--------------------- .nv.shared._ZN7cutlass13device_kernelIN5flash11enable_sm90INS1_16FlashAttnFwdSm90INS1_25CollectiveMainloopFwdSm90ILi2EN4cute5tupleIJNS5_1CILi1EEES8_S8_EEENS6_IJNS7_ILi128EEENS7_ILi160EEENS7_ILi192EEEEEELi192ENS_12float_e4m3_tEfNS_4arch4Sm90ELb0ELb0ELb0ELb1ELb0ELb0ELb0ELb1ELb1ELb0ELb0ELb0EEENS1_21CollectiveEpilogueFwdINS6_IJSA_SC_SB_EEES9_NS_10bfloat16_tESG_Li256ELb1ELb0ELb0ELb1EEENS1_36VarlenDynamicPersistentTileSchedulerILi128ELi160ELi256ELi128ELb0ELb0ELb1ELb0ELb1ELb1EEEEEEEEEvNT_6ParamsE --------------------------
	.section	.nv.shared._ZN7cutlass13device_kernelIN5flash11enable_sm90INS1_16FlashAttnFwdSm90INS1_25CollectiveMainloopFwdSm90ILi2EN4cute5tupleIJNS5_1CILi1EEES8_S8_EEENS6_IJNS7_ILi128EEENS7_ILi160EEENS7_ILi192EEEEEELi192ENS_12float_e4m3_tEfNS_4arch4Sm90ELb0ELb0ELb0ELb1ELb0ELb0ELb0ELb1ELb1ELb0ELb0ELb0EEENS1_21CollectiveEpilogueFwdINS6_IJSA_SC_SB_EEES9_NS_10bfloat16_tESG_Li256ELb1ELb0ELb0ELb1EEENS1_36VarlenDynamicPersistentTileSchedulerILi128ELi160ELi256ELi128ELb0ELb0ELb1ELb0ELb1ELb1EEEEEEEEEvNT_6ParamsE,"aw",@nobits
	.sectionflags	@""
	.align	16
	.zero		1024


//--------------------- .nv.shared._ZN7cutlass13device_kernelIN5flash11enable_sm90INS1_16FlashAttnFwdSm90INS1_25CollectiveMainloopFwdSm90ILi2EN4cute5tupleIJNS5_1CILi1EEES8_S8_EEENS6_IJNS7_ILi128EEENS7_ILi160EEENS7_ILi192EEEEEELi192ENS_12float_e4m3_tEfNS_4arch4Sm90ELb0ELb0ELb0ELb1ELb0ELb1ELb0ELb1ELb1ELb0ELb0ELb0EEENS1_21CollectiveEpilogueFwdINS6_IJSA_SC_SB_EEES9_NS_10bfloat16_tESG_Li256ELb1ELb0ELb0ELb1EEENS1_36VarlenDynamicPersistentTileSchedulerILi128ELi160ELi256ELi128ELb0ELb0ELb1ELb0ELb1ELb1EEEEEEEEEvNT_6ParamsE --------------------------
	.section	.nv.shared._ZN7cutlass13device_kernelIN5flash11enable_sm90INS1_16FlashAttnFwdSm90INS1_25CollectiveMainloopFwdSm90ILi2EN4cute5tupleIJNS5_1CILi1EEES8_S8_EEENS6_IJNS7_ILi128EEENS7_ILi160EEENS7_ILi192EEEEEELi192ENS_12float_e4m3_tEfNS_4arch4Sm90ELb0ELb0ELb0ELb1ELb0ELb1ELb0ELb1ELb1ELb0ELb0ELb0EEENS1_21CollectiveEpilogueFwdINS6_IJSA_SC_SB_EEES9_NS_10bfloat16_tESG_Li256ELb1ELb0ELb0ELb1EEENS1_36VarlenDynamicPersistentTileSchedulerILi128ELi160ELi256ELi128ELb0ELb0ELb1ELb0ELb1ELb1EEEEEEEEEvNT_6ParamsE,"aw",@nobits
	.sectionflags	@""
	.align	16
	.zero		1024


//--------------------- .nv.shared._ZN7cutlass13device_kernelIN5flash11enable_sm90INS1_16FlashAttnFwdSm90INS1_25CollectiveMainloopFwdSm90ILi2EN4cute5tupleIJNS5_1CILi1EEES8_S8_EEENS6_IJNS7_ILi128EEENS7_ILi160EEENS7_ILi192EEEEEELi192ENS_12float_e4m3_tEfNS_4arch4Sm90ELb0ELb1ELb0ELb0ELb0ELb0ELb0ELb1ELb1ELb0ELb0ELb0EEENS1_21CollectiveEpilogueFwdINS6_IJSA_SC_SB_EEES9_NS_10bfloat16_tESG_Li256ELb0ELb0ELb0ELb1EEENS1_30DynamicPersistentTileSchedulerILi256ELi128ELb0ELb0ELb1EEEEEEEEEvNT_6ParamsE --------------------------
	.section	.nv.shared._ZN7cutlass13device_kernelIN5flash11enable_sm90INS1_16FlashAttnFwdSm90INS1_25CollectiveMainloopFwdSm90ILi2EN4cute5tupleIJNS5_1CILi1EEES8_S8_EEENS6_IJNS7_ILi128EEENS7_ILi160EEENS7_ILi192EEEEEELi192ENS_12float_e4m3_tEfNS_4arch4Sm90ELb0ELb1ELb0ELb0ELb0ELb0ELb0ELb1ELb1ELb0ELb0ELb0EEENS1_21CollectiveEpilogueFwdINS6_IJSA_SC_SB_EEES9_NS_10bfloat16_tESG_Li256ELb0ELb0ELb0ELb1EEENS1_30DynamicPersistentTileSchedulerILi256ELi128ELb0ELb0ELb1EEEEEEEEEvNT_6ParamsE,"aw",@nobits
	.sectionflags	@""
	.align	16
	.zero		1024


//--------------------- .nv.shared._ZN7cutlass13device_kernelIN5flash11enable_sm90INS1_16FlashAttnFwdSm90INS1_25CollectiveMainloopFwdSm90ILi2EN4cute5tupleIJNS5_1CILi1EEES8_S8_EEENS6_IJNS7_ILi128EEENS7_ILi160EEENS7_ILi192EEEEEELi192ENS_12float_e4m3_tEfNS_4arch4Sm90ELb0ELb1ELb0ELb1ELb0ELb0ELb0ELb1ELb1ELb0ELb0ELb0EEENS1_21CollectiveEpilogueFwdINS6_IJSA_SC_SB_EEES9_NS_10bfloat16_tESG_Li256ELb1ELb0ELb0ELb1EEENS1_36VarlenDynamicPersistentTileSchedulerILi128ELi160ELi256ELi128ELb0ELb0ELb1ELb1ELb0ELb1EEEEEEEEEvNT_6ParamsE --------------------------
	.section	.nv.shared._ZN7cutlass13device_kernelIN5flash11enable_sm90INS1_16FlashAttnFwdSm90INS1_25CollectiveMainloopFwdSm90ILi2EN4cute5tupleIJNS5_1CILi1EEES8_S8_EEENS6_IJNS7_ILi128EEENS7_ILi160EEENS7_ILi192EEEEEELi192ENS_12float_e4m3_tEfNS_4arch4Sm90ELb0ELb1ELb0ELb1ELb0ELb0ELb0ELb1ELb1ELb0ELb0ELb0EEENS1_21CollectiveEpilogueFwdINS6_IJSA_SC_SB_EEES9_NS_10bfloat16_tESG_Li256ELb1ELb0ELb0ELb1EEENS1_36VarlenDynamicPersistentTileSchedulerILi128ELi160ELi256ELi128ELb0ELb0ELb1ELb1ELb0ELb1EEEEEEEEEvNT_6ParamsE,"aw",@nobits
	.sectionflags	@""
	.align	16
	.zero		1024


//--------------------- .nv.shared._ZN7cutlass13device_kernelIN5flash11enable_sm90INS1_16FlashAttnFwdSm90INS1_25CollectiveMainloopFwdSm90ILi2EN4cute5tupleIJNS5_1CILi1EEES8_S8_EEENS6_IJNS7_ILi128EEENS7_ILi160EEENS7_ILi192EEEEEELi192ENS_12float_e4m3_tEfNS_4arch4Sm90ELb0ELb1ELb0ELb1ELb0ELb1ELb0ELb1ELb1ELb0ELb0ELb0EEENS1_21CollectiveEpilogueFwdINS6_IJSA_SC_SB_EEES9_NS_10bfloat16_tESG_Li256ELb1ELb0ELb0ELb1EEENS1_36VarlenDynamicPersistentTileSchedulerILi128ELi160ELi256ELi128ELb0ELb0ELb1ELb1ELb0ELb1EEEEEEEEEvNT_6ParamsE --------------------------
	.section	.nv.shared._ZN7cutlass13device_kernelIN5flash11enable_sm90INS1_16FlashAttnFwdSm90INS1_25CollectiveMainloopFwdSm90ILi2EN4cute5tupleIJNS5_1CILi1EEES8_S8_EEENS6_IJNS7_ILi128EEENS7_ILi160EEENS7_ILi192EEEEEELi192ENS_12float_e4m3_tEfNS_4arch4Sm90ELb0ELb1ELb0ELb1ELb0ELb1ELb0ELb1ELb1ELb0ELb0ELb0EEENS1_21CollectiveEpilogueFwdINS6_IJSA_SC_SB_EEES9_NS_10bfloat16_tESG_Li256ELb1ELb0ELb0ELb1EEENS1_36VarlenDynamicPersistentTileSchedulerILi128ELi160ELi256ELi128ELb0ELb0ELb1ELb1ELb0ELb1EEEEEEEEEvNT_6ParamsE,"aw",@nobits
	.sectionflags	@""
	.align	16
	.zero		1024


//--------------------- .nv.shared._ZN7cutlass13device_kernelIN5flash11enable_sm90INS1_16FlashAttnFwdSm90INS1_25CollectiveMainloopFwdSm90ILi2EN4cute5tupleIJNS5_1CILi1EEES8_S8_EEENS6_IJNS7_ILi128EEENS7_ILi160EEENS7_ILi192EEEEEELi192ENS_12float_e4m3_tEfNS_4arch4Sm90ELb1ELb0ELb0ELb0ELb0ELb0ELb0ELb1ELb1ELb0ELb0ELb0EEENS1_21CollectiveEpilogueFwdINS6_IJSA_SC_SB_EEES9_NS_10bfloat16_tESG_Li256ELb0ELb0ELb0ELb1EEENS1_30DynamicPersistentTileSchedulerILi256ELi128ELb0ELb0ELb1EEEEEEEEEvNT_6ParamsE --------------------------
	.section	.nv.shared._ZN7cutlass13device_kernelIN5flash11enable_sm90INS1_16FlashAttnFwdSm90INS1_25CollectiveMainloopFwdSm90ILi2EN4cute5tupleIJNS5_1CILi1EEES8_S8_EEENS6_IJNS7_ILi128EEENS7_ILi160EEENS7_ILi192EEEEEELi192ENS_12float_e4m3_tEfNS_4arch4Sm90ELb1ELb0ELb0ELb0ELb0ELb0ELb0ELb1ELb1ELb0ELb0ELb0EEENS1_21CollectiveEpilogueFwdINS6_IJSA_SC_SB_EEES9_NS_10bfloat16_tESG_Li256ELb0ELb0ELb0ELb1EEENS1_30DynamicPersistentTileSchedulerILi256ELi128ELb0ELb0ELb1EEEEEEEEEvNT_6ParamsE,"aw",@nobits
	.sectionflags	@""
	.align	16
	.zero		1024


//--------------------- .nv.shared._ZN7cutlass13device_kernelIN5flash11enable_sm90INS1_16FlashAttnFwdSm90INS1_25CollectiveMainloopFwdSm90ILi2EN4cute5tupleIJNS5_1CILi1EEES8_S8_EEENS6_IJNS7_ILi128EEENS7_ILi160EEENS7_ILi192EEEEEELi192ENS_12float_e4m3_tEfNS_4arch4Sm90ELb1ELb0ELb0ELb1ELb0ELb0ELb0ELb1ELb1ELb0ELb0ELb0EEENS1_21CollectiveEpilogueFwdINS6_IJSA_SC_SB_EEES9_NS_10bfloat16_tESG_Li256ELb1ELb0ELb0ELb1EEENS1_36VarlenDynamicPersistentTileSchedulerILi128ELi160ELi256ELi128ELb0ELb0ELb1ELb1ELb1ELb1EEEEEEEEEvNT_6ParamsE --------------------------
	.section	.nv.shared._ZN7cutlass13device_kernelIN5flash11enable_sm90INS1_16FlashAttnFwdSm90INS1_25CollectiveMainloopFwdSm90ILi2EN4cute5tupleIJNS5_1CILi1EEES8_S8_EEENS6_IJNS7_ILi128EEENS7_ILi160EEENS7_ILi192EEEEEELi192ENS_12float_e4m3_tEfNS_4arch4Sm90ELb1ELb0ELb0ELb1ELb0ELb0ELb0ELb1ELb1ELb0ELb0ELb0EEENS1_21CollectiveEpilogueFwdINS6_IJSA_SC_SB_EEES9_NS_10bfloat16_tESG_Li256ELb1ELb0ELb0ELb1EEENS1_36VarlenDynamicPersistentTileSchedulerILi128ELi160ELi256ELi128ELb0ELb0ELb1ELb1ELb1ELb1EEEEEEEEEvNT_6ParamsE,"aw",@nobits
	.sectionflags	@""
	.align	16
	.zero		1024


//--------------------- .nv.shared._ZN7cutlass13device_kernelIN5flash11enable_sm90INS1_16FlashAttnFwdSm90INS1_25CollectiveMainloopFwdSm90ILi2EN4cute5tupleIJNS5_1CILi1EEES8_S8_EEENS6_IJNS7_ILi128EEENS7_ILi160EEENS7_ILi192EEEEEELi192ENS_12float_e4m3_tEfNS_4arch4Sm90ELb1ELb0ELb0ELb1ELb0ELb1ELb0ELb1ELb1ELb0ELb0ELb0EEENS1_21CollectiveEpilogueFwdINS6_IJSA_SC_SB_EEES9_NS_10bfloat16_tESG_Li256ELb1ELb0ELb0ELb1EEENS1_36VarlenDynamicPersistentTileSchedulerILi128ELi160ELi256ELi128ELb0ELb0ELb1ELb1ELb1ELb1EEEEEEEEEvNT_6ParamsE --------------------------
	.section	.nv.shared._ZN7cutlass13device_kernelIN5flash11enable_sm90INS1_16FlashAttnFwdSm90INS1_25CollectiveMainloopFwdSm90ILi2EN4cute5tupleIJNS5_1CILi1EEES8_S8_EEENS6_IJNS7_ILi128EEENS7_ILi160EEENS7_ILi192EEEEEELi192ENS_12float_e4m3_tEfNS_4arch4Sm90ELb1ELb0ELb0ELb1ELb0ELb1ELb0ELb1ELb1ELb0ELb0ELb0EEENS1_21CollectiveEpilogueFwdINS6_IJSA_SC_SB_EEES9_NS_10bfloat16_tESG_Li256ELb1ELb0ELb0ELb1EEENS1_36VarlenDynamicPersistentTileSchedulerILi128ELi160ELi256ELi128ELb0ELb0ELb1ELb1ELb1ELb1EEEEEEEEEvNT_6ParamsE,"aw",@nobits
	.sectionflags	@""
	.align	16
	.zero		1024


//--------------------- .nv.shared._ZN7cutlass13device_kernelIN5flash11enable_sm90INS1_16FlashAttnFwdSm90INS1_25CollectiveMainloopFwdSm90ILi2EN4cute5tupleIJNS5_1CILi1EEES8_S8_EEENS6_IJNS7_ILi128EEENS7_ILi224EEESA_EEELi128ENS_12float_e4m3_tEfNS_4arch4Sm90ELb0ELb0ELb0ELb0ELb0ELb0ELb0ELb1ELb1ELb0ELb0ELb0EEENS1_21CollectiveEpilogueFwdINS6_IJSA_SA_SB_EEES9_NS_10bfloat16_tESF_Li256ELb0ELb0ELb0ELb1EEENS1_29StaticPersistentTileSchedulerILb0EEEEEEEEEvNT_6ParamsE --------------------------
	.section	.nv.shared._ZN7cutlass13device_kernelIN5flash11enable_sm90INS1_16FlashAttnFwdSm90INS1_25CollectiveMainloopFwdSm90ILi2EN4cute5tupleIJNS5_1CILi1EEES8_S8_EEENS6_IJNS7_ILi128EEENS7_ILi224EEESA_EEELi128ENS_12float_e4m3_tEfNS_4arch4Sm90ELb0ELb0ELb0ELb0ELb0ELb0ELb0ELb1ELb1ELb0ELb0ELb0EEENS1_21CollectiveEpilogueFwdINS6_IJSA_SA_SB_EEES9_NS_10bfloat16_tESF_Li256ELb0ELb0ELb0ELb1EEENS1_29StaticPersistentTileSchedulerILb0EEEEEEEEEvNT_6ParamsE,"aw",@nobits
	.sectionflags	@""
	.align	16
	.zero		1024


//--------------------- .nv.shared._ZN7cutlass13device_kernelIN5flash11enable_sm90INS1_16FlashAttnFwdSm90INS1_25CollectiveMainloopFwdSm90ILi2EN4cute5tupleIJNS5_1CILi1EEES8_S8_EEENS6_IJNS7_ILi128EEENS7_ILi224EEESA_EEELi128ENS_12float_e4m3_tEfNS_4arch4Sm90ELb0ELb0ELb0ELb1ELb0ELb0ELb0ELb1ELb1ELb0ELb0ELb0EEENS1_21CollectiveEpilogueFwdINS6_IJSA_SA_SB_EEES9_NS_10bfloat16_tESF_Li256ELb1ELb0ELb0ELb1EEENS1_36VarlenDynamicPersistentTileSchedulerILi128ELi224ELi256ELi128ELb0ELb0ELb1ELb0ELb1ELb1EEEEEEEEEvNT_6ParamsE --------------------------
	.section	.nv.shared._ZN7cutlass13device_kernelIN5flash11enable_sm90INS1_16FlashAttnFwdSm90INS1_25CollectiveMainloopFwdSm90ILi2EN4cute5tupleIJNS5_1CILi1EEES8_S8_EEENS6_IJNS7_ILi128EEENS7_ILi224EEESA_EEELi128ENS_12float_e4m3_tEfNS_4arch4Sm90ELb0ELb0ELb0ELb1ELb0ELb0ELb0ELb1ELb1ELb0ELb0ELb0EEENS1_21CollectiveEpilogueFwdINS6_IJSA_SA_SB_EEES9_NS_10bfloat16_tESF_Li256ELb1ELb0ELb0ELb1EEENS1_36VarlenDynamicPersistentTileSchedulerILi128ELi224ELi256ELi128ELb0ELb0ELb1ELb0ELb1ELb1EEEEEEEEEvNT_6ParamsE,"aw",@nobits
	.sectionflags	@""
	.align	16
	.zero		1024


//--------------------- .nv.shared._ZN7cutlass13device_kernelIN5flash11enable_sm90INS1_16FlashAttnFwdSm90INS1_25CollectiveMainloopFwdSm90ILi2EN4cute5tupleIJNS5_1CILi1EEES8_S8_EEENS6_IJNS7_ILi128EEENS7_ILi224EEESA_EEELi128ENS_12float_e4m3_tEfNS_4arch4Sm90ELb0ELb0ELb0ELb1ELb0ELb1ELb0ELb1ELb1ELb0ELb0ELb0EEENS1_21CollectiveEpilogueFwdINS6_IJSA_SA_SB_EEES9_NS_10bfloat16_tESF_Li256ELb1ELb0ELb0ELb1EEENS1_36VarlenDynamicPersistentTileSchedulerILi128ELi224ELi256ELi128ELb0ELb0ELb1ELb0ELb1ELb1EEEEEEEEEvNT_6ParamsE --------------------------
	.section	.nv.shared._ZN7cutlass13device_kernelIN5flash11enable_sm90INS1_16FlashAttnFwdSm90INS1_25CollectiveMainloopFwdSm90ILi2EN4cute5tupleIJNS5_1CILi1EEES8_S8_EEENS6_IJNS7_ILi128EEENS7_ILi224EEESA_EEELi128ENS_12float_e4m3_tEfNS_4arch4Sm90ELb0ELb0ELb0ELb1ELb0ELb1ELb0ELb1ELb1ELb0ELb0ELb0EEENS1_21CollectiveEpilogueFwdINS6_IJSA_SA_SB_EEES9_NS_10bfloat16_tESF_Li256ELb1ELb0ELb0ELb1EEENS1_36VarlenDynamicPersistentTileSchedulerILi128ELi224ELi256ELi128ELb0ELb0ELb1ELb0ELb1ELb1EEEEEEEEEvNT_6ParamsE,"aw",@nobits
	.sectionflags	@""
	.align	16
	.zero		1024


//--------------------- .nv.shared._ZN7cutlass13device_kernelIN5flash11enable_sm90INS1_16FlashAttnFwdSm90INS1_25CollectiveMainloopFwdSm90ILi2EN4cute5tupleIJNS5_1CILi1EEES8_S8_EEENS6_IJNS7_ILi128EEENS7_ILi224EEESA_EEELi128ENS_12float_e4m3_tEfNS_4arch4Sm90ELb0ELb1ELb0ELb0ELb0ELb0ELb0ELb1ELb1ELb0ELb0ELb0EEENS1_21CollectiveEpilogueFwdINS6_IJSA_SA_SB_EEES9_NS_10bfloat16_tESF_Li256ELb0ELb0ELb0ELb1EEENS1_30DynamicPersistentTileSchedulerILi256ELi128ELb0ELb0ELb1EEEEEEEEEvNT_6ParamsE --------------------------
	.section	.nv.shared._ZN7cutlass13device_kernelIN5flash11enable_sm90INS1_16FlashAttnFwdSm90INS1_25CollectiveMainloopFwdSm90ILi2EN4cute5tupleIJNS5_1CILi1EEES8_S8_EEENS6_IJNS7_ILi128EEENS7_ILi224EEESA_EEELi128ENS_12float_e4m3_tEfNS_4arch4Sm90ELb0ELb1ELb0ELb0ELb0ELb0ELb0ELb1ELb1ELb0ELb0ELb0EEENS1_21CollectiveEpilogueFwdINS6_IJSA_SA_SB_EEES9_NS_10bfloat16_tESF_Li256ELb0ELb0ELb0ELb1EEENS1_30DynamicPersistentTileSchedulerILi256ELi128ELb0ELb0ELb1EEEEEEEEEvNT_6ParamsE,"aw",@nobits
	.sectionflags	@""
	.align	16
	.zero		1024


//--------------------- .nv.shared._ZN7cutlass13device_kernelIN5flash11enable_sm90INS1_16FlashAttnFwdSm90INS1_25CollectiveMainloopFwdSm90ILi2EN4cute5tupleIJNS5_1CILi1EEES8_S8_EEENS6_IJNS7_ILi128EEENS7_ILi224EEESA_EEELi128ENS_12float_e4m3_tEfNS_4arch4Sm90ELb0ELb1ELb0ELb1ELb0ELb0ELb0ELb1ELb1ELb0ELb0ELb0EEENS1_21CollectiveEpilogueFwdINS6_IJSA_SA_SB_EEES9_NS_10bfloat16_tESF_Li256ELb1ELb0ELb0ELb1EEENS1_36VarlenDynamicPersistentTileSchedulerILi128ELi224ELi256ELi128ELb0ELb0ELb1ELb1ELb0ELb1EEEEEEEEEvNT_6ParamsE --------------------------
	.section	.nv.shared._ZN7cutlass13device_kernelIN5flash11enable_sm90INS1_16FlashAttnFwdSm90INS1_25CollectiveMainloopFwdSm90ILi2EN4cute5tupleIJNS5_1CILi1EEES8_S8_EEENS6_IJNS7_ILi128EEENS7_ILi224EEESA_EEELi128ENS_12float_e4m3_tEfNS_4arch4Sm90ELb0ELb1ELb0ELb1ELb0ELb0ELb0ELb1ELb1ELb0ELb0ELb0EEENS1_21CollectiveEpilogueFwdINS6_IJSA_SA_SB_EEES9_NS_10bfloat16_tESF_Li256ELb1ELb0ELb0ELb1EEENS1_36VarlenDynamicPersistentTileSchedulerILi128ELi224ELi256ELi128ELb0ELb0ELb1ELb1ELb0ELb1EEEEEEEEEvNT_6ParamsE,"aw",@nobits
	.sectionflags	@""
	.align	16
	.zero		1024


//--------------------- .nv.shared._ZN7cutlass13device_kernelIN5flash11enable_sm90INS1_16FlashAttnFwdSm90INS1_25CollectiveMainloopFwdSm90ILi2EN4cute5tupleIJNS5_1CILi1EEES8_S8_EEENS6_IJNS7_ILi128EEENS7_ILi224EEESA_EEELi128ENS_12float_e4m3_tEfNS_4arch4Sm90ELb0ELb1ELb0ELb1ELb0ELb1ELb0ELb1ELb1ELb0ELb0ELb0EEENS1_21CollectiveEpilogueFwdINS6_IJSA_SA_SB_EEES9_NS_10bfloat16_tESF_Li256ELb1ELb0ELb0ELb1EEENS1_36VarlenDynamicPersistentTileSchedulerILi128ELi224ELi256ELi128ELb0ELb0ELb1ELb1ELb0ELb1EEEEEEEEEvNT_6ParamsE --------------------------
	.section	.nv.shared._ZN7cutlass13device_kernelIN5flash11enable_sm90INS1_16FlashAttnFwdSm90INS1_25CollectiveMainloopFwdSm90ILi2EN4cute5tupleIJNS5_1CILi1EEES8_S8_EEENS6_IJNS7_ILi128EEENS7_ILi224EEESA_EEELi128ENS_12float_e4m3_tEfNS_4arch4Sm90ELb0ELb1ELb0ELb1ELb0ELb1ELb0ELb1ELb1ELb0ELb0ELb0EEENS1_21CollectiveEpilogueFwdINS6_IJSA_SA_SB_EEES9_NS_10bfloat16_tESF_Li256ELb1ELb0ELb0ELb1EEENS1_36VarlenDynamicPersistentTileSchedulerILi128ELi224ELi256ELi128ELb0ELb0ELb1ELb1ELb0ELb1EEEEEEEEEvNT_6ParamsE,"aw",@nobits
	.sectionflags	@""
	.align	16
	.zero		1024


//--------------------- .nv.shared._ZN7cutlass13device_kernelIN5flash11enable_sm90INS1_16FlashAttnFwdSm90INS1_25CollectiveMainloopFwdSm90ILi2EN4cute5tupleIJNS5_1CILi1EEES8_S8_EEENS6_IJNS7_ILi128EEENS7_ILi224EEESA_EEELi128ENS_12float_e4m3_tEfNS_4arch4Sm90ELb1ELb0ELb0ELb0ELb0ELb0ELb0ELb1ELb1ELb0ELb0ELb0EEENS1_21CollectiveEpilogueFwdINS6_IJSA_SA_SB_EEES9_NS_10bfloat16_tESF_Li256ELb0ELb0ELb0ELb1EEENS1_30DynamicPersistentTileSchedulerILi256ELi128ELb0ELb0ELb1EEEEEEEEEvNT_6ParamsE --------------------------
	.section	.nv.shared._ZN7cutlass13device_kernelIN5flash11enable_sm90INS1_16FlashAttnFwdSm90INS1_25CollectiveMainloopFwdSm90ILi2EN4cute5tupleIJNS5_1CILi1EEES8_S8_EEENS6_IJNS7_ILi128EEENS7_ILi224EEESA_EEELi128ENS_12float_e4m3_tEfNS_4arch4Sm90ELb1ELb0ELb0ELb0ELb0ELb0ELb0ELb1ELb1ELb0ELb0ELb0EEENS1_21CollectiveEpilogueFwdINS6_IJSA_SA_SB_EEES9_NS_10bfloat16_tESF_Li256ELb0ELb0ELb0ELb1EEENS1_30DynamicPersistentTileSchedulerILi256ELi128ELb0ELb0ELb1EEEEEEEEEvNT_6ParamsE,"aw",@nobits
	.sectionflags	@""
	.align	16
	.zero		1024


//--------------------- .nv.shared._ZN7cutlass13device_kernelIN5flash11enable_sm90INS1_16FlashAttnFwdSm90INS1_25CollectiveMainloopFwdSm90ILi2EN4cute5tupleIJNS5_1CILi1EEES8_S8_EEENS6_IJNS7_ILi128EEENS7_ILi224EEESA_EEELi128ENS_12float_e4m3_tEfNS_4arch4Sm90ELb1ELb0ELb0ELb1ELb0ELb0ELb0ELb1ELb1ELb0ELb0ELb0EEENS1_21CollectiveEpilogueFwdINS6_IJSA_SA_SB_EEES9_NS_10bfloat16_tESF_Li256ELb1ELb0ELb0ELb1EEENS1_36VarlenDynamicPersistentTileSchedulerILi128ELi224ELi256ELi128ELb0ELb0ELb1ELb1ELb1ELb1EEEEEEEEEvNT_6ParamsE --------------------------
	.section	.nv.shared._ZN7cutlass13device_kernelIN5flash11enable_sm90INS1_16FlashAttnFwdSm90INS1_25CollectiveMainloopFwdSm90ILi2EN4cute5tupleIJNS5_1CILi1EEES8_S8_EEENS6_IJNS7_ILi128EEENS7_ILi224EEESA_EEELi128ENS_12float_e4m3_tEfNS_4arch4Sm90ELb1ELb0ELb0ELb1ELb0ELb0ELb0ELb1ELb1ELb0ELb0ELb0EEENS1_21CollectiveEpilogueFwdINS6_IJSA_SA_SB_EEES9_NS_10bfloat16_tESF_Li256ELb1ELb0ELb0ELb1EEENS1_36VarlenDynamicPersistentTileSchedulerILi128ELi224ELi256ELi128ELb0ELb0ELb1ELb1ELb1ELb1EEEEEEEEEvNT_6ParamsE,"aw",@nobits
	.sectionflags	@""
	.align	16
	.zero		1024


//--------------------- .nv.shared._ZN7cutlass13device_kernelIN5flash11enable_sm90INS1_16FlashAttnFwdSm90INS1_25CollectiveMainloopFwdSm90ILi2EN4cute5tupleIJNS5_1CILi1EEES8_S8_EEENS6_IJNS7_ILi128EEENS7_ILi224EEESA_EEELi128ENS_12float_e4m3_tEfNS_4arch4Sm90ELb1ELb0ELb0ELb1ELb0ELb1ELb0ELb1ELb1ELb0ELb0ELb0EEENS1_21CollectiveEpilogueFwdINS6_IJSA_SA_SB_EEES9_NS_10bfloat16_tESF_Li256ELb1ELb0ELb0ELb1EEENS1_36VarlenDynamicPersistentTileSchedulerILi128ELi224ELi256ELi128ELb0ELb0ELb1ELb1ELb1ELb1EEEEEEEEEvNT_6ParamsE --------------------------
	.section	.nv.shared._ZN7cutlass13device_kernelIN5flash11enable_sm90INS1_16FlashAttnFwdSm90INS1_25CollectiveMainloopFwdSm90ILi2EN4cute5tupleIJNS5_1CILi1EEES8_S8_EEENS6_IJNS7_ILi128EEENS7_ILi224EEESA_EEELi128ENS_12float_e4m3_tEfNS_4arch4Sm90ELb1ELb0ELb0ELb1ELb0ELb1ELb0ELb1ELb1ELb0ELb0ELb0EEENS1_21CollectiveEpilogueFwdINS6_IJSA_SA_SB_EEES9_NS_10bfloat16_tESF_Li256ELb1ELb0ELb0ELb1EEENS1_36VarlenDynamicPersistentTileSchedulerILi128ELi224ELi256ELi128ELb0ELb0ELb1ELb1ELb1ELb1EEEEEEEEEvNT_6ParamsE,"aw",@nobits
	.sectionflags	@""
	.align	16
	.zero		1024


//--------------------- .nv.shared._ZN7cutlass13device_kernelIN5flash11enable_sm90INS1_16FlashAttnFwdSm90INS1_25CollectiveMainloopFwdSm90ILi2EN4cute5tupleIJNS5_1CILi1EEES8_S8_EEENS6_IJNS7_ILi192EEENS7_ILi128EEENS7_ILi96EEEEEELi96ENS_12float_e4m3_tEfNS_4arch4Sm90ELb0ELb0ELb0ELb0ELb0ELb0ELb0ELb1ELb1ELb0ELb0ELb0EEENS1_21CollectiveEpilogueFwdINS6_IJSA_SC_SB_EEES9_NS_10bfloat16_tESG_Li384ELb0ELb0ELb0ELb1EEENS1_29StaticPersistentTileSchedulerILb0EEEEEEEEEvNT_6ParamsE --------------------------
	.section	.nv.shared._ZN7cutlass13device_kernelIN5flash11enable_sm90INS1_16FlashAttnFwdSm90INS1_25CollectiveMainloopFwdSm90ILi2EN4cute5tupleIJNS5_1CILi1EEES8_S8_EEENS6_IJNS7_ILi192EEENS7_ILi128EEENS7_ILi96EEEEEELi96ENS_12float_e4m3_tEfNS_4arch4Sm90ELb0ELb0ELb0ELb0ELb0ELb0ELb0ELb1ELb1ELb0ELb0ELb0EEENS1_21CollectiveEpilogueFwdINS6_IJSA_SC_SB_EEES9_NS_10bfloat16_tESG_Li384ELb0ELb0ELb0ELb1EEENS1_29StaticPersistentTileSchedulerILb0EEEEEEEEEvNT_6ParamsE,"aw",@nobits
	.sectionflags	@""
	.align	16
	.zero		1024


//--------------------- .nv.shared._ZN7cutlass13device_kernelIN5flash11enable_sm90INS1_16FlashAttnFwdSm90INS1_25CollectiveMainloopFwdSm90ILi2EN4cute5tupleIJNS5_1CILi1EEES8_S8_EEENS6_IJNS7_ILi192EEENS7_ILi128EEENS7_ILi96EEEEEELi96ENS_12float_e4m3_tEfNS_4arch4Sm90ELb0ELb0ELb0ELb1ELb0ELb0ELb0ELb1ELb1ELb0ELb0ELb0EEENS1_21CollectiveEpilogueFwdINS6_IJSA_SC_SB_EEES9_NS_10bfloat16_tESG_Li384ELb1ELb0ELb0ELb1EEENS1_36VarlenDynamicPersistentTileSchedulerILi192ELi128ELi384ELi128ELb0ELb0ELb1ELb0ELb1ELb1EEEEEEEEEvNT_6ParamsE --------------------------
	.section	.nv.shared._ZN7cutlass13device_kernelIN5flash11enable_sm90INS1_16FlashAttnFwdSm90INS1_25CollectiveMainloopFwdSm90ILi2EN4cute5tupleIJNS5_1CILi1EEES8_S8_EEENS6_IJNS7_ILi192EEENS7_ILi128EEENS7_ILi96EEEEEELi96ENS_12float_e4m3_tEfNS_4arch4Sm90ELb0ELb0ELb0ELb1ELb0ELb0ELb0ELb1ELb1ELb0ELb0ELb0EEENS1_21CollectiveEpilogueFwdINS6_IJSA_SC_SB_EEES9_NS_10bfloat16_tESG_Li384ELb1ELb0ELb0ELb1EEENS1_36VarlenDynamicPersistentTileSchedulerILi192ELi128ELi384ELi128ELb0ELb0ELb1ELb0ELb1ELb1EEEEEEEEEvNT_6ParamsE,"aw",@nobits
	.sectionflags	@""
	.align	16
	.zero		1024


//--------------------- .nv.shared._ZN7cutlass13device_kernelIN5flash11enable_sm90INS1_16FlashAttnFwdSm90INS1_25CollectiveMainloopFwdSm90ILi2EN4cute5tupleIJNS5_1CILi1EEES8_S8_EEENS6_IJNS7_ILi192EEENS7_ILi128EEENS7_ILi96EEEEEELi96ENS_12float_e4m3_tEfNS_4arch4Sm90ELb0ELb0ELb0ELb1ELb0ELb1ELb0ELb1ELb1ELb0ELb0ELb0EEENS1_21CollectiveEpilogueFwdINS6_IJSA_SC_SB_EEES9_NS_10bfloat16_tESG_Li384ELb1ELb0ELb0ELb1EEENS1_36VarlenDynamicPersistentTileSchedulerILi192ELi128ELi384ELi128ELb0ELb0ELb1ELb0ELb1ELb1EEEEEEEEEvNT_6ParamsE --------------------------
	.section	.nv.shared._ZN7cutlass13device_kernelIN5flash11enable_sm90INS1_16FlashAttnFwdSm90INS1_25CollectiveMainloopFwdSm90ILi2EN4cute5tupleIJNS5_1CILi1EEES8_S8_EEENS6_IJNS7_ILi192EEENS7_ILi128EEENS7_ILi96EEEEEELi96ENS_12float_e4m3_tEfNS_4arch4Sm90ELb0ELb0ELb0ELb1ELb0ELb1ELb0ELb1ELb1ELb0ELb0ELb0EEENS1_21CollectiveEpilogueFwdINS6_IJSA_SC_SB_EEES9_NS_10bfloat16_tESG_Li384ELb1ELb0ELb0ELb1EEENS1_36VarlenDynamicPersistentTileSchedulerILi192ELi128ELi384ELi128ELb0ELb0ELb1ELb0ELb1ELb1EEEEEEEEEvNT_6ParamsE,"aw",@nobits
	.sectionflags	@""
	.align	16
	.zero		1024


//--------------------- .nv.shared._ZN7cutlass13device_kernelIN5flash11enable_sm90INS1_16FlashAttnFwdSm90INS1_25CollectiveMainloopFwdSm90ILi2EN4cute5tupleIJNS5_1CILi1EEES8_S8_EEENS6_IJNS7_ILi192EEENS7_ILi128EEENS7_ILi96EEEEEELi96ENS_12float_e4m3_tEfNS_4arch4Sm90ELb0ELb1ELb0ELb0ELb0ELb0ELb0ELb1ELb1ELb0ELb0ELb0EEENS1_21CollectiveEpilogueFwdINS6_IJSA_SC_SB_EEES9_NS_10bfloat16_tESG_Li384ELb0ELb0ELb0ELb1EEENS1_30DynamicPersistentTileSchedulerILi384ELi128ELb0ELb0ELb1EEEEEEEEEvNT_6ParamsE --------------------------
	.section	.nv.shared._ZN7cutlass13device_kernelIN5flash11enable_sm90INS1_16FlashAttnFwdSm90INS1_25CollectiveMainloopFwdSm90ILi2EN4cute5tupleIJNS5_1CILi1EEES8_S8_EEENS6_IJNS7_ILi192EEENS7_ILi128EEENS7_ILi96EEEEEELi96ENS_12float_e4m3_tEfNS_4arch4Sm90ELb0ELb1ELb0ELb0ELb0ELb0ELb0ELb1ELb1ELb0ELb0ELb0EEENS1_21CollectiveEpilogueFwdINS6_IJSA_SC_SB_EEES9_NS_10bfloat16_tESG_Li384ELb0ELb0ELb0ELb1EEENS1_30DynamicPersistentTileSchedulerILi384ELi128ELb0ELb0ELb1EEEEEEEEEvNT_6ParamsE,"aw",@nobits
	.sectionflags	@""
	.align	16
	.zero		1024


//--------------------- .nv.shared._ZN7cutlass13device_kernelIN5flash11enable_sm90INS1_16FlashAttnFwdSm90INS1_25CollectiveMainloopFwdSm90ILi2EN4cute5tupleIJNS5_1CILi1EEES8_S8_EEENS6_IJNS7_ILi192EEENS7_ILi128EEENS7_ILi96EEEEEELi96ENS_12float_e4m3_tEfNS_4arch4Sm90ELb0ELb1ELb0ELb1ELb0ELb0ELb0ELb1ELb1ELb0ELb0ELb0EEENS1_21CollectiveEpilogueFwdINS6_IJSA_SC_SB_EEES9_NS_10bfloat16_tESG_Li384ELb1ELb0ELb0ELb1EEENS1_36VarlenDynamicPersistentTileSchedulerILi192ELi128ELi384ELi128ELb0ELb0ELb1ELb1ELb0ELb1EEEEEEEEEvNT_6ParamsE --------------------------
	.section	.nv.shared._ZN7cutlass13device_kernelIN5flash11enable_sm90INS1_16FlashAttnFwdSm90INS1_25CollectiveMainloopFwdSm90ILi2EN4cute5tupleIJNS5_1CILi1EEES8_S8_EEENS6_IJNS7_ILi192EEENS7_ILi128EEENS7_ILi96EEEEEELi96ENS_12float_e4m3_tEfNS_4arch4Sm90ELb0ELb1ELb0ELb1ELb0ELb0ELb0ELb1ELb1ELb0ELb0ELb0EEENS1_21CollectiveEpilogueFwdINS6_IJSA_SC_SB_EEES9_NS_10bfloat16_tESG_Li384ELb1ELb0ELb0ELb1EEENS1_36VarlenDynamicPersistentTileSchedulerILi192ELi128ELi384ELi128ELb0ELb0ELb1ELb1ELb0ELb1EEEEEEEEEvNT_6ParamsE,"aw",@nobits
	.sectionflags	@""
	.align	16
	.zero		1024


//--------------------- .nv.shared._ZN7cutlass13device_kernelIN5flash11enable_sm90INS1_16FlashAttnFwdSm90INS1_25CollectiveMainloopFwdSm90ILi2EN4cute5tupleIJNS5_1CILi1EEES8_S8_EEENS6_IJNS7_ILi192EEENS7_ILi128EEENS7_ILi96EEEEEELi96ENS_12float_e4m3_tEfNS_4arch4Sm90ELb0ELb1ELb0ELb1ELb0ELb1ELb0ELb1ELb1ELb0ELb0ELb0EEENS1_21CollectiveEpilogueFwdINS6_IJSA_SC_SB_EEES9_NS_10bfloat16_tESG_Li384ELb1ELb0ELb0ELb1EEENS1_36VarlenDynamicPersistentTileSchedulerILi192ELi128ELi384ELi128ELb0ELb0ELb1ELb1ELb0ELb1EEEEEEEEEvNT_6ParamsE --------------------------
	.section	.nv.shared._ZN7cutlass13device_kernelIN5flash11enable_sm90INS1_16FlashAttnFwdSm90INS1_25CollectiveMainloopFwdSm90ILi2EN4cute5tupleIJNS5_1CILi1EEES8_S8_EEENS6_IJNS7_ILi192EEENS7_ILi128EEENS7_ILi96EEEEEELi96ENS_12float_e4m3_tEfNS_4arch4Sm90ELb0ELb1ELb0ELb1ELb0ELb1ELb0ELb1ELb1ELb0ELb0ELb0EEENS1_21CollectiveEpilogueFwdINS6_IJSA_SC_SB_EEES9_NS_10bfloat16_tESG_Li384ELb1ELb0ELb0ELb1EEENS1_36VarlenDynamicPersistentTileSchedulerILi192ELi128ELi384ELi128ELb0ELb0ELb1ELb1ELb0ELb1EEEEEEEEEvNT_6ParamsE,"aw",@nobits
	.sectionflags	@""
	.align	16
	.zero		1024


//--------------------- .nv.shared._ZN7cutlass13device_kernelIN5flash11enable_sm90INS1_16FlashAttnFwdSm90INS1_25CollectiveMainloopFwdSm90ILi2EN4cute5tupleIJNS5_1CILi1EEES8_S8_EEENS6_IJNS7_ILi192EEENS7_ILi128EEENS7_ILi96EEEEEELi96ENS_12float_e4m3_tEfNS_4arch4Sm90ELb1ELb0ELb0ELb0ELb0ELb0ELb0ELb1ELb1ELb0ELb0ELb0EEENS1_21CollectiveEpilogueFwdINS6_IJSA_SC_SB_EEES9_NS_10bfloat16_tESG_Li384ELb0ELb0ELb0ELb1EEENS1_30DynamicPersistentTileSchedulerILi384ELi128ELb0ELb0ELb1EEEEEEEEEvNT_6ParamsE --------------------------
	.section	.nv.shared._ZN7cutlass13device_kernelIN5flash11enable_sm90INS1_16FlashAttnFwdSm90INS1_25CollectiveMainloopFwdSm90ILi2EN4cute5tupleIJNS5_1CILi1EEES8_S8_EEENS6_IJNS7_ILi192EEENS7_ILi128EEENS7_ILi96EEEEEELi96ENS_12float_e4m3_tEfNS_4arch4Sm90ELb1ELb0ELb0ELb0ELb0ELb0ELb0ELb1ELb1ELb0ELb0ELb0EEENS1_21CollectiveEpilogueFwdINS6_IJSA_SC_SB_EEES9_NS_10bfloat16_tESG_Li384ELb0ELb0ELb0ELb1EEENS1_30DynamicPersistentTileSchedulerILi384ELi128ELb0ELb0ELb1EEEEEEEEEvNT_6ParamsE,"aw",@nobits
	.sectionflags	@""
	.align	16
	.zero		1024


//--------------------- .nv.shared._ZN7cutlass13device_kernelIN5flash11enable_sm90INS1_16FlashAttnFwdSm90INS1_25CollectiveMainloopFwdSm90ILi2EN4cute5tupleIJNS5_1CILi1EEES8_S8_EEENS6_IJNS7_ILi192EEENS7_ILi128EEENS7_ILi96EEEEEELi96ENS_12float_e4m3_tEfNS_4arch4Sm90ELb1ELb0ELb0ELb1ELb0ELb0ELb0ELb1ELb1ELb0ELb0ELb0EEENS1_21CollectiveEpilogueFwdINS6_IJSA_SC_SB_EEES9_NS_10bfloat16_tESG_Li384ELb1ELb0ELb0ELb1EEENS1_36VarlenDynamicPersistentTileSchedulerILi192ELi128ELi384ELi128ELb0ELb0ELb1ELb1ELb1ELb1EEEEEEEEEvNT_6ParamsE --------------------------
	.section	.nv.shared._ZN7cutlass13device_kernelIN5flash11enable_sm90INS1_16FlashAttnFwdSm90INS1_25CollectiveMainloopFwdSm90ILi2EN4cute5tupleIJNS5_1CILi1EEES8_S8_EEENS6_IJNS7_ILi192EEENS7_ILi128EEENS7_ILi96EEEEEELi96ENS_12float_e4m3_tEfNS_4arch4Sm90ELb1ELb0ELb0ELb1ELb0ELb0ELb0ELb1ELb1ELb0ELb0ELb0EEENS1_21CollectiveEpilogueFwdINS6_IJSA_SC_SB_EEES9_NS_10bfloat16_tESG_Li384ELb1ELb0ELb0ELb1EEENS1_36VarlenDynamicPersistentTileSchedulerILi192ELi128ELi384ELi128ELb0ELb0ELb1ELb1ELb1ELb1EEEEEEEEEvNT_6ParamsE,"aw",@nobits
	.sectionflags	@""
	.align	16
	.zero		1024


//--------------------- .nv.shared._ZN7cutlass13device_kernelIN5flash11enable_sm90INS1_16FlashAttnFwdSm90INS1_25CollectiveMainloopFwdSm90ILi2EN4cute5tupleIJNS5_1CILi1EEES8_S8_EEENS6_IJNS7_ILi192EEENS7_ILi128EEENS7_ILi96EEEEEELi96ENS_12float_e4m3_tEfNS_4arch4Sm90ELb1ELb0ELb0ELb1ELb0ELb1ELb0ELb1ELb1ELb0ELb0ELb0EEENS1_21CollectiveEpilogueFwdINS6_IJSA_SC_SB_EEES9_NS_10bfloat16_tESG_Li384ELb1ELb0ELb0ELb1EEENS1_36VarlenDynamicPersistentTileSchedulerILi192ELi128ELi384ELi128ELb0ELb0ELb1ELb1ELb1ELb1EEEEEEEEEvNT_6ParamsE --------------------------
	.section	.nv.shared._ZN7cutlass13device_kernelIN5flash11enable_sm90INS1_16FlashAttnFwdSm90INS1_25CollectiveMainloopFwdSm90ILi2EN4cute5tupleIJNS5_1CILi1EEES8_S8_EEENS6_IJNS7_ILi192EEENS7_ILi128EEENS7_ILi96EEEEEELi96ENS_12float_e4m3_tEfNS_4arch4Sm90ELb1ELb0ELb0ELb1ELb0ELb1ELb0ELb1ELb1ELb0ELb0ELb0EEENS1_21CollectiveEpilogueFwdINS6_IJSA_SC_SB_EEES9_NS_10bfloat16_tESG_Li384ELb1ELb0ELb0ELb1EEENS1_36VarlenDynamicPersistentTileSchedulerILi192ELi128ELi384ELi128ELb0ELb0ELb1ELb1ELb1ELb1EEEEEEEEEvNT_6ParamsE,"aw",@nobits
	.sectionflags	@""
	.align	16
	.zero		1024


//--------------------- .nv.shared._ZN7cutlass13device_kernelIN5flash11enable_sm90INS1_16FlashAttnFwdSm90INS1_25CollectiveMainloopFwdSm90ILi2EN4cute5tupleIJNS5_1CILi1EEES8_S8_EEENS6_IJNS7_ILi192EEENS7_ILi160EEENS7_ILi64EEEEEELi64ENS_12float_e4m3_tEfNS_4arch4Sm90ELb0ELb0ELb0ELb0ELb0ELb0ELb0ELb1ELb1ELb0ELb0ELb0EEENS1_21CollectiveEpilogueFwdINS6_IJSA_SC_SB_EEES9_NS_10bfloat16_tESG_Li384ELb0ELb0ELb0ELb1EEENS1_29StaticPersistentTileSchedulerILb0EEEEEEEEEvNT_6ParamsE --------------------------
	.section	.nv.shared._ZN7cutlass13device_kernelIN5flash11enable_sm90INS1_16FlashAttnFwdSm90INS1_25CollectiveMainloopFwdSm90ILi2EN4cute5tupleIJNS5_1CILi1EEES8_S8_EEENS6_IJNS7_ILi192EEENS7_ILi160EEENS7_ILi64EEEEEELi64ENS_12float_e4m3_tEfNS_4arch4Sm90ELb0ELb0ELb0ELb0ELb0ELb0ELb0ELb1ELb1ELb0ELb0ELb0EEENS1_21CollectiveEpilogueFwdINS6_IJSA_SC_SB_EEES9_NS_10bfloat16_tESG_Li384ELb0ELb0ELb0ELb1EEENS1_29StaticPersistentTileSchedulerILb0EEEEEEEEEvNT_6ParamsE,"aw",@nobits
	.sectionflags	@""
	.align	16
	.zero		1024


//--------------------- .nv.shared._ZN7cutlass13device_kernelIN5flash11enable_sm90INS1_16FlashAttnFwdSm90INS1_25CollectiveMainloopFwdSm90ILi2EN4cute5tupleIJNS5_1CILi1EEES8_S8_EEENS6_IJNS7_ILi192EEENS7_ILi160EEENS7_ILi64EEEEEELi64ENS_12float_e4m3_tEfNS_4arch4Sm90ELb0ELb0ELb0ELb1ELb0ELb0ELb0ELb1ELb1ELb0ELb0ELb0EEENS1_21CollectiveEpilogueFwdINS6_IJSA_SC_SB_EEES9_NS_10bfloat16_tESG_Li384ELb1ELb0ELb0ELb1EEENS1_36VarlenDynamicPersistentTileSchedulerILi192ELi160ELi384ELi128ELb0ELb0ELb1ELb0ELb1ELb1EEEEEEEEEvNT_6ParamsE --------------------------
	.section	.nv.shared._ZN7cutlass13device_kernelIN5flash11enable_sm90INS1_16FlashAttnFwdSm90INS1_25CollectiveMainloopFwdSm90ILi2EN4cute5tupleIJNS5_1CILi1EEES8_S8_EEENS6_IJNS7_ILi192EEENS7_ILi160EEENS7_ILi64EEEEEELi64ENS_12float_e4m3_tEfNS_4arch4Sm90ELb0ELb0ELb0ELb1ELb0ELb0ELb0ELb1ELb1ELb0ELb0ELb0EEENS1_21CollectiveEpilogueFwdINS6_IJSA_SC_SB_EEES9_NS_10bfloat16_tESG_Li384ELb1ELb0ELb0ELb1EEENS1_36VarlenDynamicPersistentTileSchedulerILi192ELi160ELi384ELi128ELb0ELb0ELb1ELb0ELb1ELb1EEEEEEEEEvNT_6ParamsE,"aw",@nobits
	.sectionflags	@""
	.align	16
	.zero		1024


//--------------------- .nv.shared._ZN7cutlass13device_kernelIN5flash11enable_sm90INS1_16FlashAttnFwdSm90INS1_25CollectiveMainloopFwdSm90ILi2EN4cute5tupleIJNS5_1CILi1EEES8_S8_EEENS6_IJNS7_ILi192EEENS7_ILi160EEENS7_ILi64EEEEEELi64ENS_12float_e4m3_tEfNS_4arch4Sm90ELb0ELb0ELb0ELb1ELb0ELb1ELb0ELb1ELb1ELb0ELb0ELb0EEENS1_21CollectiveEpilogueFwdINS6_IJSA_SC_SB_EEES9_NS_10bfloat16_tESG_Li384ELb1ELb0ELb0ELb1EEENS1_36VarlenDynamicPersistentTileSchedulerILi192ELi160ELi384ELi128ELb0ELb0ELb1ELb0ELb1ELb1EEEEEEEEEvNT_6ParamsE --------------------------
	.section	.nv.shared._ZN7cutlass13device_kernelIN5flash11enable_sm90INS1_16FlashAttnFwdSm90INS1_25CollectiveMainloopFwdSm90ILi2EN4cute5tupleIJNS5_1CILi1EEES8_S8_EEENS6_IJNS7_ILi192EEENS7_ILi160EEENS7_ILi64EEEEEELi64ENS_12float_e4m3_tEfNS_4arch4Sm90ELb0ELb0ELb0ELb1ELb0ELb1ELb0ELb1ELb1ELb0ELb0ELb0EEENS1_21CollectiveEpilogueFwdINS6_IJSA_SC_SB_EEES9_NS_10bfloat16_tESG_Li384ELb1ELb0ELb0ELb1EEENS1_36VarlenDynamicPersistentTileSchedulerILi192ELi160ELi384ELi128ELb0ELb0ELb1ELb0ELb1ELb1EEEEEEEEEvNT_6ParamsE,"aw",@nobits
	.sectionflags	@""
	.align	16
	.zero		1024


//--------------------- .nv.shared._ZN7cutlass13device_kernelIN5flash11enable_sm90INS1_16FlashAttnFwdSm90INS1_25CollectiveMainloopFwdSm90ILi2EN4cute5tupleIJNS5_1CILi1EEES8_S8_EEENS6_IJNS7_ILi192EEENS7_ILi160EEENS7_ILi64EEEEEELi64ENS_12float_e4m3_tEfNS_4arch4Sm90ELb0ELb1ELb0ELb0ELb0ELb0ELb0ELb1ELb1ELb0ELb0ELb0EEENS1_21CollectiveEpilogueFwdINS6_IJSA_SC_SB_EEES9_NS_10bfloat16_tESG_Li384ELb0ELb0ELb0ELb1EEENS1_30DynamicPersistentTileSchedulerILi384ELi128ELb0ELb0ELb1EEEEEEEEEvNT_6ParamsE --------------------------
	.section	.nv.shared._ZN7cutlass13device_kernelIN5flash11enable_sm90INS1_16FlashAttnFwdSm90INS1_25CollectiveMainloopFwdSm90ILi2EN4cute5tupleIJNS5_1CILi1EEES8_S8_EEENS6_IJNS7_ILi192EEENS7_ILi160EEENS7_ILi64EEEEEELi64ENS_12float_e4m3_tEfNS_4arch4Sm90ELb0ELb1ELb0ELb0ELb0ELb0ELb0ELb1ELb1ELb0ELb0ELb0EEENS1_21CollectiveEpilogueFwdINS6_IJSA_SC_SB_EEES9_NS_10bfloat16_tESG_Li384ELb0ELb0ELb0ELb1EEENS1_30DynamicPersistentTileSchedulerILi384ELi128ELb0ELb0ELb1EEEEEEEEEvNT_6ParamsE,"aw",@nobits
	.sectionflags	@""
	.align	16
	.zero		1024


//--------------------- .nv.shared._ZN7cutlass13device_kernelIN5flash11enable_sm90INS1_16FlashAttnFwdSm90INS1_25CollectiveMainloopFwdSm90ILi2EN4cute5tupleIJNS5_1CILi1EEES8_S8_EEENS6_IJNS7_ILi192EEENS7_ILi160EEENS7_ILi64EEEEEELi64ENS_12float_e4m3_tEfNS_4arch4Sm90ELb0ELb1ELb0ELb1ELb0ELb0ELb0ELb1ELb1ELb0ELb0ELb0EEENS1_21CollectiveEpilogueFwdINS6_IJSA_SC_SB_EEES9_NS_10bfloat16_tESG_Li384ELb1ELb0ELb0ELb1EEENS1_36VarlenDynamicPersistentTileSchedulerILi192ELi160ELi384ELi128ELb0ELb0ELb1ELb1ELb0ELb1EEEEEEEEEvNT_6ParamsE --------------------------
	.section	.nv.shared._ZN7cutlass13device_kernelIN5flash11enable_sm90INS1_16FlashAttnFwdSm90INS1_25CollectiveMainloopFwdSm90ILi2EN4cute5tupleIJNS5_1CILi1EEES8_S8_EEENS6_IJNS7_ILi192EEENS7_ILi160EEENS7_ILi64EEEEEELi64ENS_12float_e4m3_tEfNS_4arch4Sm90ELb0ELb1ELb0ELb1ELb0ELb0ELb0ELb1ELb1ELb0ELb0ELb0EEENS1_21CollectiveEpilogueFwdINS6_IJSA_SC_SB_EEES9_NS_10bfloat16_tESG_Li384ELb1ELb0ELb0ELb1EEENS1_36VarlenDynamicPersistentTileSchedulerILi192ELi160ELi384ELi128ELb0ELb0ELb1ELb1ELb0ELb1EEEEEEEEEvNT_6ParamsE,"aw",@nobits
	.sectionflags	@""
	.align	16
	.zero		1024


//--------------------- .nv.shared._ZN7cutlass13device_kernelIN5flash11enable_sm90INS1_16FlashAttnFwdSm90INS1_25CollectiveMainloopFwdSm90ILi2EN4cute5tupleIJNS5_1CILi1EEES8_S8_EEENS6_IJNS7_ILi192EEENS7_ILi160EEENS7_ILi64EEEEEELi64ENS_12float_e4m3_tEfNS_4arch4Sm90ELb0ELb1ELb0ELb1ELb0ELb1ELb0ELb1ELb1ELb0ELb0ELb0EEENS1_21CollectiveEpilogueFwdINS6_IJSA_SC_SB_EEES9_NS_10bfloat16_tESG_Li384ELb1ELb0ELb0ELb1EEENS1_36VarlenDynamicPersistentTileSchedulerILi192ELi160ELi384ELi128ELb0ELb0ELb1ELb1ELb0ELb1EEEEEEEEEvNT_6ParamsE --------------------------
	.section	.nv.shared._ZN7cutlass13device_kernelIN5flash11enable_sm90INS1_16FlashAttnFwdSm90INS1_25CollectiveMainloopFwdSm90ILi2EN4cute5tupleIJNS5_1CILi1EEES8_S8_EEENS6_IJNS7_ILi192EEENS7_ILi160EEENS7_ILi64EEEEEELi64ENS_12float_e4m3_tEfNS_4arch4Sm90ELb0ELb1ELb0ELb1ELb0ELb1ELb0ELb1ELb1ELb0ELb0ELb0EEENS1_21CollectiveEpilogueFwdINS6_IJSA_SC_SB_EEES9_NS_10bfloat16_tESG_Li384ELb1ELb0ELb0ELb1EEENS1_36VarlenDynamicPersistentTileSchedulerILi192ELi160ELi384ELi128ELb0ELb0ELb1ELb1ELb0ELb1EEEEEEEEEvNT_6ParamsE,"aw",@nobits
	.sectionflags	@""
	.align	16
	.zero		1024


//--------------------- .nv.shared._ZN7cutlass13device_kernelIN5flash11enable_sm90INS1_16FlashAttnFwdSm90INS1_25CollectiveMainloopFwdSm90ILi2EN4cute5tupleIJNS5_1CILi1EEES8_S8_EEENS6_IJNS7_ILi192EEENS7_ILi160EEENS7_ILi64EEEEEELi64ENS_12float_e4m3_tEfNS_4arch4Sm90ELb1ELb0ELb0ELb0ELb0ELb0ELb0ELb1ELb1ELb0ELb0ELb0EEENS1_21CollectiveEpilogueFwdINS6_IJSA_SC_SB_EEES9_NS_10bfloat16_tESG_Li384ELb0ELb0ELb0ELb1EEENS1_30DynamicPersistentTileSchedulerILi384ELi128ELb0ELb0ELb1EEEEEEEEEvNT_6ParamsE --------------------------
	.section	.nv.shared._ZN7cutlass13device_kernelIN5flash11enable_sm90INS1_16FlashAttnFwdSm90INS1_25CollectiveMainloopFwdSm90ILi2EN4cute5tupleIJNS5_1CILi1EEES8_S8_EEENS6_IJNS7_ILi192EEENS7_ILi160EEENS7_ILi64EEEEEELi64ENS_12float_e4m3_tEfNS_4arch4Sm90ELb1ELb0ELb0ELb0ELb0ELb0ELb0ELb1ELb1ELb0ELb0ELb0EEENS1_21CollectiveEpilogueFwdINS6_IJSA_SC_SB_EEES9_NS_10bfloat16_tESG_Li384ELb0ELb0ELb0ELb1EEENS1_30DynamicPersistentTileSchedulerILi384ELi128ELb0ELb0ELb1EEEEEEEEEvNT_6ParamsE,"aw",@nobits
	.sectionflags	@""
	.align	16
	.zero		1024


//--------------------- .nv.shared._ZN7cutlass13device_kernelIN5flash11enable_sm90INS1_16FlashAttnFwdSm90INS1_25CollectiveMainloopFwdSm90ILi2EN4cute5tupleIJNS5_1CILi1EEES8_S8_EEENS6_IJNS7_ILi192EEENS7_ILi160EEENS7_ILi64EEEEEELi64ENS_12float_e4m3_tEfNS_4arch4Sm90ELb1ELb0ELb0ELb1ELb0ELb0ELb0ELb1ELb1ELb0ELb0ELb0EEENS1_21CollectiveEpilogueFwdINS6_IJSA_SC_SB_EEES9_NS_10bfloat16_tESG_Li384ELb1ELb0ELb0ELb1EEENS1_36VarlenDynamicPersistentTileSchedulerILi192ELi160ELi384ELi128ELb0ELb0ELb1ELb1ELb1ELb1EEEEEEEEEvNT_6ParamsE --------------------------
	.section	.nv.shared._ZN7cutlass13device_kernelIN5flash11enable_sm90INS1_16FlashAttnFwdSm90INS1_25CollectiveMainloopFwdSm90ILi2EN4cute5tupleIJNS5_1CILi1EEES8_S8_EEENS6_IJNS7_ILi192EEENS7_ILi160EEENS7_ILi64EEEEEELi64ENS_12float_e4m3_tEfNS_4arch4Sm90ELb1ELb0ELb0ELb1ELb0ELb0ELb0ELb1ELb1ELb0ELb0ELb0EEENS1_21CollectiveEpilogueFwdINS6_IJSA_SC_SB_EEES9_NS_10bfloat16_tESG_Li384ELb1ELb0ELb0ELb1EEENS1_36VarlenDynamicPersistentTileSchedulerILi192ELi160ELi384ELi128ELb0ELb0ELb1ELb1ELb1ELb1EEEEEEEEEvNT_6ParamsE,"aw",@nobits
	.sectionflags	@""
	.align	16
	.zero		1024


//--------------------- .nv.shared._ZN7cutlass13device_kernelIN5flash11enable_sm90INS1_16FlashAttnFwdSm90INS1_25CollectiveMainloopFwdSm90ILi2EN4cute5tupleIJNS5_1CILi1EEES8_S8_EEENS6_IJNS7_ILi192EEENS7_ILi160EEENS7_ILi64EEEEEELi64ENS_12float_e4m3_tEfNS_4arch4Sm90ELb1ELb0ELb0ELb1ELb0ELb1ELb0ELb1ELb1ELb0ELb0ELb0EEENS1_21CollectiveEpilogueFwdINS6_IJSA_SC_SB_EEES9_NS_10bfloat16_tESG_Li384ELb1ELb0ELb0ELb1EEENS1_36VarlenDynamicPersistentTileSchedulerILi192ELi160ELi384ELi128ELb0ELb0ELb1ELb1ELb1ELb1EEEEEEEEEvNT_6ParamsE --------------------------
	.section	.nv.shared._ZN7cutlass13device_kernelIN5flash11enable_sm90INS1_16FlashAttnFwdSm90INS1_25CollectiveMainloopFwdSm90ILi2EN4cute5tupleIJNS5_1CILi1EEES8_S8_EEENS6_IJNS7_ILi192EEENS7_ILi160EEENS7_ILi64EEEEEELi64ENS_12float_e4m3_tEfNS_4arch4Sm90ELb1ELb0ELb0ELb1ELb0ELb1ELb0ELb1ELb1ELb0ELb0ELb0EEENS1_21CollectiveEpilogueFwdINS6_IJSA_SC_SB_EEES9_NS_10bfloat16_tESG_Li384ELb1ELb0ELb0ELb1EEENS1_36VarlenDynamicPersistentTileSchedulerILi192ELi160ELi384ELi128ELb0ELb0ELb1ELb1ELb1ELb1EEEEEEEEEvNT_6ParamsE,"aw",@nobits
	.sectionflags	@""
	.align	16
	.zero		1024


//--------------------- .nv.constant0._ZN7cutlass13device_kernelIN5flash11enable_sm90INS1_16FlashAttnFwdSm90INS1_25CollectiveMainloopFwdSm90ILi2EN4cute5tupleIJNS5_1CILi1EEES8_S8_EEENS6_IJNS7_ILi128EEESA_NS7_ILi256EEEEEELi256ENS_12float_e4m3_tEfNS_4arch4Sm90ELb0ELb0ELb0ELb0ELb0ELb0ELb0ELb1ELb1ELb0ELb0ELb0EEENS1_21CollectiveEpilogueFwdINS6_IJSA_SB_SA_EEES9_NS_10bfloat16_tESF_Li256ELb0ELb0ELb0ELb1EEENS1_29StaticPersistentTileSchedulerILb0EEEEEEEEEvNT_6ParamsE --------------------------
	.section	.nv.constant0._ZN7cutlass13device_kernelIN5flash11enable_sm90INS1_16FlashAttnFwdSm90INS1_25CollectiveMainloopFwdSm90ILi2EN4cute5tupleIJNS5_1CILi1EEES8_S8_EEENS6_IJNS7_ILi128EEESA_NS7_ILi256EEEEEELi256ENS_12float_e4m3_tEfNS_4arch4Sm90ELb0ELb0ELb0ELb0ELb0ELb0ELb0ELb1ELb1ELb0ELb0ELb0EEENS1_21CollectiveEpilogueFwdINS6_IJSA_SB_SA_EEES9_NS_10bfloat16_tESF_Li256ELb0ELb0ELb0ELb1EEENS1_29StaticPersistentTileSchedulerILb0EEEEEEEEEvNT_6ParamsE,"a",@progbits
	.sectionflags	@""
	.align	4
.nv.constant0._ZN7cutlass13device_kernelIN5flash11enable_sm90INS1_16FlashAttnFwdSm90INS1_25CollectiveMainloopFwdSm90ILi2EN4cute5tupleIJNS5_1CILi1EEES8_S8_EEENS6_IJNS7_ILi128EEESA_NS7_ILi256EEEEEELi256ENS_12float_e4m3_tEfNS_4arch4Sm90ELb0ELb0ELb0ELb0ELb0ELb0ELb0ELb1ELb1ELb0ELb0ELb0EEENS1_21CollectiveEpilogueFwdINS6_IJSA_SB_SA_EEES9_NS_10bfloat16_tESF_Li256ELb0ELb0ELb0ELb1EEENS1_29StaticPersistentTileSchedulerILb0EEEEEEEEEvNT_6ParamsE:
	.zero		3584


//--------------------- .nv.constant0._ZN7cutlass13device_kernelIN5flash11enable_sm90INS1_16FlashAttnFwdSm90INS1_25CollectiveMainloopFwdSm90ILi2EN4cute5tupleIJNS5_1CILi1EEES8_S8_EEENS6_IJNS7_ILi128EEESA_NS7_ILi256EEEEEELi256ENS_12float_e4m3_tEfNS_4arch4Sm90ELb0ELb0ELb0ELb1ELb0ELb0ELb0ELb1ELb1ELb0ELb0ELb0EEENS1_21CollectiveEpilogueFwdINS6_IJSA_SB_SA_EEES9_NS_10bfloat16_tESF_Li256ELb1ELb0ELb0ELb1EEENS1_36VarlenDynamicPersistentTileSchedulerILi128ELi128ELi256ELi128ELb0ELb0ELb1ELb0ELb1ELb1EEEEEEEEEvNT_6ParamsE --------------------------
	.section	.nv.constant0._ZN7cutlass13device_kernelIN5flash11enable_sm90INS1_16FlashAttnFwdSm90INS1_25CollectiveMainloopFwdSm90ILi2EN4cute5tupleIJNS5_1CILi1EEES8_S8_EEENS6_IJNS7_ILi128EEESA_NS7_ILi256EEEEEELi256ENS_12float_e4m3_tEfNS_4arch4Sm90ELb0ELb0ELb0ELb1ELb0ELb0ELb0ELb1ELb1ELb0ELb0ELb0EEENS1_21CollectiveEpilogueFwdINS6_IJSA_SB_SA_EEES9_NS_10bfloat16_tESF_Li256ELb1ELb0ELb0ELb1EEENS1_36VarlenDynamicPersistentTileSchedulerILi128ELi128ELi256ELi128ELb0ELb0ELb1ELb0ELb1ELb1EEEEEEEEEvNT_6ParamsE,"a",@progbits
	.sectionflags	@""
	.align	4
.nv.constant0._ZN7cutlass13device_kernelIN5flash11enable_sm90INS1_16FlashAttnFwdSm90INS1_25CollectiveMainloopFwdSm90ILi2EN4cute5tupleIJNS5_1CILi1EEES8_S8_EEENS6_IJNS7_ILi128EEESA_NS7_ILi256EEEEEELi256ENS_12float_e4m3_tEfNS_4arch4Sm90ELb0ELb0ELb0ELb1ELb0ELb0ELb0ELb1ELb1ELb0ELb0ELb0EEENS1_21CollectiveEpilogueFwdINS6_IJSA_SB_SA_EEES9_NS_10bfloat16_tESF_Li256ELb1ELb0ELb0ELb1EEENS1_36VarlenDynamicPersistentTileSchedulerILi128ELi128ELi256ELi128ELb0ELb0ELb1ELb0ELb1ELb1EEEEEEEEEvNT_6ParamsE:
	.zero		3200


//--------------------- .nv.constant0._ZN7cutlass13device_kernelIN5flash11enable_sm90INS1_16FlashAttnFwdSm90INS1_25CollectiveMainloopFwdSm90ILi2EN4cute5tupleIJNS5_1CILi1EEES8_S8_EEENS6_IJNS7_ILi128EEESA_NS7_ILi256EEEEEELi256ENS_12float_e4m3_tEfNS_4arch4Sm90ELb0ELb0ELb0ELb1ELb0ELb1ELb0ELb1ELb1ELb0ELb0ELb0EEENS1_21CollectiveEpilogueFwdINS6_IJSA_SB_SA_EEES9_NS_10bfloat16_tESF_Li256ELb1ELb0ELb0ELb1EEENS1_36VarlenDynamicPersistentTileSchedulerILi128ELi128ELi256ELi128ELb0ELb0ELb1ELb0ELb1ELb1EEEEEEEEEvNT_6ParamsE --------------------------
	.section	.nv.constant0._ZN7cutlass13device_kernelIN5flash11enable_sm90INS1_16FlashAttnFwdSm90INS1_25CollectiveMainloopFwdSm90ILi2EN4cute5tupleIJNS5_1CILi1EEES8_S8_EEENS6_IJNS7_ILi128EEESA_NS7_ILi256EEEEEELi256ENS_12float_e4m3_tEfNS_4arch4Sm90ELb0ELb0ELb0ELb1ELb0ELb1ELb0ELb1ELb1ELb0ELb0ELb0EEENS1_21CollectiveEpilogueFwdINS6_IJSA_SB_SA_EEES9_NS_10bfloat16_tESF_Li256ELb1ELb0ELb0ELb1EEENS1_36VarlenDynamicPersistentTileSchedulerILi128ELi128ELi256ELi128ELb0ELb0ELb1ELb0ELb1ELb1EEEEEEEEEvNT_6ParamsE,"a",@progbits
	.sectionflags	@""
	.align	4
.nv.constant0._ZN7cutlass13device_kernelIN5flash11enable_sm90INS1_16FlashAttnFwdSm90INS1_25CollectiveMainloopFwdSm90ILi2EN4cute5tupleIJNS5_1CILi1EEES8_S8_EEENS6_IJNS7_ILi128EEESA_NS7_ILi256EEEEEELi256ENS_12float_e4m3_tEfNS_4arch4Sm90ELb0ELb0ELb0ELb1ELb0ELb1ELb0ELb1ELb1ELb0ELb0ELb0EEENS1_21CollectiveEpilogueFwdINS6_IJSA_SB_SA_EEES9_NS_10bfloat16_tESF_Li256ELb1ELb0ELb0ELb1EEENS1_36VarlenDynamicPersistentTileSchedulerILi128ELi128ELi256ELi128ELb0ELb0ELb1ELb0ELb1ELb1EEEEEEEEEvNT_6ParamsE:
	.zero		3200


//--------------------- .nv.constant0._ZN7cutlass13device_kernelIN5flash11enable_sm90INS1_16FlashAttnFwdSm90INS1_25CollectiveMainloopFwdSm90ILi2EN4cute5tupleIJNS5_1CILi1EEES8_S8_EEENS6_IJNS7_ILi128EEENS7_ILi64EEENS7_ILi256EEEEEELi256ENS_12float_e4m3_tEfNS_4arch4Sm90ELb0ELb1ELb0ELb0ELb0ELb0ELb0ELb1ELb1ELb0ELb0ELb0EEENS1_21CollectiveEpilogueFwdINS6_IJSA_SC_SB_EEES9_NS_10bfloat16_tESG_Li256ELb0ELb0ELb0ELb1EEENS1_30DynamicPersistentTileSchedulerILi256ELi128ELb0ELb0ELb1EEEEEEEEEvNT_6ParamsE --------------------------
	.section	.nv.constant0._ZN7cutlass13device_kernelIN5flash11enable_sm90INS1_16FlashAttnFwdSm90INS1_25CollectiveMainloopFwdSm90ILi2EN4cute5tupleIJNS5_1CILi1EEES8_S8_EEENS6_IJNS7_ILi128EEENS7_ILi64EEENS7_ILi256EEEEEELi256ENS_12float_e4m3_tEfNS_4arch4Sm90ELb0ELb1ELb0ELb0ELb0ELb0ELb0ELb1ELb1ELb0ELb0ELb0EEENS1_21CollectiveEpilogueFwdINS6_IJSA_SC_SB_EEES9_NS_10bfloat16_tESG_Li256ELb0ELb0ELb0ELb1EEENS1_30DynamicPersistentTileSchedulerILi256ELi128ELb0ELb0ELb1EEEEEEEEEvNT_6ParamsE,"a",@progbits
	.sectionflags	@""
	.align	4
.nv.constant0._ZN7cutlass13device_kernelIN5flash11enable_sm90INS1_16FlashAttnFwdSm90INS1_25CollectiveMainloopFwdSm90ILi2EN4cute5tupleIJNS5_1CILi1EEES8_S8_EEENS6_IJNS7_ILi128EEENS7_ILi64EEENS7_ILi256EEEEEELi256ENS_12float_e4m3_tEfNS_4arch4Sm90ELb0ELb1ELb0ELb0ELb0ELb0ELb0ELb1ELb1ELb0ELb0ELb0EEENS1_21CollectiveEpilogueFwdINS6_IJSA_SC_SB_EEES9_NS_10bfloat16_tESG_Li256ELb0ELb0ELb0ELb1EEENS1_30DynamicPersistentTileSchedulerILi256ELi128ELb0ELb0ELb1EEEEEEEEEvNT_6ParamsE:
	.zero		3584


//--------------------- .nv.constant0._ZN7cutlass13device_kernelIN5flash11enable_sm90INS1_16FlashAttnFwdSm90INS1_25CollectiveMainloopFwdSm90ILi2EN4cute5tupleIJNS5_1CILi1EEES8_S8_EEENS6_IJNS7_ILi128EEENS7_ILi64EEENS7_ILi256EEEEEELi256ENS_12float_e4m3_tEfNS_4arch4Sm90ELb0ELb1ELb0ELb1ELb0ELb0ELb0ELb1ELb1ELb0ELb0ELb0EEENS1_21CollectiveEpilogueFwdINS6_IJSA_SC_SB_EEES9_NS_10bfloat16_tESG_Li256ELb1ELb0ELb0ELb1EEENS1_36VarlenDynamicPersistentTileSchedulerILi128ELi64ELi256ELi128ELb0ELb0ELb1ELb1ELb0ELb1EEEEEEEEEvNT_6ParamsE --------------------------
	.section	.nv.constant0._ZN7cutlass13device_kernelIN5flash11enable_sm90INS1_16FlashAttnFwdSm90INS1_25CollectiveMainloopFwdSm90ILi2EN4cute5tupleIJNS5_1CILi1EEES8_S8_EEENS6_IJNS7_ILi128EEENS7_ILi64EEENS7_ILi256EEEEEELi256ENS_12float_e4m3_tEfNS_4arch4Sm90ELb0ELb1ELb0ELb1ELb0ELb0ELb0ELb1ELb1ELb0ELb0ELb0EEENS1_21CollectiveEpilogueFwdINS6_IJSA_SC_SB_EEES9_NS_10bfloat16_tESG_Li256ELb1ELb0ELb0ELb1EEENS1_36VarlenDynamicPersistentTileSchedulerILi128ELi64ELi256ELi128ELb0ELb0ELb1ELb1ELb0ELb1EEEEEEEEEvNT_6ParamsE,"a",@progbits
	.sectionflags	@""
	.align	4
.nv.constant0._ZN7cutlass13device_kernelIN5flash11enable_sm90INS1_16FlashAttnFwdSm90INS1_25CollectiveMainloopFwdSm90ILi2EN4cute5tupleIJNS5_1CILi1EEES8_S8_EEENS6_IJNS7_ILi128EEENS7_ILi64EEENS7_ILi256EEEEEELi256ENS_12float_e4m3_tEfNS_4arch4Sm90ELb0ELb1ELb0ELb1ELb0ELb0ELb0ELb1ELb1ELb0ELb0ELb0EEENS1_21CollectiveEpilogueFwdINS6_IJSA_SC_SB_EEES9_NS_10bfloat16_tESG_Li256ELb1ELb0ELb0ELb1EEENS1_36VarlenDynamicPersistentTileSchedulerILi128ELi64ELi256ELi128ELb0ELb0ELb1ELb1ELb0ELb1EEEEEEEEEvNT_6ParamsE:
	.zero		3200


//--------------------- .nv.constant0._ZN7cutlass13device_kernelIN5flash11enable_sm90INS1_16FlashAttnFwdSm90INS1_25CollectiveMainloopFwdSm90ILi2EN4cute5tupleIJNS5_1CILi1EEES8_S8_EEENS6_IJNS7_ILi128EEENS7_ILi64EEENS7_ILi256EEEEEELi256ENS_12float_e4m3_tEfNS_4arch4Sm90ELb0ELb1ELb0ELb1ELb0ELb1ELb0ELb1ELb1ELb0ELb0ELb0EEENS1_21CollectiveEpilogueFwdINS6_IJSA_SC_SB_EEES9_NS_10bfloat16_tESG_Li256ELb1ELb0ELb0ELb1EEENS1_36VarlenDynamicPersistentTileSchedulerILi128ELi64ELi256ELi128ELb0ELb0ELb1ELb1ELb0ELb1EEEEEEEEEvNT_6ParamsE --------------------------
	.section	.nv.constant0._ZN7cutlass13device_kernelIN5flash11enable_sm90INS1_16FlashAttnFwdSm90INS1_25CollectiveMainloopFwdSm90ILi2EN4cute5tupleIJNS5_1CILi1EEES8_S8_EEENS6_IJNS7_ILi128EEENS7_ILi64EEENS7_ILi256EEEEEELi256ENS_12float_e4m3_tEfNS_4arch4Sm90ELb0ELb1ELb0ELb1ELb0ELb1ELb0ELb1ELb1ELb0ELb0ELb0EEENS1_21CollectiveEpilogueFwdINS6_IJSA_SC_SB_EEES9_NS_10bfloat16_tESG_Li256ELb1ELb0ELb0ELb1EEENS1_36VarlenDynamicPersistentTileSchedulerILi128ELi64ELi256ELi128ELb0ELb0ELb1ELb1ELb0ELb1EEEEEEEEEvNT_6ParamsE,"a",@progbits
	.sectionflags	@""
	.align	4
.nv.constant0._ZN7cutlass13device_kernelIN5flash11enable_sm90INS1_16FlashAttnFwdSm90INS1_25CollectiveMainloopFwdSm90ILi2EN4cute5tupleIJNS5_1CILi1EEES8_S8_EEENS6_IJNS7_ILi128EEENS7_ILi64EEENS7_ILi256EEEEEELi256ENS_12float_e4m3_tEfNS_4arch4Sm90ELb0ELb1ELb0ELb1ELb0ELb1ELb0ELb1ELb1ELb0ELb0ELb0EEENS1_21CollectiveEpilogueFwdINS6_IJSA_SC_SB_EEES9_NS_10bfloat16_tESG_Li256ELb1ELb0ELb0ELb1EEENS1_36VarlenDynamicPersistentTileSchedulerILi128ELi64ELi256ELi128ELb0ELb0ELb1ELb1ELb0ELb1EEEEEEEEEvNT_6ParamsE:
	.zero		3200


//--------------------- .nv.constant0._ZN7cutlass13device_kernelIN5flash11enable_sm90INS1_16FlashAttnFwdSm90INS1_25CollectiveMainloopFwdSm90ILi2EN4cute5tupleIJNS5_1CILi1EEES8_S8_EEENS6_IJNS7_ILi128EEESA_NS7_ILi256EEEEEELi256ENS_12float_e4m3_tEfNS_4arch4Sm90ELb1ELb0ELb0ELb0ELb0ELb0ELb0ELb1ELb1ELb0ELb0ELb0EEENS1_21CollectiveEpilogueFwdINS6_IJSA_SB_SA_EEES9_NS_10bfloat16_tESF_Li256ELb0ELb0ELb0ELb1EEENS1_30DynamicPersistentTileSchedulerILi256ELi128ELb0ELb0ELb1EEEEEEEEEvNT_6ParamsE --------------------------
	.section	.nv.constant0._ZN7cutlass13device_kernelIN5flash11enable_sm90INS1_16FlashAttnFwdSm90INS1_25CollectiveMainloopFwdSm90ILi2EN4cute5tupleIJNS5_1CILi1EEES8_S8_EEENS6_IJNS7_ILi128EEESA_NS7_ILi256EEEEEELi256ENS_12float_e4m3_tEfNS_4arch4Sm90ELb1ELb0ELb0ELb0ELb0ELb0ELb0ELb1ELb1ELb0ELb0ELb0EEENS1_21CollectiveEpilogueFwdINS6_IJSA_SB_SA_EEES9_NS_10bfloat16_tESF_Li256ELb0ELb0ELb0ELb1EEENS1_30DynamicPersistentTileSchedulerILi256ELi128ELb0ELb0ELb1EEEEEEEEEvNT_6ParamsE,"a",@progbits
	.sectionflags	@""
	.align	4
.nv.constant0._ZN7cutlass13device_kernelIN5flash11enable_sm90INS1_16FlashAttnFwdSm90INS1_25CollectiveMainloopFwdSm90ILi2EN4cute5tupleIJNS5_1CILi1EEES8_S8_EEENS6_IJNS7_ILi128EEESA_NS7_ILi256EEEEEELi256ENS_12float_e4m3_tEfNS_4arch4Sm90ELb1ELb0ELb0ELb0ELb0ELb0ELb0ELb1ELb1ELb0ELb0ELb0EEENS1_21CollectiveEpilogueFwdINS6_IJSA_SB_SA_EEES9_NS_10bfloat16_tESF_Li256ELb0ELb0ELb0ELb1EEENS1_30DynamicPersistentTileSchedulerILi256ELi128ELb0ELb0ELb1EEEEEEEEEvNT_6ParamsE:
	.zero		3584


//--------------------- .nv.constant0._ZN7cutlass13device_kernelIN5flash11enable_sm90INS1_16FlashAttnFwdSm90INS1_25CollectiveMainloopFwdSm90ILi2EN4cute5tupleIJNS5_1CILi1EEES8_S8_EEENS6_IJNS7_ILi128EEESA_NS7_ILi256EEEEEELi256ENS_12float_e4m3_tEfNS_4arch4Sm90ELb1ELb0ELb0ELb1ELb0ELb0ELb0ELb1ELb1ELb0ELb0ELb0EEENS1_21CollectiveEpilogueFwdINS6_IJSA_SB_SA_EEES9_NS_10bfloat16_tESF_Li256ELb1ELb0ELb0ELb1EEENS1_36VarlenDynamicPersistentTileSchedulerILi128ELi128ELi256ELi128ELb0ELb0ELb1ELb1ELb1ELb1EEEEEEEEEvNT_6ParamsE --------------------------
	.section	.nv.constant0._ZN7cutlass13device_kernelIN5flash11enable_sm90INS1_16FlashAttnFwdSm90INS1_25CollectiveMainloopFwdSm90ILi2EN4cute5tupleIJNS5_1CILi1EEES8_S8_EEENS6_IJNS7_ILi128EEESA_NS7_ILi256EEEEEELi256ENS_12float_e4m3_tEfNS_4arch4Sm90ELb1ELb0ELb0ELb1ELb0ELb0ELb0ELb1ELb1ELb0ELb0ELb0EEENS1_21CollectiveEpilogueFwdINS6_IJSA_SB_SA_EEES9_NS_10bfloat16_tESF_Li256ELb1ELb0ELb0ELb1EEENS1_36VarlenDynamicPersistentTileSchedulerILi128ELi128ELi256ELi128ELb0ELb0ELb1ELb1ELb1ELb1EEEEEEEEEvNT_6ParamsE,"a",@progbits
	.sectionflags	@""
	.align	4
.nv.constant0._ZN7cutlass13device_kernelIN5flash11enable_sm90INS1_16FlashAttnFwdSm90INS1_25CollectiveMainloopFwdSm90ILi2EN4cute5tupleIJNS5_1CILi1EEES8_S8_EEENS6_IJNS7_ILi128EEESA_NS7_ILi256EEEEEELi256ENS_12float_e4m3_tEfNS_4arch4Sm90ELb1ELb0ELb0ELb1ELb0ELb0ELb0ELb1ELb1ELb0ELb0ELb0EEENS1_21CollectiveEpilogueFwdINS6_IJSA_SB_SA_EEES9_NS_10bfloat16_tESF_Li256ELb1ELb0ELb0ELb1EEENS1_36VarlenDynamicPersistentTileSchedulerILi128ELi128ELi256ELi128ELb0ELb0ELb1ELb1ELb1ELb1EEEEEEEEEvNT_6ParamsE:
	.zero		3200


//--------------------- .nv.constant0._ZN7cutlass13device_kernelIN5flash11enable_sm90INS1_16FlashAttnFwdSm90INS1_25CollectiveMainloopFwdSm90ILi2EN4cute5tupleIJNS5_1CILi1EEES8_S8_EEENS6_IJNS7_ILi128EEESA_NS7_ILi256EEEEEELi256ENS_12float_e4m3_tEfNS_4arch4Sm90ELb1ELb0ELb0ELb1ELb0ELb1ELb0ELb1ELb1ELb0ELb0ELb0EEENS1_21CollectiveEpilogueFwdINS6_IJSA_SB_SA_EEES9_NS_10bfloat16_tESF_Li256ELb1ELb0ELb0ELb1EEENS1_36VarlenDynamicPersistentTileSchedulerILi128ELi128ELi256ELi128ELb0ELb0ELb1ELb1ELb1ELb1EEEEEEEEEvNT_6ParamsE --------------------------
	.section	.nv.constant0._ZN7cutlass13device_kernelIN5flash11enable_sm90INS1_16FlashAttnFwdSm90INS1_25CollectiveMainloopFwdSm90ILi2EN4cute5tupleIJNS5_1CILi1EEES8_S8_EEENS6_IJNS7_ILi128EEESA_NS7_ILi256EEEEEELi256ENS_12float_e4m3_tEfNS_4arch4Sm90ELb1ELb0ELb0ELb1ELb0ELb1ELb0ELb1ELb1ELb0ELb0ELb0EEENS1_21CollectiveEpilogueFwdINS6_IJSA_SB_SA_EEES9_NS_10bfloat16_tESF_Li256ELb1ELb0ELb0ELb1EEENS1_36VarlenDynamicPersistentTileSchedulerILi128ELi128ELi256ELi128ELb0ELb0ELb1ELb1ELb1ELb1EEEEEEEEEvNT_6ParamsE,"a",@progbits
	.sectionflags	@""
	.align	4
.nv.constant0._ZN7cutlass13device_kernelIN5flash11enable_sm90INS1_16FlashAttnFwdSm90INS1_25CollectiveMainloopFwdSm90ILi2EN4cute5tupleIJNS5_1CILi1EEES8_S8_EEENS6_IJNS7_ILi128EEESA_NS7_ILi256EEEEEELi256ENS_12float_e4m3_tEfNS_4arch4Sm90ELb1ELb0ELb0ELb1ELb0ELb1ELb0ELb1ELb1ELb0ELb0ELb0EEENS1_21CollectiveEpilogueFwdINS6_IJSA_SB_SA_EEES9_NS_10bfloat16_tESF_Li256ELb1ELb0ELb0ELb1EEENS1_36VarlenDynamicPersistentTileSchedulerILi128ELi128ELi256ELi128ELb0ELb0ELb1ELb1ELb1ELb1EEEEEEEEEvNT_6ParamsE:
	.zero		3200


//--------------------- .nv.constant0._ZN7cutlass13device_kernelIN5flash11enable_sm90INS1_16FlashAttnFwdSm90INS1_25CollectiveMainloopFwdSm90ILi2EN4cute5tupleIJNS5_1CILi1EEES8_S8_EEENS6_IJNS7_ILi128EEENS7_ILi160EEENS7_ILi192EEEEEELi192ENS_12float_e4m3_tEfNS_4arch4Sm90ELb0ELb0ELb0ELb0ELb0ELb0ELb0ELb1ELb1ELb0ELb0ELb0EEENS1_21CollectiveEpilogueFwdINS6_IJSA_SC_SB_EEES9_NS_10bfloat16_tESG_Li256ELb0ELb0ELb0ELb1EEENS1_29StaticPersistentTileSchedulerILb0EEEEEEEEEvNT_6ParamsE --------------------------
	.section	.nv.constant0._ZN7cutlass13device_kernelIN5flash11enable_sm90INS1_16FlashAttnFwdSm90INS1_25CollectiveMainloopFwdSm90ILi2EN4cute5tupleIJNS5_1CILi1EEES8_S8_EEENS6_IJNS7_ILi128EEENS7_ILi160EEENS7_ILi192EEEEEELi192ENS_12float_e4m3_tEfNS_4arch4Sm90ELb0ELb0ELb0ELb0ELb0ELb0ELb0ELb1ELb1ELb0ELb0ELb0EEENS1_21CollectiveEpilogueFwdINS6_IJSA_SC_SB_EEES9_NS_10bfloat16_tESG_Li256ELb0ELb0ELb0ELb1EEENS1_29StaticPersistentTileSchedulerILb0EEEEEEEEEvNT_6ParamsE,"a",@progbits
	.sectionflags	@""
	.align	4
.nv.constant0._ZN7cutlass13device_kernelIN5flash11enable_sm90INS1_16FlashAttnFwdSm90INS1_25CollectiveMainloopFwdSm90ILi2EN4cute5tupleIJNS5_1CILi1EEES8_S8_EEENS6_IJNS7_ILi128EEENS7_ILi160EEENS7_ILi192EEEEEELi192ENS_12float_e4m3_tEfNS_4arch4Sm90ELb0ELb0ELb0ELb0ELb0ELb0ELb0ELb1ELb1ELb0ELb0ELb0EEENS1_21CollectiveEpilogueFwdINS6_IJSA_SC_SB_EEES9_NS_10bfloat16_tESG_Li256ELb0ELb0ELb0ELb1EEENS1_29StaticPersistentTileSchedulerILb0EEEEEEEEEvNT_6ParamsE:
	.zero		3584


//--------------------- .nv.constant0._ZN7cutlass13device_kernelIN5flash11enable_sm90INS1_16FlashAttnFwdSm90INS1_25CollectiveMainloopFwdSm90ILi2EN4cute5tupleIJNS5_1CILi2EEENS7_ILi1EEES9_EEENS6_IJNS7_ILi128EEENS7_ILi160EEENS7_ILi192EEEEEELi192ENS_12float_e4m3_tEfNS_4arch4Sm90ELb0ELb0ELb0ELb0ELb0ELb0ELb0ELb1ELb1ELb0ELb0ELb0EEENS1_21CollectiveEpilogueFwdINS6_IJSB_SD_SC_EEESA_NS_10bfloat16_tESH_Li256ELb0ELb0ELb0ELb1EEENS1_29StaticPersistentTileSchedulerILb0EEEEEEEEEvNT_6ParamsE --------------------------
	.section	.nv.constant0._ZN7cutlass13device_kernelIN5flash11enable_sm90INS1_16FlashAttnFwdSm90INS1_25CollectiveMainloopFwdSm90ILi2EN4cute5tupleIJNS5_1CILi2EEENS7_ILi1EEES9_EEENS6_IJNS7_ILi128EEENS7_ILi160EEENS7_ILi192EEEEEELi192ENS_12float_e4m3_tEfNS_4arch4Sm90ELb0ELb0ELb0ELb0ELb0ELb0ELb0ELb1ELb1ELb0ELb0ELb0EEENS1_21CollectiveEpilogueFwdINS6_IJSB_SD_SC_EEESA_NS_10bfloat16_tESH_Li256ELb0ELb0ELb0ELb1EEENS1_29StaticPersistentTileSchedulerILb0EEEEEEEEEvNT_6ParamsE,"a",@progbits
	.sectionflags	@""
	.align	4
.nv.constant0._ZN7cutlass13device_kernelIN5flash11enable_sm90INS1_16FlashAttnFwdSm90INS1_25CollectiveMainloopFwdSm90ILi2EN4cute5tupleIJNS5_1CILi2EEENS7_ILi1EEES9_EEENS6_IJNS7_ILi128EEENS7_ILi160EEENS7_ILi192EEEEEELi192ENS_12float_e4m3_tEfNS_4arch4Sm90ELb0ELb0ELb0ELb0ELb0ELb0ELb0ELb1ELb1ELb0ELb0ELb0EEENS1_21CollectiveEpilogueFwdINS6_IJSB_SD_SC_EEESA_NS_10bfloat16_tESH_Li256ELb0ELb0ELb0ELb1EEENS1_29StaticPersistentTileSchedulerILb0EEEEEEEEEvNT_6ParamsE:
	.zero		3584


//--------------------- .nv.constant0._ZN7cutlass13device_kernelIN5flash11enable_sm90INS1_16FlashAttnFwdSm90INS1_25CollectiveMainloopFwdSm90ILi2EN4cute5tupleIJNS5_1CILi1EEES8_S8_EEENS6_IJNS7_ILi128EEENS7_ILi160EEENS7_ILi192EEEEEELi192ENS_12float_e4m3_tEfNS_4arch4Sm90ELb0ELb0ELb0ELb1ELb0ELb0ELb0ELb1ELb1ELb0ELb0ELb0EEENS1_21CollectiveEpilogueFwdINS6_IJSA_SC_SB_EEES9_NS_10bfloat16_tESG_Li256ELb1ELb0ELb0ELb1EEENS1_36VarlenDynamicPersistentTileSchedulerILi128ELi160ELi256ELi128ELb0ELb0ELb1ELb0ELb1ELb1EEEEEEEEEvNT_6ParamsE --------------------------
	.section	.nv.constant0._ZN7cutlass13device_kernelIN5flash11enable_sm90INS1_16FlashAttnFwdSm90INS1_25CollectiveMainloopFwdSm90ILi2EN4cute5tupleIJNS5_1CILi1EEES8_S8_EEENS6_IJNS7_ILi128EEENS7_ILi160EEENS7_ILi192EEEEEELi192ENS_12float_e4m3_tEfNS_4arch4Sm90ELb0ELb0ELb0ELb1ELb0ELb0ELb0ELb1ELb1ELb0ELb0ELb0EEENS1_21CollectiveEpilogueFwdINS6_IJSA_SC_SB_EEES9_NS_10bfloat16_tESG_Li256ELb1ELb0ELb0ELb1EEENS1_36VarlenDynamicPersistentTileSchedulerILi128ELi160ELi256ELi128ELb0ELb0ELb1ELb0ELb1ELb1EEEEEEEEEvNT_6ParamsE,"a",@progbits
	.sectionflags	@""
	.align	4
.nv.constant0._ZN7cutlass13device_kernelIN5flash11enable_sm90INS1_16FlashAttnFwdSm90INS1_25CollectiveMainloopFwdSm90ILi2EN4cute5tupleIJNS5_1CILi1EEES8_S8_EEENS6_IJNS7_ILi128EEENS7_ILi160EEENS7_ILi192EEEEEELi192ENS_12float_e4m3_tEfNS_4arch4Sm90ELb0ELb0ELb0ELb1ELb0ELb0ELb0ELb1ELb1ELb0ELb0ELb0EEENS1_21CollectiveEpilogueFwdINS6_IJSA_SC_SB_EEES9_NS_10bfloat16_tESG_Li256ELb1ELb0ELb0ELb1EEENS1_36VarlenDynamicPersistentTileSchedulerILi128ELi160ELi256ELi128ELb0ELb0ELb1ELb0ELb1ELb1EEEEEEEEEvNT_6ParamsE:
	.zero		3200


//--------------------- .nv.constant0._ZN7cutlass13device_kernelIN5flash11enable_sm90INS1_16FlashAttnFwdSm90INS1_25CollectiveMainloopFwdSm90ILi2EN4cute5tupleIJNS5_1CILi1EEES8_S8_EEENS6_IJNS7_ILi128EEENS7_ILi160EEENS7_ILi192EEEEEELi192ENS_12float_e4m3_tEfNS_4arch4Sm90ELb0ELb0ELb0ELb1ELb0ELb1ELb0ELb1ELb1ELb0ELb0ELb0EEENS1_21CollectiveEpilogueFwdINS6_IJSA_SC_SB_EEES9_NS_10bfloat16_tESG_Li256ELb1ELb0ELb0ELb1EEENS1_36VarlenDynamicPersistentTileSchedulerILi128ELi160ELi256ELi128ELb0ELb0ELb1ELb0ELb1ELb1EEEEEEEEEvNT_6ParamsE --------------------------
	.section	.nv.constant0._ZN7cutlass13device_kernelIN5flash11enable_sm90INS1_16FlashAttnFwdSm90INS1_25CollectiveMainloopFwdSm90ILi2EN4cute5tupleIJNS5_1CILi1EEES8_S8_EEENS6_IJNS7_ILi128EEENS7_ILi160EEENS7_ILi192EEEEEELi192ENS_12float_e4m3_tEfNS_4arch4Sm90ELb0ELb0ELb0ELb1ELb0ELb1ELb0ELb1ELb1ELb0ELb0ELb0EEENS1_21CollectiveEpilogueFwdINS6_IJSA_SC_SB_EEES9_NS_10bfloat16_tESG_Li256ELb1ELb0ELb0ELb1EEENS1_36VarlenDynamicPersistentTileSchedulerILi128ELi160ELi256ELi128ELb0ELb0ELb1ELb0ELb1ELb1EEEEEEEEEvNT_6ParamsE,"a",@progbits
	.sectionflags	@""
	.align	4
.nv.constant0._ZN7cutlass13device_kernelIN5flash11enable_sm90INS1_16FlashAttnFwdSm90INS1_25CollectiveMainloopFwdSm90ILi2EN4cute5tupleIJNS5_1CILi1EEES8_S8_EEENS6_IJNS7_ILi128EEENS7_ILi160EEENS7_ILi192EEEEEELi192ENS_12float_e4m3_tEfNS_4arch4Sm90ELb0ELb0ELb0ELb1ELb0ELb1ELb0ELb1ELb1ELb0ELb0ELb0EEENS1_21CollectiveEpilogueFwdINS6_IJSA_SC_SB_EEES9_NS_10bfloat16_tESG_Li256ELb1ELb0ELb0ELb1EEENS1_36VarlenDynamicPersistentTileSchedulerILi128ELi160ELi256ELi128ELb0ELb0ELb1ELb0ELb1ELb1EEEEEEEEEvNT_6ParamsE:
	.zero		3200


//--------------------- .nv.constant0._ZN7cutlass13device_kernelIN5flash11enable_sm90INS1_16FlashAttnFwdSm90INS1_25CollectiveMainloopFwdSm90ILi2EN4cute5tupleIJNS5_1CILi1EEES8_S8_EEENS6_IJNS7_ILi128EEENS7_ILi160EEENS7_ILi192EEEEEELi192ENS_12float_e4m3_tEfNS_4arch4Sm90ELb0ELb1ELb0ELb0ELb0ELb0ELb0ELb1ELb1ELb0ELb0ELb0EEENS1_21CollectiveEpilogueFwdINS6_IJSA_SC_SB_EEES9_NS_10bfloat16_tESG_Li256ELb0ELb0ELb0ELb1EEENS1_30DynamicPersistentTileSchedulerILi256ELi128ELb0ELb0ELb1EEEEEEEEEvNT_6ParamsE --------------------------
	.section	.nv.constant0._ZN7cutlass13device_kernelIN5flash11enable_sm90INS1_16FlashAttnFwdSm90INS1_25CollectiveMainloopFwdSm90ILi2EN4cute5tupleIJNS5_1CILi1EEES8_S8_EEENS6_IJNS7_ILi128EEENS7_ILi160EEENS7_ILi192EEEEEELi192ENS_12float_e4m3_tEfNS_4arch4Sm90ELb0ELb1ELb0ELb0ELb0ELb0ELb0ELb1ELb1ELb0ELb0ELb0EEENS1_21CollectiveEpilogueFwdINS6_IJSA_SC_SB_EEES9_NS_10bfloat16_tESG_Li256ELb0ELb0ELb0ELb1EEENS1_30DynamicPersistentTileSchedulerILi256ELi128ELb0ELb0ELb1EEEEEEEEEvNT_6ParamsE,"a",@progbits
	.sectionflags	@""
	.align	4
.nv.constant0._ZN7cutlass13device_kernelIN5flash11enable_sm90INS1_16FlashAttnFwdSm90INS1_25CollectiveMainloopFwdSm90ILi2EN4cute5tupleIJNS5_1CILi1EEES8_S8_EEENS6_IJNS7_ILi128EEENS7_ILi160EEENS7_ILi192EEEEEELi192ENS_12float_e4m3_tEfNS_4arch4Sm90ELb0ELb1ELb0ELb0ELb0ELb0ELb0ELb1ELb1ELb0ELb0ELb0EEENS1_21CollectiveEpilogueFwdINS6_IJSA_SC_SB_EEES9_NS_10bfloat16_tESG_Li256ELb0ELb0ELb0ELb1EEENS1_30DynamicPersistentTileSchedulerILi256ELi128ELb0ELb0ELb1EEEEEEEEEvNT_6ParamsE:
	.zero		3584


//--------------------- .nv.constant0._ZN7cutlass13device_kernelIN5flash11enable_sm90INS1_16FlashAttnFwdSm90INS1_25CollectiveMainloopFwdSm90ILi2EN4cute5tupleIJNS5_1CILi1EEES8_S8_EEENS6_IJNS7_ILi128EEENS7_ILi160EEENS7_ILi192EEEEEELi192ENS_12float_e4m3_tEfNS_4arch4Sm90ELb0ELb1ELb0ELb1ELb0ELb0ELb0ELb1ELb1ELb0ELb0ELb0EEENS1_21CollectiveEpilogueFwdINS6_IJSA_SC_SB_EEES9_NS_10bfloat16_tESG_Li256ELb1ELb0ELb0ELb1EEENS1_36VarlenDynamicPersistentTileSchedulerILi128ELi160ELi256ELi128ELb0ELb0ELb1ELb1ELb0ELb1EEEEEEEEEvNT_6ParamsE --------------------------
	.section	.nv.constant0._ZN7cutlass13device_kernelIN5flash11enable_sm90INS1_16FlashAttnFwdSm90INS1_25CollectiveMainloopFwdSm90ILi2EN4cute5tupleIJNS5_1CILi1EEES8_S8_EEENS6_IJNS7_ILi128EEENS7_ILi160EEENS7_ILi192EEEEEELi192ENS_12float_e4m3_tEfNS_4arch4Sm90ELb0ELb1ELb0ELb1ELb0ELb0ELb0ELb1ELb1ELb0ELb0ELb0EEENS1_21CollectiveEpilogueFwdINS6_IJSA_SC_SB_EEES9_NS_10bfloat16_tESG_Li256ELb1ELb0ELb0ELb1EEENS1_36VarlenDynamicPersistentTileSchedulerILi128ELi160ELi256ELi128ELb0ELb0ELb1ELb1ELb0ELb1EEEEEEEEEvNT_6ParamsE,"a",@progbits
	.sectionflags	@""
	.align	4
.nv.constant0._ZN7cutlass13device_kernelIN5flash11enable_sm90INS1_16FlashAttnFwdSm90INS1_25CollectiveMainloopFwdSm90ILi2EN4cute5tupleIJNS5_1CILi1EEES8_S8_EEENS6_IJNS7_ILi128EEENS7_ILi160EEENS7_ILi192EEEEEELi192ENS_12float_e4m3_tEfNS_4arch4Sm90ELb0ELb1ELb0ELb1ELb0ELb0ELb0ELb1ELb1ELb0ELb0ELb0EEENS1_21CollectiveEpilogueFwdINS6_IJSA_SC_SB_EEES9_NS_10bfloat16_tESG_Li256ELb1ELb0ELb0ELb1EEENS1_36VarlenDynamicPersistentTileSchedulerILi128ELi160ELi256ELi128ELb0ELb0ELb1ELb1ELb0ELb1EEEEEEEEEvNT_6ParamsE:
	.zero		3200


//--------------------- .nv.constant0._ZN7cutlass13device_kernelIN5flash11enable_sm90INS1_16FlashAttnFwdSm90INS1_25CollectiveMainloopFwdSm90ILi2EN4cute5tupleIJNS5_1CILi1EEES8_S8_EEENS6_IJNS7_ILi128EEENS7_ILi160EEENS7_ILi192EEEEEELi192ENS_12float_e4m3_tEfNS_4arch4Sm90ELb0ELb1ELb0ELb1ELb0ELb1ELb0ELb1ELb1ELb0ELb0ELb0EEENS1_21CollectiveEpilogueFwdINS6_IJSA_SC_SB_EEES9_NS_10bfloat16_tESG_Li256ELb1ELb0ELb0ELb1EEENS1_36VarlenDynamicPersistentTileSchedulerILi128ELi160ELi256ELi128ELb0ELb0ELb1ELb1ELb0ELb1EEEEEEEEEvNT_6ParamsE --------------------------
	.section	.nv.constant0._ZN7cutlass13device_kernelIN5flash11enable_sm90INS1_16FlashAttnFwdSm90INS1_25CollectiveMainloopFwdSm90ILi2EN4cute5tupleIJNS5_1CILi1EEES8_S8_EEENS6_IJNS7_ILi128EEENS7_ILi160EEENS7_ILi192EEEEEELi192ENS_12float_e4m3_tEfNS_4arch4Sm90ELb0ELb1ELb0ELb1ELb0ELb1ELb0ELb1ELb1ELb0ELb0ELb0EEENS1_21CollectiveEpilogueFwdINS6_IJSA_SC_SB_EEES9_NS_10bfloat16_tESG_Li256ELb1ELb0ELb0ELb1EEENS1_36VarlenDynamicPersistentTileSchedulerILi128ELi160ELi256ELi128ELb0ELb0ELb1ELb1ELb0ELb1EEEEEEEEEvNT_6ParamsE,"a",@progbits
	.sectionflags	@""
	.align	4
.nv.constant0._ZN7cutlass13device_kernelIN5flash11enable_sm90INS1_16FlashAttnFwdSm90INS1_25CollectiveMainloopFwdSm90ILi2EN4cute5tupleIJNS5_1CILi1EEES8_S8_EEENS6_IJNS7_ILi128EEENS7_ILi160EEENS7_ILi192EEEEEELi192ENS_12float_e4m3_tEfNS_4arch4Sm90ELb0ELb1ELb0ELb1ELb0ELb1ELb0ELb1ELb1ELb0ELb0ELb0EEENS1_21CollectiveEpilogueFwdINS6_IJSA_SC_SB_EEES9_NS_10bfloat16_tESG_Li256ELb1ELb0ELb0ELb1EEENS1_36VarlenDynamicPersistentTileSchedulerILi128ELi160ELi256ELi128ELb0ELb0ELb1ELb1ELb0ELb1EEEEEEEEEvNT_6ParamsE:
	.zero		3200


//--------------------- .nv.constant0._ZN7cutlass13device_kernelIN5flash11enable_sm90INS1_16FlashAttnFwdSm90INS1_25CollectiveMainloopFwdSm90ILi2EN4cute5tupleIJNS5_1CILi1EEES8_S8_EEENS6_IJNS7_ILi128EEENS7_ILi160EEENS7_ILi192EEEEEELi192ENS_12float_e4m3_tEfNS_4arch4Sm90ELb1ELb0ELb0ELb0ELb0ELb0ELb0ELb1ELb1ELb0ELb0ELb0EEENS1_21CollectiveEpilogueFwdINS6_IJSA_SC_SB_EEES9_NS_10bfloat16_tESG_Li256ELb0ELb0ELb0ELb1EEENS1_30DynamicPersistentTileSchedulerILi256ELi128ELb0ELb0ELb1EEEEEEEEEvNT_6ParamsE --------------------------
	.section	.nv.constant0._ZN7cutlass13device_kernelIN5flash11enable_sm90INS1_16FlashAttnFwdSm90INS1_25CollectiveMainloopFwdSm90ILi2EN4cute5tupleIJNS5_1CILi1EEES8_S8_EEENS6_IJNS7_ILi128EEENS7_ILi160EEENS7_ILi192EEEEEELi192ENS_12float_e4m3_tEfNS_4arch4Sm90ELb1ELb0ELb0ELb0ELb0ELb0ELb0ELb1ELb1ELb0ELb0ELb0EEENS1_21CollectiveEpilogueFwdINS6_IJSA_SC_SB_EEES9_NS_10bfloat16_tESG_Li256ELb0ELb0ELb0ELb1EEENS1_30DynamicPersistentTileSchedulerILi256ELi128ELb0ELb0ELb1EEEEEEEEEvNT_6ParamsE,"a",@progbits
	.sectionflags	@""
	.align	4
.nv.constant0._ZN7cutlass13device_kernelIN5flash11enable_sm90INS1_16FlashAttnFwdSm90INS1_25CollectiveMainloopFwdSm90ILi2EN4cute5tupleIJNS5_1CILi1EEES8_S8_EEENS6_IJNS7_ILi128EEENS7_ILi160EEENS7_ILi192EEEEEELi192ENS_12float_e4m3_tEfNS_4arch4Sm90ELb1ELb0ELb0ELb0ELb0ELb0ELb0ELb1ELb1ELb0ELb0ELb0EEENS1_21CollectiveEpilogueFwdINS6_IJSA_SC_SB_EEES9_NS_10bfloat16_tESG_Li256ELb0ELb0ELb0ELb1EEENS1_30DynamicPersistentTileSchedulerILi256ELi128ELb0ELb0ELb1EEEEEEEEEvNT_6ParamsE:
	.zero		3584


//--------------------- .nv.constant0._ZN7cutlass13device_kernelIN5flash11enable_sm90INS1_16FlashAttnFwdSm90INS1_25CollectiveMainloopFwdSm90ILi2EN4cute5tupleIJNS5_1CILi1EEES8_S8_EEENS6_IJNS7_ILi128EEENS7_ILi160EEENS7_ILi192EEEEEELi192ENS_12float_e4m3_tEfNS_4arch4Sm90ELb1ELb0ELb0ELb1ELb0ELb0ELb0ELb1ELb1ELb0ELb0ELb0EEENS1_21CollectiveEpilogueFwdINS6_IJSA_SC_SB_EEES9_NS_10bfloat16_tESG_Li256ELb1ELb0ELb0ELb1EEENS1_36VarlenDynamicPersistentTileSchedulerILi128ELi160ELi256ELi128ELb0ELb0ELb1ELb1ELb1ELb1EEEEEEEEEvNT_6ParamsE --------------------------
	.section	.nv.constant0._ZN7cutlass13device_kernelIN5flash11enable_sm90INS1_16FlashAttnFwdSm90INS1_25CollectiveMainloopFwdSm90ILi2EN4cute5tupleIJNS5_1CILi1EEES8_S8_EEENS6_IJNS7_ILi128EEENS7_ILi160EEENS7_ILi192EEEEEELi192ENS_12float_e4m3_tEfNS_4arch4Sm90ELb1ELb0ELb0ELb1ELb0ELb0ELb0ELb1ELb1ELb0ELb0ELb0EEENS1_21CollectiveEpilogueFwdINS6_IJSA_SC_SB_EEES9_NS_10bfloat16_tESG_Li256ELb1ELb0ELb0ELb1EEENS1_36VarlenDynamicPersistentTileSchedulerILi128ELi160ELi256ELi128ELb0ELb0ELb1ELb1ELb1ELb1EEEEEEEEEvNT_6ParamsE,"a",@progbits
	.sectionflags	@""
	.align	4
.nv.constant0._ZN7cutlass13device_kernelIN5flash11enable_sm90INS1_16FlashAttnFwdSm90INS1_25CollectiveMainloopFwdSm90ILi2EN4cute5tupleIJNS5_1CILi1EEES8_S8_EEENS6_IJNS7_ILi128EEENS7_ILi160EEENS7_ILi192EEEEEELi192ENS_12float_e4m3_tEfNS_4arch4Sm90ELb1ELb0ELb0ELb1ELb0ELb0ELb0ELb1ELb1ELb0ELb0ELb0EEENS1_21CollectiveEpilogueFwdINS6_IJSA_SC_SB_EEES9_NS_10bfloat16_tESG_Li256ELb1ELb0ELb0ELb1EEENS1_36VarlenDynamicPersistentTileSchedulerILi128ELi160ELi256ELi128ELb0ELb0ELb1ELb1ELb1ELb1EEEEEEEEEvNT_6ParamsE:
	.zero		3200


//--------------------- .nv.constant0._ZN7cutlass13device_kernelIN5flash11enable_sm90INS1_16FlashAttnFwdSm90INS1_25CollectiveMainloopFwdSm90ILi2EN4cute5tupleIJNS5_1CILi1EEES8_S8_EEENS6_IJNS7_ILi128EEENS7_ILi160EEENS7_ILi192EEEEEELi192ENS_12float_e4m3_tEfNS_4arch4Sm90ELb1ELb0ELb0ELb1ELb0ELb1ELb0ELb1ELb1ELb0ELb0ELb0EEENS1_21CollectiveEpilogueFwdINS6_IJSA_SC_SB_EEES9_NS_10bfloat16_tESG_Li256ELb1ELb0ELb0ELb1EEENS1_36VarlenDynamicPersistentTileSchedulerILi128ELi160ELi256ELi128ELb0ELb0ELb1ELb1ELb1ELb1EEEEEEEEEvNT_6ParamsE --------------------------
	.section	.nv.constant0._ZN7cutlass13device_kernelIN5flash11enable_sm90INS1_16FlashAttnFwdSm90INS1_25CollectiveMainloopFwdSm90ILi2EN4cute5tupleIJNS5_1CILi1EEES8_S8_EEENS6_IJNS7_ILi128EEENS7_ILi160EEENS7_ILi192EEEEEELi192ENS_12float_e4m3_tEfNS_4arch4Sm90ELb1ELb0ELb0ELb1ELb0ELb1ELb0ELb1ELb1ELb0ELb0ELb0EEENS1_21CollectiveEpilogueFwdINS6_IJSA_SC_SB_EEES9_NS_10bfloat16_tESG_Li256ELb1ELb0ELb0ELb1EEENS1_36VarlenDynamicPersistentTileSchedulerILi128ELi160ELi256ELi128ELb0ELb0ELb1ELb1ELb1ELb1EEEEEEEEEvNT_6ParamsE,"a",@progbits
	.sectionflags	@""
	.align	4
.nv.constant0._ZN7cutlass13device_kernelIN5flash11enable_sm90INS1_16FlashAttnFwdSm90INS1_25CollectiveMainloopFwdSm90ILi2EN4cute5tupleIJNS5_1CILi1EEES8_S8_EEENS6_IJNS7_ILi128EEENS7_ILi160EEENS7_ILi192EEEEEELi192ENS_12float_e4m3_tEfNS_4arch4Sm90ELb1ELb0ELb0ELb1ELb0ELb1ELb0ELb1ELb1ELb0ELb0ELb0EEENS1_21CollectiveEpilogueFwdINS6_IJSA_SC_SB_EEES9_NS_10bfloat16_tESG_Li256ELb1ELb0ELb0ELb1EEENS1_36VarlenDynamicPersistentTileSchedulerILi128ELi160ELi256ELi128ELb0ELb0ELb1ELb1ELb1ELb1EEEEEEEEEvNT_6ParamsE:
	.zero		3200


//--------------------- .nv.constant0._ZN7cutlass13device_kernelIN5flash11enable_sm90INS1_16FlashAttnFwdSm90INS1_25CollectiveMainloopFwdSm90ILi2EN4cute5tupleIJNS5_1CILi1EEES8_S8_EEENS6_IJNS7_ILi128EEENS7_ILi224EEESA_EEELi128ENS_12float_e4m3_tEfNS_4arch4Sm90ELb0ELb0ELb0ELb0ELb0ELb0ELb0ELb1ELb1ELb0ELb0ELb0EEENS1_21CollectiveEpilogueFwdINS6_IJSA_SA_SB_EEES9_NS_10bfloat16_tESF_Li256ELb0ELb0ELb0ELb1EEENS1_29StaticPersistentTileSchedulerILb0EEEEEEEEEvNT_6ParamsE --------------------------
	.section	.nv.constant0._ZN7cutlass13device_kernelIN5flash11enable_sm90INS1_16FlashAttnFwdSm90INS1_25CollectiveMainloopFwdSm90ILi2EN4cute5tupleIJNS5_1CILi1EEES8_S8_EEENS6_IJNS7_ILi128EEENS7_ILi224EEESA_EEELi128ENS_12float_e4m3_tEfNS_4arch4Sm90ELb0ELb0ELb0ELb0ELb0ELb0ELb0ELb1ELb1ELb0ELb0ELb0EEENS1_21CollectiveEpilogueFwdINS6_IJSA_SA_SB_EEES9_NS_10bfloat16_tESF_Li256ELb0ELb0ELb0ELb1EEENS1_29StaticPersistentTileSchedulerILb0EEEEEEEEEvNT_6ParamsE,"a",@progbits
	.sectionflags	@""
	.align	4
.nv.constant0._ZN7cutlass13device_kernelIN5flash11enable_sm90INS1_16FlashAttnFwdSm90INS1_25CollectiveMainloopFwdSm90ILi2EN4cute5tupleIJNS5_1CILi1EEES8_S8_EEENS6_IJNS7_ILi128EEENS7_ILi224EEESA_EEELi128ENS_12float_e4m3_tEfNS_4arch4Sm90ELb0ELb0ELb0ELb0ELb0ELb0ELb0ELb1ELb1ELb0ELb0ELb0EEENS1_21CollectiveEpilogueFwdINS6_IJSA_SA_SB_EEES9_NS_10bfloat16_tESF_Li256ELb0ELb0ELb0ELb1EEENS1_29StaticPersistentTileSchedulerILb0EEEEEEEEEvNT_6ParamsE:
	.zero		3584


//--------------------- .nv.constant0._ZN7cutlass13device_kernelIN5flash11enable_sm90INS1_16FlashAttnFwdSm90INS1_25CollectiveMainloopFwdSm90ILi2EN4cute5tupleIJNS5_1CILi1EEES8_S8_EEENS6_IJNS7_ILi128EEENS7_ILi224EEESA_EEELi128ENS_12float_e4m3_tEfNS_4arch4Sm90ELb0ELb0ELb0ELb1ELb0ELb0ELb0ELb1ELb1ELb0ELb0ELb0EEENS1_21CollectiveEpilogueFwdINS6_IJSA_SA_SB_EEES9_NS_10bfloat16_tESF_Li256ELb1ELb0ELb0ELb1EEENS1_36VarlenDynamicPersistentTileSchedulerILi128ELi224ELi256ELi128ELb0ELb0ELb1ELb0ELb1ELb1EEEEEEEEEvNT_6ParamsE --------------------------
	.section	.nv.constant0._ZN7cutlass13device_kernelIN5flash11enable_sm90INS1_16FlashAttnFwdSm90INS1_25CollectiveMainloopFwdSm90ILi2EN4cute5tupleIJNS5_1CILi1EEES8_S8_EEENS6_IJNS7_ILi128EEENS7_ILi224EEESA_EEELi128ENS_12float_e4m3_tEfNS_4arch4Sm90ELb0ELb0ELb0ELb1ELb0ELb0ELb0ELb1ELb1ELb0ELb0ELb0EEENS1_21CollectiveEpilogueFwdINS6_IJSA_SA_SB_EEES9_NS_10bfloat16_tESF_Li256ELb1ELb0ELb0ELb1EEENS1_36VarlenDynamicPersistentTileSchedulerILi128ELi224ELi256ELi128ELb0ELb0ELb1ELb0ELb1ELb1EEEEEEEEEvNT_6ParamsE,"a",@progbits
	.sectionflags	@""
	.align	4
.nv.constant0._ZN7cutlass13device_kernelIN5flash11enable_sm90INS1_16FlashAttnFwdSm90INS1_25CollectiveMainloopFwdSm90ILi2EN4cute5tupleIJNS5_1CILi1EEES8_S8_EEENS6_IJNS7_ILi128EEENS7_ILi224EEESA_EEELi128ENS_12float_e4m3_tEfNS_4arch4Sm90ELb0ELb0ELb0ELb1ELb0ELb0ELb0ELb1ELb1ELb0ELb0ELb0EEENS1_21CollectiveEpilogueFwdINS6_IJSA_SA_SB_EEES9_NS_10bfloat16_tESF_Li256ELb1ELb0ELb0ELb1EEENS1_36VarlenDynamicPersistentTileSchedulerILi128ELi224ELi256ELi128ELb0ELb0ELb1ELb0ELb1ELb1EEEEEEEEEvNT_6ParamsE:
	.zero		3200


//--------------------- .nv.constant0._ZN7cutlass13device_kernelIN5flash11enable_sm90INS1_16FlashAttnFwdSm90INS1_25CollectiveMainloopFwdSm90ILi2EN4cute5tupleIJNS5_1CILi1EEES8_S8_EEENS6_IJNS7_ILi128EEENS7_ILi224EEESA_EEELi128ENS_12float_e4m3_tEfNS_4arch4Sm90ELb0ELb0ELb0ELb1ELb0ELb1ELb0ELb1ELb1ELb0ELb0ELb0EEENS1_21CollectiveEpilogueFwdINS6_IJSA_SA_SB_EEES9_NS_10bfloat16_tESF_Li256ELb1ELb0ELb0ELb1EEENS1_36VarlenDynamicPersistentTileSchedulerILi128ELi224ELi256ELi128ELb0ELb0ELb1ELb0ELb1ELb1EEEEEEEEEvNT_6ParamsE --------------------------
	.section	.nv.constant0._ZN7cutlass13device_kernelIN5flash11enable_sm90INS1_16FlashAttnFwdSm90INS1_25CollectiveMainloopFwdSm90ILi2EN4cute5tupleIJNS5_1CILi1EEES8_S8_EEENS6_IJNS7_ILi128EEENS7_ILi224EEESA_EEELi128ENS_12float_e4m3_tEfNS_4arch4Sm90ELb0ELb0ELb0ELb1ELb0ELb1ELb0ELb1ELb1ELb0ELb0ELb0EEENS1_21CollectiveEpilogueFwdINS6_IJSA_SA_SB_EEES9_NS_10bfloat16_tESF_Li256ELb1ELb0ELb0ELb1EEENS1_36VarlenDynamicPersistentTileSchedulerILi128ELi224ELi256ELi128ELb0ELb0ELb1ELb0ELb1ELb1EEEEEEEEEvNT_6ParamsE,"a",@progbits
	.sectionflags	@""
	.align	4
.nv.constant0._ZN7cutlass13device_kernelIN5flash11enable_sm90INS1_16FlashAttnFwdSm90INS1_25CollectiveMainloopFwdSm90ILi2EN4cute5tupleIJNS5_1CILi1EEES8_S8_EEENS6_IJNS7_ILi128EEENS7_ILi224EEESA_EEELi128ENS_12float_e4m3_tEfNS_4arch4Sm90ELb0ELb0ELb0ELb1ELb0ELb1ELb0ELb1ELb1ELb0ELb0ELb0EEENS1_21CollectiveEpilogueFwdINS6_IJSA_SA_SB_EEES9_NS_10bfloat16_tESF_Li256ELb1ELb0ELb0ELb1EEENS1_36VarlenDynamicPersistentTileSchedulerILi128ELi224ELi256ELi128ELb0ELb0ELb1ELb0ELb1ELb1EEEEEEEEEvNT_6ParamsE:
	.zero		3200


//--------------------- .nv.constant0._ZN7cutlass13device_kernelIN5flash11enable_sm90INS1_16FlashAttnFwdSm90INS1_25CollectiveMainloopFwdSm90ILi2EN4cute5tupleIJNS5_1CILi1EEES8_S8_EEENS6_IJNS7_ILi128EEENS7_ILi224EEESA_EEELi128ENS_12float_e4m3_tEfNS_4arch4Sm90ELb0ELb1ELb0ELb0ELb0ELb0ELb0ELb1ELb1ELb0ELb0ELb0EEENS1_21CollectiveEpilogueFwdINS6_IJSA_SA_SB_EEES9_NS_10bfloat16_tESF_Li256ELb0ELb0ELb0ELb1EEENS1_30DynamicPersistentTileSchedulerILi256ELi128ELb0ELb0ELb1EEEEEEEEEvNT_6ParamsE --------------------------
	.section	.nv.constant0._ZN7cutlass13device_kernelIN5flash11enable_sm90INS1_16FlashAttnFwdSm90INS1_25CollectiveMainloopFwdSm90ILi2EN4cute5tupleIJNS5_1CILi1EEES8_S8_EEENS6_IJNS7_ILi128EEENS7_ILi224EEESA_EEELi128ENS_12float_e4m3_tEfNS_4arch4Sm90ELb0ELb1ELb0ELb0ELb0ELb0ELb0ELb1ELb1ELb0ELb0ELb0EEENS1_21CollectiveEpilogueFwdINS6_IJSA_SA_SB_EEES9_NS_10bfloat16_tESF_Li256ELb0ELb0ELb0ELb1EEENS1_30DynamicPersistentTileSchedulerILi256ELi128ELb0ELb0ELb1EEEEEEEEEvNT_6ParamsE,"a",@progbits
	.sectionflags	@""
	.align	4
.nv.constant0._ZN7cutlass13device_kernelIN5flash11enable_sm90INS1_16FlashAttnFwdSm90INS1_25CollectiveMainloopFwdSm90ILi2EN4cute5tupleIJNS5_1CILi1EEES8_S8_EEENS6_IJNS7_ILi128EEENS7_ILi224EEESA_EEELi128ENS_12float_e4m3_tEfNS_4arch4Sm90ELb0ELb1ELb0ELb0ELb0ELb0ELb0ELb1ELb1ELb0ELb0ELb0EEENS1_21CollectiveEpilogueFwdINS6_IJSA_SA_SB_EEES9_NS_10bfloat16_tESF_Li256ELb0ELb0ELb0ELb1EEENS1_30DynamicPersistentTileSchedulerILi256ELi128ELb0ELb0ELb1EEEEEEEEEvNT_6ParamsE:
	.zero		3584


//--------------------- .nv.constant0._ZN7cutlass13device_kernelIN5flash11enable_sm90INS1_16FlashAttnFwdSm90INS1_25CollectiveMainloopFwdSm90ILi2EN4cute5tupleIJNS5_1CILi1EEES8_S8_EEENS6_IJNS7_ILi128EEENS7_ILi224EEESA_EEELi128ENS_12float_e4m3_tEfNS_4arch4Sm90ELb0ELb1ELb0ELb1ELb0ELb0ELb0ELb1ELb1ELb0ELb0ELb0EEENS1_21CollectiveEpilogueFwdINS6_IJSA_SA_SB_EEES9_NS_10bfloat16_tESF_Li256ELb1ELb0ELb0ELb1EEENS1_36VarlenDynamicPersistentTileSchedulerILi128ELi224ELi256ELi128ELb0ELb0ELb1ELb1ELb0ELb1EEEEEEEEEvNT_6ParamsE --------------------------
	.section	.nv.constant0._ZN7cutlass13device_kernelIN5flash11enable_sm90INS1_16FlashAttnFwdSm90INS1_25CollectiveMainloopFwdSm90ILi2EN4cute5tupleIJNS5_1CILi1EEES8_S8_EEENS6_IJNS7_ILi128EEENS7_ILi224EEESA_EEELi128ENS_12float_e4m3_tEfNS_4arch4Sm90ELb0ELb1ELb0ELb1ELb0ELb0ELb0ELb1ELb1ELb0ELb0ELb0EEENS1_21CollectiveEpilogueFwdINS6_IJSA_SA_SB_EEES9_NS_10bfloat16_tESF_Li256ELb1ELb0ELb0ELb1EEENS1_36VarlenDynamicPersistentTileSchedulerILi128ELi224ELi256ELi128ELb0ELb0ELb1ELb1ELb0ELb1EEEEEEEEEvNT_6ParamsE,"a",@progbits
	.sectionflags	@""
	.align	4
.nv.constant0._ZN7cutlass13device_kernelIN5flash11enable_sm90INS1_16FlashAttnFwdSm90INS1_25CollectiveMainloopFwdSm90ILi2EN4cute5tupleIJNS5_1CILi1EEES8_S8_EEENS6_IJNS7_ILi128EEENS7_ILi224EEESA_EEELi128ENS_12float_e4m3_tEfNS_4arch4Sm90ELb0ELb1ELb0ELb1ELb0ELb0ELb0ELb1ELb1ELb0ELb0ELb0EEENS1_21CollectiveEpilogueFwdINS6_IJSA_SA_SB_EEES9_NS_10bfloat16_tESF_Li256ELb1ELb0ELb0ELb1EEENS1_36VarlenDynamicPersistentTileSchedulerILi128ELi224ELi256ELi128ELb0ELb0ELb1ELb1ELb0ELb1EEEEEEEEEvNT_6ParamsE:
	.zero		3200


//--------------------- .nv.constant0._ZN7cutlass13device_kernelIN5flash11enable_sm90INS1_16FlashAttnFwdSm90INS1_25CollectiveMainloopFwdSm90ILi2EN4cute5tupleIJNS5_1CILi1EEES8_S8_EEENS6_IJNS7_ILi128EEENS7_ILi224EEESA_EEELi128ENS_12float_e4m3_tEfNS_4arch4Sm90ELb0ELb1ELb0ELb1ELb0ELb1ELb0ELb1ELb1ELb0ELb0ELb0EEENS1_21CollectiveEpilogueFwdINS6_IJSA_SA_SB_EEES9_NS_10bfloat16_tESF_Li256ELb1ELb0ELb0ELb1EEENS1_36VarlenDynamicPersistentTileSchedulerILi128ELi224ELi256ELi128ELb0ELb0ELb1ELb1ELb0ELb1EEEEEEEEEvNT_6ParamsE --------------------------
	.section	.nv.constant0._ZN7cutlass13device_kernelIN5flash11enable_sm90INS1_16FlashAttnFwdSm90INS1_25CollectiveMainloopFwdSm90ILi2EN4cute5tupleIJNS5_1CILi1EEES8_S8_EEENS6_IJNS7_ILi128EEENS7_ILi224EEESA_EEELi128ENS_12float_e4m3_tEfNS_4arch4Sm90ELb0ELb1ELb0ELb1ELb0ELb1ELb0ELb1ELb1ELb0ELb0ELb0EEENS1_21CollectiveEpilogueFwdINS6_IJSA_SA_SB_EEES9_NS_10bfloat16_tESF_Li256ELb1ELb0ELb0ELb1EEENS1_36VarlenDynamicPersistentTileSchedulerILi128ELi224ELi256ELi128ELb0ELb0ELb1ELb1ELb0ELb1EEEEEEEEEvNT_6ParamsE,"a",@progbits
	.sectionflags	@""
	.align	4
.nv.constant0._ZN7cutlass13device_kernelIN5flash11enable_sm90INS1_16FlashAttnFwdSm90INS1_25CollectiveMainloopFwdSm90ILi2EN4cute5tupleIJNS5_1CILi1EEES8_S8_EEENS6_IJNS7_ILi128EEENS7_ILi224EEESA_EEELi128ENS_12float_e4m3_tEfNS_4arch4Sm90ELb0ELb1ELb0ELb1ELb0ELb1ELb0ELb1ELb1ELb0ELb0ELb0EEENS1_21CollectiveEpilogueFwdINS6_IJSA_SA_SB_EEES9_NS_10bfloat16_tESF_Li256ELb1ELb0ELb0ELb1EEENS1_36VarlenDynamicPersistentTileSchedulerILi128ELi224ELi256ELi128ELb0ELb0ELb1ELb1ELb0ELb1EEEEEEEEEvNT_6ParamsE:
	.zero		3200


//--------------------- .nv.constant0._ZN7cutlass13device_kernelIN5flash11enable_sm90INS1_16FlashAttnFwdSm90INS1_25CollectiveMainloopFwdSm90ILi2EN4cute5tupleIJNS5_1CILi1EEES8_S8_EEENS6_IJNS7_ILi128EEENS7_ILi224EEESA_EEELi128ENS_12float_e4m3_tEfNS_4arch4Sm90ELb1ELb0ELb0ELb0ELb0ELb0ELb0ELb1ELb1ELb0ELb0ELb0EEENS1_21CollectiveEpilogueFwdINS6_IJSA_SA_SB_EEES9_NS_10bfloat16_tESF_Li256ELb0ELb0ELb0ELb1EEENS1_30DynamicPersistentTileSchedulerILi256ELi128ELb0ELb0ELb1EEEEEEEEEvNT_6ParamsE --------------------------
	.section	.nv.constant0._ZN7cutlass13device_kernelIN5flash11enable_sm90INS1_16FlashAttnFwdSm90INS1_25CollectiveMainloopFwdSm90ILi2EN4cute5tupleIJNS5_1CILi1EEES8_S8_EEENS6_IJNS7_ILi128EEENS7_ILi224EEESA_EEELi128ENS_12float_e4m3_tEfNS_4arch4Sm90ELb1ELb0ELb0ELb0ELb0ELb0ELb0ELb1ELb1ELb0ELb0ELb0EEENS1_21CollectiveEpilogueFwdINS6_IJSA_SA_SB_EEES9_NS_10bfloat16_tESF_Li256ELb0ELb0ELb0ELb1EEENS1_30DynamicPersistentTileSchedulerILi256ELi128ELb0ELb0ELb1EEEEEEEEEvNT_6ParamsE,"a",@progbits
	.sectionflags	@""
	.align	4
.nv.constant0._ZN7cutlass13device_kernelIN5flash11enable_sm90INS1_16FlashAttnFwdSm90INS1_25CollectiveMainloopFwdSm90ILi2EN4cute5tupleIJNS5_1CILi1EEES8_S8_EEENS6_IJNS7_ILi128EEENS7_ILi224EEESA_EEELi128ENS_12float_e4m3_tEfNS_4arch4Sm90ELb1ELb0ELb0ELb0ELb0ELb0ELb0ELb1ELb1ELb0ELb0ELb0EEENS1_21CollectiveEpilogueFwdINS6_IJSA_SA_SB_EEES9_NS_10bfloat16_tESF_Li256ELb0ELb0ELb0ELb1EEENS1_30DynamicPersistentTileSchedulerILi256ELi128ELb0ELb0ELb1EEEEEEEEEvNT_6ParamsE:
	.zero		3584


//--------------------- .nv.constant0._ZN7cutlass13device_kernelIN5flash11enable_sm90INS1_16FlashAttnFwdSm90INS1_25CollectiveMainloopFwdSm90ILi2EN4cute5tupleIJNS5_1CILi1EEES8_S8_EEENS6_IJNS7_ILi128EEENS7_ILi224EEESA_EEELi128ENS_12float_e4m3_tEfNS_4arch4Sm90ELb1ELb0ELb0ELb1ELb0ELb0ELb0ELb1ELb1ELb0ELb0ELb0EEENS1_21CollectiveEpilogueFwdINS6_IJSA_SA_SB_EEES9_NS_10bfloat16_tESF_Li256ELb1ELb0ELb0ELb1EEENS1_36VarlenDynamicPersistentTileSchedulerILi128ELi224ELi256ELi128ELb0ELb0ELb1ELb1ELb1ELb1EEEEEEEEEvNT_6ParamsE --------------------------
	.section	.nv.constant0._ZN7cutlass13device_kernelIN5flash11enable_sm90INS1_16FlashAttnFwdSm90INS1_25CollectiveMainloopFwdSm90ILi2EN4cute5tupleIJNS5_1CILi1EEES8_S8_EEENS6_IJNS7_ILi128EEENS7_ILi224EEESA_EEELi128ENS_12float_e4m3_tEfNS_4arch4Sm90ELb1ELb0ELb0ELb1ELb0ELb0ELb0ELb1ELb1ELb0ELb0ELb0EEENS1_21CollectiveEpilogueFwdINS6_IJSA_SA_SB_EEES9_NS_10bfloat16_tESF_Li256ELb1ELb0ELb0ELb1EEENS1_36VarlenDynamicPersistentTileSchedulerILi128ELi224ELi256ELi128ELb0ELb0ELb1ELb1ELb1ELb1EEEEEEEEEvNT_6ParamsE,"a",@progbits
	.sectionflags	@""
	.align	4
.nv.constant0._ZN7cutlass13device_kernelIN5flash11enable_sm90INS1_16FlashAttnFwdSm90INS1_25CollectiveMainloopFwdSm90ILi2EN4cute5tupleIJNS5_1CILi1EEES8_S8_EEENS6_IJNS7_ILi128EEENS7_ILi224EEESA_EEELi128ENS_12float_e4m3_tEfNS_4arch4Sm90ELb1ELb0ELb0ELb1ELb0ELb0ELb0ELb1ELb1ELb0ELb0ELb0EEENS1_21CollectiveEpilogueFwdINS6_IJSA_SA_SB_EEES9_NS_10bfloat16_tESF_Li256ELb1ELb0ELb0ELb1EEENS1_36VarlenDynamicPersistentTileSchedulerILi128ELi224ELi256ELi128ELb0ELb0ELb1ELb1ELb1ELb1EEEEEEEEEvNT_6ParamsE:
	.zero		3200


//--------------------- .nv.constant0._ZN7cutlass13device_kernelIN5flash11enable_sm90INS1_16FlashAttnFwdSm90INS1_25CollectiveMainloopFwdSm90ILi2EN4cute5tupleIJNS5_1CILi1EEES8_S8_EEENS6_IJNS7_ILi128EEENS7_ILi224EEESA_EEELi128ENS_12float_e4m3_tEfNS_4arch4Sm90ELb1ELb0ELb0ELb1ELb0ELb1ELb0ELb1ELb1ELb0ELb0ELb0EEENS1_21CollectiveEpilogueFwdINS6_IJSA_SA_SB_EEES9_NS_10bfloat16_tESF_Li256ELb1ELb0ELb0ELb1EEENS1_36VarlenDynamicPersistentTileSchedulerILi128ELi224ELi256ELi128ELb0ELb0ELb1ELb1ELb1ELb1EEEEEEEEEvNT_6ParamsE --------------------------
	.section	.nv.constant0._ZN7cutlass13device_kernelIN5flash11enable_sm90INS1_16FlashAttnFwdSm90INS1_25CollectiveMainloopFwdSm90ILi2EN4cute5tupleIJNS5_1CILi1EEES8_S8_EEENS6_IJNS7_ILi128EEENS7_ILi224EEESA_EEELi128ENS_12float_e4m3_tEfNS_4arch4Sm90ELb1ELb0ELb0ELb1ELb0ELb1ELb0ELb1ELb1ELb0ELb0ELb0EEENS1_21CollectiveEpilogueFwdINS6_IJSA_SA_SB_EEES9_NS_10bfloat16_tESF_Li256ELb1ELb0ELb0ELb1EEENS1_36VarlenDynamicPersistentTileSchedulerILi128ELi224ELi256ELi128ELb0ELb0ELb1ELb1ELb1ELb1EEEEEEEEEvNT_6ParamsE,"a",@progbits
	.sectionflags	@""
	.align	4
.nv.constant0._ZN7cutlass13device_kernelIN5flash11enable_sm90INS1_16FlashAttnFwdSm90INS1_25CollectiveMainloopFwdSm90ILi2EN4cute5tupleIJNS5_1CILi1EEES8_S8_EEENS6_IJNS7_ILi128EEENS7_ILi224EEESA_EEELi128ENS_12float_e4m3_tEfNS_4arch4Sm90ELb1ELb0ELb0ELb1ELb0ELb1ELb0ELb1ELb1ELb0ELb0ELb0EEENS1_21CollectiveEpilogueFwdINS6_IJSA_SA_SB_EEES9_NS_10bfloat16_tESF_Li256ELb1ELb0ELb0ELb1EEENS1_36VarlenDynamicPersistentTileSchedulerILi128ELi224ELi256ELi128ELb0ELb0ELb1ELb1ELb1ELb1EEEEEEEEEvNT_6ParamsE:
	.zero		3200


//--------------------- .nv.constant0._ZN7cutlass13device_kernelIN5flash11enable_sm90INS1_16FlashAttnFwdSm90INS1_25CollectiveMainloopFwdSm90ILi2EN4cute5tupleIJNS5_1CILi1EEES8_S8_EEENS6_IJNS7_ILi192EEENS7_ILi128EEENS7_ILi96EEEEEELi96ENS_12float_e4m3_tEfNS_4arch4Sm90ELb0ELb0ELb0ELb0ELb0ELb0ELb0ELb1ELb1ELb0ELb0ELb0EEENS1_21CollectiveEpilogueFwdINS6_IJSA_SC_SB_EEES9_NS_10bfloat16_tESG_Li384ELb0ELb0ELb0ELb1EEENS1_29StaticPersistentTileSchedulerILb0EEEEEEEEEvNT_6ParamsE --------------------------
	.section	.nv.constant0._ZN7cutlass13device_kernelIN5flash11enable_sm90INS1_16FlashAttnFwdSm90INS1_25CollectiveMainloopFwdSm90ILi2EN4cute5tupleIJNS5_1CILi1EEES8_S8_EEENS6_IJNS7_ILi192EEENS7_ILi128EEENS7_ILi96EEEEEELi96ENS_12float_e4m3_tEfNS_4arch4Sm90ELb0ELb0ELb0ELb0ELb0ELb0ELb0ELb1ELb1ELb0ELb0ELb0EEENS1_21CollectiveEpilogueFwdINS6_IJSA_SC_SB_EEES9_NS_10bfloat16_tESG_Li384ELb0ELb0ELb0ELb1EEENS1_29StaticPersistentTileSchedulerILb0EEEEEEEEEvNT_6ParamsE,"a",@progbits
	.sectionflags	@""
	.align	4
.nv.constant0._ZN7cutlass13device_kernelIN5flash11enable_sm90INS1_16FlashAttnFwdSm90INS1_25CollectiveMainloopFwdSm90ILi2EN4cute5tupleIJNS5_1CILi1EEES8_S8_EEENS6_IJNS7_ILi192EEENS7_ILi128EEENS7_ILi96EEEEEELi96ENS_12float_e4m3_tEfNS_4arch4Sm90ELb0ELb0ELb0ELb0ELb0ELb0ELb0ELb1ELb1ELb0ELb0ELb0EEENS1_21CollectiveEpilogueFwdINS6_IJSA_SC_SB_EEES9_NS_10bfloat16_tESG_Li384ELb0ELb0ELb0ELb1EEENS1_29StaticPersistentTileSchedulerILb0EEEEEEEEEvNT_6ParamsE:
	.zero		3584


//--------------------- .nv.constant0._ZN7cutlass13device_kernelIN5flash11enable_sm90INS1_16FlashAttnFwdSm90INS1_25CollectiveMainloopFwdSm90ILi2EN4cute5tupleIJNS5_1CILi1EEES8_S8_EEENS6_IJNS7_ILi192EEENS7_ILi128EEENS7_ILi96EEEEEELi96ENS_12float_e4m3_tEfNS_4arch4Sm90ELb0ELb0ELb0ELb1ELb0ELb0ELb0ELb1ELb1ELb0ELb0ELb0EEENS1_21CollectiveEpilogueFwdINS6_IJSA_SC_SB_EEES9_NS_10bfloat16_tESG_Li384ELb1ELb0ELb0ELb1EEENS1_36VarlenDynamicPersistentTileSchedulerILi192ELi128ELi384ELi128ELb0ELb0ELb1ELb0ELb1ELb1EEEEEEEEEvNT_6ParamsE --------------------------
	.section	.nv.constant0._ZN7cutlass13device_kernelIN5flash11enable_sm90INS1_16FlashAttnFwdSm90INS1_25CollectiveMainloopFwdSm90ILi2EN4cute5tupleIJNS5_1CILi1EEES8_S8_EEENS6_IJNS7_ILi192EEENS7_ILi128EEENS7_ILi96EEEEEELi96ENS_12float_e4m3_tEfNS_4arch4Sm90ELb0ELb0ELb0ELb1ELb0ELb0ELb0ELb1ELb1ELb0ELb0ELb0EEENS1_21CollectiveEpilogueFwdINS6_IJSA_SC_SB_EEES9_NS_10bfloat16_tESG_Li384ELb1ELb0ELb0ELb1EEENS1_36VarlenDynamicPersistentTileSchedulerILi192ELi128ELi384ELi128ELb0ELb0ELb1ELb0ELb1ELb1EEEEEEEEEvNT_6ParamsE,"a",@progbits
	.sectionflags	@""
	.align	4
.nv.constant0._ZN7cutlass13device_kernelIN5flash11enable_sm90INS1_16FlashAttnFwdSm90INS1_25CollectiveMainloopFwdSm90ILi2EN4cute5tupleIJNS5_1CILi1EEES8_S8_EEENS6_IJNS7_ILi192EEENS7_ILi128EEENS7_ILi96EEEEEELi96ENS_12float_e4m3_tEfNS_4arch4Sm90ELb0ELb0ELb0ELb1ELb0ELb0ELb0ELb1ELb1ELb0ELb0ELb0EEENS1_21CollectiveEpilogueFwdINS6_IJSA_SC_SB_EEES9_NS_10bfloat16_tESG_Li384ELb1ELb0ELb0ELb1EEENS1_36VarlenDynamicPersistentTileSchedulerILi192ELi128ELi384ELi128ELb0ELb0ELb1ELb0ELb1ELb1EEEEEEEEEvNT_6ParamsE:
	.zero		3200


//--------------------- .nv.constant0._ZN7cutlass13device_kernelIN5flash11enable_sm90INS1_16FlashAttnFwdSm90INS1_25CollectiveMainloopFwdSm90ILi2EN4cute5tupleIJNS5_1CILi1EEES8_S8_EEENS6_IJNS7_ILi192EEENS7_ILi128EEENS7_ILi96EEEEEELi96ENS_12float_e4m3_tEfNS_4arch4Sm90ELb0ELb0ELb0ELb1ELb0ELb1ELb0ELb1ELb1ELb0ELb0ELb0EEENS1_21CollectiveEpilogueFwdINS6_IJSA_SC_SB_EEES9_NS_10bfloat16_tESG_Li384ELb1ELb0ELb0ELb1EEENS1_36VarlenDynamicPersistentTileSchedulerILi192ELi128ELi384ELi128ELb0ELb0ELb1ELb0ELb1ELb1EEEEEEEEEvNT_6ParamsE --------------------------
	.section	.nv.constant0._ZN7cutlass13device_kernelIN5flash11enable_sm90INS1_16FlashAttnFwdSm90INS1_25CollectiveMainloopFwdSm90ILi2EN4cute5tupleIJNS5_1CILi1EEES8_S8_EEENS6_IJNS7_ILi192EEENS7_ILi128EEENS7_ILi96EEEEEELi96ENS_12float_e4m3_tEfNS_4arch4Sm90ELb0ELb0ELb0ELb1ELb0ELb1ELb0ELb1ELb1ELb0ELb0ELb0EEENS1_21CollectiveEpilogueFwdINS6_IJSA_SC_SB_EEES9_NS_10bfloat16_tESG_Li384ELb1ELb0ELb0ELb1EEENS1_36VarlenDynamicPersistentTileSchedulerILi192ELi128ELi384ELi128ELb0ELb0ELb1ELb0ELb1ELb1EEEEEEEEEvNT_6ParamsE,"a",@progbits
	.sectionflags	@""
	.align	4
.nv.constant0._ZN7cutlass13device_kernelIN5flash11enable_sm90INS1_16FlashAttnFwdSm90INS1_25CollectiveMainloopFwdSm90ILi2EN4cute5tupleIJNS5_1CILi1EEES8_S8_EEENS6_IJNS7_ILi192EEENS7_ILi128EEENS7_ILi96EEEEEELi96ENS_12float_e4m3_tEfNS_4arch4Sm90ELb0ELb0ELb0ELb1ELb0ELb1ELb0ELb1ELb1ELb0ELb0ELb0EEENS1_21CollectiveEpilogueFwdINS6_IJSA_SC_SB_EEES9_NS_10bfloat16_tESG_Li384ELb1ELb0ELb0ELb1EEENS1_36VarlenDynamicPersistentTileSchedulerILi192ELi128ELi384ELi128ELb0ELb0ELb1ELb0ELb1ELb1EEEEEEEEEvNT_6ParamsE:
	.zero		3200


//--------------------- .nv.constant0._ZN7cutlass13device_kernelIN5flash11enable_sm90INS1_16FlashAttnFwdSm90INS1_25CollectiveMainloopFwdSm90ILi2EN4cute5tupleIJNS5_1CILi1EEES8_S8_EEENS6_IJNS7_ILi192EEENS7_ILi128EEENS7_ILi96EEEEEELi96ENS_12float_e4m3_tEfNS_4arch4Sm90ELb0ELb1ELb0ELb0ELb0ELb0ELb0ELb1ELb1ELb0ELb0ELb0EEENS1_21CollectiveEpilogueFwdINS6_IJSA_SC_SB_EEES9_NS_10bfloat16_tESG_Li384ELb0ELb0ELb0ELb1EEENS1_30DynamicPersistentTileSchedulerILi384ELi128ELb0ELb0ELb1EEEEEEEEEvNT_6ParamsE --------------------------
	.section	.nv.constant0._ZN7cutlass13device_kernelIN5flash11enable_sm90INS1_16FlashAttnFwdSm90INS1_25CollectiveMainloopFwdSm90ILi2EN4cute5tupleIJNS5_1CILi1EEES8_S8_EEENS6_IJNS7_ILi192EEENS7_ILi128EEENS7_ILi96EEEEEELi96ENS_12float_e4m3_tEfNS_4arch4Sm90ELb0ELb1ELb0ELb0ELb0ELb0ELb0ELb1ELb1ELb0ELb0ELb0EEENS1_21CollectiveEpilogueFwdINS6_IJSA_SC_SB_EEES9_NS_10bfloat16_tESG_Li384ELb0ELb0ELb0ELb1EEENS1_30DynamicPersistentTileSchedulerILi384ELi128ELb0ELb0ELb1EEEEEEEEEvNT_6ParamsE,"a",@progbits
	.sectionflags	@""
	.align	4
.nv.constant0._ZN7cutlass13device_kernelIN5flash11enable_sm90INS1_16FlashAttnFwdSm90INS1_25CollectiveMainloopFwdSm90ILi2EN4cute5tupleIJNS5_1CILi1EEES8_S8_EEENS6_IJNS7_ILi192EEENS7_ILi128EEENS7_ILi96EEEEEELi96ENS_12float_e4m3_tEfNS_4arch4Sm90ELb0ELb1ELb0ELb0ELb0ELb0ELb0ELb1ELb1ELb0ELb0ELb0EEENS1_21CollectiveEpilogueFwdINS6_IJSA_SC_SB_EEES9_NS_10bfloat16_tESG_Li384ELb0ELb0ELb0ELb1EEENS1_30DynamicPersistentTileSchedulerILi384ELi128ELb0ELb0ELb1EEEEEEEEEvNT_6ParamsE:
	.zero		3584


//--------------------- .nv.constant0._ZN7cutlass13device_kernelIN5flash11enable_sm90INS1_16FlashAttnFwdSm90INS1_25CollectiveMainloopFwdSm90ILi2EN4cute5tupleIJNS5_1CILi1EEES8_S8_EEENS6_IJNS7_ILi192EEENS7_ILi128EEENS7_ILi96EEEEEELi96ENS_12float_e4m3_tEfNS_4arch4Sm90ELb0ELb1ELb0ELb1ELb0ELb0ELb0ELb1ELb1ELb0ELb0ELb0EEENS1_21CollectiveEpilogueFwdINS6_IJSA_SC_SB_EEES9_NS_10bfloat16_tESG_Li384ELb1ELb0ELb0ELb1EEENS1_36VarlenDynamicPersistentTileSchedulerILi192ELi128ELi384ELi128ELb0ELb0ELb1ELb1ELb0ELb1EEEEEEEEEvNT_6ParamsE --------------------------
	.section	.nv.constant0._ZN7cutlass13device_kernelIN5flash11enable_sm90INS1_16FlashAttnFwdSm90INS1_25CollectiveMainloopFwdSm90ILi2EN4cute5tupleIJNS5_1CILi1EEES8_S8_EEENS6_IJNS7_ILi192EEENS7_ILi128EEENS7_ILi96EEEEEELi96ENS_12float_e4m3_tEfNS_4arch4Sm90ELb0ELb1ELb0ELb1ELb0ELb0ELb0ELb1ELb1ELb0ELb0ELb0EEENS1_21CollectiveEpilogueFwdINS6_IJSA_SC_SB_EEES9_NS_10bfloat16_tESG_Li384ELb1ELb0ELb0ELb1EEENS1_36VarlenDynamicPersistentTileSchedulerILi192ELi128ELi384ELi128ELb0ELb0ELb1ELb1ELb0ELb1EEEEEEEEEvNT_6ParamsE,"a",@progbits
	.sectionflags	@""
	.align	4
.nv.constant0._ZN7cutlass13device_kernelIN5flash11enable_sm90INS1_16FlashAttnFwdSm90INS1_25CollectiveMainloopFwdSm90ILi2EN4cute5tupleIJNS5_1CILi1EEES8_S8_EEENS6_IJNS7_ILi192EEENS7_ILi128EEENS7_ILi96EEEEEELi96ENS_12float_e4m3_tEfNS_4arch4Sm90ELb0ELb1ELb0ELb1ELb0ELb0ELb0ELb1ELb1ELb0ELb0ELb0EEENS1_21CollectiveEpilogueFwdINS6_IJSA_SC_SB_EEES9_NS_10bfloat16_tESG_Li384ELb1ELb0ELb0ELb1EEENS1_36VarlenDynamicPersistentTileSchedulerILi192ELi128ELi384ELi128ELb0ELb0ELb1ELb1ELb0ELb1EEEEEEEEEvNT_6ParamsE:
	.zero		3200


//--------------------- .nv.constant0._ZN7cutlass13device_kernelIN5flash11enable_sm90INS1_16FlashAttnFwdSm90INS1_25CollectiveMainloopFwdSm90ILi2EN4cute5tupleIJNS5_1CILi1EEES8_S8_EEENS6_IJNS7_ILi192EEENS7_ILi128EEENS7_ILi96EEEEEELi96ENS_12float_e4m3_tEfNS_4arch4Sm90ELb0ELb1ELb0ELb1ELb0ELb1ELb0ELb1ELb1ELb0ELb0ELb0EEENS1_21CollectiveEpilogueFwdINS6_IJSA_SC_SB_EEES9_NS_10bfloat16_tESG_Li384ELb1ELb0ELb0ELb1EEENS1_36VarlenDynamicPersistentTileSchedulerILi192ELi128ELi384ELi128ELb0ELb0ELb1ELb1ELb0ELb1EEEEEEEEEvNT_6ParamsE --------------------------
	.section	.nv.constant0._ZN7cutlass13device_kernelIN5flash11enable_sm90INS1_16FlashAttnFwdSm90INS1_25CollectiveMainloopFwdSm90ILi2EN4cute5tupleIJNS5_1CILi1EEES8_S8_EEENS6_IJNS7_ILi192EEENS7_ILi128EEENS7_ILi96EEEEEELi96ENS_12float_e4m3_tEfNS_4arch4Sm90ELb0ELb1ELb0ELb1ELb0ELb1ELb0ELb1ELb1ELb0ELb0ELb0EEENS1_21CollectiveEpilogueFwdINS6_IJSA_SC_SB_EEES9_NS_10bfloat16_tESG_Li384ELb1ELb0ELb0ELb1EEENS1_36VarlenDynamicPersistentTileSchedulerILi192ELi128ELi384ELi128ELb0ELb0ELb1ELb1ELb0ELb1EEEEEEEEEvNT_6ParamsE,"a",@progbits
	.sectionflags	@""
	.align	4
.nv.constant0._ZN7cutlass13device_kernelIN5flash11enable_sm90INS1_16FlashAttnFwdSm90INS1_25CollectiveMainloopFwdSm90ILi2EN4cute5tupleIJNS5_1CILi1EEES8_S8_EEENS6_IJNS7_ILi192EEENS7_ILi128EEENS7_ILi96EEEEEELi96ENS_12float_e4m3_tEfNS_4arch4Sm90ELb0ELb1ELb0ELb1ELb0ELb1ELb0ELb1ELb1ELb0ELb0ELb0EEENS1_21CollectiveEpilogueFwdINS6_IJSA_SC_SB_EEES9_NS_10bfloat16_tESG_Li384ELb1ELb0ELb0ELb1EEENS1_36VarlenDynamicPersistentTileSchedulerILi192ELi128ELi384ELi128ELb0ELb0ELb1ELb1ELb0ELb1EEEEEEEEEvNT_6ParamsE:
	.zero		3200


//--------------------- .nv.constant0._ZN7cutlass13device_kernelIN5flash11enable_sm90INS1_16FlashAttnFwdSm90INS1_25CollectiveMainloopFwdSm90ILi2EN4cute5tupleIJNS5_1CILi1EEES8_S8_EEENS6_IJNS7_ILi192EEENS7_ILi128EEENS7_ILi96EEEEEELi96ENS_12float_e4m3_tEfNS_4arch4Sm90ELb1ELb0ELb0ELb0ELb0ELb0ELb0ELb1ELb1ELb0ELb0ELb0EEENS1_21CollectiveEpilogueFwdINS6_IJSA_SC_SB_EEES9_NS_10bfloat16_tESG_Li384ELb0ELb0ELb0ELb1EEENS1_30DynamicPersistentTileSchedulerILi384ELi128ELb0ELb0ELb1EEEEEEEEEvNT_6ParamsE --------------------------
	.section	.nv.constant0._ZN7cutlass13device_kernelIN5flash11enable_sm90INS1_16FlashAttnFwdSm90INS1_25CollectiveMainloopFwdSm90ILi2EN4cute5tupleIJNS5_1CILi1EEES8_S8_EEENS6_IJNS7_ILi192EEENS7_ILi128EEENS7_ILi96EEEEEELi96ENS_12float_e4m3_tEfNS_4arch4Sm90ELb1ELb0ELb0ELb0ELb0ELb0ELb0ELb1ELb1ELb0ELb0ELb0EEENS1_21CollectiveEpilogueFwdINS6_IJSA_SC_SB_EEES9_NS_10bfloat16_tESG_Li384ELb0ELb0ELb0ELb1EEENS1_30DynamicPersistentTileSchedulerILi384ELi128ELb0ELb0ELb1EEEEEEEEEvNT_6ParamsE,"a",@progbits
	.sectionflags	@""
	.align	4
.nv.constant0._ZN7cutlass13device_kernelIN5flash11enable_sm90INS1_16FlashAttnFwdSm90INS1_25CollectiveMainloopFwdSm90ILi2EN4cute5tupleIJNS5_1CILi1EEES8_S8_EEENS6_IJNS7_ILi192EEENS7_ILi128EEENS7_ILi96EEEEEELi96ENS_12float_e4m3_tEfNS_4arch4Sm90ELb1ELb0ELb0ELb0ELb0ELb0ELb0ELb1ELb1ELb0ELb0ELb0EEENS1_21CollectiveEpilogueFwdINS6_IJSA_SC_SB_EEES9_NS_10bfloat16_tESG_Li384ELb0ELb0ELb0ELb1EEENS1_30DynamicPersistentTileSchedulerILi384ELi128ELb0ELb0ELb1EEEEEEEEEvNT_6ParamsE:
	.zero		3584


//--------------------- .nv.constant0._ZN7cutlass13device_kernelIN5flash11enable_sm90INS1_16FlashAttnFwdSm90INS1_25CollectiveMainloopFwdSm90ILi2EN4cute5tupleIJNS5_1CILi1EEES8_S8_EEENS6_IJNS7_ILi192EEENS7_ILi128EEENS7_ILi96EEEEEELi96ENS_12float_e4m3_tEfNS_4arch4Sm90ELb1ELb0ELb0ELb1ELb0ELb0ELb0ELb1ELb1ELb0ELb0ELb0EEENS1_21CollectiveEpilogueFwdINS6_IJSA_SC_SB_EEES9_NS_10bfloat16_tESG_Li384ELb1ELb0ELb0ELb1EEENS1_36VarlenDynamicPersistentTileSchedulerILi192ELi128ELi384ELi128ELb0ELb0ELb1ELb1ELb1ELb1EEEEEEEEEvNT_6ParamsE --------------------------
	.section	.nv.constant0._ZN7cutlass13device_kernelIN5flash11enable_sm90INS1_16FlashAttnFwdSm90INS1_25CollectiveMainloopFwdSm90ILi2EN4cute5tupleIJNS5_1CILi1EEES8_S8_EEENS6_IJNS7_ILi192EEENS7_ILi128EEENS7_ILi96EEEEEELi96ENS_12float_e4m3_tEfNS_4arch4Sm90ELb1ELb0ELb0ELb1ELb0ELb0ELb0ELb1ELb1ELb0ELb0ELb0EEENS1_21CollectiveEpilogueFwdINS6_IJSA_SC_SB_EEES9_NS_10bfloat16_tESG_Li384ELb1ELb0ELb0ELb1EEENS1_36VarlenDynamicPersistentTileSchedulerILi192ELi128ELi384ELi128ELb0ELb0ELb1ELb1ELb1ELb1EEEEEEEEEvNT_6ParamsE,"a",@progbits
	.sectionflags	@""
	.align	4
.nv.constant0._ZN7cutlass13device_kernelIN5flash11enable_sm90INS1_16FlashAttnFwdSm90INS1_25CollectiveMainloopFwdSm90ILi2EN4cute5tupleIJNS5_1CILi1EEES8_S8_EEENS6_IJNS7_ILi192EEENS7_ILi128EEENS7_ILi96EEEEEELi96ENS_12float_e4m3_tEfNS_4arch4Sm90ELb1ELb0ELb0ELb1ELb0ELb0ELb0ELb1ELb1ELb0ELb0ELb0EEENS1_21CollectiveEpilogueFwdINS6_IJSA_SC_SB_EEES9_NS_10bfloat16_tESG_Li384ELb1ELb0ELb0ELb1EEENS1_36VarlenDynamicPersistentTileSchedulerILi192ELi128ELi384ELi128ELb0ELb0ELb1ELb1ELb1ELb1EEEEEEEEEvNT_6ParamsE:
	.zero		3200


//--------------------- .nv.constant0._ZN7cutlass13device_kernelIN5flash11enable_sm90INS1_16FlashAttnFwdSm90INS1_25CollectiveMainloopFwdSm90ILi2EN4cute5tupleIJNS5_1CILi1EEES8_S8_EEENS6_IJNS7_ILi192EEENS7_ILi128EEENS7_ILi96EEEEEELi96ENS_12float_e4m3_tEfNS_4arch4Sm90ELb1ELb0ELb0ELb1ELb0ELb1ELb0ELb1ELb1ELb0ELb0ELb0EEENS1_21CollectiveEpilogueFwdINS6_IJSA_SC_SB_EEES9_NS_10bfloat16_tESG_Li384ELb1ELb0ELb0ELb1EEENS1_36VarlenDynamicPersistentTileSchedulerILi192ELi128ELi384ELi128ELb0ELb0ELb1ELb1ELb1ELb1EEEEEEEEEvNT_6ParamsE --------------------------
	.section	.nv.constant0._ZN7cutlass13device_kernelIN5flash11enable_sm90INS1_16FlashAttnFwdSm90INS1_25CollectiveMainloopFwdSm90ILi2EN4cute5tupleIJNS5_1CILi1EEES8_S8_EEENS6_IJNS7_ILi192EEENS7_ILi128EEENS7_ILi96EEEEEELi96ENS_12float_e4m3_tEfNS_4arch4Sm90ELb1ELb0ELb0ELb1ELb0ELb1ELb0ELb1ELb1ELb0ELb0ELb0EEENS1_21CollectiveEpilogueFwdINS6_IJSA_SC_SB_EEES9_NS_10bfloat16_tESG_Li384ELb1ELb0ELb0ELb1EEENS1_36VarlenDynamicPersistentTileSchedulerILi192ELi128ELi384ELi128ELb0ELb0ELb1ELb1ELb1ELb1EEEEEEEEEvNT_6ParamsE,"a",@progbits
	.sectionflags	@""
	.align	4
.nv.constant0._ZN7cutlass13device_kernelIN5flash11enable_sm90INS1_16FlashAttnFwdSm90INS1_25CollectiveMainloopFwdSm90ILi2EN4cute5tupleIJNS5_1CILi1EEES8_S8_EEENS6_IJNS7_ILi192EEENS7_ILi128EEENS7_ILi96EEEEEELi96ENS_12float_e4m3_tEfNS_4arch4Sm90ELb1ELb0ELb0ELb1ELb0ELb1ELb0ELb1ELb1ELb0ELb0ELb0EEENS1_21CollectiveEpilogueFwdINS6_IJSA_SC_SB_EEES9_NS_10bfloat16_tESG_Li384ELb1ELb0ELb0ELb1EEENS1_36VarlenDynamicPersistentTileSchedulerILi192ELi128ELi384ELi128ELb0ELb0ELb1ELb1ELb1ELb1EEEEEEEEEvNT_6ParamsE:
	.zero		3200


//--------------------- .nv.constant0._ZN7cutlass13device_kernelIN5flash11enable_sm90INS1_16FlashAttnFwdSm90INS1_25CollectiveMainloopFwdSm90ILi2EN4cute5tupleIJNS5_1CILi1EEES8_S8_EEENS6_IJNS7_ILi192EEENS7_ILi160EEENS7_ILi64EEEEEELi64ENS_12float_e4m3_tEfNS_4arch4Sm90ELb0ELb0ELb0ELb0ELb0ELb0ELb0ELb1ELb1ELb0ELb0ELb0EEENS1_21CollectiveEpilogueFwdINS6_IJSA_SC_SB_EEES9_NS_10bfloat16_tESG_Li384ELb0ELb0ELb0ELb1EEENS1_29StaticPersistentTileSchedulerILb0EEEEEEEEEvNT_6ParamsE --------------------------
	.section	.nv.constant0._ZN7cutlass13device_kernelIN5flash11enable_sm90INS1_16FlashAttnFwdSm90INS1_25CollectiveMainloopFwdSm90ILi2EN4cute5tupleIJNS5_1CILi1EEES8_S8_EEENS6_IJNS7_ILi192EEENS7_ILi160EEENS7_ILi64EEEEEELi64ENS_12float_e4m3_tEfNS_4arch4Sm90ELb0ELb0ELb0ELb0ELb0ELb0ELb0ELb1ELb1ELb0ELb0ELb0EEENS1_21CollectiveEpilogueFwdINS6_IJSA_SC_SB_EEES9_NS_10bfloat16_tESG_Li384ELb0ELb0ELb0ELb1EEENS1_29StaticPersistentTileSchedulerILb0EEEEEEEEEvNT_6ParamsE,"a",@progbits
	.sectionflags	@""
	.align	4
.nv.constant0._ZN7cutlass13device_kernelIN5flash11enable_sm90INS1_16FlashAttnFwdSm90INS1_25CollectiveMainloopFwdSm90ILi2EN4cute5tupleIJNS5_1CILi1EEES8_S8_EEENS6_IJNS7_ILi192EEENS7_ILi160EEENS7_ILi64EEEEEELi64ENS_12float_e4m3_tEfNS_4arch4Sm90ELb0ELb0ELb0ELb0ELb0ELb0ELb0ELb1ELb1ELb0ELb0ELb0EEENS1_21CollectiveEpilogueFwdINS6_IJSA_SC_SB_EEES9_NS_10bfloat16_tESG_Li384ELb0ELb0ELb0ELb1EEENS1_29StaticPersistentTileSchedulerILb0EEEEEEEEEvNT_6ParamsE:
	.zero		3584


//--------------------- .nv.constant0._ZN7cutlass13device_kernelIN5flash11enable_sm90INS1_16FlashAttnFwdSm90INS1_25CollectiveMainloopFwdSm90ILi2EN4cute5tupleIJNS5_1CILi1EEES8_S8_EEENS6_IJNS7_ILi192EEENS7_ILi160EEENS7_ILi64EEEEEELi64ENS_12float_e4m3_tEfNS_4arch4Sm90ELb0ELb0ELb0ELb1ELb0ELb0ELb0ELb1ELb1ELb0ELb0ELb0EEENS1_21CollectiveEpilogueFwdINS6_IJSA_SC_SB_EEES9_NS_10bfloat16_tESG_Li384ELb1ELb0ELb0ELb1EEENS1_36VarlenDynamicPersistentTileSchedulerILi192ELi160ELi384ELi128ELb0ELb0ELb1ELb0ELb1ELb1EEEEEEEEEvNT_6ParamsE --------------------------
	.section	.nv.constant0._ZN7cutlass13device_kernelIN5flash11enable_sm90INS1_16FlashAttnFwdSm90INS1_25CollectiveMainloopFwdSm90ILi2EN4cute5tupleIJNS5_1CILi1EEES8_S8_EEENS6_IJNS7_ILi192EEENS7_ILi160EEENS7_ILi64EEEEEELi64ENS_12float_e4m3_tEfNS_4arch4Sm90ELb0ELb0ELb0ELb1ELb0ELb0ELb0ELb1ELb1ELb0ELb0ELb0EEENS1_21CollectiveEpilogueFwdINS6_IJSA_SC_SB_EEES9_NS_10bfloat16_tESG_Li384ELb1ELb0ELb0ELb1EEENS1_36VarlenDynamicPersistentTileSchedulerILi192ELi160ELi384ELi128ELb0ELb0ELb1ELb0ELb1ELb1EEEEEEEEEvNT_6ParamsE,"a",@progbits
	.sectionflags	@""
	.align	4
.nv.constant0._ZN7cutlass13device_kernelIN5flash11enable_sm90INS1_16FlashAttnFwdSm90INS1_25CollectiveMainloopFwdSm90ILi2EN4cute5tupleIJNS5_1CILi1EEES8_S8_EEENS6_IJNS7_ILi192EEENS7_ILi160EEENS7_ILi64EEEEEELi64ENS_12float_e4m3_tEfNS_4arch4Sm90ELb0ELb0ELb0ELb1ELb0ELb0ELb0ELb1ELb1ELb0ELb0ELb0EEENS1_21CollectiveEpilogueFwdINS6_IJSA_SC_SB_EEES9_NS_10bfloat16_tESG_Li384ELb1ELb0ELb0ELb1EEENS1_36VarlenDynamicPersistentTileSchedulerILi192ELi160ELi384ELi128ELb0ELb0ELb1ELb0ELb1ELb1EEEEEEEEEvNT_6ParamsE:
	.zero		3200


//--------------------- .nv.constant0._ZN7cutlass13device_kernelIN5flash11enable_sm90INS1_16FlashAttnFwdSm90INS1_25CollectiveMainloopFwdSm90ILi2EN4cute5tupleIJNS5_1CILi1EEES8_S8_EEENS6_IJNS7_ILi192EEENS7_ILi160EEENS7_ILi64EEEEEELi64ENS_12float_e4m3_tEfNS_4arch4Sm90ELb0ELb0ELb0ELb1ELb0ELb1ELb0ELb1ELb1ELb0ELb0ELb0EEENS1_21CollectiveEpilogueFwdINS6_IJSA_SC_SB_EEES9_NS_10bfloat16_tESG_Li384ELb1ELb0ELb0ELb1EEENS1_36VarlenDynamicPersistentTileSchedulerILi192ELi160ELi384ELi128ELb0ELb0ELb1ELb0ELb1ELb1EEEEEEEEEvNT_6ParamsE --------------------------
	.section	.nv.constant0._ZN7cutlass13device_kernelIN5flash11enable_sm90INS1_16FlashAttnFwdSm90INS1_25CollectiveMainloopFwdSm90ILi2EN4cute5tupleIJNS5_1CILi1EEES8_S8_EEENS6_IJNS7_ILi192EEENS7_ILi160EEENS7_ILi64EEEEEELi64ENS_12float_e4m3_tEfNS_4arch4Sm90ELb0ELb0ELb0ELb1ELb0ELb1ELb0ELb1ELb1ELb0ELb0ELb0EEENS1_21CollectiveEpilogueFwdINS6_IJSA_SC_SB_EEES9_NS_10bfloat16_tESG_Li384ELb1ELb0ELb0ELb1EEENS1_36VarlenDynamicPersistentTileSchedulerILi192ELi160ELi384ELi128ELb0ELb0ELb1ELb0ELb1ELb1EEEEEEEEEvNT_6ParamsE,"a",@progbits
	.sectionflags	@""
	.align	4
.nv.constant0._ZN7cutlass13device_kernelIN5flash11enable_sm90INS1_16FlashAttnFwdSm90INS1_25CollectiveMainloopFwdSm90ILi2EN4cute5tupleIJNS5_1CILi1EEES8_S8_EEENS6_IJNS7_ILi192EEENS7_ILi160EEENS7_ILi64EEEEEELi64ENS_12float_e4m3_tEfNS_4arch4Sm90ELb0ELb0ELb0ELb1ELb0ELb1ELb0ELb1ELb1ELb0ELb0ELb0EEENS1_21CollectiveEpilogueFwdINS6_IJSA_SC_SB_EEES9_NS_10bfloat16_tESG_Li384ELb1ELb0ELb0ELb1EEENS1_36VarlenDynamicPersistentTileSchedulerILi192ELi160ELi384ELi128ELb0ELb0ELb1ELb0ELb1ELb1EEEEEEEEEvNT_6ParamsE:
	.zero		3200


//--------------------- .nv.constant0._ZN7cutlass13device_kernelIN5flash11enable_sm90INS1_16FlashAttnFwdSm90INS1_25CollectiveMainloopFwdSm90ILi2EN4cute5tupleIJNS5_1CILi1EEES8_S8_EEENS6_IJNS7_ILi192EEENS7_ILi160EEENS7_ILi64EEEEEELi64ENS_12float_e4m3_tEfNS_4arch4Sm90ELb0ELb1ELb0ELb0ELb0ELb0ELb0ELb1ELb1ELb0ELb0ELb0EEENS1_21CollectiveEpilogueFwdINS6_IJSA_SC_SB_EEES9_NS_10bfloat16_tESG_Li384ELb0ELb0ELb0ELb1EEENS1_30DynamicPersistentTileSchedulerILi384ELi128ELb0ELb0ELb1EEEEEEEEEvNT_6ParamsE --------------------------
	.section	.nv.constant0._ZN7cutlass13device_kernelIN5flash11enable_sm90INS1_16FlashAttnFwdSm90INS1_25CollectiveMainloopFwdSm90ILi2EN4cute5tupleIJNS5_1CILi1EEES8_S8_EEENS6_IJNS7_ILi192EEENS7_ILi160EEENS7_ILi64EEEEEELi64ENS_12float_e4m3_tEfNS_4arch4Sm90ELb0ELb1ELb0ELb0ELb0ELb0ELb0ELb1ELb1ELb0ELb0ELb0EEENS1_21CollectiveEpilogueFwdINS6_IJSA_SC_SB_EEES9_NS_10bfloat16_tESG_Li384ELb0ELb0ELb0ELb1EEENS1_30DynamicPersistentTileSchedulerILi384ELi128ELb0ELb0ELb1EEEEEEEEEvNT_6ParamsE,"a",@progbits
	.sectionflags	@""
	.align	4
.nv.constant0._ZN7cutlass13device_kernelIN5flash11enable_sm90INS1_16FlashAttnFwdSm90INS1_25CollectiveMainloopFwdSm90ILi2EN4cute5tupleIJNS5_1CILi1EEES8_S8_EEENS6_IJNS7_ILi192EEENS7_ILi160EEENS7_ILi64EEEEEELi64ENS_12float_e4m3_tEfNS_4arch4Sm90ELb0ELb1ELb0ELb0ELb0ELb0ELb0ELb1ELb1ELb0ELb0ELb0EEENS1_21CollectiveEpilogueFwdINS6_IJSA_SC_SB_EEES9_NS_10bfloat16_tESG_Li384ELb0ELb0ELb0ELb1EEENS1_30DynamicPersistentTileSchedulerILi384ELi128ELb0ELb0ELb1EEEEEEEEEvNT_6ParamsE:
	.zero		3584


//--------------------- .nv.constant0._ZN7cutlass13device_kernelIN5flash11enable_sm90INS1_16FlashAttnFwdSm90INS1_25CollectiveMainloopFwdSm90ILi2EN4cute5tupleIJNS5_1CILi1EEES8_S8_EEENS6_IJNS7_ILi192EEENS7_ILi160EEENS7_ILi64EEEEEELi64ENS_12float_e4m3_tEfNS_4arch4Sm90ELb0ELb1ELb0ELb1ELb0ELb0ELb0ELb1ELb1ELb0ELb0ELb0EEENS1_21CollectiveEpilogueFwdINS6_IJSA_SC_SB_EEES9_NS_10bfloat16_tESG_Li384ELb1ELb0ELb0ELb1EEENS1_36VarlenDynamicPersistentTileSchedulerILi192ELi160ELi384ELi128ELb0ELb0ELb1ELb1ELb0ELb1EEEEEEEEEvNT_6ParamsE --------------------------
	.section	.nv.constant0._ZN7cutlass13device_kernelIN5flash11enable_sm90INS1_16FlashAttnFwdSm90INS1_25CollectiveMainloopFwdSm90ILi2EN4cute5tupleIJNS5_1CILi1EEES8_S8_EEENS6_IJNS7_ILi192EEENS7_ILi160EEENS7_ILi64EEEEEELi64ENS_12float_e4m3_tEfNS_4arch4Sm90ELb0ELb1ELb0ELb1ELb0ELb0ELb0ELb1ELb1ELb0ELb0ELb0EEENS1_21CollectiveEpilogueFwdINS6_IJSA_SC_SB_EEES9_NS_10bfloat16_tESG_Li384ELb1ELb0ELb0ELb1EEENS1_36VarlenDynamicPersistentTileSchedulerILi192ELi160ELi384ELi128ELb0ELb0ELb1ELb1ELb0ELb1EEEEEEEEEvNT_6ParamsE,"a",@progbits
	.sectionflags	@""
	.align	4
.nv.constant0._ZN7cutlass13device_kernelIN5flash11enable_sm90INS1_16FlashAttnFwdSm90INS1_25CollectiveMainloopFwdSm90ILi2EN4cute5tupleIJNS5_1CILi1EEES8_S8_EEENS6_IJNS7_ILi192EEENS7_ILi160EEENS7_ILi64EEEEEELi64ENS_12float_e4m3_tEfNS_4arch4Sm90ELb0ELb1ELb0ELb1ELb0ELb0ELb0ELb1ELb1ELb0ELb0ELb0EEENS1_21CollectiveEpilogueFwdINS6_IJSA_SC_SB_EEES9_NS_10bfloat16_tESG_Li384ELb1ELb0ELb0ELb1EEENS1_36VarlenDynamicPersistentTileSchedulerILi192ELi160ELi384ELi128ELb0ELb0ELb1ELb1ELb0ELb1EEEEEEEEEvNT_6ParamsE:
	.zero		3200


//--------------------- .nv.constant0._ZN7cutlass13device_kernelIN5flash11enable_sm90INS1_16FlashAttnFwdSm90INS1_25CollectiveMainloopFwdSm90ILi2EN4cute5tupleIJNS5_1CILi1EEES8_S8_EEENS6_IJNS7_ILi192EEENS7_ILi160EEENS7_ILi64EEEEEELi64ENS_12float_e4m3_tEfNS_4arch4Sm90ELb0ELb1ELb0ELb1ELb0ELb1ELb0ELb1ELb1ELb0ELb0ELb0EEENS1_21CollectiveEpilogueFwdINS6_IJSA_SC_SB_EEES9_NS_10bfloat16_tESG_Li384ELb1ELb0ELb0ELb1EEENS1_36VarlenDynamicPersistentTileSchedulerILi192ELi160ELi384ELi128ELb0ELb0ELb1ELb1ELb0ELb1EEEEEEEEEvNT_6ParamsE --------------------------
	.section	.nv.constant0._ZN7cutlass13device_kernelIN5flash11enable_sm90INS1_16FlashAttnFwdSm90INS1_25CollectiveMainloopFwdSm90ILi2EN4cute5tupleIJNS5_1CILi1EEES8_S8_EEENS6_IJNS7_ILi192EEENS7_ILi160EEENS7_ILi64EEEEEELi64ENS_12float_e4m3_tEfNS_4arch4Sm90ELb0ELb1ELb0ELb1ELb0ELb1ELb0ELb1ELb1ELb0ELb0ELb0EEENS1_21CollectiveEpilogueFwdINS6_IJSA_SC_SB_EEES9_NS_10bfloat16_tESG_Li384ELb1ELb0ELb0ELb1EEENS1_36VarlenDynamicPersistentTileSchedulerILi192ELi160ELi384ELi128ELb0ELb0ELb1ELb1ELb0ELb1EEEEEEEEEvNT_6ParamsE,"a",@progbits
	.sectionflags	@""
	.align	4
.nv.constant0._ZN7cutlass13device_kernelIN5flash11enable_sm90INS1_16FlashAttnFwdSm90INS1_25CollectiveMainloopFwdSm90ILi2EN4cute5tupleIJNS5_1CILi1EEES8_S8_EEENS6_IJNS7_ILi192EEENS7_ILi160EEENS7_ILi64EEEEEELi64ENS_12float_e4m3_tEfNS_4arch4Sm90ELb0ELb1ELb0ELb1ELb0ELb1ELb0ELb1ELb1ELb0ELb0ELb0EEENS1_21CollectiveEpilogueFwdINS6_IJSA_SC_SB_EEES9_NS_10bfloat16_tESG_Li384ELb1ELb0ELb0ELb1EEENS1_36VarlenDynamicPersistentTileSchedulerILi192ELi160ELi384ELi128ELb0ELb0ELb1ELb1ELb0ELb1EEEEEEEEEvNT_6ParamsE:
	.zero		3200


//--------------------- .nv.constant0._ZN7cutlass13device_kernelIN5flash11enable_sm90INS1_16FlashAttnFwdSm90INS1_25CollectiveMainloopFwdSm90ILi2EN4cute5tupleIJNS5_1CILi1EEES8_S8_EEENS6_IJNS7_ILi192EEENS7_ILi160EEENS7_ILi64EEEEEELi64ENS_12float_e4m3_tEfNS_4arch4Sm90ELb1ELb0ELb0ELb0ELb0ELb0ELb0ELb1ELb1ELb0ELb0ELb0EEENS1_21CollectiveEpilogueFwdINS6_IJSA_SC_SB_EEES9_NS_10bfloat16_tESG_Li384ELb0ELb0ELb0ELb1EEENS1_30DynamicPersistentTileSchedulerILi384ELi128ELb0ELb0ELb1EEEEEEEEEvNT_6ParamsE --------------------------
	.section	.nv.constant0._ZN7cutlass13device_kernelIN5flash11enable_sm90INS1_16FlashAttnFwdSm90INS1_25CollectiveMainloopFwdSm90ILi2EN4cute5tupleIJNS5_1CILi1EEES8_S8_EEENS6_IJNS7_ILi192EEENS7_ILi160EEENS7_ILi64EEEEEELi64ENS_12float_e4m3_tEfNS_4arch4Sm90ELb1ELb0ELb0ELb0ELb0ELb0ELb0ELb1ELb1ELb0ELb0ELb0EEENS1_21CollectiveEpilogueFwdINS6_IJSA_SC_SB_EEES9_NS_10bfloat16_tESG_Li384ELb0ELb0ELb0ELb1EEENS1_30DynamicPersistentTileSchedulerILi384ELi128ELb0ELb0ELb1EEEEEEEEEvNT_6ParamsE,"a",@progbits
	.sectionflags	@""
	.align	4
.nv.constant0._ZN7cutlass13device_kernelIN5flash11enable_sm90INS1_16FlashAttnFwdSm90INS1_25CollectiveMainloopFwdSm90ILi2EN4cute5tupleIJNS5_1CILi1EEES8_S8_EEENS6_IJNS7_ILi192EEENS7_ILi160EEENS7_ILi64EEEEEELi64ENS_12float_e4m3_tEfNS_4arch4Sm90ELb1ELb0ELb0ELb0ELb0ELb0ELb0ELb1ELb1ELb0ELb0ELb0EEENS1_21CollectiveEpilogueFwdINS6_IJSA_SC_SB_EEES9_NS_10bfloat16_tESG_Li384ELb0ELb0ELb0ELb1EEENS1_30DynamicPersistentTileSchedulerILi384ELi128ELb0ELb0ELb1EEEEEEEEEvNT_6ParamsE:
	.zero		3584


//--------------------- .nv.constant0._ZN7cutlass13device_kernelIN5flash11enable_sm90INS1_16FlashAttnFwdSm90INS1_25CollectiveMainloopFwdSm90ILi2EN4cute5tupleIJNS5_1CILi1EEES8_S8_EEENS6_IJNS7_ILi192EEENS7_ILi160EEENS7_ILi64EEEEEELi64ENS_12float_e4m3_tEfNS_4arch4Sm90ELb1ELb0ELb0ELb1ELb0ELb0ELb0ELb1ELb1ELb0ELb0ELb0EEENS1_21CollectiveEpilogueFwdINS6_IJSA_SC_SB_EEES9_NS_10bfloat16_tESG_Li384ELb1ELb0ELb0ELb1EEENS1_36VarlenDynamicPersistentTileSchedulerILi192ELi160ELi384ELi128ELb0ELb0ELb1ELb1ELb1ELb1EEEEEEEEEvNT_6ParamsE --------------------------
	.section	.nv.constant0._ZN7cutlass13device_kernelIN5flash11enable_sm90INS1_16FlashAttnFwdSm90INS1_25CollectiveMainloopFwdSm90ILi2EN4cute5tupleIJNS5_1CILi1EEES8_S8_EEENS6_IJNS7_ILi192EEENS7_ILi160EEENS7_ILi64EEEEEELi64ENS_12float_e4m3_tEfNS_4arch4Sm90ELb1ELb0ELb0ELb1ELb0ELb0ELb0ELb1ELb1ELb0ELb0ELb0EEENS1_21CollectiveEpilogueFwdINS6_IJSA_SC_SB_EEES9_NS_10bfloat16_tESG_Li384ELb1ELb0ELb0ELb1EEENS1_36VarlenDynamicPersistentTileSchedulerILi192ELi160ELi384ELi128ELb0ELb0ELb1ELb1ELb1ELb1EEEEEEEEEvNT_6ParamsE,"a",@progbits
	.sectionflags	@""
	.align	4
.nv.constant0._ZN7cutlass13device_kernelIN5flash11enable_sm90INS1_16FlashAttnFwdSm90INS1_25CollectiveMainloopFwdSm90ILi2EN4cute5tupleIJNS5_1CILi1EEES8_S8_EEENS6_IJNS7_ILi192EEENS7_ILi160EEENS7_ILi64EEEEEELi64ENS_12float_e4m3_tEfNS_4arch4Sm90ELb1ELb0ELb0ELb1ELb0ELb0ELb0ELb1ELb1ELb0ELb0ELb0EEENS1_21CollectiveEpilogueFwdINS6_IJSA_SC_SB_EEES9_NS_10bfloat16_tESG_Li384ELb1ELb0ELb0ELb1EEENS1_36VarlenDynamicPersistentTileSchedulerILi192ELi160ELi384ELi128ELb0ELb0ELb1ELb1ELb1ELb1EEEEEEEEEvNT_6ParamsE:
	.zero		3200


//--------------------- .nv.constant0._ZN7cutlass13device_kernelIN5flash11enable_sm90INS1_16FlashAttnFwdSm90INS1_25CollectiveMainloopFwdSm90ILi2EN4cute5tupleIJNS5_1CILi1EEES8_S8_EEENS6_IJNS7_ILi192EEENS7_ILi160EEENS7_ILi64EEEEEELi64ENS_12float_e4m3_tEfNS_4arch4Sm90ELb1ELb0ELb0ELb1ELb0ELb1ELb0ELb1ELb1ELb0ELb0ELb0EEENS1_21CollectiveEpilogueFwdINS6_IJSA_SC_SB_EEES9_NS_10bfloat16_tESG_Li384ELb1ELb0ELb0ELb1EEENS1_36VarlenDynamicPersistentTileSchedulerILi192ELi160ELi384ELi128ELb0ELb0ELb1ELb1ELb1ELb1EEEEEEEEEvNT_6ParamsE --------------------------
	.section	.nv.constant0._ZN7cutlass13device_kernelIN5flash11enable_sm90INS1_16FlashAttnFwdSm90INS1_25CollectiveMainloopFwdSm90ILi2EN4cute5tupleIJNS5_1CILi1EEES8_S8_EEENS6_IJNS7_ILi192EEENS7_ILi160EEENS7_ILi64EEEEEELi64ENS_12float_e4m3_tEfNS_4arch4Sm90ELb1ELb0ELb0ELb1ELb0ELb1ELb0ELb1ELb1ELb0ELb0ELb0EEENS1_21CollectiveEpilogueFwdINS6_IJSA_SC_SB_EEES9_NS_10bfloat16_tESG_Li384ELb1ELb0ELb0ELb1EEENS1_36VarlenDynamicPersistentTileSchedulerILi192ELi160ELi384ELi128ELb0ELb0ELb1ELb1ELb1ELb1EEEEEEEEEvNT_6ParamsE,"a",@progbits
	.sectionflags	@""
	.align	4
.nv.constant0._ZN7cutlass13device_kernelIN5flash11enable_sm90INS1_16FlashAttnFwdSm90INS1_25CollectiveMainloopFwdSm90ILi2EN4cute5tupleIJNS5_1CILi1EEES8_S8_EEENS6_IJNS7_ILi192EEENS7_ILi160EEENS7_ILi64EEEEEELi64ENS_12float_e4m3_tEfNS_4arch4Sm90ELb1ELb0ELb0ELb1ELb0ELb1ELb0ELb1ELb1ELb0ELb0ELb0EEENS1_21CollectiveEpilogueFwdINS6_IJSA_SC_SB_EEES9_NS_10bfloat16_tESG_Li384ELb1ELb0ELb0ELb1EEENS1_36VarlenDynamicPersistentTileSchedulerILi192ELi160ELi384ELi128ELb0ELb0ELb1ELb1ELb1ELb1EEEEEEEEEvNT_6ParamsE:
	.zero		3200


//--------------------- SYMBOLS --------------------------

	.type		.nv.reservedSmem.offset0,@object
	.size		.nv.reservedSmem.offset0,0x4
	.type		__assertfail,@function
